	.target	sm_103a

	.elftype	@"ET_EXEC"


//--------------------- .note.nv.tkinfo           --------------------------
	.section	.note.nv.tkinfo,"",@"SHT_NOTE"
	.sectionflags	@"SHF_NOTE_NV_TKINFO"
	.tkinfo
        /*0018*/ 	.word	0x00000002
        /*0030*/ 	.string	""
        /*0030*/ 	.string	"ptxas"
        /*0030*/ 	.string	"Cuda compilation tools, release 13.0, V13.0.88"
        /*0030*/ 	.string	"Build cuda_13.0.r13.0/compiler.36424714_0"
        /*0030*/ 	.string	"-arch sm_103a -m 64 "



//--------------------- .note.nv.cuinfo           --------------------------
	.section	.note.nv.cuinfo,"",@"SHT_NOTE"
	.sectionflags	@"SHF_NOTE_NV_CUINFO"
        /*0018*/ 	.short	0x0002
        /*001a*/ 	.short	0x0067
        /*001c*/ 	.short	0x0082
	.zero		2


//--------------------- .nv.info                  --------------------------
	.section	.nv.info,"",@"SHT_CUDA_INFO"
	.align	4


	//----- nvinfo : EIATTR_REGCOUNT
	.align		4
        /*0000*/ 	.byte	0x04, 0x2f
        /*0002*/ 	.short	(.L_1 - .L_0)
	.align		4
.L_0:
        /*0004*/ 	.word	index@(_ZN10layer_norm13ln_bwd_kernelINS_13Kernel_traitsIfffffjLj512ELj1ELj4ELj1ELj16ENS_18Kernel_traits_baseILj512EfffffjLj128EEEEELb1ELb1ELb1ELb1EEEvNS_9BwdParamsE)
        /*0008*/ 	.word	0x000000a8


	//----- nvinfo : EIATTR_FRAME_SIZE
	.align		4
.L_1:
        /*000c*/ 	.byte	0x04, 0x11
        /*000e*/ 	.short	(.L_3 - .L_2)
	.align		4
.L_2:
        /*0010*/ 	.word	index@(_ZN10layer_norm13ln_bwd_kernelINS_13Kernel_traitsIfffffjLj512ELj1ELj4ELj1ELj16ENS_18Kernel_traits_baseILj512EfffffjLj128EEEEELb1ELb1ELb1ELb1EEEvNS_9BwdParamsE)
        /*0014*/ 	.word	0x00000000


	//----- nvinfo : EIATTR_REGCOUNT
	.align		4
.L_3:
        /*0018*/ 	.byte	0x04, 0x2f
        /*001a*/ 	.short	(.L_5 - .L_4)
	.align		4
.L_4:
        /*001c*/ 	.word	index@(_ZN10layer_norm22ln_bwd_finalize_kernelINS_22Kernel_traits_finalizeILj512EfffffjLb1ELj1024ELj4ENS_18Kernel_traits_baseILj512EfffffjLj1024EEEEELb1ELb1EEEvNS_9BwdParamsE)
        /*0020*/ 	.word	0x00000020


	//----- nvinfo : EIATTR_FRAME_SIZE
	.align		4
.L_5:
        /*0024*/ 	.byte	0x04, 0x11
        /*0026*/ 	.short	(.L_7 - .L_6)
	.align		4
.L_6:
        /*0028*/ 	.word	index@(_ZN10layer_norm22ln_bwd_finalize_kernelINS_22Kernel_traits_finalizeILj512EfffffjLb1ELj1024ELj4ENS_18Kernel_traits_baseILj512EfffffjLj1024EEEEELb1ELb1EEEvNS_9BwdParamsE)
        /*002c*/ 	.word	0x00000000


	//----- nvinfo : EIATTR_REGCOUNT
	.align		4
.L_7:
        /*0030*/ 	.byte	0x04, 0x2f
        /*0032*/ 	.short	(.L_9 - .L_8)
	.align		4
.L_8:
        /*0034*/ 	.word	index@(_ZN10layer_norm13ln_bwd_kernelINS_13Kernel_traitsIfffffjLj512ELj1ELj4ELj1ELj16ENS_18Kernel_traits_baseILj512EfffffjLj128EEEEELb1ELb1ELb1ELb0EEEvNS_9BwdParamsE)
        /*0038*/ 	.word	0x000000ae


	//----- nvinfo : EIATTR_FRAME_SIZE
	.align		4
.L_9:
        /*003c*/ 	.byte	0x04, 0x11
        /*003e*/ 	.short	(.L_11 - .L_10)
	.align		4
.L_10:
        /*0040*/ 	.word	index@(_ZN10layer_norm13ln_bwd_kernelINS_13Kernel_traitsIfffffjLj512ELj1ELj4ELj1ELj16ENS_18Kernel_traits_baseILj512EfffffjLj128EEEEELb1ELb1ELb1ELb0EEEvNS_9BwdParamsE)
        /*0044*/ 	.word	0x00000000


	//----- nvinfo : EIATTR_REGCOUNT
	.align		4
.L_11:
        /*0048*/ 	.byte	0x04, 0x2f
        /*004a*/ 	.short	(.L_13 - .L_12)
	.align		4
.L_12:
        /*004c*/ 	.word	index@(_ZN10layer_norm22ln_bwd_finalize_kernelINS_22Kernel_traits_finalizeILj512EfffffjLb1ELj1024ELj4ENS_18Kernel_traits_baseILj512EfffffjLj1024EEEEELb1ELb0EEEvNS_9BwdParamsE)
        /*0050*/ 	.word	0x00000020


	//----- nvinfo : EIATTR_FRAME_SIZE
	.align		4
.L_13:
        /*0054*/ 	.byte	0x04, 0x11
        /*0056*/ 	.short	(.L_15 - .L_14)
	.align		4
.L_14:
        /*0058*/ 	.word	index@(_ZN10layer_norm22ln_bwd_finalize_kernelINS_22Kernel_traits_finalizeILj512EfffffjLb1ELj1024ELj4ENS_18Kernel_traits_baseILj512EfffffjLj1024EEEEELb1ELb0EEEvNS_9BwdParamsE)
        /*005c*/ 	.word	0x00000000


	//----- nvinfo : EIATTR_REGCOUNT
	.align		4
.L_15:
        /*0060*/ 	.byte	0x04, 0x2f
        /*0062*/ 	.short	(.L_17 - .L_16)
	.align		4
.L_16:
        /*0064*/ 	.word	index@(_ZN10layer_norm13ln_bwd_kernelINS_13Kernel_traitsIfffffjLj512ELj1ELj4ELj1ELj16ENS_18Kernel_traits_baseILj512EfffffjLj128EEEEELb1ELb1ELb0ELb1EEEvNS_9BwdParamsE)
        /*0068*/ 	.word	0x000000b7


	//----- nvinfo : EIATTR_FRAME_SIZE
	.align		4
.L_17:
        /*006c*/ 	.byte	0x04, 0x11
        /*006e*/ 	.short	(.L_19 - .L_18)
	.align		4
.L_18:
        /*0070*/ 	.word	index@(_ZN10layer_norm13ln_bwd_kernelINS_13Kernel_traitsIfffffjLj512ELj1ELj4ELj1ELj16ENS_18Kernel_traits_baseILj512EfffffjLj128EEEEELb1ELb1ELb0ELb1EEEvNS_9BwdParamsE)
        /*0074*/ 	.word	0x00000000


	//----- nvinfo : EIATTR_REGCOUNT
	.align		4
.L_19:
        /*0078*/ 	.byte	0x04, 0x2f
        /*007a*/ 	.short	(.L_21 - .L_20)
	.align		4
.L_20:
        /*007c*/ 	.word	index@(_ZN10layer_norm13ln_bwd_kernelINS_13Kernel_traitsIfffffjLj512ELj1ELj4ELj1ELj16ENS_18Kernel_traits_baseILj512EfffffjLj128EEEEELb1ELb1ELb0ELb0EEEvNS_9BwdParamsE)
        /*0080*/ 	.word	0x000000a3


	//----- nvinfo : EIATTR_FRAME_SIZE
	.align		4
.L_21:
        /*0084*/ 	.byte	0x04, 0x11
        /*0086*/ 	.short	(.L_23 - .L_22)
	.align		4
.L_22:
        /*0088*/ 	.word	index@(_ZN10layer_norm13ln_bwd_kernelINS_13Kernel_traitsIfffffjLj512ELj1ELj4ELj1ELj16ENS_18Kernel_traits_baseILj512EfffffjLj128EEEEELb1ELb1ELb0ELb0EEEvNS_9BwdParamsE)
        /*008c*/ 	.word	0x00000000


	//----- nvinfo : EIATTR_REGCOUNT
	.align		4
.L_23:
        /*0090*/ 	.byte	0x04, 0x2f
        /*0092*/ 	.short	(.L_25 - .L_24)
	.align		4
.L_24:
        /*0094*/ 	.word	index@(_ZN10layer_norm13ln_bwd_kernelINS_13Kernel_traitsIfffffjLj512ELj1ELj4ELj1ELj16ENS_18Kernel_traits_baseILj512EfffffjLj128EEEEELb1ELb0ELb1ELb1EEEvNS_9BwdParamsE)
        /*0098*/ 	.word	0x00000080


	//----- nvinfo : EIATTR_FRAME_SIZE
	.align		4
.L_25:
        /*009c*/ 	.byte	0x04, 0x11
        /*009e*/ 	.short	(.L_27 - .L_26)
	.align		4
.L_26:
        /*00a0*/ 	.word	index@(_ZN10layer_norm13ln_bwd_kernelINS_13Kernel_traitsIfffffjLj512ELj1ELj4ELj1ELj16ENS_18Kernel_traits_baseILj512EfffffjLj128EEEEELb1ELb0ELb1ELb1EEEvNS_9BwdParamsE)
        /*00a4*/ 	.word	0x00000000


	//----- nvinfo : EIATTR_REGCOUNT
	.align		4
.L_27:
        /*00a8*/ 	.byte	0x04, 0x2f
        /*00aa*/ 	.short	(.L_29 - .L_28)
	.align		4
.L_28:
        /*00ac*/ 	.word	index@(_ZN10layer_norm22ln_bwd_finalize_kernelINS_22Kernel_traits_finalizeILj512EfffffjLb0ELj1024ELj4ENS_18Kernel_traits_baseILj512EfffffjLj1024EEEEELb0ELb1EEEvNS_9BwdParamsE)
        /*00b0*/ 	.word	0x00000020


	//----- nvinfo : EIATTR_FRAME_SIZE
	.align		4
.L_29:
        /*00b4*/ 	.byte	0x04, 0x11
        /*00b6*/ 	.short	(.L_31 - .L_30)
	.align		4
.L_30:
        /*00b8*/ 	.word	index@(_ZN10layer_norm22ln_bwd_finalize_kernelINS_22Kernel_traits_finalizeILj512EfffffjLb0ELj1024ELj4ENS_18Kernel_traits_baseILj512EfffffjLj1024EEEEELb0ELb1EEEvNS_9BwdParamsE)
        /*00bc*/ 	.word	0x00000000


	//----- nvinfo : EIATTR_REGCOUNT
	.align		4
.L_31:
        /*00c0*/ 	.byte	0x04, 0x2f
        /*00c2*/ 	.short	(.L_33 - .L_32)
	.align		4
.L_32:
        /*00c4*/ 	.word	index@(_ZN10layer_norm13ln_bwd_kernelINS_13Kernel_traitsIfffffjLj512ELj1ELj4ELj1ELj16ENS_18Kernel_traits_baseILj512EfffffjLj128EEEEELb1ELb0ELb1ELb0EEEvNS_9BwdParamsE)
        /*00c8*/ 	.word	0x00000088


	//----- nvinfo : EIATTR_FRAME_SIZE
	.align		4
.L_33:
        /*00cc*/ 	.byte	0x04, 0x11
        /*00ce*/ 	.short	(.L_35 - .L_34)
	.align		4
.L_34:
        /*00d0*/ 	.word	index@(_ZN10layer_norm13ln_bwd_kernelINS_13Kernel_traitsIfffffjLj512ELj1ELj4ELj1ELj16ENS_18Kernel_traits_baseILj512EfffffjLj128EEEEELb1ELb0ELb1ELb0EEEvNS_9BwdParamsE)
        /*00d4*/ 	.word	0x00000000


	//----- nvinfo : EIATTR_REGCOUNT
	.align		4
.L_35:
        /*00d8*/ 	.byte	0x04, 0x2f
        /*00da*/ 	.short	(.L_37 - .L_36)
	.align		4
.L_36:
        /*00dc*/ 	.word	index@(_ZN10layer_norm22ln_bwd_finalize_kernelINS_22Kernel_traits_finalizeILj512EfffffjLb0ELj1024ELj4ENS_18Kernel_traits_baseILj512EfffffjLj1024EEEEELb0ELb0EEEvNS_9BwdParamsE)
        /*00e0*/ 	.word	0x0000003f


	//----- nvinfo : EIATTR_FRAME_SIZE
	.align		4
.L_37:
        /*00e4*/ 	.byte	0x04, 0x11
        /*00e6*/ 	.short	(.L_39 - .L_38)
	.align		4
.L_38:
        /*00e8*/ 	.word	index@(_ZN10layer_norm22ln_bwd_finalize_kernelINS_22Kernel_traits_finalizeILj512EfffffjLb0ELj1024ELj4ENS_18Kernel_traits_baseILj512EfffffjLj1024EEEEELb0ELb0EEEvNS_9BwdParamsE)
        /*00ec*/ 	.word	0x00000000


	//----- nvinfo : EIATTR_REGCOUNT
	.align		4
.L_39:
        /*00f0*/ 	.byte	0x04, 0x2f
        /*00f2*/ 	.short	(.L_41 - .L_40)
	.align		4
.L_40:
        /*00f4*/ 	.word	index@(_ZN10layer_norm13ln_bwd_kernelINS_13Kernel_traitsIfffffjLj512ELj1ELj4ELj1ELj16ENS_18Kernel_traits_baseILj512EfffffjLj128EEEEELb1ELb0ELb0ELb1EEEvNS_9BwdParamsE)
        /*00f8*/ 	.word	0x0000009a


	//----- nvinfo : EIATTR_FRAME_SIZE
	.align		4
.L_41:
        /*00fc*/ 	.byte	0x04, 0x11
        /*00fe*/ 	.short	(.L_43 - .L_42)
	.align		4
.L_42:
        /*0100*/ 	.word	index@(_ZN10layer_norm13ln_bwd_kernelINS_13Kernel_traitsIfffffjLj512ELj1ELj4ELj1ELj16ENS_18Kernel_traits_baseILj512EfffffjLj128EEEEELb1ELb0ELb0ELb1EEEvNS_9BwdParamsE)
        /*0104*/ 	.word	0x00000000


	//----- nvinfo : EIATTR_REGCOUNT
	.align		4
.L_43:
        /*0108*/ 	.byte	0x04, 0x2f
        /*010a*/ 	.short	(.L_45 - .L_44)
	.align		4
.L_44:
        /*010c*/ 	.word	index@(_ZN10layer_norm13ln_bwd_kernelINS_13Kernel_traitsIfffffjLj512ELj1ELj4ELj1ELj16ENS_18Kernel_traits_baseILj512EfffffjLj128EEEEELb1ELb0ELb0ELb0EEEvNS_9BwdParamsE)
        /*0110*/ 	.word	0x0000007e


	//----- nvinfo : EIATTR_FRAME_SIZE
	.align		4
.L_45:
        /*0114*/ 	.byte	0x04, 0x11
        /*0116*/ 	.short	(.L_47 - .L_46)
	.align		4
.L_46:
        /*0118*/ 	.word	index@(_ZN10layer_norm13ln_bwd_kernelINS_13Kernel_traitsIfffffjLj512ELj1ELj4ELj1ELj16ENS_18Kernel_traits_baseILj512EfffffjLj128EEEEELb1ELb0ELb0ELb0EEEvNS_9BwdParamsE)
        /*011c*/ 	.word	0x00000000


	//----- nvinfo : EIATTR_REGCOUNT
	.align		4
.L_47:
        /*0120*/ 	.byte	0x04, 0x2f
        /*0122*/ 	.short	(.L_49 - .L_48)
	.align		4
.L_48:
        /*0124*/ 	.word	index@(_ZN10layer_norm13ln_bwd_kernelINS_13Kernel_traitsIfffffjLj512ELj1ELj4ELj1ELj16ENS_18Kernel_traits_baseILj512EfffffjLj128EEEEELb0ELb1ELb1ELb1EEEvNS_9BwdParamsE)
        /*0128*/ 	.word	0x000000a6


	//----- nvinfo : EIATTR_FRAME_SIZE
	.align		4
.L_49:
        /*012c*/ 	.byte	0x04, 0x11
        /*012e*/ 	.short	(.L_51 - .L_50)
	.align		4
.L_50:
        /*0130*/ 	.word	index@(_ZN10layer_norm13ln_bwd_kernelINS_13Kernel_traitsIfffffjLj512ELj1ELj4ELj1ELj16ENS_18Kernel_traits_baseILj512EfffffjLj128EEEEELb0ELb1ELb1ELb1EEEvNS_9BwdParamsE)
        /*0134*/ 	.word	0x00000000


	//----- nvinfo : EIATTR_REGCOUNT
	.align		4
.L_51:
        /*0138*/ 	.byte	0x04, 0x2f
        /*013a*/ 	.short	(.L_53 - .L_52)
	.align		4
.L_52:
        /*013c*/ 	.word	index@(_ZN10layer_norm13ln_bwd_kernelINS_13Kernel_traitsIfffffjLj512ELj1ELj4ELj1ELj16ENS_18Kernel_traits_baseILj512EfffffjLj128EEEEELb0ELb1ELb1ELb0EEEvNS_9BwdParamsE)
        /*0140*/ 	.word	0x000000a8


	//----- nvinfo : EIATTR_FRAME_SIZE
	.align		4
.L_53:
        /*0144*/ 	.byte	0x04, 0x11
        /*0146*/ 	.short	(.L_55 - .L_54)
	.align		4
.L_54:
        /*0148*/ 	.word	index@(_ZN10layer_norm13ln_bwd_kernelINS_13Kernel_traitsIfffffjLj512ELj1ELj4ELj1ELj16ENS_18Kernel_traits_baseILj512EfffffjLj128EEEEELb0ELb1ELb1ELb0EEEvNS_9BwdParamsE)
        /*014c*/ 	.word	0x00000000


	//----- nvinfo : EIATTR_REGCOUNT
	.align		4
.L_55:
        /*0150*/ 	.byte	0x04, 0x2f
        /*0152*/ 	.short	(.L_57 - .L_56)
	.align		4
.L_56:
        /*0154*/ 	.word	index@(_ZN10layer_norm13ln_bwd_kernelINS_13Kernel_traitsIfffffjLj512ELj1ELj4ELj1ELj16ENS_18Kernel_traits_baseILj512EfffffjLj128EEEEELb0ELb1ELb0ELb1EEEvNS_9BwdParamsE)
        /*0158*/ 	.word	0x000000b3


	//----- nvinfo : EIATTR_FRAME_SIZE
	.align		4
.L_57:
        /*015c*/ 	.byte	0x04, 0x11
        /*015e*/ 	.short	(.L_59 - .L_58)
	.align		4
.L_58:
        /*0160*/ 	.word	index@(_ZN10layer_norm13ln_bwd_kernelINS_13Kernel_traitsIfffffjLj512ELj1ELj4ELj1ELj16ENS_18Kernel_traits_baseILj512EfffffjLj128EEEEELb0ELb1ELb0ELb1EEEvNS_9BwdParamsE)
        /*0164*/ 	.word	0x00000000


	//----- nvinfo : EIATTR_REGCOUNT
	.align		4
.L_59:
        /*0168*/ 	.byte	0x04, 0x2f
        /*016a*/ 	.short	(.L_61 - .L_60)
	.align		4
.L_60:
        /*016c*/ 	.word	index@(_ZN10layer_norm13ln_bwd_kernelINS_13Kernel_traitsIfffffjLj512ELj1ELj4ELj1ELj16ENS_18Kernel_traits_baseILj512EfffffjLj128EEEEELb0ELb1ELb0ELb0EEEvNS_9BwdParamsE)
        /*0170*/ 	.word	0x000000a1


	//----- nvinfo : EIATTR_FRAME_SIZE
	.align		4
.L_61:
        /*0174*/ 	.byte	0x04, 0x11
        /*0176*/ 	.short	(.L_63 - .L_62)
	.align		4
.L_62:
        /*0178*/ 	.word	index@(_ZN10layer_norm13ln_bwd_kernelINS_13Kernel_traitsIfffffjLj512ELj1ELj4ELj1ELj16ENS_18Kernel_traits_baseILj512EfffffjLj128EEEEELb0ELb1ELb0ELb0EEEvNS_9BwdParamsE)
        /*017c*/ 	.word	0x00000000


	//----- nvinfo : EIATTR_REGCOUNT
	.align		4
.L_63:
        /*0180*/ 	.byte	0x04, 0x2f
        /*0182*/ 	.short	(.L_65 - .L_64)
	.align		4
.L_64:
        /*0184*/ 	.word	index@(_ZN10layer_norm13ln_bwd_kernelINS_13Kernel_traitsIfffffjLj512ELj1ELj4ELj1ELj16ENS_18Kernel_traits_baseILj512EfffffjLj128EEEEELb0ELb0ELb1ELb1EEEvNS_9BwdParamsE)
        /*0188*/ 	.word	0x0000007f


	//----- nvinfo : EIATTR_FRAME_SIZE
	.align		4
.L_65:
        /*018c*/ 	.byte	0x04, 0x11
        /*018e*/ 	.short	(.L_67 - .L_66)
	.align		4
.L_66:
        /*0190*/ 	.word	index@(_ZN10layer_norm13ln_bwd_kernelINS_13Kernel_traitsIfffffjLj512ELj1ELj4ELj1ELj16ENS_18Kernel_traits_baseILj512EfffffjLj128EEEEELb0ELb0ELb1ELb1EEEvNS_9BwdParamsE)
        /*0194*/ 	.word	0x00000000


	//----- nvinfo : EIATTR_REGCOUNT
	.align		4
.L_67:
        /*0198*/ 	.byte	0x04, 0x2f
        /*019a*/ 	.short	(.L_69 - .L_68)
	.align		4
.L_68:
        /*019c*/ 	.word	index@(_ZN10layer_norm13ln_bwd_kernelINS_13Kernel_traitsIfffffjLj512ELj1ELj4ELj1ELj16ENS_18Kernel_traits_baseILj512EfffffjLj128EEEEELb0ELb0ELb1ELb0EEEvNS_9BwdParamsE)
        /*01a0*/ 	.word	0x00000084


	//----- nvinfo : EIATTR_FRAME_SIZE
	.align		4
.L_69:
        /*01a4*/ 	.byte	0x04, 0x11
        /*01a6*/ 	.short	(.L_71 - .L_70)
	.align		4
.L_70:
        /*01a8*/ 	.word	index@(_ZN10layer_norm13ln_bwd_kernelINS_13Kernel_traitsIfffffjLj512ELj1ELj4ELj1ELj16ENS_18Kernel_traits_baseILj512EfffffjLj128EEEEELb0ELb0ELb1ELb0EEEvNS_9BwdParamsE)
        /*01ac*/ 	.word	0x00000000


	//----- nvinfo : EIATTR_REGCOUNT
	.align		4
.L_71:
        /*01b0*/ 	.byte	0x04, 0x2f
        /*01b2*/ 	.short	(.L_73 - .L_72)
	.align		4
.L_72:
        /*01b4*/ 	.word	index@(_ZN10layer_norm13ln_bwd_kernelINS_13Kernel_traitsIfffffjLj512ELj1ELj4ELj1ELj16ENS_18Kernel_traits_baseILj512EfffffjLj128EEEEELb0ELb0ELb0ELb1EEEvNS_9BwdParamsE)
        /*01b8*/ 	.word	0x00000090


	//----- nvinfo : EIATTR_FRAME_SIZE
	.align		4
.L_73:
        /*01bc*/ 	.byte	0x04, 0x11
        /*01be*/ 	.short	(.L_75 - .L_74)
	.align		4
.L_74:
        /*01c0*/ 	.word	index@(_ZN10layer_norm13ln_bwd_kernelINS_13Kernel_traitsIfffffjLj512ELj1ELj4ELj1ELj16ENS_18Kernel_traits_baseILj512EfffffjLj128EEEEELb0ELb0ELb0ELb1EEEvNS_9BwdParamsE)
        /*01c4*/ 	.word	0x00000000


	//----- nvinfo : EIATTR_REGCOUNT
	.align		4
.L_75:
        /*01c8*/ 	.byte	0x04, 0x2f
        /*01ca*/ 	.short	(.L_77 - .L_76)
	.align		4
.L_76:
        /*01cc*/ 	.word	index@(_ZN10layer_norm13ln_bwd_kernelINS_13Kernel_traitsIfffffjLj512ELj1ELj4ELj1ELj16ENS_18Kernel_traits_baseILj512EfffffjLj128EEEEELb0ELb0ELb0ELb0EEEvNS_9BwdParamsE)
        /*01d0*/ 	.word	0x0000007f


	//----- nvinfo : EIATTR_FRAME_SIZE
	.align		4
.L_77:
        /*01d4*/ 	.byte	0x04, 0x11
        /*01d6*/ 	.short	(.L_79 - .L_78)
	.align		4
.L_78:
        /*01d8*/ 	.word	index@(_ZN10layer_norm13ln_bwd_kernelINS_13Kernel_traitsIfffffjLj512ELj1ELj4ELj1ELj16ENS_18Kernel_traits_baseILj512EfffffjLj128EEEEELb0ELb0ELb0ELb0EEEvNS_9BwdParamsE)
        /*01dc*/ 	.word	0x00000000


	//----- nvinfo : EIATTR_REGCOUNT
	.align		4
.L_79:
        /*01e0*/ 	.byte	0x04, 0x2f
        /*01e2*/ 	.short	(.L_81 - .L_80)
	.align		4
.L_80:
        /*01e4*/ 	.word	index@(_ZN10layer_norm13ln_bwd_kernelINS_13Kernel_traitsI6__halfffffjLj512ELj1ELj4ELj1ELj16ENS_18Kernel_traits_baseILj512ES2_ffffjLj128EEEEELb1ELb1ELb1ELb1EEEvNS_9BwdParamsE)
        /*01e8*/ 	.word	0x000000a6


	//----- nvinfo : EIATTR_FRAME_SIZE
	.align		4
.L_81:
        /*01ec*/ 	.byte	0x04, 0x11
        /*01ee*/ 	.short	(.L_83 - .L_82)
	.align		4
.L_82:
        /*01f0*/ 	.word	index@(_ZN10layer_norm13ln_bwd_kernelINS_13Kernel_traitsI6__halfffffjLj512ELj1ELj4ELj1ELj16ENS_18Kernel_traits_baseILj512ES2_ffffjLj128EEEEELb1ELb1ELb1ELb1EEEvNS_9BwdParamsE)
        /*01f4*/ 	.word	0x00000000


	//----- nvinfo : EIATTR_REGCOUNT
	.align		4
.L_83:
        /*01f8*/ 	.byte	0x04, 0x2f
        /*01fa*/ 	.short	(.L_85 - .L_84)
	.align		4
.L_84:
        /*01fc*/ 	.word	index@(_ZN10layer_norm22ln_bwd_finalize_kernelINS_22Kernel_traits_finalizeILj512E6__halfffffjLb1ELj1024ELj4ENS_18Kernel_traits_baseILj512ES2_ffffjLj1024EEEEELb1ELb1EEEvNS_9BwdParamsE)
        /*0200*/ 	.word	0x00000020


	//----- nvinfo : EIATTR_FRAME_SIZE
	.align		4
.L_85:
        /*0204*/ 	.byte	0x04, 0x11
        /*0206*/ 	.short	(.L_87 - .L_86)
	.align		4
.L_86:
        /*0208*/ 	.word	index@(_ZN10layer_norm22ln_bwd_finalize_kernelINS_22Kernel_traits_finalizeILj512E6__halfffffjLb1ELj1024ELj4ENS_18Kernel_traits_baseILj512ES2_ffffjLj1024EEEEELb1ELb1EEEvNS_9BwdParamsE)
        /*020c*/ 	.word	0x00000000


	//----- nvinfo : EIATTR_REGCOUNT
	.align		4
.L_87:
        /*0210*/ 	.byte	0x04, 0x2f
        /*0212*/ 	.short	(.L_89 - .L_88)
	.align		4
.L_88:
        /*0214*/ 	.word	index@(_ZN10layer_norm13ln_bwd_kernelINS_13Kernel_traitsI6__halfffffjLj512ELj1ELj4ELj1ELj16ENS_18Kernel_traits_baseILj512ES2_ffffjLj128EEEEELb1ELb1ELb1ELb0EEEvNS_9BwdParamsE)
        /*0218*/ 	.word	0x000000a0


	//----- nvinfo : EIATTR_FRAME_SIZE
	.align		4
.L_89:
        /*021c*/ 	.byte	0x04, 0x11
        /*021e*/ 	.short	(.L_91 - .L_90)
	.align		4
.L_90:
        /*0220*/ 	.word	index@(_ZN10layer_norm13ln_bwd_kernelINS_13Kernel_traitsI6__halfffffjLj512ELj1ELj4ELj1ELj16ENS_18Kernel_traits_baseILj512ES2_ffffjLj128EEEEELb1ELb1ELb1ELb0EEEvNS_9BwdParamsE)
        /*0224*/ 	.word	0x00000000


	//----- nvinfo : EIATTR_REGCOUNT
	.align		4
.L_91:
        /*0228*/ 	.byte	0x04, 0x2f
        /*022a*/ 	.short	(.L_93 - .L_92)
	.align		4
.L_92:
        /*022c*/ 	.word	index@(_ZN10layer_norm22ln_bwd_finalize_kernelINS_22Kernel_traits_finalizeILj512E6__halfffffjLb1ELj1024ELj4ENS_18Kernel_traits_baseILj512ES2_ffffjLj1024EEEEELb1ELb0EEEvNS_9BwdParamsE)
        /*0230*/ 	.word	0x00000020


	//----- nvinfo : EIATTR_FRAME_SIZE
	.align		4
.L_93:
        /*0234*/ 	.byte	0x04, 0x11
        /*0236*/ 	.short	(.L_95 - .L_94)
	.align		4
.L_94:
        /*0238*/ 	.word	index@(_ZN10layer_norm22ln_bwd_finalize_kernelINS_22Kernel_traits_finalizeILj512E6__halfffffjLb1ELj1024ELj4ENS_18Kernel_traits_baseILj512ES2_ffffjLj1024EEEEELb1ELb0EEEvNS_9BwdParamsE)
        /*023c*/ 	.word	0x00000000


	//----- nvinfo : EIATTR_REGCOUNT
	.align		4
.L_95:
        /*0240*/ 	.byte	0x04, 0x2f
        /*0242*/ 	.short	(.L_97 - .L_96)
	.align		4
.L_96:
        /*0244*/ 	.word	index@(_ZN10layer_norm13ln_bwd_kernelINS_13Kernel_traitsI6__halfffffjLj512ELj1ELj4ELj1ELj16ENS_18Kernel_traits_baseILj512ES2_ffffjLj128EEEEELb1ELb1ELb0ELb1EEEvNS_9BwdParamsE)
        /*0248*/ 	.word	0x000000a8


	//----- nvinfo : EIATTR_FRAME_SIZE
	.align		4
.L_97:
        /*024c*/ 	.byte	0x04, 0x11
        /*024e*/ 	.short	(.L_99 - .L_98)
	.align		4
.L_98:
        /*0250*/ 	.word	index@(_ZN10layer_norm13ln_bwd_kernelINS_13Kernel_traitsI6__halfffffjLj512ELj1ELj4ELj1ELj16ENS_18Kernel_traits_baseILj512ES2_ffffjLj128EEEEELb1ELb1ELb0ELb1EEEvNS_9BwdParamsE)
        /*0254*/ 	.word	0x00000000


	//----- nvinfo : EIATTR_REGCOUNT
	.align		4
.L_99:
        /*0258*/ 	.byte	0x04, 0x2f
        /*025a*/ 	.short	(.L_101 - .L_100)
	.align		4
.L_100:
        /*025c*/ 	.word	index@(_ZN10layer_norm13ln_bwd_kernelINS_13Kernel_traitsI6__halfffffjLj512ELj1ELj4ELj1ELj16ENS_18Kernel_traits_baseILj512ES2_ffffjLj128EEEEELb1ELb1ELb0ELb0EEEvNS_9BwdParamsE)
        /*0260*/ 	.word	0x00000098


	//----- nvinfo : EIATTR_FRAME_SIZE
	.align		4
.L_101:
        /*0264*/ 	.byte	0x04, 0x11
        /*0266*/ 	.short	(.L_103 - .L_102)
	.align		4
.L_102:
        /*0268*/ 	.word	index@(_ZN10layer_norm13ln_bwd_kernelINS_13Kernel_traitsI6__halfffffjLj512ELj1ELj4ELj1ELj16ENS_18Kernel_traits_baseILj512ES2_ffffjLj128EEEEELb1ELb1ELb0ELb0EEEvNS_9BwdParamsE)
        /*026c*/ 	.word	0x00000000


	//----- nvinfo : EIATTR_REGCOUNT
	.align		4
.L_103:
        /*0270*/ 	.byte	0x04, 0x2f
        /*0272*/ 	.short	(.L_105 - .L_104)
	.align		4
.L_104:
        /*0274*/ 	.word	index@(_ZN10layer_norm13ln_bwd_kernelINS_13Kernel_traitsI6__halfffffjLj512ELj1ELj4ELj1ELj16ENS_18Kernel_traits_baseILj512ES2_ffffjLj128EEEEELb1ELb0ELb1ELb1EEEvNS_9BwdParamsE)
        /*0278*/ 	.word	0x00000080


	//----- nvinfo : EIATTR_FRAME_SIZE
	.align		4
.L_105:
        /*027c*/ 	.byte	0x04, 0x11
        /*027e*/ 	.short	(.L_107 - .L_106)
	.align		4
.L_106:
        /*0280*/ 	.word	index@(_ZN10layer_norm13ln_bwd_kernelINS_13Kernel_traitsI6__halfffffjLj512ELj1ELj4ELj1ELj16ENS_18Kernel_traits_baseILj512ES2_ffffjLj128EEEEELb1ELb0ELb1ELb1EEEvNS_9BwdParamsE)
        /*0284*/ 	.word	0x00000000


	//----- nvinfo : EIATTR_REGCOUNT
	.align		4
.L_107:
        /*0288*/ 	.byte	0x04, 0x2f
        /*028a*/ 	.short	(.L_109 - .L_108)
	.align		4
.L_108:
        /*028c*/ 	.word	index@(_ZN10layer_norm22ln_bwd_finalize_kernelINS_22Kernel_traits_finalizeILj512E6__halfffffjLb0ELj1024ELj4ENS_18Kernel_traits_baseILj512ES2_ffffjLj1024EEEEELb0ELb1EEEvNS_9BwdParamsE)
        /*0290*/ 	.word	0x00000020


	//----- nvinfo : EIATTR_FRAME_SIZE
	.align		4
.L_109:
        /*0294*/ 	.byte	0x04, 0x11
        /*0296*/ 	.short	(.L_111 - .L_110)
	.align		4
.L_110:
        /*0298*/ 	.word	index@(_ZN10layer_norm22ln_bwd_finalize_kernelINS_22Kernel_traits_finalizeILj512E6__halfffffjLb0ELj1024ELj4ENS_18Kernel_traits_baseILj512ES2_ffffjLj1024EEEEELb0ELb1EEEvNS_9BwdParamsE)
        /*029c*/ 	.word	0x00000000


	//----- nvinfo : EIATTR_REGCOUNT
	.align		4
.L_111:
        /*02a0*/ 	.byte	0x04, 0x2f
        /*02a2*/ 	.short	(.L_113 - .L_112)
	.align		4
.L_112:
        /*02a4*/ 	.word	index@(_ZN10layer_norm13ln_bwd_kernelINS_13Kernel_traitsI6__halfffffjLj512ELj1ELj4ELj1ELj16ENS_18Kernel_traits_baseILj512ES2_ffffjLj128EEEEELb1ELb0ELb1ELb0EEEvNS_9BwdParamsE)
        /*02a8*/ 	.word	0x00000080


	//----- nvinfo : EIATTR_FRAME_SIZE
	.align		4
.L_113:
        /*02ac*/ 	.byte	0x04, 0x11
        /*02ae*/ 	.short	(.L_115 - .L_114)
	.align		4
.L_114:
        /*02b0*/ 	.word	index@(_ZN10layer_norm13ln_bwd_kernelINS_13Kernel_traitsI6__halfffffjLj512ELj1ELj4ELj1ELj16ENS_18Kernel_traits_baseILj512ES2_ffffjLj128EEEEELb1ELb0ELb1ELb0EEEvNS_9BwdParamsE)
        /*02b4*/ 	.word	0x00000000


	//----- nvinfo : EIATTR_REGCOUNT
	.align		4
.L_115:
        /*02b8*/ 	.byte	0x04, 0x2f
        /*02ba*/ 	.short	(.L_117 - .L_116)
	.align		4
.L_116:
        /*02bc*/ 	.word	index@(_ZN10layer_norm22ln_bwd_finalize_kernelINS_22Kernel_traits_finalizeILj512E6__halfffffjLb0ELj1024ELj4ENS_18Kernel_traits_baseILj512ES2_ffffjLj1024EEEEELb0ELb0EEEvNS_9BwdParamsE)
        /*02c0*/ 	.word	0x0000003f


	//----- nvinfo : EIATTR_FRAME_SIZE
	.align		4
.L_117:
        /*02c4*/ 	.byte	0x04, 0x11
        /*02c6*/ 	.short	(.L_119 - .L_118)
	.align		4
.L_118:
        /*02c8*/ 	.word	index@(_ZN10layer_norm22ln_bwd_finalize_kernelINS_22Kernel_traits_finalizeILj512E6__halfffffjLb0ELj1024ELj4ENS_18Kernel_traits_baseILj512ES2_ffffjLj1024EEEEELb0ELb0EEEvNS_9BwdParamsE)
        /*02cc*/ 	.word	0x00000000


	//----- nvinfo : EIATTR_REGCOUNT
	.align		4
.L_119:
        /*02d0*/ 	.byte	0x04, 0x2f
        /*02d2*/ 	.short	(.L_121 - .L_120)
	.align		4
.L_120:
        /*02d4*/ 	.word	index@(_ZN10layer_norm13ln_bwd_kernelINS_13Kernel_traitsI6__halfffffjLj512ELj1ELj4ELj1ELj16ENS_18Kernel_traits_baseILj512ES2_ffffjLj128EEEEELb1ELb0ELb0ELb1EEEvNS_9BwdParamsE)
        /*02d8*/ 	.word	0x00000097


	//----- nvinfo : EIATTR_FRAME_SIZE
	.align		4
.L_121:
        /*02dc*/ 	.byte	0x04, 0x11
        /*02de*/ 	.short	(.L_123 - .L_122)
	.align		4
.L_122:
        /*02e0*/ 	.word	index@(_ZN10layer_norm13ln_bwd_kernelINS_13Kernel_traitsI6__halfffffjLj512ELj1ELj4ELj1ELj16ENS_18Kernel_traits_baseILj512ES2_ffffjLj128EEEEELb1ELb0ELb0ELb1EEEvNS_9BwdParamsE)
        /*02e4*/ 	.word	0x00000000


	//----- nvinfo : EIATTR_REGCOUNT
	.align		4
.L_123:
        /*02e8*/ 	.byte	0x04, 0x2f
        /*02ea*/ 	.short	(.L_125 - .L_124)
	.align		4
.L_124:
        /*02ec*/ 	.word	index@(_ZN10layer_norm13ln_bwd_kernelINS_13Kernel_traitsI6__halfffffjLj512ELj1ELj4ELj1ELj16ENS_18Kernel_traits_baseILj512ES2_ffffjLj128EEEEELb1ELb0ELb0ELb0EEEvNS_9BwdParamsE)
        /*02f0*/ 	.word	0x00000076


	//----- nvinfo : EIATTR_FRAME_SIZE
	.align		4
.L_125:
        /*02f4*/ 	.byte	0x04, 0x11
        /*02f6*/ 	.short	(.L_127 - .L_126)
	.align		4
.L_126:
        /*02f8*/ 	.word	index@(_ZN10layer_norm13ln_bwd_kernelINS_13Kernel_traitsI6__halfffffjLj512ELj1ELj4ELj1ELj16ENS_18Kernel_traits_baseILj512ES2_ffffjLj128EEEEELb1ELb0ELb0ELb0EEEvNS_9BwdParamsE)
        /*02fc*/ 	.word	0x00000000


	//----- nvinfo : EIATTR_REGCOUNT
	.align		4
.L_127:
        /*0300*/ 	.byte	0x04, 0x2f
        /*0302*/ 	.short	(.L_129 - .L_128)
	.align		4
.L_128:
        /*0304*/ 	.word	index@(_ZN10layer_norm13ln_bwd_kernelINS_13Kernel_traitsI6__halfffffjLj512ELj1ELj4ELj1ELj16ENS_18Kernel_traits_baseILj512ES2_ffffjLj128EEEEELb0ELb1ELb1ELb1EEEvNS_9BwdParamsE)
        /*0308*/ 	.word	0x0000009f


	//----- nvinfo : EIATTR_FRAME_SIZE
	.align		4
.L_129:
        /*030c*/ 	.byte	0x04, 0x11
        /*030e*/ 	.short	(.L_131 - .L_130)
	.align		4
.L_130:
        /*0310*/ 	.word	index@(_ZN10layer_norm13ln_bwd_kernelINS_13Kernel_traitsI6__halfffffjLj512ELj1ELj4ELj1ELj16ENS_18Kernel_traits_baseILj512ES2_ffffjLj128EEEEELb0ELb1ELb1ELb1EEEvNS_9BwdParamsE)
        /*0314*/ 	.word	0x00000000


	//----- nvinfo : EIATTR_REGCOUNT
	.align		4
.L_131:
        /*0318*/ 	.byte	0x04, 0x2f
        /*031a*/ 	.short	(.L_133 - .L_132)
	.align		4
.L_132:
        /*031c*/ 	.word	index@(_ZN10layer_norm13ln_bwd_kernelINS_13Kernel_traitsI6__halfffffjLj512ELj1ELj4ELj1ELj16ENS_18Kernel_traits_baseILj512ES2_ffffjLj128EEEEELb0ELb1ELb1ELb0EEEvNS_9BwdParamsE)
        /*0320*/ 	.word	0x00000097


	//----- nvinfo : EIATTR_FRAME_SIZE
	.align		4
.L_133:
        /*0324*/ 	.byte	0x04, 0x11
        /*0326*/ 	.short	(.L_135 - .L_134)
	.align		4
.L_134:
        /*0328*/ 	.word	index@(_ZN10layer_norm13ln_bwd_kernelINS_13Kernel_traitsI6__halfffffjLj512ELj1ELj4ELj1ELj16ENS_18Kernel_traits_baseILj512ES2_ffffjLj128EEEEELb0ELb1ELb1ELb0EEEvNS_9BwdParamsE)
        /*032c*/ 	.word	0x00000000


	//----- nvinfo : EIATTR_REGCOUNT
	.align		4
.L_135:
        /*0330*/ 	.byte	0x04, 0x2f
        /*0332*/ 	.short	(.L_137 - .L_136)
	.align		4
.L_136:
        /*0334*/ 	.word	index@(_ZN10layer_norm13ln_bwd_kernelINS_13Kernel_traitsI6__halfffffjLj512ELj1ELj4ELj1ELj16ENS_18Kernel_traits_baseILj512ES2_ffffjLj128EEEEELb0ELb1ELb0ELb1EEEvNS_9BwdParamsE)
        /*0338*/ 	.word	0x000000a4


	//----- nvinfo : EIATTR_FRAME_SIZE
	.align		4
.L_137:
        /*033c*/ 	.byte	0x04, 0x11
        /*033e*/ 	.short	(.L_139 - .L_138)
	.align		4
.L_138:
        /*0340*/ 	.word	index@(_ZN10layer_norm13ln_bwd_kernelINS_13Kernel_traitsI6__halfffffjLj512ELj1ELj4ELj1ELj16ENS_18Kernel_traits_baseILj512ES2_ffffjLj128EEEEELb0ELb1ELb0ELb1EEEvNS_9BwdParamsE)
        /*0344*/ 	.word	0x00000000


	//----- nvinfo : EIATTR_REGCOUNT
	.align		4
.L_139:
        /*0348*/ 	.byte	0x04, 0x2f
        /*034a*/ 	.short	(.L_141 - .L_140)
	.align		4
.L_140:
        /*034c*/ 	.word	index@(_ZN10layer_norm13ln_bwd_kernelINS_13Kernel_traitsI6__halfffffjLj512ELj1ELj4ELj1ELj16ENS_18Kernel_traits_baseILj512ES2_ffffjLj128EEEEELb0ELb1ELb0ELb0EEEvNS_9BwdParamsE)
        /*0350*/ 	.word	0x00000091


	//----- nvinfo : EIATTR_FRAME_SIZE
	.align		4
.L_141:
        /*0354*/ 	.byte	0x04, 0x11
        /*0356*/ 	.short	(.L_143 - .L_142)
	.align		4
.L_142:
        /*0358*/ 	.word	index@(_ZN10layer_norm13ln_bwd_kernelINS_13Kernel_traitsI6__halfffffjLj512ELj1ELj4ELj1ELj16ENS_18Kernel_traits_baseILj512ES2_ffffjLj128EEEEELb0ELb1ELb0ELb0EEEvNS_9BwdParamsE)
        /*035c*/ 	.word	0x00000000


	//----- nvinfo : EIATTR_REGCOUNT
	.align		4
.L_143:
        /*0360*/ 	.byte	0x04, 0x2f
        /*0362*/ 	.short	(.L_145 - .L_144)
	.align		4
.L_144:
        /*0364*/ 	.word	index@(_ZN10layer_norm13ln_bwd_kernelINS_13Kernel_traitsI6__halfffffjLj512ELj1ELj4ELj1ELj16ENS_18Kernel_traits_baseILj512ES2_ffffjLj128EEEEELb0ELb0ELb1ELb1EEEvNS_9BwdParamsE)
        /*0368*/ 	.word	0x0000007d


	//----- nvinfo : EIATTR_FRAME_SIZE
	.align		4
.L_145:
        /*036c*/ 	.byte	0x04, 0x11
        /*036e*/ 	.short	(.L_147 - .L_146)
	.align		4
.L_146:
        /*0370*/ 	.word	index@(_ZN10layer_norm13ln_bwd_kernelINS_13Kernel_traitsI6__halfffffjLj512ELj1ELj4ELj1ELj16ENS_18Kernel_traits_baseILj512ES2_ffffjLj128EEEEELb0ELb0ELb1ELb1EEEvNS_9BwdParamsE)
        /*0374*/ 	.word	0x00000000


	//----- nvinfo : EIATTR_REGCOUNT
	.align		4
.L_147:
        /*0378*/ 	.byte	0x04, 0x2f
        /*037a*/ 	.short	(.L_149 - .L_148)
	.align		4
.L_148:
        /*037c*/ 	.word	index@(_ZN10layer_norm13ln_bwd_kernelINS_13Kernel_traitsI6__halfffffjLj512ELj1ELj4ELj1ELj16ENS_18Kernel_traits_baseILj512ES2_ffffjLj128EEEEELb0ELb0ELb1ELb0EEEvNS_9BwdParamsE)
        /*0380*/ 	.word	0x0000007c


	//----- nvinfo : EIATTR_FRAME_SIZE
	.align		4
.L_149:
        /*0384*/ 	.byte	0x04, 0x11
        /*0386*/ 	.short	(.L_151 - .L_150)
	.align		4
.L_150:
        /*0388*/ 	.word	index@(_ZN10layer_norm13ln_bwd_kernelINS_13Kernel_traitsI6__halfffffjLj512ELj1ELj4ELj1ELj16ENS_18Kernel_traits_baseILj512ES2_ffffjLj128EEEEELb0ELb0ELb1ELb0EEEvNS_9BwdParamsE)
        /*038c*/ 	.word	0x00000000


	//----- nvinfo : EIATTR_REGCOUNT
	.align		4
.L_151:
        /*0390*/ 	.byte	0x04, 0x2f
        /*0392*/ 	.short	(.L_153 - .L_152)
	.align		4
.L_152:
        /*0394*/ 	.word	index@(_ZN10layer_norm13ln_bwd_kernelINS_13Kernel_traitsI6__halfffffjLj512ELj1ELj4ELj1ELj16ENS_18Kernel_traits_baseILj512ES2_ffffjLj128EEEEELb0ELb0ELb0ELb1EEEvNS_9BwdParamsE)
        /*0398*/ 	.word	0x0000008f


	//----- nvinfo : EIATTR_FRAME_SIZE
	.align		4
.L_153:
        /*039c*/ 	.byte	0x04, 0x11
        /*039e*/ 	.short	(.L_155 - .L_154)
	.align		4
.L_154:
        /*03a0*/ 	.word	index@(_ZN10layer_norm13ln_bwd_kernelINS_13Kernel_traitsI6__halfffffjLj512ELj1ELj4ELj1ELj16ENS_18Kernel_traits_baseILj512ES2_ffffjLj128EEEEELb0ELb0ELb0ELb1EEEvNS_9BwdParamsE)
        /*03a4*/ 	.word	0x00000000


	//----- nvinfo : EIATTR_REGCOUNT
	.align		4
.L_155:
        /*03a8*/ 	.byte	0x04, 0x2f
        /*03aa*/ 	.short	(.L_157 - .L_156)
	.align		4
.L_156:
        /*03ac*/ 	.word	index@(_ZN10layer_norm13ln_bwd_kernelINS_13Kernel_traitsI6__halfffffjLj512ELj1ELj4ELj1ELj16ENS_18Kernel_traits_baseILj512ES2_ffffjLj128EEEEELb0ELb0ELb0ELb0EEEvNS_9BwdParamsE)
        /*03b0*/ 	.word	0x00000075


	//----- nvinfo : EIATTR_FRAME_SIZE
	.align		4
.L_157:
        /*03b4*/ 	.byte	0x04, 0x11
        /*03b6*/ 	.short	(.L_159 - .L_158)
	.align		4
.L_158:
        /*03b8*/ 	.word	index@(_ZN10layer_norm13ln_bwd_kernelINS_13Kernel_traitsI6__halfffffjLj512ELj1ELj4ELj1ELj16ENS_18Kernel_traits_baseILj512ES2_ffffjLj128EEEEELb0ELb0ELb0ELb0EEEvNS_9BwdParamsE)
        /*03bc*/ 	.word	0x00000000


	//----- nvinfo : EIATTR_REGCOUNT
	.align		4
.L_159:
        /*03c0*/ 	.byte	0x04, 0x2f
        /*03c2*/ 	.short	(.L_161 - .L_160)
	.align		4
.L_160:
        /*03c4*/ 	.word	index@(_ZN10layer_norm13ln_bwd_kernelINS_13Kernel_traitsIf6__halffS2_fjLj512ELj1ELj4ELj1ELj16ENS_18Kernel_traits_baseILj512EfS2_fS2_fjLj128EEEEELb1ELb1ELb1ELb1EEEvNS_9BwdParamsE)
        /*03c8*/ 	.word	0x000000ba


	//----- nvinfo : EIATTR_FRAME_SIZE
	.align		4
.L_161:
        /*03cc*/ 	.byte	0x04, 0x11
        /*03ce*/ 	.short	(.L_163 - .L_162)
	.align		4
.L_162:
        /*03d0*/ 	.word	index@(_ZN10layer_norm13ln_bwd_kernelINS_13Kernel_traitsIf6__halffS2_fjLj512ELj1ELj4ELj1ELj16ENS_18Kernel_traits_baseILj512EfS2_fS2_fjLj128EEEEELb1ELb1ELb1ELb1EEEvNS_9BwdParamsE)
        /*03d4*/ 	.word	0x00000000


	//----- nvinfo : EIATTR_REGCOUNT
	.align		4
.L_163:
        /*03d8*/ 	.byte	0x04, 0x2f
        /*03da*/ 	.short	(.L_165 - .L_164)
	.align		4
.L_164:
        /*03dc*/ 	.word	index@(_ZN10layer_norm22ln_bwd_finalize_kernelINS_22Kernel_traits_finalizeILj512Ef6__halffS2_fjLb1ELj1024ELj4ENS_18Kernel_traits_baseILj512EfS2_fS2_fjLj1024EEEEELb1ELb1EEEvNS_9BwdParamsE)
        /*03e0*/ 	.word	0x00000020


	//----- nvinfo : EIATTR_FRAME_SIZE
	.align		4
.L_165:
        /*03e4*/ 	.byte	0x04, 0x11
        /*03e6*/ 	.short	(.L_167 - .L_166)
	.align		4
.L_166:
        /*03e8*/ 	.word	index@(_ZN10layer_norm22ln_bwd_finalize_kernelINS_22Kernel_traits_finalizeILj512Ef6__halffS2_fjLb1ELj1024ELj4ENS_18Kernel_traits_baseILj512EfS2_fS2_fjLj1024EEEEELb1ELb1EEEvNS_9BwdParamsE)
        /*03ec*/ 	.word	0x00000000


	//----- nvinfo : EIATTR_REGCOUNT
	.align		4
.L_167:
        /*03f0*/ 	.byte	0x04, 0x2f
        /*03f2*/ 	.short	(.L_169 - .L_168)
	.align		4
.L_168:
        /*03f4*/ 	.word	index@(_ZN10layer_norm13ln_bwd_kernelINS_13Kernel_traitsIf6__halffS2_fjLj512ELj1ELj4ELj1ELj16ENS_18Kernel_traits_baseILj512EfS2_fS2_fjLj128EEEEELb1ELb1ELb1ELb0EEEvNS_9BwdParamsE)
        /*03f8*/ 	.word	0x000000b4


	//----- nvinfo : EIATTR_FRAME_SIZE
	.align		4
.L_169:
        /*03fc*/ 	.byte	0x04, 0x11
        /*03fe*/ 	.short	(.L_171 - .L_170)
	.align		4
.L_170:
        /*0400*/ 	.word	index@(_ZN10layer_norm13ln_bwd_kernelINS_13Kernel_traitsIf6__halffS2_fjLj512ELj1ELj4ELj1ELj16ENS_18Kernel_traits_baseILj512EfS2_fS2_fjLj128EEEEELb1ELb1ELb1ELb0EEEvNS_9BwdParamsE)
        /*0404*/ 	.word	0x00000000


	//----- nvinfo : EIATTR_REGCOUNT
	.align		4
.L_171:
        /*0408*/ 	.byte	0x04, 0x2f
        /*040a*/ 	.short	(.L_173 - .L_172)
	.align		4
.L_172:
        /*040c*/ 	.word	index@(_ZN10layer_norm22ln_bwd_finalize_kernelINS_22Kernel_traits_finalizeILj512Ef6__halffS2_fjLb1ELj1024ELj4ENS_18Kernel_traits_baseILj512EfS2_fS2_fjLj1024EEEEELb1ELb0EEEvNS_9BwdParamsE)
        /*0410*/ 	.word	0x00000020


	//----- nvinfo : EIATTR_FRAME_SIZE
	.align		4
.L_173:
        /*0414*/ 	.byte	0x04, 0x11
        /*0416*/ 	.short	(.L_175 - .L_174)
	.align		4
.L_174:
        /*0418*/ 	.word	index@(_ZN10layer_norm22ln_bwd_finalize_kernelINS_22Kernel_traits_finalizeILj512Ef6__halffS2_fjLb1ELj1024ELj4ENS_18Kernel_traits_baseILj512EfS2_fS2_fjLj1024EEEEELb1ELb0EEEvNS_9BwdParamsE)
        /*041c*/ 	.word	0x00000000


	//----- nvinfo : EIATTR_REGCOUNT
	.align		4
.L_175:
        /*0420*/ 	.byte	0x04, 0x2f
        /*0422*/ 	.short	(.L_177 - .L_176)
	.align		4
.L_176:
        /*0424*/ 	.word	index@(_ZN10layer_norm13ln_bwd_kernelINS_13Kernel_traitsIf6__halffS2_fjLj512ELj1ELj4ELj1ELj16ENS_18Kernel_traits_baseILj512EfS2_fS2_fjLj128EEEEELb1ELb1ELb0ELb1EEEvNS_9BwdParamsE)
        /*0428*/ 	.word	0x000000a7


	//----- nvinfo : EIATTR_FRAME_SIZE
	.align		4
.L_177:
        /*042c*/ 	.byte	0x04, 0x11
        /*042e*/ 	.short	(.L_179 - .L_178)
	.align		4
.L_178:
        /*0430*/ 	.word	index@(_ZN10layer_norm13ln_bwd_kernelINS_13Kernel_traitsIf6__halffS2_fjLj512ELj1ELj4ELj1ELj16ENS_18Kernel_traits_baseILj512EfS2_fS2_fjLj128EEEEELb1ELb1ELb0ELb1EEEvNS_9BwdParamsE)
        /*0434*/ 	.word	0x00000000


	//----- nvinfo : EIATTR_REGCOUNT
	.align		4
.L_179:
        /*0438*/ 	.byte	0x04, 0x2f
        /*043a*/ 	.short	(.L_181 - .L_180)
	.align		4
.L_180:
        /*043c*/ 	.word	index@(_ZN10layer_norm13ln_bwd_kernelINS_13Kernel_traitsIf6__halffS2_fjLj512ELj1ELj4ELj1ELj16ENS_18Kernel_traits_baseILj512EfS2_fS2_fjLj128EEEEELb1ELb1ELb0ELb0EEEvNS_9BwdParamsE)
        /*0440*/ 	.word	0x000000a7


	//----- nvinfo : EIATTR_FRAME_SIZE
	.align		4
.L_181:
        /*0444*/ 	.byte	0x04, 0x11
        /*0446*/ 	.short	(.L_183 - .L_182)
	.align		4
.L_182:
        /*0448*/ 	.word	index@(_ZN10layer_norm13ln_bwd_kernelINS_13Kernel_traitsIf6__halffS2_fjLj512ELj1ELj4ELj1ELj16ENS_18Kernel_traits_baseILj512EfS2_fS2_fjLj128EEEEELb1ELb1ELb0ELb0EEEvNS_9BwdParamsE)
        /*044c*/ 	.word	0x00000000


	//----- nvinfo : EIATTR_REGCOUNT
	.align		4
.L_183:
        /*0450*/ 	.byte	0x04, 0x2f
        /*0452*/ 	.short	(.L_185 - .L_184)
	.align		4
.L_184:
        /*0454*/ 	.word	index@(_ZN10layer_norm13ln_bwd_kernelINS_13Kernel_traitsIf6__halffS2_fjLj512ELj1ELj4ELj1ELj16ENS_18Kernel_traits_baseILj512EfS2_fS2_fjLj128EEEEELb1ELb0ELb1ELb1EEEvNS_9BwdParamsE)
        /*0458*/ 	.word	0x00000095


	//----- nvinfo : EIATTR_FRAME_SIZE
	.align		4
.L_185:
        /*045c*/ 	.byte	0x04, 0x11
        /*045e*/ 	.short	(.L_187 - .L_186)
	.align		4
.L_186:
        /*0460*/ 	.word	index@(_ZN10layer_norm13ln_bwd_kernelINS_13Kernel_traitsIf6__halffS2_fjLj512ELj1ELj4ELj1ELj16ENS_18Kernel_traits_baseILj512EfS2_fS2_fjLj128EEEEELb1ELb0ELb1ELb1EEEvNS_9BwdParamsE)
        /*0464*/ 	.word	0x00000000


	//----- nvinfo : EIATTR_REGCOUNT
	.align		4
.L_187:
        /*0468*/ 	.byte	0x04, 0x2f
        /*046a*/ 	.short	(.L_189 - .L_188)
	.align		4
.L_188:
        /*046c*/ 	.word	index@(_ZN10layer_norm22ln_bwd_finalize_kernelINS_22Kernel_traits_finalizeILj512Ef6__halffS2_fjLb0ELj1024ELj4ENS_18Kernel_traits_baseILj512EfS2_fS2_fjLj1024EEEEELb0ELb1EEEvNS_9BwdParamsE)
        /*0470*/ 	.word	0x00000020


	//----- nvinfo : EIATTR_FRAME_SIZE
	.align		4
.L_189:
        /*0474*/ 	.byte	0x04, 0x11
        /*0476*/ 	.short	(.L_191 - .L_190)
	.align		4
.L_190:
        /*0478*/ 	.word	index@(_ZN10layer_norm22ln_bwd_finalize_kernelINS_22Kernel_traits_finalizeILj512Ef6__halffS2_fjLb0ELj1024ELj4ENS_18Kernel_traits_baseILj512EfS2_fS2_fjLj1024EEEEELb0ELb1EEEvNS_9BwdParamsE)
        /*047c*/ 	.word	0x00000000


	//----- nvinfo : EIATTR_REGCOUNT
	.align		4
.L_191:
        /*0480*/ 	.byte	0x04, 0x2f
        /*0482*/ 	.short	(.L_193 - .L_192)
	.align		4
.L_192:
        /*0484*/ 	.word	index@(_ZN10layer_norm13ln_bwd_kernelINS_13Kernel_traitsIf6__halffS2_fjLj512ELj1ELj4ELj1ELj16ENS_18Kernel_traits_baseILj512EfS2_fS2_fjLj128EEEEELb1ELb0ELb1ELb0EEEvNS_9BwdParamsE)
        /*0488*/ 	.word	0x00000095


	//----- nvinfo : EIATTR_FRAME_SIZE
	.align		4
.L_193:
        /*048c*/ 	.byte	0x04, 0x11
        /*048e*/ 	.short	(.L_195 - .L_194)
	.align		4
.L_194:
        /*0490*/ 	.word	index@(_ZN10layer_norm13ln_bwd_kernelINS_13Kernel_traitsIf6__halffS2_fjLj512ELj1ELj4ELj1ELj16ENS_18Kernel_traits_baseILj512EfS2_fS2_fjLj128EEEEELb1ELb0ELb1ELb0EEEvNS_9BwdParamsE)
        /*0494*/ 	.word	0x00000000


	//----- nvinfo : EIATTR_REGCOUNT
	.align		4
.L_195:
        /*0498*/ 	.byte	0x04, 0x2f
        /*049a*/ 	.short	(.L_197 - .L_196)
	.align		4
.L_196:
        /*049c*/ 	.word	index@(_ZN10layer_norm22ln_bwd_finalize_kernelINS_22Kernel_traits_finalizeILj512Ef6__halffS2_fjLb0ELj1024ELj4ENS_18Kernel_traits_baseILj512EfS2_fS2_fjLj1024EEEEELb0ELb0EEEvNS_9BwdParamsE)
        /*04a0*/ 	.word	0x0000003f


	//----- nvinfo : EIATTR_FRAME_SIZE
	.align		4
.L_197:
        /*04a4*/ 	.byte	0x04, 0x11
        /*04a6*/ 	.short	(.L_199 - .L_198)
	.align		4
.L_198:
        /*04a8*/ 	.word	index@(_ZN10layer_norm22ln_bwd_finalize_kernelINS_22Kernel_traits_finalizeILj512Ef6__halffS2_fjLb0ELj1024ELj4ENS_18Kernel_traits_baseILj512EfS2_fS2_fjLj1024EEEEELb0ELb0EEEvNS_9BwdParamsE)
        /*04ac*/ 	.word	0x00000000


	//----- nvinfo : EIATTR_REGCOUNT
	.align		4
.L_199:
        /*04b0*/ 	.byte	0x04, 0x2f
        /*04b2*/ 	.short	(.L_201 - .L_200)
	.align		4
.L_200:
        /*04b4*/ 	.word	index@(_ZN10layer_norm13ln_bwd_kernelINS_13Kernel_traitsIf6__halffS2_fjLj512ELj1ELj4ELj1ELj16ENS_18Kernel_traits_baseILj512EfS2_fS2_fjLj128EEEEELb1ELb0ELb0ELb1EEEvNS_9BwdParamsE)
        /*04b8*/ 	.word	0x00000080


	//----- nvinfo : EIATTR_FRAME_SIZE
	.align		4
.L_201:
        /*04bc*/ 	.byte	0x04, 0x11
        /*04be*/ 	.short	(.L_203 - .L_202)
	.align		4
.L_202:
        /*04c0*/ 	.word	index@(_ZN10layer_norm13ln_bwd_kernelINS_13Kernel_traitsIf6__halffS2_fjLj512ELj1ELj4ELj1ELj16ENS_18Kernel_traits_baseILj512EfS2_fS2_fjLj128EEEEELb1ELb0ELb0ELb1EEEvNS_9BwdParamsE)
        /*04c4*/ 	.word	0x00000000


	//----- nvinfo : EIATTR_REGCOUNT
	.align		4
.L_203:
        /*04c8*/ 	.byte	0x04, 0x2f
        /*04ca*/ 	.short	(.L_205 - .L_204)
	.align		4
.L_204:
        /*04cc*/ 	.word	index@(_ZN10layer_norm13ln_bwd_kernelINS_13Kernel_traitsIf6__halffS2_fjLj512ELj1ELj4ELj1ELj16ENS_18Kernel_traits_baseILj512EfS2_fS2_fjLj128EEEEELb1ELb0ELb0ELb0EEEvNS_9BwdParamsE)
        /*04d0*/ 	.word	0x00000080


	//----- nvinfo : EIATTR_FRAME_SIZE
	.align		4
.L_205:
        /*04d4*/ 	.byte	0x04, 0x11
        /*04d6*/ 	.short	(.L_207 - .L_206)
	.align		4
.L_206:
        /*04d8*/ 	.word	index@(_ZN10layer_norm13ln_bwd_kernelINS_13Kernel_traitsIf6__halffS2_fjLj512ELj1ELj4ELj1ELj16ENS_18Kernel_traits_baseILj512EfS2_fS2_fjLj128EEEEELb1ELb0ELb0ELb0EEEvNS_9BwdParamsE)
        /*04dc*/ 	.word	0x00000000


	//----- nvinfo : EIATTR_REGCOUNT
	.align		4
.L_207:
        /*04e0*/ 	.byte	0x04, 0x2f
        /*04e2*/ 	.short	(.L_209 - .L_208)
	.align		4
.L_208:
        /*04e4*/ 	.word	index@(_ZN10layer_norm13ln_bwd_kernelINS_13Kernel_traitsIf6__halffS2_fjLj512ELj1ELj4ELj1ELj16ENS_18Kernel_traits_baseILj512EfS2_fS2_fjLj128EEEEELb0ELb1ELb1ELb1EEEvNS_9BwdParamsE)
        /*04e8*/ 	.word	0x000000a8


	//----- nvinfo : EIATTR_FRAME_SIZE
	.align		4
.L_209:
        /*04ec*/ 	.byte	0x04, 0x11
        /*04ee*/ 	.short	(.L_211 - .L_210)
	.align		4
.L_210:
        /*04f0*/ 	.word	index@(_ZN10layer_norm13ln_bwd_kernelINS_13Kernel_traitsIf6__halffS2_fjLj512ELj1ELj4ELj1ELj16ENS_18Kernel_traits_baseILj512EfS2_fS2_fjLj128EEEEELb0ELb1ELb1ELb1EEEvNS_9BwdParamsE)
        /*04f4*/ 	.word	0x00000000


	//----- nvinfo : EIATTR_REGCOUNT
	.align		4
.L_211:
        /*04f8*/ 	.byte	0x04, 0x2f
        /*04fa*/ 	.short	(.L_213 - .L_212)
	.align		4
.L_212:
        /*04fc*/ 	.word	index@(_ZN10layer_norm13ln_bwd_kernelINS_13Kernel_traitsIf6__halffS2_fjLj512ELj1ELj4ELj1ELj16ENS_18Kernel_traits_baseILj512EfS2_fS2_fjLj128EEEEELb0ELb1ELb1ELb0EEEvNS_9BwdParamsE)
        /*0500*/ 	.word	0x000000ae


	//----- nvinfo : EIATTR_FRAME_SIZE
	.align		4
.L_213:
        /*0504*/ 	.byte	0x04, 0x11
        /*0506*/ 	.short	(.L_215 - .L_214)
	.align		4
.L_214:
        /*0508*/ 	.word	index@(_ZN10layer_norm13ln_bwd_kernelINS_13Kernel_traitsIf6__halffS2_fjLj512ELj1ELj4ELj1ELj16ENS_18Kernel_traits_baseILj512EfS2_fS2_fjLj128EEEEELb0ELb1ELb1ELb0EEEvNS_9BwdParamsE)
        /*050c*/ 	.word	0x00000000


	//----- nvinfo : EIATTR_REGCOUNT
	.align		4
.L_215:
        /*0510*/ 	.byte	0x04, 0x2f
        /*0512*/ 	.short	(.L_217 - .L_216)
	.align		4
.L_216:
        /*0514*/ 	.word	index@(_ZN10layer_norm13ln_bwd_kernelINS_13Kernel_traitsIf6__halffS2_fjLj512ELj1ELj4ELj1ELj16ENS_18Kernel_traits_baseILj512EfS2_fS2_fjLj128EEEEELb0ELb1ELb0ELb1EEEvNS_9BwdParamsE)
        /*0518*/ 	.word	0x000000a7


	//----- nvinfo : EIATTR_FRAME_SIZE
	.align		4
.L_217:
        /*051c*/ 	.byte	0x04, 0x11
        /*051e*/ 	.short	(.L_219 - .L_218)
	.align		4
.L_218:
        /*0520*/ 	.word	index@(_ZN10layer_norm13ln_bwd_kernelINS_13Kernel_traitsIf6__halffS2_fjLj512ELj1ELj4ELj1ELj16ENS_18Kernel_traits_baseILj512EfS2_fS2_fjLj128EEEEELb0ELb1ELb0ELb1EEEvNS_9BwdParamsE)
        /*0524*/ 	.word	0x00000000


	//----- nvinfo : EIATTR_REGCOUNT
	.align		4
.L_219:
        /*0528*/ 	.byte	0x04, 0x2f
        /*052a*/ 	.short	(.L_221 - .L_220)
	.align		4
.L_220:
        /*052c*/ 	.word	index@(_ZN10layer_norm13ln_bwd_kernelINS_13Kernel_traitsIf6__halffS2_fjLj512ELj1ELj4ELj1ELj16ENS_18Kernel_traits_baseILj512EfS2_fS2_fjLj128EEEEELb0ELb1ELb0ELb0EEEvNS_9BwdParamsE)
        /*0530*/ 	.word	0x000000a7


	//----- nvinfo : EIATTR_FRAME_SIZE
	.align		4
.L_221:
        /*0534*/ 	.byte	0x04, 0x11
        /*0536*/ 	.short	(.L_223 - .L_222)
	.align		4
.L_222:
        /*0538*/ 	.word	index@(_ZN10layer_norm13ln_bwd_kernelINS_13Kernel_traitsIf6__halffS2_fjLj512ELj1ELj4ELj1ELj16ENS_18Kernel_traits_baseILj512EfS2_fS2_fjLj128EEEEELb0ELb1ELb0ELb0EEEvNS_9BwdParamsE)
        /*053c*/ 	.word	0x00000000


	//----- nvinfo : EIATTR_REGCOUNT
	.align		4
.L_223:
        /*0540*/ 	.byte	0x04, 0x2f
        /*0542*/ 	.short	(.L_225 - .L_224)
	.align		4
.L_224:
        /*0544*/ 	.word	index@(_ZN10layer_norm13ln_bwd_kernelINS_13Kernel_traitsIf6__halffS2_fjLj512ELj1ELj4ELj1ELj16ENS_18Kernel_traits_baseILj512EfS2_fS2_fjLj128EEEEELb0ELb0ELb1ELb1EEEvNS_9BwdParamsE)
        /*0548*/ 	.word	0x00000080


	//----- nvinfo : EIATTR_FRAME_SIZE
	.align		4
.L_225:
        /*054c*/ 	.byte	0x04, 0x11
        /*054e*/ 	.short	(.L_227 - .L_226)
	.align		4
.L_226:
        /*0550*/ 	.word	index@(_ZN10layer_norm13ln_bwd_kernelINS_13Kernel_traitsIf6__halffS2_fjLj512ELj1ELj4ELj1ELj16ENS_18Kernel_traits_baseILj512EfS2_fS2_fjLj128EEEEELb0ELb0ELb1ELb1EEEvNS_9BwdParamsE)
        /*0554*/ 	.word	0x00000000


	//----- nvinfo : EIATTR_REGCOUNT
	.align		4
.L_227:
        /*0558*/ 	.byte	0x04, 0x2f
        /*055a*/ 	.short	(.L_229 - .L_228)
	.align		4
.L_228:
        /*055c*/ 	.word	index@(_ZN10layer_norm13ln_bwd_kernelINS_13Kernel_traitsIf6__halffS2_fjLj512ELj1ELj4ELj1ELj16ENS_18Kernel_traits_baseILj512EfS2_fS2_fjLj128EEEEELb0ELb0ELb1ELb0EEEvNS_9BwdParamsE)
        /*0560*/ 	.word	0x0000008c


	//----- nvinfo : EIATTR_FRAME_SIZE
	.align		4
.L_229:
        /*0564*/ 	.byte	0x04, 0x11
        /*0566*/ 	.short	(.L_231 - .L_230)
	.align		4
.L_230:
        /*0568*/ 	.word	index@(_ZN10layer_norm13ln_bwd_kernelINS_13Kernel_traitsIf6__halffS2_fjLj512ELj1ELj4ELj1ELj16ENS_18Kernel_traits_baseILj512EfS2_fS2_fjLj128EEEEELb0ELb0ELb1ELb0EEEvNS_9BwdParamsE)
        /*056c*/ 	.word	0x00000000


	//----- nvinfo : EIATTR_REGCOUNT
	.align		4
.L_231:
        /*0570*/ 	.byte	0x04, 0x2f
        /*0572*/ 	.short	(.L_233 - .L_232)
	.align		4
.L_232:
        /*0574*/ 	.word	index@(_ZN10layer_norm13ln_bwd_kernelINS_13Kernel_traitsIf6__halffS2_fjLj512ELj1ELj4ELj1ELj16ENS_18Kernel_traits_baseILj512EfS2_fS2_fjLj128EEEEELb0ELb0ELb0ELb1EEEvNS_9BwdParamsE)
        /*0578*/ 	.word	0x00000080


	//----- nvinfo : EIATTR_FRAME_SIZE
	.align		4
.L_233:
        /*057c*/ 	.byte	0x04, 0x11
        /*057e*/ 	.short	(.L_235 - .L_234)
	.align		4
.L_234:
        /*0580*/ 	.word	index@(_ZN10layer_norm13ln_bwd_kernelINS_13Kernel_traitsIf6__halffS2_fjLj512ELj1ELj4ELj1ELj16ENS_18Kernel_traits_baseILj512EfS2_fS2_fjLj128EEEEELb0ELb0ELb0ELb1EEEvNS_9BwdParamsE)
        /*0584*/ 	.word	0x00000000


	//----- nvinfo : EIATTR_REGCOUNT
	.align		4
.L_235:
        /*0588*/ 	.byte	0x04, 0x2f
        /*058a*/ 	.short	(.L_237 - .L_236)
	.align		4
.L_236:
        /*058c*/ 	.word	index@(_ZN10layer_norm13ln_bwd_kernelINS_13Kernel_traitsIf6__halffS2_fjLj512ELj1ELj4ELj1ELj16ENS_18Kernel_traits_baseILj512EfS2_fS2_fjLj128EEEEELb0ELb0ELb0ELb0EEEvNS_9BwdParamsE)
        /*0590*/ 	.word	0x00000080


	//----- nvinfo : EIATTR_FRAME_SIZE
	.align		4
.L_237:
        /*0594*/ 	.byte	0x04, 0x11
        /*0596*/ 	.short	(.L_239 - .L_238)
	.align		4
.L_238:
        /*0598*/ 	.word	index@(_ZN10layer_norm13ln_bwd_kernelINS_13Kernel_traitsIf6__halffS2_fjLj512ELj1ELj4ELj1ELj16ENS_18Kernel_traits_baseILj512EfS2_fS2_fjLj128EEEEELb0ELb0ELb0ELb0EEEvNS_9BwdParamsE)
        /*059c*/ 	.word	0x00000000


	//----- nvinfo : EIATTR_REGCOUNT
	.align		4
.L_239:
        /*05a0*/ 	.byte	0x04, 0x2f
        /*05a2*/ 	.short	(.L_241 - .L_240)
	.align		4
.L_240:
        /*05a4*/ 	.word	index@(_ZN10layer_norm13ln_bwd_kernelINS_13Kernel_traitsI6__halfS2_fS2_fjLj512ELj1ELj4ELj1ELj16ENS_18Kernel_traits_baseILj512ES2_S2_fS2_fjLj128EEEEELb1ELb1ELb1ELb1EEEvNS_9BwdParamsE)
        /*05a8*/ 	.word	0x000000a8


	//----- nvinfo : EIATTR_FRAME_SIZE
	.align		4
.L_241:
        /*05ac*/ 	.byte	0x04, 0x11
        /*05ae*/ 	.short	(.L_243 - .L_242)
	.align		4
.L_242:
        /*05b0*/ 	.word	index@(_ZN10layer_norm13ln_bwd_kernelINS_13Kernel_traitsI6__halfS2_fS2_fjLj512ELj1ELj4ELj1ELj16ENS_18Kernel_traits_baseILj512ES2_S2_fS2_fjLj128EEEEELb1ELb1ELb1ELb1EEEvNS_9BwdParamsE)
        /*05b4*/ 	.word	0x00000000


	//----- nvinfo : EIATTR_REGCOUNT
	.align		4
.L_243:
        /*05b8*/ 	.byte	0x04, 0x2f
        /*05ba*/ 	.short	(.L_245 - .L_244)
	.align		4
.L_244:
        /*05bc*/ 	.word	index@(_ZN10layer_norm22ln_bwd_finalize_kernelINS_22Kernel_traits_finalizeILj512E6__halfS2_fS2_fjLb1ELj1024ELj4ENS_18Kernel_traits_baseILj512ES2_S2_fS2_fjLj1024EEEEELb1ELb1EEEvNS_9BwdParamsE)
        /*05c0*/ 	.word	0x00000020


	//----- nvinfo : EIATTR_FRAME_SIZE
	.align		4
.L_245:
        /*05c4*/ 	.byte	0x04, 0x11
        /*05c6*/ 	.short	(.L_247 - .L_246)
	.align		4
.L_246:
        /*05c8*/ 	.word	index@(_ZN10layer_norm22ln_bwd_finalize_kernelINS_22Kernel_traits_finalizeILj512E6__halfS2_fS2_fjLb1ELj1024ELj4ENS_18Kernel_traits_baseILj512ES2_S2_fS2_fjLj1024EEEEELb1ELb1EEEvNS_9BwdParamsE)
        /*05cc*/ 	.word	0x00000000


	//----- nvinfo : EIATTR_REGCOUNT
	.align		4
.L_247:
        /*05d0*/ 	.byte	0x04, 0x2f
        /*05d2*/ 	.short	(.L_249 - .L_248)
	.align		4
.L_248:
        /*05d4*/ 	.word	index@(_ZN10layer_norm13ln_bwd_kernelINS_13Kernel_traitsI6__halfS2_fS2_fjLj512ELj1ELj4ELj1ELj16ENS_18Kernel_traits_baseILj512ES2_S2_fS2_fjLj128EEEEELb1ELb1ELb1ELb0EEEvNS_9BwdParamsE)
        /*05d8*/ 	.word	0x000000a0


	//----- nvinfo : EIATTR_FRAME_SIZE
	.align		4
.L_249:
        /*05dc*/ 	.byte	0x04, 0x11
        /*05de*/ 	.short	(.L_251 - .L_250)
	.align		4
.L_250:
        /*05e0*/ 	.word	index@(_ZN10layer_norm13ln_bwd_kernelINS_13Kernel_traitsI6__halfS2_fS2_fjLj512ELj1ELj4ELj1ELj16ENS_18Kernel_traits_baseILj512ES2_S2_fS2_fjLj128EEEEELb1ELb1ELb1ELb0EEEvNS_9BwdParamsE)
        /*05e4*/ 	.word	0x00000000


	//----- nvinfo : EIATTR_REGCOUNT
	.align		4
.L_251:
        /*05e8*/ 	.byte	0x04, 0x2f
        /*05ea*/ 	.short	(.L_253 - .L_252)
	.align		4
.L_252:
        /*05ec*/ 	.word	index@(_ZN10layer_norm22ln_bwd_finalize_kernelINS_22Kernel_traits_finalizeILj512E6__halfS2_fS2_fjLb1ELj1024ELj4ENS_18Kernel_traits_baseILj512ES2_S2_fS2_fjLj1024EEEEELb1ELb0EEEvNS_9BwdParamsE)
        /*05f0*/ 	.word	0x00000020


	//----- nvinfo : EIATTR_FRAME_SIZE
	.align		4
.L_253:
        /*05f4*/ 	.byte	0x04, 0x11
        /*05f6*/ 	.short	(.L_255 - .L_254)
	.align		4
.L_254:
        /*05f8*/ 	.word	index@(_ZN10layer_norm22ln_bwd_finalize_kernelINS_22Kernel_traits_finalizeILj512E6__halfS2_fS2_fjLb1ELj1024ELj4ENS_18Kernel_traits_baseILj512ES2_S2_fS2_fjLj1024EEEEELb1ELb0EEEvNS_9BwdParamsE)
        /*05fc*/ 	.word	0x00000000


	//----- nvinfo : EIATTR_REGCOUNT
	.align		4
.L_255:
        /*0600*/ 	.byte	0x04, 0x2f
        /*0602*/ 	.short	(.L_257 - .L_256)
	.align		4
.L_256:
        /*0604*/ 	.word	index@(_ZN10layer_norm13ln_bwd_kernelINS_13Kernel_traitsI6__halfS2_fS2_fjLj512ELj1ELj4ELj1ELj16ENS_18Kernel_traits_baseILj512ES2_S2_fS2_fjLj128EEEEELb1ELb1ELb0ELb1EEEvNS_9BwdParamsE)
        /*0608*/ 	.word	0x000000a7


	//----- nvinfo : EIATTR_FRAME_SIZE
	.align		4
.L_257:
        /*060c*/ 	.byte	0x04, 0x11
        /*060e*/ 	.short	(.L_259 - .L_258)
	.align		4
.L_258:
        /*0610*/ 	.word	index@(_ZN10layer_norm13ln_bwd_kernelINS_13Kernel_traitsI6__halfS2_fS2_fjLj512ELj1ELj4ELj1ELj16ENS_18Kernel_traits_baseILj512ES2_S2_fS2_fjLj128EEEEELb1ELb1ELb0ELb1EEEvNS_9BwdParamsE)
        /*0614*/ 	.word	0x00000000


	//----- nvinfo : EIATTR_REGCOUNT
	.align		4
.L_259:
        /*0618*/ 	.byte	0x04, 0x2f
        /*061a*/ 	.short	(.L_261 - .L_260)
	.align		4
.L_260:
        /*061c*/ 	.word	index@(_ZN10layer_norm13ln_bwd_kernelINS_13Kernel_traitsI6__halfS2_fS2_fjLj512ELj1ELj4ELj1ELj16ENS_18Kernel_traits_baseILj512ES2_S2_fS2_fjLj128EEEEELb1ELb1ELb0ELb0EEEvNS_9BwdParamsE)
        /*0620*/ 	.word	0x0000009e


	//----- nvinfo : EIATTR_FRAME_SIZE
	.align		4
.L_261:
        /*0624*/ 	.byte	0x04, 0x11
        /*0626*/ 	.short	(.L_263 - .L_262)
	.align		4
.L_262:
        /*0628*/ 	.word	index@(_ZN10layer_norm13ln_bwd_kernelINS_13Kernel_traitsI6__halfS2_fS2_fjLj512ELj1ELj4ELj1ELj16ENS_18Kernel_traits_baseILj512ES2_S2_fS2_fjLj128EEEEELb1ELb1ELb0ELb0EEEvNS_9BwdParamsE)
        /*062c*/ 	.word	0x00000000


	//----- nvinfo : EIATTR_REGCOUNT
	.align		4
.L_263:
        /*0630*/ 	.byte	0x04, 0x2f
        /*0632*/ 	.short	(.L_265 - .L_264)
	.align		4
.L_264:
        /*0634*/ 	.word	index@(_ZN10layer_norm13ln_bwd_kernelINS_13Kernel_traitsI6__halfS2_fS2_fjLj512ELj1ELj4ELj1ELj16ENS_18Kernel_traits_baseILj512ES2_S2_fS2_fjLj128EEEEELb1ELb0ELb1ELb1EEEvNS_9BwdParamsE)
        /*0638*/ 	.word	0x00000080


	//----- nvinfo : EIATTR_FRAME_SIZE
	.align		4
.L_265:
        /*063c*/ 	.byte	0x04, 0x11
        /*063e*/ 	.short	(.L_267 - .L_266)
	.align		4
.L_266:
        /*0640*/ 	.word	index@(_ZN10layer_norm13ln_bwd_kernelINS_13Kernel_traitsI6__halfS2_fS2_fjLj512ELj1ELj4ELj1ELj16ENS_18Kernel_traits_baseILj512ES2_S2_fS2_fjLj128EEEEELb1ELb0ELb1ELb1EEEvNS_9BwdParamsE)
        /*0644*/ 	.word	0x00000000


	//----- nvinfo : EIATTR_REGCOUNT
	.align		4
.L_267:
        /*0648*/ 	.byte	0x04, 0x2f
        /*064a*/ 	.short	(.L_269 - .L_268)
	.align		4
.L_268:
        /*064c*/ 	.word	index@(_ZN10layer_norm22ln_bwd_finalize_kernelINS_22Kernel_traits_finalizeILj512E6__halfS2_fS2_fjLb0ELj1024ELj4ENS_18Kernel_traits_baseILj512ES2_S2_fS2_fjLj1024EEEEELb0ELb1EEEvNS_9BwdParamsE)
        /*0650*/ 	.word	0x00000020


	//----- nvinfo : EIATTR_FRAME_SIZE
	.align		4
.L_269:
        /*0654*/ 	.byte	0x04, 0x11
        /*0656*/ 	.short	(.L_271 - .L_270)
	.align		4
.L_270:
        /*0658*/ 	.word	index@(_ZN10layer_norm22ln_bwd_finalize_kernelINS_22Kernel_traits_finalizeILj512E6__halfS2_fS2_fjLb0ELj1024ELj4ENS_18Kernel_traits_baseILj512ES2_S2_fS2_fjLj1024EEEEELb0ELb1EEEvNS_9BwdParamsE)
        /*065c*/ 	.word	0x00000000


	//----- nvinfo : EIATTR_REGCOUNT
	.align		4
.L_271:
        /*0660*/ 	.byte	0x04, 0x2f
        /*0662*/ 	.short	(.L_273 - .L_272)
	.align		4
.L_272:
        /*0664*/ 	.word	index@(_ZN10layer_norm13ln_bwd_kernelINS_13Kernel_traitsI6__halfS2_fS2_fjLj512ELj1ELj4ELj1ELj16ENS_18Kernel_traits_baseILj512ES2_S2_fS2_fjLj128EEEEELb1ELb0ELb1ELb0EEEvNS_9BwdParamsE)
        /*0668*/ 	.word	0x00000084


	//----- nvinfo : EIATTR_FRAME_SIZE
	.align		4
.L_273:
        /*066c*/ 	.byte	0x04, 0x11
        /*066e*/ 	.short	(.L_275 - .L_274)
	.align		4
.L_274:
        /*0670*/ 	.word	index@(_ZN10layer_norm13ln_bwd_kernelINS_13Kernel_traitsI6__halfS2_fS2_fjLj512ELj1ELj4ELj1ELj16ENS_18Kernel_traits_baseILj512ES2_S2_fS2_fjLj128EEEEELb1ELb0ELb1ELb0EEEvNS_9BwdParamsE)
        /*0674*/ 	.word	0x00000000


	//----- nvinfo : EIATTR_REGCOUNT
	.align		4
.L_275:
        /*0678*/ 	.byte	0x04, 0x2f
        /*067a*/ 	.short	(.L_277 - .L_276)
	.align		4
.L_276:
        /*067c*/ 	.word	index@(_ZN10layer_norm22ln_bwd_finalize_kernelINS_22Kernel_traits_finalizeILj512E6__halfS2_fS2_fjLb0ELj1024ELj4ENS_18Kernel_traits_baseILj512ES2_S2_fS2_fjLj1024EEEEELb0ELb0EEEvNS_9BwdParamsE)
        /*0680*/ 	.word	0x0000003f


	//----- nvinfo : EIATTR_FRAME_SIZE
	.align		4
.L_277:
        /*0684*/ 	.byte	0x04, 0x11
        /*0686*/ 	.short	(.L_279 - .L_278)
	.align		4
.L_278:
        /*0688*/ 	.word	index@(_ZN10layer_norm22ln_bwd_finalize_kernelINS_22Kernel_traits_finalizeILj512E6__halfS2_fS2_fjLb0ELj1024ELj4ENS_18Kernel_traits_baseILj512ES2_S2_fS2_fjLj1024EEEEELb0ELb0EEEvNS_9BwdParamsE)
        /*068c*/ 	.word	0x00000000


	//----- nvinfo : EIATTR_REGCOUNT
	.align		4
.L_279:
        /*0690*/ 	.byte	0x04, 0x2f
        /*0692*/ 	.short	(.L_281 - .L_280)
	.align		4
.L_280:
        /*0694*/ 	.word	index@(_ZN10layer_norm13ln_bwd_kernelINS_13Kernel_traitsI6__halfS2_fS2_fjLj512ELj1ELj4ELj1ELj16ENS_18Kernel_traits_baseILj512ES2_S2_fS2_fjLj128EEEEELb1ELb0ELb0ELb1EEEvNS_9BwdParamsE)
        /*0698*/ 	.word	0x00000080


	//----- nvinfo : EIATTR_FRAME_SIZE
	.align		4
.L_281:
        /*069c*/ 	.byte	0x04, 0x11
        /*069e*/ 	.short	(.L_283 - .L_282)
	.align		4
.L_282:
        /*06a0*/ 	.word	index@(_ZN10layer_norm13ln_bwd_kernelINS_13Kernel_traitsI6__halfS2_fS2_fjLj512ELj1ELj4ELj1ELj16ENS_18Kernel_traits_baseILj512ES2_S2_fS2_fjLj128EEEEELb1ELb0ELb0ELb1EEEvNS_9BwdParamsE)
        /*06a4*/ 	.word	0x00000000


	//----- nvinfo : EIATTR_REGCOUNT
	.align		4
.L_283:
        /*06a8*/ 	.byte	0x04, 0x2f
        /*06aa*/ 	.short	(.L_285 - .L_284)
	.align		4
.L_284:
        /*06ac*/ 	.word	index@(_ZN10layer_norm13ln_bwd_kernelINS_13Kernel_traitsI6__halfS2_fS2_fjLj512ELj1ELj4ELj1ELj16ENS_18Kernel_traits_baseILj512ES2_S2_fS2_fjLj128EEEEELb1ELb0ELb0ELb0EEEvNS_9BwdParamsE)
        /*06b0*/ 	.word	0x00000080


	//----- nvinfo : EIATTR_FRAME_SIZE
	.align		4
.L_285:
        /*06b4*/ 	.byte	0x04, 0x11
        /*06b6*/ 	.short	(.L_287 - .L_286)
	.align		4
.L_286:
        /*06b8*/ 	.word	index@(_ZN10layer_norm13ln_bwd_kernelINS_13Kernel_traitsI6__halfS2_fS2_fjLj512ELj1ELj4ELj1ELj16ENS_18Kernel_traits_baseILj512ES2_S2_fS2_fjLj128EEEEELb1ELb0ELb0ELb0EEEvNS_9BwdParamsE)
        /*06bc*/ 	.word	0x00000000


	//----- nvinfo : EIATTR_REGCOUNT
	.align		4
.L_287:
        /*06c0*/ 	.byte	0x04, 0x2f
        /*06c2*/ 	.short	(.L_289 - .L_288)
	.align		4
.L_288:
        /*06c4*/ 	.word	index@(_ZN10layer_norm13ln_bwd_kernelINS_13Kernel_traitsI6__halfS2_fS2_fjLj512ELj1ELj4ELj1ELj16ENS_18Kernel_traits_baseILj512ES2_S2_fS2_fjLj128EEEEELb0ELb1ELb1ELb1EEEvNS_9BwdParamsE)
        /*06c8*/ 	.word	0x000000a5


	//----- nvinfo : EIATTR_FRAME_SIZE
	.align		4
.L_289:
        /*06cc*/ 	.byte	0x04, 0x11
        /*06ce*/ 	.short	(.L_291 - .L_290)
	.align		4
.L_290:
        /*06d0*/ 	.word	index@(_ZN10layer_norm13ln_bwd_kernelINS_13Kernel_traitsI6__halfS2_fS2_fjLj512ELj1ELj4ELj1ELj16ENS_18Kernel_traits_baseILj512ES2_S2_fS2_fjLj128EEEEELb0ELb1ELb1ELb1EEEvNS_9BwdParamsE)
        /*06d4*/ 	.word	0x00000000


	//----- nvinfo : EIATTR_REGCOUNT
	.align		4
.L_291:
        /*06d8*/ 	.byte	0x04, 0x2f
        /*06da*/ 	.short	(.L_293 - .L_292)
	.align		4
.L_292:
        /*06dc*/ 	.word	index@(_ZN10layer_norm13ln_bwd_kernelINS_13Kernel_traitsI6__halfS2_fS2_fjLj512ELj1ELj4ELj1ELj16ENS_18Kernel_traits_baseILj512ES2_S2_fS2_fjLj128EEEEELb0ELb1ELb1ELb0EEEvNS_9BwdParamsE)
        /*06e0*/ 	.word	0x000000a0


	//----- nvinfo : EIATTR_FRAME_SIZE
	.align		4
.L_293:
        /*06e4*/ 	.byte	0x04, 0x11
        /*06e6*/ 	.short	(.L_295 - .L_294)
	.align		4
.L_294:
        /*06e8*/ 	.word	index@(_ZN10layer_norm13ln_bwd_kernelINS_13Kernel_traitsI6__halfS2_fS2_fjLj512ELj1ELj4ELj1ELj16ENS_18Kernel_traits_baseILj512ES2_S2_fS2_fjLj128EEEEELb0ELb1ELb1ELb0EEEvNS_9BwdParamsE)
        /*06ec*/ 	.word	0x00000000


	//----- nvinfo : EIATTR_REGCOUNT
	.align		4
.L_295:
        /*06f0*/ 	.byte	0x04, 0x2f
        /*06f2*/ 	.short	(.L_297 - .L_296)
	.align		4
.L_296:
        /*06f4*/ 	.word	index@(_ZN10layer_norm13ln_bwd_kernelINS_13Kernel_traitsI6__halfS2_fS2_fjLj512ELj1ELj4ELj1ELj16ENS_18Kernel_traits_baseILj512ES2_S2_fS2_fjLj128EEEEELb0ELb1ELb0ELb1EEEvNS_9BwdParamsE)
        /*06f8*/ 	.word	0x000000a3


	//----- nvinfo : EIATTR_FRAME_SIZE
	.align		4
.L_297:
        /*06fc*/ 	.byte	0x04, 0x11
        /*06fe*/ 	.short	(.L_299 - .L_298)
	.align		4
.L_298:
        /*0700*/ 	.word	index@(_ZN10layer_norm13ln_bwd_kernelINS_13Kernel_traitsI6__halfS2_fS2_fjLj512ELj1ELj4ELj1ELj16ENS_18Kernel_traits_baseILj512ES2_S2_fS2_fjLj128EEEEELb0ELb1ELb0ELb1EEEvNS_9BwdParamsE)
        /*0704*/ 	.word	0x00000000


	//----- nvinfo : EIATTR_REGCOUNT
	.align		4
.L_299:
        /*0708*/ 	.byte	0x04, 0x2f
        /*070a*/ 	.short	(.L_301 - .L_300)
	.align		4
.L_300:
        /*070c*/ 	.word	index@(_ZN10layer_norm13ln_bwd_kernelINS_13Kernel_traitsI6__halfS2_fS2_fjLj512ELj1ELj4ELj1ELj16ENS_18Kernel_traits_baseILj512ES2_S2_fS2_fjLj128EEEEELb0ELb1ELb0ELb0EEEvNS_9BwdParamsE)
        /*0710*/ 	.word	0x00000097


	//----- nvinfo : EIATTR_FRAME_SIZE
	.align		4
.L_301:
        /*0714*/ 	.byte	0x04, 0x11
        /*0716*/ 	.short	(.L_303 - .L_302)
	.align		4
.L_302:
        /*0718*/ 	.word	index@(_ZN10layer_norm13ln_bwd_kernelINS_13Kernel_traitsI6__halfS2_fS2_fjLj512ELj1ELj4ELj1ELj16ENS_18Kernel_traits_baseILj512ES2_S2_fS2_fjLj128EEEEELb0ELb1ELb0ELb0EEEvNS_9BwdParamsE)
        /*071c*/ 	.word	0x00000000


	//----- nvinfo : EIATTR_REGCOUNT
	.align		4
.L_303:
        /*0720*/ 	.byte	0x04, 0x2f
        /*0722*/ 	.short	(.L_305 - .L_304)
	.align		4
.L_304:
        /*0724*/ 	.word	index@(_ZN10layer_norm13ln_bwd_kernelINS_13Kernel_traitsI6__halfS2_fS2_fjLj512ELj1ELj4ELj1ELj16ENS_18Kernel_traits_baseILj512ES2_S2_fS2_fjLj128EEEEELb0ELb0ELb1ELb1EEEvNS_9BwdParamsE)
        /*0728*/ 	.word	0x00000080


	//----- nvinfo : EIATTR_FRAME_SIZE
	.align		4
.L_305:
        /*072c*/ 	.byte	0x04, 0x11
        /*072e*/ 	.short	(.L_307 - .L_306)
	.align		4
.L_306:
        /*0730*/ 	.word	index@(_ZN10layer_norm13ln_bwd_kernelINS_13Kernel_traitsI6__halfS2_fS2_fjLj512ELj1ELj4ELj1ELj16ENS_18Kernel_traits_baseILj512ES2_S2_fS2_fjLj128EEEEELb0ELb0ELb1ELb1EEEvNS_9BwdParamsE)
        /*0734*/ 	.word	0x00000000


	//----- nvinfo : EIATTR_REGCOUNT
	.align		4
.L_307:
        /*0738*/ 	.byte	0x04, 0x2f
        /*073a*/ 	.short	(.L_309 - .L_308)
	.align		4
.L_308:
        /*073c*/ 	.word	index@(_ZN10layer_norm13ln_bwd_kernelINS_13Kernel_traitsI6__halfS2_fS2_fjLj512ELj1ELj4ELj1ELj16ENS_18Kernel_traits_baseILj512ES2_S2_fS2_fjLj128EEEEELb0ELb0ELb1ELb0EEEvNS_9BwdParamsE)
        /*0740*/ 	.word	0x0000007f


	//----- nvinfo : EIATTR_FRAME_SIZE
	.align		4
.L_309:
        /*0744*/ 	.byte	0x04, 0x11
        /*0746*/ 	.short	(.L_311 - .L_310)
	.align		4
.L_310:
        /*0748*/ 	.word	index@(_ZN10layer_norm13ln_bwd_kernelINS_13Kernel_traitsI6__halfS2_fS2_fjLj512ELj1ELj4ELj1ELj16ENS_18Kernel_traits_baseILj512ES2_S2_fS2_fjLj128EEEEELb0ELb0ELb1ELb0EEEvNS_9BwdParamsE)
        /*074c*/ 	.word	0x00000000


	//----- nvinfo : EIATTR_REGCOUNT
	.align		4
.L_311:
        /*0750*/ 	.byte	0x04, 0x2f
        /*0752*/ 	.short	(.L_313 - .L_312)
	.align		4
.L_312:
        /*0754*/ 	.word	index@(_ZN10layer_norm13ln_bwd_kernelINS_13Kernel_traitsI6__halfS2_fS2_fjLj512ELj1ELj4ELj1ELj16ENS_18Kernel_traits_baseILj512ES2_S2_fS2_fjLj128EEEEELb0ELb0ELb0ELb1EEEvNS_9BwdParamsE)
        /*0758*/ 	.word	0x00000080


	//----- nvinfo : EIATTR_FRAME_SIZE
	.align		4
.L_313:
        /*075c*/ 	.byte	0x04, 0x11
        /*075e*/ 	.short	(.L_315 - .L_314)
	.align		4
.L_314:
        /*0760*/ 	.word	index@(_ZN10layer_norm13ln_bwd_kernelINS_13Kernel_traitsI6__halfS2_fS2_fjLj512ELj1ELj4ELj1ELj16ENS_18Kernel_traits_baseILj512ES2_S2_fS2_fjLj128EEEEELb0ELb0ELb0ELb1EEEvNS_9BwdParamsE)
        /*0764*/ 	.word	0x00000000


	//----- nvinfo : EIATTR_REGCOUNT
	.align		4
.L_315:
        /*0768*/ 	.byte	0x04, 0x2f
        /*076a*/ 	.short	(.L_317 - .L_316)
	.align		4
.L_316:
        /*076c*/ 	.word	index@(_ZN10layer_norm13ln_bwd_kernelINS_13Kernel_traitsI6__halfS2_fS2_fjLj512ELj1ELj4ELj1ELj16ENS_18Kernel_traits_baseILj512ES2_S2_fS2_fjLj128EEEEELb0ELb0ELb0ELb0EEEvNS_9BwdParamsE)
        /*0770*/ 	.word	0x0000007c


	//----- nvinfo : EIATTR_FRAME_SIZE
	.align		4
.L_317:
        /*0774*/ 	.byte	0x04, 0x11
        /*0776*/ 	.short	(.L_319 - .L_318)
	.align		4
.L_318:
        /*0778*/ 	.word	index@(_ZN10layer_norm13ln_bwd_kernelINS_13Kernel_traitsI6__halfS2_fS2_fjLj512ELj1ELj4ELj1ELj16ENS_18Kernel_traits_baseILj512ES2_S2_fS2_fjLj128EEEEELb0ELb0ELb0ELb0EEEvNS_9BwdParamsE)
        /*077c*/ 	.word	0x00000000


	//----- nvinfo : EIATTR_REGCOUNT
	.align		4
.L_319:
        /*0780*/ 	.byte	0x04, 0x2f
        /*0782*/ 	.short	(.L_321 - .L_320)
	.align		4
.L_320:
        /*0784*/ 	.word	index@(_ZN10layer_norm13ln_bwd_kernelINS_13Kernel_traitsIf6__halfS2_S2_fjLj512ELj1ELj4ELj1ELj16ENS_18Kernel_traits_baseILj512EfS2_S2_S2_fjLj128EEEEELb1ELb1ELb1ELb1EEEvNS_9BwdParamsE)
        /*0788*/ 	.word	0x000000a7


	//----- nvinfo : EIATTR_FRAME_SIZE
	.align		4
.L_321:
        /*078c*/ 	.byte	0x04, 0x11
        /*078e*/ 	.short	(.L_323 - .L_322)
	.align		4
.L_322:
        /*0790*/ 	.word	index@(_ZN10layer_norm13ln_bwd_kernelINS_13Kernel_traitsIf6__halfS2_S2_fjLj512ELj1ELj4ELj1ELj16ENS_18Kernel_traits_baseILj512EfS2_S2_S2_fjLj128EEEEELb1ELb1ELb1ELb1EEEvNS_9BwdParamsE)
        /*0794*/ 	.word	0x00000000


	//----- nvinfo : EIATTR_REGCOUNT
	.align		4
.L_323:
        /*0798*/ 	.byte	0x04, 0x2f
        /*079a*/ 	.short	(.L_325 - .L_324)
	.align		4
.L_324:
        /*079c*/ 	.word	index@(_ZN10layer_norm22ln_bwd_finalize_kernelINS_22Kernel_traits_finalizeILj512Ef6__halfS2_S2_fjLb1ELj1024ELj4ENS_18Kernel_traits_baseILj512EfS2_S2_S2_fjLj1024EEEEELb1ELb1EEEvNS_9BwdParamsE)
        /*07a0*/ 	.word	0x00000020


	//----- nvinfo : EIATTR_FRAME_SIZE
	.align		4
.L_325:
        /*07a4*/ 	.byte	0x04, 0x11
        /*07a6*/ 	.short	(.L_327 - .L_326)
	.align		4
.L_326:
        /*07a8*/ 	.word	index@(_ZN10layer_norm22ln_bwd_finalize_kernelINS_22Kernel_traits_finalizeILj512Ef6__halfS2_S2_fjLb1ELj1024ELj4ENS_18Kernel_traits_baseILj512EfS2_S2_S2_fjLj1024EEEEELb1ELb1EEEvNS_9BwdParamsE)
        /*07ac*/ 	.word	0x00000000


	//----- nvinfo : EIATTR_REGCOUNT
	.align		4
.L_327:
        /*07b0*/ 	.byte	0x04, 0x2f
        /*07b2*/ 	.short	(.L_329 - .L_328)
	.align		4
.L_328:
        /*07b4*/ 	.word	index@(_ZN10layer_norm13ln_bwd_kernelINS_13Kernel_traitsIf6__halfS2_S2_fjLj512ELj1ELj4ELj1ELj16ENS_18Kernel_traits_baseILj512EfS2_S2_S2_fjLj128EEEEELb1ELb1ELb1ELb0EEEvNS_9BwdParamsE)
        /*07b8*/ 	.word	0x000000a4


	//----- nvinfo : EIATTR_FRAME_SIZE
	.align		4
.L_329:
        /*07bc*/ 	.byte	0x04, 0x11
        /*07be*/ 	.short	(.L_331 - .L_330)
	.align		4
.L_330:
        /*07c0*/ 	.word	index@(_ZN10layer_norm13ln_bwd_kernelINS_13Kernel_traitsIf6__halfS2_S2_fjLj512ELj1ELj4ELj1ELj16ENS_18Kernel_traits_baseILj512EfS2_S2_S2_fjLj128EEEEELb1ELb1ELb1ELb0EEEvNS_9BwdParamsE)
        /*07c4*/ 	.word	0x00000000


	//----- nvinfo : EIATTR_REGCOUNT
	.align		4
.L_331:
        /*07c8*/ 	.byte	0x04, 0x2f
        /*07ca*/ 	.short	(.L_333 - .L_332)
	.align		4
.L_332:
        /*07cc*/ 	.word	index@(_ZN10layer_norm22ln_bwd_finalize_kernelINS_22Kernel_traits_finalizeILj512Ef6__halfS2_S2_fjLb1ELj1024ELj4ENS_18Kernel_traits_baseILj512EfS2_S2_S2_fjLj1024EEEEELb1ELb0EEEvNS_9BwdParamsE)
        /*07d0*/ 	.word	0x00000020


	//----- nvinfo : EIATTR_FRAME_SIZE
	.align		4
.L_333:
        /*07d4*/ 	.byte	0x04, 0x11
        /*07d6*/ 	.short	(.L_335 - .L_334)
	.align		4
.L_334:
        /*07d8*/ 	.word	index@(_ZN10layer_norm22ln_bwd_finalize_kernelINS_22Kernel_traits_finalizeILj512Ef6__halfS2_S2_fjLb1ELj1024ELj4ENS_18Kernel_traits_baseILj512EfS2_S2_S2_fjLj1024EEEEELb1ELb0EEEvNS_9BwdParamsE)
        /*07dc*/ 	.word	0x00000000


	//----- nvinfo : EIATTR_REGCOUNT
	.align		4
.L_335:
        /*07e0*/ 	.byte	0x04, 0x2f
        /*07e2*/ 	.short	(.L_337 - .L_336)
	.align		4
.L_336:
        /*07e4*/ 	.word	index@(_ZN10layer_norm13ln_bwd_kernelINS_13Kernel_traitsIf6__halfS2_S2_fjLj512ELj1ELj4ELj1ELj16ENS_18Kernel_traits_baseILj512EfS2_S2_S2_fjLj128EEEEELb1ELb1ELb0ELb1EEEvNS_9BwdParamsE)
        /*07e8*/ 	.word	0x000000ac


	//----- nvinfo : EIATTR_FRAME_SIZE
	.align		4
.L_337:
        /*07ec*/ 	.byte	0x04, 0x11
        /*07ee*/ 	.short	(.L_339 - .L_338)
	.align		4
.L_338:
        /*07f0*/ 	.word	index@(_ZN10layer_norm13ln_bwd_kernelINS_13Kernel_traitsIf6__halfS2_S2_fjLj512ELj1ELj4ELj1ELj16ENS_18Kernel_traits_baseILj512EfS2_S2_S2_fjLj128EEEEELb1ELb1ELb0ELb1EEEvNS_9BwdParamsE)
        /*07f4*/ 	.word	0x00000000


	//----- nvinfo : EIATTR_REGCOUNT
	.align		4
.L_339:
        /*07f8*/ 	.byte	0x04, 0x2f
        /*07fa*/ 	.short	(.L_341 - .L_340)
	.align		4
.L_340:
        /*07fc*/ 	.word	index@(_ZN10layer_norm13ln_bwd_kernelINS_13Kernel_traitsIf6__halfS2_S2_fjLj512ELj1ELj4ELj1ELj16ENS_18Kernel_traits_baseILj512EfS2_S2_S2_fjLj128EEEEELb1ELb1ELb0ELb0EEEvNS_9BwdParamsE)
        /*0800*/ 	.word	0x000000a3


	//----- nvinfo : EIATTR_FRAME_SIZE
	.align		4
.L_341:
        /*0804*/ 	.byte	0x04, 0x11
        /*0806*/ 	.short	(.L_343 - .L_342)
	.align		4
.L_342:
        /*0808*/ 	.word	index@(_ZN10layer_norm13ln_bwd_kernelINS_13Kernel_traitsIf6__halfS2_S2_fjLj512ELj1ELj4ELj1ELj16ENS_18Kernel_traits_baseILj512EfS2_S2_S2_fjLj128EEEEELb1ELb1ELb0ELb0EEEvNS_9BwdParamsE)
        /*080c*/ 	.word	0x00000000


	//----- nvinfo : EIATTR_REGCOUNT
	.align		4
.L_343:
        /*0810*/ 	.byte	0x04, 0x2f
        /*0812*/ 	.short	(.L_345 - .L_344)
	.align		4
.L_344:
        /*0814*/ 	.word	index@(_ZN10layer_norm13ln_bwd_kernelINS_13Kernel_traitsIf6__halfS2_S2_fjLj512ELj1ELj4ELj1ELj16ENS_18Kernel_traits_baseILj512EfS2_S2_S2_fjLj128EEEEELb1ELb0ELb1ELb1EEEvNS_9BwdParamsE)
        /*0818*/ 	.word	0x00000080


	//----- nvinfo : EIATTR_FRAME_SIZE
	.align		4
.L_345:
        /*081c*/ 	.byte	0x04, 0x11
        /*081e*/ 	.short	(.L_347 - .L_346)
	.align		4
.L_346:
        /*0820*/ 	.word	index@(_ZN10layer_norm13ln_bwd_kernelINS_13Kernel_traitsIf6__halfS2_S2_fjLj512ELj1ELj4ELj1ELj16ENS_18Kernel_traits_baseILj512EfS2_S2_S2_fjLj128EEEEELb1ELb0ELb1ELb1EEEvNS_9BwdParamsE)
        /*0824*/ 	.word	0x00000000


	//----- nvinfo : EIATTR_REGCOUNT
	.align		4
.L_347:
        /*0828*/ 	.byte	0x04, 0x2f
        /*082a*/ 	.short	(.L_349 - .L_348)
	.align		4
.L_348:
        /*082c*/ 	.word	index@(_ZN10layer_norm22ln_bwd_finalize_kernelINS_22Kernel_traits_finalizeILj512Ef6__halfS2_S2_fjLb0ELj1024ELj4ENS_18Kernel_traits_baseILj512EfS2_S2_S2_fjLj1024EEEEELb0ELb1EEEvNS_9BwdParamsE)
        /*0830*/ 	.word	0x00000020


	//----- nvinfo : EIATTR_FRAME_SIZE
	.align		4
.L_349:
        /*0834*/ 	.byte	0x04, 0x11
        /*0836*/ 	.short	(.L_351 - .L_350)
	.align		4
.L_350:
        /*0838*/ 	.word	index@(_ZN10layer_norm22ln_bwd_finalize_kernelINS_22Kernel_traits_finalizeILj512Ef6__halfS2_S2_fjLb0ELj1024ELj4ENS_18Kernel_traits_baseILj512EfS2_S2_S2_fjLj1024EEEEELb0ELb1EEEvNS_9BwdParamsE)
        /*083c*/ 	.word	0x00000000


	//----- nvinfo : EIATTR_REGCOUNT
	.align		4
.L_351:
        /*0840*/ 	.byte	0x04, 0x2f
        /*0842*/ 	.short	(.L_353 - .L_352)
	.align		4
.L_352:
        /*0844*/ 	.word	index@(_ZN10layer_norm13ln_bwd_kernelINS_13Kernel_traitsIf6__halfS2_S2_fjLj512ELj1ELj4ELj1ELj16ENS_18Kernel_traits_baseILj512EfS2_S2_S2_fjLj128EEEEELb1ELb0ELb1ELb0EEEvNS_9BwdParamsE)
        /*0848*/ 	.word	0x00000082


	//----- nvinfo : EIATTR_FRAME_SIZE
	.align		4
.L_353:
        /*084c*/ 	.byte	0x04, 0x11
        /*084e*/ 	.short	(.L_355 - .L_354)
	.align		4
.L_354:
        /*0850*/ 	.word	index@(_ZN10layer_norm13ln_bwd_kernelINS_13Kernel_traitsIf6__halfS2_S2_fjLj512ELj1ELj4ELj1ELj16ENS_18Kernel_traits_baseILj512EfS2_S2_S2_fjLj128EEEEELb1ELb0ELb1ELb0EEEvNS_9BwdParamsE)
        /*0854*/ 	.word	0x00000000


	//----- nvinfo : EIATTR_REGCOUNT
	.align		4
.L_355:
        /*0858*/ 	.byte	0x04, 0x2f
        /*085a*/ 	.short	(.L_357 - .L_356)
	.align		4
.L_356:
        /*085c*/ 	.word	index@(_ZN10layer_norm22ln_bwd_finalize_kernelINS_22Kernel_traits_finalizeILj512Ef6__halfS2_S2_fjLb0ELj1024ELj4ENS_18Kernel_traits_baseILj512EfS2_S2_S2_fjLj1024EEEEELb0ELb0EEEvNS_9BwdParamsE)
        /*0860*/ 	.word	0x0000003f


	//----- nvinfo : EIATTR_FRAME_SIZE
	.align		4
.L_357:
        /*0864*/ 	.byte	0x04, 0x11
        /*0866*/ 	.short	(.L_359 - .L_358)
	.align		4
.L_358:
        /*0868*/ 	.word	index@(_ZN10layer_norm22ln_bwd_finalize_kernelINS_22Kernel_traits_finalizeILj512Ef6__halfS2_S2_fjLb0ELj1024ELj4ENS_18Kernel_traits_baseILj512EfS2_S2_S2_fjLj1024EEEEELb0ELb0EEEvNS_9BwdParamsE)
        /*086c*/ 	.word	0x00000000


	//----- nvinfo : EIATTR_REGCOUNT
	.align		4
.L_359:
        /*0870*/ 	.byte	0x04, 0x2f
        /*0872*/ 	.short	(.L_361 - .L_360)
	.align		4
.L_360:
        /*0874*/ 	.word	index@(_ZN10layer_norm13ln_bwd_kernelINS_13Kernel_traitsIf6__halfS2_S2_fjLj512ELj1ELj4ELj1ELj16ENS_18Kernel_traits_baseILj512EfS2_S2_S2_fjLj128EEEEELb1ELb0ELb0ELb1EEEvNS_9BwdParamsE)
        /*0878*/ 	.word	0x0000008d


	//----- nvinfo : EIATTR_FRAME_SIZE
	.align		4
.L_361:
        /*087c*/ 	.byte	0x04, 0x11
        /*087e*/ 	.short	(.L_363 - .L_362)
	.align		4
.L_362:
        /*0880*/ 	.word	index@(_ZN10layer_norm13ln_bwd_kernelINS_13Kernel_traitsIf6__halfS2_S2_fjLj512ELj1ELj4ELj1ELj16ENS_18Kernel_traits_baseILj512EfS2_S2_S2_fjLj128EEEEELb1ELb0ELb0ELb1EEEvNS_9BwdParamsE)
        /*0884*/ 	.word	0x00000000


	//----- nvinfo : EIATTR_REGCOUNT
	.align		4
.L_363:
        /*0888*/ 	.byte	0x04, 0x2f
        /*088a*/ 	.short	(.L_365 - .L_364)
	.align		4
.L_364:
        /*088c*/ 	.word	index@(_ZN10layer_norm13ln_bwd_kernelINS_13Kernel_traitsIf6__halfS2_S2_fjLj512ELj1ELj4ELj1ELj16ENS_18Kernel_traits_baseILj512EfS2_S2_S2_fjLj128EEEEELb1ELb0ELb0ELb0EEEvNS_9BwdParamsE)
        /*0890*/ 	.word	0x0000007c


	//----- nvinfo : EIATTR_FRAME_SIZE
	.align		4
.L_365:
        /*0894*/ 	.byte	0x04, 0x11
        /*0896*/ 	.short	(.L_367 - .L_366)
	.align		4
.L_366:
        /*0898*/ 	.word	index@(_ZN10layer_norm13ln_bwd_kernelINS_13Kernel_traitsIf6__halfS2_S2_fjLj512ELj1ELj4ELj1ELj16ENS_18Kernel_traits_baseILj512EfS2_S2_S2_fjLj128EEEEELb1ELb0ELb0ELb0EEEvNS_9BwdParamsE)
        /*089c*/ 	.word	0x00000000


	//----- nvinfo : EIATTR_REGCOUNT
	.align		4
.L_367:
        /*08a0*/ 	.byte	0x04, 0x2f
        /*08a2*/ 	.short	(.L_369 - .L_368)
	.align		4
.L_368:
        /*08a4*/ 	.word	index@(_ZN10layer_norm13ln_bwd_kernelINS_13Kernel_traitsIf6__halfS2_S2_fjLj512ELj1ELj4ELj1ELj16ENS_18Kernel_traits_baseILj512EfS2_S2_S2_fjLj128EEEEELb0ELb1ELb1ELb1EEEvNS_9BwdParamsE)
        /*08a8*/ 	.word	0x000000a3


	//----- nvinfo : EIATTR_FRAME_SIZE
	.align		4
.L_369:
        /*08ac*/ 	.byte	0x04, 0x11
        /*08ae*/ 	.short	(.L_371 - .L_370)
	.align		4
.L_370:
        /*08b0*/ 	.word	index@(_ZN10layer_norm13ln_bwd_kernelINS_13Kernel_traitsIf6__halfS2_S2_fjLj512ELj1ELj4ELj1ELj16ENS_18Kernel_traits_baseILj512EfS2_S2_S2_fjLj128EEEEELb0ELb1ELb1ELb1EEEvNS_9BwdParamsE)
        /*08b4*/ 	.word	0x00000000


	//----- nvinfo : EIATTR_REGCOUNT
	.align		4
.L_371:
        /*08b8*/ 	.byte	0x04, 0x2f
        /*08ba*/ 	.short	(.L_373 - .L_372)
	.align		4
.L_372:
        /*08bc*/ 	.word	index@(_ZN10layer_norm13ln_bwd_kernelINS_13Kernel_traitsIf6__halfS2_S2_fjLj512ELj1ELj4ELj1ELj16ENS_18Kernel_traits_baseILj512EfS2_S2_S2_fjLj128EEEEELb0ELb1ELb1ELb0EEEvNS_9BwdParamsE)
        /*08c0*/ 	.word	0x000000a3


	//----- nvinfo : EIATTR_FRAME_SIZE
	.align		4
.L_373:
        /*08c4*/ 	.byte	0x04, 0x11
        /*08c6*/ 	.short	(.L_375 - .L_374)
	.align		4
.L_374:
        /*08c8*/ 	.word	index@(_ZN10layer_norm13ln_bwd_kernelINS_13Kernel_traitsIf6__halfS2_S2_fjLj512ELj1ELj4ELj1ELj16ENS_18Kernel_traits_baseILj512EfS2_S2_S2_fjLj128EEEEELb0ELb1ELb1ELb0EEEvNS_9BwdParamsE)
        /*08cc*/ 	.word	0x00000000


	//----- nvinfo : EIATTR_REGCOUNT
	.align		4
.L_375:
        /*08d0*/ 	.byte	0x04, 0x2f
        /*08d2*/ 	.short	(.L_377 - .L_376)
	.align		4
.L_376:
        /*08d4*/ 	.word	index@(_ZN10layer_norm13ln_bwd_kernelINS_13Kernel_traitsIf6__halfS2_S2_fjLj512ELj1ELj4ELj1ELj16ENS_18Kernel_traits_baseILj512EfS2_S2_S2_fjLj128EEEEELb0ELb1ELb0ELb1EEEvNS_9BwdParamsE)
        /*08d8*/ 	.word	0x000000a7


	//----- nvinfo : EIATTR_FRAME_SIZE
	.align		4
.L_377:
        /*08dc*/ 	.byte	0x04, 0x11
        /*08de*/ 	.short	(.L_379 - .L_378)
	.align		4
.L_378:
        /*08e0*/ 	.word	index@(_ZN10layer_norm13ln_bwd_kernelINS_13Kernel_traitsIf6__halfS2_S2_fjLj512ELj1ELj4ELj1ELj16ENS_18Kernel_traits_baseILj512EfS2_S2_S2_fjLj128EEEEELb0ELb1ELb0ELb1EEEvNS_9BwdParamsE)
        /*08e4*/ 	.word	0x00000000


	//----- nvinfo : EIATTR_REGCOUNT
	.align		4
.L_379:
        /*08e8*/ 	.byte	0x04, 0x2f
        /*08ea*/ 	.short	(.L_381 - .L_380)
	.align		4
.L_380:
        /*08ec*/ 	.word	index@(_ZN10layer_norm13ln_bwd_kernelINS_13Kernel_traitsIf6__halfS2_S2_fjLj512ELj1ELj4ELj1ELj16ENS_18Kernel_traits_baseILj512EfS2_S2_S2_fjLj128EEEEELb0ELb1ELb0ELb0EEEvNS_9BwdParamsE)
        /*08f0*/ 	.word	0x0000009d


	//----- nvinfo : EIATTR_FRAME_SIZE
	.align		4
.L_381:
        /*08f4*/ 	.byte	0x04, 0x11
        /*08f6*/ 	.short	(.L_383 - .L_382)
	.align		4
.L_382:
        /*08f8*/ 	.word	index@(_ZN10layer_norm13ln_bwd_kernelINS_13Kernel_traitsIf6__halfS2_S2_fjLj512ELj1ELj4ELj1ELj16ENS_18Kernel_traits_baseILj512EfS2_S2_S2_fjLj128EEEEELb0ELb1ELb0ELb0EEEvNS_9BwdParamsE)
        /*08fc*/ 	.word	0x00000000


	//----- nvinfo : EIATTR_REGCOUNT
	.align		4
.L_383:
        /*0900*/ 	.byte	0x04, 0x2f
        /*0902*/ 	.short	(.L_385 - .L_384)
	.align		4
.L_384:
        /*0904*/ 	.word	index@(_ZN10layer_norm13ln_bwd_kernelINS_13Kernel_traitsIf6__halfS2_S2_fjLj512ELj1ELj4ELj1ELj16ENS_18Kernel_traits_baseILj512EfS2_S2_S2_fjLj128EEEEELb0ELb0ELb1ELb1EEEvNS_9BwdParamsE)
        /*0908*/ 	.word	0x0000007d


	//----- nvinfo : EIATTR_FRAME_SIZE
	.align		4
.L_385:
        /*090c*/ 	.byte	0x04, 0x11
        /*090e*/ 	.short	(.L_387 - .L_386)
	.align		4
.L_386:
        /*0910*/ 	.word	index@(_ZN10layer_norm13ln_bwd_kernelINS_13Kernel_traitsIf6__halfS2_S2_fjLj512ELj1ELj4ELj1ELj16ENS_18Kernel_traits_baseILj512EfS2_S2_S2_fjLj128EEEEELb0ELb0ELb1ELb1EEEvNS_9BwdParamsE)
        /*0914*/ 	.word	0x00000000


	//----- nvinfo : EIATTR_REGCOUNT
	.align		4
.L_387:
        /*0918*/ 	.byte	0x04, 0x2f
        /*091a*/ 	.short	(.L_389 - .L_388)
	.align		4
.L_388:
        /*091c*/ 	.word	index@(_ZN10layer_norm13ln_bwd_kernelINS_13Kernel_traitsIf6__halfS2_S2_fjLj512ELj1ELj4ELj1ELj16ENS_18Kernel_traits_baseILj512EfS2_S2_S2_fjLj128EEEEELb0ELb0ELb1ELb0EEEvNS_9BwdParamsE)
        /*0920*/ 	.word	0x00000080


	//----- nvinfo : EIATTR_FRAME_SIZE
	.align		4
.L_389:
        /*0924*/ 	.byte	0x04, 0x11
        /*0926*/ 	.short	(.L_391 - .L_390)
	.align		4
.L_390:
        /*0928*/ 	.word	index@(_ZN10layer_norm13ln_bwd_kernelINS_13Kernel_traitsIf6__halfS2_S2_fjLj512ELj1ELj4ELj1ELj16ENS_18Kernel_traits_baseILj512EfS2_S2_S2_fjLj128EEEEELb0ELb0ELb1ELb0EEEvNS_9BwdParamsE)
        /*092c*/ 	.word	0x00000000


	//----- nvinfo : EIATTR_REGCOUNT
	.align		4
.L_391:
        /*0930*/ 	.byte	0x04, 0x2f
        /*0932*/ 	.short	(.L_393 - .L_392)
	.align		4
.L_392:
        /*0934*/ 	.word	index@(_ZN10layer_norm13ln_bwd_kernelINS_13Kernel_traitsIf6__halfS2_S2_fjLj512ELj1ELj4ELj1ELj16ENS_18Kernel_traits_baseILj512EfS2_S2_S2_fjLj128EEEEELb0ELb0ELb0ELb1EEEvNS_9BwdParamsE)
        /*0938*/ 	.word	0x00000086


	//----- nvinfo : EIATTR_FRAME_SIZE
	.align		4
.L_393:
        /*093c*/ 	.byte	0x04, 0x11
        /*093e*/ 	.short	(.L_395 - .L_394)
	.align		4
.L_394:
        /*0940*/ 	.word	index@(_ZN10layer_norm13ln_bwd_kernelINS_13Kernel_traitsIf6__halfS2_S2_fjLj512ELj1ELj4ELj1ELj16ENS_18Kernel_traits_baseILj512EfS2_S2_S2_fjLj128EEEEELb0ELb0ELb0ELb1EEEvNS_9BwdParamsE)
        /*0944*/ 	.word	0x00000000


	//----- nvinfo : EIATTR_REGCOUNT
	.align		4
.L_395:
        /*0948*/ 	.byte	0x04, 0x2f
        /*094a*/ 	.short	(.L_397 - .L_396)
	.align		4
.L_396:
        /*094c*/ 	.word	index@(_ZN10layer_norm13ln_bwd_kernelINS_13Kernel_traitsIf6__halfS2_S2_fjLj512ELj1ELj4ELj1ELj16ENS_18Kernel_traits_baseILj512EfS2_S2_S2_fjLj128EEEEELb0ELb0ELb0ELb0EEEvNS_9BwdParamsE)
        /*0950*/ 	.word	0x0000007b


	//----- nvinfo : EIATTR_FRAME_SIZE
	.align		4
.L_397:
        /*0954*/ 	.byte	0x04, 0x11
        /*0956*/ 	.short	(.L_399 - .L_398)
	.align		4
.L_398:
        /*0958*/ 	.word	index@(_ZN10layer_norm13ln_bwd_kernelINS_13Kernel_traitsIf6__halfS2_S2_fjLj512ELj1ELj4ELj1ELj16ENS_18Kernel_traits_baseILj512EfS2_S2_S2_fjLj128EEEEELb0ELb0ELb0ELb0EEEvNS_9BwdParamsE)
        /*095c*/ 	.word	0x00000000


	//----- nvinfo : EIATTR_REGCOUNT
	.align		4
.L_399:
        /*0960*/ 	.byte	0x04, 0x2f
        /*0962*/ 	.short	(.L_401 - .L_400)
	.align		4
.L_400:
        /*0964*/ 	.word	index@(_ZN10layer_norm13ln_bwd_kernelINS_13Kernel_traitsIf13__nv_bfloat16fS2_fjLj512ELj1ELj4ELj1ELj16ENS_18Kernel_traits_baseILj512EfS2_fS2_fjLj128EEEEELb1ELb1ELb1ELb1EEEvNS_9BwdParamsE)
        /*0968*/ 	.word	0x000000b6


	//----- nvinfo : EIATTR_FRAME_SIZE
	.align		4
.L_401:
        /*096c*/ 	.byte	0x04, 0x11
        /*096e*/ 	.short	(.L_403 - .L_402)
	.align		4
.L_402:
        /*0970*/ 	.word	index@(_ZN10layer_norm13ln_bwd_kernelINS_13Kernel_traitsIf13__nv_bfloat16fS2_fjLj512ELj1ELj4ELj1ELj16ENS_18Kernel_traits_baseILj512EfS2_fS2_fjLj128EEEEELb1ELb1ELb1ELb1EEEvNS_9BwdParamsE)
        /*0974*/ 	.word	0x00000000


	//----- nvinfo : EIATTR_REGCOUNT
	.align		4
.L_403:
        /*0978*/ 	.byte	0x04, 0x2f
        /*097a*/ 	.short	(.L_405 - .L_404)
	.align		4
.L_404:
        /*097c*/ 	.word	index@(_ZN10layer_norm22ln_bwd_finalize_kernelINS_22Kernel_traits_finalizeILj512Ef13__nv_bfloat16fS2_fjLb1ELj1024ELj4ENS_18Kernel_traits_baseILj512EfS2_fS2_fjLj1024EEEEELb1ELb1EEEvNS_9BwdParamsE)
        /*0980*/ 	.word	0x00000020


	//----- nvinfo : EIATTR_FRAME_SIZE
	.align		4
.L_405:
        /*0984*/ 	.byte	0x04, 0x11
        /*0986*/ 	.short	(.L_407 - .L_406)
	.align		4
.L_406:
        /*0988*/ 	.word	index@(_ZN10layer_norm22ln_bwd_finalize_kernelINS_22Kernel_traits_finalizeILj512Ef13__nv_bfloat16fS2_fjLb1ELj1024ELj4ENS_18Kernel_traits_baseILj512EfS2_fS2_fjLj1024EEEEELb1ELb1EEEvNS_9BwdParamsE)
        /*098c*/ 	.word	0x00000000


	//----- nvinfo : EIATTR_REGCOUNT
	.align		4
.L_407:
        /*0990*/ 	.byte	0x04, 0x2f
        /*0992*/ 	.short	(.L_409 - .L_408)
	.align		4
.L_408:
        /*0994*/ 	.word	index@(_ZN10layer_norm13ln_bwd_kernelINS_13Kernel_traitsIf13__nv_bfloat16fS2_fjLj512ELj1ELj4ELj1ELj16ENS_18Kernel_traits_baseILj512EfS2_fS2_fjLj128EEEEELb1ELb1ELb1ELb0EEEvNS_9BwdParamsE)
        /*0998*/ 	.word	0x000000b4


	//----- nvinfo : EIATTR_FRAME_SIZE
	.align		4
.L_409:
        /*099c*/ 	.byte	0x04, 0x11
        /*099e*/ 	.short	(.L_411 - .L_410)
	.align		4
.L_410:
        /*09a0*/ 	.word	index@(_ZN10layer_norm13ln_bwd_kernelINS_13Kernel_traitsIf13__nv_bfloat16fS2_fjLj512ELj1ELj4ELj1ELj16ENS_18Kernel_traits_baseILj512EfS2_fS2_fjLj128EEEEELb1ELb1ELb1ELb0EEEvNS_9BwdParamsE)
        /*09a4*/ 	.word	0x00000000


	//----- nvinfo : EIATTR_REGCOUNT
	.align		4
.L_411:
        /*09a8*/ 	.byte	0x04, 0x2f
        /*09aa*/ 	.short	(.L_413 - .L_412)
	.align		4
.L_412:
        /*09ac*/ 	.word	index@(_ZN10layer_norm22ln_bwd_finalize_kernelINS_22Kernel_traits_finalizeILj512Ef13__nv_bfloat16fS2_fjLb1ELj1024ELj4ENS_18Kernel_traits_baseILj512EfS2_fS2_fjLj1024EEEEELb1ELb0EEEvNS_9BwdParamsE)
        /*09b0*/ 	.word	0x00000020


	//----- nvinfo : EIATTR_FRAME_SIZE
	.align		4
.L_413:
        /*09b4*/ 	.byte	0x04, 0x11
        /*09b6*/ 	.short	(.L_415 - .L_414)
	.align		4
.L_414:
        /*09b8*/ 	.word	index@(_ZN10layer_norm22ln_bwd_finalize_kernelINS_22Kernel_traits_finalizeILj512Ef13__nv_bfloat16fS2_fjLb1ELj1024ELj4ENS_18Kernel_traits_baseILj512EfS2_fS2_fjLj1024EEEEELb1ELb0EEEvNS_9BwdParamsE)
        /*09bc*/ 	.word	0x00000000


	//----- nvinfo : EIATTR_REGCOUNT
	.align		4
.L_415:
        /*09c0*/ 	.byte	0x04, 0x2f
        /*09c2*/ 	.short	(.L_417 - .L_416)
	.align		4
.L_416:
        /*09c4*/ 	.word	index@(_ZN10layer_norm13ln_bwd_kernelINS_13Kernel_traitsIf13__nv_bfloat16fS2_fjLj512ELj1ELj4ELj1ELj16ENS_18Kernel_traits_baseILj512EfS2_fS2_fjLj128EEEEELb1ELb1ELb0ELb1EEEvNS_9BwdParamsE)
        /*09c8*/ 	.word	0x000000a8


	//----- nvinfo : EIATTR_FRAME_SIZE
	.align		4
.L_417:
        /*09cc*/ 	.byte	0x04, 0x11
        /*09ce*/ 	.short	(.L_419 - .L_418)
	.align		4
.L_418:
        /*09d0*/ 	.word	index@(_ZN10layer_norm13ln_bwd_kernelINS_13Kernel_traitsIf13__nv_bfloat16fS2_fjLj512ELj1ELj4ELj1ELj16ENS_18Kernel_traits_baseILj512EfS2_fS2_fjLj128EEEEELb1ELb1ELb0ELb1EEEvNS_9BwdParamsE)
        /*09d4*/ 	.word	0x00000000


	//----- nvinfo : EIATTR_REGCOUNT
	.align		4
.L_419:
        /*09d8*/ 	.byte	0x04, 0x2f
        /*09da*/ 	.short	(.L_421 - .L_420)
	.align		4
.L_420:
        /*09dc*/ 	.word	index@(_ZN10layer_norm13ln_bwd_kernelINS_13Kernel_traitsIf13__nv_bfloat16fS2_fjLj512ELj1ELj4ELj1ELj16ENS_18Kernel_traits_baseILj512EfS2_fS2_fjLj128EEEEELb1ELb1ELb0ELb0EEEvNS_9BwdParamsE)
        /*09e0*/ 	.word	0x000000a7


	//----- nvinfo : EIATTR_FRAME_SIZE
	.align		4
.L_421:
        /*09e4*/ 	.byte	0x04, 0x11
        /*09e6*/ 	.short	(.L_423 - .L_422)
	.align		4
.L_422:
        /*09e8*/ 	.word	index@(_ZN10layer_norm13ln_bwd_kernelINS_13Kernel_traitsIf13__nv_bfloat16fS2_fjLj512ELj1ELj4ELj1ELj16ENS_18Kernel_traits_baseILj512EfS2_fS2_fjLj128EEEEELb1ELb1ELb0ELb0EEEvNS_9BwdParamsE)
        /*09ec*/ 	.word	0x00000000


	//----- nvinfo : EIATTR_REGCOUNT
	.align		4
.L_423:
        /*09f0*/ 	.byte	0x04, 0x2f
        /*09f2*/ 	.short	(.L_425 - .L_424)
	.align		4
.L_424:
        /*09f4*/ 	.word	index@(_ZN10layer_norm13ln_bwd_kernelINS_13Kernel_traitsIf13__nv_bfloat16fS2_fjLj512ELj1ELj4ELj1ELj16ENS_18Kernel_traits_baseILj512EfS2_fS2_fjLj128EEEEELb1ELb0ELb1ELb1EEEvNS_9BwdParamsE)
        /*09f8*/ 	.word	0x00000095


	//----- nvinfo : EIATTR_FRAME_SIZE
	.align		4
.L_425:
        /*09fc*/ 	.byte	0x04, 0x11
        /*09fe*/ 	.short	(.L_427 - .L_426)
	.align		4
.L_426:
        /*0a00*/ 	.word	index@(_ZN10layer_norm13ln_bwd_kernelINS_13Kernel_traitsIf13__nv_bfloat16fS2_fjLj512ELj1ELj4ELj1ELj16ENS_18Kernel_traits_baseILj512EfS2_fS2_fjLj128EEEEELb1ELb0ELb1ELb1EEEvNS_9BwdParamsE)
        /*0a04*/ 	.word	0x00000000


	//----- nvinfo : EIATTR_REGCOUNT
	.align		4
.L_427:
        /*0a08*/ 	.byte	0x04, 0x2f
        /*0a0a*/ 	.short	(.L_429 - .L_428)
	.align		4
.L_428:
        /*0a0c*/ 	.word	index@(_ZN10layer_norm22ln_bwd_finalize_kernelINS_22Kernel_traits_finalizeILj512Ef13__nv_bfloat16fS2_fjLb0ELj1024ELj4ENS_18Kernel_traits_baseILj512EfS2_fS2_fjLj1024EEEEELb0ELb1EEEvNS_9BwdParamsE)
        /*0a10*/ 	.word	0x00000020


	//----- nvinfo : EIATTR_FRAME_SIZE
	.align		4
.L_429:
        /*0a14*/ 	.byte	0x04, 0x11
        /*0a16*/ 	.short	(.L_431 - .L_430)
	.align		4
.L_430:
        /*0a18*/ 	.word	index@(_ZN10layer_norm22ln_bwd_finalize_kernelINS_22Kernel_traits_finalizeILj512Ef13__nv_bfloat16fS2_fjLb0ELj1024ELj4ENS_18Kernel_traits_baseILj512EfS2_fS2_fjLj1024EEEEELb0ELb1EEEvNS_9BwdParamsE)
        /*0a1c*/ 	.word	0x00000000


	//----- nvinfo : EIATTR_REGCOUNT
	.align		4
.L_431:
        /*0a20*/ 	.byte	0x04, 0x2f
        /*0a22*/ 	.short	(.L_433 - .L_432)
	.align		4
.L_432:
        /*0a24*/ 	.word	index@(_ZN10layer_norm13ln_bwd_kernelINS_13Kernel_traitsIf13__nv_bfloat16fS2_fjLj512ELj1ELj4ELj1ELj16ENS_18Kernel_traits_baseILj512EfS2_fS2_fjLj128EEEEELb1ELb0ELb1ELb0EEEvNS_9BwdParamsE)
        /*0a28*/ 	.word	0x00000095


	//----- nvinfo : EIATTR_FRAME_SIZE
	.align		4
.L_433:
        /*0a2c*/ 	.byte	0x04, 0x11
        /*0a2e*/ 	.short	(.L_435 - .L_434)
	.align		4
.L_434:
        /*0a30*/ 	.word	index@(_ZN10layer_norm13ln_bwd_kernelINS_13Kernel_traitsIf13__nv_bfloat16fS2_fjLj512ELj1ELj4ELj1ELj16ENS_18Kernel_traits_baseILj512EfS2_fS2_fjLj128EEEEELb1ELb0ELb1ELb0EEEvNS_9BwdParamsE)
        /*0a34*/ 	.word	0x00000000


	//----- nvinfo : EIATTR_REGCOUNT
	.align		4
.L_435:
        /*0a38*/ 	.byte	0x04, 0x2f
        /*0a3a*/ 	.short	(.L_437 - .L_436)
	.align		4
.L_436:
        /*0a3c*/ 	.word	index@(_ZN10layer_norm22ln_bwd_finalize_kernelINS_22Kernel_traits_finalizeILj512Ef13__nv_bfloat16fS2_fjLb0ELj1024ELj4ENS_18Kernel_traits_baseILj512EfS2_fS2_fjLj1024EEEEELb0ELb0EEEvNS_9BwdParamsE)
        /*0a40*/ 	.word	0x0000003f


	//----- nvinfo : EIATTR_FRAME_SIZE
	.align		4
.L_437:
        /*0a44*/ 	.byte	0x04, 0x11
        /*0a46*/ 	.short	(.L_439 - .L_438)
	.align		4
.L_438:
        /*0a48*/ 	.word	index@(_ZN10layer_norm22ln_bwd_finalize_kernelINS_22Kernel_traits_finalizeILj512Ef13__nv_bfloat16fS2_fjLb0ELj1024ELj4ENS_18Kernel_traits_baseILj512EfS2_fS2_fjLj1024EEEEELb0ELb0EEEvNS_9BwdParamsE)
        /*0a4c*/ 	.word	0x00000000


	//----- nvinfo : EIATTR_REGCOUNT
	.align		4
.L_439:
        /*0a50*/ 	.byte	0x04, 0x2f
        /*0a52*/ 	.short	(.L_441 - .L_440)
	.align		4
.L_440:
        /*0a54*/ 	.word	index@(_ZN10layer_norm13ln_bwd_kernelINS_13Kernel_traitsIf13__nv_bfloat16fS2_fjLj512ELj1ELj4ELj1ELj16ENS_18Kernel_traits_baseILj512EfS2_fS2_fjLj128EEEEELb1ELb0ELb0ELb1EEEvNS_9BwdParamsE)
        /*0a58*/ 	.word	0x00000080


	//----- nvinfo : EIATTR_FRAME_SIZE
	.align		4
.L_441:
        /*0a5c*/ 	.byte	0x04, 0x11
        /*0a5e*/ 	.short	(.L_443 - .L_442)
	.align		4
.L_442:
        /*0a60*/ 	.word	index@(_ZN10layer_norm13ln_bwd_kernelINS_13Kernel_traitsIf13__nv_bfloat16fS2_fjLj512ELj1ELj4ELj1ELj16ENS_18Kernel_traits_baseILj512EfS2_fS2_fjLj128EEEEELb1ELb0ELb0ELb1EEEvNS_9BwdParamsE)
        /*0a64*/ 	.word	0x00000000


	//----- nvinfo : EIATTR_REGCOUNT
	.align		4
.L_443:
        /*0a68*/ 	.byte	0x04, 0x2f
        /*0a6a*/ 	.short	(.L_445 - .L_444)
	.align		4
.L_444:
        /*0a6c*/ 	.word	index@(_ZN10layer_norm13ln_bwd_kernelINS_13Kernel_traitsIf13__nv_bfloat16fS2_fjLj512ELj1ELj4ELj1ELj16ENS_18Kernel_traits_baseILj512EfS2_fS2_fjLj128EEEEELb1ELb0ELb0ELb0EEEvNS_9BwdParamsE)
        /*0a70*/ 	.word	0x00000080


	//----- nvinfo : EIATTR_FRAME_SIZE
	.align		4
.L_445:
        /*0a74*/ 	.byte	0x04, 0x11
        /*0a76*/ 	.short	(.L_447 - .L_446)
	.align		4
.L_446:
        /*0a78*/ 	.word	index@(_ZN10layer_norm13ln_bwd_kernelINS_13Kernel_traitsIf13__nv_bfloat16fS2_fjLj512ELj1ELj4ELj1ELj16ENS_18Kernel_traits_baseILj512EfS2_fS2_fjLj128EEEEELb1ELb0ELb0ELb0EEEvNS_9BwdParamsE)
        /*0a7c*/ 	.word	0x00000000


	//----- nvinfo : EIATTR_REGCOUNT
	.align		4
.L_447:
        /*0a80*/ 	.byte	0x04, 0x2f
        /*0a82*/ 	.short	(.L_449 - .L_448)
	.align		4
.L_448:
        /*0a84*/ 	.word	index@(_ZN10layer_norm13ln_bwd_kernelINS_13Kernel_traitsIf13__nv_bfloat16fS2_fjLj512ELj1ELj4ELj1ELj16ENS_18Kernel_traits_baseILj512EfS2_fS2_fjLj128EEEEELb0ELb1ELb1ELb1EEEvNS_9BwdParamsE)
        /*0a88*/ 	.word	0x000000a8


	//----- nvinfo : EIATTR_FRAME_SIZE
	.align		4
.L_449:
        /*0a8c*/ 	.byte	0x04, 0x11
        /*0a8e*/ 	.short	(.L_451 - .L_450)
	.align		4
.L_450:
        /*0a90*/ 	.word	index@(_ZN10layer_norm13ln_bwd_kernelINS_13Kernel_traitsIf13__nv_bfloat16fS2_fjLj512ELj1ELj4ELj1ELj16ENS_18Kernel_traits_baseILj512EfS2_fS2_fjLj128EEEEELb0ELb1ELb1ELb1EEEvNS_9BwdParamsE)
        /*0a94*/ 	.word	0x00000000


	//----- nvinfo : EIATTR_REGCOUNT
	.align		4
.L_451:
        /*0a98*/ 	.byte	0x04, 0x2f
        /*0a9a*/ 	.short	(.L_453 - .L_452)
	.align		4
.L_452:
        /*0a9c*/ 	.word	index@(_ZN10layer_norm13ln_bwd_kernelINS_13Kernel_traitsIf13__nv_bfloat16fS2_fjLj512ELj1ELj4ELj1ELj16ENS_18Kernel_traits_baseILj512EfS2_fS2_fjLj128EEEEELb0ELb1ELb1ELb0EEEvNS_9BwdParamsE)
        /*0aa0*/ 	.word	0x000000ae


	//----- nvinfo : EIATTR_FRAME_SIZE
	.align		4
.L_453:
        /*0aa4*/ 	.byte	0x04, 0x11
        /*0aa6*/ 	.short	(.L_455 - .L_454)
	.align		4
.L_454:
        /*0aa8*/ 	.word	index@(_ZN10layer_norm13ln_bwd_kernelINS_13Kernel_traitsIf13__nv_bfloat16fS2_fjLj512ELj1ELj4ELj1ELj16ENS_18Kernel_traits_baseILj512EfS2_fS2_fjLj128EEEEELb0ELb1ELb1ELb0EEEvNS_9BwdParamsE)
        /*0aac*/ 	.word	0x00000000


	//----- nvinfo : EIATTR_REGCOUNT
	.align		4
.L_455:
        /*0ab0*/ 	.byte	0x04, 0x2f
        /*0ab2*/ 	.short	(.L_457 - .L_456)
	.align		4
.L_456:
        /*0ab4*/ 	.word	index@(_ZN10layer_norm13ln_bwd_kernelINS_13Kernel_traitsIf13__nv_bfloat16fS2_fjLj512ELj1ELj4ELj1ELj16ENS_18Kernel_traits_baseILj512EfS2_fS2_fjLj128EEEEELb0ELb1ELb0ELb1EEEvNS_9BwdParamsE)
        /*0ab8*/ 	.word	0x000000a8


	//----- nvinfo : EIATTR_FRAME_SIZE
	.align		4
.L_457:
        /*0abc*/ 	.byte	0x04, 0x11
        /*0abe*/ 	.short	(.L_459 - .L_458)
	.align		4
.L_458:
        /*0ac0*/ 	.word	index@(_ZN10layer_norm13ln_bwd_kernelINS_13Kernel_traitsIf13__nv_bfloat16fS2_fjLj512ELj1ELj4ELj1ELj16ENS_18Kernel_traits_baseILj512EfS2_fS2_fjLj128EEEEELb0ELb1ELb0ELb1EEEvNS_9BwdParamsE)
        /*0ac4*/ 	.word	0x00000000


	//----- nvinfo : EIATTR_REGCOUNT
	.align		4
.L_459:
        /*0ac8*/ 	.byte	0x04, 0x2f
        /*0aca*/ 	.short	(.L_461 - .L_460)
	.align		4
.L_460:
        /*0acc*/ 	.word	index@(_ZN10layer_norm13ln_bwd_kernelINS_13Kernel_traitsIf13__nv_bfloat16fS2_fjLj512ELj1ELj4ELj1ELj16ENS_18Kernel_traits_baseILj512EfS2_fS2_fjLj128EEEEELb0ELb1ELb0ELb0EEEvNS_9BwdParamsE)
        /*0ad0*/ 	.word	0x000000a7


	//----- nvinfo : EIATTR_FRAME_SIZE
	.align		4
.L_461:
        /*0ad4*/ 	.byte	0x04, 0x11
        /*0ad6*/ 	.short	(.L_463 - .L_462)
	.align		4
.L_462:
        /*0ad8*/ 	.word	index@(_ZN10layer_norm13ln_bwd_kernelINS_13Kernel_traitsIf13__nv_bfloat16fS2_fjLj512ELj1ELj4ELj1ELj16ENS_18Kernel_traits_baseILj512EfS2_fS2_fjLj128EEEEELb0ELb1ELb0ELb0EEEvNS_9BwdParamsE)
        /*0adc*/ 	.word	0x00000000


	//----- nvinfo : EIATTR_REGCOUNT
	.align		4
.L_463:
        /*0ae0*/ 	.byte	0x04, 0x2f
        /*0ae2*/ 	.short	(.L_465 - .L_464)
	.align		4
.L_464:
        /*0ae4*/ 	.word	index@(_ZN10layer_norm13ln_bwd_kernelINS_13Kernel_traitsIf13__nv_bfloat16fS2_fjLj512ELj1ELj4ELj1ELj16ENS_18Kernel_traits_baseILj512EfS2_fS2_fjLj128EEEEELb0ELb0ELb1ELb1EEEvNS_9BwdParamsE)
        /*0ae8*/ 	.word	0x00000080


	//----- nvinfo : EIATTR_FRAME_SIZE
	.align		4
.L_465:
        /*0aec*/ 	.byte	0x04, 0x11
        /*0aee*/ 	.short	(.L_467 - .L_466)
	.align		4
.L_466:
        /*0af0*/ 	.word	index@(_ZN10layer_norm13ln_bwd_kernelINS_13Kernel_traitsIf13__nv_bfloat16fS2_fjLj512ELj1ELj4ELj1ELj16ENS_18Kernel_traits_baseILj512EfS2_fS2_fjLj128EEEEELb0ELb0ELb1ELb1EEEvNS_9BwdParamsE)
        /*0af4*/ 	.word	0x00000000


	//----- nvinfo : EIATTR_REGCOUNT
	.align		4
.L_467:
        /*0af8*/ 	.byte	0x04, 0x2f
        /*0afa*/ 	.short	(.L_469 - .L_468)
	.align		4
.L_468:
        /*0afc*/ 	.word	index@(_ZN10layer_norm13ln_bwd_kernelINS_13Kernel_traitsIf13__nv_bfloat16fS2_fjLj512ELj1ELj4ELj1ELj16ENS_18Kernel_traits_baseILj512EfS2_fS2_fjLj128EEEEELb0ELb0ELb1ELb0EEEvNS_9BwdParamsE)
        /*0b00*/ 	.word	0x0000008a


	//----- nvinfo : EIATTR_FRAME_SIZE
	.align		4
.L_469:
        /*0b04*/ 	.byte	0x04, 0x11
        /*0b06*/ 	.short	(.L_471 - .L_470)
	.align		4
.L_470:
        /*0b08*/ 	.word	index@(_ZN10layer_norm13ln_bwd_kernelINS_13Kernel_traitsIf13__nv_bfloat16fS2_fjLj512ELj1ELj4ELj1ELj16ENS_18Kernel_traits_baseILj512EfS2_fS2_fjLj128EEEEELb0ELb0ELb1ELb0EEEvNS_9BwdParamsE)
        /*0b0c*/ 	.word	0x00000000


	//----- nvinfo : EIATTR_REGCOUNT
	.align		4
.L_471:
        /*0b10*/ 	.byte	0x04, 0x2f
        /*0b12*/ 	.short	(.L_473 - .L_472)
	.align		4
.L_472:
        /*0b14*/ 	.word	index@(_ZN10layer_norm13ln_bwd_kernelINS_13Kernel_traitsIf13__nv_bfloat16fS2_fjLj512ELj1ELj4ELj1ELj16ENS_18Kernel_traits_baseILj512EfS2_fS2_fjLj128EEEEELb0ELb0ELb0ELb1EEEvNS_9BwdParamsE)
        /*0b18*/ 	.word	0x00000080


	//----- nvinfo : EIATTR_FRAME_SIZE
	.align		4
.L_473:
        /*0b1c*/ 	.byte	0x04, 0x11
        /*0b1e*/ 	.short	(.L_475 - .L_474)
	.align		4
.L_474:
        /*0b20*/ 	.word	index@(_ZN10layer_norm13ln_bwd_kernelINS_13Kernel_traitsIf13__nv_bfloat16fS2_fjLj512ELj1ELj4ELj1ELj16ENS_18Kernel_traits_baseILj512EfS2_fS2_fjLj128EEEEELb0ELb0ELb0ELb1EEEvNS_9BwdParamsE)
        /*0b24*/ 	.word	0x00000000


	//----- nvinfo : EIATTR_REGCOUNT
	.align		4
.L_475:
        /*0b28*/ 	.byte	0x04, 0x2f
        /*0b2a*/ 	.short	(.L_477 - .L_476)
	.align		4
.L_476:
        /*0b2c*/ 	.word	index@(_ZN10layer_norm13ln_bwd_kernelINS_13Kernel_traitsIf13__nv_bfloat16fS2_fjLj512ELj1ELj4ELj1ELj16ENS_18Kernel_traits_baseILj512EfS2_fS2_fjLj128EEEEELb0ELb0ELb0ELb0EEEvNS_9BwdParamsE)
        /*0b30*/ 	.word	0x00000080


	//----- nvinfo : EIATTR_FRAME_SIZE
	.align		4
.L_477:
        /*0b34*/ 	.byte	0x04, 0x11
        /*0b36*/ 	.short	(.L_479 - .L_478)
	.align		4
.L_478:
        /*0b38*/ 	.word	index@(_ZN10layer_norm13ln_bwd_kernelINS_13Kernel_traitsIf13__nv_bfloat16fS2_fjLj512ELj1ELj4ELj1ELj16ENS_18Kernel_traits_baseILj512EfS2_fS2_fjLj128EEEEELb0ELb0ELb0ELb0EEEvNS_9BwdParamsE)
        /*0b3c*/ 	.word	0x00000000


	//----- nvinfo : EIATTR_REGCOUNT
	.align		4
.L_479:
        /*0b40*/ 	.byte	0x04, 0x2f
        /*0b42*/ 	.short	(.L_481 - .L_480)
	.align		4
.L_480:
        /*0b44*/ 	.word	index@(_ZN10layer_norm13ln_bwd_kernelINS_13Kernel_traitsI13__nv_bfloat16S2_fS2_fjLj512ELj1ELj4ELj1ELj16ENS_18Kernel_traits_baseILj512ES2_S2_fS2_fjLj128EEEEELb1ELb1ELb1ELb1EEEvNS_9BwdParamsE)
        /*0b48*/ 	.word	0x000000a8


	//----- nvinfo : EIATTR_FRAME_SIZE
	.align		4
.L_481:
        /*0b4c*/ 	.byte	0x04, 0x11
        /*0b4e*/ 	.short	(.L_483 - .L_482)
	.align		4
.L_482:
        /*0b50*/ 	.word	index@(_ZN10layer_norm13ln_bwd_kernelINS_13Kernel_traitsI13__nv_bfloat16S2_fS2_fjLj512ELj1ELj4ELj1ELj16ENS_18Kernel_traits_baseILj512ES2_S2_fS2_fjLj128EEEEELb1ELb1ELb1ELb1EEEvNS_9BwdParamsE)
        /*0b54*/ 	.word	0x00000000


	//----- nvinfo : EIATTR_REGCOUNT
	.align		4
.L_483:
        /*0b58*/ 	.byte	0x04, 0x2f
        /*0b5a*/ 	.short	(.L_485 - .L_484)
	.align		4
.L_484:
        /*0b5c*/ 	.word	index@(_ZN10layer_norm22ln_bwd_finalize_kernelINS_22Kernel_traits_finalizeILj512E13__nv_bfloat16S2_fS2_fjLb1ELj1024ELj4ENS_18Kernel_traits_baseILj512ES2_S2_fS2_fjLj1024EEEEELb1ELb1EEEvNS_9BwdParamsE)
        /*0b60*/ 	.word	0x00000020


	//----- nvinfo : EIATTR_FRAME_SIZE
	.align		4
.L_485:
        /*0b64*/ 	.byte	0x04, 0x11
        /*0b66*/ 	.short	(.L_487 - .L_486)
	.align		4
.L_486:
        /*0b68*/ 	.word	index@(_ZN10layer_norm22ln_bwd_finalize_kernelINS_22Kernel_traits_finalizeILj512E13__nv_bfloat16S2_fS2_fjLb1ELj1024ELj4ENS_18Kernel_traits_baseILj512ES2_S2_fS2_fjLj1024EEEEELb1ELb1EEEvNS_9BwdParamsE)
        /*0b6c*/ 	.word	0x00000000


	//----- nvinfo : EIATTR_REGCOUNT
	.align		4
.L_487:
        /*0b70*/ 	.byte	0x04, 0x2f
        /*0b72*/ 	.short	(.L_489 - .L_488)
	.align		4
.L_488:
        /*0b74*/ 	.word	index@(_ZN10layer_norm13ln_bwd_kernelINS_13Kernel_traitsI13__nv_bfloat16S2_fS2_fjLj512ELj1ELj4ELj1ELj16ENS_18Kernel_traits_baseILj512ES2_S2_fS2_fjLj128EEEEELb1ELb1ELb1ELb0EEEvNS_9BwdParamsE)
        /*0b78*/ 	.word	0x000000b2


	//----- nvinfo : EIATTR_FRAME_SIZE
	.align		4
.L_489:
        /*0b7c*/ 	.byte	0x04, 0x11
        /*0b7e*/ 	.short	(.L_491 - .L_490)
	.align		4
.L_490:
        /*0b80*/ 	.word	index@(_ZN10layer_norm13ln_bwd_kernelINS_13Kernel_traitsI13__nv_bfloat16S2_fS2_fjLj512ELj1ELj4ELj1ELj16ENS_18Kernel_traits_baseILj512ES2_S2_fS2_fjLj128EEEEELb1ELb1ELb1ELb0EEEvNS_9BwdParamsE)
        /*0b84*/ 	.word	0x00000000


	//----- nvinfo : EIATTR_REGCOUNT
	.align		4
.L_491:
        /*0b88*/ 	.byte	0x04, 0x2f
        /*0b8a*/ 	.short	(.L_493 - .L_492)
	.align		4
.L_492:
        /*0b8c*/ 	.word	index@(_ZN10layer_norm22ln_bwd_finalize_kernelINS_22Kernel_traits_finalizeILj512E13__nv_bfloat16S2_fS2_fjLb1ELj1024ELj4ENS_18Kernel_traits_baseILj512ES2_S2_fS2_fjLj1024EEEEELb1ELb0EEEvNS_9BwdParamsE)
        /*0b90*/ 	.word	0x00000020


	//----- nvinfo : EIATTR_FRAME_SIZE
	.align		4
.L_493:
        /*0b94*/ 	.byte	0x04, 0x11
        /*0b96*/ 	.short	(.L_495 - .L_494)
	.align		4
.L_494:
        /*0b98*/ 	.word	index@(_ZN10layer_norm22ln_bwd_finalize_kernelINS_22Kernel_traits_finalizeILj512E13__nv_bfloat16S2_fS2_fjLb1ELj1024ELj4ENS_18Kernel_traits_baseILj512ES2_S2_fS2_fjLj1024EEEEELb1ELb0EEEvNS_9BwdParamsE)
        /*0b9c*/ 	.word	0x00000000


	//----- nvinfo : EIATTR_REGCOUNT
	.align		4
.L_495:
        /*0ba0*/ 	.byte	0x04, 0x2f
        /*0ba2*/ 	.short	(.L_497 - .L_496)
	.align		4
.L_496:
        /*0ba4*/ 	.word	index@(_ZN10layer_norm13ln_bwd_kernelINS_13Kernel_traitsI13__nv_bfloat16S2_fS2_fjLj512ELj1ELj4ELj1ELj16ENS_18Kernel_traits_baseILj512ES2_S2_fS2_fjLj128EEEEELb1ELb1ELb0ELb1EEEvNS_9BwdParamsE)
        /*0ba8*/ 	.word	0x000000a8


	//----- nvinfo : EIATTR_FRAME_SIZE
	.align		4
.L_497:
        /*0bac*/ 	.byte	0x04, 0x11
        /*0bae*/ 	.short	(.L_499 - .L_498)
	.align		4
.L_498:
        /*0bb0*/ 	.word	index@(_ZN10layer_norm13ln_bwd_kernelINS_13Kernel_traitsI13__nv_bfloat16S2_fS2_fjLj512ELj1ELj4ELj1ELj16ENS_18Kernel_traits_baseILj512ES2_S2_fS2_fjLj128EEEEELb1ELb1ELb0ELb1EEEvNS_9BwdParamsE)
        /*0bb4*/ 	.word	0x00000000


	//----- nvinfo : EIATTR_REGCOUNT
	.align		4
.L_499:
        /*0bb8*/ 	.byte	0x04, 0x2f
        /*0bba*/ 	.short	(.L_501 - .L_500)
	.align		4
.L_500:
        /*0bbc*/ 	.word	index@(_ZN10layer_norm13ln_bwd_kernelINS_13Kernel_traitsI13__nv_bfloat16S2_fS2_fjLj512ELj1ELj4ELj1ELj16ENS_18Kernel_traits_baseILj512ES2_S2_fS2_fjLj128EEEEELb1ELb1ELb0ELb0EEEvNS_9BwdParamsE)
        /*0bc0*/ 	.word	0x000000a7


	//----- nvinfo : EIATTR_FRAME_SIZE
	.align		4
.L_501:
        /*0bc4*/ 	.byte	0x04, 0x11
        /*0bc6*/ 	.short	(.L_503 - .L_502)
	.align		4
.L_502:
        /*0bc8*/ 	.word	index@(_ZN10layer_norm13ln_bwd_kernelINS_13Kernel_traitsI13__nv_bfloat16S2_fS2_fjLj512ELj1ELj4ELj1ELj16ENS_18Kernel_traits_baseILj512ES2_S2_fS2_fjLj128EEEEELb1ELb1ELb0ELb0EEEvNS_9BwdParamsE)
        /*0bcc*/ 	.word	0x00000000


	//----- nvinfo : EIATTR_REGCOUNT
	.align		4
.L_503:
        /*0bd0*/ 	.byte	0x04, 0x2f
        /*0bd2*/ 	.short	(.L_505 - .L_504)
	.align		4
.L_504:
        /*0bd4*/ 	.word	index@(_ZN10layer_norm13ln_bwd_kernelINS_13Kernel_traitsI13__nv_bfloat16S2_fS2_fjLj512ELj1ELj4ELj1ELj16ENS_18Kernel_traits_baseILj512ES2_S2_fS2_fjLj128EEEEELb1ELb0ELb1ELb1EEEvNS_9BwdParamsE)
        /*0bd8*/ 	.word	0x00000096


	//----- nvinfo : EIATTR_FRAME_SIZE
	.align		4
.L_505:
        /*0bdc*/ 	.byte	0x04, 0x11
        /*0bde*/ 	.short	(.L_507 - .L_506)
	.align		4
.L_506:
        /*0be0*/ 	.word	index@(_ZN10layer_norm13ln_bwd_kernelINS_13Kernel_traitsI13__nv_bfloat16S2_fS2_fjLj512ELj1ELj4ELj1ELj16ENS_18Kernel_traits_baseILj512ES2_S2_fS2_fjLj128EEEEELb1ELb0ELb1ELb1EEEvNS_9BwdParamsE)
        /*0be4*/ 	.word	0x00000000


	//----- nvinfo : EIATTR_REGCOUNT
	.align		4
.L_507:
        /*0be8*/ 	.byte	0x04, 0x2f
        /*0bea*/ 	.short	(.L_509 - .L_508)
	.align		4
.L_508:
        /*0bec*/ 	.word	index@(_ZN10layer_norm22ln_bwd_finalize_kernelINS_22Kernel_traits_finalizeILj512E13__nv_bfloat16S2_fS2_fjLb0ELj1024ELj4ENS_18Kernel_traits_baseILj512ES2_S2_fS2_fjLj1024EEEEELb0ELb1EEEvNS_9BwdParamsE)
        /*0bf0*/ 	.word	0x00000020


	//----- nvinfo : EIATTR_FRAME_SIZE
	.align		4
.L_509:
        /*0bf4*/ 	.byte	0x04, 0x11
        /*0bf6*/ 	.short	(.L_511 - .L_510)
	.align		4
.L_510:
        /*0bf8*/ 	.word	index@(_ZN10layer_norm22ln_bwd_finalize_kernelINS_22Kernel_traits_finalizeILj512E13__nv_bfloat16S2_fS2_fjLb0ELj1024ELj4ENS_18Kernel_traits_baseILj512ES2_S2_fS2_fjLj1024EEEEELb0ELb1EEEvNS_9BwdParamsE)
        /*0bfc*/ 	.word	0x00000000


	//----- nvinfo : EIATTR_REGCOUNT
	.align		4
.L_511:
        /*0c00*/ 	.byte	0x04, 0x2f
        /*0c02*/ 	.short	(.L_513 - .L_512)
	.align		4
.L_512:
        /*0c04*/ 	.word	index@(_ZN10layer_norm13ln_bwd_kernelINS_13Kernel_traitsI13__nv_bfloat16S2_fS2_fjLj512ELj1ELj4ELj1ELj16ENS_18Kernel_traits_baseILj512ES2_S2_fS2_fjLj128EEEEELb1ELb0ELb1ELb0EEEvNS_9BwdParamsE)
        /*0c08*/ 	.word	0x00000097


	//----- nvinfo : EIATTR_FRAME_SIZE
	.align		4
.L_513:
        /*0c0c*/ 	.byte	0x04, 0x11
        /*0c0e*/ 	.short	(.L_515 - .L_514)
	.align		4
.L_514:
        /*0c10*/ 	.word	index@(_ZN10layer_norm13ln_bwd_kernelINS_13Kernel_traitsI13__nv_bfloat16S2_fS2_fjLj512ELj1ELj4ELj1ELj16ENS_18Kernel_traits_baseILj512ES2_S2_fS2_fjLj128EEEEELb1ELb0ELb1ELb0EEEvNS_9BwdParamsE)
        /*0c14*/ 	.word	0x00000000


	//----- nvinfo : EIATTR_REGCOUNT
	.align		4
.L_515:
        /*0c18*/ 	.byte	0x04, 0x2f
        /*0c1a*/ 	.short	(.L_517 - .L_516)
	.align		4
.L_516:
        /*0c1c*/ 	.word	index@(_ZN10layer_norm22ln_bwd_finalize_kernelINS_22Kernel_traits_finalizeILj512E13__nv_bfloat16S2_fS2_fjLb0ELj1024ELj4ENS_18Kernel_traits_baseILj512ES2_S2_fS2_fjLj1024EEEEELb0ELb0EEEvNS_9BwdParamsE)
        /*0c20*/ 	.word	0x0000003f


	//----- nvinfo : EIATTR_FRAME_SIZE
	.align		4
.L_517:
        /*0c24*/ 	.byte	0x04, 0x11
        /*0c26*/ 	.short	(.L_519 - .L_518)
	.align		4
.L_518:
        /*0c28*/ 	.word	index@(_ZN10layer_norm22ln_bwd_finalize_kernelINS_22Kernel_traits_finalizeILj512E13__nv_bfloat16S2_fS2_fjLb0ELj1024ELj4ENS_18Kernel_traits_baseILj512ES2_S2_fS2_fjLj1024EEEEELb0ELb0EEEvNS_9BwdParamsE)
        /*0c2c*/ 	.word	0x00000000


	//----- nvinfo : EIATTR_REGCOUNT
	.align		4
.L_519:
        /*0c30*/ 	.byte	0x04, 0x2f
        /*0c32*/ 	.short	(.L_521 - .L_520)
	.align		4
.L_520:
        /*0c34*/ 	.word	index@(_ZN10layer_norm13ln_bwd_kernelINS_13Kernel_traitsI13__nv_bfloat16S2_fS2_fjLj512ELj1ELj4ELj1ELj16ENS_18Kernel_traits_baseILj512ES2_S2_fS2_fjLj128EEEEELb1ELb0ELb0ELb1EEEvNS_9BwdParamsE)
        /*0c38*/ 	.word	0x00000080


	//----- nvinfo : EIATTR_FRAME_SIZE
	.align		4
.L_521:
        /*0c3c*/ 	.byte	0x04, 0x11
        /*0c3e*/ 	.short	(.L_523 - .L_522)
	.align		4
.L_522:
        /*0c40*/ 	.word	index@(_ZN10layer_norm13ln_bwd_kernelINS_13Kernel_traitsI13__nv_bfloat16S2_fS2_fjLj512ELj1ELj4ELj1ELj16ENS_18Kernel_traits_baseILj512ES2_S2_fS2_fjLj128EEEEELb1ELb0ELb0ELb1EEEvNS_9BwdParamsE)
        /*0c44*/ 	.word	0x00000000


	//----- nvinfo : EIATTR_REGCOUNT
	.align		4
.L_523:
        /*0c48*/ 	.byte	0x04, 0x2f
        /*0c4a*/ 	.short	(.L_525 - .L_524)
	.align		4
.L_524:
        /*0c4c*/ 	.word	index@(_ZN10layer_norm13ln_bwd_kernelINS_13Kernel_traitsI13__nv_bfloat16S2_fS2_fjLj512ELj1ELj4ELj1ELj16ENS_18Kernel_traits_baseILj512ES2_S2_fS2_fjLj128EEEEELb1ELb0ELb0ELb0EEEvNS_9BwdParamsE)
        /*0c50*/ 	.word	0x00000080


	//----- nvinfo : EIATTR_FRAME_SIZE
	.align		4
.L_525:
        /*0c54*/ 	.byte	0x04, 0x11
        /*0c56*/ 	.short	(.L_527 - .L_526)
	.align		4
.L_526:
        /*0c58*/ 	.word	index@(_ZN10layer_norm13ln_bwd_kernelINS_13Kernel_traitsI13__nv_bfloat16S2_fS2_fjLj512ELj1ELj4ELj1ELj16ENS_18Kernel_traits_baseILj512ES2_S2_fS2_fjLj128EEEEELb1ELb0ELb0ELb0EEEvNS_9BwdParamsE)
        /*0c5c*/ 	.word	0x00000000


	//----- nvinfo : EIATTR_REGCOUNT
	.align		4
.L_527:
        /*0c60*/ 	.byte	0x04, 0x2f
        /*0c62*/ 	.short	(.L_529 - .L_528)
	.align		4
.L_528:
        /*0c64*/ 	.word	index@(_ZN10layer_norm13ln_bwd_kernelINS_13Kernel_traitsI13__nv_bfloat16S2_fS2_fjLj512ELj1ELj4ELj1ELj16ENS_18Kernel_traits_baseILj512ES2_S2_fS2_fjLj128EEEEELb0ELb1ELb1ELb1EEEvNS_9BwdParamsE)
        /*0c68*/ 	.word	0x000000a8


	//----- nvinfo : EIATTR_FRAME_SIZE
	.align		4
.L_529:
        /*0c6c*/ 	.byte	0x04, 0x11
        /*0c6e*/ 	.short	(.L_531 - .L_530)
	.align		4
.L_530:
        /*0c70*/ 	.word	index@(_ZN10layer_norm13ln_bwd_kernelINS_13Kernel_traitsI13__nv_bfloat16S2_fS2_fjLj512ELj1ELj4ELj1ELj16ENS_18Kernel_traits_baseILj512ES2_S2_fS2_fjLj128EEEEELb0ELb1ELb1ELb1EEEvNS_9BwdParamsE)
        /*0c74*/ 	.word	0x00000000


	//----- nvinfo : EIATTR_REGCOUNT
	.align		4
.L_531:
        /*0c78*/ 	.byte	0x04, 0x2f
        /*0c7a*/ 	.short	(.L_533 - .L_532)
	.align		4
.L_532:
        /*0c7c*/ 	.word	index@(_ZN10layer_norm13ln_bwd_kernelINS_13Kernel_traitsI13__nv_bfloat16S2_fS2_fjLj512ELj1ELj4ELj1ELj16ENS_18Kernel_traits_baseILj512ES2_S2_fS2_fjLj128EEEEELb0ELb1ELb1ELb0EEEvNS_9BwdParamsE)
        /*0c80*/ 	.word	0x000000a8


	//----- nvinfo : EIATTR_FRAME_SIZE
	.align		4
.L_533:
        /*0c84*/ 	.byte	0x04, 0x11
        /*0c86*/ 	.short	(.L_535 - .L_534)
	.align		4
.L_534:
        /*0c88*/ 	.word	index@(_ZN10layer_norm13ln_bwd_kernelINS_13Kernel_traitsI13__nv_bfloat16S2_fS2_fjLj512ELj1ELj4ELj1ELj16ENS_18Kernel_traits_baseILj512ES2_S2_fS2_fjLj128EEEEELb0ELb1ELb1ELb0EEEvNS_9BwdParamsE)
        /*0c8c*/ 	.word	0x00000000


	//----- nvinfo : EIATTR_REGCOUNT
	.align		4
.L_535:
        /*0c90*/ 	.byte	0x04, 0x2f
        /*0c92*/ 	.short	(.L_537 - .L_536)
	.align		4
.L_536:
        /*0c94*/ 	.word	index@(_ZN10layer_norm13ln_bwd_kernelINS_13Kernel_traitsI13__nv_bfloat16S2_fS2_fjLj512ELj1ELj4ELj1ELj16ENS_18Kernel_traits_baseILj512ES2_S2_fS2_fjLj128EEEEELb0ELb1ELb0ELb1EEEvNS_9BwdParamsE)
        /*0c98*/ 	.word	0x000000a8


	//----- nvinfo : EIATTR_FRAME_SIZE
	.align		4
.L_537:
        /*0c9c*/ 	.byte	0x04, 0x11
        /*0c9e*/ 	.short	(.L_539 - .L_538)
	.align		4
.L_538:
        /*0ca0*/ 	.word	index@(_ZN10layer_norm13ln_bwd_kernelINS_13Kernel_traitsI13__nv_bfloat16S2_fS2_fjLj512ELj1ELj4ELj1ELj16ENS_18Kernel_traits_baseILj512ES2_S2_fS2_fjLj128EEEEELb0ELb1ELb0ELb1EEEvNS_9BwdParamsE)
        /*0ca4*/ 	.word	0x00000000


	//----- nvinfo : EIATTR_REGCOUNT
	.align		4
.L_539:
        /*0ca8*/ 	.byte	0x04, 0x2f
        /*0caa*/ 	.short	(.L_541 - .L_540)
	.align		4
.L_540:
        /*0cac*/ 	.word	index@(_ZN10layer_norm13ln_bwd_kernelINS_13Kernel_traitsI13__nv_bfloat16S2_fS2_fjLj512ELj1ELj4ELj1ELj16ENS_18Kernel_traits_baseILj512ES2_S2_fS2_fjLj128EEEEELb0ELb1ELb0ELb0EEEvNS_9BwdParamsE)
        /*0cb0*/ 	.word	0x000000a5


	//----- nvinfo : EIATTR_FRAME_SIZE
	.align		4
.L_541:
        /*0cb4*/ 	.byte	0x04, 0x11
        /*0cb6*/ 	.short	(.L_543 - .L_542)
	.align		4
.L_542:
        /*0cb8*/ 	.word	index@(_ZN10layer_norm13ln_bwd_kernelINS_13Kernel_traitsI13__nv_bfloat16S2_fS2_fjLj512ELj1ELj4ELj1ELj16ENS_18Kernel_traits_baseILj512ES2_S2_fS2_fjLj128EEEEELb0ELb1ELb0ELb0EEEvNS_9BwdParamsE)
        /*0cbc*/ 	.word	0x00000000


	//----- nvinfo : EIATTR_REGCOUNT
	.align		4
.L_543:
        /*0cc0*/ 	.byte	0x04, 0x2f
        /*0cc2*/ 	.short	(.L_545 - .L_544)
	.align		4
.L_544:
        /*0cc4*/ 	.word	index@(_ZN10layer_norm13ln_bwd_kernelINS_13Kernel_traitsI13__nv_bfloat16S2_fS2_fjLj512ELj1ELj4ELj1ELj16ENS_18Kernel_traits_baseILj512ES2_S2_fS2_fjLj128EEEEELb0ELb0ELb1ELb1EEEvNS_9BwdParamsE)
        /*0cc8*/ 	.word	0x00000080


	//----- nvinfo : EIATTR_FRAME_SIZE
	.align		4
.L_545:
        /*0ccc*/ 	.byte	0x04, 0x11
        /*0cce*/ 	.short	(.L_547 - .L_546)
	.align		4
.L_546:
        /*0cd0*/ 	.word	index@(_ZN10layer_norm13ln_bwd_kernelINS_13Kernel_traitsI13__nv_bfloat16S2_fS2_fjLj512ELj1ELj4ELj1ELj16ENS_18Kernel_traits_baseILj512ES2_S2_fS2_fjLj128EEEEELb0ELb0ELb1ELb1EEEvNS_9BwdParamsE)
        /*0cd4*/ 	.word	0x00000000


	//----- nvinfo : EIATTR_REGCOUNT
	.align		4
.L_547:
        /*0cd8*/ 	.byte	0x04, 0x2f
        /*0cda*/ 	.short	(.L_549 - .L_548)
	.align		4
.L_548:
        /*0cdc*/ 	.word	index@(_ZN10layer_norm13ln_bwd_kernelINS_13Kernel_traitsI13__nv_bfloat16S2_fS2_fjLj512ELj1ELj4ELj1ELj16ENS_18Kernel_traits_baseILj512ES2_S2_fS2_fjLj128EEEEELb0ELb0ELb1ELb0EEEvNS_9BwdParamsE)
        /*0ce0*/ 	.word	0x00000083


	//----- nvinfo : EIATTR_FRAME_SIZE
	.align		4
.L_549:
        /*0ce4*/ 	.byte	0x04, 0x11
        /*0ce6*/ 	.short	(.L_551 - .L_550)
	.align		4
.L_550:
        /*0ce8*/ 	.word	index@(_ZN10layer_norm13ln_bwd_kernelINS_13Kernel_traitsI13__nv_bfloat16S2_fS2_fjLj512ELj1ELj4ELj1ELj16ENS_18Kernel_traits_baseILj512ES2_S2_fS2_fjLj128EEEEELb0ELb0ELb1ELb0EEEvNS_9BwdParamsE)
        /*0cec*/ 	.word	0x00000000


	//----- nvinfo : EIATTR_REGCOUNT
	.align		4
.L_551:
        /*0cf0*/ 	.byte	0x04, 0x2f
        /*0cf2*/ 	.short	(.L_553 - .L_552)
	.align		4
.L_552:
        /*0cf4*/ 	.word	index@(_ZN10layer_norm13ln_bwd_kernelINS_13Kernel_traitsI13__nv_bfloat16S2_fS2_fjLj512ELj1ELj4ELj1ELj16ENS_18Kernel_traits_baseILj512ES2_S2_fS2_fjLj128EEEEELb0ELb0ELb0ELb1EEEvNS_9BwdParamsE)
        /*0cf8*/ 	.word	0x00000080


	//----- nvinfo : EIATTR_FRAME_SIZE
	.align		4
.L_553:
        /*0cfc*/ 	.byte	0x04, 0x11
        /*0cfe*/ 	.short	(.L_555 - .L_554)
	.align		4
.L_554:
        /*0d00*/ 	.word	index@(_ZN10layer_norm13ln_bwd_kernelINS_13Kernel_traitsI13__nv_bfloat16S2_fS2_fjLj512ELj1ELj4ELj1ELj16ENS_18Kernel_traits_baseILj512ES2_S2_fS2_fjLj128EEEEELb0ELb0ELb0ELb1EEEvNS_9BwdParamsE)
        /*0d04*/ 	.word	0x00000000


	//----- nvinfo : EIATTR_REGCOUNT
	.align		4
.L_555:
        /*0d08*/ 	.byte	0x04, 0x2f
        /*0d0a*/ 	.short	(.L_557 - .L_556)
	.align		4
.L_556:
        /*0d0c*/ 	.word	index@(_ZN10layer_norm13ln_bwd_kernelINS_13Kernel_traitsI13__nv_bfloat16S2_fS2_fjLj512ELj1ELj4ELj1ELj16ENS_18Kernel_traits_baseILj512ES2_S2_fS2_fjLj128EEEEELb0ELb0ELb0ELb0EEEvNS_9BwdParamsE)
        /*0d10*/ 	.word	0x00000080


	//----- nvinfo : EIATTR_FRAME_SIZE
	.align		4
.L_557:
        /*0d14*/ 	.byte	0x04, 0x11
        /*0d16*/ 	.short	(.L_559 - .L_558)
	.align		4
.L_558:
        /*0d18*/ 	.word	index@(_ZN10layer_norm13ln_bwd_kernelINS_13Kernel_traitsI13__nv_bfloat16S2_fS2_fjLj512ELj1ELj4ELj1ELj16ENS_18Kernel_traits_baseILj512ES2_S2_fS2_fjLj128EEEEELb0ELb0ELb0ELb0EEEvNS_9BwdParamsE)
        /*0d1c*/ 	.word	0x00000000


	//----- nvinfo : EIATTR_REGCOUNT
	.align		4
.L_559:
        /*0d20*/ 	.byte	0x04, 0x2f
        /*0d22*/ 	.short	(.L_561 - .L_560)
	.align		4
.L_560:
        /*0d24*/ 	.word	index@(_ZN10layer_norm13ln_bwd_kernelINS_13Kernel_traitsIf13__nv_bfloat16S2_S2_fjLj512ELj1ELj4ELj1ELj16ENS_18Kernel_traits_baseILj512EfS2_S2_S2_fjLj128EEEEELb1ELb1ELb1ELb1EEEvNS_9BwdParamsE)
        /*0d28*/ 	.word	0x000000a7


	//----- nvinfo : EIATTR_FRAME_SIZE
	.align		4
.L_561:
        /*0d2c*/ 	.byte	0x04, 0x11
        /*0d2e*/ 	.short	(.L_563 - .L_562)
	.align		4
.L_562:
        /*0d30*/ 	.word	index@(_ZN10layer_norm13ln_bwd_kernelINS_13Kernel_traitsIf13__nv_bfloat16S2_S2_fjLj512ELj1ELj4ELj1ELj16ENS_18Kernel_traits_baseILj512EfS2_S2_S2_fjLj128EEEEELb1ELb1ELb1ELb1EEEvNS_9BwdParamsE)
        /*0d34*/ 	.word	0x00000000


	//----- nvinfo : EIATTR_REGCOUNT
	.align		4
.L_563:
        /*0d38*/ 	.byte	0x04, 0x2f
        /*0d3a*/ 	.short	(.L_565 - .L_564)
	.align		4
.L_564:
        /*0d3c*/ 	.word	index@(_ZN10layer_norm22ln_bwd_finalize_kernelINS_22Kernel_traits_finalizeILj512Ef13__nv_bfloat16S2_S2_fjLb1ELj1024ELj4ENS_18Kernel_traits_baseILj512EfS2_S2_S2_fjLj1024EEEEELb1ELb1EEEvNS_9BwdParamsE)
        /*0d40*/ 	.word	0x00000020


	//----- nvinfo : EIATTR_FRAME_SIZE
	.align		4
.L_565:
        /*0d44*/ 	.byte	0x04, 0x11
        /*0d46*/ 	.short	(.L_567 - .L_566)
	.align		4
.L_566:
        /*0d48*/ 	.word	index@(_ZN10layer_norm22ln_bwd_finalize_kernelINS_22Kernel_traits_finalizeILj512Ef13__nv_bfloat16S2_S2_fjLb1ELj1024ELj4ENS_18Kernel_traits_baseILj512EfS2_S2_S2_fjLj1024EEEEELb1ELb1EEEvNS_9BwdParamsE)
        /*0d4c*/ 	.word	0x00000000


	//----- nvinfo : EIATTR_REGCOUNT
	.align		4
.L_567:
        /*0d50*/ 	.byte	0x04, 0x2f
        /*0d52*/ 	.short	(.L_569 - .L_568)
	.align		4
.L_568:
        /*0d54*/ 	.word	index@(_ZN10layer_norm13ln_bwd_kernelINS_13Kernel_traitsIf13__nv_bfloat16S2_S2_fjLj512ELj1ELj4ELj1ELj16ENS_18Kernel_traits_baseILj512EfS2_S2_S2_fjLj128EEEEELb1ELb1ELb1ELb0EEEvNS_9BwdParamsE)
        /*0d58*/ 	.word	0x000000a8


	//----- nvinfo : EIATTR_FRAME_SIZE
	.align		4
.L_569:
        /*0d5c*/ 	.byte	0x04, 0x11
        /*0d5e*/ 	.short	(.L_571 - .L_570)
	.align		4
.L_570:
        /*0d60*/ 	.word	index@(_ZN10layer_norm13ln_bwd_kernelINS_13Kernel_traitsIf13__nv_bfloat16S2_S2_fjLj512ELj1ELj4ELj1ELj16ENS_18Kernel_traits_baseILj512EfS2_S2_S2_fjLj128EEEEELb1ELb1ELb1ELb0EEEvNS_9BwdParamsE)
        /*0d64*/ 	.word	0x00000000


	//----- nvinfo : EIATTR_REGCOUNT
	.align		4
.L_571:
        /*0d68*/ 	.byte	0x04, 0x2f
        /*0d6a*/ 	.short	(.L_573 - .L_572)
	.align		4
.L_572:
        /*0d6c*/ 	.word	index@(_ZN10layer_norm22ln_bwd_finalize_kernelINS_22Kernel_traits_finalizeILj512Ef13__nv_bfloat16S2_S2_fjLb1ELj1024ELj4ENS_18Kernel_traits_baseILj512EfS2_S2_S2_fjLj1024EEEEELb1ELb0EEEvNS_9BwdParamsE)
        /*0d70*/ 	.word	0x00000020


	//----- nvinfo : EIATTR_FRAME_SIZE
	.align		4
.L_573:
        /*0d74*/ 	.byte	0x04, 0x11
        /*0d76*/ 	.short	(.L_575 - .L_574)
	.align		4
.L_574:
        /*0d78*/ 	.word	index@(_ZN10layer_norm22ln_bwd_finalize_kernelINS_22Kernel_traits_finalizeILj512Ef13__nv_bfloat16S2_S2_fjLb1ELj1024ELj4ENS_18Kernel_traits_baseILj512EfS2_S2_S2_fjLj1024EEEEELb1ELb0EEEvNS_9BwdParamsE)
        /*0d7c*/ 	.word	0x00000000


	//----- nvinfo : EIATTR_REGCOUNT
	.align		4
.L_575:
        /*0d80*/ 	.byte	0x04, 0x2f
        /*0d82*/ 	.short	(.L_577 - .L_576)
	.align		4
.L_576:
        /*0d84*/ 	.word	index@(_ZN10layer_norm13ln_bwd_kernelINS_13Kernel_traitsIf13__nv_bfloat16S2_S2_fjLj512ELj1ELj4ELj1ELj16ENS_18Kernel_traits_baseILj512EfS2_S2_S2_fjLj128EEEEELb1ELb1ELb0ELb1EEEvNS_9BwdParamsE)
        /*0d88*/ 	.word	0x000000ae


	//----- nvinfo : EIATTR_FRAME_SIZE
	.align		4
.L_577:
        /*0d8c*/ 	.byte	0x04, 0x11
        /*0d8e*/ 	.short	(.L_579 - .L_578)
	.align		4
.L_578:
        /*0d90*/ 	.word	index@(_ZN10layer_norm13ln_bwd_kernelINS_13Kernel_traitsIf13__nv_bfloat16S2_S2_fjLj512ELj1ELj4ELj1ELj16ENS_18Kernel_traits_baseILj512EfS2_S2_S2_fjLj128EEEEELb1ELb1ELb0ELb1EEEvNS_9BwdParamsE)
        /*0d94*/ 	.word	0x00000000


	//----- nvinfo : EIATTR_REGCOUNT
	.align		4
.L_579:
        /*0d98*/ 	.byte	0x04, 0x2f
        /*0d9a*/ 	.short	(.L_581 - .L_580)
	.align		4
.L_580:
        /*0d9c*/ 	.word	index@(_ZN10layer_norm13ln_bwd_kernelINS_13Kernel_traitsIf13__nv_bfloat16S2_S2_fjLj512ELj1ELj4ELj1ELj16ENS_18Kernel_traits_baseILj512EfS2_S2_S2_fjLj128EEEEELb1ELb1ELb0ELb0EEEvNS_9BwdParamsE)
        /*0da0*/ 	.word	0x000000a3


	//----- nvinfo : EIATTR_FRAME_SIZE
	.align		4
.L_581:
        /*0da4*/ 	.byte	0x04, 0x11
        /*0da6*/ 	.short	(.L_583 - .L_582)
	.align		4
.L_582:
        /*0da8*/ 	.word	index@(_ZN10layer_norm13ln_bwd_kernelINS_13Kernel_traitsIf13__nv_bfloat16S2_S2_fjLj512ELj1ELj4ELj1ELj16ENS_18Kernel_traits_baseILj512EfS2_S2_S2_fjLj128EEEEELb1ELb1ELb0ELb0EEEvNS_9BwdParamsE)
        /*0dac*/ 	.word	0x00000000


	//----- nvinfo : EIATTR_REGCOUNT
	.align		4
.L_583:
        /*0db0*/ 	.byte	0x04, 0x2f
        /*0db2*/ 	.short	(.L_585 - .L_584)
	.align		4
.L_584:
        /*0db4*/ 	.word	index@(_ZN10layer_norm13ln_bwd_kernelINS_13Kernel_traitsIf13__nv_bfloat16S2_S2_fjLj512ELj1ELj4ELj1ELj16ENS_18Kernel_traits_baseILj512EfS2_S2_S2_fjLj128EEEEELb1ELb0ELb1ELb1EEEvNS_9BwdParamsE)
        /*0db8*/ 	.word	0x00000080


	//----- nvinfo : EIATTR_FRAME_SIZE
	.align		4
.L_585:
        /*0dbc*/ 	.byte	0x04, 0x11
        /*0dbe*/ 	.short	(.L_587 - .L_586)
	.align		4
.L_586:
        /*0dc0*/ 	.word	index@(_ZN10layer_norm13ln_bwd_kernelINS_13Kernel_traitsIf13__nv_bfloat16S2_S2_fjLj512ELj1ELj4ELj1ELj16ENS_18Kernel_traits_baseILj512EfS2_S2_S2_fjLj128EEEEELb1ELb0ELb1ELb1EEEvNS_9BwdParamsE)
        /*0dc4*/ 	.word	0x00000000


	//----- nvinfo : EIATTR_REGCOUNT
	.align		4
.L_587:
        /*0dc8*/ 	.byte	0x04, 0x2f
        /*0dca*/ 	.short	(.L_589 - .L_588)
	.align		4
.L_588:
        /*0dcc*/ 	.word	index@(_ZN10layer_norm22ln_bwd_finalize_kernelINS_22Kernel_traits_finalizeILj512Ef13__nv_bfloat16S2_S2_fjLb0ELj1024ELj4ENS_18Kernel_traits_baseILj512EfS2_S2_S2_fjLj1024EEEEELb0ELb1EEEvNS_9BwdParamsE)
        /*0dd0*/ 	.word	0x00000020


	//----- nvinfo : EIATTR_FRAME_SIZE
	.align		4
.L_589:
        /*0dd4*/ 	.byte	0x04, 0x11
        /*0dd6*/ 	.short	(.L_591 - .L_590)
	.align		4
.L_590:
        /*0dd8*/ 	.word	index@(_ZN10layer_norm22ln_bwd_finalize_kernelINS_22Kernel_traits_finalizeILj512Ef13__nv_bfloat16S2_S2_fjLb0ELj1024ELj4ENS_18Kernel_traits_baseILj512EfS2_S2_S2_fjLj1024EEEEELb0ELb1EEEvNS_9BwdParamsE)
        /*0ddc*/ 	.word	0x00000000


	//----- nvinfo : EIATTR_REGCOUNT
	.align		4
.L_591:
        /*0de0*/ 	.byte	0x04, 0x2f
        /*0de2*/ 	.short	(.L_593 - .L_592)
	.align		4
.L_592:
        /*0de4*/ 	.word	index@(_ZN10layer_norm13ln_bwd_kernelINS_13Kernel_traitsIf13__nv_bfloat16S2_S2_fjLj512ELj1ELj4ELj1ELj16ENS_18Kernel_traits_baseILj512EfS2_S2_S2_fjLj128EEEEELb1ELb0ELb1ELb0EEEvNS_9BwdParamsE)
        /*0de8*/ 	.word	0x00000082


	//----- nvinfo : EIATTR_FRAME_SIZE
	.align		4
.L_593:
        /*0dec*/ 	.byte	0x04, 0x11
        /*0dee*/ 	.short	(.L_595 - .L_594)
	.align		4
.L_594:
        /*0df0*/ 	.word	index@(_ZN10layer_norm13ln_bwd_kernelINS_13Kernel_traitsIf13__nv_bfloat16S2_S2_fjLj512ELj1ELj4ELj1ELj16ENS_18Kernel_traits_baseILj512EfS2_S2_S2_fjLj128EEEEELb1ELb0ELb1ELb0EEEvNS_9BwdParamsE)
        /*0df4*/ 	.word	0x00000000


	//----- nvinfo : EIATTR_REGCOUNT
	.align		4
.L_595:
        /*0df8*/ 	.byte	0x04, 0x2f
        /*0dfa*/ 	.short	(.L_597 - .L_596)
	.align		4
.L_596:
        /*0dfc*/ 	.word	index@(_ZN10layer_norm22ln_bwd_finalize_kernelINS_22Kernel_traits_finalizeILj512Ef13__nv_bfloat16S2_S2_fjLb0ELj1024ELj4ENS_18Kernel_traits_baseILj512EfS2_S2_S2_fjLj1024EEEEELb0ELb0EEEvNS_9BwdParamsE)
        /*0e00*/ 	.word	0x0000003f


	//----- nvinfo : EIATTR_FRAME_SIZE
	.align		4
.L_597:
        /*0e04*/ 	.byte	0x04, 0x11
        /*0e06*/ 	.short	(.L_599 - .L_598)
	.align		4
.L_598:
        /*0e08*/ 	.word	index@(_ZN10layer_norm22ln_bwd_finalize_kernelINS_22Kernel_traits_finalizeILj512Ef13__nv_bfloat16S2_S2_fjLb0ELj1024ELj4ENS_18Kernel_traits_baseILj512EfS2_S2_S2_fjLj1024EEEEELb0ELb0EEEvNS_9BwdParamsE)
        /*0e0c*/ 	.word	0x00000000


	//----- nvinfo : EIATTR_REGCOUNT
	.align		4
.L_599:
        /*0e10*/ 	.byte	0x04, 0x2f
        /*0e12*/ 	.short	(.L_601 - .L_600)
	.align		4
.L_600:
        /*0e14*/ 	.word	index@(_ZN10layer_norm13ln_bwd_kernelINS_13Kernel_traitsIf13__nv_bfloat16S2_S2_fjLj512ELj1ELj4ELj1ELj16ENS_18Kernel_traits_baseILj512EfS2_S2_S2_fjLj128EEEEELb1ELb0ELb0ELb1EEEvNS_9BwdParamsE)
        /*0e18*/ 	.word	0x0000008e


	//----- nvinfo : EIATTR_FRAME_SIZE
	.align		4
.L_601:
        /*0e1c*/ 	.byte	0x04, 0x11
        /*0e1e*/ 	.short	(.L_603 - .L_602)
	.align		4
.L_602:
        /*0e20*/ 	.word	index@(_ZN10layer_norm13ln_bwd_kernelINS_13Kernel_traitsIf13__nv_bfloat16S2_S2_fjLj512ELj1ELj4ELj1ELj16ENS_18Kernel_traits_baseILj512EfS2_S2_S2_fjLj128EEEEELb1ELb0ELb0ELb1EEEvNS_9BwdParamsE)
        /*0e24*/ 	.word	0x00000000


	//----- nvinfo : EIATTR_REGCOUNT
	.align		4
.L_603:
        /*0e28*/ 	.byte	0x04, 0x2f
        /*0e2a*/ 	.short	(.L_605 - .L_604)
	.align		4
.L_604:
        /*0e2c*/ 	.word	index@(_ZN10layer_norm13ln_bwd_kernelINS_13Kernel_traitsIf13__nv_bfloat16S2_S2_fjLj512ELj1ELj4ELj1ELj16ENS_18Kernel_traits_baseILj512EfS2_S2_S2_fjLj128EEEEELb1ELb0ELb0ELb0EEEvNS_9BwdParamsE)
        /*0e30*/ 	.word	0x0000007c


	//----- nvinfo : EIATTR_FRAME_SIZE
	.align		4
.L_605:
        /*0e34*/ 	.byte	0x04, 0x11
        /*0e36*/ 	.short	(.L_607 - .L_606)
	.align		4
.L_606:
        /*0e38*/ 	.word	index@(_ZN10layer_norm13ln_bwd_kernelINS_13Kernel_traitsIf13__nv_bfloat16S2_S2_fjLj512ELj1ELj4ELj1ELj16ENS_18Kernel_traits_baseILj512EfS2_S2_S2_fjLj128EEEEELb1ELb0ELb0ELb0EEEvNS_9BwdParamsE)
        /*0e3c*/ 	.word	0x00000000


	//----- nvinfo : EIATTR_REGCOUNT
	.align		4
.L_607:
        /*0e40*/ 	.byte	0x04, 0x2f
        /*0e42*/ 	.short	(.L_609 - .L_608)
	.align		4
.L_608:
        /*0e44*/ 	.word	index@(_ZN10layer_norm13ln_bwd_kernelINS_13Kernel_traitsIf13__nv_bfloat16S2_S2_fjLj512ELj1ELj4ELj1ELj16ENS_18Kernel_traits_baseILj512EfS2_S2_S2_fjLj128EEEEELb0ELb1ELb1ELb1EEEvNS_9BwdParamsE)
        /*0e48*/ 	.word	0x000000a7


	//----- nvinfo : EIATTR_FRAME_SIZE
	.align		4
.L_609:
        /*0e4c*/ 	.byte	0x04, 0x11
        /*0e4e*/ 	.short	(.L_611 - .L_610)
	.align		4
.L_610:
        /*0e50*/ 	.word	index@(_ZN10layer_norm13ln_bwd_kernelINS_13Kernel_traitsIf13__nv_bfloat16S2_S2_fjLj512ELj1ELj4ELj1ELj16ENS_18Kernel_traits_baseILj512EfS2_S2_S2_fjLj128EEEEELb0ELb1ELb1ELb1EEEvNS_9BwdParamsE)
        /*0e54*/ 	.word	0x00000000


	//----- nvinfo : EIATTR_REGCOUNT
	.align		4
.L_611:
        /*0e58*/ 	.byte	0x04, 0x2f
        /*0e5a*/ 	.short	(.L_613 - .L_612)
	.align		4
.L_612:
        /*0e5c*/ 	.word	index@(_ZN10layer_norm13ln_bwd_kernelINS_13Kernel_traitsIf13__nv_bfloat16S2_S2_fjLj512ELj1ELj4ELj1ELj16ENS_18Kernel_traits_baseILj512EfS2_S2_S2_fjLj128EEEEELb0ELb1ELb1ELb0EEEvNS_9BwdParamsE)
        /*0e60*/ 	.word	0x000000a8


	//----- nvinfo : EIATTR_FRAME_SIZE
	.align		4
.L_613:
        /*0e64*/ 	.byte	0x04, 0x11
        /*0e66*/ 	.short	(.L_615 - .L_614)
	.align		4
.L_614:
        /*0e68*/ 	.word	index@(_ZN10layer_norm13ln_bwd_kernelINS_13Kernel_traitsIf13__nv_bfloat16S2_S2_fjLj512ELj1ELj4ELj1ELj16ENS_18Kernel_traits_baseILj512EfS2_S2_S2_fjLj128EEEEELb0ELb1ELb1ELb0EEEvNS_9BwdParamsE)
        /*0e6c*/ 	.word	0x00000000


	//----- nvinfo : EIATTR_REGCOUNT
	.align		4
.L_615:
        /*0e70*/ 	.byte	0x04, 0x2f
        /*0e72*/ 	.short	(.L_617 - .L_616)
	.align		4
.L_616:
        /*0e74*/ 	.word	index@(_ZN10layer_norm13ln_bwd_kernelINS_13Kernel_traitsIf13__nv_bfloat16S2_S2_fjLj512ELj1ELj4ELj1ELj16ENS_18Kernel_traits_baseILj512EfS2_S2_S2_fjLj128EEEEELb0ELb1ELb0ELb1EEEvNS_9BwdParamsE)
        /*0e78*/ 	.word	0x000000a7


	//----- nvinfo : EIATTR_FRAME_SIZE
	.align		4
.L_617:
        /*0e7c*/ 	.byte	0x04, 0x11
        /*0e7e*/ 	.short	(.L_619 - .L_618)
	.align		4
.L_618:
        /*0e80*/ 	.word	index@(_ZN10layer_norm13ln_bwd_kernelINS_13Kernel_traitsIf13__nv_bfloat16S2_S2_fjLj512ELj1ELj4ELj1ELj16ENS_18Kernel_traits_baseILj512EfS2_S2_S2_fjLj128EEEEELb0ELb1ELb0ELb1EEEvNS_9BwdParamsE)
        /*0e84*/ 	.word	0x00000000


	//----- nvinfo : EIATTR_REGCOUNT
	.align		4
.L_619:
        /*0e88*/ 	.byte	0x04, 0x2f
        /*0e8a*/ 	.short	(.L_621 - .L_620)
	.align		4
.L_620:
        /*0e8c*/ 	.word	index@(_ZN10layer_norm13ln_bwd_kernelINS_13Kernel_traitsIf13__nv_bfloat16S2_S2_fjLj512ELj1ELj4ELj1ELj16ENS_18Kernel_traits_baseILj512EfS2_S2_S2_fjLj128EEEEELb0ELb1ELb0ELb0EEEvNS_9BwdParamsE)
        /*0e90*/ 	.word	0x0000009d


	//----- nvinfo : EIATTR_FRAME_SIZE
	.align		4
.L_621:
        /*0e94*/ 	.byte	0x04, 0x11
        /*0e96*/ 	.short	(.L_623 - .L_622)
	.align		4
.L_622:
        /*0e98*/ 	.word	index@(_ZN10layer_norm13ln_bwd_kernelINS_13Kernel_traitsIf13__nv_bfloat16S2_S2_fjLj512ELj1ELj4ELj1ELj16ENS_18Kernel_traits_baseILj512EfS2_S2_S2_fjLj128EEEEELb0ELb1ELb0ELb0EEEvNS_9BwdParamsE)
        /*0e9c*/ 	.word	0x00000000


	//----- nvinfo : EIATTR_REGCOUNT
	.align		4
.L_623:
        /*0ea0*/ 	.byte	0x04, 0x2f
        /*0ea2*/ 	.short	(.L_625 - .L_624)
	.align		4
.L_624:
        /*0ea4*/ 	.word	index@(_ZN10layer_norm13ln_bwd_kernelINS_13Kernel_traitsIf13__nv_bfloat16S2_S2_fjLj512ELj1ELj4ELj1ELj16ENS_18Kernel_traits_baseILj512EfS2_S2_S2_fjLj128EEEEELb0ELb0ELb1ELb1EEEvNS_9BwdParamsE)
        /*0ea8*/ 	.word	0x0000007e


	//----- nvinfo : EIATTR_FRAME_SIZE
	.align		4
.L_625:
        /*0eac*/ 	.byte	0x04, 0x11
        /*0eae*/ 	.short	(.L_627 - .L_626)
	.align		4
.L_626:
        /*0eb0*/ 	.word	index@(_ZN10layer_norm13ln_bwd_kernelINS_13Kernel_traitsIf13__nv_bfloat16S2_S2_fjLj512ELj1ELj4ELj1ELj16ENS_18Kernel_traits_baseILj512EfS2_S2_S2_fjLj128EEEEELb0ELb0ELb1ELb1EEEvNS_9BwdParamsE)
        /*0eb4*/ 	.word	0x00000000


	//----- nvinfo : EIATTR_REGCOUNT
	.align		4
.L_627:
        /*0eb8*/ 	.byte	0x04, 0x2f
        /*0eba*/ 	.short	(.L_629 - .L_628)
	.align		4
.L_628:
        /*0ebc*/ 	.word	index@(_ZN10layer_norm13ln_bwd_kernelINS_13Kernel_traitsIf13__nv_bfloat16S2_S2_fjLj512ELj1ELj4ELj1ELj16ENS_18Kernel_traits_baseILj512EfS2_S2_S2_fjLj128EEEEELb0ELb0ELb1ELb0EEEvNS_9BwdParamsE)
        /*0ec0*/ 	.word	0x00000080


	//----- nvinfo : EIATTR_FRAME_SIZE
	.align		4
.L_629:
        /*0ec4*/ 	.byte	0x04, 0x11
        /*0ec6*/ 	.short	(.L_631 - .L_630)
	.align		4
.L_630:
        /*0ec8*/ 	.word	index@(_ZN10layer_norm13ln_bwd_kernelINS_13Kernel_traitsIf13__nv_bfloat16S2_S2_fjLj512ELj1ELj4ELj1ELj16ENS_18Kernel_traits_baseILj512EfS2_S2_S2_fjLj128EEEEELb0ELb0ELb1ELb0EEEvNS_9BwdParamsE)
        /*0ecc*/ 	.word	0x00000000


	//----- nvinfo : EIATTR_REGCOUNT
	.align		4
.L_631:
        /*0ed0*/ 	.byte	0x04, 0x2f
        /*0ed2*/ 	.short	(.L_633 - .L_632)
	.align		4
.L_632:
        /*0ed4*/ 	.word	index@(_ZN10layer_norm13ln_bwd_kernelINS_13Kernel_traitsIf13__nv_bfloat16S2_S2_fjLj512ELj1ELj4ELj1ELj16ENS_18Kernel_traits_baseILj512EfS2_S2_S2_fjLj128EEEEELb0ELb0ELb0ELb1EEEvNS_9BwdParamsE)
        /*0ed8*/ 	.word	0x00000086


	//----- nvinfo : EIATTR_FRAME_SIZE
	.align		4
.L_633:
        /*0edc*/ 	.byte	0x04, 0x11
        /*0ede*/ 	.short	(.L_635 - .L_634)
	.align		4
.L_634:
        /*0ee0*/ 	.word	index@(_ZN10layer_norm13ln_bwd_kernelINS_13Kernel_traitsIf13__nv_bfloat16S2_S2_fjLj512ELj1ELj4ELj1ELj16ENS_18Kernel_traits_baseILj512EfS2_S2_S2_fjLj128EEEEELb0ELb0ELb0ELb1EEEvNS_9BwdParamsE)
        /*0ee4*/ 	.word	0x00000000


	//----- nvinfo : EIATTR_REGCOUNT
	.align		4
.L_635:
        /*0ee8*/ 	.byte	0x04, 0x2f
        /*0eea*/ 	.short	(.L_637 - .L_636)
	.align		4
.L_636:
        /*0eec*/ 	.word	index@(_ZN10layer_norm13ln_bwd_kernelINS_13Kernel_traitsIf13__nv_bfloat16S2_S2_fjLj512ELj1ELj4ELj1ELj16ENS_18Kernel_traits_baseILj512EfS2_S2_S2_fjLj128EEEEELb0ELb0ELb0ELb0EEEvNS_9BwdParamsE)
        /*0ef0*/ 	.word	0x0000007b


	//----- nvinfo : EIATTR_FRAME_SIZE
	.align		4
.L_637:
        /*0ef4*/ 	.byte	0x04, 0x11
        /*0ef6*/ 	.short	(.L_639 - .L_638)
	.align		4
.L_638:
        /*0ef8*/ 	.word	index@(_ZN10layer_norm13ln_bwd_kernelINS_13Kernel_traitsIf13__nv_bfloat16S2_S2_fjLj512ELj1ELj4ELj1ELj16ENS_18Kernel_traits_baseILj512EfS2_S2_S2_fjLj128EEEEELb0ELb0ELb0ELb0EEEvNS_9BwdParamsE)
        /*0efc*/ 	.word	0x00000000


	//----- nvinfo : EIATTR_REGCOUNT
	.align		4
.L_639:
        /*0f00*/ 	.byte	0x04, 0x2f
        /*0f02*/ 	.short	(.L_641 - .L_640)
	.align		4
.L_640:
        /*0f04*/ 	.word	index@(_ZN10layer_norm13ln_bwd_kernelINS_13Kernel_traitsI6__halfS2_S2_S2_fjLj512ELj1ELj4ELj1ELj16ENS_18Kernel_traits_baseILj512ES2_S2_S2_S2_fjLj128EEEEELb1ELb1ELb1ELb1EEEvNS_9BwdParamsE)
        /*0f08*/ 	.word	0x00000094


	//----- nvinfo : EIATTR_FRAME_SIZE
	.align		4
.L_641:
        /*0f0c*/ 	.byte	0x04, 0x11
        /*0f0e*/ 	.short	(.L_643 - .L_642)
	.align		4
.L_642:
        /*0f10*/ 	.word	index@(_ZN10layer_norm13ln_bwd_kernelINS_13Kernel_traitsI6__halfS2_S2_S2_fjLj512ELj1ELj4ELj1ELj16ENS_18Kernel_traits_baseILj512ES2_S2_S2_S2_fjLj128EEEEELb1ELb1ELb1ELb1EEEvNS_9BwdParamsE)
        /*0f14*/ 	.word	0x00000000


	//----- nvinfo : EIATTR_REGCOUNT
	.align		4
.L_643:
        /*0f18*/ 	.byte	0x04, 0x2f
        /*0f1a*/ 	.short	(.L_645 - .L_644)
	.align		4
.L_644:
        /*0f1c*/ 	.word	index@(_ZN10layer_norm22ln_bwd_finalize_kernelINS_22Kernel_traits_finalizeILj512E6__halfS2_S2_S2_fjLb1ELj1024ELj4ENS_18Kernel_traits_baseILj512ES2_S2_S2_S2_fjLj1024EEEEELb1ELb1EEEvNS_9BwdParamsE)
        /*0f20*/ 	.word	0x00000020


	//----- nvinfo : EIATTR_FRAME_SIZE
	.align		4
.L_645:
        /*0f24*/ 	.byte	0x04, 0x11
        /*0f26*/ 	.short	(.L_647 - .L_646)
	.align		4
.L_646:
        /*0f28*/ 	.word	index@(_ZN10layer_norm22ln_bwd_finalize_kernelINS_22Kernel_traits_finalizeILj512E6__halfS2_S2_S2_fjLb1ELj1024ELj4ENS_18Kernel_traits_baseILj512ES2_S2_S2_S2_fjLj1024EEEEELb1ELb1EEEvNS_9BwdParamsE)
        /*0f2c*/ 	.word	0x00000000


	//----- nvinfo : EIATTR_REGCOUNT
	.align		4
.L_647:
        /*0f30*/ 	.byte	0x04, 0x2f
        /*0f32*/ 	.short	(.L_649 - .L_648)
	.align		4
.L_648:
        /*0f34*/ 	.word	index@(_ZN10layer_norm13ln_bwd_kernelINS_13Kernel_traitsI6__halfS2_S2_S2_fjLj512ELj1ELj4ELj1ELj16ENS_18Kernel_traits_baseILj512ES2_S2_S2_S2_fjLj128EEEEELb1ELb1ELb1ELb0EEEvNS_9BwdParamsE)
        /*0f38*/ 	.word	0x00000094


	//----- nvinfo : EIATTR_FRAME_SIZE
	.align		4
.L_649:
        /*0f3c*/ 	.byte	0x04, 0x11
        /*0f3e*/ 	.short	(.L_651 - .L_650)
	.align		4
.L_650:
        /*0f40*/ 	.word	index@(_ZN10layer_norm13ln_bwd_kernelINS_13Kernel_traitsI6__halfS2_S2_S2_fjLj512ELj1ELj4ELj1ELj16ENS_18Kernel_traits_baseILj512ES2_S2_S2_S2_fjLj128EEEEELb1ELb1ELb1ELb0EEEvNS_9BwdParamsE)
        /*0f44*/ 	.word	0x00000000


	//----- nvinfo : EIATTR_REGCOUNT
	.align		4
.L_651:
        /*0f48*/ 	.byte	0x04, 0x2f
        /*0f4a*/ 	.short	(.L_653 - .L_652)
	.align		4
.L_652:
        /*0f4c*/ 	.word	index@(_ZN10layer_norm22ln_bwd_finalize_kernelINS_22Kernel_traits_finalizeILj512E6__halfS2_S2_S2_fjLb1ELj1024ELj4ENS_18Kernel_traits_baseILj512ES2_S2_S2_S2_fjLj1024EEEEELb1ELb0EEEvNS_9BwdParamsE)
        /*0f50*/ 	.word	0x00000020


	//----- nvinfo : EIATTR_FRAME_SIZE
	.align		4
.L_653:
        /*0f54*/ 	.byte	0x04, 0x11
        /*0f56*/ 	.short	(.L_655 - .L_654)
	.align		4
.L_654:
        /*0f58*/ 	.word	index@(_ZN10layer_norm22ln_bwd_finalize_kernelINS_22Kernel_traits_finalizeILj512E6__halfS2_S2_S2_fjLb1ELj1024ELj4ENS_18Kernel_traits_baseILj512ES2_S2_S2_S2_fjLj1024EEEEELb1ELb0EEEvNS_9BwdParamsE)
        /*0f5c*/ 	.word	0x00000000


	//----- nvinfo : EIATTR_REGCOUNT
	.align		4
.L_655:
        /*0f60*/ 	.byte	0x04, 0x2f
        /*0f62*/ 	.short	(.L_657 - .L_656)
	.align		4
.L_656:
        /*0f64*/ 	.word	index@(_ZN10layer_norm13ln_bwd_kernelINS_13Kernel_traitsI6__halfS2_S2_S2_fjLj512ELj1ELj4ELj1ELj16ENS_18Kernel_traits_baseILj512ES2_S2_S2_S2_fjLj128EEEEELb1ELb1ELb0ELb1EEEvNS_9BwdParamsE)
        /*0f68*/ 	.word	0x000000a7


	//----- nvinfo : EIATTR_FRAME_SIZE
	.align		4
.L_657:
        /*0f6c*/ 	.byte	0x04, 0x11
        /*0f6e*/ 	.short	(.L_659 - .L_658)
	.align		4
.L_658:
        /*0f70*/ 	.word	index@(_ZN10layer_norm13ln_bwd_kernelINS_13Kernel_traitsI6__halfS2_S2_S2_fjLj512ELj1ELj4ELj1ELj16ENS_18Kernel_traits_baseILj512ES2_S2_S2_S2_fjLj128EEEEELb1ELb1ELb0ELb1EEEvNS_9BwdParamsE)
        /*0f74*/ 	.word	0x00000000


	//----- nvinfo : EIATTR_REGCOUNT
	.align		4
.L_659:
        /*0f78*/ 	.byte	0x04, 0x2f
        /*0f7a*/ 	.short	(.L_661 - .L_660)
	.align		4
.L_660:
        /*0f7c*/ 	.word	index@(_ZN10layer_norm13ln_bwd_kernelINS_13Kernel_traitsI6__halfS2_S2_S2_fjLj512ELj1ELj4ELj1ELj16ENS_18Kernel_traits_baseILj512ES2_S2_S2_S2_fjLj128EEEEELb1ELb1ELb0ELb0EEEvNS_9BwdParamsE)
        /*0f80*/ 	.word	0x000000a1


	//----- nvinfo : EIATTR_FRAME_SIZE
	.align		4
.L_661:
        /*0f84*/ 	.byte	0x04, 0x11
        /*0f86*/ 	.short	(.L_663 - .L_662)
	.align		4
.L_662:
        /*0f88*/ 	.word	index@(_ZN10layer_norm13ln_bwd_kernelINS_13Kernel_traitsI6__halfS2_S2_S2_fjLj512ELj1ELj4ELj1ELj16ENS_18Kernel_traits_baseILj512ES2_S2_S2_S2_fjLj128EEEEELb1ELb1ELb0ELb0EEEvNS_9BwdParamsE)
        /*0f8c*/ 	.word	0x00000000


	//----- nvinfo : EIATTR_REGCOUNT
	.align		4
.L_663:
        /*0f90*/ 	.byte	0x04, 0x2f
        /*0f92*/ 	.short	(.L_665 - .L_664)
	.align		4
.L_664:
        /*0f94*/ 	.word	index@(_ZN10layer_norm13ln_bwd_kernelINS_13Kernel_traitsI6__halfS2_S2_S2_fjLj512ELj1ELj4ELj1ELj16ENS_18Kernel_traits_baseILj512ES2_S2_S2_S2_fjLj128EEEEELb1ELb0ELb1ELb1EEEvNS_9BwdParamsE)
        /*0f98*/ 	.word	0x0000007d


	//----- nvinfo : EIATTR_FRAME_SIZE
	.align		4
.L_665:
        /*0f9c*/ 	.byte	0x04, 0x11
        /*0f9e*/ 	.short	(.L_667 - .L_666)
	.align		4
.L_666:
        /*0fa0*/ 	.word	index@(_ZN10layer_norm13ln_bwd_kernelINS_13Kernel_traitsI6__halfS2_S2_S2_fjLj512ELj1ELj4ELj1ELj16ENS_18Kernel_traits_baseILj512ES2_S2_S2_S2_fjLj128EEEEELb1ELb0ELb1ELb1EEEvNS_9BwdParamsE)
        /*0fa4*/ 	.word	0x00000000


	//----- nvinfo : EIATTR_REGCOUNT
	.align		4
.L_667:
        /*0fa8*/ 	.byte	0x04, 0x2f
        /*0faa*/ 	.short	(.L_669 - .L_668)
	.align		4
.L_668:
        /*0fac*/ 	.word	index@(_ZN10layer_norm22ln_bwd_finalize_kernelINS_22Kernel_traits_finalizeILj512E6__halfS2_S2_S2_fjLb0ELj1024ELj4ENS_18Kernel_traits_baseILj512ES2_S2_S2_S2_fjLj1024EEEEELb0ELb1EEEvNS_9BwdParamsE)
        /*0fb0*/ 	.word	0x00000020


	//----- nvinfo : EIATTR_FRAME_SIZE
	.align		4
.L_669:
        /*0fb4*/ 	.byte	0x04, 0x11
        /*0fb6*/ 	.short	(.L_671 - .L_670)
	.align		4
.L_670:
        /*0fb8*/ 	.word	index@(_ZN10layer_norm22ln_bwd_finalize_kernelINS_22Kernel_traits_finalizeILj512E6__halfS2_S2_S2_fjLb0ELj1024ELj4ENS_18Kernel_traits_baseILj512ES2_S2_S2_S2_fjLj1024EEEEELb0ELb1EEEvNS_9BwdParamsE)
        /*0fbc*/ 	.word	0x00000000


	//----- nvinfo : EIATTR_REGCOUNT
	.align		4
.L_671:
        /*0fc0*/ 	.byte	0x04, 0x2f
        /*0fc2*/ 	.short	(.L_673 - .L_672)
	.align		4
.L_672:
        /*0fc4*/ 	.word	index@(_ZN10layer_norm13ln_bwd_kernelINS_13Kernel_traitsI6__halfS2_S2_S2_fjLj512ELj1ELj4ELj1ELj16ENS_18Kernel_traits_baseILj512ES2_S2_S2_S2_fjLj128EEEEELb1ELb0ELb1ELb0EEEvNS_9BwdParamsE)
        /*0fc8*/ 	.word	0x0000007d


	//----- nvinfo : EIATTR_FRAME_SIZE
	.align		4
.L_673:
        /*0fcc*/ 	.byte	0x04, 0x11
        /*0fce*/ 	.short	(.L_675 - .L_674)
	.align		4
.L_674:
        /*0fd0*/ 	.word	index@(_ZN10layer_norm13ln_bwd_kernelINS_13Kernel_traitsI6__halfS2_S2_S2_fjLj512ELj1ELj4ELj1ELj16ENS_18Kernel_traits_baseILj512ES2_S2_S2_S2_fjLj128EEEEELb1ELb0ELb1ELb0EEEvNS_9BwdParamsE)
        /*0fd4*/ 	.word	0x00000000


	//----- nvinfo : EIATTR_REGCOUNT
	.align		4
.L_675:
        /*0fd8*/ 	.byte	0x04, 0x2f
        /*0fda*/ 	.short	(.L_677 - .L_676)
	.align		4
.L_676:
        /*0fdc*/ 	.word	index@(_ZN10layer_norm22ln_bwd_finalize_kernelINS_22Kernel_traits_finalizeILj512E6__halfS2_S2_S2_fjLb0ELj1024ELj4ENS_18Kernel_traits_baseILj512ES2_S2_S2_S2_fjLj1024EEEEELb0ELb0EEEvNS_9BwdParamsE)
        /*0fe0*/ 	.word	0x0000003f


	//----- nvinfo : EIATTR_FRAME_SIZE
	.align		4
.L_677:
        /*0fe4*/ 	.byte	0x04, 0x11
        /*0fe6*/ 	.short	(.L_679 - .L_678)
	.align		4
.L_678:
        /*0fe8*/ 	.word	index@(_ZN10layer_norm22ln_bwd_finalize_kernelINS_22Kernel_traits_finalizeILj512E6__halfS2_S2_S2_fjLb0ELj1024ELj4ENS_18Kernel_traits_baseILj512ES2_S2_S2_S2_fjLj1024EEEEELb0ELb0EEEvNS_9BwdParamsE)
        /*0fec*/ 	.word	0x00000000


	//----- nvinfo : EIATTR_REGCOUNT
	.align		4
.L_679:
        /*0ff0*/ 	.byte	0x04, 0x2f
        /*0ff2*/ 	.short	(.L_681 - .L_680)
	.align		4
.L_680:
        /*0ff4*/ 	.word	index@(_ZN10layer_norm13ln_bwd_kernelINS_13Kernel_traitsI6__halfS2_S2_S2_fjLj512ELj1ELj4ELj1ELj16ENS_18Kernel_traits_baseILj512ES2_S2_S2_S2_fjLj128EEEEELb1ELb0ELb0ELb1EEEvNS_9BwdParamsE)
        /*0ff8*/ 	.word	0x00000085


	//----- nvinfo : EIATTR_FRAME_SIZE
	.align		4
.L_681:
        /*0ffc*/ 	.byte	0x04, 0x11
        /*0ffe*/ 	.short	(.L_683 - .L_682)
	.align		4
.L_682:
        /*1000*/ 	.word	index@(_ZN10layer_norm13ln_bwd_kernelINS_13Kernel_traitsI6__halfS2_S2_S2_fjLj512ELj1ELj4ELj1ELj16ENS_18Kernel_traits_baseILj512ES2_S2_S2_S2_fjLj128EEEEELb1ELb0ELb0ELb1EEEvNS_9BwdParamsE)
        /*1004*/ 	.word	0x00000000


	//----- nvinfo : EIATTR_REGCOUNT
	.align		4
.L_683:
        /*1008*/ 	.byte	0x04, 0x2f
        /*100a*/ 	.short	(.L_685 - .L_684)
	.align		4
.L_684:
        /*100c*/ 	.word	index@(_ZN10layer_norm13ln_bwd_kernelINS_13Kernel_traitsI6__halfS2_S2_S2_fjLj512ELj1ELj4ELj1ELj16ENS_18Kernel_traits_baseILj512ES2_S2_S2_S2_fjLj128EEEEELb1ELb0ELb0ELb0EEEvNS_9BwdParamsE)
        /*1010*/ 	.word	0x00000074


	//----- nvinfo : EIATTR_FRAME_SIZE
	.align		4
.L_685:
        /*1014*/ 	.byte	0x04, 0x11
        /*1016*/ 	.short	(.L_687 - .L_686)
	.align		4
.L_686:
        /*1018*/ 	.word	index@(_ZN10layer_norm13ln_bwd_kernelINS_13Kernel_traitsI6__halfS2_S2_S2_fjLj512ELj1ELj4ELj1ELj16ENS_18Kernel_traits_baseILj512ES2_S2_S2_S2_fjLj128EEEEELb1ELb0ELb0ELb0EEEvNS_9BwdParamsE)
        /*101c*/ 	.word	0x00000000


	//----- nvinfo : EIATTR_REGCOUNT
	.align		4
.L_687:
        /*1020*/ 	.byte	0x04, 0x2f
        /*1022*/ 	.short	(.L_689 - .L_688)
	.align		4
.L_688:
        /*1024*/ 	.word	index@(_ZN10layer_norm13ln_bwd_kernelINS_13Kernel_traitsI6__halfS2_S2_S2_fjLj512ELj1ELj4ELj1ELj16ENS_18Kernel_traits_baseILj512ES2_S2_S2_S2_fjLj128EEEEELb0ELb1ELb1ELb1EEEvNS_9BwdParamsE)
        /*1028*/ 	.word	0x00000098


	//----- nvinfo : EIATTR_FRAME_SIZE
	.align		4
.L_689:
        /*102c*/ 	.byte	0x04, 0x11
        /*102e*/ 	.short	(.L_691 - .L_690)
	.align		4
.L_690:
        /*1030*/ 	.word	index@(_ZN10layer_norm13ln_bwd_kernelINS_13Kernel_traitsI6__halfS2_S2_S2_fjLj512ELj1ELj4ELj1ELj16ENS_18Kernel_traits_baseILj512ES2_S2_S2_S2_fjLj128EEEEELb0ELb1ELb1ELb1EEEvNS_9BwdParamsE)
        /*1034*/ 	.word	0x00000000


	//----- nvinfo : EIATTR_REGCOUNT
	.align		4
.L_691:
        /*1038*/ 	.byte	0x04, 0x2f
        /*103a*/ 	.short	(.L_693 - .L_692)
	.align		4
.L_692:
        /*103c*/ 	.word	index@(_ZN10layer_norm13ln_bwd_kernelINS_13Kernel_traitsI6__halfS2_S2_S2_fjLj512ELj1ELj4ELj1ELj16ENS_18Kernel_traits_baseILj512ES2_S2_S2_S2_fjLj128EEEEELb0ELb1ELb1ELb0EEEvNS_9BwdParamsE)
        /*1040*/ 	.word	0x0000009b


	//----- nvinfo : EIATTR_FRAME_SIZE
	.align		4
.L_693:
        /*1044*/ 	.byte	0x04, 0x11
        /*1046*/ 	.short	(.L_695 - .L_694)
	.align		4
.L_694:
        /*1048*/ 	.word	index@(_ZN10layer_norm13ln_bwd_kernelINS_13Kernel_traitsI6__halfS2_S2_S2_fjLj512ELj1ELj4ELj1ELj16ENS_18Kernel_traits_baseILj512ES2_S2_S2_S2_fjLj128EEEEELb0ELb1ELb1ELb0EEEvNS_9BwdParamsE)
        /*104c*/ 	.word	0x00000000


	//----- nvinfo : EIATTR_REGCOUNT
	.align		4
.L_695:
        /*1050*/ 	.byte	0x04, 0x2f
        /*1052*/ 	.short	(.L_697 - .L_696)
	.align		4
.L_696:
        /*1054*/ 	.word	index@(_ZN10layer_norm13ln_bwd_kernelINS_13Kernel_traitsI6__halfS2_S2_S2_fjLj512ELj1ELj4ELj1ELj16ENS_18Kernel_traits_baseILj512ES2_S2_S2_S2_fjLj128EEEEELb0ELb1ELb0ELb1EEEvNS_9BwdParamsE)
        /*1058*/ 	.word	0x000000a5


	//----- nvinfo : EIATTR_FRAME_SIZE
	.align		4
.L_697:
        /*105c*/ 	.byte	0x04, 0x11
        /*105e*/ 	.short	(.L_699 - .L_698)
	.align		4
.L_698:
        /*1060*/ 	.word	index@(_ZN10layer_norm13ln_bwd_kernelINS_13Kernel_traitsI6__halfS2_S2_S2_fjLj512ELj1ELj4ELj1ELj16ENS_18Kernel_traits_baseILj512ES2_S2_S2_S2_fjLj128EEEEELb0ELb1ELb0ELb1EEEvNS_9BwdParamsE)
        /*1064*/ 	.word	0x00000000


	//----- nvinfo : EIATTR_REGCOUNT
	.align		4
.L_699:
        /*1068*/ 	.byte	0x04, 0x2f
        /*106a*/ 	.short	(.L_701 - .L_700)
	.align		4
.L_700:
        /*106c*/ 	.word	index@(_ZN10layer_norm13ln_bwd_kernelINS_13Kernel_traitsI6__halfS2_S2_S2_fjLj512ELj1ELj4ELj1ELj16ENS_18Kernel_traits_baseILj512ES2_S2_S2_S2_fjLj128EEEEELb0ELb1ELb0ELb0EEEvNS_9BwdParamsE)
        /*1070*/ 	.word	0x00000091


	//----- nvinfo : EIATTR_FRAME_SIZE
	.align		4
.L_701:
        /*1074*/ 	.byte	0x04, 0x11
        /*1076*/ 	.short	(.L_703 - .L_702)
	.align		4
.L_702:
        /*1078*/ 	.word	index@(_ZN10layer_norm13ln_bwd_kernelINS_13Kernel_traitsI6__halfS2_S2_S2_fjLj512ELj1ELj4ELj1ELj16ENS_18Kernel_traits_baseILj512ES2_S2_S2_S2_fjLj128EEEEELb0ELb1ELb0ELb0EEEvNS_9BwdParamsE)
        /*107c*/ 	.word	0x00000000


	//----- nvinfo : EIATTR_REGCOUNT
	.align		4
.L_703:
        /*1080*/ 	.byte	0x04, 0x2f
        /*1082*/ 	.short	(.L_705 - .L_704)
	.align		4
.L_704:
        /*1084*/ 	.word	index@(_ZN10layer_norm13ln_bwd_kernelINS_13Kernel_traitsI6__halfS2_S2_S2_fjLj512ELj1ELj4ELj1ELj16ENS_18Kernel_traits_baseILj512ES2_S2_S2_S2_fjLj128EEEEELb0ELb0ELb1ELb1EEEvNS_9BwdParamsE)
        /*1088*/ 	.word	0x0000007a


	//----- nvinfo : EIATTR_FRAME_SIZE
	.align		4
.L_705:
        /*108c*/ 	.byte	0x04, 0x11
        /*108e*/ 	.short	(.L_707 - .L_706)
	.align		4
.L_706:
        /*1090*/ 	.word	index@(_ZN10layer_norm13ln_bwd_kernelINS_13Kernel_traitsI6__halfS2_S2_S2_fjLj512ELj1ELj4ELj1ELj16ENS_18Kernel_traits_baseILj512ES2_S2_S2_S2_fjLj128EEEEELb0ELb0ELb1ELb1EEEvNS_9BwdParamsE)
        /*1094*/ 	.word	0x00000000


	//----- nvinfo : EIATTR_REGCOUNT
	.align		4
.L_707:
        /*1098*/ 	.byte	0x04, 0x2f
        /*109a*/ 	.short	(.L_709 - .L_708)
	.align		4
.L_708:
        /*109c*/ 	.word	index@(_ZN10layer_norm13ln_bwd_kernelINS_13Kernel_traitsI6__halfS2_S2_S2_fjLj512ELj1ELj4ELj1ELj16ENS_18Kernel_traits_baseILj512ES2_S2_S2_S2_fjLj128EEEEELb0ELb0ELb1ELb0EEEvNS_9BwdParamsE)
        /*10a0*/ 	.word	0x00000078


	//----- nvinfo : EIATTR_FRAME_SIZE
	.align		4
.L_709:
        /*10a4*/ 	.byte	0x04, 0x11
        /*10a6*/ 	.short	(.L_711 - .L_710)
	.align		4
.L_710:
        /*10a8*/ 	.word	index@(_ZN10layer_norm13ln_bwd_kernelINS_13Kernel_traitsI6__halfS2_S2_S2_fjLj512ELj1ELj4ELj1ELj16ENS_18Kernel_traits_baseILj512ES2_S2_S2_S2_fjLj128EEEEELb0ELb0ELb1ELb0EEEvNS_9BwdParamsE)
        /*10ac*/ 	.word	0x00000000


	//----- nvinfo : EIATTR_REGCOUNT
	.align		4
.L_711:
        /*10b0*/ 	.byte	0x04, 0x2f
        /*10b2*/ 	.short	(.L_713 - .L_712)
	.align		4
.L_712:
        /*10b4*/ 	.word	index@(_ZN10layer_norm13ln_bwd_kernelINS_13Kernel_traitsI6__halfS2_S2_S2_fjLj512ELj1ELj4ELj1ELj16ENS_18Kernel_traits_baseILj512ES2_S2_S2_S2_fjLj128EEEEELb0ELb0ELb0ELb1EEEvNS_9BwdParamsE)
        /*10b8*/ 	.word	0x0000007d


	//----- nvinfo : EIATTR_FRAME_SIZE
	.align		4
.L_713:
        /*10bc*/ 	.byte	0x04, 0x11
        /*10be*/ 	.short	(.L_715 - .L_714)
	.align		4
.L_714:
        /*10c0*/ 	.word	index@(_ZN10layer_norm13ln_bwd_kernelINS_13Kernel_traitsI6__halfS2_S2_S2_fjLj512ELj1ELj4ELj1ELj16ENS_18Kernel_traits_baseILj512ES2_S2_S2_S2_fjLj128EEEEELb0ELb0ELb0ELb1EEEvNS_9BwdParamsE)
        /*10c4*/ 	.word	0x00000000


	//----- nvinfo : EIATTR_REGCOUNT
	.align		4
.L_715:
        /*10c8*/ 	.byte	0x04, 0x2f
        /*10ca*/ 	.short	(.L_717 - .L_716)
	.align		4
.L_716:
        /*10cc*/ 	.word	index@(_ZN10layer_norm13ln_bwd_kernelINS_13Kernel_traitsI6__halfS2_S2_S2_fjLj512ELj1ELj4ELj1ELj16ENS_18Kernel_traits_baseILj512ES2_S2_S2_S2_fjLj128EEEEELb0ELb0ELb0ELb0EEEvNS_9BwdParamsE)
        /*10d0*/ 	.word	0x00000072


	//----- nvinfo : EIATTR_FRAME_SIZE
	.align		4
.L_717:
        /*10d4*/ 	.byte	0x04, 0x11
        /*10d6*/ 	.short	(.L_719 - .L_718)
	.align		4
.L_718:
        /*10d8*/ 	.word	index@(_ZN10layer_norm13ln_bwd_kernelINS_13Kernel_traitsI6__halfS2_S2_S2_fjLj512ELj1ELj4ELj1ELj16ENS_18Kernel_traits_baseILj512ES2_S2_S2_S2_fjLj128EEEEELb0ELb0ELb0ELb0EEEvNS_9BwdParamsE)
        /*10dc*/ 	.word	0x00000000


	//----- nvinfo : EIATTR_REGCOUNT
	.align		4
.L_719:
        /*10e0*/ 	.byte	0x04, 0x2f
        /*10e2*/ 	.short	(.L_721 - .L_720)
	.align		4
.L_720:
        /*10e4*/ 	.word	index@(_ZN10layer_norm13ln_bwd_kernelINS_13Kernel_traitsI13__nv_bfloat16S2_S2_S2_fjLj512ELj1ELj4ELj1ELj16ENS_18Kernel_traits_baseILj512ES2_S2_S2_S2_fjLj128EEEEELb1ELb1ELb1ELb1EEEvNS_9BwdParamsE)
        /*10e8*/ 	.word	0x000000a8


	//----- nvinfo : EIATTR_FRAME_SIZE
	.align		4
.L_721:
        /*10ec*/ 	.byte	0x04, 0x11
        /*10ee*/ 	.short	(.L_723 - .L_722)
	.align		4
.L_722:
        /*10f0*/ 	.word	index@(_ZN10layer_norm13ln_bwd_kernelINS_13Kernel_traitsI13__nv_bfloat16S2_S2_S2_fjLj512ELj1ELj4ELj1ELj16ENS_18Kernel_traits_baseILj512ES2_S2_S2_S2_fjLj128EEEEELb1ELb1ELb1ELb1EEEvNS_9BwdParamsE)
        /*10f4*/ 	.word	0x00000000


	//----- nvinfo : EIATTR_REGCOUNT
	.align		4
.L_723:
        /*10f8*/ 	.byte	0x04, 0x2f
        /*10fa*/ 	.short	(.L_725 - .L_724)
	.align		4
.L_724:
        /*10fc*/ 	.word	index@(_ZN10layer_norm22ln_bwd_finalize_kernelINS_22Kernel_traits_finalizeILj512E13__nv_bfloat16S2_S2_S2_fjLb1ELj1024ELj4ENS_18Kernel_traits_baseILj512ES2_S2_S2_S2_fjLj1024EEEEELb1ELb1EEEvNS_9BwdParamsE)
        /*1100*/ 	.word	0x00000020


	//----- nvinfo : EIATTR_FRAME_SIZE
	.align		4
.L_725:
        /*1104*/ 	.byte	0x04, 0x11
        /*1106*/ 	.short	(.L_727 - .L_726)
	.align		4
.L_726:
        /*1108*/ 	.word	index@(_ZN10layer_norm22ln_bwd_finalize_kernelINS_22Kernel_traits_finalizeILj512E13__nv_bfloat16S2_S2_S2_fjLb1ELj1024ELj4ENS_18Kernel_traits_baseILj512ES2_S2_S2_S2_fjLj1024EEEEELb1ELb1EEEvNS_9BwdParamsE)
        /*110c*/ 	.word	0x00000000


	//----- nvinfo : EIATTR_REGCOUNT
	.align		4
.L_727:
        /*1110*/ 	.byte	0x04, 0x2f
        /*1112*/ 	.short	(.L_729 - .L_728)
	.align		4
.L_728:
        /*1114*/ 	.word	index@(_ZN10layer_norm13ln_bwd_kernelINS_13Kernel_traitsI13__nv_bfloat16S2_S2_S2_fjLj512ELj1ELj4ELj1ELj16ENS_18Kernel_traits_baseILj512ES2_S2_S2_S2_fjLj128EEEEELb1ELb1ELb1ELb0EEEvNS_9BwdParamsE)
        /*1118*/ 	.word	0x000000a6


	//----- nvinfo : EIATTR_FRAME_SIZE
	.align		4
.L_729:
        /*111c*/ 	.byte	0x04, 0x11
        /*111e*/ 	.short	(.L_731 - .L_730)
	.align		4
.L_730:
        /*1120*/ 	.word	index@(_ZN10layer_norm13ln_bwd_kernelINS_13Kernel_traitsI13__nv_bfloat16S2_S2_S2_fjLj512ELj1ELj4ELj1ELj16ENS_18Kernel_traits_baseILj512ES2_S2_S2_S2_fjLj128EEEEELb1ELb1ELb1ELb0EEEvNS_9BwdParamsE)
        /*1124*/ 	.word	0x00000000


	//----- nvinfo : EIATTR_REGCOUNT
	.align		4
.L_731:
        /*1128*/ 	.byte	0x04, 0x2f
        /*112a*/ 	.short	(.L_733 - .L_732)
	.align		4
.L_732:
        /*112c*/ 	.word	index@(_ZN10layer_norm22ln_bwd_finalize_kernelINS_22Kernel_traits_finalizeILj512E13__nv_bfloat16S2_S2_S2_fjLb1ELj1024ELj4ENS_18Kernel_traits_baseILj512ES2_S2_S2_S2_fjLj1024EEEEELb1ELb0EEEvNS_9BwdParamsE)
        /*1130*/ 	.word	0x00000020


	//----- nvinfo : EIATTR_FRAME_SIZE
	.align		4
.L_733:
        /*1134*/ 	.byte	0x04, 0x11
        /*1136*/ 	.short	(.L_735 - .L_734)
	.align		4
.L_734:
        /*1138*/ 	.word	index@(_ZN10layer_norm22ln_bwd_finalize_kernelINS_22Kernel_traits_finalizeILj512E13__nv_bfloat16S2_S2_S2_fjLb1ELj1024ELj4ENS_18Kernel_traits_baseILj512ES2_S2_S2_S2_fjLj1024EEEEELb1ELb0EEEvNS_9BwdParamsE)
        /*113c*/ 	.word	0x00000000


	//----- nvinfo : EIATTR_REGCOUNT
	.align		4
.L_735:
        /*1140*/ 	.byte	0x04, 0x2f
        /*1142*/ 	.short	(.L_737 - .L_736)
	.align		4
.L_736:
        /*1144*/ 	.word	index@(_ZN10layer_norm13ln_bwd_kernelINS_13Kernel_traitsI13__nv_bfloat16S2_S2_S2_fjLj512ELj1ELj4ELj1ELj16ENS_18Kernel_traits_baseILj512ES2_S2_S2_S2_fjLj128EEEEELb1ELb1ELb0ELb1EEEvNS_9BwdParamsE)
        /*1148*/ 	.word	0x000000a5


	//----- nvinfo : EIATTR_FRAME_SIZE
	.align		4
.L_737:
        /*114c*/ 	.byte	0x04, 0x11
        /*114e*/ 	.short	(.L_739 - .L_738)
	.align		4
.L_738:
        /*1150*/ 	.word	index@(_ZN10layer_norm13ln_bwd_kernelINS_13Kernel_traitsI13__nv_bfloat16S2_S2_S2_fjLj512ELj1ELj4ELj1ELj16ENS_18Kernel_traits_baseILj512ES2_S2_S2_S2_fjLj128EEEEELb1ELb1ELb0ELb1EEEvNS_9BwdParamsE)
        /*1154*/ 	.word	0x00000000


	//----- nvinfo : EIATTR_REGCOUNT
	.align		4
.L_739:
        /*1158*/ 	.byte	0x04, 0x2f
        /*115a*/ 	.short	(.L_741 - .L_740)
	.align		4
.L_740:
        /*115c*/ 	.word	index@(_ZN10layer_norm13ln_bwd_kernelINS_13Kernel_traitsI13__nv_bfloat16S2_S2_S2_fjLj512ELj1ELj4ELj1ELj16ENS_18Kernel_traits_baseILj512ES2_S2_S2_S2_fjLj128EEEEELb1ELb1ELb0ELb0EEEvNS_9BwdParamsE)
        /*1160*/ 	.word	0x000000a7


	//----- nvinfo : EIATTR_FRAME_SIZE
	.align		4
.L_741:
        /*1164*/ 	.byte	0x04, 0x11
        /*1166*/ 	.short	(.L_743 - .L_742)
	.align		4
.L_742:
        /*1168*/ 	.word	index@(_ZN10layer_norm13ln_bwd_kernelINS_13Kernel_traitsI13__nv_bfloat16S2_S2_S2_fjLj512ELj1ELj4ELj1ELj16ENS_18Kernel_traits_baseILj512ES2_S2_S2_S2_fjLj128EEEEELb1ELb1ELb0ELb0EEEvNS_9BwdParamsE)
        /*116c*/ 	.word	0x00000000


	//----- nvinfo : EIATTR_REGCOUNT
	.align		4
.L_743:
        /*1170*/ 	.byte	0x04, 0x2f
        /*1172*/ 	.short	(.L_745 - .L_744)
	.align		4
.L_744:
        /*1174*/ 	.word	index@(_ZN10layer_norm13ln_bwd_kernelINS_13Kernel_traitsI13__nv_bfloat16S2_S2_S2_fjLj512ELj1ELj4ELj1ELj16ENS_18Kernel_traits_baseILj512ES2_S2_S2_S2_fjLj128EEEEELb1ELb0ELb1ELb1EEEvNS_9BwdParamsE)
        /*1178*/ 	.word	0x0000007d


	//----- nvinfo : EIATTR_FRAME_SIZE
	.align		4
.L_745:
        /*117c*/ 	.byte	0x04, 0x11
        /*117e*/ 	.short	(.L_747 - .L_746)
	.align		4
.L_746:
        /*1180*/ 	.word	index@(_ZN10layer_norm13ln_bwd_kernelINS_13Kernel_traitsI13__nv_bfloat16S2_S2_S2_fjLj512ELj1ELj4ELj1ELj16ENS_18Kernel_traits_baseILj512ES2_S2_S2_S2_fjLj128EEEEELb1ELb0ELb1ELb1EEEvNS_9BwdParamsE)
        /*1184*/ 	.word	0x00000000


	//----- nvinfo : EIATTR_REGCOUNT
	.align		4
.L_747:
        /*1188*/ 	.byte	0x04, 0x2f
        /*118a*/ 	.short	(.L_749 - .L_748)
	.align		4
.L_748:
        /*118c*/ 	.word	index@(_ZN10layer_norm22ln_bwd_finalize_kernelINS_22Kernel_traits_finalizeILj512E13__nv_bfloat16S2_S2_S2_fjLb0ELj1024ELj4ENS_18Kernel_traits_baseILj512ES2_S2_S2_S2_fjLj1024EEEEELb0ELb1EEEvNS_9BwdParamsE)
        /*1190*/ 	.word	0x00000020


	//----- nvinfo : EIATTR_FRAME_SIZE
	.align		4
.L_749:
        /*1194*/ 	.byte	0x04, 0x11
        /*1196*/ 	.short	(.L_751 - .L_750)
	.align		4
.L_750:
        /*1198*/ 	.word	index@(_ZN10layer_norm22ln_bwd_finalize_kernelINS_22Kernel_traits_finalizeILj512E13__nv_bfloat16S2_S2_S2_fjLb0ELj1024ELj4ENS_18Kernel_traits_baseILj512ES2_S2_S2_S2_fjLj1024EEEEELb0ELb1EEEvNS_9BwdParamsE)
        /*119c*/ 	.word	0x00000000


	//----- nvinfo : EIATTR_REGCOUNT
	.align		4
.L_751:
        /*11a0*/ 	.byte	0x04, 0x2f
        /*11a2*/ 	.short	(.L_753 - .L_752)
	.align		4
.L_752:
        /*11a4*/ 	.word	index@(_ZN10layer_norm13ln_bwd_kernelINS_13Kernel_traitsI13__nv_bfloat16S2_S2_S2_fjLj512ELj1ELj4ELj1ELj16ENS_18Kernel_traits_baseILj512ES2_S2_S2_S2_fjLj128EEEEELb1ELb0ELb1ELb0EEEvNS_9BwdParamsE)
        /*11a8*/ 	.word	0x0000007d


	//----- nvinfo : EIATTR_FRAME_SIZE
	.align		4
.L_753:
        /*11ac*/ 	.byte	0x04, 0x11
        /*11ae*/ 	.short	(.L_755 - .L_754)
	.align		4
.L_754:
        /*11b0*/ 	.word	index@(_ZN10layer_norm13ln_bwd_kernelINS_13Kernel_traitsI13__nv_bfloat16S2_S2_S2_fjLj512ELj1ELj4ELj1ELj16ENS_18Kernel_traits_baseILj512ES2_S2_S2_S2_fjLj128EEEEELb1ELb0ELb1ELb0EEEvNS_9BwdParamsE)
        /*11b4*/ 	.word	0x00000000


	//----- nvinfo : EIATTR_REGCOUNT
	.align		4
.L_755:
        /*11b8*/ 	.byte	0x04, 0x2f
        /*11ba*/ 	.short	(.L_757 - .L_756)
	.align		4
.L_756:
        /*11bc*/ 	.word	index@(_ZN10layer_norm22ln_bwd_finalize_kernelINS_22Kernel_traits_finalizeILj512E13__nv_bfloat16S2_S2_S2_fjLb0ELj1024ELj4ENS_18Kernel_traits_baseILj512ES2_S2_S2_S2_fjLj1024EEEEELb0ELb0EEEvNS_9BwdParamsE)
        /*11c0*/ 	.word	0x0000003f


	//----- nvinfo : EIATTR_FRAME_SIZE
	.align		4
.L_757:
        /*11c4*/ 	.byte	0x04, 0x11
        /*11c6*/ 	.short	(.L_759 - .L_758)
	.align		4
.L_758:
        /*11c8*/ 	.word	index@(_ZN10layer_norm22ln_bwd_finalize_kernelINS_22Kernel_traits_finalizeILj512E13__nv_bfloat16S2_S2_S2_fjLb0ELj1024ELj4ENS_18Kernel_traits_baseILj512ES2_S2_S2_S2_fjLj1024EEEEELb0ELb0EEEvNS_9BwdParamsE)
        /*11cc*/ 	.word	0x00000000


	//----- nvinfo : EIATTR_REGCOUNT
	.align		4
.L_759:
        /*11d0*/ 	.byte	0x04, 0x2f
        /*11d2*/ 	.short	(.L_761 - .L_760)
	.align		4
.L_760:
        /*11d4*/ 	.word	index@(_ZN10layer_norm13ln_bwd_kernelINS_13Kernel_traitsI13__nv_bfloat16S2_S2_S2_fjLj512ELj1ELj4ELj1ELj16ENS_18Kernel_traits_baseILj512ES2_S2_S2_S2_fjLj128EEEEELb1ELb0ELb0ELb1EEEvNS_9BwdParamsE)
        /*11d8*/ 	.word	0x0000008c


	//----- nvinfo : EIATTR_FRAME_SIZE
	.align		4
.L_761:
        /*11dc*/ 	.byte	0x04, 0x11
        /*11de*/ 	.short	(.L_763 - .L_762)
	.align		4
.L_762:
        /*11e0*/ 	.word	index@(_ZN10layer_norm13ln_bwd_kernelINS_13Kernel_traitsI13__nv_bfloat16S2_S2_S2_fjLj512ELj1ELj4ELj1ELj16ENS_18Kernel_traits_baseILj512ES2_S2_S2_S2_fjLj128EEEEELb1ELb0ELb0ELb1EEEvNS_9BwdParamsE)
        /*11e4*/ 	.word	0x00000000


	//----- nvinfo : EIATTR_REGCOUNT
	.align		4
.L_763:
        /*11e8*/ 	.byte	0x04, 0x2f
        /*11ea*/ 	.short	(.L_765 - .L_764)
	.align		4
.L_764:
        /*11ec*/ 	.word	index@(_ZN10layer_norm13ln_bwd_kernelINS_13Kernel_traitsI13__nv_bfloat16S2_S2_S2_fjLj512ELj1ELj4ELj1ELj16ENS_18Kernel_traits_baseILj512ES2_S2_S2_S2_fjLj128EEEEELb1ELb0ELb0ELb0EEEvNS_9BwdParamsE)
        /*11f0*/ 	.word	0x0000007a


	//----- nvinfo : EIATTR_FRAME_SIZE
	.align		4
.L_765:
        /*11f4*/ 	.byte	0x04, 0x11
        /*11f6*/ 	.short	(.L_767 - .L_766)
	.align		4
.L_766:
        /*11f8*/ 	.word	index@(_ZN10layer_norm13ln_bwd_kernelINS_13Kernel_traitsI13__nv_bfloat16S2_S2_S2_fjLj512ELj1ELj4ELj1ELj16ENS_18Kernel_traits_baseILj512ES2_S2_S2_S2_fjLj128EEEEELb1ELb0ELb0ELb0EEEvNS_9BwdParamsE)
        /*11fc*/ 	.word	0x00000000


	//----- nvinfo : EIATTR_REGCOUNT
	.align		4
.L_767:
        /*1200*/ 	.byte	0x04, 0x2f
        /*1202*/ 	.short	(.L_769 - .L_768)
	.align		4
.L_768:
        /*1204*/ 	.word	index@(_ZN10layer_norm13ln_bwd_kernelINS_13Kernel_traitsI13__nv_bfloat16S2_S2_S2_fjLj512ELj1ELj4ELj1ELj16ENS_18Kernel_traits_baseILj512ES2_S2_S2_S2_fjLj128EEEEELb0ELb1ELb1ELb1EEEvNS_9BwdParamsE)
        /*1208*/ 	.word	0x000000a8


	//----- nvinfo : EIATTR_FRAME_SIZE
	.align		4
.L_769:
        /*120c*/ 	.byte	0x04, 0x11
        /*120e*/ 	.short	(.L_771 - .L_770)
	.align		4
.L_770:
        /*1210*/ 	.word	index@(_ZN10layer_norm13ln_bwd_kernelINS_13Kernel_traitsI13__nv_bfloat16S2_S2_S2_fjLj512ELj1ELj4ELj1ELj16ENS_18Kernel_traits_baseILj512ES2_S2_S2_S2_fjLj128EEEEELb0ELb1ELb1ELb1EEEvNS_9BwdParamsE)
        /*1214*/ 	.word	0x00000000


	//----- nvinfo : EIATTR_REGCOUNT
	.align		4
.L_771:
        /*1218*/ 	.byte	0x04, 0x2f
        /*121a*/ 	.short	(.L_773 - .L_772)
	.align		4
.L_772:
        /*121c*/ 	.word	index@(_ZN10layer_norm13ln_bwd_kernelINS_13Kernel_traitsI13__nv_bfloat16S2_S2_S2_fjLj512ELj1ELj4ELj1ELj16ENS_18Kernel_traits_baseILj512ES2_S2_S2_S2_fjLj128EEEEELb0ELb1ELb1ELb0EEEvNS_9BwdParamsE)
        /*1220*/ 	.word	0x000000a7


	//----- nvinfo : EIATTR_FRAME_SIZE
	.align		4
.L_773:
        /*1224*/ 	.byte	0x04, 0x11
        /*1226*/ 	.short	(.L_775 - .L_774)
	.align		4
.L_774:
        /*1228*/ 	.word	index@(_ZN10layer_norm13ln_bwd_kernelINS_13Kernel_traitsI13__nv_bfloat16S2_S2_S2_fjLj512ELj1ELj4ELj1ELj16ENS_18Kernel_traits_baseILj512ES2_S2_S2_S2_fjLj128EEEEELb0ELb1ELb1ELb0EEEvNS_9BwdParamsE)
        /*122c*/ 	.word	0x00000000


	//----- nvinfo : EIATTR_REGCOUNT
	.align		4
.L_775:
        /*1230*/ 	.byte	0x04, 0x2f
        /*1232*/ 	.short	(.L_777 - .L_776)
	.align		4
.L_776:
        /*1234*/ 	.word	index@(_ZN10layer_norm13ln_bwd_kernelINS_13Kernel_traitsI13__nv_bfloat16S2_S2_S2_fjLj512ELj1ELj4ELj1ELj16ENS_18Kernel_traits_baseILj512ES2_S2_S2_S2_fjLj128EEEEELb0ELb1ELb0ELb1EEEvNS_9BwdParamsE)
        /*1238*/ 	.word	0x000000a3


	//----- nvinfo : EIATTR_FRAME_SIZE
	.align		4
.L_777:
        /*123c*/ 	.byte	0x04, 0x11
        /*123e*/ 	.short	(.L_779 - .L_778)
	.align		4
.L_778:
        /*1240*/ 	.word	index@(_ZN10layer_norm13ln_bwd_kernelINS_13Kernel_traitsI13__nv_bfloat16S2_S2_S2_fjLj512ELj1ELj4ELj1ELj16ENS_18Kernel_traits_baseILj512ES2_S2_S2_S2_fjLj128EEEEELb0ELb1ELb0ELb1EEEvNS_9BwdParamsE)
        /*1244*/ 	.word	0x00000000


	//----- nvinfo : EIATTR_REGCOUNT
	.align		4
.L_779:
        /*1248*/ 	.byte	0x04, 0x2f
        /*124a*/ 	.short	(.L_781 - .L_780)
	.align		4
.L_780:
        /*124c*/ 	.word	index@(_ZN10layer_norm13ln_bwd_kernelINS_13Kernel_traitsI13__nv_bfloat16S2_S2_S2_fjLj512ELj1ELj4ELj1ELj16ENS_18Kernel_traits_baseILj512ES2_S2_S2_S2_fjLj128EEEEELb0ELb1ELb0ELb0EEEvNS_9BwdParamsE)
        /*1250*/ 	.word	0x0000009e


	//----- nvinfo : EIATTR_FRAME_SIZE
	.align		4
.L_781:
        /*1254*/ 	.byte	0x04, 0x11
        /*1256*/ 	.short	(.L_783 - .L_782)
	.align		4
.L_782:
        /*1258*/ 	.word	index@(_ZN10layer_norm13ln_bwd_kernelINS_13Kernel_traitsI13__nv_bfloat16S2_S2_S2_fjLj512ELj1ELj4ELj1ELj16ENS_18Kernel_traits_baseILj512ES2_S2_S2_S2_fjLj128EEEEELb0ELb1ELb0ELb0EEEvNS_9BwdParamsE)
        /*125c*/ 	.word	0x00000000


	//----- nvinfo : EIATTR_REGCOUNT
	.align		4
.L_783:
        /*1260*/ 	.byte	0x04, 0x2f
        /*1262*/ 	.short	(.L_785 - .L_784)
	.align		4
.L_784:
        /*1264*/ 	.word	index@(_ZN10layer_norm13ln_bwd_kernelINS_13Kernel_traitsI13__nv_bfloat16S2_S2_S2_fjLj512ELj1ELj4ELj1ELj16ENS_18Kernel_traits_baseILj512ES2_S2_S2_S2_fjLj128EEEEELb0ELb0ELb1ELb1EEEvNS_9BwdParamsE)
        /*1268*/ 	.word	0x0000007e


	//----- nvinfo : EIATTR_FRAME_SIZE
	.align		4
.L_785:
        /*126c*/ 	.byte	0x04, 0x11
        /*126e*/ 	.short	(.L_787 - .L_786)
	.align		4
.L_786:
        /*1270*/ 	.word	index@(_ZN10layer_norm13ln_bwd_kernelINS_13Kernel_traitsI13__nv_bfloat16S2_S2_S2_fjLj512ELj1ELj4ELj1ELj16ENS_18Kernel_traits_baseILj512ES2_S2_S2_S2_fjLj128EEEEELb0ELb0ELb1ELb1EEEvNS_9BwdParamsE)
        /*1274*/ 	.word	0x00000000


	//----- nvinfo : EIATTR_REGCOUNT
	.align		4
.L_787:
        /*1278*/ 	.byte	0x04, 0x2f
        /*127a*/ 	.short	(.L_789 - .L_788)
	.align		4
.L_788:
        /*127c*/ 	.word	index@(_ZN10layer_norm13ln_bwd_kernelINS_13Kernel_traitsI13__nv_bfloat16S2_S2_S2_fjLj512ELj1ELj4ELj1ELj16ENS_18Kernel_traits_baseILj512ES2_S2_S2_S2_fjLj128EEEEELb0ELb0ELb1ELb0EEEvNS_9BwdParamsE)
        /*1280*/ 	.word	0x00000080


	//----- nvinfo : EIATTR_FRAME_SIZE
	.align		4
.L_789:
        /*1284*/ 	.byte	0x04, 0x11
        /*1286*/ 	.short	(.L_791 - .L_790)
	.align		4
.L_790:
        /*1288*/ 	.word	index@(_ZN10layer_norm13ln_bwd_kernelINS_13Kernel_traitsI13__nv_bfloat16S2_S2_S2_fjLj512ELj1ELj4ELj1ELj16ENS_18Kernel_traits_baseILj512ES2_S2_S2_S2_fjLj128EEEEELb0ELb0ELb1ELb0EEEvNS_9BwdParamsE)
        /*128c*/ 	.word	0x00000000


	//----- nvinfo : EIATTR_REGCOUNT
	.align		4
.L_791:
        /*1290*/ 	.byte	0x04, 0x2f
        /*1292*/ 	.short	(.L_793 - .L_792)
	.align		4
.L_792:
        /*1294*/ 	.word	index@(_ZN10layer_norm13ln_bwd_kernelINS_13Kernel_traitsI13__nv_bfloat16S2_S2_S2_fjLj512ELj1ELj4ELj1ELj16ENS_18Kernel_traits_baseILj512ES2_S2_S2_S2_fjLj128EEEEELb0ELb0ELb0ELb1EEEvNS_9BwdParamsE)
        /*1298*/ 	.word	0x00000080


	//----- nvinfo : EIATTR_FRAME_SIZE
	.align		4
.L_793:
        /*129c*/ 	.byte	0x04, 0x11
        /*129e*/ 	.short	(.L_795 - .L_794)
	.align		4
.L_794:
        /*12a0*/ 	.word	index@(_ZN10layer_norm13ln_bwd_kernelINS_13Kernel_traitsI13__nv_bfloat16S2_S2_S2_fjLj512ELj1ELj4ELj1ELj16ENS_18Kernel_traits_baseILj512ES2_S2_S2_S2_fjLj128EEEEELb0ELb0ELb0ELb1EEEvNS_9BwdParamsE)
        /*12a4*/ 	.word	0x00000000


	//----- nvinfo : EIATTR_REGCOUNT
	.align		4
.L_795:
        /*12a8*/ 	.byte	0x04, 0x2f
        /*12aa*/ 	.short	(.L_797 - .L_796)
	.align		4
.L_796:
        /*12ac*/ 	.word	index@(_ZN10layer_norm13ln_bwd_kernelINS_13Kernel_traitsI13__nv_bfloat16S2_S2_S2_fjLj512ELj1ELj4ELj1ELj16ENS_18Kernel_traits_baseILj512ES2_S2_S2_S2_fjLj128EEEEELb0ELb0ELb0ELb0EEEvNS_9BwdParamsE)
        /*12b0*/ 	.word	0x0000007a


	//----- nvinfo : EIATTR_FRAME_SIZE
	.align		4
.L_797:
        /*12b4*/ 	.byte	0x04, 0x11
        /*12b6*/ 	.short	(.L_799 - .L_798)
	.align		4
.L_798:
        /*12b8*/ 	.word	index@(_ZN10layer_norm13ln_bwd_kernelINS_13Kernel_traitsI13__nv_bfloat16S2_S2_S2_fjLj512ELj1ELj4ELj1ELj16ENS_18Kernel_traits_baseILj512ES2_S2_S2_S2_fjLj128EEEEELb0ELb0ELb0ELb0EEEvNS_9BwdParamsE)
        /*12bc*/ 	.word	0x00000000


	//----- nvinfo : EIATTR_MIN_STACK_SIZE
	.align		4
.L_799:
        /*12c0*/ 	.byte	0x04, 0x12
        /*12c2*/ 	.short	(.L_801 - .L_800)
	.align		4
.L_800:
        /*12c4*/ 	.word	index@(_ZN10layer_norm13ln_bwd_kernelINS_13Kernel_traitsI13__nv_bfloat16S2_S2_S2_fjLj512ELj1ELj4ELj1ELj16ENS_18Kernel_traits_baseILj512ES2_S2_S2_S2_fjLj128EEEEELb0ELb0ELb0ELb0EEEvNS_9BwdParamsE)
        /*12c8*/ 	.word	0x00000000


	//----- nvinfo : EIATTR_MIN_STACK_SIZE
	.align		4
.L_801:
        /*12cc*/ 	.byte	0x04, 0x12
        /*12ce*/ 	.short	(.L_803 - .L_802)
	.align		4
.L_802:
        /*12d0*/ 	.word	index@(_ZN10layer_norm13ln_bwd_kernelINS_13Kernel_traitsI13__nv_bfloat16S2_S2_S2_fjLj512ELj1ELj4ELj1ELj16ENS_18Kernel_traits_baseILj512ES2_S2_S2_S2_fjLj128EEEEELb0ELb0ELb0ELb1EEEvNS_9BwdParamsE)
        /*12d4*/ 	.word	0x00000000


	//----- nvinfo : EIATTR_MIN_STACK_SIZE
	.align		4
.L_803:
        /*12d8*/ 	.byte	0x04, 0x12
        /*12da*/ 	.short	(.L_805 - .L_804)
	.align		4
.L_804:
        /*12dc*/ 	.word	index@(_ZN10layer_norm13ln_bwd_kernelINS_13Kernel_traitsI13__nv_bfloat16S2_S2_S2_fjLj512ELj1ELj4ELj1ELj16ENS_18Kernel_traits_baseILj512ES2_S2_S2_S2_fjLj128EEEEELb0ELb0ELb1ELb0EEEvNS_9BwdParamsE)
        /*12e0*/ 	.word	0x00000000


	//----- nvinfo : EIATTR_MIN_STACK_SIZE
	.align		4
.L_805:
        /*12e4*/ 	.byte	0x04, 0x12
        /*12e6*/ 	.short	(.L_807 - .L_806)
	.align		4
.L_806:
        /*12e8*/ 	.word	index@(_ZN10layer_norm13ln_bwd_kernelINS_13Kernel_traitsI13__nv_bfloat16S2_S2_S2_fjLj512ELj1ELj4ELj1ELj16ENS_18Kernel_traits_baseILj512ES2_S2_S2_S2_fjLj128EEEEELb0ELb0ELb1ELb1EEEvNS_9BwdParamsE)
        /*12ec*/ 	.word	0x00000000


	//----- nvinfo : EIATTR_MIN_STACK_SIZE
	.align		4
.L_807:
        /*12f0*/ 	.byte	0x04, 0x12
        /*12f2*/ 	.short	(.L_809 - .L_808)
	.align		4
.L_808:
        /*12f4*/ 	.word	index@(_ZN10layer_norm13ln_bwd_kernelINS_13Kernel_traitsI13__nv_bfloat16S2_S2_S2_fjLj512ELj1ELj4ELj1ELj16ENS_18Kernel_traits_baseILj512ES2_S2_S2_S2_fjLj128EEEEELb0ELb1ELb0ELb0EEEvNS_9BwdParamsE)
        /*12f8*/ 	.word	0x00000000


	//----- nvinfo : EIATTR_MIN_STACK_SIZE
	.align		4
.L_809:
        /*12fc*/ 	.byte	0x04, 0x12
        /*12fe*/ 	.short	(.L_811 - .L_810)
	.align		4
.L_810:
        /*1300*/ 	.word	index@(_ZN10layer_norm13ln_bwd_kernelINS_13Kernel_traitsI13__nv_bfloat16S2_S2_S2_fjLj512ELj1ELj4ELj1ELj16ENS_18Kernel_traits_baseILj512ES2_S2_S2_S2_fjLj128EEEEELb0ELb1ELb0ELb1EEEvNS_9BwdParamsE)
        /*1304*/ 	.word	0x00000000


	//----- nvinfo : EIATTR_MIN_STACK_SIZE
	.align		4
.L_811:
        /*1308*/ 	.byte	0x04, 0x12
        /*130a*/ 	.short	(.L_813 - .L_812)
	.align		4
.L_812:
        /*130c*/ 	.word	index@(_ZN10layer_norm13ln_bwd_kernelINS_13Kernel_traitsI13__nv_bfloat16S2_S2_S2_fjLj512ELj1ELj4ELj1ELj16ENS_18Kernel_traits_baseILj512ES2_S2_S2_S2_fjLj128EEEEELb0ELb1ELb1ELb0EEEvNS_9BwdParamsE)
        /*1310*/ 	.word	0x00000000


	//----- nvinfo : EIATTR_MIN_STACK_SIZE
	.align		4
.L_813:
        /*1314*/ 	.byte	0x04, 0x12
        /*1316*/ 	.short	(.L_815 - .L_814)
	.align		4
.L_814:
        /*1318*/ 	.word	index@(_ZN10layer_norm13ln_bwd_kernelINS_13Kernel_traitsI13__nv_bfloat16S2_S2_S2_fjLj512ELj1ELj4ELj1ELj16ENS_18Kernel_traits_baseILj512ES2_S2_S2_S2_fjLj128EEEEELb0ELb1ELb1ELb1EEEvNS_9BwdParamsE)
        /*131c*/ 	.word	0x00000000


	//----- nvinfo : EIATTR_MIN_STACK_SIZE
	.align		4
.L_815:
        /*1320*/ 	.byte	0x04, 0x12
        /*1322*/ 	.short	(.L_817 - .L_816)
	.align		4
.L_816:
        /*1324*/ 	.word	index@(_ZN10layer_norm13ln_bwd_kernelINS_13Kernel_traitsI13__nv_bfloat16S2_S2_S2_fjLj512ELj1ELj4ELj1ELj16ENS_18Kernel_traits_baseILj512ES2_S2_S2_S2_fjLj128EEEEELb1ELb0ELb0ELb0EEEvNS_9BwdParamsE)
        /*1328*/ 	.word	0x00000000


	//----- nvinfo : EIATTR_MIN_STACK_SIZE
	.align		4
.L_817:
        /*132c*/ 	.byte	0x04, 0x12
        /*132e*/ 	.short	(.L_819 - .L_818)
	.align		4
.L_818:
        /*1330*/ 	.word	index@(_ZN10layer_norm13ln_bwd_kernelINS_13Kernel_traitsI13__nv_bfloat16S2_S2_S2_fjLj512ELj1ELj4ELj1ELj16ENS_18Kernel_traits_baseILj512ES2_S2_S2_S2_fjLj128EEEEELb1ELb0ELb0ELb1EEEvNS_9BwdParamsE)
        /*1334*/ 	.word	0x00000000


	//----- nvinfo : EIATTR_MIN_STACK_SIZE
	.align		4
.L_819:
        /*1338*/ 	.byte	0x04, 0x12
        /*133a*/ 	.short	(.L_821 - .L_820)
	.align		4
.L_820:
        /*133c*/ 	.word	index@(_ZN10layer_norm22ln_bwd_finalize_kernelINS_22Kernel_traits_finalizeILj512E13__nv_bfloat16S2_S2_S2_fjLb0ELj1024ELj4ENS_18Kernel_traits_baseILj512ES2_S2_S2_S2_fjLj1024EEEEELb0ELb0EEEvNS_9BwdParamsE)
        /*1340*/ 	.word	0x00000000


	//----- nvinfo : EIATTR_MIN_STACK_SIZE
	.align		4
.L_821:
        /*1344*/ 	.byte	0x04, 0x12
        /*1346*/ 	.short	(.L_823 - .L_822)
	.align		4
.L_822:
        /*1348*/ 	.word	index@(_ZN10layer_norm13ln_bwd_kernelINS_13Kernel_traitsI13__nv_bfloat16S2_S2_S2_fjLj512ELj1ELj4ELj1ELj16ENS_18Kernel_traits_baseILj512ES2_S2_S2_S2_fjLj128EEEEELb1ELb0ELb1ELb0EEEvNS_9BwdParamsE)
        /*134c*/ 	.word	0x00000000


	//----- nvinfo : EIATTR_MIN_STACK_SIZE
	.align		4
.L_823:
        /*1350*/ 	.byte	0x04, 0x12
        /*1352*/ 	.short	(.L_825 - .L_824)
	.align		4
.L_824:
        /*1354*/ 	.word	index@(_ZN10layer_norm22ln_bwd_finalize_kernelINS_22Kernel_traits_finalizeILj512E13__nv_bfloat16S2_S2_S2_fjLb0ELj1024ELj4ENS_18Kernel_traits_baseILj512ES2_S2_S2_S2_fjLj1024EEEEELb0ELb1EEEvNS_9BwdParamsE)
        /*1358*/ 	.word	0x00000000


	//----- nvinfo : EIATTR_MIN_STACK_SIZE
	.align		4
.L_825:
        /*135c*/ 	.byte	0x04, 0x12
        /*135e*/ 	.short	(.L_827 - .L_826)
	.align		4
.L_826:
        /*1360*/ 	.word	index@(_ZN10layer_norm13ln_bwd_kernelINS_13Kernel_traitsI13__nv_bfloat16S2_S2_S2_fjLj512ELj1ELj4ELj1ELj16ENS_18Kernel_traits_baseILj512ES2_S2_S2_S2_fjLj128EEEEELb1ELb0ELb1ELb1EEEvNS_9BwdParamsE)
        /*1364*/ 	.word	0x00000000


	//----- nvinfo : EIATTR_MIN_STACK_SIZE
	.align		4
.L_827:
        /*1368*/ 	.byte	0x04, 0x12
        /*136a*/ 	.short	(.L_829 - .L_828)
	.align		4
.L_828:
        /*136c*/ 	.word	index@(_ZN10layer_norm13ln_bwd_kernelINS_13Kernel_traitsI13__nv_bfloat16S2_S2_S2_fjLj512ELj1ELj4ELj1ELj16ENS_18Kernel_traits_baseILj512ES2_S2_S2_S2_fjLj128EEEEELb1ELb1ELb0ELb0EEEvNS_9BwdParamsE)
        /*1370*/ 	.word	0x00000000


	//----- nvinfo : EIATTR_MIN_STACK_SIZE
	.align		4
.L_829:
        /*1374*/ 	.byte	0x04, 0x12
        /*1376*/ 	.short	(.L_831 - .L_830)
	.align		4
.L_830:
        /*1378*/ 	.word	index@(_ZN10layer_norm13ln_bwd_kernelINS_13Kernel_traitsI13__nv_bfloat16S2_S2_S2_fjLj512ELj1ELj4ELj1ELj16ENS_18Kernel_traits_baseILj512ES2_S2_S2_S2_fjLj128EEEEELb1ELb1ELb0ELb1EEEvNS_9BwdParamsE)
        /*137c*/ 	.word	0x00000000


	//----- nvinfo : EIATTR_MIN_STACK_SIZE
	.align		4
.L_831:
        /*1380*/ 	.byte	0x04, 0x12
        /*1382*/ 	.short	(.L_833 - .L_832)
	.align		4
.L_832:
        /*1384*/ 	.word	index@(_ZN10layer_norm22ln_bwd_finalize_kernelINS_22Kernel_traits_finalizeILj512E13__nv_bfloat16S2_S2_S2_fjLb1ELj1024ELj4ENS_18Kernel_traits_baseILj512ES2_S2_S2_S2_fjLj1024EEEEELb1ELb0EEEvNS_9BwdParamsE)
        /*1388*/ 	.word	0x00000000


	//----- nvinfo : EIATTR_MIN_STACK_SIZE
	.align		4
.L_833:
        /*138c*/ 	.byte	0x04, 0x12
        /*138e*/ 	.short	(.L_835 - .L_834)
	.align		4
.L_834:
        /*1390*/ 	.word	index@(_ZN10layer_norm13ln_bwd_kernelINS_13Kernel_traitsI13__nv_bfloat16S2_S2_S2_fjLj512ELj1ELj4ELj1ELj16ENS_18Kernel_traits_baseILj512ES2_S2_S2_S2_fjLj128EEEEELb1ELb1ELb1ELb0EEEvNS_9BwdParamsE)
        /*1394*/ 	.word	0x00000000


	//----- nvinfo : EIATTR_MIN_STACK_SIZE
	.align		4
.L_835:
        /*1398*/ 	.byte	0x04, 0x12
        /*139a*/ 	.short	(.L_837 - .L_836)
	.align		4
.L_836:
        /*139c*/ 	.word	index@(_ZN10layer_norm22ln_bwd_finalize_kernelINS_22Kernel_traits_finalizeILj512E13__nv_bfloat16S2_S2_S2_fjLb1ELj1024ELj4ENS_18Kernel_traits_baseILj512ES2_S2_S2_S2_fjLj1024EEEEELb1ELb1EEEvNS_9BwdParamsE)
        /*13a0*/ 	.word	0x00000000


	//----- nvinfo : EIATTR_MIN_STACK_SIZE
	.align		4
.L_837:
        /*13a4*/ 	.byte	0x04, 0x12
        /*13a6*/ 	.short	(.L_839 - .L_838)
	.align		4
.L_838:
        /*13a8*/ 	.word	index@(_ZN10layer_norm13ln_bwd_kernelINS_13Kernel_traitsI13__nv_bfloat16S2_S2_S2_fjLj512ELj1ELj4ELj1ELj16ENS_18Kernel_traits_baseILj512ES2_S2_S2_S2_fjLj128EEEEELb1ELb1ELb1ELb1EEEvNS_9BwdParamsE)
        /*13ac*/ 	.word	0x00000000


	//----- nvinfo : EIATTR_MIN_STACK_SIZE
	.align		4
.L_839:
        /*13b0*/ 	.byte	0x04, 0x12
        /*13b2*/ 	.short	(.L_841 - .L_840)
	.align		4
.L_840:
        /*13b4*/ 	.word	index@(_ZN10layer_norm13ln_bwd_kernelINS_13Kernel_traitsI6__halfS2_S2_S2_fjLj512ELj1ELj4ELj1ELj16ENS_18Kernel_traits_baseILj512ES2_S2_S2_S2_fjLj128EEEEELb0ELb0ELb0ELb0EEEvNS_9BwdParamsE)
        /*13b8*/ 	.word	0x00000000


	//----- nvinfo : EIATTR_MIN_STACK_SIZE
	.align		4
.L_841:
        /*13bc*/ 	.byte	0x04, 0x12
        /*13be*/ 	.short	(.L_843 - .L_842)
	.align		4
.L_842:
        /*13c0*/ 	.word	index@(_ZN10layer_norm13ln_bwd_kernelINS_13Kernel_traitsI6__halfS2_S2_S2_fjLj512ELj1ELj4ELj1ELj16ENS_18Kernel_traits_baseILj512ES2_S2_S2_S2_fjLj128EEEEELb0ELb0ELb0ELb1EEEvNS_9BwdParamsE)
        /*13c4*/ 	.word	0x00000000


	//----- nvinfo : EIATTR_MIN_STACK_SIZE
	.align		4
.L_843:
        /*13c8*/ 	.byte	0x04, 0x12
        /*13ca*/ 	.short	(.L_845 - .L_844)
	.align		4
.L_844:
        /*13cc*/ 	.word	index@(_ZN10layer_norm13ln_bwd_kernelINS_13Kernel_traitsI6__halfS2_S2_S2_fjLj512ELj1ELj4ELj1ELj16ENS_18Kernel_traits_baseILj512ES2_S2_S2_S2_fjLj128EEEEELb0ELb0ELb1ELb0EEEvNS_9BwdParamsE)
        /*13d0*/ 	.word	0x00000000


	//----- nvinfo : EIATTR_MIN_STACK_SIZE
	.align		4
.L_845:
        /*13d4*/ 	.byte	0x04, 0x12
        /*13d6*/ 	.short	(.L_847 - .L_846)
	.align		4
.L_846:
        /*13d8*/ 	.word	index@(_ZN10layer_norm13ln_bwd_kernelINS_13Kernel_traitsI6__halfS2_S2_S2_fjLj512ELj1ELj4ELj1ELj16ENS_18Kernel_traits_baseILj512ES2_S2_S2_S2_fjLj128EEEEELb0ELb0ELb1ELb1EEEvNS_9BwdParamsE)
        /*13dc*/ 	.word	0x00000000


	//----- nvinfo : EIATTR_MIN_STACK_SIZE
	.align		4
.L_847:
        /*13e0*/ 	.byte	0x04, 0x12
        /*13e2*/ 	.short	(.L_849 - .L_848)
	.align		4
.L_848:
        /*13e4*/ 	.word	index@(_ZN10layer_norm13ln_bwd_kernelINS_13Kernel_traitsI6__halfS2_S2_S2_fjLj512ELj1ELj4ELj1ELj16ENS_18Kernel_traits_baseILj512ES2_S2_S2_S2_fjLj128EEEEELb0ELb1ELb0ELb0EEEvNS_9BwdParamsE)
        /*13e8*/ 	.word	0x00000000


	//----- nvinfo : EIATTR_MIN_STACK_SIZE
	.align		4
.L_849:
        /*13ec*/ 	.byte	0x04, 0x12
        /*13ee*/ 	.short	(.L_851 - .L_850)
	.align		4
.L_850:
        /*13f0*/ 	.word	index@(_ZN10layer_norm13ln_bwd_kernelINS_13Kernel_traitsI6__halfS2_S2_S2_fjLj512ELj1ELj4ELj1ELj16ENS_18Kernel_traits_baseILj512ES2_S2_S2_S2_fjLj128EEEEELb0ELb1ELb0ELb1EEEvNS_9BwdParamsE)
        /*13f4*/ 	.word	0x00000000


	//----- nvinfo : EIATTR_MIN_STACK_SIZE
	.align		4
.L_851:
        /*13f8*/ 	.byte	0x04, 0x12
        /*13fa*/ 	.short	(.L_853 - .L_852)
	.align		4
.L_852:
        /*13fc*/ 	.word	index@(_ZN10layer_norm13ln_bwd_kernelINS_13Kernel_traitsI6__halfS2_S2_S2_fjLj512ELj1ELj4ELj1ELj16ENS_18Kernel_traits_baseILj512ES2_S2_S2_S2_fjLj128EEEEELb0ELb1ELb1ELb0EEEvNS_9BwdParamsE)
        /*1400*/ 	.word	0x00000000


	//----- nvinfo : EIATTR_MIN_STACK_SIZE
	.align		4
.L_853:
        /*1404*/ 	.byte	0x04, 0x12
        /*1406*/ 	.short	(.L_855 - .L_854)
	.align		4
.L_854:
        /*1408*/ 	.word	index@(_ZN10layer_norm13ln_bwd_kernelINS_13Kernel_traitsI6__halfS2_S2_S2_fjLj512ELj1ELj4ELj1ELj16ENS_18Kernel_traits_baseILj512ES2_S2_S2_S2_fjLj128EEEEELb0ELb1ELb1ELb1EEEvNS_9BwdParamsE)
        /*140c*/ 	.word	0x00000000


	//----- nvinfo : EIATTR_MIN_STACK_SIZE
	.align		4
.L_855:
        /*1410*/ 	.byte	0x04, 0x12
        /*1412*/ 	.short	(.L_857 - .L_856)
	.align		4
.L_856:
        /*1414*/ 	.word	index@(_ZN10layer_norm13ln_bwd_kernelINS_13Kernel_traitsI6__halfS2_S2_S2_fjLj512ELj1ELj4ELj1ELj16ENS_18Kernel_traits_baseILj512ES2_S2_S2_S2_fjLj128EEEEELb1ELb0ELb0ELb0EEEvNS_9BwdParamsE)
        /*1418*/ 	.word	0x00000000


	//----- nvinfo : EIATTR_MIN_STACK_SIZE
	.align		4
.L_857:
        /*141c*/ 	.byte	0x04, 0x12
        /*141e*/ 	.short	(.L_859 - .L_858)
	.align		4
.L_858:
        /*1420*/ 	.word	index@(_ZN10layer_norm13ln_bwd_kernelINS_13Kernel_traitsI6__halfS2_S2_S2_fjLj512ELj1ELj4ELj1ELj16ENS_18Kernel_traits_baseILj512ES2_S2_S2_S2_fjLj128EEEEELb1ELb0ELb0ELb1EEEvNS_9BwdParamsE)
        /*1424*/ 	.word	0x00000000


	//----- nvinfo : EIATTR_MIN_STACK_SIZE
	.align		4
.L_859:
        /*1428*/ 	.byte	0x04, 0x12
        /*142a*/ 	.short	(.L_861 - .L_860)
	.align		4
.L_860:
        /*142c*/ 	.word	index@(_ZN10layer_norm22ln_bwd_finalize_kernelINS_22Kernel_traits_finalizeILj512E6__halfS2_S2_S2_fjLb0ELj1024ELj4ENS_18Kernel_traits_baseILj512ES2_S2_S2_S2_fjLj1024EEEEELb0ELb0EEEvNS_9BwdParamsE)
        /*1430*/ 	.word	0x00000000


	//----- nvinfo : EIATTR_MIN_STACK_SIZE
	.align		4
.L_861:
        /*1434*/ 	.byte	0x04, 0x12
        /*1436*/ 	.short	(.L_863 - .L_862)
	.align		4
.L_862:
        /*1438*/ 	.word	index@(_ZN10layer_norm13ln_bwd_kernelINS_13Kernel_traitsI6__halfS2_S2_S2_fjLj512ELj1ELj4ELj1ELj16ENS_18Kernel_traits_baseILj512ES2_S2_S2_S2_fjLj128EEEEELb1ELb0ELb1ELb0EEEvNS_9BwdParamsE)
        /*143c*/ 	.word	0x00000000


	//----- nvinfo : EIATTR_MIN_STACK_SIZE
	.align		4
.L_863:
        /*1440*/ 	.byte	0x04, 0x12
        /*1442*/ 	.short	(.L_865 - .L_864)
	.align		4
.L_864:
        /*1444*/ 	.word	index@(_ZN10layer_norm22ln_bwd_finalize_kernelINS_22Kernel_traits_finalizeILj512E6__halfS2_S2_S2_fjLb0ELj1024ELj4ENS_18Kernel_traits_baseILj512ES2_S2_S2_S2_fjLj1024EEEEELb0ELb1EEEvNS_9BwdParamsE)
        /*1448*/ 	.word	0x00000000


	//----- nvinfo : EIATTR_MIN_STACK_SIZE
	.align		4
.L_865:
        /*144c*/ 	.byte	0x04, 0x12
        /*144e*/ 	.short	(.L_867 - .L_866)
	.align		4
.L_866:
        /*1450*/ 	.word	index@(_ZN10layer_norm13ln_bwd_kernelINS_13Kernel_traitsI6__halfS2_S2_S2_fjLj512ELj1ELj4ELj1ELj16ENS_18Kernel_traits_baseILj512ES2_S2_S2_S2_fjLj128EEEEELb1ELb0ELb1ELb1EEEvNS_9BwdParamsE)
        /*1454*/ 	.word	0x00000000


	//----- nvinfo : EIATTR_MIN_STACK_SIZE
	.align		4
.L_867:
        /*1458*/ 	.byte	0x04, 0x12
        /*145a*/ 	.short	(.L_869 - .L_868)
	.align		4
.L_868:
        /*145c*/ 	.word	index@(_ZN10layer_norm13ln_bwd_kernelINS_13Kernel_traitsI6__halfS2_S2_S2_fjLj512ELj1ELj4ELj1ELj16ENS_18Kernel_traits_baseILj512ES2_S2_S2_S2_fjLj128EEEEELb1ELb1ELb0ELb0EEEvNS_9BwdParamsE)
        /*1460*/ 	.word	0x00000000


	//----- nvinfo : EIATTR_MIN_STACK_SIZE
	.align		4
.L_869:
        /*1464*/ 	.byte	0x04, 0x12
        /*1466*/ 	.short	(.L_871 - .L_870)
	.align		4
.L_870:
        /*1468*/ 	.word	index@(_ZN10layer_norm13ln_bwd_kernelINS_13Kernel_traitsI6__halfS2_S2_S2_fjLj512ELj1ELj4ELj1ELj16ENS_18Kernel_traits_baseILj512ES2_S2_S2_S2_fjLj128EEEEELb1ELb1ELb0ELb1EEEvNS_9BwdParamsE)
        /*146c*/ 	.word	0x00000000


	//----- nvinfo : EIATTR_MIN_STACK_SIZE
	.align		4
.L_871:
        /*1470*/ 	.byte	0x04, 0x12
        /*1472*/ 	.short	(.L_873 - .L_872)
	.align		4
.L_872:
        /*1474*/ 	.word	index@(_ZN10layer_norm22ln_bwd_finalize_kernelINS_22Kernel_traits_finalizeILj512E6__halfS2_S2_S2_fjLb1ELj1024ELj4ENS_18Kernel_traits_baseILj512ES2_S2_S2_S2_fjLj1024EEEEELb1ELb0EEEvNS_9BwdParamsE)
        /*1478*/ 	.word	0x00000000


	//----- nvinfo : EIATTR_MIN_STACK_SIZE
	.align		4
.L_873:
        /*147c*/ 	.byte	0x04, 0x12
        /*147e*/ 	.short	(.L_875 - .L_874)
	.align		4
.L_874:
        /*1480*/ 	.word	index@(_ZN10layer_norm13ln_bwd_kernelINS_13Kernel_traitsI6__halfS2_S2_S2_fjLj512ELj1ELj4ELj1ELj16ENS_18Kernel_traits_baseILj512ES2_S2_S2_S2_fjLj128EEEEELb1ELb1ELb1ELb0EEEvNS_9BwdParamsE)
        /*1484*/ 	.word	0x00000000


	//----- nvinfo : EIATTR_MIN_STACK_SIZE
	.align		4
.L_875:
        /*1488*/ 	.byte	0x04, 0x12
        /*148a*/ 	.short	(.L_877 - .L_876)
	.align		4
.L_876:
        /*148c*/ 	.word	index@(_ZN10layer_norm22ln_bwd_finalize_kernelINS_22Kernel_traits_finalizeILj512E6__halfS2_S2_S2_fjLb1ELj1024ELj4ENS_18Kernel_traits_baseILj512ES2_S2_S2_S2_fjLj1024EEEEELb1ELb1EEEvNS_9BwdParamsE)
        /*1490*/ 	.word	0x00000000


	//----- nvinfo : EIATTR_MIN_STACK_SIZE
	.align		4
.L_877:
        /*1494*/ 	.byte	0x04, 0x12
        /*1496*/ 	.short	(.L_879 - .L_878)
	.align		4
.L_878:
        /*1498*/ 	.word	index@(_ZN10layer_norm13ln_bwd_kernelINS_13Kernel_traitsI6__halfS2_S2_S2_fjLj512ELj1ELj4ELj1ELj16ENS_18Kernel_traits_baseILj512ES2_S2_S2_S2_fjLj128EEEEELb1ELb1ELb1ELb1EEEvNS_9BwdParamsE)
        /*149c*/ 	.word	0x00000000


	//----- nvinfo : EIATTR_MIN_STACK_SIZE
	.align		4
.L_879:
        /*14a0*/ 	.byte	0x04, 0x12
        /*14a2*/ 	.short	(.L_881 - .L_880)
	.align		4
.L_880:
        /*14a4*/ 	.word	index@(_ZN10layer_norm13ln_bwd_kernelINS_13Kernel_traitsIf13__nv_bfloat16S2_S2_fjLj512ELj1ELj4ELj1ELj16ENS_18Kernel_traits_baseILj512EfS2_S2_S2_fjLj128EEEEELb0ELb0ELb0ELb0EEEvNS_9BwdParamsE)
        /*14a8*/ 	.word	0x00000000


	//----- nvinfo : EIATTR_MIN_STACK_SIZE
	.align		4
.L_881:
        /*14ac*/ 	.byte	0x04, 0x12
        /*14ae*/ 	.short	(.L_883 - .L_882)
	.align		4
.L_882:
        /*14b0*/ 	.word	index@(_ZN10layer_norm13ln_bwd_kernelINS_13Kernel_traitsIf13__nv_bfloat16S2_S2_fjLj512ELj1ELj4ELj1ELj16ENS_18Kernel_traits_baseILj512EfS2_S2_S2_fjLj128EEEEELb0ELb0ELb0ELb1EEEvNS_9BwdParamsE)
        /*14b4*/ 	.word	0x00000000


	//----- nvinfo : EIATTR_MIN_STACK_SIZE
	.align		4
.L_883:
        /*14b8*/ 	.byte	0x04, 0x12
        /*14ba*/ 	.short	(.L_885 - .L_884)
	.align		4
.L_884:
        /*14bc*/ 	.word	index@(_ZN10layer_norm13ln_bwd_kernelINS_13Kernel_traitsIf13__nv_bfloat16S2_S2_fjLj512ELj1ELj4ELj1ELj16ENS_18Kernel_traits_baseILj512EfS2_S2_S2_fjLj128EEEEELb0ELb0ELb1ELb0EEEvNS_9BwdParamsE)
        /*14c0*/ 	.word	0x00000000


	//----- nvinfo : EIATTR_MIN_STACK_SIZE
	.align		4
.L_885:
        /*14c4*/ 	.byte	0x04, 0x12
        /*14c6*/ 	.short	(.L_887 - .L_886)
	.align		4
.L_886:
        /*14c8*/ 	.word	index@(_ZN10layer_norm13ln_bwd_kernelINS_13Kernel_traitsIf13__nv_bfloat16S2_S2_fjLj512ELj1ELj4ELj1ELj16ENS_18Kernel_traits_baseILj512EfS2_S2_S2_fjLj128EEEEELb0ELb0ELb1ELb1EEEvNS_9BwdParamsE)
        /*14cc*/ 	.word	0x00000000


	//----- nvinfo : EIATTR_MIN_STACK_SIZE
	.align		4
.L_887:
        /*14d0*/ 	.byte	0x04, 0x12
        /*14d2*/ 	.short	(.L_889 - .L_888)
	.align		4
.L_888:
        /*14d4*/ 	.word	index@(_ZN10layer_norm13ln_bwd_kernelINS_13Kernel_traitsIf13__nv_bfloat16S2_S2_fjLj512ELj1ELj4ELj1ELj16ENS_18Kernel_traits_baseILj512EfS2_S2_S2_fjLj128EEEEELb0ELb1ELb0ELb0EEEvNS_9BwdParamsE)
        /*14d8*/ 	.word	0x00000000


	//----- nvinfo : EIATTR_MIN_STACK_SIZE
	.align		4
.L_889:
        /*14dc*/ 	.byte	0x04, 0x12
        /*14de*/ 	.short	(.L_891 - .L_890)
	.align		4
.L_890:
        /*14e0*/ 	.word	index@(_ZN10layer_norm13ln_bwd_kernelINS_13Kernel_traitsIf13__nv_bfloat16S2_S2_fjLj512ELj1ELj4ELj1ELj16ENS_18Kernel_traits_baseILj512EfS2_S2_S2_fjLj128EEEEELb0ELb1ELb0ELb1EEEvNS_9BwdParamsE)
        /*14e4*/ 	.word	0x00000000


	//----- nvinfo : EIATTR_MIN_STACK_SIZE
	.align		4
.L_891:
        /*14e8*/ 	.byte	0x04, 0x12
        /*14ea*/ 	.short	(.L_893 - .L_892)
	.align		4
.L_892:
        /*14ec*/ 	.word	index@(_ZN10layer_norm13ln_bwd_kernelINS_13Kernel_traitsIf13__nv_bfloat16S2_S2_fjLj512ELj1ELj4ELj1ELj16ENS_18Kernel_traits_baseILj512EfS2_S2_S2_fjLj128EEEEELb0ELb1ELb1ELb0EEEvNS_9BwdParamsE)
        /*14f0*/ 	.word	0x00000000


	//----- nvinfo : EIATTR_MIN_STACK_SIZE
	.align		4
.L_893:
        /*14f4*/ 	.byte	0x04, 0x12
        /*14f6*/ 	.short	(.L_895 - .L_894)
	.align		4
.L_894:
        /*14f8*/ 	.word	index@(_ZN10layer_norm13ln_bwd_kernelINS_13Kernel_traitsIf13__nv_bfloat16S2_S2_fjLj512ELj1ELj4ELj1ELj16ENS_18Kernel_traits_baseILj512EfS2_S2_S2_fjLj128EEEEELb0ELb1ELb1ELb1EEEvNS_9BwdParamsE)
        /*14fc*/ 	.word	0x00000000


	//----- nvinfo : EIATTR_MIN_STACK_SIZE
	.align		4
.L_895:
        /*1500*/ 	.byte	0x04, 0x12
        /*1502*/ 	.short	(.L_897 - .L_896)
	.align		4
.L_896:
        /*1504*/ 	.word	index@(_ZN10layer_norm13ln_bwd_kernelINS_13Kernel_traitsIf13__nv_bfloat16S2_S2_fjLj512ELj1ELj4ELj1ELj16ENS_18Kernel_traits_baseILj512EfS2_S2_S2_fjLj128EEEEELb1ELb0ELb0ELb0EEEvNS_9BwdParamsE)
        /*1508*/ 	.word	0x00000000


	//----- nvinfo : EIATTR_MIN_STACK_SIZE
	.align		4
.L_897:
        /*150c*/ 	.byte	0x04, 0x12
        /*150e*/ 	.short	(.L_899 - .L_898)
	.align		4
.L_898:
        /*1510*/ 	.word	index@(_ZN10layer_norm13ln_bwd_kernelINS_13Kernel_traitsIf13__nv_bfloat16S2_S2_fjLj512ELj1ELj4ELj1ELj16ENS_18Kernel_traits_baseILj512EfS2_S2_S2_fjLj128EEEEELb1ELb0ELb0ELb1EEEvNS_9BwdParamsE)
        /*1514*/ 	.word	0x00000000


	//----- nvinfo : EIATTR_MIN_STACK_SIZE
	.align		4
.L_899:
        /*1518*/ 	.byte	0x04, 0x12
        /*151a*/ 	.short	(.L_901 - .L_900)
	.align		4
.L_900:
        /*151c*/ 	.word	index@(_ZN10layer_norm22ln_bwd_finalize_kernelINS_22Kernel_traits_finalizeILj512Ef13__nv_bfloat16S2_S2_fjLb0ELj1024ELj4ENS_18Kernel_traits_baseILj512EfS2_S2_S2_fjLj1024EEEEELb0ELb0EEEvNS_9BwdParamsE)
        /*1520*/ 	.word	0x00000000


	//----- nvinfo : EIATTR_MIN_STACK_SIZE
	.align		4
.L_901:
        /*1524*/ 	.byte	0x04, 0x12
        /*1526*/ 	.short	(.L_903 - .L_902)
	.align		4
.L_902:
        /*1528*/ 	.word	index@(_ZN10layer_norm13ln_bwd_kernelINS_13Kernel_traitsIf13__nv_bfloat16S2_S2_fjLj512ELj1ELj4ELj1ELj16ENS_18Kernel_traits_baseILj512EfS2_S2_S2_fjLj128EEEEELb1ELb0ELb1ELb0EEEvNS_9BwdParamsE)
        /*152c*/ 	.word	0x00000000


	//----- nvinfo : EIATTR_MIN_STACK_SIZE
	.align		4
.L_903:
        /*1530*/ 	.byte	0x04, 0x12
        /*1532*/ 	.short	(.L_905 - .L_904)
	.align		4
.L_904:
        /*1534*/ 	.word	index@(_ZN10layer_norm22ln_bwd_finalize_kernelINS_22Kernel_traits_finalizeILj512Ef13__nv_bfloat16S2_S2_fjLb0ELj1024ELj4ENS_18Kernel_traits_baseILj512EfS2_S2_S2_fjLj1024EEEEELb0ELb1EEEvNS_9BwdParamsE)
        /*1538*/ 	.word	0x00000000


	//----- nvinfo : EIATTR_MIN_STACK_SIZE
	.align		4
.L_905:
        /*153c*/ 	.byte	0x04, 0x12
        /*153e*/ 	.short	(.L_907 - .L_906)
	.align		4
.L_906:
        /*1540*/ 	.word	index@(_ZN10layer_norm13ln_bwd_kernelINS_13Kernel_traitsIf13__nv_bfloat16S2_S2_fjLj512ELj1ELj4ELj1ELj16ENS_18Kernel_traits_baseILj512EfS2_S2_S2_fjLj128EEEEELb1ELb0ELb1ELb1EEEvNS_9BwdParamsE)
        /*1544*/ 	.word	0x00000000


	//----- nvinfo : EIATTR_MIN_STACK_SIZE
	.align		4
.L_907:
        /*1548*/ 	.byte	0x04, 0x12
        /*154a*/ 	.short	(.L_909 - .L_908)
	.align		4
.L_908:
        /*154c*/ 	.word	index@(_ZN10layer_norm13ln_bwd_kernelINS_13Kernel_traitsIf13__nv_bfloat16S2_S2_fjLj512ELj1ELj4ELj1ELj16ENS_18Kernel_traits_baseILj512EfS2_S2_S2_fjLj128EEEEELb1ELb1ELb0ELb0EEEvNS_9BwdParamsE)
        /*1550*/ 	.word	0x00000000


	//----- nvinfo : EIATTR_MIN_STACK_SIZE
	.align		4
.L_909:
        /*1554*/ 	.byte	0x04, 0x12
        /*1556*/ 	.short	(.L_911 - .L_910)
	.align		4
.L_910:
        /*1558*/ 	.word	index@(_ZN10layer_norm13ln_bwd_kernelINS_13Kernel_traitsIf13__nv_bfloat16S2_S2_fjLj512ELj1ELj4ELj1ELj16ENS_18Kernel_traits_baseILj512EfS2_S2_S2_fjLj128EEEEELb1ELb1ELb0ELb1EEEvNS_9BwdParamsE)
        /*155c*/ 	.word	0x00000000


	//----- nvinfo : EIATTR_MIN_STACK_SIZE
	.align		4
.L_911:
        /*1560*/ 	.byte	0x04, 0x12
        /*1562*/ 	.short	(.L_913 - .L_912)
	.align		4
.L_912:
        /*1564*/ 	.word	index@(_ZN10layer_norm22ln_bwd_finalize_kernelINS_22Kernel_traits_finalizeILj512Ef13__nv_bfloat16S2_S2_fjLb1ELj1024ELj4ENS_18Kernel_traits_baseILj512EfS2_S2_S2_fjLj1024EEEEELb1ELb0EEEvNS_9BwdParamsE)
        /*1568*/ 	.word	0x00000000


	//----- nvinfo : EIATTR_MIN_STACK_SIZE
	.align		4
.L_913:
        /*156c*/ 	.byte	0x04, 0x12
        /*156e*/ 	.short	(.L_915 - .L_914)
	.align		4
.L_914:
        /*1570*/ 	.word	index@(_ZN10layer_norm13ln_bwd_kernelINS_13Kernel_traitsIf13__nv_bfloat16S2_S2_fjLj512ELj1ELj4ELj1ELj16ENS_18Kernel_traits_baseILj512EfS2_S2_S2_fjLj128EEEEELb1ELb1ELb1ELb0EEEvNS_9BwdParamsE)
        /*1574*/ 	.word	0x00000000


	//----- nvinfo : EIATTR_MIN_STACK_SIZE
	.align		4
.L_915:
        /*1578*/ 	.byte	0x04, 0x12
        /*157a*/ 	.short	(.L_917 - .L_916)
	.align		4
.L_916:
        /*157c*/ 	.word	index@(_ZN10layer_norm22ln_bwd_finalize_kernelINS_22Kernel_traits_finalizeILj512Ef13__nv_bfloat16S2_S2_fjLb1ELj1024ELj4ENS_18Kernel_traits_baseILj512EfS2_S2_S2_fjLj1024EEEEELb1ELb1EEEvNS_9BwdParamsE)
        /*1580*/ 	.word	0x00000000


	//----- nvinfo : EIATTR_MIN_STACK_SIZE
	.align		4
.L_917:
        /*1584*/ 	.byte	0x04, 0x12
        /*1586*/ 	.short	(.L_919 - .L_918)
	.align		4
.L_918:
        /*1588*/ 	.word	index@(_ZN10layer_norm13ln_bwd_kernelINS_13Kernel_traitsIf13__nv_bfloat16S2_S2_fjLj512ELj1ELj4ELj1ELj16ENS_18Kernel_traits_baseILj512EfS2_S2_S2_fjLj128EEEEELb1ELb1ELb1ELb1EEEvNS_9BwdParamsE)
        /*158c*/ 	.word	0x00000000


	//----- nvinfo : EIATTR_MIN_STACK_SIZE
	.align		4
.L_919:
        /*1590*/ 	.byte	0x04, 0x12
        /*1592*/ 	.short	(.L_921 - .L_920)
	.align		4
.L_920:
        /*1594*/ 	.word	index@(_ZN10layer_norm13ln_bwd_kernelINS_13Kernel_traitsI13__nv_bfloat16S2_fS2_fjLj512ELj1ELj4ELj1ELj16ENS_18Kernel_traits_baseILj512ES2_S2_fS2_fjLj128EEEEELb0ELb0ELb0ELb0EEEvNS_9BwdParamsE)
        /*1598*/ 	.word	0x00000000


	//----- nvinfo : EIATTR_MIN_STACK_SIZE
	.align		4
.L_921:
        /*159c*/ 	.byte	0x04, 0x12
        /*159e*/ 	.short	(.L_923 - .L_922)
	.align		4
.L_922:
        /*15a0*/ 	.word	index@(_ZN10layer_norm13ln_bwd_kernelINS_13Kernel_traitsI13__nv_bfloat16S2_fS2_fjLj512ELj1ELj4ELj1ELj16ENS_18Kernel_traits_baseILj512ES2_S2_fS2_fjLj128EEEEELb0ELb0ELb0ELb1EEEvNS_9BwdParamsE)
        /*15a4*/ 	.word	0x00000000


	//----- nvinfo : EIATTR_MIN_STACK_SIZE
	.align		4
.L_923:
        /*15a8*/ 	.byte	0x04, 0x12
        /*15aa*/ 	.short	(.L_925 - .L_924)
	.align		4
.L_924:
        /*15ac*/ 	.word	index@(_ZN10layer_norm13ln_bwd_kernelINS_13Kernel_traitsI13__nv_bfloat16S2_fS2_fjLj512ELj1ELj4ELj1ELj16ENS_18Kernel_traits_baseILj512ES2_S2_fS2_fjLj128EEEEELb0ELb0ELb1ELb0EEEvNS_9BwdParamsE)
        /*15b0*/ 	.word	0x00000000


	//----- nvinfo : EIATTR_MIN_STACK_SIZE
	.align		4
.L_925:
        /*15b4*/ 	.byte	0x04, 0x12
        /*15b6*/ 	.short	(.L_927 - .L_926)
	.align		4
.L_926:
        /*15b8*/ 	.word	index@(_ZN10layer_norm13ln_bwd_kernelINS_13Kernel_traitsI13__nv_bfloat16S2_fS2_fjLj512ELj1ELj4ELj1ELj16ENS_18Kernel_traits_baseILj512ES2_S2_fS2_fjLj128EEEEELb0ELb0ELb1ELb1EEEvNS_9BwdParamsE)
        /*15bc*/ 	.word	0x00000000


	//----- nvinfo : EIATTR_MIN_STACK_SIZE
	.align		4
.L_927:
        /*15c0*/ 	.byte	0x04, 0x12
        /*15c2*/ 	.short	(.L_929 - .L_928)
	.align		4
.L_928:
        /*15c4*/ 	.word	index@(_ZN10layer_norm13ln_bwd_kernelINS_13Kernel_traitsI13__nv_bfloat16S2_fS2_fjLj512ELj1ELj4ELj1ELj16ENS_18Kernel_traits_baseILj512ES2_S2_fS2_fjLj128EEEEELb0ELb1ELb0ELb0EEEvNS_9BwdParamsE)
        /*15c8*/ 	.word	0x00000000


	//----- nvinfo : EIATTR_MIN_STACK_SIZE
	.align		4
.L_929:
        /*15cc*/ 	.byte	0x04, 0x12
        /*15ce*/ 	.short	(.L_931 - .L_930)
	.align		4
.L_930:
        /*15d0*/ 	.word	index@(_ZN10layer_norm13ln_bwd_kernelINS_13Kernel_traitsI13__nv_bfloat16S2_fS2_fjLj512ELj1ELj4ELj1ELj16ENS_18Kernel_traits_baseILj512ES2_S2_fS2_fjLj128EEEEELb0ELb1ELb0ELb1EEEvNS_9BwdParamsE)
        /*15d4*/ 	.word	0x00000000


	//----- nvinfo : EIATTR_MIN_STACK_SIZE
	.align		4
.L_931:
        /*15d8*/ 	.byte	0x04, 0x12
        /*15da*/ 	.short	(.L_933 - .L_932)
	.align		4
.L_932:
        /*15dc*/ 	.word	index@(_ZN10layer_norm13ln_bwd_kernelINS_13Kernel_traitsI13__nv_bfloat16S2_fS2_fjLj512ELj1ELj4ELj1ELj16ENS_18Kernel_traits_baseILj512ES2_S2_fS2_fjLj128EEEEELb0ELb1ELb1ELb0EEEvNS_9BwdParamsE)
        /*15e0*/ 	.word	0x00000000


	//----- nvinfo : EIATTR_MIN_STACK_SIZE
	.align		4
.L_933:
        /*15e4*/ 	.byte	0x04, 0x12
        /*15e6*/ 	.short	(.L_935 - .L_934)
	.align		4
.L_934:
        /*15e8*/ 	.word	index@(_ZN10layer_norm13ln_bwd_kernelINS_13Kernel_traitsI13__nv_bfloat16S2_fS2_fjLj512ELj1ELj4ELj1ELj16ENS_18Kernel_traits_baseILj512ES2_S2_fS2_fjLj128EEEEELb0ELb1ELb1ELb1EEEvNS_9BwdParamsE)
        /*15ec*/ 	.word	0x00000000


	//----- nvinfo : EIATTR_MIN_STACK_SIZE
	.align		4
.L_935:
        /*15f0*/ 	.byte	0x04, 0x12
        /*15f2*/ 	.short	(.L_937 - .L_936)
	.align		4
.L_936:
        /*15f4*/ 	.word	index@(_ZN10layer_norm13ln_bwd_kernelINS_13Kernel_traitsI13__nv_bfloat16S2_fS2_fjLj512ELj1ELj4ELj1ELj16ENS_18Kernel_traits_baseILj512ES2_S2_fS2_fjLj128EEEEELb1ELb0ELb0ELb0EEEvNS_9BwdParamsE)
        /*15f8*/ 	.word	0x00000000


	//----- nvinfo : EIATTR_MIN_STACK_SIZE
	.align		4
.L_937:
        /*15fc*/ 	.byte	0x04, 0x12
        /*15fe*/ 	.short	(.L_939 - .L_938)
	.align		4
.L_938:
        /*1600*/ 	.word	index@(_ZN10layer_norm13ln_bwd_kernelINS_13Kernel_traitsI13__nv_bfloat16S2_fS2_fjLj512ELj1ELj4ELj1ELj16ENS_18Kernel_traits_baseILj512ES2_S2_fS2_fjLj128EEEEELb1ELb0ELb0ELb1EEEvNS_9BwdParamsE)
        /*1604*/ 	.word	0x00000000


	//----- nvinfo : EIATTR_MIN_STACK_SIZE
	.align		4
.L_939:
        /*1608*/ 	.byte	0x04, 0x12
        /*160a*/ 	.short	(.L_941 - .L_940)
	.align		4
.L_940:
        /*160c*/ 	.word	index@(_ZN10layer_norm22ln_bwd_finalize_kernelINS_22Kernel_traits_finalizeILj512E13__nv_bfloat16S2_fS2_fjLb0ELj1024ELj4ENS_18Kernel_traits_baseILj512ES2_S2_fS2_fjLj1024EEEEELb0ELb0EEEvNS_9BwdParamsE)
        /*1610*/ 	.word	0x00000000


	//----- nvinfo : EIATTR_MIN_STACK_SIZE
	.align		4
.L_941:
        /*1614*/ 	.byte	0x04, 0x12
        /*1616*/ 	.short	(.L_943 - .L_942)
	.align		4
.L_942:
        /*1618*/ 	.word	index@(_ZN10layer_norm13ln_bwd_kernelINS_13Kernel_traitsI13__nv_bfloat16S2_fS2_fjLj512ELj1ELj4ELj1ELj16ENS_18Kernel_traits_baseILj512ES2_S2_fS2_fjLj128EEEEELb1ELb0ELb1ELb0EEEvNS_9BwdParamsE)
        /*161c*/ 	.word	0x00000000


	//----- nvinfo : EIATTR_MIN_STACK_SIZE
	.align		4
.L_943:
        /*1620*/ 	.byte	0x04, 0x12
        /*1622*/ 	.short	(.L_945 - .L_944)
	.align		4
.L_944:
        /*1624*/ 	.word	index@(_ZN10layer_norm22ln_bwd_finalize_kernelINS_22Kernel_traits_finalizeILj512E13__nv_bfloat16S2_fS2_fjLb0ELj1024ELj4ENS_18Kernel_traits_baseILj512ES2_S2_fS2_fjLj1024EEEEELb0ELb1EEEvNS_9BwdParamsE)
        /*1628*/ 	.word	0x00000000


	//----- nvinfo : EIATTR_MIN_STACK_SIZE
	.align		4
.L_945:
        /*162c*/ 	.byte	0x04, 0x12
        /*162e*/ 	.short	(.L_947 - .L_946)
	.align		4
.L_946:
        /*1630*/ 	.word	index@(_ZN10layer_norm13ln_bwd_kernelINS_13Kernel_traitsI13__nv_bfloat16S2_fS2_fjLj512ELj1ELj4ELj1ELj16ENS_18Kernel_traits_baseILj512ES2_S2_fS2_fjLj128EEEEELb1ELb0ELb1ELb1EEEvNS_9BwdParamsE)
        /*1634*/ 	.word	0x00000000


	//----- nvinfo : EIATTR_MIN_STACK_SIZE
	.align		4
.L_947:
        /*1638*/ 	.byte	0x04, 0x12
        /*163a*/ 	.short	(.L_949 - .L_948)
	.align		4
.L_948:
        /*163c*/ 	.word	index@(_ZN10layer_norm13ln_bwd_kernelINS_13Kernel_traitsI13__nv_bfloat16S2_fS2_fjLj512ELj1ELj4ELj1ELj16ENS_18Kernel_traits_baseILj512ES2_S2_fS2_fjLj128EEEEELb1ELb1ELb0ELb0EEEvNS_9BwdParamsE)
        /*1640*/ 	.word	0x00000000


	//----- nvinfo : EIATTR_MIN_STACK_SIZE
	.align		4
.L_949:
        /*1644*/ 	.byte	0x04, 0x12
        /*1646*/ 	.short	(.L_951 - .L_950)
	.align		4
.L_950:
        /*1648*/ 	.word	index@(_ZN10layer_norm13ln_bwd_kernelINS_13Kernel_traitsI13__nv_bfloat16S2_fS2_fjLj512ELj1ELj4ELj1ELj16ENS_18Kernel_traits_baseILj512ES2_S2_fS2_fjLj128EEEEELb1ELb1ELb0ELb1EEEvNS_9BwdParamsE)
        /*164c*/ 	.word	0x00000000


	//----- nvinfo : EIATTR_MIN_STACK_SIZE
	.align		4
.L_951:
        /*1650*/ 	.byte	0x04, 0x12
        /*1652*/ 	.short	(.L_953 - .L_952)
	.align		4
.L_952:
        /*1654*/ 	.word	index@(_ZN10layer_norm22ln_bwd_finalize_kernelINS_22Kernel_traits_finalizeILj512E13__nv_bfloat16S2_fS2_fjLb1ELj1024ELj4ENS_18Kernel_traits_baseILj512ES2_S2_fS2_fjLj1024EEEEELb1ELb0EEEvNS_9BwdParamsE)
        /*1658*/ 	.word	0x00000000


	//----- nvinfo : EIATTR_MIN_STACK_SIZE
	.align		4
.L_953:
        /*165c*/ 	.byte	0x04, 0x12
        /*165e*/ 	.short	(.L_955 - .L_954)
	.align		4
.L_954:
        /*1660*/ 	.word	index@(_ZN10layer_norm13ln_bwd_kernelINS_13Kernel_traitsI13__nv_bfloat16S2_fS2_fjLj512ELj1ELj4ELj1ELj16ENS_18Kernel_traits_baseILj512ES2_S2_fS2_fjLj128EEEEELb1ELb1ELb1ELb0EEEvNS_9BwdParamsE)
        /*1664*/ 	.word	0x00000000


	//----- nvinfo : EIATTR_MIN_STACK_SIZE
	.align		4
.L_955:
        /*1668*/ 	.byte	0x04, 0x12
        /*166a*/ 	.short	(.L_957 - .L_956)
	.align		4
.L_956:
        /*166c*/ 	.word	index@(_ZN10layer_norm22ln_bwd_finalize_kernelINS_22Kernel_traits_finalizeILj512E13__nv_bfloat16S2_fS2_fjLb1ELj1024ELj4ENS_18Kernel_traits_baseILj512ES2_S2_fS2_fjLj1024EEEEELb1ELb1EEEvNS_9BwdParamsE)
        /*1670*/ 	.word	0x00000000


	//----- nvinfo : EIATTR_MIN_STACK_SIZE
	.align		4
.L_957:
        /*1674*/ 	.byte	0x04, 0x12
        /*1676*/ 	.short	(.L_959 - .L_958)
	.align		4
.L_958:
        /*1678*/ 	.word	index@(_ZN10layer_norm13ln_bwd_kernelINS_13Kernel_traitsI13__nv_bfloat16S2_fS2_fjLj512ELj1ELj4ELj1ELj16ENS_18Kernel_traits_baseILj512ES2_S2_fS2_fjLj128EEEEELb1ELb1ELb1ELb1EEEvNS_9BwdParamsE)
        /*167c*/ 	.word	0x00000000


	//----- nvinfo : EIATTR_MIN_STACK_SIZE
	.align		4
.L_959:
        /*1680*/ 	.byte	0x04, 0x12
        /*1682*/ 	.short	(.L_961 - .L_960)
	.align		4
.L_960:
        /*1684*/ 	.word	index@(_ZN10layer_norm13ln_bwd_kernelINS_13Kernel_traitsIf13__nv_bfloat16fS2_fjLj512ELj1ELj4ELj1ELj16ENS_18Kernel_traits_baseILj512EfS2_fS2_fjLj128EEEEELb0ELb0ELb0ELb0EEEvNS_9BwdParamsE)
        /*1688*/ 	.word	0x00000000


	//----- nvinfo : EIATTR_MIN_STACK_SIZE
	.align		4
.L_961:
        /*168c*/ 	.byte	0x04, 0x12
        /*168e*/ 	.short	(.L_963 - .L_962)
	.align		4
.L_962:
        /*1690*/ 	.word	index@(_ZN10layer_norm13ln_bwd_kernelINS_13Kernel_traitsIf13__nv_bfloat16fS2_fjLj512ELj1ELj4ELj1ELj16ENS_18Kernel_traits_baseILj512EfS2_fS2_fjLj128EEEEELb0ELb0ELb0ELb1EEEvNS_9BwdParamsE)
        /*1694*/ 	.word	0x00000000


	//----- nvinfo : EIATTR_MIN_STACK_SIZE
	.align		4
.L_963:
        /*1698*/ 	.byte	0x04, 0x12
        /*169a*/ 	.short	(.L_965 - .L_964)
	.align		4
.L_964:
        /*169c*/ 	.word	index@(_ZN10layer_norm13ln_bwd_kernelINS_13Kernel_traitsIf13__nv_bfloat16fS2_fjLj512ELj1ELj4ELj1ELj16ENS_18Kernel_traits_baseILj512EfS2_fS2_fjLj128EEEEELb0ELb0ELb1ELb0EEEvNS_9BwdParamsE)
        /*16a0*/ 	.word	0x00000000


	//----- nvinfo : EIATTR_MIN_STACK_SIZE
	.align		4
.L_965:
        /*16a4*/ 	.byte	0x04, 0x12
        /*16a6*/ 	.short	(.L_967 - .L_966)
	.align		4
.L_966:
        /*16a8*/ 	.word	index@(_ZN10layer_norm13ln_bwd_kernelINS_13Kernel_traitsIf13__nv_bfloat16fS2_fjLj512ELj1ELj4ELj1ELj16ENS_18Kernel_traits_baseILj512EfS2_fS2_fjLj128EEEEELb0ELb0ELb1ELb1EEEvNS_9BwdParamsE)
        /*16ac*/ 	.word	0x00000000


	//----- nvinfo : EIATTR_MIN_STACK_SIZE
	.align		4
.L_967:
        /*16b0*/ 	.byte	0x04, 0x12
        /*16b2*/ 	.short	(.L_969 - .L_968)
	.align		4
.L_968:
        /*16b4*/ 	.word	index@(_ZN10layer_norm13ln_bwd_kernelINS_13Kernel_traitsIf13__nv_bfloat16fS2_fjLj512ELj1ELj4ELj1ELj16ENS_18Kernel_traits_baseILj512EfS2_fS2_fjLj128EEEEELb0ELb1ELb0ELb0EEEvNS_9BwdParamsE)
        /*16b8*/ 	.word	0x00000000


	//----- nvinfo : EIATTR_MIN_STACK_SIZE
	.align		4
.L_969:
        /*16bc*/ 	.byte	0x04, 0x12
        /*16be*/ 	.short	(.L_971 - .L_970)
	.align		4
.L_970:
        /*16c0*/ 	.word	index@(_ZN10layer_norm13ln_bwd_kernelINS_13Kernel_traitsIf13__nv_bfloat16fS2_fjLj512ELj1ELj4ELj1ELj16ENS_18Kernel_traits_baseILj512EfS2_fS2_fjLj128EEEEELb0ELb1ELb0ELb1EEEvNS_9BwdParamsE)
        /*16c4*/ 	.word	0x00000000


	//----- nvinfo : EIATTR_MIN_STACK_SIZE
	.align		4
.L_971:
        /*16c8*/ 	.byte	0x04, 0x12
        /*16ca*/ 	.short	(.L_973 - .L_972)
	.align		4
.L_972:
        /*16cc*/ 	.word	index@(_ZN10layer_norm13ln_bwd_kernelINS_13Kernel_traitsIf13__nv_bfloat16fS2_fjLj512ELj1ELj4ELj1ELj16ENS_18Kernel_traits_baseILj512EfS2_fS2_fjLj128EEEEELb0ELb1ELb1ELb0EEEvNS_9BwdParamsE)
        /*16d0*/ 	.word	0x00000000


	//----- nvinfo : EIATTR_MIN_STACK_SIZE
	.align		4
.L_973:
        /*16d4*/ 	.byte	0x04, 0x12
        /*16d6*/ 	.short	(.L_975 - .L_974)
	.align		4
.L_974:
        /*16d8*/ 	.word	index@(_ZN10layer_norm13ln_bwd_kernelINS_13Kernel_traitsIf13__nv_bfloat16fS2_fjLj512ELj1ELj4ELj1ELj16ENS_18Kernel_traits_baseILj512EfS2_fS2_fjLj128EEEEELb0ELb1ELb1ELb1EEEvNS_9BwdParamsE)
        /*16dc*/ 	.word	0x00000000


	//----- nvinfo : EIATTR_MIN_STACK_SIZE
	.align		4
.L_975:
        /*16e0*/ 	.byte	0x04, 0x12
        /*16e2*/ 	.short	(.L_977 - .L_976)
	.align		4
.L_976:
        /*16e4*/ 	.word	index@(_ZN10layer_norm13ln_bwd_kernelINS_13Kernel_traitsIf13__nv_bfloat16fS2_fjLj512ELj1ELj4ELj1ELj16ENS_18Kernel_traits_baseILj512EfS2_fS2_fjLj128EEEEELb1ELb0ELb0ELb0EEEvNS_9BwdParamsE)
        /*16e8*/ 	.word	0x00000000


	//----- nvinfo : EIATTR_MIN_STACK_SIZE
	.align		4
.L_977:
        /*16ec*/ 	.byte	0x04, 0x12
        /*16ee*/ 	.short	(.L_979 - .L_978)
	.align		4
.L_978:
        /*16f0*/ 	.word	index@(_ZN10layer_norm13ln_bwd_kernelINS_13Kernel_traitsIf13__nv_bfloat16fS2_fjLj512ELj1ELj4ELj1ELj16ENS_18Kernel_traits_baseILj512EfS2_fS2_fjLj128EEEEELb1ELb0ELb0ELb1EEEvNS_9BwdParamsE)
        /*16f4*/ 	.word	0x00000000


	//----- nvinfo : EIATTR_MIN_STACK_SIZE
	.align		4
.L_979:
        /*16f8*/ 	.byte	0x04, 0x12
        /*16fa*/ 	.short	(.L_981 - .L_980)
	.align		4
.L_980:
        /*16fc*/ 	.word	index@(_ZN10layer_norm22ln_bwd_finalize_kernelINS_22Kernel_traits_finalizeILj512Ef13__nv_bfloat16fS2_fjLb0ELj1024ELj4ENS_18Kernel_traits_baseILj512EfS2_fS2_fjLj1024EEEEELb0ELb0EEEvNS_9BwdParamsE)
        /*1700*/ 	.word	0x00000000


	//----- nvinfo : EIATTR_MIN_STACK_SIZE
	.align		4
.L_981:
        /*1704*/ 	.byte	0x04, 0x12
        /*1706*/ 	.short	(.L_983 - .L_982)
	.align		4
.L_982:
        /*1708*/ 	.word	index@(_ZN10layer_norm13ln_bwd_kernelINS_13Kernel_traitsIf13__nv_bfloat16fS2_fjLj512ELj1ELj4ELj1ELj16ENS_18Kernel_traits_baseILj512EfS2_fS2_fjLj128EEEEELb1ELb0ELb1ELb0EEEvNS_9BwdParamsE)
        /*170c*/ 	.word	0x00000000


	//----- nvinfo : EIATTR_MIN_STACK_SIZE
	.align		4
.L_983:
        /*1710*/ 	.byte	0x04, 0x12
        /*1712*/ 	.short	(.L_985 - .L_984)
	.align		4
.L_984:
        /*1714*/ 	.word	index@(_ZN10layer_norm22ln_bwd_finalize_kernelINS_22Kernel_traits_finalizeILj512Ef13__nv_bfloat16fS2_fjLb0ELj1024ELj4ENS_18Kernel_traits_baseILj512EfS2_fS2_fjLj1024EEEEELb0ELb1EEEvNS_9BwdParamsE)
        /*1718*/ 	.word	0x00000000


	//----- nvinfo : EIATTR_MIN_STACK_SIZE
	.align		4
.L_985:
        /*171c*/ 	.byte	0x04, 0x12
        /*171e*/ 	.short	(.L_987 - .L_986)
	.align		4
.L_986:
        /*1720*/ 	.word	index@(_ZN10layer_norm13ln_bwd_kernelINS_13Kernel_traitsIf13__nv_bfloat16fS2_fjLj512ELj1ELj4ELj1ELj16ENS_18Kernel_traits_baseILj512EfS2_fS2_fjLj128EEEEELb1ELb0ELb1ELb1EEEvNS_9BwdParamsE)
        /*1724*/ 	.word	0x00000000


	//----- nvinfo : EIATTR_MIN_STACK_SIZE
	.align		4
.L_987:
        /*1728*/ 	.byte	0x04, 0x12
        /*172a*/ 	.short	(.L_989 - .L_988)
	.align		4
.L_988:
        /*172c*/ 	.word	index@(_ZN10layer_norm13ln_bwd_kernelINS_13Kernel_traitsIf13__nv_bfloat16fS2_fjLj512ELj1ELj4ELj1ELj16ENS_18Kernel_traits_baseILj512EfS2_fS2_fjLj128EEEEELb1ELb1ELb0ELb0EEEvNS_9BwdParamsE)
        /*1730*/ 	.word	0x00000000


	//----- nvinfo : EIATTR_MIN_STACK_SIZE
	.align		4
.L_989:
        /*1734*/ 	.byte	0x04, 0x12
        /*1736*/ 	.short	(.L_991 - .L_990)
	.align		4
.L_990:
        /*1738*/ 	.word	index@(_ZN10layer_norm13ln_bwd_kernelINS_13Kernel_traitsIf13__nv_bfloat16fS2_fjLj512ELj1ELj4ELj1ELj16ENS_18Kernel_traits_baseILj512EfS2_fS2_fjLj128EEEEELb1ELb1ELb0ELb1EEEvNS_9BwdParamsE)
        /*173c*/ 	.word	0x00000000


	//----- nvinfo : EIATTR_MIN_STACK_SIZE
	.align		4
.L_991:
        /*1740*/ 	.byte	0x04, 0x12
        /*1742*/ 	.short	(.L_993 - .L_992)
	.align		4
.L_992:
        /*1744*/ 	.word	index@(_ZN10layer_norm22ln_bwd_finalize_kernelINS_22Kernel_traits_finalizeILj512Ef13__nv_bfloat16fS2_fjLb1ELj1024ELj4ENS_18Kernel_traits_baseILj512EfS2_fS2_fjLj1024EEEEELb1ELb0EEEvNS_9BwdParamsE)
        /*1748*/ 	.word	0x00000000


	//----- nvinfo : EIATTR_MIN_STACK_SIZE
	.align		4
.L_993:
        /*174c*/ 	.byte	0x04, 0x12
        /*174e*/ 	.short	(.L_995 - .L_994)
	.align		4
.L_994:
        /*1750*/ 	.word	index@(_ZN10layer_norm13ln_bwd_kernelINS_13Kernel_traitsIf13__nv_bfloat16fS2_fjLj512ELj1ELj4ELj1ELj16ENS_18Kernel_traits_baseILj512EfS2_fS2_fjLj128EEEEELb1ELb1ELb1ELb0EEEvNS_9BwdParamsE)
        /*1754*/ 	.word	0x00000000


	//----- nvinfo : EIATTR_MIN_STACK_SIZE
	.align		4
.L_995:
        /*1758*/ 	.byte	0x04, 0x12
        /*175a*/ 	.short	(.L_997 - .L_996)
	.align		4
.L_996:
        /*175c*/ 	.word	index@(_ZN10layer_norm22ln_bwd_finalize_kernelINS_22Kernel_traits_finalizeILj512Ef13__nv_bfloat16fS2_fjLb1ELj1024ELj4ENS_18Kernel_traits_baseILj512EfS2_fS2_fjLj1024EEEEELb1ELb1EEEvNS_9BwdParamsE)
        /*1760*/ 	.word	0x00000000


	//----- nvinfo : EIATTR_MIN_STACK_SIZE
	.align		4
.L_997:
        /*1764*/ 	.byte	0x04, 0x12
        /*1766*/ 	.short	(.L_999 - .L_998)
	.align		4
.L_998:
        /*1768*/ 	.word	index@(_ZN10layer_norm13ln_bwd_kernelINS_13Kernel_traitsIf13__nv_bfloat16fS2_fjLj512ELj1ELj4ELj1ELj16ENS_18Kernel_traits_baseILj512EfS2_fS2_fjLj128EEEEELb1ELb1ELb1ELb1EEEvNS_9BwdParamsE)
        /*176c*/ 	.word	0x00000000


	//----- nvinfo : EIATTR_MIN_STACK_SIZE
	.align		4
.L_999:
        /*1770*/ 	.byte	0x04, 0x12
        /*1772*/ 	.short	(.L_1001 - .L_1000)
	.align		4
.L_1000:
        /*1774*/ 	.word	index@(_ZN10layer_norm13ln_bwd_kernelINS_13Kernel_traitsIf6__halfS2_S2_fjLj512ELj1ELj4ELj1ELj16ENS_18Kernel_traits_baseILj512EfS2_S2_S2_fjLj128EEEEELb0ELb0ELb0ELb0EEEvNS_9BwdParamsE)
        /*1778*/ 	.word	0x00000000


	//----- nvinfo : EIATTR_MIN_STACK_SIZE
	.align		4
.L_1001:
        /*177c*/ 	.byte	0x04, 0x12
        /*177e*/ 	.short	(.L_1003 - .L_1002)
	.align		4
.L_1002:
        /*1780*/ 	.word	index@(_ZN10layer_norm13ln_bwd_kernelINS_13Kernel_traitsIf6__halfS2_S2_fjLj512ELj1ELj4ELj1ELj16ENS_18Kernel_traits_baseILj512EfS2_S2_S2_fjLj128EEEEELb0ELb0ELb0ELb1EEEvNS_9BwdParamsE)
        /*1784*/ 	.word	0x00000000


	//----- nvinfo : EIATTR_MIN_STACK_SIZE
	.align		4
.L_1003:
        /*1788*/ 	.byte	0x04, 0x12
        /*178a*/ 	.short	(.L_1005 - .L_1004)
	.align		4
.L_1004:
        /*178c*/ 	.word	index@(_ZN10layer_norm13ln_bwd_kernelINS_13Kernel_traitsIf6__halfS2_S2_fjLj512ELj1ELj4ELj1ELj16ENS_18Kernel_traits_baseILj512EfS2_S2_S2_fjLj128EEEEELb0ELb0ELb1ELb0EEEvNS_9BwdParamsE)
        /*1790*/ 	.word	0x00000000


	//----- nvinfo : EIATTR_MIN_STACK_SIZE
	.align		4
.L_1005:
        /*1794*/ 	.byte	0x04, 0x12
        /*1796*/ 	.short	(.L_1007 - .L_1006)
	.align		4
.L_1006:
        /*1798*/ 	.word	index@(_ZN10layer_norm13ln_bwd_kernelINS_13Kernel_traitsIf6__halfS2_S2_fjLj512ELj1ELj4ELj1ELj16ENS_18Kernel_traits_baseILj512EfS2_S2_S2_fjLj128EEEEELb0ELb0ELb1ELb1EEEvNS_9BwdParamsE)
        /*179c*/ 	.word	0x00000000


	//----- nvinfo : EIATTR_MIN_STACK_SIZE
	.align		4
.L_1007:
        /*17a0*/ 	.byte	0x04, 0x12
        /*17a2*/ 	.short	(.L_1009 - .L_1008)
	.align		4
.L_1008:
        /*17a4*/ 	.word	index@(_ZN10layer_norm13ln_bwd_kernelINS_13Kernel_traitsIf6__halfS2_S2_fjLj512ELj1ELj4ELj1ELj16ENS_18Kernel_traits_baseILj512EfS2_S2_S2_fjLj128EEEEELb0ELb1ELb0ELb0EEEvNS_9BwdParamsE)
        /*17a8*/ 	.word	0x00000000


	//----- nvinfo : EIATTR_MIN_STACK_SIZE
	.align		4
.L_1009:
        /*17ac*/ 	.byte	0x04, 0x12
        /*17ae*/ 	.short	(.L_1011 - .L_1010)
	.align		4
.L_1010:
        /*17b0*/ 	.word	index@(_ZN10layer_norm13ln_bwd_kernelINS_13Kernel_traitsIf6__halfS2_S2_fjLj512ELj1ELj4ELj1ELj16ENS_18Kernel_traits_baseILj512EfS2_S2_S2_fjLj128EEEEELb0ELb1ELb0ELb1EEEvNS_9BwdParamsE)
        /*17b4*/ 	.word	0x00000000


	//----- nvinfo : EIATTR_MIN_STACK_SIZE
	.align		4
.L_1011:
        /*17b8*/ 	.byte	0x04, 0x12
        /*17ba*/ 	.short	(.L_1013 - .L_1012)
	.align		4
.L_1012:
        /*17bc*/ 	.word	index@(_ZN10layer_norm13ln_bwd_kernelINS_13Kernel_traitsIf6__halfS2_S2_fjLj512ELj1ELj4ELj1ELj16ENS_18Kernel_traits_baseILj512EfS2_S2_S2_fjLj128EEEEELb0ELb1ELb1ELb0EEEvNS_9BwdParamsE)
        /*17c0*/ 	.word	0x00000000


	//----- nvinfo : EIATTR_MIN_STACK_SIZE
	.align		4
.L_1013:
        /*17c4*/ 	.byte	0x04, 0x12
        /*17c6*/ 	.short	(.L_1015 - .L_1014)
	.align		4
.L_1014:
        /*17c8*/ 	.word	index@(_ZN10layer_norm13ln_bwd_kernelINS_13Kernel_traitsIf6__halfS2_S2_fjLj512ELj1ELj4ELj1ELj16ENS_18Kernel_traits_baseILj512EfS2_S2_S2_fjLj128EEEEELb0ELb1ELb1ELb1EEEvNS_9BwdParamsE)
        /*17cc*/ 	.word	0x00000000


	//----- nvinfo : EIATTR_MIN_STACK_SIZE
	.align		4
.L_1015:
        /*17d0*/ 	.byte	0x04, 0x12
        /*17d2*/ 	.short	(.L_1017 - .L_1016)
	.align		4
.L_1016:
        /*17d4*/ 	.word	index@(_ZN10layer_norm13ln_bwd_kernelINS_13Kernel_traitsIf6__halfS2_S2_fjLj512ELj1ELj4ELj1ELj16ENS_18Kernel_traits_baseILj512EfS2_S2_S2_fjLj128EEEEELb1ELb0ELb0ELb0EEEvNS_9BwdParamsE)
        /*17d8*/ 	.word	0x00000000


	//----- nvinfo : EIATTR_MIN_STACK_SIZE
	.align		4
.L_1017:
        /*17dc*/ 	.byte	0x04, 0x12
        /*17de*/ 	.short	(.L_1019 - .L_1018)
	.align		4
.L_1018:
        /*17e0*/ 	.word	index@(_ZN10layer_norm13ln_bwd_kernelINS_13Kernel_traitsIf6__halfS2_S2_fjLj512ELj1ELj4ELj1ELj16ENS_18Kernel_traits_baseILj512EfS2_S2_S2_fjLj128EEEEELb1ELb0ELb0ELb1EEEvNS_9BwdParamsE)
        /*17e4*/ 	.word	0x00000000


	//----- nvinfo : EIATTR_MIN_STACK_SIZE
	.align		4
.L_1019:
        /*17e8*/ 	.byte	0x04, 0x12
        /*17ea*/ 	.short	(.L_1021 - .L_1020)
	.align		4
.L_1020:
        /*17ec*/ 	.word	index@(_ZN10layer_norm22ln_bwd_finalize_kernelINS_22Kernel_traits_finalizeILj512Ef6__halfS2_S2_fjLb0ELj1024ELj4ENS_18Kernel_traits_baseILj512EfS2_S2_S2_fjLj1024EEEEELb0ELb0EEEvNS_9BwdParamsE)
        /*17f0*/ 	.word	0x00000000


	//----- nvinfo : EIATTR_MIN_STACK_SIZE
	.align		4
.L_1021:
        /*17f4*/ 	.byte	0x04, 0x12
        /*17f6*/ 	.short	(.L_1023 - .L_1022)
	.align		4
.L_1022:
        /*17f8*/ 	.word	index@(_ZN10layer_norm13ln_bwd_kernelINS_13Kernel_traitsIf6__halfS2_S2_fjLj512ELj1ELj4ELj1ELj16ENS_18Kernel_traits_baseILj512EfS2_S2_S2_fjLj128EEEEELb1ELb0ELb1ELb0EEEvNS_9BwdParamsE)
        /*17fc*/ 	.word	0x00000000


	//----- nvinfo : EIATTR_MIN_STACK_SIZE
	.align		4
.L_1023:
        /*1800*/ 	.byte	0x04, 0x12
        /*1802*/ 	.short	(.L_1025 - .L_1024)
	.align		4
.L_1024:
        /*1804*/ 	.word	index@(_ZN10layer_norm22ln_bwd_finalize_kernelINS_22Kernel_traits_finalizeILj512Ef6__halfS2_S2_fjLb0ELj1024ELj4ENS_18Kernel_traits_baseILj512EfS2_S2_S2_fjLj1024EEEEELb0ELb1EEEvNS_9BwdParamsE)
        /*1808*/ 	.word	0x00000000


	//----- nvinfo : EIATTR_MIN_STACK_SIZE
	.align		4
.L_1025:
        /*180c*/ 	.byte	0x04, 0x12
        /*180e*/ 	.short	(.L_1027 - .L_1026)
	.align		4
.L_1026:
        /*1810*/ 	.word	index@(_ZN10layer_norm13ln_bwd_kernelINS_13Kernel_traitsIf6__halfS2_S2_fjLj512ELj1ELj4ELj1ELj16ENS_18Kernel_traits_baseILj512EfS2_S2_S2_fjLj128EEEEELb1ELb0ELb1ELb1EEEvNS_9BwdParamsE)
        /*1814*/ 	.word	0x00000000


	//----- nvinfo : EIATTR_MIN_STACK_SIZE
	.align		4
.L_1027:
        /*1818*/ 	.byte	0x04, 0x12
        /*181a*/ 	.short	(.L_1029 - .L_1028)
	.align		4
.L_1028:
        /*181c*/ 	.word	index@(_ZN10layer_norm13ln_bwd_kernelINS_13Kernel_traitsIf6__halfS2_S2_fjLj512ELj1ELj4ELj1ELj16ENS_18Kernel_traits_baseILj512EfS2_S2_S2_fjLj128EEEEELb1ELb1ELb0ELb0EEEvNS_9BwdParamsE)
        /*1820*/ 	.word	0x00000000


	//----- nvinfo : EIATTR_MIN_STACK_SIZE
	.align		4
.L_1029:
        /*1824*/ 	.byte	0x04, 0x12
        /*1826*/ 	.short	(.L_1031 - .L_1030)
	.align		4
.L_1030:
        /*1828*/ 	.word	index@(_ZN10layer_norm13ln_bwd_kernelINS_13Kernel_traitsIf6__halfS2_S2_fjLj512ELj1ELj4ELj1ELj16ENS_18Kernel_traits_baseILj512EfS2_S2_S2_fjLj128EEEEELb1ELb1ELb0ELb1EEEvNS_9BwdParamsE)
        /*182c*/ 	.word	0x00000000


	//----- nvinfo : EIATTR_MIN_STACK_SIZE
	.align		4
.L_1031:
        /*1830*/ 	.byte	0x04, 0x12
        /*1832*/ 	.short	(.L_1033 - .L_1032)
	.align		4
.L_1032:
        /*1834*/ 	.word	index@(_ZN10layer_norm22ln_bwd_finalize_kernelINS_22Kernel_traits_finalizeILj512Ef6__halfS2_S2_fjLb1ELj1024ELj4ENS_18Kernel_traits_baseILj512EfS2_S2_S2_fjLj1024EEEEELb1ELb0EEEvNS_9BwdParamsE)
        /*1838*/ 	.word	0x00000000


	//----- nvinfo : EIATTR_MIN_STACK_SIZE
	.align		4
.L_1033:
        /*183c*/ 	.byte	0x04, 0x12
        /*183e*/ 	.short	(.L_1035 - .L_1034)
	.align		4
.L_1034:
        /*1840*/ 	.word	index@(_ZN10layer_norm13ln_bwd_kernelINS_13Kernel_traitsIf6__halfS2_S2_fjLj512ELj1ELj4ELj1ELj16ENS_18Kernel_traits_baseILj512EfS2_S2_S2_fjLj128EEEEELb1ELb1ELb1ELb0EEEvNS_9BwdParamsE)
        /*1844*/ 	.word	0x00000000


	//----- nvinfo : EIATTR_MIN_STACK_SIZE
	.align		4
.L_1035:
        /*1848*/ 	.byte	0x04, 0x12
        /*184a*/ 	.short	(.L_1037 - .L_1036)
	.align		4
.L_1036:
        /*184c*/ 	.word	index@(_ZN10layer_norm22ln_bwd_finalize_kernelINS_22Kernel_traits_finalizeILj512Ef6__halfS2_S2_fjLb1ELj1024ELj4ENS_18Kernel_traits_baseILj512EfS2_S2_S2_fjLj1024EEEEELb1ELb1EEEvNS_9BwdParamsE)
        /*1850*/ 	.word	0x00000000


	//----- nvinfo : EIATTR_MIN_STACK_SIZE
	.align		4
.L_1037:
        /*1854*/ 	.byte	0x04, 0x12
        /*1856*/ 	.short	(.L_1039 - .L_1038)
	.align		4
.L_1038:
        /*1858*/ 	.word	index@(_ZN10layer_norm13ln_bwd_kernelINS_13Kernel_traitsIf6__halfS2_S2_fjLj512ELj1ELj4ELj1ELj16ENS_18Kernel_traits_baseILj512EfS2_S2_S2_fjLj128EEEEELb1ELb1ELb1ELb1EEEvNS_9BwdParamsE)
        /*185c*/ 	.word	0x00000000


	//----- nvinfo : EIATTR_MIN_STACK_SIZE
	.align		4
.L_1039:
        /*1860*/ 	.byte	0x04, 0x12
        /*1862*/ 	.short	(.L_1041 - .L_1040)
	.align		4
.L_1040:
        /*1864*/ 	.word	index@(_ZN10layer_norm13ln_bwd_kernelINS_13Kernel_traitsI6__halfS2_fS2_fjLj512ELj1ELj4ELj1ELj16ENS_18Kernel_traits_baseILj512ES2_S2_fS2_fjLj128EEEEELb0ELb0ELb0ELb0EEEvNS_9BwdParamsE)
        /*1868*/ 	.word	0x00000000


	//----- nvinfo : EIATTR_MIN_STACK_SIZE
	.align		4
.L_1041:
        /*186c*/ 	.byte	0x04, 0x12
        /*186e*/ 	.short	(.L_1043 - .L_1042)
	.align		4
.L_1042:
        /*1870*/ 	.word	index@(_ZN10layer_norm13ln_bwd_kernelINS_13Kernel_traitsI6__halfS2_fS2_fjLj512ELj1ELj4ELj1ELj16ENS_18Kernel_traits_baseILj512ES2_S2_fS2_fjLj128EEEEELb0ELb0ELb0ELb1EEEvNS_9BwdParamsE)
        /*1874*/ 	.word	0x00000000


	//----- nvinfo : EIATTR_MIN_STACK_SIZE
	.align		4
.L_1043:
        /*1878*/ 	.byte	0x04, 0x12
        /*187a*/ 	.short	(.L_1045 - .L_1044)
	.align		4
.L_1044:
        /*187c*/ 	.word	index@(_ZN10layer_norm13ln_bwd_kernelINS_13Kernel_traitsI6__halfS2_fS2_fjLj512ELj1ELj4ELj1ELj16ENS_18Kernel_traits_baseILj512ES2_S2_fS2_fjLj128EEEEELb0ELb0ELb1ELb0EEEvNS_9BwdParamsE)
        /*1880*/ 	.word	0x00000000


	//----- nvinfo : EIATTR_MIN_STACK_SIZE
	.align		4
.L_1045:
        /*1884*/ 	.byte	0x04, 0x12
        /*1886*/ 	.short	(.L_1047 - .L_1046)
	.align		4
.L_1046:
        /*1888*/ 	.word	index@(_ZN10layer_norm13ln_bwd_kernelINS_13Kernel_traitsI6__halfS2_fS2_fjLj512ELj1ELj4ELj1ELj16ENS_18Kernel_traits_baseILj512ES2_S2_fS2_fjLj128EEEEELb0ELb0ELb1ELb1EEEvNS_9BwdParamsE)
        /*188c*/ 	.word	0x00000000


	//----- nvinfo : EIATTR_MIN_STACK_SIZE
	.align		4
.L_1047:
        /*1890*/ 	.byte	0x04, 0x12
        /*1892*/ 	.short	(.L_1049 - .L_1048)
	.align		4
.L_1048:
        /*1894*/ 	.word	index@(_ZN10layer_norm13ln_bwd_kernelINS_13Kernel_traitsI6__halfS2_fS2_fjLj512ELj1ELj4ELj1ELj16ENS_18Kernel_traits_baseILj512ES2_S2_fS2_fjLj128EEEEELb0ELb1ELb0ELb0EEEvNS_9BwdParamsE)
        /*1898*/ 	.word	0x00000000


	//----- nvinfo : EIATTR_MIN_STACK_SIZE
	.align		4
.L_1049:
        /*189c*/ 	.byte	0x04, 0x12
        /*189e*/ 	.short	(.L_1051 - .L_1050)
	.align		4
.L_1050:
        /*18a0*/ 	.word	index@(_ZN10layer_norm13ln_bwd_kernelINS_13Kernel_traitsI6__halfS2_fS2_fjLj512ELj1ELj4ELj1ELj16ENS_18Kernel_traits_baseILj512ES2_S2_fS2_fjLj128EEEEELb0ELb1ELb0ELb1EEEvNS_9BwdParamsE)
        /*18a4*/ 	.word	0x00000000


	//----- nvinfo : EIATTR_MIN_STACK_SIZE
	.align		4
.L_1051:
        /*18a8*/ 	.byte	0x04, 0x12
        /*18aa*/ 	.short	(.L_1053 - .L_1052)
	.align		4
.L_1052:
        /*18ac*/ 	.word	index@(_ZN10layer_norm13ln_bwd_kernelINS_13Kernel_traitsI6__halfS2_fS2_fjLj512ELj1ELj4ELj1ELj16ENS_18Kernel_traits_baseILj512ES2_S2_fS2_fjLj128EEEEELb0ELb1ELb1ELb0EEEvNS_9BwdParamsE)
        /*18b0*/ 	.word	0x00000000


	//----- nvinfo : EIATTR_MIN_STACK_SIZE
	.align		4
.L_1053:
        /*18b4*/ 	.byte	0x04, 0x12
        /*18b6*/ 	.short	(.L_1055 - .L_1054)
	.align		4
.L_1054:
        /*18b8*/ 	.word	index@(_ZN10layer_norm13ln_bwd_kernelINS_13Kernel_traitsI6__halfS2_fS2_fjLj512ELj1ELj4ELj1ELj16ENS_18Kernel_traits_baseILj512ES2_S2_fS2_fjLj128EEEEELb0ELb1ELb1ELb1EEEvNS_9BwdParamsE)
        /*18bc*/ 	.word	0x00000000


	//----- nvinfo : EIATTR_MIN_STACK_SIZE
	.align		4
.L_1055:
        /*18c0*/ 	.byte	0x04, 0x12
        /*18c2*/ 	.short	(.L_1057 - .L_1056)
	.align		4
.L_1056:
        /*18c4*/ 	.word	index@(_ZN10layer_norm13ln_bwd_kernelINS_13Kernel_traitsI6__halfS2_fS2_fjLj512ELj1ELj4ELj1ELj16ENS_18Kernel_traits_baseILj512ES2_S2_fS2_fjLj128EEEEELb1ELb0ELb0ELb0EEEvNS_9BwdParamsE)
        /*18c8*/ 	.word	0x00000000


	//----- nvinfo : EIATTR_MIN_STACK_SIZE
	.align		4
.L_1057:
        /*18cc*/ 	.byte	0x04, 0x12
        /*18ce*/ 	.short	(.L_1059 - .L_1058)
	.align		4
.L_1058:
        /*18d0*/ 	.word	index@(_ZN10layer_norm13ln_bwd_kernelINS_13Kernel_traitsI6__halfS2_fS2_fjLj512ELj1ELj4ELj1ELj16ENS_18Kernel_traits_baseILj512ES2_S2_fS2_fjLj128EEEEELb1ELb0ELb0ELb1EEEvNS_9BwdParamsE)
        /*18d4*/ 	.word	0x00000000


	//----- nvinfo : EIATTR_MIN_STACK_SIZE
	.align		4
.L_1059:
        /*18d8*/ 	.byte	0x04, 0x12
        /*18da*/ 	.short	(.L_1061 - .L_1060)
	.align		4
.L_1060:
        /*18dc*/ 	.word	index@(_ZN10layer_norm22ln_bwd_finalize_kernelINS_22Kernel_traits_finalizeILj512E6__halfS2_fS2_fjLb0ELj1024ELj4ENS_18Kernel_traits_baseILj512ES2_S2_fS2_fjLj1024EEEEELb0ELb0EEEvNS_9BwdParamsE)
        /*18e0*/ 	.word	0x00000000


	//----- nvinfo : EIATTR_MIN_STACK_SIZE
	.align		4
.L_1061:
        /*18e4*/ 	.byte	0x04, 0x12
        /*18e6*/ 	.short	(.L_1063 - .L_1062)
	.align		4
.L_1062:
        /*18e8*/ 	.word	index@(_ZN10layer_norm13ln_bwd_kernelINS_13Kernel_traitsI6__halfS2_fS2_fjLj512ELj1ELj4ELj1ELj16ENS_18Kernel_traits_baseILj512ES2_S2_fS2_fjLj128EEEEELb1ELb0ELb1ELb0EEEvNS_9BwdParamsE)
        /*18ec*/ 	.word	0x00000000


	//----- nvinfo : EIATTR_MIN_STACK_SIZE
	.align		4
.L_1063:
        /*18f0*/ 	.byte	0x04, 0x12
        /*18f2*/ 	.short	(.L_1065 - .L_1064)
	.align		4
.L_1064:
        /*18f4*/ 	.word	index@(_ZN10layer_norm22ln_bwd_finalize_kernelINS_22Kernel_traits_finalizeILj512E6__halfS2_fS2_fjLb0ELj1024ELj4ENS_18Kernel_traits_baseILj512ES2_S2_fS2_fjLj1024EEEEELb0ELb1EEEvNS_9BwdParamsE)
        /*18f8*/ 	.word	0x00000000


	//----- nvinfo : EIATTR_MIN_STACK_SIZE
	.align		4
.L_1065:
        /*18fc*/ 	.byte	0x04, 0x12
        /*18fe*/ 	.short	(.L_1067 - .L_1066)
	.align		4
.L_1066:
        /*1900*/ 	.word	index@(_ZN10layer_norm13ln_bwd_kernelINS_13Kernel_traitsI6__halfS2_fS2_fjLj512ELj1ELj4ELj1ELj16ENS_18Kernel_traits_baseILj512ES2_S2_fS2_fjLj128EEEEELb1ELb0ELb1ELb1EEEvNS_9BwdParamsE)
        /*1904*/ 	.word	0x00000000


	//----- nvinfo : EIATTR_MIN_STACK_SIZE
	.align		4
.L_1067:
        /*1908*/ 	.byte	0x04, 0x12
        /*190a*/ 	.short	(.L_1069 - .L_1068)
	.align		4
.L_1068:
        /*190c*/ 	.word	index@(_ZN10layer_norm13ln_bwd_kernelINS_13Kernel_traitsI6__halfS2_fS2_fjLj512ELj1ELj4ELj1ELj16ENS_18Kernel_traits_baseILj512ES2_S2_fS2_fjLj128EEEEELb1ELb1ELb0ELb0EEEvNS_9BwdParamsE)
        /*1910*/ 	.word	0x00000000


	//----- nvinfo : EIATTR_MIN_STACK_SIZE
	.align		4
.L_1069:
        /*1914*/ 	.byte	0x04, 0x12
        /*1916*/ 	.short	(.L_1071 - .L_1070)
	.align		4
.L_1070:
        /*1918*/ 	.word	index@(_ZN10layer_norm13ln_bwd_kernelINS_13Kernel_traitsI6__halfS2_fS2_fjLj512ELj1ELj4ELj1ELj16ENS_18Kernel_traits_baseILj512ES2_S2_fS2_fjLj128EEEEELb1ELb1ELb0ELb1EEEvNS_9BwdParamsE)
        /*191c*/ 	.word	0x00000000


	//----- nvinfo : EIATTR_MIN_STACK_SIZE
	.align		4
.L_1071:
        /*1920*/ 	.byte	0x04, 0x12
        /*1922*/ 	.short	(.L_1073 - .L_1072)
	.align		4
.L_1072:
        /*1924*/ 	.word	index@(_ZN10layer_norm22ln_bwd_finalize_kernelINS_22Kernel_traits_finalizeILj512E6__halfS2_fS2_fjLb1ELj1024ELj4ENS_18Kernel_traits_baseILj512ES2_S2_fS2_fjLj1024EEEEELb1ELb0EEEvNS_9BwdParamsE)
        /*1928*/ 	.word	0x00000000


	//----- nvinfo : EIATTR_MIN_STACK_SIZE
	.align		4
.L_1073:
        /*192c*/ 	.byte	0x04, 0x12
        /*192e*/ 	.short	(.L_1075 - .L_1074)
	.align		4
.L_1074:
        /*1930*/ 	.word	index@(_ZN10layer_norm13ln_bwd_kernelINS_13Kernel_traitsI6__halfS2_fS2_fjLj512ELj1ELj4ELj1ELj16ENS_18Kernel_traits_baseILj512ES2_S2_fS2_fjLj128EEEEELb1ELb1ELb1ELb0EEEvNS_9BwdParamsE)
        /*1934*/ 	.word	0x00000000


	//----- nvinfo : EIATTR_MIN_STACK_SIZE
	.align		4
.L_1075:
        /*1938*/ 	.byte	0x04, 0x12
        /*193a*/ 	.short	(.L_1077 - .L_1076)
	.align		4
.L_1076:
        /*193c*/ 	.word	index@(_ZN10layer_norm22ln_bwd_finalize_kernelINS_22Kernel_traits_finalizeILj512E6__halfS2_fS2_fjLb1ELj1024ELj4ENS_18Kernel_traits_baseILj512ES2_S2_fS2_fjLj1024EEEEELb1ELb1EEEvNS_9BwdParamsE)
        /*1940*/ 	.word	0x00000000


	//----- nvinfo : EIATTR_MIN_STACK_SIZE
	.align		4
.L_1077:
        /*1944*/ 	.byte	0x04, 0x12
        /*1946*/ 	.short	(.L_1079 - .L_1078)
	.align		4
.L_1078:
        /*1948*/ 	.word	index@(_ZN10layer_norm13ln_bwd_kernelINS_13Kernel_traitsI6__halfS2_fS2_fjLj512ELj1ELj4ELj1ELj16ENS_18Kernel_traits_baseILj512ES2_S2_fS2_fjLj128EEEEELb1ELb1ELb1ELb1EEEvNS_9BwdParamsE)
        /*194c*/ 	.word	0x00000000


	//----- nvinfo : EIATTR_MIN_STACK_SIZE
	.align		4
.L_1079:
        /*1950*/ 	.byte	0x04, 0x12
        /*1952*/ 	.short	(.L_1081 - .L_1080)
	.align		4
.L_1080:
        /*1954*/ 	.word	index@(_ZN10layer_norm13ln_bwd_kernelINS_13Kernel_traitsIf6__halffS2_fjLj512ELj1ELj4ELj1ELj16ENS_18Kernel_traits_baseILj512EfS2_fS2_fjLj128EEEEELb0ELb0ELb0ELb0EEEvNS_9BwdParamsE)
        /*1958*/ 	.word	0x00000000


	//----- nvinfo : EIATTR_MIN_STACK_SIZE
	.align		4
.L_1081:
        /*195c*/ 	.byte	0x04, 0x12
        /*195e*/ 	.short	(.L_1083 - .L_1082)
	.align		4
.L_1082:
        /*1960*/ 	.word	index@(_ZN10layer_norm13ln_bwd_kernelINS_13Kernel_traitsIf6__halffS2_fjLj512ELj1ELj4ELj1ELj16ENS_18Kernel_traits_baseILj512EfS2_fS2_fjLj128EEEEELb0ELb0ELb0ELb1EEEvNS_9BwdParamsE)
        /*1964*/ 	.word	0x00000000


	//----- nvinfo : EIATTR_MIN_STACK_SIZE
	.align		4
.L_1083:
        /*1968*/ 	.byte	0x04, 0x12
        /*196a*/ 	.short	(.L_1085 - .L_1084)
	.align		4
.L_1084:
        /*196c*/ 	.word	index@(_ZN10layer_norm13ln_bwd_kernelINS_13Kernel_traitsIf6__halffS2_fjLj512ELj1ELj4ELj1ELj16ENS_18Kernel_traits_baseILj512EfS2_fS2_fjLj128EEEEELb0ELb0ELb1ELb0EEEvNS_9BwdParamsE)
        /*1970*/ 	.word	0x00000000


	//----- nvinfo : EIATTR_MIN_STACK_SIZE
	.align		4
.L_1085:
        /*1974*/ 	.byte	0x04, 0x12
        /*1976*/ 	.short	(.L_1087 - .L_1086)
	.align		4
.L_1086:
        /*1978*/ 	.word	index@(_ZN10layer_norm13ln_bwd_kernelINS_13Kernel_traitsIf6__halffS2_fjLj512ELj1ELj4ELj1ELj16ENS_18Kernel_traits_baseILj512EfS2_fS2_fjLj128EEEEELb0ELb0ELb1ELb1EEEvNS_9BwdParamsE)
        /*197c*/ 	.word	0x00000000


	//----- nvinfo : EIATTR_MIN_STACK_SIZE
	.align		4
.L_1087:
        /*1980*/ 	.byte	0x04, 0x12
        /*1982*/ 	.short	(.L_1089 - .L_1088)
	.align		4
.L_1088:
        /*1984*/ 	.word	index@(_ZN10layer_norm13ln_bwd_kernelINS_13Kernel_traitsIf6__halffS2_fjLj512ELj1ELj4ELj1ELj16ENS_18Kernel_traits_baseILj512EfS2_fS2_fjLj128EEEEELb0ELb1ELb0ELb0EEEvNS_9BwdParamsE)
        /*1988*/ 	.word	0x00000000


	//----- nvinfo : EIATTR_MIN_STACK_SIZE
	.align		4
.L_1089:
        /*198c*/ 	.byte	0x04, 0x12
        /*198e*/ 	.short	(.L_1091 - .L_1090)
	.align		4
.L_1090:
        /*1990*/ 	.word	index@(_ZN10layer_norm13ln_bwd_kernelINS_13Kernel_traitsIf6__halffS2_fjLj512ELj1ELj4ELj1ELj16ENS_18Kernel_traits_baseILj512EfS2_fS2_fjLj128EEEEELb0ELb1ELb0ELb1EEEvNS_9BwdParamsE)
        /*1994*/ 	.word	0x00000000


	//----- nvinfo : EIATTR_MIN_STACK_SIZE
	.align		4
.L_1091:
        /*1998*/ 	.byte	0x04, 0x12
        /*199a*/ 	.short	(.L_1093 - .L_1092)
	.align		4
.L_1092:
        /*199c*/ 	.word	index@(_ZN10layer_norm13ln_bwd_kernelINS_13Kernel_traitsIf6__halffS2_fjLj512ELj1ELj4ELj1ELj16ENS_18Kernel_traits_baseILj512EfS2_fS2_fjLj128EEEEELb0ELb1ELb1ELb0EEEvNS_9BwdParamsE)
        /*19a0*/ 	.word	0x00000000


	//----- nvinfo : EIATTR_MIN_STACK_SIZE
	.align		4
.L_1093:
        /*19a4*/ 	.byte	0x04, 0x12
        /*19a6*/ 	.short	(.L_1095 - .L_1094)
	.align		4
.L_1094:
        /*19a8*/ 	.word	index@(_ZN10layer_norm13ln_bwd_kernelINS_13Kernel_traitsIf6__halffS2_fjLj512ELj1ELj4ELj1ELj16ENS_18Kernel_traits_baseILj512EfS2_fS2_fjLj128EEEEELb0ELb1ELb1ELb1EEEvNS_9BwdParamsE)
        /*19ac*/ 	.word	0x00000000


	//----- nvinfo : EIATTR_MIN_STACK_SIZE
	.align		4
.L_1095:
        /*19b0*/ 	.byte	0x04, 0x12
        /*19b2*/ 	.short	(.L_1097 - .L_1096)
	.align		4
.L_1096:
        /*19b4*/ 	.word	index@(_ZN10layer_norm13ln_bwd_kernelINS_13Kernel_traitsIf6__halffS2_fjLj512ELj1ELj4ELj1ELj16ENS_18Kernel_traits_baseILj512EfS2_fS2_fjLj128EEEEELb1ELb0ELb0ELb0EEEvNS_9BwdParamsE)
        /*19b8*/ 	.word	0x00000000


	//----- nvinfo : EIATTR_MIN_STACK_SIZE
	.align		4
.L_1097:
        /*19bc*/ 	.byte	0x04, 0x12
        /*19be*/ 	.short	(.L_1099 - .L_1098)
	.align		4
.L_1098:
        /*19c0*/ 	.word	index@(_ZN10layer_norm13ln_bwd_kernelINS_13Kernel_traitsIf6__halffS2_fjLj512ELj1ELj4ELj1ELj16ENS_18Kernel_traits_baseILj512EfS2_fS2_fjLj128EEEEELb1ELb0ELb0ELb1EEEvNS_9BwdParamsE)
        /*19c4*/ 	.word	0x00000000


	//----- nvinfo : EIATTR_MIN_STACK_SIZE
	.align		4
.L_1099:
        /*19c8*/ 	.byte	0x04, 0x12
        /*19ca*/ 	.short	(.L_1101 - .L_1100)
	.align		4
.L_1100:
        /*19cc*/ 	.word	index@(_ZN10layer_norm22ln_bwd_finalize_kernelINS_22Kernel_traits_finalizeILj512Ef6__halffS2_fjLb0ELj1024ELj4ENS_18Kernel_traits_baseILj512EfS2_fS2_fjLj1024EEEEELb0ELb0EEEvNS_9BwdParamsE)
        /*19d0*/ 	.word	0x00000000


	//----- nvinfo : EIATTR_MIN_STACK_SIZE
	.align		4
.L_1101:
        /*19d4*/ 	.byte	0x04, 0x12
        /*19d6*/ 	.short	(.L_1103 - .L_1102)
	.align		4
.L_1102:
        /*19d8*/ 	.word	index@(_ZN10layer_norm13ln_bwd_kernelINS_13Kernel_traitsIf6__halffS2_fjLj512ELj1ELj4ELj1ELj16ENS_18Kernel_traits_baseILj512EfS2_fS2_fjLj128EEEEELb1ELb0ELb1ELb0EEEvNS_9BwdParamsE)
        /*19dc*/ 	.word	0x00000000


	//----- nvinfo : EIATTR_MIN_STACK_SIZE
	.align		4
.L_1103:
        /*19e0*/ 	.byte	0x04, 0x12
        /*19e2*/ 	.short	(.L_1105 - .L_1104)
	.align		4
.L_1104:
        /*19e4*/ 	.word	index@(_ZN10layer_norm22ln_bwd_finalize_kernelINS_22Kernel_traits_finalizeILj512Ef6__halffS2_fjLb0ELj1024ELj4ENS_18Kernel_traits_baseILj512EfS2_fS2_fjLj1024EEEEELb0ELb1EEEvNS_9BwdParamsE)
        /*19e8*/ 	.word	0x00000000


	//----- nvinfo : EIATTR_MIN_STACK_SIZE
	.align		4
.L_1105:
        /*19ec*/ 	.byte	0x04, 0x12
        /*19ee*/ 	.short	(.L_1107 - .L_1106)
	.align		4
.L_1106:
        /*19f0*/ 	.word	index@(_ZN10layer_norm13ln_bwd_kernelINS_13Kernel_traitsIf6__halffS2_fjLj512ELj1ELj4ELj1ELj16ENS_18Kernel_traits_baseILj512EfS2_fS2_fjLj128EEEEELb1ELb0ELb1ELb1EEEvNS_9BwdParamsE)
        /*19f4*/ 	.word	0x00000000


	//----- nvinfo : EIATTR_MIN_STACK_SIZE
	.align		4
.L_1107:
        /*19f8*/ 	.byte	0x04, 0x12
        /*19fa*/ 	.short	(.L_1109 - .L_1108)
	.align		4
.L_1108:
        /*19fc*/ 	.word	index@(_ZN10layer_norm13ln_bwd_kernelINS_13Kernel_traitsIf6__halffS2_fjLj512ELj1ELj4ELj1ELj16ENS_18Kernel_traits_baseILj512EfS2_fS2_fjLj128EEEEELb1ELb1ELb0ELb0EEEvNS_9BwdParamsE)
        /*1a00*/ 	.word	0x00000000


	//----- nvinfo : EIATTR_MIN_STACK_SIZE
	.align		4
.L_1109:
        /*1a04*/ 	.byte	0x04, 0x12
        /*1a06*/ 	.short	(.L_1111 - .L_1110)
	.align		4
.L_1110:
        /*1a08*/ 	.word	index@(_ZN10layer_norm13ln_bwd_kernelINS_13Kernel_traitsIf6__halffS2_fjLj512ELj1ELj4ELj1ELj16ENS_18Kernel_traits_baseILj512EfS2_fS2_fjLj128EEEEELb1ELb1ELb0ELb1EEEvNS_9BwdParamsE)
        /*1a0c*/ 	.word	0x00000000


	//----- nvinfo : EIATTR_MIN_STACK_SIZE
	.align		4
.L_1111:
        /*1a10*/ 	.byte	0x04, 0x12
        /*1a12*/ 	.short	(.L_1113 - .L_1112)
	.align		4
.L_1112:
        /*1a14*/ 	.word	index@(_ZN10layer_norm22ln_bwd_finalize_kernelINS_22Kernel_traits_finalizeILj512Ef6__halffS2_fjLb1ELj1024ELj4ENS_18Kernel_traits_baseILj512EfS2_fS2_fjLj1024EEEEELb1ELb0EEEvNS_9BwdParamsE)
        /*1a18*/ 	.word	0x00000000


	//----- nvinfo : EIATTR_MIN_STACK_SIZE
	.align		4
.L_1113:
        /*1a1c*/ 	.byte	0x04, 0x12
        /*1a1e*/ 	.short	(.L_1115 - .L_1114)
	.align		4
.L_1114:
        /*1a20*/ 	.word	index@(_ZN10layer_norm13ln_bwd_kernelINS_13Kernel_traitsIf6__halffS2_fjLj512ELj1ELj4ELj1ELj16ENS_18Kernel_traits_baseILj512EfS2_fS2_fjLj128EEEEELb1ELb1ELb1ELb0EEEvNS_9BwdParamsE)
        /*1a24*/ 	.word	0x00000000


	//----- nvinfo : EIATTR_MIN_STACK_SIZE
	.align		4
.L_1115:
        /*1a28*/ 	.byte	0x04, 0x12
        /*1a2a*/ 	.short	(.L_1117 - .L_1116)
	.align		4
.L_1116:
        /*1a2c*/ 	.word	index@(_ZN10layer_norm22ln_bwd_finalize_kernelINS_22Kernel_traits_finalizeILj512Ef6__halffS2_fjLb1ELj1024ELj4ENS_18Kernel_traits_baseILj512EfS2_fS2_fjLj1024EEEEELb1ELb1EEEvNS_9BwdParamsE)
        /*1a30*/ 	.word	0x00000000


	//----- nvinfo : EIATTR_MIN_STACK_SIZE
	.align		4
.L_1117:
        /*1a34*/ 	.byte	0x04, 0x12
        /*1a36*/ 	.short	(.L_1119 - .L_1118)
	.align		4
.L_1118:
        /*1a38*/ 	.word	index@(_ZN10layer_norm13ln_bwd_kernelINS_13Kernel_traitsIf6__halffS2_fjLj512ELj1ELj4ELj1ELj16ENS_18Kernel_traits_baseILj512EfS2_fS2_fjLj128EEEEELb1ELb1ELb1ELb1EEEvNS_9BwdParamsE)
        /*1a3c*/ 	.word	0x00000000


	//----- nvinfo : EIATTR_MIN_STACK_SIZE
	.align		4
.L_1119:
        /*1a40*/ 	.byte	0x04, 0x12
        /*1a42*/ 	.short	(.L_1121 - .L_1120)
	.align		4
.L_1120:
        /*1a44*/ 	.word	index@(_ZN10layer_norm13ln_bwd_kernelINS_13Kernel_traitsI6__halfffffjLj512ELj1ELj4ELj1ELj16ENS_18Kernel_traits_baseILj512ES2_ffffjLj128EEEEELb0ELb0ELb0ELb0EEEvNS_9BwdParamsE)
        /*1a48*/ 	.word	0x00000000


	//----- nvinfo : EIATTR_MIN_STACK_SIZE
	.align		4
.L_1121:
        /*1a4c*/ 	.byte	0x04, 0x12
        /*1a4e*/ 	.short	(.L_1123 - .L_1122)
	.align		4
.L_1122:
        /*1a50*/ 	.word	index@(_ZN10layer_norm13ln_bwd_kernelINS_13Kernel_traitsI6__halfffffjLj512ELj1ELj4ELj1ELj16ENS_18Kernel_traits_baseILj512ES2_ffffjLj128EEEEELb0ELb0ELb0ELb1EEEvNS_9BwdParamsE)
        /*1a54*/ 	.word	0x00000000


	//----- nvinfo : EIATTR_MIN_STACK_SIZE
	.align		4
.L_1123:
        /*1a58*/ 	.byte	0x04, 0x12
        /*1a5a*/ 	.short	(.L_1125 - .L_1124)
	.align		4
.L_1124:
        /*1a5c*/ 	.word	index@(_ZN10layer_norm13ln_bwd_kernelINS_13Kernel_traitsI6__halfffffjLj512ELj1ELj4ELj1ELj16ENS_18Kernel_traits_baseILj512ES2_ffffjLj128EEEEELb0ELb0ELb1ELb0EEEvNS_9BwdParamsE)
        /*1a60*/ 	.word	0x00000000


	//----- nvinfo : EIATTR_MIN_STACK_SIZE
	.align		4
.L_1125:
        /*1a64*/ 	.byte	0x04, 0x12
        /*1a66*/ 	.short	(.L_1127 - .L_1126)
	.align		4
.L_1126:
        /*1a68*/ 	.word	index@(_ZN10layer_norm13ln_bwd_kernelINS_13Kernel_traitsI6__halfffffjLj512ELj1ELj4ELj1ELj16ENS_18Kernel_traits_baseILj512ES2_ffffjLj128EEEEELb0ELb0ELb1ELb1EEEvNS_9BwdParamsE)
        /*1a6c*/ 	.word	0x00000000


	//----- nvinfo : EIATTR_MIN_STACK_SIZE
	.align		4
.L_1127:
        /*1a70*/ 	.byte	0x04, 0x12
        /*1a72*/ 	.short	(.L_1129 - .L_1128)
	.align		4
.L_1128:
        /*1a74*/ 	.word	index@(_ZN10layer_norm13ln_bwd_kernelINS_13Kernel_traitsI6__halfffffjLj512ELj1ELj4ELj1ELj16ENS_18Kernel_traits_baseILj512ES2_ffffjLj128EEEEELb0ELb1ELb0ELb0EEEvNS_9BwdParamsE)
        /*1a78*/ 	.word	0x00000000


	//----- nvinfo : EIATTR_MIN_STACK_SIZE
	.align		4
.L_1129:
        /*1a7c*/ 	.byte	0x04, 0x12
        /*1a7e*/ 	.short	(.L_1131 - .L_1130)
	.align		4
.L_1130:
        /*1a80*/ 	.word	index@(_ZN10layer_norm13ln_bwd_kernelINS_13Kernel_traitsI6__halfffffjLj512ELj1ELj4ELj1ELj16ENS_18Kernel_traits_baseILj512ES2_ffffjLj128EEEEELb0ELb1ELb0ELb1EEEvNS_9BwdParamsE)
        /*1a84*/ 	.word	0x00000000


	//----- nvinfo : EIATTR_MIN_STACK_SIZE
	.align		4
.L_1131:
        /*1a88*/ 	.byte	0x04, 0x12
        /*1a8a*/ 	.short	(.L_1133 - .L_1132)
	.align		4
.L_1132:
        /*1a8c*/ 	.word	index@(_ZN10layer_norm13ln_bwd_kernelINS_13Kernel_traitsI6__halfffffjLj512ELj1ELj4ELj1ELj16ENS_18Kernel_traits_baseILj512ES2_ffffjLj128EEEEELb0ELb1ELb1ELb0EEEvNS_9BwdParamsE)
        /*1a90*/ 	.word	0x00000000


	//----- nvinfo : EIATTR_MIN_STACK_SIZE
	.align		4
.L_1133:
        /*1a94*/ 	.byte	0x04, 0x12
        /*1a96*/ 	.short	(.L_1135 - .L_1134)
	.align		4
.L_1134:
        /*1a98*/ 	.word	index@(_ZN10layer_norm13ln_bwd_kernelINS_13Kernel_traitsI6__halfffffjLj512ELj1ELj4ELj1ELj16ENS_18Kernel_traits_baseILj512ES2_ffffjLj128EEEEELb0ELb1ELb1ELb1EEEvNS_9BwdParamsE)
        /*1a9c*/ 	.word	0x00000000


	//----- nvinfo : EIATTR_MIN_STACK_SIZE
	.align		4
.L_1135:
        /*1aa0*/ 	.byte	0x04, 0x12
        /*1aa2*/ 	.short	(.L_1137 - .L_1136)
	.align		4
.L_1136:
        /*1aa4*/ 	.word	index@(_ZN10layer_norm13ln_bwd_kernelINS_13Kernel_traitsI6__halfffffjLj512ELj1ELj4ELj1ELj16ENS_18Kernel_traits_baseILj512ES2_ffffjLj128EEEEELb1ELb0ELb0ELb0EEEvNS_9BwdParamsE)
        /*1aa8*/ 	.word	0x00000000


	//----- nvinfo : EIATTR_MIN_STACK_SIZE
	.align		4
.L_1137:
        /*1aac*/ 	.byte	0x04, 0x12
        /*1aae*/ 	.short	(.L_1139 - .L_1138)
	.align		4
.L_1138:
        /*1ab0*/ 	.word	index@(_ZN10layer_norm13ln_bwd_kernelINS_13Kernel_traitsI6__halfffffjLj512ELj1ELj4ELj1ELj16ENS_18Kernel_traits_baseILj512ES2_ffffjLj128EEEEELb1ELb0ELb0ELb1EEEvNS_9BwdParamsE)
        /*1ab4*/ 	.word	0x00000000


	//----- nvinfo : EIATTR_MIN_STACK_SIZE
	.align		4
.L_1139:
        /*1ab8*/ 	.byte	0x04, 0x12
        /*1aba*/ 	.short	(.L_1141 - .L_1140)
	.align		4
.L_1140:
        /*1abc*/ 	.word	index@(_ZN10layer_norm22ln_bwd_finalize_kernelINS_22Kernel_traits_finalizeILj512E6__halfffffjLb0ELj1024ELj4ENS_18Kernel_traits_baseILj512ES2_ffffjLj1024EEEEELb0ELb0EEEvNS_9BwdParamsE)
        /*1ac0*/ 	.word	0x00000000


	//----- nvinfo : EIATTR_MIN_STACK_SIZE
	.align		4
.L_1141:
        /*1ac4*/ 	.byte	0x04, 0x12
        /*1ac6*/ 	.short	(.L_1143 - .L_1142)
	.align		4
.L_1142:
        /*1ac8*/ 	.word	index@(_ZN10layer_norm13ln_bwd_kernelINS_13Kernel_traitsI6__halfffffjLj512ELj1ELj4ELj1ELj16ENS_18Kernel_traits_baseILj512ES2_ffffjLj128EEEEELb1ELb0ELb1ELb0EEEvNS_9BwdParamsE)
        /*1acc*/ 	.word	0x00000000


	//----- nvinfo : EIATTR_MIN_STACK_SIZE
	.align		4
.L_1143:
        /*1ad0*/ 	.byte	0x04, 0x12
        /*1ad2*/ 	.short	(.L_1145 - .L_1144)
	.align		4
.L_1144:
        /*1ad4*/ 	.word	index@(_ZN10layer_norm22ln_bwd_finalize_kernelINS_22Kernel_traits_finalizeILj512E6__halfffffjLb0ELj1024ELj4ENS_18Kernel_traits_baseILj512ES2_ffffjLj1024EEEEELb0ELb1EEEvNS_9BwdParamsE)
        /*1ad8*/ 	.word	0x00000000


	//----- nvinfo : EIATTR_MIN_STACK_SIZE
	.align		4
.L_1145:
        /*1adc*/ 	.byte	0x04, 0x12
        /*1ade*/ 	.short	(.L_1147 - .L_1146)
	.align		4
.L_1146:
        /*1ae0*/ 	.word	index@(_ZN10layer_norm13ln_bwd_kernelINS_13Kernel_traitsI6__halfffffjLj512ELj1ELj4ELj1ELj16ENS_18Kernel_traits_baseILj512ES2_ffffjLj128EEEEELb1ELb0ELb1ELb1EEEvNS_9BwdParamsE)
        /*1ae4*/ 	.word	0x00000000


	//----- nvinfo : EIATTR_MIN_STACK_SIZE
	.align		4
.L_1147:
        /*1ae8*/ 	.byte	0x04, 0x12
        /*1aea*/ 	.short	(.L_1149 - .L_1148)
	.align		4
.L_1148:
        /*1aec*/ 	.word	index@(_ZN10layer_norm13ln_bwd_kernelINS_13Kernel_traitsI6__halfffffjLj512ELj1ELj4ELj1ELj16ENS_18Kernel_traits_baseILj512ES2_ffffjLj128EEEEELb1ELb1ELb0ELb0EEEvNS_9BwdParamsE)
        /*1af0*/ 	.word	0x00000000


	//----- nvinfo : EIATTR_MIN_STACK_SIZE
	.align		4
.L_1149:
        /*1af4*/ 	.byte	0x04, 0x12
        /*1af6*/ 	.short	(.L_1151 - .L_1150)
	.align		4
.L_1150:
        /*1af8*/ 	.word	index@(_ZN10layer_norm13ln_bwd_kernelINS_13Kernel_traitsI6__halfffffjLj512ELj1ELj4ELj1ELj16ENS_18Kernel_traits_baseILj512ES2_ffffjLj128EEEEELb1ELb1ELb0ELb1EEEvNS_9BwdParamsE)
        /*1afc*/ 	.word	0x00000000


	//----- nvinfo : EIATTR_MIN_STACK_SIZE
	.align		4
.L_1151:
        /*1b00*/ 	.byte	0x04, 0x12
        /*1b02*/ 	.short	(.L_1153 - .L_1152)
	.align		4
.L_1152:
        /*1b04*/ 	.word	index@(_ZN10layer_norm22ln_bwd_finalize_kernelINS_22Kernel_traits_finalizeILj512E6__halfffffjLb1ELj1024ELj4ENS_18Kernel_traits_baseILj512ES2_ffffjLj1024EEEEELb1ELb0EEEvNS_9BwdParamsE)
        /*1b08*/ 	.word	0x00000000


	//----- nvinfo : EIATTR_MIN_STACK_SIZE
	.align		4
.L_1153:
        /*1b0c*/ 	.byte	0x04, 0x12
        /*1b0e*/ 	.short	(.L_1155 - .L_1154)
	.align		4
.L_1154:
        /*1b10*/ 	.word	index@(_ZN10layer_norm13ln_bwd_kernelINS_13Kernel_traitsI6__halfffffjLj512ELj1ELj4ELj1ELj16ENS_18Kernel_traits_baseILj512ES2_ffffjLj128EEEEELb1ELb1ELb1ELb0EEEvNS_9BwdParamsE)
        /*1b14*/ 	.word	0x00000000


	//----- nvinfo : EIATTR_MIN_STACK_SIZE
	.align		4
.L_1155:
        /*1b18*/ 	.byte	0x04, 0x12
        /*1b1a*/ 	.short	(.L_1157 - .L_1156)
	.align		4
.L_1156:
        /*1b1c*/ 	.word	index@(_ZN10layer_norm22ln_bwd_finalize_kernelINS_22Kernel_traits_finalizeILj512E6__halfffffjLb1ELj1024ELj4ENS_18Kernel_traits_baseILj512ES2_ffffjLj1024EEEEELb1ELb1EEEvNS_9BwdParamsE)
        /*1b20*/ 	.word	0x00000000


	//----- nvinfo : EIATTR_MIN_STACK_SIZE
	.align		4
.L_1157:
        /*1b24*/ 	.byte	0x04, 0x12
        /*1b26*/ 	.short	(.L_1159 - .L_1158)
	.align		4
.L_1158:
        /*1b28*/ 	.word	index@(_ZN10layer_norm13ln_bwd_kernelINS_13Kernel_traitsI6__halfffffjLj512ELj1ELj4ELj1ELj16ENS_18Kernel_traits_baseILj512ES2_ffffjLj128EEEEELb1ELb1ELb1ELb1EEEvNS_9BwdParamsE)
        /*1b2c*/ 	.word	0x00000000


	//----- nvinfo : EIATTR_MIN_STACK_SIZE
	.align		4
.L_1159:
        /*1b30*/ 	.byte	0x04, 0x12
        /*1b32*/ 	.short	(.L_1161 - .L_1160)
	.align		4
.L_1160:
        /*1b34*/ 	.word	index@(_ZN10layer_norm13ln_bwd_kernelINS_13Kernel_traitsIfffffjLj512ELj1ELj4ELj1ELj16ENS_18Kernel_traits_baseILj512EfffffjLj128EEEEELb0ELb0ELb0ELb0EEEvNS_9BwdParamsE)
        /*1b38*/ 	.word	0x00000000


	//----- nvinfo : EIATTR_MIN_STACK_SIZE
	.align		4
.L_1161:
        /*1b3c*/ 	.byte	0x04, 0x12
        /*1b3e*/ 	.short	(.L_1163 - .L_1162)
	.align		4
.L_1162:
        /*1b40*/ 	.word	index@(_ZN10layer_norm13ln_bwd_kernelINS_13Kernel_traitsIfffffjLj512ELj1ELj4ELj1ELj16ENS_18Kernel_traits_baseILj512EfffffjLj128EEEEELb0ELb0ELb0ELb1EEEvNS_9BwdParamsE)
        /*1b44*/ 	.word	0x00000000


	//----- nvinfo : EIATTR_MIN_STACK_SIZE
	.align		4
.L_1163:
        /*1b48*/ 	.byte	0x04, 0x12
        /*1b4a*/ 	.short	(.L_1165 - .L_1164)
	.align		4
.L_1164:
        /*1b4c*/ 	.word	index@(_ZN10layer_norm13ln_bwd_kernelINS_13Kernel_traitsIfffffjLj512ELj1ELj4ELj1ELj16ENS_18Kernel_traits_baseILj512EfffffjLj128EEEEELb0ELb0ELb1ELb0EEEvNS_9BwdParamsE)
        /*1b50*/ 	.word	0x00000000


	//----- nvinfo : EIATTR_MIN_STACK_SIZE
	.align		4
.L_1165:
        /*1b54*/ 	.byte	0x04, 0x12
        /*1b56*/ 	.short	(.L_1167 - .L_1166)
	.align		4
.L_1166:
        /*1b58*/ 	.word	index@(_ZN10layer_norm13ln_bwd_kernelINS_13Kernel_traitsIfffffjLj512ELj1ELj4ELj1ELj16ENS_18Kernel_traits_baseILj512EfffffjLj128EEEEELb0ELb0ELb1ELb1EEEvNS_9BwdParamsE)
        /*1b5c*/ 	.word	0x00000000


	//----- nvinfo : EIATTR_MIN_STACK_SIZE
	.align		4
.L_1167:
        /*1b60*/ 	.byte	0x04, 0x12
        /*1b62*/ 	.short	(.L_1169 - .L_1168)
	.align		4
.L_1168:
        /*1b64*/ 	.word	index@(_ZN10layer_norm13ln_bwd_kernelINS_13Kernel_traitsIfffffjLj512ELj1ELj4ELj1ELj16ENS_18Kernel_traits_baseILj512EfffffjLj128EEEEELb0ELb1ELb0ELb0EEEvNS_9BwdParamsE)
        /*1b68*/ 	.word	0x00000000


	//----- nvinfo : EIATTR_MIN_STACK_SIZE
	.align		4
.L_1169:
        /*1b6c*/ 	.byte	0x04, 0x12
        /*1b6e*/ 	.short	(.L_1171 - .L_1170)
	.align		4
.L_1170:
        /*1b70*/ 	.word	index@(_ZN10layer_norm13ln_bwd_kernelINS_13Kernel_traitsIfffffjLj512ELj1ELj4ELj1ELj16ENS_18Kernel_traits_baseILj512EfffffjLj128EEEEELb0ELb1ELb0ELb1EEEvNS_9BwdParamsE)
        /*1b74*/ 	.word	0x00000000


	//----- nvinfo : EIATTR_MIN_STACK_SIZE
	.align		4
.L_1171:
        /*1b78*/ 	.byte	0x04, 0x12
        /*1b7a*/ 	.short	(.L_1173 - .L_1172)
	.align		4
.L_1172:
        /*1b7c*/ 	.word	index@(_ZN10layer_norm13ln_bwd_kernelINS_13Kernel_traitsIfffffjLj512ELj1ELj4ELj1ELj16ENS_18Kernel_traits_baseILj512EfffffjLj128EEEEELb0ELb1ELb1ELb0EEEvNS_9BwdParamsE)
        /*1b80*/ 	.word	0x00000000


	//----- nvinfo : EIATTR_MIN_STACK_SIZE
	.align		4
.L_1173:
        /*1b84*/ 	.byte	0x04, 0x12
        /*1b86*/ 	.short	(.L_1175 - .L_1174)
	.align		4
.L_1174:
        /*1b88*/ 	.word	index@(_ZN10layer_norm13ln_bwd_kernelINS_13Kernel_traitsIfffffjLj512ELj1ELj4ELj1ELj16ENS_18Kernel_traits_baseILj512EfffffjLj128EEEEELb0ELb1ELb1ELb1EEEvNS_9BwdParamsE)
        /*1b8c*/ 	.word	0x00000000


	//----- nvinfo : EIATTR_MIN_STACK_SIZE
	.align		4
.L_1175:
        /*1b90*/ 	.byte	0x04, 0x12
        /*1b92*/ 	.short	(.L_1177 - .L_1176)
	.align		4
.L_1176:
        /*1b94*/ 	.word	index@(_ZN10layer_norm13ln_bwd_kernelINS_13Kernel_traitsIfffffjLj512ELj1ELj4ELj1ELj16ENS_18Kernel_traits_baseILj512EfffffjLj128EEEEELb1ELb0ELb0ELb0EEEvNS_9BwdParamsE)
        /*1b98*/ 	.word	0x00000000


	//----- nvinfo : EIATTR_MIN_STACK_SIZE
	.align		4
.L_1177:
        /*1b9c*/ 	.byte	0x04, 0x12
        /*1b9e*/ 	.short	(.L_1179 - .L_1178)
	.align		4
.L_1178:
        /*1ba0*/ 	.word	index@(_ZN10layer_norm13ln_bwd_kernelINS_13Kernel_traitsIfffffjLj512ELj1ELj4ELj1ELj16ENS_18Kernel_traits_baseILj512EfffffjLj128EEEEELb1ELb0ELb0ELb1EEEvNS_9BwdParamsE)
        /*1ba4*/ 	.word	0x00000000


	//----- nvinfo : EIATTR_MIN_STACK_SIZE
	.align		4
.L_1179:
        /*1ba8*/ 	.byte	0x04, 0x12
        /*1baa*/ 	.short	(.L_1181 - .L_1180)
	.align		4
.L_1180:
        /*1bac*/ 	.word	index@(_ZN10layer_norm22ln_bwd_finalize_kernelINS_22Kernel_traits_finalizeILj512EfffffjLb0ELj1024ELj4ENS_18Kernel_traits_baseILj512EfffffjLj1024EEEEELb0ELb0EEEvNS_9BwdParamsE)
        /*1bb0*/ 	.word	0x00000000


	//----- nvinfo : EIATTR_MIN_STACK_SIZE
	.align		4
.L_1181:
        /*1bb4*/ 	.byte	0x04, 0x12
        /*1bb6*/ 	.short	(.L_1183 - .L_1182)
	.align		4
.L_1182:
        /*1bb8*/ 	.word	index@(_ZN10layer_norm13ln_bwd_kernelINS_13Kernel_traitsIfffffjLj512ELj1ELj4ELj1ELj16ENS_18Kernel_traits_baseILj512EfffffjLj128EEEEELb1ELb0ELb1ELb0EEEvNS_9BwdParamsE)
        /*1bbc*/ 	.word	0x00000000


	//----- nvinfo : EIATTR_MIN_STACK_SIZE
	.align		4
.L_1183:
        /*1bc0*/ 	.byte	0x04, 0x12
        /*1bc2*/ 	.short	(.L_1185 - .L_1184)
	.align		4
.L_1184:
        /*1bc4*/ 	.word	index@(_ZN10layer_norm22ln_bwd_finalize_kernelINS_22Kernel_traits_finalizeILj512EfffffjLb0ELj1024ELj4ENS_18Kernel_traits_baseILj512EfffffjLj1024EEEEELb0ELb1EEEvNS_9BwdParamsE)
        /*1bc8*/ 	.word	0x00000000


	//----- nvinfo : EIATTR_MIN_STACK_SIZE
	.align		4
.L_1185:
        /*1bcc*/ 	.byte	0x04, 0x12
        /*1bce*/ 	.short	(.L_1187 - .L_1186)
	.align		4
.L_1186:
        /*1bd0*/ 	.word	index@(_ZN10layer_norm13ln_bwd_kernelINS_13Kernel_traitsIfffffjLj512ELj1ELj4ELj1ELj16ENS_18Kernel_traits_baseILj512EfffffjLj128EEEEELb1ELb0ELb1ELb1EEEvNS_9BwdParamsE)
        /*1bd4*/ 	.word	0x00000000


	//----- nvinfo : EIATTR_MIN_STACK_SIZE
	.align		4
.L_1187:
        /*1bd8*/ 	.byte	0x04, 0x12
        /*1bda*/ 	.short	(.L_1189 - .L_1188)
	.align		4
.L_1188:
        /*1bdc*/ 	.word	index@(_ZN10layer_norm13ln_bwd_kernelINS_13Kernel_traitsIfffffjLj512ELj1ELj4ELj1ELj16ENS_18Kernel_traits_baseILj512EfffffjLj128EEEEELb1ELb1ELb0ELb0EEEvNS_9BwdParamsE)
        /*1be0*/ 	.word	0x00000000


	//----- nvinfo : EIATTR_MIN_STACK_SIZE
	.align		4
.L_1189:
        /*1be4*/ 	.byte	0x04, 0x12
        /*1be6*/ 	.short	(.L_1191 - .L_1190)
	.align		4
.L_1190:
        /*1be8*/ 	.word	index@(_ZN10layer_norm13ln_bwd_kernelINS_13Kernel_traitsIfffffjLj512ELj1ELj4ELj1ELj16ENS_18Kernel_traits_baseILj512EfffffjLj128EEEEELb1ELb1ELb0ELb1EEEvNS_9BwdParamsE)
        /*1bec*/ 	.word	0x00000000


	//----- nvinfo : EIATTR_MIN_STACK_SIZE
	.align		4
.L_1191:
        /*1bf0*/ 	.byte	0x04, 0x12
        /*1bf2*/ 	.short	(.L_1193 - .L_1192)
	.align		4
.L_1192:
        /*1bf4*/ 	.word	index@(_ZN10layer_norm22ln_bwd_finalize_kernelINS_22Kernel_traits_finalizeILj512EfffffjLb1ELj1024ELj4ENS_18Kernel_traits_baseILj512EfffffjLj1024EEEEELb1ELb0EEEvNS_9BwdParamsE)
        /*1bf8*/ 	.word	0x00000000


	//----- nvinfo : EIATTR_MIN_STACK_SIZE
	.align		4
.L_1193:
        /*1bfc*/ 	.byte	0x04, 0x12
        /*1bfe*/ 	.short	(.L_1195 - .L_1194)
	.align		4
.L_1194:
        /*1c00*/ 	.word	index@(_ZN10layer_norm13ln_bwd_kernelINS_13Kernel_traitsIfffffjLj512ELj1ELj4ELj1ELj16ENS_18Kernel_traits_baseILj512EfffffjLj128EEEEELb1ELb1ELb1ELb0EEEvNS_9BwdParamsE)
        /*1c04*/ 	.word	0x00000000


	//----- nvinfo : EIATTR_MIN_STACK_SIZE
	.align		4
.L_1195:
        /*1c08*/ 	.byte	0x04, 0x12
        /*1c0a*/ 	.short	(.L_1197 - .L_1196)
	.align		4
.L_1196:
        /*1c0c*/ 	.word	index@(_ZN10layer_norm22ln_bwd_finalize_kernelINS_22Kernel_traits_finalizeILj512EfffffjLb1ELj1024ELj4ENS_18Kernel_traits_baseILj512EfffffjLj1024EEEEELb1ELb1EEEvNS_9BwdParamsE)
        /*1c10*/ 	.word	0x00000000


	//----- nvinfo : EIATTR_MIN_STACK_SIZE
	.align		4
.L_1197:
        /*1c14*/ 	.byte	0x04, 0x12
        /*1c16*/ 	.short	(.L_1199 - .L_1198)
	.align		4
.L_1198:
        /*1c18*/ 	.word	index@(_ZN10layer_norm13ln_bwd_kernelINS_13Kernel_traitsIfffffjLj512ELj1ELj4ELj1ELj16ENS_18Kernel_traits_baseILj512EfffffjLj128EEEEELb1ELb1ELb1ELb1EEEvNS_9BwdParamsE)
        /*1c1c*/ 	.word	0x00000000
.L_1199:


//--------------------- .nv.compat                --------------------------
	.section	.nv.compat,"",@"SHT_CUDA_COMPAT_INFO"
	.align	4
        /*0000*/ 	.byte	0x02, 0x09, 0x01, 0x00, 0x02, 0x02, 0x01, 0x00, 0x02, 0x05, 0x05, 0x00, 0x03, 0x07, 0x01, 0x01
        /*0010*/ 	.byte	0x02, 0x03, 0x00, 0x00, 0x02, 0x06, 0x01, 0x00, 0x04, 0x0b, 0x08, 0x00, 0x00, 0x00, 0x00, 0x00
        /*0020*/ 	.byte	0x00, 0x00, 0x00, 0x00


//--------------------- .nv.info._ZN10layer_norm13ln_bwd_kernelINS_13Kernel_traitsI13__nv_bfloat16S2_S2_S2_fjLj512ELj1ELj4ELj1ELj16ENS_18Kernel_traits_baseILj512ES2_S2_S2_S2_fjLj128EEEEELb0ELb0ELb0ELb0EEEvNS_9BwdParamsE --------------------------
	.section	.nv.info._ZN10layer_norm13ln_bwd_kernelINS_13Kernel_traitsI13__nv_bfloat16S2_S2_S2_fjLj512ELj1ELj4ELj1ELj16ENS_18Kernel_traits_baseILj512ES2_S2_S2_S2_fjLj128EEEEELb0ELb0ELb0ELb0EEEvNS_9BwdParamsE,"",@"SHT_CUDA_INFO"
	.sectionflags	@""
	.align	4


	//----- nvinfo : EIATTR_CUDA_API_VERSION
	.align		4
        /*0000*/ 	.byte	0x04, 0x37
        /*0002*/ 	.short	(.L_1201 - .L_1200)
.L_1200:
        /*0004*/ 	.word	0x00000082


	//----- nvinfo : EIATTR_KPARAM_INFO
	.align		4
.L_1201:
        /*0008*/ 	.byte	0x04, 0x17
        /*000a*/ 	.short	(.L_1203 - .L_1202)
.L_1202:
        /*000c*/ 	.word	0x00000000
        /*0010*/ 	.short	0x0000
        /*0012*/ 	.short	0x0000
        /*0014*/ 	.byte	0x00, 0xf0, 0xa1, 0x04


	//----- nvinfo : EIATTR_SPARSE_MMA_MASK
	.align		4
.L_1203:
        /*0018*/ 	.byte	0x03, 0x50
        /*001a*/ 	.short	0x0000


	//----- nvinfo : EIATTR_MAXREG_COUNT
	.align		4
        /*001c*/ 	.byte	0x03, 0x1b
        /*001e*/ 	.short	0x00ff


	//----- nvinfo : EIATTR_NUM_BARRIERS
	.align		4
        /*0020*/ 	.byte	0x02, 0x4c
        /*0022*/ 	.byte	0x01
	.zero		1


	//----- nvinfo : EIATTR_MERCURY_ISA_VERSION
	.align		4
        /*0024*/ 	.byte	0x03, 0x5f
        /*0026*/ 	.short	0x0101


	//----- nvinfo : EIATTR_COOP_GROUP_MASK_REGIDS
	.align		4
        /*0028*/ 	.byte	0x04, 0x29
        /*002a*/ 	.short	(.L_1205 - .L_1204)


	//   ....[0]....
.L_1204:
        /*002c*/ 	.word	0xffffffff


	//   ....[1]....
        /*0030*/ 	.word	0xffffffff


	//   ....[2]....
        /*0034*/ 	.word	0xffffffff


	//   ....[3]....
        /*0038*/ 	.word	0xffffffff


	//   ....[4]....
        /*003c*/ 	.word	0xffffffff


	//   ....[5]....
        /*0040*/ 	.word	0xffffffff


	//   ....[6]....
        /*0044*/ 	.word	0xffffffff


	//   ....[7]....
        /*0048*/ 	.word	0xffffffff


	//   ....[8]....
        /*004c*/ 	.word	0xffffffff


	//   ....[9]....
        /*0050*/ 	.word	0xffffffff


	//   ....[10]....
        /*0054*/ 	.word	0x0500006c


	//   ....[11]....
        /*0058*/ 	.word	0x0500006c


	//   ....[12]....
        /*005c*/ 	.word	0x0500006c


	//   ....[13]....
        /*0060*/ 	.word	0x0500006c


	//   ....[14]....
        /*0064*/ 	.word	0x0500006c


	//   ....[15]....
        /*0068*/ 	.word	0x0500006c


	//   ....[16]....
        /*006c*/ 	.word	0x0500006c


	//   ....[17]....
        /*0070*/ 	.word	0x0500006c


	//   ....[18]....
        /*0074*/ 	.word	0x0500006c


	//   ....[19]....
        /*0078*/ 	.word	0x0500006c


	//----- nvinfo : EIATTR_COOP_GROUP_INSTR_OFFSETS
	.align		4
.L_1205:
        /*007c*/ 	.byte	0x04, 0x28
        /*007e*/ 	.short	(.L_1207 - .L_1206)


	//   ....[0]....
.L_1206:
        /*0080*/ 	.word	0x00001f90


	//   ....[1]....
        /*0084*/ 	.word	0x00001fa0


	//   ....[2]....
        /*0088*/ 	.word	0x00001fd0


	//   ....[3]....
        /*008c*/ 	.word	0x00001fe0


	//   ....[4]....
        /*0090*/ 	.word	0x00002010


	//   ....[5]....
        /*0094*/ 	.word	0x00002020


	//   ....[6]....
        /*0098*/ 	.word	0x00002050


	//   ....[7]....
        /*009c*/ 	.word	0x00002060


	//   ....[8]....
        /*00a0*/ 	.word	0x00002090


	//   ....[9]....
        /*00a4*/ 	.word	0x000020a0


	//   ....[10]....
        /*00a8*/ 	.word	0x00004440


	//   ....[11]....
        /*00ac*/ 	.word	0x000044e0


	//   ....[12]....
        /*00b0*/ 	.word	0x00004540


	//   ....[13]....
        /*00b4*/ 	.word	0x000045a0


	//   ....[14]....
        /*00b8*/ 	.word	0x00004610


	//   ....[15]....
        /*00bc*/ 	.word	0x00004670


	//   ....[16]....
        /*00c0*/ 	.word	0x000046e0


	//   ....[17]....
        /*00c4*/ 	.word	0x00004740


	//   ....[18]....
        /*00c8*/ 	.word	0x000047b0


	//   ....[19]....
        /*00cc*/ 	.word	0x00004810


	//----- nvinfo : EIATTR_VRC_CTA_INIT_COUNT
	.align		4
.L_1207:
        /*00d0*/ 	.byte	0x02, 0x4a
	.zero		1
	.zero		1


	//----- nvinfo : EIATTR_EXIT_INSTR_OFFSETS
	.align		4
        /*00d4*/ 	.byte	0x04, 0x1c
        /*00d6*/ 	.short	(.L_1209 - .L_1208)


	//   ....[0]....
.L_1208:
        /*00d8*/ 	.word	0x000043b0


	//   ....[1]....
        /*00dc*/ 	.word	0x000043e0


	//----- nvinfo : EIATTR_MAX_THREADS
	.align		4
.L_1209:
        /*00e0*/ 	.byte	0x04, 0x05
        /*00e2*/ 	.short	(.L_1211 - .L_1210)
.L_1210:
        /*00e4*/ 	.word	0x00000080
        /*00e8*/ 	.word	0x00000001
        /*00ec*/ 	.word	0x00000001


	//----- nvinfo : EIATTR_CRS_STACK_SIZE
	.align		4
.L_1211:
        /*00f0*/ 	.byte	0x04, 0x1e
        /*00f2*/ 	.short	(.L_1213 - .L_1212)
.L_1212:
        /*00f4*/ 	.word	0x00000000


	//----- nvinfo : EIATTR_CBANK_PARAM_SIZE
	.align		4
.L_1213:
        /*00f8*/ 	.byte	0x03, 0x19
        /*00fa*/ 	.short	0x0128


	//----- nvinfo : EIATTR_PARAM_CBANK
	.align		4
        /*00fc*/ 	.byte	0x04, 0x0a
        /*00fe*/ 	.short	(.L_1215 - .L_1214)
	.align		4
.L_1214:
        /*0100*/ 	.word	index@(.nv.constant0._ZN10layer_norm13ln_bwd_kernelINS_13Kernel_traitsI13__nv_bfloat16S2_S2_S2_fjLj512ELj1ELj4ELj1ELj16ENS_18Kernel_traits_baseILj512ES2_S2_S2_S2_fjLj128EEEEELb0ELb0ELb0ELb0EEEvNS_9BwdParamsE)
        /*0104*/ 	.short	0x0380
        /*0106*/ 	.short	0x0128


	//----- nvinfo : EIATTR_SW_WAR
	.align		4
.L_1215:
        /*0108*/ 	.byte	0x04, 0x36
        /*010a*/ 	.short	(.L_1217 - .L_1216)
.L_1216:
        /*010c*/ 	.word	0x00000008
.L_1217:


//--------------------- .nv.info._ZN10layer_norm13ln_bwd_kernelINS_13Kernel_traitsI13__nv_bfloat16S2_S2_S2_fjLj512ELj1ELj4ELj1ELj16ENS_18Kernel_traits_baseILj512ES2_S2_S2_S2_fjLj128EEEEELb0ELb0ELb0ELb1EEEvNS_9BwdParamsE --------------------------
	.section	.nv.info._ZN10layer_norm13ln_bwd_kernelINS_13Kernel_traitsI13__nv_bfloat16S2_S2_S2_fjLj512ELj1ELj4ELj1ELj16ENS_18Kernel_traits_baseILj512ES2_S2_S2_S2_fjLj128EEEEELb0ELb0ELb0ELb1EEEvNS_9BwdParamsE,"",@"SHT_CUDA_INFO"
	.sectionflags	@""
	.align	4


	//----- nvinfo : EIATTR_CUDA_API_VERSION
	.align		4
        /*0000*/ 	.byte	0x04, 0x37
        /*0002*/ 	.short	(.L_1219 - .L_1218)
.L_1218:
        /*0004*/ 	.word	0x00000082


	//----- nvinfo : EIATTR_KPARAM_INFO
	.align		4
.L_1219:
        /*0008*/ 	.byte	0x04, 0x17
        /*000a*/ 	.short	(.L_1221 - .L_1220)
.L_1220:
        /*000c*/ 	.word	0x00000000
        /*0010*/ 	.short	0x0000
        /*0012*/ 	.short	0x0000
        /*0014*/ 	.byte	0x00, 0xf0, 0xa1, 0x04


	//----- nvinfo : EIATTR_SPARSE_MMA_MASK
	.align		4
.L_1221:
        /*0018*/ 	.byte	0x03, 0x50
        /*001a*/ 	.short	0x0000


	//----- nvinfo : EIATTR_MAXREG_COUNT
	.align		4
        /*001c*/ 	.byte	0x03, 0x1b
        /*001e*/ 	.short	0x00ff


	//----- nvinfo : EIATTR_NUM_BARRIERS
	.align		4
        /*0020*/ 	.byte	0x02, 0x4c
        /*0022*/ 	.byte	0x01
	.zero		1


	//----- nvinfo : EIATTR_MERCURY_ISA_VERSION
	.align		4
        /*0024*/ 	.byte	0x03, 0x5f
        /*0026*/ 	.short	0x0101


	//----- nvinfo : EIATTR_COOP_GROUP_MASK_REGIDS
	.align		4
        /*0028*/ 	.byte	0x04, 0x29
        /*002a*/ 	.short	(.L_1223 - .L_1222)


	//   ....[0]....
.L_1222:
        /*002c*/ 	.word	0xffffffff


	//   ....[1]....
        /*0030*/ 	.word	0xffffffff


	//   ....[2]....
        /*0034*/ 	.word	0xffffffff


	//   ....[3]....
        /*0038*/ 	.word	0xffffffff


	//   ....[4]....
        /*003c*/ 	.word	0xffffffff


	//   ....[5]....
        /*0040*/ 	.word	0xffffffff


	//   ....[6]....
        /*0044*/ 	.word	0xffffffff


	//   ....[7]....
        /*0048*/ 	.word	0xffffffff


	//   ....[8]....
        /*004c*/ 	.word	0xffffffff


	//   ....[9]....
        /*0050*/ 	.word	0xffffffff


	//   ....[10]....
        /*0054*/ 	.word	0x0500002b


	//   ....[11]....
        /*0058*/ 	.word	0x0500002b


	//   ....[12]....
        /*005c*/ 	.word	0x0500002b


	//   ....[13]....
        /*0060*/ 	.word	0x0500002b


	//   ....[14]....
        /*0064*/ 	.word	0x0500002b


	//   ....[15]....
        /*0068*/ 	.word	0x0500002b


	//   ....[16]....
        /*006c*/ 	.word	0x0500002b


	//   ....[17]....
        /*0070*/ 	.word	0x0500002b


	//   ....[18]....
        /*0074*/ 	.word	0x0500002b


	//   ....[19]....
        /*0078*/ 	.word	0x0500002b


	//----- nvinfo : EIATTR_COOP_GROUP_INSTR_OFFSETS
	.align		4
.L_1223:
        /*007c*/ 	.byte	0x04, 0x28
        /*007e*/ 	.short	(.L_1225 - .L_1224)


	//   ....[0]....
.L_1224:
        /*0080*/ 	.word	0x00001dc0


	//   ....[1]....
        /*0084*/ 	.word	0x00001df0


	//   ....[2]....
        /*0088*/ 	.word	0x00001e40


	//   ....[3]....
        /*008c*/ 	.word	0x00001e50


	//   ....[4]....
        /*0090*/ 	.word	0x00001e80


	//   ....[5]....
        /*0094*/ 	.word	0x00001e90


	//   ....[6]....
        /*0098*/ 	.word	0x00001ec0


	//   ....[7]....
        /*009c*/ 	.word	0x00001ee0


	//   ....[8]....
        /*00a0*/ 	.word	0x00001f30


	//   ....[9]....
        /*00a4*/ 	.word	0x00001f50


	//   ....[10]....
        /*00a8*/ 	.word	0x00004080


	//   ....[11]....
        /*00ac*/ 	.word	0x00004110


	//   ....[12]....
        /*00b0*/ 	.word	0x00004180


	//   ....[13]....
        /*00b4*/ 	.word	0x000041d0


	//   ....[14]....
        /*00b8*/ 	.word	0x00004240


	//   ....[15]....
        /*00bc*/ 	.word	0x00004290


	//   ....[16]....
        /*00c0*/ 	.word	0x00004310


	//   ....[17]....
        /*00c4*/ 	.word	0x00004360


	//   ....[18]....
        /*00c8*/ 	.word	0x00004400


	//   ....[19]....
        /*00cc*/ 	.word	0x00004450


	//----- nvinfo : EIATTR_VRC_CTA_INIT_COUNT
	.align		4
.L_1225:
        /*00d0*/ 	.byte	0x02, 0x4a
	.zero		1
	.zero		1


	//----- nvinfo : EIATTR_EXIT_INSTR_OFFSETS
	.align		4
        /*00d4*/ 	.byte	0x04, 0x1c
        /*00d6*/ 	.short	(.L_1227 - .L_1226)


	//   ....[0]....
.L_1226:
        /*00d8*/ 	.word	0x00004010


	//----- nvinfo : EIATTR_MAX_THREADS
	.align		4
.L_1227:
        /*00dc*/ 	.byte	0x04, 0x05
        /*00de*/ 	.short	(.L_1229 - .L_1228)
.L_1228:
        /*00e0*/ 	.word	0x00000080
        /*00e4*/ 	.word	0x00000001
        /*00e8*/ 	.word	0x00000001


	//----- nvinfo : EIATTR_CRS_STACK_SIZE
	.align		4
.L_1229:
        /*00ec*/ 	.byte	0x04, 0x1e
        /*00ee*/ 	.short	(.L_1231 - .L_1230)
.L_1230:
        /*00f0*/ 	.word	0x00000000


	//----- nvinfo : EIATTR_CBANK_PARAM_SIZE
	.align		4
.L_1231:
        /*00f4*/ 	.byte	0x03, 0x19
        /*00f6*/ 	.short	0x0128


	//----- nvinfo : EIATTR_PARAM_CBANK
	.align		4
        /*00f8*/ 	.byte	0x04, 0x0a
        /*00fa*/ 	.short	(.L_1233 - .L_1232)
	.align		4
.L_1232:
        /*00fc*/ 	.word	index@(.nv.constant0._ZN10layer_norm13ln_bwd_kernelINS_13Kernel_traitsI13__nv_bfloat16S2_S2_S2_fjLj512ELj1ELj4ELj1ELj16ENS_18Kernel_traits_baseILj512ES2_S2_S2_S2_fjLj128EEEEELb0ELb0ELb0ELb1EEEvNS_9BwdParamsE)
        /*0100*/ 	.short	0x0380
        /*0102*/ 	.short	0x0128


	//----- nvinfo : EIATTR_SW_WAR
	.align		4
.L_1233:
        /*0104*/ 	.byte	0x04, 0x36
        /*0106*/ 	.short	(.L_1235 - .L_1234)
.L_1234:
        /*0108*/ 	.word	0x00000008
.L_1235:


//--------------------- .nv.info._ZN10layer_norm13ln_bwd_kernelINS_13Kernel_traitsI13__nv_bfloat16S2_S2_S2_fjLj512ELj1ELj4ELj1ELj16ENS_18Kernel_traits_baseILj512ES2_S2_S2_S2_fjLj128EEEEELb0ELb0ELb1ELb0EEEvNS_9BwdParamsE --------------------------
	.section	.nv.info._ZN10layer_norm13ln_bwd_kernelINS_13Kernel_traitsI13__nv_bfloat16S2_S2_S2_fjLj512ELj1ELj4ELj1ELj16ENS_18Kernel_traits_baseILj512ES2_S2_S2_S2_fjLj128EEEEELb0ELb0ELb1ELb0EEEvNS_9BwdParamsE,"",@"SHT_CUDA_INFO"
	.sectionflags	@""
	.align	4


	//----- nvinfo : EIATTR_CUDA_API_VERSION
	.align		4
        /*0000*/ 	.byte	0x04, 0x37
        /*0002*/ 	.short	(.L_1237 - .L_1236)
.L_1236:
        /*0004*/ 	.word	0x00000082


	//----- nvinfo : EIATTR_KPARAM_INFO
	.align		4
.L_1237:
        /*0008*/ 	.byte	0x04, 0x17
        /*000a*/ 	.short	(.L_1239 - .L_1238)
.L_1238:
        /*000c*/ 	.word	0x00000000
        /*0010*/ 	.short	0x0000
        /*0012*/ 	.short	0x0000
        /*0014*/ 	.byte	0x00, 0xf0, 0xa1, 0x04


	//----- nvinfo : EIATTR_SPARSE_MMA_MASK
	.align		4
.L_1239:
        /*0018*/ 	.byte	0x03, 0x50
        /*001a*/ 	.short	0x0000


	//----- nvinfo : EIATTR_MAXREG_COUNT
	.align		4
        /*001c*/ 	.byte	0x03, 0x1b
        /*001e*/ 	.short	0x00ff


	//----- nvinfo : EIATTR_NUM_BARRIERS
	.align		4
        /*0020*/ 	.byte	0x02, 0x4c
        /*0022*/ 	.byte	0x01
	.zero		1


	//----- nvinfo : EIATTR_MERCURY_ISA_VERSION
	.align		4
        /*0024*/ 	.byte	0x03, 0x5f
        /*0026*/ 	.short	0x0101


	//----- nvinfo : EIATTR_COOP_GROUP_MASK_REGIDS
	.align		4
        /*0028*/ 	.byte	0x04, 0x29
        /*002a*/ 	.short	(.L_1241 - .L_1240)


	//   ....[0]....
.L_1240:
        /*002c*/ 	.word	0xffffffff


	//   ....[1]....
        /*0030*/ 	.word	0xffffffff


	//   ....[2]....
        /*0034*/ 	.word	0xffffffff


	//   ....[3]....
        /*0038*/ 	.word	0xffffffff


	//   ....[4]....
        /*003c*/ 	.word	0xffffffff


	//   ....[5]....
        /*0040*/ 	.word	0xffffffff


	//   ....[6]....
        /*0044*/ 	.word	0xffffffff


	//   ....[7]....
        /*0048*/ 	.word	0xffffffff


	//   ....[8]....
        /*004c*/ 	.word	0xffffffff


	//   ....[9]....
        /*0050*/ 	.word	0xffffffff


	//   ....[10]....
        /*0054*/ 	.word	0x05000071


	//   ....[11]....
        /*0058*/ 	.word	0x05000071


	//   ....[12]....
        /*005c*/ 	.word	0x05000071


	//   ....[13]....
        /*0060*/ 	.word	0x05000071


	//   ....[14]....
        /*0064*/ 	.word	0x05000071


	//   ....[15]....
        /*0068*/ 	.word	0x05000071


	//   ....[16]....
        /*006c*/ 	.word	0x05000071


	//   ....[17]....
        /*0070*/ 	.word	0x05000071


	//   ....[18]....
        /*0074*/ 	.word	0x05000071


	//   ....[19]....
        /*0078*/ 	.word	0x05000071


	//----- nvinfo : EIATTR_COOP_GROUP_INSTR_OFFSETS
	.align		4
.L_1241:
        /*007c*/ 	.byte	0x04, 0x28
        /*007e*/ 	.short	(.L_1243 - .L_1242)


	//   ....[0]....
.L_1242:
        /*0080*/ 	.word	0x00001510


	//   ....[1]....
        /*0084*/ 	.word	0x00001520


	//   ....[2]....
        /*0088*/ 	.word	0x00001550


	//   ....[3]....
        /*008c*/ 	.word	0x00001560


	//   ....[4]....
        /*0090*/ 	.word	0x00001590


	//   ....[5]....
        /*0094*/ 	.word	0x000015a0


	//   ....[6]....
        /*0098*/ 	.word	0x000015d0


	//   ....[7]....
        /*009c*/ 	.word	0x000015e0


	//   ....[8]....
        /*00a0*/ 	.word	0x00001610


	//   ....[9]....
        /*00a4*/ 	.word	0x00001620


	//   ....[10]....
        /*00a8*/ 	.word	0x00004750


	//   ....[11]....
        /*00ac*/ 	.word	0x000047e0


	//   ....[12]....
        /*00b0*/ 	.word	0x00004850


	//   ....[13]....
        /*00b4*/ 	.word	0x000048b0


	//   ....[14]....
        /*00b8*/ 	.word	0x00004920


	//   ....[15]....
        /*00bc*/ 	.word	0x00004980


	//   ....[16]....
        /*00c0*/ 	.word	0x000049f0


	//   ....[17]....
        /*00c4*/ 	.word	0x00004a50


	//   ....[18]....
        /*00c8*/ 	.word	0x00004ac0


	//   ....[19]....
        /*00cc*/ 	.word	0x00004b20


	//----- nvinfo : EIATTR_VRC_CTA_INIT_COUNT
	.align		4
.L_1243:
        /*00d0*/ 	.byte	0x02, 0x4a
	.zero		1
	.zero		1


	//----- nvinfo : EIATTR_EXIT_INSTR_OFFSETS
	.align		4
        /*00d4*/ 	.byte	0x04, 0x1c
        /*00d6*/ 	.short	(.L_1245 - .L_1244)


	//   ....[0]....
.L_1244:
        /*00d8*/ 	.word	0x000046b0


	//   ....[1]....
        /*00dc*/ 	.word	0x000046e0


	//----- nvinfo : EIATTR_MAX_THREADS
	.align		4
.L_1245:
        /*00e0*/ 	.byte	0x04, 0x05
        /*00e2*/ 	.short	(.L_1247 - .L_1246)
.L_1246:
        /*00e4*/ 	.word	0x00000080
        /*00e8*/ 	.word	0x00000001
        /*00ec*/ 	.word	0x00000001


	//----- nvinfo : EIATTR_CRS_STACK_SIZE
	.align		4
.L_1247:
        /*00f0*/ 	.byte	0x04, 0x1e
        /*00f2*/ 	.short	(.L_1249 - .L_1248)
.L_1248:
        /*00f4*/ 	.word	0x00000000


	//----- nvinfo : EIATTR_CBANK_PARAM_SIZE
	.align		4
.L_1249:
        /*00f8*/ 	.byte	0x03, 0x19
        /*00fa*/ 	.short	0x0128


	//----- nvinfo : EIATTR_PARAM_CBANK
	.align		4
        /*00fc*/ 	.byte	0x04, 0x0a
        /*00fe*/ 	.short	(.L_1251 - .L_1250)
	.align		4
.L_1250:
        /*0100*/ 	.word	index@(.nv.constant0._ZN10layer_norm13ln_bwd_kernelINS_13Kernel_traitsI13__nv_bfloat16S2_S2_S2_fjLj512ELj1ELj4ELj1ELj16ENS_18Kernel_traits_baseILj512ES2_S2_S2_S2_fjLj128EEEEELb0ELb0ELb1ELb0EEEvNS_9BwdParamsE)
        /*0104*/ 	.short	0x0380
        /*0106*/ 	.short	0x0128


	//----- nvinfo : EIATTR_SW_WAR
	.align		4
.L_1251:
        /*0108*/ 	.byte	0x04, 0x36
        /*010a*/ 	.short	(.L_1253 - .L_1252)
.L_1252:
        /*010c*/ 	.word	0x00000008
.L_1253:


//--------------------- .nv.info._ZN10layer_norm13ln_bwd_kernelINS_13Kernel_traitsI13__nv_bfloat16S2_S2_S2_fjLj512ELj1ELj4ELj1ELj16ENS_18Kernel_traits_baseILj512ES2_S2_S2_S2_fjLj128EEEEELb0ELb0ELb1ELb1EEEvNS_9BwdParamsE --------------------------
	.section	.nv.info._ZN10layer_norm13ln_bwd_kernelINS_13Kernel_traitsI13__nv_bfloat16S2_S2_S2_fjLj512ELj1ELj4ELj1ELj16ENS_18Kernel_traits_baseILj512ES2_S2_S2_S2_fjLj128EEEEELb0ELb0ELb1ELb1EEEvNS_9BwdParamsE,"",@"SHT_CUDA_INFO"
	.sectionflags	@""
	.align	4


	//----- nvinfo : EIATTR_CUDA_API_VERSION
	.align		4
        /*0000*/ 	.byte	0x04, 0x37
        /*0002*/ 	.short	(.L_1255 - .L_1254)
.L_1254:
        /*0004*/ 	.word	0x00000082


	//----- nvinfo : EIATTR_KPARAM_INFO
	.align		4
.L_1255:
        /*0008*/ 	.byte	0x04, 0x17
        /*000a*/ 	.short	(.L_1257 - .L_1256)
.L_1256:
        /*000c*/ 	.word	0x00000000
        /*0010*/ 	.short	0x0000
        /*0012*/ 	.short	0x0000
        /*0014*/ 	.byte	0x00, 0xf0, 0xa1, 0x04


	//----- nvinfo : EIATTR_SPARSE_MMA_MASK
	.align		4
.L_1257:
        /*0018*/ 	.byte	0x03, 0x50
        /*001a*/ 	.short	0x0000


	//----- nvinfo : EIATTR_MAXREG_COUNT
	.align		4
        /*001c*/ 	.byte	0x03, 0x1b
        /*001e*/ 	.short	0x00ff


	//----- nvinfo : EIATTR_NUM_BARRIERS
	.align		4
        /*0020*/ 	.byte	0x02, 0x4c
        /*0022*/ 	.byte	0x01
	.zero		1


	//----- nvinfo : EIATTR_MERCURY_ISA_VERSION
	.align		4
        /*0024*/ 	.byte	0x03, 0x5f
        /*0026*/ 	.short	0x0101


	//----- nvinfo : EIATTR_COOP_GROUP_MASK_REGIDS
	.align		4
        /*0028*/ 	.byte	0x04, 0x29
        /*002a*/ 	.short	(.L_1259 - .L_1258)


	//   ....[0]....
.L_1258:
        /*002c*/ 	.word	0xffffffff


	//   ....[1]....
        /*0030*/ 	.word	0xffffffff


	//   ....[2]....
        /*0034*/ 	.word	0xffffffff


	//   ....[3]....
        /*0038*/ 	.word	0xffffffff


	//   ....[4]....
        /*003c*/ 	.word	0xffffffff


	//   ....[5]....
        /*0040*/ 	.word	0xffffffff


	//   ....[6]....
        /*0044*/ 	.word	0xffffffff


	//   ....[7]....
        /*0048*/ 	.word	0xffffffff


	//   ....[8]....
        /*004c*/ 	.word	0xffffffff


	//   ....[9]....
        /*0050*/ 	.word	0xffffffff


	//   ....[10]....
        /*0054*/ 	.word	0x05000071


	//   ....[11]....
        /*0058*/ 	.word	0x05000071


	//   ....[12]....
        /*005c*/ 	.word	0x05000071


	//   ....[13]....
        /*0060*/ 	.word	0x05000071


	//   ....[14]....
        /*0064*/ 	.word	0x05000071


	//   ....[15]....
        /*0068*/ 	.word	0x05000071


	//   ....[16]....
        /*006c*/ 	.word	0x05000071


	//   ....[17]....
        /*0070*/ 	.word	0x05000071


	//   ....[18]....
        /*0074*/ 	.word	0x05000071


	//   ....[19]....
        /*0078*/ 	.word	0x05000071


	//----- nvinfo : EIATTR_COOP_GROUP_INSTR_OFFSETS
	.align		4
.L_1259:
        /*007c*/ 	.byte	0x04, 0x28
        /*007e*/ 	.short	(.L_1261 - .L_1260)


	//   ....[0]....
.L_1260:
        /*0080*/ 	.word	0x00001260


	//   ....[1]....
        /*0084*/ 	.word	0x00001270


	//   ....[2]....
        /*0088*/ 	.word	0x000012a0


	//   ....[3]....
        /*008c*/ 	.word	0x000012b0


	//   ....[4]....
        /*0090*/ 	.word	0x000012f0


	//   ....[5]....
        /*0094*/ 	.word	0x00001300


	//   ....[6]....
        /*0098*/ 	.word	0x00001330


	//   ....[7]....
        /*009c*/ 	.word	0x00001340


	//   ....[8]....
        /*00a0*/ 	.word	0x00001370


	//   ....[9]....
        /*00a4*/ 	.word	0x00001380


	//   ....[10]....
        /*00a8*/ 	.word	0x00004170


	//   ....[11]....
        /*00ac*/ 	.word	0x00004200


	//   ....[12]....
        /*00b0*/ 	.word	0x00004270


	//   ....[13]....
        /*00b4*/ 	.word	0x000042d0


	//   ....[14]....
        /*00b8*/ 	.word	0x00004350


	//   ....[15]....
        /*00bc*/ 	.word	0x000043b0


	//   ....[16]....
        /*00c0*/ 	.word	0x00004420


	//   ....[17]....
        /*00c4*/ 	.word	0x00004480


	//   ....[18]....
        /*00c8*/ 	.word	0x000044f0


	//   ....[19]....
        /*00cc*/ 	.word	0x00004550


	//----- nvinfo : EIATTR_VRC_CTA_INIT_COUNT
	.align		4
.L_1261:
        /*00d0*/ 	.byte	0x02, 0x4a
	.zero		1
	.zero		1


	//----- nvinfo : EIATTR_EXIT_INSTR_OFFSETS
	.align		4
        /*00d4*/ 	.byte	0x04, 0x1c
        /*00d6*/ 	.short	(.L_1263 - .L_1262)


	//   ....[0]....
.L_1262:
        /*00d8*/ 	.word	0x00004100


	//----- nvinfo : EIATTR_MAX_THREADS
	.align		4
.L_1263:
        /*00dc*/ 	.byte	0x04, 0x05
        /*00de*/ 	.short	(.L_1265 - .L_1264)
.L_1264:
        /*00e0*/ 	.word	0x00000080
        /*00e4*/ 	.word	0x00000001
        /*00e8*/ 	.word	0x00000001


	//----- nvinfo : EIATTR_CRS_STACK_SIZE
	.align		4
.L_1265:
        /*00ec*/ 	.byte	0x04, 0x1e
        /*00ee*/ 	.short	(.L_1267 - .L_1266)
.L_1266:
        /*00f0*/ 	.word	0x00000000


	//----- nvinfo : EIATTR_CBANK_PARAM_SIZE
	.align		4
.L_1267:
        /*00f4*/ 	.byte	0x03, 0x19
        /*00f6*/ 	.short	0x0128


	//----- nvinfo : EIATTR_PARAM_CBANK
	.align		4
        /*00f8*/ 	.byte	0x04, 0x0a
        /*00fa*/ 	.short	(.L_1269 - .L_1268)
	.align		4
.L_1268:
        /*00fc*/ 	.word	index@(.nv.constant0._ZN10layer_norm13ln_bwd_kernelINS_13Kernel_traitsI13__nv_bfloat16S2_S2_S2_fjLj512ELj1ELj4ELj1ELj16ENS_18Kernel_traits_baseILj512ES2_S2_S2_S2_fjLj128EEEEELb0ELb0ELb1ELb1EEEvNS_9BwdParamsE)
        /*0100*/ 	.short	0x0380
        /*0102*/ 	.short	0x0128


	//----- nvinfo : EIATTR_SW_WAR
	.align		4
.L_1269:
        /*0104*/ 	.byte	0x04, 0x36
        /*0106*/ 	.short	(.L_1271 - .L_1270)
.L_1270:
        /*0108*/ 	.word	0x00000008
.L_1271:


//--------------------- .nv.info._ZN10layer_norm13ln_bwd_kernelINS_13Kernel_traitsI13__nv_bfloat16S2_S2_S2_fjLj512ELj1ELj4ELj1ELj16ENS_18Kernel_traits_baseILj512ES2_S2_S2_S2_fjLj128EEEEELb0ELb1ELb0ELb0EEEvNS_9BwdParamsE --------------------------
	.section	.nv.info._ZN10layer_norm13ln_bwd_kernelINS_13Kernel_traitsI13__nv_bfloat16S2_S2_S2_fjLj512ELj1ELj4ELj1ELj16ENS_18Kernel_traits_baseILj512ES2_S2_S2_S2_fjLj128EEEEELb0ELb1ELb0ELb0EEEvNS_9BwdParamsE,"",@"SHT_CUDA_INFO"
	.sectionflags	@""
	.align	4


	//----- nvinfo : EIATTR_CUDA_API_VERSION
	.align		4
        /*0000*/ 	.byte	0x04, 0x37
        /*0002*/ 	.short	(.L_1273 - .L_1272)
.L_1272:
        /*0004*/ 	.word	0x00000082


	//----- nvinfo : EIATTR_KPARAM_INFO
	.align		4
.L_1273:
        /*0008*/ 	.byte	0x04, 0x17
        /*000a*/ 	.short	(.L_1275 - .L_1274)
.L_1274:
        /*000c*/ 	.word	0x00000000
        /*0010*/ 	.short	0x0000
        /*0012*/ 	.short	0x0000
        /*0014*/ 	.byte	0x00, 0xf0, 0xa1, 0x04


	//----- nvinfo : EIATTR_SPARSE_MMA_MASK
	.align		4
.L_1275:
        /*0018*/ 	.byte	0x03, 0x50
        /*001a*/ 	.short	0x0000


	//----- nvinfo : EIATTR_MAXREG_COUNT
	.align		4
        /*001c*/ 	.byte	0x03, 0x1b
        /*001e*/ 	.short	0x00ff


	//----- nvinfo : EIATTR_NUM_BARRIERS
	.align		4
        /*0020*/ 	.byte	0x02, 0x4c
        /*0022*/ 	.byte	0x01
	.zero		1


	//----- nvinfo : EIATTR_MERCURY_ISA_VERSION
	.align		4
        /*0024*/ 	.byte	0x03, 0x5f
        /*0026*/ 	.short	0x0101


	//----- nvinfo : EIATTR_COOP_GROUP_MASK_REGIDS
	.align		4
        /*0028*/ 	.byte	0x04, 0x29
        /*002a*/ 	.short	(.L_1277 - .L_1276)


	//   ....[0]....
.L_1276:
        /*002c*/ 	.word	0xffffffff


	//   ....[1]....
        /*0030*/ 	.word	0xffffffff


	//   ....[2]....
        /*0034*/ 	.word	0xffffffff


	//   ....[3]....
        /*0038*/ 	.word	0xffffffff


	//   ....[4]....
        /*003c*/ 	.word	0xffffffff


	//   ....[5]....
        /*0040*/ 	.word	0xffffffff


	//   ....[6]....
        /*0044*/ 	.word	0xffffffff


	//   ....[7]....
        /*0048*/ 	.word	0xffffffff


	//   ....[8]....
        /*004c*/ 	.word	0xffffffff


	//   ....[9]....
        /*0050*/ 	.word	0xffffffff


	//   ....[10]....
        /*0054*/ 	.word	0x0500008c


	//   ....[11]....
        /*0058*/ 	.word	0x0500008c


	//   ....[12]....
        /*005c*/ 	.word	0x0500008c


	//   ....[13]....
        /*0060*/ 	.word	0x0500008c


	//   ....[14]....
        /*0064*/ 	.word	0x0500008c


	//   ....[15]....
        /*0068*/ 	.word	0x0500008c


	//   ....[16]....
        /*006c*/ 	.word	0x0500008c


	//   ....[17]....
        /*0070*/ 	.word	0x0500008c


	//   ....[18]....
        /*0074*/ 	.word	0x0500008c


	//   ....[19]....
        /*0078*/ 	.word	0x0500008c


	//----- nvinfo : EIATTR_COOP_GROUP_INSTR_OFFSETS
	.align		4
.L_1277:
        /*007c*/ 	.byte	0x04, 0x28
        /*007e*/ 	.short	(.L_1279 - .L_1278)


	//   ....[0]....
.L_1278:
        /*0080*/ 	.word	0x00002160


	//   ....[1]....
        /*0084*/ 	.word	0x00002170


	//   ....[2]....
        /*0088*/ 	.word	0x000021a0


	//   ....[3]....
        /*008c*/ 	.word	0x000021b0


	//   ....[4]....
        /*0090*/ 	.word	0x000021e0


	//   ....[5]....
        /*0094*/ 	.word	0x000021f0


	//   ....[6]....
        /*0098*/ 	.word	0x00002220


	//   ....[7]....
        /*009c*/ 	.word	0x00002230


	//   ....[8]....
        /*00a0*/ 	.word	0x00002260


	//   ....[9]....
        /*00a4*/ 	.word	0x00002270


	//   ....[10]....
        /*00a8*/ 	.word	0x00005d70


	//   ....[11]....
        /*00ac*/ 	.word	0x00005e00


	//   ....[12]....
        /*00b0*/ 	.word	0x00005e70


	//   ....[13]....
        /*00b4*/ 	.word	0x00005ed0


	//   ....[14]....
        /*00b8*/ 	.word	0x00005f40


	//   ....[15]....
        /*00bc*/ 	.word	0x00005fa0


	//   ....[16]....
        /*00c0*/ 	.word	0x00006010


	//   ....[17]....
        /*00c4*/ 	.word	0x00006070


	//   ....[18]....
        /*00c8*/ 	.word	0x000060e0


	//   ....[19]....
        /*00cc*/ 	.word	0x00006140


	//----- nvinfo : EIATTR_VRC_CTA_INIT_COUNT
	.align		4
.L_1279:
        /*00d0*/ 	.byte	0x02, 0x4a
	.zero		1
	.zero		1


	//----- nvinfo : EIATTR_EXIT_INSTR_OFFSETS
	.align		4
        /*00d4*/ 	.byte	0x04, 0x1c
        /*00d6*/ 	.short	(.L_1281 - .L_1280)


	//   ....[0]....
.L_1280:
        /*00d8*/ 	.word	0x00005c80


	//   ....[1]....
        /*00dc*/ 	.word	0x00005d00


	//----- nvinfo : EIATTR_MAX_THREADS
	.align		4
.L_1281:
        /*00e0*/ 	.byte	0x04, 0x05
        /*00e2*/ 	.short	(.L_1283 - .L_1282)
.L_1282:
        /*00e4*/ 	.word	0x00000080
        /*00e8*/ 	.word	0x00000001
        /*00ec*/ 	.word	0x00000001


	//----- nvinfo : EIATTR_CRS_STACK_SIZE
	.align		4
.L_1283:
        /*00f0*/ 	.byte	0x04, 0x1e
        /*00f2*/ 	.short	(.L_1285 - .L_1284)
.L_1284:
        /*00f4*/ 	.word	0x00000000


	//----- nvinfo : EIATTR_CBANK_PARAM_SIZE
	.align		4
.L_1285:
        /*00f8*/ 	.byte	0x03, 0x19
        /*00fa*/ 	.short	0x0128


	//----- nvinfo : EIATTR_PARAM_CBANK
	.align		4
        /*00fc*/ 	.byte	0x04, 0x0a
        /*00fe*/ 	.short	(.L_1287 - .L_1286)
	.align		4
.L_1286:
        /*0100*/ 	.word	index@(.nv.constant0._ZN10layer_norm13ln_bwd_kernelINS_13Kernel_traitsI13__nv_bfloat16S2_S2_S2_fjLj512ELj1ELj4ELj1ELj16ENS_18Kernel_traits_baseILj512ES2_S2_S2_S2_fjLj128EEEEELb0ELb1ELb0ELb0EEEvNS_9BwdParamsE)
        /*0104*/ 	.short	0x0380
        /*0106*/ 	.short	0x0128


	//----- nvinfo : EIATTR_SW_WAR
	.align		4
.L_1287:
        /*0108*/ 	.byte	0x04, 0x36
        /*010a*/ 	.short	(.L_1289 - .L_1288)
.L_1288:
        /*010c*/ 	.word	0x00000008
.L_1289:


//--------------------- .nv.info._ZN10layer_norm13ln_bwd_kernelINS_13Kernel_traitsI13__nv_bfloat16S2_S2_S2_fjLj512ELj1ELj4ELj1ELj16ENS_18Kernel_traits_baseILj512ES2_S2_S2_S2_fjLj128EEEEELb0ELb1ELb0ELb1EEEvNS_9BwdParamsE --------------------------
	.section	.nv.info._ZN10layer_norm13ln_bwd_kernelINS_13Kernel_traitsI13__nv_bfloat16S2_S2_S2_fjLj512ELj1ELj4ELj1ELj16ENS_18Kernel_traits_baseILj512ES2_S2_S2_S2_fjLj128EEEEELb0ELb1ELb0ELb1EEEvNS_9BwdParamsE,"",@"SHT_CUDA_INFO"
	.sectionflags	@""
	.align	4


	//----- nvinfo : EIATTR_CUDA_API_VERSION
	.align		4
        /*0000*/ 	.byte	0x04, 0x37
        /*0002*/ 	.short	(.L_1291 - .L_1290)
.L_1290:
        /*0004*/ 	.word	0x00000082


	//----- nvinfo : EIATTR_KPARAM_INFO
	.align		4
.L_1291:
        /*0008*/ 	.byte	0x04, 0x17
        /*000a*/ 	.short	(.L_1293 - .L_1292)
.L_1292:
        /*000c*/ 	.word	0x00000000
        /*0010*/ 	.short	0x0000
        /*0012*/ 	.short	0x0000
        /*0014*/ 	.byte	0x00, 0xf0, 0xa1, 0x04


	//----- nvinfo : EIATTR_SPARSE_MMA_MASK
	.align		4
.L_1293:
        /*0018*/ 	.byte	0x03, 0x50
        /*001a*/ 	.short	0x0000


	//----- nvinfo : EIATTR_MAXREG_COUNT
	.align		4
        /*001c*/ 	.byte	0x03, 0x1b
        /*001e*/ 	.short	0x00ff


	//----- nvinfo : EIATTR_NUM_BARRIERS
	.align		4
        /*0020*/ 	.byte	0x02, 0x4c
        /*0022*/ 	.byte	0x01
	.zero		1


	//----- nvinfo : EIATTR_MERCURY_ISA_VERSION
	.align		4
        /*0024*/ 	.byte	0x03, 0x5f
        /*0026*/ 	.short	0x0101


	//----- nvinfo : EIATTR_COOP_GROUP_MASK_REGIDS
	.align		4
        /*0028*/ 	.byte	0x04, 0x29
        /*002a*/ 	.short	(.L_1295 - .L_1294)


	//   ....[0]....
.L_1294:
        /*002c*/ 	.word	0xffffffff


	//   ....[1]....
        /*0030*/ 	.word	0xffffffff


	//   ....[2]....
        /*0034*/ 	.word	0xffffffff


	//   ....[3]....
        /*0038*/ 	.word	0xffffffff


	//   ....[4]....
        /*003c*/ 	.word	0xffffffff


	//   ....[5]....
        /*0040*/ 	.word	0xffffffff


	//   ....[6]....
        /*0044*/ 	.word	0xffffffff


	//   ....[7]....
        /*0048*/ 	.word	0xffffffff


	//   ....[8]....
        /*004c*/ 	.word	0xffffffff


	//   ....[9]....
        /*0050*/ 	.word	0xffffffff


	//   ....[10]....
        /*0054*/ 	.word	0x05000087


	//   ....[11]....
        /*0058*/ 	.word	0x05000087


	//   ....[12]....
        /*005c*/ 	.word	0x05000087


	//   ....[13]....
        /*0060*/ 	.word	0x05000087


	//   ....[14]....
        /*0064*/ 	.word	0x05000087


	//   ....[15]....
        /*0068*/ 	.word	0x05000087


	//   ....[16]....
        /*006c*/ 	.word	0x05000087


	//   ....[17]....
        /*0070*/ 	.word	0x05000087


	//   ....[18]....
        /*0074*/ 	.word	0x05000087


	//   ....[19]....
        /*0078*/ 	.word	0x05000087


	//----- nvinfo : EIATTR_COOP_GROUP_INSTR_OFFSETS
	.align		4
.L_1295:
        /*007c*/ 	.byte	0x04, 0x28
        /*007e*/ 	.short	(.L_1297 - .L_1296)


	//   ....[0]....
.L_1296:
        /*0080*/ 	.word	0x00001f60


	//   ....[1]....
        /*0084*/ 	.word	0x00001f70


	//   ....[2]....
        /*0088*/ 	.word	0x00001fa0


	//   ....[3]....
        /*008c*/ 	.word	0x00001fb0


	//   ....[4]....
        /*0090*/ 	.word	0x00001fe0


	//   ....[5]....
        /*0094*/ 	.word	0x00001ff0


	//   ....[6]....
        /*0098*/ 	.word	0x00002020


	//   ....[7]....
        /*009c*/ 	.word	0x00002030


	//   ....[8]....
        /*00a0*/ 	.word	0x00002060


	//   ....[9]....
        /*00a4*/ 	.word	0x00002070


	//   ....[10]....
        /*00a8*/ 	.word	0x00005a00


	//   ....[11]....
        /*00ac*/ 	.word	0x00005a90


	//   ....[12]....
        /*00b0*/ 	.word	0x00005b00


	//   ....[13]....
        /*00b4*/ 	.word	0x00005b60


	//   ....[14]....
        /*00b8*/ 	.word	0x00005bd0


	//   ....[15]....
        /*00bc*/ 	.word	0x00005c30


	//   ....[16]....
        /*00c0*/ 	.word	0x00005ca0


	//   ....[17]....
        /*00c4*/ 	.word	0x00005d00


	//   ....[18]....
        /*00c8*/ 	.word	0x00005d70


	//   ....[19]....
        /*00cc*/ 	.word	0x00005dd0


	//----- nvinfo : EIATTR_VRC_CTA_INIT_COUNT
	.align		4
.L_1297:
        /*00d0*/ 	.byte	0x02, 0x4a
	.zero		1
	.zero		1


	//----- nvinfo : EIATTR_EXIT_INSTR_OFFSETS
	.align		4
        /*00d4*/ 	.byte	0x04, 0x1c
        /*00d6*/ 	.short	(.L_1299 - .L_1298)


	//   ....[0]....
.L_1298:
        /*00d8*/ 	.word	0x00005990


	//----- nvinfo : EIATTR_MAX_THREADS
	.align		4
.L_1299:
        /*00dc*/ 	.byte	0x04, 0x05
        /*00de*/ 	.short	(.L_1301 - .L_1300)
.L_1300:
        /*00e0*/ 	.word	0x00000080
        /*00e4*/ 	.word	0x00000001
        /*00e8*/ 	.word	0x00000001


	//----- nvinfo : EIATTR_CRS_STACK_SIZE
	.align		4
.L_1301:
        /*00ec*/ 	.byte	0x04, 0x1e
        /*00ee*/ 	.short	(.L_1303 - .L_1302)
.L_1302:
        /*00f0*/ 	.word	0x00000000


	//----- nvinfo : EIATTR_CBANK_PARAM_SIZE
	.align		4
.L_1303:
        /*00f4*/ 	.byte	0x03, 0x19
        /*00f6*/ 	.short	0x0128


	//----- nvinfo : EIATTR_PARAM_CBANK
	.align		4
        /*00f8*/ 	.byte	0x04, 0x0a
        /*00fa*/ 	.short	(.L_1305 - .L_1304)
	.align		4
.L_1304:
        /*00fc*/ 	.word	index@(.nv.constant0._ZN10layer_norm13ln_bwd_kernelINS_13Kernel_traitsI13__nv_bfloat16S2_S2_S2_fjLj512ELj1ELj4ELj1ELj16ENS_18Kernel_traits_baseILj512ES2_S2_S2_S2_fjLj128EEEEELb0ELb1ELb0ELb1EEEvNS_9BwdParamsE)
        /*0100*/ 	.short	0x0380
        /*0102*/ 	.short	0x0128


	//----- nvinfo : EIATTR_SW_WAR
	.align		4
.L_1305:
        /*0104*/ 	.byte	0x04, 0x36
        /*0106*/ 	.short	(.L_1307 - .L_1306)
.L_1306:
        /*0108*/ 	.word	0x00000008
.L_1307:


//--------------------- .nv.info._ZN10layer_norm13ln_bwd_kernelINS_13Kernel_traitsI13__nv_bfloat16S2_S2_S2_fjLj512ELj1ELj4ELj1ELj16ENS_18Kernel_traits_baseILj512ES2_S2_S2_S2_fjLj128EEEEELb0ELb1ELb1ELb0EEEvNS_9BwdParamsE --------------------------
	.section	.nv.info._ZN10layer_norm13ln_bwd_kernelINS_13Kernel_traitsI13__nv_bfloat16S2_S2_S2_fjLj512ELj1ELj4ELj1ELj16ENS_18Kernel_traits_baseILj512ES2_S2_S2_S2_fjLj128EEEEELb0ELb1ELb1ELb0EEEvNS_9BwdParamsE,"",@"SHT_CUDA_INFO"
	.sectionflags	@""
	.align	4


	//----- nvinfo : EIATTR_CUDA_API_VERSION
	.align		4
        /*0000*/ 	.byte	0x04, 0x37
        /*0002*/ 	.short	(.L_1309 - .L_1308)
.L_1308:
        /*0004*/ 	.word	0x00000082


	//----- nvinfo : EIATTR_KPARAM_INFO
	.align		4
.L_1309:
        /*0008*/ 	.byte	0x04, 0x17
        /*000a*/ 	.short	(.L_1311 - .L_1310)
.L_1310:
        /*000c*/ 	.word	0x00000000
        /*0010*/ 	.short	0x0000
        /*0012*/ 	.short	0x0000
        /*0014*/ 	.byte	0x00, 0xf0, 0xa1, 0x04


	//----- nvinfo : EIATTR_SPARSE_MMA_MASK
	.align		4
.L_1311:
        /*0018*/ 	.byte	0x03, 0x50
        /*001a*/ 	.short	0x0000


	//----- nvinfo : EIATTR_MAXREG_COUNT
	.align		4
        /*001c*/ 	.byte	0x03, 0x1b
        /*001e*/ 	.short	0x00ff


	//----- nvinfo : EIATTR_NUM_BARRIERS
	.align		4
        /*0020*/ 	.byte	0x02, 0x4c
        /*0022*/ 	.byte	0x01
	.zero		1


	//----- nvinfo : EIATTR_MERCURY_ISA_VERSION
	.align		4
        /*0024*/ 	.byte	0x03, 0x5f
        /*0026*/ 	.short	0x0101


	//----- nvinfo : EIATTR_COOP_GROUP_MASK_REGIDS
	.align		4
        /*0028*/ 	.byte	0x04, 0x29
        /*002a*/ 	.short	(.L_1313 - .L_1312)


	//   ....[0]....
.L_1312:
        /*002c*/ 	.word	0xffffffff


	//   ....[1]....
        /*0030*/ 	.word	0xffffffff


	//   ....[2]....
        /*0034*/ 	.word	0xffffffff


	//   ....[3]....
        /*0038*/ 	.word	0xffffffff


	//   ....[4]....
        /*003c*/ 	.word	0xffffffff


	//   ....[5]....
        /*0040*/ 	.word	0xffffffff


	//   ....[6]....
        /*0044*/ 	.word	0xffffffff


	//   ....[7]....
        /*0048*/ 	.word	0xffffffff


	//   ....[8]....
        /*004c*/ 	.word	0xffffffff


	//   ....[9]....
        /*0050*/ 	.word	0xffffffff


	//   ....[10]....
        /*0054*/ 	.word	0x0500009a


	//   ....[11]....
        /*0058*/ 	.word	0x0500009a


	//   ....[12]....
        /*005c*/ 	.word	0x0500009a


	//   ....[13]....
        /*0060*/ 	.word	0x0500009a


	//   ....[14]....
        /*0064*/ 	.word	0x0500009a


	//   ....[15]....
        /*0068*/ 	.word	0x0500009a


	//   ....[16]....
        /*006c*/ 	.word	0x0500009a


	//   ....[17]....
        /*0070*/ 	.word	0x0500009a


	//   ....[18]....
        /*0074*/ 	.word	0x0500009a


	//   ....[19]....
        /*0078*/ 	.word	0x0500009a


	//----- nvinfo : EIATTR_COOP_GROUP_INSTR_OFFSETS
	.align		4
.L_1313:
        /*007c*/ 	.byte	0x04, 0x28
        /*007e*/ 	.short	(.L_1315 - .L_1314)


	//   ....[0]....
.L_1314:
        /*0080*/ 	.word	0x000016f0


	//   ....[1]....
        /*0084*/ 	.word	0x00001720


	//   ....[2]....
        /*0088*/ 	.word	0x00001750


	//   ....[3]....
        /*008c*/ 	.word	0x00001760


	//   ....[4]....
        /*0090*/ 	.word	0x00001790


	//   ....[5]....
        /*0094*/ 	.word	0x000017a0


	//   ....[6]....
        /*0098*/ 	.word	0x000017d0


	//   ....[7]....
        /*009c*/ 	.word	0x000017e0


	//   ....[8]....
        /*00a0*/ 	.word	0x00001820


	//   ....[9]....
        /*00a4*/ 	.word	0x00001840


	//   ....[10]....
        /*00a8*/ 	.word	0x00006040


	//   ....[11]....
        /*00ac*/ 	.word	0x000060e0


	//   ....[12]....
        /*00b0*/ 	.word	0x00006160


	//   ....[13]....
        /*00b4*/ 	.word	0x000061c0


	//   ....[14]....
        /*00b8*/ 	.word	0x00006230


	//   ....[15]....
        /*00bc*/ 	.word	0x00006290


	//   ....[16]....
        /*00c0*/ 	.word	0x000062f0


	//   ....[17]....
        /*00c4*/ 	.word	0x00006350


	//   ....[18]....
        /*00c8*/ 	.word	0x000063b0


	//   ....[19]....
        /*00cc*/ 	.word	0x00006420


	//----- nvinfo : EIATTR_VRC_CTA_INIT_COUNT
	.align		4
.L_1315:
        /*00d0*/ 	.byte	0x02, 0x4a
	.zero		1
	.zero		1


	//----- nvinfo : EIATTR_EXIT_INSTR_OFFSETS
	.align		4
        /*00d4*/ 	.byte	0x04, 0x1c
        /*00d6*/ 	.short	(.L_1317 - .L_1316)


	//   ....[0]....
.L_1316:
        /*00d8*/ 	.word	0x00005f50


	//   ....[1]....
        /*00dc*/ 	.word	0x00005fd0


	//----- nvinfo : EIATTR_MAX_THREADS
	.align		4
.L_1317:
        /*00e0*/ 	.byte	0x04, 0x05
        /*00e2*/ 	.short	(.L_1319 - .L_1318)
.L_1318:
        /*00e4*/ 	.word	0x00000080
        /*00e8*/ 	.word	0x00000001
        /*00ec*/ 	.word	0x00000001


	//----- nvinfo : EIATTR_CRS_STACK_SIZE
	.align		4
.L_1319:
        /*00f0*/ 	.byte	0x04, 0x1e
        /*00f2*/ 	.short	(.L_1321 - .L_1320)
.L_1320:
        /*00f4*/ 	.word	0x00000000


	//----- nvinfo : EIATTR_CBANK_PARAM_SIZE
	.align		4
.L_1321:
        /*00f8*/ 	.byte	0x03, 0x19
        /*00fa*/ 	.short	0x0128


	//----- nvinfo : EIATTR_PARAM_CBANK
	.align		4
        /*00fc*/ 	.byte	0x04, 0x0a
        /*00fe*/ 	.short	(.L_1323 - .L_1322)
	.align		4
.L_1322:
        /*0100*/ 	.word	index@(.nv.constant0._ZN10layer_norm13ln_bwd_kernelINS_13Kernel_traitsI13__nv_bfloat16S2_S2_S2_fjLj512ELj1ELj4ELj1ELj16ENS_18Kernel_traits_baseILj512ES2_S2_S2_S2_fjLj128EEEEELb0ELb1ELb1ELb0EEEvNS_9BwdParamsE)
        /*0104*/ 	.short	0x0380
        /*0106*/ 	.short	0x0128


	//----- nvinfo : EIATTR_SW_WAR
	.align		4
.L_1323:
        /*0108*/ 	.byte	0x04, 0x36
        /*010a*/ 	.short	(.L_1325 - .L_1324)
.L_1324:
        /*010c*/ 	.word	0x00000008
.L_1325:


//--------------------- .nv.info._ZN10layer_norm13ln_bwd_kernelINS_13Kernel_traitsI13__nv_bfloat16S2_S2_S2_fjLj512ELj1ELj4ELj1ELj16ENS_18Kernel_traits_baseILj512ES2_S2_S2_S2_fjLj128EEEEELb0ELb1ELb1ELb1EEEvNS_9BwdParamsE --------------------------
	.section	.nv.info._ZN10layer_norm13ln_bwd_kernelINS_13Kernel_traitsI13__nv_bfloat16S2_S2_S2_fjLj512ELj1ELj4ELj1ELj16ENS_18Kernel_traits_baseILj512ES2_S2_S2_S2_fjLj128EEEEELb0ELb1ELb1ELb1EEEvNS_9BwdParamsE,"",@"SHT_CUDA_INFO"
	.sectionflags	@""
	.align	4


	//----- nvinfo : EIATTR_CUDA_API_VERSION
	.align		4
        /*0000*/ 	.byte	0x04, 0x37
        /*0002*/ 	.short	(.L_1327 - .L_1326)
.L_1326:
        /*0004*/ 	.word	0x00000082


	//----- nvinfo : EIATTR_KPARAM_INFO
	.align		4
.L_1327:
        /*0008*/ 	.byte	0x04, 0x17
        /*000a*/ 	.short	(.L_1329 - .L_1328)
.L_1328:
        /*000c*/ 	.word	0x00000000
        /*0010*/ 	.short	0x0000
        /*0012*/ 	.short	0x0000
        /*0014*/ 	.byte	0x00, 0xf0, 0xa1, 0x04


	//----- nvinfo : EIATTR_SPARSE_MMA_MASK
	.align		4
.L_1329:
        /*0018*/ 	.byte	0x03, 0x50
        /*001a*/ 	.short	0x0000


	//----- nvinfo : EIATTR_MAXREG_COUNT
	.align		4
        /*001c*/ 	.byte	0x03, 0x1b
        /*001e*/ 	.short	0x00ff


	//----- nvinfo : EIATTR_NUM_BARRIERS
	.align		4
        /*0020*/ 	.byte	0x02, 0x4c
        /*0022*/ 	.byte	0x01
	.zero		1


	//----- nvinfo : EIATTR_MERCURY_ISA_VERSION
	.align		4
        /*0024*/ 	.byte	0x03, 0x5f
        /*0026*/ 	.short	0x0101


	//----- nvinfo : EIATTR_COOP_GROUP_MASK_REGIDS
	.align		4
        /*0028*/ 	.byte	0x04, 0x29
        /*002a*/ 	.short	(.L_1331 - .L_1330)


	//   ....[0]....
.L_1330:
        /*002c*/ 	.word	0xffffffff


	//   ....[1]....
        /*0030*/ 	.word	0xffffffff


	//   ....[2]....
        /*0034*/ 	.word	0xffffffff


	//   ....[3]....
        /*0038*/ 	.word	0xffffffff


	//   ....[4]....
        /*003c*/ 	.word	0xffffffff


	//   ....[5]....
        /*0040*/ 	.word	0xffffffff


	//   ....[6]....
        /*0044*/ 	.word	0xffffffff


	//   ....[7]....
        /*0048*/ 	.word	0xffffffff


	//   ....[8]....
        /*004c*/ 	.word	0xffffffff


	//   ....[9]....
        /*0050*/ 	.word	0xffffffff


	//   ....[10]....
        /*0054*/ 	.word	0x0500009c


	//   ....[11]....
        /*0058*/ 	.word	0x0500009c


	//   ....[12]....
        /*005c*/ 	.word	0x0500009c


	//   ....[13]....
        /*0060*/ 	.word	0x0500009c


	//   ....[14]....
        /*0064*/ 	.word	0x0500009c


	//   ....[15]....
        /*0068*/ 	.word	0x0500009c


	//   ....[16]....
        /*006c*/ 	.word	0x0500009c


	//   ....[17]....
        /*0070*/ 	.word	0x0500009c


	//   ....[18]....
        /*0074*/ 	.word	0x0500009c


	//   ....[19]....
        /*0078*/ 	.word	0x0500009c


	//----- nvinfo : EIATTR_COOP_GROUP_INSTR_OFFSETS
	.align		4
.L_1331:
        /*007c*/ 	.byte	0x04, 0x28
        /*007e*/ 	.short	(.L_1333 - .L_1332)


	//   ....[0]....
.L_1332:
        /*0080*/ 	.word	0x000013b0


	//   ....[1]....
        /*0084*/ 	.word	0x000013e0


	//   ....[2]....
        /*0088*/ 	.word	0x00001430


	//   ....[3]....
        /*008c*/ 	.word	0x00001450


	//   ....[4]....
        /*0090*/ 	.word	0x00001490


	//   ....[5]....
        /*0094*/ 	.word	0x000014a0


	//   ....[6]....
        /*0098*/ 	.word	0x000014e0


	//   ....[7]....
        /*009c*/ 	.word	0x00001500


	//   ....[8]....
        /*00a0*/ 	.word	0x00001530


	//   ....[9]....
        /*00a4*/ 	.word	0x00001540


	//   ....[10]....
        /*00a8*/ 	.word	0x00005880


	//   ....[11]....
        /*00ac*/ 	.word	0x00005920


	//   ....[12]....
        /*00b0*/ 	.word	0x000059c0


	//   ....[13]....
        /*00b4*/ 	.word	0x00005a30


	//   ....[14]....
        /*00b8*/ 	.word	0x00005ab0


	//   ....[15]....
        /*00bc*/ 	.word	0x00005b10


	//   ....[16]....
        /*00c0*/ 	.word	0x00005b90


	//   ....[17]....
        /*00c4*/ 	.word	0x00005c00


	//   ....[18]....
        /*00c8*/ 	.word	0x00005c70


	//   ....[19]....
        /*00cc*/ 	.word	0x00005cd0


	//----- nvinfo : EIATTR_VRC_CTA_INIT_COUNT
	.align		4
.L_1333:
        /*00d0*/ 	.byte	0x02, 0x4a
	.zero		1
	.zero		1


	//----- nvinfo : EIATTR_EXIT_INSTR_OFFSETS
	.align		4
        /*00d4*/ 	.byte	0x04, 0x1c
        /*00d6*/ 	.short	(.L_1335 - .L_1334)


	//   ....[0]....
.L_1334:
        /*00d8*/ 	.word	0x00005810


	//----- nvinfo : EIATTR_MAX_THREADS
	.align		4
.L_1335:
        /*00dc*/ 	.byte	0x04, 0x05
        /*00de*/ 	.short	(.L_1337 - .L_1336)
.L_1336:
        /*00e0*/ 	.word	0x00000080
        /*00e4*/ 	.word	0x00000001
        /*00e8*/ 	.word	0x00000001


	//----- nvinfo : EIATTR_CRS_STACK_SIZE
	.align		4
.L_1337:
        /*00ec*/ 	.byte	0x04, 0x1e
        /*00ee*/ 	.short	(.L_1339 - .L_1338)
.L_1338:
        /*00f0*/ 	.word	0x00000000


	//----- nvinfo : EIATTR_CBANK_PARAM_SIZE
	.align		4
.L_1339:
        /*00f4*/ 	.byte	0x03, 0x19
        /*00f6*/ 	.short	0x0128


	//----- nvinfo : EIATTR_PARAM_CBANK
	.align		4
        /*00f8*/ 	.byte	0x04, 0x0a
        /*00fa*/ 	.short	(.L_1341 - .L_1340)
	.align		4
.L_1340:
        /*00fc*/ 	.word	index@(.nv.constant0._ZN10layer_norm13ln_bwd_kernelINS_13Kernel_traitsI13__nv_bfloat16S2_S2_S2_fjLj512ELj1ELj4ELj1ELj16ENS_18Kernel_traits_baseILj512ES2_S2_S2_S2_fjLj128EEEEELb0ELb1ELb1ELb1EEEvNS_9BwdParamsE)
        /*0100*/ 	.short	0x0380
        /*0102*/ 	.short	0x0128


	//----- nvinfo : EIATTR_SW_WAR
	.align		4
.L_1341:
        /*0104*/ 	.byte	0x04, 0x36
        /*0106*/ 	.short	(.L_1343 - .L_1342)
.L_1342:
        /*0108*/ 	.word	0x00000008
.L_1343:


//--------------------- .nv.info._ZN10layer_norm13ln_bwd_kernelINS_13Kernel_traitsI13__nv_bfloat16S2_S2_S2_fjLj512ELj1ELj4ELj1ELj16ENS_18Kernel_traits_baseILj512ES2_S2_S2_S2_fjLj128EEEEELb1ELb0ELb0ELb0EEEvNS_9BwdParamsE --------------------------
	.section	.nv.info._ZN10layer_norm13ln_bwd_kernelINS_13Kernel_traitsI13__nv_bfloat16S2_S2_S2_fjLj512ELj1ELj4ELj1ELj16ENS_18Kernel_traits_baseILj512ES2_S2_S2_S2_fjLj128EEEEELb1ELb0ELb0ELb0EEEvNS_9BwdParamsE,"",@"SHT_CUDA_INFO"
	.sectionflags	@""
	.align	4


	//----- nvinfo : EIATTR_CUDA_API_VERSION
	.align		4
        /*0000*/ 	.byte	0x04, 0x37
        /*0002*/ 	.short	(.L_1345 - .L_1344)
.L_1344:
        /*0004*/ 	.word	0x00000082


	//----- nvinfo : EIATTR_KPARAM_INFO
	.align		4
.L_1345:
        /*0008*/ 	.byte	0x04, 0x17
        /*000a*/ 	.short	(.L_1347 - .L_1346)
.L_1346:
        /*000c*/ 	.word	0x00000000
        /*0010*/ 	.short	0x0000
        /*0012*/ 	.short	0x0000
        /*0014*/ 	.byte	0x00, 0xf0, 0xa1, 0x04


	//----- nvinfo : EIATTR_SPARSE_MMA_MASK
	.align		4
.L_1347:
        /*0018*/ 	.byte	0x03, 0x50
        /*001a*/ 	.short	0x0000


	//----- nvinfo : EIATTR_MAXREG_COUNT
	.align		4
        /*001c*/ 	.byte	0x03, 0x1b
        /*001e*/ 	.short	0x00ff


	//----- nvinfo : EIATTR_NUM_BARRIERS
	.align		4
        /*0020*/ 	.byte	0x02, 0x4c
        /*0022*/ 	.byte	0x01
	.zero		1


	//----- nvinfo : EIATTR_MERCURY_ISA_VERSION
	.align		4
        /*0024*/ 	.byte	0x03, 0x5f
        /*0026*/ 	.short	0x0101


	//----- nvinfo : EIATTR_COOP_GROUP_MASK_REGIDS
	.align		4
        /*0028*/ 	.byte	0x04, 0x29
        /*002a*/ 	.short	(.L_1349 - .L_1348)


	//   ....[0]....
.L_1348:
        /*002c*/ 	.word	0xffffffff


	//   ....[1]....
        /*0030*/ 	.word	0xffffffff


	//   ....[2]....
        /*0034*/ 	.word	0xffffffff


	//   ....[3]....
        /*0038*/ 	.word	0xffffffff


	//   ....[4]....
        /*003c*/ 	.word	0xffffffff


	//   ....[5]....
        /*0040*/ 	.word	0xffffffff


	//   ....[6]....
        /*0044*/ 	.word	0xffffffff


	//   ....[7]....
        /*0048*/ 	.word	0xffffffff


	//   ....[8]....
        /*004c*/ 	.word	0xffffffff


	//   ....[9]....
        /*0050*/ 	.word	0xffffffff


	//   ....[10]....
        /*0054*/ 	.word	0x0500006b


	//   ....[11]....
        /*0058*/ 	.word	0x0500006b


	//   ....[12]....
        /*005c*/ 	.word	0x0500006b


	//   ....[13]....
        /*0060*/ 	.word	0x0500006b


	//   ....[14]....
        /*0064*/ 	.word	0x0500006b


	//   ....[15]....
        /*0068*/ 	.word	0x0500006b


	//   ....[16]....
        /*006c*/ 	.word	0x0500006b


	//   ....[17]....
        /*0070*/ 	.word	0x0500006b


	//   ....[18]....
        /*0074*/ 	.word	0x0500006b


	//   ....[19]....
        /*0078*/ 	.word	0x0500006b


	//----- nvinfo : EIATTR_COOP_GROUP_INSTR_OFFSETS
	.align		4
.L_1349:
        /*007c*/ 	.byte	0x04, 0x28
        /*007e*/ 	.short	(.L_1351 - .L_1350)


	//   ....[0]....
.L_1350:
        /*0080*/ 	.word	0x00001410


	//   ....[1]....
        /*0084*/ 	.word	0x00001440


	//   ....[2]....
        /*0088*/ 	.word	0x00001490


	//   ....[3]....
        /*008c*/ 	.word	0x000014a0


	//   ....[4]....
        /*0090*/ 	.word	0x000014d0


	//   ....[5]....
        /*0094*/ 	.word	0x000014e0


	//   ....[6]....
        /*0098*/ 	.word	0x00001510


	//   ....[7]....
        /*009c*/ 	.word	0x00001520


	//   ....[8]....
        /*00a0*/ 	.word	0x00001550


	//   ....[9]....
        /*00a4*/ 	.word	0x00001560


	//   ....[10]....
        /*00a8*/ 	.word	0x00004510


	//   ....[11]....
        /*00ac*/ 	.word	0x000045b0


	//   ....[12]....
        /*00b0*/ 	.word	0x00004640


	//   ....[13]....
        /*00b4*/ 	.word	0x000046a0


	//   ....[14]....
        /*00b8*/ 	.word	0x00004710


	//   ....[15]....
        /*00bc*/ 	.word	0x00004770


	//   ....[16]....
        /*00c0*/ 	.word	0x000047e0


	//   ....[17]....
        /*00c4*/ 	.word	0x00004840


	//   ....[18]....
        /*00c8*/ 	.word	0x000048b0


	//   ....[19]....
        /*00cc*/ 	.word	0x00004910


	//----- nvinfo : EIATTR_VRC_CTA_INIT_COUNT
	.align		4
.L_1351:
        /*00d0*/ 	.byte	0x02, 0x4a
	.zero		1
	.zero		1


	//----- nvinfo : EIATTR_EXIT_INSTR_OFFSETS
	.align		4
        /*00d4*/ 	.byte	0x04, 0x1c
        /*00d6*/ 	.short	(.L_1353 - .L_1352)


	//   ....[0]....
.L_1352:
        /*00d8*/ 	.word	0x00004470


	//   ....[1]....
        /*00dc*/ 	.word	0x000044a0


	//----- nvinfo : EIATTR_MAX_THREADS
	.align		4
.L_1353:
        /*00e0*/ 	.byte	0x04, 0x05
        /*00e2*/ 	.short	(.L_1355 - .L_1354)
.L_1354:
        /*00e4*/ 	.word	0x00000080
        /*00e8*/ 	.word	0x00000001
        /*00ec*/ 	.word	0x00000001


	//----- nvinfo : EIATTR_CRS_STACK_SIZE
	.align		4
.L_1355:
        /*00f0*/ 	.byte	0x04, 0x1e
        /*00f2*/ 	.short	(.L_1357 - .L_1356)
.L_1356:
        /*00f4*/ 	.word	0x00000000


	//----- nvinfo : EIATTR_CBANK_PARAM_SIZE
	.align		4
.L_1357:
        /*00f8*/ 	.byte	0x03, 0x19
        /*00fa*/ 	.short	0x0128


	//----- nvinfo : EIATTR_PARAM_CBANK
	.align		4
        /*00fc*/ 	.byte	0x04, 0x0a
        /*00fe*/ 	.short	(.L_1359 - .L_1358)
	.align		4
.L_1358:
        /*0100*/ 	.word	index@(.nv.constant0._ZN10layer_norm13ln_bwd_kernelINS_13Kernel_traitsI13__nv_bfloat16S2_S2_S2_fjLj512ELj1ELj4ELj1ELj16ENS_18Kernel_traits_baseILj512ES2_S2_S2_S2_fjLj128EEEEELb1ELb0ELb0ELb0EEEvNS_9BwdParamsE)
        /*0104*/ 	.short	0x0380
        /*0106*/ 	.short	0x0128


	//----- nvinfo : EIATTR_SW_WAR
	.align		4
.L_1359:
        /*0108*/ 	.byte	0x04, 0x36
        /*010a*/ 	.short	(.L_1361 - .L_1360)
.L_1360:
        /*010c*/ 	.word	0x00000008
.L_1361:


//--------------------- .nv.info._ZN10layer_norm13ln_bwd_kernelINS_13Kernel_traitsI13__nv_bfloat16S2_S2_S2_fjLj512ELj1ELj4ELj1ELj16ENS_18Kernel_traits_baseILj512ES2_S2_S2_S2_fjLj128EEEEELb1ELb0ELb0ELb1EEEvNS_9BwdParamsE --------------------------
	.section	.nv.info._ZN10layer_norm13ln_bwd_kernelINS_13Kernel_traitsI13__nv_bfloat16S2_S2_S2_fjLj512ELj1ELj4ELj1ELj16ENS_18Kernel_traits_baseILj512ES2_S2_S2_S2_fjLj128EEEEELb1ELb0ELb0ELb1EEEvNS_9BwdParamsE,"",@"SHT_CUDA_INFO"
	.sectionflags	@""
	.align	4


	//----- nvinfo : EIATTR_CUDA_API_VERSION
	.align		4
        /*0000*/ 	.byte	0x04, 0x37
        /*0002*/ 	.short	(.L_1363 - .L_1362)
.L_1362:
        /*0004*/ 	.word	0x00000082


	//----- nvinfo : EIATTR_KPARAM_INFO
	.align		4
.L_1363:
        /*0008*/ 	.byte	0x04, 0x17
        /*000a*/ 	.short	(.L_1365 - .L_1364)
.L_1364:
        /*000c*/ 	.word	0x00000000
        /*0010*/ 	.short	0x0000
        /*0012*/ 	.short	0x0000
        /*0014*/ 	.byte	0x00, 0xf0, 0xa1, 0x04


	//----- nvinfo : EIATTR_SPARSE_MMA_MASK
	.align		4
.L_1365:
        /*0018*/ 	.byte	0x03, 0x50
        /*001a*/ 	.short	0x0000


	//----- nvinfo : EIATTR_MAXREG_COUNT
	.align		4
        /*001c*/ 	.byte	0x03, 0x1b
        /*001e*/ 	.short	0x00ff


	//----- nvinfo : EIATTR_NUM_BARRIERS
	.align		4
        /*0020*/ 	.byte	0x02, 0x4c
        /*0022*/ 	.byte	0x01
	.zero		1


	//----- nvinfo : EIATTR_MERCURY_ISA_VERSION
	.align		4
        /*0024*/ 	.byte	0x03, 0x5f
        /*0026*/ 	.short	0x0101


	//----- nvinfo : EIATTR_COOP_GROUP_MASK_REGIDS
	.align		4
        /*0028*/ 	.byte	0x04, 0x29
        /*002a*/ 	.short	(.L_1367 - .L_1366)


	//   ....[0]....
.L_1366:
        /*002c*/ 	.word	0xffffffff


	//   ....[1]....
        /*0030*/ 	.word	0xffffffff


	//   ....[2]....
        /*0034*/ 	.word	0xffffffff


	//   ....[3]....
        /*0038*/ 	.word	0xffffffff


	//   ....[4]....
        /*003c*/ 	.word	0xffffffff


	//   ....[5]....
        /*0040*/ 	.word	0xffffffff


	//   ....[6]....
        /*0044*/ 	.word	0xffffffff


	//   ....[7]....
        /*0048*/ 	.word	0xffffffff


	//   ....[8]....
        /*004c*/ 	.word	0xffffffff


	//   ....[9]....
        /*0050*/ 	.word	0xffffffff


	//   ....[10]....
        /*0054*/ 	.word	0x0500006f


	//   ....[11]....
        /*0058*/ 	.word	0x0500006f


	//   ....[12]....
        /*005c*/ 	.word	0x0500006f


	//   ....[13]....
        /*0060*/ 	.word	0x0500006f


	//   ....[14]....
        /*0064*/ 	.word	0x0500006f


	//   ....[15]....
        /*0068*/ 	.word	0x0500006f


	//   ....[16]....
        /*006c*/ 	.word	0x0500006f


	//   ....[17]....
        /*0070*/ 	.word	0x0500006f


	//   ....[18]....
        /*0074*/ 	.word	0x0500006f


	//   ....[19]....
        /*0078*/ 	.word	0x0500006f


	//----- nvinfo : EIATTR_COOP_GROUP_INSTR_OFFSETS
	.align		4
.L_1367:
        /*007c*/ 	.byte	0x04, 0x28
        /*007e*/ 	.short	(.L_1369 - .L_1368)


	//   ....[0]....
.L_1368:
        /*0080*/ 	.word	0x00001e20


	//   ....[1]....
        /*0084*/ 	.word	0x00001e30


	//   ....[2]....
        /*0088*/ 	.word	0x00001e60


	//   ....[3]....
        /*008c*/ 	.word	0x00001e70


	//   ....[4]....
        /*0090*/ 	.word	0x00001ea0


	//   ....[5]....
        /*0094*/ 	.word	0x00001eb0


	//   ....[6]....
        /*0098*/ 	.word	0x00001ee0


	//   ....[7]....
        /*009c*/ 	.word	0x00001ef0


	//   ....[8]....
        /*00a0*/ 	.word	0x00001f20


	//   ....[9]....
        /*00a4*/ 	.word	0x00001f30


	//   ....[10]....
        /*00a8*/ 	.word	0x00004db0


	//   ....[11]....
        /*00ac*/ 	.word	0x00004e40


	//   ....[12]....
        /*00b0*/ 	.word	0x00004eb0


	//   ....[13]....
        /*00b4*/ 	.word	0x00004f10


	//   ....[14]....
        /*00b8*/ 	.word	0x00004f80


	//   ....[15]....
        /*00bc*/ 	.word	0x00004fe0


	//   ....[16]....
        /*00c0*/ 	.word	0x00005050


	//   ....[17]....
        /*00c4*/ 	.word	0x000050b0


	//   ....[18]....
        /*00c8*/ 	.word	0x00005120


	//   ....[19]....
        /*00cc*/ 	.word	0x00005180


	//----- nvinfo : EIATTR_VRC_CTA_INIT_COUNT
	.align		4
.L_1369:
        /*00d0*/ 	.byte	0x02, 0x4a
	.zero		1
	.zero		1


	//----- nvinfo : EIATTR_EXIT_INSTR_OFFSETS
	.align		4
        /*00d4*/ 	.byte	0x04, 0x1c
        /*00d6*/ 	.short	(.L_1371 - .L_1370)


	//   ....[0]....
.L_1370:
        /*00d8*/ 	.word	0x00004d40


	//----- nvinfo : EIATTR_MAX_THREADS
	.align		4
.L_1371:
        /*00dc*/ 	.byte	0x04, 0x05
        /*00de*/ 	.short	(.L_1373 - .L_1372)
.L_1372:
        /*00e0*/ 	.word	0x00000080
        /*00e4*/ 	.word	0x00000001
        /*00e8*/ 	.word	0x00000001


	//----- nvinfo : EIATTR_CRS_STACK_SIZE
	.align		4
.L_1373:
        /*00ec*/ 	.byte	0x04, 0x1e
        /*00ee*/ 	.short	(.L_1375 - .L_1374)
.L_1374:
        /*00f0*/ 	.word	0x00000000


	//----- nvinfo : EIATTR_CBANK_PARAM_SIZE
	.align		4
.L_1375:
        /*00f4*/ 	.byte	0x03, 0x19
        /*00f6*/ 	.short	0x0128


	//----- nvinfo : EIATTR_PARAM_CBANK
	.align		4
        /*00f8*/ 	.byte	0x04, 0x0a
        /*00fa*/ 	.short	(.L_1377 - .L_1376)
	.align		4
.L_1376:
        /*00fc*/ 	.word	index@(.nv.constant0._ZN10layer_norm13ln_bwd_kernelINS_13Kernel_traitsI13__nv_bfloat16S2_S2_S2_fjLj512ELj1ELj4ELj1ELj16ENS_18Kernel_traits_baseILj512ES2_S2_S2_S2_fjLj128EEEEELb1ELb0ELb0ELb1EEEvNS_9BwdParamsE)
        /*0100*/ 	.short	0x0380
        /*0102*/ 	.short	0x0128


	//----- nvinfo : EIATTR_SW_WAR
	.align		4
.L_1377:
        /*0104*/ 	.byte	0x04, 0x36
        /*0106*/ 	.short	(.L_1379 - .L_1378)
.L_1378:
        /*0108*/ 	.word	0x00000008
.L_1379:


//--------------------- .nv.info._ZN10layer_norm22ln_bwd_finalize_kernelINS_22Kernel_traits_finalizeILj512E13__nv_bfloat16S2_S2_S2_fjLb0ELj1024ELj4ENS_18Kernel_traits_baseILj512ES2_S2_S2_S2_fjLj1024EEEEELb0ELb0EEEvNS_9BwdParamsE --------------------------
	.section	.nv.info._ZN10layer_norm22ln_bwd_finalize_kernelINS_22Kernel_traits_finalizeILj512E13__nv_bfloat16S2_S2_S2_fjLb0ELj1024ELj4ENS_18Kernel_traits_baseILj512ES2_S2_S2_S2_fjLj1024EEEEELb0ELb0EEEvNS_9BwdParamsE,"",@"SHT_CUDA_INFO"
	.sectionflags	@""
	.align	4


	//----- nvinfo : EIATTR_CUDA_API_VERSION
	.align		4
        /*0000*/ 	.byte	0x04, 0x37
        /*0002*/ 	.short	(.L_1381 - .L_1380)
.L_1380:
        /*0004*/ 	.word	0x00000082


	//----- nvinfo : EIATTR_KPARAM_INFO
	.align		4
.L_1381:
        /*0008*/ 	.byte	0x04, 0x17
        /*000a*/ 	.short	(.L_1383 - .L_1382)
.L_1382:
        /*000c*/ 	.word	0x00000000
        /*0010*/ 	.short	0x0000
        /*0012*/ 	.short	0x0000
        /*0014*/ 	.byte	0x00, 0xf0, 0xa1, 0x04


	//----- nvinfo : EIATTR_SPARSE_MMA_MASK
	.align		4
.L_1383:
        /*0018*/ 	.byte	0x03, 0x50
        /*001a*/ 	.short	0x0000


	//----- nvinfo : EIATTR_MAXREG_COUNT
	.align		4
        /*001c*/ 	.byte	0x03, 0x1b
        /*001e*/ 	.short	0x0040


	//----- nvinfo : EIATTR_NUM_BARRIERS
	.align		4
        /*0020*/ 	.byte	0x02, 0x4c
        /*0022*/ 	.byte	0x01
	.zero		1


	//----- nvinfo : EIATTR_MERCURY_ISA_VERSION
	.align		4
        /*0024*/ 	.byte	0x03, 0x5f
        /*0026*/ 	.short	0x0101


	//----- nvinfo : EIATTR_COOP_GROUP_MASK_REGIDS
	.align		4
        /*0028*/ 	.byte	0x04, 0x29
        /*002a*/ 	.short	(.L_1385 - .L_1384)


	//   ....[0]....
.L_1384:
        /*002c*/ 	.word	0xffffffff


	//   ....[1]....
        /*0030*/ 	.word	0xffffffff


	//   ....[2]....
        /*0034*/ 	.word	0xffffffff


	//   ....[3]....
        /*0038*/ 	.word	0xffffffff


	//   ....[4]....
        /*003c*/ 	.word	0xffffffff


	//   ....[5]....
        /*0040*/ 	.word	0xffffffff


	//   ....[6]....
        /*0044*/ 	.word	0xffffffff


	//   ....[7]....
        /*0048*/ 	.word	0xffffffff


	//   ....[8]....
        /*004c*/ 	.word	0xffffffff


	//   ....[9]....
        /*0050*/ 	.word	0xffffffff


	//----- nvinfo : EIATTR_COOP_GROUP_INSTR_OFFSETS
	.align		4
.L_1385:
        /*0054*/ 	.byte	0x04, 0x28
        /*0056*/ 	.short	(.L_1387 - .L_1386)


	//   ....[0]....
.L_1386:
        /*0058*/ 	.word	0x000015e0


	//   ....[1]....
        /*005c*/ 	.word	0x000015f0


	//   ....[2]....
        /*0060*/ 	.word	0x00001620


	//   ....[3]....
        /*0064*/ 	.word	0x00001630


	//   ....[4]....
        /*0068*/ 	.word	0x00001660


	//   ....[5]....
        /*006c*/ 	.word	0x00001670


	//   ....[6]....
        /*0070*/ 	.word	0x000016b0


	//   ....[7]....
        /*0074*/ 	.word	0x000016e0


	//   ....[8]....
        /*0078*/ 	.word	0x00001710


	//   ....[9]....
        /*007c*/ 	.word	0x00001720


	//----- nvinfo : EIATTR_VRC_CTA_INIT_COUNT
	.align		4
.L_1387:
        /*0080*/ 	.byte	0x02, 0x4a
	.zero		1
	.zero		1


	//----- nvinfo : EIATTR_EXIT_INSTR_OFFSETS
	.align		4
        /*0084*/ 	.byte	0x04, 0x1c
        /*0086*/ 	.short	(.L_1389 - .L_1388)


	//   ....[0]....
.L_1388:
        /*0088*/ 	.word	0x00000060


	//   ....[1]....
        /*008c*/ 	.word	0x00001780


	//   ....[2]....
        /*0090*/ 	.word	0x000017b0


	//   ....[3]....
        /*0094*/ 	.word	0x00001870


	//----- nvinfo : EIATTR_MAX_THREADS
	.align		4
.L_1389:
        /*0098*/ 	.byte	0x04, 0x05
        /*009a*/ 	.short	(.L_1391 - .L_1390)
.L_1390:
        /*009c*/ 	.word	0x00000400
        /*00a0*/ 	.word	0x00000001
        /*00a4*/ 	.word	0x00000001


	//----- nvinfo : EIATTR_CRS_STACK_SIZE
	.align		4
.L_1391:
        /*00a8*/ 	.byte	0x04, 0x1e
        /*00aa*/ 	.short	(.L_1393 - .L_1392)
.L_1392:
        /*00ac*/ 	.word	0x00000000


	//----- nvinfo : EIATTR_CBANK_PARAM_SIZE
	.align		4
.L_1393:
        /*00b0*/ 	.byte	0x03, 0x19
        /*00b2*/ 	.short	0x0128


	//----- nvinfo : EIATTR_PARAM_CBANK
	.align		4
        /*00b4*/ 	.byte	0x04, 0x0a
        /*00b6*/ 	.short	(.L_1395 - .L_1394)
	.align		4
.L_1394:
        /*00b8*/ 	.word	index@(.nv.constant0._ZN10layer_norm22ln_bwd_finalize_kernelINS_22Kernel_traits_finalizeILj512E13__nv_bfloat16S2_S2_S2_fjLb0ELj1024ELj4ENS_18Kernel_traits_baseILj512ES2_S2_S2_S2_fjLj1024EEEEELb0ELb0EEEvNS_9BwdParamsE)
        /*00bc*/ 	.short	0x0380
        /*00be*/ 	.short	0x0128


	//----- nvinfo : EIATTR_SW_WAR
	.align		4
.L_1395:
        /*00c0*/ 	.byte	0x04, 0x36
        /*00c2*/ 	.short	(.L_1397 - .L_1396)
.L_1396:
        /*00c4*/ 	.word	0x00000008
.L_1397:


//--------------------- .nv.info._ZN10layer_norm13ln_bwd_kernelINS_13Kernel_traitsI13__nv_bfloat16S2_S2_S2_fjLj512ELj1ELj4ELj1ELj16ENS_18Kernel_traits_baseILj512ES2_S2_S2_S2_fjLj128EEEEELb1ELb0ELb1ELb0EEEvNS_9BwdParamsE --------------------------
	.section	.nv.info._ZN10layer_norm13ln_bwd_kernelINS_13Kernel_traitsI13__nv_bfloat16S2_S2_S2_fjLj512ELj1ELj4ELj1ELj16ENS_18Kernel_traits_baseILj512ES2_S2_S2_S2_fjLj128EEEEELb1ELb0ELb1ELb0EEEvNS_9BwdParamsE,"",@"SHT_CUDA_INFO"
	.sectionflags	@""
	.align	4


	//----- nvinfo : EIATTR_CUDA_API_VERSION
	.align		4
        /*0000*/ 	.byte	0x04, 0x37
        /*0002*/ 	.short	(.L_1399 - .L_1398)
.L_1398:
        /*0004*/ 	.word	0x00000082


	//----- nvinfo : EIATTR_KPARAM_INFO
	.align		4
.L_1399:
        /*0008*/ 	.byte	0x04, 0x17
        /*000a*/ 	.short	(.L_1401 - .L_1400)
.L_1400:
        /*000c*/ 	.word	0x00000000
        /*0010*/ 	.short	0x0000
        /*0012*/ 	.short	0x0000
        /*0014*/ 	.byte	0x00, 0xf0, 0xa1, 0x04


	//----- nvinfo : EIATTR_SPARSE_MMA_MASK
	.align		4
.L_1401:
        /*0018*/ 	.byte	0x03, 0x50
        /*001a*/ 	.short	0x0000


	//----- nvinfo : EIATTR_MAXREG_COUNT
	.align		4
        /*001c*/ 	.byte	0x03, 0x1b
        /*001e*/ 	.short	0x00ff


	//----- nvinfo : EIATTR_NUM_BARRIERS
	.align		4
        /*0020*/ 	.byte	0x02, 0x4c
        /*0022*/ 	.byte	0x01
	.zero		1


	//----- nvinfo : EIATTR_MERCURY_ISA_VERSION
	.align		4
        /*0024*/ 	.byte	0x03, 0x5f
        /*0026*/ 	.short	0x0101


	//----- nvinfo : EIATTR_COOP_GROUP_MASK_REGIDS
	.align		4
        /*0028*/ 	.byte	0x04, 0x29
        /*002a*/ 	.short	(.L_1403 - .L_1402)


	//   ....[0]....
.L_1402:
        /*002c*/ 	.word	0xffffffff


	//   ....[1]....
        /*0030*/ 	.word	0xffffffff


	//   ....[2]....
        /*0034*/ 	.word	0xffffffff


	//   ....[3]....
        /*0038*/ 	.word	0xffffffff


	//   ....[4]....
        /*003c*/ 	.word	0xffffffff


	//   ....[5]....
        /*0040*/ 	.word	0xffffffff


	//   ....[6]....
        /*0044*/ 	.word	0xffffffff


	//   ....[7]....
        /*0048*/ 	.word	0xffffffff


	//   ....[8]....
        /*004c*/ 	.word	0xffffffff


	//   ....[9]....
        /*0050*/ 	.word	0xffffffff


	//   ....[10]....
        /*0054*/ 	.word	0x0500006b


	//   ....[11]....
        /*0058*/ 	.word	0x0500006b


	//   ....[12]....
        /*005c*/ 	.word	0x0500006b


	//   ....[13]....
        /*0060*/ 	.word	0x0500006b


	//   ....[14]....
        /*0064*/ 	.word	0x0500006b


	//   ....[15]....
        /*0068*/ 	.word	0x0500006b


	//   ....[16]....
        /*006c*/ 	.word	0x0500006b


	//   ....[17]....
        /*0070*/ 	.word	0x0500006b


	//   ....[18]....
        /*0074*/ 	.word	0x0500006b


	//   ....[19]....
        /*0078*/ 	.word	0x0500006b


	//----- nvinfo : EIATTR_COOP_GROUP_INSTR_OFFSETS
	.align		4
.L_1403:
        /*007c*/ 	.byte	0x04, 0x28
        /*007e*/ 	.short	(.L_1405 - .L_1404)


	//   ....[0]....
.L_1404:
        /*0080*/ 	.word	0x000017a0


	//   ....[1]....
        /*0084*/ 	.word	0x000017b0


	//   ....[2]....
        /*0088*/ 	.word	0x000017e0


	//   ....[3]....
        /*008c*/ 	.word	0x000017f0


	//   ....[4]....
        /*0090*/ 	.word	0x00001820


	//   ....[5]....
        /*0094*/ 	.word	0x00001830


	//   ....[6]....
        /*0098*/ 	.word	0x00001860


	//   ....[7]....
        /*009c*/ 	.word	0x00001870


	//   ....[8]....
        /*00a0*/ 	.word	0x000018a0


	//   ....[9]....
        /*00a4*/ 	.word	0x000018b0


	//   ....[10]....
        /*00a8*/ 	.word	0x000058f0


	//   ....[11]....
        /*00ac*/ 	.word	0x00005980


	//   ....[12]....
        /*00b0*/ 	.word	0x000059f0


	//   ....[13]....
        /*00b4*/ 	.word	0x00005a50


	//   ....[14]....
        /*00b8*/ 	.word	0x00005ac0


	//   ....[15]....
        /*00bc*/ 	.word	0x00005b20


	//   ....[16]....
        /*00c0*/ 	.word	0x00005b90


	//   ....[17]....
        /*00c4*/ 	.word	0x00005bf0


	//   ....[18]....
        /*00c8*/ 	.word	0x00005c60


	//   ....[19]....
        /*00cc*/ 	.word	0x00005cc0


	//----- nvinfo : EIATTR_VRC_CTA_INIT_COUNT
	.align		4
.L_1405:
        /*00d0*/ 	.byte	0x02, 0x4a
	.zero		1
	.zero		1


	//----- nvinfo : EIATTR_EXIT_INSTR_OFFSETS
	.align		4
        /*00d4*/ 	.byte	0x04, 0x1c
        /*00d6*/ 	.short	(.L_1407 - .L_1406)


	//   ....[0]....
.L_1406:
        /*00d8*/ 	.word	0x00005850


	//   ....[1]....
        /*00dc*/ 	.word	0x00005880


	//----- nvinfo : EIATTR_MAX_THREADS
	.align		4
.L_1407:
        /*00e0*/ 	.byte	0x04, 0x05
        /*00e2*/ 	.short	(.L_1409 - .L_1408)
.L_1408:
        /*00e4*/ 	.word	0x00000080
        /*00e8*/ 	.word	0x00000001
        /*00ec*/ 	.word	0x00000001


	//----- nvinfo : EIATTR_CRS_STACK_SIZE
	.align		4
.L_1409:
        /*00f0*/ 	.byte	0x04, 0x1e
        /*00f2*/ 	.short	(.L_1411 - .L_1410)
.L_1410:
        /*00f4*/ 	.word	0x00000000


	//----- nvinfo : EIATTR_CBANK_PARAM_SIZE
	.align		4
.L_1411:
        /*00f8*/ 	.byte	0x03, 0x19
        /*00fa*/ 	.short	0x0128


	//----- nvinfo : EIATTR_PARAM_CBANK
	.align		4
        /*00fc*/ 	.byte	0x04, 0x0a
        /*00fe*/ 	.short	(.L_1413 - .L_1412)
	.align		4
.L_1412:
        /*0100*/ 	.word	index@(.nv.constant0._ZN10layer_norm13ln_bwd_kernelINS_13Kernel_traitsI13__nv_bfloat16S2_S2_S2_fjLj512ELj1ELj4ELj1ELj16ENS_18Kernel_traits_baseILj512ES2_S2_S2_S2_fjLj128EEEEELb1ELb0ELb1ELb0EEEvNS_9BwdParamsE)
        /*0104*/ 	.short	0x0380
        /*0106*/ 	.short	0x0128


	//----- nvinfo : EIATTR_SW_WAR
	.align		4
.L_1413:
        /*0108*/ 	.byte	0x04, 0x36
        /*010a*/ 	.short	(.L_1415 - .L_1414)
.L_1414:
        /*010c*/ 	.word	0x00000008
.L_1415:


//--------------------- .nv.info._ZN10layer_norm22ln_bwd_finalize_kernelINS_22Kernel_traits_finalizeILj512E13__nv_bfloat16S2_S2_S2_fjLb0ELj1024ELj4ENS_18Kernel_traits_baseILj512ES2_S2_S2_S2_fjLj1024EEEEELb0ELb1EEEvNS_9BwdParamsE --------------------------
	.section	.nv.info._ZN10layer_norm22ln_bwd_finalize_kernelINS_22Kernel_traits_finalizeILj512E13__nv_bfloat16S2_S2_S2_fjLb0ELj1024ELj4ENS_18Kernel_traits_baseILj512ES2_S2_S2_S2_fjLj1024EEEEELb0ELb1EEEvNS_9BwdParamsE,"",@"SHT_CUDA_INFO"
	.sectionflags	@""
	.align	4


	//----- nvinfo : EIATTR_CUDA_API_VERSION
	.align		4
        /*0000*/ 	.byte	0x04, 0x37
        /*0002*/ 	.short	(.L_1417 - .L_1416)
.L_1416:
        /*0004*/ 	.word	0x00000082


	//----- nvinfo : EIATTR_KPARAM_INFO
	.align		4
.L_1417:
        /*0008*/ 	.byte	0x04, 0x17
        /*000a*/ 	.short	(.L_1419 - .L_1418)
.L_1418:
        /*000c*/ 	.word	0x00000000
        /*0010*/ 	.short	0x0000
        /*0012*/ 	.short	0x0000
        /*0014*/ 	.byte	0x00, 0xf0, 0xa1, 0x04


	//----- nvinfo : EIATTR_SPARSE_MMA_MASK
	.align		4
.L_1419:
        /*0018*/ 	.byte	0x03, 0x50
        /*001a*/ 	.short	0x0000


	//----- nvinfo : EIATTR_MAXREG_COUNT
	.align		4
        /*001c*/ 	.byte	0x03, 0x1b
        /*001e*/ 	.short	0x0040


	//----- nvinfo : EIATTR_NUM_BARRIERS
	.align		4
        /*0020*/ 	.byte	0x02, 0x4c
        /*0022*/ 	.byte	0x01
	.zero		1


	//----- nvinfo : EIATTR_MERCURY_ISA_VERSION
	.align		4
        /*0024*/ 	.byte	0x03, 0x5f
        /*0026*/ 	.short	0x0101


	//----- nvinfo : EIATTR_COOP_GROUP_MASK_REGIDS
	.align		4
        /*0028*/ 	.byte	0x04, 0x29
        /*002a*/ 	.short	(.L_1421 - .L_1420)


	//   ....[0]....
.L_1420:
        /*002c*/ 	.word	0xffffffff


	//   ....[1]....
        /*0030*/ 	.word	0xffffffff


	//   ....[2]....
        /*0034*/ 	.word	0xffffffff


	//   ....[3]....
        /*0038*/ 	.word	0xffffffff


	//   ....[4]....
        /*003c*/ 	.word	0xffffffff


	//   ....[5]....
        /*0040*/ 	.word	0xffffffff


	//   ....[6]....
        /*0044*/ 	.word	0xffffffff


	//   ....[7]....
        /*0048*/ 	.word	0xffffffff


	//   ....[8]....
        /*004c*/ 	.word	0xffffffff


	//   ....[9]....
        /*0050*/ 	.word	0xffffffff


	//----- nvinfo : EIATTR_COOP_GROUP_INSTR_OFFSETS
	.align		4
.L_1421:
        /*0054*/ 	.byte	0x04, 0x28
        /*0056*/ 	.short	(.L_1423 - .L_1422)


	//   ....[0]....
.L_1422:
        /*0058*/ 	.word	0x00001630


	//   ....[1]....
        /*005c*/ 	.word	0x00001640


	//   ....[2]....
        /*0060*/ 	.word	0x00001670


	//   ....[3]....
        /*0064*/ 	.word	0x00001680


	//   ....[4]....
        /*0068*/ 	.word	0x000016b0


	//   ....[5]....
        /*006c*/ 	.word	0x000016d0


	//   ....[6]....
        /*0070*/ 	.word	0x00001700


	//   ....[7]....
        /*0074*/ 	.word	0x00001710


	//   ....[8]....
        /*0078*/ 	.word	0x00001740


	//   ....[9]....
        /*007c*/ 	.word	0x00001750


	//----- nvinfo : EIATTR_VRC_CTA_INIT_COUNT
	.align		4
.L_1423:
        /*0080*/ 	.byte	0x02, 0x4a
	.zero		1
	.zero		1


	//----- nvinfo : EIATTR_EXIT_INSTR_OFFSETS
	.align		4
        /*0084*/ 	.byte	0x04, 0x1c
        /*0086*/ 	.short	(.L_1425 - .L_1424)


	//   ....[0]....
.L_1424:
        /*0088*/ 	.word	0x00000070


	//   ....[1]....
        /*008c*/ 	.word	0x000017b0


	//   ....[2]....
        /*0090*/ 	.word	0x00001880


	//----- nvinfo : EIATTR_MAX_THREADS
	.align		4
.L_1425:
        /*0094*/ 	.byte	0x04, 0x05
        /*0096*/ 	.short	(.L_1427 - .L_1426)
.L_1426:
        /*0098*/ 	.word	0x00000400
        /*009c*/ 	.word	0x00000001
        /*00a0*/ 	.word	0x00000001


	//----- nvinfo : EIATTR_CRS_STACK_SIZE
	.align		4
.L_1427:
        /*00a4*/ 	.byte	0x04, 0x1e
        /*00a6*/ 	.short	(.L_1429 - .L_1428)
.L_1428:
        /*00a8*/ 	.word	0x00000000


	//----- nvinfo : EIATTR_CBANK_PARAM_SIZE
	.align		4
.L_1429:
        /*00ac*/ 	.byte	0x03, 0x19
        /*00ae*/ 	.short	0x0128


	//----- nvinfo : EIATTR_PARAM_CBANK
	.align		4
        /*00b0*/ 	.byte	0x04, 0x0a
        /*00b2*/ 	.short	(.L_1431 - .L_1430)
	.align		4
.L_1430:
        /*00b4*/ 	.word	index@(.nv.constant0._ZN10layer_norm22ln_bwd_finalize_kernelINS_22Kernel_traits_finalizeILj512E13__nv_bfloat16S2_S2_S2_fjLb0ELj1024ELj4ENS_18Kernel_traits_baseILj512ES2_S2_S2_S2_fjLj1024EEEEELb0ELb1EEEvNS_9BwdParamsE)
        /*00b8*/ 	.short	0x0380
        /*00ba*/ 	.short	0x0128


	//----- nvinfo : EIATTR_SW_WAR
	.align		4
.L_1431:
        /*00bc*/ 	.byte	0x04, 0x36
        /*00be*/ 	.short	(.L_1433 - .L_1432)
.L_1432:
        /*00c0*/ 	.word	0x00000008
.L_1433:


//--------------------- .nv.info._ZN10layer_norm13ln_bwd_kernelINS_13Kernel_traitsI13__nv_bfloat16S2_S2_S2_fjLj512ELj1ELj4ELj1ELj16ENS_18Kernel_traits_baseILj512ES2_S2_S2_S2_fjLj128EEEEELb1ELb0ELb1ELb1EEEvNS_9BwdParamsE --------------------------
	.section	.nv.info._ZN10layer_norm13ln_bwd_kernelINS_13Kernel_traitsI13__nv_bfloat16S2_S2_S2_fjLj512ELj1ELj4ELj1ELj16ENS_18Kernel_traits_baseILj512ES2_S2_S2_S2_fjLj128EEEEELb1ELb0ELb1ELb1EEEvNS_9BwdParamsE,"",@"SHT_CUDA_INFO"
	.sectionflags	@""
	.align	4


	//----- nvinfo : EIATTR_CUDA_API_VERSION
	.align		4
        /*0000*/ 	.byte	0x04, 0x37
        /*0002*/ 	.short	(.L_1435 - .L_1434)
.L_1434:
        /*0004*/ 	.word	0x00000082


	//----- nvinfo : EIATTR_KPARAM_INFO
	.align		4
.L_1435:
        /*0008*/ 	.byte	0x04, 0x17
        /*000a*/ 	.short	(.L_1437 - .L_1436)
.L_1436:
        /*000c*/ 	.word	0x00000000
        /*0010*/ 	.short	0x0000
        /*0012*/ 	.short	0x0000
        /*0014*/ 	.byte	0x00, 0xf0, 0xa1, 0x04


	//----- nvinfo : EIATTR_SPARSE_MMA_MASK
	.align		4
.L_1437:
        /*0018*/ 	.byte	0x03, 0x50
        /*001a*/ 	.short	0x0000


	//----- nvinfo : EIATTR_MAXREG_COUNT
	.align		4
        /*001c*/ 	.byte	0x03, 0x1b
        /*001e*/ 	.short	0x00ff


	//----- nvinfo : EIATTR_NUM_BARRIERS
	.align		4
        /*0020*/ 	.byte	0x02, 0x4c
        /*0022*/ 	.byte	0x01
	.zero		1


	//----- nvinfo : EIATTR_MERCURY_ISA_VERSION
	.align		4
        /*0024*/ 	.byte	0x03, 0x5f
        /*0026*/ 	.short	0x0101


	//----- nvinfo : EIATTR_COOP_GROUP_MASK_REGIDS
	.align		4
        /*0028*/ 	.byte	0x04, 0x29
        /*002a*/ 	.short	(.L_1439 - .L_1438)


	//   ....[0]....
.L_1438:
        /*002c*/ 	.word	0xffffffff


	//   ....[1]....
        /*0030*/ 	.word	0xffffffff


	//   ....[2]....
        /*0034*/ 	.word	0xffffffff


	//   ....[3]....
        /*0038*/ 	.word	0xffffffff


	//   ....[4]....
        /*003c*/ 	.word	0xffffffff


	//   ....[5]....
        /*0040*/ 	.word	0xffffffff


	//   ....[6]....
        /*0044*/ 	.word	0xffffffff


	//   ....[7]....
        /*0048*/ 	.word	0xffffffff


	//   ....[8]....
        /*004c*/ 	.word	0xffffffff


	//   ....[9]....
        /*0050*/ 	.word	0xffffffff


	//   ....[10]....
        /*0054*/ 	.word	0x0500005f


	//   ....[11]....
        /*0058*/ 	.word	0x0500005f


	//   ....[12]....
        /*005c*/ 	.word	0x0500005f


	//   ....[13]....
        /*0060*/ 	.word	0x0500005f


	//   ....[14]....
        /*0064*/ 	.word	0x0500005f


	//   ....[15]....
        /*0068*/ 	.word	0x0500005f


	//   ....[16]....
        /*006c*/ 	.word	0x0500005f


	//   ....[17]....
        /*0070*/ 	.word	0x0500005f


	//   ....[18]....
        /*0074*/ 	.word	0x0500005f


	//   ....[19]....
        /*0078*/ 	.word	0x0500005f


	//----- nvinfo : EIATTR_COOP_GROUP_INSTR_OFFSETS
	.align		4
.L_1439:
        /*007c*/ 	.byte	0x04, 0x28
        /*007e*/ 	.short	(.L_1441 - .L_1440)


	//   ....[0]....
.L_1440:
        /*0080*/ 	.word	0x000013f0


	//   ....[1]....
        /*0084*/ 	.word	0x00001400


	//   ....[2]....
        /*0088*/ 	.word	0x00001430


	//   ....[3]....
        /*008c*/ 	.word	0x00001440


	//   ....[4]....
        /*0090*/ 	.word	0x00001470


	//   ....[5]....
        /*0094*/ 	.word	0x00001480


	//   ....[6]....
        /*0098*/ 	.word	0x000014b0


	//   ....[7]....
        /*009c*/ 	.word	0x000014c0


	//   ....[8]....
        /*00a0*/ 	.word	0x000014f0


	//   ....[9]....
        /*00a4*/ 	.word	0x00001510


	//   ....[10]....
        /*00a8*/ 	.word	0x000052a0


	//   ....[11]....
        /*00ac*/ 	.word	0x00005330


	//   ....[12]....
        /*00b0*/ 	.word	0x000053a0


	//   ....[13]....
        /*00b4*/ 	.word	0x00005400


	//   ....[14]....
        /*00b8*/ 	.word	0x00005470


	//   ....[15]....
        /*00bc*/ 	.word	0x000054d0


	//   ....[16]....
        /*00c0*/ 	.word	0x00005540


	//   ....[17]....
        /*00c4*/ 	.word	0x000055a0


	//   ....[18]....
        /*00c8*/ 	.word	0x00005610


	//   ....[19]....
        /*00cc*/ 	.word	0x00005680


	//----- nvinfo : EIATTR_VRC_CTA_INIT_COUNT
	.align		4
.L_1441:
        /*00d0*/ 	.byte	0x02, 0x4a
	.zero		1
	.zero		1


	//----- nvinfo : EIATTR_EXIT_INSTR_OFFSETS
	.align		4
        /*00d4*/ 	.byte	0x04, 0x1c
        /*00d6*/ 	.short	(.L_1443 - .L_1442)


	//   ....[0]....
.L_1442:
        /*00d8*/ 	.word	0x00005230


	//----- nvinfo : EIATTR_MAX_THREADS
	.align		4
.L_1443:
        /*00dc*/ 	.byte	0x04, 0x05
        /*00de*/ 	.short	(.L_1445 - .L_1444)
.L_1444:
        /*00e0*/ 	.word	0x00000080
        /*00e4*/ 	.word	0x00000001
        /*00e8*/ 	.word	0x00000001


	//----- nvinfo : EIATTR_CRS_STACK_SIZE
	.align		4
.L_1445:
        /*00ec*/ 	.byte	0x04, 0x1e
        /*00ee*/ 	.short	(.L_1447 - .L_1446)
.L_1446:
        /*00f0*/ 	.word	0x00000000


	//----- nvinfo : EIATTR_CBANK_PARAM_SIZE
	.align		4
.L_1447:
        /*00f4*/ 	.byte	0x03, 0x19
        /*00f6*/ 	.short	0x0128


	//----- nvinfo : EIATTR_PARAM_CBANK
	.align		4
        /*00f8*/ 	.byte	0x04, 0x0a
        /*00fa*/ 	.short	(.L_1449 - .L_1448)
	.align		4
.L_1448:
        /*00fc*/ 	.word	index@(.nv.constant0._ZN10layer_norm13ln_bwd_kernelINS_13Kernel_traitsI13__nv_bfloat16S2_S2_S2_fjLj512ELj1ELj4ELj1ELj16ENS_18Kernel_traits_baseILj512ES2_S2_S2_S2_fjLj128EEEEELb1ELb0ELb1ELb1EEEvNS_9BwdParamsE)
        /*0100*/ 	.short	0x0380
        /*0102*/ 	.short	0x0128


	//----- nvinfo : EIATTR_SW_WAR
	.align		4
.L_1449:
        /*0104*/ 	.byte	0x04, 0x36
        /*0106*/ 	.short	(.L_1451 - .L_1450)
.L_1450:
        /*0108*/ 	.word	0x00000008
.L_1451:


//--------------------- .nv.info._ZN10layer_norm13ln_bwd_kernelINS_13Kernel_traitsI13__nv_bfloat16S2_S2_S2_fjLj512ELj1ELj4ELj1ELj16ENS_18Kernel_traits_baseILj512ES2_S2_S2_S2_fjLj128EEEEELb1ELb1ELb0ELb0EEEvNS_9BwdParamsE --------------------------
	.section	.nv.info._ZN10layer_norm13ln_bwd_kernelINS_13Kernel_traitsI13__nv_bfloat16S2_S2_S2_fjLj512ELj1ELj4ELj1ELj16ENS_18Kernel_traits_baseILj512ES2_S2_S2_S2_fjLj128EEEEELb1ELb1ELb0ELb0EEEvNS_9BwdParamsE,"",@"SHT_CUDA_INFO"
	.sectionflags	@""
	.align	4


	//----- nvinfo : EIATTR_CUDA_API_VERSION
	.align		4
        /*0000*/ 	.byte	0x04, 0x37
        /*0002*/ 	.short	(.L_1453 - .L_1452)
.L_1452:
        /*0004*/ 	.word	0x00000082


	//----- nvinfo : EIATTR_KPARAM_INFO
	.align		4
.L_1453:
        /*0008*/ 	.byte	0x04, 0x17
        /*000a*/ 	.short	(.L_1455 - .L_1454)
.L_1454:
        /*000c*/ 	.word	0x00000000
        /*0010*/ 	.short	0x0000
        /*0012*/ 	.short	0x0000
        /*0014*/ 	.byte	0x00, 0xf0, 0xa1, 0x04


	//----- nvinfo : EIATTR_SPARSE_MMA_MASK
	.align		4
.L_1455:
        /*0018*/ 	.byte	0x03, 0x50
        /*001a*/ 	.short	0x0000


	//----- nvinfo : EIATTR_MAXREG_COUNT
	.align		4
        /*001c*/ 	.byte	0x03, 0x1b
        /*001e*/ 	.short	0x00ff


	//----- nvinfo : EIATTR_NUM_BARRIERS
	.align		4
        /*0020*/ 	.byte	0x02, 0x4c
        /*0022*/ 	.byte	0x01
	.zero		1


	//----- nvinfo : EIATTR_MERCURY_ISA_VERSION
	.align		4
        /*0024*/ 	.byte	0x03, 0x5f
        /*0026*/ 	.short	0x0101


	//----- nvinfo : EIATTR_COOP_GROUP_MASK_REGIDS
	.align		4
        /*0028*/ 	.byte	0x04, 0x29
        /*002a*/ 	.short	(.L_1457 - .L_1456)


	//   ....[0]....
.L_1456:
        /*002c*/ 	.word	0xffffffff


	//   ....[1]....
        /*0030*/ 	.word	0xffffffff


	//   ....[2]....
        /*0034*/ 	.word	0xffffffff


	//   ....[3]....
        /*0038*/ 	.word	0xffffffff


	//   ....[4]....
        /*003c*/ 	.word	0xffffffff


	//   ....[5]....
        /*0040*/ 	.word	0xffffffff


	//   ....[6]....
        /*0044*/ 	.word	0xffffffff


	//   ....[7]....
        /*0048*/ 	.word	0xffffffff


	//   ....[8]....
        /*004c*/ 	.word	0xffffffff


	//   ....[9]....
        /*0050*/ 	.word	0xffffffff


	//   ....[10]....
        /*0054*/ 	.word	0x0500008c


	//   ....[11]....
        /*0058*/ 	.word	0x0500008c


	//   ....[12]....
        /*005c*/ 	.word	0x0500008c


	//   ....[13]....
        /*0060*/ 	.word	0x0500008c


	//   ....[14]....
        /*0064*/ 	.word	0x0500008c


	//   ....[15]....
        /*0068*/ 	.word	0x0500008c


	//   ....[16]....
        /*006c*/ 	.word	0x0500008c


	//   ....[17]....
        /*0070*/ 	.word	0x0500008c


	//   ....[18]....
        /*0074*/ 	.word	0x0500008c


	//   ....[19]....
        /*0078*/ 	.word	0x0500008c


	//----- nvinfo : EIATTR_COOP_GROUP_INSTR_OFFSETS
	.align		4
.L_1457:
        /*007c*/ 	.byte	0x04, 0x28
        /*007e*/ 	.short	(.L_1459 - .L_1458)


	//   ....[0]....
.L_1458:
        /*0080*/ 	.word	0x00001590


	//   ....[1]....
        /*0084*/ 	.word	0x000015a0


	//   ....[2]....
        /*0088*/ 	.word	0x000015d0


	//   ....[3]....
        /*008c*/ 	.word	0x000015e0


	//   ....[4]....
        /*0090*/ 	.word	0x00001610


	//   ....[5]....
        /*0094*/ 	.word	0x00001620


	//   ....[6]....
        /*0098*/ 	.word	0x00001650


	//   ....[7]....
        /*009c*/ 	.word	0x00001660


	//   ....[8]....
        /*00a0*/ 	.word	0x00001690


	//   ....[9]....
        /*00a4*/ 	.word	0x000016a0


	//   ....[10]....
        /*00a8*/ 	.word	0x000066c0


	//   ....[11]....
        /*00ac*/ 	.word	0x00006750


	//   ....[12]....
        /*00b0*/ 	.word	0x000067c0


	//   ....[13]....
        /*00b4*/ 	.word	0x00006820


	//   ....[14]....
        /*00b8*/ 	.word	0x00006890


	//   ....[15]....
        /*00bc*/ 	.word	0x000068f0


	//   ....[16]....
        /*00c0*/ 	.word	0x00006960


	//   ....[17]....
        /*00c4*/ 	.word	0x000069c0


	//   ....[18]....
        /*00c8*/ 	.word	0x00006a30


	//   ....[19]....
        /*00cc*/ 	.word	0x00006a90


	//----- nvinfo : EIATTR_VRC_CTA_INIT_COUNT
	.align		4
.L_1459:
        /*00d0*/ 	.byte	0x02, 0x4a
	.zero		1
	.zero		1


	//----- nvinfo : EIATTR_EXIT_INSTR_OFFSETS
	.align		4
        /*00d4*/ 	.byte	0x04, 0x1c
        /*00d6*/ 	.short	(.L_1461 - .L_1460)


	//   ....[0]....
.L_1460:
        /*00d8*/ 	.word	0x000065d0


	//   ....[1]....
        /*00dc*/ 	.word	0x00006650


	//----- nvinfo : EIATTR_MAX_THREADS
	.align		4
.L_1461:
        /*00e0*/ 	.byte	0x04, 0x05
        /*00e2*/ 	.short	(.L_1463 - .L_1462)
.L_1462:
        /*00e4*/ 	.word	0x00000080
        /*00e8*/ 	.word	0x00000001
        /*00ec*/ 	.word	0x00000001


	//----- nvinfo : EIATTR_CRS_STACK_SIZE
	.align		4
.L_1463:
        /*00f0*/ 	.byte	0x04, 0x1e
        /*00f2*/ 	.short	(.L_1465 - .L_1464)
.L_1464:
        /*00f4*/ 	.word	0x00000000


	//----- nvinfo : EIATTR_CBANK_PARAM_SIZE
	.align		4
.L_1465:
        /*00f8*/ 	.byte	0x03, 0x19
        /*00fa*/ 	.short	0x0128


	//----- nvinfo : EIATTR_PARAM_CBANK
	.align		4
        /*00fc*/ 	.byte	0x04, 0x0a
        /*00fe*/ 	.short	(.L_1467 - .L_1466)
	.align		4
.L_1466:
        /*0100*/ 	.word	index@(.nv.constant0._ZN10layer_norm13ln_bwd_kernelINS_13Kernel_traitsI13__nv_bfloat16S2_S2_S2_fjLj512ELj1ELj4ELj1ELj16ENS_18Kernel_traits_baseILj512ES2_S2_S2_S2_fjLj128EEEEELb1ELb1ELb0ELb0EEEvNS_9BwdParamsE)
        /*0104*/ 	.short	0x0380
        /*0106*/ 	.short	0x0128


	//----- nvinfo : EIATTR_SW_WAR
	.align		4
.L_1467:
        /*0108*/ 	.byte	0x04, 0x36
        /*010a*/ 	.short	(.L_1469 - .L_1468)
.L_1468:
        /*010c*/ 	.word	0x00000008
.L_1469:


//--------------------- .nv.info._ZN10layer_norm13ln_bwd_kernelINS_13Kernel_traitsI13__nv_bfloat16S2_S2_S2_fjLj512ELj1ELj4ELj1ELj16ENS_18Kernel_traits_baseILj512ES2_S2_S2_S2_fjLj128EEEEELb1ELb1ELb0ELb1EEEvNS_9BwdParamsE --------------------------
	.section	.nv.info._ZN10layer_norm13ln_bwd_kernelINS_13Kernel_traitsI13__nv_bfloat16S2_S2_S2_fjLj512ELj1ELj4ELj1ELj16ENS_18Kernel_traits_baseILj512ES2_S2_S2_S2_fjLj128EEEEELb1ELb1ELb0ELb1EEEvNS_9BwdParamsE,"",@"SHT_CUDA_INFO"
	.sectionflags	@""
	.align	4


	//----- nvinfo : EIATTR_CUDA_API_VERSION
	.align		4
        /*0000*/ 	.byte	0x04, 0x37
        /*0002*/ 	.short	(.L_1471 - .L_1470)
.L_1470:
        /*0004*/ 	.word	0x00000082


	//----- nvinfo : EIATTR_KPARAM_INFO
	.align		4
.L_1471:
        /*0008*/ 	.byte	0x04, 0x17
        /*000a*/ 	.short	(.L_1473 - .L_1472)
.L_1472:
        /*000c*/ 	.word	0x00000000
        /*0010*/ 	.short	0x0000
        /*0012*/ 	.short	0x0000
        /*0014*/ 	.byte	0x00, 0xf0, 0xa1, 0x04


	//----- nvinfo : EIATTR_SPARSE_MMA_MASK
	.align		4
.L_1473:
        /*0018*/ 	.byte	0x03, 0x50
        /*001a*/ 	.short	0x0000


	//----- nvinfo : EIATTR_MAXREG_COUNT
	.align		4
        /*001c*/ 	.byte	0x03, 0x1b
        /*001e*/ 	.short	0x00ff


	//----- nvinfo : EIATTR_NUM_BARRIERS
	.align		4
        /*0020*/ 	.byte	0x02, 0x4c
        /*0022*/ 	.byte	0x01
	.zero		1


	//----- nvinfo : EIATTR_MERCURY_ISA_VERSION
	.align		4
        /*0024*/ 	.byte	0x03, 0x5f
        /*0026*/ 	.short	0x0101


	//----- nvinfo : EIATTR_COOP_GROUP_MASK_REGIDS
	.align		4
        /*0028*/ 	.byte	0x04, 0x29
        /*002a*/ 	.short	(.L_1475 - .L_1474)


	//   ....[0]....
.L_1474:
        /*002c*/ 	.word	0xffffffff


	//   ....[1]....
        /*0030*/ 	.word	0xffffffff


	//   ....[2]....
        /*0034*/ 	.word	0xffffffff


	//   ....[3]....
        /*0038*/ 	.word	0xffffffff


	//   ....[4]....
        /*003c*/ 	.word	0xffffffff


	//   ....[5]....
        /*0040*/ 	.word	0xffffffff


	//   ....[6]....
        /*0044*/ 	.word	0xffffffff


	//   ....[7]....
        /*0048*/ 	.word	0xffffffff


	//   ....[8]....
        /*004c*/ 	.word	0xffffffff


	//   ....[9]....
        /*0050*/ 	.word	0xffffffff


	//   ....[10]....
        /*0054*/ 	.word	0x05000086


	//   ....[11]....
        /*0058*/ 	.word	0x05000086


	//   ....[12]....
        /*005c*/ 	.word	0x05000086


	//   ....[13]....
        /*0060*/ 	.word	0x05000086


	//   ....[14]....
        /*0064*/ 	.word	0x05000086


	//   ....[15]....
        /*0068*/ 	.word	0x05000086


	//   ....[16]....
        /*006c*/ 	.word	0x05000086


	//   ....[17]....
        /*0070*/ 	.word	0x05000086


	//   ....[18]....
        /*0074*/ 	.word	0x05000086


	//   ....[19]....
        /*0078*/ 	.word	0x05000086


	//----- nvinfo : EIATTR_COOP_GROUP_INSTR_OFFSETS
	.align		4
.L_1475:
        /*007c*/ 	.byte	0x04, 0x28
        /*007e*/ 	.short	(.L_1477 - .L_1476)


	//   ....[0]....
.L_1476:
        /*0080*/ 	.word	0x00002040


	//   ....[1]....
        /*0084*/ 	.word	0x00002050


	//   ....[2]....
        /*0088*/ 	.word	0x00002080


	//   ....[3]....
        /*008c*/ 	.word	0x00002090


	//   ....[4]....
        /*0090*/ 	.word	0x000020c0


	//   ....[5]....
        /*0094*/ 	.word	0x000020d0


	//   ....[6]....
        /*0098*/ 	.word	0x00002100


	//   ....[7]....
        /*009c*/ 	.word	0x00002110


	//   ....[8]....
        /*00a0*/ 	.word	0x00002140


	//   ....[9]....
        /*00a4*/ 	.word	0x00002150


	//   ....[10]....
        /*00a8*/ 	.word	0x00006ab0


	//   ....[11]....
        /*00ac*/ 	.word	0x00006b40


	//   ....[12]....
        /*00b0*/ 	.word	0x00006bb0


	//   ....[13]....
        /*00b4*/ 	.word	0x00006c10


	//   ....[14]....
        /*00b8*/ 	.word	0x00006c80


	//   ....[15]....
        /*00bc*/ 	.word	0x00006ce0


	//   ....[16]....
        /*00c0*/ 	.word	0x00006d50


	//   ....[17]....
        /*00c4*/ 	.word	0x00006db0


	//   ....[18]....
        /*00c8*/ 	.word	0x00006e20


	//   ....[19]....
        /*00cc*/ 	.word	0x00006e70


	//----- nvinfo : EIATTR_VRC_CTA_INIT_COUNT
	.align		4
.L_1477:
        /*00d0*/ 	.byte	0x02, 0x4a
	.zero		1
	.zero		1


	//----- nvinfo : EIATTR_EXIT_INSTR_OFFSETS
	.align		4
        /*00d4*/ 	.byte	0x04, 0x1c
        /*00d6*/ 	.short	(.L_1479 - .L_1478)


	//   ....[0]....
.L_1478:
        /*00d8*/ 	.word	0x00006a40


	//----- nvinfo : EIATTR_MAX_THREADS
	.align		4
.L_1479:
        /*00dc*/ 	.byte	0x04, 0x05
        /*00de*/ 	.short	(.L_1481 - .L_1480)
.L_1480:
        /*00e0*/ 	.word	0x00000080
        /*00e4*/ 	.word	0x00000001
        /*00e8*/ 	.word	0x00000001


	//----- nvinfo : EIATTR_CRS_STACK_SIZE
	.align		4
.L_1481:
        /*00ec*/ 	.byte	0x04, 0x1e
        /*00ee*/ 	.short	(.L_1483 - .L_1482)
.L_1482:
        /*00f0*/ 	.word	0x00000000


	//----- nvinfo : EIATTR_CBANK_PARAM_SIZE
	.align		4
.L_1483:
        /*00f4*/ 	.byte	0x03, 0x19
        /*00f6*/ 	.short	0x0128


	//----- nvinfo : EIATTR_PARAM_CBANK
	.align		4
        /*00f8*/ 	.byte	0x04, 0x0a
        /*00fa*/ 	.short	(.L_1485 - .L_1484)
	.align		4
.L_1484:
        /*00fc*/ 	.word	index@(.nv.constant0._ZN10layer_norm13ln_bwd_kernelINS_13Kernel_traitsI13__nv_bfloat16S2_S2_S2_fjLj512ELj1ELj4ELj1ELj16ENS_18Kernel_traits_baseILj512ES2_S2_S2_S2_fjLj128EEEEELb1ELb1ELb0ELb1EEEvNS_9BwdParamsE)
        /*0100*/ 	.short	0x0380
        /*0102*/ 	.short	0x0128


	//----- nvinfo : EIATTR_SW_WAR
	.align		4
.L_1485:
        /*0104*/ 	.byte	0x04, 0x36
        /*0106*/ 	.short	(.L_1487 - .L_1486)
.L_1486:
        /*0108*/ 	.word	0x00000008
.L_1487:


//--------------------- .nv.info._ZN10layer_norm22ln_bwd_finalize_kernelINS_22Kernel_traits_finalizeILj512E13__nv_bfloat16S2_S2_S2_fjLb1ELj1024ELj4ENS_18Kernel_traits_baseILj512ES2_S2_S2_S2_fjLj1024EEEEELb1ELb0EEEvNS_9BwdParamsE --------------------------
	.section	.nv.info._ZN10layer_norm22ln_bwd_finalize_kernelINS_22Kernel_traits_finalizeILj512E13__nv_bfloat16S2_S2_S2_fjLb1ELj1024ELj4ENS_18Kernel_traits_baseILj512ES2_S2_S2_S2_fjLj1024EEEEELb1ELb0EEEvNS_9BwdParamsE,"",@"SHT_CUDA_INFO"
	.sectionflags	@""
	.align	4


	//----- nvinfo : EIATTR_CUDA_API_VERSION
	.align		4
        /*0000*/ 	.byte	0x04, 0x37
        /*0002*/ 	.short	(.L_1489 - .L_1488)
.L_1488:
        /*0004*/ 	.word	0x00000082


	//----- nvinfo : EIATTR_KPARAM_INFO
	.align		4
.L_1489:
        /*0008*/ 	.byte	0x04, 0x17
        /*000a*/ 	.short	(.L_1491 - .L_1490)
.L_1490:
        /*000c*/ 	.word	0x00000000
        /*0010*/ 	.short	0x0000
        /*0012*/ 	.short	0x0000
        /*0014*/ 	.byte	0x00, 0xf0, 0xa1, 0x04


	//----- nvinfo : EIATTR_SPARSE_MMA_MASK
	.align		4
.L_1491:
        /*0018*/ 	.byte	0x03, 0x50
        /*001a*/ 	.short	0x0000


	//----- nvinfo : EIATTR_MAXREG_COUNT
	.align		4
        /*001c*/ 	.byte	0x03, 0x1b
        /*001e*/ 	.short	0x0040


	//----- nvinfo : EIATTR_NUM_BARRIERS
	.align		4
        /*0020*/ 	.byte	0x02, 0x4c
        /*0022*/ 	.byte	0x01
	.zero		1


	//----- nvinfo : EIATTR_MERCURY_ISA_VERSION
	.align		4
        /*0024*/ 	.byte	0x03, 0x5f
        /*0026*/ 	.short	0x0101


	//----- nvinfo : EIATTR_COOP_GROUP_MASK_REGIDS
	.align		4
        /*0028*/ 	.byte	0x04, 0x29
        /*002a*/ 	.short	(.L_1493 - .L_1492)


	//   ....[0]....
.L_1492:
        /*002c*/ 	.word	0xffffffff


	//   ....[1]....
        /*0030*/ 	.word	0xffffffff


	//   ....[2]....
        /*0034*/ 	.word	0xffffffff


	//   ....[3]....
        /*0038*/ 	.word	0xffffffff


	//   ....[4]....
        /*003c*/ 	.word	0xffffffff


	//   ....[5]....
        /*0040*/ 	.word	0xffffffff


	//   ....[6]....
        /*0044*/ 	.word	0xffffffff


	//   ....[7]....
        /*0048*/ 	.word	0xffffffff


	//   ....[8]....
        /*004c*/ 	.word	0xffffffff


	//   ....[9]....
        /*0050*/ 	.word	0xffffffff


	//   ....[10]....
        /*0054*/ 	.word	0xffffffff


	//   ....[11]....
        /*0058*/ 	.word	0xffffffff


	//   ....[12]....
        /*005c*/ 	.word	0xffffffff


	//   ....[13]....
        /*0060*/ 	.word	0xffffffff


	//   ....[14]....
        /*0064*/ 	.word	0xffffffff


	//----- nvinfo : EIATTR_COOP_GROUP_INSTR_OFFSETS
	.align		4
.L_1493:
        /*0068*/ 	.byte	0x04, 0x28
        /*006a*/ 	.short	(.L_1495 - .L_1494)


	//   ....[0]....
.L_1494:
        /*006c*/ 	.word	0x00001060


	//   ....[1]....
        /*0070*/ 	.word	0x00001070


	//   ....[2]....
        /*0074*/ 	.word	0x00001080


	//   ....[3]....
        /*0078*/ 	.word	0x000010b0


	//   ....[4]....
        /*007c*/ 	.word	0x000010d0


	//   ....[5]....
        /*0080*/ 	.word	0x000010e0


	//   ....[6]....
        /*0084*/ 	.word	0x00001110


	//   ....[7]....
        /*0088*/ 	.word	0x00001130


	//   ....[8]....
        /*008c*/ 	.word	0x00001140


	//   ....[9]....
        /*0090*/ 	.word	0x00001180


	//   ....[10]....
        /*0094*/ 	.word	0x000011b0


	//   ....[11]....
        /*0098*/ 	.word	0x000011c0


	//   ....[12]....
        /*009c*/ 	.word	0x00001200


	//   ....[13]....
        /*00a0*/ 	.word	0x00001220


	//   ....[14]....
        /*00a4*/ 	.word	0x00001230


	//----- nvinfo : EIATTR_VRC_CTA_INIT_COUNT
	.align		4
.L_1495:
        /*00a8*/ 	.byte	0x02, 0x4a
	.zero		1
	.zero		1


	//----- nvinfo : EIATTR_EXIT_INSTR_OFFSETS
	.align		4
        /*00ac*/ 	.byte	0x04, 0x1c
        /*00ae*/ 	.short	(.L_1497 - .L_1496)


	//   ....[0]....
.L_1496:
        /*00b0*/ 	.word	0x00000060


	//   ....[1]....
        /*00b4*/ 	.word	0x000012b0


	//   ....[2]....
        /*00b8*/ 	.word	0x000012e0


	//   ....[3]....
        /*00bc*/ 	.word	0x000013f0


	//----- nvinfo : EIATTR_MAX_THREADS
	.align		4
.L_1497:
        /*00c0*/ 	.byte	0x04, 0x05
        /*00c2*/ 	.short	(.L_1499 - .L_1498)
.L_1498:
        /*00c4*/ 	.word	0x00000400
        /*00c8*/ 	.word	0x00000001
        /*00cc*/ 	.word	0x00000001


	//----- nvinfo : EIATTR_CRS_STACK_SIZE
	.align		4
.L_1499:
        /*00d0*/ 	.byte	0x04, 0x1e
        /*00d2*/ 	.short	(.L_1501 - .L_1500)
.L_1500:
        /*00d4*/ 	.word	0x00000000


	//----- nvinfo : EIATTR_CBANK_PARAM_SIZE
	.align		4
.L_1501:
        /*00d8*/ 	.byte	0x03, 0x19
        /*00da*/ 	.short	0x0128


	//----- nvinfo : EIATTR_PARAM_CBANK
	.align		4
        /*00dc*/ 	.byte	0x04, 0x0a
        /*00de*/ 	.short	(.L_1503 - .L_1502)
	.align		4
.L_1502:
        /*00e0*/ 	.word	index@(.nv.constant0._ZN10layer_norm22ln_bwd_finalize_kernelINS_22Kernel_traits_finalizeILj512E13__nv_bfloat16S2_S2_S2_fjLb1ELj1024ELj4ENS_18Kernel_traits_baseILj512ES2_S2_S2_S2_fjLj1024EEEEELb1ELb0EEEvNS_9BwdParamsE)
        /*00e4*/ 	.short	0x0380
        /*00e6*/ 	.short	0x0128


	//----- nvinfo : EIATTR_SW_WAR
	.align		4
.L_1503:
        /*00e8*/ 	.byte	0x04, 0x36
        /*00ea*/ 	.short	(.L_1505 - .L_1504)
.L_1504:
        /*00ec*/ 	.word	0x00000008
.L_1505:


//--------------------- .nv.info._ZN10layer_norm13ln_bwd_kernelINS_13Kernel_traitsI13__nv_bfloat16S2_S2_S2_fjLj512ELj1ELj4ELj1ELj16ENS_18Kernel_traits_baseILj512ES2_S2_S2_S2_fjLj128EEEEELb1ELb1ELb1ELb0EEEvNS_9BwdParamsE --------------------------
	.section	.nv.info._ZN10layer_norm13ln_bwd_kernelINS_13Kernel_traitsI13__nv_bfloat16S2_S2_S2_fjLj512ELj1ELj4ELj1ELj16ENS_18Kernel_traits_baseILj512ES2_S2_S2_S2_fjLj128EEEEELb1ELb1ELb1ELb0EEEvNS_9BwdParamsE,"",@"SHT_CUDA_INFO"
	.sectionflags	@""
	.align	4


	//----- nvinfo : EIATTR_CUDA_API_VERSION
	.align		4
        /*0000*/ 	.byte	0x04, 0x37
        /*0002*/ 	.short	(.L_1507 - .L_1506)
.L_1506:
        /*0004*/ 	.word	0x00000082


	//----- nvinfo : EIATTR_KPARAM_INFO
	.align		4
.L_1507:
        /*0008*/ 	.byte	0x04, 0x17
        /*000a*/ 	.short	(.L_1509 - .L_1508)
.L_1508:
        /*000c*/ 	.word	0x00000000
        /*0010*/ 	.short	0x0000
        /*0012*/ 	.short	0x0000
        /*0014*/ 	.byte	0x00, 0xf0, 0xa1, 0x04


	//----- nvinfo : EIATTR_SPARSE_MMA_MASK
	.align		4
.L_1509:
        /*0018*/ 	.byte	0x03, 0x50
        /*001a*/ 	.short	0x0000


	//----- nvinfo : EIATTR_MAXREG_COUNT
	.align		4
        /*001c*/ 	.byte	0x03, 0x1b
        /*001e*/ 	.short	0x00ff


	//----- nvinfo : EIATTR_NUM_BARRIERS
	.align		4
        /*0020*/ 	.byte	0x02, 0x4c
        /*0022*/ 	.byte	0x01
	.zero		1


	//----- nvinfo : EIATTR_MERCURY_ISA_VERSION
	.align		4
        /*0024*/ 	.byte	0x03, 0x5f
        /*0026*/ 	.short	0x0101


	//----- nvinfo : EIATTR_COOP_GROUP_MASK_REGIDS
	.align		4
        /*0028*/ 	.byte	0x04, 0x29
        /*002a*/ 	.short	(.L_1511 - .L_1510)


	//   ....[0]....
.L_1510:
        /*002c*/ 	.word	0xffffffff


	//   ....[1]....
        /*0030*/ 	.word	0xffffffff


	//   ....[2]....
        /*0034*/ 	.word	0xffffffff


	//   ....[3]....
        /*0038*/ 	.word	0xffffffff


	//   ....[4]....
        /*003c*/ 	.word	0xffffffff


	//   ....[5]....
        /*0040*/ 	.word	0xffffffff


	//   ....[6]....
        /*0044*/ 	.word	0xffffffff


	//   ....[7]....
        /*0048*/ 	.word	0xffffffff


	//   ....[8]....
        /*004c*/ 	.word	0xffffffff


	//   ....[9]....
        /*0050*/ 	.word	0xffffffff


	//   ....[10]....
        /*0054*/ 	.word	0x0500009f


	//   ....[11]....
        /*0058*/ 	.word	0x0500009f


	//   ....[12]....
        /*005c*/ 	.word	0x0500009f


	//   ....[13]....
        /*0060*/ 	.word	0x0500009f


	//   ....[14]....
        /*0064*/ 	.word	0x0500009f


	//   ....[15]....
        /*0068*/ 	.word	0x0500009f


	//   ....[16]....
        /*006c*/ 	.word	0x0500009f


	//   ....[17]....
        /*0070*/ 	.word	0x0500009f


	//   ....[18]....
        /*0074*/ 	.word	0x0500009f


	//   ....[19]....
        /*0078*/ 	.word	0x0500009f


	//----- nvinfo : EIATTR_COOP_GROUP_INSTR_OFFSETS
	.align		4
.L_1511:
        /*007c*/ 	.byte	0x04, 0x28
        /*007e*/ 	.short	(.L_1513 - .L_1512)


	//   ....[0]....
.L_1512:
        /*0080*/ 	.word	0x00001980


	//   ....[1]....
        /*0084*/ 	.word	0x000019b0


	//   ....[2]....
        /*0088*/ 	.word	0x000019e0


	//   ....[3]....
        /*008c*/ 	.word	0x000019f0


	//   ....[4]....
        /*0090*/ 	.word	0x00001a20


	//   ....[5]....
        /*0094*/ 	.word	0x00001a30


	//   ....[6]....
        /*0098*/ 	.word	0x00001a60


	//   ....[7]....
        /*009c*/ 	.word	0x00001a70


	//   ....[8]....
        /*00a0*/ 	.word	0x00001ab0


	//   ....[9]....
        /*00a4*/ 	.word	0x00001ad0


	//   ....[10]....
        /*00a8*/ 	.word	0x00007b70


	//   ....[11]....
        /*00ac*/ 	.word	0x00007c30


	//   ....[12]....
        /*00b0*/ 	.word	0x00007c90


	//   ....[13]....
        /*00b4*/ 	.word	0x00007cf0


	//   ....[14]....
        /*00b8*/ 	.word	0x00007d60


	//   ....[15]....
        /*00bc*/ 	.word	0x00007dc0


	//   ....[16]....
        /*00c0*/ 	.word	0x00007e20


	//   ....[17]....
        /*00c4*/ 	.word	0x00007e80


	//   ....[18]....
        /*00c8*/ 	.word	0x00007f00


	//   ....[19]....
        /*00cc*/ 	.word	0x00007f50


	//----- nvinfo : EIATTR_VRC_CTA_INIT_COUNT
	.align		4
.L_1513:
        /*00d0*/ 	.byte	0x02, 0x4a
	.zero		1
	.zero		1


	//----- nvinfo : EIATTR_EXIT_INSTR_OFFSETS
	.align		4
        /*00d4*/ 	.byte	0x04, 0x1c
        /*00d6*/ 	.short	(.L_1515 - .L_1514)


	//   ....[0]....
.L_1514:
        /*00d8*/ 	.word	0x00007a80


	//   ....[1]....
        /*00dc*/ 	.word	0x00007b00


	//----- nvinfo : EIATTR_MAX_THREADS
	.align		4
.L_1515:
        /*00e0*/ 	.byte	0x04, 0x05
        /*00e2*/ 	.short	(.L_1517 - .L_1516)
.L_1516:
        /*00e4*/ 	.word	0x00000080
        /*00e8*/ 	.word	0x00000001
        /*00ec*/ 	.word	0x00000001


	//----- nvinfo : EIATTR_CRS_STACK_SIZE
	.align		4
.L_1517:
        /*00f0*/ 	.byte	0x04, 0x1e
        /*00f2*/ 	.short	(.L_1519 - .L_1518)
.L_1518:
        /*00f4*/ 	.word	0x00000000


	//----- nvinfo : EIATTR_CBANK_PARAM_SIZE
	.align		4
.L_1519:
        /*00f8*/ 	.byte	0x03, 0x19
        /*00fa*/ 	.short	0x0128


	//----- nvinfo : EIATTR_PARAM_CBANK
	.align		4
        /*00fc*/ 	.byte	0x04, 0x0a
        /*00fe*/ 	.short	(.L_1521 - .L_1520)
	.align		4
.L_1520:
        /*0100*/ 	.word	index@(.nv.constant0._ZN10layer_norm13ln_bwd_kernelINS_13Kernel_traitsI13__nv_bfloat16S2_S2_S2_fjLj512ELj1ELj4ELj1ELj16ENS_18Kernel_traits_baseILj512ES2_S2_S2_S2_fjLj128EEEEELb1ELb1ELb1ELb0EEEvNS_9BwdParamsE)
        /*0104*/ 	.short	0x0380
        /*0106*/ 	.short	0x0128


	//----- nvinfo : EIATTR_SW_WAR
	.align		4
.L_1521:
        /*0108*/ 	.byte	0x04, 0x36
        /*010a*/ 	.short	(.L_1523 - .L_1522)
.L_1522:
        /*010c*/ 	.word	0x00000008
.L_1523:


//--------------------- .nv.info._ZN10layer_norm22ln_bwd_finalize_kernelINS_22Kernel_traits_finalizeILj512E13__nv_bfloat16S2_S2_S2_fjLb1ELj1024ELj4ENS_18Kernel_traits_baseILj512ES2_S2_S2_S2_fjLj1024EEEEELb1ELb1EEEvNS_9BwdParamsE --------------------------
	.section	.nv.info._ZN10layer_norm22ln_bwd_finalize_kernelINS_22Kernel_traits_finalizeILj512E13__nv_bfloat16S2_S2_S2_fjLb1ELj1024ELj4ENS_18Kernel_traits_baseILj512ES2_S2_S2_S2_fjLj1024EEEEELb1ELb1EEEvNS_9BwdParamsE,"",@"SHT_CUDA_INFO"
	.sectionflags	@""
	.align	4


	//----- nvinfo : EIATTR_CUDA_API_VERSION
	.align		4
        /*0000*/ 	.byte	0x04, 0x37
        /*0002*/ 	.short	(.L_1525 - .L_1524)
.L_1524:
        /*0004*/ 	.word	0x00000082


	//----- nvinfo : EIATTR_KPARAM_INFO
	.align		4
.L_1525:
        /*0008*/ 	.byte	0x04, 0x17
        /*000a*/ 	.short	(.L_1527 - .L_1526)
.L_1526:
        /*000c*/ 	.word	0x00000000
        /*0010*/ 	.short	0x0000
        /*0012*/ 	.short	0x0000
        /*0014*/ 	.byte	0x00, 0xf0, 0xa1, 0x04


	//----- nvinfo : EIATTR_SPARSE_MMA_MASK
	.align		4
.L_1527:
        /*0018*/ 	.byte	0x03, 0x50
        /*001a*/ 	.short	0x0000


	//----- nvinfo : EIATTR_MAXREG_COUNT
	.align		4
        /*001c*/ 	.byte	0x03, 0x1b
        /*001e*/ 	.short	0x0040


	//----- nvinfo : EIATTR_NUM_BARRIERS
	.align		4
        /*0020*/ 	.byte	0x02, 0x4c
        /*0022*/ 	.byte	0x01
	.zero		1


	//----- nvinfo : EIATTR_MERCURY_ISA_VERSION
	.align		4
        /*0024*/ 	.byte	0x03, 0x5f
        /*0026*/ 	.short	0x0101


	//----- nvinfo : EIATTR_COOP_GROUP_MASK_REGIDS
	.align		4
        /*0028*/ 	.byte	0x04, 0x29
        /*002a*/ 	.short	(.L_1529 - .L_1528)


	//   ....[0]....
.L_1528:
        /*002c*/ 	.word	0xffffffff


	//   ....[1]....
        /*0030*/ 	.word	0xffffffff


	//   ....[2]....
        /*0034*/ 	.word	0xffffffff


	//   ....[3]....
        /*0038*/ 	.word	0xffffffff


	//   ....[4]....
        /*003c*/ 	.word	0xffffffff


	//   ....[5]....
        /*0040*/ 	.word	0xffffffff


	//   ....[6]....
        /*0044*/ 	.word	0xffffffff


	//   ....[7]....
        /*0048*/ 	.word	0xffffffff


	//   ....[8]....
        /*004c*/ 	.word	0xffffffff


	//   ....[9]....
        /*0050*/ 	.word	0xffffffff


	//   ....[10]....
        /*0054*/ 	.word	0xffffffff


	//   ....[11]....
        /*0058*/ 	.word	0xffffffff


	//   ....[12]....
        /*005c*/ 	.word	0xffffffff


	//   ....[13]....
        /*0060*/ 	.word	0xffffffff


	//   ....[14]....
        /*0064*/ 	.word	0xffffffff


	//----- nvinfo : EIATTR_COOP_GROUP_INSTR_OFFSETS
	.align		4
.L_1529:
        /*0068*/ 	.byte	0x04, 0x28
        /*006a*/ 	.short	(.L_1531 - .L_1530)


	//   ....[0]....
.L_1530:
        /*006c*/ 	.word	0x00001070


	//   ....[1]....
        /*0070*/ 	.word	0x00001080


	//   ....[2]....
        /*0074*/ 	.word	0x00001090


	//   ....[3]....
        /*0078*/ 	.word	0x000010c0


	//   ....[4]....
        /*007c*/ 	.word	0x000010e0


	//   ....[5]....
        /*0080*/ 	.word	0x000010f0


	//   ....[6]....
        /*0084*/ 	.word	0x00001120


	//   ....[7]....
        /*0088*/ 	.word	0x00001140


	//   ....[8]....
        /*008c*/ 	.word	0x00001150


	//   ....[9]....
        /*0090*/ 	.word	0x00001180


	//   ....[10]....
        /*0094*/ 	.word	0x000011a0


	//   ....[11]....
        /*0098*/ 	.word	0x000011b0


	//   ....[12]....
        /*009c*/ 	.word	0x000011f0


	//   ....[13]....
        /*00a0*/ 	.word	0x00001210


	//   ....[14]....
        /*00a4*/ 	.word	0x00001220


	//----- nvinfo : EIATTR_VRC_CTA_INIT_COUNT
	.align		4
.L_1531:
        /*00a8*/ 	.byte	0x02, 0x4a
	.zero		1
	.zero		1


	//----- nvinfo : EIATTR_EXIT_INSTR_OFFSETS
	.align		4
        /*00ac*/ 	.byte	0x04, 0x1c
        /*00ae*/ 	.short	(.L_1533 - .L_1532)


	//   ....[0]....
.L_1532:
        /*00b0*/ 	.word	0x00000060


	//   ....[1]....
        /*00b4*/ 	.word	0x000012a0


	//   ....[2]....
        /*00b8*/ 	.word	0x000013c0


	//----- nvinfo : EIATTR_MAX_THREADS
	.align		4
.L_1533:
        /*00bc*/ 	.byte	0x04, 0x05
        /*00be*/ 	.short	(.L_1535 - .L_1534)
.L_1534:
        /*00c0*/ 	.word	0x00000400
        /*00c4*/ 	.word	0x00000001
        /*00c8*/ 	.word	0x00000001


	//----- nvinfo : EIATTR_CRS_STACK_SIZE
	.align		4
.L_1535:
        /*00cc*/ 	.byte	0x04, 0x1e
        /*00ce*/ 	.short	(.L_1537 - .L_1536)
.L_1536:
        /*00d0*/ 	.word	0x00000000


	//----- nvinfo : EIATTR_CBANK_PARAM_SIZE
	.align		4
.L_1537:
        /*00d4*/ 	.byte	0x03, 0x19
        /*00d6*/ 	.short	0x0128


	//----- nvinfo : EIATTR_PARAM_CBANK
	.align		4
        /*00d8*/ 	.byte	0x04, 0x0a
        /*00da*/ 	.short	(.L_1539 - .L_1538)
	.align		4
.L_1538:
        /*00dc*/ 	.word	index@(.nv.constant0._ZN10layer_norm22ln_bwd_finalize_kernelINS_22Kernel_traits_finalizeILj512E13__nv_bfloat16S2_S2_S2_fjLb1ELj1024ELj4ENS_18Kernel_traits_baseILj512ES2_S2_S2_S2_fjLj1024EEEEELb1ELb1EEEvNS_9BwdParamsE)
        /*00e0*/ 	.short	0x0380
        /*00e2*/ 	.short	0x0128


	//----- nvinfo : EIATTR_SW_WAR
	.align		4
.L_1539:
        /*00e4*/ 	.byte	0x04, 0x36
        /*00e6*/ 	.short	(.L_1541 - .L_1540)
.L_1540:
        /*00e8*/ 	.word	0x00000008
.L_1541:


//--------------------- .nv.info._ZN10layer_norm13ln_bwd_kernelINS_13Kernel_traitsI13__nv_bfloat16S2_S2_S2_fjLj512ELj1ELj4ELj1ELj16ENS_18Kernel_traits_baseILj512ES2_S2_S2_S2_fjLj128EEEEELb1ELb1ELb1ELb1EEEvNS_9BwdParamsE --------------------------
	.section	.nv.info._ZN10layer_norm13ln_bwd_kernelINS_13Kernel_traitsI13__nv_bfloat16S2_S2_S2_fjLj512ELj1ELj4ELj1ELj16ENS_18Kernel_traits_baseILj512ES2_S2_S2_S2_fjLj128EEEEELb1ELb1ELb1ELb1EEEvNS_9BwdParamsE,"",@"SHT_CUDA_INFO"
	.sectionflags	@""
	.align	4


	//----- nvinfo : EIATTR_CUDA_API_VERSION
	.align		4
        /*0000*/ 	.byte	0x04, 0x37
        /*0002*/ 	.short	(.L_1543 - .L_1542)
.L_1542:
        /*0004*/ 	.word	0x00000082


	//----- nvinfo : EIATTR_KPARAM_INFO
	.align		4
.L_1543:
        /*0008*/ 	.byte	0x04, 0x17
        /*000a*/ 	.short	(.L_1545 - .L_1544)
.L_1544:
        /*000c*/ 	.word	0x00000000
        /*0010*/ 	.short	0x0000
        /*0012*/ 	.short	0x0000
        /*0014*/ 	.byte	0x00, 0xf0, 0xa1, 0x04


	//----- nvinfo : EIATTR_SPARSE_MMA_MASK
	.align		4
.L_1545:
        /*0018*/ 	.byte	0x03, 0x50
        /*001a*/ 	.short	0x0000


	//----- nvinfo : EIATTR_MAXREG_COUNT
	.align		4
        /*001c*/ 	.byte	0x03, 0x1b
        /*001e*/ 	.short	0x00ff


	//----- nvinfo : EIATTR_NUM_BARRIERS
	.align		4
        /*0020*/ 	.byte	0x02, 0x4c
        /*0022*/ 	.byte	0x01
	.zero		1


	//----- nvinfo : EIATTR_MERCURY_ISA_VERSION
	.align		4
        /*0024*/ 	.byte	0x03, 0x5f
        /*0026*/ 	.short	0x0101


	//----- nvinfo : EIATTR_COOP_GROUP_MASK_REGIDS
	.align		4
        /*0028*/ 	.byte	0x04, 0x29
        /*002a*/ 	.short	(.L_1547 - .L_1546)


	//   ....[0]....
.L_1546:
        /*002c*/ 	.word	0xffffffff


	//   ....[1]....
        /*0030*/ 	.word	0xffffffff


	//   ....[2]....
        /*0034*/ 	.word	0xffffffff


	//   ....[3]....
        /*0038*/ 	.word	0xffffffff


	//   ....[4]....
        /*003c*/ 	.word	0xffffffff


	//   ....[5]....
        /*0040*/ 	.word	0xffffffff


	//   ....[6]....
        /*0044*/ 	.word	0xffffffff


	//   ....[7]....
        /*0048*/ 	.word	0xffffffff


	//   ....[8]....
        /*004c*/ 	.word	0xffffffff


	//   ....[9]....
        /*0050*/ 	.word	0xffffffff


	//   ....[10]....
        /*0054*/ 	.word	0x0500009f


	//   ....[11]....
        /*0058*/ 	.word	0x0500009f


	//   ....[12]....
        /*005c*/ 	.word	0x0500009f


	//   ....[13]....
        /*0060*/ 	.word	0x0500009f


	//   ....[14]....
        /*0064*/ 	.word	0x0500009f


	//   ....[15]....
        /*0068*/ 	.word	0x0500009f


	//   ....[16]....
        /*006c*/ 	.word	0x0500009f


	//   ....[17]....
        /*0070*/ 	.word	0x0500009f


	//   ....[18]....
        /*0074*/ 	.word	0x0500009f


	//   ....[19]....
        /*0078*/ 	.word	0x0500009f


	//----- nvinfo : EIATTR_COOP_GROUP_INSTR_OFFSETS
	.align		4
.L_1547:
        /*007c*/ 	.byte	0x04, 0x28
        /*007e*/ 	.short	(.L_1549 - .L_1548)


	//   ....[0]....
.L_1548:
        /*0080*/ 	.word	0x00001530


	//   ....[1]....
        /*0084*/ 	.word	0x00001560


	//   ....[2]....
        /*0088*/ 	.word	0x000015a0


	//   ....[3]....
        /*008c*/ 	.word	0x000015c0


	//   ....[4]....
        /*0090*/ 	.word	0x000015f0


	//   ....[5]....
        /*0094*/ 	.word	0x00001610


	//   ....[6]....
        /*0098*/ 	.word	0x00001640


	//   ....[7]....
        /*009c*/ 	.word	0x00001670


	//   ....[8]....
        /*00a0*/ 	.word	0x000016b0


	//   ....[9]....
        /*00a4*/ 	.word	0x000016c0


	//   ....[10]....
        /*00a8*/ 	.word	0x00007320


	//   ....[11]....
        /*00ac*/ 	.word	0x000073c0


	//   ....[12]....
        /*00b0*/ 	.word	0x00007450


	//   ....[13]....
        /*00b4*/ 	.word	0x000074c0


	//   ....[14]....
        /*00b8*/ 	.word	0x00007530


	//   ....[15]....
        /*00bc*/ 	.word	0x000075a0


	//   ....[16]....
        /*00c0*/ 	.word	0x00007620


	//   ....[17]....
        /*00c4*/ 	.word	0x00007670


	//   ....[18]....
        /*00c8*/ 	.word	0x000076f0


	//   ....[19]....
        /*00cc*/ 	.word	0x00007750


	//----- nvinfo : EIATTR_VRC_CTA_INIT_COUNT
	.align		4
.L_1549:
        /*00d0*/ 	.byte	0x02, 0x4a
	.zero		1
	.zero		1


	//----- nvinfo : EIATTR_EXIT_INSTR_OFFSETS
	.align		4
        /*00d4*/ 	.byte	0x04, 0x1c
        /*00d6*/ 	.short	(.L_1551 - .L_1550)


	//   ....[0]....
.L_1550:
        /*00d8*/ 	.word	0x000072b0


	//----- nvinfo : EIATTR_MAX_THREADS
	.align		4
.L_1551:
        /*00dc*/ 	.byte	0x04, 0x05
        /*00de*/ 	.short	(.L_1553 - .L_1552)
.L_1552:
        /*00e0*/ 	.word	0x00000080
        /*00e4*/ 	.word	0x00000001
        /*00e8*/ 	.word	0x00000001


	//----- nvinfo : EIATTR_CRS_STACK_SIZE
	.align		4
.L_1553:
        /*00ec*/ 	.byte	0x04, 0x1e
        /*00ee*/ 	.short	(.L_1555 - .L_1554)
.L_1554:
        /*00f0*/ 	.word	0x00000000


	//----- nvinfo : EIATTR_CBANK_PARAM_SIZE
	.align		4
.L_1555:
        /*00f4*/ 	.byte	0x03, 0x19
        /*00f6*/ 	.short	0x0128


	//----- nvinfo : EIATTR_PARAM_CBANK
	.align		4
        /*00f8*/ 	.byte	0x04, 0x0a
        /*00fa*/ 	.short	(.L_1557 - .L_1556)
	.align		4
.L_1556:
        /*00fc*/ 	.word	index@(.nv.constant0._ZN10layer_norm13ln_bwd_kernelINS_13Kernel_traitsI13__nv_bfloat16S2_S2_S2_fjLj512ELj1ELj4ELj1ELj16ENS_18Kernel_traits_baseILj512ES2_S2_S2_S2_fjLj128EEEEELb1ELb1ELb1ELb1EEEvNS_9BwdParamsE)
        /*0100*/ 	.short	0x0380
        /*0102*/ 	.short	0x0128


	//----- nvinfo : EIATTR_SW_WAR
	.align		4
.L_1557:
        /*0104*/ 	.byte	0x04, 0x36
        /*0106*/ 	.short	(.L_1559 - .L_1558)
.L_1558:
        /*0108*/ 	.word	0x00000008
.L_1559:


//--------------------- .nv.info._ZN10layer_norm13ln_bwd_kernelINS_13Kernel_traitsI6__halfS2_S2_S2_fjLj512ELj1ELj4ELj1ELj16ENS_18Kernel_traits_baseILj512ES2_S2_S2_S2_fjLj128EEEEELb0ELb0ELb0ELb0EEEvNS_9BwdParamsE --------------------------
	.section	.nv.info._ZN10layer_norm13ln_bwd_kernelINS_13Kernel_traitsI6__halfS2_S2_S2_fjLj512ELj1ELj4ELj1ELj16ENS_18Kernel_traits_baseILj512ES2_S2_S2_S2_fjLj128EEEEELb0ELb0ELb0ELb0EEEvNS_9BwdParamsE,"",@"SHT_CUDA_INFO"
	.sectionflags	@""
	.align	4


	//----- nvinfo : EIATTR_CUDA_API_VERSION
	.align		4
        /*0000*/ 	.byte	0x04, 0x37
        /*0002*/ 	.short	(.L_1561 - .L_1560)
.L_1560:
        /*0004*/ 	.word	0x00000082


	//----- nvinfo : EIATTR_KPARAM_INFO
	.align		4
.L_1561:
        /*0008*/ 	.byte	0x04, 0x17
        /*000a*/ 	.short	(.L_1563 - .L_1562)
.L_1562:
        /*000c*/ 	.word	0x00000000
        /*0010*/ 	.short	0x0000
        /*0012*/ 	.short	0x0000
        /*0014*/ 	.byte	0x00, 0xf0, 0xa1, 0x04


	//----- nvinfo : EIATTR_SPARSE_MMA_MASK
	.align		4
.L_1563:
        /*0018*/ 	.byte	0x03, 0x50
        /*001a*/ 	.short	0x0000


	//----- nvinfo : EIATTR_MAXREG_COUNT
	.align		4
        /*001c*/ 	.byte	0x03, 0x1b
        /*001e*/ 	.short	0x00ff


	//----- nvinfo : EIATTR_NUM_BARRIERS
	.align		4
        /*0020*/ 	.byte	0x02, 0x4c
        /*0022*/ 	.byte	0x01
	.zero		1


	//----- nvinfo : EIATTR_MERCURY_ISA_VERSION
	.align		4
        /*0024*/ 	.byte	0x03, 0x5f
        /*0026*/ 	.short	0x0101


	//----- nvinfo : EIATTR_COOP_GROUP_MASK_REGIDS
	.align		4
        /*0028*/ 	.byte	0x04, 0x29
        /*002a*/ 	.short	(.L_1565 - .L_1564)


	//   ....[0]....
.L_1564:
        /*002c*/ 	.word	0xffffffff


	//   ....[1]....
        /*0030*/ 	.word	0xffffffff


	//   ....[2]....
        /*0034*/ 	.word	0xffffffff


	//   ....[3]....
        /*0038*/ 	.word	0xffffffff


	//   ....[4]....
        /*003c*/ 	.word	0xffffffff


	//   ....[5]....
        /*0040*/ 	.word	0xffffffff


	//   ....[6]....
        /*0044*/ 	.word	0xffffffff


	//   ....[7]....
        /*0048*/ 	.word	0xffffffff


	//   ....[8]....
        /*004c*/ 	.word	0xffffffff


	//   ....[9]....
        /*0050*/ 	.word	0xffffffff


	//   ....[10]....
        /*0054*/ 	.word	0x05000064


	//   ....[11]....
        /*0058*/ 	.word	0x05000064


	//   ....[12]....
        /*005c*/ 	.word	0x05000064


	//   ....[13]....
        /*0060*/ 	.word	0x05000064


	//   ....[14]....
        /*0064*/ 	.word	0x05000064


	//   ....[15]....
        /*0068*/ 	.word	0x05000064


	//   ....[16]....
        /*006c*/ 	.word	0x05000064


	//   ....[17]....
        /*0070*/ 	.word	0x05000064


	//   ....[18]....
        /*0074*/ 	.word	0x05000064


	//   ....[19]....
        /*0078*/ 	.word	0x05000064


	//----- nvinfo : EIATTR_COOP_GROUP_INSTR_OFFSETS
	.align		4
.L_1565:
        /*007c*/ 	.byte	0x04, 0x28
        /*007e*/ 	.short	(.L_1567 - .L_1566)


	//   ....[0]....
.L_1566:
        /*0080*/ 	.word	0x00001d10


	//   ....[1]....
        /*0084*/ 	.word	0x00001d20


	//   ....[2]....
        /*0088*/ 	.word	0x00001d50


	//   ....[3]....
        /*008c*/ 	.word	0x00001d60


	//   ....[4]....
        /*0090*/ 	.word	0x00001d90


	//   ....[5]....
        /*0094*/ 	.word	0x00001da0


	//   ....[6]....
        /*0098*/ 	.word	0x00001dd0


	//   ....[7]....
        /*009c*/ 	.word	0x00001de0


	//   ....[8]....
        /*00a0*/ 	.word	0x00001e10


	//   ....[9]....
        /*00a4*/ 	.word	0x00001e20


	//   ....[10]....
        /*00a8*/ 	.word	0x000040d0


	//   ....[11]....
        /*00ac*/ 	.word	0x00004160


	//   ....[12]....
        /*00b0*/ 	.word	0x000041d0


	//   ....[13]....
        /*00b4*/ 	.word	0x00004230


	//   ....[14]....
        /*00b8*/ 	.word	0x000042a0


	//   ....[15]....
        /*00bc*/ 	.word	0x00004300


	//   ....[16]....
        /*00c0*/ 	.word	0x00004370


	//   ....[17]....
        /*00c4*/ 	.word	0x000043d0


	//   ....[18]....
        /*00c8*/ 	.word	0x00004440


	//   ....[19]....
        /*00cc*/ 	.word	0x000044a0


	//----- nvinfo : EIATTR_VRC_CTA_INIT_COUNT
	.align		4
.L_1567:
        /*00d0*/ 	.byte	0x02, 0x4a
	.zero		1
	.zero		1


	//----- nvinfo : EIATTR_EXIT_INSTR_OFFSETS
	.align		4
        /*00d4*/ 	.byte	0x04, 0x1c
        /*00d6*/ 	.short	(.L_1569 - .L_1568)


	//   ....[0]....
.L_1568:
        /*00d8*/ 	.word	0x00004030


	//   ....[1]....
        /*00dc*/ 	.word	0x00004060


	//----- nvinfo : EIATTR_MAX_THREADS
	.align		4
.L_1569:
        /*00e0*/ 	.byte	0x04, 0x05
        /*00e2*/ 	.short	(.L_1571 - .L_1570)
.L_1570:
        /*00e4*/ 	.word	0x00000080
        /*00e8*/ 	.word	0x00000001
        /*00ec*/ 	.word	0x00000001


	//----- nvinfo : EIATTR_CRS_STACK_SIZE
	.align		4
.L_1571:
        /*00f0*/ 	.byte	0x04, 0x1e
        /*00f2*/ 	.short	(.L_1573 - .L_1572)
.L_1572:
        /*00f4*/ 	.word	0x00000000


	//----- nvinfo : EIATTR_CBANK_PARAM_SIZE
	.align		4
.L_1573:
        /*00f8*/ 	.byte	0x03, 0x19
        /*00fa*/ 	.short	0x0128


	//----- nvinfo : EIATTR_PARAM_CBANK
	.align		4
        /*00fc*/ 	.byte	0x04, 0x0a
        /*00fe*/ 	.short	(.L_1575 - .L_1574)
	.align		4
.L_1574:
        /*0100*/ 	.word	index@(.nv.constant0._ZN10layer_norm13ln_bwd_kernelINS_13Kernel_traitsI6__halfS2_S2_S2_fjLj512ELj1ELj4ELj1ELj16ENS_18Kernel_traits_baseILj512ES2_S2_S2_S2_fjLj128EEEEELb0ELb0ELb0ELb0EEEvNS_9BwdParamsE)
        /*0104*/ 	.short	0x0380
        /*0106*/ 	.short	0x0128


	//----- nvinfo : EIATTR_SW_WAR
	.align		4
.L_1575:
        /*0108*/ 	.byte	0x04, 0x36
        /*010a*/ 	.short	(.L_1577 - .L_1576)
.L_1576:
        /*010c*/ 	.word	0x00000008
.L_1577:


//--------------------- .nv.info._ZN10layer_norm13ln_bwd_kernelINS_13Kernel_traitsI6__halfS2_S2_S2_fjLj512ELj1ELj4ELj1ELj16ENS_18Kernel_traits_baseILj512ES2_S2_S2_S2_fjLj128EEEEELb0ELb0ELb0ELb1EEEvNS_9BwdParamsE --------------------------
	.section	.nv.info._ZN10layer_norm13ln_bwd_kernelINS_13Kernel_traitsI6__halfS2_S2_S2_fjLj512ELj1ELj4ELj1ELj16ENS_18Kernel_traits_baseILj512ES2_S2_S2_S2_fjLj128EEEEELb0ELb0ELb0ELb1EEEvNS_9BwdParamsE,"",@"SHT_CUDA_INFO"
	.sectionflags	@""
	.align	4


	//----- nvinfo : EIATTR_CUDA_API_VERSION
	.align		4
        /*0000*/ 	.byte	0x04, 0x37
        /*0002*/ 	.short	(.L_1579 - .L_1578)
.L_1578:
        /*0004*/ 	.word	0x00000082


	//----- nvinfo : EIATTR_KPARAM_INFO
	.align		4
.L_1579:
        /*0008*/ 	.byte	0x04, 0x17
        /*000a*/ 	.short	(.L_1581 - .L_1580)
.L_1580:
        /*000c*/ 	.word	0x00000000
        /*0010*/ 	.short	0x0000
        /*0012*/ 	.short	0x0000
        /*0014*/ 	.byte	0x00, 0xf0, 0xa1, 0x04


	//----- nvinfo : EIATTR_SPARSE_MMA_MASK
	.align		4
.L_1581:
        /*0018*/ 	.byte	0x03, 0x50
        /*001a*/ 	.short	0x0000


	//----- nvinfo : EIATTR_MAXREG_COUNT
	.align		4
        /*001c*/ 	.byte	0x03, 0x1b
        /*001e*/ 	.short	0x00ff


	//----- nvinfo : EIATTR_NUM_BARRIERS
	.align		4
        /*0020*/ 	.byte	0x02, 0x4c
        /*0022*/ 	.byte	0x01
	.zero		1


	//----- nvinfo : EIATTR_MERCURY_ISA_VERSION
	.align		4
        /*0024*/ 	.byte	0x03, 0x5f
        /*0026*/ 	.short	0x0101


	//----- nvinfo : EIATTR_COOP_GROUP_MASK_REGIDS
	.align		4
        /*0028*/ 	.byte	0x04, 0x29
        /*002a*/ 	.short	(.L_1583 - .L_1582)


	//   ....[0]....
.L_1582:
        /*002c*/ 	.word	0xffffffff


	//   ....[1]....
        /*0030*/ 	.word	0xffffffff


	//   ....[2]....
        /*0034*/ 	.word	0xffffffff


	//   ....[3]....
        /*0038*/ 	.word	0xffffffff


	//   ....[4]....
        /*003c*/ 	.word	0xffffffff


	//   ....[5]....
        /*0040*/ 	.word	0xffffffff


	//   ....[6]....
        /*0044*/ 	.word	0xffffffff


	//   ....[7]....
        /*0048*/ 	.word	0xffffffff


	//   ....[8]....
        /*004c*/ 	.word	0xffffffff


	//   ....[9]....
        /*0050*/ 	.word	0xffffffff


	//   ....[10]....
        /*0054*/ 	.word	0x05000030


	//   ....[11]....
        /*0058*/ 	.word	0x05000030


	//   ....[12]....
        /*005c*/ 	.word	0x05000030


	//   ....[13]....
        /*0060*/ 	.word	0x05000030


	//   ....[14]....
        /*0064*/ 	.word	0x05000030


	//   ....[15]....
        /*0068*/ 	.word	0x05000030


	//   ....[16]....
        /*006c*/ 	.word	0x05000030


	//   ....[17]....
        /*0070*/ 	.word	0x05000030


	//   ....[18]....
        /*0074*/ 	.word	0x05000030


	//   ....[19]....
        /*0078*/ 	.word	0x05000030


	//----- nvinfo : EIATTR_COOP_GROUP_INSTR_OFFSETS
	.align		4
.L_1583:
        /*007c*/ 	.byte	0x04, 0x28
        /*007e*/ 	.short	(.L_1585 - .L_1584)


	//   ....[0]....
.L_1584:
        /*0080*/ 	.word	0x00001ad0


	//   ....[1]....
        /*0084*/ 	.word	0x00001ae0


	//   ....[2]....
        /*0088*/ 	.word	0x00001b10


	//   ....[3]....
        /*008c*/ 	.word	0x00001b20


	//   ....[4]....
        /*0090*/ 	.word	0x00001b50


	//   ....[5]....
        /*0094*/ 	.word	0x00001b60


	//   ....[6]....
        /*0098*/ 	.word	0x00001b90


	//   ....[7]....
        /*009c*/ 	.word	0x00001ba0


	//   ....[8]....
        /*00a0*/ 	.word	0x00001bd0


	//   ....[9]....
        /*00a4*/ 	.word	0x00001be0


	//   ....[10]....
        /*00a8*/ 	.word	0x00003d10


	//   ....[11]....
        /*00ac*/ 	.word	0x00003da0


	//   ....[12]....
        /*00b0*/ 	.word	0x00003e10


	//   ....[13]....
        /*00b4*/ 	.word	0x00003e70


	//   ....[14]....
        /*00b8*/ 	.word	0x00003ee0


	//   ....[15]....
        /*00bc*/ 	.word	0x00003f40


	//   ....[16]....
        /*00c0*/ 	.word	0x00003fb0


	//   ....[17]....
        /*00c4*/ 	.word	0x00004010


	//   ....[18]....
        /*00c8*/ 	.word	0x00004080


	//   ....[19]....
        /*00cc*/ 	.word	0x000040e0


	//----- nvinfo : EIATTR_VRC_CTA_INIT_COUNT
	.align		4
.L_1585:
        /*00d0*/ 	.byte	0x02, 0x4a
	.zero		1
	.zero		1


	//----- nvinfo : EIATTR_EXIT_INSTR_OFFSETS
	.align		4
        /*00d4*/ 	.byte	0x04, 0x1c
        /*00d6*/ 	.short	(.L_1587 - .L_1586)


	//   ....[0]....
.L_1586:
        /*00d8*/ 	.word	0x00003ca0


	//----- nvinfo : EIATTR_MAX_THREADS
	.align		4
.L_1587:
        /*00dc*/ 	.byte	0x04, 0x05
        /*00de*/ 	.short	(.L_1589 - .L_1588)
.L_1588:
        /*00e0*/ 	.word	0x00000080
        /*00e4*/ 	.word	0x00000001
        /*00e8*/ 	.word	0x00000001


	//----- nvinfo : EIATTR_CRS_STACK_SIZE
	.align		4
.L_1589:
        /*00ec*/ 	.byte	0x04, 0x1e
        /*00ee*/ 	.short	(.L_1591 - .L_1590)
.L_1590:
        /*00f0*/ 	.word	0x00000000


	//----- nvinfo : EIATTR_CBANK_PARAM_SIZE
	.align		4
.L_1591:
        /*00f4*/ 	.byte	0x03, 0x19
        /*00f6*/ 	.short	0x0128


	//----- nvinfo : EIATTR_PARAM_CBANK
	.align		4
        /*00f8*/ 	.byte	0x04, 0x0a
        /*00fa*/ 	.short	(.L_1593 - .L_1592)
	.align		4
.L_1592:
        /*00fc*/ 	.word	index@(.nv.constant0._ZN10layer_norm13ln_bwd_kernelINS_13Kernel_traitsI6__halfS2_S2_S2_fjLj512ELj1ELj4ELj1ELj16ENS_18Kernel_traits_baseILj512ES2_S2_S2_S2_fjLj128EEEEELb0ELb0ELb0ELb1EEEvNS_9BwdParamsE)
        /*0100*/ 	.short	0x0380
        /*0102*/ 	.short	0x0128


	//----- nvinfo : EIATTR_SW_WAR
	.align		4
.L_1593:
        /*0104*/ 	.byte	0x04, 0x36
        /*0106*/ 	.short	(.L_1595 - .L_1594)
.L_1594:
        /*0108*/ 	.word	0x00000008
.L_1595:


//--------------------- .nv.info._ZN10layer_norm13ln_bwd_kernelINS_13Kernel_traitsI6__halfS2_S2_S2_fjLj512ELj1ELj4ELj1ELj16ENS_18Kernel_traits_baseILj512ES2_S2_S2_S2_fjLj128EEEEELb0ELb0ELb1ELb0EEEvNS_9BwdParamsE --------------------------
	.section	.nv.info._ZN10layer_norm13ln_bwd_kernelINS_13Kernel_traitsI6__halfS2_S2_S2_fjLj512ELj1ELj4ELj1ELj16ENS_18Kernel_traits_baseILj512ES2_S2_S2_S2_fjLj128EEEEELb0ELb0ELb1ELb0EEEvNS_9BwdParamsE,"",@"SHT_CUDA_INFO"
	.sectionflags	@""
	.align	4


	//----- nvinfo : EIATTR_CUDA_API_VERSION
	.align		4
        /*0000*/ 	.byte	0x04, 0x37
        /*0002*/ 	.short	(.L_1597 - .L_1596)
.L_1596:
        /*0004*/ 	.word	0x00000082


	//----- nvinfo : EIATTR_KPARAM_INFO
	.align		4
.L_1597:
        /*0008*/ 	.byte	0x04, 0x17
        /*000a*/ 	.short	(.L_1599 - .L_1598)
.L_1598:
        /*000c*/ 	.word	0x00000000
        /*0010*/ 	.short	0x0000
        /*0012*/ 	.short	0x0000
        /*0014*/ 	.byte	0x00, 0xf0, 0xa1, 0x04


	//----- nvinfo : EIATTR_SPARSE_MMA_MASK
	.align		4
.L_1599:
        /*0018*/ 	.byte	0x03, 0x50
        /*001a*/ 	.short	0x0000


	//----- nvinfo : EIATTR_MAXREG_COUNT
	.align		4
        /*001c*/ 	.byte	0x03, 0x1b
        /*001e*/ 	.short	0x00ff


	//----- nvinfo : EIATTR_NUM_BARRIERS
	.align		4
        /*0020*/ 	.byte	0x02, 0x4c
        /*0022*/ 	.byte	0x01
	.zero		1


	//----- nvinfo : EIATTR_MERCURY_ISA_VERSION
	.align		4
        /*0024*/ 	.byte	0x03, 0x5f
        /*0026*/ 	.short	0x0101


	//----- nvinfo : EIATTR_COOP_GROUP_MASK_REGIDS
	.align		4
        /*0028*/ 	.byte	0x04, 0x29
        /*002a*/ 	.short	(.L_1601 - .L_1600)


	//   ....[0]....
.L_1600:
        /*002c*/ 	.word	0xffffffff


	//   ....[1]....
        /*0030*/ 	.word	0xffffffff


	//   ....[2]....
        /*0034*/ 	.word	0xffffffff


	//   ....[3]....
        /*0038*/ 	.word	0xffffffff


	//   ....[4]....
        /*003c*/ 	.word	0xffffffff


	//   ....[5]....
        /*0040*/ 	.word	0xffffffff


	//   ....[6]....
        /*0044*/ 	.word	0xffffffff


	//   ....[7]....
        /*0048*/ 	.word	0xffffffff


	//   ....[8]....
        /*004c*/ 	.word	0xffffffff


	//   ....[9]....
        /*0050*/ 	.word	0xffffffff


	//   ....[10]....
        /*0054*/ 	.word	0x05000069


	//   ....[11]....
        /*0058*/ 	.word	0x05000069


	//   ....[12]....
        /*005c*/ 	.word	0x05000069


	//   ....[13]....
        /*0060*/ 	.word	0x05000069


	//   ....[14]....
        /*0064*/ 	.word	0x05000069


	//   ....[15]....
        /*0068*/ 	.word	0x05000069


	//   ....[16]....
        /*006c*/ 	.word	0x05000069


	//   ....[17]....
        /*0070*/ 	.word	0x05000069


	//   ....[18]....
        /*0074*/ 	.word	0x05000069


	//   ....[19]....
        /*0078*/ 	.word	0x05000069


	//----- nvinfo : EIATTR_COOP_GROUP_INSTR_OFFSETS
	.align		4
.L_1601:
        /*007c*/ 	.byte	0x04, 0x28
        /*007e*/ 	.short	(.L_1603 - .L_1602)


	//   ....[0]....
.L_1602:
        /*0080*/ 	.word	0x00001390


	//   ....[1]....
        /*0084*/ 	.word	0x000013a0


	//   ....[2]....
        /*0088*/ 	.word	0x000013d0


	//   ....[3]....
        /*008c*/ 	.word	0x000013e0


	//   ....[4]....
        /*0090*/ 	.word	0x00001410


	//   ....[5]....
        /*0094*/ 	.word	0x00001420


	//   ....[6]....
        /*0098*/ 	.word	0x00001450


	//   ....[7]....
        /*009c*/ 	.word	0x00001460


	//   ....[8]....
        /*00a0*/ 	.word	0x00001490


	//   ....[9]....
        /*00a4*/ 	.word	0x000014a0


	//   ....[10]....
        /*00a8*/ 	.word	0x000044b0


	//   ....[11]....
        /*00ac*/ 	.word	0x00004540


	//   ....[12]....
        /*00b0*/ 	.word	0x000045b0


	//   ....[13]....
        /*00b4*/ 	.word	0x00004610


	//   ....[14]....
        /*00b8*/ 	.word	0x00004680


	//   ....[15]....
        /*00bc*/ 	.word	0x000046e0


	//   ....[16]....
        /*00c0*/ 	.word	0x00004750


	//   ....[17]....
        /*00c4*/ 	.word	0x000047b0


	//   ....[18]....
        /*00c8*/ 	.word	0x00004820


	//   ....[19]....
        /*00cc*/ 	.word	0x00004880


	//----- nvinfo : EIATTR_VRC_CTA_INIT_COUNT
	.align		4
.L_1603:
        /*00d0*/ 	.byte	0x02, 0x4a
	.zero		1
	.zero		1


	//----- nvinfo : EIATTR_EXIT_INSTR_OFFSETS
	.align		4
        /*00d4*/ 	.byte	0x04, 0x1c
        /*00d6*/ 	.short	(.L_1605 - .L_1604)


	//   ....[0]....
.L_1604:
        /*00d8*/ 	.word	0x00004410


	//   ....[1]....
        /*00dc*/ 	.word	0x00004440


	//----- nvinfo : EIATTR_MAX_THREADS
	.align		4
.L_1605:
        /*00e0*/ 	.byte	0x04, 0x05
        /*00e2*/ 	.short	(.L_1607 - .L_1606)
.L_1606:
        /*00e4*/ 	.word	0x00000080
        /*00e8*/ 	.word	0x00000001
        /*00ec*/ 	.word	0x00000001


	//----- nvinfo : EIATTR_CRS_STACK_SIZE
	.align		4
.L_1607:
        /*00f0*/ 	.byte	0x04, 0x1e
        /*00f2*/ 	.short	(.L_1609 - .L_1608)
.L_1608:
        /*00f4*/ 	.word	0x00000000


	//----- nvinfo : EIATTR_CBANK_PARAM_SIZE
	.align		4
.L_1609:
        /*00f8*/ 	.byte	0x03, 0x19
        /*00fa*/ 	.short	0x0128


	//----- nvinfo : EIATTR_PARAM_CBANK
	.align		4
        /*00fc*/ 	.byte	0x04, 0x0a
        /*00fe*/ 	.short	(.L_1611 - .L_1610)
	.align		4
.L_1610:
        /*0100*/ 	.word	index@(.nv.constant0._ZN10layer_norm13ln_bwd_kernelINS_13Kernel_traitsI6__halfS2_S2_S2_fjLj512ELj1ELj4ELj1ELj16ENS_18Kernel_traits_baseILj512ES2_S2_S2_S2_fjLj128EEEEELb0ELb0ELb1ELb0EEEvNS_9BwdParamsE)
        /*0104*/ 	.short	0x0380
        /*0106*/ 	.short	0x0128


	//----- nvinfo : EIATTR_SW_WAR
	.align		4
.L_1611:
        /*0108*/ 	.byte	0x04, 0x36
        /*010a*/ 	.short	(.L_1613 - .L_1612)
.L_1612:
        /*010c*/ 	.word	0x00000008
.L_1613:


//--------------------- .nv.info._ZN10layer_norm13ln_bwd_kernelINS_13Kernel_traitsI6__halfS2_S2_S2_fjLj512ELj1ELj4ELj1ELj16ENS_18Kernel_traits_baseILj512ES2_S2_S2_S2_fjLj128EEEEELb0ELb0ELb1ELb1EEEvNS_9BwdParamsE --------------------------
	.section	.nv.info._ZN10layer_norm13ln_bwd_kernelINS_13Kernel_traitsI6__halfS2_S2_S2_fjLj512ELj1ELj4ELj1ELj16ENS_18Kernel_traits_baseILj512ES2_S2_S2_S2_fjLj128EEEEELb0ELb0ELb1ELb1EEEvNS_9BwdParamsE,"",@"SHT_CUDA_INFO"
	.sectionflags	@""
	.align	4


	//----- nvinfo : EIATTR_CUDA_API_VERSION
	.align		4
        /*0000*/ 	.byte	0x04, 0x37
        /*0002*/ 	.short	(.L_1615 - .L_1614)
.L_1614:
        /*0004*/ 	.word	0x00000082


	//----- nvinfo : EIATTR_KPARAM_INFO
	.align		4
.L_1615:
        /*0008*/ 	.byte	0x04, 0x17
        /*000a*/ 	.short	(.L_1617 - .L_1616)
.L_1616:
        /*000c*/ 	.word	0x00000000
        /*0010*/ 	.short	0x0000
        /*0012*/ 	.short	0x0000
        /*0014*/ 	.byte	0x00, 0xf0, 0xa1, 0x04


	//----- nvinfo : EIATTR_SPARSE_MMA_MASK
	.align		4
.L_1617:
        /*0018*/ 	.byte	0x03, 0x50
        /*001a*/ 	.short	0x0000


	//----- nvinfo : EIATTR_MAXREG_COUNT
	.align		4
        /*001c*/ 	.byte	0x03, 0x1b
        /*001e*/ 	.short	0x00ff


	//----- nvinfo : EIATTR_NUM_BARRIERS
	.align		4
        /*0020*/ 	.byte	0x02, 0x4c
        /*0022*/ 	.byte	0x01
	.zero		1


	//----- nvinfo : EIATTR_MERCURY_ISA_VERSION
	.align		4
        /*0024*/ 	.byte	0x03, 0x5f
        /*0026*/ 	.short	0x0101


	//----- nvinfo : EIATTR_COOP_GROUP_MASK_REGIDS
	.align		4
        /*0028*/ 	.byte	0x04, 0x29
        /*002a*/ 	.short	(.L_1619 - .L_1618)


	//   ....[0]....
.L_1618:
        /*002c*/ 	.word	0xffffffff


	//   ....[1]....
        /*0030*/ 	.word	0xffffffff


	//   ....[2]....
        /*0034*/ 	.word	0xffffffff


	//   ....[3]....
        /*0038*/ 	.word	0xffffffff


	//   ....[4]....
        /*003c*/ 	.word	0xffffffff


	//   ....[5]....
        /*0040*/ 	.word	0xffffffff


	//   ....[6]....
        /*0044*/ 	.word	0xffffffff


	//   ....[7]....
        /*0048*/ 	.word	0xffffffff


	//   ....[8]....
        /*004c*/ 	.word	0xffffffff


	//   ....[9]....
        /*0050*/ 	.word	0xffffffff


	//   ....[10]....
        /*0054*/ 	.word	0x05000069


	//   ....[11]....
        /*0058*/ 	.word	0x05000069


	//   ....[12]....
        /*005c*/ 	.word	0x05000069


	//   ....[13]....
        /*0060*/ 	.word	0x05000069


	//   ....[14]....
        /*0064*/ 	.word	0x05000069


	//   ....[15]....
        /*0068*/ 	.word	0x05000069


	//   ....[16]....
        /*006c*/ 	.word	0x05000069


	//   ....[17]....
        /*0070*/ 	.word	0x05000069


	//   ....[18]....
        /*0074*/ 	.word	0x05000069


	//   ....[19]....
        /*0078*/ 	.word	0x05000069


	//----- nvinfo : EIATTR_COOP_GROUP_INSTR_OFFSETS
	.align		4
.L_1619:
        /*007c*/ 	.byte	0x04, 0x28
        /*007e*/ 	.short	(.L_1621 - .L_1620)


	//   ....[0]....
.L_1620:
        /*0080*/ 	.word	0x000010e0


	//   ....[1]....
        /*0084*/ 	.word	0x000010f0


	//   ....[2]....
        /*0088*/ 	.word	0x00001120


	//   ....[3]....
        /*008c*/ 	.word	0x00001130


	//   ....[4]....
        /*0090*/ 	.word	0x00001160


	//   ....[5]....
        /*0094*/ 	.word	0x00001170


	//   ....[6]....
        /*0098*/ 	.word	0x000011a0


	//   ....[7]....
        /*009c*/ 	.word	0x000011b0


	//   ....[8]....
        /*00a0*/ 	.word	0x000011e0


	//   ....[9]....
        /*00a4*/ 	.word	0x000011f0


	//   ....[10]....
        /*00a8*/ 	.word	0x00003f00


	//   ....[11]....
        /*00ac*/ 	.word	0x00003f90


	//   ....[12]....
        /*00b0*/ 	.word	0x00004000


	//   ....[13]....
        /*00b4*/ 	.word	0x00004060


	//   ....[14]....
        /*00b8*/ 	.word	0x000040d0


	//   ....[15]....
        /*00bc*/ 	.word	0x00004130


	//   ....[16]....
        /*00c0*/ 	.word	0x000041a0


	//   ....[17]....
        /*00c4*/ 	.word	0x00004200


	//   ....[18]....
        /*00c8*/ 	.word	0x00004270


	//   ....[19]....
        /*00cc*/ 	.word	0x000042d0


	//----- nvinfo : EIATTR_VRC_CTA_INIT_COUNT
	.align		4
.L_1621:
        /*00d0*/ 	.byte	0x02, 0x4a
	.zero		1
	.zero		1


	//----- nvinfo : EIATTR_EXIT_INSTR_OFFSETS
	.align		4
        /*00d4*/ 	.byte	0x04, 0x1c
        /*00d6*/ 	.short	(.L_1623 - .L_1622)


	//   ....[0]....
.L_1622:
        /*00d8*/ 	.word	0x00003e90


	//----- nvinfo : EIATTR_MAX_THREADS
	.align		4
.L_1623:
        /*00dc*/ 	.byte	0x04, 0x05
        /*00de*/ 	.short	(.L_1625 - .L_1624)
.L_1624:
        /*00e0*/ 	.word	0x00000080
        /*00e4*/ 	.word	0x00000001
        /*00e8*/ 	.word	0x00000001


	//----- nvinfo : EIATTR_CRS_STACK_SIZE
	.align		4
.L_1625:
        /*00ec*/ 	.byte	0x04, 0x1e
        /*00ee*/ 	.short	(.L_1627 - .L_1626)
.L_1626:
        /*00f0*/ 	.word	0x00000000


	//----- nvinfo : EIATTR_CBANK_PARAM_SIZE
	.align		4
.L_1627:
        /*00f4*/ 	.byte	0x03, 0x19
        /*00f6*/ 	.short	0x0128


	//----- nvinfo : EIATTR_PARAM_CBANK
	.align		4
        /*00f8*/ 	.byte	0x04, 0x0a
        /*00fa*/ 	.short	(.L_1629 - .L_1628)
	.align		4
.L_1628:
        /*00fc*/ 	.word	index@(.nv.constant0._ZN10layer_norm13ln_bwd_kernelINS_13Kernel_traitsI6__halfS2_S2_S2_fjLj512ELj1ELj4ELj1ELj16ENS_18Kernel_traits_baseILj512ES2_S2_S2_S2_fjLj128EEEEELb0ELb0ELb1ELb1EEEvNS_9BwdParamsE)
        /*0100*/ 	.short	0x0380
        /*0102*/ 	.short	0x0128


	//----- nvinfo : EIATTR_SW_WAR
	.align		4
.L_1629:
        /*0104*/ 	.byte	0x04, 0x36
        /*0106*/ 	.short	(.L_1631 - .L_1630)
.L_1630:
        /*0108*/ 	.word	0x00000008
.L_1631:


//--------------------- .nv.info._ZN10layer_norm13ln_bwd_kernelINS_13Kernel_traitsI6__halfS2_S2_S2_fjLj512ELj1ELj4ELj1ELj16ENS_18Kernel_traits_baseILj512ES2_S2_S2_S2_fjLj128EEEEELb0ELb1ELb0ELb0EEEvNS_9BwdParamsE --------------------------
	.section	.nv.info._ZN10layer_norm13ln_bwd_kernelINS_13Kernel_traitsI6__halfS2_S2_S2_fjLj512ELj1ELj4ELj1ELj16ENS_18Kernel_traits_baseILj512ES2_S2_S2_S2_fjLj128EEEEELb0ELb1ELb0ELb0EEEvNS_9BwdParamsE,"",@"SHT_CUDA_INFO"
	.sectionflags	@""
	.align	4


	//----- nvinfo : EIATTR_CUDA_API_VERSION
	.align		4
        /*0000*/ 	.byte	0x04, 0x37
        /*0002*/ 	.short	(.L_1633 - .L_1632)
.L_1632:
        /*0004*/ 	.word	0x00000082


	//----- nvinfo : EIATTR_KPARAM_INFO
	.align		4
.L_1633:
        /*0008*/ 	.byte	0x04, 0x17
        /*000a*/ 	.short	(.L_1635 - .L_1634)
.L_1634:
        /*000c*/ 	.word	0x00000000
        /*0010*/ 	.short	0x0000
        /*0012*/ 	.short	0x0000
        /*0014*/ 	.byte	0x00, 0xf0, 0xa1, 0x04


	//----- nvinfo : EIATTR_SPARSE_MMA_MASK
	.align		4
.L_1635:
        /*0018*/ 	.byte	0x03, 0x50
        /*001a*/ 	.short	0x0000


	//----- nvinfo : EIATTR_MAXREG_COUNT
	.align		4
        /*001c*/ 	.byte	0x03, 0x1b
        /*001e*/ 	.short	0x00ff


	//----- nvinfo : EIATTR_NUM_BARRIERS
	.align		4
        /*0020*/ 	.byte	0x02, 0x4c
        /*0022*/ 	.byte	0x01
	.zero		1


	//----- nvinfo : EIATTR_MERCURY_ISA_VERSION
	.align		4
        /*0024*/ 	.byte	0x03, 0x5f
        /*0026*/ 	.short	0x0101


	//----- nvinfo : EIATTR_COOP_GROUP_MASK_REGIDS
	.align		4
        /*0028*/ 	.byte	0x04, 0x29
        /*002a*/ 	.short	(.L_1637 - .L_1636)


	//   ....[0]....
.L_1636:
        /*002c*/ 	.word	0xffffffff


	//   ....[1]....
        /*0030*/ 	.word	0xffffffff


	//   ....[2]....
        /*0034*/ 	.word	0xffffffff


	//   ....[3]....
        /*0038*/ 	.word	0xffffffff


	//   ....[4]....
        /*003c*/ 	.word	0xffffffff


	//   ....[5]....
        /*0040*/ 	.word	0xffffffff


	//   ....[6]....
        /*0044*/ 	.word	0xffffffff


	//   ....[7]....
        /*0048*/ 	.word	0xffffffff


	//   ....[8]....
        /*004c*/ 	.word	0xffffffff


	//   ....[9]....
        /*0050*/ 	.word	0xffffffff


	//   ....[10]....
        /*0054*/ 	.word	0x0500007b


	//   ....[11]....
        /*0058*/ 	.word	0x0500007b


	//   ....[12]....
        /*005c*/ 	.word	0x0500007b


	//   ....[13]....
        /*0060*/ 	.word	0x0500007b


	//   ....[14]....
        /*0064*/ 	.word	0x0500007b


	//   ....[15]....
        /*0068*/ 	.word	0x0500007b


	//   ....[16]....
        /*006c*/ 	.word	0x0500007b


	//   ....[17]....
        /*0070*/ 	.word	0x0500007b


	//   ....[18]....
        /*0074*/ 	.word	0x0500007b


	//   ....[19]....
        /*0078*/ 	.word	0x0500007b


	//----- nvinfo : EIATTR_COOP_GROUP_INSTR_OFFSETS
	.align		4
.L_1637:
        /*007c*/ 	.byte	0x04, 0x28
        /*007e*/ 	.short	(.L_1639 - .L_1638)


	//   ....[0]....
.L_1638:
        /*0080*/ 	.word	0x00001e60


	//   ....[1]....
        /*0084*/ 	.word	0x00001e70


	//   ....[2]....
        /*0088*/ 	.word	0x00001ea0


	//   ....[3]....
        /*008c*/ 	.word	0x00001eb0


	//   ....[4]....
        /*0090*/ 	.word	0x00001ee0


	//   ....[5]....
        /*0094*/ 	.word	0x00001ef0


	//   ....[6]....
        /*0098*/ 	.word	0x00001f20


	//   ....[7]....
        /*009c*/ 	.word	0x00001f30


	//   ....[8]....
        /*00a0*/ 	.word	0x00001f60


	//   ....[9]....
        /*00a4*/ 	.word	0x00001f70


	//   ....[10]....
        /*00a8*/ 	.word	0x00005770


	//   ....[11]....
        /*00ac*/ 	.word	0x00005800


	//   ....[12]....
        /*00b0*/ 	.word	0x00005870


	//   ....[13]....
        /*00b4*/ 	.word	0x000058d0


	//   ....[14]....
        /*00b8*/ 	.word	0x00005940


	//   ....[15]....
        /*00bc*/ 	.word	0x000059a0


	//   ....[16]....
        /*00c0*/ 	.word	0x00005a10


	//   ....[17]....
        /*00c4*/ 	.word	0x00005a70


	//   ....[18]....
        /*00c8*/ 	.word	0x00005ae0


	//   ....[19]....
        /*00cc*/ 	.word	0x00005b40


	//----- nvinfo : EIATTR_VRC_CTA_INIT_COUNT
	.align		4
.L_1639:
        /*00d0*/ 	.byte	0x02, 0x4a
	.zero		1
	.zero		1


	//----- nvinfo : EIATTR_EXIT_INSTR_OFFSETS
	.align		4
        /*00d4*/ 	.byte	0x04, 0x1c
        /*00d6*/ 	.short	(.L_1641 - .L_1640)


	//   ....[0]....
.L_1640:
        /*00d8*/ 	.word	0x00005680


	//   ....[1]....
        /*00dc*/ 	.word	0x00005700


	//----- nvinfo : EIATTR_MAX_THREADS
	.align		4
.L_1641:
        /*00e0*/ 	.byte	0x04, 0x05
        /*00e2*/ 	.short	(.L_1643 - .L_1642)
.L_1642:
        /*00e4*/ 	.word	0x00000080
        /*00e8*/ 	.word	0x00000001
        /*00ec*/ 	.word	0x00000001


	//----- nvinfo : EIATTR_CRS_STACK_SIZE
	.align		4
.L_1643:
        /*00f0*/ 	.byte	0x04, 0x1e
        /*00f2*/ 	.short	(.L_1645 - .L_1644)
.L_1644:
        /*00f4*/ 	.word	0x00000000


	//----- nvinfo : EIATTR_CBANK_PARAM_SIZE
	.align		4
.L_1645:
        /*00f8*/ 	.byte	0x03, 0x19
        /*00fa*/ 	.short	0x0128


	//----- nvinfo : EIATTR_PARAM_CBANK
	.align		4
        /*00fc*/ 	.byte	0x04, 0x0a
        /*00fe*/ 	.short	(.L_1647 - .L_1646)
	.align		4
.L_1646:
        /*0100*/ 	.word	index@(.nv.constant0._ZN10layer_norm13ln_bwd_kernelINS_13Kernel_traitsI6__halfS2_S2_S2_fjLj512ELj1ELj4ELj1ELj16ENS_18Kernel_traits_baseILj512ES2_S2_S2_S2_fjLj128EEEEELb0ELb1ELb0ELb0EEEvNS_9BwdParamsE)
        /*0104*/ 	.short	0x0380
        /*0106*/ 	.short	0x0128


	//----- nvinfo : EIATTR_SW_WAR
	.align		4
.L_1647:
        /*0108*/ 	.byte	0x04, 0x36
        /*010a*/ 	.short	(.L_1649 - .L_1648)
.L_1648:
        /*010c*/ 	.word	0x00000008
.L_1649:


//--------------------- .nv.info._ZN10layer_norm13ln_bwd_kernelINS_13Kernel_traitsI6__halfS2_S2_S2_fjLj512ELj1ELj4ELj1ELj16ENS_18Kernel_traits_baseILj512ES2_S2_S2_S2_fjLj128EEEEELb0ELb1ELb0ELb1EEEvNS_9BwdParamsE --------------------------
	.section	.nv.info._ZN10layer_norm13ln_bwd_kernelINS_13Kernel_traitsI6__halfS2_S2_S2_fjLj512ELj1ELj4ELj1ELj16ENS_18Kernel_traits_baseILj512ES2_S2_S2_S2_fjLj128EEEEELb0ELb1ELb0ELb1EEEvNS_9BwdParamsE,"",@"SHT_CUDA_INFO"
	.sectionflags	@""
	.align	4


	//----- nvinfo : EIATTR_CUDA_API_VERSION
	.align		4
        /*0000*/ 	.byte	0x04, 0x37
        /*0002*/ 	.short	(.L_1651 - .L_1650)
.L_1650:
        /*0004*/ 	.word	0x00000082


	//----- nvinfo : EIATTR_KPARAM_INFO
	.align		4
.L_1651:
        /*0008*/ 	.byte	0x04, 0x17
        /*000a*/ 	.short	(.L_1653 - .L_1652)
.L_1652:
        /*000c*/ 	.word	0x00000000
        /*0010*/ 	.short	0x0000
        /*0012*/ 	.short	0x0000
        /*0014*/ 	.byte	0x00, 0xf0, 0xa1, 0x04


	//----- nvinfo : EIATTR_SPARSE_MMA_MASK
	.align		4
.L_1653:
        /*0018*/ 	.byte	0x03, 0x50
        /*001a*/ 	.short	0x0000


	//----- nvinfo : EIATTR_MAXREG_COUNT
	.align		4
        /*001c*/ 	.byte	0x03, 0x1b
        /*001e*/ 	.short	0x00ff


	//----- nvinfo : EIATTR_NUM_BARRIERS
	.align		4
        /*0020*/ 	.byte	0x02, 0x4c
        /*0022*/ 	.byte	0x01
	.zero		1


	//----- nvinfo : EIATTR_MERCURY_ISA_VERSION
	.align		4
        /*0024*/ 	.byte	0x03, 0x5f
        /*0026*/ 	.short	0x0101


	//----- nvinfo : EIATTR_COOP_GROUP_MASK_REGIDS
	.align		4
        /*0028*/ 	.byte	0x04, 0x29
        /*002a*/ 	.short	(.L_1655 - .L_1654)


	//   ....[0]....
.L_1654:
        /*002c*/ 	.word	0xffffffff


	//   ....[1]....
        /*0030*/ 	.word	0xffffffff


	//   ....[2]....
        /*0034*/ 	.word	0xffffffff


	//   ....[3]....
        /*0038*/ 	.word	0xffffffff


	//   ....[4]....
        /*003c*/ 	.word	0xffffffff


	//   ....[5]....
        /*0040*/ 	.word	0xffffffff


	//   ....[6]....
        /*0044*/ 	.word	0xffffffff


	//   ....[7]....
        /*0048*/ 	.word	0xffffffff


	//   ....[8]....
        /*004c*/ 	.word	0xffffffff


	//   ....[9]....
        /*0050*/ 	.word	0xffffffff


	//   ....[10]....
        /*0054*/ 	.word	0x0500007a


	//   ....[11]....
        /*0058*/ 	.word	0x0500007a


	//   ....[12]....
        /*005c*/ 	.word	0x0500007a


	//   ....[13]....
        /*0060*/ 	.word	0x0500007a


	//   ....[14]....
        /*0064*/ 	.word	0x0500007a


	//   ....[15]....
        /*0068*/ 	.word	0x0500007a


	//   ....[16]....
        /*006c*/ 	.word	0x0500007a


	//   ....[17]....
        /*0070*/ 	.word	0x0500007a


	//   ....[18]....
        /*0074*/ 	.word	0x0500007a


	//   ....[19]....
        /*0078*/ 	.word	0x0500007a


	//----- nvinfo : EIATTR_COOP_GROUP_INSTR_OFFSETS
	.align		4
.L_1655:
        /*007c*/ 	.byte	0x04, 0x28
        /*007e*/ 	.short	(.L_1657 - .L_1656)


	//   ....[0]....
.L_1656:
        /*0080*/ 	.word	0x00001c20


	//   ....[1]....
        /*0084*/ 	.word	0x00001c30


	//   ....[2]....
        /*0088*/ 	.word	0x00001c60


	//   ....[3]....
        /*008c*/ 	.word	0x00001c70


	//   ....[4]....
        /*0090*/ 	.word	0x00001ca0


	//   ....[5]....
        /*0094*/ 	.word	0x00001cb0


	//   ....[6]....
        /*0098*/ 	.word	0x00001ce0


	//   ....[7]....
        /*009c*/ 	.word	0x00001cf0


	//   ....[8]....
        /*00a0*/ 	.word	0x00001d20


	//   ....[9]....
        /*00a4*/ 	.word	0x00001d30


	//   ....[10]....
        /*00a8*/ 	.word	0x000053c0


	//   ....[11]....
        /*00ac*/ 	.word	0x00005450


	//   ....[12]....
        /*00b0*/ 	.word	0x000054c0


	//   ....[13]....
        /*00b4*/ 	.word	0x00005520


	//   ....[14]....
        /*00b8*/ 	.word	0x00005590


	//   ....[15]....
        /*00bc*/ 	.word	0x000055f0


	//   ....[16]....
        /*00c0*/ 	.word	0x00005660


	//   ....[17]....
        /*00c4*/ 	.word	0x000056c0


	//   ....[18]....
        /*00c8*/ 	.word	0x00005730


	//   ....[19]....
        /*00cc*/ 	.word	0x00005790


	//----- nvinfo : EIATTR_VRC_CTA_INIT_COUNT
	.align		4
.L_1657:
        /*00d0*/ 	.byte	0x02, 0x4a
	.zero		1
	.zero		1


	//----- nvinfo : EIATTR_EXIT_INSTR_OFFSETS
	.align		4
        /*00d4*/ 	.byte	0x04, 0x1c
        /*00d6*/ 	.short	(.L_1659 - .L_1658)


	//   ....[0]....
.L_1658:
        /*00d8*/ 	.word	0x00005350


	//----- nvinfo : EIATTR_MAX_THREADS
	.align		4
.L_1659:
        /*00dc*/ 	.byte	0x04, 0x05
        /*00de*/ 	.short	(.L_1661 - .L_1660)
.L_1660:
        /*00e0*/ 	.word	0x00000080
        /*00e4*/ 	.word	0x00000001
        /*00e8*/ 	.word	0x00000001


	//----- nvinfo : EIATTR_CRS_STACK_SIZE
	.align		4
.L_1661:
        /*00ec*/ 	.byte	0x04, 0x1e
        /*00ee*/ 	.short	(.L_1663 - .L_1662)
.L_1662:
        /*00f0*/ 	.word	0x00000000


	//----- nvinfo : EIATTR_CBANK_PARAM_SIZE
	.align		4
.L_1663:
        /*00f4*/ 	.byte	0x03, 0x19
        /*00f6*/ 	.short	0x0128


	//----- nvinfo : EIATTR_PARAM_CBANK
	.align		4
        /*00f8*/ 	.byte	0x04, 0x0a
        /*00fa*/ 	.short	(.L_1665 - .L_1664)
	.align		4
.L_1664:
        /*00fc*/ 	.word	index@(.nv.constant0._ZN10layer_norm13ln_bwd_kernelINS_13Kernel_traitsI6__halfS2_S2_S2_fjLj512ELj1ELj4ELj1ELj16ENS_18Kernel_traits_baseILj512ES2_S2_S2_S2_fjLj128EEEEELb0ELb1ELb0ELb1EEEvNS_9BwdParamsE)
        /*0100*/ 	.short	0x0380
        /*0102*/ 	.short	0x0128


	//----- nvinfo : EIATTR_SW_WAR
	.align		4
.L_1665:
        /*0104*/ 	.byte	0x04, 0x36
        /*0106*/ 	.short	(.L_1667 - .L_1666)
.L_1666:
        /*0108*/ 	.word	0x00000008
.L_1667:


//--------------------- .nv.info._ZN10layer_norm13ln_bwd_kernelINS_13Kernel_traitsI6__halfS2_S2_S2_fjLj512ELj1ELj4ELj1ELj16ENS_18Kernel_traits_baseILj512ES2_S2_S2_S2_fjLj128EEEEELb0ELb1ELb1ELb0EEEvNS_9BwdParamsE --------------------------
	.section	.nv.info._ZN10layer_norm13ln_bwd_kernelINS_13Kernel_traitsI6__halfS2_S2_S2_fjLj512ELj1ELj4ELj1ELj16ENS_18Kernel_traits_baseILj512ES2_S2_S2_S2_fjLj128EEEEELb0ELb1ELb1ELb0EEEvNS_9BwdParamsE,"",@"SHT_CUDA_INFO"
	.sectionflags	@""
	.align	4


	//----- nvinfo : EIATTR_CUDA_API_VERSION
	.align		4
        /*0000*/ 	.byte	0x04, 0x37
        /*0002*/ 	.short	(.L_1669 - .L_1668)
.L_1668:
        /*0004*/ 	.word	0x00000082


	//----- nvinfo : EIATTR_KPARAM_INFO
	.align		4
.L_1669:
        /*0008*/ 	.byte	0x04, 0x17
        /*000a*/ 	.short	(.L_1671 - .L_1670)
.L_1670:
        /*000c*/ 	.word	0x00000000
        /*0010*/ 	.short	0x0000
        /*0012*/ 	.short	0x0000
        /*0014*/ 	.byte	0x00, 0xf0, 0xa1, 0x04


	//----- nvinfo : EIATTR_SPARSE_MMA_MASK
	.align		4
.L_1671:
        /*0018*/ 	.byte	0x03, 0x50
        /*001a*/ 	.short	0x0000


	//----- nvinfo : EIATTR_MAXREG_COUNT
	.align		4
        /*001c*/ 	.byte	0x03, 0x1b
        /*001e*/ 	.short	0x00ff


	//----- nvinfo : EIATTR_NUM_BARRIERS
	.align		4
        /*0020*/ 	.byte	0x02, 0x4c
        /*0022*/ 	.byte	0x01
	.zero		1


	//----- nvinfo : EIATTR_MERCURY_ISA_VERSION
	.align		4
        /*0024*/ 	.byte	0x03, 0x5f
        /*0026*/ 	.short	0x0101


	//----- nvinfo : EIATTR_COOP_GROUP_MASK_REGIDS
	.align		4
        /*0028*/ 	.byte	0x04, 0x29
        /*002a*/ 	.short	(.L_1673 - .L_1672)


	//   ....[0]....
.L_1672:
        /*002c*/ 	.word	0xffffffff


	//   ....[1]....
        /*0030*/ 	.word	0xffffffff


	//   ....[2]....
        /*0034*/ 	.word	0xffffffff


	//   ....[3]....
        /*0038*/ 	.word	0xffffffff


	//   ....[4]....
        /*003c*/ 	.word	0xffffffff


	//   ....[5]....
        /*0040*/ 	.word	0xffffffff


	//   ....[6]....
        /*0044*/ 	.word	0xffffffff


	//   ....[7]....
        /*0048*/ 	.word	0xffffffff


	//   ....[8]....
        /*004c*/ 	.word	0xffffffff


	//   ....[9]....
        /*0050*/ 	.word	0xffffffff


	//   ....[10]....
        /*0054*/ 	.word	0x05000086


	//   ....[11]....
        /*0058*/ 	.word	0x05000086


	//   ....[12]....
        /*005c*/ 	.word	0x05000086


	//   ....[13]....
        /*0060*/ 	.word	0x05000086


	//   ....[14]....
        /*0064*/ 	.word	0x05000086


	//   ....[15]....
        /*0068*/ 	.word	0x05000086


	//   ....[16]....
        /*006c*/ 	.word	0x05000086


	//   ....[17]....
        /*0070*/ 	.word	0x05000086


	//   ....[18]....
        /*0074*/ 	.word	0x05000086


	//   ....[19]....
        /*0078*/ 	.word	0x05000086


	//----- nvinfo : EIATTR_COOP_GROUP_INSTR_OFFSETS
	.align		4
.L_1673:
        /*007c*/ 	.byte	0x04, 0x28
        /*007e*/ 	.short	(.L_1675 - .L_1674)


	//   ....[0]....
.L_1674:
        /*0080*/ 	.word	0x000014f0


	//   ....[1]....
        /*0084*/ 	.word	0x00001500


	//   ....[2]....
        /*0088*/ 	.word	0x00001530


	//   ....[3]....
        /*008c*/ 	.word	0x00001540


	//   ....[4]....
        /*0090*/ 	.word	0x00001570


	//   ....[5]....
        /*0094*/ 	.word	0x00001580


	//   ....[6]....
        /*0098*/ 	.word	0x000015b0


	//   ....[7]....
        /*009c*/ 	.word	0x000015c0


	//   ....[8]....
        /*00a0*/ 	.word	0x000015f0


	//   ....[9]....
        /*00a4*/ 	.word	0x00001600


	//   ....[10]....
        /*00a8*/ 	.word	0x00005cf0


	//   ....[11]....
        /*00ac*/ 	.word	0x00005d80


	//   ....[12]....
        /*00b0*/ 	.word	0x00005df0


	//   ....[13]....
        /*00b4*/ 	.word	0x00005e50


	//   ....[14]....
        /*00b8*/ 	.word	0x00005ec0


	//   ....[15]....
        /*00bc*/ 	.word	0x00005f20


	//   ....[16]....
        /*00c0*/ 	.word	0x00005f90


	//   ....[17]....
        /*00c4*/ 	.word	0x00005ff0


	//   ....[18]....
        /*00c8*/ 	.word	0x00006060


	//   ....[19]....
        /*00cc*/ 	.word	0x000060c0


	//----- nvinfo : EIATTR_VRC_CTA_INIT_COUNT
	.align		4
.L_1675:
        /*00d0*/ 	.byte	0x02, 0x4a
	.zero		1
	.zero		1


	//----- nvinfo : EIATTR_EXIT_INSTR_OFFSETS
	.align		4
        /*00d4*/ 	.byte	0x04, 0x1c
        /*00d6*/ 	.short	(.L_1677 - .L_1676)


	//   ....[0]....
.L_1676:
        /*00d8*/ 	.word	0x00005c00


	//   ....[1]....
        /*00dc*/ 	.word	0x00005c80


	//----- nvinfo : EIATTR_MAX_THREADS
	.align		4
.L_1677:
        /*00e0*/ 	.byte	0x04, 0x05
        /*00e2*/ 	.short	(.L_1679 - .L_1678)
.L_1678:
        /*00e4*/ 	.word	0x00000080
        /*00e8*/ 	.word	0x00000001
        /*00ec*/ 	.word	0x00000001


	//----- nvinfo : EIATTR_CRS_STACK_SIZE
	.align		4
.L_1679:
        /*00f0*/ 	.byte	0x04, 0x1e
        /*00f2*/ 	.short	(.L_1681 - .L_1680)
.L_1680:
        /*00f4*/ 	.word	0x00000000


	//----- nvinfo : EIATTR_CBANK_PARAM_SIZE
	.align		4
.L_1681:
        /*00f8*/ 	.byte	0x03, 0x19
        /*00fa*/ 	.short	0x0128


	//----- nvinfo : EIATTR_PARAM_CBANK
	.align		4
        /*00fc*/ 	.byte	0x04, 0x0a
        /*00fe*/ 	.short	(.L_1683 - .L_1682)
	.align		4
.L_1682:
        /*0100*/ 	.word	index@(.nv.constant0._ZN10layer_norm13ln_bwd_kernelINS_13Kernel_traitsI6__halfS2_S2_S2_fjLj512ELj1ELj4ELj1ELj16ENS_18Kernel_traits_baseILj512ES2_S2_S2_S2_fjLj128EEEEELb0ELb1ELb1ELb0EEEvNS_9BwdParamsE)
        /*0104*/ 	.short	0x0380
        /*0106*/ 	.short	0x0128


	//----- nvinfo : EIATTR_SW_WAR
	.align		4
.L_1683:
        /*0108*/ 	.byte	0x04, 0x36
        /*010a*/ 	.short	(.L_1685 - .L_1684)
.L_1684:
        /*010c*/ 	.word	0x00000008
.L_1685:


//--------------------- .nv.info._ZN10layer_norm13ln_bwd_kernelINS_13Kernel_traitsI6__halfS2_S2_S2_fjLj512ELj1ELj4ELj1ELj16ENS_18Kernel_traits_baseILj512ES2_S2_S2_S2_fjLj128EEEEELb0ELb1ELb1ELb1EEEvNS_9BwdParamsE --------------------------
	.section	.nv.info._ZN10layer_norm13ln_bwd_kernelINS_13Kernel_traitsI6__halfS2_S2_S2_fjLj512ELj1ELj4ELj1ELj16ENS_18Kernel_traits_baseILj512ES2_S2_S2_S2_fjLj128EEEEELb0ELb1ELb1ELb1EEEvNS_9BwdParamsE,"",@"SHT_CUDA_INFO"
	.sectionflags	@""
	.align	4


	//----- nvinfo : EIATTR_CUDA_API_VERSION
	.align		4
        /*0000*/ 	.byte	0x04, 0x37
        /*0002*/ 	.short	(.L_1687 - .L_1686)
.L_1686:
        /*0004*/ 	.word	0x00000082


	//----- nvinfo : EIATTR_KPARAM_INFO
	.align		4
.L_1687:
        /*0008*/ 	.byte	0x04, 0x17
        /*000a*/ 	.short	(.L_1689 - .L_1688)
.L_1688:
        /*000c*/ 	.word	0x00000000
        /*0010*/ 	.short	0x0000
        /*0012*/ 	.short	0x0000
        /*0014*/ 	.byte	0x00, 0xf0, 0xa1, 0x04


	//----- nvinfo : EIATTR_SPARSE_MMA_MASK
	.align		4
.L_1689:
        /*0018*/ 	.byte	0x03, 0x50
        /*001a*/ 	.short	0x0000


	//----- nvinfo : EIATTR_MAXREG_COUNT
	.align		4
        /*001c*/ 	.byte	0x03, 0x1b
        /*001e*/ 	.short	0x00ff


	//----- nvinfo : EIATTR_NUM_BARRIERS
	.align		4
        /*0020*/ 	.byte	0x02, 0x4c
        /*0022*/ 	.byte	0x01
	.zero		1


	//----- nvinfo : EIATTR_MERCURY_ISA_VERSION
	.align		4
        /*0024*/ 	.byte	0x03, 0x5f
        /*0026*/ 	.short	0x0101


	//----- nvinfo : EIATTR_COOP_GROUP_MASK_REGIDS
	.align		4
        /*0028*/ 	.byte	0x04, 0x29
        /*002a*/ 	.short	(.L_1691 - .L_1690)


	//   ....[0]....
.L_1690:
        /*002c*/ 	.word	0xffffffff


	//   ....[1]....
        /*0030*/ 	.word	0xffffffff


	//   ....[2]....
        /*0034*/ 	.word	0xffffffff


	//   ....[3]....
        /*0038*/ 	.word	0xffffffff


	//   ....[4]....
        /*003c*/ 	.word	0xffffffff


	//   ....[5]....
        /*0040*/ 	.word	0xffffffff


	//   ....[6]....
        /*0044*/ 	.word	0xffffffff


	//   ....[7]....
        /*0048*/ 	.word	0xffffffff


	//   ....[8]....
        /*004c*/ 	.word	0xffffffff


	//   ....[9]....
        /*0050*/ 	.word	0xffffffff


	//   ....[10]....
        /*0054*/ 	.word	0x05000087


	//   ....[11]....
        /*0058*/ 	.word	0x05000087


	//   ....[12]....
        /*005c*/ 	.word	0x05000087


	//   ....[13]....
        /*0060*/ 	.word	0x05000087


	//   ....[14]....
        /*0064*/ 	.word	0x05000087


	//   ....[15]....
        /*0068*/ 	.word	0x05000087


	//   ....[16]....
        /*006c*/ 	.word	0x05000087


	//   ....[17]....
        /*0070*/ 	.word	0x05000087


	//   ....[18]....
        /*0074*/ 	.word	0x05000087


	//   ....[19]....
        /*0078*/ 	.word	0x05000087


	//----- nvinfo : EIATTR_COOP_GROUP_INSTR_OFFSETS
	.align		4
.L_1691:
        /*007c*/ 	.byte	0x04, 0x28
        /*007e*/ 	.short	(.L_1693 - .L_1692)


	//   ....[0]....
.L_1692:
        /*0080*/ 	.word	0x000011b0


	//   ....[1]....
        /*0084*/ 	.word	0x000011c0


	//   ....[2]....
        /*0088*/ 	.word	0x000011f0


	//   ....[3]....
        /*008c*/ 	.word	0x00001200


	//   ....[4]....
        /*0090*/ 	.word	0x00001230


	//   ....[5]....
        /*0094*/ 	.word	0x00001240


	//   ....[6]....
        /*0098*/ 	.word	0x00001270


	//   ....[7]....
        /*009c*/ 	.word	0x00001280


	//   ....[8]....
        /*00a0*/ 	.word	0x000012b0


	//   ....[9]....
        /*00a4*/ 	.word	0x000012c0


	//   ....[10]....
        /*00a8*/ 	.word	0x00005520


	//   ....[11]....
        /*00ac*/ 	.word	0x000055b0


	//   ....[12]....
        /*00b0*/ 	.word	0x00005620


	//   ....[13]....
        /*00b4*/ 	.word	0x00005680


	//   ....[14]....
        /*00b8*/ 	.word	0x000056f0


	//   ....[15]....
        /*00bc*/ 	.word	0x00005750


	//   ....[16]....
        /*00c0*/ 	.word	0x000057c0


	//   ....[17]....
        /*00c4*/ 	.word	0x00005820


	//   ....[18]....
        /*00c8*/ 	.word	0x00005890


	//   ....[19]....
        /*00cc*/ 	.word	0x000058f0


	//----- nvinfo : EIATTR_VRC_CTA_INIT_COUNT
	.align		4
.L_1693:
        /*00d0*/ 	.byte	0x02, 0x4a
	.zero		1
	.zero		1


	//----- nvinfo : EIATTR_EXIT_INSTR_OFFSETS
	.align		4
        /*00d4*/ 	.byte	0x04, 0x1c
        /*00d6*/ 	.short	(.L_1695 - .L_1694)


	//   ....[0]....
.L_1694:
        /*00d8*/ 	.word	0x000054b0


	//----- nvinfo : EIATTR_MAX_THREADS
	.align		4
.L_1695:
        /*00dc*/ 	.byte	0x04, 0x05
        /*00de*/ 	.short	(.L_1697 - .L_1696)
.L_1696:
        /*00e0*/ 	.word	0x00000080
        /*00e4*/ 	.word	0x00000001
        /*00e8*/ 	.word	0x00000001


	//----- nvinfo : EIATTR_CRS_STACK_SIZE
	.align		4
.L_1697:
        /*00ec*/ 	.byte	0x04, 0x1e
        /*00ee*/ 	.short	(.L_1699 - .L_1698)
.L_1698:
        /*00f0*/ 	.word	0x00000000


	//----- nvinfo : EIATTR_CBANK_PARAM_SIZE
	.align		4
.L_1699:
        /*00f4*/ 	.byte	0x03, 0x19
        /*00f6*/ 	.short	0x0128


	//----- nvinfo : EIATTR_PARAM_CBANK
	.align		4
        /*00f8*/ 	.byte	0x04, 0x0a
        /*00fa*/ 	.short	(.L_1701 - .L_1700)
	.align		4
.L_1700:
        /*00fc*/ 	.word	index@(.nv.constant0._ZN10layer_norm13ln_bwd_kernelINS_13Kernel_traitsI6__halfS2_S2_S2_fjLj512ELj1ELj4ELj1ELj16ENS_18Kernel_traits_baseILj512ES2_S2_S2_S2_fjLj128EEEEELb0ELb1ELb1ELb1EEEvNS_9BwdParamsE)
        /*0100*/ 	.short	0x0380
        /*0102*/ 	.short	0x0128


	//----- nvinfo : EIATTR_SW_WAR
	.align		4
.L_1701:
        /*0104*/ 	.byte	0x04, 0x36
        /*0106*/ 	.short	(.L_1703 - .L_1702)
.L_1702:
        /*0108*/ 	.word	0x00000008
.L_1703:


//--------------------- .nv.info._ZN10layer_norm13ln_bwd_kernelINS_13Kernel_traitsI6__halfS2_S2_S2_fjLj512ELj1ELj4ELj1ELj16ENS_18Kernel_traits_baseILj512ES2_S2_S2_S2_fjLj128EEEEELb1ELb0ELb0ELb0EEEvNS_9BwdParamsE --------------------------
	.section	.nv.info._ZN10layer_norm13ln_bwd_kernelINS_13Kernel_traitsI6__halfS2_S2_S2_fjLj512ELj1ELj4ELj1ELj16ENS_18Kernel_traits_baseILj512ES2_S2_S2_S2_fjLj128EEEEELb1ELb0ELb0ELb0EEEvNS_9BwdParamsE,"",@"SHT_CUDA_INFO"
	.sectionflags	@""
	.align	4


	//----- nvinfo : EIATTR_CUDA_API_VERSION
	.align		4
        /*0000*/ 	.byte	0x04, 0x37
        /*0002*/ 	.short	(.L_1705 - .L_1704)
.L_1704:
        /*0004*/ 	.word	0x00000082


	//----- nvinfo : EIATTR_KPARAM_INFO
	.align		4
.L_1705:
        /*0008*/ 	.byte	0x04, 0x17
        /*000a*/ 	.short	(.L_1707 - .L_1706)
.L_1706:
        /*000c*/ 	.word	0x00000000
        /*0010*/ 	.short	0x0000
        /*0012*/ 	.short	0x0000
        /*0014*/ 	.byte	0x00, 0xf0, 0xa1, 0x04


	//----- nvinfo : EIATTR_SPARSE_MMA_MASK
	.align		4
.L_1707:
        /*0018*/ 	.byte	0x03, 0x50
        /*001a*/ 	.short	0x0000


	//----- nvinfo : EIATTR_MAXREG_COUNT
	.align		4
        /*001c*/ 	.byte	0x03, 0x1b
        /*001e*/ 	.short	0x00ff


	//----- nvinfo : EIATTR_NUM_BARRIERS
	.align		4
        /*0020*/ 	.byte	0x02, 0x4c
        /*0022*/ 	.byte	0x01
	.zero		1


	//----- nvinfo : EIATTR_MERCURY_ISA_VERSION
	.align		4
        /*0024*/ 	.byte	0x03, 0x5f
        /*0026*/ 	.short	0x0101


	//----- nvinfo : EIATTR_COOP_GROUP_MASK_REGIDS
	.align		4
        /*0028*/ 	.byte	0x04, 0x29
        /*002a*/ 	.short	(.L_1709 - .L_1708)


	//   ....[0]....
.L_1708:
        /*002c*/ 	.word	0xffffffff


	//   ....[1]....
        /*0030*/ 	.word	0xffffffff


	//   ....[2]....
        /*0034*/ 	.word	0xffffffff


	//   ....[3]....
        /*0038*/ 	.word	0xffffffff


	//   ....[4]....
        /*003c*/ 	.word	0xffffffff


	//   ....[5]....
        /*0040*/ 	.word	0xffffffff


	//   ....[6]....
        /*0044*/ 	.word	0xffffffff


	//   ....[7]....
        /*0048*/ 	.word	0xffffffff


	//   ....[8]....
        /*004c*/ 	.word	0xffffffff


	//   ....[9]....
        /*0050*/ 	.word	0xffffffff


	//   ....[10]....
        /*0054*/ 	.word	0x05000061


	//   ....[11]....
        /*0058*/ 	.word	0x05000061


	//   ....[12]....
        /*005c*/ 	.word	0x05000061


	//   ....[13]....
        /*0060*/ 	.word	0x05000061


	//   ....[14]....
        /*0064*/ 	.word	0x05000061


	//   ....[15]....
        /*0068*/ 	.word	0x05000061


	//   ....[16]....
        /*006c*/ 	.word	0x05000061


	//   ....[17]....
        /*0070*/ 	.word	0x05000061


	//   ....[18]....
        /*0074*/ 	.word	0x05000061


	//   ....[19]....
        /*0078*/ 	.word	0x05000061


	//----- nvinfo : EIATTR_COOP_GROUP_INSTR_OFFSETS
	.align		4
.L_1709:
        /*007c*/ 	.byte	0x04, 0x28
        /*007e*/ 	.short	(.L_1711 - .L_1710)


	//   ....[0]....
.L_1710:
        /*0080*/ 	.word	0x00001220


	//   ....[1]....
        /*0084*/ 	.word	0x00001230


	//   ....[2]....
        /*0088*/ 	.word	0x00001260


	//   ....[3]....
        /*008c*/ 	.word	0x00001270


	//   ....[4]....
        /*0090*/ 	.word	0x000012a0


	//   ....[5]....
        /*0094*/ 	.word	0x000012b0


	//   ....[6]....
        /*0098*/ 	.word	0x000012e0


	//   ....[7]....
        /*009c*/ 	.word	0x000012f0


	//   ....[8]....
        /*00a0*/ 	.word	0x00001320


	//   ....[9]....
        /*00a4*/ 	.word	0x00001330


	//   ....[10]....
        /*00a8*/ 	.word	0x000042d0


	//   ....[11]....
        /*00ac*/ 	.word	0x00004360


	//   ....[12]....
        /*00b0*/ 	.word	0x000043d0


	//   ....[13]....
        /*00b4*/ 	.word	0x00004430


	//   ....[14]....
        /*00b8*/ 	.word	0x000044a0


	//   ....[15]....
        /*00bc*/ 	.word	0x00004500


	//   ....[16]....
        /*00c0*/ 	.word	0x00004570


	//   ....[17]....
        /*00c4*/ 	.word	0x000045d0


	//   ....[18]....
        /*00c8*/ 	.word	0x00004640


	//   ....[19]....
        /*00cc*/ 	.word	0x000046a0


	//----- nvinfo : EIATTR_VRC_CTA_INIT_COUNT
	.align		4
.L_1711:
        /*00d0*/ 	.byte	0x02, 0x4a
	.zero		1
	.zero		1


	//----- nvinfo : EIATTR_EXIT_INSTR_OFFSETS
	.align		4
        /*00d4*/ 	.byte	0x04, 0x1c
        /*00d6*/ 	.short	(.L_1713 - .L_1712)


	//   ....[0]....
.L_1712:
        /*00d8*/ 	.word	0x00004230


	//   ....[1]....
        /*00dc*/ 	.word	0x00004260


	//----- nvinfo : EIATTR_MAX_THREADS
	.align		4
.L_1713:
        /*00e0*/ 	.byte	0x04, 0x05
        /*00e2*/ 	.short	(.L_1715 - .L_1714)
.L_1714:
        /*00e4*/ 	.word	0x00000080
        /*00e8*/ 	.word	0x00000001
        /*00ec*/ 	.word	0x00000001


	//----- nvinfo : EIATTR_CRS_STACK_SIZE
	.align		4
.L_1715:
        /*00f0*/ 	.byte	0x04, 0x1e
        /*00f2*/ 	.short	(.L_1717 - .L_1716)
.L_1716:
        /*00f4*/ 	.word	0x00000000


	//----- nvinfo : EIATTR_CBANK_PARAM_SIZE
	.align		4
.L_1717:
        /*00f8*/ 	.byte	0x03, 0x19
        /*00fa*/ 	.short	0x0128


	//----- nvinfo : EIATTR_PARAM_CBANK
	.align		4
        /*00fc*/ 	.byte	0x04, 0x0a
        /*00fe*/ 	.short	(.L_1719 - .L_1718)
	.align		4
.L_1718:
        /*0100*/ 	.word	index@(.nv.constant0._ZN10layer_norm13ln_bwd_kernelINS_13Kernel_traitsI6__halfS2_S2_S2_fjLj512ELj1ELj4ELj1ELj16ENS_18Kernel_traits_baseILj512ES2_S2_S2_S2_fjLj128EEEEELb1ELb0ELb0ELb0EEEvNS_9BwdParamsE)
        /*0104*/ 	.short	0x0380
        /*0106*/ 	.short	0x0128


	//----- nvinfo : EIATTR_SW_WAR
	.align		4
.L_1719:
        /*0108*/ 	.byte	0x04, 0x36
        /*010a*/ 	.short	(.L_1721 - .L_1720)
.L_1720:
        /*010c*/ 	.word	0x00000008
.L_1721:


//--------------------- .nv.info._ZN10layer_norm13ln_bwd_kernelINS_13Kernel_traitsI6__halfS2_S2_S2_fjLj512ELj1ELj4ELj1ELj16ENS_18Kernel_traits_baseILj512ES2_S2_S2_S2_fjLj128EEEEELb1ELb0ELb0ELb1EEEvNS_9BwdParamsE --------------------------
	.section	.nv.info._ZN10layer_norm13ln_bwd_kernelINS_13Kernel_traitsI6__halfS2_S2_S2_fjLj512ELj1ELj4ELj1ELj16ENS_18Kernel_traits_baseILj512ES2_S2_S2_S2_fjLj128EEEEELb1ELb0ELb0ELb1EEEvNS_9BwdParamsE,"",@"SHT_CUDA_INFO"
	.sectionflags	@""
	.align	4


	//----- nvinfo : EIATTR_CUDA_API_VERSION
	.align		4
        /*0000*/ 	.byte	0x04, 0x37
        /*0002*/ 	.short	(.L_1723 - .L_1722)
.L_1722:
        /*0004*/ 	.word	0x00000082


	//----- nvinfo : EIATTR_KPARAM_INFO
	.align		4
.L_1723:
        /*0008*/ 	.byte	0x04, 0x17
        /*000a*/ 	.short	(.L_1725 - .L_1724)
.L_1724:
        /*000c*/ 	.word	0x00000000
        /*0010*/ 	.short	0x0000
        /*0012*/ 	.short	0x0000
        /*0014*/ 	.byte	0x00, 0xf0, 0xa1, 0x04


	//----- nvinfo : EIATTR_SPARSE_MMA_MASK
	.align		4
.L_1725:
        /*0018*/ 	.byte	0x03, 0x50
        /*001a*/ 	.short	0x0000


	//----- nvinfo : EIATTR_MAXREG_COUNT
	.align		4
        /*001c*/ 	.byte	0x03, 0x1b
        /*001e*/ 	.short	0x00ff


	//----- nvinfo : EIATTR_NUM_BARRIERS
	.align		4
        /*0020*/ 	.byte	0x02, 0x4c
        /*0022*/ 	.byte	0x01
	.zero		1


	//----- nvinfo : EIATTR_MERCURY_ISA_VERSION
	.align		4
        /*0024*/ 	.byte	0x03, 0x5f
        /*0026*/ 	.short	0x0101


	//----- nvinfo : EIATTR_COOP_GROUP_MASK_REGIDS
	.align		4
        /*0028*/ 	.byte	0x04, 0x29
        /*002a*/ 	.short	(.L_1727 - .L_1726)


	//   ....[0]....
.L_1726:
        /*002c*/ 	.word	0xffffffff


	//   ....[1]....
        /*0030*/ 	.word	0xffffffff


	//   ....[2]....
        /*0034*/ 	.word	0xffffffff


	//   ....[3]....
        /*0038*/ 	.word	0xffffffff


	//   ....[4]....
        /*003c*/ 	.word	0xffffffff


	//   ....[5]....
        /*0040*/ 	.word	0xffffffff


	//   ....[6]....
        /*0044*/ 	.word	0xffffffff


	//   ....[7]....
        /*0048*/ 	.word	0xffffffff


	//   ....[8]....
        /*004c*/ 	.word	0xffffffff


	//   ....[9]....
        /*0050*/ 	.word	0xffffffff


	//   ....[10]....
        /*0054*/ 	.word	0x05000054


	//   ....[11]....
        /*0058*/ 	.word	0x05000054


	//   ....[12]....
        /*005c*/ 	.word	0x05000054


	//   ....[13]....
        /*0060*/ 	.word	0x05000054


	//   ....[14]....
        /*0064*/ 	.word	0x05000054


	//   ....[15]....
        /*0068*/ 	.word	0x05000054


	//   ....[16]....
        /*006c*/ 	.word	0x05000054


	//   ....[17]....
        /*0070*/ 	.word	0x05000054


	//   ....[18]....
        /*0074*/ 	.word	0x05000054


	//   ....[19]....
        /*0078*/ 	.word	0x05000054


	//----- nvinfo : EIATTR_COOP_GROUP_INSTR_OFFSETS
	.align		4
.L_1727:
        /*007c*/ 	.byte	0x04, 0x28
        /*007e*/ 	.short	(.L_1729 - .L_1728)


	//   ....[0]....
.L_1728:
        /*0080*/ 	.word	0x00001bb0


	//   ....[1]....
        /*0084*/ 	.word	0x00001bc0


	//   ....[2]....
        /*0088*/ 	.word	0x00001bf0


	//   ....[3]....
        /*008c*/ 	.word	0x00001c00


	//   ....[4]....
        /*0090*/ 	.word	0x00001c30


	//   ....[5]....
        /*0094*/ 	.word	0x00001c40


	//   ....[6]....
        /*0098*/ 	.word	0x00001c70


	//   ....[7]....
        /*009c*/ 	.word	0x00001c80


	//   ....[8]....
        /*00a0*/ 	.word	0x00001cb0


	//   ....[9]....
        /*00a4*/ 	.word	0x00001cc0


	//   ....[10]....
        /*00a8*/ 	.word	0x00004a50


	//   ....[11]....
        /*00ac*/ 	.word	0x00004ae0


	//   ....[12]....
        /*00b0*/ 	.word	0x00004b50


	//   ....[13]....
        /*00b4*/ 	.word	0x00004bb0


	//   ....[14]....
        /*00b8*/ 	.word	0x00004c20


	//   ....[15]....
        /*00bc*/ 	.word	0x00004c80


	//   ....[16]....
        /*00c0*/ 	.word	0x00004cf0


	//   ....[17]....
        /*00c4*/ 	.word	0x00004d50


	//   ....[18]....
        /*00c8*/ 	.word	0x00004dc0


	//   ....[19]....
        /*00cc*/ 	.word	0x00004e20


	//----- nvinfo : EIATTR_VRC_CTA_INIT_COUNT
	.align		4
.L_1729:
        /*00d0*/ 	.byte	0x02, 0x4a
	.zero		1
	.zero		1


	//----- nvinfo : EIATTR_EXIT_INSTR_OFFSETS
	.align		4
        /*00d4*/ 	.byte	0x04, 0x1c
        /*00d6*/ 	.short	(.L_1731 - .L_1730)


	//   ....[0]....
.L_1730:
        /*00d8*/ 	.word	0x000049e0


	//----- nvinfo : EIATTR_MAX_THREADS
	.align		4
.L_1731:
        /*00dc*/ 	.byte	0x04, 0x05
        /*00de*/ 	.short	(.L_1733 - .L_1732)
.L_1732:
        /*00e0*/ 	.word	0x00000080
        /*00e4*/ 	.word	0x00000001
        /*00e8*/ 	.word	0x00000001


	//----- nvinfo : EIATTR_CRS_STACK_SIZE
	.align		4
.L_1733:
        /*00ec*/ 	.byte	0x04, 0x1e
        /*00ee*/ 	.short	(.L_1735 - .L_1734)
.L_1734:
        /*00f0*/ 	.word	0x00000000


	//----- nvinfo : EIATTR_CBANK_PARAM_SIZE
	.align		4
.L_1735:
        /*00f4*/ 	.byte	0x03, 0x19
        /*00f6*/ 	.short	0x0128


	//----- nvinfo : EIATTR_PARAM_CBANK
	.align		4
        /*00f8*/ 	.byte	0x04, 0x0a
        /*00fa*/ 	.short	(.L_1737 - .L_1736)
	.align		4
.L_1736:
        /*00fc*/ 	.word	index@(.nv.constant0._ZN10layer_norm13ln_bwd_kernelINS_13Kernel_traitsI6__halfS2_S2_S2_fjLj512ELj1ELj4ELj1ELj16ENS_18Kernel_traits_baseILj512ES2_S2_S2_S2_fjLj128EEEEELb1ELb0ELb0ELb1EEEvNS_9BwdParamsE)
        /*0100*/ 	.short	0x0380
        /*0102*/ 	.short	0x0128


	//----- nvinfo : EIATTR_SW_WAR
	.align		4
.L_1737:
        /*0104*/ 	.byte	0x04, 0x36
        /*0106*/ 	.short	(.L_1739 - .L_1738)
.L_1738:
        /*0108*/ 	.word	0x00000008
.L_1739:


//--------------------- .nv.info._ZN10layer_norm22ln_bwd_finalize_kernelINS_22Kernel_traits_finalizeILj512E6__halfS2_S2_S2_fjLb0ELj1024ELj4ENS_18Kernel_traits_baseILj512ES2_S2_S2_S2_fjLj1024EEEEELb0ELb0EEEvNS_9BwdParamsE --------------------------
	.section	.nv.info._ZN10layer_norm22ln_bwd_finalize_kernelINS_22Kernel_traits_finalizeILj512E6__halfS2_S2_S2_fjLb0ELj1024ELj4ENS_18Kernel_traits_baseILj512ES2_S2_S2_S2_fjLj1024EEEEELb0ELb0EEEvNS_9BwdParamsE,"",@"SHT_CUDA_INFO"
	.sectionflags	@""
	.align	4


	//----- nvinfo : EIATTR_CUDA_API_VERSION
	.align		4
        /*0000*/ 	.byte	0x04, 0x37
        /*0002*/ 	.short	(.L_1741 - .L_1740)
.L_1740:
        /*0004*/ 	.word	0x00000082


	//----- nvinfo : EIATTR_KPARAM_INFO
	.align		4
.L_1741:
        /*0008*/ 	.byte	0x04, 0x17
        /*000a*/ 	.short	(.L_1743 - .L_1742)
.L_1742:
        /*000c*/ 	.word	0x00000000
        /*0010*/ 	.short	0x0000
        /*0012*/ 	.short	0x0000
        /*0014*/ 	.byte	0x00, 0xf0, 0xa1, 0x04


	//----- nvinfo : EIATTR_SPARSE_MMA_MASK
	.align		4
.L_1743:
        /*0018*/ 	.byte	0x03, 0x50
        /*001a*/ 	.short	0x0000


	//----- nvinfo : EIATTR_MAXREG_COUNT
	.align		4
        /*001c*/ 	.byte	0x03, 0x1b
        /*001e*/ 	.short	0x0040


	//----- nvinfo : EIATTR_NUM_BARRIERS
	.align		4
        /*0020*/ 	.byte	0x02, 0x4c
        /*0022*/ 	.byte	0x01
	.zero		1


	//----- nvinfo : EIATTR_MERCURY_ISA_VERSION
	.align		4
        /*0024*/ 	.byte	0x03, 0x5f
        /*0026*/ 	.short	0x0101


	//----- nvinfo : EIATTR_COOP_GROUP_MASK_REGIDS
	.align		4
        /*0028*/ 	.byte	0x04, 0x29
        /*002a*/ 	.short	(.L_1745 - .L_1744)


	//   ....[0]....
.L_1744:
        /*002c*/ 	.word	0xffffffff


	//   ....[1]....
        /*0030*/ 	.word	0xffffffff


	//   ....[2]....
        /*0034*/ 	.word	0xffffffff


	//   ....[3]....
        /*0038*/ 	.word	0xffffffff


	//   ....[4]....
        /*003c*/ 	.word	0xffffffff


	//   ....[5]....
        /*0040*/ 	.word	0xffffffff


	//   ....[6]....
        /*0044*/ 	.word	0xffffffff


	//   ....[7]....
        /*0048*/ 	.word	0xffffffff


	//   ....[8]....
        /*004c*/ 	.word	0xffffffff


	//   ....[9]....
        /*0050*/ 	.word	0xffffffff


	//----- nvinfo : EIATTR_COOP_GROUP_INSTR_OFFSETS
	.align		4
.L_1745:
        /*0054*/ 	.byte	0x04, 0x28
        /*0056*/ 	.short	(.L_1747 - .L_1746)


	//   ....[0]....
.L_1746:
        /*0058*/ 	.word	0x000015e0


	//   ....[1]....
        /*005c*/ 	.word	0x000015f0


	//   ....[2]....
        /*0060*/ 	.word	0x00001620


	//   ....[3]....
        /*0064*/ 	.word	0x00001630


	//   ....[4]....
        /*0068*/ 	.word	0x00001660


	//   ....[5]....
        /*006c*/ 	.word	0x00001670


	//   ....[6]....
        /*0070*/ 	.word	0x000016b0


	//   ....[7]....
        /*0074*/ 	.word	0x000016e0


	//   ....[8]....
        /*0078*/ 	.word	0x00001710


	//   ....[9]....
        /*007c*/ 	.word	0x00001720


	//----- nvinfo : EIATTR_VRC_CTA_INIT_COUNT
	.align		4
.L_1747:
        /*0080*/ 	.byte	0x02, 0x4a
	.zero		1
	.zero		1


	//----- nvinfo : EIATTR_EXIT_INSTR_OFFSETS
	.align		4
        /*0084*/ 	.byte	0x04, 0x1c
        /*0086*/ 	.short	(.L_1749 - .L_1748)


	//   ....[0]....
.L_1748:
        /*0088*/ 	.word	0x00000060


	//   ....[1]....
        /*008c*/ 	.word	0x00001780


	//   ....[2]....
        /*0090*/ 	.word	0x000017b0


	//   ....[3]....
        /*0094*/ 	.word	0x00001870


	//----- nvinfo : EIATTR_MAX_THREADS
	.align		4
.L_1749:
        /*0098*/ 	.byte	0x04, 0x05
        /*009a*/ 	.short	(.L_1751 - .L_1750)
.L_1750:
        /*009c*/ 	.word	0x00000400
        /*00a0*/ 	.word	0x00000001
        /*00a4*/ 	.word	0x00000001


	//----- nvinfo : EIATTR_CRS_STACK_SIZE
	.align		4
.L_1751:
        /*00a8*/ 	.byte	0x04, 0x1e
        /*00aa*/ 	.short	(.L_1753 - .L_1752)
.L_1752:
        /*00ac*/ 	.word	0x00000000


	//----- nvinfo : EIATTR_CBANK_PARAM_SIZE
	.align		4
.L_1753:
        /*00b0*/ 	.byte	0x03, 0x19
        /*00b2*/ 	.short	0x0128


	//----- nvinfo : EIATTR_PARAM_CBANK
	.align		4
        /*00b4*/ 	.byte	0x04, 0x0a
        /*00b6*/ 	.short	(.L_1755 - .L_1754)
	.align		4
.L_1754:
        /*00b8*/ 	.word	index@(.nv.constant0._ZN10layer_norm22ln_bwd_finalize_kernelINS_22Kernel_traits_finalizeILj512E6__halfS2_S2_S2_fjLb0ELj1024ELj4ENS_18Kernel_traits_baseILj512ES2_S2_S2_S2_fjLj1024EEEEELb0ELb0EEEvNS_9BwdParamsE)
        /*00bc*/ 	.short	0x0380
        /*00be*/ 	.short	0x0128


	//----- nvinfo : EIATTR_SW_WAR
	.align		4
.L_1755:
        /*00c0*/ 	.byte	0x04, 0x36
        /*00c2*/ 	.short	(.L_1757 - .L_1756)
.L_1756:
        /*00c4*/ 	.word	0x00000008
.L_1757:


//--------------------- .nv.info._ZN10layer_norm13ln_bwd_kernelINS_13Kernel_traitsI6__halfS2_S2_S2_fjLj512ELj1ELj4ELj1ELj16ENS_18Kernel_traits_baseILj512ES2_S2_S2_S2_fjLj128EEEEELb1ELb0ELb1ELb0EEEvNS_9BwdParamsE --------------------------
	.section	.nv.info._ZN10layer_norm13ln_bwd_kernelINS_13Kernel_traitsI6__halfS2_S2_S2_fjLj512ELj1ELj4ELj1ELj16ENS_18Kernel_traits_baseILj512ES2_S2_S2_S2_fjLj128EEEEELb1ELb0ELb1ELb0EEEvNS_9BwdParamsE,"",@"SHT_CUDA_INFO"
	.sectionflags	@""
	.align	4


	//----- nvinfo : EIATTR_CUDA_API_VERSION
	.align		4
        /*0000*/ 	.byte	0x04, 0x37
        /*0002*/ 	.short	(.L_1759 - .L_1758)
.L_1758:
        /*0004*/ 	.word	0x00000082


	//----- nvinfo : EIATTR_KPARAM_INFO
	.align		4
.L_1759:
        /*0008*/ 	.byte	0x04, 0x17
        /*000a*/ 	.short	(.L_1761 - .L_1760)
.L_1760:
        /*000c*/ 	.word	0x00000000
        /*0010*/ 	.short	0x0000
        /*0012*/ 	.short	0x0000
        /*0014*/ 	.byte	0x00, 0xf0, 0xa1, 0x04


	//----- nvinfo : EIATTR_SPARSE_MMA_MASK
	.align		4
.L_1761:
        /*0018*/ 	.byte	0x03, 0x50
        /*001a*/ 	.short	0x0000


	//----- nvinfo : EIATTR_MAXREG_COUNT
	.align		4
        /*001c*/ 	.byte	0x03, 0x1b
        /*001e*/ 	.short	0x00ff


	//----- nvinfo : EIATTR_NUM_BARRIERS
	.align		4
        /*0020*/ 	.byte	0x02, 0x4c
        /*0022*/ 	.byte	0x01
	.zero		1


	//----- nvinfo : EIATTR_MERCURY_ISA_VERSION
	.align		4
        /*0024*/ 	.byte	0x03, 0x5f
        /*0026*/ 	.short	0x0101


	//----- nvinfo : EIATTR_COOP_GROUP_MASK_REGIDS
	.align		4
        /*0028*/ 	.byte	0x04, 0x29
        /*002a*/ 	.short	(.L_1763 - .L_1762)


	//   ....[0]....
.L_1762:
        /*002c*/ 	.word	0xffffffff


	//   ....[1]....
        /*0030*/ 	.word	0xffffffff


	//   ....[2]....
        /*0034*/ 	.word	0xffffffff


	//   ....[3]....
        /*0038*/ 	.word	0xffffffff


	//   ....[4]....
        /*003c*/ 	.word	0xffffffff


	//   ....[5]....
        /*0040*/ 	.word	0xffffffff


	//   ....[6]....
        /*0044*/ 	.word	0xffffffff


	//   ....[7]....
        /*0048*/ 	.word	0xffffffff


	//   ....[8]....
        /*004c*/ 	.word	0xffffffff


	//   ....[9]....
        /*0050*/ 	.word	0xffffffff


	//   ....[10]....
        /*0054*/ 	.word	0x0500006b


	//   ....[11]....
        /*0058*/ 	.word	0x0500006b


	//   ....[12]....
        /*005c*/ 	.word	0x0500006b


	//   ....[13]....
        /*0060*/ 	.word	0x0500006b


	//   ....[14]....
        /*0064*/ 	.word	0x0500006b


	//   ....[15]....
        /*0068*/ 	.word	0x0500006b


	//   ....[16]....
        /*006c*/ 	.word	0x0500006b


	//   ....[17]....
        /*0070*/ 	.word	0x0500006b


	//   ....[18]....
        /*0074*/ 	.word	0x0500006b


	//   ....[19]....
        /*0078*/ 	.word	0x0500006b


	//----- nvinfo : EIATTR_COOP_GROUP_INSTR_OFFSETS
	.align		4
.L_1763:
        /*007c*/ 	.byte	0x04, 0x28
        /*007e*/ 	.short	(.L_1765 - .L_1764)


	//   ....[0]....
.L_1764:
        /*0080*/ 	.word	0x00001620


	//   ....[1]....
        /*0084*/ 	.word	0x00001630


	//   ....[2]....
        /*0088*/ 	.word	0x00001660


	//   ....[3]....
        /*008c*/ 	.word	0x00001670


	//   ....[4]....
        /*0090*/ 	.word	0x000016a0


	//   ....[5]....
        /*0094*/ 	.word	0x000016b0


	//   ....[6]....
        /*0098*/ 	.word	0x000016e0


	//   ....[7]....
        /*009c*/ 	.word	0x000016f0


	//   ....[8]....
        /*00a0*/ 	.word	0x00001720


	//   ....[9]....
        /*00a4*/ 	.word	0x00001730


	//   ....[10]....
        /*00a8*/ 	.word	0x00005670


	//   ....[11]....
        /*00ac*/ 	.word	0x00005700


	//   ....[12]....
        /*00b0*/ 	.word	0x00005770


	//   ....[13]....
        /*00b4*/ 	.word	0x000057d0


	//   ....[14]....
        /*00b8*/ 	.word	0x00005840


	//   ....[15]....
        /*00bc*/ 	.word	0x000058a0


	//   ....[16]....
        /*00c0*/ 	.word	0x00005910


	//   ....[17]....
        /*00c4*/ 	.word	0x00005970


	//   ....[18]....
        /*00c8*/ 	.word	0x000059e0


	//   ....[19]....
        /*00cc*/ 	.word	0x00005a40


	//----- nvinfo : EIATTR_VRC_CTA_INIT_COUNT
	.align		4
.L_1765:
        /*00d0*/ 	.byte	0x02, 0x4a
	.zero		1
	.zero		1


	//----- nvinfo : EIATTR_EXIT_INSTR_OFFSETS
	.align		4
        /*00d4*/ 	.byte	0x04, 0x1c
        /*00d6*/ 	.short	(.L_1767 - .L_1766)


	//   ....[0]....
.L_1766:
        /*00d8*/ 	.word	0x000055d0


	//   ....[1]....
        /*00dc*/ 	.word	0x00005600


	//----- nvinfo : EIATTR_MAX_THREADS
	.align		4
.L_1767:
        /*00e0*/ 	.byte	0x04, 0x05
        /*00e2*/ 	.short	(.L_1769 - .L_1768)
.L_1768:
        /*00e4*/ 	.word	0x00000080
        /*00e8*/ 	.word	0x00000001
        /*00ec*/ 	.word	0x00000001


	//----- nvinfo : EIATTR_CRS_STACK_SIZE
	.align		4
.L_1769:
        /*00f0*/ 	.byte	0x04, 0x1e
        /*00f2*/ 	.short	(.L_1771 - .L_1770)
.L_1770:
        /*00f4*/ 	.word	0x00000000


	//----- nvinfo : EIATTR_CBANK_PARAM_SIZE
	.align		4
.L_1771:
        /*00f8*/ 	.byte	0x03, 0x19
        /*00fa*/ 	.short	0x0128


	//----- nvinfo : EIATTR_PARAM_CBANK
	.align		4
        /*00fc*/ 	.byte	0x04, 0x0a
        /*00fe*/ 	.short	(.L_1773 - .L_1772)
	.align		4
.L_1772:
        /*0100*/ 	.word	index@(.nv.constant0._ZN10layer_norm13ln_bwd_kernelINS_13Kernel_traitsI6__halfS2_S2_S2_fjLj512ELj1ELj4ELj1ELj16ENS_18Kernel_traits_baseILj512ES2_S2_S2_S2_fjLj128EEEEELb1ELb0ELb1ELb0EEEvNS_9BwdParamsE)
        /*0104*/ 	.short	0x0380
        /*0106*/ 	.short	0x0128


	//----- nvinfo : EIATTR_SW_WAR
	.align		4
.L_1773:
        /*0108*/ 	.byte	0x04, 0x36
        /*010a*/ 	.short	(.L_1775 - .L_1774)
.L_1774:
        /*010c*/ 	.word	0x00000008
.L_1775:


//--------------------- .nv.info._ZN10layer_norm22ln_bwd_finalize_kernelINS_22Kernel_traits_finalizeILj512E6__halfS2_S2_S2_fjLb0ELj1024ELj4ENS_18Kernel_traits_baseILj512ES2_S2_S2_S2_fjLj1024EEEEELb0ELb1EEEvNS_9BwdParamsE --------------------------
	.section	.nv.info._ZN10layer_norm22ln_bwd_finalize_kernelINS_22Kernel_traits_finalizeILj512E6__halfS2_S2_S2_fjLb0ELj1024ELj4ENS_18Kernel_traits_baseILj512ES2_S2_S2_S2_fjLj1024EEEEELb0ELb1EEEvNS_9BwdParamsE,"",@"SHT_CUDA_INFO"
	.sectionflags	@""
	.align	4


	//----- nvinfo : EIATTR_CUDA_API_VERSION
	.align		4
        /*0000*/ 	.byte	0x04, 0x37
        /*0002*/ 	.short	(.L_1777 - .L_1776)
.L_1776:
        /*0004*/ 	.word	0x00000082


	//----- nvinfo : EIATTR_KPARAM_INFO
	.align		4
.L_1777:
        /*0008*/ 	.byte	0x04, 0x17
        /*000a*/ 	.short	(.L_1779 - .L_1778)
.L_1778:
        /*000c*/ 	.word	0x00000000
        /*0010*/ 	.short	0x0000
        /*0012*/ 	.short	0x0000
        /*0014*/ 	.byte	0x00, 0xf0, 0xa1, 0x04


	//----- nvinfo : EIATTR_SPARSE_MMA_MASK
	.align		4
.L_1779:
        /*0018*/ 	.byte	0x03, 0x50
        /*001a*/ 	.short	0x0000


	//----- nvinfo : EIATTR_MAXREG_COUNT
	.align		4
        /*001c*/ 	.byte	0x03, 0x1b
        /*001e*/ 	.short	0x0040


	//----- nvinfo : EIATTR_NUM_BARRIERS
	.align		4
        /*0020*/ 	.byte	0x02, 0x4c
        /*0022*/ 	.byte	0x01
	.zero		1


	//----- nvinfo : EIATTR_MERCURY_ISA_VERSION
	.align		4
        /*0024*/ 	.byte	0x03, 0x5f
        /*0026*/ 	.short	0x0101


	//----- nvinfo : EIATTR_COOP_GROUP_MASK_REGIDS
	.align		4
        /*0028*/ 	.byte	0x04, 0x29
        /*002a*/ 	.short	(.L_1781 - .L_1780)


	//   ....[0]....
.L_1780:
        /*002c*/ 	.word	0xffffffff


	//   ....[1]....
        /*0030*/ 	.word	0xffffffff


	//   ....[2]....
        /*0034*/ 	.word	0xffffffff


	//   ....[3]....
        /*0038*/ 	.word	0xffffffff


	//   ....[4]....
        /*003c*/ 	.word	0xffffffff


	//   ....[5]....
        /*0040*/ 	.word	0xffffffff


	//   ....[6]....
        /*0044*/ 	.word	0xffffffff


	//   ....[7]....
        /*0048*/ 	.word	0xffffffff


	//   ....[8]....
        /*004c*/ 	.word	0xffffffff


	//   ....[9]....
        /*0050*/ 	.word	0xffffffff


	//----- nvinfo : EIATTR_COOP_GROUP_INSTR_OFFSETS
	.align		4
.L_1781:
        /*0054*/ 	.byte	0x04, 0x28
        /*0056*/ 	.short	(.L_1783 - .L_1782)


	//   ....[0]....
.L_1782:
        /*0058*/ 	.word	0x00001630


	//   ....[1]....
        /*005c*/ 	.word	0x00001640


	//   ....[2]....
        /*0060*/ 	.word	0x00001670


	//   ....[3]....
        /*0064*/ 	.word	0x00001680


	//   ....[4]....
        /*0068*/ 	.word	0x000016b0


	//   ....[5]....
        /*006c*/ 	.word	0x000016d0


	//   ....[6]....
        /*0070*/ 	.word	0x00001700


	//   ....[7]....
        /*0074*/ 	.word	0x00001710


	//   ....[8]....
        /*0078*/ 	.word	0x00001740


	//   ....[9]....
        /*007c*/ 	.word	0x00001750


	//----- nvinfo : EIATTR_VRC_CTA_INIT_COUNT
	.align		4
.L_1783:
        /*0080*/ 	.byte	0x02, 0x4a
	.zero		1
	.zero		1


	//----- nvinfo : EIATTR_EXIT_INSTR_OFFSETS
	.align		4
        /*0084*/ 	.byte	0x04, 0x1c
        /*0086*/ 	.short	(.L_1785 - .L_1784)


	//   ....[0]....
.L_1784:
        /*0088*/ 	.word	0x00000070


	//   ....[1]....
        /*008c*/ 	.word	0x000017b0


	//   ....[2]....
        /*0090*/ 	.word	0x00001880


	//----- nvinfo : EIATTR_MAX_THREADS
	.align		4
.L_1785:
        /*0094*/ 	.byte	0x04, 0x05
        /*0096*/ 	.short	(.L_1787 - .L_1786)
.L_1786:
        /*0098*/ 	.word	0x00000400
        /*009c*/ 	.word	0x00000001
        /*00a0*/ 	.word	0x00000001


	//----- nvinfo : EIATTR_CRS_STACK_SIZE
	.align		4
.L_1787:
        /*00a4*/ 	.byte	0x04, 0x1e
        /*00a6*/ 	.short	(.L_1789 - .L_1788)
.L_1788:
        /*00a8*/ 	.word	0x00000000


	//----- nvinfo : EIATTR_CBANK_PARAM_SIZE
	.align		4
.L_1789:
        /*00ac*/ 	.byte	0x03, 0x19
        /*00ae*/ 	.short	0x0128


	//----- nvinfo : EIATTR_PARAM_CBANK
	.align		4
        /*00b0*/ 	.byte	0x04, 0x0a
        /*00b2*/ 	.short	(.L_1791 - .L_1790)
	.align		4
.L_1790:
        /*00b4*/ 	.word	index@(.nv.constant0._ZN10layer_norm22ln_bwd_finalize_kernelINS_22Kernel_traits_finalizeILj512E6__halfS2_S2_S2_fjLb0ELj1024ELj4ENS_18Kernel_traits_baseILj512ES2_S2_S2_S2_fjLj1024EEEEELb0ELb1EEEvNS_9BwdParamsE)
        /*00b8*/ 	.short	0x0380
        /*00ba*/ 	.short	0x0128


	//----- nvinfo : EIATTR_SW_WAR
	.align		4
.L_1791:
        /*00bc*/ 	.byte	0x04, 0x36
        /*00be*/ 	.short	(.L_1793 - .L_1792)
.L_1792:
        /*00c0*/ 	.word	0x00000008
.L_1793:


//--------------------- .nv.info._ZN10layer_norm13ln_bwd_kernelINS_13Kernel_traitsI6__halfS2_S2_S2_fjLj512ELj1ELj4ELj1ELj16ENS_18Kernel_traits_baseILj512ES2_S2_S2_S2_fjLj128EEEEELb1ELb0ELb1ELb1EEEvNS_9BwdParamsE --------------------------
	.section	.nv.info._ZN10layer_norm13ln_bwd_kernelINS_13Kernel_traitsI6__halfS2_S2_S2_fjLj512ELj1ELj4ELj1ELj16ENS_18Kernel_traits_baseILj512ES2_S2_S2_S2_fjLj128EEEEELb1ELb0ELb1ELb1EEEvNS_9BwdParamsE,"",@"SHT_CUDA_INFO"
	.sectionflags	@""
	.align	4


	//----- nvinfo : EIATTR_CUDA_API_VERSION
	.align		4
        /*0000*/ 	.byte	0x04, 0x37
        /*0002*/ 	.short	(.L_1795 - .L_1794)
.L_1794:
        /*0004*/ 	.word	0x00000082


	//----- nvinfo : EIATTR_KPARAM_INFO
	.align		4
.L_1795:
        /*0008*/ 	.byte	0x04, 0x17
        /*000a*/ 	.short	(.L_1797 - .L_1796)
.L_1796:
        /*000c*/ 	.word	0x00000000
        /*0010*/ 	.short	0x0000
        /*0012*/ 	.short	0x0000
        /*0014*/ 	.byte	0x00, 0xf0, 0xa1, 0x04


	//----- nvinfo : EIATTR_SPARSE_MMA_MASK
	.align		4
.L_1797:
        /*0018*/ 	.byte	0x03, 0x50
        /*001a*/ 	.short	0x0000


	//----- nvinfo : EIATTR_MAXREG_COUNT
	.align		4
        /*001c*/ 	.byte	0x03, 0x1b
        /*001e*/ 	.short	0x00ff


	//----- nvinfo : EIATTR_NUM_BARRIERS
	.align		4
        /*0020*/ 	.byte	0x02, 0x4c
        /*0022*/ 	.byte	0x01
	.zero		1


	//----- nvinfo : EIATTR_MERCURY_ISA_VERSION
	.align		4
        /*0024*/ 	.byte	0x03, 0x5f
        /*0026*/ 	.short	0x0101


	//----- nvinfo : EIATTR_COOP_GROUP_MASK_REGIDS
	.align		4
        /*0028*/ 	.byte	0x04, 0x29
        /*002a*/ 	.short	(.L_1799 - .L_1798)


	//   ....[0]....
.L_1798:
        /*002c*/ 	.word	0xffffffff


	//   ....[1]....
        /*0030*/ 	.word	0xffffffff


	//   ....[2]....
        /*0034*/ 	.word	0xffffffff


	//   ....[3]....
        /*0038*/ 	.word	0xffffffff


	//   ....[4]....
        /*003c*/ 	.word	0xffffffff


	//   ....[5]....
        /*0040*/ 	.word	0xffffffff


	//   ....[6]....
        /*0044*/ 	.word	0xffffffff


	//   ....[7]....
        /*0048*/ 	.word	0xffffffff


	//   ....[8]....
        /*004c*/ 	.word	0xffffffff


	//   ....[9]....
        /*0050*/ 	.word	0xffffffff


	//   ....[10]....
        /*0054*/ 	.word	0x0500005e


	//   ....[11]....
        /*0058*/ 	.word	0x0500005e


	//   ....[12]....
        /*005c*/ 	.word	0x0500005e


	//   ....[13]....
        /*0060*/ 	.word	0x0500005e


	//   ....[14]....
        /*0064*/ 	.word	0x0500005e


	//   ....[15]....
        /*0068*/ 	.word	0x0500005e


	//   ....[16]....
        /*006c*/ 	.word	0x0500005e


	//   ....[17]....
        /*0070*/ 	.word	0x0500005e


	//   ....[18]....
        /*0074*/ 	.word	0x0500005e


	//   ....[19]....
        /*0078*/ 	.word	0x0500005e


	//----- nvinfo : EIATTR_COOP_GROUP_INSTR_OFFSETS
	.align		4
.L_1799:
        /*007c*/ 	.byte	0x04, 0x28
        /*007e*/ 	.short	(.L_1801 - .L_1800)


	//   ....[0]....
.L_1800:
        /*0080*/ 	.word	0x00001270


	//   ....[1]....
        /*0084*/ 	.word	0x00001280


	//   ....[2]....
        /*0088*/ 	.word	0x000012b0


	//   ....[3]....
        /*008c*/ 	.word	0x000012c0


	//   ....[4]....
        /*0090*/ 	.word	0x000012f0


	//   ....[5]....
        /*0094*/ 	.word	0x00001300


	//   ....[6]....
        /*0098*/ 	.word	0x00001330


	//   ....[7]....
        /*009c*/ 	.word	0x00001340


	//   ....[8]....
        /*00a0*/ 	.word	0x00001370


	//   ....[9]....
        /*00a4*/ 	.word	0x00001380


	//   ....[10]....
        /*00a8*/ 	.word	0x00005000


	//   ....[11]....
        /*00ac*/ 	.word	0x00005090


	//   ....[12]....
        /*00b0*/ 	.word	0x00005100


	//   ....[13]....
        /*00b4*/ 	.word	0x00005160


	//   ....[14]....
        /*00b8*/ 	.word	0x000051d0


	//   ....[15]....
        /*00bc*/ 	.word	0x00005230


	//   ....[16]....
        /*00c0*/ 	.word	0x000052a0


	//   ....[17]....
        /*00c4*/ 	.word	0x00005300


	//   ....[18]....
        /*00c8*/ 	.word	0x00005370


	//   ....[19]....
        /*00cc*/ 	.word	0x000053d0


	//----- nvinfo : EIATTR_VRC_CTA_INIT_COUNT
	.align		4
.L_1801:
        /*00d0*/ 	.byte	0x02, 0x4a
	.zero		1
	.zero		1


	//----- nvinfo : EIATTR_EXIT_INSTR_OFFSETS
	.align		4
        /*00d4*/ 	.byte	0x04, 0x1c
        /*00d6*/ 	.short	(.L_1803 - .L_1802)


	//   ....[0]....
.L_1802:
        /*00d8*/ 	.word	0x00004f90


	//----- nvinfo : EIATTR_MAX_THREADS
	.align		4
.L_1803:
        /*00dc*/ 	.byte	0x04, 0x05
        /*00de*/ 	.short	(.L_1805 - .L_1804)
.L_1804:
        /*00e0*/ 	.word	0x00000080
        /*00e4*/ 	.word	0x00000001
        /*00e8*/ 	.word	0x00000001


	//----- nvinfo : EIATTR_CRS_STACK_SIZE
	.align		4
.L_1805:
        /*00ec*/ 	.byte	0x04, 0x1e
        /*00ee*/ 	.short	(.L_1807 - .L_1806)
.L_1806:
        /*00f0*/ 	.word	0x00000000


	//----- nvinfo : EIATTR_CBANK_PARAM_SIZE
	.align		4
.L_1807:
        /*00f4*/ 	.byte	0x03, 0x19
        /*00f6*/ 	.short	0x0128


	//----- nvinfo : EIATTR_PARAM_CBANK
	.align		4
        /*00f8*/ 	.byte	0x04, 0x0a
        /*00fa*/ 	.short	(.L_1809 - .L_1808)
	.align		4
.L_1808:
        /*00fc*/ 	.word	index@(.nv.constant0._ZN10layer_norm13ln_bwd_kernelINS_13Kernel_traitsI6__halfS2_S2_S2_fjLj512ELj1ELj4ELj1ELj16ENS_18Kernel_traits_baseILj512ES2_S2_S2_S2_fjLj128EEEEELb1ELb0ELb1ELb1EEEvNS_9BwdParamsE)
        /*0100*/ 	.short	0x0380
        /*0102*/ 	.short	0x0128


	//----- nvinfo : EIATTR_SW_WAR
	.align		4
.L_1809:
        /*0104*/ 	.byte	0x04, 0x36
        /*0106*/ 	.short	(.L_1811 - .L_1810)
.L_1810:
        /*0108*/ 	.word	0x00000008
.L_1811:


//--------------------- .nv.info._ZN10layer_norm13ln_bwd_kernelINS_13Kernel_traitsI6__halfS2_S2_S2_fjLj512ELj1ELj4ELj1ELj16ENS_18Kernel_traits_baseILj512ES2_S2_S2_S2_fjLj128EEEEELb1ELb1ELb0ELb0EEEvNS_9BwdParamsE --------------------------
	.section	.nv.info._ZN10layer_norm13ln_bwd_kernelINS_13Kernel_traitsI6__halfS2_S2_S2_fjLj512ELj1ELj4ELj1ELj16ENS_18Kernel_traits_baseILj512ES2_S2_S2_S2_fjLj128EEEEELb1ELb1ELb0ELb0EEEvNS_9BwdParamsE,"",@"SHT_CUDA_INFO"
	.sectionflags	@""
	.align	4


	//----- nvinfo : EIATTR_CUDA_API_VERSION
	.align		4
        /*0000*/ 	.byte	0x04, 0x37
        /*0002*/ 	.short	(.L_1813 - .L_1812)
.L_1812:
        /*0004*/ 	.word	0x00000082


	//----- nvinfo : EIATTR_KPARAM_INFO
	.align		4
.L_1813:
        /*0008*/ 	.byte	0x04, 0x17
        /*000a*/ 	.short	(.L_1815 - .L_1814)
.L_1814:
        /*000c*/ 	.word	0x00000000
        /*0010*/ 	.short	0x0000
        /*0012*/ 	.short	0x0000
        /*0014*/ 	.byte	0x00, 0xf0, 0xa1, 0x04


	//----- nvinfo : EIATTR_SPARSE_MMA_MASK
	.align		4
.L_1815:
        /*0018*/ 	.byte	0x03, 0x50
        /*001a*/ 	.short	0x0000


	//----- nvinfo : EIATTR_MAXREG_COUNT
	.align		4
        /*001c*/ 	.byte	0x03, 0x1b
        /*001e*/ 	.short	0x00ff


	//----- nvinfo : EIATTR_NUM_BARRIERS
	.align		4
        /*0020*/ 	.byte	0x02, 0x4c
        /*0022*/ 	.byte	0x01
	.zero		1


	//----- nvinfo : EIATTR_MERCURY_ISA_VERSION
	.align		4
        /*0024*/ 	.byte	0x03, 0x5f
        /*0026*/ 	.short	0x0101


	//----- nvinfo : EIATTR_COOP_GROUP_MASK_REGIDS
	.align		4
        /*0028*/ 	.byte	0x04, 0x29
        /*002a*/ 	.short	(.L_1817 - .L_1816)


	//   ....[0]....
.L_1816:
        /*002c*/ 	.word	0xffffffff


	//   ....[1]....
        /*0030*/ 	.word	0xffffffff


	//   ....[2]....
        /*0034*/ 	.word	0xffffffff


	//   ....[3]....
        /*0038*/ 	.word	0xffffffff


	//   ....[4]....
        /*003c*/ 	.word	0xffffffff


	//   ....[5]....
        /*0040*/ 	.word	0xffffffff


	//   ....[6]....
        /*0044*/ 	.word	0xffffffff


	//   ....[7]....
        /*0048*/ 	.word	0xffffffff


	//   ....[8]....
        /*004c*/ 	.word	0xffffffff


	//   ....[9]....
        /*0050*/ 	.word	0xffffffff


	//   ....[10]....
        /*0054*/ 	.word	0x05000080


	//   ....[11]....
        /*0058*/ 	.word	0x05000080


	//   ....[12]....
        /*005c*/ 	.word	0x05000080


	//   ....[13]....
        /*0060*/ 	.word	0x05000080


	//   ....[14]....
        /*0064*/ 	.word	0x05000080


	//   ....[15]....
        /*0068*/ 	.word	0x05000080


	//   ....[16]....
        /*006c*/ 	.word	0x05000080


	//   ....[17]....
        /*0070*/ 	.word	0x05000080


	//   ....[18]....
        /*0074*/ 	.word	0x05000080


	//   ....[19]....
        /*0078*/ 	.word	0x05000080


	//----- nvinfo : EIATTR_COOP_GROUP_INSTR_OFFSETS
	.align		4
.L_1817:
        /*007c*/ 	.byte	0x04, 0x28
        /*007e*/ 	.short	(.L_1819 - .L_1818)


	//   ....[0]....
.L_1818:
        /*0080*/ 	.word	0x00001380


	//   ....[1]....
        /*0084*/ 	.word	0x00001390


	//   ....[2]....
        /*0088*/ 	.word	0x000013c0


	//   ....[3]....
        /*008c*/ 	.word	0x000013d0


	//   ....[4]....
        /*0090*/ 	.word	0x00001400


	//   ....[5]....
        /*0094*/ 	.word	0x00001410


	//   ....[6]....
        /*0098*/ 	.word	0x00001440


	//   ....[7]....
        /*009c*/ 	.word	0x00001450


	//   ....[8]....
        /*00a0*/ 	.word	0x00001480


	//   ....[9]....
        /*00a4*/ 	.word	0x00001490


	//   ....[10]....
        /*00a8*/ 	.word	0x00006090


	//   ....[11]....
        /*00ac*/ 	.word	0x00006120


	//   ....[12]....
        /*00b0*/ 	.word	0x00006190


	//   ....[13]....
        /*00b4*/ 	.word	0x000061f0


	//   ....[14]....
        /*00b8*/ 	.word	0x00006260


	//   ....[15]....
        /*00bc*/ 	.word	0x000062c0


	//   ....[16]....
        /*00c0*/ 	.word	0x00006330


	//   ....[17]....
        /*00c4*/ 	.word	0x00006390


	//   ....[18]....
        /*00c8*/ 	.word	0x00006400


	//   ....[19]....
        /*00cc*/ 	.word	0x00006460


	//----- nvinfo : EIATTR_VRC_CTA_INIT_COUNT
	.align		4
.L_1819:
        /*00d0*/ 	.byte	0x02, 0x4a
	.zero		1
	.zero		1


	//----- nvinfo : EIATTR_EXIT_INSTR_OFFSETS
	.align		4
        /*00d4*/ 	.byte	0x04, 0x1c
        /*00d6*/ 	.short	(.L_1821 - .L_1820)


	//   ....[0]....
.L_1820:
        /*00d8*/ 	.word	0x00005fa0


	//   ....[1]....
        /*00dc*/ 	.word	0x00006020


	//----- nvinfo : EIATTR_MAX_THREADS
	.align		4
.L_1821:
        /*00e0*/ 	.byte	0x04, 0x05
        /*00e2*/ 	.short	(.L_1823 - .L_1822)
.L_1822:
        /*00e4*/ 	.word	0x00000080
        /*00e8*/ 	.word	0x00000001
        /*00ec*/ 	.word	0x00000001


	//----- nvinfo : EIATTR_CRS_STACK_SIZE
	.align		4
.L_1823:
        /*00f0*/ 	.byte	0x04, 0x1e
        /*00f2*/ 	.short	(.L_1825 - .L_1824)
.L_1824:
        /*00f4*/ 	.word	0x00000000


	//----- nvinfo : EIATTR_CBANK_PARAM_SIZE
	.align		4
.L_1825:
        /*00f8*/ 	.byte	0x03, 0x19
        /*00fa*/ 	.short	0x0128


	//----- nvinfo : EIATTR_PARAM_CBANK
	.align		4
        /*00fc*/ 	.byte	0x04, 0x0a
        /*00fe*/ 	.short	(.L_1827 - .L_1826)
	.align		4
.L_1826:
        /*0100*/ 	.word	index@(.nv.constant0._ZN10layer_norm13ln_bwd_kernelINS_13Kernel_traitsI6__halfS2_S2_S2_fjLj512ELj1ELj4ELj1ELj16ENS_18Kernel_traits_baseILj512ES2_S2_S2_S2_fjLj128EEEEELb1ELb1ELb0ELb0EEEvNS_9BwdParamsE)
        /*0104*/ 	.short	0x0380
        /*0106*/ 	.short	0x0128


	//----- nvinfo : EIATTR_SW_WAR
	.align		4
.L_1827:
        /*0108*/ 	.byte	0x04, 0x36
        /*010a*/ 	.short	(.L_1829 - .L_1828)
.L_1828:
        /*010c*/ 	.word	0x00000008
.L_1829:


//--------------------- .nv.info._ZN10layer_norm13ln_bwd_kernelINS_13Kernel_traitsI6__halfS2_S2_S2_fjLj512ELj1ELj4ELj1ELj16ENS_18Kernel_traits_baseILj512ES2_S2_S2_S2_fjLj128EEEEELb1ELb1ELb0ELb1EEEvNS_9BwdParamsE --------------------------
	.section	.nv.info._ZN10layer_norm13ln_bwd_kernelINS_13Kernel_traitsI6__halfS2_S2_S2_fjLj512ELj1ELj4ELj1ELj16ENS_18Kernel_traits_baseILj512ES2_S2_S2_S2_fjLj128EEEEELb1ELb1ELb0ELb1EEEvNS_9BwdParamsE,"",@"SHT_CUDA_INFO"
	.sectionflags	@""
	.align	4


	//----- nvinfo : EIATTR_CUDA_API_VERSION
	.align		4
        /*0000*/ 	.byte	0x04, 0x37
        /*0002*/ 	.short	(.L_1831 - .L_1830)
.L_1830:
        /*0004*/ 	.word	0x00000082


	//----- nvinfo : EIATTR_KPARAM_INFO
	.align		4
.L_1831:
        /*0008*/ 	.byte	0x04, 0x17
        /*000a*/ 	.short	(.L_1833 - .L_1832)
.L_1832:
        /*000c*/ 	.word	0x00000000
        /*0010*/ 	.short	0x0000
        /*0012*/ 	.short	0x0000
        /*0014*/ 	.byte	0x00, 0xf0, 0xa1, 0x04


	//----- nvinfo : EIATTR_SPARSE_MMA_MASK
	.align		4
.L_1833:
        /*0018*/ 	.byte	0x03, 0x50
        /*001a*/ 	.short	0x0000


	//----- nvinfo : EIATTR_MAXREG_COUNT
	.align		4
        /*001c*/ 	.byte	0x03, 0x1b
        /*001e*/ 	.short	0x00ff


	//----- nvinfo : EIATTR_NUM_BARRIERS
	.align		4
        /*0020*/ 	.byte	0x02, 0x4c
        /*0022*/ 	.byte	0x01
	.zero		1


	//----- nvinfo : EIATTR_MERCURY_ISA_VERSION
	.align		4
        /*0024*/ 	.byte	0x03, 0x5f
        /*0026*/ 	.short	0x0101


	//----- nvinfo : EIATTR_COOP_GROUP_MASK_REGIDS
	.align		4
        /*0028*/ 	.byte	0x04, 0x29
        /*002a*/ 	.short	(.L_1835 - .L_1834)


	//   ....[0]....
.L_1834:
        /*002c*/ 	.word	0xffffffff


	//   ....[1]....
        /*0030*/ 	.word	0xffffffff


	//   ....[2]....
        /*0034*/ 	.word	0xffffffff


	//   ....[3]....
        /*0038*/ 	.word	0xffffffff


	//   ....[4]....
        /*003c*/ 	.word	0xffffffff


	//   ....[5]....
        /*0040*/ 	.word	0xffffffff


	//   ....[6]....
        /*0044*/ 	.word	0xffffffff


	//   ....[7]....
        /*0048*/ 	.word	0xffffffff


	//   ....[8]....
        /*004c*/ 	.word	0xffffffff


	//   ....[9]....
        /*0050*/ 	.word	0xffffffff


	//   ....[10]....
        /*0054*/ 	.word	0x0500007e


	//   ....[11]....
        /*0058*/ 	.word	0x0500007e


	//   ....[12]....
        /*005c*/ 	.word	0x0500007e


	//   ....[13]....
        /*0060*/ 	.word	0x0500007e


	//   ....[14]....
        /*0064*/ 	.word	0x0500007e


	//   ....[15]....
        /*0068*/ 	.word	0x0500007e


	//   ....[16]....
        /*006c*/ 	.word	0x0500007e


	//   ....[17]....
        /*0070*/ 	.word	0x0500007e


	//   ....[18]....
        /*0074*/ 	.word	0x0500007e


	//   ....[19]....
        /*0078*/ 	.word	0x0500007e


	//----- nvinfo : EIATTR_COOP_GROUP_INSTR_OFFSETS
	.align		4
.L_1835:
        /*007c*/ 	.byte	0x04, 0x28
        /*007e*/ 	.short	(.L_1837 - .L_1836)


	//   ....[0]....
.L_1836:
        /*0080*/ 	.word	0x00001cd0


	//   ....[1]....
        /*0084*/ 	.word	0x00001ce0


	//   ....[2]....
        /*0088*/ 	.word	0x00001d10


	//   ....[3]....
        /*008c*/ 	.word	0x00001d20


	//   ....[4]....
        /*0090*/ 	.word	0x00001d50


	//   ....[5]....
        /*0094*/ 	.word	0x00001d60


	//   ....[6]....
        /*0098*/ 	.word	0x00001d90


	//   ....[7]....
        /*009c*/ 	.word	0x00001da0


	//   ....[8]....
        /*00a0*/ 	.word	0x00001dd0


	//   ....[9]....
        /*00a4*/ 	.word	0x00001de0


	//   ....[10]....
        /*00a8*/ 	.word	0x000064b0


	//   ....[11]....
        /*00ac*/ 	.word	0x00006540


	//   ....[12]....
        /*00b0*/ 	.word	0x000065b0


	//   ....[13]....
        /*00b4*/ 	.word	0x00006610


	//   ....[14]....
        /*00b8*/ 	.word	0x00006680


	//   ....[15]....
        /*00bc*/ 	.word	0x000066e0


	//   ....[16]....
        /*00c0*/ 	.word	0x00006750


	//   ....[17]....
        /*00c4*/ 	.word	0x000067b0


	//   ....[18]....
        /*00c8*/ 	.word	0x00006820


	//   ....[19]....
        /*00cc*/ 	.word	0x00006880


	//----- nvinfo : EIATTR_VRC_CTA_INIT_COUNT
	.align		4
.L_1837:
        /*00d0*/ 	.byte	0x02, 0x4a
	.zero		1
	.zero		1


	//----- nvinfo : EIATTR_EXIT_INSTR_OFFSETS
	.align		4
        /*00d4*/ 	.byte	0x04, 0x1c
        /*00d6*/ 	.short	(.L_1839 - .L_1838)


	//   ....[0]....
.L_1838:
        /*00d8*/ 	.word	0x00006440


	//----- nvinfo : EIATTR_MAX_THREADS
	.align		4
.L_1839:
        /*00dc*/ 	.byte	0x04, 0x05
        /*00de*/ 	.short	(.L_1841 - .L_1840)
.L_1840:
        /*00e0*/ 	.word	0x00000080
        /*00e4*/ 	.word	0x00000001
        /*00e8*/ 	.word	0x00000001


	//----- nvinfo : EIATTR_CRS_STACK_SIZE
	.align		4
.L_1841:
        /*00ec*/ 	.byte	0x04, 0x1e
        /*00ee*/ 	.short	(.L_1843 - .L_1842)
.L_1842:
        /*00f0*/ 	.word	0x00000000


	//----- nvinfo : EIATTR_CBANK_PARAM_SIZE
	.align		4
.L_1843:
        /*00f4*/ 	.byte	0x03, 0x19
        /*00f6*/ 	.short	0x0128


	//----- nvinfo : EIATTR_PARAM_CBANK
	.align		4
        /*00f8*/ 	.byte	0x04, 0x0a
        /*00fa*/ 	.short	(.L_1845 - .L_1844)
	.align		4
.L_1844:
        /*00fc*/ 	.word	index@(.nv.constant0._ZN10layer_norm13ln_bwd_kernelINS_13Kernel_traitsI6__halfS2_S2_S2_fjLj512ELj1ELj4ELj1ELj16ENS_18Kernel_traits_baseILj512ES2_S2_S2_S2_fjLj128EEEEELb1ELb1ELb0ELb1EEEvNS_9BwdParamsE)
        /*0100*/ 	.short	0x0380
        /*0102*/ 	.short	0x0128


	//----- nvinfo : EIATTR_SW_WAR
	.align		4
.L_1845:
        /*0104*/ 	.byte	0x04, 0x36
        /*0106*/ 	.short	(.L_1847 - .L_1846)
.L_1846:
        /*0108*/ 	.word	0x00000008
.L_1847:


//--------------------- .nv.info._ZN10layer_norm22ln_bwd_finalize_kernelINS_22Kernel_traits_finalizeILj512E6__halfS2_S2_S2_fjLb1ELj1024ELj4ENS_18Kernel_traits_baseILj512ES2_S2_S2_S2_fjLj1024EEEEELb1ELb0EEEvNS_9BwdParamsE --------------------------
	.section	.nv.info._ZN10layer_norm22ln_bwd_finalize_kernelINS_22Kernel_traits_finalizeILj512E6__halfS2_S2_S2_fjLb1ELj1024ELj4ENS_18Kernel_traits_baseILj512ES2_S2_S2_S2_fjLj1024EEEEELb1ELb0EEEvNS_9BwdParamsE,"",@"SHT_CUDA_INFO"
	.sectionflags	@""
	.align	4


	//----- nvinfo : EIATTR_CUDA_API_VERSION
	.align		4
        /*0000*/ 	.byte	0x04, 0x37
        /*0002*/ 	.short	(.L_1849 - .L_1848)
.L_1848:
        /*0004*/ 	.word	0x00000082


	//----- nvinfo : EIATTR_KPARAM_INFO
	.align		4
.L_1849:
        /*0008*/ 	.byte	0x04, 0x17
        /*000a*/ 	.short	(.L_1851 - .L_1850)
.L_1850:
        /*000c*/ 	.word	0x00000000
        /*0010*/ 	.short	0x0000
        /*0012*/ 	.short	0x0000
        /*0014*/ 	.byte	0x00, 0xf0, 0xa1, 0x04


	//----- nvinfo : EIATTR_SPARSE_MMA_MASK
	.align		4
.L_1851:
        /*0018*/ 	.byte	0x03, 0x50
        /*001a*/ 	.short	0x0000


	//----- nvinfo : EIATTR_MAXREG_COUNT
	.align		4
        /*001c*/ 	.byte	0x03, 0x1b
        /*001e*/ 	.short	0x0040


	//----- nvinfo : EIATTR_NUM_BARRIERS
	.align		4
        /*0020*/ 	.byte	0x02, 0x4c
        /*0022*/ 	.byte	0x01
	.zero		1


	//----- nvinfo : EIATTR_MERCURY_ISA_VERSION
	.align		4
        /*0024*/ 	.byte	0x03, 0x5f
        /*0026*/ 	.short	0x0101


	//----- nvinfo : EIATTR_COOP_GROUP_MASK_REGIDS
	.align		4
        /*0028*/ 	.byte	0x04, 0x29
        /*002a*/ 	.short	(.L_1853 - .L_1852)


	//   ....[0]....
.L_1852:
        /*002c*/ 	.word	0xffffffff


	//   ....[1]....
        /*0030*/ 	.word	0xffffffff


	//   ....[2]....
        /*0034*/ 	.word	0xffffffff


	//   ....[3]....
        /*0038*/ 	.word	0xffffffff


	//   ....[4]....
        /*003c*/ 	.word	0xffffffff


	//   ....[5]....
        /*0040*/ 	.word	0xffffffff


	//   ....[6]....
        /*0044*/ 	.word	0xffffffff


	//   ....[7]....
        /*0048*/ 	.word	0xffffffff


	//   ....[8]....
        /*004c*/ 	.word	0xffffffff


	//   ....[9]....
        /*0050*/ 	.word	0xffffffff


	//   ....[10]....
        /*0054*/ 	.word	0xffffffff


	//   ....[11]....
        /*0058*/ 	.word	0xffffffff


	//   ....[12]....
        /*005c*/ 	.word	0xffffffff


	//   ....[13]....
        /*0060*/ 	.word	0xffffffff


	//   ....[14]....
        /*0064*/ 	.word	0xffffffff


	//----- nvinfo : EIATTR_COOP_GROUP_INSTR_OFFSETS
	.align		4
.L_1853:
        /*0068*/ 	.byte	0x04, 0x28
        /*006a*/ 	.short	(.L_1855 - .L_1854)


	//   ....[0]....
.L_1854:
        /*006c*/ 	.word	0x00001060


	//   ....[1]....
        /*0070*/ 	.word	0x00001070


	//   ....[2]....
        /*0074*/ 	.word	0x00001080


	//   ....[3]....
        /*0078*/ 	.word	0x000010b0


	//   ....[4]....
        /*007c*/ 	.word	0x000010d0


	//   ....[5]....
        /*0080*/ 	.word	0x000010e0


	//   ....[6]....
        /*0084*/ 	.word	0x00001110


	//   ....[7]....
        /*0088*/ 	.word	0x00001130


	//   ....[8]....
        /*008c*/ 	.word	0x00001140


	//   ....[9]....
        /*0090*/ 	.word	0x00001180


	//   ....[10]....
        /*0094*/ 	.word	0x000011b0


	//   ....[11]....
        /*0098*/ 	.word	0x000011c0


	//   ....[12]....
        /*009c*/ 	.word	0x00001200


	//   ....[13]....
        /*00a0*/ 	.word	0x00001220


	//   ....[14]....
        /*00a4*/ 	.word	0x00001230


	//----- nvinfo : EIATTR_VRC_CTA_INIT_COUNT
	.align		4
.L_1855:
        /*00a8*/ 	.byte	0x02, 0x4a
	.zero		1
	.zero		1


	//----- nvinfo : EIATTR_EXIT_INSTR_OFFSETS
	.align		4
        /*00ac*/ 	.byte	0x04, 0x1c
        /*00ae*/ 	.short	(.L_1857 - .L_1856)


	//   ....[0]....
.L_1856:
        /*00b0*/ 	.word	0x00000060


	//   ....[1]....
        /*00b4*/ 	.word	0x000012b0


	//   ....[2]....
        /*00b8*/ 	.word	0x000012e0


	//   ....[3]....
        /*00bc*/ 	.word	0x000013f0


	//----- nvinfo : EIATTR_MAX_THREADS
	.align		4
.L_1857:
        /*00c0*/ 	.byte	0x04, 0x05
        /*00c2*/ 	.short	(.L_1859 - .L_1858)
.L_1858:
        /*00c4*/ 	.word	0x00000400
        /*00c8*/ 	.word	0x00000001
        /*00cc*/ 	.word	0x00000001


	//----- nvinfo : EIATTR_CRS_STACK_SIZE
	.align		4
.L_1859:
        /*00d0*/ 	.byte	0x04, 0x1e
        /*00d2*/ 	.short	(.L_1861 - .L_1860)
.L_1860:
        /*00d4*/ 	.word	0x00000000


	//----- nvinfo : EIATTR_CBANK_PARAM_SIZE
	.align		4
.L_1861:
        /*00d8*/ 	.byte	0x03, 0x19
        /*00da*/ 	.short	0x0128


	//----- nvinfo : EIATTR_PARAM_CBANK
	.align		4
        /*00dc*/ 	.byte	0x04, 0x0a
        /*00de*/ 	.short	(.L_1863 - .L_1862)
	.align		4
.L_1862:
        /*00e0*/ 	.word	index@(.nv.constant0._ZN10layer_norm22ln_bwd_finalize_kernelINS_22Kernel_traits_finalizeILj512E6__halfS2_S2_S2_fjLb1ELj1024ELj4ENS_18Kernel_traits_baseILj512ES2_S2_S2_S2_fjLj1024EEEEELb1ELb0EEEvNS_9BwdParamsE)
        /*00e4*/ 	.short	0x0380
        /*00e6*/ 	.short	0x0128


	//----- nvinfo : EIATTR_SW_WAR
	.align		4
.L_1863:
        /*00e8*/ 	.byte	0x04, 0x36
        /*00ea*/ 	.short	(.L_1865 - .L_1864)
.L_1864:
        /*00ec*/ 	.word	0x00000008
.L_1865:


//--------------------- .nv.info._ZN10layer_norm13ln_bwd_kernelINS_13Kernel_traitsI6__halfS2_S2_S2_fjLj512ELj1ELj4ELj1ELj16ENS_18Kernel_traits_baseILj512ES2_S2_S2_S2_fjLj128EEEEELb1ELb1ELb1ELb0EEEvNS_9BwdParamsE --------------------------
	.section	.nv.info._ZN10layer_norm13ln_bwd_kernelINS_13Kernel_traitsI6__halfS2_S2_S2_fjLj512ELj1ELj4ELj1ELj16ENS_18Kernel_traits_baseILj512ES2_S2_S2_S2_fjLj128EEEEELb1ELb1ELb1ELb0EEEvNS_9BwdParamsE,"",@"SHT_CUDA_INFO"
	.sectionflags	@""
	.align	4


	//----- nvinfo : EIATTR_CUDA_API_VERSION
	.align		4
        /*0000*/ 	.byte	0x04, 0x37
        /*0002*/ 	.short	(.L_1867 - .L_1866)
.L_1866:
        /*0004*/ 	.word	0x00000082


	//----- nvinfo : EIATTR_KPARAM_INFO
	.align		4
.L_1867:
        /*0008*/ 	.byte	0x04, 0x17
        /*000a*/ 	.short	(.L_1869 - .L_1868)
.L_1868:
        /*000c*/ 	.word	0x00000000
        /*0010*/ 	.short	0x0000
        /*0012*/ 	.short	0x0000
        /*0014*/ 	.byte	0x00, 0xf0, 0xa1, 0x04


	//----- nvinfo : EIATTR_SPARSE_MMA_MASK
	.align		4
.L_1869:
        /*0018*/ 	.byte	0x03, 0x50
        /*001a*/ 	.short	0x0000


	//----- nvinfo : EIATTR_MAXREG_COUNT
	.align		4
        /*001c*/ 	.byte	0x03, 0x1b
        /*001e*/ 	.short	0x00ff


	//----- nvinfo : EIATTR_NUM_BARRIERS
	.align		4
        /*0020*/ 	.byte	0x02, 0x4c
        /*0022*/ 	.byte	0x01
	.zero		1


	//----- nvinfo : EIATTR_MERCURY_ISA_VERSION
	.align		4
        /*0024*/ 	.byte	0x03, 0x5f
        /*0026*/ 	.short	0x0101


	//----- nvinfo : EIATTR_COOP_GROUP_MASK_REGIDS
	.align		4
        /*0028*/ 	.byte	0x04, 0x29
        /*002a*/ 	.short	(.L_1871 - .L_1870)


	//   ....[0]....
.L_1870:
        /*002c*/ 	.word	0xffffffff


	//   ....[1]....
        /*0030*/ 	.word	0xffffffff


	//   ....[2]....
        /*0034*/ 	.word	0xffffffff


	//   ....[3]....
        /*0038*/ 	.word	0xffffffff


	//   ....[4]....
        /*003c*/ 	.word	0xffffffff


	//   ....[5]....
        /*0040*/ 	.word	0xffffffff


	//   ....[6]....
        /*0044*/ 	.word	0xffffffff


	//   ....[7]....
        /*0048*/ 	.word	0xffffffff


	//   ....[8]....
        /*004c*/ 	.word	0xffffffff


	//   ....[9]....
        /*0050*/ 	.word	0xffffffff


	//   ....[10]....
        /*0054*/ 	.word	0x0500008b


	//   ....[11]....
        /*0058*/ 	.word	0x0500008b


	//   ....[12]....
        /*005c*/ 	.word	0x0500008b


	//   ....[13]....
        /*0060*/ 	.word	0x0500008b


	//   ....[14]....
        /*0064*/ 	.word	0x0500008b


	//   ....[15]....
        /*0068*/ 	.word	0x0500008b


	//   ....[16]....
        /*006c*/ 	.word	0x0500008b


	//   ....[17]....
        /*0070*/ 	.word	0x0500008b


	//   ....[18]....
        /*0074*/ 	.word	0x0500008b


	//   ....[19]....
        /*0078*/ 	.word	0x0500008b


	//----- nvinfo : EIATTR_COOP_GROUP_INSTR_OFFSETS
	.align		4
.L_1871:
        /*007c*/ 	.byte	0x04, 0x28
        /*007e*/ 	.short	(.L_1873 - .L_1872)


	//   ....[0]....
.L_1872:
        /*0080*/ 	.word	0x00001780


	//   ....[1]....
        /*0084*/ 	.word	0x00001790


	//   ....[2]....
        /*0088*/ 	.word	0x000017c0


	//   ....[3]....
        /*008c*/ 	.word	0x000017d0


	//   ....[4]....
        /*0090*/ 	.word	0x00001800


	//   ....[5]....
        /*0094*/ 	.word	0x00001810


	//   ....[6]....
        /*0098*/ 	.word	0x00001840


	//   ....[7]....
        /*009c*/ 	.word	0x00001850


	//   ....[8]....
        /*00a0*/ 	.word	0x00001880


	//   ....[9]....
        /*00a4*/ 	.word	0x00001890


	//   ....[10]....
        /*00a8*/ 	.word	0x00007770


	//   ....[11]....
        /*00ac*/ 	.word	0x00007800


	//   ....[12]....
        /*00b0*/ 	.word	0x00007870


	//   ....[13]....
        /*00b4*/ 	.word	0x000078d0


	//   ....[14]....
        /*00b8*/ 	.word	0x00007940


	//   ....[15]....
        /*00bc*/ 	.word	0x000079a0


	//   ....[16]....
        /*00c0*/ 	.word	0x00007a10


	//   ....[17]....
        /*00c4*/ 	.word	0x00007a70


	//   ....[18]....
        /*00c8*/ 	.word	0x00007ae0


	//   ....[19]....
        /*00cc*/ 	.word	0x00007b40


	//----- nvinfo : EIATTR_VRC_CTA_INIT_COUNT
	.align		4
.L_1873:
        /*00d0*/ 	.byte	0x02, 0x4a
	.zero		1
	.zero		1


	//----- nvinfo : EIATTR_EXIT_INSTR_OFFSETS
	.align		4
        /*00d4*/ 	.byte	0x04, 0x1c
        /*00d6*/ 	.short	(.L_1875 - .L_1874)


	//   ....[0]....
.L_1874:
        /*00d8*/ 	.word	0x00007680


	//   ....[1]....
        /*00dc*/ 	.word	0x00007700


	//----- nvinfo : EIATTR_MAX_THREADS
	.align		4
.L_1875:
        /*00e0*/ 	.byte	0x04, 0x05
        /*00e2*/ 	.short	(.L_1877 - .L_1876)
.L_1876:
        /*00e4*/ 	.word	0x00000080
        /*00e8*/ 	.word	0x00000001
        /*00ec*/ 	.word	0x00000001


	//----- nvinfo : EIATTR_CRS_STACK_SIZE
	.align		4
.L_1877:
        /*00f0*/ 	.byte	0x04, 0x1e
        /*00f2*/ 	.short	(.L_1879 - .L_1878)
.L_1878:
        /*00f4*/ 	.word	0x00000000


	//----- nvinfo : EIATTR_CBANK_PARAM_SIZE
	.align		4
.L_1879:
        /*00f8*/ 	.byte	0x03, 0x19
        /*00fa*/ 	.short	0x0128


	//----- nvinfo : EIATTR_PARAM_CBANK
	.align		4
        /*00fc*/ 	.byte	0x04, 0x0a
        /*00fe*/ 	.short	(.L_1881 - .L_1880)
	.align		4
.L_1880:
        /*0100*/ 	.word	index@(.nv.constant0._ZN10layer_norm13ln_bwd_kernelINS_13Kernel_traitsI6__halfS2_S2_S2_fjLj512ELj1ELj4ELj1ELj16ENS_18Kernel_traits_baseILj512ES2_S2_S2_S2_fjLj128EEEEELb1ELb1ELb1ELb0EEEvNS_9BwdParamsE)
        /*0104*/ 	.short	0x0380
        /*0106*/ 	.short	0x0128


	//----- nvinfo : EIATTR_SW_WAR
	.align		4
.L_1881:
        /*0108*/ 	.byte	0x04, 0x36
        /*010a*/ 	.short	(.L_1883 - .L_1882)
.L_1882:
        /*010c*/ 	.word	0x00000008
.L_1883:


//--------------------- .nv.info._ZN10layer_norm22ln_bwd_finalize_kernelINS_22Kernel_traits_finalizeILj512E6__halfS2_S2_S2_fjLb1ELj1024ELj4ENS_18Kernel_traits_baseILj512ES2_S2_S2_S2_fjLj1024EEEEELb1ELb1EEEvNS_9BwdParamsE --------------------------
	.section	.nv.info._ZN10layer_norm22ln_bwd_finalize_kernelINS_22Kernel_traits_finalizeILj512E6__halfS2_S2_S2_fjLb1ELj1024ELj4ENS_18Kernel_traits_baseILj512ES2_S2_S2_S2_fjLj1024EEEEELb1ELb1EEEvNS_9BwdParamsE,"",@"SHT_CUDA_INFO"
	.sectionflags	@""
	.align	4


	//----- nvinfo : EIATTR_CUDA_API_VERSION
	.align		4
        /*0000*/ 	.byte	0x04, 0x37
        /*0002*/ 	.short	(.L_1885 - .L_1884)
.L_1884:
        /*0004*/ 	.word	0x00000082


	//----- nvinfo : EIATTR_KPARAM_INFO
	.align		4
.L_1885:
        /*0008*/ 	.byte	0x04, 0x17
        /*000a*/ 	.short	(.L_1887 - .L_1886)
.L_1886:
        /*000c*/ 	.word	0x00000000
        /*0010*/ 	.short	0x0000
        /*0012*/ 	.short	0x0000
        /*0014*/ 	.byte	0x00, 0xf0, 0xa1, 0x04


	//----- nvinfo : EIATTR_SPARSE_MMA_MASK
	.align		4
.L_1887:
        /*0018*/ 	.byte	0x03, 0x50
        /*001a*/ 	.short	0x0000


	//----- nvinfo : EIATTR_MAXREG_COUNT
	.align		4
        /*001c*/ 	.byte	0x03, 0x1b
        /*001e*/ 	.short	0x0040


	//----- nvinfo : EIATTR_NUM_BARRIERS
	.align		4
        /*0020*/ 	.byte	0x02, 0x4c
        /*0022*/ 	.byte	0x01
	.zero		1


	//----- nvinfo : EIATTR_MERCURY_ISA_VERSION
	.align		4
        /*0024*/ 	.byte	0x03, 0x5f
        /*0026*/ 	.short	0x0101


	//----- nvinfo : EIATTR_COOP_GROUP_MASK_REGIDS
	.align		4
        /*0028*/ 	.byte	0x04, 0x29
        /*002a*/ 	.short	(.L_1889 - .L_1888)


	//   ....[0]....
.L_1888:
        /*002c*/ 	.word	0xffffffff


	//   ....[1]....
        /*0030*/ 	.word	0xffffffff


	//   ....[2]....
        /*0034*/ 	.word	0xffffffff


	//   ....[3]....
        /*0038*/ 	.word	0xffffffff


	//   ....[4]....
        /*003c*/ 	.word	0xffffffff


	//   ....[5]....
        /*0040*/ 	.word	0xffffffff


	//   ....[6]....
        /*0044*/ 	.word	0xffffffff


	//   ....[7]....
        /*0048*/ 	.word	0xffffffff


	//   ....[8]....
        /*004c*/ 	.word	0xffffffff


	//   ....[9]....
        /*0050*/ 	.word	0xffffffff


	//   ....[10]....
        /*0054*/ 	.word	0xffffffff


	//   ....[11]....
        /*0058*/ 	.word	0xffffffff


	//   ....[12]....
        /*005c*/ 	.word	0xffffffff


	//   ....[13]....
        /*0060*/ 	.word	0xffffffff


	//   ....[14]....
        /*0064*/ 	.word	0xffffffff


	//----- nvinfo : EIATTR_COOP_GROUP_INSTR_OFFSETS
	.align		4
.L_1889:
        /*0068*/ 	.byte	0x04, 0x28
        /*006a*/ 	.short	(.L_1891 - .L_1890)


	//   ....[0]....
.L_1890:
        /*006c*/ 	.word	0x00001070


	//   ....[1]....
        /*0070*/ 	.word	0x00001080


	//   ....[2]....
        /*0074*/ 	.word	0x00001090


	//   ....[3]....
        /*0078*/ 	.word	0x000010c0


	//   ....[4]....
        /*007c*/ 	.word	0x000010e0


	//   ....[5]....
        /*0080*/ 	.word	0x000010f0


	//   ....[6]....
        /*0084*/ 	.word	0x00001120


	//   ....[7]....
        /*0088*/ 	.word	0x00001140


	//   ....[8]....
        /*008c*/ 	.word	0x00001150


	//   ....[9]....
        /*0090*/ 	.word	0x00001180


	//   ....[10]....
        /*0094*/ 	.word	0x000011a0


	//   ....[11]....
        /*0098*/ 	.word	0x000011b0


	//   ....[12]....
        /*009c*/ 	.word	0x000011f0


	//   ....[13]....
        /*00a0*/ 	.word	0x00001210


	//   ....[14]....
        /*00a4*/ 	.word	0x00001220


	//----- nvinfo : EIATTR_VRC_CTA_INIT_COUNT
	.align		4
.L_1891:
        /*00a8*/ 	.byte	0x02, 0x4a
	.zero		1
	.zero		1


	//----- nvinfo : EIATTR_EXIT_INSTR_OFFSETS
	.align		4
        /*00ac*/ 	.byte	0x04, 0x1c
        /*00ae*/ 	.short	(.L_1893 - .L_1892)


	//   ....[0]....
.L_1892:
        /*00b0*/ 	.word	0x00000060


	//   ....[1]....
        /*00b4*/ 	.word	0x000012a0


	//   ....[2]....
        /*00b8*/ 	.word	0x000013c0


	//----- nvinfo : EIATTR_MAX_THREADS
	.align		4
.L_1893:
        /*00bc*/ 	.byte	0x04, 0x05
        /*00be*/ 	.short	(.L_1895 - .L_1894)
.L_1894:
        /*00c0*/ 	.word	0x00000400
        /*00c4*/ 	.word	0x00000001
        /*00c8*/ 	.word	0x00000001


	//----- nvinfo : EIATTR_CRS_STACK_SIZE
	.align		4
.L_1895:
        /*00cc*/ 	.byte	0x04, 0x1e
        /*00ce*/ 	.short	(.L_1897 - .L_1896)
.L_1896:
        /*00d0*/ 	.word	0x00000000


	//----- nvinfo : EIATTR_CBANK_PARAM_SIZE
	.align		4
.L_1897:
        /*00d4*/ 	.byte	0x03, 0x19
        /*00d6*/ 	.short	0x0128


	//----- nvinfo : EIATTR_PARAM_CBANK
	.align		4
        /*00d8*/ 	.byte	0x04, 0x0a
        /*00da*/ 	.short	(.L_1899 - .L_1898)
	.align		4
.L_1898:
        /*00dc*/ 	.word	index@(.nv.constant0._ZN10layer_norm22ln_bwd_finalize_kernelINS_22Kernel_traits_finalizeILj512E6__halfS2_S2_S2_fjLb1ELj1024ELj4ENS_18Kernel_traits_baseILj512ES2_S2_S2_S2_fjLj1024EEEEELb1ELb1EEEvNS_9BwdParamsE)
        /*00e0*/ 	.short	0x0380
        /*00e2*/ 	.short	0x0128


	//----- nvinfo : EIATTR_SW_WAR
	.align		4
.L_1899:
        /*00e4*/ 	.byte	0x04, 0x36
        /*00e6*/ 	.short	(.L_1901 - .L_1900)
.L_1900:
        /*00e8*/ 	.word	0x00000008
.L_1901:


//--------------------- .nv.info._ZN10layer_norm13ln_bwd_kernelINS_13Kernel_traitsI6__halfS2_S2_S2_fjLj512ELj1ELj4ELj1ELj16ENS_18Kernel_traits_baseILj512ES2_S2_S2_S2_fjLj128EEEEELb1ELb1ELb1ELb1EEEvNS_9BwdParamsE --------------------------
	.section	.nv.info._ZN10layer_norm13ln_bwd_kernelINS_13Kernel_traitsI6__halfS2_S2_S2_fjLj512ELj1ELj4ELj1ELj16ENS_18Kernel_traits_baseILj512ES2_S2_S2_S2_fjLj128EEEEELb1ELb1ELb1ELb1EEEvNS_9BwdParamsE,"",@"SHT_CUDA_INFO"
	.sectionflags	@""
	.align	4


	//----- nvinfo : EIATTR_CUDA_API_VERSION
	.align		4
        /*0000*/ 	.byte	0x04, 0x37
        /*0002*/ 	.short	(.L_1903 - .L_1902)
.L_1902:
        /*0004*/ 	.word	0x00000082


	//----- nvinfo : EIATTR_KPARAM_INFO
	.align		4
.L_1903:
        /*0008*/ 	.byte	0x04, 0x17
        /*000a*/ 	.short	(.L_1905 - .L_1904)
.L_1904:
        /*000c*/ 	.word	0x00000000
        /*0010*/ 	.short	0x0000
        /*0012*/ 	.short	0x0000
        /*0014*/ 	.byte	0x00, 0xf0, 0xa1, 0x04


	//----- nvinfo : EIATTR_SPARSE_MMA_MASK
	.align		4
.L_1905:
        /*0018*/ 	.byte	0x03, 0x50
        /*001a*/ 	.short	0x0000


	//----- nvinfo : EIATTR_MAXREG_COUNT
	.align		4
        /*001c*/ 	.byte	0x03, 0x1b
        /*001e*/ 	.short	0x00ff


	//----- nvinfo : EIATTR_NUM_BARRIERS
	.align		4
        /*0020*/ 	.byte	0x02, 0x4c
        /*0022*/ 	.byte	0x01
	.zero		1


	//----- nvinfo : EIATTR_MERCURY_ISA_VERSION
	.align		4
        /*0024*/ 	.byte	0x03, 0x5f
        /*0026*/ 	.short	0x0101


	//----- nvinfo : EIATTR_COOP_GROUP_MASK_REGIDS
	.align		4
        /*0028*/ 	.byte	0x04, 0x29
        /*002a*/ 	.short	(.L_1907 - .L_1906)


	//   ....[0]....
.L_1906:
        /*002c*/ 	.word	0xffffffff


	//   ....[1]....
        /*0030*/ 	.word	0xffffffff


	//   ....[2]....
        /*0034*/ 	.word	0xffffffff


	//   ....[3]....
        /*0038*/ 	.word	0xffffffff


	//   ....[4]....
        /*003c*/ 	.word	0xffffffff


	//   ....[5]....
        /*0040*/ 	.word	0xffffffff


	//   ....[6]....
        /*0044*/ 	.word	0xffffffff


	//   ....[7]....
        /*0048*/ 	.word	0xffffffff


	//   ....[8]....
        /*004c*/ 	.word	0xffffffff


	//   ....[9]....
        /*0050*/ 	.word	0xffffffff


	//   ....[10]....
        /*0054*/ 	.word	0x0500008b


	//   ....[11]....
        /*0058*/ 	.word	0x0500008b


	//   ....[12]....
        /*005c*/ 	.word	0x0500008b


	//   ....[13]....
        /*0060*/ 	.word	0x0500008b


	//   ....[14]....
        /*0064*/ 	.word	0x0500008b


	//   ....[15]....
        /*0068*/ 	.word	0x0500008b


	//   ....[16]....
        /*006c*/ 	.word	0x0500008b


	//   ....[17]....
        /*0070*/ 	.word	0x0500008b


	//   ....[18]....
        /*0074*/ 	.word	0x0500008b


	//   ....[19]....
        /*0078*/ 	.word	0x0500008b


	//----- nvinfo : EIATTR_COOP_GROUP_INSTR_OFFSETS
	.align		4
.L_1907:
        /*007c*/ 	.byte	0x04, 0x28
        /*007e*/ 	.short	(.L_1909 - .L_1908)


	//   ....[0]....
.L_1908:
        /*0080*/ 	.word	0x00001370


	//   ....[1]....
        /*0084*/ 	.word	0x00001380


	//   ....[2]....
        /*0088*/ 	.word	0x000013b0


	//   ....[3]....
        /*008c*/ 	.word	0x000013c0


	//   ....[4]....
        /*0090*/ 	.word	0x000013f0


	//   ....[5]....
        /*0094*/ 	.word	0x00001400


	//   ....[6]....
        /*0098*/ 	.word	0x00001430


	//   ....[7]....
        /*009c*/ 	.word	0x00001440


	//   ....[8]....
        /*00a0*/ 	.word	0x00001470


	//   ....[9]....
        /*00a4*/ 	.word	0x00001480


	//   ....[10]....
        /*00a8*/ 	.word	0x00007040


	//   ....[11]....
        /*00ac*/ 	.word	0x000070d0


	//   ....[12]....
        /*00b0*/ 	.word	0x00007140


	//   ....[13]....
        /*00b4*/ 	.word	0x000071a0


	//   ....[14]....
        /*00b8*/ 	.word	0x00007210


	//   ....[15]....
        /*00bc*/ 	.word	0x00007270


	//   ....[16]....
        /*00c0*/ 	.word	0x000072e0


	//   ....[17]....
        /*00c4*/ 	.word	0x00007340


	//   ....[18]....
        /*00c8*/ 	.word	0x000073b0


	//   ....[19]....
        /*00cc*/ 	.word	0x00007410


	//----- nvinfo : EIATTR_VRC_CTA_INIT_COUNT
	.align		4
.L_1909:
        /*00d0*/ 	.byte	0x02, 0x4a
	.zero		1
	.zero		1


	//----- nvinfo : EIATTR_EXIT_INSTR_OFFSETS
	.align		4
        /*00d4*/ 	.byte	0x04, 0x1c
        /*00d6*/ 	.short	(.L_1911 - .L_1910)


	//   ....[0]....
.L_1910:
        /*00d8*/ 	.word	0x00006fd0


	//----- nvinfo : EIATTR_MAX_THREADS
	.align		4
.L_1911:
        /*00dc*/ 	.byte	0x04, 0x05
        /*00de*/ 	.short	(.L_1913 - .L_1912)
.L_1912:
        /*00e0*/ 	.word	0x00000080
        /*00e4*/ 	.word	0x00000001
        /*00e8*/ 	.word	0x00000001


	//----- nvinfo : EIATTR_CRS_STACK_SIZE
	.align		4
.L_1913:
        /*00ec*/ 	.byte	0x04, 0x1e
        /*00ee*/ 	.short	(.L_1915 - .L_1914)
.L_1914:
        /*00f0*/ 	.word	0x00000000


	//----- nvinfo : EIATTR_CBANK_PARAM_SIZE
	.align		4
.L_1915:
        /*00f4*/ 	.byte	0x03, 0x19
        /*00f6*/ 	.short	0x0128


	//----- nvinfo : EIATTR_PARAM_CBANK
	.align		4
        /*00f8*/ 	.byte	0x04, 0x0a
        /*00fa*/ 	.short	(.L_1917 - .L_1916)
	.align		4
.L_1916:
        /*00fc*/ 	.word	index@(.nv.constant0._ZN10layer_norm13ln_bwd_kernelINS_13Kernel_traitsI6__halfS2_S2_S2_fjLj512ELj1ELj4ELj1ELj16ENS_18Kernel_traits_baseILj512ES2_S2_S2_S2_fjLj128EEEEELb1ELb1ELb1ELb1EEEvNS_9BwdParamsE)
        /*0100*/ 	.short	0x0380
        /*0102*/ 	.short	0x0128


	//----- nvinfo : EIATTR_SW_WAR
	.align		4
.L_1917:
        /*0104*/ 	.byte	0x04, 0x36
        /*0106*/ 	.short	(.L_1919 - .L_1918)
.L_1918:
        /*0108*/ 	.word	0x00000008
.L_1919:


//--------------------- .nv.info._ZN10layer_norm13ln_bwd_kernelINS_13Kernel_traitsIf13__nv_bfloat16S2_S2_fjLj512ELj1ELj4ELj1ELj16ENS_18Kernel_traits_baseILj512EfS2_S2_S2_fjLj128EEEEELb0ELb0ELb0ELb0EEEvNS_9BwdParamsE --------------------------
	.section	.nv.info._ZN10layer_norm13ln_bwd_kernelINS_13Kernel_traitsIf13__nv_bfloat16S2_S2_fjLj512ELj1ELj4ELj1ELj16ENS_18Kernel_traits_baseILj512EfS2_S2_S2_fjLj128EEEEELb0ELb0ELb0ELb0EEEvNS_9BwdParamsE,"",@"SHT_CUDA_INFO"
	.sectionflags	@""
	.align	4


	//----- nvinfo : EIATTR_CUDA_API_VERSION
	.align		4
        /*0000*/ 	.byte	0x04, 0x37
        /*0002*/ 	.short	(.L_1921 - .L_1920)
.L_1920:
        /*0004*/ 	.word	0x00000082


	//----- nvinfo : EIATTR_KPARAM_INFO
	.align		4
.L_1921:
        /*0008*/ 	.byte	0x04, 0x17
        /*000a*/ 	.short	(.L_1923 - .L_1922)
.L_1922:
        /*000c*/ 	.word	0x00000000
        /*0010*/ 	.short	0x0000
        /*0012*/ 	.short	0x0000
        /*0014*/ 	.byte	0x00, 0xf0, 0xa1, 0x04


	//----- nvinfo : EIATTR_SPARSE_MMA_MASK
	.align		4
.L_1923:
        /*0018*/ 	.byte	0x03, 0x50
        /*001a*/ 	.short	0x0000


	//----- nvinfo : EIATTR_MAXREG_COUNT
	.align		4
        /*001c*/ 	.byte	0x03, 0x1b
        /*001e*/ 	.short	0x00ff


	//----- nvinfo : EIATTR_NUM_BARRIERS
	.align		4
        /*0020*/ 	.byte	0x02, 0x4c
        /*0022*/ 	.byte	0x01
	.zero		1


	//----- nvinfo : EIATTR_MERCURY_ISA_VERSION
	.align		4
        /*0024*/ 	.byte	0x03, 0x5f
        /*0026*/ 	.short	0x0101


	//----- nvinfo : EIATTR_COOP_GROUP_MASK_REGIDS
	.align		4
        /*0028*/ 	.byte	0x04, 0x29
        /*002a*/ 	.short	(.L_1925 - .L_1924)


	//   ....[0]....
.L_1924:
        /*002c*/ 	.word	0xffffffff


	//   ....[1]....
        /*0030*/ 	.word	0xffffffff


	//   ....[2]....
        /*0034*/ 	.word	0xffffffff


	//   ....[3]....
        /*0038*/ 	.word	0xffffffff


	//   ....[4]....
        /*003c*/ 	.word	0xffffffff


	//   ....[5]....
        /*0040*/ 	.word	0xffffffff


	//   ....[6]....
        /*0044*/ 	.word	0xffffffff


	//   ....[7]....
        /*0048*/ 	.word	0xffffffff


	//   ....[8]....
        /*004c*/ 	.word	0xffffffff


	//   ....[9]....
        /*0050*/ 	.word	0xffffffff


	//   ....[10]....
        /*0054*/ 	.word	0x0500006c


	//   ....[11]....
        /*0058*/ 	.word	0x0500006c


	//   ....[12]....
        /*005c*/ 	.word	0x0500006c


	//   ....[13]....
        /*0060*/ 	.word	0x0500006c


	//   ....[14]....
        /*0064*/ 	.word	0x0500006c


	//   ....[15]....
        /*0068*/ 	.word	0x0500006c


	//   ....[16]....
        /*006c*/ 	.word	0x0500006c


	//   ....[17]....
        /*0070*/ 	.word	0x0500006c


	//   ....[18]....
        /*0074*/ 	.word	0x0500006c


	//   ....[19]....
        /*0078*/ 	.word	0x0500006c


	//----- nvinfo : EIATTR_COOP_GROUP_INSTR_OFFSETS
	.align		4
.L_1925:
        /*007c*/ 	.byte	0x04, 0x28
        /*007e*/ 	.short	(.L_1927 - .L_1926)


	//   ....[0]....
.L_1926:
        /*0080*/ 	.word	0x00001d10


	//   ....[1]....
        /*0084*/ 	.word	0x00001d20


	//   ....[2]....
        /*0088*/ 	.word	0x00001d50


	//   ....[3]....
        /*008c*/ 	.word	0x00001d60


	//   ....[4]....
        /*0090*/ 	.word	0x00001d90


	//   ....[5]....
        /*0094*/ 	.word	0x00001da0


	//   ....[6]....
        /*0098*/ 	.word	0x00001dd0


	//   ....[7]....
        /*009c*/ 	.word	0x00001de0


	//   ....[8]....
        /*00a0*/ 	.word	0x00001e10


	//   ....[9]....
        /*00a4*/ 	.word	0x00001e20


	//   ....[10]....
        /*00a8*/ 	.word	0x000041d0


	//   ....[11]....
        /*00ac*/ 	.word	0x00004260


	//   ....[12]....
        /*00b0*/ 	.word	0x000042d0


	//   ....[13]....
        /*00b4*/ 	.word	0x00004330


	//   ....[14]....
        /*00b8*/ 	.word	0x000043a0


	//   ....[15]....
        /*00bc*/ 	.word	0x00004400


	//   ....[16]....
        /*00c0*/ 	.word	0x00004470


	//   ....[17]....
        /*00c4*/ 	.word	0x000044d0


	//   ....[18]....
        /*00c8*/ 	.word	0x00004540


	//   ....[19]....
        /*00cc*/ 	.word	0x000045a0


	//----- nvinfo : EIATTR_VRC_CTA_INIT_COUNT
	.align		4
.L_1927:
        /*00d0*/ 	.byte	0x02, 0x4a
	.zero		1
	.zero		1


	//----- nvinfo : EIATTR_EXIT_INSTR_OFFSETS
	.align		4
        /*00d4*/ 	.byte	0x04, 0x1c
        /*00d6*/ 	.short	(.L_1929 - .L_1928)


	//   ....[0]....
.L_1928:
        /*00d8*/ 	.word	0x00004130


	//   ....[1]....
        /*00dc*/ 	.word	0x00004160


	//----- nvinfo : EIATTR_MAX_THREADS
	.align		4
.L_1929:
        /*00e0*/ 	.byte	0x04, 0x05
        /*00e2*/ 	.short	(.L_1931 - .L_1930)
.L_1930:
        /*00e4*/ 	.word	0x00000080
        /*00e8*/ 	.word	0x00000001
        /*00ec*/ 	.word	0x00000001


	//----- nvinfo : EIATTR_CRS_STACK_SIZE
	.align		4
.L_1931:
        /*00f0*/ 	.byte	0x04, 0x1e
        /*00f2*/ 	.short	(.L_1933 - .L_1932)
.L_1932:
        /*00f4*/ 	.word	0x00000000


	//----- nvinfo : EIATTR_CBANK_PARAM_SIZE
	.align		4
.L_1933:
        /*00f8*/ 	.byte	0x03, 0x19
        /*00fa*/ 	.short	0x0128


	//----- nvinfo : EIATTR_PARAM_CBANK
	.align		4
        /*00fc*/ 	.byte	0x04, 0x0a
        /*00fe*/ 	.short	(.L_1935 - .L_1934)
	.align		4
.L_1934:
        /*0100*/ 	.word	index@(.nv.constant0._ZN10layer_norm13ln_bwd_kernelINS_13Kernel_traitsIf13__nv_bfloat16S2_S2_fjLj512ELj1ELj4ELj1ELj16ENS_18Kernel_traits_baseILj512EfS2_S2_S2_fjLj128EEEEELb0ELb0ELb0ELb0EEEvNS_9BwdParamsE)
        /*0104*/ 	.short	0x0380
        /*0106*/ 	.short	0x0128


	//----- nvinfo : EIATTR_SW_WAR
	.align		4
.L_1935:
        /*0108*/ 	.byte	0x04, 0x36
        /*010a*/ 	.short	(.L_1937 - .L_1936)
.L_1936:
        /*010c*/ 	.word	0x00000008
.L_1937:


//--------------------- .nv.info._ZN10layer_norm13ln_bwd_kernelINS_13Kernel_traitsIf13__nv_bfloat16S2_S2_fjLj512ELj1ELj4ELj1ELj16ENS_18Kernel_traits_baseILj512EfS2_S2_S2_fjLj128EEEEELb0ELb0ELb0ELb1EEEvNS_9BwdParamsE --------------------------
	.section	.nv.info._ZN10layer_norm13ln_bwd_kernelINS_13Kernel_traitsIf13__nv_bfloat16S2_S2_fjLj512ELj1ELj4ELj1ELj16ENS_18Kernel_traits_baseILj512EfS2_S2_S2_fjLj128EEEEELb0ELb0ELb0ELb1EEEvNS_9BwdParamsE,"",@"SHT_CUDA_INFO"
	.sectionflags	@""
	.align	4


	//----- nvinfo : EIATTR_CUDA_API_VERSION
	.align		4
        /*0000*/ 	.byte	0x04, 0x37
        /*0002*/ 	.short	(.L_1939 - .L_1938)
.L_1938:
        /*0004*/ 	.word	0x00000082


	//----- nvinfo : EIATTR_KPARAM_INFO
	.align		4
.L_1939:
        /*0008*/ 	.byte	0x04, 0x17
        /*000a*/ 	.short	(.L_1941 - .L_1940)
.L_1940:
        /*000c*/ 	.word	0x00000000
        /*0010*/ 	.short	0x0000
        /*0012*/ 	.short	0x0000
        /*0014*/ 	.byte	0x00, 0xf0, 0xa1, 0x04


	//----- nvinfo : EIATTR_SPARSE_MMA_MASK
	.align		4
.L_1941:
        /*0018*/ 	.byte	0x03, 0x50
        /*001a*/ 	.short	0x0000


	//----- nvinfo : EIATTR_MAXREG_COUNT
	.align		4
        /*001c*/ 	.byte	0x03, 0x1b
        /*001e*/ 	.short	0x00ff


	//----- nvinfo : EIATTR_NUM_BARRIERS
	.align		4
        /*0020*/ 	.byte	0x02, 0x4c
        /*0022*/ 	.byte	0x01
	.zero		1


	//----- nvinfo : EIATTR_MERCURY_ISA_VERSION
	.align		4
        /*0024*/ 	.byte	0x03, 0x5f
        /*0026*/ 	.short	0x0101


	//----- nvinfo : EIATTR_COOP_GROUP_MASK_REGIDS
	.align		4
        /*0028*/ 	.byte	0x04, 0x29
        /*002a*/ 	.short	(.L_1943 - .L_1942)


	//   ....[0]....
.L_1942:
        /*002c*/ 	.word	0xffffffff


	//   ....[1]....
        /*0030*/ 	.word	0xffffffff


	//   ....[2]....
        /*0034*/ 	.word	0xffffffff


	//   ....[3]....
        /*0038*/ 	.word	0xffffffff


	//   ....[4]....
        /*003c*/ 	.word	0xffffffff


	//   ....[5]....
        /*0040*/ 	.word	0xffffffff


	//   ....[6]....
        /*0044*/ 	.word	0xffffffff


	//   ....[7]....
        /*0048*/ 	.word	0xffffffff


	//   ....[8]....
        /*004c*/ 	.word	0xffffffff


	//   ....[9]....
        /*0050*/ 	.word	0xffffffff


	//   ....[10]....
        /*0054*/ 	.word	0x05000027


	//   ....[11]....
        /*0058*/ 	.word	0x05000027


	//   ....[12]....
        /*005c*/ 	.word	0x05000027


	//   ....[13]....
        /*0060*/ 	.word	0x05000027


	//   ....[14]....
        /*0064*/ 	.word	0x05000027


	//   ....[15]....
        /*0068*/ 	.word	0x05000027


	//   ....[16]....
        /*006c*/ 	.word	0x05000027


	//   ....[17]....
        /*0070*/ 	.word	0x05000027


	//   ....[18]....
        /*0074*/ 	.word	0x05000027


	//   ....[19]....
        /*0078*/ 	.word	0x05000027


	//----- nvinfo : EIATTR_COOP_GROUP_INSTR_OFFSETS
	.align		4
.L_1943:
        /*007c*/ 	.byte	0x04, 0x28
        /*007e*/ 	.short	(.L_1945 - .L_1944)


	//   ....[0]....
.L_1944:
        /*0080*/ 	.word	0x00001af0


	//   ....[1]....
        /*0084*/ 	.word	0x00001b20


	//   ....[2]....
        /*0088*/ 	.word	0x00001b60


	//   ....[3]....
        /*008c*/ 	.word	0x00001b70


	//   ....[4]....
        /*0090*/ 	.word	0x00001bb0


	//   ....[5]....
        /*0094*/ 	.word	0x00001bd0


	//   ....[6]....
        /*0098*/ 	.word	0x00001c00


	//   ....[7]....
        /*009c*/ 	.word	0x00001c20


	//   ....[8]....
        /*00a0*/ 	.word	0x00001c60


	//   ....[9]....
        /*00a4*/ 	.word	0x00001c80


	//   ....[10]....
        /*00a8*/ 	.word	0x00003db0


	//   ....[11]....
        /*00ac*/ 	.word	0x00003e50


	//   ....[12]....
        /*00b0*/ 	.word	0x00003ec0


	//   ....[13]....
        /*00b4*/ 	.word	0x00003f20


	//   ....[14]....
        /*00b8*/ 	.word	0x00003fa0


	//   ....[15]....
        /*00bc*/ 	.word	0x00004010


	//   ....[16]....
        /*00c0*/ 	.word	0x00004080


	//   ....[17]....
        /*00c4*/ 	.word	0x000040f0


	//   ....[18]....
        /*00c8*/ 	.word	0x00004170


	//   ....[19]....
        /*00cc*/ 	.word	0x000041c0


	//----- nvinfo : EIATTR_VRC_CTA_INIT_COUNT
	.align		4
.L_1945:
        /*00d0*/ 	.byte	0x02, 0x4a
	.zero		1
	.zero		1


	//----- nvinfo : EIATTR_EXIT_INSTR_OFFSETS
	.align		4
        /*00d4*/ 	.byte	0x04, 0x1c
        /*00d6*/ 	.short	(.L_1947 - .L_1946)


	//   ....[0]....
.L_1946:
        /*00d8*/ 	.word	0x00003d40


	//----- nvinfo : EIATTR_MAX_THREADS
	.align		4
.L_1947:
        /*00dc*/ 	.byte	0x04, 0x05
        /*00de*/ 	.short	(.L_1949 - .L_1948)
.L_1948:
        /*00e0*/ 	.word	0x00000080
        /*00e4*/ 	.word	0x00000001
        /*00e8*/ 	.word	0x00000001


	//----- nvinfo : EIATTR_CRS_STACK_SIZE
	.align		4
.L_1949:
        /*00ec*/ 	.byte	0x04, 0x1e
        /*00ee*/ 	.short	(.L_1951 - .L_1950)
.L_1950:
        /*00f0*/ 	.word	0x00000000


	//----- nvinfo : EIATTR_CBANK_PARAM_SIZE
	.align		4
.L_1951:
        /*00f4*/ 	.byte	0x03, 0x19
        /*00f6*/ 	.short	0x0128


	//----- nvinfo : EIATTR_PARAM_CBANK
	.align		4
        /*00f8*/ 	.byte	0x04, 0x0a
        /*00fa*/ 	.short	(.L_1953 - .L_1952)
	.align		4
.L_1952:
        /*00fc*/ 	.word	index@(.nv.constant0._ZN10layer_norm13ln_bwd_kernelINS_13Kernel_traitsIf13__nv_bfloat16S2_S2_fjLj512ELj1ELj4ELj1ELj16ENS_18Kernel_traits_baseILj512EfS2_S2_S2_fjLj128EEEEELb0ELb0ELb0ELb1EEEvNS_9BwdParamsE)
        /*0100*/ 	.short	0x0380
        /*0102*/ 	.short	0x0128


	//----- nvinfo : EIATTR_SW_WAR
	.align		4
.L_1953:
        /*0104*/ 	.byte	0x04, 0x36
        /*0106*/ 	.short	(.L_1955 - .L_1954)
.L_1954:
        /*0108*/ 	.word	0x00000008
.L_1955:


//--------------------- .nv.info._ZN10layer_norm13ln_bwd_kernelINS_13Kernel_traitsIf13__nv_bfloat16S2_S2_fjLj512ELj1ELj4ELj1ELj16ENS_18Kernel_traits_baseILj512EfS2_S2_S2_fjLj128EEEEELb0ELb0ELb1ELb0EEEvNS_9BwdParamsE --------------------------
	.section	.nv.info._ZN10layer_norm13ln_bwd_kernelINS_13Kernel_traitsIf13__nv_bfloat16S2_S2_fjLj512ELj1ELj4ELj1ELj16ENS_18Kernel_traits_baseILj512EfS2_S2_S2_fjLj128EEEEELb0ELb0ELb1ELb0EEEvNS_9BwdParamsE,"",@"SHT_CUDA_INFO"
	.sectionflags	@""
	.align	4


	//----- nvinfo : EIATTR_CUDA_API_VERSION
	.align		4
        /*0000*/ 	.byte	0x04, 0x37
        /*0002*/ 	.short	(.L_1957 - .L_1956)
.L_1956:
        /*0004*/ 	.word	0x00000082


	//----- nvinfo : EIATTR_KPARAM_INFO
	.align		4
.L_1957:
        /*0008*/ 	.byte	0x04, 0x17
        /*000a*/ 	.short	(.L_1959 - .L_1958)
.L_1958:
        /*000c*/ 	.word	0x00000000
        /*0010*/ 	.short	0x0000
        /*0012*/ 	.short	0x0000
        /*0014*/ 	.byte	0x00, 0xf0, 0xa1, 0x04


	//----- nvinfo : EIATTR_SPARSE_MMA_MASK
	.align		4
.L_1959:
        /*0018*/ 	.byte	0x03, 0x50
        /*001a*/ 	.short	0x0000


	//----- nvinfo : EIATTR_MAXREG_COUNT
	.align		4
        /*001c*/ 	.byte	0x03, 0x1b
        /*001e*/ 	.short	0x00ff


	//----- nvinfo : EIATTR_NUM_BARRIERS
	.align		4
        /*0020*/ 	.byte	0x02, 0x4c
        /*0022*/ 	.byte	0x01
	.zero		1


	//----- nvinfo : EIATTR_MERCURY_ISA_VERSION
	.align		4
        /*0024*/ 	.byte	0x03, 0x5f
        /*0026*/ 	.short	0x0101


	//----- nvinfo : EIATTR_COOP_GROUP_MASK_REGIDS
	.align		4
        /*0028*/ 	.byte	0x04, 0x29
        /*002a*/ 	.short	(.L_1961 - .L_1960)


	//   ....[0]....
.L_1960:
        /*002c*/ 	.word	0xffffffff


	//   ....[1]....
        /*0030*/ 	.word	0xffffffff


	//   ....[2]....
        /*0034*/ 	.word	0xffffffff


	//   ....[3]....
        /*0038*/ 	.word	0xffffffff


	//   ....[4]....
        /*003c*/ 	.word	0xffffffff


	//   ....[5]....
        /*0040*/ 	.word	0xffffffff


	//   ....[6]....
        /*0044*/ 	.word	0xffffffff


	//   ....[7]....
        /*0048*/ 	.word	0xffffffff


	//   ....[8]....
        /*004c*/ 	.word	0xffffffff


	//   ....[9]....
        /*0050*/ 	.word	0xffffffff


	//   ....[10]....
        /*0054*/ 	.word	0x05000071


	//   ....[11]....
        /*0058*/ 	.word	0x05000071


	//   ....[12]....
        /*005c*/ 	.word	0x05000071


	//   ....[13]....
        /*0060*/ 	.word	0x05000071


	//   ....[14]....
        /*0064*/ 	.word	0x05000071


	//   ....[15]....
        /*0068*/ 	.word	0x05000071


	//   ....[16]....
        /*006c*/ 	.word	0x05000071


	//   ....[17]....
        /*0070*/ 	.word	0x05000071


	//   ....[18]....
        /*0074*/ 	.word	0x05000071


	//   ....[19]....
        /*0078*/ 	.word	0x05000071


	//----- nvinfo : EIATTR_COOP_GROUP_INSTR_OFFSETS
	.align		4
.L_1961:
        /*007c*/ 	.byte	0x04, 0x28
        /*007e*/ 	.short	(.L_1963 - .L_1962)


	//   ....[0]....
.L_1962:
        /*0080*/ 	.word	0x000013b0


	//   ....[1]....
        /*0084*/ 	.word	0x000013c0


	//   ....[2]....
        /*0088*/ 	.word	0x000013f0


	//   ....[3]....
        /*008c*/ 	.word	0x00001400


	//   ....[4]....
        /*0090*/ 	.word	0x00001430


	//   ....[5]....
        /*0094*/ 	.word	0x00001440


	//   ....[6]....
        /*0098*/ 	.word	0x00001470


	//   ....[7]....
        /*009c*/ 	.word	0x00001480


	//   ....[8]....
        /*00a0*/ 	.word	0x000014b0


	//   ....[9]....
        /*00a4*/ 	.word	0x000014c0


	//   ....[10]....
        /*00a8*/ 	.word	0x000045f0


	//   ....[11]....
        /*00ac*/ 	.word	0x00004680


	//   ....[12]....
        /*00b0*/ 	.word	0x000046f0


	//   ....[13]....
        /*00b4*/ 	.word	0x00004750


	//   ....[14]....
        /*00b8*/ 	.word	0x000047c0


	//   ....[15]....
        /*00bc*/ 	.word	0x00004820


	//   ....[16]....
        /*00c0*/ 	.word	0x00004890


	//   ....[17]....
        /*00c4*/ 	.word	0x000048f0


	//   ....[18]....
        /*00c8*/ 	.word	0x00004960


	//   ....[19]....
        /*00cc*/ 	.word	0x000049c0


	//----- nvinfo : EIATTR_VRC_CTA_INIT_COUNT
	.align		4
.L_1963:
        /*00d0*/ 	.byte	0x02, 0x4a
	.zero		1
	.zero		1


	//----- nvinfo : EIATTR_EXIT_INSTR_OFFSETS
	.align		4
        /*00d4*/ 	.byte	0x04, 0x1c
        /*00d6*/ 	.short	(.L_1965 - .L_1964)


	//   ....[0]....
.L_1964:
        /*00d8*/ 	.word	0x00004550


	//   ....[1]....
        /*00dc*/ 	.word	0x00004580


	//----- nvinfo : EIATTR_MAX_THREADS
	.align		4
.L_1965:
        /*00e0*/ 	.byte	0x04, 0x05
        /*00e2*/ 	.short	(.L_1967 - .L_1966)
.L_1966:
        /*00e4*/ 	.word	0x00000080
        /*00e8*/ 	.word	0x00000001
        /*00ec*/ 	.word	0x00000001


	//----- nvinfo : EIATTR_CRS_STACK_SIZE
	.align		4
.L_1967:
        /*00f0*/ 	.byte	0x04, 0x1e
        /*00f2*/ 	.short	(.L_1969 - .L_1968)
.L_1968:
        /*00f4*/ 	.word	0x00000000


	//----- nvinfo : EIATTR_CBANK_PARAM_SIZE
	.align		4
.L_1969:
        /*00f8*/ 	.byte	0x03, 0x19
        /*00fa*/ 	.short	0x0128


	//----- nvinfo : EIATTR_PARAM_CBANK
	.align		4
        /*00fc*/ 	.byte	0x04, 0x0a
        /*00fe*/ 	.short	(.L_1971 - .L_1970)
	.align		4
.L_1970:
        /*0100*/ 	.word	index@(.nv.constant0._ZN10layer_norm13ln_bwd_kernelINS_13Kernel_traitsIf13__nv_bfloat16S2_S2_fjLj512ELj1ELj4ELj1ELj16ENS_18Kernel_traits_baseILj512EfS2_S2_S2_fjLj128EEEEELb0ELb0ELb1ELb0EEEvNS_9BwdParamsE)
        /*0104*/ 	.short	0x0380
        /*0106*/ 	.short	0x0128


	//----- nvinfo : EIATTR_SW_WAR
	.align		4
.L_1971:
        /*0108*/ 	.byte	0x04, 0x36
        /*010a*/ 	.short	(.L_1973 - .L_1972)
.L_1972:
        /*010c*/ 	.word	0x00000008
.L_1973:


//--------------------- .nv.info._ZN10layer_norm13ln_bwd_kernelINS_13Kernel_traitsIf13__nv_bfloat16S2_S2_fjLj512ELj1ELj4ELj1ELj16ENS_18Kernel_traits_baseILj512EfS2_S2_S2_fjLj128EEEEELb0ELb0ELb1ELb1EEEvNS_9BwdParamsE --------------------------
	.section	.nv.info._ZN10layer_norm13ln_bwd_kernelINS_13Kernel_traitsIf13__nv_bfloat16S2_S2_fjLj512ELj1ELj4ELj1ELj16ENS_18Kernel_traits_baseILj512EfS2_S2_S2_fjLj128EEEEELb0ELb0ELb1ELb1EEEvNS_9BwdParamsE,"",@"SHT_CUDA_INFO"
	.sectionflags	@""
	.align	4


	//----- nvinfo : EIATTR_CUDA_API_VERSION
	.align		4
        /*0000*/ 	.byte	0x04, 0x37
        /*0002*/ 	.short	(.L_1975 - .L_1974)
.L_1974:
        /*0004*/ 	.word	0x00000082


	//----- nvinfo : EIATTR_KPARAM_INFO
	.align		4
.L_1975:
        /*0008*/ 	.byte	0x04, 0x17
        /*000a*/ 	.short	(.L_1977 - .L_1976)
.L_1976:
        /*000c*/ 	.word	0x00000000
        /*0010*/ 	.short	0x0000
        /*0012*/ 	.short	0x0000
        /*0014*/ 	.byte	0x00, 0xf0, 0xa1, 0x04


	//----- nvinfo : EIATTR_SPARSE_MMA_MASK
	.align		4
.L_1977:
        /*0018*/ 	.byte	0x03, 0x50
        /*001a*/ 	.short	0x0000


	//----- nvinfo : EIATTR_MAXREG_COUNT
	.align		4
        /*001c*/ 	.byte	0x03, 0x1b
        /*001e*/ 	.short	0x00ff


	//----- nvinfo : EIATTR_NUM_BARRIERS
	.align		4
        /*0020*/ 	.byte	0x02, 0x4c
        /*0022*/ 	.byte	0x01
	.zero		1


	//----- nvinfo : EIATTR_MERCURY_ISA_VERSION
	.align		4
        /*0024*/ 	.byte	0x03, 0x5f
        /*0026*/ 	.short	0x0101


	//----- nvinfo : EIATTR_COOP_GROUP_MASK_REGIDS
	.align		4
        /*0028*/ 	.byte	0x04, 0x29
        /*002a*/ 	.short	(.L_1979 - .L_1978)


	//   ....[0]....
.L_1978:
        /*002c*/ 	.word	0xffffffff


	//   ....[1]....
        /*0030*/ 	.word	0xffffffff


	//   ....[2]....
        /*0034*/ 	.word	0xffffffff


	//   ....[3]....
        /*0038*/ 	.word	0xffffffff


	//   ....[4]....
        /*003c*/ 	.word	0xffffffff


	//   ....[5]....
        /*0040*/ 	.word	0xffffffff


	//   ....[6]....
        /*0044*/ 	.word	0xffffffff


	//   ....[7]....
        /*0048*/ 	.word	0xffffffff


	//   ....[8]....
        /*004c*/ 	.word	0xffffffff


	//   ....[9]....
        /*0050*/ 	.word	0xffffffff


	//   ....[10]....
        /*0054*/ 	.word	0x05000071


	//   ....[11]....
        /*0058*/ 	.word	0x05000071


	//   ....[12]....
        /*005c*/ 	.word	0x05000071


	//   ....[13]....
        /*0060*/ 	.word	0x05000071


	//   ....[14]....
        /*0064*/ 	.word	0x05000071


	//   ....[15]....
        /*0068*/ 	.word	0x05000071


	//   ....[16]....
        /*006c*/ 	.word	0x05000071


	//   ....[17]....
        /*0070*/ 	.word	0x05000071


	//   ....[18]....
        /*0074*/ 	.word	0x05000071


	//   ....[19]....
        /*0078*/ 	.word	0x05000071


	//----- nvinfo : EIATTR_COOP_GROUP_INSTR_OFFSETS
	.align		4
.L_1979:
        /*007c*/ 	.byte	0x04, 0x28
        /*007e*/ 	.short	(.L_1981 - .L_1980)


	//   ....[0]....
.L_1980:
        /*0080*/ 	.word	0x00001100


	//   ....[1]....
        /*0084*/ 	.word	0x00001110


	//   ....[2]....
        /*0088*/ 	.word	0x00001140


	//   ....[3]....
        /*008c*/ 	.word	0x00001150


	//   ....[4]....
        /*0090*/ 	.word	0x00001190


	//   ....[5]....
        /*0094*/ 	.word	0x000011a0


	//   ....[6]....
        /*0098*/ 	.word	0x000011d0


	//   ....[7]....
        /*009c*/ 	.word	0x000011e0


	//   ....[8]....
        /*00a0*/ 	.word	0x00001210


	//   ....[9]....
        /*00a4*/ 	.word	0x00001220


	//   ....[10]....
        /*00a8*/ 	.word	0x00004010


	//   ....[11]....
        /*00ac*/ 	.word	0x000040a0


	//   ....[12]....
        /*00b0*/ 	.word	0x00004110


	//   ....[13]....
        /*00b4*/ 	.word	0x00004170


	//   ....[14]....
        /*00b8*/ 	.word	0x000041f0


	//   ....[15]....
        /*00bc*/ 	.word	0x00004250


	//   ....[16]....
        /*00c0*/ 	.word	0x000042c0


	//   ....[17]....
        /*00c4*/ 	.word	0x00004320


	//   ....[18]....
        /*00c8*/ 	.word	0x00004390


	//   ....[19]....
        /*00cc*/ 	.word	0x000043f0


	//----- nvinfo : EIATTR_VRC_CTA_INIT_COUNT
	.align		4
.L_1981:
        /*00d0*/ 	.byte	0x02, 0x4a
	.zero		1
	.zero		1


	//----- nvinfo : EIATTR_EXIT_INSTR_OFFSETS
	.align		4
        /*00d4*/ 	.byte	0x04, 0x1c
        /*00d6*/ 	.short	(.L_1983 - .L_1982)


	//   ....[0]....
.L_1982:
        /*00d8*/ 	.word	0x00003fa0


	//----- nvinfo : EIATTR_MAX_THREADS
	.align		4
.L_1983:
        /*00dc*/ 	.byte	0x04, 0x05
        /*00de*/ 	.short	(.L_1985 - .L_1984)
.L_1984:
        /*00e0*/ 	.word	0x00000080
        /*00e4*/ 	.word	0x00000001
        /*00e8*/ 	.word	0x00000001


	//----- nvinfo : EIATTR_CRS_STACK_SIZE
	.align		4
.L_1985:
        /*00ec*/ 	.byte	0x04, 0x1e
        /*00ee*/ 	.short	(.L_1987 - .L_1986)
.L_1986:
        /*00f0*/ 	.word	0x00000000


	//----- nvinfo : EIATTR_CBANK_PARAM_SIZE
	.align		4
.L_1987:
        /*00f4*/ 	.byte	0x03, 0x19
        /*00f6*/ 	.short	0x0128


	//----- nvinfo : EIATTR_PARAM_CBANK
	.align		4
        /*00f8*/ 	.byte	0x04, 0x0a
        /*00fa*/ 	.short	(.L_1989 - .L_1988)
	.align		4
.L_1988:
        /*00fc*/ 	.word	index@(.nv.constant0._ZN10layer_norm13ln_bwd_kernelINS_13Kernel_traitsIf13__nv_bfloat16S2_S2_fjLj512ELj1ELj4ELj1ELj16ENS_18Kernel_traits_baseILj512EfS2_S2_S2_fjLj128EEEEELb0ELb0ELb1ELb1EEEvNS_9BwdParamsE)
        /*0100*/ 	.short	0x0380
        /*0102*/ 	.short	0x0128


	//----- nvinfo : EIATTR_SW_WAR
	.align		4
.L_1989:
        /*0104*/ 	.byte	0x04, 0x36
        /*0106*/ 	.short	(.L_1991 - .L_1990)
.L_1990:
        /*0108*/ 	.word	0x00000008
.L_1991:


//--------------------- .nv.info._ZN10layer_norm13ln_bwd_kernelINS_13Kernel_traitsIf13__nv_bfloat16S2_S2_fjLj512ELj1ELj4ELj1ELj16ENS_18Kernel_traits_baseILj512EfS2_S2_S2_fjLj128EEEEELb0ELb1ELb0ELb0EEEvNS_9BwdParamsE --------------------------
	.section	.nv.info._ZN10layer_norm13ln_bwd_kernelINS_13Kernel_traitsIf13__nv_bfloat16S2_S2_fjLj512ELj1ELj4ELj1ELj16ENS_18Kernel_traits_baseILj512EfS2_S2_S2_fjLj128EEEEELb0ELb1ELb0ELb0EEEvNS_9BwdParamsE,"",@"SHT_CUDA_INFO"
	.sectionflags	@""
	.align	4


	//----- nvinfo : EIATTR_CUDA_API_VERSION
	.align		4
        /*0000*/ 	.byte	0x04, 0x37
        /*0002*/ 	.short	(.L_1993 - .L_1992)
.L_1992:
        /*0004*/ 	.word	0x00000082


	//----- nvinfo : EIATTR_KPARAM_INFO
	.align		4
.L_1993:
        /*0008*/ 	.byte	0x04, 0x17
        /*000a*/ 	.short	(.L_1995 - .L_1994)
.L_1994:
        /*000c*/ 	.word	0x00000000
        /*0010*/ 	.short	0x0000
        /*0012*/ 	.short	0x0000
        /*0014*/ 	.byte	0x00, 0xf0, 0xa1, 0x04


	//----- nvinfo : EIATTR_SPARSE_MMA_MASK
	.align		4
.L_1995:
        /*0018*/ 	.byte	0x03, 0x50
        /*001a*/ 	.short	0x0000


	//----- nvinfo : EIATTR_MAXREG_COUNT
	.align		4
        /*001c*/ 	.byte	0x03, 0x1b
        /*001e*/ 	.short	0x00ff


	//----- nvinfo : EIATTR_NUM_BARRIERS
	.align		4
        /*0020*/ 	.byte	0x02, 0x4c
        /*0022*/ 	.byte	0x01
	.zero		1


	//----- nvinfo : EIATTR_MERCURY_ISA_VERSION
	.align		4
        /*0024*/ 	.byte	0x03, 0x5f
        /*0026*/ 	.short	0x0101


	//----- nvinfo : EIATTR_COOP_GROUP_MASK_REGIDS
	.align		4
        /*0028*/ 	.byte	0x04, 0x29
        /*002a*/ 	.short	(.L_1997 - .L_1996)


	//   ....[0]....
.L_1996:
        /*002c*/ 	.word	0xffffffff


	//   ....[1]....
        /*0030*/ 	.word	0xffffffff


	//   ....[2]....
        /*0034*/ 	.word	0xffffffff


	//   ....[3]....
        /*0038*/ 	.word	0xffffffff


	//   ....[4]....
        /*003c*/ 	.word	0xffffffff


	//   ....[5]....
        /*0040*/ 	.word	0xffffffff


	//   ....[6]....
        /*0044*/ 	.word	0xffffffff


	//   ....[7]....
        /*0048*/ 	.word	0xffffffff


	//   ....[8]....
        /*004c*/ 	.word	0xffffffff


	//   ....[9]....
        /*0050*/ 	.word	0xffffffff


	//   ....[10]....
        /*0054*/ 	.word	0x0500008c


	//   ....[11]....
        /*0058*/ 	.word	0x0500008c


	//   ....[12]....
        /*005c*/ 	.word	0x0500008c


	//   ....[13]....
        /*0060*/ 	.word	0x0500008c


	//   ....[14]....
        /*0064*/ 	.word	0x0500008c


	//   ....[15]....
        /*0068*/ 	.word	0x0500008c


	//   ....[16]....
        /*006c*/ 	.word	0x0500008c


	//   ....[17]....
        /*0070*/ 	.word	0x0500008c


	//   ....[18]....
        /*0074*/ 	.word	0x0500008c


	//   ....[19]....
        /*0078*/ 	.word	0x0500008c


	//----- nvinfo : EIATTR_COOP_GROUP_INSTR_OFFSETS
	.align		4
.L_1997:
        /*007c*/ 	.byte	0x04, 0x28
        /*007e*/ 	.short	(.L_1999 - .L_1998)


	//   ....[0]....
.L_1998:
        /*0080*/ 	.word	0x00001e80


	//   ....[1]....
        /*0084*/ 	.word	0x00001e90


	//   ....[2]....
        /*0088*/ 	.word	0x00001ec0


	//   ....[3]....
        /*008c*/ 	.word	0x00001ed0


	//   ....[4]....
        /*0090*/ 	.word	0x00001f00


	//   ....[5]....
        /*0094*/ 	.word	0x00001f10


	//   ....[6]....
        /*0098*/ 	.word	0x00001f40


	//   ....[7]....
        /*009c*/ 	.word	0x00001f50


	//   ....[8]....
        /*00a0*/ 	.word	0x00001f80


	//   ....[9]....
        /*00a4*/ 	.word	0x00001f90


	//   ....[10]....
        /*00a8*/ 	.word	0x00005690


	//   ....[11]....
        /*00ac*/ 	.word	0x00005720


	//   ....[12]....
        /*00b0*/ 	.word	0x00005790


	//   ....[13]....
        /*00b4*/ 	.word	0x000057f0


	//   ....[14]....
        /*00b8*/ 	.word	0x00005860


	//   ....[15]....
        /*00bc*/ 	.word	0x000058c0


	//   ....[16]....
        /*00c0*/ 	.word	0x00005930


	//   ....[17]....
        /*00c4*/ 	.word	0x00005990


	//   ....[18]....
        /*00c8*/ 	.word	0x00005a00


	//   ....[19]....
        /*00cc*/ 	.word	0x00005a60


	//----- nvinfo : EIATTR_VRC_CTA_INIT_COUNT
	.align		4
.L_1999:
        /*00d0*/ 	.byte	0x02, 0x4a
	.zero		1
	.zero		1


	//----- nvinfo : EIATTR_EXIT_INSTR_OFFSETS
	.align		4
        /*00d4*/ 	.byte	0x04, 0x1c
        /*00d6*/ 	.short	(.L_2001 - .L_2000)


	//   ....[0]....
.L_2000:
        /*00d8*/ 	.word	0x000055a0


	//   ....[1]....
        /*00dc*/ 	.word	0x00005620


	//----- nvinfo : EIATTR_MAX_THREADS
	.align		4
.L_2001:
        /*00e0*/ 	.byte	0x04, 0x05
        /*00e2*/ 	.short	(.L_2003 - .L_2002)
.L_2002:
        /*00e4*/ 	.word	0x00000080
        /*00e8*/ 	.word	0x00000001
        /*00ec*/ 	.word	0x00000001


	//----- nvinfo : EIATTR_CRS_STACK_SIZE
	.align		4
.L_2003:
        /*00f0*/ 	.byte	0x04, 0x1e
        /*00f2*/ 	.short	(.L_2005 - .L_2004)
.L_2004:
        /*00f4*/ 	.word	0x00000000


	//----- nvinfo : EIATTR_CBANK_PARAM_SIZE
	.align		4
.L_2005:
        /*00f8*/ 	.byte	0x03, 0x19
        /*00fa*/ 	.short	0x0128


	//----- nvinfo : EIATTR_PARAM_CBANK
	.align		4
        /*00fc*/ 	.byte	0x04, 0x0a
        /*00fe*/ 	.short	(.L_2007 - .L_2006)
	.align		4
.L_2006:
        /*0100*/ 	.word	index@(.nv.constant0._ZN10layer_norm13ln_bwd_kernelINS_13Kernel_traitsIf13__nv_bfloat16S2_S2_fjLj512ELj1ELj4ELj1ELj16ENS_18Kernel_traits_baseILj512EfS2_S2_S2_fjLj128EEEEELb0ELb1ELb0ELb0EEEvNS_9BwdParamsE)
        /*0104*/ 	.short	0x0380
        /*0106*/ 	.short	0x0128


	//----- nvinfo : EIATTR_SW_WAR
	.align		4
.L_2007:
        /*0108*/ 	.byte	0x04, 0x36
        /*010a*/ 	.short	(.L_2009 - .L_2008)
.L_2008:
        /*010c*/ 	.word	0x00000008
.L_2009:


//--------------------- .nv.info._ZN10layer_norm13ln_bwd_kernelINS_13Kernel_traitsIf13__nv_bfloat16S2_S2_fjLj512ELj1ELj4ELj1ELj16ENS_18Kernel_traits_baseILj512EfS2_S2_S2_fjLj128EEEEELb0ELb1ELb0ELb1EEEvNS_9BwdParamsE --------------------------
	.section	.nv.info._ZN10layer_norm13ln_bwd_kernelINS_13Kernel_traitsIf13__nv_bfloat16S2_S2_fjLj512ELj1ELj4ELj1ELj16ENS_18Kernel_traits_baseILj512EfS2_S2_S2_fjLj128EEEEELb0ELb1ELb0ELb1EEEvNS_9BwdParamsE,"",@"SHT_CUDA_INFO"
	.sectionflags	@""
	.align	4


	//----- nvinfo : EIATTR_CUDA_API_VERSION
	.align		4
        /*0000*/ 	.byte	0x04, 0x37
        /*0002*/ 	.short	(.L_2011 - .L_2010)
.L_2010:
        /*0004*/ 	.word	0x00000082


	//----- nvinfo : EIATTR_KPARAM_INFO
	.align		4
.L_2011:
        /*0008*/ 	.byte	0x04, 0x17
        /*000a*/ 	.short	(.L_2013 - .L_2012)
.L_2012:
        /*000c*/ 	.word	0x00000000
        /*0010*/ 	.short	0x0000
        /*0012*/ 	.short	0x0000
        /*0014*/ 	.byte	0x00, 0xf0, 0xa1, 0x04


	//----- nvinfo : EIATTR_SPARSE_MMA_MASK
	.align		4
.L_2013:
        /*0018*/ 	.byte	0x03, 0x50
        /*001a*/ 	.short	0x0000


	//----- nvinfo : EIATTR_MAXREG_COUNT
	.align		4
        /*001c*/ 	.byte	0x03, 0x1b
        /*001e*/ 	.short	0x00ff


	//----- nvinfo : EIATTR_NUM_BARRIERS
	.align		4
        /*0020*/ 	.byte	0x02, 0x4c
        /*0022*/ 	.byte	0x01
	.zero		1


	//----- nvinfo : EIATTR_MERCURY_ISA_VERSION
	.align		4
        /*0024*/ 	.byte	0x03, 0x5f
        /*0026*/ 	.short	0x0101


	//----- nvinfo : EIATTR_COOP_GROUP_MASK_REGIDS
	.align		4
        /*0028*/ 	.byte	0x04, 0x29
        /*002a*/ 	.short	(.L_2015 - .L_2014)


	//   ....[0]....
.L_2014:
        /*002c*/ 	.word	0xffffffff


	//   ....[1]....
        /*0030*/ 	.word	0xffffffff


	//   ....[2]....
        /*0034*/ 	.word	0xffffffff


	//   ....[3]....
        /*0038*/ 	.word	0xffffffff


	//   ....[4]....
        /*003c*/ 	.word	0xffffffff


	//   ....[5]....
        /*0040*/ 	.word	0xffffffff


	//   ....[6]....
        /*0044*/ 	.word	0xffffffff


	//   ....[7]....
        /*0048*/ 	.word	0xffffffff


	//   ....[8]....
        /*004c*/ 	.word	0xffffffff


	//   ....[9]....
        /*0050*/ 	.word	0xffffffff


	//   ....[10]....
        /*0054*/ 	.word	0x05000089


	//   ....[11]....
        /*0058*/ 	.word	0x05000089


	//   ....[12]....
        /*005c*/ 	.word	0x05000089


	//   ....[13]....
        /*0060*/ 	.word	0x05000089


	//   ....[14]....
        /*0064*/ 	.word	0x05000089


	//   ....[15]....
        /*0068*/ 	.word	0x05000089


	//   ....[16]....
        /*006c*/ 	.word	0x05000089


	//   ....[17]....
        /*0070*/ 	.word	0x05000089


	//   ....[18]....
        /*0074*/ 	.word	0x05000089


	//   ....[19]....
        /*0078*/ 	.word	0x05000089


	//----- nvinfo : EIATTR_COOP_GROUP_INSTR_OFFSETS
	.align		4
.L_2015:
        /*007c*/ 	.byte	0x04, 0x28
        /*007e*/ 	.short	(.L_2017 - .L_2016)


	//   ....[0]....
.L_2016:
        /*0080*/ 	.word	0x00001c50


	//   ....[1]....
        /*0084*/ 	.word	0x00001c60


	//   ....[2]....
        /*0088*/ 	.word	0x00001c90


	//   ....[3]....
        /*008c*/ 	.word	0x00001ca0


	//   ....[4]....
        /*0090*/ 	.word	0x00001cd0


	//   ....[5]....
        /*0094*/ 	.word	0x00001ce0


	//   ....[6]....
        /*0098*/ 	.word	0x00001d10


	//   ....[7]....
        /*009c*/ 	.word	0x00001d20


	//   ....[8]....
        /*00a0*/ 	.word	0x00001d50


	//   ....[9]....
        /*00a4*/ 	.word	0x00001d60


	//   ....[10]....
        /*00a8*/ 	.word	0x000052f0


	//   ....[11]....
        /*00ac*/ 	.word	0x00005380


	//   ....[12]....
        /*00b0*/ 	.word	0x000053f0


	//   ....[13]....
        /*00b4*/ 	.word	0x00005450


	//   ....[14]....
        /*00b8*/ 	.word	0x000054c0


	//   ....[15]....
        /*00bc*/ 	.word	0x00005520


	//   ....[16]....
        /*00c0*/ 	.word	0x00005590


	//   ....[17]....
        /*00c4*/ 	.word	0x000055f0


	//   ....[18]....
        /*00c8*/ 	.word	0x00005660


	//   ....[19]....
        /*00cc*/ 	.word	0x000056c0


	//----- nvinfo : EIATTR_VRC_CTA_INIT_COUNT
	.align		4
.L_2017:
        /*00d0*/ 	.byte	0x02, 0x4a
	.zero		1
	.zero		1


	//----- nvinfo : EIATTR_EXIT_INSTR_OFFSETS
	.align		4
        /*00d4*/ 	.byte	0x04, 0x1c
        /*00d6*/ 	.short	(.L_2019 - .L_2018)


	//   ....[0]....
.L_2018:
        /*00d8*/ 	.word	0x00005280


	//----- nvinfo : EIATTR_MAX_THREADS
	.align		4
.L_2019:
        /*00dc*/ 	.byte	0x04, 0x05
        /*00de*/ 	.short	(.L_2021 - .L_2020)
.L_2020:
        /*00e0*/ 	.word	0x00000080
        /*00e4*/ 	.word	0x00000001
        /*00e8*/ 	.word	0x00000001


	//----- nvinfo : EIATTR_CRS_STACK_SIZE
	.align		4
.L_2021:
        /*00ec*/ 	.byte	0x04, 0x1e
        /*00ee*/ 	.short	(.L_2023 - .L_2022)
.L_2022:
        /*00f0*/ 	.word	0x00000000


	//----- nvinfo : EIATTR_CBANK_PARAM_SIZE
	.align		4
.L_2023:
        /*00f4*/ 	.byte	0x03, 0x19
        /*00f6*/ 	.short	0x0128


	//----- nvinfo : EIATTR_PARAM_CBANK
	.align		4
        /*00f8*/ 	.byte	0x04, 0x0a
        /*00fa*/ 	.short	(.L_2025 - .L_2024)
	.align		4
.L_2024:
        /*00fc*/ 	.word	index@(.nv.constant0._ZN10layer_norm13ln_bwd_kernelINS_13Kernel_traitsIf13__nv_bfloat16S2_S2_fjLj512ELj1ELj4ELj1ELj16ENS_18Kernel_traits_baseILj512EfS2_S2_S2_fjLj128EEEEELb0ELb1ELb0ELb1EEEvNS_9BwdParamsE)
        /*0100*/ 	.short	0x0380
        /*0102*/ 	.short	0x0128


	//----- nvinfo : EIATTR_SW_WAR
	.align		4
.L_2025:
        /*0104*/ 	.byte	0x04, 0x36
        /*0106*/ 	.short	(.L_2027 - .L_2026)
.L_2026:
        /*0108*/ 	.word	0x00000008
.L_2027:


//--------------------- .nv.info._ZN10layer_norm13ln_bwd_kernelINS_13Kernel_traitsIf13__nv_bfloat16S2_S2_fjLj512ELj1ELj4ELj1ELj16ENS_18Kernel_traits_baseILj512EfS2_S2_S2_fjLj128EEEEELb0ELb1ELb1ELb0EEEvNS_9BwdParamsE --------------------------
	.section	.nv.info._ZN10layer_norm13ln_bwd_kernelINS_13Kernel_traitsIf13__nv_bfloat16S2_S2_fjLj512ELj1ELj4ELj1ELj16ENS_18Kernel_traits_baseILj512EfS2_S2_S2_fjLj128EEEEELb0ELb1ELb1ELb0EEEvNS_9BwdParamsE,"",@"SHT_CUDA_INFO"
	.sectionflags	@""
	.align	4


	//----- nvinfo : EIATTR_CUDA_API_VERSION
	.align		4
        /*0000*/ 	.byte	0x04, 0x37
        /*0002*/ 	.short	(.L_2029 - .L_2028)
.L_2028:
        /*0004*/ 	.word	0x00000082


	//----- nvinfo : EIATTR_KPARAM_INFO
	.align		4
.L_2029:
        /*0008*/ 	.byte	0x04, 0x17
        /*000a*/ 	.short	(.L_2031 - .L_2030)
.L_2030:
        /*000c*/ 	.word	0x00000000
        /*0010*/ 	.short	0x0000
        /*0012*/ 	.short	0x0000
        /*0014*/ 	.byte	0x00, 0xf0, 0xa1, 0x04


	//----- nvinfo : EIATTR_SPARSE_MMA_MASK
	.align		4
.L_2031:
        /*0018*/ 	.byte	0x03, 0x50
        /*001a*/ 	.short	0x0000


	//----- nvinfo : EIATTR_MAXREG_COUNT
	.align		4
        /*001c*/ 	.byte	0x03, 0x1b
        /*001e*/ 	.short	0x00ff


	//----- nvinfo : EIATTR_NUM_BARRIERS
	.align		4
        /*0020*/ 	.byte	0x02, 0x4c
        /*0022*/ 	.byte	0x01
	.zero		1


	//----- nvinfo : EIATTR_MERCURY_ISA_VERSION
	.align		4
        /*0024*/ 	.byte	0x03, 0x5f
        /*0026*/ 	.short	0x0101


	//----- nvinfo : EIATTR_COOP_GROUP_MASK_REGIDS
	.align		4
        /*0028*/ 	.byte	0x04, 0x29
        /*002a*/ 	.short	(.L_2033 - .L_2032)


	//   ....[0]....
.L_2032:
        /*002c*/ 	.word	0xffffffff


	//   ....[1]....
        /*0030*/ 	.word	0xffffffff


	//   ....[2]....
        /*0034*/ 	.word	0xffffffff


	//   ....[3]....
        /*0038*/ 	.word	0xffffffff


	//   ....[4]....
        /*003c*/ 	.word	0xffffffff


	//   ....[5]....
        /*0040*/ 	.word	0xffffffff


	//   ....[6]....
        /*0044*/ 	.word	0xffffffff


	//   ....[7]....
        /*0048*/ 	.word	0xffffffff


	//   ....[8]....
        /*004c*/ 	.word	0xffffffff


	//   ....[9]....
        /*0050*/ 	.word	0xffffffff


	//   ....[10]....
        /*0054*/ 	.word	0x0500009a


	//   ....[11]....
        /*0058*/ 	.word	0x0500009a


	//   ....[12]....
        /*005c*/ 	.word	0x0500009a


	//   ....[13]....
        /*0060*/ 	.word	0x0500009a


	//   ....[14]....
        /*0064*/ 	.word	0x0500009a


	//   ....[15]....
        /*0068*/ 	.word	0x0500009a


	//   ....[16]....
        /*006c*/ 	.word	0x0500009a


	//   ....[17]....
        /*0070*/ 	.word	0x0500009a


	//   ....[18]....
        /*0074*/ 	.word	0x0500009a


	//   ....[19]....
        /*0078*/ 	.word	0x0500009a


	//----- nvinfo : EIATTR_COOP_GROUP_INSTR_OFFSETS
	.align		4
.L_2033:
        /*007c*/ 	.byte	0x04, 0x28
        /*007e*/ 	.short	(.L_2035 - .L_2034)


	//   ....[0]....
.L_2034:
        /*0080*/ 	.word	0x00001510


	//   ....[1]....
        /*0084*/ 	.word	0x00001520


	//   ....[2]....
        /*0088*/ 	.word	0x00001560


	//   ....[3]....
        /*008c*/ 	.word	0x00001580


	//   ....[4]....
        /*0090*/ 	.word	0x000015b0


	//   ....[5]....
        /*0094*/ 	.word	0x000015c0


	//   ....[6]....
        /*0098*/ 	.word	0x000015f0


	//   ....[7]....
        /*009c*/ 	.word	0x00001600


	//   ....[8]....
        /*00a0*/ 	.word	0x00001640


	//   ....[9]....
        /*00a4*/ 	.word	0x00001660


	//   ....[10]....
        /*00a8*/ 	.word	0x00005a40


	//   ....[11]....
        /*00ac*/ 	.word	0x00005ad0


	//   ....[12]....
        /*00b0*/ 	.word	0x00005b50


	//   ....[13]....
        /*00b4*/ 	.word	0x00005bc0


	//   ....[14]....
        /*00b8*/ 	.word	0x00005c30


	//   ....[15]....
        /*00bc*/ 	.word	0x00005c90


	//   ....[16]....
        /*00c0*/ 	.word	0x00005cf0


	//   ....[17]....
        /*00c4*/ 	.word	0x00005d50


	//   ....[18]....
        /*00c8*/ 	.word	0x00005dd0


	//   ....[19]....
        /*00cc*/ 	.word	0x00005e20


	//----- nvinfo : EIATTR_VRC_CTA_INIT_COUNT
	.align		4
.L_2035:
        /*00d0*/ 	.byte	0x02, 0x4a
	.zero		1
	.zero		1


	//----- nvinfo : EIATTR_EXIT_INSTR_OFFSETS
	.align		4
        /*00d4*/ 	.byte	0x04, 0x1c
        /*00d6*/ 	.short	(.L_2037 - .L_2036)


	//   ....[0]....
.L_2036:
        /*00d8*/ 	.word	0x00005950


	//   ....[1]....
        /*00dc*/ 	.word	0x000059d0


	//----- nvinfo : EIATTR_MAX_THREADS
	.align		4
.L_2037:
        /*00e0*/ 	.byte	0x04, 0x05
        /*00e2*/ 	.short	(.L_2039 - .L_2038)
.L_2038:
        /*00e4*/ 	.word	0x00000080
        /*00e8*/ 	.word	0x00000001
        /*00ec*/ 	.word	0x00000001


	//----- nvinfo : EIATTR_CRS_STACK_SIZE
	.align		4
.L_2039:
        /*00f0*/ 	.byte	0x04, 0x1e
        /*00f2*/ 	.short	(.L_2041 - .L_2040)
.L_2040:
        /*00f4*/ 	.word	0x00000000


	//----- nvinfo : EIATTR_CBANK_PARAM_SIZE
	.align		4
.L_2041:
        /*00f8*/ 	.byte	0x03, 0x19
        /*00fa*/ 	.short	0x0128


	//----- nvinfo : EIATTR_PARAM_CBANK
	.align		4
        /*00fc*/ 	.byte	0x04, 0x0a
        /*00fe*/ 	.short	(.L_2043 - .L_2042)
	.align		4
.L_2042:
        /*0100*/ 	.word	index@(.nv.constant0._ZN10layer_norm13ln_bwd_kernelINS_13Kernel_traitsIf13__nv_bfloat16S2_S2_fjLj512ELj1ELj4ELj1ELj16ENS_18Kernel_traits_baseILj512EfS2_S2_S2_fjLj128EEEEELb0ELb1ELb1ELb0EEEvNS_9BwdParamsE)
        /*0104*/ 	.short	0x0380
        /*0106*/ 	.short	0x0128


	//----- nvinfo : EIATTR_SW_WAR
	.align		4
.L_2043:
        /*0108*/ 	.byte	0x04, 0x36
        /*010a*/ 	.short	(.L_2045 - .L_2044)
.L_2044:
        /*010c*/ 	.word	0x00000008
.L_2045:


//--------------------- .nv.info._ZN10layer_norm13ln_bwd_kernelINS_13Kernel_traitsIf13__nv_bfloat16S2_S2_fjLj512ELj1ELj4ELj1ELj16ENS_18Kernel_traits_baseILj512EfS2_S2_S2_fjLj128EEEEELb0ELb1ELb1ELb1EEEvNS_9BwdParamsE --------------------------
	.section	.nv.info._ZN10layer_norm13ln_bwd_kernelINS_13Kernel_traitsIf13__nv_bfloat16S2_S2_fjLj512ELj1ELj4ELj1ELj16ENS_18Kernel_traits_baseILj512EfS2_S2_S2_fjLj128EEEEELb0ELb1ELb1ELb1EEEvNS_9BwdParamsE,"",@"SHT_CUDA_INFO"
	.sectionflags	@""
	.align	4


	//----- nvinfo : EIATTR_CUDA_API_VERSION
	.align		4
        /*0000*/ 	.byte	0x04, 0x37
        /*0002*/ 	.short	(.L_2047 - .L_2046)
.L_2046:
        /*0004*/ 	.word	0x00000082


	//----- nvinfo : EIATTR_KPARAM_INFO
	.align		4
.L_2047:
        /*0008*/ 	.byte	0x04, 0x17
        /*000a*/ 	.short	(.L_2049 - .L_2048)
.L_2048:
        /*000c*/ 	.word	0x00000000
        /*0010*/ 	.short	0x0000
        /*0012*/ 	.short	0x0000
        /*0014*/ 	.byte	0x00, 0xf0, 0xa1, 0x04


	//----- nvinfo : EIATTR_SPARSE_MMA_MASK
	.align		4
.L_2049:
        /*0018*/ 	.byte	0x03, 0x50
        /*001a*/ 	.short	0x0000


	//----- nvinfo : EIATTR_MAXREG_COUNT
	.align		4
        /*001c*/ 	.byte	0x03, 0x1b
        /*001e*/ 	.short	0x00ff


	//----- nvinfo : EIATTR_NUM_BARRIERS
	.align		4
        /*0020*/ 	.byte	0x02, 0x4c
        /*0022*/ 	.byte	0x01
	.zero		1


	//----- nvinfo : EIATTR_MERCURY_ISA_VERSION
	.align		4
        /*0024*/ 	.byte	0x03, 0x5f
        /*0026*/ 	.short	0x0101


	//----- nvinfo : EIATTR_COOP_GROUP_MASK_REGIDS
	.align		4
        /*0028*/ 	.byte	0x04, 0x29
        /*002a*/ 	.short	(.L_2051 - .L_2050)


	//   ....[0]....
.L_2050:
        /*002c*/ 	.word	0xffffffff


	//   ....[1]....
        /*0030*/ 	.word	0xffffffff


	//   ....[2]....
        /*0034*/ 	.word	0xffffffff


	//   ....[3]....
        /*0038*/ 	.word	0xffffffff


	//   ....[4]....
        /*003c*/ 	.word	0xffffffff


	//   ....[5]....
        /*0040*/ 	.word	0xffffffff


	//   ....[6]....
        /*0044*/ 	.word	0xffffffff


	//   ....[7]....
        /*0048*/ 	.word	0xffffffff


	//   ....[8]....
        /*004c*/ 	.word	0xffffffff


	//   ....[9]....
        /*0050*/ 	.word	0xffffffff


	//   ....[10]....
        /*0054*/ 	.word	0x05000099


	//   ....[11]....
        /*0058*/ 	.word	0x05000099


	//   ....[12]....
        /*005c*/ 	.word	0x05000099


	//   ....[13]....
        /*0060*/ 	.word	0x05000099


	//   ....[14]....
        /*0064*/ 	.word	0x05000099


	//   ....[15]....
        /*0068*/ 	.word	0x05000099


	//   ....[16]....
        /*006c*/ 	.word	0x05000099


	//   ....[17]....
        /*0070*/ 	.word	0x05000099


	//   ....[18]....
        /*0074*/ 	.word	0x05000099


	//   ....[19]....
        /*0078*/ 	.word	0x05000099


	//----- nvinfo : EIATTR_COOP_GROUP_INSTR_OFFSETS
	.align		4
.L_2051:
        /*007c*/ 	.byte	0x04, 0x28
        /*007e*/ 	.short	(.L_2053 - .L_2052)


	//   ....[0]....
.L_2052:
        /*0080*/ 	.word	0x000011f0


	//   ....[1]....
        /*0084*/ 	.word	0x00001220


	//   ....[2]....
        /*0088*/ 	.word	0x00001260


	//   ....[3]....
        /*008c*/ 	.word	0x00001270


	//   ....[4]....
        /*0090*/ 	.word	0x000012a0


	//   ....[5]....
        /*0094*/ 	.word	0x000012b0


	//   ....[6]....
        /*0098*/ 	.word	0x000012f0


	//   ....[7]....
        /*009c*/ 	.word	0x00001320


	//   ....[8]....
        /*00a0*/ 	.word	0x00001360


	//   ....[9]....
        /*00a4*/ 	.word	0x00001380


	//   ....[10]....
        /*00a8*/ 	.word	0x000052c0


	//   ....[11]....
        /*00ac*/ 	.word	0x00005360


	//   ....[12]....
        /*00b0*/ 	.word	0x000053f0


	//   ....[13]....
        /*00b4*/ 	.word	0x00005450


	//   ....[14]....
        /*00b8*/ 	.word	0x000054b0


	//   ....[15]....
        /*00bc*/ 	.word	0x00005510


	//   ....[16]....
        /*00c0*/ 	.word	0x000055a0


	//   ....[17]....
        /*00c4*/ 	.word	0x000055f0


	//   ....[18]....
        /*00c8*/ 	.word	0x00005670


	//   ....[19]....
        /*00cc*/ 	.word	0x000056e0


	//----- nvinfo : EIATTR_VRC_CTA_INIT_COUNT
	.align		4
.L_2053:
        /*00d0*/ 	.byte	0x02, 0x4a
	.zero		1
	.zero		1


	//----- nvinfo : EIATTR_EXIT_INSTR_OFFSETS
	.align		4
        /*00d4*/ 	.byte	0x04, 0x1c
        /*00d6*/ 	.short	(.L_2055 - .L_2054)


	//   ....[0]....
.L_2054:
        /*00d8*/ 	.word	0x00005250


	//----- nvinfo : EIATTR_MAX_THREADS
	.align		4
.L_2055:
        /*00dc*/ 	.byte	0x04, 0x05
        /*00de*/ 	.short	(.L_2057 - .L_2056)
.L_2056:
        /*00e0*/ 	.word	0x00000080
        /*00e4*/ 	.word	0x00000001
        /*00e8*/ 	.word	0x00000001


	//----- nvinfo : EIATTR_CRS_STACK_SIZE
	.align		4
.L_2057:
        /*00ec*/ 	.byte	0x04, 0x1e
        /*00ee*/ 	.short	(.L_2059 - .L_2058)
.L_2058:
        /*00f0*/ 	.word	0x00000000


	//----- nvinfo : EIATTR_CBANK_PARAM_SIZE
	.align		4
.L_2059:
        /*00f4*/ 	.byte	0x03, 0x19
        /*00f6*/ 	.short	0x0128


	//----- nvinfo : EIATTR_PARAM_CBANK
	.align		4
        /*00f8*/ 	.byte	0x04, 0x0a
        /*00fa*/ 	.short	(.L_2061 - .L_2060)
	.align		4
.L_2060:
        /*00fc*/ 	.word	index@(.nv.constant0._ZN10layer_norm13ln_bwd_kernelINS_13Kernel_traitsIf13__nv_bfloat16S2_S2_fjLj512ELj1ELj4ELj1ELj16ENS_18Kernel_traits_baseILj512EfS2_S2_S2_fjLj128EEEEELb0ELb1ELb1ELb1EEEvNS_9BwdParamsE)
        /*0100*/ 	.short	0x0380
        /*0102*/ 	.short	0x0128


	//----- nvinfo : EIATTR_SW_WAR
	.align		4
.L_2061:
        /*0104*/ 	.byte	0x04, 0x36
        /*0106*/ 	.short	(.L_2063 - .L_2062)
.L_2062:
        /*0108*/ 	.word	0x00000008
.L_2063:


//--------------------- .nv.info._ZN10layer_norm13ln_bwd_kernelINS_13Kernel_traitsIf13__nv_bfloat16S2_S2_fjLj512ELj1ELj4ELj1ELj16ENS_18Kernel_traits_baseILj512EfS2_S2_S2_fjLj128EEEEELb1ELb0ELb0ELb0EEEvNS_9BwdParamsE --------------------------
	.section	.nv.info._ZN10layer_norm13ln_bwd_kernelINS_13Kernel_traitsIf13__nv_bfloat16S2_S2_fjLj512ELj1ELj4ELj1ELj16ENS_18Kernel_traits_baseILj512EfS2_S2_S2_fjLj128EEEEELb1ELb0ELb0ELb0EEEvNS_9BwdParamsE,"",@"SHT_CUDA_INFO"
	.sectionflags	@""
	.align	4


	//----- nvinfo : EIATTR_CUDA_API_VERSION
	.align		4
        /*0000*/ 	.byte	0x04, 0x37
        /*0002*/ 	.short	(.L_2065 - .L_2064)
.L_2064:
        /*0004*/ 	.word	0x00000082


	//----- nvinfo : EIATTR_KPARAM_INFO
	.align		4
.L_2065:
        /*0008*/ 	.byte	0x04, 0x17
        /*000a*/ 	.short	(.L_2067 - .L_2066)
.L_2066:
        /*000c*/ 	.word	0x00000000
        /*0010*/ 	.short	0x0000
        /*0012*/ 	.short	0x0000
        /*0014*/ 	.byte	0x00, 0xf0, 0xa1, 0x04


	//----- nvinfo : EIATTR_SPARSE_MMA_MASK
	.align		4
.L_2067:
        /*0018*/ 	.byte	0x03, 0x50
        /*001a*/ 	.short	0x0000


	//----- nvinfo : EIATTR_MAXREG_COUNT
	.align		4
        /*001c*/ 	.byte	0x03, 0x1b
        /*001e*/ 	.short	0x00ff


	//----- nvinfo : EIATTR_NUM_BARRIERS
	.align		4
        /*0020*/ 	.byte	0x02, 0x4c
        /*0022*/ 	.byte	0x01
	.zero		1


	//----- nvinfo : EIATTR_MERCURY_ISA_VERSION
	.align		4
        /*0024*/ 	.byte	0x03, 0x5f
        /*0026*/ 	.short	0x0101


	//----- nvinfo : EIATTR_COOP_GROUP_MASK_REGIDS
	.align		4
        /*0028*/ 	.byte	0x04, 0x29
        /*002a*/ 	.short	(.L_2069 - .L_2068)


	//   ....[0]....
.L_2068:
        /*002c*/ 	.word	0xffffffff


	//   ....[1]....
        /*0030*/ 	.word	0xffffffff


	//   ....[2]....
        /*0034*/ 	.word	0xffffffff


	//   ....[3]....
        /*0038*/ 	.word	0xffffffff


	//   ....[4]....
        /*003c*/ 	.word	0xffffffff


	//   ....[5]....
        /*0040*/ 	.word	0xffffffff


	//   ....[6]....
        /*0044*/ 	.word	0xffffffff


	//   ....[7]....
        /*0048*/ 	.word	0xffffffff


	//   ....[8]....
        /*004c*/ 	.word	0xffffffff


	//   ....[9]....
        /*0050*/ 	.word	0xffffffff


	//   ....[10]....
        /*0054*/ 	.word	0x05000076


	//   ....[11]....
        /*0058*/ 	.word	0x05000076


	//   ....[12]....
        /*005c*/ 	.word	0x05000076


	//   ....[13]....
        /*0060*/ 	.word	0x05000076


	//   ....[14]....
        /*0064*/ 	.word	0x05000076


	//   ....[15]....
        /*0068*/ 	.word	0x05000076


	//   ....[16]....
        /*006c*/ 	.word	0x05000076


	//   ....[17]....
        /*0070*/ 	.word	0x05000076


	//   ....[18]....
        /*0074*/ 	.word	0x05000076


	//   ....[19]....
        /*0078*/ 	.word	0x05000076


	//----- nvinfo : EIATTR_COOP_GROUP_INSTR_OFFSETS
	.align		4
.L_2069:
        /*007c*/ 	.byte	0x04, 0x28
        /*007e*/ 	.short	(.L_2071 - .L_2070)


	//   ....[0]....
.L_2070:
        /*0080*/ 	.word	0x00001290


	//   ....[1]....
        /*0084*/ 	.word	0x000012a0


	//   ....[2]....
        /*0088*/ 	.word	0x000012d0


	//   ....[3]....
        /*008c*/ 	.word	0x000012e0


	//   ....[4]....
        /*0090*/ 	.word	0x00001320


	//   ....[5]....
        /*0094*/ 	.word	0x00001340


	//   ....[6]....
        /*0098*/ 	.word	0x00001380


	//   ....[7]....
        /*009c*/ 	.word	0x00001390


	//   ....[8]....
        /*00a0*/ 	.word	0x000013d0


	//   ....[9]....
        /*00a4*/ 	.word	0x000013e0


	//   ....[10]....
        /*00a8*/ 	.word	0x00004380


	//   ....[11]....
        /*00ac*/ 	.word	0x00004410


	//   ....[12]....
        /*00b0*/ 	.word	0x00004480


	//   ....[13]....
        /*00b4*/ 	.word	0x000044e0


	//   ....[14]....
        /*00b8*/ 	.word	0x00004560


	//   ....[15]....
        /*00bc*/ 	.word	0x000045d0


	//   ....[16]....
        /*00c0*/ 	.word	0x00004650


	//   ....[17]....
        /*00c4*/ 	.word	0x000046a0


	//   ....[18]....
        /*00c8*/ 	.word	0x00004700


	//   ....[19]....
        /*00cc*/ 	.word	0x00004760


	//----- nvinfo : EIATTR_VRC_CTA_INIT_COUNT
	.align		4
.L_2071:
        /*00d0*/ 	.byte	0x02, 0x4a
	.zero		1
	.zero		1


	//----- nvinfo : EIATTR_EXIT_INSTR_OFFSETS
	.align		4
        /*00d4*/ 	.byte	0x04, 0x1c
        /*00d6*/ 	.short	(.L_2073 - .L_2072)


	//   ....[0]....
.L_2072:
        /*00d8*/ 	.word	0x000042e0


	//   ....[1]....
        /*00dc*/ 	.word	0x00004310


	//----- nvinfo : EIATTR_MAX_THREADS
	.align		4
.L_2073:
        /*00e0*/ 	.byte	0x04, 0x05
        /*00e2*/ 	.short	(.L_2075 - .L_2074)
.L_2074:
        /*00e4*/ 	.word	0x00000080
        /*00e8*/ 	.word	0x00000001
        /*00ec*/ 	.word	0x00000001


	//----- nvinfo : EIATTR_CRS_STACK_SIZE
	.align		4
.L_2075:
        /*00f0*/ 	.byte	0x04, 0x1e
        /*00f2*/ 	.short	(.L_2077 - .L_2076)
.L_2076:
        /*00f4*/ 	.word	0x00000000


	//----- nvinfo : EIATTR_CBANK_PARAM_SIZE
	.align		4
.L_2077:
        /*00f8*/ 	.byte	0x03, 0x19
        /*00fa*/ 	.short	0x0128


	//----- nvinfo : EIATTR_PARAM_CBANK
	.align		4
        /*00fc*/ 	.byte	0x04, 0x0a
        /*00fe*/ 	.short	(.L_2079 - .L_2078)
	.align		4
.L_2078:
        /*0100*/ 	.word	index@(.nv.constant0._ZN10layer_norm13ln_bwd_kernelINS_13Kernel_traitsIf13__nv_bfloat16S2_S2_fjLj512ELj1ELj4ELj1ELj16ENS_18Kernel_traits_baseILj512EfS2_S2_S2_fjLj128EEEEELb1ELb0ELb0ELb0EEEvNS_9BwdParamsE)
        /*0104*/ 	.short	0x0380
        /*0106*/ 	.short	0x0128


	//----- nvinfo : EIATTR_SW_WAR
	.align		4
.L_2079:
        /*0108*/ 	.byte	0x04, 0x36
        /*010a*/ 	.short	(.L_2081 - .L_2080)
.L_2080:
        /*010c*/ 	.word	0x00000008
.L_2081:


//--------------------- .nv.info._ZN10layer_norm13ln_bwd_kernelINS_13Kernel_traitsIf13__nv_bfloat16S2_S2_fjLj512ELj1ELj4ELj1ELj16ENS_18Kernel_traits_baseILj512EfS2_S2_S2_fjLj128EEEEELb1ELb0ELb0ELb1EEEvNS_9BwdParamsE --------------------------
	.section	.nv.info._ZN10layer_norm13ln_bwd_kernelINS_13Kernel_traitsIf13__nv_bfloat16S2_S2_fjLj512ELj1ELj4ELj1ELj16ENS_18Kernel_traits_baseILj512EfS2_S2_S2_fjLj128EEEEELb1ELb0ELb0ELb1EEEvNS_9BwdParamsE,"",@"SHT_CUDA_INFO"
	.sectionflags	@""
	.align	4


	//----- nvinfo : EIATTR_CUDA_API_VERSION
	.align		4
        /*0000*/ 	.byte	0x04, 0x37
        /*0002*/ 	.short	(.L_2083 - .L_2082)
.L_2082:
        /*0004*/ 	.word	0x00000082


	//----- nvinfo : EIATTR_KPARAM_INFO
	.align		4
.L_2083:
        /*0008*/ 	.byte	0x04, 0x17
        /*000a*/ 	.short	(.L_2085 - .L_2084)
.L_2084:
        /*000c*/ 	.word	0x00000000
        /*0010*/ 	.short	0x0000
        /*0012*/ 	.short	0x0000
        /*0014*/ 	.byte	0x00, 0xf0, 0xa1, 0x04


	//----- nvinfo : EIATTR_SPARSE_MMA_MASK
	.align		4
.L_2085:
        /*0018*/ 	.byte	0x03, 0x50
        /*001a*/ 	.short	0x0000


	//----- nvinfo : EIATTR_MAXREG_COUNT
	.align		4
        /*001c*/ 	.byte	0x03, 0x1b
        /*001e*/ 	.short	0x00ff


	//----- nvinfo : EIATTR_NUM_BARRIERS
	.align		4
        /*0020*/ 	.byte	0x02, 0x4c
        /*0022*/ 	.byte	0x01
	.zero		1


	//----- nvinfo : EIATTR_MERCURY_ISA_VERSION
	.align		4
        /*0024*/ 	.byte	0x03, 0x5f
        /*0026*/ 	.short	0x0101


	//----- nvinfo : EIATTR_COOP_GROUP_MASK_REGIDS
	.align		4
        /*0028*/ 	.byte	0x04, 0x29
        /*002a*/ 	.short	(.L_2087 - .L_2086)


	//   ....[0]....
.L_2086:
        /*002c*/ 	.word	0xffffffff


	//   ....[1]....
        /*0030*/ 	.word	0xffffffff


	//   ....[2]....
        /*0034*/ 	.word	0xffffffff


	//   ....[3]....
        /*0038*/ 	.word	0xffffffff


	//   ....[4]....
        /*003c*/ 	.word	0xffffffff


	//   ....[5]....
        /*0040*/ 	.word	0xffffffff


	//   ....[6]....
        /*0044*/ 	.word	0xffffffff


	//   ....[7]....
        /*0048*/ 	.word	0xffffffff


	//   ....[8]....
        /*004c*/ 	.word	0xffffffff


	//   ....[9]....
        /*0050*/ 	.word	0xffffffff


	//   ....[10]....
        /*0054*/ 	.word	0x0500006d


	//   ....[11]....
        /*0058*/ 	.word	0x0500006d


	//   ....[12]....
        /*005c*/ 	.word	0x0500006d


	//   ....[13]....
        /*0060*/ 	.word	0x0500006d


	//   ....[14]....
        /*0064*/ 	.word	0x0500006d


	//   ....[15]....
        /*0068*/ 	.word	0x0500006d


	//   ....[16]....
        /*006c*/ 	.word	0x0500006d


	//   ....[17]....
        /*0070*/ 	.word	0x0500006d


	//   ....[18]....
        /*0074*/ 	.word	0x0500006d


	//   ....[19]....
        /*0078*/ 	.word	0x0500006d


	//----- nvinfo : EIATTR_COOP_GROUP_INSTR_OFFSETS
	.align		4
.L_2087:
        /*007c*/ 	.byte	0x04, 0x28
        /*007e*/ 	.short	(.L_2089 - .L_2088)


	//   ....[0]....
.L_2088:
        /*0080*/ 	.word	0x00001bd0


	//   ....[1]....
        /*0084*/ 	.word	0x00001be0


	//   ....[2]....
        /*0088*/ 	.word	0x00001c10


	//   ....[3]....
        /*008c*/ 	.word	0x00001c20


	//   ....[4]....
        /*0090*/ 	.word	0x00001c50


	//   ....[5]....
        /*0094*/ 	.word	0x00001c60


	//   ....[6]....
        /*0098*/ 	.word	0x00001c90


	//   ....[7]....
        /*009c*/ 	.word	0x00001ca0


	//   ....[8]....
        /*00a0*/ 	.word	0x00001cd0


	//   ....[9]....
        /*00a4*/ 	.word	0x00001ce0


	//   ....[10]....
        /*00a8*/ 	.word	0x00004b60


	//   ....[11]....
        /*00ac*/ 	.word	0x00004bf0


	//   ....[12]....
        /*00b0*/ 	.word	0x00004c60


	//   ....[13]....
        /*00b4*/ 	.word	0x00004cc0


	//   ....[14]....
        /*00b8*/ 	.word	0x00004d30


	//   ....[15]....
        /*00bc*/ 	.word	0x00004d90


	//   ....[16]....
        /*00c0*/ 	.word	0x00004e00


	//   ....[17]....
        /*00c4*/ 	.word	0x00004e60


	//   ....[18]....
        /*00c8*/ 	.word	0x00004ed0


	//   ....[19]....
        /*00cc*/ 	.word	0x00004f30


	//----- nvinfo : EIATTR_VRC_CTA_INIT_COUNT
	.align		4
.L_2089:
        /*00d0*/ 	.byte	0x02, 0x4a
	.zero		1
	.zero		1


	//----- nvinfo : EIATTR_EXIT_INSTR_OFFSETS
	.align		4
        /*00d4*/ 	.byte	0x04, 0x1c
        /*00d6*/ 	.short	(.L_2091 - .L_2090)


	//   ....[0]....
.L_2090:
        /*00d8*/ 	.word	0x00004af0


	//----- nvinfo : EIATTR_MAX_THREADS
	.align		4
.L_2091:
        /*00dc*/ 	.byte	0x04, 0x05
        /*00de*/ 	.short	(.L_2093 - .L_2092)
.L_2092:
        /*00e0*/ 	.word	0x00000080
        /*00e4*/ 	.word	0x00000001
        /*00e8*/ 	.word	0x00000001


	//----- nvinfo : EIATTR_CRS_STACK_SIZE
	.align		4
.L_2093:
        /*00ec*/ 	.byte	0x04, 0x1e
        /*00ee*/ 	.short	(.L_2095 - .L_2094)
.L_2094:
        /*00f0*/ 	.word	0x00000000


	//----- nvinfo : EIATTR_CBANK_PARAM_SIZE
	.align		4
.L_2095:
        /*00f4*/ 	.byte	0x03, 0x19
        /*00f6*/ 	.short	0x0128


	//----- nvinfo : EIATTR_PARAM_CBANK
	.align		4
        /*00f8*/ 	.byte	0x04, 0x0a
        /*00fa*/ 	.short	(.L_2097 - .L_2096)
	.align		4
.L_2096:
        /*00fc*/ 	.word	index@(.nv.constant0._ZN10layer_norm13ln_bwd_kernelINS_13Kernel_traitsIf13__nv_bfloat16S2_S2_fjLj512ELj1ELj4ELj1ELj16ENS_18Kernel_traits_baseILj512EfS2_S2_S2_fjLj128EEEEELb1ELb0ELb0ELb1EEEvNS_9BwdParamsE)
        /*0100*/ 	.short	0x0380
        /*0102*/ 	.short	0x0128


	//----- nvinfo : EIATTR_SW_WAR
	.align		4
.L_2097:
        /*0104*/ 	.byte	0x04, 0x36
        /*0106*/ 	.short	(.L_2099 - .L_2098)
.L_2098:
        /*0108*/ 	.word	0x00000008
.L_2099:


//--------------------- .nv.info._ZN10layer_norm22ln_bwd_finalize_kernelINS_22Kernel_traits_finalizeILj512Ef13__nv_bfloat16S2_S2_fjLb0ELj1024ELj4ENS_18Kernel_traits_baseILj512EfS2_S2_S2_fjLj1024EEEEELb0ELb0EEEvNS_9BwdParamsE --------------------------
	.section	.nv.info._ZN10layer_norm22ln_bwd_finalize_kernelINS_22Kernel_traits_finalizeILj512Ef13__nv_bfloat16S2_S2_fjLb0ELj1024ELj4ENS_18Kernel_traits_baseILj512EfS2_S2_S2_fjLj1024EEEEELb0ELb0EEEvNS_9BwdParamsE,"",@"SHT_CUDA_INFO"
	.sectionflags	@""
	.align	4


	//----- nvinfo : EIATTR_CUDA_API_VERSION
	.align		4
        /*0000*/ 	.byte	0x04, 0x37
        /*0002*/ 	.short	(.L_2101 - .L_2100)
.L_2100:
        /*0004*/ 	.word	0x00000082


	//----- nvinfo : EIATTR_KPARAM_INFO
	.align		4
.L_2101:
        /*0008*/ 	.byte	0x04, 0x17
        /*000a*/ 	.short	(.L_2103 - .L_2102)
.L_2102:
        /*000c*/ 	.word	0x00000000
        /*0010*/ 	.short	0x0000
        /*0012*/ 	.short	0x0000
        /*0014*/ 	.byte	0x00, 0xf0, 0xa1, 0x04


	//----- nvinfo : EIATTR_SPARSE_MMA_MASK
	.align		4
.L_2103:
        /*0018*/ 	.byte	0x03, 0x50
        /*001a*/ 	.short	0x0000


	//----- nvinfo : EIATTR_MAXREG_COUNT
	.align		4
        /*001c*/ 	.byte	0x03, 0x1b
        /*001e*/ 	.short	0x0040


	//----- nvinfo : EIATTR_NUM_BARRIERS
	.align		4
        /*0020*/ 	.byte	0x02, 0x4c
        /*0022*/ 	.byte	0x01
	.zero		1


	//----- nvinfo : EIATTR_MERCURY_ISA_VERSION
	.align		4
        /*0024*/ 	.byte	0x03, 0x5f
        /*0026*/ 	.short	0x0101


	//----- nvinfo : EIATTR_COOP_GROUP_MASK_REGIDS
	.align		4
        /*0028*/ 	.byte	0x04, 0x29
        /*002a*/ 	.short	(.L_2105 - .L_2104)


	//   ....[0]....
.L_2104:
        /*002c*/ 	.word	0xffffffff


	//   ....[1]....
        /*0030*/ 	.word	0xffffffff


	//   ....[2]....
        /*0034*/ 	.word	0xffffffff


	//   ....[3]....
        /*0038*/ 	.word	0xffffffff


	//   ....[4]....
        /*003c*/ 	.word	0xffffffff


	//   ....[5]....
        /*0040*/ 	.word	0xffffffff


	//   ....[6]....
        /*0044*/ 	.word	0xffffffff


	//   ....[7]....
        /*0048*/ 	.word	0xffffffff


	//   ....[8]....
        /*004c*/ 	.word	0xffffffff


	//   ....[9]....
        /*0050*/ 	.word	0xffffffff


	//----- nvinfo : EIATTR_COOP_GROUP_INSTR_OFFSETS
	.align		4
.L_2105:
        /*0054*/ 	.byte	0x04, 0x28
        /*0056*/ 	.short	(.L_2107 - .L_2106)


	//   ....[0]....
.L_2106:
        /*0058*/ 	.word	0x000015e0


	//   ....[1]....
        /*005c*/ 	.word	0x000015f0


	//   ....[2]....
        /*0060*/ 	.word	0x00001620


	//   ....[3]....
        /*0064*/ 	.word	0x00001630


	//   ....[4]....
        /*0068*/ 	.word	0x00001660


	//   ....[5]....
        /*006c*/ 	.word	0x00001670


	//   ....[6]....
        /*0070*/ 	.word	0x000016b0


	//   ....[7]....
        /*0074*/ 	.word	0x000016e0


	//   ....[8]....
        /*0078*/ 	.word	0x00001710


	//   ....[9]....
        /*007c*/ 	.word	0x00001720


	//----- nvinfo : EIATTR_VRC_CTA_INIT_COUNT
	.align		4
.L_2107:
        /*0080*/ 	.byte	0x02, 0x4a
	.zero		1
	.zero		1


	//----- nvinfo : EIATTR_EXIT_INSTR_OFFSETS
	.align		4
        /*0084*/ 	.byte	0x04, 0x1c
        /*0086*/ 	.short	(.L_2109 - .L_2108)


	//   ....[0]....
.L_2108:
        /*0088*/ 	.word	0x00000060


	//   ....[1]....
        /*008c*/ 	.word	0x00001780


	//   ....[2]....
        /*0090*/ 	.word	0x000017b0


	//   ....[3]....
        /*0094*/ 	.word	0x00001850


	//----- nvinfo : EIATTR_MAX_THREADS
	.align		4
.L_2109:
        /*0098*/ 	.byte	0x04, 0x05
        /*009a*/ 	.short	(.L_2111 - .L_2110)
.L_2110:
        /*009c*/ 	.word	0x00000400
        /*00a0*/ 	.word	0x00000001
        /*00a4*/ 	.word	0x00000001


	//----- nvinfo : EIATTR_CRS_STACK_SIZE
	.align		4
.L_2111:
        /*00a8*/ 	.byte	0x04, 0x1e
        /*00aa*/ 	.short	(.L_2113 - .L_2112)
.L_2112:
        /*00ac*/ 	.word	0x00000000


	//----- nvinfo : EIATTR_CBANK_PARAM_SIZE
	.align		4
.L_2113:
        /*00b0*/ 	.byte	0x03, 0x19
        /*00b2*/ 	.short	0x0128


	//----- nvinfo : EIATTR_PARAM_CBANK
	.align		4
        /*00b4*/ 	.byte	0x04, 0x0a
        /*00b6*/ 	.short	(.L_2115 - .L_2114)
	.align		4
.L_2114:
        /*00b8*/ 	.word	index@(.nv.constant0._ZN10layer_norm22ln_bwd_finalize_kernelINS_22Kernel_traits_finalizeILj512Ef13__nv_bfloat16S2_S2_fjLb0ELj1024ELj4ENS_18Kernel_traits_baseILj512EfS2_S2_S2_fjLj1024EEEEELb0ELb0EEEvNS_9BwdParamsE)
        /*00bc*/ 	.short	0x0380
        /*00be*/ 	.short	0x0128


	//----- nvinfo : EIATTR_SW_WAR
	.align		4
.L_2115:
        /*00c0*/ 	.byte	0x04, 0x36
        /*00c2*/ 	.short	(.L_2117 - .L_2116)
.L_2116:
        /*00c4*/ 	.word	0x00000008
.L_2117:


//--------------------- .nv.info._ZN10layer_norm13ln_bwd_kernelINS_13Kernel_traitsIf13__nv_bfloat16S2_S2_fjLj512ELj1ELj4ELj1ELj16ENS_18Kernel_traits_baseILj512EfS2_S2_S2_fjLj128EEEEELb1ELb0ELb1ELb0EEEvNS_9BwdParamsE --------------------------
	.section	.nv.info._ZN10layer_norm13ln_bwd_kernelINS_13Kernel_traitsIf13__nv_bfloat16S2_S2_fjLj512ELj1ELj4ELj1ELj16ENS_18Kernel_traits_baseILj512EfS2_S2_S2_fjLj128EEEEELb1ELb0ELb1ELb0EEEvNS_9BwdParamsE,"",@"SHT_CUDA_INFO"
	.sectionflags	@""
	.align	4


	//----- nvinfo : EIATTR_CUDA_API_VERSION
	.align		4
        /*0000*/ 	.byte	0x04, 0x37
        /*0002*/ 	.short	(.L_2119 - .L_2118)
.L_2118:
        /*0004*/ 	.word	0x00000082


	//----- nvinfo : EIATTR_KPARAM_INFO
	.align		4
.L_2119:
        /*0008*/ 	.byte	0x04, 0x17
        /*000a*/ 	.short	(.L_2121 - .L_2120)
.L_2120:
        /*000c*/ 	.word	0x00000000
        /*0010*/ 	.short	0x0000
        /*0012*/ 	.short	0x0000
        /*0014*/ 	.byte	0x00, 0xf0, 0xa1, 0x04


	//----- nvinfo : EIATTR_SPARSE_MMA_MASK
	.align		4
.L_2121:
        /*0018*/ 	.byte	0x03, 0x50
        /*001a*/ 	.short	0x0000


	//----- nvinfo : EIATTR_MAXREG_COUNT
	.align		4
        /*001c*/ 	.byte	0x03, 0x1b
        /*001e*/ 	.short	0x00ff


	//----- nvinfo : EIATTR_NUM_BARRIERS
	.align		4
        /*0020*/ 	.byte	0x02, 0x4c
        /*0022*/ 	.byte	0x01
	.zero		1


	//----- nvinfo : EIATTR_MERCURY_ISA_VERSION
	.align		4
        /*0024*/ 	.byte	0x03, 0x5f
        /*0026*/ 	.short	0x0101


	//----- nvinfo : EIATTR_COOP_GROUP_MASK_REGIDS
	.align		4
        /*0028*/ 	.byte	0x04, 0x29
        /*002a*/ 	.short	(.L_2123 - .L_2122)


	//   ....[0]....
.L_2122:
        /*002c*/ 	.word	0xffffffff


	//   ....[1]....
        /*0030*/ 	.word	0xffffffff


	//   ....[2]....
        /*0034*/ 	.word	0xffffffff


	//   ....[3]....
        /*0038*/ 	.word	0xffffffff


	//   ....[4]....
        /*003c*/ 	.word	0xffffffff


	//   ....[5]....
        /*0040*/ 	.word	0xffffffff


	//   ....[6]....
        /*0044*/ 	.word	0xffffffff


	//   ....[7]....
        /*0048*/ 	.word	0xffffffff


	//   ....[8]....
        /*004c*/ 	.word	0xffffffff


	//   ....[9]....
        /*0050*/ 	.word	0xffffffff


	//   ....[10]....
        /*0054*/ 	.word	0x05000073


	//   ....[11]....
        /*0058*/ 	.word	0x05000073


	//   ....[12]....
        /*005c*/ 	.word	0x05000073


	//   ....[13]....
        /*0060*/ 	.word	0x05000073


	//   ....[14]....
        /*0064*/ 	.word	0x05000073


	//   ....[15]....
        /*0068*/ 	.word	0x05000073


	//   ....[16]....
        /*006c*/ 	.word	0x05000073


	//   ....[17]....
        /*0070*/ 	.word	0x05000073


	//   ....[18]....
        /*0074*/ 	.word	0x05000073


	//   ....[19]....
        /*0078*/ 	.word	0x05000073


	//----- nvinfo : EIATTR_COOP_GROUP_INSTR_OFFSETS
	.align		4
.L_2123:
        /*007c*/ 	.byte	0x04, 0x28
        /*007e*/ 	.short	(.L_2125 - .L_2124)


	//   ....[0]....
.L_2124:
        /*0080*/ 	.word	0x00001640


	//   ....[1]....
        /*0084*/ 	.word	0x00001650


	//   ....[2]....
        /*0088*/ 	.word	0x00001680


	//   ....[3]....
        /*008c*/ 	.word	0x00001690


	//   ....[4]....
        /*0090*/ 	.word	0x000016c0


	//   ....[5]....
        /*0094*/ 	.word	0x000016d0


	//   ....[6]....
        /*0098*/ 	.word	0x00001700


	//   ....[7]....
        /*009c*/ 	.word	0x00001710


	//   ....[8]....
        /*00a0*/ 	.word	0x00001740


	//   ....[9]....
        /*00a4*/ 	.word	0x00001750


	//   ....[10]....
        /*00a8*/ 	.word	0x00005790


	//   ....[11]....
        /*00ac*/ 	.word	0x00005820


	//   ....[12]....
        /*00b0*/ 	.word	0x00005890


	//   ....[13]....
        /*00b4*/ 	.word	0x000058f0


	//   ....[14]....
        /*00b8*/ 	.word	0x00005960


	//   ....[15]....
        /*00bc*/ 	.word	0x000059c0


	//   ....[16]....
        /*00c0*/ 	.word	0x00005a30


	//   ....[17]....
        /*00c4*/ 	.word	0x00005a90


	//   ....[18]....
        /*00c8*/ 	.word	0x00005b00


	//   ....[19]....
        /*00cc*/ 	.word	0x00005b60


	//----- nvinfo : EIATTR_VRC_CTA_INIT_COUNT
	.align		4
.L_2125:
        /*00d0*/ 	.byte	0x02, 0x4a
	.zero		1
	.zero		1


	//----- nvinfo : EIATTR_EXIT_INSTR_OFFSETS
	.align		4
        /*00d4*/ 	.byte	0x04, 0x1c
        /*00d6*/ 	.short	(.L_2127 - .L_2126)


	//   ....[0]....
.L_2126:
        /*00d8*/ 	.word	0x000056f0


	//   ....[1]....
        /*00dc*/ 	.word	0x00005720


	//----- nvinfo : EIATTR_MAX_THREADS
	.align		4
.L_2127:
        /*00e0*/ 	.byte	0x04, 0x05
        /*00e2*/ 	.short	(.L_2129 - .L_2128)
.L_2128:
        /*00e4*/ 	.word	0x00000080
        /*00e8*/ 	.word	0x00000001
        /*00ec*/ 	.word	0x00000001


	//----- nvinfo : EIATTR_CRS_STACK_SIZE
	.align		4
.L_2129:
        /*00f0*/ 	.byte	0x04, 0x1e
        /*00f2*/ 	.short	(.L_2131 - .L_2130)
.L_2130:
        /*00f4*/ 	.word	0x00000000


	//----- nvinfo : EIATTR_CBANK_PARAM_SIZE
	.align		4
.L_2131:
        /*00f8*/ 	.byte	0x03, 0x19
        /*00fa*/ 	.short	0x0128


	//----- nvinfo : EIATTR_PARAM_CBANK
	.align		4
        /*00fc*/ 	.byte	0x04, 0x0a
        /*00fe*/ 	.short	(.L_2133 - .L_2132)
	.align		4
.L_2132:
        /*0100*/ 	.word	index@(.nv.constant0._ZN10layer_norm13ln_bwd_kernelINS_13Kernel_traitsIf13__nv_bfloat16S2_S2_fjLj512ELj1ELj4ELj1ELj16ENS_18Kernel_traits_baseILj512EfS2_S2_S2_fjLj128EEEEELb1ELb0ELb1ELb0EEEvNS_9BwdParamsE)
        /*0104*/ 	.short	0x0380
        /*0106*/ 	.short	0x0128


	//----- nvinfo : EIATTR_SW_WAR
	.align		4
.L_2133:
        /*0108*/ 	.byte	0x04, 0x36
        /*010a*/ 	.short	(.L_2135 - .L_2134)
.L_2134:
        /*010c*/ 	.word	0x00000008
.L_2135:


//--------------------- .nv.info._ZN10layer_norm22ln_bwd_finalize_kernelINS_22Kernel_traits_finalizeILj512Ef13__nv_bfloat16S2_S2_fjLb0ELj1024ELj4ENS_18Kernel_traits_baseILj512EfS2_S2_S2_fjLj1024EEEEELb0ELb1EEEvNS_9BwdParamsE --------------------------
	.section	.nv.info._ZN10layer_norm22ln_bwd_finalize_kernelINS_22Kernel_traits_finalizeILj512Ef13__nv_bfloat16S2_S2_fjLb0ELj1024ELj4ENS_18Kernel_traits_baseILj512EfS2_S2_S2_fjLj1024EEEEELb0ELb1EEEvNS_9BwdParamsE,"",@"SHT_CUDA_INFO"
	.sectionflags	@""
	.align	4


	//----- nvinfo : EIATTR_CUDA_API_VERSION
	.align		4
        /*0000*/ 	.byte	0x04, 0x37
        /*0002*/ 	.short	(.L_2137 - .L_2136)
.L_2136:
        /*0004*/ 	.word	0x00000082


	//----- nvinfo : EIATTR_KPARAM_INFO
	.align		4
.L_2137:
        /*0008*/ 	.byte	0x04, 0x17
        /*000a*/ 	.short	(.L_2139 - .L_2138)
.L_2138:
        /*000c*/ 	.word	0x00000000
        /*0010*/ 	.short	0x0000
        /*0012*/ 	.short	0x0000
        /*0014*/ 	.byte	0x00, 0xf0, 0xa1, 0x04


	//----- nvinfo : EIATTR_SPARSE_MMA_MASK
	.align		4
.L_2139:
        /*0018*/ 	.byte	0x03, 0x50
        /*001a*/ 	.short	0x0000


	//----- nvinfo : EIATTR_MAXREG_COUNT
	.align		4
        /*001c*/ 	.byte	0x03, 0x1b
        /*001e*/ 	.short	0x0040


	//----- nvinfo : EIATTR_NUM_BARRIERS
	.align		4
        /*0020*/ 	.byte	0x02, 0x4c
        /*0022*/ 	.byte	0x01
	.zero		1


	//----- nvinfo : EIATTR_MERCURY_ISA_VERSION
	.align		4
        /*0024*/ 	.byte	0x03, 0x5f
        /*0026*/ 	.short	0x0101


	//----- nvinfo : EIATTR_COOP_GROUP_MASK_REGIDS
	.align		4
        /*0028*/ 	.byte	0x04, 0x29
        /*002a*/ 	.short	(.L_2141 - .L_2140)


	//   ....[0]....
.L_2140:
        /*002c*/ 	.word	0xffffffff


	//   ....[1]....
        /*0030*/ 	.word	0xffffffff


	//   ....[2]....
        /*0034*/ 	.word	0xffffffff


	//   ....[3]....
        /*0038*/ 	.word	0xffffffff


	//   ....[4]....
        /*003c*/ 	.word	0xffffffff


	//   ....[5]....
        /*0040*/ 	.word	0xffffffff


	//   ....[6]....
        /*0044*/ 	.word	0xffffffff


	//   ....[7]....
        /*0048*/ 	.word	0xffffffff


	//   ....[8]....
        /*004c*/ 	.word	0xffffffff


	//   ....[9]....
        /*0050*/ 	.word	0xffffffff


	//----- nvinfo : EIATTR_COOP_GROUP_INSTR_OFFSETS
	.align		4
.L_2141:
        /*0054*/ 	.byte	0x04, 0x28
        /*0056*/ 	.short	(.L_2143 - .L_2142)


	//   ....[0]....
.L_2142:
        /*0058*/ 	.word	0x00001630


	//   ....[1]....
        /*005c*/ 	.word	0x00001640


	//   ....[2]....
        /*0060*/ 	.word	0x00001670


	//   ....[3]....
        /*0064*/ 	.word	0x00001680


	//   ....[4]....
        /*0068*/ 	.word	0x000016b0


	//   ....[5]....
        /*006c*/ 	.word	0x000016c0


	//   ....[6]....
        /*0070*/ 	.word	0x000016f0


	//   ....[7]....
        /*0074*/ 	.word	0x00001710


	//   ....[8]....
        /*0078*/ 	.word	0x00001740


	//   ....[9]....
        /*007c*/ 	.word	0x00001750


	//----- nvinfo : EIATTR_VRC_CTA_INIT_COUNT
	.align		4
.L_2143:
        /*0080*/ 	.byte	0x02, 0x4a
	.zero		1
	.zero		1


	//----- nvinfo : EIATTR_EXIT_INSTR_OFFSETS
	.align		4
        /*0084*/ 	.byte	0x04, 0x1c
        /*0086*/ 	.short	(.L_2145 - .L_2144)


	//   ....[0]....
.L_2144:
        /*0088*/ 	.word	0x00000070


	//   ....[1]....
        /*008c*/ 	.word	0x000017b0


	//   ....[2]....
        /*0090*/ 	.word	0x00001860


	//----- nvinfo : EIATTR_MAX_THREADS
	.align		4
.L_2145:
        /*0094*/ 	.byte	0x04, 0x05
        /*0096*/ 	.short	(.L_2147 - .L_2146)
.L_2146:
        /*0098*/ 	.word	0x00000400
        /*009c*/ 	.word	0x00000001
        /*00a0*/ 	.word	0x00000001


	//----- nvinfo : EIATTR_CRS_STACK_SIZE
	.align		4
.L_2147:
        /*00a4*/ 	.byte	0x04, 0x1e
        /*00a6*/ 	.short	(.L_2149 - .L_2148)
.L_2148:
        /*00a8*/ 	.word	0x00000000


	//----- nvinfo : EIATTR_CBANK_PARAM_SIZE
	.align		4
.L_2149:
        /*00ac*/ 	.byte	0x03, 0x19
        /*00ae*/ 	.short	0x0128


	//----- nvinfo : EIATTR_PARAM_CBANK
	.align		4
        /*00b0*/ 	.byte	0x04, 0x0a
        /*00b2*/ 	.short	(.L_2151 - .L_2150)
	.align		4
.L_2150:
        /*00b4*/ 	.word	index@(.nv.constant0._ZN10layer_norm22ln_bwd_finalize_kernelINS_22Kernel_traits_finalizeILj512Ef13__nv_bfloat16S2_S2_fjLb0ELj1024ELj4ENS_18Kernel_traits_baseILj512EfS2_S2_S2_fjLj1024EEEEELb0ELb1EEEvNS_9BwdParamsE)
        /*00b8*/ 	.short	0x0380
        /*00ba*/ 	.short	0x0128


	//----- nvinfo : EIATTR_SW_WAR
	.align		4
.L_2151:
        /*00bc*/ 	.byte	0x04, 0x36
        /*00be*/ 	.short	(.L_2153 - .L_2152)
.L_2152:
        /*00c0*/ 	.word	0x00000008
.L_2153:


//--------------------- .nv.info._ZN10layer_norm13ln_bwd_kernelINS_13Kernel_traitsIf13__nv_bfloat16S2_S2_fjLj512ELj1ELj4ELj1ELj16ENS_18Kernel_traits_baseILj512EfS2_S2_S2_fjLj128EEEEELb1ELb0ELb1ELb1EEEvNS_9BwdParamsE --------------------------
	.section	.nv.info._ZN10layer_norm13ln_bwd_kernelINS_13Kernel_traitsIf13__nv_bfloat16S2_S2_fjLj512ELj1ELj4ELj1ELj16ENS_18Kernel_traits_baseILj512EfS2_S2_S2_fjLj128EEEEELb1ELb0ELb1ELb1EEEvNS_9BwdParamsE,"",@"SHT_CUDA_INFO"
	.sectionflags	@""
	.align	4


	//----- nvinfo : EIATTR_CUDA_API_VERSION
	.align		4
        /*0000*/ 	.byte	0x04, 0x37
        /*0002*/ 	.short	(.L_2155 - .L_2154)
.L_2154:
        /*0004*/ 	.word	0x00000082


	//----- nvinfo : EIATTR_KPARAM_INFO
	.align		4
.L_2155:
        /*0008*/ 	.byte	0x04, 0x17
        /*000a*/ 	.short	(.L_2157 - .L_2156)
.L_2156:
        /*000c*/ 	.word	0x00000000
        /*0010*/ 	.short	0x0000
        /*0012*/ 	.short	0x0000
        /*0014*/ 	.byte	0x00, 0xf0, 0xa1, 0x04


	//----- nvinfo : EIATTR_SPARSE_MMA_MASK
	.align		4
.L_2157:
        /*0018*/ 	.byte	0x03, 0x50
        /*001a*/ 	.short	0x0000


	//----- nvinfo : EIATTR_MAXREG_COUNT
	.align		4
        /*001c*/ 	.byte	0x03, 0x1b
        /*001e*/ 	.short	0x00ff


	//----- nvinfo : EIATTR_NUM_BARRIERS
	.align		4
        /*0020*/ 	.byte	0x02, 0x4c
        /*0022*/ 	.byte	0x01
	.zero		1


	//----- nvinfo : EIATTR_MERCURY_ISA_VERSION
	.align		4
        /*0024*/ 	.byte	0x03, 0x5f
        /*0026*/ 	.short	0x0101


	//----- nvinfo : EIATTR_COOP_GROUP_MASK_REGIDS
	.align		4
        /*0028*/ 	.byte	0x04, 0x29
        /*002a*/ 	.short	(.L_2159 - .L_2158)


	//   ....[0]....
.L_2158:
        /*002c*/ 	.word	0xffffffff


	//   ....[1]....
        /*0030*/ 	.word	0xffffffff


	//   ....[2]....
        /*0034*/ 	.word	0xffffffff


	//   ....[3]....
        /*0038*/ 	.word	0xffffffff


	//   ....[4]....
        /*003c*/ 	.word	0xffffffff


	//   ....[5]....
        /*0040*/ 	.word	0xffffffff


	//   ....[6]....
        /*0044*/ 	.word	0xffffffff


	//   ....[7]....
        /*0048*/ 	.word	0xffffffff


	//   ....[8]....
        /*004c*/ 	.word	0xffffffff


	//   ....[9]....
        /*0050*/ 	.word	0xffffffff


	//   ....[10]....
        /*0054*/ 	.word	0x05000064


	//   ....[11]....
        /*0058*/ 	.word	0x05000064


	//   ....[12]....
        /*005c*/ 	.word	0x05000064


	//   ....[13]....
        /*0060*/ 	.word	0x05000064


	//   ....[14]....
        /*0064*/ 	.word	0x05000064


	//   ....[15]....
        /*0068*/ 	.word	0x05000064


	//   ....[16]....
        /*006c*/ 	.word	0x05000064


	//   ....[17]....
        /*0070*/ 	.word	0x05000064


	//   ....[18]....
        /*0074*/ 	.word	0x05000064


	//   ....[19]....
        /*0078*/ 	.word	0x05000064


	//----- nvinfo : EIATTR_COOP_GROUP_INSTR_OFFSETS
	.align		4
.L_2159:
        /*007c*/ 	.byte	0x04, 0x28
        /*007e*/ 	.short	(.L_2161 - .L_2160)


	//   ....[0]....
.L_2160:
        /*0080*/ 	.word	0x000012d0


	//   ....[1]....
        /*0084*/ 	.word	0x000012e0


	//   ....[2]....
        /*0088*/ 	.word	0x00001310


	//   ....[3]....
        /*008c*/ 	.word	0x00001320


	//   ....[4]....
        /*0090*/ 	.word	0x00001360


	//   ....[5]....
        /*0094*/ 	.word	0x00001370


	//   ....[6]....
        /*0098*/ 	.word	0x000013a0


	//   ....[7]....
        /*009c*/ 	.word	0x000013b0


	//   ....[8]....
        /*00a0*/ 	.word	0x000013e0


	//   ....[9]....
        /*00a4*/ 	.word	0x000013f0


	//   ....[10]....
        /*00a8*/ 	.word	0x00005190


	//   ....[11]....
        /*00ac*/ 	.word	0x00005220


	//   ....[12]....
        /*00b0*/ 	.word	0x00005290


	//   ....[13]....
        /*00b4*/ 	.word	0x000052f0


	//   ....[14]....
        /*00b8*/ 	.word	0x00005370


	//   ....[15]....
        /*00bc*/ 	.word	0x000053d0


	//   ....[16]....
        /*00c0*/ 	.word	0x00005440


	//   ....[17]....
        /*00c4*/ 	.word	0x000054a0


	//   ....[18]....
        /*00c8*/ 	.word	0x00005510


	//   ....[19]....
        /*00cc*/ 	.word	0x00005570


	//----- nvinfo : EIATTR_VRC_CTA_INIT_COUNT
	.align		4
.L_2161:
        /*00d0*/ 	.byte	0x02, 0x4a
	.zero		1
	.zero		1


	//----- nvinfo : EIATTR_EXIT_INSTR_OFFSETS
	.align		4
        /*00d4*/ 	.byte	0x04, 0x1c
        /*00d6*/ 	.short	(.L_2163 - .L_2162)


	//   ....[0]....
.L_2162:
        /*00d8*/ 	.word	0x00005120


	//----- nvinfo : EIATTR_MAX_THREADS
	.align		4
.L_2163:
        /*00dc*/ 	.byte	0x04, 0x05
        /*00de*/ 	.short	(.L_2165 - .L_2164)
.L_2164:
        /*00e0*/ 	.word	0x00000080
        /*00e4*/ 	.word	0x00000001
        /*00e8*/ 	.word	0x00000001


	//----- nvinfo : EIATTR_CRS_STACK_SIZE
	.align		4
.L_2165:
        /*00ec*/ 	.byte	0x04, 0x1e
        /*00ee*/ 	.short	(.L_2167 - .L_2166)
.L_2166:
        /*00f0*/ 	.word	0x00000000


	//----- nvinfo : EIATTR_CBANK_PARAM_SIZE
	.align		4
.L_2167:
        /*00f4*/ 	.byte	0x03, 0x19
        /*00f6*/ 	.short	0x0128


	//----- nvinfo : EIATTR_PARAM_CBANK
	.align		4
        /*00f8*/ 	.byte	0x04, 0x0a
        /*00fa*/ 	.short	(.L_2169 - .L_2168)
	.align		4
.L_2168:
        /*00fc*/ 	.word	index@(.nv.constant0._ZN10layer_norm13ln_bwd_kernelINS_13Kernel_traitsIf13__nv_bfloat16S2_S2_fjLj512ELj1ELj4ELj1ELj16ENS_18Kernel_traits_baseILj512EfS2_S2_S2_fjLj128EEEEELb1ELb0ELb1ELb1EEEvNS_9BwdParamsE)
        /*0100*/ 	.short	0x0380
        /*0102*/ 	.short	0x0128


	//----- nvinfo : EIATTR_SW_WAR
	.align		4
.L_2169:
        /*0104*/ 	.byte	0x04, 0x36
        /*0106*/ 	.short	(.L_2171 - .L_2170)
.L_2170:
        /*0108*/ 	.word	0x00000008
.L_2171:


//--------------------- .nv.info._ZN10layer_norm13ln_bwd_kernelINS_13Kernel_traitsIf13__nv_bfloat16S2_S2_fjLj512ELj1ELj4ELj1ELj16ENS_18Kernel_traits_baseILj512EfS2_S2_S2_fjLj128EEEEELb1ELb1ELb0ELb0EEEvNS_9BwdParamsE --------------------------
	.section	.nv.info._ZN10layer_norm13ln_bwd_kernelINS_13Kernel_traitsIf13__nv_bfloat16S2_S2_fjLj512ELj1ELj4ELj1ELj16ENS_18Kernel_traits_baseILj512EfS2_S2_S2_fjLj128EEEEELb1ELb1ELb0ELb0EEEvNS_9BwdParamsE,"",@"SHT_CUDA_INFO"
	.sectionflags	@""
	.align	4


	//----- nvinfo : EIATTR_CUDA_API_VERSION
	.align		4
        /*0000*/ 	.byte	0x04, 0x37
        /*0002*/ 	.short	(.L_2173 - .L_2172)
.L_2172:
        /*0004*/ 	.word	0x00000082


	//----- nvinfo : EIATTR_KPARAM_INFO
	.align		4
.L_2173:
        /*0008*/ 	.byte	0x04, 0x17
        /*000a*/ 	.short	(.L_2175 - .L_2174)
.L_2174:
        /*000c*/ 	.word	0x00000000
        /*0010*/ 	.short	0x0000
        /*0012*/ 	.short	0x0000
        /*0014*/ 	.byte	0x00, 0xf0, 0xa1, 0x04


	//----- nvinfo : EIATTR_SPARSE_MMA_MASK
	.align		4
.L_2175:
        /*0018*/ 	.byte	0x03, 0x50
        /*001a*/ 	.short	0x0000


	//----- nvinfo : EIATTR_MAXREG_COUNT
	.align		4
        /*001c*/ 	.byte	0x03, 0x1b
        /*001e*/ 	.short	0x00ff


	//----- nvinfo : EIATTR_NUM_BARRIERS
	.align		4
        /*0020*/ 	.byte	0x02, 0x4c
        /*0022*/ 	.byte	0x01
	.zero		1


	//----- nvinfo : EIATTR_MERCURY_ISA_VERSION
	.align		4
        /*0024*/ 	.byte	0x03, 0x5f
        /*0026*/ 	.short	0x0101


	//----- nvinfo : EIATTR_COOP_GROUP_MASK_REGIDS
	.align		4
        /*0028*/ 	.byte	0x04, 0x29
        /*002a*/ 	.short	(.L_2177 - .L_2176)


	//   ....[0]....
.L_2176:
        /*002c*/ 	.word	0xffffffff


	//   ....[1]....
        /*0030*/ 	.word	0xffffffff


	//   ....[2]....
        /*0034*/ 	.word	0xffffffff


	//   ....[3]....
        /*0038*/ 	.word	0xffffffff


	//   ....[4]....
        /*003c*/ 	.word	0xffffffff


	//   ....[5]....
        /*0040*/ 	.word	0xffffffff


	//   ....[6]....
        /*0044*/ 	.word	0xffffffff


	//   ....[7]....
        /*0048*/ 	.word	0xffffffff


	//   ....[8]....
        /*004c*/ 	.word	0xffffffff


	//   ....[9]....
        /*0050*/ 	.word	0xffffffff


	//   ....[10]....
        /*0054*/ 	.word	0x0500008c


	//   ....[11]....
        /*0058*/ 	.word	0x0500008c


	//   ....[12]....
        /*005c*/ 	.word	0x0500008c


	//   ....[13]....
        /*0060*/ 	.word	0x0500008c


	//   ....[14]....
        /*0064*/ 	.word	0x0500008c


	//   ....[15]....
        /*0068*/ 	.word	0x0500008c


	//   ....[16]....
        /*006c*/ 	.word	0x0500008c


	//   ....[17]....
        /*0070*/ 	.word	0x0500008c


	//   ....[18]....
        /*0074*/ 	.word	0x0500008c


	//   ....[19]....
        /*0078*/ 	.word	0x0500008c


	//----- nvinfo : EIATTR_COOP_GROUP_INSTR_OFFSETS
	.align		4
.L_2177:
        /*007c*/ 	.byte	0x04, 0x28
        /*007e*/ 	.short	(.L_2179 - .L_2178)


	//   ....[0]....
.L_2178:
        /*0080*/ 	.word	0x000013c0


	//   ....[1]....
        /*0084*/ 	.word	0x000013d0


	//   ....[2]....
        /*0088*/ 	.word	0x00001400


	//   ....[3]....
        /*008c*/ 	.word	0x00001410


	//   ....[4]....
        /*0090*/ 	.word	0x00001440


	//   ....[5]....
        /*0094*/ 	.word	0x00001450


	//   ....[6]....
        /*0098*/ 	.word	0x00001480


	//   ....[7]....
        /*009c*/ 	.word	0x00001490


	//   ....[8]....
        /*00a0*/ 	.word	0x000014c0


	//   ....[9]....
        /*00a4*/ 	.word	0x000014d0


	//   ....[10]....
        /*00a8*/ 	.word	0x00006130


	//   ....[11]....
        /*00ac*/ 	.word	0x000061c0


	//   ....[12]....
        /*00b0*/ 	.word	0x00006230


	//   ....[13]....
        /*00b4*/ 	.word	0x00006290


	//   ....[14]....
        /*00b8*/ 	.word	0x00006300


	//   ....[15]....
        /*00bc*/ 	.word	0x00006360


	//   ....[16]....
        /*00c0*/ 	.word	0x000063d0


	//   ....[17]....
        /*00c4*/ 	.word	0x00006430


	//   ....[18]....
        /*00c8*/ 	.word	0x000064a0


	//   ....[19]....
        /*00cc*/ 	.word	0x00006500


	//----- nvinfo : EIATTR_VRC_CTA_INIT_COUNT
	.align		4
.L_2179:
        /*00d0*/ 	.byte	0x02, 0x4a
	.zero		1
	.zero		1


	//----- nvinfo : EIATTR_EXIT_INSTR_OFFSETS
	.align		4
        /*00d4*/ 	.byte	0x04, 0x1c
        /*00d6*/ 	.short	(.L_2181 - .L_2180)


	//   ....[0]....
.L_2180:
        /*00d8*/ 	.word	0x00006040


	//   ....[1]....
        /*00dc*/ 	.word	0x000060c0


	//----- nvinfo : EIATTR_MAX_THREADS
	.align		4
.L_2181:
        /*00e0*/ 	.byte	0x04, 0x05
        /*00e2*/ 	.short	(.L_2183 - .L_2182)
.L_2182:
        /*00e4*/ 	.word	0x00000080
        /*00e8*/ 	.word	0x00000001
        /*00ec*/ 	.word	0x00000001


	//----- nvinfo : EIATTR_CRS_STACK_SIZE
	.align		4
.L_2183:
        /*00f0*/ 	.byte	0x04, 0x1e
        /*00f2*/ 	.short	(.L_2185 - .L_2184)
.L_2184:
        /*00f4*/ 	.word	0x00000000


	//----- nvinfo : EIATTR_CBANK_PARAM_SIZE
	.align		4
.L_2185:
        /*00f8*/ 	.byte	0x03, 0x19
        /*00fa*/ 	.short	0x0128


	//----- nvinfo : EIATTR_PARAM_CBANK
	.align		4
        /*00fc*/ 	.byte	0x04, 0x0a
        /*00fe*/ 	.short	(.L_2187 - .L_2186)
	.align		4
.L_2186:
        /*0100*/ 	.word	index@(.nv.constant0._ZN10layer_norm13ln_bwd_kernelINS_13Kernel_traitsIf13__nv_bfloat16S2_S2_fjLj512ELj1ELj4ELj1ELj16ENS_18Kernel_traits_baseILj512EfS2_S2_S2_fjLj128EEEEELb1ELb1ELb0ELb0EEEvNS_9BwdParamsE)
        /*0104*/ 	.short	0x0380
        /*0106*/ 	.short	0x0128


	//----- nvinfo : EIATTR_SW_WAR
	.align		4
.L_2187:
        /*0108*/ 	.byte	0x04, 0x36
        /*010a*/ 	.short	(.L_2189 - .L_2188)
.L_2188:
        /*010c*/ 	.word	0x00000008
.L_2189:


//--------------------- .nv.info._ZN10layer_norm13ln_bwd_kernelINS_13Kernel_traitsIf13__nv_bfloat16S2_S2_fjLj512ELj1ELj4ELj1ELj16ENS_18Kernel_traits_baseILj512EfS2_S2_S2_fjLj128EEEEELb1ELb1ELb0ELb1EEEvNS_9BwdParamsE --------------------------
	.section	.nv.info._ZN10layer_norm13ln_bwd_kernelINS_13Kernel_traitsIf13__nv_bfloat16S2_S2_fjLj512ELj1ELj4ELj1ELj16ENS_18Kernel_traits_baseILj512EfS2_S2_S2_fjLj128EEEEELb1ELb1ELb0ELb1EEEvNS_9BwdParamsE,"",@"SHT_CUDA_INFO"
	.sectionflags	@""
	.align	4


	//----- nvinfo : EIATTR_CUDA_API_VERSION
	.align		4
        /*0000*/ 	.byte	0x04, 0x37
        /*0002*/ 	.short	(.L_2191 - .L_2190)
.L_2190:
        /*0004*/ 	.word	0x00000082


	//----- nvinfo : EIATTR_KPARAM_INFO
	.align		4
.L_2191:
        /*0008*/ 	.byte	0x04, 0x17
        /*000a*/ 	.short	(.L_2193 - .L_2192)
.L_2192:
        /*000c*/ 	.word	0x00000000
        /*0010*/ 	.short	0x0000
        /*0012*/ 	.short	0x0000
        /*0014*/ 	.byte	0x00, 0xf0, 0xa1, 0x04


	//----- nvinfo : EIATTR_SPARSE_MMA_MASK
	.align		4
.L_2193:
        /*0018*/ 	.byte	0x03, 0x50
        /*001a*/ 	.short	0x0000


	//----- nvinfo : EIATTR_MAXREG_COUNT
	.align		4
        /*001c*/ 	.byte	0x03, 0x1b
        /*001e*/ 	.short	0x00ff


	//----- nvinfo : EIATTR_NUM_BARRIERS
	.align		4
        /*0020*/ 	.byte	0x02, 0x4c
        /*0022*/ 	.byte	0x01
	.zero		1


	//----- nvinfo : EIATTR_MERCURY_ISA_VERSION
	.align		4
        /*0024*/ 	.byte	0x03, 0x5f
        /*0026*/ 	.short	0x0101


	//----- nvinfo : EIATTR_COOP_GROUP_MASK_REGIDS
	.align		4
        /*0028*/ 	.byte	0x04, 0x29
        /*002a*/ 	.short	(.L_2195 - .L_2194)


	//   ....[0]....
.L_2194:
        /*002c*/ 	.word	0xffffffff


	//   ....[1]....
        /*0030*/ 	.word	0xffffffff


	//   ....[2]....
        /*0034*/ 	.word	0xffffffff


	//   ....[3]....
        /*0038*/ 	.word	0xffffffff


	//   ....[4]....
        /*003c*/ 	.word	0xffffffff


	//   ....[5]....
        /*0040*/ 	.word	0xffffffff


	//   ....[6]....
        /*0044*/ 	.word	0xffffffff


	//   ....[7]....
        /*0048*/ 	.word	0xffffffff


	//   ....[8]....
        /*004c*/ 	.word	0xffffffff


	//   ....[9]....
        /*0050*/ 	.word	0xffffffff


	//   ....[10]....
        /*0054*/ 	.word	0x0500008e


	//   ....[11]....
        /*0058*/ 	.word	0x0500008e


	//   ....[12]....
        /*005c*/ 	.word	0x0500008e


	//   ....[13]....
        /*0060*/ 	.word	0x0500008e


	//   ....[14]....
        /*0064*/ 	.word	0x0500008e


	//   ....[15]....
        /*0068*/ 	.word	0x0500008e


	//   ....[16]....
        /*006c*/ 	.word	0x0500008e


	//   ....[17]....
        /*0070*/ 	.word	0x0500008e


	//   ....[18]....
        /*0074*/ 	.word	0x0500008e


	//   ....[19]....
        /*0078*/ 	.word	0x0500008e


	//----- nvinfo : EIATTR_COOP_GROUP_INSTR_OFFSETS
	.align		4
.L_2195:
        /*007c*/ 	.byte	0x04, 0x28
        /*007e*/ 	.short	(.L_2197 - .L_2196)


	//   ....[0]....
.L_2196:
        /*0080*/ 	.word	0x00001d10


	//   ....[1]....
        /*0084*/ 	.word	0x00001d20


	//   ....[2]....
        /*0088*/ 	.word	0x00001d50


	//   ....[3]....
        /*008c*/ 	.word	0x00001d60


	//   ....[4]....
        /*0090*/ 	.word	0x00001d90


	//   ....[5]....
        /*0094*/ 	.word	0x00001da0


	//   ....[6]....
        /*0098*/ 	.word	0x00001dd0


	//   ....[7]....
        /*009c*/ 	.word	0x00001de0


	//   ....[8]....
        /*00a0*/ 	.word	0x00001e10


	//   ....[9]....
        /*00a4*/ 	.word	0x00001e20


	//   ....[10]....
        /*00a8*/ 	.word	0x00006450


	//   ....[11]....
        /*00ac*/ 	.word	0x000064e0


	//   ....[12]....
        /*00b0*/ 	.word	0x00006550


	//   ....[13]....
        /*00b4*/ 	.word	0x000065b0


	//   ....[14]....
        /*00b8*/ 	.word	0x00006620


	//   ....[15]....
        /*00bc*/ 	.word	0x00006680


	//   ....[16]....
        /*00c0*/ 	.word	0x000066f0


	//   ....[17]....
        /*00c4*/ 	.word	0x00006750


	//   ....[18]....
        /*00c8*/ 	.word	0x000067c0


	//   ....[19]....
        /*00cc*/ 	.word	0x00006820


	//----- nvinfo : EIATTR_VRC_CTA_INIT_COUNT
	.align		4
.L_2197:
        /*00d0*/ 	.byte	0x02, 0x4a
	.zero		1
	.zero		1


	//----- nvinfo : EIATTR_EXIT_INSTR_OFFSETS
	.align		4
        /*00d4*/ 	.byte	0x04, 0x1c
        /*00d6*/ 	.short	(.L_2199 - .L_2198)


	//   ....[0]....
.L_2198:
        /*00d8*/ 	.word	0x000063e0


	//----- nvinfo : EIATTR_MAX_THREADS
	.align		4
.L_2199:
        /*00dc*/ 	.byte	0x04, 0x05
        /*00de*/ 	.short	(.L_2201 - .L_2200)
.L_2200:
        /*00e0*/ 	.word	0x00000080
        /*00e4*/ 	.word	0x00000001
        /*00e8*/ 	.word	0x00000001


	//----- nvinfo : EIATTR_CRS_STACK_SIZE
	.align		4
.L_2201:
        /*00ec*/ 	.byte	0x04, 0x1e
        /*00ee*/ 	.short	(.L_2203 - .L_2202)
.L_2202:
        /*00f0*/ 	.word	0x00000000


	//----- nvinfo : EIATTR_CBANK_PARAM_SIZE
	.align		4
.L_2203:
        /*00f4*/ 	.byte	0x03, 0x19
        /*00f6*/ 	.short	0x0128


	//----- nvinfo : EIATTR_PARAM_CBANK
	.align		4
        /*00f8*/ 	.byte	0x04, 0x0a
        /*00fa*/ 	.short	(.L_2205 - .L_2204)
	.align		4
.L_2204:
        /*00fc*/ 	.word	index@(.nv.constant0._ZN10layer_norm13ln_bwd_kernelINS_13Kernel_traitsIf13__nv_bfloat16S2_S2_fjLj512ELj1ELj4ELj1ELj16ENS_18Kernel_traits_baseILj512EfS2_S2_S2_fjLj128EEEEELb1ELb1ELb0ELb1EEEvNS_9BwdParamsE)
        /*0100*/ 	.short	0x0380
        /*0102*/ 	.short	0x0128


	//----- nvinfo : EIATTR_SW_WAR
	.align		4
.L_2205:
        /*0104*/ 	.byte	0x04, 0x36
        /*0106*/ 	.short	(.L_2207 - .L_2206)
.L_2206:
        /*0108*/ 	.word	0x00000008
.L_2207:


//--------------------- .nv.info._ZN10layer_norm22ln_bwd_finalize_kernelINS_22Kernel_traits_finalizeILj512Ef13__nv_bfloat16S2_S2_fjLb1ELj1024ELj4ENS_18Kernel_traits_baseILj512EfS2_S2_S2_fjLj1024EEEEELb1ELb0EEEvNS_9BwdParamsE --------------------------
	.section	.nv.info._ZN10layer_norm22ln_bwd_finalize_kernelINS_22Kernel_traits_finalizeILj512Ef13__nv_bfloat16S2_S2_fjLb1ELj1024ELj4ENS_18Kernel_traits_baseILj512EfS2_S2_S2_fjLj1024EEEEELb1ELb0EEEvNS_9BwdParamsE,"",@"SHT_CUDA_INFO"
	.sectionflags	@""
	.align	4


	//----- nvinfo : EIATTR_CUDA_API_VERSION
	.align		4
        /*0000*/ 	.byte	0x04, 0x37
        /*0002*/ 	.short	(.L_2209 - .L_2208)
.L_2208:
        /*0004*/ 	.word	0x00000082


	//----- nvinfo : EIATTR_KPARAM_INFO
	.align		4
.L_2209:
        /*0008*/ 	.byte	0x04, 0x17
        /*000a*/ 	.short	(.L_2211 - .L_2210)
.L_2210:
        /*000c*/ 	.word	0x00000000
        /*0010*/ 	.short	0x0000
        /*0012*/ 	.short	0x0000
        /*0014*/ 	.byte	0x00, 0xf0, 0xa1, 0x04


	//----- nvinfo : EIATTR_SPARSE_MMA_MASK
	.align		4
.L_2211:
        /*0018*/ 	.byte	0x03, 0x50
        /*001a*/ 	.short	0x0000


	//----- nvinfo : EIATTR_MAXREG_COUNT
	.align		4
        /*001c*/ 	.byte	0x03, 0x1b
        /*001e*/ 	.short	0x0040


	//----- nvinfo : EIATTR_NUM_BARRIERS
	.align		4
        /*0020*/ 	.byte	0x02, 0x4c
        /*0022*/ 	.byte	0x01
	.zero		1


	//----- nvinfo : EIATTR_MERCURY_ISA_VERSION
	.align		4
        /*0024*/ 	.byte	0x03, 0x5f
        /*0026*/ 	.short	0x0101


	//----- nvinfo : EIATTR_COOP_GROUP_MASK_REGIDS
	.align		4
        /*0028*/ 	.byte	0x04, 0x29
        /*002a*/ 	.short	(.L_2213 - .L_2212)


	//   ....[0]....
.L_2212:
        /*002c*/ 	.word	0xffffffff


	//   ....[1]....
        /*0030*/ 	.word	0xffffffff


	//   ....[2]....
        /*0034*/ 	.word	0xffffffff


	//   ....[3]....
        /*0038*/ 	.word	0xffffffff


	//   ....[4]....
        /*003c*/ 	.word	0xffffffff


	//   ....[5]....
        /*0040*/ 	.word	0xffffffff


	//   ....[6]....
        /*0044*/ 	.word	0xffffffff


	//   ....[7]....
        /*0048*/ 	.word	0xffffffff


	//   ....[8]....
        /*004c*/ 	.word	0xffffffff


	//   ....[9]....
        /*0050*/ 	.word	0xffffffff


	//   ....[10]....
        /*0054*/ 	.word	0xffffffff


	//   ....[11]....
        /*0058*/ 	.word	0xffffffff


	//   ....[12]....
        /*005c*/ 	.word	0xffffffff


	//   ....[13]....
        /*0060*/ 	.word	0xffffffff


	//   ....[14]....
        /*0064*/ 	.word	0xffffffff


	//----- nvinfo : EIATTR_COOP_GROUP_INSTR_OFFSETS
	.align		4
.L_2213:
        /*0068*/ 	.byte	0x04, 0x28
        /*006a*/ 	.short	(.L_2215 - .L_2214)


	//   ....[0]....
.L_2214:
        /*006c*/ 	.word	0x00001040


	//   ....[1]....
        /*0070*/ 	.word	0x00001050


	//   ....[2]....
        /*0074*/ 	.word	0x00001060


	//   ....[3]....
        /*0078*/ 	.word	0x00001090


	//   ....[4]....
        /*007c*/ 	.word	0x000010b0


	//   ....[5]....
        /*0080*/ 	.word	0x000010c0


	//   ....[6]....
        /*0084*/ 	.word	0x000010f0


	//   ....[7]....
        /*0088*/ 	.word	0x00001110


	//   ....[8]....
        /*008c*/ 	.word	0x00001120


	//   ....[9]....
        /*0090*/ 	.word	0x00001160


	//   ....[10]....
        /*0094*/ 	.word	0x00001190


	//   ....[11]....
        /*0098*/ 	.word	0x000011a0


	//   ....[12]....
        /*009c*/ 	.word	0x000011e0


	//   ....[13]....
        /*00a0*/ 	.word	0x00001200


	//   ....[14]....
        /*00a4*/ 	.word	0x00001210


	//----- nvinfo : EIATTR_VRC_CTA_INIT_COUNT
	.align		4
.L_2215:
        /*00a8*/ 	.byte	0x02, 0x4a
	.zero		1
	.zero		1


	//----- nvinfo : EIATTR_EXIT_INSTR_OFFSETS
	.align		4
        /*00ac*/ 	.byte	0x04, 0x1c
        /*00ae*/ 	.short	(.L_2217 - .L_2216)


	//   ....[0]....
.L_2216:
        /*00b0*/ 	.word	0x00000060


	//   ....[1]....
        /*00b4*/ 	.word	0x00001290


	//   ....[2]....
        /*00b8*/ 	.word	0x000012c0


	//   ....[3]....
        /*00bc*/ 	.word	0x000013a0


	//----- nvinfo : EIATTR_MAX_THREADS
	.align		4
.L_2217:
        /*00c0*/ 	.byte	0x04, 0x05
        /*00c2*/ 	.short	(.L_2219 - .L_2218)
.L_2218:
        /*00c4*/ 	.word	0x00000400
        /*00c8*/ 	.word	0x00000001
        /*00cc*/ 	.word	0x00000001


	//----- nvinfo : EIATTR_CRS_STACK_SIZE
	.align		4
.L_2219:
        /*00d0*/ 	.byte	0x04, 0x1e
        /*00d2*/ 	.short	(.L_2221 - .L_2220)
.L_2220:
        /*00d4*/ 	.word	0x00000000


	//----- nvinfo : EIATTR_CBANK_PARAM_SIZE
	.align		4
.L_2221:
        /*00d8*/ 	.byte	0x03, 0x19
        /*00da*/ 	.short	0x0128


	//----- nvinfo : EIATTR_PARAM_CBANK
	.align		4
        /*00dc*/ 	.byte	0x04, 0x0a
        /*00de*/ 	.short	(.L_2223 - .L_2222)
	.align		4
.L_2222:
        /*00e0*/ 	.word	index@(.nv.constant0._ZN10layer_norm22ln_bwd_finalize_kernelINS_22Kernel_traits_finalizeILj512Ef13__nv_bfloat16S2_S2_fjLb1ELj1024ELj4ENS_18Kernel_traits_baseILj512EfS2_S2_S2_fjLj1024EEEEELb1ELb0EEEvNS_9BwdParamsE)
        /*00e4*/ 	.short	0x0380
        /*00e6*/ 	.short	0x0128


	//----- nvinfo : EIATTR_SW_WAR
	.align		4
.L_2223:
        /*00e8*/ 	.byte	0x04, 0x36
        /*00ea*/ 	.short	(.L_2225 - .L_2224)
.L_2224:
        /*00ec*/ 	.word	0x00000008
.L_2225:


//--------------------- .nv.info._ZN10layer_norm13ln_bwd_kernelINS_13Kernel_traitsIf13__nv_bfloat16S2_S2_fjLj512ELj1ELj4ELj1ELj16ENS_18Kernel_traits_baseILj512EfS2_S2_S2_fjLj128EEEEELb1ELb1ELb1ELb0EEEvNS_9BwdParamsE --------------------------
	.section	.nv.info._ZN10layer_norm13ln_bwd_kernelINS_13Kernel_traitsIf13__nv_bfloat16S2_S2_fjLj512ELj1ELj4ELj1ELj16ENS_18Kernel_traits_baseILj512EfS2_S2_S2_fjLj128EEEEELb1ELb1ELb1ELb0EEEvNS_9BwdParamsE,"",@"SHT_CUDA_INFO"
	.sectionflags	@""
	.align	4


	//----- nvinfo : EIATTR_CUDA_API_VERSION
	.align		4
        /*0000*/ 	.byte	0x04, 0x37
        /*0002*/ 	.short	(.L_2227 - .L_2226)
.L_2226:
        /*0004*/ 	.word	0x00000082


	//----- nvinfo : EIATTR_KPARAM_INFO
	.align		4
.L_2227:
        /*0008*/ 	.byte	0x04, 0x17
        /*000a*/ 	.short	(.L_2229 - .L_2228)
.L_2228:
        /*000c*/ 	.word	0x00000000
        /*0010*/ 	.short	0x0000
        /*0012*/ 	.short	0x0000
        /*0014*/ 	.byte	0x00, 0xf0, 0xa1, 0x04


	//----- nvinfo : EIATTR_SPARSE_MMA_MASK
	.align		4
.L_2229:
        /*0018*/ 	.byte	0x03, 0x50
        /*001a*/ 	.short	0x0000


	//----- nvinfo : EIATTR_MAXREG_COUNT
	.align		4
        /*001c*/ 	.byte	0x03, 0x1b
        /*001e*/ 	.short	0x00ff


	//----- nvinfo : EIATTR_NUM_BARRIERS
	.align		4
        /*0020*/ 	.byte	0x02, 0x4c
        /*0022*/ 	.byte	0x01
	.zero		1


	//----- nvinfo : EIATTR_MERCURY_ISA_VERSION
	.align		4
        /*0024*/ 	.byte	0x03, 0x5f
        /*0026*/ 	.short	0x0101


	//----- nvinfo : EIATTR_COOP_GROUP_MASK_REGIDS
	.align		4
        /*0028*/ 	.byte	0x04, 0x29
        /*002a*/ 	.short	(.L_2231 - .L_2230)


	//   ....[0]....
.L_2230:
        /*002c*/ 	.word	0xffffffff


	//   ....[1]....
        /*0030*/ 	.word	0xffffffff


	//   ....[2]....
        /*0034*/ 	.word	0xffffffff


	//   ....[3]....
        /*0038*/ 	.word	0xffffffff


	//   ....[4]....
        /*003c*/ 	.word	0xffffffff


	//   ....[5]....
        /*0040*/ 	.word	0xffffffff


	//   ....[6]....
        /*0044*/ 	.word	0xffffffff


	//   ....[7]....
        /*0048*/ 	.word	0xffffffff


	//   ....[8]....
        /*004c*/ 	.word	0xffffffff


	//   ....[9]....
        /*0050*/ 	.word	0xffffffff


	//   ....[10]....
        /*0054*/ 	.word	0x0500009e


	//   ....[11]....
        /*0058*/ 	.word	0x0500009e


	//   ....[12]....
        /*005c*/ 	.word	0x0500009e


	//   ....[13]....
        /*0060*/ 	.word	0x0500009e


	//   ....[14]....
        /*0064*/ 	.word	0x0500009e


	//   ....[15]....
        /*0068*/ 	.word	0x0500009e


	//   ....[16]....
        /*006c*/ 	.word	0x0500009e


	//   ....[17]....
        /*0070*/ 	.word	0x0500009e


	//   ....[18]....
        /*0074*/ 	.word	0x0500009e


	//   ....[19]....
        /*0078*/ 	.word	0x0500009e


	//----- nvinfo : EIATTR_COOP_GROUP_INSTR_OFFSETS
	.align		4
.L_2231:
        /*007c*/ 	.byte	0x04, 0x28
        /*007e*/ 	.short	(.L_2233 - .L_2232)


	//   ....[0]....
.L_2232:
        /*0080*/ 	.word	0x000017c0


	//   ....[1]....
        /*0084*/ 	.word	0x000017f0


	//   ....[2]....
        /*0088*/ 	.word	0x00001820


	//   ....[3]....
        /*008c*/ 	.word	0x00001830


	//   ....[4]....
        /*0090*/ 	.word	0x00001860


	//   ....[5]....
        /*0094*/ 	.word	0x00001870


	//   ....[6]....
        /*0098*/ 	.word	0x000018b0


	//   ....[7]....
        /*009c*/ 	.word	0x000018c0


	//   ....[8]....
        /*00a0*/ 	.word	0x00001900


	//   ....[9]....
        /*00a4*/ 	.word	0x00001910


	//   ....[10]....
        /*00a8*/ 	.word	0x000076d0


	//   ....[11]....
        /*00ac*/ 	.word	0x00007790


	//   ....[12]....
        /*00b0*/ 	.word	0x000077f0


	//   ....[13]....
        /*00b4*/ 	.word	0x00007850


	//   ....[14]....
        /*00b8*/ 	.word	0x000078c0


	//   ....[15]....
        /*00bc*/ 	.word	0x00007920


	//   ....[16]....
        /*00c0*/ 	.word	0x000079a0


	//   ....[17]....
        /*00c4*/ 	.word	0x000079f0


	//   ....[18]....
        /*00c8*/ 	.word	0x00007a50


	//   ....[19]....
        /*00cc*/ 	.word	0x00007ab0


	//----- nvinfo : EIATTR_VRC_CTA_INIT_COUNT
	.align		4
.L_2233:
        /*00d0*/ 	.byte	0x02, 0x4a
	.zero		1
	.zero		1


	//----- nvinfo : EIATTR_EXIT_INSTR_OFFSETS
	.align		4
        /*00d4*/ 	.byte	0x04, 0x1c
        /*00d6*/ 	.short	(.L_2235 - .L_2234)


	//   ....[0]....
.L_2234:
        /*00d8*/ 	.word	0x000075f0


	//   ....[1]....
        /*00dc*/ 	.word	0x00007670


	//----- nvinfo : EIATTR_MAX_THREADS
	.align		4
.L_2235:
        /*00e0*/ 	.byte	0x04, 0x05
        /*00e2*/ 	.short	(.L_2237 - .L_2236)
.L_2236:
        /*00e4*/ 	.word	0x00000080
        /*00e8*/ 	.word	0x00000001
        /*00ec*/ 	.word	0x00000001


	//----- nvinfo : EIATTR_CRS_STACK_SIZE
	.align		4
.L_2237:
        /*00f0*/ 	.byte	0x04, 0x1e
        /*00f2*/ 	.short	(.L_2239 - .L_2238)
.L_2238:
        /*00f4*/ 	.word	0x00000000


	//----- nvinfo : EIATTR_CBANK_PARAM_SIZE
	.align		4
.L_2239:
        /*00f8*/ 	.byte	0x03, 0x19
        /*00fa*/ 	.short	0x0128


	//----- nvinfo : EIATTR_PARAM_CBANK
	.align		4
        /*00fc*/ 	.byte	0x04, 0x0a
        /*00fe*/ 	.short	(.L_2241 - .L_2240)
	.align		4
.L_2240:
        /*0100*/ 	.word	index@(.nv.constant0._ZN10layer_norm13ln_bwd_kernelINS_13Kernel_traitsIf13__nv_bfloat16S2_S2_fjLj512ELj1ELj4ELj1ELj16ENS_18Kernel_traits_baseILj512EfS2_S2_S2_fjLj128EEEEELb1ELb1ELb1ELb0EEEvNS_9BwdParamsE)
        /*0104*/ 	.short	0x0380
        /*0106*/ 	.short	0x0128


	//----- nvinfo : EIATTR_SW_WAR
	.align		4
.L_2241:
        /*0108*/ 	.byte	0x04, 0x36
        /*010a*/ 	.short	(.L_2243 - .L_2242)
.L_2242:
        /*010c*/ 	.word	0x00000008
.L_2243:


//--------------------- .nv.info._ZN10layer_norm22ln_bwd_finalize_kernelINS_22Kernel_traits_finalizeILj512Ef13__nv_bfloat16S2_S2_fjLb1ELj1024ELj4ENS_18Kernel_traits_baseILj512EfS2_S2_S2_fjLj1024EEEEELb1ELb1EEEvNS_9BwdParamsE --------------------------
	.section	.nv.info._ZN10layer_norm22ln_bwd_finalize_kernelINS_22Kernel_traits_finalizeILj512Ef13__nv_bfloat16S2_S2_fjLb1ELj1024ELj4ENS_18Kernel_traits_baseILj512EfS2_S2_S2_fjLj1024EEEEELb1ELb1EEEvNS_9BwdParamsE,"",@"SHT_CUDA_INFO"
	.sectionflags	@""
	.align	4


	//----- nvinfo : EIATTR_CUDA_API_VERSION
	.align		4
        /*0000*/ 	.byte	0x04, 0x37
        /*0002*/ 	.short	(.L_2245 - .L_2244)
.L_2244:
        /*0004*/ 	.word	0x00000082


	//----- nvinfo : EIATTR_KPARAM_INFO
	.align		4
.L_2245:
        /*0008*/ 	.byte	0x04, 0x17
        /*000a*/ 	.short	(.L_2247 - .L_2246)
.L_2246:
        /*000c*/ 	.word	0x00000000
        /*0010*/ 	.short	0x0000
        /*0012*/ 	.short	0x0000
        /*0014*/ 	.byte	0x00, 0xf0, 0xa1, 0x04


	//----- nvinfo : EIATTR_SPARSE_MMA_MASK
	.align		4
.L_2247:
        /*0018*/ 	.byte	0x03, 0x50
        /*001a*/ 	.short	0x0000


	//----- nvinfo : EIATTR_MAXREG_COUNT
	.align		4
        /*001c*/ 	.byte	0x03, 0x1b
        /*001e*/ 	.short	0x0040


	//----- nvinfo : EIATTR_NUM_BARRIERS
	.align		4
        /*0020*/ 	.byte	0x02, 0x4c
        /*0022*/ 	.byte	0x01
	.zero		1


	//----- nvinfo : EIATTR_MERCURY_ISA_VERSION
	.align		4
        /*0024*/ 	.byte	0x03, 0x5f
        /*0026*/ 	.short	0x0101


	//----- nvinfo : EIATTR_COOP_GROUP_MASK_REGIDS
	.align		4
        /*0028*/ 	.byte	0x04, 0x29
        /*002a*/ 	.short	(.L_2249 - .L_2248)


	//   ....[0]....
.L_2248:
        /*002c*/ 	.word	0xffffffff


	//   ....[1]....
        /*0030*/ 	.word	0xffffffff


	//   ....[2]....
        /*0034*/ 	.word	0xffffffff


	//   ....[3]....
        /*0038*/ 	.word	0xffffffff


	//   ....[4]....
        /*003c*/ 	.word	0xffffffff


	//   ....[5]....
        /*0040*/ 	.word	0xffffffff


	//   ....[6]....
        /*0044*/ 	.word	0xffffffff


	//   ....[7]....
        /*0048*/ 	.word	0xffffffff


	//   ....[8]....
        /*004c*/ 	.word	0xffffffff


	//   ....[9]....
        /*0050*/ 	.word	0xffffffff


	//   ....[10]....
        /*0054*/ 	.word	0xffffffff


	//   ....[11]....
        /*0058*/ 	.word	0xffffffff


	//   ....[12]....
        /*005c*/ 	.word	0xffffffff


	//   ....[13]....
        /*0060*/ 	.word	0xffffffff


	//   ....[14]....
        /*0064*/ 	.word	0xffffffff


	//----- nvinfo : EIATTR_COOP_GROUP_INSTR_OFFSETS
	.align		4
.L_2249:
        /*0068*/ 	.byte	0x04, 0x28
        /*006a*/ 	.short	(.L_2251 - .L_2250)


	//   ....[0]....
.L_2250:
        /*006c*/ 	.word	0x00001090


	//   ....[1]....
        /*0070*/ 	.word	0x000010a0


	//   ....[2]....
        /*0074*/ 	.word	0x000010b0


	//   ....[3]....
        /*0078*/ 	.word	0x000010e0


	//   ....[4]....
        /*007c*/ 	.word	0x00001100


	//   ....[5]....
        /*0080*/ 	.word	0x00001110


	//   ....[6]....
        /*0084*/ 	.word	0x00001140


	//   ....[7]....
        /*0088*/ 	.word	0x00001160


	//   ....[8]....
        /*008c*/ 	.word	0x00001170


	//   ....[9]....
        /*0090*/ 	.word	0x000011a0


	//   ....[10]....
        /*0094*/ 	.word	0x000011c0


	//   ....[11]....
        /*0098*/ 	.word	0x000011d0


	//   ....[12]....
        /*009c*/ 	.word	0x00001210


	//   ....[13]....
        /*00a0*/ 	.word	0x00001230


	//   ....[14]....
        /*00a4*/ 	.word	0x00001240


	//----- nvinfo : EIATTR_VRC_CTA_INIT_COUNT
	.align		4
.L_2251:
        /*00a8*/ 	.byte	0x02, 0x4a
	.zero		1
	.zero		1


	//----- nvinfo : EIATTR_EXIT_INSTR_OFFSETS
	.align		4
        /*00ac*/ 	.byte	0x04, 0x1c
        /*00ae*/ 	.short	(.L_2253 - .L_2252)


	//   ....[0]....
.L_2252:
        /*00b0*/ 	.word	0x00000060


	//   ....[1]....
        /*00b4*/ 	.word	0x000012c0


	//   ....[2]....
        /*00b8*/ 	.word	0x000013b0


	//----- nvinfo : EIATTR_MAX_THREADS
	.align		4
.L_2253:
        /*00bc*/ 	.byte	0x04, 0x05
        /*00be*/ 	.short	(.L_2255 - .L_2254)
.L_2254:
        /*00c0*/ 	.word	0x00000400
        /*00c4*/ 	.word	0x00000001
        /*00c8*/ 	.word	0x00000001


	//----- nvinfo : EIATTR_CRS_STACK_SIZE
	.align		4
.L_2255:
        /*00cc*/ 	.byte	0x04, 0x1e
        /*00ce*/ 	.short	(.L_2257 - .L_2256)
.L_2256:
        /*00d0*/ 	.word	0x00000000


	//----- nvinfo : EIATTR_CBANK_PARAM_SIZE
	.align		4
.L_2257:
        /*00d4*/ 	.byte	0x03, 0x19
        /*00d6*/ 	.short	0x0128


	//----- nvinfo : EIATTR_PARAM_CBANK
	.align		4
        /*00d8*/ 	.byte	0x04, 0x0a
        /*00da*/ 	.short	(.L_2259 - .L_2258)
	.align		4
.L_2258:
        /*00dc*/ 	.word	index@(.nv.constant0._ZN10layer_norm22ln_bwd_finalize_kernelINS_22Kernel_traits_finalizeILj512Ef13__nv_bfloat16S2_S2_fjLb1ELj1024ELj4ENS_18Kernel_traits_baseILj512EfS2_S2_S2_fjLj1024EEEEELb1ELb1EEEvNS_9BwdParamsE)
        /*00e0*/ 	.short	0x0380
        /*00e2*/ 	.short	0x0128


	//----- nvinfo : EIATTR_SW_WAR
	.align		4
.L_2259:
        /*00e4*/ 	.byte	0x04, 0x36
        /*00e6*/ 	.short	(.L_2261 - .L_2260)
.L_2260:
        /*00e8*/ 	.word	0x00000008
.L_2261:


//--------------------- .nv.info._ZN10layer_norm13ln_bwd_kernelINS_13Kernel_traitsIf13__nv_bfloat16S2_S2_fjLj512ELj1ELj4ELj1ELj16ENS_18Kernel_traits_baseILj512EfS2_S2_S2_fjLj128EEEEELb1ELb1ELb1ELb1EEEvNS_9BwdParamsE --------------------------
	.section	.nv.info._ZN10layer_norm13ln_bwd_kernelINS_13Kernel_traitsIf13__nv_bfloat16S2_S2_fjLj512ELj1ELj4ELj1ELj16ENS_18Kernel_traits_baseILj512EfS2_S2_S2_fjLj128EEEEELb1ELb1ELb1ELb1EEEvNS_9BwdParamsE,"",@"SHT_CUDA_INFO"
	.sectionflags	@""
	.align	4


	//----- nvinfo : EIATTR_CUDA_API_VERSION
	.align		4
        /*0000*/ 	.byte	0x04, 0x37
        /*0002*/ 	.short	(.L_2263 - .L_2262)
.L_2262:
        /*0004*/ 	.word	0x00000082


	//----- nvinfo : EIATTR_KPARAM_INFO
	.align		4
.L_2263:
        /*0008*/ 	.byte	0x04, 0x17
        /*000a*/ 	.short	(.L_2265 - .L_2264)
.L_2264:
        /*000c*/ 	.word	0x00000000
        /*0010*/ 	.short	0x0000
        /*0012*/ 	.short	0x0000
        /*0014*/ 	.byte	0x00, 0xf0, 0xa1, 0x04


	//----- nvinfo : EIATTR_SPARSE_MMA_MASK
	.align		4
.L_2265:
        /*0018*/ 	.byte	0x03, 0x50
        /*001a*/ 	.short	0x0000


	//----- nvinfo : EIATTR_MAXREG_COUNT
	.align		4
        /*001c*/ 	.byte	0x03, 0x1b
        /*001e*/ 	.short	0x00ff


	//----- nvinfo : EIATTR_NUM_BARRIERS
	.align		4
        /*0020*/ 	.byte	0x02, 0x4c
        /*0022*/ 	.byte	0x01
	.zero		1


	//----- nvinfo : EIATTR_MERCURY_ISA_VERSION
	.align		4
        /*0024*/ 	.byte	0x03, 0x5f
        /*0026*/ 	.short	0x0101


	//----- nvinfo : EIATTR_COOP_GROUP_MASK_REGIDS
	.align		4
        /*0028*/ 	.byte	0x04, 0x29
        /*002a*/ 	.short	(.L_2267 - .L_2266)


	//   ....[0]....
.L_2266:
        /*002c*/ 	.word	0xffffffff


	//   ....[1]....
        /*0030*/ 	.word	0xffffffff


	//   ....[2]....
        /*0034*/ 	.word	0xffffffff


	//   ....[3]....
        /*0038*/ 	.word	0xffffffff


	//   ....[4]....
        /*003c*/ 	.word	0xffffffff


	//   ....[5]....
        /*0040*/ 	.word	0xffffffff


	//   ....[6]....
        /*0044*/ 	.word	0xffffffff


	//   ....[7]....
        /*0048*/ 	.word	0xffffffff


	//   ....[8]....
        /*004c*/ 	.word	0xffffffff


	//   ....[9]....
        /*0050*/ 	.word	0xffffffff


	//   ....[10]....
        /*0054*/ 	.word	0x0500009f


	//   ....[11]....
        /*0058*/ 	.word	0x0500009f


	//   ....[12]....
        /*005c*/ 	.word	0x0500009f


	//   ....[13]....
        /*0060*/ 	.word	0x0500009f


	//   ....[14]....
        /*0064*/ 	.word	0x0500009f


	//   ....[15]....
        /*0068*/ 	.word	0x0500009f


	//   ....[16]....
        /*006c*/ 	.word	0x0500009f


	//   ....[17]....
        /*0070*/ 	.word	0x0500009f


	//   ....[18]....
        /*0074*/ 	.word	0x0500009f


	//   ....[19]....
        /*0078*/ 	.word	0x0500009f


	//----- nvinfo : EIATTR_COOP_GROUP_INSTR_OFFSETS
	.align		4
.L_2267:
        /*007c*/ 	.byte	0x04, 0x28
        /*007e*/ 	.short	(.L_2269 - .L_2268)


	//   ....[0]....
.L_2268:
        /*0080*/ 	.word	0x00001370


	//   ....[1]....
        /*0084*/ 	.word	0x000013a0


	//   ....[2]....
        /*0088*/ 	.word	0x000013d0


	//   ....[3]....
        /*008c*/ 	.word	0x000013e0


	//   ....[4]....
        /*0090*/ 	.word	0x00001410


	//   ....[5]....
        /*0094*/ 	.word	0x00001420


	//   ....[6]....
        /*0098*/ 	.word	0x00001460


	//   ....[7]....
        /*009c*/ 	.word	0x00001490


	//   ....[8]....
        /*00a0*/ 	.word	0x000014d0


	//   ....[9]....
        /*00a4*/ 	.word	0x00001500


	//   ....[10]....
        /*00a8*/ 	.word	0x00006e30


	//   ....[11]....
        /*00ac*/ 	.word	0x00006ed0


	//   ....[12]....
        /*00b0*/ 	.word	0x00006f50


	//   ....[13]....
        /*00b4*/ 	.word	0x00006fb0


	//   ....[14]....
        /*00b8*/ 	.word	0x00007020


	//   ....[15]....
        /*00bc*/ 	.word	0x00007080


	//   ....[16]....
        /*00c0*/ 	.word	0x00007110


	//   ....[17]....
        /*00c4*/ 	.word	0x00007160


	//   ....[18]....
        /*00c8*/ 	.word	0x000071e0


	//   ....[19]....
        /*00cc*/ 	.word	0x00007260


	//----- nvinfo : EIATTR_VRC_CTA_INIT_COUNT
	.align		4
.L_2269:
        /*00d0*/ 	.byte	0x02, 0x4a
	.zero		1
	.zero		1


	//----- nvinfo : EIATTR_EXIT_INSTR_OFFSETS
	.align		4
        /*00d4*/ 	.byte	0x04, 0x1c
        /*00d6*/ 	.short	(.L_2271 - .L_2270)


	//   ....[0]....
.L_2270:
        /*00d8*/ 	.word	0x00006dc0


	//----- nvinfo : EIATTR_MAX_THREADS
	.align		4
.L_2271:
        /*00dc*/ 	.byte	0x04, 0x05
        /*00de*/ 	.short	(.L_2273 - .L_2272)
.L_2272:
        /*00e0*/ 	.word	0x00000080
        /*00e4*/ 	.word	0x00000001
        /*00e8*/ 	.word	0x00000001


	//----- nvinfo : EIATTR_CRS_STACK_SIZE
	.align		4
.L_2273:
        /*00ec*/ 	.byte	0x04, 0x1e
        /*00ee*/ 	.short	(.L_2275 - .L_2274)
.L_2274:
        /*00f0*/ 	.word	0x00000000


	//----- nvinfo : EIATTR_CBANK_PARAM_SIZE
	.align		4
.L_2275:
        /*00f4*/ 	.byte	0x03, 0x19
        /*00f6*/ 	.short	0x0128


	//----- nvinfo : EIATTR_PARAM_CBANK
	.align		4
        /*00f8*/ 	.byte	0x04, 0x0a
        /*00fa*/ 	.short	(.L_2277 - .L_2276)
	.align		4
.L_2276:
        /*00fc*/ 	.word	index@(.nv.constant0._ZN10layer_norm13ln_bwd_kernelINS_13Kernel_traitsIf13__nv_bfloat16S2_S2_fjLj512ELj1ELj4ELj1ELj16ENS_18Kernel_traits_baseILj512EfS2_S2_S2_fjLj128EEEEELb1ELb1ELb1ELb1EEEvNS_9BwdParamsE)
        /*0100*/ 	.short	0x0380
        /*0102*/ 	.short	0x0128


	//----- nvinfo : EIATTR_SW_WAR
	.align		4
.L_2277:
        /*0104*/ 	.byte	0x04, 0x36
        /*0106*/ 	.short	(.L_2279 - .L_2278)
.L_2278:
        /*0108*/ 	.word	0x00000008
.L_2279:


//--------------------- .nv.info._ZN10layer_norm13ln_bwd_kernelINS_13Kernel_traitsI13__nv_bfloat16S2_fS2_fjLj512ELj1ELj4ELj1ELj16ENS_18Kernel_traits_baseILj512ES2_S2_fS2_fjLj128EEEEELb0ELb0ELb0ELb0EEEvNS_9BwdParamsE --------------------------
	.section	.nv.info._ZN10layer_norm13ln_bwd_kernelINS_13Kernel_traitsI13__nv_bfloat16S2_fS2_fjLj512ELj1ELj4ELj1ELj16ENS_18Kernel_traits_baseILj512ES2_S2_fS2_fjLj128EEEEELb0ELb0ELb0ELb0EEEvNS_9BwdParamsE,"",@"SHT_CUDA_INFO"
	.sectionflags	@""
	.align	4


	//----- nvinfo : EIATTR_CUDA_API_VERSION
	.align		4
        /*0000*/ 	.byte	0x04, 0x37
        /*0002*/ 	.short	(.L_2281 - .L_2280)
.L_2280:
        /*0004*/ 	.word	0x00000082


	//----- nvinfo : EIATTR_KPARAM_INFO
	.align		4
.L_2281:
        /*0008*/ 	.byte	0x04, 0x17
        /*000a*/ 	.short	(.L_2283 - .L_2282)
.L_2282:
        /*000c*/ 	.word	0x00000000
        /*0010*/ 	.short	0x0000
        /*0012*/ 	.short	0x0000
        /*0014*/ 	.byte	0x00, 0xf0, 0xa1, 0x04


	//----- nvinfo : EIATTR_SPARSE_MMA_MASK
	.align		4
.L_2283:
        /*0018*/ 	.byte	0x03, 0x50
        /*001a*/ 	.short	0x0000


	//----- nvinfo : EIATTR_MAXREG_COUNT
	.align		4
        /*001c*/ 	.byte	0x03, 0x1b
        /*001e*/ 	.short	0x00ff


	//----- nvinfo : EIATTR_NUM_BARRIERS
	.align		4
        /*0020*/ 	.byte	0x02, 0x4c
        /*0022*/ 	.byte	0x01
	.zero		1


	//----- nvinfo : EIATTR_MERCURY_ISA_VERSION
	.align		4
        /*0024*/ 	.byte	0x03, 0x5f
        /*0026*/ 	.short	0x0101


	//----- nvinfo : EIATTR_COOP_GROUP_MASK_REGIDS
	.align		4
        /*0028*/ 	.byte	0x04, 0x29
        /*002a*/ 	.short	(.L_2285 - .L_2284)


	//   ....[0]....
.L_2284:
        /*002c*/ 	.word	0xffffffff


	//   ....[1]....
        /*0030*/ 	.word	0xffffffff


	//   ....[2]....
        /*0034*/ 	.word	0xffffffff


	//   ....[3]....
        /*0038*/ 	.word	0xffffffff


	//   ....[4]....
        /*003c*/ 	.word	0xffffffff


	//   ....[5]....
        /*0040*/ 	.word	0xffffffff


	//   ....[6]....
        /*0044*/ 	.word	0xffffffff


	//   ....[7]....
        /*0048*/ 	.word	0xffffffff


	//   ....[8]....
        /*004c*/ 	.word	0xffffffff


	//   ....[9]....
        /*0050*/ 	.word	0xffffffff


	//   ....[10]....
        /*0054*/ 	.word	0x0500004a


	//   ....[11]....
        /*0058*/ 	.word	0x0500004a


	//   ....[12]....
        /*005c*/ 	.word	0x0500004a


	//   ....[13]....
        /*0060*/ 	.word	0x0500004a


	//   ....[14]....
        /*0064*/ 	.word	0x0500004a


	//   ....[15]....
        /*0068*/ 	.word	0x0500004a


	//   ....[16]....
        /*006c*/ 	.word	0x0500004a


	//   ....[17]....
        /*0070*/ 	.word	0x0500004a


	//   ....[18]....
        /*0074*/ 	.word	0x0500004a


	//   ....[19]....
        /*0078*/ 	.word	0x0500004a


	//----- nvinfo : EIATTR_COOP_GROUP_INSTR_OFFSETS
	.align		4
.L_2285:
        /*007c*/ 	.byte	0x04, 0x28
        /*007e*/ 	.short	(.L_2287 - .L_2286)


	//   ....[0]....
.L_2286:
        /*0080*/ 	.word	0x00001200


	//   ....[1]....
        /*0084*/ 	.word	0x00001210


	//   ....[2]....
        /*0088*/ 	.word	0x00001240


	//   ....[3]....
        /*008c*/ 	.word	0x00001250


	//   ....[4]....
        /*0090*/ 	.word	0x00001280


	//   ....[5]....
        /*0094*/ 	.word	0x00001290


	//   ....[6]....
        /*0098*/ 	.word	0x000012c0


	//   ....[7]....
        /*009c*/ 	.word	0x000012d0


	//   ....[8]....
        /*00a0*/ 	.word	0x00001300


	//   ....[9]....
        /*00a4*/ 	.word	0x00001310


	//   ....[10]....
        /*00a8*/ 	.word	0x00003300


	//   ....[11]....
        /*00ac*/ 	.word	0x000033a0


	//   ....[12]....
        /*00b0*/ 	.word	0x00003400


	//   ....[13]....
        /*00b4*/ 	.word	0x00003460


	//   ....[14]....
        /*00b8*/ 	.word	0x000034d0


	//   ....[15]....
        /*00bc*/ 	.word	0x00003530


	//   ....[16]....
        /*00c0*/ 	.word	0x000035a0


	//   ....[17]....
        /*00c4*/ 	.word	0x00003600


	//   ....[18]....
        /*00c8*/ 	.word	0x00003670


	//   ....[19]....
        /*00cc*/ 	.word	0x000036d0


	//----- nvinfo : EIATTR_VRC_CTA_INIT_COUNT
	.align		4
.L_2287:
        /*00d0*/ 	.byte	0x02, 0x4a
	.zero		1
	.zero		1


	//----- nvinfo : EIATTR_EXIT_INSTR_OFFSETS
	.align		4
        /*00d4*/ 	.byte	0x04, 0x1c
        /*00d6*/ 	.short	(.L_2289 - .L_2288)


	//   ....[0]....
.L_2288:
        /*00d8*/ 	.word	0x00003260


	//   ....[1]....
        /*00dc*/ 	.word	0x00003290


	//----- nvinfo : EIATTR_MAX_THREADS
	.align		4
.L_2289:
        /*00e0*/ 	.byte	0x04, 0x05
        /*00e2*/ 	.short	(.L_2291 - .L_2290)
.L_2290:
        /*00e4*/ 	.word	0x00000080
        /*00e8*/ 	.word	0x00000001
        /*00ec*/ 	.word	0x00000001


	//----- nvinfo : EIATTR_CRS_STACK_SIZE
	.align		4
.L_2291:
        /*00f0*/ 	.byte	0x04, 0x1e
        /*00f2*/ 	.short	(.L_2293 - .L_2292)
.L_2292:
        /*00f4*/ 	.word	0x00000000


	//----- nvinfo : EIATTR_CBANK_PARAM_SIZE
	.align		4
.L_2293:
        /*00f8*/ 	.byte	0x03, 0x19
        /*00fa*/ 	.short	0x0128


	//----- nvinfo : EIATTR_PARAM_CBANK
	.align		4
        /*00fc*/ 	.byte	0x04, 0x0a
        /*00fe*/ 	.short	(.L_2295 - .L_2294)
	.align		4
.L_2294:
        /*0100*/ 	.word	index@(.nv.constant0._ZN10layer_norm13ln_bwd_kernelINS_13Kernel_traitsI13__nv_bfloat16S2_fS2_fjLj512ELj1ELj4ELj1ELj16ENS_18Kernel_traits_baseILj512ES2_S2_fS2_fjLj128EEEEELb0ELb0ELb0ELb0EEEvNS_9BwdParamsE)
        /*0104*/ 	.short	0x0380
        /*0106*/ 	.short	0x0128


	//----- nvinfo : EIATTR_SW_WAR
	.align		4
.L_2295:
        /*0108*/ 	.byte	0x04, 0x36
        /*010a*/ 	.short	(.L_2297 - .L_2296)
.L_2296:
        /*010c*/ 	.word	0x00000008
.L_2297:


//--------------------- .nv.info._ZN10layer_norm13ln_bwd_kernelINS_13Kernel_traitsI13__nv_bfloat16S2_fS2_fjLj512ELj1ELj4ELj1ELj16ENS_18Kernel_traits_baseILj512ES2_S2_fS2_fjLj128EEEEELb0ELb0ELb0ELb1EEEvNS_9BwdParamsE --------------------------
	.section	.nv.info._ZN10layer_norm13ln_bwd_kernelINS_13Kernel_traitsI13__nv_bfloat16S2_fS2_fjLj512ELj1ELj4ELj1ELj16ENS_18Kernel_traits_baseILj512ES2_S2_fS2_fjLj128EEEEELb0ELb0ELb0ELb1EEEvNS_9BwdParamsE,"",@"SHT_CUDA_INFO"
	.sectionflags	@""
	.align	4


	//----- nvinfo : EIATTR_CUDA_API_VERSION
	.align		4
        /*0000*/ 	.byte	0x04, 0x37
        /*0002*/ 	.short	(.L_2299 - .L_2298)
.L_2298:
        /*0004*/ 	.word	0x00000082


	//----- nvinfo : EIATTR_KPARAM_INFO
	.align		4
.L_2299:
        /*0008*/ 	.byte	0x04, 0x17
        /*000a*/ 	.short	(.L_2301 - .L_2300)
.L_2300:
        /*000c*/ 	.word	0x00000000
        /*0010*/ 	.short	0x0000
        /*0012*/ 	.short	0x0000
        /*0014*/ 	.byte	0x00, 0xf0, 0xa1, 0x04


	//----- nvinfo : EIATTR_SPARSE_MMA_MASK
	.align		4
.L_2301:
        /*0018*/ 	.byte	0x03, 0x50
        /*001a*/ 	.short	0x0000


	//----- nvinfo : EIATTR_MAXREG_COUNT
	.align		4
        /*001c*/ 	.byte	0x03, 0x1b
        /*001e*/ 	.short	0x00ff


	//----- nvinfo : EIATTR_NUM_BARRIERS
	.align		4
        /*0020*/ 	.byte	0x02, 0x4c
        /*0022*/ 	.byte	0x01
	.zero		1


	//----- nvinfo : EIATTR_MERCURY_ISA_VERSION
	.align		4
        /*0024*/ 	.byte	0x03, 0x5f
        /*0026*/ 	.short	0x0101


	//----- nvinfo : EIATTR_COOP_GROUP_MASK_REGIDS
	.align		4
        /*0028*/ 	.byte	0x04, 0x29
        /*002a*/ 	.short	(.L_2303 - .L_2302)


	//   ....[0]....
.L_2302:
        /*002c*/ 	.word	0xffffffff


	//   ....[1]....
        /*0030*/ 	.word	0xffffffff


	//   ....[2]....
        /*0034*/ 	.word	0xffffffff


	//   ....[3]....
        /*0038*/ 	.word	0xffffffff


	//   ....[4]....
        /*003c*/ 	.word	0xffffffff


	//   ....[5]....
        /*0040*/ 	.word	0xffffffff


	//   ....[6]....
        /*0044*/ 	.word	0xffffffff


	//   ....[7]....
        /*0048*/ 	.word	0xffffffff


	//   ....[8]....
        /*004c*/ 	.word	0xffffffff


	//   ....[9]....
        /*0050*/ 	.word	0xffffffff


	//   ....[10]....
        /*0054*/ 	.word	0x05000074


	//   ....[11]....
        /*0058*/ 	.word	0x05000074


	//   ....[12]....
        /*005c*/ 	.word	0x05000074


	//   ....[13]....
        /*0060*/ 	.word	0x05000074


	//   ....[14]....
        /*0064*/ 	.word	0x05000074


	//   ....[15]....
        /*0068*/ 	.word	0x05000074


	//   ....[16]....
        /*006c*/ 	.word	0x05000074


	//   ....[17]....
        /*0070*/ 	.word	0x05000074


	//   ....[18]....
        /*0074*/ 	.word	0x05000074


	//   ....[19]....
        /*0078*/ 	.word	0x05000074


	//----- nvinfo : EIATTR_COOP_GROUP_INSTR_OFFSETS
	.align		4
.L_2303:
        /*007c*/ 	.byte	0x04, 0x28
        /*007e*/ 	.short	(.L_2305 - .L_2304)


	//   ....[0]....
.L_2304:
        /*0080*/ 	.word	0x00001050


	//   ....[1]....
        /*0084*/ 	.word	0x00001060


	//   ....[2]....
        /*0088*/ 	.word	0x00001090


	//   ....[3]....
        /*008c*/ 	.word	0x000010a0


	//   ....[4]....
        /*0090*/ 	.word	0x000010d0


	//   ....[5]....
        /*0094*/ 	.word	0x000010e0


	//   ....[6]....
        /*0098*/ 	.word	0x00001110


	//   ....[7]....
        /*009c*/ 	.word	0x00001120


	//   ....[8]....
        /*00a0*/ 	.word	0x00001150


	//   ....[9]....
        /*00a4*/ 	.word	0x00001160


	//   ....[10]....
        /*00a8*/ 	.word	0x00002fb0


	//   ....[11]....
        /*00ac*/ 	.word	0x00003040


	//   ....[12]....
        /*00b0*/ 	.word	0x000030b0


	//   ....[13]....
        /*00b4*/ 	.word	0x00003110


	//   ....[14]....
        /*00b8*/ 	.word	0x00003180


	//   ....[15]....
        /*00bc*/ 	.word	0x000031e0


	//   ....[16]....
        /*00c0*/ 	.word	0x00003250


	//   ....[17]....
        /*00c4*/ 	.word	0x000032b0


	//   ....[18]....
        /*00c8*/ 	.word	0x00003320


	//   ....[19]....
        /*00cc*/ 	.word	0x00003380


	//----- nvinfo : EIATTR_VRC_CTA_INIT_COUNT
	.align		4
.L_2305:
        /*00d0*/ 	.byte	0x02, 0x4a
	.zero		1
	.zero		1


	//----- nvinfo : EIATTR_EXIT_INSTR_OFFSETS
	.align		4
        /*00d4*/ 	.byte	0x04, 0x1c
        /*00d6*/ 	.short	(.L_2307 - .L_2306)


	//   ....[0]....
.L_2306:
        /*00d8*/ 	.word	0x00002f40


	//----- nvinfo : EIATTR_MAX_THREADS
	.align		4
.L_2307:
        /*00dc*/ 	.byte	0x04, 0x05
        /*00de*/ 	.short	(.L_2309 - .L_2308)
.L_2308:
        /*00e0*/ 	.word	0x00000080
        /*00e4*/ 	.word	0x00000001
        /*00e8*/ 	.word	0x00000001


	//----- nvinfo : EIATTR_CRS_STACK_SIZE
	.align		4
.L_2309:
        /*00ec*/ 	.byte	0x04, 0x1e
        /*00ee*/ 	.short	(.L_2311 - .L_2310)
.L_2310:
        /*00f0*/ 	.word	0x00000000


	//----- nvinfo : EIATTR_CBANK_PARAM_SIZE
	.align		4
.L_2311:
        /*00f4*/ 	.byte	0x03, 0x19
        /*00f6*/ 	.short	0x0128


	//----- nvinfo : EIATTR_PARAM_CBANK
	.align		4
        /*00f8*/ 	.byte	0x04, 0x0a
        /*00fa*/ 	.short	(.L_2313 - .L_2312)
	.align		4
.L_2312:
        /*00fc*/ 	.word	index@(.nv.constant0._ZN10layer_norm13ln_bwd_kernelINS_13Kernel_traitsI13__nv_bfloat16S2_fS2_fjLj512ELj1ELj4ELj1ELj16ENS_18Kernel_traits_baseILj512ES2_S2_fS2_fjLj128EEEEELb0ELb0ELb0ELb1EEEvNS_9BwdParamsE)
        /*0100*/ 	.short	0x0380
        /*0102*/ 	.short	0x0128


	//----- nvinfo : EIATTR_SW_WAR
	.align		4
.L_2313:
        /*0104*/ 	.byte	0x04, 0x36
        /*0106*/ 	.short	(.L_2315 - .L_2314)
.L_2314:
        /*0108*/ 	.word	0x00000008
.L_2315:


//--------------------- .nv.info._ZN10layer_norm13ln_bwd_kernelINS_13Kernel_traitsI13__nv_bfloat16S2_fS2_fjLj512ELj1ELj4ELj1ELj16ENS_18Kernel_traits_baseILj512ES2_S2_fS2_fjLj128EEEEELb0ELb0ELb1ELb0EEEvNS_9BwdParamsE --------------------------
	.section	.nv.info._ZN10layer_norm13ln_bwd_kernelINS_13Kernel_traitsI13__nv_bfloat16S2_fS2_fjLj512ELj1ELj4ELj1ELj16ENS_18Kernel_traits_baseILj512ES2_S2_fS2_fjLj128EEEEELb0ELb0ELb1ELb0EEEvNS_9BwdParamsE,"",@"SHT_CUDA_INFO"
	.sectionflags	@""
	.align	4


	//----- nvinfo : EIATTR_CUDA_API_VERSION
	.align		4
        /*0000*/ 	.byte	0x04, 0x37
        /*0002*/ 	.short	(.L_2317 - .L_2316)
.L_2316:
        /*0004*/ 	.word	0x00000082


	//----- nvinfo : EIATTR_KPARAM_INFO
	.align		4
.L_2317:
        /*0008*/ 	.byte	0x04, 0x17
        /*000a*/ 	.short	(.L_2319 - .L_2318)
.L_2318:
        /*000c*/ 	.word	0x00000000
        /*0010*/ 	.short	0x0000
        /*0012*/ 	.short	0x0000
        /*0014*/ 	.byte	0x00, 0xf0, 0xa1, 0x04


	//----- nvinfo : EIATTR_SPARSE_MMA_MASK
	.align		4
.L_2319:
        /*0018*/ 	.byte	0x03, 0x50
        /*001a*/ 	.short	0x0000


	//----- nvinfo : EIATTR_MAXREG_COUNT
	.align		4
        /*001c*/ 	.byte	0x03, 0x1b
        /*001e*/ 	.short	0x00ff


	//----- nvinfo : EIATTR_NUM_BARRIERS
	.align		4
        /*0020*/ 	.byte	0x02, 0x4c
        /*0022*/ 	.byte	0x01
	.zero		1


	//----- nvinfo : EIATTR_MERCURY_ISA_VERSION
	.align		4
        /*0024*/ 	.byte	0x03, 0x5f
        /*0026*/ 	.short	0x0101


	//----- nvinfo : EIATTR_COOP_GROUP_MASK_REGIDS
	.align		4
        /*0028*/ 	.byte	0x04, 0x29
        /*002a*/ 	.short	(.L_2321 - .L_2320)


	//   ....[0]....
.L_2320:
        /*002c*/ 	.word	0xffffffff


	//   ....[1]....
        /*0030*/ 	.word	0xffffffff


	//   ....[2]....
        /*0034*/ 	.word	0xffffffff


	//   ....[3]....
        /*0038*/ 	.word	0xffffffff


	//   ....[4]....
        /*003c*/ 	.word	0xffffffff


	//   ....[5]....
        /*0040*/ 	.word	0xffffffff


	//   ....[6]....
        /*0044*/ 	.word	0xffffffff


	//   ....[7]....
        /*0048*/ 	.word	0xffffffff


	//   ....[8]....
        /*004c*/ 	.word	0xffffffff


	//   ....[9]....
        /*0050*/ 	.word	0xffffffff


	//   ....[10]....
        /*0054*/ 	.word	0x05000002


	//   ....[11]....
        /*0058*/ 	.word	0x05000002


	//   ....[12]....
        /*005c*/ 	.word	0x05000002


	//   ....[13]....
        /*0060*/ 	.word	0x05000002


	//   ....[14]....
        /*0064*/ 	.word	0x05000002


	//   ....[15]....
        /*0068*/ 	.word	0x05000002


	//   ....[16]....
        /*006c*/ 	.word	0x05000002


	//   ....[17]....
        /*0070*/ 	.word	0x05000002


	//   ....[18]....
        /*0074*/ 	.word	0x05000002


	//   ....[19]....
        /*0078*/ 	.word	0x05000002


	//----- nvinfo : EIATTR_COOP_GROUP_INSTR_OFFSETS
	.align		4
.L_2321:
        /*007c*/ 	.byte	0x04, 0x28
        /*007e*/ 	.short	(.L_2323 - .L_2322)


	//   ....[0]....
.L_2322:
        /*0080*/ 	.word	0x00001420


	//   ....[1]....
        /*0084*/ 	.word	0x00001430


	//   ....[2]....
        /*0088*/ 	.word	0x00001460


	//   ....[3]....
        /*008c*/ 	.word	0x00001470


	//   ....[4]....
        /*0090*/ 	.word	0x000014a0


	//   ....[5]....
        /*0094*/ 	.word	0x000014b0


	//   ....[6]....
        /*0098*/ 	.word	0x000014e0


	//   ....[7]....
        /*009c*/ 	.word	0x000014f0


	//   ....[8]....
        /*00a0*/ 	.word	0x00001520


	//   ....[9]....
        /*00a4*/ 	.word	0x00001530


	//   ....[10]....
        /*00a8*/ 	.word	0x00004620


	//   ....[11]....
        /*00ac*/ 	.word	0x000046c0


	//   ....[12]....
        /*00b0*/ 	.word	0x00004720


	//   ....[13]....
        /*00b4*/ 	.word	0x00004780


	//   ....[14]....
        /*00b8*/ 	.word	0x000047f0


	//   ....[15]....
        /*00bc*/ 	.word	0x00004850


	//   ....[16]....
        /*00c0*/ 	.word	0x000048c0


	//   ....[17]....
        /*00c4*/ 	.word	0x00004920


	//   ....[18]....
        /*00c8*/ 	.word	0x00004990


	//   ....[19]....
        /*00cc*/ 	.word	0x000049f0


	//----- nvinfo : EIATTR_VRC_CTA_INIT_COUNT
	.align		4
.L_2323:
        /*00d0*/ 	.byte	0x02, 0x4a
	.zero		1
	.zero		1


	//----- nvinfo : EIATTR_EXIT_INSTR_OFFSETS
	.align		4
        /*00d4*/ 	.byte	0x04, 0x1c
        /*00d6*/ 	.short	(.L_2325 - .L_2324)


	//   ....[0]....
.L_2324:
        /*00d8*/ 	.word	0x00004590


	//   ....[1]....
        /*00dc*/ 	.word	0x000045c0


	//----- nvinfo : EIATTR_MAX_THREADS
	.align		4
.L_2325:
        /*00e0*/ 	.byte	0x04, 0x05
        /*00e2*/ 	.short	(.L_2327 - .L_2326)
.L_2326:
        /*00e4*/ 	.word	0x00000080
        /*00e8*/ 	.word	0x00000001
        /*00ec*/ 	.word	0x00000001


	//----- nvinfo : EIATTR_CRS_STACK_SIZE
	.align		4
.L_2327:
        /*00f0*/ 	.byte	0x04, 0x1e
        /*00f2*/ 	.short	(.L_2329 - .L_2328)
.L_2328:
        /*00f4*/ 	.word	0x00000000


	//----- nvinfo : EIATTR_CBANK_PARAM_SIZE
	.align		4
.L_2329:
        /*00f8*/ 	.byte	0x03, 0x19
        /*00fa*/ 	.short	0x0128


	//----- nvinfo : EIATTR_PARAM_CBANK
	.align		4
        /*00fc*/ 	.byte	0x04, 0x0a
        /*00fe*/ 	.short	(.L_2331 - .L_2330)
	.align		4
.L_2330:
        /*0100*/ 	.word	index@(.nv.constant0._ZN10layer_norm13ln_bwd_kernelINS_13Kernel_traitsI13__nv_bfloat16S2_fS2_fjLj512ELj1ELj4ELj1ELj16ENS_18Kernel_traits_baseILj512ES2_S2_fS2_fjLj128EEEEELb0ELb0ELb1ELb0EEEvNS_9BwdParamsE)
        /*0104*/ 	.short	0x0380
        /*0106*/ 	.short	0x0128


	//----- nvinfo : EIATTR_SW_WAR
	.align		4
.L_2331:
        /*0108*/ 	.byte	0x04, 0x36
        /*010a*/ 	.short	(.L_2333 - .L_2332)
.L_2332:
        /*010c*/ 	.word	0x00000008
.L_2333:


//--------------------- .nv.info._ZN10layer_norm13ln_bwd_kernelINS_13Kernel_traitsI13__nv_bfloat16S2_fS2_fjLj512ELj1ELj4ELj1ELj16ENS_18Kernel_traits_baseILj512ES2_S2_fS2_fjLj128EEEEELb0ELb0ELb1ELb1EEEvNS_9BwdParamsE --------------------------
	.section	.nv.info._ZN10layer_norm13ln_bwd_kernelINS_13Kernel_traitsI13__nv_bfloat16S2_fS2_fjLj512ELj1ELj4ELj1ELj16ENS_18Kernel_traits_baseILj512ES2_S2_fS2_fjLj128EEEEELb0ELb0ELb1ELb1EEEvNS_9BwdParamsE,"",@"SHT_CUDA_INFO"
	.sectionflags	@""
	.align	4


	//----- nvinfo : EIATTR_CUDA_API_VERSION
	.align		4
        /*0000*/ 	.byte	0x04, 0x37
        /*0002*/ 	.short	(.L_2335 - .L_2334)
.L_2334:
        /*0004*/ 	.word	0x00000082


	//----- nvinfo : EIATTR_KPARAM_INFO
	.align		4
.L_2335:
        /*0008*/ 	.byte	0x04, 0x17
        /*000a*/ 	.short	(.L_2337 - .L_2336)
.L_2336:
        /*000c*/ 	.word	0x00000000
        /*0010*/ 	.short	0x0000
        /*0012*/ 	.short	0x0000
        /*0014*/ 	.byte	0x00, 0xf0, 0xa1, 0x04


	//----- nvinfo : EIATTR_SPARSE_MMA_MASK
	.align		4
.L_2337:
        /*0018*/ 	.byte	0x03, 0x50
        /*001a*/ 	.short	0x0000


	//----- nvinfo : EIATTR_MAXREG_COUNT
	.align		4
        /*001c*/ 	.byte	0x03, 0x1b
        /*001e*/ 	.short	0x00ff


	//----- nvinfo : EIATTR_NUM_BARRIERS
	.align		4
        /*0020*/ 	.byte	0x02, 0x4c
        /*0022*/ 	.byte	0x01
	.zero		1


	//----- nvinfo : EIATTR_MERCURY_ISA_VERSION
	.align		4
        /*0024*/ 	.byte	0x03, 0x5f
        /*0026*/ 	.short	0x0101


	//----- nvinfo : EIATTR_COOP_GROUP_MASK_REGIDS
	.align		4
        /*0028*/ 	.byte	0x04, 0x29
        /*002a*/ 	.short	(.L_2339 - .L_2338)


	//   ....[0]....
.L_2338:
        /*002c*/ 	.word	0xffffffff


	//   ....[1]....
        /*0030*/ 	.word	0xffffffff


	//   ....[2]....
        /*0034*/ 	.word	0xffffffff


	//   ....[3]....
        /*0038*/ 	.word	0xffffffff


	//   ....[4]....
        /*003c*/ 	.word	0xffffffff


	//   ....[5]....
        /*0040*/ 	.word	0xffffffff


	//   ....[6]....
        /*0044*/ 	.word	0xffffffff


	//   ....[7]....
        /*0048*/ 	.word	0xffffffff


	//   ....[8]....
        /*004c*/ 	.word	0xffffffff


	//   ....[9]....
        /*0050*/ 	.word	0xffffffff


	//   ....[10]....
        /*0054*/ 	.word	0x05000050


	//   ....[11]....
        /*0058*/ 	.word	0x05000050


	//   ....[12]....
        /*005c*/ 	.word	0x05000050


	//   ....[13]....
        /*0060*/ 	.word	0x05000050


	//   ....[14]....
        /*0064*/ 	.word	0x05000050


	//   ....[15]....
        /*0068*/ 	.word	0x05000050


	//   ....[16]....
        /*006c*/ 	.word	0x05000050


	//   ....[17]....
        /*0070*/ 	.word	0x05000050


	//   ....[18]....
        /*0074*/ 	.word	0x05000050


	//   ....[19]....
        /*0078*/ 	.word	0x05000050


	//----- nvinfo : EIATTR_COOP_GROUP_INSTR_OFFSETS
	.align		4
.L_2339:
        /*007c*/ 	.byte	0x04, 0x28
        /*007e*/ 	.short	(.L_2341 - .L_2340)


	//   ....[0]....
.L_2340:
        /*0080*/ 	.word	0x00001190


	//   ....[1]....
        /*0084*/ 	.word	0x000011a0


	//   ....[2]....
        /*0088*/ 	.word	0x000011d0


	//   ....[3]....
        /*008c*/ 	.word	0x000011e0


	//   ....[4]....
        /*0090*/ 	.word	0x00001210


	//   ....[5]....
        /*0094*/ 	.word	0x00001220


	//   ....[6]....
        /*0098*/ 	.word	0x00001250


	//   ....[7]....
        /*009c*/ 	.word	0x00001260


	//   ....[8]....
        /*00a0*/ 	.word	0x00001290


	//   ....[9]....
        /*00a4*/ 	.word	0x000012a0


	//   ....[10]....
        /*00a8*/ 	.word	0x000040e0


	//   ....[11]....
        /*00ac*/ 	.word	0x00004170


	//   ....[12]....
        /*00b0*/ 	.word	0x000041d0


	//   ....[13]....
        /*00b4*/ 	.word	0x00004230


	//   ....[14]....
        /*00b8*/ 	.word	0x00004290


	//   ....[15]....
        /*00bc*/ 	.word	0x000042f0


	//   ....[16]....
        /*00c0*/ 	.word	0x00004350


	//   ....[17]....
        /*00c4*/ 	.word	0x000043b0


	//   ....[18]....
        /*00c8*/ 	.word	0x00004410


	//   ....[19]....
        /*00cc*/ 	.word	0x00004470


	//----- nvinfo : EIATTR_VRC_CTA_INIT_COUNT
	.align		4
.L_2341:
        /*00d0*/ 	.byte	0x02, 0x4a
	.zero		1
	.zero		1


	//----- nvinfo : EIATTR_EXIT_INSTR_OFFSETS
	.align		4
        /*00d4*/ 	.byte	0x04, 0x1c
        /*00d6*/ 	.short	(.L_2343 - .L_2342)


	//   ....[0]....
.L_2342:
        /*00d8*/ 	.word	0x00004070


	//----- nvinfo : EIATTR_MAX_THREADS
	.align		4
.L_2343:
        /*00dc*/ 	.byte	0x04, 0x05
        /*00de*/ 	.short	(.L_2345 - .L_2344)
.L_2344:
        /*00e0*/ 	.word	0x00000080
        /*00e4*/ 	.word	0x00000001
        /*00e8*/ 	.word	0x00000001


	//----- nvinfo : EIATTR_CRS_STACK_SIZE
	.align		4
.L_2345:
        /*00ec*/ 	.byte	0x04, 0x1e
        /*00ee*/ 	.short	(.L_2347 - .L_2346)
.L_2346:
        /*00f0*/ 	.word	0x00000000


	//----- nvinfo : EIATTR_CBANK_PARAM_SIZE
	.align		4
.L_2347:
        /*00f4*/ 	.byte	0x03, 0x19
        /*00f6*/ 	.short	0x0128


	//----- nvinfo : EIATTR_PARAM_CBANK
	.align		4
        /*00f8*/ 	.byte	0x04, 0x0a
        /*00fa*/ 	.short	(.L_2349 - .L_2348)
	.align		4
.L_2348:
        /*00fc*/ 	.word	index@(.nv.constant0._ZN10layer_norm13ln_bwd_kernelINS_13Kernel_traitsI13__nv_bfloat16S2_fS2_fjLj512ELj1ELj4ELj1ELj16ENS_18Kernel_traits_baseILj512ES2_S2_fS2_fjLj128EEEEELb0ELb0ELb1ELb1EEEvNS_9BwdParamsE)
        /*0100*/ 	.short	0x0380
        /*0102*/ 	.short	0x0128


	//----- nvinfo : EIATTR_SW_WAR
	.align		4
.L_2349:
        /*0104*/ 	.byte	0x04, 0x36
        /*0106*/ 	.short	(.L_2351 - .L_2350)
.L_2350:
        /*0108*/ 	.word	0x00000008
.L_2351:


//--------------------- .nv.info._ZN10layer_norm13ln_bwd_kernelINS_13Kernel_traitsI13__nv_bfloat16S2_fS2_fjLj512ELj1ELj4ELj1ELj16ENS_18Kernel_traits_baseILj512ES2_S2_fS2_fjLj128EEEEELb0ELb1ELb0ELb0EEEvNS_9BwdParamsE --------------------------
	.section	.nv.info._ZN10layer_norm13ln_bwd_kernelINS_13Kernel_traitsI13__nv_bfloat16S2_fS2_fjLj512ELj1ELj4ELj1ELj16ENS_18Kernel_traits_baseILj512ES2_S2_fS2_fjLj128EEEEELb0ELb1ELb0ELb0EEEvNS_9BwdParamsE,"",@"SHT_CUDA_INFO"
	.sectionflags	@""
	.align	4


	//----- nvinfo : EIATTR_CUDA_API_VERSION
	.align		4
        /*0000*/ 	.byte	0x04, 0x37
        /*0002*/ 	.short	(.L_2353 - .L_2352)
.L_2352:
        /*0004*/ 	.word	0x00000082


	//----- nvinfo : EIATTR_KPARAM_INFO
	.align		4
.L_2353:
        /*0008*/ 	.byte	0x04, 0x17
        /*000a*/ 	.short	(.L_2355 - .L_2354)
.L_2354:
        /*000c*/ 	.word	0x00000000
        /*0010*/ 	.short	0x0000
        /*0012*/ 	.short	0x0000
        /*0014*/ 	.byte	0x00, 0xf0, 0xa1, 0x04


	//----- nvinfo : EIATTR_SPARSE_MMA_MASK
	.align		4
.L_2355:
        /*0018*/ 	.byte	0x03, 0x50
        /*001a*/ 	.short	0x0000


	//----- nvinfo : EIATTR_MAXREG_COUNT
	.align		4
        /*001c*/ 	.byte	0x03, 0x1b
        /*001e*/ 	.short	0x00ff


	//----- nvinfo : EIATTR_NUM_BARRIERS
	.align		4
        /*0020*/ 	.byte	0x02, 0x4c
        /*0022*/ 	.byte	0x01
	.zero		1


	//----- nvinfo : EIATTR_MERCURY_ISA_VERSION
	.align		4
        /*0024*/ 	.byte	0x03, 0x5f
        /*0026*/ 	.short	0x0101


	//----- nvinfo : EIATTR_COOP_GROUP_MASK_REGIDS
	.align		4
        /*0028*/ 	.byte	0x04, 0x29
        /*002a*/ 	.short	(.L_2357 - .L_2356)


	//   ....[0]....
.L_2356:
        /*002c*/ 	.word	0xffffffff


	//   ....[1]....
        /*0030*/ 	.word	0xffffffff


	//   ....[2]....
        /*0034*/ 	.word	0xffffffff


	//   ....[3]....
        /*0038*/ 	.word	0xffffffff


	//   ....[4]....
        /*003c*/ 	.word	0xffffffff


	//   ....[5]....
        /*0040*/ 	.word	0xffffffff


	//   ....[6]....
        /*0044*/ 	.word	0xffffffff


	//   ....[7]....
        /*0048*/ 	.word	0xffffffff


	//   ....[8]....
        /*004c*/ 	.word	0xffffffff


	//   ....[9]....
        /*0050*/ 	.word	0xffffffff


	//   ....[10]....
        /*0054*/ 	.word	0x05000070


	//   ....[11]....
        /*0058*/ 	.word	0x05000070


	//   ....[12]....
        /*005c*/ 	.word	0x05000070


	//   ....[13]....
        /*0060*/ 	.word	0x05000070


	//   ....[14]....
        /*0064*/ 	.word	0x05000070


	//   ....[15]....
        /*0068*/ 	.word	0x05000070


	//   ....[16]....
        /*006c*/ 	.word	0x05000070


	//   ....[17]....
        /*0070*/ 	.word	0x05000070


	//   ....[18]....
        /*0074*/ 	.word	0x05000070


	//   ....[19]....
        /*0078*/ 	.word	0x05000070


	//----- nvinfo : EIATTR_COOP_GROUP_INSTR_OFFSETS
	.align		4
.L_2357:
        /*007c*/ 	.byte	0x04, 0x28
        /*007e*/ 	.short	(.L_2359 - .L_2358)


	//   ....[0]....
.L_2358:
        /*0080*/ 	.word	0x000013e0


	//   ....[1]....
        /*0084*/ 	.word	0x000013f0


	//   ....[2]....
        /*0088*/ 	.word	0x00001420


	//   ....[3]....
        /*008c*/ 	.word	0x00001430


	//   ....[4]....
        /*0090*/ 	.word	0x00001460


	//   ....[5]....
        /*0094*/ 	.word	0x00001470


	//   ....[6]....
        /*0098*/ 	.word	0x000014a0


	//   ....[7]....
        /*009c*/ 	.word	0x000014b0


	//   ....[8]....
        /*00a0*/ 	.word	0x000014e0


	//   ....[9]....
        /*00a4*/ 	.word	0x000014f0


	//   ....[10]....
        /*00a8*/ 	.word	0x00004c50


	//   ....[11]....
        /*00ac*/ 	.word	0x00004ce0


	//   ....[12]....
        /*00b0*/ 	.word	0x00004d50


	//   ....[13]....
        /*00b4*/ 	.word	0x00004db0


	//   ....[14]....
        /*00b8*/ 	.word	0x00004e20


	//   ....[15]....
        /*00bc*/ 	.word	0x00004e80


	//   ....[16]....
        /*00c0*/ 	.word	0x00004ef0


	//   ....[17]....
        /*00c4*/ 	.word	0x00004f50


	//   ....[18]....
        /*00c8*/ 	.word	0x00004fc0


	//   ....[19]....
        /*00cc*/ 	.word	0x00005020


	//----- nvinfo : EIATTR_VRC_CTA_INIT_COUNT
	.align		4
.L_2359:
        /*00d0*/ 	.byte	0x02, 0x4a
	.zero		1
	.zero		1


	//----- nvinfo : EIATTR_EXIT_INSTR_OFFSETS
	.align		4
        /*00d4*/ 	.byte	0x04, 0x1c
        /*00d6*/ 	.short	(.L_2361 - .L_2360)


	//   ....[0]....
.L_2360:
        /*00d8*/ 	.word	0x00004b60


	//   ....[1]....
        /*00dc*/ 	.word	0x00004be0


	//----- nvinfo : EIATTR_MAX_THREADS
	.align		4
.L_2361:
        /*00e0*/ 	.byte	0x04, 0x05
        /*00e2*/ 	.short	(.L_2363 - .L_2362)
.L_2362:
        /*00e4*/ 	.word	0x00000080
        /*00e8*/ 	.word	0x00000001
        /*00ec*/ 	.word	0x00000001


	//----- nvinfo : EIATTR_CRS_STACK_SIZE
	.align		4
.L_2363:
        /*00f0*/ 	.byte	0x04, 0x1e
        /*00f2*/ 	.short	(.L_2365 - .L_2364)
.L_2364:
        /*00f4*/ 	.word	0x00000000


	//----- nvinfo : EIATTR_CBANK_PARAM_SIZE
	.align		4
.L_2365:
        /*00f8*/ 	.byte	0x03, 0x19
        /*00fa*/ 	.short	0x0128


	//----- nvinfo : EIATTR_PARAM_CBANK
	.align		4
        /*00fc*/ 	.byte	0x04, 0x0a
        /*00fe*/ 	.short	(.L_2367 - .L_2366)
	.align		4
.L_2366:
        /*0100*/ 	.word	index@(.nv.constant0._ZN10layer_norm13ln_bwd_kernelINS_13Kernel_traitsI13__nv_bfloat16S2_fS2_fjLj512ELj1ELj4ELj1ELj16ENS_18Kernel_traits_baseILj512ES2_S2_fS2_fjLj128EEEEELb0ELb1ELb0ELb0EEEvNS_9BwdParamsE)
        /*0104*/ 	.short	0x0380
        /*0106*/ 	.short	0x0128


	//----- nvinfo : EIATTR_SW_WAR
	.align		4
.L_2367:
        /*0108*/ 	.byte	0x04, 0x36
        /*010a*/ 	.short	(.L_2369 - .L_2368)
.L_2368:
        /*010c*/ 	.word	0x00000008
.L_2369:


//--------------------- .nv.info._ZN10layer_norm13ln_bwd_kernelINS_13Kernel_traitsI13__nv_bfloat16S2_fS2_fjLj512ELj1ELj4ELj1ELj16ENS_18Kernel_traits_baseILj512ES2_S2_fS2_fjLj128EEEEELb0ELb1ELb0ELb1EEEvNS_9BwdParamsE --------------------------
	.section	.nv.info._ZN10layer_norm13ln_bwd_kernelINS_13Kernel_traitsI13__nv_bfloat16S2_fS2_fjLj512ELj1ELj4ELj1ELj16ENS_18Kernel_traits_baseILj512ES2_S2_fS2_fjLj128EEEEELb0ELb1ELb0ELb1EEEvNS_9BwdParamsE,"",@"SHT_CUDA_INFO"
	.sectionflags	@""
	.align	4


	//----- nvinfo : EIATTR_CUDA_API_VERSION
	.align		4
        /*0000*/ 	.byte	0x04, 0x37
        /*0002*/ 	.short	(.L_2371 - .L_2370)
.L_2370:
        /*0004*/ 	.word	0x00000082


	//----- nvinfo : EIATTR_KPARAM_INFO
	.align		4
.L_2371:
        /*0008*/ 	.byte	0x04, 0x17
        /*000a*/ 	.short	(.L_2373 - .L_2372)
.L_2372:
        /*000c*/ 	.word	0x00000000
        /*0010*/ 	.short	0x0000
        /*0012*/ 	.short	0x0000
        /*0014*/ 	.byte	0x00, 0xf0, 0xa1, 0x04


	//----- nvinfo : EIATTR_SPARSE_MMA_MASK
	.align		4
.L_2373:
        /*0018*/ 	.byte	0x03, 0x50
        /*001a*/ 	.short	0x0000


	//----- nvinfo : EIATTR_MAXREG_COUNT
	.align		4
        /*001c*/ 	.byte	0x03, 0x1b
        /*001e*/ 	.short	0x00ff


	//----- nvinfo : EIATTR_NUM_BARRIERS
	.align		4
        /*0020*/ 	.byte	0x02, 0x4c
        /*0022*/ 	.byte	0x01
	.zero		1


	//----- nvinfo : EIATTR_MERCURY_ISA_VERSION
	.align		4
        /*0024*/ 	.byte	0x03, 0x5f
        /*0026*/ 	.short	0x0101


	//----- nvinfo : EIATTR_COOP_GROUP_MASK_REGIDS
	.align		4
        /*0028*/ 	.byte	0x04, 0x29
        /*002a*/ 	.short	(.L_2375 - .L_2374)


	//   ....[0]....
.L_2374:
        /*002c*/ 	.word	0xffffffff


	//   ....[1]....
        /*0030*/ 	.word	0xffffffff


	//   ....[2]....
        /*0034*/ 	.word	0xffffffff


	//   ....[3]....
        /*0038*/ 	.word	0xffffffff


	//   ....[4]....
        /*003c*/ 	.word	0xffffffff


	//   ....[5]....
        /*0040*/ 	.word	0xffffffff


	//   ....[6]....
        /*0044*/ 	.word	0xffffffff


	//   ....[7]....
        /*0048*/ 	.word	0xffffffff


	//   ....[8]....
        /*004c*/ 	.word	0xffffffff


	//   ....[9]....
        /*0050*/ 	.word	0xffffffff


	//   ....[10]....
        /*0054*/ 	.word	0x05000090


	//   ....[11]....
        /*0058*/ 	.word	0x05000090


	//   ....[12]....
        /*005c*/ 	.word	0x05000090


	//   ....[13]....
        /*0060*/ 	.word	0x05000090


	//   ....[14]....
        /*0064*/ 	.word	0x05000090


	//   ....[15]....
        /*0068*/ 	.word	0x05000090


	//   ....[16]....
        /*006c*/ 	.word	0x05000090


	//   ....[17]....
        /*0070*/ 	.word	0x05000090


	//   ....[18]....
        /*0074*/ 	.word	0x05000090


	//   ....[19]....
        /*0078*/ 	.word	0x05000090


	//----- nvinfo : EIATTR_COOP_GROUP_INSTR_OFFSETS
	.align		4
.L_2375:
        /*007c*/ 	.byte	0x04, 0x28
        /*007e*/ 	.short	(.L_2377 - .L_2376)


	//   ....[0]....
.L_2376:
        /*0080*/ 	.word	0x00001240


	//   ....[1]....
        /*0084*/ 	.word	0x00001250


	//   ....[2]....
        /*0088*/ 	.word	0x00001280


	//   ....[3]....
        /*008c*/ 	.word	0x00001290


	//   ....[4]....
        /*0090*/ 	.word	0x000012c0


	//   ....[5]....
        /*0094*/ 	.word	0x000012d0


	//   ....[6]....
        /*0098*/ 	.word	0x00001300


	//   ....[7]....
        /*009c*/ 	.word	0x00001310


	//   ....[8]....
        /*00a0*/ 	.word	0x00001340


	//   ....[9]....
        /*00a4*/ 	.word	0x00001350


	//   ....[10]....
        /*00a8*/ 	.word	0x00004910


	//   ....[11]....
        /*00ac*/ 	.word	0x000049a0


	//   ....[12]....
        /*00b0*/ 	.word	0x00004a10


	//   ....[13]....
        /*00b4*/ 	.word	0x00004a70


	//   ....[14]....
        /*00b8*/ 	.word	0x00004ae0


	//   ....[15]....
        /*00bc*/ 	.word	0x00004b40


	//   ....[16]....
        /*00c0*/ 	.word	0x00004bb0


	//   ....[17]....
        /*00c4*/ 	.word	0x00004c10


	//   ....[18]....
        /*00c8*/ 	.word	0x00004c80


	//   ....[19]....
        /*00cc*/ 	.word	0x00004ce0


	//----- nvinfo : EIATTR_VRC_CTA_INIT_COUNT
	.align		4
.L_2377:
        /*00d0*/ 	.byte	0x02, 0x4a
	.zero		1
	.zero		1


	//----- nvinfo : EIATTR_EXIT_INSTR_OFFSETS
	.align		4
        /*00d4*/ 	.byte	0x04, 0x1c
        /*00d6*/ 	.short	(.L_2379 - .L_2378)


	//   ....[0]....
.L_2378:
        /*00d8*/ 	.word	0x000048a0


	//----- nvinfo : EIATTR_MAX_THREADS
	.align		4
.L_2379:
        /*00dc*/ 	.byte	0x04, 0x05
        /*00de*/ 	.short	(.L_2381 - .L_2380)
.L_2380:
        /*00e0*/ 	.word	0x00000080
        /*00e4*/ 	.word	0x00000001
        /*00e8*/ 	.word	0x00000001


	//----- nvinfo : EIATTR_CRS_STACK_SIZE
	.align		4
.L_2381:
        /*00ec*/ 	.byte	0x04, 0x1e
        /*00ee*/ 	.short	(.L_2383 - .L_2382)
.L_2382:
        /*00f0*/ 	.word	0x00000000


	//----- nvinfo : EIATTR_CBANK_PARAM_SIZE
	.align		4
.L_2383:
        /*00f4*/ 	.byte	0x03, 0x19
        /*00f6*/ 	.short	0x0128


	//----- nvinfo : EIATTR_PARAM_CBANK
	.align		4
        /*00f8*/ 	.byte	0x04, 0x0a
        /*00fa*/ 	.short	(.L_2385 - .L_2384)
	.align		4
.L_2384:
        /*00fc*/ 	.word	index@(.nv.constant0._ZN10layer_norm13ln_bwd_kernelINS_13Kernel_traitsI13__nv_bfloat16S2_fS2_fjLj512ELj1ELj4ELj1ELj16ENS_18Kernel_traits_baseILj512ES2_S2_fS2_fjLj128EEEEELb0ELb1ELb0ELb1EEEvNS_9BwdParamsE)
        /*0100*/ 	.short	0x0380
        /*0102*/ 	.short	0x0128


	//----- nvinfo : EIATTR_SW_WAR
	.align		4
.L_2385:
        /*0104*/ 	.byte	0x04, 0x36
        /*0106*/ 	.short	(.L_2387 - .L_2386)
.L_2386:
        /*0108*/ 	.word	0x00000008
.L_2387:


//--------------------- .nv.info._ZN10layer_norm13ln_bwd_kernelINS_13Kernel_traitsI13__nv_bfloat16S2_fS2_fjLj512ELj1ELj4ELj1ELj16ENS_18Kernel_traits_baseILj512ES2_S2_fS2_fjLj128EEEEELb0ELb1ELb1ELb0EEEvNS_9BwdParamsE --------------------------
	.section	.nv.info._ZN10layer_norm13ln_bwd_kernelINS_13Kernel_traitsI13__nv_bfloat16S2_fS2_fjLj512ELj1ELj4ELj1ELj16ENS_18Kernel_traits_baseILj512ES2_S2_fS2_fjLj128EEEEELb0ELb1ELb1ELb0EEEvNS_9BwdParamsE,"",@"SHT_CUDA_INFO"
	.sectionflags	@""
	.align	4


	//----- nvinfo : EIATTR_CUDA_API_VERSION
	.align		4
        /*0000*/ 	.byte	0x04, 0x37
        /*0002*/ 	.short	(.L_2389 - .L_2388)
.L_2388:
        /*0004*/ 	.word	0x00000082


	//----- nvinfo : EIATTR_KPARAM_INFO
	.align		4
.L_2389:
        /*0008*/ 	.byte	0x04, 0x17
        /*000a*/ 	.short	(.L_2391 - .L_2390)
.L_2390:
        /*000c*/ 	.word	0x00000000
        /*0010*/ 	.short	0x0000
        /*0012*/ 	.short	0x0000
        /*0014*/ 	.byte	0x00, 0xf0, 0xa1, 0x04


	//----- nvinfo : EIATTR_SPARSE_MMA_MASK
	.align		4
.L_2391:
        /*0018*/ 	.byte	0x03, 0x50
        /*001a*/ 	.short	0x0000


	//----- nvinfo : EIATTR_MAXREG_COUNT
	.align		4
        /*001c*/ 	.byte	0x03, 0x1b
        /*001e*/ 	.short	0x00ff


	//----- nvinfo : EIATTR_NUM_BARRIERS
	.align		4
        /*0020*/ 	.byte	0x02, 0x4c
        /*0022*/ 	.byte	0x01
	.zero		1


	//----- nvinfo : EIATTR_MERCURY_ISA_VERSION
	.align		4
        /*0024*/ 	.byte	0x03, 0x5f
        /*0026*/ 	.short	0x0101


	//----- nvinfo : EIATTR_COOP_GROUP_MASK_REGIDS
	.align		4
        /*0028*/ 	.byte	0x04, 0x29
        /*002a*/ 	.short	(.L_2393 - .L_2392)


	//   ....[0]....
.L_2392:
        /*002c*/ 	.word	0xffffffff


	//   ....[1]....
        /*0030*/ 	.word	0xffffffff


	//   ....[2]....
        /*0034*/ 	.word	0xffffffff


	//   ....[3]....
        /*0038*/ 	.word	0xffffffff


	//   ....[4]....
        /*003c*/ 	.word	0xffffffff


	//   ....[5]....
        /*0040*/ 	.word	0xffffffff


	//   ....[6]....
        /*0044*/ 	.word	0xffffffff


	//   ....[7]....
        /*0048*/ 	.word	0xffffffff


	//   ....[8]....
        /*004c*/ 	.word	0xffffffff


	//   ....[9]....
        /*0050*/ 	.word	0xffffffff


	//   ....[10]....
        /*0054*/ 	.word	0x05000078


	//   ....[11]....
        /*0058*/ 	.word	0x05000078


	//   ....[12]....
        /*005c*/ 	.word	0x05000078


	//   ....[13]....
        /*0060*/ 	.word	0x05000078


	//   ....[14]....
        /*0064*/ 	.word	0x05000078


	//   ....[15]....
        /*0068*/ 	.word	0x05000078


	//   ....[16]....
        /*006c*/ 	.word	0x05000078


	//   ....[17]....
        /*0070*/ 	.word	0x05000078


	//   ....[18]....
        /*0074*/ 	.word	0x05000078


	//   ....[19]....
        /*0078*/ 	.word	0x05000078


	//----- nvinfo : EIATTR_COOP_GROUP_INSTR_OFFSETS
	.align		4
.L_2393:
        /*007c*/ 	.byte	0x04, 0x28
        /*007e*/ 	.short	(.L_2395 - .L_2394)


	//   ....[0]....
.L_2394:
        /*0080*/ 	.word	0x000015b0


	//   ....[1]....
        /*0084*/ 	.word	0x000015c0


	//   ....[2]....
        /*0088*/ 	.word	0x000015f0


	//   ....[3]....
        /*008c*/ 	.word	0x00001600


	//   ....[4]....
        /*0090*/ 	.word	0x00001630


	//   ....[5]....
        /*0094*/ 	.word	0x00001640


	//   ....[6]....
        /*0098*/ 	.word	0x00001670


	//   ....[7]....
        /*009c*/ 	.word	0x00001680


	//   ....[8]....
        /*00a0*/ 	.word	0x000016b0


	//   ....[9]....
        /*00a4*/ 	.word	0x000016c0


	//   ....[10]....
        /*00a8*/ 	.word	0x000064c0


	//   ....[11]....
        /*00ac*/ 	.word	0x00006550


	//   ....[12]....
        /*00b0*/ 	.word	0x000065c0


	//   ....[13]....
        /*00b4*/ 	.word	0x00006620


	//   ....[14]....
        /*00b8*/ 	.word	0x00006690


	//   ....[15]....
        /*00bc*/ 	.word	0x000066f0


	//   ....[16]....
        /*00c0*/ 	.word	0x00006760


	//   ....[17]....
        /*00c4*/ 	.word	0x000067c0


	//   ....[18]....
        /*00c8*/ 	.word	0x00006830


	//   ....[19]....
        /*00cc*/ 	.word	0x00006890


	//----- nvinfo : EIATTR_VRC_CTA_INIT_COUNT
	.align		4
.L_2395:
        /*00d0*/ 	.byte	0x02, 0x4a
	.zero		1
	.zero		1


	//----- nvinfo : EIATTR_EXIT_INSTR_OFFSETS
	.align		4
        /*00d4*/ 	.byte	0x04, 0x1c
        /*00d6*/ 	.short	(.L_2397 - .L_2396)


	//   ....[0]....
.L_2396:
        /*00d8*/ 	.word	0x000063d0


	//   ....[1]....
        /*00dc*/ 	.word	0x00006450


	//----- nvinfo : EIATTR_MAX_THREADS
	.align		4
.L_2397:
        /*00e0*/ 	.byte	0x04, 0x05
        /*00e2*/ 	.short	(.L_2399 - .L_2398)
.L_2398:
        /*00e4*/ 	.word	0x00000080
        /*00e8*/ 	.word	0x00000001
        /*00ec*/ 	.word	0x00000001


	//----- nvinfo : EIATTR_CRS_STACK_SIZE
	.align		4
.L_2399:
        /*00f0*/ 	.byte	0x04, 0x1e
        /*00f2*/ 	.short	(.L_2401 - .L_2400)
.L_2400:
        /*00f4*/ 	.word	0x00000000


	//----- nvinfo : EIATTR_CBANK_PARAM_SIZE
	.align		4
.L_2401:
        /*00f8*/ 	.byte	0x03, 0x19
        /*00fa*/ 	.short	0x0128


	//----- nvinfo : EIATTR_PARAM_CBANK
	.align		4
        /*00fc*/ 	.byte	0x04, 0x0a
        /*00fe*/ 	.short	(.L_2403 - .L_2402)
	.align		4
.L_2402:
        /*0100*/ 	.word	index@(.nv.constant0._ZN10layer_norm13ln_bwd_kernelINS_13Kernel_traitsI13__nv_bfloat16S2_fS2_fjLj512ELj1ELj4ELj1ELj16ENS_18Kernel_traits_baseILj512ES2_S2_fS2_fjLj128EEEEELb0ELb1ELb1ELb0EEEvNS_9BwdParamsE)
        /*0104*/ 	.short	0x0380
        /*0106*/ 	.short	0x0128


	//----- nvinfo : EIATTR_SW_WAR
	.align		4
.L_2403:
        /*0108*/ 	.byte	0x04, 0x36
        /*010a*/ 	.short	(.L_2405 - .L_2404)
.L_2404:
        /*010c*/ 	.word	0x00000008
.L_2405:


//--------------------- .nv.info._ZN10layer_norm13ln_bwd_kernelINS_13Kernel_traitsI13__nv_bfloat16S2_fS2_fjLj512ELj1ELj4ELj1ELj16ENS_18Kernel_traits_baseILj512ES2_S2_fS2_fjLj128EEEEELb0ELb1ELb1ELb1EEEvNS_9BwdParamsE --------------------------
	.section	.nv.info._ZN10layer_norm13ln_bwd_kernelINS_13Kernel_traitsI13__nv_bfloat16S2_fS2_fjLj512ELj1ELj4ELj1ELj16ENS_18Kernel_traits_baseILj512ES2_S2_fS2_fjLj128EEEEELb0ELb1ELb1ELb1EEEvNS_9BwdParamsE,"",@"SHT_CUDA_INFO"
	.sectionflags	@""
	.align	4


	//----- nvinfo : EIATTR_CUDA_API_VERSION
	.align		4
        /*0000*/ 	.byte	0x04, 0x37
        /*0002*/ 	.short	(.L_2407 - .L_2406)
.L_2406:
        /*0004*/ 	.word	0x00000082


	//----- nvinfo : EIATTR_KPARAM_INFO
	.align		4
.L_2407:
        /*0008*/ 	.byte	0x04, 0x17
        /*000a*/ 	.short	(.L_2409 - .L_2408)
.L_2408:
        /*000c*/ 	.word	0x00000000
        /*0010*/ 	.short	0x0000
        /*0012*/ 	.short	0x0000
        /*0014*/ 	.byte	0x00, 0xf0, 0xa1, 0x04


	//----- nvinfo : EIATTR_SPARSE_MMA_MASK
	.align		4
.L_2409:
        /*0018*/ 	.byte	0x03, 0x50
        /*001a*/ 	.short	0x0000


	//----- nvinfo : EIATTR_MAXREG_COUNT
	.align		4
        /*001c*/ 	.byte	0x03, 0x1b
        /*001e*/ 	.short	0x00ff


	//----- nvinfo : EIATTR_NUM_BARRIERS
	.align		4
        /*0020*/ 	.byte	0x02, 0x4c
        /*0022*/ 	.byte	0x01
	.zero		1


	//----- nvinfo : EIATTR_MERCURY_ISA_VERSION
	.align		4
        /*0024*/ 	.byte	0x03, 0x5f
        /*0026*/ 	.short	0x0101


	//----- nvinfo : EIATTR_COOP_GROUP_MASK_REGIDS
	.align		4
        /*0028*/ 	.byte	0x04, 0x29
        /*002a*/ 	.short	(.L_2411 - .L_2410)


	//   ....[0]....
.L_2410:
        /*002c*/ 	.word	0xffffffff


	//   ....[1]....
        /*0030*/ 	.word	0xffffffff


	//   ....[2]....
        /*0034*/ 	.word	0xffffffff


	//   ....[3]....
        /*0038*/ 	.word	0xffffffff


	//   ....[4]....
        /*003c*/ 	.word	0xffffffff


	//   ....[5]....
        /*0040*/ 	.word	0xffffffff


	//   ....[6]....
        /*0044*/ 	.word	0xffffffff


	//   ....[7]....
        /*0048*/ 	.word	0xffffffff


	//   ....[8]....
        /*004c*/ 	.word	0xffffffff


	//   ....[9]....
        /*0050*/ 	.word	0xffffffff


	//   ....[10]....
        /*0054*/ 	.word	0x050000a2


	//   ....[11]....
        /*0058*/ 	.word	0x050000a2


	//   ....[12]....
        /*005c*/ 	.word	0x050000a2


	//   ....[13]....
        /*0060*/ 	.word	0x050000a2


	//   ....[14]....
        /*0064*/ 	.word	0x050000a2


	//   ....[15]....
        /*0068*/ 	.word	0x050000a2


	//   ....[16]....
        /*006c*/ 	.word	0x050000a2


	//   ....[17]....
        /*0070*/ 	.word	0x050000a2


	//   ....[18]....
        /*0074*/ 	.word	0x050000a2


	//   ....[19]....
        /*0078*/ 	.word	0x050000a2


	//----- nvinfo : EIATTR_COOP_GROUP_INSTR_OFFSETS
	.align		4
.L_2411:
        /*007c*/ 	.byte	0x04, 0x28
        /*007e*/ 	.short	(.L_2413 - .L_2412)


	//   ....[0]....
.L_2412:
        /*0080*/ 	.word	0x000012d0


	//   ....[1]....
        /*0084*/ 	.word	0x000012e0


	//   ....[2]....
        /*0088*/ 	.word	0x00001310


	//   ....[3]....
        /*008c*/ 	.word	0x00001320


	//   ....[4]....
        /*0090*/ 	.word	0x00001350


	//   ....[5]....
        /*0094*/ 	.word	0x00001360


	//   ....[6]....
        /*0098*/ 	.word	0x00001390


	//   ....[7]....
        /*009c*/ 	.word	0x000013a0


	//   ....[8]....
        /*00a0*/ 	.word	0x000013d0


	//   ....[9]....
        /*00a4*/ 	.word	0x000013e0


	//   ....[10]....
        /*00a8*/ 	.word	0x00005d80


	//   ....[11]....
        /*00ac*/ 	.word	0x00005e10


	//   ....[12]....
        /*00b0*/ 	.word	0x00005e80


	//   ....[13]....
        /*00b4*/ 	.word	0x00005ee0


	//   ....[14]....
        /*00b8*/ 	.word	0x00005f50


	//   ....[15]....
        /*00bc*/ 	.word	0x00005fb0


	//   ....[16]....
        /*00c0*/ 	.word	0x00006020


	//   ....[17]....
        /*00c4*/ 	.word	0x00006080


	//   ....[18]....
        /*00c8*/ 	.word	0x000060f0


	//   ....[19]....
        /*00cc*/ 	.word	0x00006140


	//----- nvinfo : EIATTR_VRC_CTA_INIT_COUNT
	.align		4
.L_2413:
        /*00d0*/ 	.byte	0x02, 0x4a
	.zero		1
	.zero		1


	//----- nvinfo : EIATTR_EXIT_INSTR_OFFSETS
	.align		4
        /*00d4*/ 	.byte	0x04, 0x1c
        /*00d6*/ 	.short	(.L_2415 - .L_2414)


	//   ....[0]....
.L_2414:
        /*00d8*/ 	.word	0x00005d10


	//----- nvinfo : EIATTR_MAX_THREADS
	.align		4
.L_2415:
        /*00dc*/ 	.byte	0x04, 0x05
        /*00de*/ 	.short	(.L_2417 - .L_2416)
.L_2416:
        /*00e0*/ 	.word	0x00000080
        /*00e4*/ 	.word	0x00000001
        /*00e8*/ 	.word	0x00000001


	//----- nvinfo : EIATTR_CRS_STACK_SIZE
	.align		4
.L_2417:
        /*00ec*/ 	.byte	0x04, 0x1e
        /*00ee*/ 	.short	(.L_2419 - .L_2418)
.L_2418:
        /*00f0*/ 	.word	0x00000000


	//----- nvinfo : EIATTR_CBANK_PARAM_SIZE
	.align		4
.L_2419:
        /*00f4*/ 	.byte	0x03, 0x19
        /*00f6*/ 	.short	0x0128


	//----- nvinfo : EIATTR_PARAM_CBANK
	.align		4
        /*00f8*/ 	.byte	0x04, 0x0a
        /*00fa*/ 	.short	(.L_2421 - .L_2420)
	.align		4
.L_2420:
        /*00fc*/ 	.word	index@(.nv.constant0._ZN10layer_norm13ln_bwd_kernelINS_13Kernel_traitsI13__nv_bfloat16S2_fS2_fjLj512ELj1ELj4ELj1ELj16ENS_18Kernel_traits_baseILj512ES2_S2_fS2_fjLj128EEEEELb0ELb1ELb1ELb1EEEvNS_9BwdParamsE)
        /*0100*/ 	.short	0x0380
        /*0102*/ 	.short	0x0128


	//----- nvinfo : EIATTR_SW_WAR
	.align		4
.L_2421:
        /*0104*/ 	.byte	0x04, 0x36
        /*0106*/ 	.short	(.L_2423 - .L_2422)
.L_2422:
        /*0108*/ 	.word	0x00000008
.L_2423:


//--------------------- .nv.info._ZN10layer_norm13ln_bwd_kernelINS_13Kernel_traitsI13__nv_bfloat16S2_fS2_fjLj512ELj1ELj4ELj1ELj16ENS_18Kernel_traits_baseILj512ES2_S2_fS2_fjLj128EEEEELb1ELb0ELb0ELb0EEEvNS_9BwdParamsE --------------------------
	.section	.nv.info._ZN10layer_norm13ln_bwd_kernelINS_13Kernel_traitsI13__nv_bfloat16S2_fS2_fjLj512ELj1ELj4ELj1ELj16ENS_18Kernel_traits_baseILj512ES2_S2_fS2_fjLj128EEEEELb1ELb0ELb0ELb0EEEvNS_9BwdParamsE,"",@"SHT_CUDA_INFO"
	.sectionflags	@""
	.align	4


	//----- nvinfo : EIATTR_CUDA_API_VERSION
	.align		4
        /*0000*/ 	.byte	0x04, 0x37
        /*0002*/ 	.short	(.L_2425 - .L_2424)
.L_2424:
        /*0004*/ 	.word	0x00000082


	//----- nvinfo : EIATTR_KPARAM_INFO
	.align		4
.L_2425:
        /*0008*/ 	.byte	0x04, 0x17
        /*000a*/ 	.short	(.L_2427 - .L_2426)
.L_2426:
        /*000c*/ 	.word	0x00000000
        /*0010*/ 	.short	0x0000
        /*0012*/ 	.short	0x0000
        /*0014*/ 	.byte	0x00, 0xf0, 0xa1, 0x04


	//----- nvinfo : EIATTR_SPARSE_MMA_MASK
	.align		4
.L_2427:
        /*0018*/ 	.byte	0x03, 0x50
        /*001a*/ 	.short	0x0000


	//----- nvinfo : EIATTR_MAXREG_COUNT
	.align		4
        /*001c*/ 	.byte	0x03, 0x1b
        /*001e*/ 	.short	0x00ff


	//----- nvinfo : EIATTR_NUM_BARRIERS
	.align		4
        /*0020*/ 	.byte	0x02, 0x4c
        /*0022*/ 	.byte	0x01
	.zero		1


	//----- nvinfo : EIATTR_MERCURY_ISA_VERSION
	.align		4
        /*0024*/ 	.byte	0x03, 0x5f
        /*0026*/ 	.short	0x0101


	//----- nvinfo : EIATTR_COOP_GROUP_MASK_REGIDS
	.align		4
        /*0028*/ 	.byte	0x04, 0x29
        /*002a*/ 	.short	(.L_2429 - .L_2428)


	//   ....[0]....
.L_2428:
        /*002c*/ 	.word	0xffffffff


	//   ....[1]....
        /*0030*/ 	.word	0xffffffff


	//   ....[2]....
        /*0034*/ 	.word	0xffffffff


	//   ....[3]....
        /*0038*/ 	.word	0xffffffff


	//   ....[4]....
        /*003c*/ 	.word	0xffffffff


	//   ....[5]....
        /*0040*/ 	.word	0xffffffff


	//   ....[6]....
        /*0044*/ 	.word	0xffffffff


	//   ....[7]....
        /*0048*/ 	.word	0xffffffff


	//   ....[8]....
        /*004c*/ 	.word	0xffffffff


	//   ....[9]....
        /*0050*/ 	.word	0xffffffff


	//   ....[10]....
        /*0054*/ 	.word	0x05000072


	//   ....[11]....
        /*0058*/ 	.word	0x05000072


	//   ....[12]....
        /*005c*/ 	.word	0x05000072


	//   ....[13]....
        /*0060*/ 	.word	0x05000072


	//   ....[14]....
        /*0064*/ 	.word	0x05000072


	//   ....[15]....
        /*0068*/ 	.word	0x05000072


	//   ....[16]....
        /*006c*/ 	.word	0x05000072


	//   ....[17]....
        /*0070*/ 	.word	0x05000072


	//   ....[18]....
        /*0074*/ 	.word	0x05000072


	//   ....[19]....
        /*0078*/ 	.word	0x05000072


	//----- nvinfo : EIATTR_COOP_GROUP_INSTR_OFFSETS
	.align		4
.L_2429:
        /*007c*/ 	.byte	0x04, 0x28
        /*007e*/ 	.short	(.L_2431 - .L_2430)


	//   ....[0]....
.L_2430:
        /*0080*/ 	.word	0x00001280


	//   ....[1]....
        /*0084*/ 	.word	0x00001290


	//   ....[2]....
        /*0088*/ 	.word	0x000012c0


	//   ....[3]....
        /*008c*/ 	.word	0x000012d0


	//   ....[4]....
        /*0090*/ 	.word	0x00001300


	//   ....[5]....
        /*0094*/ 	.word	0x00001310


	//   ....[6]....
        /*0098*/ 	.word	0x00001340


	//   ....[7]....
        /*009c*/ 	.word	0x00001350


	//   ....[8]....
        /*00a0*/ 	.word	0x00001380


	//   ....[9]....
        /*00a4*/ 	.word	0x00001390


	//   ....[10]....
        /*00a8*/ 	.word	0x00004000


	//   ....[11]....
        /*00ac*/ 	.word	0x00004090


	//   ....[12]....
        /*00b0*/ 	.word	0x00004100


	//   ....[13]....
        /*00b4*/ 	.word	0x00004160


	//   ....[14]....
        /*00b8*/ 	.word	0x000041d0


	//   ....[15]....
        /*00bc*/ 	.word	0x00004230


	//   ....[16]....
        /*00c0*/ 	.word	0x000042a0


	//   ....[17]....
        /*00c4*/ 	.word	0x00004300


	//   ....[18]....
        /*00c8*/ 	.word	0x00004370


	//   ....[19]....
        /*00cc*/ 	.word	0x000043d0


	//----- nvinfo : EIATTR_VRC_CTA_INIT_COUNT
	.align		4
.L_2431:
        /*00d0*/ 	.byte	0x02, 0x4a
	.zero		1
	.zero		1


	//----- nvinfo : EIATTR_EXIT_INSTR_OFFSETS
	.align		4
        /*00d4*/ 	.byte	0x04, 0x1c
        /*00d6*/ 	.short	(.L_2433 - .L_2432)


	//   ....[0]....
.L_2432:
        /*00d8*/ 	.word	0x00003f60


	//   ....[1]....
        /*00dc*/ 	.word	0x00003f90


	//----- nvinfo : EIATTR_MAX_THREADS
	.align		4
.L_2433:
        /*00e0*/ 	.byte	0x04, 0x05
        /*00e2*/ 	.short	(.L_2435 - .L_2434)
.L_2434:
        /*00e4*/ 	.word	0x00000080
        /*00e8*/ 	.word	0x00000001
        /*00ec*/ 	.word	0x00000001


	//----- nvinfo : EIATTR_CRS_STACK_SIZE
	.align		4
.L_2435:
        /*00f0*/ 	.byte	0x04, 0x1e
        /*00f2*/ 	.short	(.L_2437 - .L_2436)
.L_2436:
        /*00f4*/ 	.word	0x00000000


	//----- nvinfo : EIATTR_CBANK_PARAM_SIZE
	.align		4
.L_2437:
        /*00f8*/ 	.byte	0x03, 0x19
        /*00fa*/ 	.short	0x0128


	//----- nvinfo : EIATTR_PARAM_CBANK
	.align		4
        /*00fc*/ 	.byte	0x04, 0x0a
        /*00fe*/ 	.short	(.L_2439 - .L_2438)
	.align		4
.L_2438:
        /*0100*/ 	.word	index@(.nv.constant0._ZN10layer_norm13ln_bwd_kernelINS_13Kernel_traitsI13__nv_bfloat16S2_fS2_fjLj512ELj1ELj4ELj1ELj16ENS_18Kernel_traits_baseILj512ES2_S2_fS2_fjLj128EEEEELb1ELb0ELb0ELb0EEEvNS_9BwdParamsE)
        /*0104*/ 	.short	0x0380
        /*0106*/ 	.short	0x0128


	//----- nvinfo : EIATTR_SW_WAR
	.align		4
.L_2439:
        /*0108*/ 	.byte	0x04, 0x36
        /*010a*/ 	.short	(.L_2441 - .L_2440)
.L_2440:
        /*010c*/ 	.word	0x00000008
.L_2441:


//--------------------- .nv.info._ZN10layer_norm13ln_bwd_kernelINS_13Kernel_traitsI13__nv_bfloat16S2_fS2_fjLj512ELj1ELj4ELj1ELj16ENS_18Kernel_traits_baseILj512ES2_S2_fS2_fjLj128EEEEELb1ELb0ELb0ELb1EEEvNS_9BwdParamsE --------------------------
	.section	.nv.info._ZN10layer_norm13ln_bwd_kernelINS_13Kernel_traitsI13__nv_bfloat16S2_fS2_fjLj512ELj1ELj4ELj1ELj16ENS_18Kernel_traits_baseILj512ES2_S2_fS2_fjLj128EEEEELb1ELb0ELb0ELb1EEEvNS_9BwdParamsE,"",@"SHT_CUDA_INFO"
	.sectionflags	@""
	.align	4


	//----- nvinfo : EIATTR_CUDA_API_VERSION
	.align		4
        /*0000*/ 	.byte	0x04, 0x37
        /*0002*/ 	.short	(.L_2443 - .L_2442)
.L_2442:
        /*0004*/ 	.word	0x00000082


	//----- nvinfo : EIATTR_KPARAM_INFO
	.align		4
.L_2443:
        /*0008*/ 	.byte	0x04, 0x17
        /*000a*/ 	.short	(.L_2445 - .L_2444)
.L_2444:
        /*000c*/ 	.word	0x00000000
        /*0010*/ 	.short	0x0000
        /*0012*/ 	.short	0x0000
        /*0014*/ 	.byte	0x00, 0xf0, 0xa1, 0x04


	//----- nvinfo : EIATTR_SPARSE_MMA_MASK
	.align		4
.L_2445:
        /*0018*/ 	.byte	0x03, 0x50
        /*001a*/ 	.short	0x0000


	//----- nvinfo : EIATTR_MAXREG_COUNT
	.align		4
        /*001c*/ 	.byte	0x03, 0x1b
        /*001e*/ 	.short	0x00ff


	//----- nvinfo : EIATTR_NUM_BARRIERS
	.align		4
        /*0020*/ 	.byte	0x02, 0x4c
        /*0022*/ 	.byte	0x01
	.zero		1


	//----- nvinfo : EIATTR_MERCURY_ISA_VERSION
	.align		4
        /*0024*/ 	.byte	0x03, 0x5f
        /*0026*/ 	.short	0x0101


	//----- nvinfo : EIATTR_COOP_GROUP_MASK_REGIDS
	.align		4
        /*0028*/ 	.byte	0x04, 0x29
        /*002a*/ 	.short	(.L_2447 - .L_2446)


	//   ....[0]....
.L_2446:
        /*002c*/ 	.word	0xffffffff


	//   ....[1]....
        /*0030*/ 	.word	0xffffffff


	//   ....[2]....
        /*0034*/ 	.word	0xffffffff


	//   ....[3]....
        /*0038*/ 	.word	0xffffffff


	//   ....[4]....
        /*003c*/ 	.word	0xffffffff


	//   ....[5]....
        /*0040*/ 	.word	0xffffffff


	//   ....[6]....
        /*0044*/ 	.word	0xffffffff


	//   ....[7]....
        /*0048*/ 	.word	0xffffffff


	//   ....[8]....
        /*004c*/ 	.word	0xffffffff


	//   ....[9]....
        /*0050*/ 	.word	0xffffffff


	//   ....[10]....
        /*0054*/ 	.word	0x05000040


	//   ....[11]....
        /*0058*/ 	.word	0x05000040


	//   ....[12]....
        /*005c*/ 	.word	0x05000040


	//   ....[13]....
        /*0060*/ 	.word	0x05000040


	//   ....[14]....
        /*0064*/ 	.word	0x05000040


	//   ....[15]....
        /*0068*/ 	.word	0x05000040


	//   ....[16]....
        /*006c*/ 	.word	0x05000040


	//   ....[17]....
        /*0070*/ 	.word	0x05000040


	//   ....[18]....
        /*0074*/ 	.word	0x05000040


	//   ....[19]....
        /*0078*/ 	.word	0x05000040


	//----- nvinfo : EIATTR_COOP_GROUP_INSTR_OFFSETS
	.align		4
.L_2447:
        /*007c*/ 	.byte	0x04, 0x28
        /*007e*/ 	.short	(.L_2449 - .L_2448)


	//   ....[0]....
.L_2448:
        /*0080*/ 	.word	0x000010a0


	//   ....[1]....
        /*0084*/ 	.word	0x000010b0


	//   ....[2]....
        /*0088*/ 	.word	0x000010e0


	//   ....[3]....
        /*008c*/ 	.word	0x000010f0


	//   ....[4]....
        /*0090*/ 	.word	0x00001120


	//   ....[5]....
        /*0094*/ 	.word	0x00001130


	//   ....[6]....
        /*0098*/ 	.word	0x00001160


	//   ....[7]....
        /*009c*/ 	.word	0x00001170


	//   ....[8]....
        /*00a0*/ 	.word	0x000011a0


	//   ....[9]....
        /*00a4*/ 	.word	0x000011b0


	//   ....[10]....
        /*00a8*/ 	.word	0x00003c70


	//   ....[11]....
        /*00ac*/ 	.word	0x00003d00


	//   ....[12]....
        /*00b0*/ 	.word	0x00003d60


	//   ....[13]....
        /*00b4*/ 	.word	0x00003dc0


	//   ....[14]....
        /*00b8*/ 	.word	0x00003e20


	//   ....[15]....
        /*00bc*/ 	.word	0x00003e80


	//   ....[16]....
        /*00c0*/ 	.word	0x00003ee0


	//   ....[17]....
        /*00c4*/ 	.word	0x00003f40


	//   ....[18]....
        /*00c8*/ 	.word	0x00003fa0


	//   ....[19]....
        /*00cc*/ 	.word	0x00004000


	//----- nvinfo : EIATTR_VRC_CTA_INIT_COUNT
	.align		4
.L_2449:
        /*00d0*/ 	.byte	0x02, 0x4a
	.zero		1
	.zero		1


	//----- nvinfo : EIATTR_EXIT_INSTR_OFFSETS
	.align		4
        /*00d4*/ 	.byte	0x04, 0x1c
        /*00d6*/ 	.short	(.L_2451 - .L_2450)


	//   ....[0]....
.L_2450:
        /*00d8*/ 	.word	0x00003c10


	//----- nvinfo : EIATTR_MAX_THREADS
	.align		4
.L_2451:
        /*00dc*/ 	.byte	0x04, 0x05
        /*00de*/ 	.short	(.L_2453 - .L_2452)
.L_2452:
        /*00e0*/ 	.word	0x00000080
        /*00e4*/ 	.word	0x00000001
        /*00e8*/ 	.word	0x00000001


	//----- nvinfo : EIATTR_CRS_STACK_SIZE
	.align		4
.L_2453:
        /*00ec*/ 	.byte	0x04, 0x1e
        /*00ee*/ 	.short	(.L_2455 - .L_2454)
.L_2454:
        /*00f0*/ 	.word	0x00000000


	//----- nvinfo : EIATTR_CBANK_PARAM_SIZE
	.align		4
.L_2455:
        /*00f4*/ 	.byte	0x03, 0x19
        /*00f6*/ 	.short	0x0128


	//----- nvinfo : EIATTR_PARAM_CBANK
	.align		4
        /*00f8*/ 	.byte	0x04, 0x0a
        /*00fa*/ 	.short	(.L_2457 - .L_2456)
	.align		4
.L_2456:
        /*00fc*/ 	.word	index@(.nv.constant0._ZN10layer_norm13ln_bwd_kernelINS_13Kernel_traitsI13__nv_bfloat16S2_fS2_fjLj512ELj1ELj4ELj1ELj16ENS_18Kernel_traits_baseILj512ES2_S2_fS2_fjLj128EEEEELb1ELb0ELb0ELb1EEEvNS_9BwdParamsE)
        /*0100*/ 	.short	0x0380
        /*0102*/ 	.short	0x0128


	//----- nvinfo : EIATTR_SW_WAR
	.align		4
.L_2457:
        /*0104*/ 	.byte	0x04, 0x36
        /*0106*/ 	.short	(.L_2459 - .L_2458)
.L_2458:
        /*0108*/ 	.word	0x00000008
.L_2459:


//--------------------- .nv.info._ZN10layer_norm22ln_bwd_finalize_kernelINS_22Kernel_traits_finalizeILj512E13__nv_bfloat16S2_fS2_fjLb0ELj1024ELj4ENS_18Kernel_traits_baseILj512ES2_S2_fS2_fjLj1024EEEEELb0ELb0EEEvNS_9BwdParamsE --------------------------
	.section	.nv.info._ZN10layer_norm22ln_bwd_finalize_kernelINS_22Kernel_traits_finalizeILj512E13__nv_bfloat16S2_fS2_fjLb0ELj1024ELj4ENS_18Kernel_traits_baseILj512ES2_S2_fS2_fjLj1024EEEEELb0ELb0EEEvNS_9BwdParamsE,"",@"SHT_CUDA_INFO"
	.sectionflags	@""
	.align	4


	//----- nvinfo : EIATTR_CUDA_API_VERSION
	.align		4
        /*0000*/ 	.byte	0x04, 0x37
        /*0002*/ 	.short	(.L_2461 - .L_2460)
.L_2460:
        /*0004*/ 	.word	0x00000082


	//----- nvinfo : EIATTR_KPARAM_INFO
	.align		4
.L_2461:
        /*0008*/ 	.byte	0x04, 0x17
        /*000a*/ 	.short	(.L_2463 - .L_2462)
.L_2462:
        /*000c*/ 	.word	0x00000000
        /*0010*/ 	.short	0x0000
        /*0012*/ 	.short	0x0000
        /*0014*/ 	.byte	0x00, 0xf0, 0xa1, 0x04


	//----- nvinfo : EIATTR_SPARSE_MMA_MASK
	.align		4
.L_2463:
        /*0018*/ 	.byte	0x03, 0x50
        /*001a*/ 	.short	0x0000


	//----- nvinfo : EIATTR_MAXREG_COUNT
	.align		4
        /*001c*/ 	.byte	0x03, 0x1b
        /*001e*/ 	.short	0x0040


	//----- nvinfo : EIATTR_NUM_BARRIERS
	.align		4
        /*0020*/ 	.byte	0x02, 0x4c
        /*0022*/ 	.byte	0x01
	.zero		1


	//----- nvinfo : EIATTR_MERCURY_ISA_VERSION
	.align		4
        /*0024*/ 	.byte	0x03, 0x5f
        /*0026*/ 	.short	0x0101


	//----- nvinfo : EIATTR_COOP_GROUP_MASK_REGIDS
	.align		4
        /*0028*/ 	.byte	0x04, 0x29
        /*002a*/ 	.short	(.L_2465 - .L_2464)


	//   ....[0]....
.L_2464:
        /*002c*/ 	.word	0xffffffff


	//   ....[1]....
        /*0030*/ 	.word	0xffffffff


	//   ....[2]....
        /*0034*/ 	.word	0xffffffff


	//   ....[3]....
        /*0038*/ 	.word	0xffffffff


	//   ....[4]....
        /*003c*/ 	.word	0xffffffff


	//   ....[5]....
        /*0040*/ 	.word	0xffffffff


	//   ....[6]....
        /*0044*/ 	.word	0xffffffff


	//   ....[7]....
        /*0048*/ 	.word	0xffffffff


	//   ....[8]....
        /*004c*/ 	.word	0xffffffff


	//   ....[9]....
        /*0050*/ 	.word	0xffffffff


	//----- nvinfo : EIATTR_COOP_GROUP_INSTR_OFFSETS
	.align		4
.L_2465:
        /*0054*/ 	.byte	0x04, 0x28
        /*0056*/ 	.short	(.L_2467 - .L_2466)


	//   ....[0]....
.L_2466:
        /*0058*/ 	.word	0x000015e0


	//   ....[1]....
        /*005c*/ 	.word	0x000015f0


	//   ....[2]....
        /*0060*/ 	.word	0x00001620


	//   ....[3]....
        /*0064*/ 	.word	0x00001630


	//   ....[4]....
        /*0068*/ 	.word	0x00001660


	//   ....[5]....
        /*006c*/ 	.word	0x00001670


	//   ....[6]....
        /*0070*/ 	.word	0x000016b0


	//   ....[7]....
        /*0074*/ 	.word	0x000016e0


	//   ....[8]....
        /*0078*/ 	.word	0x00001710


	//   ....[9]....
        /*007c*/ 	.word	0x00001720


	//----- nvinfo : EIATTR_VRC_CTA_INIT_COUNT
	.align		4
.L_2467:
        /*0080*/ 	.byte	0x02, 0x4a
	.zero		1
	.zero		1


	//----- nvinfo : EIATTR_EXIT_INSTR_OFFSETS
	.align		4
        /*0084*/ 	.byte	0x04, 0x1c
        /*0086*/ 	.short	(.L_2469 - .L_2468)


	//   ....[0]....
.L_2468:
        /*0088*/ 	.word	0x00000060


	//   ....[1]....
        /*008c*/ 	.word	0x00001780


	//   ....[2]....
        /*0090*/ 	.word	0x000017b0


	//   ....[3]....
        /*0094*/ 	.word	0x00001870


	//----- nvinfo : EIATTR_MAX_THREADS
	.align		4
.L_2469:
        /*0098*/ 	.byte	0x04, 0x05
        /*009a*/ 	.short	(.L_2471 - .L_2470)
.L_2470:
        /*009c*/ 	.word	0x00000400
        /*00a0*/ 	.word	0x00000001
        /*00a4*/ 	.word	0x00000001


	//----- nvinfo : EIATTR_CRS_STACK_SIZE
	.align		4
.L_2471:
        /*00a8*/ 	.byte	0x04, 0x1e
        /*00aa*/ 	.short	(.L_2473 - .L_2472)
.L_2472:
        /*00ac*/ 	.word	0x00000000


	//----- nvinfo : EIATTR_CBANK_PARAM_SIZE
	.align		4
.L_2473:
        /*00b0*/ 	.byte	0x03, 0x19
        /*00b2*/ 	.short	0x0128


	//----- nvinfo : EIATTR_PARAM_CBANK
	.align		4
        /*00b4*/ 	.byte	0x04, 0x0a
        /*00b6*/ 	.short	(.L_2475 - .L_2474)
	.align		4
.L_2474:
        /*00b8*/ 	.word	index@(.nv.constant0._ZN10layer_norm22ln_bwd_finalize_kernelINS_22Kernel_traits_finalizeILj512E13__nv_bfloat16S2_fS2_fjLb0ELj1024ELj4ENS_18Kernel_traits_baseILj512ES2_S2_fS2_fjLj1024EEEEELb0ELb0EEEvNS_9BwdParamsE)
        /*00bc*/ 	.short	0x0380
        /*00be*/ 	.short	0x0128


	//----- nvinfo : EIATTR_SW_WAR
	.align		4
.L_2475:
        /*00c0*/ 	.byte	0x04, 0x36
        /*00c2*/ 	.short	(.L_2477 - .L_2476)
.L_2476:
        /*00c4*/ 	.word	0x00000008
.L_2477:


//--------------------- .nv.info._ZN10layer_norm13ln_bwd_kernelINS_13Kernel_traitsI13__nv_bfloat16S2_fS2_fjLj512ELj1ELj4ELj1ELj16ENS_18Kernel_traits_baseILj512ES2_S2_fS2_fjLj128EEEEELb1ELb0ELb1ELb0EEEvNS_9BwdParamsE --------------------------
	.section	.nv.info._ZN10layer_norm13ln_bwd_kernelINS_13Kernel_traitsI13__nv_bfloat16S2_fS2_fjLj512ELj1ELj4ELj1ELj16ENS_18Kernel_traits_baseILj512ES2_S2_fS2_fjLj128EEEEELb1ELb0ELb1ELb0EEEvNS_9BwdParamsE,"",@"SHT_CUDA_INFO"
	.sectionflags	@""
	.align	4


	//----- nvinfo : EIATTR_CUDA_API_VERSION
	.align		4
        /*0000*/ 	.byte	0x04, 0x37
        /*0002*/ 	.short	(.L_2479 - .L_2478)
.L_2478:
        /*0004*/ 	.word	0x00000082


	//----- nvinfo : EIATTR_KPARAM_INFO
	.align		4
.L_2479:
        /*0008*/ 	.byte	0x04, 0x17
        /*000a*/ 	.short	(.L_2481 - .L_2480)
.L_2480:
        /*000c*/ 	.word	0x00000000
        /*0010*/ 	.short	0x0000
        /*0012*/ 	.short	0x0000
        /*0014*/ 	.byte	0x00, 0xf0, 0xa1, 0x04


	//----- nvinfo : EIATTR_SPARSE_MMA_MASK
	.align		4
.L_2481:
        /*0018*/ 	.byte	0x03, 0x50
        /*001a*/ 	.short	0x0000


	//----- nvinfo : EIATTR_MAXREG_COUNT
	.align		4
        /*001c*/ 	.byte	0x03, 0x1b
        /*001e*/ 	.short	0x00ff


	//----- nvinfo : EIATTR_NUM_BARRIERS
	.align		4
        /*0020*/ 	.byte	0x02, 0x4c
        /*0022*/ 	.byte	0x01
	.zero		1


	//----- nvinfo : EIATTR_MERCURY_ISA_VERSION
	.align		4
        /*0024*/ 	.byte	0x03, 0x5f
        /*0026*/ 	.short	0x0101


	//----- nvinfo : EIATTR_COOP_GROUP_MASK_REGIDS
	.align		4
        /*0028*/ 	.byte	0x04, 0x29
        /*002a*/ 	.short	(.L_2483 - .L_2482)


	//   ....[0]....
.L_2482:
        /*002c*/ 	.word	0xffffffff


	//   ....[1]....
        /*0030*/ 	.word	0xffffffff


	//   ....[2]....
        /*0034*/ 	.word	0xffffffff


	//   ....[3]....
        /*0038*/ 	.word	0xffffffff


	//   ....[4]....
        /*003c*/ 	.word	0xffffffff


	//   ....[5]....
        /*0040*/ 	.word	0xffffffff


	//   ....[6]....
        /*0044*/ 	.word	0xffffffff


	//   ....[7]....
        /*0048*/ 	.word	0xffffffff


	//   ....[8]....
        /*004c*/ 	.word	0xffffffff


	//   ....[9]....
        /*0050*/ 	.word	0xffffffff


	//   ....[10]....
        /*0054*/ 	.word	0x05000084


	//   ....[11]....
        /*0058*/ 	.word	0x05000084


	//   ....[12]....
        /*005c*/ 	.word	0x05000084


	//   ....[13]....
        /*0060*/ 	.word	0x05000084


	//   ....[14]....
        /*0064*/ 	.word	0x05000084


	//   ....[15]....
        /*0068*/ 	.word	0x05000084


	//   ....[16]....
        /*006c*/ 	.word	0x05000084


	//   ....[17]....
        /*0070*/ 	.word	0x05000084


	//   ....[18]....
        /*0074*/ 	.word	0x05000084


	//   ....[19]....
        /*0078*/ 	.word	0x05000084


	//----- nvinfo : EIATTR_COOP_GROUP_INSTR_OFFSETS
	.align		4
.L_2483:
        /*007c*/ 	.byte	0x04, 0x28
        /*007e*/ 	.short	(.L_2485 - .L_2484)


	//   ....[0]....
.L_2484:
        /*0080*/ 	.word	0x000016b0


	//   ....[1]....
        /*0084*/ 	.word	0x000016c0


	//   ....[2]....
        /*0088*/ 	.word	0x000016f0


	//   ....[3]....
        /*008c*/ 	.word	0x00001700


	//   ....[4]....
        /*0090*/ 	.word	0x00001730


	//   ....[5]....
        /*0094*/ 	.word	0x00001740


	//   ....[6]....
        /*0098*/ 	.word	0x00001770


	//   ....[7]....
        /*009c*/ 	.word	0x00001780


	//   ....[8]....
        /*00a0*/ 	.word	0x000017b0


	//   ....[9]....
        /*00a4*/ 	.word	0x000017c0


	//   ....[10]....
        /*00a8*/ 	.word	0x00005b40


	//   ....[11]....
        /*00ac*/ 	.word	0x00005bd0


	//   ....[12]....
        /*00b0*/ 	.word	0x00005c40


	//   ....[13]....
        /*00b4*/ 	.word	0x00005ca0


	//   ....[14]....
        /*00b8*/ 	.word	0x00005d10


	//   ....[15]....
        /*00bc*/ 	.word	0x00005d70


	//   ....[16]....
        /*00c0*/ 	.word	0x00005de0


	//   ....[17]....
        /*00c4*/ 	.word	0x00005e40


	//   ....[18]....
        /*00c8*/ 	.word	0x00005eb0


	//   ....[19]....
        /*00cc*/ 	.word	0x00005f10


	//----- nvinfo : EIATTR_VRC_CTA_INIT_COUNT
	.align		4
.L_2485:
        /*00d0*/ 	.byte	0x02, 0x4a
	.zero		1
	.zero		1


	//----- nvinfo : EIATTR_EXIT_INSTR_OFFSETS
	.align		4
        /*00d4*/ 	.byte	0x04, 0x1c
        /*00d6*/ 	.short	(.L_2487 - .L_2486)


	//   ....[0]....
.L_2486:
        /*00d8*/ 	.word	0x00005aa0


	//   ....[1]....
        /*00dc*/ 	.word	0x00005ad0


	//----- nvinfo : EIATTR_MAX_THREADS
	.align		4
.L_2487:
        /*00e0*/ 	.byte	0x04, 0x05
        /*00e2*/ 	.short	(.L_2489 - .L_2488)
.L_2488:
        /*00e4*/ 	.word	0x00000080
        /*00e8*/ 	.word	0x00000001
        /*00ec*/ 	.word	0x00000001


	//----- nvinfo : EIATTR_CRS_STACK_SIZE
	.align		4
.L_2489:
        /*00f0*/ 	.byte	0x04, 0x1e
        /*00f2*/ 	.short	(.L_2491 - .L_2490)
.L_2490:
        /*00f4*/ 	.word	0x00000000


	//----- nvinfo : EIATTR_CBANK_PARAM_SIZE
	.align		4
.L_2491:
        /*00f8*/ 	.byte	0x03, 0x19
        /*00fa*/ 	.short	0x0128


	//----- nvinfo : EIATTR_PARAM_CBANK
	.align		4
        /*00fc*/ 	.byte	0x04, 0x0a
        /*00fe*/ 	.short	(.L_2493 - .L_2492)
	.align		4
.L_2492:
        /*0100*/ 	.word	index@(.nv.constant0._ZN10layer_norm13ln_bwd_kernelINS_13Kernel_traitsI13__nv_bfloat16S2_fS2_fjLj512ELj1ELj4ELj1ELj16ENS_18Kernel_traits_baseILj512ES2_S2_fS2_fjLj128EEEEELb1ELb0ELb1ELb0EEEvNS_9BwdParamsE)
        /*0104*/ 	.short	0x0380
        /*0106*/ 	.short	0x0128


	//----- nvinfo : EIATTR_SW_WAR
	.align		4
.L_2493:
        /*0108*/ 	.byte	0x04, 0x36
        /*010a*/ 	.short	(.L_2495 - .L_2494)
.L_2494:
        /*010c*/ 	.word	0x00000008
.L_2495:


//--------------------- .nv.info._ZN10layer_norm22ln_bwd_finalize_kernelINS_22Kernel_traits_finalizeILj512E13__nv_bfloat16S2_fS2_fjLb0ELj1024ELj4ENS_18Kernel_traits_baseILj512ES2_S2_fS2_fjLj1024EEEEELb0ELb1EEEvNS_9BwdParamsE --------------------------
	.section	.nv.info._ZN10layer_norm22ln_bwd_finalize_kernelINS_22Kernel_traits_finalizeILj512E13__nv_bfloat16S2_fS2_fjLb0ELj1024ELj4ENS_18Kernel_traits_baseILj512ES2_S2_fS2_fjLj1024EEEEELb0ELb1EEEvNS_9BwdParamsE,"",@"SHT_CUDA_INFO"
	.sectionflags	@""
	.align	4


	//----- nvinfo : EIATTR_CUDA_API_VERSION
	.align		4
        /*0000*/ 	.byte	0x04, 0x37
        /*0002*/ 	.short	(.L_2497 - .L_2496)
.L_2496:
        /*0004*/ 	.word	0x00000082


	//----- nvinfo : EIATTR_KPARAM_INFO
	.align		4
.L_2497:
        /*0008*/ 	.byte	0x04, 0x17
        /*000a*/ 	.short	(.L_2499 - .L_2498)
.L_2498:
        /*000c*/ 	.word	0x00000000
        /*0010*/ 	.short	0x0000
        /*0012*/ 	.short	0x0000
        /*0014*/ 	.byte	0x00, 0xf0, 0xa1, 0x04


	//----- nvinfo : EIATTR_SPARSE_MMA_MASK
	.align		4
.L_2499:
        /*0018*/ 	.byte	0x03, 0x50
        /*001a*/ 	.short	0x0000


	//----- nvinfo : EIATTR_MAXREG_COUNT
	.align		4
        /*001c*/ 	.byte	0x03, 0x1b
        /*001e*/ 	.short	0x0040


	//----- nvinfo : EIATTR_NUM_BARRIERS
	.align		4
        /*0020*/ 	.byte	0x02, 0x4c
        /*0022*/ 	.byte	0x01
	.zero		1


	//----- nvinfo : EIATTR_MERCURY_ISA_VERSION
	.align		4
        /*0024*/ 	.byte	0x03, 0x5f
        /*0026*/ 	.short	0x0101


	//----- nvinfo : EIATTR_COOP_GROUP_MASK_REGIDS
	.align		4
        /*0028*/ 	.byte	0x04, 0x29
        /*002a*/ 	.short	(.L_2501 - .L_2500)


	//   ....[0]....
.L_2500:
        /*002c*/ 	.word	0xffffffff


	//   ....[1]....
        /*0030*/ 	.word	0xffffffff


	//   ....[2]....
        /*0034*/ 	.word	0xffffffff


	//   ....[3]....
        /*0038*/ 	.word	0xffffffff


	//   ....[4]....
        /*003c*/ 	.word	0xffffffff


	//   ....[5]....
        /*0040*/ 	.word	0xffffffff


	//   ....[6]....
        /*0044*/ 	.word	0xffffffff


	//   ....[7]....
        /*0048*/ 	.word	0xffffffff


	//   ....[8]....
        /*004c*/ 	.word	0xffffffff


	//   ....[9]....
        /*0050*/ 	.word	0xffffffff


	//----- nvinfo : EIATTR_COOP_GROUP_INSTR_OFFSETS
	.align		4
.L_2501:
        /*0054*/ 	.byte	0x04, 0x28
        /*0056*/ 	.short	(.L_2503 - .L_2502)


	//   ....[0]....
.L_2502:
        /*0058*/ 	.word	0x00001630


	//   ....[1]....
        /*005c*/ 	.word	0x00001640


	//   ....[2]....
        /*0060*/ 	.word	0x00001670


	//   ....[3]....
        /*0064*/ 	.word	0x00001680


	//   ....[4]....
        /*0068*/ 	.word	0x000016b0


	//   ....[5]....
        /*006c*/ 	.word	0x000016d0


	//   ....[6]....
        /*0070*/ 	.word	0x00001700


	//   ....[7]....
        /*0074*/ 	.word	0x00001710


	//   ....[8]....
        /*0078*/ 	.word	0x00001740


	//   ....[9]....
        /*007c*/ 	.word	0x00001750


	//----- nvinfo : EIATTR_VRC_CTA_INIT_COUNT
	.align		4
.L_2503:
        /*0080*/ 	.byte	0x02, 0x4a
	.zero		1
	.zero		1


	//----- nvinfo : EIATTR_EXIT_INSTR_OFFSETS
	.align		4
        /*0084*/ 	.byte	0x04, 0x1c
        /*0086*/ 	.short	(.L_2505 - .L_2504)


	//   ....[0]....
.L_2504:
        /*0088*/ 	.word	0x00000070


	//   ....[1]....
        /*008c*/ 	.word	0x000017b0


	//   ....[2]....
        /*0090*/ 	.word	0x00001880


	//----- nvinfo : EIATTR_MAX_THREADS
	.align		4
.L_2505:
        /*0094*/ 	.byte	0x04, 0x05
        /*0096*/ 	.short	(.L_2507 - .L_2506)
.L_2506:
        /*0098*/ 	.word	0x00000400
        /*009c*/ 	.word	0x00000001
        /*00a0*/ 	.word	0x00000001


	//----- nvinfo : EIATTR_CRS_STACK_SIZE
	.align		4
.L_2507:
        /*00a4*/ 	.byte	0x04, 0x1e
        /*00a6*/ 	.short	(.L_2509 - .L_2508)
.L_2508:
        /*00a8*/ 	.word	0x00000000


	//----- nvinfo : EIATTR_CBANK_PARAM_SIZE
	.align		4
.L_2509:
        /*00ac*/ 	.byte	0x03, 0x19
        /*00ae*/ 	.short	0x0128


	//----- nvinfo : EIATTR_PARAM_CBANK
	.align		4
        /*00b0*/ 	.byte	0x04, 0x0a
        /*00b2*/ 	.short	(.L_2511 - .L_2510)
	.align		4
.L_2510:
        /*00b4*/ 	.word	index@(.nv.constant0._ZN10layer_norm22ln_bwd_finalize_kernelINS_22Kernel_traits_finalizeILj512E13__nv_bfloat16S2_fS2_fjLb0ELj1024ELj4ENS_18Kernel_traits_baseILj512ES2_S2_fS2_fjLj1024EEEEELb0ELb1EEEvNS_9BwdParamsE)
        /*00b8*/ 	.short	0x0380
        /*00ba*/ 	.short	0x0128


	//----- nvinfo : EIATTR_SW_WAR
	.align		4
.L_2511:
        /*00bc*/ 	.byte	0x04, 0x36
        /*00be*/ 	.short	(.L_2513 - .L_2512)
.L_2512:
        /*00c0*/ 	.word	0x00000008
.L_2513:


//--------------------- .nv.info._ZN10layer_norm13ln_bwd_kernelINS_13Kernel_traitsI13__nv_bfloat16S2_fS2_fjLj512ELj1ELj4ELj1ELj16ENS_18Kernel_traits_baseILj512ES2_S2_fS2_fjLj128EEEEELb1ELb0ELb1ELb1EEEvNS_9BwdParamsE --------------------------
	.section	.nv.info._ZN10layer_norm13ln_bwd_kernelINS_13Kernel_traitsI13__nv_bfloat16S2_fS2_fjLj512ELj1ELj4ELj1ELj16ENS_18Kernel_traits_baseILj512ES2_S2_fS2_fjLj128EEEEELb1ELb0ELb1ELb1EEEvNS_9BwdParamsE,"",@"SHT_CUDA_INFO"
	.sectionflags	@""
	.align	4


	//----- nvinfo : EIATTR_CUDA_API_VERSION
	.align		4
        /*0000*/ 	.byte	0x04, 0x37
        /*0002*/ 	.short	(.L_2515 - .L_2514)
.L_2514:
        /*0004*/ 	.word	0x00000082


	//----- nvinfo : EIATTR_KPARAM_INFO
	.align		4
.L_2515:
        /*0008*/ 	.byte	0x04, 0x17
        /*000a*/ 	.short	(.L_2517 - .L_2516)
.L_2516:
        /*000c*/ 	.word	0x00000000
        /*0010*/ 	.short	0x0000
        /*0012*/ 	.short	0x0000
        /*0014*/ 	.byte	0x00, 0xf0, 0xa1, 0x04


	//----- nvinfo : EIATTR_SPARSE_MMA_MASK
	.align		4
.L_2517:
        /*0018*/ 	.byte	0x03, 0x50
        /*001a*/ 	.short	0x0000


	//----- nvinfo : EIATTR_MAXREG_COUNT
	.align		4
        /*001c*/ 	.byte	0x03, 0x1b
        /*001e*/ 	.short	0x00ff


	//----- nvinfo : EIATTR_NUM_BARRIERS
	.align		4
        /*0020*/ 	.byte	0x02, 0x4c
        /*0022*/ 	.byte	0x01
	.zero		1


	//----- nvinfo : EIATTR_MERCURY_ISA_VERSION
	.align		4
        /*0024*/ 	.byte	0x03, 0x5f
        /*0026*/ 	.short	0x0101


	//----- nvinfo : EIATTR_COOP_GROUP_MASK_REGIDS
	.align		4
        /*0028*/ 	.byte	0x04, 0x29
        /*002a*/ 	.short	(.L_2519 - .L_2518)


	//   ....[0]....
.L_2518:
        /*002c*/ 	.word	0xffffffff


	//   ....[1]....
        /*0030*/ 	.word	0xffffffff


	//   ....[2]....
        /*0034*/ 	.word	0xffffffff


	//   ....[3]....
        /*0038*/ 	.word	0xffffffff


	//   ....[4]....
        /*003c*/ 	.word	0xffffffff


	//   ....[5]....
        /*0040*/ 	.word	0xffffffff


	//   ....[6]....
        /*0044*/ 	.word	0xffffffff


	//   ....[7]....
        /*0048*/ 	.word	0xffffffff


	//   ....[8]....
        /*004c*/ 	.word	0xffffffff


	//   ....[9]....
        /*0050*/ 	.word	0xffffffff


	//   ....[10]....
        /*0054*/ 	.word	0x05000078


	//   ....[11]....
        /*0058*/ 	.word	0x05000078


	//   ....[12]....
        /*005c*/ 	.word	0x05000078


	//   ....[13]....
        /*0060*/ 	.word	0x05000078


	//   ....[14]....
        /*0064*/ 	.word	0x05000078


	//   ....[15]....
        /*0068*/ 	.word	0x05000078


	//   ....[16]....
        /*006c*/ 	.word	0x05000078


	//   ....[17]....
        /*0070*/ 	.word	0x05000078


	//   ....[18]....
        /*0074*/ 	.word	0x05000078


	//   ....[19]....
        /*0078*/ 	.word	0x05000078


	//----- nvinfo : EIATTR_COOP_GROUP_INSTR_OFFSETS
	.align		4
.L_2519:
        /*007c*/ 	.byte	0x04, 0x28
        /*007e*/ 	.short	(.L_2521 - .L_2520)


	//   ....[0]....
.L_2520:
        /*0080*/ 	.word	0x00001390


	//   ....[1]....
        /*0084*/ 	.word	0x000013a0


	//   ....[2]....
        /*0088*/ 	.word	0x000013d0


	//   ....[3]....
        /*008c*/ 	.word	0x000013e0


	//   ....[4]....
        /*0090*/ 	.word	0x00001410


	//   ....[5]....
        /*0094*/ 	.word	0x00001420


	//   ....[6]....
        /*0098*/ 	.word	0x00001450


	//   ....[7]....
        /*009c*/ 	.word	0x00001460


	//   ....[8]....
        /*00a0*/ 	.word	0x00001490


	//   ....[9]....
        /*00a4*/ 	.word	0x000014a0


	//   ....[10]....
        /*00a8*/ 	.word	0x00005590


	//   ....[11]....
        /*00ac*/ 	.word	0x00005620


	//   ....[12]....
        /*00b0*/ 	.word	0x00005690


	//   ....[13]....
        /*00b4*/ 	.word	0x000056f0


	//   ....[14]....
        /*00b8*/ 	.word	0x00005760


	//   ....[15]....
        /*00bc*/ 	.word	0x000057c0


	//   ....[16]....
        /*00c0*/ 	.word	0x00005830


	//   ....[17]....
        /*00c4*/ 	.word	0x00005890


	//   ....[18]....
        /*00c8*/ 	.word	0x00005900


	//   ....[19]....
        /*00cc*/ 	.word	0x00005960


	//----- nvinfo : EIATTR_VRC_CTA_INIT_COUNT
	.align		4
.L_2521:
        /*00d0*/ 	.byte	0x02, 0x4a
	.zero		1
	.zero		1


	//----- nvinfo : EIATTR_EXIT_INSTR_OFFSETS
	.align		4
        /*00d4*/ 	.byte	0x04, 0x1c
        /*00d6*/ 	.short	(.L_2523 - .L_2522)


	//   ....[0]....
.L_2522:
        /*00d8*/ 	.word	0x00005520


	//----- nvinfo : EIATTR_MAX_THREADS
	.align		4
.L_2523:
        /*00dc*/ 	.byte	0x04, 0x05
        /*00de*/ 	.short	(.L_2525 - .L_2524)
.L_2524:
        /*00e0*/ 	.word	0x00000080
        /*00e4*/ 	.word	0x00000001
        /*00e8*/ 	.word	0x00000001


	//----- nvinfo : EIATTR_CRS_STACK_SIZE
	.align		4
.L_2525:
        /*00ec*/ 	.byte	0x04, 0x1e
        /*00ee*/ 	.short	(.L_2527 - .L_2526)
.L_2526:
        /*00f0*/ 	.word	0x00000000


	//----- nvinfo : EIATTR_CBANK_PARAM_SIZE
	.align		4
.L_2527:
        /*00f4*/ 	.byte	0x03, 0x19
        /*00f6*/ 	.short	0x0128


	//----- nvinfo : EIATTR_PARAM_CBANK
	.align		4
        /*00f8*/ 	.byte	0x04, 0x0a
        /*00fa*/ 	.short	(.L_2529 - .L_2528)
	.align		4
.L_2528:
        /*00fc*/ 	.word	index@(.nv.constant0._ZN10layer_norm13ln_bwd_kernelINS_13Kernel_traitsI13__nv_bfloat16S2_fS2_fjLj512ELj1ELj4ELj1ELj16ENS_18Kernel_traits_baseILj512ES2_S2_fS2_fjLj128EEEEELb1ELb0ELb1ELb1EEEvNS_9BwdParamsE)
        /*0100*/ 	.short	0x0380
        /*0102*/ 	.short	0x0128


	//----- nvinfo : EIATTR_SW_WAR
	.align		4
.L_2529:
        /*0104*/ 	.byte	0x04, 0x36
        /*0106*/ 	.short	(.L_2531 - .L_2530)
.L_2530:
        /*0108*/ 	.word	0x00000008
.L_2531:


//--------------------- .nv.info._ZN10layer_norm13ln_bwd_kernelINS_13Kernel_traitsI13__nv_bfloat16S2_fS2_fjLj512ELj1ELj4ELj1ELj16ENS_18Kernel_traits_baseILj512ES2_S2_fS2_fjLj128EEEEELb1ELb1ELb0ELb0EEEvNS_9BwdParamsE --------------------------
	.section	.nv.info._ZN10layer_norm13ln_bwd_kernelINS_13Kernel_traitsI13__nv_bfloat16S2_fS2_fjLj512ELj1ELj4ELj1ELj16ENS_18Kernel_traits_baseILj512ES2_S2_fS2_fjLj128EEEEELb1ELb1ELb0ELb0EEEvNS_9BwdParamsE,"",@"SHT_CUDA_INFO"
	.sectionflags	@""
	.align	4


	//----- nvinfo : EIATTR_CUDA_API_VERSION
	.align		4
        /*0000*/ 	.byte	0x04, 0x37
        /*0002*/ 	.short	(.L_2533 - .L_2532)
.L_2532:
        /*0004*/ 	.word	0x00000082


	//----- nvinfo : EIATTR_KPARAM_INFO
	.align		4
.L_2533:
        /*0008*/ 	.byte	0x04, 0x17
        /*000a*/ 	.short	(.L_2535 - .L_2534)
.L_2534:
        /*000c*/ 	.word	0x00000000
        /*0010*/ 	.short	0x0000
        /*0012*/ 	.short	0x0000
        /*0014*/ 	.byte	0x00, 0xf0, 0xa1, 0x04


	//----- nvinfo : EIATTR_SPARSE_MMA_MASK
	.align		4
.L_2535:
        /*0018*/ 	.byte	0x03, 0x50
        /*001a*/ 	.short	0x0000


	//----- nvinfo : EIATTR_MAXREG_COUNT
	.align		4
        /*001c*/ 	.byte	0x03, 0x1b
        /*001e*/ 	.short	0x00ff


	//----- nvinfo : EIATTR_NUM_BARRIERS
	.align		4
        /*0020*/ 	.byte	0x02, 0x4c
        /*0022*/ 	.byte	0x01
	.zero		1


	//----- nvinfo : EIATTR_MERCURY_ISA_VERSION
	.align		4
        /*0024*/ 	.byte	0x03, 0x5f
        /*0026*/ 	.short	0x0101


	//----- nvinfo : EIATTR_COOP_GROUP_MASK_REGIDS
	.align		4
        /*0028*/ 	.byte	0x04, 0x29
        /*002a*/ 	.short	(.L_2537 - .L_2536)


	//   ....[0]....
.L_2536:
        /*002c*/ 	.word	0xffffffff


	//   ....[1]....
        /*0030*/ 	.word	0xffffffff


	//   ....[2]....
        /*0034*/ 	.word	0xffffffff


	//   ....[3]....
        /*0038*/ 	.word	0xffffffff


	//   ....[4]....
        /*003c*/ 	.word	0xffffffff


	//   ....[5]....
        /*0040*/ 	.word	0xffffffff


	//   ....[6]....
        /*0044*/ 	.word	0xffffffff


	//   ....[7]....
        /*0048*/ 	.word	0xffffffff


	//   ....[8]....
        /*004c*/ 	.word	0xffffffff


	//   ....[9]....
        /*0050*/ 	.word	0xffffffff


	//   ....[10]....
        /*0054*/ 	.word	0x05000064


	//   ....[11]....
        /*0058*/ 	.word	0x05000064


	//   ....[12]....
        /*005c*/ 	.word	0x05000064


	//   ....[13]....
        /*0060*/ 	.word	0x05000064


	//   ....[14]....
        /*0064*/ 	.word	0x05000064


	//   ....[15]....
        /*0068*/ 	.word	0x05000064


	//   ....[16]....
        /*006c*/ 	.word	0x05000064


	//   ....[17]....
        /*0070*/ 	.word	0x05000064


	//   ....[18]....
        /*0074*/ 	.word	0x05000064


	//   ....[19]....
        /*0078*/ 	.word	0x05000064


	//----- nvinfo : EIATTR_COOP_GROUP_INSTR_OFFSETS
	.align		4
.L_2537:
        /*007c*/ 	.byte	0x04, 0x28
        /*007e*/ 	.short	(.L_2539 - .L_2538)


	//   ....[0]....
.L_2538:
        /*0080*/ 	.word	0x00001450


	//   ....[1]....
        /*0084*/ 	.word	0x00001460


	//   ....[2]....
        /*0088*/ 	.word	0x00001490


	//   ....[3]....
        /*008c*/ 	.word	0x000014a0


	//   ....[4]....
        /*0090*/ 	.word	0x000014d0


	//   ....[5]....
        /*0094*/ 	.word	0x000014e0


	//   ....[6]....
        /*0098*/ 	.word	0x00001510


	//   ....[7]....
        /*009c*/ 	.word	0x00001520


	//   ....[8]....
        /*00a0*/ 	.word	0x00001550


	//   ....[9]....
        /*00a4*/ 	.word	0x00001560


	//   ....[10]....
        /*00a8*/ 	.word	0x00006830


	//   ....[11]....
        /*00ac*/ 	.word	0x000068d0


	//   ....[12]....
        /*00b0*/ 	.word	0x00006930


	//   ....[13]....
        /*00b4*/ 	.word	0x00006990


	//   ....[14]....
        /*00b8*/ 	.word	0x00006a00


	//   ....[15]....
        /*00bc*/ 	.word	0x00006a60


	//   ....[16]....
        /*00c0*/ 	.word	0x00006ad0


	//   ....[17]....
        /*00c4*/ 	.word	0x00006b30


	//   ....[18]....
        /*00c8*/ 	.word	0x00006ba0


	//   ....[19]....
        /*00cc*/ 	.word	0x00006c00


	//----- nvinfo : EIATTR_VRC_CTA_INIT_COUNT
	.align		4
.L_2539:
        /*00d0*/ 	.byte	0x02, 0x4a
	.zero		1
	.zero		1


	//----- nvinfo : EIATTR_EXIT_INSTR_OFFSETS
	.align		4
        /*00d4*/ 	.byte	0x04, 0x1c
        /*00d6*/ 	.short	(.L_2541 - .L_2540)


	//   ....[0]....
.L_2540:
        /*00d8*/ 	.word	0x00006750


	//   ....[1]....
        /*00dc*/ 	.word	0x000067d0


	//----- nvinfo : EIATTR_MAX_THREADS
	.align		4
.L_2541:
        /*00e0*/ 	.byte	0x04, 0x05
        /*00e2*/ 	.short	(.L_2543 - .L_2542)
.L_2542:
        /*00e4*/ 	.word	0x00000080
        /*00e8*/ 	.word	0x00000001
        /*00ec*/ 	.word	0x00000001


	//----- nvinfo : EIATTR_CRS_STACK_SIZE
	.align		4
.L_2543:
        /*00f0*/ 	.byte	0x04, 0x1e
        /*00f2*/ 	.short	(.L_2545 - .L_2544)
.L_2544:
        /*00f4*/ 	.word	0x00000000


	//----- nvinfo : EIATTR_CBANK_PARAM_SIZE
	.align		4
.L_2545:
        /*00f8*/ 	.byte	0x03, 0x19
        /*00fa*/ 	.short	0x0128


	//----- nvinfo : EIATTR_PARAM_CBANK
	.align		4
        /*00fc*/ 	.byte	0x04, 0x0a
        /*00fe*/ 	.short	(.L_2547 - .L_2546)
	.align		4
.L_2546:
        /*0100*/ 	.word	index@(.nv.constant0._ZN10layer_norm13ln_bwd_kernelINS_13Kernel_traitsI13__nv_bfloat16S2_fS2_fjLj512ELj1ELj4ELj1ELj16ENS_18Kernel_traits_baseILj512ES2_S2_fS2_fjLj128EEEEELb1ELb1ELb0ELb0EEEvNS_9BwdParamsE)
        /*0104*/ 	.short	0x0380
        /*0106*/ 	.short	0x0128


	//----- nvinfo : EIATTR_SW_WAR
	.align		4
.L_2547:
        /*0108*/ 	.byte	0x04, 0x36
        /*010a*/ 	.short	(.L_2549 - .L_2548)
.L_2548:
        /*010c*/ 	.word	0x00000008
.L_2549:


//--------------------- .nv.info._ZN10layer_norm13ln_bwd_kernelINS_13Kernel_traitsI13__nv_bfloat16S2_fS2_fjLj512ELj1ELj4ELj1ELj16ENS_18Kernel_traits_baseILj512ES2_S2_fS2_fjLj128EEEEELb1ELb1ELb0ELb1EEEvNS_9BwdParamsE --------------------------
	.section	.nv.info._ZN10layer_norm13ln_bwd_kernelINS_13Kernel_traitsI13__nv_bfloat16S2_fS2_fjLj512ELj1ELj4ELj1ELj16ENS_18Kernel_traits_baseILj512ES2_S2_fS2_fjLj128EEEEELb1ELb1ELb0ELb1EEEvNS_9BwdParamsE,"",@"SHT_CUDA_INFO"
	.sectionflags	@""
	.align	4


	//----- nvinfo : EIATTR_CUDA_API_VERSION
	.align		4
        /*0000*/ 	.byte	0x04, 0x37
        /*0002*/ 	.short	(.L_2551 - .L_2550)
.L_2550:
        /*0004*/ 	.word	0x00000082


	//----- nvinfo : EIATTR_KPARAM_INFO
	.align		4
.L_2551:
        /*0008*/ 	.byte	0x04, 0x17
        /*000a*/ 	.short	(.L_2553 - .L_2552)
.L_2552:
        /*000c*/ 	.word	0x00000000
        /*0010*/ 	.short	0x0000
        /*0012*/ 	.short	0x0000
        /*0014*/ 	.byte	0x00, 0xf0, 0xa1, 0x04


	//----- nvinfo : EIATTR_SPARSE_MMA_MASK
	.align		4
.L_2553:
        /*0018*/ 	.byte	0x03, 0x50
        /*001a*/ 	.short	0x0000


	//----- nvinfo : EIATTR_MAXREG_COUNT
	.align		4
        /*001c*/ 	.byte	0x03, 0x1b
        /*001e*/ 	.short	0x00ff


	//----- nvinfo : EIATTR_NUM_BARRIERS
	.align		4
        /*0020*/ 	.byte	0x02, 0x4c
        /*0022*/ 	.byte	0x01
	.zero		1


	//----- nvinfo : EIATTR_MERCURY_ISA_VERSION
	.align		4
        /*0024*/ 	.byte	0x03, 0x5f
        /*0026*/ 	.short	0x0101


	//----- nvinfo : EIATTR_COOP_GROUP_MASK_REGIDS
	.align		4
        /*0028*/ 	.byte	0x04, 0x29
        /*002a*/ 	.short	(.L_2555 - .L_2554)


	//   ....[0]....
.L_2554:
        /*002c*/ 	.word	0xffffffff


	//   ....[1]....
        /*0030*/ 	.word	0xffffffff


	//   ....[2]....
        /*0034*/ 	.word	0xffffffff


	//   ....[3]....
        /*0038*/ 	.word	0xffffffff


	//   ....[4]....
        /*003c*/ 	.word	0xffffffff


	//   ....[5]....
        /*0040*/ 	.word	0xffffffff


	//   ....[6]....
        /*0044*/ 	.word	0xffffffff


	//   ....[7]....
        /*0048*/ 	.word	0xffffffff


	//   ....[8]....
        /*004c*/ 	.word	0xffffffff


	//   ....[9]....
        /*0050*/ 	.word	0xffffffff


	//   ....[10]....
        /*0054*/ 	.word	0x05000096


	//   ....[11]....
        /*0058*/ 	.word	0x05000096


	//   ....[12]....
        /*005c*/ 	.word	0x05000096


	//   ....[13]....
        /*0060*/ 	.word	0x05000096


	//   ....[14]....
        /*0064*/ 	.word	0x05000096


	//   ....[15]....
        /*0068*/ 	.word	0x05000096


	//   ....[16]....
        /*006c*/ 	.word	0x05000096


	//   ....[17]....
        /*0070*/ 	.word	0x05000096


	//   ....[18]....
        /*0074*/ 	.word	0x05000096


	//   ....[19]....
        /*0078*/ 	.word	0x05000096


	//----- nvinfo : EIATTR_COOP_GROUP_INSTR_OFFSETS
	.align		4
.L_2555:
        /*007c*/ 	.byte	0x04, 0x28
        /*007e*/ 	.short	(.L_2557 - .L_2556)


	//   ....[0]....
.L_2556:
        /*0080*/ 	.word	0x000012b0


	//   ....[1]....
        /*0084*/ 	.word	0x000012c0


	//   ....[2]....
        /*0088*/ 	.word	0x000012f0


	//   ....[3]....
        /*008c*/ 	.word	0x00001300


	//   ....[4]....
        /*0090*/ 	.word	0x00001330


	//   ....[5]....
        /*0094*/ 	.word	0x00001340


	//   ....[6]....
        /*0098*/ 	.word	0x00001370


	//   ....[7]....
        /*009c*/ 	.word	0x00001380


	//   ....[8]....
        /*00a0*/ 	.word	0x000013b0


	//   ....[9]....
        /*00a4*/ 	.word	0x000013c0


	//   ....[10]....
        /*00a8*/ 	.word	0x00005990


	//   ....[11]....
        /*00ac*/ 	.word	0x00005a20


	//   ....[12]....
        /*00b0*/ 	.word	0x00005a90


	//   ....[13]....
        /*00b4*/ 	.word	0x00005af0


	//   ....[14]....
        /*00b8*/ 	.word	0x00005b60


	//   ....[15]....
        /*00bc*/ 	.word	0x00005bc0


	//   ....[16]....
        /*00c0*/ 	.word	0x00005c30


	//   ....[17]....
        /*00c4*/ 	.word	0x00005c90


	//   ....[18]....
        /*00c8*/ 	.word	0x00005d00


	//   ....[19]....
        /*00cc*/ 	.word	0x00005d50


	//----- nvinfo : EIATTR_VRC_CTA_INIT_COUNT
	.align		4
.L_2557:
        /*00d0*/ 	.byte	0x02, 0x4a
	.zero		1
	.zero		1


	//----- nvinfo : EIATTR_EXIT_INSTR_OFFSETS
	.align		4
        /*00d4*/ 	.byte	0x04, 0x1c
        /*00d6*/ 	.short	(.L_2559 - .L_2558)


	//   ....[0]....
.L_2558:
        /*00d8*/ 	.word	0x00005920


	//----- nvinfo : EIATTR_MAX_THREADS
	.align		4
.L_2559:
        /*00dc*/ 	.byte	0x04, 0x05
        /*00de*/ 	.short	(.L_2561 - .L_2560)
.L_2560:
        /*00e0*/ 	.word	0x00000080
        /*00e4*/ 	.word	0x00000001
        /*00e8*/ 	.word	0x00000001


	//----- nvinfo : EIATTR_CRS_STACK_SIZE
	.align		4
.L_2561:
        /*00ec*/ 	.byte	0x04, 0x1e
        /*00ee*/ 	.short	(.L_2563 - .L_2562)
.L_2562:
        /*00f0*/ 	.word	0x00000000


	//----- nvinfo : EIATTR_CBANK_PARAM_SIZE
	.align		4
.L_2563:
        /*00f4*/ 	.byte	0x03, 0x19
        /*00f6*/ 	.short	0x0128


	//----- nvinfo : EIATTR_PARAM_CBANK
	.align		4
        /*00f8*/ 	.byte	0x04, 0x0a
        /*00fa*/ 	.short	(.L_2565 - .L_2564)
	.align		4
.L_2564:
        /*00fc*/ 	.word	index@(.nv.constant0._ZN10layer_norm13ln_bwd_kernelINS_13Kernel_traitsI13__nv_bfloat16S2_fS2_fjLj512ELj1ELj4ELj1ELj16ENS_18Kernel_traits_baseILj512ES2_S2_fS2_fjLj128EEEEELb1ELb1ELb0ELb1EEEvNS_9BwdParamsE)
        /*0100*/ 	.short	0x0380
        /*0102*/ 	.short	0x0128


	//----- nvinfo : EIATTR_SW_WAR
	.align		4
.L_2565:
        /*0104*/ 	.byte	0x04, 0x36
        /*0106*/ 	.short	(.L_2567 - .L_2566)
.L_2566:
        /*0108*/ 	.word	0x00000008
.L_2567:


//--------------------- .nv.info._ZN10layer_norm22ln_bwd_finalize_kernelINS_22Kernel_traits_finalizeILj512E13__nv_bfloat16S2_fS2_fjLb1ELj1024ELj4ENS_18Kernel_traits_baseILj512ES2_S2_fS2_fjLj1024EEEEELb1ELb0EEEvNS_9BwdParamsE --------------------------
	.section	.nv.info._ZN10layer_norm22ln_bwd_finalize_kernelINS_22Kernel_traits_finalizeILj512E13__nv_bfloat16S2_fS2_fjLb1ELj1024ELj4ENS_18Kernel_traits_baseILj512ES2_S2_fS2_fjLj1024EEEEELb1ELb0EEEvNS_9BwdParamsE,"",@"SHT_CUDA_INFO"
	.sectionflags	@""
	.align	4


	//----- nvinfo : EIATTR_CUDA_API_VERSION
	.align		4
        /*0000*/ 	.byte	0x04, 0x37
        /*0002*/ 	.short	(.L_2569 - .L_2568)
.L_2568:
        /*0004*/ 	.word	0x00000082


	//----- nvinfo : EIATTR_KPARAM_INFO
	.align		4
.L_2569:
        /*0008*/ 	.byte	0x04, 0x17
        /*000a*/ 	.short	(.L_2571 - .L_2570)
.L_2570:
        /*000c*/ 	.word	0x00000000
        /*0010*/ 	.short	0x0000
        /*0012*/ 	.short	0x0000
        /*0014*/ 	.byte	0x00, 0xf0, 0xa1, 0x04


	//----- nvinfo : EIATTR_SPARSE_MMA_MASK
	.align		4
.L_2571:
        /*0018*/ 	.byte	0x03, 0x50
        /*001a*/ 	.short	0x0000


	//----- nvinfo : EIATTR_MAXREG_COUNT
	.align		4
        /*001c*/ 	.byte	0x03, 0x1b
        /*001e*/ 	.short	0x0040


	//----- nvinfo : EIATTR_NUM_BARRIERS
	.align		4
        /*0020*/ 	.byte	0x02, 0x4c
        /*0022*/ 	.byte	0x01
	.zero		1


	//----- nvinfo : EIATTR_MERCURY_ISA_VERSION
	.align		4
        /*0024*/ 	.byte	0x03, 0x5f
        /*0026*/ 	.short	0x0101


	//----- nvinfo : EIATTR_COOP_GROUP_MASK_REGIDS
	.align		4
        /*0028*/ 	.byte	0x04, 0x29
        /*002a*/ 	.short	(.L_2573 - .L_2572)


	//   ....[0]....
.L_2572:
        /*002c*/ 	.word	0xffffffff


	//   ....[1]....
        /*0030*/ 	.word	0xffffffff


	//   ....[2]....
        /*0034*/ 	.word	0xffffffff


	//   ....[3]....
        /*0038*/ 	.word	0xffffffff


	//   ....[4]....
        /*003c*/ 	.word	0xffffffff


	//   ....[5]....
        /*0040*/ 	.word	0xffffffff


	//   ....[6]....
        /*0044*/ 	.word	0xffffffff


	//   ....[7]....
        /*0048*/ 	.word	0xffffffff


	//   ....[8]....
        /*004c*/ 	.word	0xffffffff


	//   ....[9]....
        /*0050*/ 	.word	0xffffffff


	//   ....[10]....
        /*0054*/ 	.word	0xffffffff


	//   ....[11]....
        /*0058*/ 	.word	0xffffffff


	//   ....[12]....
        /*005c*/ 	.word	0xffffffff


	//   ....[13]....
        /*0060*/ 	.word	0xffffffff


	//   ....[14]....
        /*0064*/ 	.word	0xffffffff


	//----- nvinfo : EIATTR_COOP_GROUP_INSTR_OFFSETS
	.align		4
.L_2573:
        /*0068*/ 	.byte	0x04, 0x28
        /*006a*/ 	.short	(.L_2575 - .L_2574)


	//   ....[0]....
.L_2574:
        /*006c*/ 	.word	0x00001060


	//   ....[1]....
        /*0070*/ 	.word	0x00001070


	//   ....[2]....
        /*0074*/ 	.word	0x00001080


	//   ....[3]....
        /*0078*/ 	.word	0x000010b0


	//   ....[4]....
        /*007c*/ 	.word	0x000010d0


	//   ....[5]....
        /*0080*/ 	.word	0x000010e0


	//   ....[6]....
        /*0084*/ 	.word	0x00001110


	//   ....[7]....
        /*0088*/ 	.word	0x00001130


	//   ....[8]....
        /*008c*/ 	.word	0x00001140


	//   ....[9]....
        /*0090*/ 	.word	0x00001180


	//   ....[10]....
        /*0094*/ 	.word	0x000011b0


	//   ....[11]....
        /*0098*/ 	.word	0x000011c0


	//   ....[12]....
        /*009c*/ 	.word	0x00001200


	//   ....[13]....
        /*00a0*/ 	.word	0x00001220


	//   ....[14]....
        /*00a4*/ 	.word	0x00001230


	//----- nvinfo : EIATTR_VRC_CTA_INIT_COUNT
	.align		4
.L_2575:
        /*00a8*/ 	.byte	0x02, 0x4a
	.zero		1
	.zero		1


	//----- nvinfo : EIATTR_EXIT_INSTR_OFFSETS
	.align		4
        /*00ac*/ 	.byte	0x04, 0x1c
        /*00ae*/ 	.short	(.L_2577 - .L_2576)


	//   ....[0]....
.L_2576:
        /*00b0*/ 	.word	0x00000060


	//   ....[1]....
        /*00b4*/ 	.word	0x000012b0


	//   ....[2]....
        /*00b8*/ 	.word	0x000012e0


	//   ....[3]....
        /*00bc*/ 	.word	0x000013f0


	//----- nvinfo : EIATTR_MAX_THREADS
	.align		4
.L_2577:
        /*00c0*/ 	.byte	0x04, 0x05
        /*00c2*/ 	.short	(.L_2579 - .L_2578)
.L_2578:
        /*00c4*/ 	.word	0x00000400
        /*00c8*/ 	.word	0x00000001
        /*00cc*/ 	.word	0x00000001


	//----- nvinfo : EIATTR_CRS_STACK_SIZE
	.align		4
.L_2579:
        /*00d0*/ 	.byte	0x04, 0x1e
        /*00d2*/ 	.short	(.L_2581 - .L_2580)
.L_2580:
        /*00d4*/ 	.word	0x00000000


	//----- nvinfo : EIATTR_CBANK_PARAM_SIZE
	.align		4
.L_2581:
        /*00d8*/ 	.byte	0x03, 0x19
        /*00da*/ 	.short	0x0128


	//----- nvinfo : EIATTR_PARAM_CBANK
	.align		4
        /*00dc*/ 	.byte	0x04, 0x0a
        /*00de*/ 	.short	(.L_2583 - .L_2582)
	.align		4
.L_2582:
        /*00e0*/ 	.word	index@(.nv.constant0._ZN10layer_norm22ln_bwd_finalize_kernelINS_22Kernel_traits_finalizeILj512E13__nv_bfloat16S2_fS2_fjLb1ELj1024ELj4ENS_18Kernel_traits_baseILj512ES2_S2_fS2_fjLj1024EEEEELb1ELb0EEEvNS_9BwdParamsE)
        /*00e4*/ 	.short	0x0380
        /*00e6*/ 	.short	0x0128


	//----- nvinfo : EIATTR_SW_WAR
	.align		4
.L_2583:
        /*00e8*/ 	.byte	0x04, 0x36
        /*00ea*/ 	.short	(.L_2585 - .L_2584)
.L_2584:
        /*00ec*/ 	.word	0x00000008
.L_2585:


//--------------------- .nv.info._ZN10layer_norm13ln_bwd_kernelINS_13Kernel_traitsI13__nv_bfloat16S2_fS2_fjLj512ELj1ELj4ELj1ELj16ENS_18Kernel_traits_baseILj512ES2_S2_fS2_fjLj128EEEEELb1ELb1ELb1ELb0EEEvNS_9BwdParamsE --------------------------
	.section	.nv.info._ZN10layer_norm13ln_bwd_kernelINS_13Kernel_traitsI13__nv_bfloat16S2_fS2_fjLj512ELj1ELj4ELj1ELj16ENS_18Kernel_traits_baseILj512ES2_S2_fS2_fjLj128EEEEELb1ELb1ELb1ELb0EEEvNS_9BwdParamsE,"",@"SHT_CUDA_INFO"
	.sectionflags	@""
	.align	4


	//----- nvinfo : EIATTR_CUDA_API_VERSION
	.align		4
        /*0000*/ 	.byte	0x04, 0x37
        /*0002*/ 	.short	(.L_2587 - .L_2586)
.L_2586:
        /*0004*/ 	.word	0x00000082


	//----- nvinfo : EIATTR_KPARAM_INFO
	.align		4
.L_2587:
        /*0008*/ 	.byte	0x04, 0x17
        /*000a*/ 	.short	(.L_2589 - .L_2588)
.L_2588:
        /*000c*/ 	.word	0x00000000
        /*0010*/ 	.short	0x0000
        /*0012*/ 	.short	0x0000
        /*0014*/ 	.byte	0x00, 0xf0, 0xa1, 0x04


	//----- nvinfo : EIATTR_SPARSE_MMA_MASK
	.align		4
.L_2589:
        /*0018*/ 	.byte	0x03, 0x50
        /*001a*/ 	.short	0x0000


	//----- nvinfo : EIATTR_MAXREG_COUNT
	.align		4
        /*001c*/ 	.byte	0x03, 0x1b
        /*001e*/ 	.short	0x00ff


	//----- nvinfo : EIATTR_NUM_BARRIERS
	.align		4
        /*0020*/ 	.byte	0x02, 0x4c
        /*0022*/ 	.byte	0x01
	.zero		1


	//----- nvinfo : EIATTR_MERCURY_ISA_VERSION
	.align		4
        /*0024*/ 	.byte	0x03, 0x5f
        /*0026*/ 	.short	0x0101


	//----- nvinfo : EIATTR_COOP_GROUP_MASK_REGIDS
	.align		4
        /*0028*/ 	.byte	0x04, 0x29
        /*002a*/ 	.short	(.L_2591 - .L_2590)


	//   ....[0]....
.L_2590:
        /*002c*/ 	.word	0xffffffff


	//   ....[1]....
        /*0030*/ 	.word	0xffffffff


	//   ....[2]....
        /*0034*/ 	.word	0xffffffff


	//   ....[3]....
        /*0038*/ 	.word	0xffffffff


	//   ....[4]....
        /*003c*/ 	.word	0xffffffff


	//   ....[5]....
        /*0040*/ 	.word	0xffffffff


	//   ....[6]....
        /*0044*/ 	.word	0xffffffff


	//   ....[7]....
        /*0048*/ 	.word	0xffffffff


	//   ....[8]....
        /*004c*/ 	.word	0xffffffff


	//   ....[9]....
        /*0050*/ 	.word	0xffffffff


	//   ....[10]....
        /*0054*/ 	.word	0x0500006c


	//   ....[11]....
        /*0058*/ 	.word	0x0500006c


	//   ....[12]....
        /*005c*/ 	.word	0x0500006c


	//   ....[13]....
        /*0060*/ 	.word	0x0500006c


	//   ....[14]....
        /*0064*/ 	.word	0x0500006c


	//   ....[15]....
        /*0068*/ 	.word	0x0500006c


	//   ....[16]....
        /*006c*/ 	.word	0x0500006c


	//   ....[17]....
        /*0070*/ 	.word	0x0500006c


	//   ....[18]....
        /*0074*/ 	.word	0x0500006c


	//   ....[19]....
        /*0078*/ 	.word	0x0500006c


	//----- nvinfo : EIATTR_COOP_GROUP_INSTR_OFFSETS
	.align		4
.L_2591:
        /*007c*/ 	.byte	0x04, 0x28
        /*007e*/ 	.short	(.L_2593 - .L_2592)


	//   ....[0]....
.L_2592:
        /*0080*/ 	.word	0x00001850


	//   ....[1]....
        /*0084*/ 	.word	0x00001860


	//   ....[2]....
        /*0088*/ 	.word	0x00001890


	//   ....[3]....
        /*008c*/ 	.word	0x000018a0


	//   ....[4]....
        /*0090*/ 	.word	0x000018d0


	//   ....[5]....
        /*0094*/ 	.word	0x000018e0


	//   ....[6]....
        /*0098*/ 	.word	0x00001910


	//   ....[7]....
        /*009c*/ 	.word	0x00001920


	//   ....[8]....
        /*00a0*/ 	.word	0x00001950


	//   ....[9]....
        /*00a4*/ 	.word	0x00001960


	//   ....[10]....
        /*00a8*/ 	.word	0x00009a50


	//   ....[11]....
        /*00ac*/ 	.word	0x00009ae0


	//   ....[12]....
        /*00b0*/ 	.word	0x00009b50


	//   ....[13]....
        /*00b4*/ 	.word	0x00009bb0


	//   ....[14]....
        /*00b8*/ 	.word	0x00009c20


	//   ....[15]....
        /*00bc*/ 	.word	0x00009c80


	//   ....[16]....
        /*00c0*/ 	.word	0x00009cf0


	//   ....[17]....
        /*00c4*/ 	.word	0x00009d50


	//   ....[18]....
        /*00c8*/ 	.word	0x00009dc0


	//   ....[19]....
        /*00cc*/ 	.word	0x00009e20


	//----- nvinfo : EIATTR_VRC_CTA_INIT_COUNT
	.align		4
.L_2593:
        /*00d0*/ 	.byte	0x02, 0x4a
	.zero		1
	.zero		1


	//----- nvinfo : EIATTR_EXIT_INSTR_OFFSETS
	.align		4
        /*00d4*/ 	.byte	0x04, 0x1c
        /*00d6*/ 	.short	(.L_2595 - .L_2594)


	//   ....[0]....
.L_2594:
        /*00d8*/ 	.word	0x00009960


	//   ....[1]....
        /*00dc*/ 	.word	0x000099e0


	//----- nvinfo : EIATTR_MAX_THREADS
	.align		4
.L_2595:
        /*00e0*/ 	.byte	0x04, 0x05
        /*00e2*/ 	.short	(.L_2597 - .L_2596)
.L_2596:
        /*00e4*/ 	.word	0x00000080
        /*00e8*/ 	.word	0x00000001
        /*00ec*/ 	.word	0x00000001


	//----- nvinfo : EIATTR_CRS_STACK_SIZE
	.align		4
.L_2597:
        /*00f0*/ 	.byte	0x04, 0x1e
        /*00f2*/ 	.short	(.L_2599 - .L_2598)
.L_2598:
        /*00f4*/ 	.word	0x00000000


	//----- nvinfo : EIATTR_CBANK_PARAM_SIZE
	.align		4
.L_2599:
        /*00f8*/ 	.byte	0x03, 0x19
        /*00fa*/ 	.short	0x0128


	//----- nvinfo : EIATTR_PARAM_CBANK
	.align		4
        /*00fc*/ 	.byte	0x04, 0x0a
        /*00fe*/ 	.short	(.L_2601 - .L_2600)
	.align		4
.L_2600:
        /*0100*/ 	.word	index@(.nv.constant0._ZN10layer_norm13ln_bwd_kernelINS_13Kernel_traitsI13__nv_bfloat16S2_fS2_fjLj512ELj1ELj4ELj1ELj16ENS_18Kernel_traits_baseILj512ES2_S2_fS2_fjLj128EEEEELb1ELb1ELb1ELb0EEEvNS_9BwdParamsE)
        /*0104*/ 	.short	0x0380
        /*0106*/ 	.short	0x0128


	//----- nvinfo : EIATTR_SW_WAR
	.align		4
.L_2601:
        /*0108*/ 	.byte	0x04, 0x36
        /*010a*/ 	.short	(.L_2603 - .L_2602)
.L_2602:
        /*010c*/ 	.word	0x00000008
.L_2603:


//--------------------- .nv.info._ZN10layer_norm22ln_bwd_finalize_kernelINS_22Kernel_traits_finalizeILj512E13__nv_bfloat16S2_fS2_fjLb1ELj1024ELj4ENS_18Kernel_traits_baseILj512ES2_S2_fS2_fjLj1024EEEEELb1ELb1EEEvNS_9BwdParamsE --------------------------
	.section	.nv.info._ZN10layer_norm22ln_bwd_finalize_kernelINS_22Kernel_traits_finalizeILj512E13__nv_bfloat16S2_fS2_fjLb1ELj1024ELj4ENS_18Kernel_traits_baseILj512ES2_S2_fS2_fjLj1024EEEEELb1ELb1EEEvNS_9BwdParamsE,"",@"SHT_CUDA_INFO"
	.sectionflags	@""
	.align	4


	//----- nvinfo : EIATTR_CUDA_API_VERSION
	.align		4
        /*0000*/ 	.byte	0x04, 0x37
        /*0002*/ 	.short	(.L_2605 - .L_2604)
.L_2604:
        /*0004*/ 	.word	0x00000082


	//----- nvinfo : EIATTR_KPARAM_INFO
	.align		4
.L_2605:
        /*0008*/ 	.byte	0x04, 0x17
        /*000a*/ 	.short	(.L_2607 - .L_2606)
.L_2606:
        /*000c*/ 	.word	0x00000000
        /*0010*/ 	.short	0x0000
        /*0012*/ 	.short	0x0000
        /*0014*/ 	.byte	0x00, 0xf0, 0xa1, 0x04


	//----- nvinfo : EIATTR_SPARSE_MMA_MASK
	.align		4
.L_2607:
        /*0018*/ 	.byte	0x03, 0x50
        /*001a*/ 	.short	0x0000


	//----- nvinfo : EIATTR_MAXREG_COUNT
	.align		4
        /*001c*/ 	.byte	0x03, 0x1b
        /*001e*/ 	.short	0x0040


	//----- nvinfo : EIATTR_NUM_BARRIERS
	.align		4
        /*0020*/ 	.byte	0x02, 0x4c
        /*0022*/ 	.byte	0x01
	.zero		1


	//----- nvinfo : EIATTR_MERCURY_ISA_VERSION
	.align		4
        /*0024*/ 	.byte	0x03, 0x5f
        /*0026*/ 	.short	0x0101


	//----- nvinfo : EIATTR_COOP_GROUP_MASK_REGIDS
	.align		4
        /*0028*/ 	.byte	0x04, 0x29
        /*002a*/ 	.short	(.L_2609 - .L_2608)


	//   ....[0]....
.L_2608:
        /*002c*/ 	.word	0xffffffff


	//   ....[1]....
        /*0030*/ 	.word	0xffffffff


	//   ....[2]....
        /*0034*/ 	.word	0xffffffff


	//   ....[3]....
        /*0038*/ 	.word	0xffffffff


	//   ....[4]....
        /*003c*/ 	.word	0xffffffff


	//   ....[5]....
        /*0040*/ 	.word	0xffffffff


	//   ....[6]....
        /*0044*/ 	.word	0xffffffff


	//   ....[7]....
        /*0048*/ 	.word	0xffffffff


	//   ....[8]....
        /*004c*/ 	.word	0xffffffff


	//   ....[9]....
        /*0050*/ 	.word	0xffffffff


	//   ....[10]....
        /*0054*/ 	.word	0xffffffff


	//   ....[11]....
        /*0058*/ 	.word	0xffffffff


	//   ....[12]....
        /*005c*/ 	.word	0xffffffff


	//   ....[13]....
        /*0060*/ 	.word	0xffffffff


	//   ....[14]....
        /*0064*/ 	.word	0xffffffff


	//----- nvinfo : EIATTR_COOP_GROUP_INSTR_OFFSETS
	.align		4
.L_2609:
        /*0068*/ 	.byte	0x04, 0x28
        /*006a*/ 	.short	(.L_2611 - .L_2610)


	//   ....[0]....
.L_2610:
        /*006c*/ 	.word	0x00001070


	//   ....[1]....
        /*0070*/ 	.word	0x00001080


	//   ....[2]....
        /*0074*/ 	.word	0x00001090


	//   ....[3]....
        /*0078*/ 	.word	0x000010c0


	//   ....[4]....
        /*007c*/ 	.word	0x000010e0


	//   ....[5]....
        /*0080*/ 	.word	0x000010f0


	//   ....[6]....
        /*0084*/ 	.word	0x00001120


	//   ....[7]....
        /*0088*/ 	.word	0x00001140


	//   ....[8]....
        /*008c*/ 	.word	0x00001150


	//   ....[9]....
        /*0090*/ 	.word	0x00001180


	//   ....[10]....
        /*0094*/ 	.word	0x000011a0


	//   ....[11]....
        /*0098*/ 	.word	0x000011b0


	//   ....[12]....
        /*009c*/ 	.word	0x000011f0


	//   ....[13]....
        /*00a0*/ 	.word	0x00001210


	//   ....[14]....
        /*00a4*/ 	.word	0x00001220


	//----- nvinfo : EIATTR_VRC_CTA_INIT_COUNT
	.align		4
.L_2611:
        /*00a8*/ 	.byte	0x02, 0x4a
	.zero		1
	.zero		1


	//----- nvinfo : EIATTR_EXIT_INSTR_OFFSETS
	.align		4
        /*00ac*/ 	.byte	0x04, 0x1c
        /*00ae*/ 	.short	(.L_2613 - .L_2612)


	//   ....[0]....
.L_2612:
        /*00b0*/ 	.word	0x00000060


	//   ....[1]....
        /*00b4*/ 	.word	0x000012a0


	//   ....[2]....
        /*00b8*/ 	.word	0x000013c0


	//----- nvinfo : EIATTR_MAX_THREADS
	.align		4
.L_2613:
        /*00bc*/ 	.byte	0x04, 0x05
        /*00be*/ 	.short	(.L_2615 - .L_2614)
.L_2614:
        /*00c0*/ 	.word	0x00000400
        /*00c4*/ 	.word	0x00000001
        /*00c8*/ 	.word	0x00000001


	//----- nvinfo : EIATTR_CRS_STACK_SIZE
	.align		4
.L_2615:
        /*00cc*/ 	.byte	0x04, 0x1e
        /*00ce*/ 	.short	(.L_2617 - .L_2616)
.L_2616:
        /*00d0*/ 	.word	0x00000000


	//----- nvinfo : EIATTR_CBANK_PARAM_SIZE
	.align		4
.L_2617:
        /*00d4*/ 	.byte	0x03, 0x19
        /*00d6*/ 	.short	0x0128


	//----- nvinfo : EIATTR_PARAM_CBANK
	.align		4
        /*00d8*/ 	.byte	0x04, 0x0a
        /*00da*/ 	.short	(.L_2619 - .L_2618)
	.align		4
.L_2618:
        /*00dc*/ 	.word	index@(.nv.constant0._ZN10layer_norm22ln_bwd_finalize_kernelINS_22Kernel_traits_finalizeILj512E13__nv_bfloat16S2_fS2_fjLb1ELj1024ELj4ENS_18Kernel_traits_baseILj512ES2_S2_fS2_fjLj1024EEEEELb1ELb1EEEvNS_9BwdParamsE)
        /*00e0*/ 	.short	0x0380
        /*00e2*/ 	.short	0x0128


	//----- nvinfo : EIATTR_SW_WAR
	.align		4
.L_2619:
        /*00e4*/ 	.byte	0x04, 0x36
        /*00e6*/ 	.short	(.L_2621 - .L_2620)
.L_2620:
        /*00e8*/ 	.word	0x00000008
.L_2621:


//--------------------- .nv.info._ZN10layer_norm13ln_bwd_kernelINS_13Kernel_traitsI13__nv_bfloat16S2_fS2_fjLj512ELj1ELj4ELj1ELj16ENS_18Kernel_traits_baseILj512ES2_S2_fS2_fjLj128EEEEELb1ELb1ELb1ELb1EEEvNS_9BwdParamsE --------------------------
	.section	.nv.info._ZN10layer_norm13ln_bwd_kernelINS_13Kernel_traitsI13__nv_bfloat16S2_fS2_fjLj512ELj1ELj4ELj1ELj16ENS_18Kernel_traits_baseILj512ES2_S2_fS2_fjLj128EEEEELb1ELb1ELb1ELb1EEEvNS_9BwdParamsE,"",@"SHT_CUDA_INFO"
	.sectionflags	@""
	.align	4


	//----- nvinfo : EIATTR_CUDA_API_VERSION
	.align		4
        /*0000*/ 	.byte	0x04, 0x37
        /*0002*/ 	.short	(.L_2623 - .L_2622)
.L_2622:
        /*0004*/ 	.word	0x00000082


	//----- nvinfo : EIATTR_KPARAM_INFO
	.align		4
.L_2623:
        /*0008*/ 	.byte	0x04, 0x17
        /*000a*/ 	.short	(.L_2625 - .L_2624)
.L_2624:
        /*000c*/ 	.word	0x00000000
        /*0010*/ 	.short	0x0000
        /*0012*/ 	.short	0x0000
        /*0014*/ 	.byte	0x00, 0xf0, 0xa1, 0x04


	//----- nvinfo : EIATTR_SPARSE_MMA_MASK
	.align		4
.L_2625:
        /*0018*/ 	.byte	0x03, 0x50
        /*001a*/ 	.short	0x0000


	//----- nvinfo : EIATTR_MAXREG_COUNT
	.align		4
        /*001c*/ 	.byte	0x03, 0x1b
        /*001e*/ 	.short	0x00ff


	//----- nvinfo : EIATTR_NUM_BARRIERS
	.align		4
        /*0020*/ 	.byte	0x02, 0x4c
        /*0022*/ 	.byte	0x01
	.zero		1


	//----- nvinfo : EIATTR_MERCURY_ISA_VERSION
	.align		4
        /*0024*/ 	.byte	0x03, 0x5f
        /*0026*/ 	.short	0x0101


	//----- nvinfo : EIATTR_COOP_GROUP_MASK_REGIDS
	.align		4
        /*0028*/ 	.byte	0x04, 0x29
        /*002a*/ 	.short	(.L_2627 - .L_2626)


	//   ....[0]....
.L_2626:
        /*002c*/ 	.word	0xffffffff


	//   ....[1]....
        /*0030*/ 	.word	0xffffffff


	//   ....[2]....
        /*0034*/ 	.word	0xffffffff


	//   ....[3]....
        /*0038*/ 	.word	0xffffffff


	//   ....[4]....
        /*003c*/ 	.word	0xffffffff


	//   ....[5]....
        /*0040*/ 	.word	0xffffffff


	//   ....[6]....
        /*0044*/ 	.word	0xffffffff


	//   ....[7]....
        /*0048*/ 	.word	0xffffffff


	//   ....[8]....
        /*004c*/ 	.word	0xffffffff


	//   ....[9]....
        /*0050*/ 	.word	0xffffffff


	//   ....[10]....
        /*0054*/ 	.word	0x05000002


	//   ....[11]....
        /*0058*/ 	.word	0x05000002


	//   ....[12]....
        /*005c*/ 	.word	0x05000002


	//   ....[13]....
        /*0060*/ 	.word	0x05000002


	//   ....[14]....
        /*0064*/ 	.word	0x05000002


	//   ....[15]....
        /*0068*/ 	.word	0x05000002


	//   ....[16]....
        /*006c*/ 	.word	0x05000002


	//   ....[17]....
        /*0070*/ 	.word	0x05000002


	//   ....[18]....
        /*0074*/ 	.word	0x05000002


	//   ....[19]....
        /*0078*/ 	.word	0x05000002


	//----- nvinfo : EIATTR_COOP_GROUP_INSTR_OFFSETS
	.align		4
.L_2627:
        /*007c*/ 	.byte	0x04, 0x28
        /*007e*/ 	.short	(.L_2629 - .L_2628)


	//   ....[0]....
.L_2628:
        /*0080*/ 	.word	0x000014d0


	//   ....[1]....
        /*0084*/ 	.word	0x000014e0


	//   ....[2]....
        /*0088*/ 	.word	0x00001510


	//   ....[3]....
        /*008c*/ 	.word	0x00001520


	//   ....[4]....
        /*0090*/ 	.word	0x00001550


	//   ....[5]....
        /*0094*/ 	.word	0x00001560


	//   ....[6]....
        /*0098*/ 	.word	0x00001590


	//   ....[7]....
        /*009c*/ 	.word	0x000015a0


	//   ....[8]....
        /*00a0*/ 	.word	0x000015d0


	//   ....[9]....
        /*00a4*/ 	.word	0x000015e0


	//   ....[10]....
        /*00a8*/ 	.word	0x000093c0


	//   ....[11]....
        /*00ac*/ 	.word	0x00009450


	//   ....[12]....
        /*00b0*/ 	.word	0x000094c0


	//   ....[13]....
        /*00b4*/ 	.word	0x00009510


	//   ....[14]....
        /*00b8*/ 	.word	0x00009580


	//   ....[15]....
        /*00bc*/ 	.word	0x000095d0


	//   ....[16]....
        /*00c0*/ 	.word	0x00009640


	//   ....[17]....
        /*00c4*/ 	.word	0x00009690


	//   ....[18]....
        /*00c8*/ 	.word	0x00009700


	//   ....[19]....
        /*00cc*/ 	.word	0x00009750


	//----- nvinfo : EIATTR_VRC_CTA_INIT_COUNT
	.align		4
.L_2629:
        /*00d0*/ 	.byte	0x02, 0x4a
	.zero		1
	.zero		1


	//----- nvinfo : EIATTR_EXIT_INSTR_OFFSETS
	.align		4
        /*00d4*/ 	.byte	0x04, 0x1c
        /*00d6*/ 	.short	(.L_2631 - .L_2630)


	//   ....[0]....
.L_2630:
        /*00d8*/ 	.word	0x00009350


	//----- nvinfo : EIATTR_MAX_THREADS
	.align		4
.L_2631:
        /*00dc*/ 	.byte	0x04, 0x05
        /*00de*/ 	.short	(.L_2633 - .L_2632)
.L_2632:
        /*00e0*/ 	.word	0x00000080
        /*00e4*/ 	.word	0x00000001
        /*00e8*/ 	.word	0x00000001


	//----- nvinfo : EIATTR_CRS_STACK_SIZE
	.align		4
.L_2633:
        /*00ec*/ 	.byte	0x04, 0x1e
        /*00ee*/ 	.short	(.L_2635 - .L_2634)
.L_2634:
        /*00f0*/ 	.word	0x00000000


	//----- nvinfo : EIATTR_CBANK_PARAM_SIZE
	.align		4
.L_2635:
        /*00f4*/ 	.byte	0x03, 0x19
        /*00f6*/ 	.short	0x0128


	//----- nvinfo : EIATTR_PARAM_CBANK
	.align		4
        /*00f8*/ 	.byte	0x04, 0x0a
        /*00fa*/ 	.short	(.L_2637 - .L_2636)
	.align		4
.L_2636:
        /*00fc*/ 	.word	index@(.nv.constant0._ZN10layer_norm13ln_bwd_kernelINS_13Kernel_traitsI13__nv_bfloat16S2_fS2_fjLj512ELj1ELj4ELj1ELj16ENS_18Kernel_traits_baseILj512ES2_S2_fS2_fjLj128EEEEELb1ELb1ELb1ELb1EEEvNS_9BwdParamsE)
        /*0100*/ 	.short	0x0380
        /*0102*/ 	.short	0x0128


	//----- nvinfo : EIATTR_SW_WAR
	.align		4
.L_2637:
        /*0104*/ 	.byte	0x04, 0x36
        /*0106*/ 	.short	(.L_2639 - .L_2638)
.L_2638:
        /*0108*/ 	.word	0x00000008
.L_2639:


//--------------------- .nv.info._ZN10layer_norm13ln_bwd_kernelINS_13Kernel_traitsIf13__nv_bfloat16fS2_fjLj512ELj1ELj4ELj1ELj16ENS_18Kernel_traits_baseILj512EfS2_fS2_fjLj128EEEEELb0ELb0ELb0ELb0EEEvNS_9BwdParamsE --------------------------
	.section	.nv.info._ZN10layer_norm13ln_bwd_kernelINS_13Kernel_traitsIf13__nv_bfloat16fS2_fjLj512ELj1ELj4ELj1ELj16ENS_18Kernel_traits_baseILj512EfS2_fS2_fjLj128EEEEELb0ELb0ELb0ELb0EEEvNS_9BwdParamsE,"",@"SHT_CUDA_INFO"
	.sectionflags	@""
	.align	4


	//----- nvinfo : EIATTR_CUDA_API_VERSION
	.align		4
        /*0000*/ 	.byte	0x04, 0x37
        /*0002*/ 	.short	(.L_2641 - .L_2640)
.L_2640:
        /*0004*/ 	.word	0x00000082


	//----- nvinfo : EIATTR_KPARAM_INFO
	.align		4
.L_2641:
        /*0008*/ 	.byte	0x04, 0x17
        /*000a*/ 	.short	(.L_2643 - .L_2642)
.L_2642:
        /*000c*/ 	.word	0x00000000
        /*0010*/ 	.short	0x0000
        /*0012*/ 	.short	0x0000
        /*0014*/ 	.byte	0x00, 0xf0, 0xa1, 0x04


	//----- nvinfo : EIATTR_SPARSE_MMA_MASK
	.align		4
.L_2643:
        /*0018*/ 	.byte	0x03, 0x50
        /*001a*/ 	.short	0x0000


	//----- nvinfo : EIATTR_MAXREG_COUNT
	.align		4
        /*001c*/ 	.byte	0x03, 0x1b
        /*001e*/ 	.short	0x00ff


	//----- nvinfo : EIATTR_NUM_BARRIERS
	.align		4
        /*0020*/ 	.byte	0x02, 0x4c
        /*0022*/ 	.byte	0x01
	.zero		1


	//----- nvinfo : EIATTR_MERCURY_ISA_VERSION
	.align		4
        /*0024*/ 	.byte	0x03, 0x5f
        /*0026*/ 	.short	0x0101


	//----- nvinfo : EIATTR_COOP_GROUP_MASK_REGIDS
	.align		4
        /*0028*/ 	.byte	0x04, 0x29
        /*002a*/ 	.short	(.L_2645 - .L_2644)


	//   ....[0]....
.L_2644:
        /*002c*/ 	.word	0xffffffff


	//   ....[1]....
        /*0030*/ 	.word	0xffffffff


	//   ....[2]....
        /*0034*/ 	.word	0xffffffff


	//   ....[3]....
        /*0038*/ 	.word	0xffffffff


	//   ....[4]....
        /*003c*/ 	.word	0xffffffff


	//   ....[5]....
        /*0040*/ 	.word	0xffffffff


	//   ....[6]....
        /*0044*/ 	.word	0xffffffff


	//   ....[7]....
        /*0048*/ 	.word	0xffffffff


	//   ....[8]....
        /*004c*/ 	.word	0xffffffff


	//   ....[9]....
        /*0050*/ 	.word	0xffffffff


	//   ....[10]....
        /*0054*/ 	.word	0x05000056


	//   ....[11]....
        /*0058*/ 	.word	0x05000056


	//   ....[12]....
        /*005c*/ 	.word	0x05000056


	//   ....[13]....
        /*0060*/ 	.word	0x05000056


	//   ....[14]....
        /*0064*/ 	.word	0x05000056


	//   ....[15]....
        /*0068*/ 	.word	0x05000056


	//   ....[16]....
        /*006c*/ 	.word	0x05000056


	//   ....[17]....
        /*0070*/ 	.word	0x05000056


	//   ....[18]....
        /*0074*/ 	.word	0x05000056


	//   ....[19]....
        /*0078*/ 	.word	0x05000056


	//----- nvinfo : EIATTR_COOP_GROUP_INSTR_OFFSETS
	.align		4
.L_2645:
        /*007c*/ 	.byte	0x04, 0x28
        /*007e*/ 	.short	(.L_2647 - .L_2646)


	//   ....[0]....
.L_2646:
        /*0080*/ 	.word	0x000010a0


	//   ....[1]....
        /*0084*/ 	.word	0x000010b0


	//   ....[2]....
        /*0088*/ 	.word	0x000010e0


	//   ....[3]....
        /*008c*/ 	.word	0x000010f0


	//   ....[4]....
        /*0090*/ 	.word	0x00001120


	//   ....[5]....
        /*0094*/ 	.word	0x00001130


	//   ....[6]....
        /*0098*/ 	.word	0x00001160


	//   ....[7]....
        /*009c*/ 	.word	0x00001170


	//   ....[8]....
        /*00a0*/ 	.word	0x000011a0


	//   ....[9]....
        /*00a4*/ 	.word	0x000011b0


	//   ....[10]....
        /*00a8*/ 	.word	0x000031a0


	//   ....[11]....
        /*00ac*/ 	.word	0x00003240


	//   ....[12]....
        /*00b0*/ 	.word	0x000032a0


	//   ....[13]....
        /*00b4*/ 	.word	0x00003300


	//   ....[14]....
        /*00b8*/ 	.word	0x00003370


	//   ....[15]....
        /*00bc*/ 	.word	0x000033d0


	//   ....[16]....
        /*00c0*/ 	.word	0x00003440


	//   ....[17]....
        /*00c4*/ 	.word	0x000034a0


	//   ....[18]....
        /*00c8*/ 	.word	0x00003510


	//   ....[19]....
        /*00cc*/ 	.word	0x00003570


	//----- nvinfo : EIATTR_VRC_CTA_INIT_COUNT
	.align		4
.L_2647:
        /*00d0*/ 	.byte	0x02, 0x4a
	.zero		1
	.zero		1


	//----- nvinfo : EIATTR_EXIT_INSTR_OFFSETS
	.align		4
        /*00d4*/ 	.byte	0x04, 0x1c
        /*00d6*/ 	.short	(.L_2649 - .L_2648)


	//   ....[0]....
.L_2648:
        /*00d8*/ 	.word	0x00003100


	//   ....[1]....
        /*00dc*/ 	.word	0x00003130


	//----- nvinfo : EIATTR_MAX_THREADS
	.align		4
.L_2649:
        /*00e0*/ 	.byte	0x04, 0x05
        /*00e2*/ 	.short	(.L_2651 - .L_2650)
.L_2650:
        /*00e4*/ 	.word	0x00000080
        /*00e8*/ 	.word	0x00000001
        /*00ec*/ 	.word	0x00000001


	//----- nvinfo : EIATTR_CRS_STACK_SIZE
	.align		4
.L_2651:
        /*00f0*/ 	.byte	0x04, 0x1e
        /*00f2*/ 	.short	(.L_2653 - .L_2652)
.L_2652:
        /*00f4*/ 	.word	0x00000000


	//----- nvinfo : EIATTR_CBANK_PARAM_SIZE
	.align		4
.L_2653:
        /*00f8*/ 	.byte	0x03, 0x19
        /*00fa*/ 	.short	0x0128


	//----- nvinfo : EIATTR_PARAM_CBANK
	.align		4
        /*00fc*/ 	.byte	0x04, 0x0a
        /*00fe*/ 	.short	(.L_2655 - .L_2654)
	.align		4
.L_2654:
        /*0100*/ 	.word	index@(.nv.constant0._ZN10layer_norm13ln_bwd_kernelINS_13Kernel_traitsIf13__nv_bfloat16fS2_fjLj512ELj1ELj4ELj1ELj16ENS_18Kernel_traits_baseILj512EfS2_fS2_fjLj128EEEEELb0ELb0ELb0ELb0EEEvNS_9BwdParamsE)
        /*0104*/ 	.short	0x0380
        /*0106*/ 	.short	0x0128


	//----- nvinfo : EIATTR_SW_WAR
	.align		4
.L_2655:
        /*0108*/ 	.byte	0x04, 0x36
        /*010a*/ 	.short	(.L_2657 - .L_2656)
.L_2656:
        /*010c*/ 	.word	0x00000008
.L_2657:


//--------------------- .nv.info._ZN10layer_norm13ln_bwd_kernelINS_13Kernel_traitsIf13__nv_bfloat16fS2_fjLj512ELj1ELj4ELj1ELj16ENS_18Kernel_traits_baseILj512EfS2_fS2_fjLj128EEEEELb0ELb0ELb0ELb1EEEvNS_9BwdParamsE --------------------------
	.section	.nv.info._ZN10layer_norm13ln_bwd_kernelINS_13Kernel_traitsIf13__nv_bfloat16fS2_fjLj512ELj1ELj4ELj1ELj16ENS_18Kernel_traits_baseILj512EfS2_fS2_fjLj128EEEEELb0ELb0ELb0ELb1EEEvNS_9BwdParamsE,"",@"SHT_CUDA_INFO"
	.sectionflags	@""
	.align	4


	//----- nvinfo : EIATTR_CUDA_API_VERSION
	.align		4
        /*0000*/ 	.byte	0x04, 0x37
        /*0002*/ 	.short	(.L_2659 - .L_2658)
.L_2658:
        /*0004*/ 	.word	0x00000082


	//----- nvinfo : EIATTR_KPARAM_INFO
	.align		4
.L_2659:
        /*0008*/ 	.byte	0x04, 0x17
        /*000a*/ 	.short	(.L_2661 - .L_2660)
.L_2660:
        /*000c*/ 	.word	0x00000000
        /*0010*/ 	.short	0x0000
        /*0012*/ 	.short	0x0000
        /*0014*/ 	.byte	0x00, 0xf0, 0xa1, 0x04


	//----- nvinfo : EIATTR_SPARSE_MMA_MASK
	.align		4
.L_2661:
        /*0018*/ 	.byte	0x03, 0x50
        /*001a*/ 	.short	0x0000


	//----- nvinfo : EIATTR_MAXREG_COUNT
	.align		4
        /*001c*/ 	.byte	0x03, 0x1b
        /*001e*/ 	.short	0x00ff


	//----- nvinfo : EIATTR_NUM_BARRIERS
	.align		4
        /*0020*/ 	.byte	0x02, 0x4c
        /*0022*/ 	.byte	0x01
	.zero		1


	//----- nvinfo : EIATTR_MERCURY_ISA_VERSION
	.align		4
        /*0024*/ 	.byte	0x03, 0x5f
        /*0026*/ 	.short	0x0101


	//----- nvinfo : EIATTR_COOP_GROUP_MASK_REGIDS
	.align		4
        /*0028*/ 	.byte	0x04, 0x29
        /*002a*/ 	.short	(.L_2663 - .L_2662)


	//   ....[0]....
.L_2662:
        /*002c*/ 	.word	0xffffffff


	//   ....[1]....
        /*0030*/ 	.word	0xffffffff


	//   ....[2]....
        /*0034*/ 	.word	0xffffffff


	//   ....[3]....
        /*0038*/ 	.word	0xffffffff


	//   ....[4]....
        /*003c*/ 	.word	0xffffffff


	//   ....[5]....
        /*0040*/ 	.word	0xffffffff


	//   ....[6]....
        /*0044*/ 	.word	0xffffffff


	//   ....[7]....
        /*0048*/ 	.word	0xffffffff


	//   ....[8]....
        /*004c*/ 	.word	0xffffffff


	//   ....[9]....
        /*0050*/ 	.word	0xffffffff


	//   ....[10]....
        /*0054*/ 	.word	0x0500004f


	//   ....[11]....
        /*0058*/ 	.word	0x0500004f


	//   ....[12]....
        /*005c*/ 	.word	0x0500004f


	//   ....[13]....
        /*0060*/ 	.word	0x0500004f


	//   ....[14]....
        /*0064*/ 	.word	0x0500004f


	//   ....[15]....
        /*0068*/ 	.word	0x0500004f


	//   ....[16]....
        /*006c*/ 	.word	0x0500004f


	//   ....[17]....
        /*0070*/ 	.word	0x0500004f


	//   ....[18]....
        /*0074*/ 	.word	0x0500004f


	//   ....[19]....
        /*0078*/ 	.word	0x0500004f


	//----- nvinfo : EIATTR_COOP_GROUP_INSTR_OFFSETS
	.align		4
.L_2663:
        /*007c*/ 	.byte	0x04, 0x28
        /*007e*/ 	.short	(.L_2665 - .L_2664)


	//   ....[0]....
.L_2664:
        /*0080*/ 	.word	0x00000ef0


	//   ....[1]....
        /*0084*/ 	.word	0x00000f00


	//   ....[2]....
        /*0088*/ 	.word	0x00000f30


	//   ....[3]....
        /*008c*/ 	.word	0x00000f40


	//   ....[4]....
        /*0090*/ 	.word	0x00000f70


	//   ....[5]....
        /*0094*/ 	.word	0x00000f80


	//   ....[6]....
        /*0098*/ 	.word	0x00000fb0


	//   ....[7]....
        /*009c*/ 	.word	0x00000fc0


	//   ....[8]....
        /*00a0*/ 	.word	0x00000ff0


	//   ....[9]....
        /*00a4*/ 	.word	0x00001000


	//   ....[10]....
        /*00a8*/ 	.word	0x00002e40


	//   ....[11]....
        /*00ac*/ 	.word	0x00002ee0


	//   ....[12]....
        /*00b0*/ 	.word	0x00002f50


	//   ....[13]....
        /*00b4*/ 	.word	0x00002fb0


	//   ....[14]....
        /*00b8*/ 	.word	0x00003020


	//   ....[15]....
        /*00bc*/ 	.word	0x00003080


	//   ....[16]....
        /*00c0*/ 	.word	0x000030f0


	//   ....[17]....
        /*00c4*/ 	.word	0x00003150


	//   ....[18]....
        /*00c8*/ 	.word	0x000031c0


	//   ....[19]....
        /*00cc*/ 	.word	0x00003210


	//----- nvinfo : EIATTR_VRC_CTA_INIT_COUNT
	.align		4
.L_2665:
        /*00d0*/ 	.byte	0x02, 0x4a
	.zero		1
	.zero		1


	//----- nvinfo : EIATTR_EXIT_INSTR_OFFSETS
	.align		4
        /*00d4*/ 	.byte	0x04, 0x1c
        /*00d6*/ 	.short	(.L_2667 - .L_2666)


	//   ....[0]....
.L_2666:
        /*00d8*/ 	.word	0x00002dd0


	//----- nvinfo : EIATTR_MAX_THREADS
	.align		4
.L_2667:
        /*00dc*/ 	.byte	0x04, 0x05
        /*00de*/ 	.short	(.L_2669 - .L_2668)
.L_2668:
        /*00e0*/ 	.word	0x00000080
        /*00e4*/ 	.word	0x00000001
        /*00e8*/ 	.word	0x00000001


	//----- nvinfo : EIATTR_CRS_STACK_SIZE
	.align		4
.L_2669:
        /*00ec*/ 	.byte	0x04, 0x1e
        /*00ee*/ 	.short	(.L_2671 - .L_2670)
.L_2670:
        /*00f0*/ 	.word	0x00000000


	//----- nvinfo : EIATTR_CBANK_PARAM_SIZE
	.align		4
.L_2671:
        /*00f4*/ 	.byte	0x03, 0x19
        /*00f6*/ 	.short	0x0128


	//----- nvinfo : EIATTR_PARAM_CBANK
	.align		4
        /*00f8*/ 	.byte	0x04, 0x0a
        /*00fa*/ 	.short	(.L_2673 - .L_2672)
	.align		4
.L_2672:
        /*00fc*/ 	.word	index@(.nv.constant0._ZN10layer_norm13ln_bwd_kernelINS_13Kernel_traitsIf13__nv_bfloat16fS2_fjLj512ELj1ELj4ELj1ELj16ENS_18Kernel_traits_baseILj512EfS2_fS2_fjLj128EEEEELb0ELb0ELb0ELb1EEEvNS_9BwdParamsE)
        /*0100*/ 	.short	0x0380
        /*0102*/ 	.short	0x0128


	//----- nvinfo : EIATTR_SW_WAR
	.align		4
.L_2673:
        /*0104*/ 	.byte	0x04, 0x36
        /*0106*/ 	.short	(.L_2675 - .L_2674)
.L_2674:
        /*0108*/ 	.word	0x00000008
.L_2675:


//--------------------- .nv.info._ZN10layer_norm13ln_bwd_kernelINS_13Kernel_traitsIf13__nv_bfloat16fS2_fjLj512ELj1ELj4ELj1ELj16ENS_18Kernel_traits_baseILj512EfS2_fS2_fjLj128EEEEELb0ELb0ELb1ELb0EEEvNS_9BwdParamsE --------------------------
	.section	.nv.info._ZN10layer_norm13ln_bwd_kernelINS_13Kernel_traitsIf13__nv_bfloat16fS2_fjLj512ELj1ELj4ELj1ELj16ENS_18Kernel_traits_baseILj512EfS2_fS2_fjLj128EEEEELb0ELb0ELb1ELb0EEEvNS_9BwdParamsE,"",@"SHT_CUDA_INFO"
	.sectionflags	@""
	.align	4


	//----- nvinfo : EIATTR_CUDA_API_VERSION
	.align		4
        /*0000*/ 	.byte	0x04, 0x37
        /*0002*/ 	.short	(.L_2677 - .L_2676)
.L_2676:
        /*0004*/ 	.word	0x00000082


	//----- nvinfo : EIATTR_KPARAM_INFO
	.align		4
.L_2677:
        /*0008*/ 	.byte	0x04, 0x17
        /*000a*/ 	.short	(.L_2679 - .L_2678)
.L_2678:
        /*000c*/ 	.word	0x00000000
        /*0010*/ 	.short	0x0000
        /*0012*/ 	.short	0x0000
        /*0014*/ 	.byte	0x00, 0xf0, 0xa1, 0x04


	//----- nvinfo : EIATTR_SPARSE_MMA_MASK
	.align		4
.L_2679:
        /*0018*/ 	.byte	0x03, 0x50
        /*001a*/ 	.short	0x0000


	//----- nvinfo : EIATTR_MAXREG_COUNT
	.align		4
        /*001c*/ 	.byte	0x03, 0x1b
        /*001e*/ 	.short	0x00ff


	//----- nvinfo : EIATTR_NUM_BARRIERS
	.align		4
        /*0020*/ 	.byte	0x02, 0x4c
        /*0022*/ 	.byte	0x01
	.zero		1


	//----- nvinfo : EIATTR_MERCURY_ISA_VERSION
	.align		4
        /*0024*/ 	.byte	0x03, 0x5f
        /*0026*/ 	.short	0x0101


	//----- nvinfo : EIATTR_COOP_GROUP_MASK_REGIDS
	.align		4
        /*0028*/ 	.byte	0x04, 0x29
        /*002a*/ 	.short	(.L_2681 - .L_2680)


	//   ....[0]....
.L_2680:
        /*002c*/ 	.word	0xffffffff


	//   ....[1]....
        /*0030*/ 	.word	0xffffffff


	//   ....[2]....
        /*0034*/ 	.word	0xffffffff


	//   ....[3]....
        /*0038*/ 	.word	0xffffffff


	//   ....[4]....
        /*003c*/ 	.word	0xffffffff


	//   ....[5]....
        /*0040*/ 	.word	0xffffffff


	//   ....[6]....
        /*0044*/ 	.word	0xffffffff


	//   ....[7]....
        /*0048*/ 	.word	0xffffffff


	//   ....[8]....
        /*004c*/ 	.word	0xffffffff


	//   ....[9]....
        /*0050*/ 	.word	0xffffffff


	//   ....[10]....
        /*0054*/ 	.word	0x05000002


	//   ....[11]....
        /*0058*/ 	.word	0x05000002


	//   ....[12]....
        /*005c*/ 	.word	0x05000002


	//   ....[13]....
        /*0060*/ 	.word	0x05000002


	//   ....[14]....
        /*0064*/ 	.word	0x05000002


	//   ....[15]....
        /*0068*/ 	.word	0x05000002


	//   ....[16]....
        /*006c*/ 	.word	0x05000002


	//   ....[17]....
        /*0070*/ 	.word	0x05000002


	//   ....[18]....
        /*0074*/ 	.word	0x05000002


	//   ....[19]....
        /*0078*/ 	.word	0x05000002


	//----- nvinfo : EIATTR_COOP_GROUP_INSTR_OFFSETS
	.align		4
.L_2681:
        /*007c*/ 	.byte	0x04, 0x28
        /*007e*/ 	.short	(.L_2683 - .L_2682)


	//   ....[0]....
.L_2682:
        /*0080*/ 	.word	0x000012c0


	//   ....[1]....
        /*0084*/ 	.word	0x000012d0


	//   ....[2]....
        /*0088*/ 	.word	0x00001300


	//   ....[3]....
        /*008c*/ 	.word	0x00001310


	//   ....[4]....
        /*0090*/ 	.word	0x00001340


	//   ....[5]....
        /*0094*/ 	.word	0x00001350


	//   ....[6]....
        /*0098*/ 	.word	0x00001380


	//   ....[7]....
        /*009c*/ 	.word	0x00001390


	//   ....[8]....
        /*00a0*/ 	.word	0x000013c0


	//   ....[9]....
        /*00a4*/ 	.word	0x000013d0


	//   ....[10]....
        /*00a8*/ 	.word	0x000044c0


	//   ....[11]....
        /*00ac*/ 	.word	0x00004550


	//   ....[12]....
        /*00b0*/ 	.word	0x000045b0


	//   ....[13]....
        /*00b4*/ 	.word	0x00004610


	//   ....[14]....
        /*00b8*/ 	.word	0x00004670


	//   ....[15]....
        /*00bc*/ 	.word	0x000046d0


	//   ....[16]....
        /*00c0*/ 	.word	0x00004730


	//   ....[17]....
        /*00c4*/ 	.word	0x00004790


	//   ....[18]....
        /*00c8*/ 	.word	0x000047f0


	//   ....[19]....
        /*00cc*/ 	.word	0x00004850


	//----- nvinfo : EIATTR_VRC_CTA_INIT_COUNT
	.align		4
.L_2683:
        /*00d0*/ 	.byte	0x02, 0x4a
	.zero		1
	.zero		1


	//----- nvinfo : EIATTR_EXIT_INSTR_OFFSETS
	.align		4
        /*00d4*/ 	.byte	0x04, 0x1c
        /*00d6*/ 	.short	(.L_2685 - .L_2684)


	//   ....[0]....
.L_2684:
        /*00d8*/ 	.word	0x00004430


	//   ....[1]....
        /*00dc*/ 	.word	0x00004460


	//----- nvinfo : EIATTR_MAX_THREADS
	.align		4
.L_2685:
        /*00e0*/ 	.byte	0x04, 0x05
        /*00e2*/ 	.short	(.L_2687 - .L_2686)
.L_2686:
        /*00e4*/ 	.word	0x00000080
        /*00e8*/ 	.word	0x00000001
        /*00ec*/ 	.word	0x00000001


	//----- nvinfo : EIATTR_CRS_STACK_SIZE
	.align		4
.L_2687:
        /*00f0*/ 	.byte	0x04, 0x1e
        /*00f2*/ 	.short	(.L_2689 - .L_2688)
.L_2688:
        /*00f4*/ 	.word	0x00000000


	//----- nvinfo : EIATTR_CBANK_PARAM_SIZE
	.align		4
.L_2689:
        /*00f8*/ 	.byte	0x03, 0x19
        /*00fa*/ 	.short	0x0128


	//----- nvinfo : EIATTR_PARAM_CBANK
	.align		4
        /*00fc*/ 	.byte	0x04, 0x0a
        /*00fe*/ 	.short	(.L_2691 - .L_2690)
	.align		4
.L_2690:
        /*0100*/ 	.word	index@(.nv.constant0._ZN10layer_norm13ln_bwd_kernelINS_13Kernel_traitsIf13__nv_bfloat16fS2_fjLj512ELj1ELj4ELj1ELj16ENS_18Kernel_traits_baseILj512EfS2_fS2_fjLj128EEEEELb0ELb0ELb1ELb0EEEvNS_9BwdParamsE)
        /*0104*/ 	.short	0x0380
        /*0106*/ 	.short	0x0128


	//----- nvinfo : EIATTR_SW_WAR
	.align		4
.L_2691:
        /*0108*/ 	.byte	0x04, 0x36
        /*010a*/ 	.short	(.L_2693 - .L_2692)
.L_2692:
        /*010c*/ 	.word	0x00000008
.L_2693:


//--------------------- .nv.info._ZN10layer_norm13ln_bwd_kernelINS_13Kernel_traitsIf13__nv_bfloat16fS2_fjLj512ELj1ELj4ELj1ELj16ENS_18Kernel_traits_baseILj512EfS2_fS2_fjLj128EEEEELb0ELb0ELb1ELb1EEEvNS_9BwdParamsE --------------------------
	.section	.nv.info._ZN10layer_norm13ln_bwd_kernelINS_13Kernel_traitsIf13__nv_bfloat16fS2_fjLj512ELj1ELj4ELj1ELj16ENS_18Kernel_traits_baseILj512EfS2_fS2_fjLj128EEEEELb0ELb0ELb1ELb1EEEvNS_9BwdParamsE,"",@"SHT_CUDA_INFO"
	.sectionflags	@""
	.align	4


	//----- nvinfo : EIATTR_CUDA_API_VERSION
	.align		4
        /*0000*/ 	.byte	0x04, 0x37
        /*0002*/ 	.short	(.L_2695 - .L_2694)
.L_2694:
        /*0004*/ 	.word	0x00000082


	//----- nvinfo : EIATTR_KPARAM_INFO
	.align		4
.L_2695:
        /*0008*/ 	.byte	0x04, 0x17
        /*000a*/ 	.short	(.L_2697 - .L_2696)
.L_2696:
        /*000c*/ 	.word	0x00000000
        /*0010*/ 	.short	0x0000
        /*0012*/ 	.short	0x0000
        /*0014*/ 	.byte	0x00, 0xf0, 0xa1, 0x04


	//----- nvinfo : EIATTR_SPARSE_MMA_MASK
	.align		4
.L_2697:
        /*0018*/ 	.byte	0x03, 0x50
        /*001a*/ 	.short	0x0000


	//----- nvinfo : EIATTR_MAXREG_COUNT
	.align		4
        /*001c*/ 	.byte	0x03, 0x1b
        /*001e*/ 	.short	0x00ff


	//----- nvinfo : EIATTR_NUM_BARRIERS
	.align		4
        /*0020*/ 	.byte	0x02, 0x4c
        /*0022*/ 	.byte	0x01
	.zero		1


	//----- nvinfo : EIATTR_MERCURY_ISA_VERSION
	.align		4
        /*0024*/ 	.byte	0x03, 0x5f
        /*0026*/ 	.short	0x0101


	//----- nvinfo : EIATTR_COOP_GROUP_MASK_REGIDS
	.align		4
        /*0028*/ 	.byte	0x04, 0x29
        /*002a*/ 	.short	(.L_2699 - .L_2698)


	//   ....[0]....
.L_2698:
        /*002c*/ 	.word	0xffffffff


	//   ....[1]....
        /*0030*/ 	.word	0xffffffff


	//   ....[2]....
        /*0034*/ 	.word	0xffffffff


	//   ....[3]....
        /*0038*/ 	.word	0xffffffff


	//   ....[4]....
        /*003c*/ 	.word	0xffffffff


	//   ....[5]....
        /*0040*/ 	.word	0xffffffff


	//   ....[6]....
        /*0044*/ 	.word	0xffffffff


	//   ....[7]....
        /*0048*/ 	.word	0xffffffff


	//   ....[8]....
        /*004c*/ 	.word	0xffffffff


	//   ....[9]....
        /*0050*/ 	.word	0xffffffff


	//   ....[10]....
        /*0054*/ 	.word	0x05000056


	//   ....[11]....
        /*0058*/ 	.word	0x05000056


	//   ....[12]....
        /*005c*/ 	.word	0x05000056


	//   ....[13]....
        /*0060*/ 	.word	0x05000056


	//   ....[14]....
        /*0064*/ 	.word	0x05000056


	//   ....[15]....
        /*0068*/ 	.word	0x05000056


	//   ....[16]....
        /*006c*/ 	.word	0x05000056


	//   ....[17]....
        /*0070*/ 	.word	0x05000056


	//   ....[18]....
        /*0074*/ 	.word	0x05000056


	//   ....[19]....
        /*0078*/ 	.word	0x05000056


	//----- nvinfo : EIATTR_COOP_GROUP_INSTR_OFFSETS
	.align		4
.L_2699:
        /*007c*/ 	.byte	0x04, 0x28
        /*007e*/ 	.short	(.L_2701 - .L_2700)


	//   ....[0]....
.L_2700:
        /*0080*/ 	.word	0x00001030


	//   ....[1]....
        /*0084*/ 	.word	0x00001040


	//   ....[2]....
        /*0088*/ 	.word	0x00001070


	//   ....[3]....
        /*008c*/ 	.word	0x00001080


	//   ....[4]....
        /*0090*/ 	.word	0x000010b0


	//   ....[5]....
        /*0094*/ 	.word	0x000010c0


	//   ....[6]....
        /*0098*/ 	.word	0x000010f0


	//   ....[7]....
        /*009c*/ 	.word	0x00001100


	//   ....[8]....
        /*00a0*/ 	.word	0x00001130


	//   ....[9]....
        /*00a4*/ 	.word	0x00001140


	//   ....[10]....
        /*00a8*/ 	.word	0x00003f70


	//   ....[11]....
        /*00ac*/ 	.word	0x00004000


	//   ....[12]....
        /*00b0*/ 	.word	0x00004060


	//   ....[13]....
        /*00b4*/ 	.word	0x000040c0


	//   ....[14]....
        /*00b8*/ 	.word	0x00004120


	//   ....[15]....
        /*00bc*/ 	.word	0x00004180


	//   ....[16]....
        /*00c0*/ 	.word	0x000041e0


	//   ....[17]....
        /*00c4*/ 	.word	0x00004240


	//   ....[18]....
        /*00c8*/ 	.word	0x000042a0


	//   ....[19]....
        /*00cc*/ 	.word	0x00004300


	//----- nvinfo : EIATTR_VRC_CTA_INIT_COUNT
	.align		4
.L_2701:
        /*00d0*/ 	.byte	0x02, 0x4a
	.zero		1
	.zero		1


	//----- nvinfo : EIATTR_EXIT_INSTR_OFFSETS
	.align		4
        /*00d4*/ 	.byte	0x04, 0x1c
        /*00d6*/ 	.short	(.L_2703 - .L_2702)


	//   ....[0]....
.L_2702:
        /*00d8*/ 	.word	0x00003f00


	//----- nvinfo : EIATTR_MAX_THREADS
	.align		4
.L_2703:
        /*00dc*/ 	.byte	0x04, 0x05
        /*00de*/ 	.short	(.L_2705 - .L_2704)
.L_2704:
        /*00e0*/ 	.word	0x00000080
        /*00e4*/ 	.word	0x00000001
        /*00e8*/ 	.word	0x00000001


	//----- nvinfo : EIATTR_CRS_STACK_SIZE
	.align		4
.L_2705:
        /*00ec*/ 	.byte	0x04, 0x1e
        /*00ee*/ 	.short	(.L_2707 - .L_2706)
.L_2706:
        /*00f0*/ 	.word	0x00000000


	//----- nvinfo : EIATTR_CBANK_PARAM_SIZE
	.align		4
.L_2707:
        /*00f4*/ 	.byte	0x03, 0x19
        /*00f6*/ 	.short	0x0128


	//----- nvinfo : EIATTR_PARAM_CBANK
	.align		4
        /*00f8*/ 	.byte	0x04, 0x0a
        /*00fa*/ 	.short	(.L_2709 - .L_2708)
	.align		4
.L_2708:
        /*00fc*/ 	.word	index@(.nv.constant0._ZN10layer_norm13ln_bwd_kernelINS_13Kernel_traitsIf13__nv_bfloat16fS2_fjLj512ELj1ELj4ELj1ELj16ENS_18Kernel_traits_baseILj512EfS2_fS2_fjLj128EEEEELb0ELb0ELb1ELb1EEEvNS_9BwdParamsE)
        /*0100*/ 	.short	0x0380
        /*0102*/ 	.short	0x0128


	//----- nvinfo : EIATTR_SW_WAR
	.align		4
.L_2709:
        /*0104*/ 	.byte	0x04, 0x36
        /*0106*/ 	.short	(.L_2711 - .L_2710)
.L_2710:
        /*0108*/ 	.word	0x00000008
.L_2711:


//--------------------- .nv.info._ZN10layer_norm13ln_bwd_kernelINS_13Kernel_traitsIf13__nv_bfloat16fS2_fjLj512ELj1ELj4ELj1ELj16ENS_18Kernel_traits_baseILj512EfS2_fS2_fjLj128EEEEELb0ELb1ELb0ELb0EEEvNS_9BwdParamsE --------------------------
	.section	.nv.info._ZN10layer_norm13ln_bwd_kernelINS_13Kernel_traitsIf13__nv_bfloat16fS2_fjLj512ELj1ELj4ELj1ELj16ENS_18Kernel_traits_baseILj512EfS2_fS2_fjLj128EEEEELb0ELb1ELb0ELb0EEEvNS_9BwdParamsE,"",@"SHT_CUDA_INFO"
	.sectionflags	@""
	.align	4


	//----- nvinfo : EIATTR_CUDA_API_VERSION
	.align		4
        /*0000*/ 	.byte	0x04, 0x37
        /*0002*/ 	.short	(.L_2713 - .L_2712)
.L_2712:
        /*0004*/ 	.word	0x00000082


	//----- nvinfo : EIATTR_KPARAM_INFO
	.align		4
.L_2713:
        /*0008*/ 	.byte	0x04, 0x17
        /*000a*/ 	.short	(.L_2715 - .L_2714)
.L_2714:
        /*000c*/ 	.word	0x00000000
        /*0010*/ 	.short	0x0000
        /*0012*/ 	.short	0x0000
        /*0014*/ 	.byte	0x00, 0xf0, 0xa1, 0x04


	//----- nvinfo : EIATTR_SPARSE_MMA_MASK
	.align		4
.L_2715:
        /*0018*/ 	.byte	0x03, 0x50
        /*001a*/ 	.short	0x0000


	//----- nvinfo : EIATTR_MAXREG_COUNT
	.align		4
        /*001c*/ 	.byte	0x03, 0x1b
        /*001e*/ 	.short	0x00ff


	//----- nvinfo : EIATTR_NUM_BARRIERS
	.align		4
        /*0020*/ 	.byte	0x02, 0x4c
        /*0022*/ 	.byte	0x01
	.zero		1


	//----- nvinfo : EIATTR_MERCURY_ISA_VERSION
	.align		4
        /*0024*/ 	.byte	0x03, 0x5f
        /*0026*/ 	.short	0x0101


	//----- nvinfo : EIATTR_COOP_GROUP_MASK_REGIDS
	.align		4
        /*0028*/ 	.byte	0x04, 0x29
        /*002a*/ 	.short	(.L_2717 - .L_2716)


	//   ....[0]....
.L_2716:
        /*002c*/ 	.word	0xffffffff


	//   ....[1]....
        /*0030*/ 	.word	0xffffffff


	//   ....[2]....
        /*0034*/ 	.word	0xffffffff


	//   ....[3]....
        /*0038*/ 	.word	0xffffffff


	//   ....[4]....
        /*003c*/ 	.word	0xffffffff


	//   ....[5]....
        /*0040*/ 	.word	0xffffffff


	//   ....[6]....
        /*0044*/ 	.word	0xffffffff


	//   ....[7]....
        /*0048*/ 	.word	0xffffffff


	//   ....[8]....
        /*004c*/ 	.word	0xffffffff


	//   ....[9]....
        /*0050*/ 	.word	0xffffffff


	//   ....[10]....
        /*0054*/ 	.word	0x05000098


	//   ....[11]....
        /*0058*/ 	.word	0x05000098


	//   ....[12]....
        /*005c*/ 	.word	0x05000098


	//   ....[13]....
        /*0060*/ 	.word	0x05000098


	//   ....[14]....
        /*0064*/ 	.word	0x05000098


	//   ....[15]....
        /*0068*/ 	.word	0x05000098


	//   ....[16]....
        /*006c*/ 	.word	0x05000098


	//   ....[17]....
        /*0070*/ 	.word	0x05000098


	//   ....[18]....
        /*0074*/ 	.word	0x05000098


	//   ....[19]....
        /*0078*/ 	.word	0x05000098


	//----- nvinfo : EIATTR_COOP_GROUP_INSTR_OFFSETS
	.align		4
.L_2717:
        /*007c*/ 	.byte	0x04, 0x28
        /*007e*/ 	.short	(.L_2719 - .L_2718)


	//   ....[0]....
.L_2718:
        /*0080*/ 	.word	0x00001210


	//   ....[1]....
        /*0084*/ 	.word	0x00001220


	//   ....[2]....
        /*0088*/ 	.word	0x00001250


	//   ....[3]....
        /*008c*/ 	.word	0x00001260


	//   ....[4]....
        /*0090*/ 	.word	0x00001290


	//   ....[5]....
        /*0094*/ 	.word	0x000012a0


	//   ....[6]....
        /*0098*/ 	.word	0x000012d0


	//   ....[7]....
        /*009c*/ 	.word	0x000012e0


	//   ....[8]....
        /*00a0*/ 	.word	0x00001310


	//   ....[9]....
        /*00a4*/ 	.word	0x00001320


	//   ....[10]....
        /*00a8*/ 	.word	0x00004680


	//   ....[11]....
        /*00ac*/ 	.word	0x00004710


	//   ....[12]....
        /*00b0*/ 	.word	0x00004780


	//   ....[13]....
        /*00b4*/ 	.word	0x000047e0


	//   ....[14]....
        /*00b8*/ 	.word	0x00004850


	//   ....[15]....
        /*00bc*/ 	.word	0x000048b0


	//   ....[16]....
        /*00c0*/ 	.word	0x00004920


	//   ....[17]....
        /*00c4*/ 	.word	0x00004980


	//   ....[18]....
        /*00c8*/ 	.word	0x000049f0


	//   ....[19]....
        /*00cc*/ 	.word	0x00004a50


	//----- nvinfo : EIATTR_VRC_CTA_INIT_COUNT
	.align		4
.L_2719:
        /*00d0*/ 	.byte	0x02, 0x4a
	.zero		1
	.zero		1


	//----- nvinfo : EIATTR_EXIT_INSTR_OFFSETS
	.align		4
        /*00d4*/ 	.byte	0x04, 0x1c
        /*00d6*/ 	.short	(.L_2721 - .L_2720)


	//   ....[0]....
.L_2720:
        /*00d8*/ 	.word	0x00004590


	//   ....[1]....
        /*00dc*/ 	.word	0x00004610


	//----- nvinfo : EIATTR_MAX_THREADS
	.align		4
.L_2721:
        /*00e0*/ 	.byte	0x04, 0x05
        /*00e2*/ 	.short	(.L_2723 - .L_2722)
.L_2722:
        /*00e4*/ 	.word	0x00000080
        /*00e8*/ 	.word	0x00000001
        /*00ec*/ 	.word	0x00000001


	//----- nvinfo : EIATTR_CRS_STACK_SIZE
	.align		4
.L_2723:
        /*00f0*/ 	.byte	0x04, 0x1e
        /*00f2*/ 	.short	(.L_2725 - .L_2724)
.L_2724:
        /*00f4*/ 	.word	0x00000000


	//----- nvinfo : EIATTR_CBANK_PARAM_SIZE
	.align		4
.L_2725:
        /*00f8*/ 	.byte	0x03, 0x19
        /*00fa*/ 	.short	0x0128


	//----- nvinfo : EIATTR_PARAM_CBANK
	.align		4
        /*00fc*/ 	.byte	0x04, 0x0a
        /*00fe*/ 	.short	(.L_2727 - .L_2726)
	.align		4
.L_2726:
        /*0100*/ 	.word	index@(.nv.constant0._ZN10layer_norm13ln_bwd_kernelINS_13Kernel_traitsIf13__nv_bfloat16fS2_fjLj512ELj1ELj4ELj1ELj16ENS_18Kernel_traits_baseILj512EfS2_fS2_fjLj128EEEEELb0ELb1ELb0ELb0EEEvNS_9BwdParamsE)
        /*0104*/ 	.short	0x0380
        /*0106*/ 	.short	0x0128


	//----- nvinfo : EIATTR_SW_WAR
	.align		4
.L_2727:
        /*0108*/ 	.byte	0x04, 0x36
        /*010a*/ 	.short	(.L_2729 - .L_2728)
.L_2728:
        /*010c*/ 	.word	0x00000008
.L_2729:


//--------------------- .nv.info._ZN10layer_norm13ln_bwd_kernelINS_13Kernel_traitsIf13__nv_bfloat16fS2_fjLj512ELj1ELj4ELj1ELj16ENS_18Kernel_traits_baseILj512EfS2_fS2_fjLj128EEEEELb0ELb1ELb0ELb1EEEvNS_9BwdParamsE --------------------------
	.section	.nv.info._ZN10layer_norm13ln_bwd_kernelINS_13Kernel_traitsIf13__nv_bfloat16fS2_fjLj512ELj1ELj4ELj1ELj16ENS_18Kernel_traits_baseILj512EfS2_fS2_fjLj128EEEEELb0ELb1ELb0ELb1EEEvNS_9BwdParamsE,"",@"SHT_CUDA_INFO"
	.sectionflags	@""
	.align	4


	//----- nvinfo : EIATTR_CUDA_API_VERSION
	.align		4
        /*0000*/ 	.byte	0x04, 0x37
        /*0002*/ 	.short	(.L_2731 - .L_2730)
.L_2730:
        /*0004*/ 	.word	0x00000082


	//----- nvinfo : EIATTR_KPARAM_INFO
	.align		4
.L_2731:
        /*0008*/ 	.byte	0x04, 0x17
        /*000a*/ 	.short	(.L_2733 - .L_2732)
.L_2732:
        /*000c*/ 	.word	0x00000000
        /*0010*/ 	.short	0x0000
        /*0012*/ 	.short	0x0000
        /*0014*/ 	.byte	0x00, 0xf0, 0xa1, 0x04


	//----- nvinfo : EIATTR_SPARSE_MMA_MASK
	.align		4
.L_2733:
        /*0018*/ 	.byte	0x03, 0x50
        /*001a*/ 	.short	0x0000


	//----- nvinfo : EIATTR_MAXREG_COUNT
	.align		4
        /*001c*/ 	.byte	0x03, 0x1b
        /*001e*/ 	.short	0x00ff


	//----- nvinfo : EIATTR_NUM_BARRIERS
	.align		4
        /*0020*/ 	.byte	0x02, 0x4c
        /*0022*/ 	.byte	0x01
	.zero		1


	//----- nvinfo : EIATTR_MERCURY_ISA_VERSION
	.align		4
        /*0024*/ 	.byte	0x03, 0x5f
        /*0026*/ 	.short	0x0101


	//----- nvinfo : EIATTR_COOP_GROUP_MASK_REGIDS
	.align		4
        /*0028*/ 	.byte	0x04, 0x29
        /*002a*/ 	.short	(.L_2735 - .L_2734)


	//   ....[0]....
.L_2734:
        /*002c*/ 	.word	0xffffffff


	//   ....[1]....
        /*0030*/ 	.word	0xffffffff


	//   ....[2]....
        /*0034*/ 	.word	0xffffffff


	//   ....[3]....
        /*0038*/ 	.word	0xffffffff


	//   ....[4]....
        /*003c*/ 	.word	0xffffffff


	//   ....[5]....
        /*0040*/ 	.word	0xffffffff


	//   ....[6]....
        /*0044*/ 	.word	0xffffffff


	//   ....[7]....
        /*0048*/ 	.word	0xffffffff


	//   ....[8]....
        /*004c*/ 	.word	0xffffffff


	//   ....[9]....
        /*0050*/ 	.word	0xffffffff


	//   ....[10]....
        /*0054*/ 	.word	0x05000090


	//   ....[11]....
        /*0058*/ 	.word	0x05000090


	//   ....[12]....
        /*005c*/ 	.word	0x05000090


	//   ....[13]....
        /*0060*/ 	.word	0x05000090


	//   ....[14]....
        /*0064*/ 	.word	0x05000090


	//   ....[15]....
        /*0068*/ 	.word	0x05000090


	//   ....[16]....
        /*006c*/ 	.word	0x05000090


	//   ....[17]....
        /*0070*/ 	.word	0x05000090


	//   ....[18]....
        /*0074*/ 	.word	0x05000090


	//   ....[19]....
        /*0078*/ 	.word	0x05000090


	//----- nvinfo : EIATTR_COOP_GROUP_INSTR_OFFSETS
	.align		4
.L_2735:
        /*007c*/ 	.byte	0x04, 0x28
        /*007e*/ 	.short	(.L_2737 - .L_2736)


	//   ....[0]....
.L_2736:
        /*0080*/ 	.word	0x00001070


	//   ....[1]....
        /*0084*/ 	.word	0x00001080


	//   ....[2]....
        /*0088*/ 	.word	0x000010b0


	//   ....[3]....
        /*008c*/ 	.word	0x000010c0


	//   ....[4]....
        /*0090*/ 	.word	0x000010f0


	//   ....[5]....
        /*0094*/ 	.word	0x00001100


	//   ....[6]....
        /*0098*/ 	.word	0x00001130


	//   ....[7]....
        /*009c*/ 	.word	0x00001140


	//   ....[8]....
        /*00a0*/ 	.word	0x00001170


	//   ....[9]....
        /*00a4*/ 	.word	0x00001180


	//   ....[10]....
        /*00a8*/ 	.word	0x00004340


	//   ....[11]....
        /*00ac*/ 	.word	0x000043d0


	//   ....[12]....
        /*00b0*/ 	.word	0x00004440


	//   ....[13]....
        /*00b4*/ 	.word	0x000044a0


	//   ....[14]....
        /*00b8*/ 	.word	0x00004510


	//   ....[15]....
        /*00bc*/ 	.word	0x00004570


	//   ....[16]....
        /*00c0*/ 	.word	0x000045e0


	//   ....[17]....
        /*00c4*/ 	.word	0x00004640


	//   ....[18]....
        /*00c8*/ 	.word	0x000046b0


	//   ....[19]....
        /*00cc*/ 	.word	0x00004710


	//----- nvinfo : EIATTR_VRC_CTA_INIT_COUNT
	.align		4
.L_2737:
        /*00d0*/ 	.byte	0x02, 0x4a
	.zero		1
	.zero		1


	//----- nvinfo : EIATTR_EXIT_INSTR_OFFSETS
	.align		4
        /*00d4*/ 	.byte	0x04, 0x1c
        /*00d6*/ 	.short	(.L_2739 - .L_2738)


	//   ....[0]....
.L_2738:
        /*00d8*/ 	.word	0x000042d0


	//----- nvinfo : EIATTR_MAX_THREADS
	.align		4
.L_2739:
        /*00dc*/ 	.byte	0x04, 0x05
        /*00de*/ 	.short	(.L_2741 - .L_2740)
.L_2740:
        /*00e0*/ 	.word	0x00000080
        /*00e4*/ 	.word	0x00000001
        /*00e8*/ 	.word	0x00000001


	//----- nvinfo : EIATTR_CRS_STACK_SIZE
	.align		4
.L_2741:
        /*00ec*/ 	.byte	0x04, 0x1e
        /*00ee*/ 	.short	(.L_2743 - .L_2742)
.L_2742:
        /*00f0*/ 	.word	0x00000000


	//----- nvinfo : EIATTR_CBANK_PARAM_SIZE
	.align		4
.L_2743:
        /*00f4*/ 	.byte	0x03, 0x19
        /*00f6*/ 	.short	0x0128


	//----- nvinfo : EIATTR_PARAM_CBANK
	.align		4
        /*00f8*/ 	.byte	0x04, 0x0a
        /*00fa*/ 	.short	(.L_2745 - .L_2744)
	.align		4
.L_2744:
        /*00fc*/ 	.word	index@(.nv.constant0._ZN10layer_norm13ln_bwd_kernelINS_13Kernel_traitsIf13__nv_bfloat16fS2_fjLj512ELj1ELj4ELj1ELj16ENS_18Kernel_traits_baseILj512EfS2_fS2_fjLj128EEEEELb0ELb1ELb0ELb1EEEvNS_9BwdParamsE)
        /*0100*/ 	.short	0x0380
        /*0102*/ 	.short	0x0128


	//----- nvinfo : EIATTR_SW_WAR
	.align		4
.L_2745:
        /*0104*/ 	.byte	0x04, 0x36
        /*0106*/ 	.short	(.L_2747 - .L_2746)
.L_2746:
        /*0108*/ 	.word	0x00000008
.L_2747:


//--------------------- .nv.info._ZN10layer_norm13ln_bwd_kernelINS_13Kernel_traitsIf13__nv_bfloat16fS2_fjLj512ELj1ELj4ELj1ELj16ENS_18Kernel_traits_baseILj512EfS2_fS2_fjLj128EEEEELb0ELb1ELb1ELb0EEEvNS_9BwdParamsE --------------------------
	.section	.nv.info._ZN10layer_norm13ln_bwd_kernelINS_13Kernel_traitsIf13__nv_bfloat16fS2_fjLj512ELj1ELj4ELj1ELj16ENS_18Kernel_traits_baseILj512EfS2_fS2_fjLj128EEEEELb0ELb1ELb1ELb0EEEvNS_9BwdParamsE,"",@"SHT_CUDA_INFO"
	.sectionflags	@""
	.align	4


	//----- nvinfo : EIATTR_CUDA_API_VERSION
	.align		4
        /*0000*/ 	.byte	0x04, 0x37
        /*0002*/ 	.short	(.L_2749 - .L_2748)
.L_2748:
        /*0004*/ 	.word	0x00000082


	//----- nvinfo : EIATTR_KPARAM_INFO
	.align		4
.L_2749:
        /*0008*/ 	.byte	0x04, 0x17
        /*000a*/ 	.short	(.L_2751 - .L_2750)
.L_2750:
        /*000c*/ 	.word	0x00000000
        /*0010*/ 	.short	0x0000
        /*0012*/ 	.short	0x0000
        /*0014*/ 	.byte	0x00, 0xf0, 0xa1, 0x04


	//----- nvinfo : EIATTR_SPARSE_MMA_MASK
	.align		4
.L_2751:
        /*0018*/ 	.byte	0x03, 0x50
        /*001a*/ 	.short	0x0000


	//----- nvinfo : EIATTR_MAXREG_COUNT
	.align		4
        /*001c*/ 	.byte	0x03, 0x1b
        /*001e*/ 	.short	0x00ff


	//----- nvinfo : EIATTR_NUM_BARRIERS
	.align		4
        /*0020*/ 	.byte	0x02, 0x4c
        /*0022*/ 	.byte	0x01
	.zero		1


	//----- nvinfo : EIATTR_MERCURY_ISA_VERSION
	.align		4
        /*0024*/ 	.byte	0x03, 0x5f
        /*0026*/ 	.short	0x0101


	//----- nvinfo : EIATTR_COOP_GROUP_MASK_REGIDS
	.align		4
        /*0028*/ 	.byte	0x04, 0x29
        /*002a*/ 	.short	(.L_2753 - .L_2752)


	//   ....[0]....
.L_2752:
        /*002c*/ 	.word	0xffffffff


	//   ....[1]....
        /*0030*/ 	.word	0xffffffff


	//   ....[2]....
        /*0034*/ 	.word	0xffffffff


	//   ....[3]....
        /*0038*/ 	.word	0xffffffff


	//   ....[4]....
        /*003c*/ 	.word	0xffffffff


	//   ....[5]....
        /*0040*/ 	.word	0xffffffff


	//   ....[6]....
        /*0044*/ 	.word	0xffffffff


	//   ....[7]....
        /*0048*/ 	.word	0xffffffff


	//   ....[8]....
        /*004c*/ 	.word	0xffffffff


	//   ....[9]....
        /*0050*/ 	.word	0xffffffff


	//   ....[10]....
        /*0054*/ 	.word	0x05000000


	//   ....[11]....
        /*0058*/ 	.word	0x05000000


	//   ....[12]....
        /*005c*/ 	.word	0x05000000


	//   ....[13]....
        /*0060*/ 	.word	0x05000000


	//   ....[14]....
        /*0064*/ 	.word	0x05000000


	//   ....[15]....
        /*0068*/ 	.word	0x05000000


	//   ....[16]....
        /*006c*/ 	.word	0x05000000


	//   ....[17]....
        /*0070*/ 	.word	0x05000000


	//   ....[18]....
        /*0074*/ 	.word	0x05000000


	//   ....[19]....
        /*0078*/ 	.word	0x05000000


	//----- nvinfo : EIATTR_COOP_GROUP_INSTR_OFFSETS
	.align		4
.L_2753:
        /*007c*/ 	.byte	0x04, 0x28
        /*007e*/ 	.short	(.L_2755 - .L_2754)


	//   ....[0]....
.L_2754:
        /*0080*/ 	.word	0x00001410


	//   ....[1]....
        /*0084*/ 	.word	0x00001420


	//   ....[2]....
        /*0088*/ 	.word	0x00001450


	//   ....[3]....
        /*008c*/ 	.word	0x00001460


	//   ....[4]....
        /*0090*/ 	.word	0x00001490


	//   ....[5]....
        /*0094*/ 	.word	0x000014a0


	//   ....[6]....
        /*0098*/ 	.word	0x000014d0


	//   ....[7]....
        /*009c*/ 	.word	0x000014e0


	//   ....[8]....
        /*00a0*/ 	.word	0x00001510


	//   ....[9]....
        /*00a4*/ 	.word	0x00001520


	//   ....[10]....
        /*00a8*/ 	.word	0x00005f10


	//   ....[11]....
        /*00ac*/ 	.word	0x00005fb0


	//   ....[12]....
        /*00b0*/ 	.word	0x00006010


	//   ....[13]....
        /*00b4*/ 	.word	0x00006070


	//   ....[14]....
        /*00b8*/ 	.word	0x000060e0


	//   ....[15]....
        /*00bc*/ 	.word	0x00006140


	//   ....[16]....
        /*00c0*/ 	.word	0x000061b0


	//   ....[17]....
        /*00c4*/ 	.word	0x00006210


	//   ....[18]....
        /*00c8*/ 	.word	0x00006280


	//   ....[19]....
        /*00cc*/ 	.word	0x000062d0


	//----- nvinfo : EIATTR_VRC_CTA_INIT_COUNT
	.align		4
.L_2755:
        /*00d0*/ 	.byte	0x02, 0x4a
	.zero		1
	.zero		1


	//----- nvinfo : EIATTR_EXIT_INSTR_OFFSETS
	.align		4
        /*00d4*/ 	.byte	0x04, 0x1c
        /*00d6*/ 	.short	(.L_2757 - .L_2756)


	//   ....[0]....
.L_2756:
        /*00d8*/ 	.word	0x00005e30


	//   ....[1]....
        /*00dc*/ 	.word	0x00005eb0


	//----- nvinfo : EIATTR_MAX_THREADS
	.align		4
.L_2757:
        /*00e0*/ 	.byte	0x04, 0x05
        /*00e2*/ 	.short	(.L_2759 - .L_2758)
.L_2758:
        /*00e4*/ 	.word	0x00000080
        /*00e8*/ 	.word	0x00000001
        /*00ec*/ 	.word	0x00000001


	//----- nvinfo : EIATTR_CRS_STACK_SIZE
	.align		4
.L_2759:
        /*00f0*/ 	.byte	0x04, 0x1e
        /*00f2*/ 	.short	(.L_2761 - .L_2760)
.L_2760:
        /*00f4*/ 	.word	0x00000000


	//----- nvinfo : EIATTR_CBANK_PARAM_SIZE
	.align		4
.L_2761:
        /*00f8*/ 	.byte	0x03, 0x19
        /*00fa*/ 	.short	0x0128


	//----- nvinfo : EIATTR_PARAM_CBANK
	.align		4
        /*00fc*/ 	.byte	0x04, 0x0a
        /*00fe*/ 	.short	(.L_2763 - .L_2762)
	.align		4
.L_2762:
        /*0100*/ 	.word	index@(.nv.constant0._ZN10layer_norm13ln_bwd_kernelINS_13Kernel_traitsIf13__nv_bfloat16fS2_fjLj512ELj1ELj4ELj1ELj16ENS_18Kernel_traits_baseILj512EfS2_fS2_fjLj128EEEEELb0ELb1ELb1ELb0EEEvNS_9BwdParamsE)
        /*0104*/ 	.short	0x0380
        /*0106*/ 	.short	0x0128


	//----- nvinfo : EIATTR_SW_WAR
	.align		4
.L_2763:
        /*0108*/ 	.byte	0x04, 0x36
        /*010a*/ 	.short	(.L_2765 - .L_2764)
.L_2764:
        /*010c*/ 	.word	0x00000008
.L_2765:


//--------------------- .nv.info._ZN10layer_norm13ln_bwd_kernelINS_13Kernel_traitsIf13__nv_bfloat16fS2_fjLj512ELj1ELj4ELj1ELj16ENS_18Kernel_traits_baseILj512EfS2_fS2_fjLj128EEEEELb0ELb1ELb1ELb1EEEvNS_9BwdParamsE --------------------------
	.section	.nv.info._ZN10layer_norm13ln_bwd_kernelINS_13Kernel_traitsIf13__nv_bfloat16fS2_fjLj512ELj1ELj4ELj1ELj16ENS_18Kernel_traits_baseILj512EfS2_fS2_fjLj128EEEEELb0ELb1ELb1ELb1EEEvNS_9BwdParamsE,"",@"SHT_CUDA_INFO"
	.sectionflags	@""
	.align	4


	//----- nvinfo : EIATTR_CUDA_API_VERSION
	.align		4
        /*0000*/ 	.byte	0x04, 0x37
        /*0002*/ 	.short	(.L_2767 - .L_2766)
.L_2766:
        /*0004*/ 	.word	0x00000082


	//----- nvinfo : EIATTR_KPARAM_INFO
	.align		4
.L_2767:
        /*0008*/ 	.byte	0x04, 0x17
        /*000a*/ 	.short	(.L_2769 - .L_2768)
.L_2768:
        /*000c*/ 	.word	0x00000000
        /*0010*/ 	.short	0x0000
        /*0012*/ 	.short	0x0000
        /*0014*/ 	.byte	0x00, 0xf0, 0xa1, 0x04


	//----- nvinfo : EIATTR_SPARSE_MMA_MASK
	.align		4
.L_2769:
        /*0018*/ 	.byte	0x03, 0x50
        /*001a*/ 	.short	0x0000


	//----- nvinfo : EIATTR_MAXREG_COUNT
	.align		4
        /*001c*/ 	.byte	0x03, 0x1b
        /*001e*/ 	.short	0x00ff


	//----- nvinfo : EIATTR_NUM_BARRIERS
	.align		4
        /*0020*/ 	.byte	0x02, 0x4c
        /*0022*/ 	.byte	0x01
	.zero		1


	//----- nvinfo : EIATTR_MERCURY_ISA_VERSION
	.align		4
        /*0024*/ 	.byte	0x03, 0x5f
        /*0026*/ 	.short	0x0101


	//----- nvinfo : EIATTR_COOP_GROUP_MASK_REGIDS
	.align		4
        /*0028*/ 	.byte	0x04, 0x29
        /*002a*/ 	.short	(.L_2771 - .L_2770)


	//   ....[0]....
.L_2770:
        /*002c*/ 	.word	0xffffffff


	//   ....[1]....
        /*0030*/ 	.word	0xffffffff


	//   ....[2]....
        /*0034*/ 	.word	0xffffffff


	//   ....[3]....
        /*0038*/ 	.word	0xffffffff


	//   ....[4]....
        /*003c*/ 	.word	0xffffffff


	//   ....[5]....
        /*0040*/ 	.word	0xffffffff


	//   ....[6]....
        /*0044*/ 	.word	0xffffffff


	//   ....[7]....
        /*0048*/ 	.word	0xffffffff


	//   ....[8]....
        /*004c*/ 	.word	0xffffffff


	//   ....[9]....
        /*0050*/ 	.word	0xffffffff


	//   ....[10]....
        /*0054*/ 	.word	0x05000097


	//   ....[11]....
        /*0058*/ 	.word	0x05000097


	//   ....[12]....
        /*005c*/ 	.word	0x05000097


	//   ....[13]....
        /*0060*/ 	.word	0x05000097


	//   ....[14]....
        /*0064*/ 	.word	0x05000097


	//   ....[15]....
        /*0068*/ 	.word	0x05000097


	//   ....[16]....
        /*006c*/ 	.word	0x05000097


	//   ....[17]....
        /*0070*/ 	.word	0x05000097


	//   ....[18]....
        /*0074*/ 	.word	0x05000097


	//   ....[19]....
        /*0078*/ 	.word	0x05000097


	//----- nvinfo : EIATTR_COOP_GROUP_INSTR_OFFSETS
	.align		4
.L_2771:
        /*007c*/ 	.byte	0x04, 0x28
        /*007e*/ 	.short	(.L_2773 - .L_2772)


	//   ....[0]....
.L_2772:
        /*0080*/ 	.word	0x00001110


	//   ....[1]....
        /*0084*/ 	.word	0x00001120


	//   ....[2]....
        /*0088*/ 	.word	0x00001150


	//   ....[3]....
        /*008c*/ 	.word	0x00001160


	//   ....[4]....
        /*0090*/ 	.word	0x00001190


	//   ....[5]....
        /*0094*/ 	.word	0x000011a0


	//   ....[6]....
        /*0098*/ 	.word	0x000011d0


	//   ....[7]....
        /*009c*/ 	.word	0x000011e0


	//   ....[8]....
        /*00a0*/ 	.word	0x00001210


	//   ....[9]....
        /*00a4*/ 	.word	0x00001220


	//   ....[10]....
        /*00a8*/ 	.word	0x000057c0


	//   ....[11]....
        /*00ac*/ 	.word	0x00005850


	//   ....[12]....
        /*00b0*/ 	.word	0x000058c0


	//   ....[13]....
        /*00b4*/ 	.word	0x00005920


	//   ....[14]....
        /*00b8*/ 	.word	0x00005980


	//   ....[15]....
        /*00bc*/ 	.word	0x000059e0


	//   ....[16]....
        /*00c0*/ 	.word	0x00005a40


	//   ....[17]....
        /*00c4*/ 	.word	0x00005aa0


	//   ....[18]....
        /*00c8*/ 	.word	0x00005b00


	//   ....[19]....
        /*00cc*/ 	.word	0x00005b60


	//----- nvinfo : EIATTR_VRC_CTA_INIT_COUNT
	.align		4
.L_2773:
        /*00d0*/ 	.byte	0x02, 0x4a
	.zero		1
	.zero		1


	//----- nvinfo : EIATTR_EXIT_INSTR_OFFSETS
	.align		4
        /*00d4*/ 	.byte	0x04, 0x1c
        /*00d6*/ 	.short	(.L_2775 - .L_2774)


	//   ....[0]....
.L_2774:
        /*00d8*/ 	.word	0x00005750


	//----- nvinfo : EIATTR_MAX_THREADS
	.align		4
.L_2775:
        /*00dc*/ 	.byte	0x04, 0x05
        /*00de*/ 	.short	(.L_2777 - .L_2776)
.L_2776:
        /*00e0*/ 	.word	0x00000080
        /*00e4*/ 	.word	0x00000001
        /*00e8*/ 	.word	0x00000001


	//----- nvinfo : EIATTR_CRS_STACK_SIZE
	.align		4
.L_2777:
        /*00ec*/ 	.byte	0x04, 0x1e
        /*00ee*/ 	.short	(.L_2779 - .L_2778)
.L_2778:
        /*00f0*/ 	.word	0x00000000


	//----- nvinfo : EIATTR_CBANK_PARAM_SIZE
	.align		4
.L_2779:
        /*00f4*/ 	.byte	0x03, 0x19
        /*00f6*/ 	.short	0x0128


	//----- nvinfo : EIATTR_PARAM_CBANK
	.align		4
        /*00f8*/ 	.byte	0x04, 0x0a
        /*00fa*/ 	.short	(.L_2781 - .L_2780)
	.align		4
.L_2780:
        /*00fc*/ 	.word	index@(.nv.constant0._ZN10layer_norm13ln_bwd_kernelINS_13Kernel_traitsIf13__nv_bfloat16fS2_fjLj512ELj1ELj4ELj1ELj16ENS_18Kernel_traits_baseILj512EfS2_fS2_fjLj128EEEEELb0ELb1ELb1ELb1EEEvNS_9BwdParamsE)
        /*0100*/ 	.short	0x0380
        /*0102*/ 	.short	0x0128


	//----- nvinfo : EIATTR_SW_WAR
	.align		4
.L_2781:
        /*0104*/ 	.byte	0x04, 0x36
        /*0106*/ 	.short	(.L_2783 - .L_2782)
.L_2782:
        /*0108*/ 	.word	0x00000008
.L_2783:


//--------------------- .nv.info._ZN10layer_norm13ln_bwd_kernelINS_13Kernel_traitsIf13__nv_bfloat16fS2_fjLj512ELj1ELj4ELj1ELj16ENS_18Kernel_traits_baseILj512EfS2_fS2_fjLj128EEEEELb1ELb0ELb0ELb0EEEvNS_9BwdParamsE --------------------------
	.section	.nv.info._ZN10layer_norm13ln_bwd_kernelINS_13Kernel_traitsIf13__nv_bfloat16fS2_fjLj512ELj1ELj4ELj1ELj16ENS_18Kernel_traits_baseILj512EfS2_fS2_fjLj128EEEEELb1ELb0ELb0ELb0EEEvNS_9BwdParamsE,"",@"SHT_CUDA_INFO"
	.sectionflags	@""
	.align	4


	//----- nvinfo : EIATTR_CUDA_API_VERSION
	.align		4
        /*0000*/ 	.byte	0x04, 0x37
        /*0002*/ 	.short	(.L_2785 - .L_2784)
.L_2784:
        /*0004*/ 	.word	0x00000082


	//----- nvinfo : EIATTR_KPARAM_INFO
	.align		4
.L_2785:
        /*0008*/ 	.byte	0x04, 0x17
        /*000a*/ 	.short	(.L_2787 - .L_2786)
.L_2786:
        /*000c*/ 	.word	0x00000000
        /*0010*/ 	.short	0x0000
        /*0012*/ 	.short	0x0000
        /*0014*/ 	.byte	0x00, 0xf0, 0xa1, 0x04


	//----- nvinfo : EIATTR_SPARSE_MMA_MASK
	.align		4
.L_2787:
        /*0018*/ 	.byte	0x03, 0x50
        /*001a*/ 	.short	0x0000


	//----- nvinfo : EIATTR_MAXREG_COUNT
	.align		4
        /*001c*/ 	.byte	0x03, 0x1b
        /*001e*/ 	.short	0x00ff


	//----- nvinfo : EIATTR_NUM_BARRIERS
	.align		4
        /*0020*/ 	.byte	0x02, 0x4c
        /*0022*/ 	.byte	0x01
	.zero		1


	//----- nvinfo : EIATTR_MERCURY_ISA_VERSION
	.align		4
        /*0024*/ 	.byte	0x03, 0x5f
        /*0026*/ 	.short	0x0101


	//----- nvinfo : EIATTR_COOP_GROUP_MASK_REGIDS
	.align		4
        /*0028*/ 	.byte	0x04, 0x29
        /*002a*/ 	.short	(.L_2789 - .L_2788)


	//   ....[0]....
.L_2788:
        /*002c*/ 	.word	0xffffffff


	//   ....[1]....
        /*0030*/ 	.word	0xffffffff


	//   ....[2]....
        /*0034*/ 	.word	0xffffffff


	//   ....[3]....
        /*0038*/ 	.word	0xffffffff


	//   ....[4]....
        /*003c*/ 	.word	0xffffffff


	//   ....[5]....
        /*0040*/ 	.word	0xffffffff


	//   ....[6]....
        /*0044*/ 	.word	0xffffffff


	//   ....[7]....
        /*0048*/ 	.word	0xffffffff


	//   ....[8]....
        /*004c*/ 	.word	0xffffffff


	//   ....[9]....
        /*0050*/ 	.word	0xffffffff


	//   ....[10]....
        /*0054*/ 	.word	0x05000054


	//   ....[11]....
        /*0058*/ 	.word	0x05000054


	//   ....[12]....
        /*005c*/ 	.word	0x05000054


	//   ....[13]....
        /*0060*/ 	.word	0x05000054


	//   ....[14]....
        /*0064*/ 	.word	0x05000054


	//   ....[15]....
        /*0068*/ 	.word	0x05000054


	//   ....[16]....
        /*006c*/ 	.word	0x05000054


	//   ....[17]....
        /*0070*/ 	.word	0x05000054


	//   ....[18]....
        /*0074*/ 	.word	0x05000054


	//   ....[19]....
        /*0078*/ 	.word	0x05000054


	//----- nvinfo : EIATTR_COOP_GROUP_INSTR_OFFSETS
	.align		4
.L_2789:
        /*007c*/ 	.byte	0x04, 0x28
        /*007e*/ 	.short	(.L_2791 - .L_2790)


	//   ....[0]....
.L_2790:
        /*0080*/ 	.word	0x00001110


	//   ....[1]....
        /*0084*/ 	.word	0x00001120


	//   ....[2]....
        /*0088*/ 	.word	0x00001150


	//   ....[3]....
        /*008c*/ 	.word	0x00001160


	//   ....[4]....
        /*0090*/ 	.word	0x00001190


	//   ....[5]....
        /*0094*/ 	.word	0x000011a0


	//   ....[6]....
        /*0098*/ 	.word	0x000011d0


	//   ....[7]....
        /*009c*/ 	.word	0x000011e0


	//   ....[8]....
        /*00a0*/ 	.word	0x00001210


	//   ....[9]....
        /*00a4*/ 	.word	0x00001220


	//   ....[10]....
        /*00a8*/ 	.word	0x00003e80


	//   ....[11]....
        /*00ac*/ 	.word	0x00003f10


	//   ....[12]....
        /*00b0*/ 	.word	0x00003f70


	//   ....[13]....
        /*00b4*/ 	.word	0x00003fd0


	//   ....[14]....
        /*00b8*/ 	.word	0x00004030


	//   ....[15]....
        /*00bc*/ 	.word	0x00004090


	//   ....[16]....
        /*00c0*/ 	.word	0x000040f0


	//   ....[17]....
        /*00c4*/ 	.word	0x00004150


	//   ....[18]....
        /*00c8*/ 	.word	0x000041b0


	//   ....[19]....
        /*00cc*/ 	.word	0x00004210


	//----- nvinfo : EIATTR_VRC_CTA_INIT_COUNT
	.align		4
.L_2791:
        /*00d0*/ 	.byte	0x02, 0x4a
	.zero		1
	.zero		1


	//----- nvinfo : EIATTR_EXIT_INSTR_OFFSETS
	.align		4
        /*00d4*/ 	.byte	0x04, 0x1c
        /*00d6*/ 	.short	(.L_2793 - .L_2792)


	//   ....[0]....
.L_2792:
        /*00d8*/ 	.word	0x00003df0


	//   ....[1]....
        /*00dc*/ 	.word	0x00003e20


	//----- nvinfo : EIATTR_MAX_THREADS
	.align		4
.L_2793:
        /*00e0*/ 	.byte	0x04, 0x05
        /*00e2*/ 	.short	(.L_2795 - .L_2794)
.L_2794:
        /*00e4*/ 	.word	0x00000080
        /*00e8*/ 	.word	0x00000001
        /*00ec*/ 	.word	0x00000001


	//----- nvinfo : EIATTR_CRS_STACK_SIZE
	.align		4
.L_2795:
        /*00f0*/ 	.byte	0x04, 0x1e
        /*00f2*/ 	.short	(.L_2797 - .L_2796)
.L_2796:
        /*00f4*/ 	.word	0x00000000


	//----- nvinfo : EIATTR_CBANK_PARAM_SIZE
	.align		4
.L_2797:
        /*00f8*/ 	.byte	0x03, 0x19
        /*00fa*/ 	.short	0x0128


	//----- nvinfo : EIATTR_PARAM_CBANK
	.align		4
        /*00fc*/ 	.byte	0x04, 0x0a
        /*00fe*/ 	.short	(.L_2799 - .L_2798)
	.align		4
.L_2798:
        /*0100*/ 	.word	index@(.nv.constant0._ZN10layer_norm13ln_bwd_kernelINS_13Kernel_traitsIf13__nv_bfloat16fS2_fjLj512ELj1ELj4ELj1ELj16ENS_18Kernel_traits_baseILj512EfS2_fS2_fjLj128EEEEELb1ELb0ELb0ELb0EEEvNS_9BwdParamsE)
        /*0104*/ 	.short	0x0380
        /*0106*/ 	.short	0x0128


	//----- nvinfo : EIATTR_SW_WAR
	.align		4
.L_2799:
        /*0108*/ 	.byte	0x04, 0x36
        /*010a*/ 	.short	(.L_2801 - .L_2800)
.L_2800:
        /*010c*/ 	.word	0x00000008
.L_2801:


//--------------------- .nv.info._ZN10layer_norm13ln_bwd_kernelINS_13Kernel_traitsIf13__nv_bfloat16fS2_fjLj512ELj1ELj4ELj1ELj16ENS_18Kernel_traits_baseILj512EfS2_fS2_fjLj128EEEEELb1ELb0ELb0ELb1EEEvNS_9BwdParamsE --------------------------
	.section	.nv.info._ZN10layer_norm13ln_bwd_kernelINS_13Kernel_traitsIf13__nv_bfloat16fS2_fjLj512ELj1ELj4ELj1ELj16ENS_18Kernel_traits_baseILj512EfS2_fS2_fjLj128EEEEELb1ELb0ELb0ELb1EEEvNS_9BwdParamsE,"",@"SHT_CUDA_INFO"
	.sectionflags	@""
	.align	4


	//----- nvinfo : EIATTR_CUDA_API_VERSION
	.align		4
        /*0000*/ 	.byte	0x04, 0x37
        /*0002*/ 	.short	(.L_2803 - .L_2802)
.L_2802:
        /*0004*/ 	.word	0x00000082


	//----- nvinfo : EIATTR_KPARAM_INFO
	.align		4
.L_2803:
        /*0008*/ 	.byte	0x04, 0x17
        /*000a*/ 	.short	(.L_2805 - .L_2804)
.L_2804:
        /*000c*/ 	.word	0x00000000
        /*0010*/ 	.short	0x0000
        /*0012*/ 	.short	0x0000
        /*0014*/ 	.byte	0x00, 0xf0, 0xa1, 0x04


	//----- nvinfo : EIATTR_SPARSE_MMA_MASK
	.align		4
.L_2805:
        /*0018*/ 	.byte	0x03, 0x50
        /*001a*/ 	.short	0x0000


	//----- nvinfo : EIATTR_MAXREG_COUNT
	.align		4
        /*001c*/ 	.byte	0x03, 0x1b
        /*001e*/ 	.short	0x00ff


	//----- nvinfo : EIATTR_NUM_BARRIERS
	.align		4
        /*0020*/ 	.byte	0x02, 0x4c
        /*0022*/ 	.byte	0x01
	.zero		1


	//----- nvinfo : EIATTR_MERCURY_ISA_VERSION
	.align		4
        /*0024*/ 	.byte	0x03, 0x5f
        /*0026*/ 	.short	0x0101


	//----- nvinfo : EIATTR_COOP_GROUP_MASK_REGIDS
	.align		4
        /*0028*/ 	.byte	0x04, 0x29
        /*002a*/ 	.short	(.L_2807 - .L_2806)


	//   ....[0]....
.L_2806:
        /*002c*/ 	.word	0xffffffff


	//   ....[1]....
        /*0030*/ 	.word	0xffffffff


	//   ....[2]....
        /*0034*/ 	.word	0xffffffff


	//   ....[3]....
        /*0038*/ 	.word	0xffffffff


	//   ....[4]....
        /*003c*/ 	.word	0xffffffff


	//   ....[5]....
        /*0040*/ 	.word	0xffffffff


	//   ....[6]....
        /*0044*/ 	.word	0xffffffff


	//   ....[7]....
        /*0048*/ 	.word	0xffffffff


	//   ....[8]....
        /*004c*/ 	.word	0xffffffff


	//   ....[9]....
        /*0050*/ 	.word	0xffffffff


	//   ....[10]....
        /*0054*/ 	.word	0x05000046


	//   ....[11]....
        /*0058*/ 	.word	0x05000046


	//   ....[12]....
        /*005c*/ 	.word	0x05000046


	//   ....[13]....
        /*0060*/ 	.word	0x05000046


	//   ....[14]....
        /*0064*/ 	.word	0x05000046


	//   ....[15]....
        /*0068*/ 	.word	0x05000046


	//   ....[16]....
        /*006c*/ 	.word	0x05000046


	//   ....[17]....
        /*0070*/ 	.word	0x05000046


	//   ....[18]....
        /*0074*/ 	.word	0x05000046


	//   ....[19]....
        /*0078*/ 	.word	0x05000046


	//----- nvinfo : EIATTR_COOP_GROUP_INSTR_OFFSETS
	.align		4
.L_2807:
        /*007c*/ 	.byte	0x04, 0x28
        /*007e*/ 	.short	(.L_2809 - .L_2808)


	//   ....[0]....
.L_2808:
        /*0080*/ 	.word	0x00000f40


	//   ....[1]....
        /*0084*/ 	.word	0x00000f50


	//   ....[2]....
        /*0088*/ 	.word	0x00000f80


	//   ....[3]....
        /*008c*/ 	.word	0x00000f90


	//   ....[4]....
        /*0090*/ 	.word	0x00000fc0


	//   ....[5]....
        /*0094*/ 	.word	0x00000fd0


	//   ....[6]....
        /*0098*/ 	.word	0x00001000


	//   ....[7]....
        /*009c*/ 	.word	0x00001010


	//   ....[8]....
        /*00a0*/ 	.word	0x00001040


	//   ....[9]....
        /*00a4*/ 	.word	0x00001050


	//   ....[10]....
        /*00a8*/ 	.word	0x00003b00


	//   ....[11]....
        /*00ac*/ 	.word	0x00003b90


	//   ....[12]....
        /*00b0*/ 	.word	0x00003bf0


	//   ....[13]....
        /*00b4*/ 	.word	0x00003c50


	//   ....[14]....
        /*00b8*/ 	.word	0x00003cb0


	//   ....[15]....
        /*00bc*/ 	.word	0x00003d10


	//   ....[16]....
        /*00c0*/ 	.word	0x00003d70


	//   ....[17]....
        /*00c4*/ 	.word	0x00003dd0


	//   ....[18]....
        /*00c8*/ 	.word	0x00003e30


	//   ....[19]....
        /*00cc*/ 	.word	0x00003e90


	//----- nvinfo : EIATTR_VRC_CTA_INIT_COUNT
	.align		4
.L_2809:
        /*00d0*/ 	.byte	0x02, 0x4a
	.zero		1
	.zero		1


	//----- nvinfo : EIATTR_EXIT_INSTR_OFFSETS
	.align		4
        /*00d4*/ 	.byte	0x04, 0x1c
        /*00d6*/ 	.short	(.L_2811 - .L_2810)


	//   ....[0]....
.L_2810:
        /*00d8*/ 	.word	0x00003aa0


	//----- nvinfo : EIATTR_MAX_THREADS
	.align		4
.L_2811:
        /*00dc*/ 	.byte	0x04, 0x05
        /*00de*/ 	.short	(.L_2813 - .L_2812)
.L_2812:
        /*00e0*/ 	.word	0x00000080
        /*00e4*/ 	.word	0x00000001
        /*00e8*/ 	.word	0x00000001


	//----- nvinfo : EIATTR_CRS_STACK_SIZE
	.align		4
.L_2813:
        /*00ec*/ 	.byte	0x04, 0x1e
        /*00ee*/ 	.short	(.L_2815 - .L_2814)
.L_2814:
        /*00f0*/ 	.word	0x00000000


	//----- nvinfo : EIATTR_CBANK_PARAM_SIZE
	.align		4
.L_2815:
        /*00f4*/ 	.byte	0x03, 0x19
        /*00f6*/ 	.short	0x0128


	//----- nvinfo : EIATTR_PARAM_CBANK
	.align		4
        /*00f8*/ 	.byte	0x04, 0x0a
        /*00fa*/ 	.short	(.L_2817 - .L_2816)
	.align		4
.L_2816:
        /*00fc*/ 	.word	index@(.nv.constant0._ZN10layer_norm13ln_bwd_kernelINS_13Kernel_traitsIf13__nv_bfloat16fS2_fjLj512ELj1ELj4ELj1ELj16ENS_18Kernel_traits_baseILj512EfS2_fS2_fjLj128EEEEELb1ELb0ELb0ELb1EEEvNS_9BwdParamsE)
        /*0100*/ 	.short	0x0380
        /*0102*/ 	.short	0x0128


	//----- nvinfo : EIATTR_SW_WAR
	.align		4
.L_2817:
        /*0104*/ 	.byte	0x04, 0x36
        /*0106*/ 	.short	(.L_2819 - .L_2818)
.L_2818:
        /*0108*/ 	.word	0x00000008
.L_2819:


//--------------------- .nv.info._ZN10layer_norm22ln_bwd_finalize_kernelINS_22Kernel_traits_finalizeILj512Ef13__nv_bfloat16fS2_fjLb0ELj1024ELj4ENS_18Kernel_traits_baseILj512EfS2_fS2_fjLj1024EEEEELb0ELb0EEEvNS_9BwdParamsE --------------------------
	.section	.nv.info._ZN10layer_norm22ln_bwd_finalize_kernelINS_22Kernel_traits_finalizeILj512Ef13__nv_bfloat16fS2_fjLb0ELj1024ELj4ENS_18Kernel_traits_baseILj512EfS2_fS2_fjLj1024EEEEELb0ELb0EEEvNS_9BwdParamsE,"",@"SHT_CUDA_INFO"
	.sectionflags	@""
	.align	4


	//----- nvinfo : EIATTR_CUDA_API_VERSION
	.align		4
        /*0000*/ 	.byte	0x04, 0x37
        /*0002*/ 	.short	(.L_2821 - .L_2820)
.L_2820:
        /*0004*/ 	.word	0x00000082


	//----- nvinfo : EIATTR_KPARAM_INFO
	.align		4
.L_2821:
        /*0008*/ 	.byte	0x04, 0x17
        /*000a*/ 	.short	(.L_2823 - .L_2822)
.L_2822:
        /*000c*/ 	.word	0x00000000
        /*0010*/ 	.short	0x0000
        /*0012*/ 	.short	0x0000
        /*0014*/ 	.byte	0x00, 0xf0, 0xa1, 0x04


	//----- nvinfo : EIATTR_SPARSE_MMA_MASK
	.align		4
.L_2823:
        /*0018*/ 	.byte	0x03, 0x50
        /*001a*/ 	.short	0x0000


	//----- nvinfo : EIATTR_MAXREG_COUNT
	.align		4
        /*001c*/ 	.byte	0x03, 0x1b
        /*001e*/ 	.short	0x0040


	//----- nvinfo : EIATTR_NUM_BARRIERS
	.align		4
        /*0020*/ 	.byte	0x02, 0x4c
        /*0022*/ 	.byte	0x01
	.zero		1


	//----- nvinfo : EIATTR_MERCURY_ISA_VERSION
	.align		4
        /*0024*/ 	.byte	0x03, 0x5f
        /*0026*/ 	.short	0x0101


	//----- nvinfo : EIATTR_COOP_GROUP_MASK_REGIDS
	.align		4
        /*0028*/ 	.byte	0x04, 0x29
        /*002a*/ 	.short	(.L_2825 - .L_2824)


	//   ....[0]....
.L_2824:
        /*002c*/ 	.word	0xffffffff


	//   ....[1]....
        /*0030*/ 	.word	0xffffffff


	//   ....[2]....
        /*0034*/ 	.word	0xffffffff


	//   ....[3]....
        /*0038*/ 	.word	0xffffffff


	//   ....[4]....
        /*003c*/ 	.word	0xffffffff


	//   ....[5]....
        /*0040*/ 	.word	0xffffffff


	//   ....[6]....
        /*0044*/ 	.word	0xffffffff


	//   ....[7]....
        /*0048*/ 	.word	0xffffffff


	//   ....[8]....
        /*004c*/ 	.word	0xffffffff


	//   ....[9]....
        /*0050*/ 	.word	0xffffffff


	//----- nvinfo : EIATTR_COOP_GROUP_INSTR_OFFSETS
	.align		4
.L_2825:
        /*0054*/ 	.byte	0x04, 0x28
        /*0056*/ 	.short	(.L_2827 - .L_2826)


	//   ....[0]....
.L_2826:
        /*0058*/ 	.word	0x000015e0


	//   ....[1]....
        /*005c*/ 	.word	0x000015f0


	//   ....[2]....
        /*0060*/ 	.word	0x00001620


	//   ....[3]....
        /*0064*/ 	.word	0x00001630


	//   ....[4]....
        /*0068*/ 	.word	0x00001660


	//   ....[5]....
        /*006c*/ 	.word	0x00001670


	//   ....[6]....
        /*0070*/ 	.word	0x000016b0


	//   ....[7]....
        /*0074*/ 	.word	0x000016e0


	//   ....[8]....
        /*0078*/ 	.word	0x00001710


	//   ....[9]....
        /*007c*/ 	.word	0x00001720


	//----- nvinfo : EIATTR_VRC_CTA_INIT_COUNT
	.align		4
.L_2827:
        /*0080*/ 	.byte	0x02, 0x4a
	.zero		1
	.zero		1


	//----- nvinfo : EIATTR_EXIT_INSTR_OFFSETS
	.align		4
        /*0084*/ 	.byte	0x04, 0x1c
        /*0086*/ 	.short	(.L_2829 - .L_2828)


	//   ....[0]....
.L_2828:
        /*0088*/ 	.word	0x00000060


	//   ....[1]....
        /*008c*/ 	.word	0x00001780


	//   ....[2]....
        /*0090*/ 	.word	0x000017b0


	//   ....[3]....
        /*0094*/ 	.word	0x00001850


	//----- nvinfo : EIATTR_MAX_THREADS
	.align		4
.L_2829:
        /*0098*/ 	.byte	0x04, 0x05
        /*009a*/ 	.short	(.L_2831 - .L_2830)
.L_2830:
        /*009c*/ 	.word	0x00000400
        /*00a0*/ 	.word	0x00000001
        /*00a4*/ 	.word	0x00000001


	//----- nvinfo : EIATTR_CRS_STACK_SIZE
	.align		4
.L_2831:
        /*00a8*/ 	.byte	0x04, 0x1e
        /*00aa*/ 	.short	(.L_2833 - .L_2832)
.L_2832:
        /*00ac*/ 	.word	0x00000000


	//----- nvinfo : EIATTR_CBANK_PARAM_SIZE
	.align		4
.L_2833:
        /*00b0*/ 	.byte	0x03, 0x19
        /*00b2*/ 	.short	0x0128


	//----- nvinfo : EIATTR_PARAM_CBANK
	.align		4
        /*00b4*/ 	.byte	0x04, 0x0a
        /*00b6*/ 	.short	(.L_2835 - .L_2834)
	.align		4
.L_2834:
        /*00b8*/ 	.word	index@(.nv.constant0._ZN10layer_norm22ln_bwd_finalize_kernelINS_22Kernel_traits_finalizeILj512Ef13__nv_bfloat16fS2_fjLb0ELj1024ELj4ENS_18Kernel_traits_baseILj512EfS2_fS2_fjLj1024EEEEELb0ELb0EEEvNS_9BwdParamsE)
        /*00bc*/ 	.short	0x0380
        /*00be*/ 	.short	0x0128


	//----- nvinfo : EIATTR_SW_WAR
	.align		4
.L_2835:
        /*00c0*/ 	.byte	0x04, 0x36
        /*00c2*/ 	.short	(.L_2837 - .L_2836)
.L_2836:
        /*00c4*/ 	.word	0x00000008
.L_2837:


//--------------------- .nv.info._ZN10layer_norm13ln_bwd_kernelINS_13Kernel_traitsIf13__nv_bfloat16fS2_fjLj512ELj1ELj4ELj1ELj16ENS_18Kernel_traits_baseILj512EfS2_fS2_fjLj128EEEEELb1ELb0ELb1ELb0EEEvNS_9BwdParamsE --------------------------
	.section	.nv.info._ZN10layer_norm13ln_bwd_kernelINS_13Kernel_traitsIf13__nv_bfloat16fS2_fjLj512ELj1ELj4ELj1ELj16ENS_18Kernel_traits_baseILj512EfS2_fS2_fjLj128EEEEELb1ELb0ELb1ELb0EEEvNS_9BwdParamsE,"",@"SHT_CUDA_INFO"
	.sectionflags	@""
	.align	4


	//----- nvinfo : EIATTR_CUDA_API_VERSION
	.align		4
        /*0000*/ 	.byte	0x04, 0x37
        /*0002*/ 	.short	(.L_2839 - .L_2838)
.L_2838:
        /*0004*/ 	.word	0x00000082


	//----- nvinfo : EIATTR_KPARAM_INFO
	.align		4
.L_2839:
        /*0008*/ 	.byte	0x04, 0x17
        /*000a*/ 	.short	(.L_2841 - .L_2840)
.L_2840:
        /*000c*/ 	.word	0x00000000
        /*0010*/ 	.short	0x0000
        /*0012*/ 	.short	0x0000
        /*0014*/ 	.byte	0x00, 0xf0, 0xa1, 0x04


	//----- nvinfo : EIATTR_SPARSE_MMA_MASK
	.align		4
.L_2841:
        /*0018*/ 	.byte	0x03, 0x50
        /*001a*/ 	.short	0x0000


	//----- nvinfo : EIATTR_MAXREG_COUNT
	.align		4
        /*001c*/ 	.byte	0x03, 0x1b
        /*001e*/ 	.short	0x00ff


	//----- nvinfo : EIATTR_NUM_BARRIERS
	.align		4
        /*0020*/ 	.byte	0x02, 0x4c
        /*0022*/ 	.byte	0x01
	.zero		1


	//----- nvinfo : EIATTR_MERCURY_ISA_VERSION
	.align		4
        /*0024*/ 	.byte	0x03, 0x5f
        /*0026*/ 	.short	0x0101


	//----- nvinfo : EIATTR_COOP_GROUP_MASK_REGIDS
	.align		4
        /*0028*/ 	.byte	0x04, 0x29
        /*002a*/ 	.short	(.L_2843 - .L_2842)


	//   ....[0]....
.L_2842:
        /*002c*/ 	.word	0xffffffff


	//   ....[1]....
        /*0030*/ 	.word	0xffffffff


	//   ....[2]....
        /*0034*/ 	.word	0xffffffff


	//   ....[3]....
        /*0038*/ 	.word	0xffffffff


	//   ....[4]....
        /*003c*/ 	.word	0xffffffff


	//   ....[5]....
        /*0040*/ 	.word	0xffffffff


	//   ....[6]....
        /*0044*/ 	.word	0xffffffff


	//   ....[7]....
        /*0048*/ 	.word	0xffffffff


	//   ....[8]....
        /*004c*/ 	.word	0xffffffff


	//   ....[9]....
        /*0050*/ 	.word	0xffffffff


	//   ....[10]....
        /*0054*/ 	.word	0x05000083


	//   ....[11]....
        /*0058*/ 	.word	0x05000083


	//   ....[12]....
        /*005c*/ 	.word	0x05000083


	//   ....[13]....
        /*0060*/ 	.word	0x05000083


	//   ....[14]....
        /*0064*/ 	.word	0x05000083


	//   ....[15]....
        /*0068*/ 	.word	0x05000083


	//   ....[16]....
        /*006c*/ 	.word	0x05000083


	//   ....[17]....
        /*0070*/ 	.word	0x05000083


	//   ....[18]....
        /*0074*/ 	.word	0x05000083


	//   ....[19]....
        /*0078*/ 	.word	0x05000083


	//----- nvinfo : EIATTR_COOP_GROUP_INSTR_OFFSETS
	.align		4
.L_2843:
        /*007c*/ 	.byte	0x04, 0x28
        /*007e*/ 	.short	(.L_2845 - .L_2844)


	//   ....[0]....
.L_2844:
        /*0080*/ 	.word	0x00001550


	//   ....[1]....
        /*0084*/ 	.word	0x00001560


	//   ....[2]....
        /*0088*/ 	.word	0x00001590


	//   ....[3]....
        /*008c*/ 	.word	0x000015a0


	//   ....[4]....
        /*0090*/ 	.word	0x000015d0


	//   ....[5]....
        /*0094*/ 	.word	0x000015e0


	//   ....[6]....
        /*0098*/ 	.word	0x00001610


	//   ....[7]....
        /*009c*/ 	.word	0x00001620


	//   ....[8]....
        /*00a0*/ 	.word	0x00001650


	//   ....[9]....
        /*00a4*/ 	.word	0x00001660


	//   ....[10]....
        /*00a8*/ 	.word	0x000059f0


	//   ....[11]....
        /*00ac*/ 	.word	0x00005a80


	//   ....[12]....
        /*00b0*/ 	.word	0x00005af0


	//   ....[13]....
        /*00b4*/ 	.word	0x00005b50


	//   ....[14]....
        /*00b8*/ 	.word	0x00005bc0


	//   ....[15]....
        /*00bc*/ 	.word	0x00005c20


	//   ....[16]....
        /*00c0*/ 	.word	0x00005c90


	//   ....[17]....
        /*00c4*/ 	.word	0x00005cf0


	//   ....[18]....
        /*00c8*/ 	.word	0x00005d60


	//   ....[19]....
        /*00cc*/ 	.word	0x00005dc0


	//----- nvinfo : EIATTR_VRC_CTA_INIT_COUNT
	.align		4
.L_2845:
        /*00d0*/ 	.byte	0x02, 0x4a
	.zero		1
	.zero		1


	//----- nvinfo : EIATTR_EXIT_INSTR_OFFSETS
	.align		4
        /*00d4*/ 	.byte	0x04, 0x1c
        /*00d6*/ 	.short	(.L_2847 - .L_2846)


	//   ....[0]....
.L_2846:
        /*00d8*/ 	.word	0x00005950


	//   ....[1]....
        /*00dc*/ 	.word	0x00005980


	//----- nvinfo : EIATTR_MAX_THREADS
	.align		4
.L_2847:
        /*00e0*/ 	.byte	0x04, 0x05
        /*00e2*/ 	.short	(.L_2849 - .L_2848)
.L_2848:
        /*00e4*/ 	.word	0x00000080
        /*00e8*/ 	.word	0x00000001
        /*00ec*/ 	.word	0x00000001


	//----- nvinfo : EIATTR_CRS_STACK_SIZE
	.align		4
.L_2849:
        /*00f0*/ 	.byte	0x04, 0x1e
        /*00f2*/ 	.short	(.L_2851 - .L_2850)
.L_2850:
        /*00f4*/ 	.word	0x00000000


	//----- nvinfo : EIATTR_CBANK_PARAM_SIZE
	.align		4
.L_2851:
        /*00f8*/ 	.byte	0x03, 0x19
        /*00fa*/ 	.short	0x0128


	//----- nvinfo : EIATTR_PARAM_CBANK
	.align		4
        /*00fc*/ 	.byte	0x04, 0x0a
        /*00fe*/ 	.short	(.L_2853 - .L_2852)
	.align		4
.L_2852:
        /*0100*/ 	.word	index@(.nv.constant0._ZN10layer_norm13ln_bwd_kernelINS_13Kernel_traitsIf13__nv_bfloat16fS2_fjLj512ELj1ELj4ELj1ELj16ENS_18Kernel_traits_baseILj512EfS2_fS2_fjLj128EEEEELb1ELb0ELb1ELb0EEEvNS_9BwdParamsE)
        /*0104*/ 	.short	0x0380
        /*0106*/ 	.short	0x0128


	//----- nvinfo : EIATTR_SW_WAR
	.align		4
.L_2853:
        /*0108*/ 	.byte	0x04, 0x36
        /*010a*/ 	.short	(.L_2855 - .L_2854)
.L_2854:
        /*010c*/ 	.word	0x00000008
.L_2855:


//--------------------- .nv.info._ZN10layer_norm22ln_bwd_finalize_kernelINS_22Kernel_traits_finalizeILj512Ef13__nv_bfloat16fS2_fjLb0ELj1024ELj4ENS_18Kernel_traits_baseILj512EfS2_fS2_fjLj1024EEEEELb0ELb1EEEvNS_9BwdParamsE --------------------------
	.section	.nv.info._ZN10layer_norm22ln_bwd_finalize_kernelINS_22Kernel_traits_finalizeILj512Ef13__nv_bfloat16fS2_fjLb0ELj1024ELj4ENS_18Kernel_traits_baseILj512EfS2_fS2_fjLj1024EEEEELb0ELb1EEEvNS_9BwdParamsE,"",@"SHT_CUDA_INFO"
	.sectionflags	@""
	.align	4


	//----- nvinfo : EIATTR_CUDA_API_VERSION
	.align		4
        /*0000*/ 	.byte	0x04, 0x37
        /*0002*/ 	.short	(.L_2857 - .L_2856)
.L_2856:
        /*0004*/ 	.word	0x00000082


	//----- nvinfo : EIATTR_KPARAM_INFO
	.align		4
.L_2857:
        /*0008*/ 	.byte	0x04, 0x17
        /*000a*/ 	.short	(.L_2859 - .L_2858)
.L_2858:
        /*000c*/ 	.word	0x00000000
        /*0010*/ 	.short	0x0000
        /*0012*/ 	.short	0x0000
        /*0014*/ 	.byte	0x00, 0xf0, 0xa1, 0x04


	//----- nvinfo : EIATTR_SPARSE_MMA_MASK
	.align		4
.L_2859:
        /*0018*/ 	.byte	0x03, 0x50
        /*001a*/ 	.short	0x0000


	//----- nvinfo : EIATTR_MAXREG_COUNT
	.align		4
        /*001c*/ 	.byte	0x03, 0x1b
        /*001e*/ 	.short	0x0040


	//----- nvinfo : EIATTR_NUM_BARRIERS
	.align		4
        /*0020*/ 	.byte	0x02, 0x4c
        /*0022*/ 	.byte	0x01
	.zero		1


	//----- nvinfo : EIATTR_MERCURY_ISA_VERSION
	.align		4
        /*0024*/ 	.byte	0x03, 0x5f
        /*0026*/ 	.short	0x0101


	//----- nvinfo : EIATTR_COOP_GROUP_MASK_REGIDS
	.align		4
        /*0028*/ 	.byte	0x04, 0x29
        /*002a*/ 	.short	(.L_2861 - .L_2860)


	//   ....[0]....
.L_2860:
        /*002c*/ 	.word	0xffffffff


	//   ....[1]....
        /*0030*/ 	.word	0xffffffff


	//   ....[2]....
        /*0034*/ 	.word	0xffffffff


	//   ....[3]....
        /*0038*/ 	.word	0xffffffff


	//   ....[4]....
        /*003c*/ 	.word	0xffffffff


	//   ....[5]....
        /*0040*/ 	.word	0xffffffff


	//   ....[6]....
        /*0044*/ 	.word	0xffffffff


	//   ....[7]....
        /*0048*/ 	.word	0xffffffff


	//   ....[8]....
        /*004c*/ 	.word	0xffffffff


	//   ....[9]....
        /*0050*/ 	.word	0xffffffff


	//----- nvinfo : EIATTR_COOP_GROUP_INSTR_OFFSETS
	.align		4
.L_2861:
        /*0054*/ 	.byte	0x04, 0x28
        /*0056*/ 	.short	(.L_2863 - .L_2862)


	//   ....[0]....
.L_2862:
        /*0058*/ 	.word	0x00001630


	//   ....[1]....
        /*005c*/ 	.word	0x00001640


	//   ....[2]....
        /*0060*/ 	.word	0x00001670


	//   ....[3]....
        /*0064*/ 	.word	0x00001680


	//   ....[4]....
        /*0068*/ 	.word	0x000016b0


	//   ....[5]....
        /*006c*/ 	.word	0x000016c0


	//   ....[6]....
        /*0070*/ 	.word	0x000016f0


	//   ....[7]....
        /*0074*/ 	.word	0x00001710


	//   ....[8]....
        /*0078*/ 	.word	0x00001740


	//   ....[9]....
        /*007c*/ 	.word	0x00001750


	//----- nvinfo : EIATTR_VRC_CTA_INIT_COUNT
	.align		4
.L_2863:
        /*0080*/ 	.byte	0x02, 0x4a
	.zero		1
	.zero		1


	//----- nvinfo : EIATTR_EXIT_INSTR_OFFSETS
	.align		4
        /*0084*/ 	.byte	0x04, 0x1c
        /*0086*/ 	.short	(.L_2865 - .L_2864)


	//   ....[0]....
.L_2864:
        /*0088*/ 	.word	0x00000070


	//   ....[1]....
        /*008c*/ 	.word	0x000017b0


	//   ....[2]....
        /*0090*/ 	.word	0x00001860


	//----- nvinfo : EIATTR_MAX_THREADS
	.align		4
.L_2865:
        /*0094*/ 	.byte	0x04, 0x05
        /*0096*/ 	.short	(.L_2867 - .L_2866)
.L_2866:
        /*0098*/ 	.word	0x00000400
        /*009c*/ 	.word	0x00000001
        /*00a0*/ 	.word	0x00000001


	//----- nvinfo : EIATTR_CRS_STACK_SIZE
	.align		4
.L_2867:
        /*00a4*/ 	.byte	0x04, 0x1e
        /*00a6*/ 	.short	(.L_2869 - .L_2868)
.L_2868:
        /*00a8*/ 	.word	0x00000000


	//----- nvinfo : EIATTR_CBANK_PARAM_SIZE
	.align		4
.L_2869:
        /*00ac*/ 	.byte	0x03, 0x19
        /*00ae*/ 	.short	0x0128


	//----- nvinfo : EIATTR_PARAM_CBANK
	.align		4
        /*00b0*/ 	.byte	0x04, 0x0a
        /*00b2*/ 	.short	(.L_2871 - .L_2870)
	.align		4
.L_2870:
        /*00b4*/ 	.word	index@(.nv.constant0._ZN10layer_norm22ln_bwd_finalize_kernelINS_22Kernel_traits_finalizeILj512Ef13__nv_bfloat16fS2_fjLb0ELj1024ELj4ENS_18Kernel_traits_baseILj512EfS2_fS2_fjLj1024EEEEELb0ELb1EEEvNS_9BwdParamsE)
        /*00b8*/ 	.short	0x0380
        /*00ba*/ 	.short	0x0128


	//----- nvinfo : EIATTR_SW_WAR
	.align		4
.L_2871:
        /*00bc*/ 	.byte	0x04, 0x36
        /*00be*/ 	.short	(.L_2873 - .L_2872)
.L_2872:
        /*00c0*/ 	.word	0x00000008
.L_2873:


//--------------------- .nv.info._ZN10layer_norm13ln_bwd_kernelINS_13Kernel_traitsIf13__nv_bfloat16fS2_fjLj512ELj1ELj4ELj1ELj16ENS_18Kernel_traits_baseILj512EfS2_fS2_fjLj128EEEEELb1ELb0ELb1ELb1EEEvNS_9BwdParamsE --------------------------
	.section	.nv.info._ZN10layer_norm13ln_bwd_kernelINS_13Kernel_traitsIf13__nv_bfloat16fS2_fjLj512ELj1ELj4ELj1ELj16ENS_18Kernel_traits_baseILj512EfS2_fS2_fjLj128EEEEELb1ELb0ELb1ELb1EEEvNS_9BwdParamsE,"",@"SHT_CUDA_INFO"
	.sectionflags	@""
	.align	4


	//----- nvinfo : EIATTR_CUDA_API_VERSION
	.align		4
        /*0000*/ 	.byte	0x04, 0x37
        /*0002*/ 	.short	(.L_2875 - .L_2874)
.L_2874:
        /*0004*/ 	.word	0x00000082


	//----- nvinfo : EIATTR_KPARAM_INFO
	.align		4
.L_2875:
        /*0008*/ 	.byte	0x04, 0x17
        /*000a*/ 	.short	(.L_2877 - .L_2876)
.L_2876:
        /*000c*/ 	.word	0x00000000
        /*0010*/ 	.short	0x0000
        /*0012*/ 	.short	0x0000
        /*0014*/ 	.byte	0x00, 0xf0, 0xa1, 0x04


	//----- nvinfo : EIATTR_SPARSE_MMA_MASK
	.align		4
.L_2877:
        /*0018*/ 	.byte	0x03, 0x50
        /*001a*/ 	.short	0x0000


	//----- nvinfo : EIATTR_MAXREG_COUNT
	.align		4
        /*001c*/ 	.byte	0x03, 0x1b
        /*001e*/ 	.short	0x00ff


	//----- nvinfo : EIATTR_NUM_BARRIERS
	.align		4
        /*0020*/ 	.byte	0x02, 0x4c
        /*0022*/ 	.byte	0x01
	.zero		1


	//----- nvinfo : EIATTR_MERCURY_ISA_VERSION
	.align		4
        /*0024*/ 	.byte	0x03, 0x5f
        /*0026*/ 	.short	0x0101


	//----- nvinfo : EIATTR_COOP_GROUP_MASK_REGIDS
	.align		4
        /*0028*/ 	.byte	0x04, 0x29
        /*002a*/ 	.short	(.L_2879 - .L_2878)


	//   ....[0]....
.L_2878:
        /*002c*/ 	.word	0xffffffff


	//   ....[1]....
        /*0030*/ 	.word	0xffffffff


	//   ....[2]....
        /*0034*/ 	.word	0xffffffff


	//   ....[3]....
        /*0038*/ 	.word	0xffffffff


	//   ....[4]....
        /*003c*/ 	.word	0xffffffff


	//   ....[5]....
        /*0040*/ 	.word	0xffffffff


	//   ....[6]....
        /*0044*/ 	.word	0xffffffff


	//   ....[7]....
        /*0048*/ 	.word	0xffffffff


	//   ....[8]....
        /*004c*/ 	.word	0xffffffff


	//   ....[9]....
        /*0050*/ 	.word	0xffffffff


	//   ....[10]....
        /*0054*/ 	.word	0x0500005d


	//   ....[11]....
        /*0058*/ 	.word	0x0500005d


	//   ....[12]....
        /*005c*/ 	.word	0x0500005d


	//   ....[13]....
        /*0060*/ 	.word	0x0500005d


	//   ....[14]....
        /*0064*/ 	.word	0x0500005d


	//   ....[15]....
        /*0068*/ 	.word	0x0500005d


	//   ....[16]....
        /*006c*/ 	.word	0x0500005d


	//   ....[17]....
        /*0070*/ 	.word	0x0500005d


	//   ....[18]....
        /*0074*/ 	.word	0x0500005d


	//   ....[19]....
        /*0078*/ 	.word	0x0500005d


	//----- nvinfo : EIATTR_COOP_GROUP_INSTR_OFFSETS
	.align		4
.L_2879:
        /*007c*/ 	.byte	0x04, 0x28
        /*007e*/ 	.short	(.L_2881 - .L_2880)


	//   ....[0]....
.L_2880:
        /*0080*/ 	.word	0x00001230


	//   ....[1]....
        /*0084*/ 	.word	0x00001240


	//   ....[2]....
        /*0088*/ 	.word	0x00001270


	//   ....[3]....
        /*008c*/ 	.word	0x00001280


	//   ....[4]....
        /*0090*/ 	.word	0x000012b0


	//   ....[5]....
        /*0094*/ 	.word	0x000012c0


	//   ....[6]....
        /*0098*/ 	.word	0x000012f0


	//   ....[7]....
        /*009c*/ 	.word	0x00001300


	//   ....[8]....
        /*00a0*/ 	.word	0x00001330


	//   ....[9]....
        /*00a4*/ 	.word	0x00001340


	//   ....[10]....
        /*00a8*/ 	.word	0x00005430


	//   ....[11]....
        /*00ac*/ 	.word	0x000054c0


	//   ....[12]....
        /*00b0*/ 	.word	0x00005530


	//   ....[13]....
        /*00b4*/ 	.word	0x00005590


	//   ....[14]....
        /*00b8*/ 	.word	0x00005600


	//   ....[15]....
        /*00bc*/ 	.word	0x00005660


	//   ....[16]....
        /*00c0*/ 	.word	0x000056d0


	//   ....[17]....
        /*00c4*/ 	.word	0x00005730


	//   ....[18]....
        /*00c8*/ 	.word	0x000057a0


	//   ....[19]....
        /*00cc*/ 	.word	0x00005800


	//----- nvinfo : EIATTR_VRC_CTA_INIT_COUNT
	.align		4
.L_2881:
        /*00d0*/ 	.byte	0x02, 0x4a
	.zero		1
	.zero		1


	//----- nvinfo : EIATTR_EXIT_INSTR_OFFSETS
	.align		4
        /*00d4*/ 	.byte	0x04, 0x1c
        /*00d6*/ 	.short	(.L_2883 - .L_2882)


	//   ....[0]....
.L_2882:
        /*00d8*/ 	.word	0x000053c0


	//----- nvinfo : EIATTR_MAX_THREADS
	.align		4
.L_2883:
        /*00dc*/ 	.byte	0x04, 0x05
        /*00de*/ 	.short	(.L_2885 - .L_2884)
.L_2884:
        /*00e0*/ 	.word	0x00000080
        /*00e4*/ 	.word	0x00000001
        /*00e8*/ 	.word	0x00000001


	//----- nvinfo : EIATTR_CRS_STACK_SIZE
	.align		4
.L_2885:
        /*00ec*/ 	.byte	0x04, 0x1e
        /*00ee*/ 	.short	(.L_2887 - .L_2886)
.L_2886:
        /*00f0*/ 	.word	0x00000000


	//----- nvinfo : EIATTR_CBANK_PARAM_SIZE
	.align		4
.L_2887:
        /*00f4*/ 	.byte	0x03, 0x19
        /*00f6*/ 	.short	0x0128


	//----- nvinfo : EIATTR_PARAM_CBANK
	.align		4
        /*00f8*/ 	.byte	0x04, 0x0a
        /*00fa*/ 	.short	(.L_2889 - .L_2888)
	.align		4
.L_2888:
        /*00fc*/ 	.word	index@(.nv.constant0._ZN10layer_norm13ln_bwd_kernelINS_13Kernel_traitsIf13__nv_bfloat16fS2_fjLj512ELj1ELj4ELj1ELj16ENS_18Kernel_traits_baseILj512EfS2_fS2_fjLj128EEEEELb1ELb0ELb1ELb1EEEvNS_9BwdParamsE)
        /*0100*/ 	.short	0x0380
        /*0102*/ 	.short	0x0128


	//----- nvinfo : EIATTR_SW_WAR
	.align		4
.L_2889:
        /*0104*/ 	.byte	0x04, 0x36
        /*0106*/ 	.short	(.L_2891 - .L_2890)
.L_2890:
        /*0108*/ 	.word	0x00000008
.L_2891:


//--------------------- .nv.info._ZN10layer_norm13ln_bwd_kernelINS_13Kernel_traitsIf13__nv_bfloat16fS2_fjLj512ELj1ELj4ELj1ELj16ENS_18Kernel_traits_baseILj512EfS2_fS2_fjLj128EEEEELb1ELb1ELb0ELb0EEEvNS_9BwdParamsE --------------------------
	.section	.nv.info._ZN10layer_norm13ln_bwd_kernelINS_13Kernel_traitsIf13__nv_bfloat16fS2_fjLj512ELj1ELj4ELj1ELj16ENS_18Kernel_traits_baseILj512EfS2_fS2_fjLj128EEEEELb1ELb1ELb0ELb0EEEvNS_9BwdParamsE,"",@"SHT_CUDA_INFO"
	.sectionflags	@""
	.align	4


	//----- nvinfo : EIATTR_CUDA_API_VERSION
	.align		4
        /*0000*/ 	.byte	0x04, 0x37
        /*0002*/ 	.short	(.L_2893 - .L_2892)
.L_2892:
        /*0004*/ 	.word	0x00000082


	//----- nvinfo : EIATTR_KPARAM_INFO
	.align		4
.L_2893:
        /*0008*/ 	.byte	0x04, 0x17
        /*000a*/ 	.short	(.L_2895 - .L_2894)
.L_2894:
        /*000c*/ 	.word	0x00000000
        /*0010*/ 	.short	0x0000
        /*0012*/ 	.short	0x0000
        /*0014*/ 	.byte	0x00, 0xf0, 0xa1, 0x04


	//----- nvinfo : EIATTR_SPARSE_MMA_MASK
	.align		4
.L_2895:
        /*0018*/ 	.byte	0x03, 0x50
        /*001a*/ 	.short	0x0000


	//----- nvinfo : EIATTR_MAXREG_COUNT
	.align		4
        /*001c*/ 	.byte	0x03, 0x1b
        /*001e*/ 	.short	0x00ff


	//----- nvinfo : EIATTR_NUM_BARRIERS
	.align		4
        /*0020*/ 	.byte	0x02, 0x4c
        /*0022*/ 	.byte	0x01
	.zero		1


	//----- nvinfo : EIATTR_MERCURY_ISA_VERSION
	.align		4
        /*0024*/ 	.byte	0x03, 0x5f
        /*0026*/ 	.short	0x0101


	//----- nvinfo : EIATTR_COOP_GROUP_MASK_REGIDS
	.align		4
        /*0028*/ 	.byte	0x04, 0x29
        /*002a*/ 	.short	(.L_2897 - .L_2896)


	//   ....[0]....
.L_2896:
        /*002c*/ 	.word	0xffffffff


	//   ....[1]....
        /*0030*/ 	.word	0xffffffff


	//   ....[2]....
        /*0034*/ 	.word	0xffffffff


	//   ....[3]....
        /*0038*/ 	.word	0xffffffff


	//   ....[4]....
        /*003c*/ 	.word	0xffffffff


	//   ....[5]....
        /*0040*/ 	.word	0xffffffff


	//   ....[6]....
        /*0044*/ 	.word	0xffffffff


	//   ....[7]....
        /*0048*/ 	.word	0xffffffff


	//   ....[8]....
        /*004c*/ 	.word	0xffffffff


	//   ....[9]....
        /*0050*/ 	.word	0xffffffff


	//   ....[10]....
        /*0054*/ 	.word	0x0500009c


	//   ....[11]....
        /*0058*/ 	.word	0x0500009c


	//   ....[12]....
        /*005c*/ 	.word	0x0500009c


	//   ....[13]....
        /*0060*/ 	.word	0x0500009c


	//   ....[14]....
        /*0064*/ 	.word	0x0500009c


	//   ....[15]....
        /*0068*/ 	.word	0x0500009c


	//   ....[16]....
        /*006c*/ 	.word	0x0500009c


	//   ....[17]....
        /*0070*/ 	.word	0x0500009c


	//   ....[18]....
        /*0074*/ 	.word	0x0500009c


	//   ....[19]....
        /*0078*/ 	.word	0x0500009c


	//----- nvinfo : EIATTR_COOP_GROUP_INSTR_OFFSETS
	.align		4
.L_2897:
        /*007c*/ 	.byte	0x04, 0x28
        /*007e*/ 	.short	(.L_2899 - .L_2898)


	//   ....[0]....
.L_2898:
        /*0080*/ 	.word	0x00001280


	//   ....[1]....
        /*0084*/ 	.word	0x00001290


	//   ....[2]....
        /*0088*/ 	.word	0x000012c0


	//   ....[3]....
        /*008c*/ 	.word	0x000012d0


	//   ....[4]....
        /*0090*/ 	.word	0x00001300


	//   ....[5]....
        /*0094*/ 	.word	0x00001310


	//   ....[6]....
        /*0098*/ 	.word	0x00001340


	//   ....[7]....
        /*009c*/ 	.word	0x00001350


	//   ....[8]....
        /*00a0*/ 	.word	0x00001380


	//   ....[9]....
        /*00a4*/ 	.word	0x00001390


	//   ....[10]....
        /*00a8*/ 	.word	0x00005b50


	//   ....[11]....
        /*00ac*/ 	.word	0x00005be0


	//   ....[12]....
        /*00b0*/ 	.word	0x00005c50


	//   ....[13]....
        /*00b4*/ 	.word	0x00005cb0


	//   ....[14]....
        /*00b8*/ 	.word	0x00005d20


	//   ....[15]....
        /*00bc*/ 	.word	0x00005d80


	//   ....[16]....
        /*00c0*/ 	.word	0x00005df0


	//   ....[17]....
        /*00c4*/ 	.word	0x00005e50


	//   ....[18]....
        /*00c8*/ 	.word	0x00005ec0


	//   ....[19]....
        /*00cc*/ 	.word	0x00005f20


	//----- nvinfo : EIATTR_VRC_CTA_INIT_COUNT
	.align		4
.L_2899:
        /*00d0*/ 	.byte	0x02, 0x4a
	.zero		1
	.zero		1


	//----- nvinfo : EIATTR_EXIT_INSTR_OFFSETS
	.align		4
        /*00d4*/ 	.byte	0x04, 0x1c
        /*00d6*/ 	.short	(.L_2901 - .L_2900)


	//   ....[0]....
.L_2900:
        /*00d8*/ 	.word	0x00005a60


	//   ....[1]....
        /*00dc*/ 	.word	0x00005ae0


	//----- nvinfo : EIATTR_MAX_THREADS
	.align		4
.L_2901:
        /*00e0*/ 	.byte	0x04, 0x05
        /*00e2*/ 	.short	(.L_2903 - .L_2902)
.L_2902:
        /*00e4*/ 	.word	0x00000080
        /*00e8*/ 	.word	0x00000001
        /*00ec*/ 	.word	0x00000001


	//----- nvinfo : EIATTR_CRS_STACK_SIZE
	.align		4
.L_2903:
        /*00f0*/ 	.byte	0x04, 0x1e
        /*00f2*/ 	.short	(.L_2905 - .L_2904)
.L_2904:
        /*00f4*/ 	.word	0x00000000


	//----- nvinfo : EIATTR_CBANK_PARAM_SIZE
	.align		4
.L_2905:
        /*00f8*/ 	.byte	0x03, 0x19
        /*00fa*/ 	.short	0x0128


	//----- nvinfo : EIATTR_PARAM_CBANK
	.align		4
        /*00fc*/ 	.byte	0x04, 0x0a
        /*00fe*/ 	.short	(.L_2907 - .L_2906)
	.align		4
.L_2906:
        /*0100*/ 	.word	index@(.nv.constant0._ZN10layer_norm13ln_bwd_kernelINS_13Kernel_traitsIf13__nv_bfloat16fS2_fjLj512ELj1ELj4ELj1ELj16ENS_18Kernel_traits_baseILj512EfS2_fS2_fjLj128EEEEELb1ELb1ELb0ELb0EEEvNS_9BwdParamsE)
        /*0104*/ 	.short	0x0380
        /*0106*/ 	.short	0x0128


	//----- nvinfo : EIATTR_SW_WAR
	.align		4
.L_2907:
        /*0108*/ 	.byte	0x04, 0x36
        /*010a*/ 	.short	(.L_2909 - .L_2908)
.L_2908:
        /*010c*/ 	.word	0x00000008
.L_2909:


//--------------------- .nv.info._ZN10layer_norm13ln_bwd_kernelINS_13Kernel_traitsIf13__nv_bfloat16fS2_fjLj512ELj1ELj4ELj1ELj16ENS_18Kernel_traits_baseILj512EfS2_fS2_fjLj128EEEEELb1ELb1ELb0ELb1EEEvNS_9BwdParamsE --------------------------
	.section	.nv.info._ZN10layer_norm13ln_bwd_kernelINS_13Kernel_traitsIf13__nv_bfloat16fS2_fjLj512ELj1ELj4ELj1ELj16ENS_18Kernel_traits_baseILj512EfS2_fS2_fjLj128EEEEELb1ELb1ELb0ELb1EEEvNS_9BwdParamsE,"",@"SHT_CUDA_INFO"
	.sectionflags	@""
	.align	4


	//----- nvinfo : EIATTR_CUDA_API_VERSION
	.align		4
        /*0000*/ 	.byte	0x04, 0x37
        /*0002*/ 	.short	(.L_2911 - .L_2910)
.L_2910:
        /*0004*/ 	.word	0x00000082


	//----- nvinfo : EIATTR_KPARAM_INFO
	.align		4
.L_2911:
        /*0008*/ 	.byte	0x04, 0x17
        /*000a*/ 	.short	(.L_2913 - .L_2912)
.L_2912:
        /*000c*/ 	.word	0x00000000
        /*0010*/ 	.short	0x0000
        /*0012*/ 	.short	0x0000
        /*0014*/ 	.byte	0x00, 0xf0, 0xa1, 0x04


	//----- nvinfo : EIATTR_SPARSE_MMA_MASK
	.align		4
.L_2913:
        /*0018*/ 	.byte	0x03, 0x50
        /*001a*/ 	.short	0x0000


	//----- nvinfo : EIATTR_MAXREG_COUNT
	.align		4
        /*001c*/ 	.byte	0x03, 0x1b
        /*001e*/ 	.short	0x00ff


	//----- nvinfo : EIATTR_NUM_BARRIERS
	.align		4
        /*0020*/ 	.byte	0x02, 0x4c
        /*0022*/ 	.byte	0x01
	.zero		1


	//----- nvinfo : EIATTR_MERCURY_ISA_VERSION
	.align		4
        /*0024*/ 	.byte	0x03, 0x5f
        /*0026*/ 	.short	0x0101


	//----- nvinfo : EIATTR_COOP_GROUP_MASK_REGIDS
	.align		4
        /*0028*/ 	.byte	0x04, 0x29
        /*002a*/ 	.short	(.L_2915 - .L_2914)


	//   ....[0]....
.L_2914:
        /*002c*/ 	.word	0xffffffff


	//   ....[1]....
        /*0030*/ 	.word	0xffffffff


	//   ....[2]....
        /*0034*/ 	.word	0xffffffff


	//   ....[3]....
        /*0038*/ 	.word	0xffffffff


	//   ....[4]....
        /*003c*/ 	.word	0xffffffff


	//   ....[5]....
        /*0040*/ 	.word	0xffffffff


	//   ....[6]....
        /*0044*/ 	.word	0xffffffff


	//   ....[7]....
        /*0048*/ 	.word	0xffffffff


	//   ....[8]....
        /*004c*/ 	.word	0xffffffff


	//   ....[9]....
        /*0050*/ 	.word	0xffffffff


	//   ....[10]....
        /*0054*/ 	.word	0x05000094


	//   ....[11]....
        /*0058*/ 	.word	0x05000094


	//   ....[12]....
        /*005c*/ 	.word	0x05000094


	//   ....[13]....
        /*0060*/ 	.word	0x05000094


	//   ....[14]....
        /*0064*/ 	.word	0x05000094


	//   ....[15]....
        /*0068*/ 	.word	0x05000094


	//   ....[16]....
        /*006c*/ 	.word	0x05000094


	//   ....[17]....
        /*0070*/ 	.word	0x05000094


	//   ....[18]....
        /*0074*/ 	.word	0x05000094


	//   ....[19]....
        /*0078*/ 	.word	0x05000094


	//----- nvinfo : EIATTR_COOP_GROUP_INSTR_OFFSETS
	.align		4
.L_2915:
        /*007c*/ 	.byte	0x04, 0x28
        /*007e*/ 	.short	(.L_2917 - .L_2916)


	//   ....[0]....
.L_2916:
        /*0080*/ 	.word	0x000010e0


	//   ....[1]....
        /*0084*/ 	.word	0x000010f0


	//   ....[2]....
        /*0088*/ 	.word	0x00001120


	//   ....[3]....
        /*008c*/ 	.word	0x00001130


	//   ....[4]....
        /*0090*/ 	.word	0x00001160


	//   ....[5]....
        /*0094*/ 	.word	0x00001170


	//   ....[6]....
        /*0098*/ 	.word	0x000011a0


	//   ....[7]....
        /*009c*/ 	.word	0x000011b0


	//   ....[8]....
        /*00a0*/ 	.word	0x000011e0


	//   ....[9]....
        /*00a4*/ 	.word	0x000011f0


	//   ....[10]....
        /*00a8*/ 	.word	0x00005400


	//   ....[11]....
        /*00ac*/ 	.word	0x00005490


	//   ....[12]....
        /*00b0*/ 	.word	0x00005500


	//   ....[13]....
        /*00b4*/ 	.word	0x00005560


	//   ....[14]....
        /*00b8*/ 	.word	0x000055d0


	//   ....[15]....
        /*00bc*/ 	.word	0x00005630


	//   ....[16]....
        /*00c0*/ 	.word	0x000056a0


	//   ....[17]....
        /*00c4*/ 	.word	0x00005700


	//   ....[18]....
        /*00c8*/ 	.word	0x00005770


	//   ....[19]....
        /*00cc*/ 	.word	0x000057c0


	//----- nvinfo : EIATTR_VRC_CTA_INIT_COUNT
	.align		4
.L_2917:
        /*00d0*/ 	.byte	0x02, 0x4a
	.zero		1
	.zero		1


	//----- nvinfo : EIATTR_EXIT_INSTR_OFFSETS
	.align		4
        /*00d4*/ 	.byte	0x04, 0x1c
        /*00d6*/ 	.short	(.L_2919 - .L_2918)


	//   ....[0]....
.L_2918:
        /*00d8*/ 	.word	0x00005390


	//----- nvinfo : EIATTR_MAX_THREADS
	.align		4
.L_2919:
        /*00dc*/ 	.byte	0x04, 0x05
        /*00de*/ 	.short	(.L_2921 - .L_2920)
.L_2920:
        /*00e0*/ 	.word	0x00000080
        /*00e4*/ 	.word	0x00000001
        /*00e8*/ 	.word	0x00000001


	//----- nvinfo : EIATTR_CRS_STACK_SIZE
	.align		4
.L_2921:
        /*00ec*/ 	.byte	0x04, 0x1e
        /*00ee*/ 	.short	(.L_2923 - .L_2922)
.L_2922:
        /*00f0*/ 	.word	0x00000000


	//----- nvinfo : EIATTR_CBANK_PARAM_SIZE
	.align		4
.L_2923:
        /*00f4*/ 	.byte	0x03, 0x19
        /*00f6*/ 	.short	0x0128


	//----- nvinfo : EIATTR_PARAM_CBANK
	.align		4
        /*00f8*/ 	.byte	0x04, 0x0a
        /*00fa*/ 	.short	(.L_2925 - .L_2924)
	.align		4
.L_2924:
        /*00fc*/ 	.word	index@(.nv.constant0._ZN10layer_norm13ln_bwd_kernelINS_13Kernel_traitsIf13__nv_bfloat16fS2_fjLj512ELj1ELj4ELj1ELj16ENS_18Kernel_traits_baseILj512EfS2_fS2_fjLj128EEEEELb1ELb1ELb0ELb1EEEvNS_9BwdParamsE)
        /*0100*/ 	.short	0x0380
        /*0102*/ 	.short	0x0128


	//----- nvinfo : EIATTR_SW_WAR
	.align		4
.L_2925:
        /*0104*/ 	.byte	0x04, 0x36
        /*0106*/ 	.short	(.L_2927 - .L_2926)
.L_2926:
        /*0108*/ 	.word	0x00000008
.L_2927:


//--------------------- .nv.info._ZN10layer_norm22ln_bwd_finalize_kernelINS_22Kernel_traits_finalizeILj512Ef13__nv_bfloat16fS2_fjLb1ELj1024ELj4ENS_18Kernel_traits_baseILj512EfS2_fS2_fjLj1024EEEEELb1ELb0EEEvNS_9BwdParamsE --------------------------
	.section	.nv.info._ZN10layer_norm22ln_bwd_finalize_kernelINS_22Kernel_traits_finalizeILj512Ef13__nv_bfloat16fS2_fjLb1ELj1024ELj4ENS_18Kernel_traits_baseILj512EfS2_fS2_fjLj1024EEEEELb1ELb0EEEvNS_9BwdParamsE,"",@"SHT_CUDA_INFO"
	.sectionflags	@""
	.align	4


	//----- nvinfo : EIATTR_CUDA_API_VERSION
	.align		4
        /*0000*/ 	.byte	0x04, 0x37
        /*0002*/ 	.short	(.L_2929 - .L_2928)
.L_2928:
        /*0004*/ 	.word	0x00000082


	//----- nvinfo : EIATTR_KPARAM_INFO
	.align		4
.L_2929:
        /*0008*/ 	.byte	0x04, 0x17
        /*000a*/ 	.short	(.L_2931 - .L_2930)
.L_2930:
        /*000c*/ 	.word	0x00000000
        /*0010*/ 	.short	0x0000
        /*0012*/ 	.short	0x0000
        /*0014*/ 	.byte	0x00, 0xf0, 0xa1, 0x04


	//----- nvinfo : EIATTR_SPARSE_MMA_MASK
	.align		4
.L_2931:
        /*0018*/ 	.byte	0x03, 0x50
        /*001a*/ 	.short	0x0000


	//----- nvinfo : EIATTR_MAXREG_COUNT
	.align		4
        /*001c*/ 	.byte	0x03, 0x1b
        /*001e*/ 	.short	0x0040


	//----- nvinfo : EIATTR_NUM_BARRIERS
	.align		4
        /*0020*/ 	.byte	0x02, 0x4c
        /*0022*/ 	.byte	0x01
	.zero		1


	//----- nvinfo : EIATTR_MERCURY_ISA_VERSION
	.align		4
        /*0024*/ 	.byte	0x03, 0x5f
        /*0026*/ 	.short	0x0101


	//----- nvinfo : EIATTR_COOP_GROUP_MASK_REGIDS
	.align		4
        /*0028*/ 	.byte	0x04, 0x29
        /*002a*/ 	.short	(.L_2933 - .L_2932)


	//   ....[0]....
.L_2932:
        /*002c*/ 	.word	0xffffffff


	//   ....[1]....
        /*0030*/ 	.word	0xffffffff


	//   ....[2]....
        /*0034*/ 	.word	0xffffffff


	//   ....[3]....
        /*0038*/ 	.word	0xffffffff


	//   ....[4]....
        /*003c*/ 	.word	0xffffffff


	//   ....[5]....
        /*0040*/ 	.word	0xffffffff


	//   ....[6]....
        /*0044*/ 	.word	0xffffffff


	//   ....[7]....
        /*0048*/ 	.word	0xffffffff


	//   ....[8]....
        /*004c*/ 	.word	0xffffffff


	//   ....[9]....
        /*0050*/ 	.word	0xffffffff


	//   ....[10]....
        /*0054*/ 	.word	0xffffffff


	//   ....[11]....
        /*0058*/ 	.word	0xffffffff


	//   ....[12]....
        /*005c*/ 	.word	0xffffffff


	//   ....[13]....
        /*0060*/ 	.word	0xffffffff


	//   ....[14]....
        /*0064*/ 	.word	0xffffffff


	//----- nvinfo : EIATTR_COOP_GROUP_INSTR_OFFSETS
	.align		4
.L_2933:
        /*0068*/ 	.byte	0x04, 0x28
        /*006a*/ 	.short	(.L_2935 - .L_2934)


	//   ....[0]....
.L_2934:
        /*006c*/ 	.word	0x00001040


	//   ....[1]....
        /*0070*/ 	.word	0x00001050


	//   ....[2]....
        /*0074*/ 	.word	0x00001060


	//   ....[3]....
        /*0078*/ 	.word	0x00001090


	//   ....[4]....
        /*007c*/ 	.word	0x000010b0


	//   ....[5]....
        /*0080*/ 	.word	0x000010c0


	//   ....[6]....
        /*0084*/ 	.word	0x000010f0


	//   ....[7]....
        /*0088*/ 	.word	0x00001110


	//   ....[8]....
        /*008c*/ 	.word	0x00001120


	//   ....[9]....
        /*0090*/ 	.word	0x00001160


	//   ....[10]....
        /*0094*/ 	.word	0x00001190


	//   ....[11]....
        /*0098*/ 	.word	0x000011a0


	//   ....[12]....
        /*009c*/ 	.word	0x000011e0


	//   ....[13]....
        /*00a0*/ 	.word	0x00001200


	//   ....[14]....
        /*00a4*/ 	.word	0x00001210


	//----- nvinfo : EIATTR_VRC_CTA_INIT_COUNT
	.align		4
.L_2935:
        /*00a8*/ 	.byte	0x02, 0x4a
	.zero		1
	.zero		1


	//----- nvinfo : EIATTR_EXIT_INSTR_OFFSETS
	.align		4
        /*00ac*/ 	.byte	0x04, 0x1c
        /*00ae*/ 	.short	(.L_2937 - .L_2936)


	//   ....[0]....
.L_2936:
        /*00b0*/ 	.word	0x00000060


	//   ....[1]....
        /*00b4*/ 	.word	0x00001290


	//   ....[2]....
        /*00b8*/ 	.word	0x000012c0


	//   ....[3]....
        /*00bc*/ 	.word	0x000013a0


	//----- nvinfo : EIATTR_MAX_THREADS
	.align		4
.L_2937:
        /*00c0*/ 	.byte	0x04, 0x05
        /*00c2*/ 	.short	(.L_2939 - .L_2938)
.L_2938:
        /*00c4*/ 	.word	0x00000400
        /*00c8*/ 	.word	0x00000001
        /*00cc*/ 	.word	0x00000001


	//----- nvinfo : EIATTR_CRS_STACK_SIZE
	.align		4
.L_2939:
        /*00d0*/ 	.byte	0x04, 0x1e
        /*00d2*/ 	.short	(.L_2941 - .L_2940)
.L_2940:
        /*00d4*/ 	.word	0x00000000


	//----- nvinfo : EIATTR_CBANK_PARAM_SIZE
	.align		4
.L_2941:
        /*00d8*/ 	.byte	0x03, 0x19
        /*00da*/ 	.short	0x0128


	//----- nvinfo : EIATTR_PARAM_CBANK
	.align		4
        /*00dc*/ 	.byte	0x04, 0x0a
        /*00de*/ 	.short	(.L_2943 - .L_2942)
	.align		4
.L_2942:
        /*00e0*/ 	.word	index@(.nv.constant0._ZN10layer_norm22ln_bwd_finalize_kernelINS_22Kernel_traits_finalizeILj512Ef13__nv_bfloat16fS2_fjLb1ELj1024ELj4ENS_18Kernel_traits_baseILj512EfS2_fS2_fjLj1024EEEEELb1ELb0EEEvNS_9BwdParamsE)
        /*00e4*/ 	.short	0x0380
        /*00e6*/ 	.short	0x0128


	//----- nvinfo : EIATTR_SW_WAR
	.align		4
.L_2943:
        /*00e8*/ 	.byte	0x04, 0x36
        /*00ea*/ 	.short	(.L_2945 - .L_2944)
.L_2944:
        /*00ec*/ 	.word	0x00000008
.L_2945:


//--------------------- .nv.info._ZN10layer_norm13ln_bwd_kernelINS_13Kernel_traitsIf13__nv_bfloat16fS2_fjLj512ELj1ELj4ELj1ELj16ENS_18Kernel_traits_baseILj512EfS2_fS2_fjLj128EEEEELb1ELb1ELb1ELb0EEEvNS_9BwdParamsE --------------------------
	.section	.nv.info._ZN10layer_norm13ln_bwd_kernelINS_13Kernel_traitsIf13__nv_bfloat16fS2_fjLj512ELj1ELj4ELj1ELj16ENS_18Kernel_traits_baseILj512EfS2_fS2_fjLj128EEEEELb1ELb1ELb1ELb0EEEvNS_9BwdParamsE,"",@"SHT_CUDA_INFO"
	.sectionflags	@""
	.align	4


	//----- nvinfo : EIATTR_CUDA_API_VERSION
	.align		4
        /*0000*/ 	.byte	0x04, 0x37
        /*0002*/ 	.short	(.L_2947 - .L_2946)
.L_2946:
        /*0004*/ 	.word	0x00000082


	//----- nvinfo : EIATTR_KPARAM_INFO
	.align		4
.L_2947:
        /*0008*/ 	.byte	0x04, 0x17
        /*000a*/ 	.short	(.L_2949 - .L_2948)
.L_2948:
        /*000c*/ 	.word	0x00000000
        /*0010*/ 	.short	0x0000
        /*0012*/ 	.short	0x0000
        /*0014*/ 	.byte	0x00, 0xf0, 0xa1, 0x04


	//----- nvinfo : EIATTR_SPARSE_MMA_MASK
	.align		4
.L_2949:
        /*0018*/ 	.byte	0x03, 0x50
        /*001a*/ 	.short	0x0000


	//----- nvinfo : EIATTR_MAXREG_COUNT
	.align		4
        /*001c*/ 	.byte	0x03, 0x1b
        /*001e*/ 	.short	0x00ff


	//----- nvinfo : EIATTR_NUM_BARRIERS
	.align		4
        /*0020*/ 	.byte	0x02, 0x4c
        /*0022*/ 	.byte	0x01
	.zero		1


	//----- nvinfo : EIATTR_MERCURY_ISA_VERSION
	.align		4
        /*0024*/ 	.byte	0x03, 0x5f
        /*0026*/ 	.short	0x0101


	//----- nvinfo : EIATTR_COOP_GROUP_MASK_REGIDS
	.align		4
        /*0028*/ 	.byte	0x04, 0x29
        /*002a*/ 	.short	(.L_2951 - .L_2950)


	//   ....[0]....
.L_2950:
        /*002c*/ 	.word	0xffffffff


	//   ....[1]....
        /*0030*/ 	.word	0xffffffff


	//   ....[2]....
        /*0034*/ 	.word	0xffffffff


	//   ....[3]....
        /*0038*/ 	.word	0xffffffff


	//   ....[4]....
        /*003c*/ 	.word	0xffffffff


	//   ....[5]....
        /*0040*/ 	.word	0xffffffff


	//   ....[6]....
        /*0044*/ 	.word	0xffffffff


	//   ....[7]....
        /*0048*/ 	.word	0xffffffff


	//   ....[8]....
        /*004c*/ 	.word	0xffffffff


	//   ....[9]....
        /*0050*/ 	.word	0xffffffff


	//   ....[10]....
        /*0054*/ 	.word	0x05000080


	//   ....[11]....
        /*0058*/ 	.word	0x05000080


	//   ....[12]....
        /*005c*/ 	.word	0x05000080


	//   ....[13]....
        /*0060*/ 	.word	0x05000080


	//   ....[14]....
        /*0064*/ 	.word	0x05000080


	//   ....[15]....
        /*0068*/ 	.word	0x05000080


	//   ....[16]....
        /*006c*/ 	.word	0x05000080


	//   ....[17]....
        /*0070*/ 	.word	0x05000080


	//   ....[18]....
        /*0074*/ 	.word	0x05000080


	//   ....[19]....
        /*0078*/ 	.word	0x05000080


	//----- nvinfo : EIATTR_COOP_GROUP_INSTR_OFFSETS
	.align		4
.L_2951:
        /*007c*/ 	.byte	0x04, 0x28
        /*007e*/ 	.short	(.L_2953 - .L_2952)


	//   ....[0]....
.L_2952:
        /*0080*/ 	.word	0x000016c0


	//   ....[1]....
        /*0084*/ 	.word	0x000016d0


	//   ....[2]....
        /*0088*/ 	.word	0x00001700


	//   ....[3]....
        /*008c*/ 	.word	0x00001710


	//   ....[4]....
        /*0090*/ 	.word	0x00001740


	//   ....[5]....
        /*0094*/ 	.word	0x00001750


	//   ....[6]....
        /*0098*/ 	.word	0x00001780


	//   ....[7]....
        /*009c*/ 	.word	0x00001790


	//   ....[8]....
        /*00a0*/ 	.word	0x000017c0


	//   ....[9]....
        /*00a4*/ 	.word	0x000017d0


	//   ....[10]....
        /*00a8*/ 	.word	0x00008c60


	//   ....[11]....
        /*00ac*/ 	.word	0x00008cf0


	//   ....[12]....
        /*00b0*/ 	.word	0x00008d60


	//   ....[13]....
        /*00b4*/ 	.word	0x00008dc0


	//   ....[14]....
        /*00b8*/ 	.word	0x00008e30


	//   ....[15]....
        /*00bc*/ 	.word	0x00008e90


	//   ....[16]....
        /*00c0*/ 	.word	0x00008f00


	//   ....[17]....
        /*00c4*/ 	.word	0x00008f60


	//   ....[18]....
        /*00c8*/ 	.word	0x00008fd0


	//   ....[19]....
        /*00cc*/ 	.word	0x00009030


	//----- nvinfo : EIATTR_VRC_CTA_INIT_COUNT
	.align		4
.L_2953:
        /*00d0*/ 	.byte	0x02, 0x4a
	.zero		1
	.zero		1


	//----- nvinfo : EIATTR_EXIT_INSTR_OFFSETS
	.align		4
        /*00d4*/ 	.byte	0x04, 0x1c
        /*00d6*/ 	.short	(.L_2955 - .L_2954)


	//   ....[0]....
.L_2954:
        /*00d8*/ 	.word	0x00008b70


	//   ....[1]....
        /*00dc*/ 	.word	0x00008bf0


	//----- nvinfo : EIATTR_MAX_THREADS
	.align		4
.L_2955:
        /*00e0*/ 	.byte	0x04, 0x05
        /*00e2*/ 	.short	(.L_2957 - .L_2956)
.L_2956:
        /*00e4*/ 	.word	0x00000080
        /*00e8*/ 	.word	0x00000001
        /*00ec*/ 	.word	0x00000001


	//----- nvinfo : EIATTR_CRS_STACK_SIZE
	.align		4
.L_2957:
        /*00f0*/ 	.byte	0x04, 0x1e
        /*00f2*/ 	.short	(.L_2959 - .L_2958)
.L_2958:
        /*00f4*/ 	.word	0x00000000


	//----- nvinfo : EIATTR_CBANK_PARAM_SIZE
	.align		4
.L_2959:
        /*00f8*/ 	.byte	0x03, 0x19
        /*00fa*/ 	.short	0x0128


	//----- nvinfo : EIATTR_PARAM_CBANK
	.align		4
        /*00fc*/ 	.byte	0x04, 0x0a
        /*00fe*/ 	.short	(.L_2961 - .L_2960)
	.align		4
.L_2960:
        /*0100*/ 	.word	index@(.nv.constant0._ZN10layer_norm13ln_bwd_kernelINS_13Kernel_traitsIf13__nv_bfloat16fS2_fjLj512ELj1ELj4ELj1ELj16ENS_18Kernel_traits_baseILj512EfS2_fS2_fjLj128EEEEELb1ELb1ELb1ELb0EEEvNS_9BwdParamsE)
        /*0104*/ 	.short	0x0380
        /*0106*/ 	.short	0x0128


	//----- nvinfo : EIATTR_SW_WAR
	.align		4
.L_2961:
        /*0108*/ 	.byte	0x04, 0x36
        /*010a*/ 	.short	(.L_2963 - .L_2962)
.L_2962:
        /*010c*/ 	.word	0x00000008
.L_2963:


//--------------------- .nv.info._ZN10layer_norm22ln_bwd_finalize_kernelINS_22Kernel_traits_finalizeILj512Ef13__nv_bfloat16fS2_fjLb1ELj1024ELj4ENS_18Kernel_traits_baseILj512EfS2_fS2_fjLj1024EEEEELb1ELb1EEEvNS_9BwdParamsE --------------------------
	.section	.nv.info._ZN10layer_norm22ln_bwd_finalize_kernelINS_22Kernel_traits_finalizeILj512Ef13__nv_bfloat16fS2_fjLb1ELj1024ELj4ENS_18Kernel_traits_baseILj512EfS2_fS2_fjLj1024EEEEELb1ELb1EEEvNS_9BwdParamsE,"",@"SHT_CUDA_INFO"
	.sectionflags	@""
	.align	4


	//----- nvinfo : EIATTR_CUDA_API_VERSION
	.align		4
        /*0000*/ 	.byte	0x04, 0x37
        /*0002*/ 	.short	(.L_2965 - .L_2964)
.L_2964:
        /*0004*/ 	.word	0x00000082


	//----- nvinfo : EIATTR_KPARAM_INFO
	.align		4
.L_2965:
        /*0008*/ 	.byte	0x04, 0x17
        /*000a*/ 	.short	(.L_2967 - .L_2966)
.L_2966:
        /*000c*/ 	.word	0x00000000
        /*0010*/ 	.short	0x0000
        /*0012*/ 	.short	0x0000
        /*0014*/ 	.byte	0x00, 0xf0, 0xa1, 0x04


	//----- nvinfo : EIATTR_SPARSE_MMA_MASK
	.align		4
.L_2967:
        /*0018*/ 	.byte	0x03, 0x50
        /*001a*/ 	.short	0x0000


	//----- nvinfo : EIATTR_MAXREG_COUNT
	.align		4
        /*001c*/ 	.byte	0x03, 0x1b
        /*001e*/ 	.short	0x0040


	//----- nvinfo : EIATTR_NUM_BARRIERS
	.align		4
        /*0020*/ 	.byte	0x02, 0x4c
        /*0022*/ 	.byte	0x01
	.zero		1


	//----- nvinfo : EIATTR_MERCURY_ISA_VERSION
	.align		4
        /*0024*/ 	.byte	0x03, 0x5f
        /*0026*/ 	.short	0x0101


	//----- nvinfo : EIATTR_COOP_GROUP_MASK_REGIDS
	.align		4
        /*0028*/ 	.byte	0x04, 0x29
        /*002a*/ 	.short	(.L_2969 - .L_2968)


	//   ....[0]....
.L_2968:
        /*002c*/ 	.word	0xffffffff


	//   ....[1]....
        /*0030*/ 	.word	0xffffffff


	//   ....[2]....
        /*0034*/ 	.word	0xffffffff


	//   ....[3]....
        /*0038*/ 	.word	0xffffffff


	//   ....[4]....
        /*003c*/ 	.word	0xffffffff


	//   ....[5]....
        /*0040*/ 	.word	0xffffffff


	//   ....[6]....
        /*0044*/ 	.word	0xffffffff


	//   ....[7]....
        /*0048*/ 	.word	0xffffffff


	//   ....[8]....
        /*004c*/ 	.word	0xffffffff


	//   ....[9]....
        /*0050*/ 	.word	0xffffffff


	//   ....[10]....
        /*0054*/ 	.word	0xffffffff


	//   ....[11]....
        /*0058*/ 	.word	0xffffffff


	//   ....[12]....
        /*005c*/ 	.word	0xffffffff


	//   ....[13]....
        /*0060*/ 	.word	0xffffffff


	//   ....[14]....
        /*0064*/ 	.word	0xffffffff


	//----- nvinfo : EIATTR_COOP_GROUP_INSTR_OFFSETS
	.align		4
.L_2969:
        /*0068*/ 	.byte	0x04, 0x28
        /*006a*/ 	.short	(.L_2971 - .L_2970)


	//   ....[0]....
.L_2970:
        /*006c*/ 	.word	0x00001090


	//   ....[1]....
        /*0070*/ 	.word	0x000010a0


	//   ....[2]....
        /*0074*/ 	.word	0x000010b0


	//   ....[3]....
        /*0078*/ 	.word	0x000010e0


	//   ....[4]....
        /*007c*/ 	.word	0x00001100


	//   ....[5]....
        /*0080*/ 	.word	0x00001110


	//   ....[6]....
        /*0084*/ 	.word	0x00001140


	//   ....[7]....
        /*0088*/ 	.word	0x00001160


	//   ....[8]....
        /*008c*/ 	.word	0x00001170


	//   ....[9]....
        /*0090*/ 	.word	0x000011a0


	//   ....[10]....
        /*0094*/ 	.word	0x000011c0


	//   ....[11]....
        /*0098*/ 	.word	0x000011d0


	//   ....[12]....
        /*009c*/ 	.word	0x00001210


	//   ....[13]....
        /*00a0*/ 	.word	0x00001230


	//   ....[14]....
        /*00a4*/ 	.word	0x00001240


	//----- nvinfo : EIATTR_VRC_CTA_INIT_COUNT
	.align		4
.L_2971:
        /*00a8*/ 	.byte	0x02, 0x4a
	.zero		1
	.zero		1


	//----- nvinfo : EIATTR_EXIT_INSTR_OFFSETS
	.align		4
        /*00ac*/ 	.byte	0x04, 0x1c
        /*00ae*/ 	.short	(.L_2973 - .L_2972)


	//   ....[0]....
.L_2972:
        /*00b0*/ 	.word	0x00000060


	//   ....[1]....
        /*00b4*/ 	.word	0x000012c0


	//   ....[2]....
        /*00b8*/ 	.word	0x000013b0


	//----- nvinfo : EIATTR_MAX_THREADS
	.align		4
.L_2973:
        /*00bc*/ 	.byte	0x04, 0x05
        /*00be*/ 	.short	(.L_2975 - .L_2974)
.L_2974:
        /*00c0*/ 	.word	0x00000400
        /*00c4*/ 	.word	0x00000001
        /*00c8*/ 	.word	0x00000001


	//----- nvinfo : EIATTR_CRS_STACK_SIZE
	.align		4
.L_2975:
        /*00cc*/ 	.byte	0x04, 0x1e
        /*00ce*/ 	.short	(.L_2977 - .L_2976)
.L_2976:
        /*00d0*/ 	.word	0x00000000


	//----- nvinfo : EIATTR_CBANK_PARAM_SIZE
	.align		4
.L_2977:
        /*00d4*/ 	.byte	0x03, 0x19
        /*00d6*/ 	.short	0x0128


	//----- nvinfo : EIATTR_PARAM_CBANK
	.align		4
        /*00d8*/ 	.byte	0x04, 0x0a
        /*00da*/ 	.short	(.L_2979 - .L_2978)
	.align		4
.L_2978:
        /*00dc*/ 	.word	index@(.nv.constant0._ZN10layer_norm22ln_bwd_finalize_kernelINS_22Kernel_traits_finalizeILj512Ef13__nv_bfloat16fS2_fjLb1ELj1024ELj4ENS_18Kernel_traits_baseILj512EfS2_fS2_fjLj1024EEEEELb1ELb1EEEvNS_9BwdParamsE)
        /*00e0*/ 	.short	0x0380
        /*00e2*/ 	.short	0x0128


	//----- nvinfo : EIATTR_SW_WAR
	.align		4
.L_2979:
        /*00e4*/ 	.byte	0x04, 0x36
        /*00e6*/ 	.short	(.L_2981 - .L_2980)
.L_2980:
        /*00e8*/ 	.word	0x00000008
.L_2981:


//--------------------- .nv.info._ZN10layer_norm13ln_bwd_kernelINS_13Kernel_traitsIf13__nv_bfloat16fS2_fjLj512ELj1ELj4ELj1ELj16ENS_18Kernel_traits_baseILj512EfS2_fS2_fjLj128EEEEELb1ELb1ELb1ELb1EEEvNS_9BwdParamsE --------------------------
	.section	.nv.info._ZN10layer_norm13ln_bwd_kernelINS_13Kernel_traitsIf13__nv_bfloat16fS2_fjLj512ELj1ELj4ELj1ELj16ENS_18Kernel_traits_baseILj512EfS2_fS2_fjLj128EEEEELb1ELb1ELb1ELb1EEEvNS_9BwdParamsE,"",@"SHT_CUDA_INFO"
	.sectionflags	@""
	.align	4


	//----- nvinfo : EIATTR_CUDA_API_VERSION
	.align		4
        /*0000*/ 	.byte	0x04, 0x37
        /*0002*/ 	.short	(.L_2983 - .L_2982)
.L_2982:
        /*0004*/ 	.word	0x00000082


	//----- nvinfo : EIATTR_KPARAM_INFO
	.align		4
.L_2983:
        /*0008*/ 	.byte	0x04, 0x17
        /*000a*/ 	.short	(.L_2985 - .L_2984)
.L_2984:
        /*000c*/ 	.word	0x00000000
        /*0010*/ 	.short	0x0000
        /*0012*/ 	.short	0x0000
        /*0014*/ 	.byte	0x00, 0xf0, 0xa1, 0x04


	//----- nvinfo : EIATTR_SPARSE_MMA_MASK
	.align		4
.L_2985:
        /*0018*/ 	.byte	0x03, 0x50
        /*001a*/ 	.short	0x0000


	//----- nvinfo : EIATTR_MAXREG_COUNT
	.align		4
        /*001c*/ 	.byte	0x03, 0x1b
        /*001e*/ 	.short	0x00ff


	//----- nvinfo : EIATTR_NUM_BARRIERS
	.align		4
        /*0020*/ 	.byte	0x02, 0x4c
        /*0022*/ 	.byte	0x01
	.zero		1


	//----- nvinfo : EIATTR_MERCURY_ISA_VERSION
	.align		4
        /*0024*/ 	.byte	0x03, 0x5f
        /*0026*/ 	.short	0x0101


	//----- nvinfo : EIATTR_COOP_GROUP_MASK_REGIDS
	.align		4
        /*0028*/ 	.byte	0x04, 0x29
        /*002a*/ 	.short	(.L_2987 - .L_2986)


	//   ....[0]....
.L_2986:
        /*002c*/ 	.word	0xffffffff


	//   ....[1]....
        /*0030*/ 	.word	0xffffffff


	//   ....[2]....
        /*0034*/ 	.word	0xffffffff


	//   ....[3]....
        /*0038*/ 	.word	0xffffffff


	//   ....[4]....
        /*003c*/ 	.word	0xffffffff


	//   ....[5]....
        /*0040*/ 	.word	0xffffffff


	//   ....[6]....
        /*0044*/ 	.word	0xffffffff


	//   ....[7]....
        /*0048*/ 	.word	0xffffffff


	//   ....[8]....
        /*004c*/ 	.word	0xffffffff


	//   ....[9]....
        /*0050*/ 	.word	0xffffffff


	//   ....[10]....
        /*0054*/ 	.word	0x050000a5


	//   ....[11]....
        /*0058*/ 	.word	0x050000a5


	//   ....[12]....
        /*005c*/ 	.word	0x050000a5


	//   ....[13]....
        /*0060*/ 	.word	0x050000a5


	//   ....[14]....
        /*0064*/ 	.word	0x050000a5


	//   ....[15]....
        /*0068*/ 	.word	0x050000a5


	//   ....[16]....
        /*006c*/ 	.word	0x050000a5


	//   ....[17]....
        /*0070*/ 	.word	0x050000a5


	//   ....[18]....
        /*0074*/ 	.word	0x050000a5


	//   ....[19]....
        /*0078*/ 	.word	0x050000a5


	//----- nvinfo : EIATTR_COOP_GROUP_INSTR_OFFSETS
	.align		4
.L_2987:
        /*007c*/ 	.byte	0x04, 0x28
        /*007e*/ 	.short	(.L_2989 - .L_2988)


	//   ....[0]....
.L_2988:
        /*0080*/ 	.word	0x00001310


	//   ....[1]....
        /*0084*/ 	.word	0x00001320


	//   ....[2]....
        /*0088*/ 	.word	0x00001350


	//   ....[3]....
        /*008c*/ 	.word	0x00001360


	//   ....[4]....
        /*0090*/ 	.word	0x00001390


	//   ....[5]....
        /*0094*/ 	.word	0x000013a0


	//   ....[6]....
        /*0098*/ 	.word	0x000013d0


	//   ....[7]....
        /*009c*/ 	.word	0x000013e0


	//   ....[8]....
        /*00a0*/ 	.word	0x00001410


	//   ....[9]....
        /*00a4*/ 	.word	0x00001420


	//   ....[10]....
        /*00a8*/ 	.word	0x00008490


	//   ....[11]....
        /*00ac*/ 	.word	0x00008520


	//   ....[12]....
        /*00b0*/ 	.word	0x00008590


	//   ....[13]....
        /*00b4*/ 	.word	0x000085f0


	//   ....[14]....
        /*00b8*/ 	.word	0x00008660


	//   ....[15]....
        /*00bc*/ 	.word	0x000086c0


	//   ....[16]....
        /*00c0*/ 	.word	0x00008730


	//   ....[17]....
        /*00c4*/ 	.word	0x00008790


	//   ....[18]....
        /*00c8*/ 	.word	0x00008800


	//   ....[19]....
        /*00cc*/ 	.word	0x00008860


	//----- nvinfo : EIATTR_VRC_CTA_INIT_COUNT
	.align		4
.L_2989:
        /*00d0*/ 	.byte	0x02, 0x4a
	.zero		1
	.zero		1


	//----- nvinfo : EIATTR_EXIT_INSTR_OFFSETS
	.align		4
        /*00d4*/ 	.byte	0x04, 0x1c
        /*00d6*/ 	.short	(.L_2991 - .L_2990)


	//   ....[0]....
.L_2990:
        /*00d8*/ 	.word	0x00008420


	//----- nvinfo : EIATTR_MAX_THREADS
	.align		4
.L_2991:
        /*00dc*/ 	.byte	0x04, 0x05
        /*00de*/ 	.short	(.L_2993 - .L_2992)
.L_2992:
        /*00e0*/ 	.word	0x00000080
        /*00e4*/ 	.word	0x00000001
        /*00e8*/ 	.word	0x00000001


	//----- nvinfo : EIATTR_CRS_STACK_SIZE
	.align		4
.L_2993:
        /*00ec*/ 	.byte	0x04, 0x1e
        /*00ee*/ 	.short	(.L_2995 - .L_2994)
.L_2994:
        /*00f0*/ 	.word	0x00000000


	//----- nvinfo : EIATTR_CBANK_PARAM_SIZE
	.align		4
.L_2995:
        /*00f4*/ 	.byte	0x03, 0x19
        /*00f6*/ 	.short	0x0128


	//----- nvinfo : EIATTR_PARAM_CBANK
	.align		4
        /*00f8*/ 	.byte	0x04, 0x0a
        /*00fa*/ 	.short	(.L_2997 - .L_2996)
	.align		4
.L_2996:
        /*00fc*/ 	.word	index@(.nv.constant0._ZN10layer_norm13ln_bwd_kernelINS_13Kernel_traitsIf13__nv_bfloat16fS2_fjLj512ELj1ELj4ELj1ELj16ENS_18Kernel_traits_baseILj512EfS2_fS2_fjLj128EEEEELb1ELb1ELb1ELb1EEEvNS_9BwdParamsE)
        /*0100*/ 	.short	0x0380
        /*0102*/ 	.short	0x0128


	//----- nvinfo : EIATTR_SW_WAR
	.align		4
.L_2997:
        /*0104*/ 	.byte	0x04, 0x36
        /*0106*/ 	.short	(.L_2999 - .L_2998)
.L_2998:
        /*0108*/ 	.word	0x00000008
.L_2999:


//--------------------- .nv.info._ZN10layer_norm13ln_bwd_kernelINS_13Kernel_traitsIf6__halfS2_S2_fjLj512ELj1ELj4ELj1ELj16ENS_18Kernel_traits_baseILj512EfS2_S2_S2_fjLj128EEEEELb0ELb0ELb0ELb0EEEvNS_9BwdParamsE --------------------------
	.section	.nv.info._ZN10layer_norm13ln_bwd_kernelINS_13Kernel_traitsIf6__halfS2_S2_fjLj512ELj1ELj4ELj1ELj16ENS_18Kernel_traits_baseILj512EfS2_S2_S2_fjLj128EEEEELb0ELb0ELb0ELb0EEEvNS_9BwdParamsE,"",@"SHT_CUDA_INFO"
	.sectionflags	@""
	.align	4


	//----- nvinfo : EIATTR_CUDA_API_VERSION
	.align		4
        /*0000*/ 	.byte	0x04, 0x37
        /*0002*/ 	.short	(.L_3001 - .L_3000)
.L_3000:
        /*0004*/ 	.word	0x00000082


	//----- nvinfo : EIATTR_KPARAM_INFO
	.align		4
.L_3001:
        /*0008*/ 	.byte	0x04, 0x17
        /*000a*/ 	.short	(.L_3003 - .L_3002)
.L_3002:
        /*000c*/ 	.word	0x00000000
        /*0010*/ 	.short	0x0000
        /*0012*/ 	.short	0x0000
        /*0014*/ 	.byte	0x00, 0xf0, 0xa1, 0x04


	//----- nvinfo : EIATTR_SPARSE_MMA_MASK
	.align		4
.L_3003:
        /*0018*/ 	.byte	0x03, 0x50
        /*001a*/ 	.short	0x0000


	//----- nvinfo : EIATTR_MAXREG_COUNT
	.align		4
        /*001c*/ 	.byte	0x03, 0x1b
        /*001e*/ 	.short	0x00ff


	//----- nvinfo : EIATTR_NUM_BARRIERS
	.align		4
        /*0020*/ 	.byte	0x02, 0x4c
        /*0022*/ 	.byte	0x01
	.zero		1


	//----- nvinfo : EIATTR_MERCURY_ISA_VERSION
	.align		4
        /*0024*/ 	.byte	0x03, 0x5f
        /*0026*/ 	.short	0x0101


	//----- nvinfo : EIATTR_COOP_GROUP_MASK_REGIDS
	.align		4
        /*0028*/ 	.byte	0x04, 0x29
        /*002a*/ 	.short	(.L_3005 - .L_3004)


	//   ....[0]....
.L_3004:
        /*002c*/ 	.word	0xffffffff


	//   ....[1]....
        /*0030*/ 	.word	0xffffffff


	//   ....[2]....
        /*0034*/ 	.word	0xffffffff


	//   ....[3]....
        /*0038*/ 	.word	0xffffffff


	//   ....[4]....
        /*003c*/ 	.word	0xffffffff


	//   ....[5]....
        /*0040*/ 	.word	0xffffffff


	//   ....[6]....
        /*0044*/ 	.word	0xffffffff


	//   ....[7]....
        /*0048*/ 	.word	0xffffffff


	//   ....[8]....
        /*004c*/ 	.word	0xffffffff


	//   ....[9]....
        /*0050*/ 	.word	0xffffffff


	//   ....[10]....
        /*0054*/ 	.word	0x0500006c


	//   ....[11]....
        /*0058*/ 	.word	0x0500006c


	//   ....[12]....
        /*005c*/ 	.word	0x0500006c


	//   ....[13]....
        /*0060*/ 	.word	0x0500006c


	//   ....[14]....
        /*0064*/ 	.word	0x0500006c


	//   ....[15]....
        /*0068*/ 	.word	0x0500006c


	//   ....[16]....
        /*006c*/ 	.word	0x0500006c


	//   ....[17]....
        /*0070*/ 	.word	0x0500006c


	//   ....[18]....
        /*0074*/ 	.word	0x0500006c


	//   ....[19]....
        /*0078*/ 	.word	0x0500006c


	//----- nvinfo : EIATTR_COOP_GROUP_INSTR_OFFSETS
	.align		4
.L_3005:
        /*007c*/ 	.byte	0x04, 0x28
        /*007e*/ 	.short	(.L_3007 - .L_3006)


	//   ....[0]....
.L_3006:
        /*0080*/ 	.word	0x00001b10


	//   ....[1]....
        /*0084*/ 	.word	0x00001b20


	//   ....[2]....
        /*0088*/ 	.word	0x00001b50


	//   ....[3]....
        /*008c*/ 	.word	0x00001b60


	//   ....[4]....
        /*0090*/ 	.word	0x00001b90


	//   ....[5]....
        /*0094*/ 	.word	0x00001ba0


	//   ....[6]....
        /*0098*/ 	.word	0x00001bd0


	//   ....[7]....
        /*009c*/ 	.word	0x00001be0


	//   ....[8]....
        /*00a0*/ 	.word	0x00001c10


	//   ....[9]....
        /*00a4*/ 	.word	0x00001c20


	//   ....[10]....
        /*00a8*/ 	.word	0x00003ed0


	//   ....[11]....
        /*00ac*/ 	.word	0x00003f60


	//   ....[12]....
        /*00b0*/ 	.word	0x00003fd0


	//   ....[13]....
        /*00b4*/ 	.word	0x00004030


	//   ....[14]....
        /*00b8*/ 	.word	0x000040a0


	//   ....[15]....
        /*00bc*/ 	.word	0x00004100


	//   ....[16]....
        /*00c0*/ 	.word	0x00004170


	//   ....[17]....
        /*00c4*/ 	.word	0x000041d0


	//   ....[18]....
        /*00c8*/ 	.word	0x00004240


	//   ....[19]....
        /*00cc*/ 	.word	0x000042a0


	//----- nvinfo : EIATTR_VRC_CTA_INIT_COUNT
	.align		4
.L_3007:
        /*00d0*/ 	.byte	0x02, 0x4a
	.zero		1
	.zero		1


	//----- nvinfo : EIATTR_EXIT_INSTR_OFFSETS
	.align		4
        /*00d4*/ 	.byte	0x04, 0x1c
        /*00d6*/ 	.short	(.L_3009 - .L_3008)


	//   ....[0]....
.L_3008:
        /*00d8*/ 	.word	0x00003e30


	//   ....[1]....
        /*00dc*/ 	.word	0x00003e60


	//----- nvinfo : EIATTR_MAX_THREADS
	.align		4
.L_3009:
        /*00e0*/ 	.byte	0x04, 0x05
        /*00e2*/ 	.short	(.L_3011 - .L_3010)
.L_3010:
        /*00e4*/ 	.word	0x00000080
        /*00e8*/ 	.word	0x00000001
        /*00ec*/ 	.word	0x00000001


	//----- nvinfo : EIATTR_CRS_STACK_SIZE
	.align		4
.L_3011:
        /*00f0*/ 	.byte	0x04, 0x1e
        /*00f2*/ 	.short	(.L_3013 - .L_3012)
.L_3012:
        /*00f4*/ 	.word	0x00000000


	//----- nvinfo : EIATTR_CBANK_PARAM_SIZE
	.align		4
.L_3013:
        /*00f8*/ 	.byte	0x03, 0x19
        /*00fa*/ 	.short	0x0128


	//----- nvinfo : EIATTR_PARAM_CBANK
	.align		4
        /*00fc*/ 	.byte	0x04, 0x0a
        /*00fe*/ 	.short	(.L_3015 - .L_3014)
	.align		4
.L_3014:
        /*0100*/ 	.word	index@(.nv.constant0._ZN10layer_norm13ln_bwd_kernelINS_13Kernel_traitsIf6__halfS2_S2_fjLj512ELj1ELj4ELj1ELj16ENS_18Kernel_traits_baseILj512EfS2_S2_S2_fjLj128EEEEELb0ELb0ELb0ELb0EEEvNS_9BwdParamsE)
        /*0104*/ 	.short	0x0380
        /*0106*/ 	.short	0x0128


	//----- nvinfo : EIATTR_SW_WAR
	.align		4
.L_3015:
        /*0108*/ 	.byte	0x04, 0x36
        /*010a*/ 	.short	(.L_3017 - .L_3016)
.L_3016:
        /*010c*/ 	.word	0x00000008
.L_3017:


//--------------------- .nv.info._ZN10layer_norm13ln_bwd_kernelINS_13Kernel_traitsIf6__halfS2_S2_fjLj512ELj1ELj4ELj1ELj16ENS_18Kernel_traits_baseILj512EfS2_S2_S2_fjLj128EEEEELb0ELb0ELb0ELb1EEEvNS_9BwdParamsE --------------------------
	.section	.nv.info._ZN10layer_norm13ln_bwd_kernelINS_13Kernel_traitsIf6__halfS2_S2_fjLj512ELj1ELj4ELj1ELj16ENS_18Kernel_traits_baseILj512EfS2_S2_S2_fjLj128EEEEELb0ELb0ELb0ELb1EEEvNS_9BwdParamsE,"",@"SHT_CUDA_INFO"
	.sectionflags	@""
	.align	4


	//----- nvinfo : EIATTR_CUDA_API_VERSION
	.align		4
        /*0000*/ 	.byte	0x04, 0x37
        /*0002*/ 	.short	(.L_3019 - .L_3018)
.L_3018:
        /*0004*/ 	.word	0x00000082


	//----- nvinfo : EIATTR_KPARAM_INFO
	.align		4
.L_3019:
        /*0008*/ 	.byte	0x04, 0x17
        /*000a*/ 	.short	(.L_3021 - .L_3020)
.L_3020:
        /*000c*/ 	.word	0x00000000
        /*0010*/ 	.short	0x0000
        /*0012*/ 	.short	0x0000
        /*0014*/ 	.byte	0x00, 0xf0, 0xa1, 0x04


	//----- nvinfo : EIATTR_SPARSE_MMA_MASK
	.align		4
.L_3021:
        /*0018*/ 	.byte	0x03, 0x50
        /*001a*/ 	.short	0x0000


	//----- nvinfo : EIATTR_MAXREG_COUNT
	.align		4
        /*001c*/ 	.byte	0x03, 0x1b
        /*001e*/ 	.short	0x00ff


	//----- nvinfo : EIATTR_NUM_BARRIERS
	.align		4
        /*0020*/ 	.byte	0x02, 0x4c
        /*0022*/ 	.byte	0x01
	.zero		1


	//----- nvinfo : EIATTR_MERCURY_ISA_VERSION
	.align		4
        /*0024*/ 	.byte	0x03, 0x5f
        /*0026*/ 	.short	0x0101


	//----- nvinfo : EIATTR_COOP_GROUP_MASK_REGIDS
	.align		4
        /*0028*/ 	.byte	0x04, 0x29
        /*002a*/ 	.short	(.L_3023 - .L_3022)


	//   ....[0]....
.L_3022:
        /*002c*/ 	.word	0xffffffff


	//   ....[1]....
        /*0030*/ 	.word	0xffffffff


	//   ....[2]....
        /*0034*/ 	.word	0xffffffff


	//   ....[3]....
        /*0038*/ 	.word	0xffffffff


	//   ....[4]....
        /*003c*/ 	.word	0xffffffff


	//   ....[5]....
        /*0040*/ 	.word	0xffffffff


	//   ....[6]....
        /*0044*/ 	.word	0xffffffff


	//   ....[7]....
        /*0048*/ 	.word	0xffffffff


	//   ....[8]....
        /*004c*/ 	.word	0xffffffff


	//   ....[9]....
        /*0050*/ 	.word	0xffffffff


	//   ....[10]....
        /*0054*/ 	.word	0x05000025


	//   ....[11]....
        /*0058*/ 	.word	0x05000025


	//   ....[12]....
        /*005c*/ 	.word	0x05000025


	//   ....[13]....
        /*0060*/ 	.word	0x05000025


	//   ....[14]....
        /*0064*/ 	.word	0x05000025


	//   ....[15]....
        /*0068*/ 	.word	0x05000025


	//   ....[16]....
        /*006c*/ 	.word	0x05000025


	//   ....[17]....
        /*0070*/ 	.word	0x05000025


	//   ....[18]....
        /*0074*/ 	.word	0x05000025


	//   ....[19]....
        /*0078*/ 	.word	0x05000025


	//----- nvinfo : EIATTR_COOP_GROUP_INSTR_OFFSETS
	.align		4
.L_3023:
        /*007c*/ 	.byte	0x04, 0x28
        /*007e*/ 	.short	(.L_3025 - .L_3024)


	//   ....[0]....
.L_3024:
        /*0080*/ 	.word	0x000018f0


	//   ....[1]....
        /*0084*/ 	.word	0x00001900


	//   ....[2]....
        /*0088*/ 	.word	0x00001930


	//   ....[3]....
        /*008c*/ 	.word	0x00001940


	//   ....[4]....
        /*0090*/ 	.word	0x00001970


	//   ....[5]....
        /*0094*/ 	.word	0x00001980


	//   ....[6]....
        /*0098*/ 	.word	0x000019b0


	//   ....[7]....
        /*009c*/ 	.word	0x000019c0


	//   ....[8]....
        /*00a0*/ 	.word	0x000019f0


	//   ....[9]....
        /*00a4*/ 	.word	0x00001a00


	//   ....[10]....
        /*00a8*/ 	.word	0x00003b30


	//   ....[11]....
        /*00ac*/ 	.word	0x00003bc0


	//   ....[12]....
        /*00b0*/ 	.word	0x00003c30


	//   ....[13]....
        /*00b4*/ 	.word	0x00003c90


	//   ....[14]....
        /*00b8*/ 	.word	0x00003d00


	//   ....[15]....
        /*00bc*/ 	.word	0x00003d60


	//   ....[16]....
        /*00c0*/ 	.word	0x00003dd0


	//   ....[17]....
        /*00c4*/ 	.word	0x00003e30


	//   ....[18]....
        /*00c8*/ 	.word	0x00003ea0


	//   ....[19]....
        /*00cc*/ 	.word	0x00003f00


	//----- nvinfo : EIATTR_VRC_CTA_INIT_COUNT
	.align		4
.L_3025:
        /*00d0*/ 	.byte	0x02, 0x4a
	.zero		1
	.zero		1


	//----- nvinfo : EIATTR_EXIT_INSTR_OFFSETS
	.align		4
        /*00d4*/ 	.byte	0x04, 0x1c
        /*00d6*/ 	.short	(.L_3027 - .L_3026)


	//   ....[0]....
.L_3026:
        /*00d8*/ 	.word	0x00003ac0


	//----- nvinfo : EIATTR_MAX_THREADS
	.align		4
.L_3027:
        /*00dc*/ 	.byte	0x04, 0x05
        /*00de*/ 	.short	(.L_3029 - .L_3028)
.L_3028:
        /*00e0*/ 	.word	0x00000080
        /*00e4*/ 	.word	0x00000001
        /*00e8*/ 	.word	0x00000001


	//----- nvinfo : EIATTR_CRS_STACK_SIZE
	.align		4
.L_3029:
        /*00ec*/ 	.byte	0x04, 0x1e
        /*00ee*/ 	.short	(.L_3031 - .L_3030)
.L_3030:
        /*00f0*/ 	.word	0x00000000


	//----- nvinfo : EIATTR_CBANK_PARAM_SIZE
	.align		4
.L_3031:
        /*00f4*/ 	.byte	0x03, 0x19
        /*00f6*/ 	.short	0x0128


	//----- nvinfo : EIATTR_PARAM_CBANK
	.align		4
        /*00f8*/ 	.byte	0x04, 0x0a
        /*00fa*/ 	.short	(.L_3033 - .L_3032)
	.align		4
.L_3032:
        /*00fc*/ 	.word	index@(.nv.constant0._ZN10layer_norm13ln_bwd_kernelINS_13Kernel_traitsIf6__halfS2_S2_fjLj512ELj1ELj4ELj1ELj16ENS_18Kernel_traits_baseILj512EfS2_S2_S2_fjLj128EEEEELb0ELb0ELb0ELb1EEEvNS_9BwdParamsE)
        /*0100*/ 	.short	0x0380
        /*0102*/ 	.short	0x0128


	//----- nvinfo : EIATTR_SW_WAR
	.align		4
.L_3033:
        /*0104*/ 	.byte	0x04, 0x36
        /*0106*/ 	.short	(.L_3035 - .L_3034)
.L_3034:
        /*0108*/ 	.word	0x00000008
.L_3035:


//--------------------- .nv.info._ZN10layer_norm13ln_bwd_kernelINS_13Kernel_traitsIf6__halfS2_S2_fjLj512ELj1ELj4ELj1ELj16ENS_18Kernel_traits_baseILj512EfS2_S2_S2_fjLj128EEEEELb0ELb0ELb1ELb0EEEvNS_9BwdParamsE --------------------------
	.section	.nv.info._ZN10layer_norm13ln_bwd_kernelINS_13Kernel_traitsIf6__halfS2_S2_fjLj512ELj1ELj4ELj1ELj16ENS_18Kernel_traits_baseILj512EfS2_S2_S2_fjLj128EEEEELb0ELb0ELb1ELb0EEEvNS_9BwdParamsE,"",@"SHT_CUDA_INFO"
	.sectionflags	@""
	.align	4


	//----- nvinfo : EIATTR_CUDA_API_VERSION
	.align		4
        /*0000*/ 	.byte	0x04, 0x37
        /*0002*/ 	.short	(.L_3037 - .L_3036)
.L_3036:
        /*0004*/ 	.word	0x00000082


	//----- nvinfo : EIATTR_KPARAM_INFO
	.align		4
.L_3037:
        /*0008*/ 	.byte	0x04, 0x17
        /*000a*/ 	.short	(.L_3039 - .L_3038)
.L_3038:
        /*000c*/ 	.word	0x00000000
        /*0010*/ 	.short	0x0000
        /*0012*/ 	.short	0x0000
        /*0014*/ 	.byte	0x00, 0xf0, 0xa1, 0x04


	//----- nvinfo : EIATTR_SPARSE_MMA_MASK
	.align		4
.L_3039:
        /*0018*/ 	.byte	0x03, 0x50
        /*001a*/ 	.short	0x0000


	//----- nvinfo : EIATTR_MAXREG_COUNT
	.align		4
        /*001c*/ 	.byte	0x03, 0x1b
        /*001e*/ 	.short	0x00ff


	//----- nvinfo : EIATTR_NUM_BARRIERS
	.align		4
        /*0020*/ 	.byte	0x02, 0x4c
        /*0022*/ 	.byte	0x01
	.zero		1


	//----- nvinfo : EIATTR_MERCURY_ISA_VERSION
	.align		4
        /*0024*/ 	.byte	0x03, 0x5f
        /*0026*/ 	.short	0x0101


	//----- nvinfo : EIATTR_COOP_GROUP_MASK_REGIDS
	.align		4
        /*0028*/ 	.byte	0x04, 0x29
        /*002a*/ 	.short	(.L_3041 - .L_3040)


	//   ....[0]....
.L_3040:
        /*002c*/ 	.word	0xffffffff


	//   ....[1]....
        /*0030*/ 	.word	0xffffffff


	//   ....[2]....
        /*0034*/ 	.word	0xffffffff


	//   ....[3]....
        /*0038*/ 	.word	0xffffffff


	//   ....[4]....
        /*003c*/ 	.word	0xffffffff


	//   ....[5]....
        /*0040*/ 	.word	0xffffffff


	//   ....[6]....
        /*0044*/ 	.word	0xffffffff


	//   ....[7]....
        /*0048*/ 	.word	0xffffffff


	//   ....[8]....
        /*004c*/ 	.word	0xffffffff


	//   ....[9]....
        /*0050*/ 	.word	0xffffffff


	//   ....[10]....
        /*0054*/ 	.word	0x05000071


	//   ....[11]....
        /*0058*/ 	.word	0x05000071


	//   ....[12]....
        /*005c*/ 	.word	0x05000071


	//   ....[13]....
        /*0060*/ 	.word	0x05000071


	//   ....[14]....
        /*0064*/ 	.word	0x05000071


	//   ....[15]....
        /*0068*/ 	.word	0x05000071


	//   ....[16]....
        /*006c*/ 	.word	0x05000071


	//   ....[17]....
        /*0070*/ 	.word	0x05000071


	//   ....[18]....
        /*0074*/ 	.word	0x05000071


	//   ....[19]....
        /*0078*/ 	.word	0x05000071


	//----- nvinfo : EIATTR_COOP_GROUP_INSTR_OFFSETS
	.align		4
.L_3041:
        /*007c*/ 	.byte	0x04, 0x28
        /*007e*/ 	.short	(.L_3043 - .L_3042)


	//   ....[0]....
.L_3042:
        /*0080*/ 	.word	0x000012b0


	//   ....[1]....
        /*0084*/ 	.word	0x000012c0


	//   ....[2]....
        /*0088*/ 	.word	0x000012f0


	//   ....[3]....
        /*008c*/ 	.word	0x00001300


	//   ....[4]....
        /*0090*/ 	.word	0x00001330


	//   ....[5]....
        /*0094*/ 	.word	0x00001340


	//   ....[6]....
        /*0098*/ 	.word	0x00001370


	//   ....[7]....
        /*009c*/ 	.word	0x00001380


	//   ....[8]....
        /*00a0*/ 	.word	0x000013b0


	//   ....[9]....
        /*00a4*/ 	.word	0x000013c0


	//   ....[10]....
        /*00a8*/ 	.word	0x00004400


	//   ....[11]....
        /*00ac*/ 	.word	0x00004490


	//   ....[12]....
        /*00b0*/ 	.word	0x00004500


	//   ....[13]....
        /*00b4*/ 	.word	0x00004560


	//   ....[14]....
        /*00b8*/ 	.word	0x000045d0


	//   ....[15]....
        /*00bc*/ 	.word	0x00004630


	//   ....[16]....
        /*00c0*/ 	.word	0x000046a0


	//   ....[17]....
        /*00c4*/ 	.word	0x00004700


	//   ....[18]....
        /*00c8*/ 	.word	0x00004770


	//   ....[19]....
        /*00cc*/ 	.word	0x000047d0


	//----- nvinfo : EIATTR_VRC_CTA_INIT_COUNT
	.align		4
.L_3043:
        /*00d0*/ 	.byte	0x02, 0x4a
	.zero		1
	.zero		1


	//----- nvinfo : EIATTR_EXIT_INSTR_OFFSETS
	.align		4
        /*00d4*/ 	.byte	0x04, 0x1c
        /*00d6*/ 	.short	(.L_3045 - .L_3044)


	//   ....[0]....
.L_3044:
        /*00d8*/ 	.word	0x00004360


	//   ....[1]....
        /*00dc*/ 	.word	0x00004390


	//----- nvinfo : EIATTR_MAX_THREADS
	.align		4
.L_3045:
        /*00e0*/ 	.byte	0x04, 0x05
        /*00e2*/ 	.short	(.L_3047 - .L_3046)
.L_3046:
        /*00e4*/ 	.word	0x00000080
        /*00e8*/ 	.word	0x00000001
        /*00ec*/ 	.word	0x00000001


	//----- nvinfo : EIATTR_CRS_STACK_SIZE
	.align		4
.L_3047:
        /*00f0*/ 	.byte	0x04, 0x1e
        /*00f2*/ 	.short	(.L_3049 - .L_3048)
.L_3048:
        /*00f4*/ 	.word	0x00000000


	//----- nvinfo : EIATTR_CBANK_PARAM_SIZE
	.align		4
.L_3049:
        /*00f8*/ 	.byte	0x03, 0x19
        /*00fa*/ 	.short	0x0128


	//----- nvinfo : EIATTR_PARAM_CBANK
	.align		4
        /*00fc*/ 	.byte	0x04, 0x0a
        /*00fe*/ 	.short	(.L_3051 - .L_3050)
	.align		4
.L_3050:
        /*0100*/ 	.word	index@(.nv.constant0._ZN10layer_norm13ln_bwd_kernelINS_13Kernel_traitsIf6__halfS2_S2_fjLj512ELj1ELj4ELj1ELj16ENS_18Kernel_traits_baseILj512EfS2_S2_S2_fjLj128EEEEELb0ELb0ELb1ELb0EEEvNS_9BwdParamsE)
        /*0104*/ 	.short	0x0380
        /*0106*/ 	.short	0x0128


	//----- nvinfo : EIATTR_SW_WAR
	.align		4
.L_3051:
        /*0108*/ 	.byte	0x04, 0x36
        /*010a*/ 	.short	(.L_3053 - .L_3052)
.L_3052:
        /*010c*/ 	.word	0x00000008
.L_3053:


//--------------------- .nv.info._ZN10layer_norm13ln_bwd_kernelINS_13Kernel_traitsIf6__halfS2_S2_fjLj512ELj1ELj4ELj1ELj16ENS_18Kernel_traits_baseILj512EfS2_S2_S2_fjLj128EEEEELb0ELb0ELb1ELb1EEEvNS_9BwdParamsE --------------------------
	.section	.nv.info._ZN10layer_norm13ln_bwd_kernelINS_13Kernel_traitsIf6__halfS2_S2_fjLj512ELj1ELj4ELj1ELj16ENS_18Kernel_traits_baseILj512EfS2_S2_S2_fjLj128EEEEELb0ELb0ELb1ELb1EEEvNS_9BwdParamsE,"",@"SHT_CUDA_INFO"
	.sectionflags	@""
	.align	4


	//----- nvinfo : EIATTR_CUDA_API_VERSION
	.align		4
        /*0000*/ 	.byte	0x04, 0x37
        /*0002*/ 	.short	(.L_3055 - .L_3054)
.L_3054:
        /*0004*/ 	.word	0x00000082


	//----- nvinfo : EIATTR_KPARAM_INFO
	.align		4
.L_3055:
        /*0008*/ 	.byte	0x04, 0x17
        /*000a*/ 	.short	(.L_3057 - .L_3056)
.L_3056:
        /*000c*/ 	.word	0x00000000
        /*0010*/ 	.short	0x0000
        /*0012*/ 	.short	0x0000
        /*0014*/ 	.byte	0x00, 0xf0, 0xa1, 0x04


	//----- nvinfo : EIATTR_SPARSE_MMA_MASK
	.align		4
.L_3057:
        /*0018*/ 	.byte	0x03, 0x50
        /*001a*/ 	.short	0x0000


	//----- nvinfo : EIATTR_MAXREG_COUNT
	.align		4
        /*001c*/ 	.byte	0x03, 0x1b
        /*001e*/ 	.short	0x00ff


	//----- nvinfo : EIATTR_NUM_BARRIERS
	.align		4
        /*0020*/ 	.byte	0x02, 0x4c
        /*0022*/ 	.byte	0x01
	.zero		1


	//----- nvinfo : EIATTR_MERCURY_ISA_VERSION
	.align		4
        /*0024*/ 	.byte	0x03, 0x5f
        /*0026*/ 	.short	0x0101


	//----- nvinfo : EIATTR_COOP_GROUP_MASK_REGIDS
	.align		4
        /*0028*/ 	.byte	0x04, 0x29
        /*002a*/ 	.short	(.L_3059 - .L_3058)


	//   ....[0]....
.L_3058:
        /*002c*/ 	.word	0xffffffff


	//   ....[1]....
        /*0030*/ 	.word	0xffffffff


	//   ....[2]....
        /*0034*/ 	.word	0xffffffff


	//   ....[3]....
        /*0038*/ 	.word	0xffffffff


	//   ....[4]....
        /*003c*/ 	.word	0xffffffff


	//   ....[5]....
        /*0040*/ 	.word	0xffffffff


	//   ....[6]....
        /*0044*/ 	.word	0xffffffff


	//   ....[7]....
        /*0048*/ 	.word	0xffffffff


	//   ....[8]....
        /*004c*/ 	.word	0xffffffff


	//   ....[9]....
        /*0050*/ 	.word	0xffffffff


	//   ....[10]....
        /*0054*/ 	.word	0x05000071


	//   ....[11]....
        /*0058*/ 	.word	0x05000071


	//   ....[12]....
        /*005c*/ 	.word	0x05000071


	//   ....[13]....
        /*0060*/ 	.word	0x05000071


	//   ....[14]....
        /*0064*/ 	.word	0x05000071


	//   ....[15]....
        /*0068*/ 	.word	0x05000071


	//   ....[16]....
        /*006c*/ 	.word	0x05000071


	//   ....[17]....
        /*0070*/ 	.word	0x05000071


	//   ....[18]....
        /*0074*/ 	.word	0x05000071


	//   ....[19]....
        /*0078*/ 	.word	0x05000071


	//----- nvinfo : EIATTR_COOP_GROUP_INSTR_OFFSETS
	.align		4
.L_3059:
        /*007c*/ 	.byte	0x04, 0x28
        /*007e*/ 	.short	(.L_3061 - .L_3060)


	//   ....[0]....
.L_3060:
        /*0080*/ 	.word	0x00001000


	//   ....[1]....
        /*0084*/ 	.word	0x00001010


	//   ....[2]....
        /*0088*/ 	.word	0x00001040


	//   ....[3]....
        /*008c*/ 	.word	0x00001050


	//   ....[4]....
        /*0090*/ 	.word	0x00001080


	//   ....[5]....
        /*0094*/ 	.word	0x00001090


	//   ....[6]....
        /*0098*/ 	.word	0x000010c0


	//   ....[7]....
        /*009c*/ 	.word	0x000010d0


	//   ....[8]....
        /*00a0*/ 	.word	0x00001100


	//   ....[9]....
        /*00a4*/ 	.word	0x00001110


	//   ....[10]....
        /*00a8*/ 	.word	0x00003e20


	//   ....[11]....
        /*00ac*/ 	.word	0x00003eb0


	//   ....[12]....
        /*00b0*/ 	.word	0x00003f20


	//   ....[13]....
        /*00b4*/ 	.word	0x00003f80


	//   ....[14]....
        /*00b8*/ 	.word	0x00003ff0


	//   ....[15]....
        /*00bc*/ 	.word	0x00004050


	//   ....[16]....
        /*00c0*/ 	.word	0x000040c0


	//   ....[17]....
        /*00c4*/ 	.word	0x00004120


	//   ....[18]....
        /*00c8*/ 	.word	0x00004190


	//   ....[19]....
        /*00cc*/ 	.word	0x000041f0


	//----- nvinfo : EIATTR_VRC_CTA_INIT_COUNT
	.align		4
.L_3061:
        /*00d0*/ 	.byte	0x02, 0x4a
	.zero		1
	.zero		1


	//----- nvinfo : EIATTR_EXIT_INSTR_OFFSETS
	.align		4
        /*00d4*/ 	.byte	0x04, 0x1c
        /*00d6*/ 	.short	(.L_3063 - .L_3062)


	//   ....[0]....
.L_3062:
        /*00d8*/ 	.word	0x00003db0


	//----- nvinfo : EIATTR_MAX_THREADS
	.align		4
.L_3063:
        /*00dc*/ 	.byte	0x04, 0x05
        /*00de*/ 	.short	(.L_3065 - .L_3064)
.L_3064:
        /*00e0*/ 	.word	0x00000080
        /*00e4*/ 	.word	0x00000001
        /*00e8*/ 	.word	0x00000001


	//----- nvinfo : EIATTR_CRS_STACK_SIZE
	.align		4
.L_3065:
        /*00ec*/ 	.byte	0x04, 0x1e
        /*00ee*/ 	.short	(.L_3067 - .L_3066)
.L_3066:
        /*00f0*/ 	.word	0x00000000


	//----- nvinfo : EIATTR_CBANK_PARAM_SIZE
	.align		4
.L_3067:
        /*00f4*/ 	.byte	0x03, 0x19
        /*00f6*/ 	.short	0x0128


	//----- nvinfo : EIATTR_PARAM_CBANK
	.align		4
        /*00f8*/ 	.byte	0x04, 0x0a
        /*00fa*/ 	.short	(.L_3069 - .L_3068)
	.align		4
.L_3068:
        /*00fc*/ 	.word	index@(.nv.constant0._ZN10layer_norm13ln_bwd_kernelINS_13Kernel_traitsIf6__halfS2_S2_fjLj512ELj1ELj4ELj1ELj16ENS_18Kernel_traits_baseILj512EfS2_S2_S2_fjLj128EEEEELb0ELb0ELb1ELb1EEEvNS_9BwdParamsE)
        /*0100*/ 	.short	0x0380
        /*0102*/ 	.short	0x0128


	//----- nvinfo : EIATTR_SW_WAR
	.align		4
.L_3069:
        /*0104*/ 	.byte	0x04, 0x36
        /*0106*/ 	.short	(.L_3071 - .L_3070)
.L_3070:
        /*0108*/ 	.word	0x00000008
.L_3071:


//--------------------- .nv.info._ZN10layer_norm13ln_bwd_kernelINS_13Kernel_traitsIf6__halfS2_S2_fjLj512ELj1ELj4ELj1ELj16ENS_18Kernel_traits_baseILj512EfS2_S2_S2_fjLj128EEEEELb0ELb1ELb0ELb0EEEvNS_9BwdParamsE --------------------------
	.section	.nv.info._ZN10layer_norm13ln_bwd_kernelINS_13Kernel_traitsIf6__halfS2_S2_fjLj512ELj1ELj4ELj1ELj16ENS_18Kernel_traits_baseILj512EfS2_S2_S2_fjLj128EEEEELb0ELb1ELb0ELb0EEEvNS_9BwdParamsE,"",@"SHT_CUDA_INFO"
	.sectionflags	@""
	.align	4


	//----- nvinfo : EIATTR_CUDA_API_VERSION
	.align		4
        /*0000*/ 	.byte	0x04, 0x37
        /*0002*/ 	.short	(.L_3073 - .L_3072)
.L_3072:
        /*0004*/ 	.word	0x00000082


	//----- nvinfo : EIATTR_KPARAM_INFO
	.align		4
.L_3073:
        /*0008*/ 	.byte	0x04, 0x17
        /*000a*/ 	.short	(.L_3075 - .L_3074)
.L_3074:
        /*000c*/ 	.word	0x00000000
        /*0010*/ 	.short	0x0000
        /*0012*/ 	.short	0x0000
        /*0014*/ 	.byte	0x00, 0xf0, 0xa1, 0x04


	//----- nvinfo : EIATTR_SPARSE_MMA_MASK
	.align		4
.L_3075:
        /*0018*/ 	.byte	0x03, 0x50
        /*001a*/ 	.short	0x0000


	//----- nvinfo : EIATTR_MAXREG_COUNT
	.align		4
        /*001c*/ 	.byte	0x03, 0x1b
        /*001e*/ 	.short	0x00ff


	//----- nvinfo : EIATTR_NUM_BARRIERS
	.align		4
        /*0020*/ 	.byte	0x02, 0x4c
        /*0022*/ 	.byte	0x01
	.zero		1


	//----- nvinfo : EIATTR_MERCURY_ISA_VERSION
	.align		4
        /*0024*/ 	.byte	0x03, 0x5f
        /*0026*/ 	.short	0x0101


	//----- nvinfo : EIATTR_COOP_GROUP_MASK_REGIDS
	.align		4
        /*0028*/ 	.byte	0x04, 0x29
        /*002a*/ 	.short	(.L_3077 - .L_3076)


	//   ....[0]....
.L_3076:
        /*002c*/ 	.word	0xffffffff


	//   ....[1]....
        /*0030*/ 	.word	0xffffffff


	//   ....[2]....
        /*0034*/ 	.word	0xffffffff


	//   ....[3]....
        /*0038*/ 	.word	0xffffffff


	//   ....[4]....
        /*003c*/ 	.word	0xffffffff


	//   ....[5]....
        /*0040*/ 	.word	0xffffffff


	//   ....[6]....
        /*0044*/ 	.word	0xffffffff


	//   ....[7]....
        /*0048*/ 	.word	0xffffffff


	//   ....[8]....
        /*004c*/ 	.word	0xffffffff


	//   ....[9]....
        /*0050*/ 	.word	0xffffffff


	//   ....[10]....
        /*0054*/ 	.word	0x0500008c


	//   ....[11]....
        /*0058*/ 	.word	0x0500008c


	//   ....[12]....
        /*005c*/ 	.word	0x0500008c


	//   ....[13]....
        /*0060*/ 	.word	0x0500008c


	//   ....[14]....
        /*0064*/ 	.word	0x0500008c


	//   ....[15]....
        /*0068*/ 	.word	0x0500008c


	//   ....[16]....
        /*006c*/ 	.word	0x0500008c


	//   ....[17]....
        /*0070*/ 	.word	0x0500008c


	//   ....[18]....
        /*0074*/ 	.word	0x0500008c


	//   ....[19]....
        /*0078*/ 	.word	0x0500008c


	//----- nvinfo : EIATTR_COOP_GROUP_INSTR_OFFSETS
	.align		4
.L_3077:
        /*007c*/ 	.byte	0x04, 0x28
        /*007e*/ 	.short	(.L_3079 - .L_3078)


	//   ....[0]....
.L_3078:
        /*0080*/ 	.word	0x00001c80


	//   ....[1]....
        /*0084*/ 	.word	0x00001c90


	//   ....[2]....
        /*0088*/ 	.word	0x00001cc0


	//   ....[3]....
        /*008c*/ 	.word	0x00001cd0


	//   ....[4]....
        /*0090*/ 	.word	0x00001d00


	//   ....[5]....
        /*0094*/ 	.word	0x00001d10


	//   ....[6]....
        /*0098*/ 	.word	0x00001d40


	//   ....[7]....
        /*009c*/ 	.word	0x00001d50


	//   ....[8]....
        /*00a0*/ 	.word	0x00001d80


	//   ....[9]....
        /*00a4*/ 	.word	0x00001d90


	//   ....[10]....
        /*00a8*/ 	.word	0x00005190


	//   ....[11]....
        /*00ac*/ 	.word	0x00005220


	//   ....[12]....
        /*00b0*/ 	.word	0x00005290


	//   ....[13]....
        /*00b4*/ 	.word	0x000052f0


	//   ....[14]....
        /*00b8*/ 	.word	0x00005360


	//   ....[15]....
        /*00bc*/ 	.word	0x000053c0


	//   ....[16]....
        /*00c0*/ 	.word	0x00005430


	//   ....[17]....
        /*00c4*/ 	.word	0x00005490


	//   ....[18]....
        /*00c8*/ 	.word	0x00005500


	//   ....[19]....
        /*00cc*/ 	.word	0x00005560


	//----- nvinfo : EIATTR_VRC_CTA_INIT_COUNT
	.align		4
.L_3079:
        /*00d0*/ 	.byte	0x02, 0x4a
	.zero		1
	.zero		1


	//----- nvinfo : EIATTR_EXIT_INSTR_OFFSETS
	.align		4
        /*00d4*/ 	.byte	0x04, 0x1c
        /*00d6*/ 	.short	(.L_3081 - .L_3080)


	//   ....[0]....
.L_3080:
        /*00d8*/ 	.word	0x000050a0


	//   ....[1]....
        /*00dc*/ 	.word	0x00005120


	//----- nvinfo : EIATTR_MAX_THREADS
	.align		4
.L_3081:
        /*00e0*/ 	.byte	0x04, 0x05
        /*00e2*/ 	.short	(.L_3083 - .L_3082)
.L_3082:
        /*00e4*/ 	.word	0x00000080
        /*00e8*/ 	.word	0x00000001
        /*00ec*/ 	.word	0x00000001


	//----- nvinfo : EIATTR_CRS_STACK_SIZE
	.align		4
.L_3083:
        /*00f0*/ 	.byte	0x04, 0x1e
        /*00f2*/ 	.short	(.L_3085 - .L_3084)
.L_3084:
        /*00f4*/ 	.word	0x00000000


	//----- nvinfo : EIATTR_CBANK_PARAM_SIZE
	.align		4
.L_3085:
        /*00f8*/ 	.byte	0x03, 0x19
        /*00fa*/ 	.short	0x0128


	//----- nvinfo : EIATTR_PARAM_CBANK
	.align		4
        /*00fc*/ 	.byte	0x04, 0x0a
        /*00fe*/ 	.short	(.L_3087 - .L_3086)
	.align		4
.L_3086:
        /*0100*/ 	.word	index@(.nv.constant0._ZN10layer_norm13ln_bwd_kernelINS_13Kernel_traitsIf6__halfS2_S2_fjLj512ELj1ELj4ELj1ELj16ENS_18Kernel_traits_baseILj512EfS2_S2_S2_fjLj128EEEEELb0ELb1ELb0ELb0EEEvNS_9BwdParamsE)
        /*0104*/ 	.short	0x0380
        /*0106*/ 	.short	0x0128


	//----- nvinfo : EIATTR_SW_WAR
	.align		4
.L_3087:
        /*0108*/ 	.byte	0x04, 0x36
        /*010a*/ 	.short	(.L_3089 - .L_3088)
.L_3088:
        /*010c*/ 	.word	0x00000008
.L_3089:


//--------------------- .nv.info._ZN10layer_norm13ln_bwd_kernelINS_13Kernel_traitsIf6__halfS2_S2_fjLj512ELj1ELj4ELj1ELj16ENS_18Kernel_traits_baseILj512EfS2_S2_S2_fjLj128EEEEELb0ELb1ELb0ELb1EEEvNS_9BwdParamsE --------------------------
	.section	.nv.info._ZN10layer_norm13ln_bwd_kernelINS_13Kernel_traitsIf6__halfS2_S2_fjLj512ELj1ELj4ELj1ELj16ENS_18Kernel_traits_baseILj512EfS2_S2_S2_fjLj128EEEEELb0ELb1ELb0ELb1EEEvNS_9BwdParamsE,"",@"SHT_CUDA_INFO"
	.sectionflags	@""
	.align	4


	//----- nvinfo : EIATTR_CUDA_API_VERSION
	.align		4
        /*0000*/ 	.byte	0x04, 0x37
        /*0002*/ 	.short	(.L_3091 - .L_3090)
.L_3090:
        /*0004*/ 	.word	0x00000082


	//----- nvinfo : EIATTR_KPARAM_INFO
	.align		4
.L_3091:
        /*0008*/ 	.byte	0x04, 0x17
        /*000a*/ 	.short	(.L_3093 - .L_3092)
.L_3092:
        /*000c*/ 	.word	0x00000000
        /*0010*/ 	.short	0x0000
        /*0012*/ 	.short	0x0000
        /*0014*/ 	.byte	0x00, 0xf0, 0xa1, 0x04


	//----- nvinfo : EIATTR_SPARSE_MMA_MASK
	.align		4
.L_3093:
        /*0018*/ 	.byte	0x03, 0x50
        /*001a*/ 	.short	0x0000


	//----- nvinfo : EIATTR_MAXREG_COUNT
	.align		4
        /*001c*/ 	.byte	0x03, 0x1b
        /*001e*/ 	.short	0x00ff


	//----- nvinfo : EIATTR_NUM_BARRIERS
	.align		4
        /*0020*/ 	.byte	0x02, 0x4c
        /*0022*/ 	.byte	0x01
	.zero		1


	//----- nvinfo : EIATTR_MERCURY_ISA_VERSION
	.align		4
        /*0024*/ 	.byte	0x03, 0x5f
        /*0026*/ 	.short	0x0101


	//----- nvinfo : EIATTR_COOP_GROUP_MASK_REGIDS
	.align		4
        /*0028*/ 	.byte	0x04, 0x29
        /*002a*/ 	.short	(.L_3095 - .L_3094)


	//   ....[0]....
.L_3094:
        /*002c*/ 	.word	0xffffffff


	//   ....[1]....
        /*0030*/ 	.word	0xffffffff


	//   ....[2]....
        /*0034*/ 	.word	0xffffffff


	//   ....[3]....
        /*0038*/ 	.word	0xffffffff


	//   ....[4]....
        /*003c*/ 	.word	0xffffffff


	//   ....[5]....
        /*0040*/ 	.word	0xffffffff


	//   ....[6]....
        /*0044*/ 	.word	0xffffffff


	//   ....[7]....
        /*0048*/ 	.word	0xffffffff


	//   ....[8]....
        /*004c*/ 	.word	0xffffffff


	//   ....[9]....
        /*0050*/ 	.word	0xffffffff


	//   ....[10]....
        /*0054*/ 	.word	0x0500008a


	//   ....[11]....
        /*0058*/ 	.word	0x0500008a


	//   ....[12]....
        /*005c*/ 	.word	0x0500008a


	//   ....[13]....
        /*0060*/ 	.word	0x0500008a


	//   ....[14]....
        /*0064*/ 	.word	0x0500008a


	//   ....[15]....
        /*0068*/ 	.word	0x0500008a


	//   ....[16]....
        /*006c*/ 	.word	0x0500008a


	//   ....[17]....
        /*0070*/ 	.word	0x0500008a


	//   ....[18]....
        /*0074*/ 	.word	0x0500008a


	//   ....[19]....
        /*0078*/ 	.word	0x0500008a


	//----- nvinfo : EIATTR_COOP_GROUP_INSTR_OFFSETS
	.align		4
.L_3095:
        /*007c*/ 	.byte	0x04, 0x28
        /*007e*/ 	.short	(.L_3097 - .L_3096)


	//   ....[0]....
.L_3096:
        /*0080*/ 	.word	0x00001a50


	//   ....[1]....
        /*0084*/ 	.word	0x00001a60


	//   ....[2]....
        /*0088*/ 	.word	0x00001a90


	//   ....[3]....
        /*008c*/ 	.word	0x00001aa0


	//   ....[4]....
        /*0090*/ 	.word	0x00001ad0


	//   ....[5]....
        /*0094*/ 	.word	0x00001ae0


	//   ....[6]....
        /*0098*/ 	.word	0x00001b10


	//   ....[7]....
        /*009c*/ 	.word	0x00001b20


	//   ....[8]....
        /*00a0*/ 	.word	0x00001b50


	//   ....[9]....
        /*00a4*/ 	.word	0x00001b60


	//   ....[10]....
        /*00a8*/ 	.word	0x00004df0


	//   ....[11]....
        /*00ac*/ 	.word	0x00004e80


	//   ....[12]....
        /*00b0*/ 	.word	0x00004ef0


	//   ....[13]....
        /*00b4*/ 	.word	0x00004f50


	//   ....[14]....
        /*00b8*/ 	.word	0x00004fc0


	//   ....[15]....
        /*00bc*/ 	.word	0x00005020


	//   ....[16]....
        /*00c0*/ 	.word	0x00005090


	//   ....[17]....
        /*00c4*/ 	.word	0x000050f0


	//   ....[18]....
        /*00c8*/ 	.word	0x00005160


	//   ....[19]....
        /*00cc*/ 	.word	0x000051b0


	//----- nvinfo : EIATTR_VRC_CTA_INIT_COUNT
	.align		4
.L_3097:
        /*00d0*/ 	.byte	0x02, 0x4a
	.zero		1
	.zero		1


	//----- nvinfo : EIATTR_EXIT_INSTR_OFFSETS
	.align		4
        /*00d4*/ 	.byte	0x04, 0x1c
        /*00d6*/ 	.short	(.L_3099 - .L_3098)


	//   ....[0]....
.L_3098:
        /*00d8*/ 	.word	0x00004d80


	//----- nvinfo : EIATTR_MAX_THREADS
	.align		4
.L_3099:
        /*00dc*/ 	.byte	0x04, 0x05
        /*00de*/ 	.short	(.L_3101 - .L_3100)
.L_3100:
        /*00e0*/ 	.word	0x00000080
        /*00e4*/ 	.word	0x00000001
        /*00e8*/ 	.word	0x00000001


	//----- nvinfo : EIATTR_CRS_STACK_SIZE
	.align		4
.L_3101:
        /*00ec*/ 	.byte	0x04, 0x1e
        /*00ee*/ 	.short	(.L_3103 - .L_3102)
.L_3102:
        /*00f0*/ 	.word	0x00000000


	//----- nvinfo : EIATTR_CBANK_PARAM_SIZE
	.align		4
.L_3103:
        /*00f4*/ 	.byte	0x03, 0x19
        /*00f6*/ 	.short	0x0128


	//----- nvinfo : EIATTR_PARAM_CBANK
	.align		4
        /*00f8*/ 	.byte	0x04, 0x0a
        /*00fa*/ 	.short	(.L_3105 - .L_3104)
	.align		4
.L_3104:
        /*00fc*/ 	.word	index@(.nv.constant0._ZN10layer_norm13ln_bwd_kernelINS_13Kernel_traitsIf6__halfS2_S2_fjLj512ELj1ELj4ELj1ELj16ENS_18Kernel_traits_baseILj512EfS2_S2_S2_fjLj128EEEEELb0ELb1ELb0ELb1EEEvNS_9BwdParamsE)
        /*0100*/ 	.short	0x0380
        /*0102*/ 	.short	0x0128


	//----- nvinfo : EIATTR_SW_WAR
	.align		4
.L_3105:
        /*0104*/ 	.byte	0x04, 0x36
        /*0106*/ 	.short	(.L_3107 - .L_3106)
.L_3106:
        /*0108*/ 	.word	0x00000008
.L_3107:


//--------------------- .nv.info._ZN10layer_norm13ln_bwd_kernelINS_13Kernel_traitsIf6__halfS2_S2_fjLj512ELj1ELj4ELj1ELj16ENS_18Kernel_traits_baseILj512EfS2_S2_S2_fjLj128EEEEELb0ELb1ELb1ELb0EEEvNS_9BwdParamsE --------------------------
	.section	.nv.info._ZN10layer_norm13ln_bwd_kernelINS_13Kernel_traitsIf6__halfS2_S2_fjLj512ELj1ELj4ELj1ELj16ENS_18Kernel_traits_baseILj512EfS2_S2_S2_fjLj128EEEEELb0ELb1ELb1ELb0EEEvNS_9BwdParamsE,"",@"SHT_CUDA_INFO"
	.sectionflags	@""
	.align	4


	//----- nvinfo : EIATTR_CUDA_API_VERSION
	.align		4
        /*0000*/ 	.byte	0x04, 0x37
        /*0002*/ 	.short	(.L_3109 - .L_3108)
.L_3108:
        /*0004*/ 	.word	0x00000082


	//----- nvinfo : EIATTR_KPARAM_INFO
	.align		4
.L_3109:
        /*0008*/ 	.byte	0x04, 0x17
        /*000a*/ 	.short	(.L_3111 - .L_3110)
.L_3110:
        /*000c*/ 	.word	0x00000000
        /*0010*/ 	.short	0x0000
        /*0012*/ 	.short	0x0000
        /*0014*/ 	.byte	0x00, 0xf0, 0xa1, 0x04


	//----- nvinfo : EIATTR_SPARSE_MMA_MASK
	.align		4
.L_3111:
        /*0018*/ 	.byte	0x03, 0x50
        /*001a*/ 	.short	0x0000


	//----- nvinfo : EIATTR_MAXREG_COUNT
	.align		4
        /*001c*/ 	.byte	0x03, 0x1b
        /*001e*/ 	.short	0x00ff


	//----- nvinfo : EIATTR_NUM_BARRIERS
	.align		4
        /*0020*/ 	.byte	0x02, 0x4c
        /*0022*/ 	.byte	0x01
	.zero		1


	//----- nvinfo : EIATTR_MERCURY_ISA_VERSION
	.align		4
        /*0024*/ 	.byte	0x03, 0x5f
        /*0026*/ 	.short	0x0101


	//----- nvinfo : EIATTR_COOP_GROUP_MASK_REGIDS
	.align		4
        /*0028*/ 	.byte	0x04, 0x29
        /*002a*/ 	.short	(.L_3113 - .L_3112)


	//   ....[0]....
.L_3112:
        /*002c*/ 	.word	0xffffffff


	//   ....[1]....
        /*0030*/ 	.word	0xffffffff


	//   ....[2]....
        /*0034*/ 	.word	0xffffffff


	//   ....[3]....
        /*0038*/ 	.word	0xffffffff


	//   ....[4]....
        /*003c*/ 	.word	0xffffffff


	//   ....[5]....
        /*0040*/ 	.word	0xffffffff


	//   ....[6]....
        /*0044*/ 	.word	0xffffffff


	//   ....[7]....
        /*0048*/ 	.word	0xffffffff


	//   ....[8]....
        /*004c*/ 	.word	0xffffffff


	//   ....[9]....
        /*0050*/ 	.word	0xffffffff


	//   ....[10]....
        /*0054*/ 	.word	0x05000096


	//   ....[11]....
        /*0058*/ 	.word	0x05000096


	//   ....[12]....
        /*005c*/ 	.word	0x05000096


	//   ....[13]....
        /*0060*/ 	.word	0x05000096


	//   ....[14]....
        /*0064*/ 	.word	0x05000096


	//   ....[15]....
        /*0068*/ 	.word	0x05000096


	//   ....[16]....
        /*006c*/ 	.word	0x05000096


	//   ....[17]....
        /*0070*/ 	.word	0x05000096


	//   ....[18]....
        /*0074*/ 	.word	0x05000096


	//   ....[19]....
        /*0078*/ 	.word	0x05000096


	//----- nvinfo : EIATTR_COOP_GROUP_INSTR_OFFSETS
	.align		4
.L_3113:
        /*007c*/ 	.byte	0x04, 0x28
        /*007e*/ 	.short	(.L_3115 - .L_3114)


	//   ....[0]....
.L_3114:
        /*0080*/ 	.word	0x00001410


	//   ....[1]....
        /*0084*/ 	.word	0x00001420


	//   ....[2]....
        /*0088*/ 	.word	0x00001450


	//   ....[3]....
        /*008c*/ 	.word	0x00001460


	//   ....[4]....
        /*0090*/ 	.word	0x00001490


	//   ....[5]....
        /*0094*/ 	.word	0x000014a0


	//   ....[6]....
        /*0098*/ 	.word	0x000014d0


	//   ....[7]....
        /*009c*/ 	.word	0x000014e0


	//   ....[8]....
        /*00a0*/ 	.word	0x00001510


	//   ....[9]....
        /*00a4*/ 	.word	0x00001520


	//   ....[10]....
        /*00a8*/ 	.word	0x00005800


	//   ....[11]....
        /*00ac*/ 	.word	0x00005890


	//   ....[12]....
        /*00b0*/ 	.word	0x00005900


	//   ....[13]....
        /*00b4*/ 	.word	0x00005960


	//   ....[14]....
        /*00b8*/ 	.word	0x000059d0


	//   ....[15]....
        /*00bc*/ 	.word	0x00005a30


	//   ....[16]....
        /*00c0*/ 	.word	0x00005aa0


	//   ....[17]....
        /*00c4*/ 	.word	0x00005b00


	//   ....[18]....
        /*00c8*/ 	.word	0x00005b70


	//   ....[19]....
        /*00cc*/ 	.word	0x00005bd0


	//----- nvinfo : EIATTR_VRC_CTA_INIT_COUNT
	.align		4
.L_3115:
        /*00d0*/ 	.byte	0x02, 0x4a
	.zero		1
	.zero		1


	//----- nvinfo : EIATTR_EXIT_INSTR_OFFSETS
	.align		4
        /*00d4*/ 	.byte	0x04, 0x1c
        /*00d6*/ 	.short	(.L_3117 - .L_3116)


	//   ....[0]....
.L_3116:
        /*00d8*/ 	.word	0x00005710


	//   ....[1]....
        /*00dc*/ 	.word	0x00005790


	//----- nvinfo : EIATTR_MAX_THREADS
	.align		4
.L_3117:
        /*00e0*/ 	.byte	0x04, 0x05
        /*00e2*/ 	.short	(.L_3119 - .L_3118)
.L_3118:
        /*00e4*/ 	.word	0x00000080
        /*00e8*/ 	.word	0x00000001
        /*00ec*/ 	.word	0x00000001


	//----- nvinfo : EIATTR_CRS_STACK_SIZE
	.align		4
.L_3119:
        /*00f0*/ 	.byte	0x04, 0x1e
        /*00f2*/ 	.short	(.L_3121 - .L_3120)
.L_3120:
        /*00f4*/ 	.word	0x00000000


	//----- nvinfo : EIATTR_CBANK_PARAM_SIZE
	.align		4
.L_3121:
        /*00f8*/ 	.byte	0x03, 0x19
        /*00fa*/ 	.short	0x0128


	//----- nvinfo : EIATTR_PARAM_CBANK
	.align		4
        /*00fc*/ 	.byte	0x04, 0x0a
        /*00fe*/ 	.short	(.L_3123 - .L_3122)
	.align		4
.L_3122:
        /*0100*/ 	.word	index@(.nv.constant0._ZN10layer_norm13ln_bwd_kernelINS_13Kernel_traitsIf6__halfS2_S2_fjLj512ELj1ELj4ELj1ELj16ENS_18Kernel_traits_baseILj512EfS2_S2_S2_fjLj128EEEEELb0ELb1ELb1ELb0EEEvNS_9BwdParamsE)
        /*0104*/ 	.short	0x0380
        /*0106*/ 	.short	0x0128


	//----- nvinfo : EIATTR_SW_WAR
	.align		4
.L_3123:
        /*0108*/ 	.byte	0x04, 0x36
        /*010a*/ 	.short	(.L_3125 - .L_3124)
.L_3124:
        /*010c*/ 	.word	0x00000008
.L_3125:


//--------------------- .nv.info._ZN10layer_norm13ln_bwd_kernelINS_13Kernel_traitsIf6__halfS2_S2_fjLj512ELj1ELj4ELj1ELj16ENS_18Kernel_traits_baseILj512EfS2_S2_S2_fjLj128EEEEELb0ELb1ELb1ELb1EEEvNS_9BwdParamsE --------------------------
	.section	.nv.info._ZN10layer_norm13ln_bwd_kernelINS_13Kernel_traitsIf6__halfS2_S2_fjLj512ELj1ELj4ELj1ELj16ENS_18Kernel_traits_baseILj512EfS2_S2_S2_fjLj128EEEEELb0ELb1ELb1ELb1EEEvNS_9BwdParamsE,"",@"SHT_CUDA_INFO"
	.sectionflags	@""
	.align	4


	//----- nvinfo : EIATTR_CUDA_API_VERSION
	.align		4
        /*0000*/ 	.byte	0x04, 0x37
        /*0002*/ 	.short	(.L_3127 - .L_3126)
.L_3126:
        /*0004*/ 	.word	0x00000082


	//----- nvinfo : EIATTR_KPARAM_INFO
	.align		4
.L_3127:
        /*0008*/ 	.byte	0x04, 0x17
        /*000a*/ 	.short	(.L_3129 - .L_3128)
.L_3128:
        /*000c*/ 	.word	0x00000000
        /*0010*/ 	.short	0x0000
        /*0012*/ 	.short	0x0000
        /*0014*/ 	.byte	0x00, 0xf0, 0xa1, 0x04


	//----- nvinfo : EIATTR_SPARSE_MMA_MASK
	.align		4
.L_3129:
        /*0018*/ 	.byte	0x03, 0x50
        /*001a*/ 	.short	0x0000


	//----- nvinfo : EIATTR_MAXREG_COUNT
	.align		4
        /*001c*/ 	.byte	0x03, 0x1b
        /*001e*/ 	.short	0x00ff


	//----- nvinfo : EIATTR_NUM_BARRIERS
	.align		4
        /*0020*/ 	.byte	0x02, 0x4c
        /*0022*/ 	.byte	0x01
	.zero		1


	//----- nvinfo : EIATTR_MERCURY_ISA_VERSION
	.align		4
        /*0024*/ 	.byte	0x03, 0x5f
        /*0026*/ 	.short	0x0101


	//----- nvinfo : EIATTR_COOP_GROUP_MASK_REGIDS
	.align		4
        /*0028*/ 	.byte	0x04, 0x29
        /*002a*/ 	.short	(.L_3131 - .L_3130)


	//   ....[0]....
.L_3130:
        /*002c*/ 	.word	0xffffffff


	//   ....[1]....
        /*0030*/ 	.word	0xffffffff


	//   ....[2]....
        /*0034*/ 	.word	0xffffffff


	//   ....[3]....
        /*0038*/ 	.word	0xffffffff


	//   ....[4]....
        /*003c*/ 	.word	0xffffffff


	//   ....[5]....
        /*0040*/ 	.word	0xffffffff


	//   ....[6]....
        /*0044*/ 	.word	0xffffffff


	//   ....[7]....
        /*0048*/ 	.word	0xffffffff


	//   ....[8]....
        /*004c*/ 	.word	0xffffffff


	//   ....[9]....
        /*0050*/ 	.word	0xffffffff


	//   ....[10]....
        /*0054*/ 	.word	0x05000097


	//   ....[11]....
        /*0058*/ 	.word	0x05000097


	//   ....[12]....
        /*005c*/ 	.word	0x05000097


	//   ....[13]....
        /*0060*/ 	.word	0x05000097


	//   ....[14]....
        /*0064*/ 	.word	0x05000097


	//   ....[15]....
        /*0068*/ 	.word	0x05000097


	//   ....[16]....
        /*006c*/ 	.word	0x05000097


	//   ....[17]....
        /*0070*/ 	.word	0x05000097


	//   ....[18]....
        /*0074*/ 	.word	0x05000097


	//   ....[19]....
        /*0078*/ 	.word	0x05000097


	//----- nvinfo : EIATTR_COOP_GROUP_INSTR_OFFSETS
	.align		4
.L_3131:
        /*007c*/ 	.byte	0x04, 0x28
        /*007e*/ 	.short	(.L_3133 - .L_3132)


	//   ....[0]....
.L_3132:
        /*0080*/ 	.word	0x000010e0


	//   ....[1]....
        /*0084*/ 	.word	0x000010f0


	//   ....[2]....
        /*0088*/ 	.word	0x00001120


	//   ....[3]....
        /*008c*/ 	.word	0x00001130


	//   ....[4]....
        /*0090*/ 	.word	0x00001160


	//   ....[5]....
        /*0094*/ 	.word	0x00001170


	//   ....[6]....
        /*0098*/ 	.word	0x000011a0


	//   ....[7]....
        /*009c*/ 	.word	0x000011b0


	//   ....[8]....
        /*00a0*/ 	.word	0x000011e0


	//   ....[9]....
        /*00a4*/ 	.word	0x000011f0


	//   ....[10]....
        /*00a8*/ 	.word	0x00005050


	//   ....[11]....
        /*00ac*/ 	.word	0x000050e0


	//   ....[12]....
        /*00b0*/ 	.word	0x00005150


	//   ....[13]....
        /*00b4*/ 	.word	0x000051b0


	//   ....[14]....
        /*00b8*/ 	.word	0x00005220


	//   ....[15]....
        /*00bc*/ 	.word	0x00005280


	//   ....[16]....
        /*00c0*/ 	.word	0x000052f0


	//   ....[17]....
        /*00c4*/ 	.word	0x00005350


	//   ....[18]....
        /*00c8*/ 	.word	0x000053c0


	//   ....[19]....
        /*00cc*/ 	.word	0x00005420


	//----- nvinfo : EIATTR_VRC_CTA_INIT_COUNT
	.align		4
.L_3133:
        /*00d0*/ 	.byte	0x02, 0x4a
	.zero		1
	.zero		1


	//----- nvinfo : EIATTR_EXIT_INSTR_OFFSETS
	.align		4
        /*00d4*/ 	.byte	0x04, 0x1c
        /*00d6*/ 	.short	(.L_3135 - .L_3134)


	//   ....[0]....
.L_3134:
        /*00d8*/ 	.word	0x00004fe0


	//----- nvinfo : EIATTR_MAX_THREADS
	.align		4
.L_3135:
        /*00dc*/ 	.byte	0x04, 0x05
        /*00de*/ 	.short	(.L_3137 - .L_3136)
.L_3136:
        /*00e0*/ 	.word	0x00000080
        /*00e4*/ 	.word	0x00000001
        /*00e8*/ 	.word	0x00000001


	//----- nvinfo : EIATTR_CRS_STACK_SIZE
	.align		4
.L_3137:
        /*00ec*/ 	.byte	0x04, 0x1e
        /*00ee*/ 	.short	(.L_3139 - .L_3138)
.L_3138:
        /*00f0*/ 	.word	0x00000000


	//----- nvinfo : EIATTR_CBANK_PARAM_SIZE
	.align		4
.L_3139:
        /*00f4*/ 	.byte	0x03, 0x19
        /*00f6*/ 	.short	0x0128


	//----- nvinfo : EIATTR_PARAM_CBANK
	.align		4
        /*00f8*/ 	.byte	0x04, 0x0a
        /*00fa*/ 	.short	(.L_3141 - .L_3140)
	.align		4
.L_3140:
        /*00fc*/ 	.word	index@(.nv.constant0._ZN10layer_norm13ln_bwd_kernelINS_13Kernel_traitsIf6__halfS2_S2_fjLj512ELj1ELj4ELj1ELj16ENS_18Kernel_traits_baseILj512EfS2_S2_S2_fjLj128EEEEELb0ELb1ELb1ELb1EEEvNS_9BwdParamsE)
        /*0100*/ 	.short	0x0380
        /*0102*/ 	.short	0x0128


	//----- nvinfo : EIATTR_SW_WAR
	.align		4
.L_3141:
        /*0104*/ 	.byte	0x04, 0x36
        /*0106*/ 	.short	(.L_3143 - .L_3142)
.L_3142:
        /*0108*/ 	.word	0x00000008
.L_3143:


//--------------------- .nv.info._ZN10layer_norm13ln_bwd_kernelINS_13Kernel_traitsIf6__halfS2_S2_fjLj512ELj1ELj4ELj1ELj16ENS_18Kernel_traits_baseILj512EfS2_S2_S2_fjLj128EEEEELb1ELb0ELb0ELb0EEEvNS_9BwdParamsE --------------------------
	.section	.nv.info._ZN10layer_norm13ln_bwd_kernelINS_13Kernel_traitsIf6__halfS2_S2_fjLj512ELj1ELj4ELj1ELj16ENS_18Kernel_traits_baseILj512EfS2_S2_S2_fjLj128EEEEELb1ELb0ELb0ELb0EEEvNS_9BwdParamsE,"",@"SHT_CUDA_INFO"
	.sectionflags	@""
	.align	4


	//----- nvinfo : EIATTR_CUDA_API_VERSION
	.align		4
        /*0000*/ 	.byte	0x04, 0x37
        /*0002*/ 	.short	(.L_3145 - .L_3144)
.L_3144:
        /*0004*/ 	.word	0x00000082


	//----- nvinfo : EIATTR_KPARAM_INFO
	.align		4
.L_3145:
        /*0008*/ 	.byte	0x04, 0x17
        /*000a*/ 	.short	(.L_3147 - .L_3146)
.L_3146:
        /*000c*/ 	.word	0x00000000
        /*0010*/ 	.short	0x0000
        /*0012*/ 	.short	0x0000
        /*0014*/ 	.byte	0x00, 0xf0, 0xa1, 0x04


	//----- nvinfo : EIATTR_SPARSE_MMA_MASK
	.align		4
.L_3147:
        /*0018*/ 	.byte	0x03, 0x50
        /*001a*/ 	.short	0x0000


	//----- nvinfo : EIATTR_MAXREG_COUNT
	.align		4
        /*001c*/ 	.byte	0x03, 0x1b
        /*001e*/ 	.short	0x00ff


	//----- nvinfo : EIATTR_NUM_BARRIERS
	.align		4
        /*0020*/ 	.byte	0x02, 0x4c
        /*0022*/ 	.byte	0x01
	.zero		1


	//----- nvinfo : EIATTR_MERCURY_ISA_VERSION
	.align		4
        /*0024*/ 	.byte	0x03, 0x5f
        /*0026*/ 	.short	0x0101


	//----- nvinfo : EIATTR_COOP_GROUP_MASK_REGIDS
	.align		4
        /*0028*/ 	.byte	0x04, 0x29
        /*002a*/ 	.short	(.L_3149 - .L_3148)


	//   ....[0]....
.L_3148:
        /*002c*/ 	.word	0xffffffff


	//   ....[1]....
        /*0030*/ 	.word	0xffffffff


	//   ....[2]....
        /*0034*/ 	.word	0xffffffff


	//   ....[3]....
        /*0038*/ 	.word	0xffffffff


	//   ....[4]....
        /*003c*/ 	.word	0xffffffff


	//   ....[5]....
        /*0040*/ 	.word	0xffffffff


	//   ....[6]....
        /*0044*/ 	.word	0xffffffff


	//   ....[7]....
        /*0048*/ 	.word	0xffffffff


	//   ....[8]....
        /*004c*/ 	.word	0xffffffff


	//   ....[9]....
        /*0050*/ 	.word	0xffffffff


	//   ....[10]....
        /*0054*/ 	.word	0x05000069


	//   ....[11]....
        /*0058*/ 	.word	0x05000069


	//   ....[12]....
        /*005c*/ 	.word	0x05000069


	//   ....[13]....
        /*0060*/ 	.word	0x05000069


	//   ....[14]....
        /*0064*/ 	.word	0x05000069


	//   ....[15]....
        /*0068*/ 	.word	0x05000069


	//   ....[16]....
        /*006c*/ 	.word	0x05000069


	//   ....[17]....
        /*0070*/ 	.word	0x05000069


	//   ....[18]....
        /*0074*/ 	.word	0x05000069


	//   ....[19]....
        /*0078*/ 	.word	0x05000069


	//----- nvinfo : EIATTR_COOP_GROUP_INSTR_OFFSETS
	.align		4
.L_3149:
        /*007c*/ 	.byte	0x04, 0x28
        /*007e*/ 	.short	(.L_3151 - .L_3150)


	//   ....[0]....
.L_3150:
        /*0080*/ 	.word	0x00001140


	//   ....[1]....
        /*0084*/ 	.word	0x00001150


	//   ....[2]....
        /*0088*/ 	.word	0x00001180


	//   ....[3]....
        /*008c*/ 	.word	0x00001190


	//   ....[4]....
        /*0090*/ 	.word	0x000011c0


	//   ....[5]....
        /*0094*/ 	.word	0x000011d0


	//   ....[6]....
        /*0098*/ 	.word	0x00001200


	//   ....[7]....
        /*009c*/ 	.word	0x00001210


	//   ....[8]....
        /*00a0*/ 	.word	0x00001240


	//   ....[9]....
        /*00a4*/ 	.word	0x00001250


	//   ....[10]....
        /*00a8*/ 	.word	0x000041f0


	//   ....[11]....
        /*00ac*/ 	.word	0x00004280


	//   ....[12]....
        /*00b0*/ 	.word	0x000042f0


	//   ....[13]....
        /*00b4*/ 	.word	0x00004350


	//   ....[14]....
        /*00b8*/ 	.word	0x000043c0


	//   ....[15]....
        /*00bc*/ 	.word	0x00004420


	//   ....[16]....
        /*00c0*/ 	.word	0x00004490


	//   ....[17]....
        /*00c4*/ 	.word	0x000044f0


	//   ....[18]....
        /*00c8*/ 	.word	0x00004560


	//   ....[19]....
        /*00cc*/ 	.word	0x000045c0


	//----- nvinfo : EIATTR_VRC_CTA_INIT_COUNT
	.align		4
.L_3151:
        /*00d0*/ 	.byte	0x02, 0x4a
	.zero		1
	.zero		1


	//----- nvinfo : EIATTR_EXIT_INSTR_OFFSETS
	.align		4
        /*00d4*/ 	.byte	0x04, 0x1c
        /*00d6*/ 	.short	(.L_3153 - .L_3152)


	//   ....[0]....
.L_3152:
        /*00d8*/ 	.word	0x00004150


	//   ....[1]....
        /*00dc*/ 	.word	0x00004180


	//----- nvinfo : EIATTR_MAX_THREADS
	.align		4
.L_3153:
        /*00e0*/ 	.byte	0x04, 0x05
        /*00e2*/ 	.short	(.L_3155 - .L_3154)
.L_3154:
        /*00e4*/ 	.word	0x00000080
        /*00e8*/ 	.word	0x00000001
        /*00ec*/ 	.word	0x00000001


	//----- nvinfo : EIATTR_CRS_STACK_SIZE
	.align		4
.L_3155:
        /*00f0*/ 	.byte	0x04, 0x1e
        /*00f2*/ 	.short	(.L_3157 - .L_3156)
.L_3156:
        /*00f4*/ 	.word	0x00000000


	//----- nvinfo : EIATTR_CBANK_PARAM_SIZE
	.align		4
.L_3157:
        /*00f8*/ 	.byte	0x03, 0x19
        /*00fa*/ 	.short	0x0128


	//----- nvinfo : EIATTR_PARAM_CBANK
	.align		4
        /*00fc*/ 	.byte	0x04, 0x0a
        /*00fe*/ 	.short	(.L_3159 - .L_3158)
	.align		4
.L_3158:
        /*0100*/ 	.word	index@(.nv.constant0._ZN10layer_norm13ln_bwd_kernelINS_13Kernel_traitsIf6__halfS2_S2_fjLj512ELj1ELj4ELj1ELj16ENS_18Kernel_traits_baseILj512EfS2_S2_S2_fjLj128EEEEELb1ELb0ELb0ELb0EEEvNS_9BwdParamsE)
        /*0104*/ 	.short	0x0380
        /*0106*/ 	.short	0x0128


	//----- nvinfo : EIATTR_SW_WAR
	.align		4
.L_3159:
        /*0108*/ 	.byte	0x04, 0x36
        /*010a*/ 	.short	(.L_3161 - .L_3160)
.L_3160:
        /*010c*/ 	.word	0x00000008
.L_3161:


//--------------------- .nv.info._ZN10layer_norm13ln_bwd_kernelINS_13Kernel_traitsIf6__halfS2_S2_fjLj512ELj1ELj4ELj1ELj16ENS_18Kernel_traits_baseILj512EfS2_S2_S2_fjLj128EEEEELb1ELb0ELb0ELb1EEEvNS_9BwdParamsE --------------------------
	.section	.nv.info._ZN10layer_norm13ln_bwd_kernelINS_13Kernel_traitsIf6__halfS2_S2_fjLj512ELj1ELj4ELj1ELj16ENS_18Kernel_traits_baseILj512EfS2_S2_S2_fjLj128EEEEELb1ELb0ELb0ELb1EEEvNS_9BwdParamsE,"",@"SHT_CUDA_INFO"
	.sectionflags	@""
	.align	4


	//----- nvinfo : EIATTR_CUDA_API_VERSION
	.align		4
        /*0000*/ 	.byte	0x04, 0x37
        /*0002*/ 	.short	(.L_3163 - .L_3162)
.L_3162:
        /*0004*/ 	.word	0x00000082


	//----- nvinfo : EIATTR_KPARAM_INFO
	.align		4
.L_3163:
        /*0008*/ 	.byte	0x04, 0x17
        /*000a*/ 	.short	(.L_3165 - .L_3164)
.L_3164:
        /*000c*/ 	.word	0x00000000
        /*0010*/ 	.short	0x0000
        /*0012*/ 	.short	0x0000
        /*0014*/ 	.byte	0x00, 0xf0, 0xa1, 0x04


	//----- nvinfo : EIATTR_SPARSE_MMA_MASK
	.align		4
.L_3165:
        /*0018*/ 	.byte	0x03, 0x50
        /*001a*/ 	.short	0x0000


	//----- nvinfo : EIATTR_MAXREG_COUNT
	.align		4
        /*001c*/ 	.byte	0x03, 0x1b
        /*001e*/ 	.short	0x00ff


	//----- nvinfo : EIATTR_NUM_BARRIERS
	.align		4
        /*0020*/ 	.byte	0x02, 0x4c
        /*0022*/ 	.byte	0x01
	.zero		1


	//----- nvinfo : EIATTR_MERCURY_ISA_VERSION
	.align		4
        /*0024*/ 	.byte	0x03, 0x5f
        /*0026*/ 	.short	0x0101


	//----- nvinfo : EIATTR_COOP_GROUP_MASK_REGIDS
	.align		4
        /*0028*/ 	.byte	0x04, 0x29
        /*002a*/ 	.short	(.L_3167 - .L_3166)


	//   ....[0]....
.L_3166:
        /*002c*/ 	.word	0xffffffff


	//   ....[1]....
        /*0030*/ 	.word	0xffffffff


	//   ....[2]....
        /*0034*/ 	.word	0xffffffff


	//   ....[3]....
        /*0038*/ 	.word	0xffffffff


	//   ....[4]....
        /*003c*/ 	.word	0xffffffff


	//   ....[5]....
        /*0040*/ 	.word	0xffffffff


	//   ....[6]....
        /*0044*/ 	.word	0xffffffff


	//   ....[7]....
        /*0048*/ 	.word	0xffffffff


	//   ....[8]....
        /*004c*/ 	.word	0xffffffff


	//   ....[9]....
        /*0050*/ 	.word	0xffffffff


	//   ....[10]....
        /*0054*/ 	.word	0x05000066


	//   ....[11]....
        /*0058*/ 	.word	0x05000066


	//   ....[12]....
        /*005c*/ 	.word	0x05000066


	//   ....[13]....
        /*0060*/ 	.word	0x05000066


	//   ....[14]....
        /*0064*/ 	.word	0x05000066


	//   ....[15]....
        /*0068*/ 	.word	0x05000066


	//   ....[16]....
        /*006c*/ 	.word	0x05000066


	//   ....[17]....
        /*0070*/ 	.word	0x05000066


	//   ....[18]....
        /*0074*/ 	.word	0x05000066


	//   ....[19]....
        /*0078*/ 	.word	0x05000066


	//----- nvinfo : EIATTR_COOP_GROUP_INSTR_OFFSETS
	.align		4
.L_3167:
        /*007c*/ 	.byte	0x04, 0x28
        /*007e*/ 	.short	(.L_3169 - .L_3168)


	//   ....[0]....
.L_3168:
        /*0080*/ 	.word	0x000019d0


	//   ....[1]....
        /*0084*/ 	.word	0x000019e0


	//   ....[2]....
        /*0088*/ 	.word	0x00001a10


	//   ....[3]....
        /*008c*/ 	.word	0x00001a20


	//   ....[4]....
        /*0090*/ 	.word	0x00001a50


	//   ....[5]....
        /*0094*/ 	.word	0x00001a60


	//   ....[6]....
        /*0098*/ 	.word	0x00001a90


	//   ....[7]....
        /*009c*/ 	.word	0x00001aa0


	//   ....[8]....
        /*00a0*/ 	.word	0x00001ad0


	//   ....[9]....
        /*00a4*/ 	.word	0x00001ae0


	//   ....[10]....
        /*00a8*/ 	.word	0x00004870


	//   ....[11]....
        /*00ac*/ 	.word	0x00004900


	//   ....[12]....
        /*00b0*/ 	.word	0x00004970


	//   ....[13]....
        /*00b4*/ 	.word	0x000049d0


	//   ....[14]....
        /*00b8*/ 	.word	0x00004a40


	//   ....[15]....
        /*00bc*/ 	.word	0x00004aa0


	//   ....[16]....
        /*00c0*/ 	.word	0x00004b10


	//   ....[17]....
        /*00c4*/ 	.word	0x00004b70


	//   ....[18]....
        /*00c8*/ 	.word	0x00004be0


	//   ....[19]....
        /*00cc*/ 	.word	0x00004c40


	//----- nvinfo : EIATTR_VRC_CTA_INIT_COUNT
	.align		4
.L_3169:
        /*00d0*/ 	.byte	0x02, 0x4a
	.zero		1
	.zero		1


	//----- nvinfo : EIATTR_EXIT_INSTR_OFFSETS
	.align		4
        /*00d4*/ 	.byte	0x04, 0x1c
        /*00d6*/ 	.short	(.L_3171 - .L_3170)


	//   ....[0]....
.L_3170:
        /*00d8*/ 	.word	0x00004800


	//----- nvinfo : EIATTR_MAX_THREADS
	.align		4
.L_3171:
        /*00dc*/ 	.byte	0x04, 0x05
        /*00de*/ 	.short	(.L_3173 - .L_3172)
.L_3172:
        /*00e0*/ 	.word	0x00000080
        /*00e4*/ 	.word	0x00000001
        /*00e8*/ 	.word	0x00000001


	//----- nvinfo : EIATTR_CRS_STACK_SIZE
	.align		4
.L_3173:
        /*00ec*/ 	.byte	0x04, 0x1e
        /*00ee*/ 	.short	(.L_3175 - .L_3174)
.L_3174:
        /*00f0*/ 	.word	0x00000000


	//----- nvinfo : EIATTR_CBANK_PARAM_SIZE
	.align		4
.L_3175:
        /*00f4*/ 	.byte	0x03, 0x19
        /*00f6*/ 	.short	0x0128


	//----- nvinfo : EIATTR_PARAM_CBANK
	.align		4
        /*00f8*/ 	.byte	0x04, 0x0a
        /*00fa*/ 	.short	(.L_3177 - .L_3176)
	.align		4
.L_3176:
        /*00fc*/ 	.word	index@(.nv.constant0._ZN10layer_norm13ln_bwd_kernelINS_13Kernel_traitsIf6__halfS2_S2_fjLj512ELj1ELj4ELj1ELj16ENS_18Kernel_traits_baseILj512EfS2_S2_S2_fjLj128EEEEELb1ELb0ELb0ELb1EEEvNS_9BwdParamsE)
        /*0100*/ 	.short	0x0380
        /*0102*/ 	.short	0x0128


	//----- nvinfo : EIATTR_SW_WAR
	.align		4
.L_3177:
        /*0104*/ 	.byte	0x04, 0x36
        /*0106*/ 	.short	(.L_3179 - .L_3178)
.L_3178:
        /*0108*/ 	.word	0x00000008
.L_3179:


//--------------------- .nv.info._ZN10layer_norm22ln_bwd_finalize_kernelINS_22Kernel_traits_finalizeILj512Ef6__halfS2_S2_fjLb0ELj1024ELj4ENS_18Kernel_traits_baseILj512EfS2_S2_S2_fjLj1024EEEEELb0ELb0EEEvNS_9BwdParamsE --------------------------
	.section	.nv.info._ZN10layer_norm22ln_bwd_finalize_kernelINS_22Kernel_traits_finalizeILj512Ef6__halfS2_S2_fjLb0ELj1024ELj4ENS_18Kernel_traits_baseILj512EfS2_S2_S2_fjLj1024EEEEELb0ELb0EEEvNS_9BwdParamsE,"",@"SHT_CUDA_INFO"
	.sectionflags	@""
	.align	4


	//----- nvinfo : EIATTR_CUDA_API_VERSION
	.align		4
        /*0000*/ 	.byte	0x04, 0x37
        /*0002*/ 	.short	(.L_3181 - .L_3180)
.L_3180:
        /*0004*/ 	.word	0x00000082


	//----- nvinfo : EIATTR_KPARAM_INFO
	.align		4
.L_3181:
        /*0008*/ 	.byte	0x04, 0x17
        /*000a*/ 	.short	(.L_3183 - .L_3182)
.L_3182:
        /*000c*/ 	.word	0x00000000
        /*0010*/ 	.short	0x0000
        /*0012*/ 	.short	0x0000
        /*0014*/ 	.byte	0x00, 0xf0, 0xa1, 0x04


	//----- nvinfo : EIATTR_SPARSE_MMA_MASK
	.align		4
.L_3183:
        /*0018*/ 	.byte	0x03, 0x50
        /*001a*/ 	.short	0x0000


	//----- nvinfo : EIATTR_MAXREG_COUNT
	.align		4
        /*001c*/ 	.byte	0x03, 0x1b
        /*001e*/ 	.short	0x0040


	//----- nvinfo : EIATTR_NUM_BARRIERS
	.align		4
        /*0020*/ 	.byte	0x02, 0x4c
        /*0022*/ 	.byte	0x01
	.zero		1


	//----- nvinfo : EIATTR_MERCURY_ISA_VERSION
	.align		4
        /*0024*/ 	.byte	0x03, 0x5f
        /*0026*/ 	.short	0x0101


	//----- nvinfo : EIATTR_COOP_GROUP_MASK_REGIDS
	.align		4
        /*0028*/ 	.byte	0x04, 0x29
        /*002a*/ 	.short	(.L_3185 - .L_3184)


	//   ....[0]....
.L_3184:
        /*002c*/ 	.word	0xffffffff


	//   ....[1]....
        /*0030*/ 	.word	0xffffffff


	//   ....[2]....
        /*0034*/ 	.word	0xffffffff


	//   ....[3]....
        /*0038*/ 	.word	0xffffffff


	//   ....[4]....
        /*003c*/ 	.word	0xffffffff


	//   ....[5]....
        /*0040*/ 	.word	0xffffffff


	//   ....[6]....
        /*0044*/ 	.word	0xffffffff


	//   ....[7]....
        /*0048*/ 	.word	0xffffffff


	//   ....[8]....
        /*004c*/ 	.word	0xffffffff


	//   ....[9]....
        /*0050*/ 	.word	0xffffffff


	//----- nvinfo : EIATTR_COOP_GROUP_INSTR_OFFSETS
	.align		4
.L_3185:
        /*0054*/ 	.byte	0x04, 0x28
        /*0056*/ 	.short	(.L_3187 - .L_3186)


	//   ....[0]....
.L_3186:
        /*0058*/ 	.word	0x000015e0


	//   ....[1]....
        /*005c*/ 	.word	0x000015f0


	//   ....[2]....
        /*0060*/ 	.word	0x00001620


	//   ....[3]....
        /*0064*/ 	.word	0x00001630


	//   ....[4]....
        /*0068*/ 	.word	0x00001660


	//   ....[5]....
        /*006c*/ 	.word	0x00001670


	//   ....[6]....
        /*0070*/ 	.word	0x000016b0


	//   ....[7]....
        /*0074*/ 	.word	0x000016e0


	//   ....[8]....
        /*0078*/ 	.word	0x00001710


	//   ....[9]....
        /*007c*/ 	.word	0x00001720


	//----- nvinfo : EIATTR_VRC_CTA_INIT_COUNT
	.align		4
.L_3187:
        /*0080*/ 	.byte	0x02, 0x4a
	.zero		1
	.zero		1


	//----- nvinfo : EIATTR_EXIT_INSTR_OFFSETS
	.align		4
        /*0084*/ 	.byte	0x04, 0x1c
        /*0086*/ 	.short	(.L_3189 - .L_3188)


	//   ....[0]....
.L_3188:
        /*0088*/ 	.word	0x00000060


	//   ....[1]....
        /*008c*/ 	.word	0x00001780


	//   ....[2]....
        /*0090*/ 	.word	0x000017b0


	//   ....[3]....
        /*0094*/ 	.word	0x00001850


	//----- nvinfo : EIATTR_MAX_THREADS
	.align		4
.L_3189:
        /*0098*/ 	.byte	0x04, 0x05
        /*009a*/ 	.short	(.L_3191 - .L_3190)
.L_3190:
        /*009c*/ 	.word	0x00000400
        /*00a0*/ 	.word	0x00000001
        /*00a4*/ 	.word	0x00000001


	//----- nvinfo : EIATTR_CRS_STACK_SIZE
	.align		4
.L_3191:
        /*00a8*/ 	.byte	0x04, 0x1e
        /*00aa*/ 	.short	(.L_3193 - .L_3192)
.L_3192:
        /*00ac*/ 	.word	0x00000000


	//----- nvinfo : EIATTR_CBANK_PARAM_SIZE
	.align		4
.L_3193:
        /*00b0*/ 	.byte	0x03, 0x19
        /*00b2*/ 	.short	0x0128


	//----- nvinfo : EIATTR_PARAM_CBANK
	.align		4
        /*00b4*/ 	.byte	0x04, 0x0a
        /*00b6*/ 	.short	(.L_3195 - .L_3194)
	.align		4
.L_3194:
        /*00b8*/ 	.word	index@(.nv.constant0._ZN10layer_norm22ln_bwd_finalize_kernelINS_22Kernel_traits_finalizeILj512Ef6__halfS2_S2_fjLb0ELj1024ELj4ENS_18Kernel_traits_baseILj512EfS2_S2_S2_fjLj1024EEEEELb0ELb0EEEvNS_9BwdParamsE)
        /*00bc*/ 	.short	0x0380
        /*00be*/ 	.short	0x0128


	//----- nvinfo : EIATTR_SW_WAR
	.align		4
.L_3195:
        /*00c0*/ 	.byte	0x04, 0x36
        /*00c2*/ 	.short	(.L_3197 - .L_3196)
.L_3196:
        /*00c4*/ 	.word	0x00000008
.L_3197:


//--------------------- .nv.info._ZN10layer_norm13ln_bwd_kernelINS_13Kernel_traitsIf6__halfS2_S2_fjLj512ELj1ELj4ELj1ELj16ENS_18Kernel_traits_baseILj512EfS2_S2_S2_fjLj128EEEEELb1ELb0ELb1ELb0EEEvNS_9BwdParamsE --------------------------
	.section	.nv.info._ZN10layer_norm13ln_bwd_kernelINS_13Kernel_traitsIf6__halfS2_S2_fjLj512ELj1ELj4ELj1ELj16ENS_18Kernel_traits_baseILj512EfS2_S2_S2_fjLj128EEEEELb1ELb0ELb1ELb0EEEvNS_9BwdParamsE,"",@"SHT_CUDA_INFO"
	.sectionflags	@""
	.align	4


	//----- nvinfo : EIATTR_CUDA_API_VERSION
	.align		4
        /*0000*/ 	.byte	0x04, 0x37
        /*0002*/ 	.short	(.L_3199 - .L_3198)
.L_3198:
        /*0004*/ 	.word	0x00000082


	//----- nvinfo : EIATTR_KPARAM_INFO
	.align		4
.L_3199:
        /*0008*/ 	.byte	0x04, 0x17
        /*000a*/ 	.short	(.L_3201 - .L_3200)
.L_3200:
        /*000c*/ 	.word	0x00000000
        /*0010*/ 	.short	0x0000
        /*0012*/ 	.short	0x0000
        /*0014*/ 	.byte	0x00, 0xf0, 0xa1, 0x04


	//----- nvinfo : EIATTR_SPARSE_MMA_MASK
	.align		4
.L_3201:
        /*0018*/ 	.byte	0x03, 0x50
        /*001a*/ 	.short	0x0000


	//----- nvinfo : EIATTR_MAXREG_COUNT
	.align		4
        /*001c*/ 	.byte	0x03, 0x1b
        /*001e*/ 	.short	0x00ff


	//----- nvinfo : EIATTR_NUM_BARRIERS
	.align		4
        /*0020*/ 	.byte	0x02, 0x4c
        /*0022*/ 	.byte	0x01
	.zero		1


	//----- nvinfo : EIATTR_MERCURY_ISA_VERSION
	.align		4
        /*0024*/ 	.byte	0x03, 0x5f
        /*0026*/ 	.short	0x0101


	//----- nvinfo : EIATTR_COOP_GROUP_MASK_REGIDS
	.align		4
        /*0028*/ 	.byte	0x04, 0x29
        /*002a*/ 	.short	(.L_3203 - .L_3202)


	//   ....[0]....
.L_3202:
        /*002c*/ 	.word	0xffffffff


	//   ....[1]....
        /*0030*/ 	.word	0xffffffff


	//   ....[2]....
        /*0034*/ 	.word	0xffffffff


	//   ....[3]....
        /*0038*/ 	.word	0xffffffff


	//   ....[4]....
        /*003c*/ 	.word	0xffffffff


	//   ....[5]....
        /*0040*/ 	.word	0xffffffff


	//   ....[6]....
        /*0044*/ 	.word	0xffffffff


	//   ....[7]....
        /*0048*/ 	.word	0xffffffff


	//   ....[8]....
        /*004c*/ 	.word	0xffffffff


	//   ....[9]....
        /*0050*/ 	.word	0xffffffff


	//   ....[10]....
        /*0054*/ 	.word	0x05000073


	//   ....[11]....
        /*0058*/ 	.word	0x05000073


	//   ....[12]....
        /*005c*/ 	.word	0x05000073


	//   ....[13]....
        /*0060*/ 	.word	0x05000073


	//   ....[14]....
        /*0064*/ 	.word	0x05000073


	//   ....[15]....
        /*0068*/ 	.word	0x05000073


	//   ....[16]....
        /*006c*/ 	.word	0x05000073


	//   ....[17]....
        /*0070*/ 	.word	0x05000073


	//   ....[18]....
        /*0074*/ 	.word	0x05000073


	//   ....[19]....
        /*0078*/ 	.word	0x05000073


	//----- nvinfo : EIATTR_COOP_GROUP_INSTR_OFFSETS
	.align		4
.L_3203:
        /*007c*/ 	.byte	0x04, 0x28
        /*007e*/ 	.short	(.L_3205 - .L_3204)


	//   ....[0]....
.L_3204:
        /*0080*/ 	.word	0x00001540


	//   ....[1]....
        /*0084*/ 	.word	0x00001550


	//   ....[2]....
        /*0088*/ 	.word	0x00001580


	//   ....[3]....
        /*008c*/ 	.word	0x00001590


	//   ....[4]....
        /*0090*/ 	.word	0x000015c0


	//   ....[5]....
        /*0094*/ 	.word	0x000015d0


	//   ....[6]....
        /*0098*/ 	.word	0x00001600


	//   ....[7]....
        /*009c*/ 	.word	0x00001610


	//   ....[8]....
        /*00a0*/ 	.word	0x00001640


	//   ....[9]....
        /*00a4*/ 	.word	0x00001650


	//   ....[10]....
        /*00a8*/ 	.word	0x00005590


	//   ....[11]....
        /*00ac*/ 	.word	0x00005620


	//   ....[12]....
        /*00b0*/ 	.word	0x00005690


	//   ....[13]....
        /*00b4*/ 	.word	0x000056f0


	//   ....[14]....
        /*00b8*/ 	.word	0x00005760


	//   ....[15]....
        /*00bc*/ 	.word	0x000057c0


	//   ....[16]....
        /*00c0*/ 	.word	0x00005830


	//   ....[17]....
        /*00c4*/ 	.word	0x00005890


	//   ....[18]....
        /*00c8*/ 	.word	0x00005900


	//   ....[19]....
        /*00cc*/ 	.word	0x00005960


	//----- nvinfo : EIATTR_VRC_CTA_INIT_COUNT
	.align		4
.L_3205:
        /*00d0*/ 	.byte	0x02, 0x4a
	.zero		1
	.zero		1


	//----- nvinfo : EIATTR_EXIT_INSTR_OFFSETS
	.align		4
        /*00d4*/ 	.byte	0x04, 0x1c
        /*00d6*/ 	.short	(.L_3207 - .L_3206)


	//   ....[0]....
.L_3206:
        /*00d8*/ 	.word	0x000054f0


	//   ....[1]....
        /*00dc*/ 	.word	0x00005520


	//----- nvinfo : EIATTR_MAX_THREADS
	.align		4
.L_3207:
        /*00e0*/ 	.byte	0x04, 0x05
        /*00e2*/ 	.short	(.L_3209 - .L_3208)
.L_3208:
        /*00e4*/ 	.word	0x00000080
        /*00e8*/ 	.word	0x00000001
        /*00ec*/ 	.word	0x00000001


	//----- nvinfo : EIATTR_CRS_STACK_SIZE
	.align		4
.L_3209:
        /*00f0*/ 	.byte	0x04, 0x1e
        /*00f2*/ 	.short	(.L_3211 - .L_3210)
.L_3210:
        /*00f4*/ 	.word	0x00000000


	//----- nvinfo : EIATTR_CBANK_PARAM_SIZE
	.align		4
.L_3211:
        /*00f8*/ 	.byte	0x03, 0x19
        /*00fa*/ 	.short	0x0128


	//----- nvinfo : EIATTR_PARAM_CBANK
	.align		4
        /*00fc*/ 	.byte	0x04, 0x0a
        /*00fe*/ 	.short	(.L_3213 - .L_3212)
	.align		4
.L_3212:
        /*0100*/ 	.word	index@(.nv.constant0._ZN10layer_norm13ln_bwd_kernelINS_13Kernel_traitsIf6__halfS2_S2_fjLj512ELj1ELj4ELj1ELj16ENS_18Kernel_traits_baseILj512EfS2_S2_S2_fjLj128EEEEELb1ELb0ELb1ELb0EEEvNS_9BwdParamsE)
        /*0104*/ 	.short	0x0380
        /*0106*/ 	.short	0x0128


	//----- nvinfo : EIATTR_SW_WAR
	.align		4
.L_3213:
        /*0108*/ 	.byte	0x04, 0x36
        /*010a*/ 	.short	(.L_3215 - .L_3214)
.L_3214:
        /*010c*/ 	.word	0x00000008
.L_3215:


//--------------------- .nv.info._ZN10layer_norm22ln_bwd_finalize_kernelINS_22Kernel_traits_finalizeILj512Ef6__halfS2_S2_fjLb0ELj1024ELj4ENS_18Kernel_traits_baseILj512EfS2_S2_S2_fjLj1024EEEEELb0ELb1EEEvNS_9BwdParamsE --------------------------
	.section	.nv.info._ZN10layer_norm22ln_bwd_finalize_kernelINS_22Kernel_traits_finalizeILj512Ef6__halfS2_S2_fjLb0ELj1024ELj4ENS_18Kernel_traits_baseILj512EfS2_S2_S2_fjLj1024EEEEELb0ELb1EEEvNS_9BwdParamsE,"",@"SHT_CUDA_INFO"
	.sectionflags	@""
	.align	4


	//----- nvinfo : EIATTR_CUDA_API_VERSION
	.align		4
        /*0000*/ 	.byte	0x04, 0x37
        /*0002*/ 	.short	(.L_3217 - .L_3216)
.L_3216:
        /*0004*/ 	.word	0x00000082


	//----- nvinfo : EIATTR_KPARAM_INFO
	.align		4
.L_3217:
        /*0008*/ 	.byte	0x04, 0x17
        /*000a*/ 	.short	(.L_3219 - .L_3218)
.L_3218:
        /*000c*/ 	.word	0x00000000
        /*0010*/ 	.short	0x0000
        /*0012*/ 	.short	0x0000
        /*0014*/ 	.byte	0x00, 0xf0, 0xa1, 0x04


	//----- nvinfo : EIATTR_SPARSE_MMA_MASK
	.align		4
.L_3219:
        /*0018*/ 	.byte	0x03, 0x50
        /*001a*/ 	.short	0x0000


	//----- nvinfo : EIATTR_MAXREG_COUNT
	.align		4
        /*001c*/ 	.byte	0x03, 0x1b
        /*001e*/ 	.short	0x0040


	//----- nvinfo : EIATTR_NUM_BARRIERS
	.align		4
        /*0020*/ 	.byte	0x02, 0x4c
        /*0022*/ 	.byte	0x01
	.zero		1


	//----- nvinfo : EIATTR_MERCURY_ISA_VERSION
	.align		4
        /*0024*/ 	.byte	0x03, 0x5f
        /*0026*/ 	.short	0x0101


	//----- nvinfo : EIATTR_COOP_GROUP_MASK_REGIDS
	.align		4
        /*0028*/ 	.byte	0x04, 0x29
        /*002a*/ 	.short	(.L_3221 - .L_3220)


	//   ....[0]....
.L_3220:
        /*002c*/ 	.word	0xffffffff


	//   ....[1]....
        /*0030*/ 	.word	0xffffffff


	//   ....[2]....
        /*0034*/ 	.word	0xffffffff


	//   ....[3]....
        /*0038*/ 	.word	0xffffffff


	//   ....[4]....
        /*003c*/ 	.word	0xffffffff


	//   ....[5]....
        /*0040*/ 	.word	0xffffffff


	//   ....[6]....
        /*0044*/ 	.word	0xffffffff


	//   ....[7]....
        /*0048*/ 	.word	0xffffffff


	//   ....[8]....
        /*004c*/ 	.word	0xffffffff


	//   ....[9]....
        /*0050*/ 	.word	0xffffffff


	//----- nvinfo : EIATTR_COOP_GROUP_INSTR_OFFSETS
	.align		4
.L_3221:
        /*0054*/ 	.byte	0x04, 0x28
        /*0056*/ 	.short	(.L_3223 - .L_3222)


	//   ....[0]....
.L_3222:
        /*0058*/ 	.word	0x00001630


	//   ....[1]....
        /*005c*/ 	.word	0x00001640


	//   ....[2]....
        /*0060*/ 	.word	0x00001670


	//   ....[3]....
        /*0064*/ 	.word	0x00001680


	//   ....[4]....
        /*0068*/ 	.word	0x000016b0


	//   ....[5]....
        /*006c*/ 	.word	0x000016c0


	//   ....[6]....
        /*0070*/ 	.word	0x000016f0


	//   ....[7]....
        /*0074*/ 	.word	0x00001710


	//   ....[8]....
        /*0078*/ 	.word	0x00001740


	//   ....[9]....
        /*007c*/ 	.word	0x00001750


	//----- nvinfo : EIATTR_VRC_CTA_INIT_COUNT
	.align		4
.L_3223:
        /*0080*/ 	.byte	0x02, 0x4a
	.zero		1
	.zero		1


	//----- nvinfo : EIATTR_EXIT_INSTR_OFFSETS
	.align		4
        /*0084*/ 	.byte	0x04, 0x1c
        /*0086*/ 	.short	(.L_3225 - .L_3224)


	//   ....[0]....
.L_3224:
        /*0088*/ 	.word	0x00000070


	//   ....[1]....
        /*008c*/ 	.word	0x000017b0


	//   ....[2]....
        /*0090*/ 	.word	0x00001860


	//----- nvinfo : EIATTR_MAX_THREADS
	.align		4
.L_3225:
        /*0094*/ 	.byte	0x04, 0x05
        /*0096*/ 	.short	(.L_3227 - .L_3226)
.L_3226:
        /*0098*/ 	.word	0x00000400
        /*009c*/ 	.word	0x00000001
        /*00a0*/ 	.word	0x00000001


	//----- nvinfo : EIATTR_CRS_STACK_SIZE
	.align		4
.L_3227:
        /*00a4*/ 	.byte	0x04, 0x1e
        /*00a6*/ 	.short	(.L_3229 - .L_3228)
.L_3228:
        /*00a8*/ 	.word	0x00000000


	//----- nvinfo : EIATTR_CBANK_PARAM_SIZE
	.align		4
.L_3229:
        /*00ac*/ 	.byte	0x03, 0x19
        /*00ae*/ 	.short	0x0128


	//----- nvinfo : EIATTR_PARAM_CBANK
	.align		4
        /*00b0*/ 	.byte	0x04, 0x0a
        /*00b2*/ 	.short	(.L_3231 - .L_3230)
	.align		4
.L_3230:
        /*00b4*/ 	.word	index@(.nv.constant0._ZN10layer_norm22ln_bwd_finalize_kernelINS_22Kernel_traits_finalizeILj512Ef6__halfS2_S2_fjLb0ELj1024ELj4ENS_18Kernel_traits_baseILj512EfS2_S2_S2_fjLj1024EEEEELb0ELb1EEEvNS_9BwdParamsE)
        /*00b8*/ 	.short	0x0380
        /*00ba*/ 	.short	0x0128


	//----- nvinfo : EIATTR_SW_WAR
	.align		4
.L_3231:
        /*00bc*/ 	.byte	0x04, 0x36
        /*00be*/ 	.short	(.L_3233 - .L_3232)
.L_3232:
        /*00c0*/ 	.word	0x00000008
.L_3233:


//--------------------- .nv.info._ZN10layer_norm13ln_bwd_kernelINS_13Kernel_traitsIf6__halfS2_S2_fjLj512ELj1ELj4ELj1ELj16ENS_18Kernel_traits_baseILj512EfS2_S2_S2_fjLj128EEEEELb1ELb0ELb1ELb1EEEvNS_9BwdParamsE --------------------------
	.section	.nv.info._ZN10layer_norm13ln_bwd_kernelINS_13Kernel_traitsIf6__halfS2_S2_fjLj512ELj1ELj4ELj1ELj16ENS_18Kernel_traits_baseILj512EfS2_S2_S2_fjLj128EEEEELb1ELb0ELb1ELb1EEEvNS_9BwdParamsE,"",@"SHT_CUDA_INFO"
	.sectionflags	@""
	.align	4


	//----- nvinfo : EIATTR_CUDA_API_VERSION
	.align		4
        /*0000*/ 	.byte	0x04, 0x37
        /*0002*/ 	.short	(.L_3235 - .L_3234)
.L_3234:
        /*0004*/ 	.word	0x00000082


	//----- nvinfo : EIATTR_KPARAM_INFO
	.align		4
.L_3235:
        /*0008*/ 	.byte	0x04, 0x17
        /*000a*/ 	.short	(.L_3237 - .L_3236)
.L_3236:
        /*000c*/ 	.word	0x00000000
        /*0010*/ 	.short	0x0000
        /*0012*/ 	.short	0x0000
        /*0014*/ 	.byte	0x00, 0xf0, 0xa1, 0x04


	//----- nvinfo : EIATTR_SPARSE_MMA_MASK
	.align		4
.L_3237:
        /*0018*/ 	.byte	0x03, 0x50
        /*001a*/ 	.short	0x0000


	//----- nvinfo : EIATTR_MAXREG_COUNT
	.align		4
        /*001c*/ 	.byte	0x03, 0x1b
        /*001e*/ 	.short	0x00ff


	//----- nvinfo : EIATTR_NUM_BARRIERS
	.align		4
        /*0020*/ 	.byte	0x02, 0x4c
        /*0022*/ 	.byte	0x01
	.zero		1


	//----- nvinfo : EIATTR_MERCURY_ISA_VERSION
	.align		4
        /*0024*/ 	.byte	0x03, 0x5f
        /*0026*/ 	.short	0x0101


	//----- nvinfo : EIATTR_COOP_GROUP_MASK_REGIDS
	.align		4
        /*0028*/ 	.byte	0x04, 0x29
        /*002a*/ 	.short	(.L_3239 - .L_3238)


	//   ....[0]....
.L_3238:
        /*002c*/ 	.word	0xffffffff


	//   ....[1]....
        /*0030*/ 	.word	0xffffffff


	//   ....[2]....
        /*0034*/ 	.word	0xffffffff


	//   ....[3]....
        /*0038*/ 	.word	0xffffffff


	//   ....[4]....
        /*003c*/ 	.word	0xffffffff


	//   ....[5]....
        /*0040*/ 	.word	0xffffffff


	//   ....[6]....
        /*0044*/ 	.word	0xffffffff


	//   ....[7]....
        /*0048*/ 	.word	0xffffffff


	//   ....[8]....
        /*004c*/ 	.word	0xffffffff


	//   ....[9]....
        /*0050*/ 	.word	0xffffffff


	//   ....[10]....
        /*0054*/ 	.word	0x05000062


	//   ....[11]....
        /*0058*/ 	.word	0x05000062


	//   ....[12]....
        /*005c*/ 	.word	0x05000062


	//   ....[13]....
        /*0060*/ 	.word	0x05000062


	//   ....[14]....
        /*0064*/ 	.word	0x05000062


	//   ....[15]....
        /*0068*/ 	.word	0x05000062


	//   ....[16]....
        /*006c*/ 	.word	0x05000062


	//   ....[17]....
        /*0070*/ 	.word	0x05000062


	//   ....[18]....
        /*0074*/ 	.word	0x05000062


	//   ....[19]....
        /*0078*/ 	.word	0x05000062


	//----- nvinfo : EIATTR_COOP_GROUP_INSTR_OFFSETS
	.align		4
.L_3239:
        /*007c*/ 	.byte	0x04, 0x28
        /*007e*/ 	.short	(.L_3241 - .L_3240)


	//   ....[0]....
.L_3240:
        /*0080*/ 	.word	0x000011d0


	//   ....[1]....
        /*0084*/ 	.word	0x000011e0


	//   ....[2]....
        /*0088*/ 	.word	0x00001210


	//   ....[3]....
        /*008c*/ 	.word	0x00001220


	//   ....[4]....
        /*0090*/ 	.word	0x00001250


	//   ....[5]....
        /*0094*/ 	.word	0x00001260


	//   ....[6]....
        /*0098*/ 	.word	0x00001290


	//   ....[7]....
        /*009c*/ 	.word	0x000012a0


	//   ....[8]....
        /*00a0*/ 	.word	0x000012d0


	//   ....[9]....
        /*00a4*/ 	.word	0x000012e0


	//   ....[10]....
        /*00a8*/ 	.word	0x00004f70


	//   ....[11]....
        /*00ac*/ 	.word	0x00005000


	//   ....[12]....
        /*00b0*/ 	.word	0x00005070


	//   ....[13]....
        /*00b4*/ 	.word	0x000050d0


	//   ....[14]....
        /*00b8*/ 	.word	0x00005140


	//   ....[15]....
        /*00bc*/ 	.word	0x000051a0


	//   ....[16]....
        /*00c0*/ 	.word	0x00005210


	//   ....[17]....
        /*00c4*/ 	.word	0x00005270


	//   ....[18]....
        /*00c8*/ 	.word	0x000052e0


	//   ....[19]....
        /*00cc*/ 	.word	0x00005340


	//----- nvinfo : EIATTR_VRC_CTA_INIT_COUNT
	.align		4
.L_3241:
        /*00d0*/ 	.byte	0x02, 0x4a
	.zero		1
	.zero		1


	//----- nvinfo : EIATTR_EXIT_INSTR_OFFSETS
	.align		4
        /*00d4*/ 	.byte	0x04, 0x1c
        /*00d6*/ 	.short	(.L_3243 - .L_3242)


	//   ....[0]....
.L_3242:
        /*00d8*/ 	.word	0x00004f00


	//----- nvinfo : EIATTR_MAX_THREADS
	.align		4
.L_3243:
        /*00dc*/ 	.byte	0x04, 0x05
        /*00de*/ 	.short	(.L_3245 - .L_3244)
.L_3244:
        /*00e0*/ 	.word	0x00000080
        /*00e4*/ 	.word	0x00000001
        /*00e8*/ 	.word	0x00000001


	//----- nvinfo : EIATTR_CRS_STACK_SIZE
	.align		4
.L_3245:
        /*00ec*/ 	.byte	0x04, 0x1e
        /*00ee*/ 	.short	(.L_3247 - .L_3246)
.L_3246:
        /*00f0*/ 	.word	0x00000000


	//----- nvinfo : EIATTR_CBANK_PARAM_SIZE
	.align		4
.L_3247:
        /*00f4*/ 	.byte	0x03, 0x19
        /*00f6*/ 	.short	0x0128


	//----- nvinfo : EIATTR_PARAM_CBANK
	.align		4
        /*00f8*/ 	.byte	0x04, 0x0a
        /*00fa*/ 	.short	(.L_3249 - .L_3248)
	.align		4
.L_3248:
        /*00fc*/ 	.word	index@(.nv.constant0._ZN10layer_norm13ln_bwd_kernelINS_13Kernel_traitsIf6__halfS2_S2_fjLj512ELj1ELj4ELj1ELj16ENS_18Kernel_traits_baseILj512EfS2_S2_S2_fjLj128EEEEELb1ELb0ELb1ELb1EEEvNS_9BwdParamsE)
        /*0100*/ 	.short	0x0380
        /*0102*/ 	.short	0x0128


	//----- nvinfo : EIATTR_SW_WAR
	.align		4
.L_3249:
        /*0104*/ 	.byte	0x04, 0x36
        /*0106*/ 	.short	(.L_3251 - .L_3250)
.L_3250:
        /*0108*/ 	.word	0x00000008
.L_3251:


//--------------------- .nv.info._ZN10layer_norm13ln_bwd_kernelINS_13Kernel_traitsIf6__halfS2_S2_fjLj512ELj1ELj4ELj1ELj16ENS_18Kernel_traits_baseILj512EfS2_S2_S2_fjLj128EEEEELb1ELb1ELb0ELb0EEEvNS_9BwdParamsE --------------------------
	.section	.nv.info._ZN10layer_norm13ln_bwd_kernelINS_13Kernel_traitsIf6__halfS2_S2_fjLj512ELj1ELj4ELj1ELj16ENS_18Kernel_traits_baseILj512EfS2_S2_S2_fjLj128EEEEELb1ELb1ELb0ELb0EEEvNS_9BwdParamsE,"",@"SHT_CUDA_INFO"
	.sectionflags	@""
	.align	4


	//----- nvinfo : EIATTR_CUDA_API_VERSION
	.align		4
        /*0000*/ 	.byte	0x04, 0x37
        /*0002*/ 	.short	(.L_3253 - .L_3252)
.L_3252:
        /*0004*/ 	.word	0x00000082


	//----- nvinfo : EIATTR_KPARAM_INFO
	.align		4
.L_3253:
        /*0008*/ 	.byte	0x04, 0x17
        /*000a*/ 	.short	(.L_3255 - .L_3254)
.L_3254:
        /*000c*/ 	.word	0x00000000
        /*0010*/ 	.short	0x0000
        /*0012*/ 	.short	0x0000
        /*0014*/ 	.byte	0x00, 0xf0, 0xa1, 0x04


	//----- nvinfo : EIATTR_SPARSE_MMA_MASK
	.align		4
.L_3255:
        /*0018*/ 	.byte	0x03, 0x50
        /*001a*/ 	.short	0x0000


	//----- nvinfo : EIATTR_MAXREG_COUNT
	.align		4
        /*001c*/ 	.byte	0x03, 0x1b
        /*001e*/ 	.short	0x00ff


	//----- nvinfo : EIATTR_NUM_BARRIERS
	.align		4
        /*0020*/ 	.byte	0x02, 0x4c
        /*0022*/ 	.byte	0x01
	.zero		1


	//----- nvinfo : EIATTR_MERCURY_ISA_VERSION
	.align		4
        /*0024*/ 	.byte	0x03, 0x5f
        /*0026*/ 	.short	0x0101


	//----- nvinfo : EIATTR_COOP_GROUP_MASK_REGIDS
	.align		4
        /*0028*/ 	.byte	0x04, 0x29
        /*002a*/ 	.short	(.L_3257 - .L_3256)


	//   ....[0]....
.L_3256:
        /*002c*/ 	.word	0xffffffff


	//   ....[1]....
        /*0030*/ 	.word	0xffffffff


	//   ....[2]....
        /*0034*/ 	.word	0xffffffff


	//   ....[3]....
        /*0038*/ 	.word	0xffffffff


	//   ....[4]....
        /*003c*/ 	.word	0xffffffff


	//   ....[5]....
        /*0040*/ 	.word	0xffffffff


	//   ....[6]....
        /*0044*/ 	.word	0xffffffff


	//   ....[7]....
        /*0048*/ 	.word	0xffffffff


	//   ....[8]....
        /*004c*/ 	.word	0xffffffff


	//   ....[9]....
        /*0050*/ 	.word	0xffffffff


	//   ....[10]....
        /*0054*/ 	.word	0x0500008c


	//   ....[11]....
        /*0058*/ 	.word	0x0500008c


	//   ....[12]....
        /*005c*/ 	.word	0x0500008c


	//   ....[13]....
        /*0060*/ 	.word	0x0500008c


	//   ....[14]....
        /*0064*/ 	.word	0x0500008c


	//   ....[15]....
        /*0068*/ 	.word	0x0500008c


	//   ....[16]....
        /*006c*/ 	.word	0x0500008c


	//   ....[17]....
        /*0070*/ 	.word	0x0500008c


	//   ....[18]....
        /*0074*/ 	.word	0x0500008c


	//   ....[19]....
        /*0078*/ 	.word	0x0500008c


	//----- nvinfo : EIATTR_COOP_GROUP_INSTR_OFFSETS
	.align		4
.L_3257:
        /*007c*/ 	.byte	0x04, 0x28
        /*007e*/ 	.short	(.L_3259 - .L_3258)


	//   ....[0]....
.L_3258:
        /*0080*/ 	.word	0x000012c0


	//   ....[1]....
        /*0084*/ 	.word	0x000012d0


	//   ....[2]....
        /*0088*/ 	.word	0x00001300


	//   ....[3]....
        /*008c*/ 	.word	0x00001310


	//   ....[4]....
        /*0090*/ 	.word	0x00001340


	//   ....[5]....
        /*0094*/ 	.word	0x00001350


	//   ....[6]....
        /*0098*/ 	.word	0x00001380


	//   ....[7]....
        /*009c*/ 	.word	0x00001390


	//   ....[8]....
        /*00a0*/ 	.word	0x000013c0


	//   ....[9]....
        /*00a4*/ 	.word	0x000013d0


	//   ....[10]....
        /*00a8*/ 	.word	0x00005d50


	//   ....[11]....
        /*00ac*/ 	.word	0x00005de0


	//   ....[12]....
        /*00b0*/ 	.word	0x00005e50


	//   ....[13]....
        /*00b4*/ 	.word	0x00005eb0


	//   ....[14]....
        /*00b8*/ 	.word	0x00005f20


	//   ....[15]....
        /*00bc*/ 	.word	0x00005f80


	//   ....[16]....
        /*00c0*/ 	.word	0x00005ff0


	//   ....[17]....
        /*00c4*/ 	.word	0x00006050


	//   ....[18]....
        /*00c8*/ 	.word	0x000060c0


	//   ....[19]....
        /*00cc*/ 	.word	0x00006120


	//----- nvinfo : EIATTR_VRC_CTA_INIT_COUNT
	.align		4
.L_3259:
        /*00d0*/ 	.byte	0x02, 0x4a
	.zero		1
	.zero		1


	//----- nvinfo : EIATTR_EXIT_INSTR_OFFSETS
	.align		4
        /*00d4*/ 	.byte	0x04, 0x1c
        /*00d6*/ 	.short	(.L_3261 - .L_3260)


	//   ....[0]....
.L_3260:
        /*00d8*/ 	.word	0x00005c60


	//   ....[1]....
        /*00dc*/ 	.word	0x00005ce0


	//----- nvinfo : EIATTR_MAX_THREADS
	.align		4
.L_3261:
        /*00e0*/ 	.byte	0x04, 0x05
        /*00e2*/ 	.short	(.L_3263 - .L_3262)
.L_3262:
        /*00e4*/ 	.word	0x00000080
        /*00e8*/ 	.word	0x00000001
        /*00ec*/ 	.word	0x00000001


	//----- nvinfo : EIATTR_CRS_STACK_SIZE
	.align		4
.L_3263:
        /*00f0*/ 	.byte	0x04, 0x1e
        /*00f2*/ 	.short	(.L_3265 - .L_3264)
.L_3264:
        /*00f4*/ 	.word	0x00000000


	//----- nvinfo : EIATTR_CBANK_PARAM_SIZE
	.align		4
.L_3265:
        /*00f8*/ 	.byte	0x03, 0x19
        /*00fa*/ 	.short	0x0128


	//----- nvinfo : EIATTR_PARAM_CBANK
	.align		4
        /*00fc*/ 	.byte	0x04, 0x0a
        /*00fe*/ 	.short	(.L_3267 - .L_3266)
	.align		4
.L_3266:
        /*0100*/ 	.word	index@(.nv.constant0._ZN10layer_norm13ln_bwd_kernelINS_13Kernel_traitsIf6__halfS2_S2_fjLj512ELj1ELj4ELj1ELj16ENS_18Kernel_traits_baseILj512EfS2_S2_S2_fjLj128EEEEELb1ELb1ELb0ELb0EEEvNS_9BwdParamsE)
        /*0104*/ 	.short	0x0380
        /*0106*/ 	.short	0x0128


	//----- nvinfo : EIATTR_SW_WAR
	.align		4
.L_3267:
        /*0108*/ 	.byte	0x04, 0x36
        /*010a*/ 	.short	(.L_3269 - .L_3268)
.L_3268:
        /*010c*/ 	.word	0x00000008
.L_3269:


//--------------------- .nv.info._ZN10layer_norm13ln_bwd_kernelINS_13Kernel_traitsIf6__halfS2_S2_fjLj512ELj1ELj4ELj1ELj16ENS_18Kernel_traits_baseILj512EfS2_S2_S2_fjLj128EEEEELb1ELb1ELb0ELb1EEEvNS_9BwdParamsE --------------------------
	.section	.nv.info._ZN10layer_norm13ln_bwd_kernelINS_13Kernel_traitsIf6__halfS2_S2_fjLj512ELj1ELj4ELj1ELj16ENS_18Kernel_traits_baseILj512EfS2_S2_S2_fjLj128EEEEELb1ELb1ELb0ELb1EEEvNS_9BwdParamsE,"",@"SHT_CUDA_INFO"
	.sectionflags	@""
	.align	4


	//----- nvinfo : EIATTR_CUDA_API_VERSION
	.align		4
        /*0000*/ 	.byte	0x04, 0x37
        /*0002*/ 	.short	(.L_3271 - .L_3270)
.L_3270:
        /*0004*/ 	.word	0x00000082


	//----- nvinfo : EIATTR_KPARAM_INFO
	.align		4
.L_3271:
        /*0008*/ 	.byte	0x04, 0x17
        /*000a*/ 	.short	(.L_3273 - .L_3272)
.L_3272:
        /*000c*/ 	.word	0x00000000
        /*0010*/ 	.short	0x0000
        /*0012*/ 	.short	0x0000
        /*0014*/ 	.byte	0x00, 0xf0, 0xa1, 0x04


	//----- nvinfo : EIATTR_SPARSE_MMA_MASK
	.align		4
.L_3273:
        /*0018*/ 	.byte	0x03, 0x50
        /*001a*/ 	.short	0x0000


	//----- nvinfo : EIATTR_MAXREG_COUNT
	.align		4
        /*001c*/ 	.byte	0x03, 0x1b
        /*001e*/ 	.short	0x00ff


	//----- nvinfo : EIATTR_NUM_BARRIERS
	.align		4
        /*0020*/ 	.byte	0x02, 0x4c
        /*0022*/ 	.byte	0x01
	.zero		1


	//----- nvinfo : EIATTR_MERCURY_ISA_VERSION
	.align		4
        /*0024*/ 	.byte	0x03, 0x5f
        /*0026*/ 	.short	0x0101


	//----- nvinfo : EIATTR_COOP_GROUP_MASK_REGIDS
	.align		4
        /*0028*/ 	.byte	0x04, 0x29
        /*002a*/ 	.short	(.L_3275 - .L_3274)


	//   ....[0]....
.L_3274:
        /*002c*/ 	.word	0xffffffff


	//   ....[1]....
        /*0030*/ 	.word	0xffffffff


	//   ....[2]....
        /*0034*/ 	.word	0xffffffff


	//   ....[3]....
        /*0038*/ 	.word	0xffffffff


	//   ....[4]....
        /*003c*/ 	.word	0xffffffff


	//   ....[5]....
        /*0040*/ 	.word	0xffffffff


	//   ....[6]....
        /*0044*/ 	.word	0xffffffff


	//   ....[7]....
        /*0048*/ 	.word	0xffffffff


	//   ....[8]....
        /*004c*/ 	.word	0xffffffff


	//   ....[9]....
        /*0050*/ 	.word	0xffffffff


	//   ....[10]....
        /*0054*/ 	.word	0x0500008e


	//   ....[11]....
        /*0058*/ 	.word	0x0500008e


	//   ....[12]....
        /*005c*/ 	.word	0x0500008e


	//   ....[13]....
        /*0060*/ 	.word	0x0500008e


	//   ....[14]....
        /*0064*/ 	.word	0x0500008e


	//   ....[15]....
        /*0068*/ 	.word	0x0500008e


	//   ....[16]....
        /*006c*/ 	.word	0x0500008e


	//   ....[17]....
        /*0070*/ 	.word	0x0500008e


	//   ....[18]....
        /*0074*/ 	.word	0x0500008e


	//   ....[19]....
        /*0078*/ 	.word	0x0500008e


	//----- nvinfo : EIATTR_COOP_GROUP_INSTR_OFFSETS
	.align		4
.L_3275:
        /*007c*/ 	.byte	0x04, 0x28
        /*007e*/ 	.short	(.L_3277 - .L_3276)


	//   ....[0]....
.L_3276:
        /*0080*/ 	.word	0x00001b10


	//   ....[1]....
        /*0084*/ 	.word	0x00001b20


	//   ....[2]....
        /*0088*/ 	.word	0x00001b50


	//   ....[3]....
        /*008c*/ 	.word	0x00001b60


	//   ....[4]....
        /*0090*/ 	.word	0x00001b90


	//   ....[5]....
        /*0094*/ 	.word	0x00001ba0


	//   ....[6]....
        /*0098*/ 	.word	0x00001bd0


	//   ....[7]....
        /*009c*/ 	.word	0x00001be0


	//   ....[8]....
        /*00a0*/ 	.word	0x00001c10


	//   ....[9]....
        /*00a4*/ 	.word	0x00001c20


	//   ....[10]....
        /*00a8*/ 	.word	0x00005f40


	//   ....[11]....
        /*00ac*/ 	.word	0x00005fd0


	//   ....[12]....
        /*00b0*/ 	.word	0x00006040


	//   ....[13]....
        /*00b4*/ 	.word	0x000060a0


	//   ....[14]....
        /*00b8*/ 	.word	0x00006110


	//   ....[15]....
        /*00bc*/ 	.word	0x00006170


	//   ....[16]....
        /*00c0*/ 	.word	0x000061e0


	//   ....[17]....
        /*00c4*/ 	.word	0x00006240


	//   ....[18]....
        /*00c8*/ 	.word	0x000062b0


	//   ....[19]....
        /*00cc*/ 	.word	0x00006310


	//----- nvinfo : EIATTR_VRC_CTA_INIT_COUNT
	.align		4
.L_3277:
        /*00d0*/ 	.byte	0x02, 0x4a
	.zero		1
	.zero		1


	//----- nvinfo : EIATTR_EXIT_INSTR_OFFSETS
	.align		4
        /*00d4*/ 	.byte	0x04, 0x1c
        /*00d6*/ 	.short	(.L_3279 - .L_3278)


	//   ....[0]....
.L_3278:
        /*00d8*/ 	.word	0x00005ed0


	//----- nvinfo : EIATTR_MAX_THREADS
	.align		4
.L_3279:
        /*00dc*/ 	.byte	0x04, 0x05
        /*00de*/ 	.short	(.L_3281 - .L_3280)
.L_3280:
        /*00e0*/ 	.word	0x00000080
        /*00e4*/ 	.word	0x00000001
        /*00e8*/ 	.word	0x00000001


	//----- nvinfo : EIATTR_CRS_STACK_SIZE
	.align		4
.L_3281:
        /*00ec*/ 	.byte	0x04, 0x1e
        /*00ee*/ 	.short	(.L_3283 - .L_3282)
.L_3282:
        /*00f0*/ 	.word	0x00000000


	//----- nvinfo : EIATTR_CBANK_PARAM_SIZE
	.align		4
.L_3283:
        /*00f4*/ 	.byte	0x03, 0x19
        /*00f6*/ 	.short	0x0128


	//----- nvinfo : EIATTR_PARAM_CBANK
	.align		4
        /*00f8*/ 	.byte	0x04, 0x0a
        /*00fa*/ 	.short	(.L_3285 - .L_3284)
	.align		4
.L_3284:
        /*00fc*/ 	.word	index@(.nv.constant0._ZN10layer_norm13ln_bwd_kernelINS_13Kernel_traitsIf6__halfS2_S2_fjLj512ELj1ELj4ELj1ELj16ENS_18Kernel_traits_baseILj512EfS2_S2_S2_fjLj128EEEEELb1ELb1ELb0ELb1EEEvNS_9BwdParamsE)
        /*0100*/ 	.short	0x0380
        /*0102*/ 	.short	0x0128


	//----- nvinfo : EIATTR_SW_WAR
	.align		4
.L_3285:
        /*0104*/ 	.byte	0x04, 0x36
        /*0106*/ 	.short	(.L_3287 - .L_3286)
.L_3286:
        /*0108*/ 	.word	0x00000008
.L_3287:


//--------------------- .nv.info._ZN10layer_norm22ln_bwd_finalize_kernelINS_22Kernel_traits_finalizeILj512Ef6__halfS2_S2_fjLb1ELj1024ELj4ENS_18Kernel_traits_baseILj512EfS2_S2_S2_fjLj1024EEEEELb1ELb0EEEvNS_9BwdParamsE --------------------------
	.section	.nv.info._ZN10layer_norm22ln_bwd_finalize_kernelINS_22Kernel_traits_finalizeILj512Ef6__halfS2_S2_fjLb1ELj1024ELj4ENS_18Kernel_traits_baseILj512EfS2_S2_S2_fjLj1024EEEEELb1ELb0EEEvNS_9BwdParamsE,"",@"SHT_CUDA_INFO"
	.sectionflags	@""
	.align	4


	//----- nvinfo : EIATTR_CUDA_API_VERSION
	.align		4
        /*0000*/ 	.byte	0x04, 0x37
        /*0002*/ 	.short	(.L_3289 - .L_3288)
.L_3288:
        /*0004*/ 	.word	0x00000082


	//----- nvinfo : EIATTR_KPARAM_INFO
	.align		4
.L_3289:
        /*0008*/ 	.byte	0x04, 0x17
        /*000a*/ 	.short	(.L_3291 - .L_3290)
.L_3290:
        /*000c*/ 	.word	0x00000000
        /*0010*/ 	.short	0x0000
        /*0012*/ 	.short	0x0000
        /*0014*/ 	.byte	0x00, 0xf0, 0xa1, 0x04


	//----- nvinfo : EIATTR_SPARSE_MMA_MASK
	.align		4
.L_3291:
        /*0018*/ 	.byte	0x03, 0x50
        /*001a*/ 	.short	0x0000


	//----- nvinfo : EIATTR_MAXREG_COUNT
	.align		4
        /*001c*/ 	.byte	0x03, 0x1b
        /*001e*/ 	.short	0x0040


	//----- nvinfo : EIATTR_NUM_BARRIERS
	.align		4
        /*0020*/ 	.byte	0x02, 0x4c
        /*0022*/ 	.byte	0x01
	.zero		1


	//----- nvinfo : EIATTR_MERCURY_ISA_VERSION
	.align		4
        /*0024*/ 	.byte	0x03, 0x5f
        /*0026*/ 	.short	0x0101


	//----- nvinfo : EIATTR_COOP_GROUP_MASK_REGIDS
	.align		4
        /*0028*/ 	.byte	0x04, 0x29
        /*002a*/ 	.short	(.L_3293 - .L_3292)


	//   ....[0]....
.L_3292:
        /*002c*/ 	.word	0xffffffff


	//   ....[1]....
        /*0030*/ 	.word	0xffffffff


	//   ....[2]....
        /*0034*/ 	.word	0xffffffff


	//   ....[3]....
        /*0038*/ 	.word	0xffffffff


	//   ....[4]....
        /*003c*/ 	.word	0xffffffff


	//   ....[5]....
        /*0040*/ 	.word	0xffffffff


	//   ....[6]....
        /*0044*/ 	.word	0xffffffff


	//   ....[7]....
        /*0048*/ 	.word	0xffffffff


	//   ....[8]....
        /*004c*/ 	.word	0xffffffff


	//   ....[9]....
        /*0050*/ 	.word	0xffffffff


	//   ....[10]....
        /*0054*/ 	.word	0xffffffff


	//   ....[11]....
        /*0058*/ 	.word	0xffffffff


	//   ....[12]....
        /*005c*/ 	.word	0xffffffff


	//   ....[13]....
        /*0060*/ 	.word	0xffffffff


	//   ....[14]....
        /*0064*/ 	.word	0xffffffff


	//----- nvinfo : EIATTR_COOP_GROUP_INSTR_OFFSETS
	.align		4
.L_3293:
        /*0068*/ 	.byte	0x04, 0x28
        /*006a*/ 	.short	(.L_3295 - .L_3294)


	//   ....[0]....
.L_3294:
        /*006c*/ 	.word	0x00001040


	//   ....[1]....
        /*0070*/ 	.word	0x00001050


	//   ....[2]....
        /*0074*/ 	.word	0x00001060


	//   ....[3]....
        /*0078*/ 	.word	0x00001090


	//   ....[4]....
        /*007c*/ 	.word	0x000010b0


	//   ....[5]....
        /*0080*/ 	.word	0x000010c0


	//   ....[6]....
        /*0084*/ 	.word	0x000010f0


	//   ....[7]....
        /*0088*/ 	.word	0x00001110


	//   ....[8]....
        /*008c*/ 	.word	0x00001120


	//   ....[9]....
        /*0090*/ 	.word	0x00001160


	//   ....[10]....
        /*0094*/ 	.word	0x00001190


	//   ....[11]....
        /*0098*/ 	.word	0x000011a0


	//   ....[12]....
        /*009c*/ 	.word	0x000011e0


	//   ....[13]....
        /*00a0*/ 	.word	0x00001200


	//   ....[14]....
        /*00a4*/ 	.word	0x00001210


	//----- nvinfo : EIATTR_VRC_CTA_INIT_COUNT
	.align		4
.L_3295:
        /*00a8*/ 	.byte	0x02, 0x4a
	.zero		1
	.zero		1


	//----- nvinfo : EIATTR_EXIT_INSTR_OFFSETS
	.align		4
        /*00ac*/ 	.byte	0x04, 0x1c
        /*00ae*/ 	.short	(.L_3297 - .L_3296)


	//   ....[0]....
.L_3296:
        /*00b0*/ 	.word	0x00000060


	//   ....[1]....
        /*00b4*/ 	.word	0x00001290


	//   ....[2]....
        /*00b8*/ 	.word	0x000012c0


	//   ....[3]....
        /*00bc*/ 	.word	0x000013a0


	//----- nvinfo : EIATTR_MAX_THREADS
	.align		4
.L_3297:
        /*00c0*/ 	.byte	0x04, 0x05
        /*00c2*/ 	.short	(.L_3299 - .L_3298)
.L_3298:
        /*00c4*/ 	.word	0x00000400
        /*00c8*/ 	.word	0x00000001
        /*00cc*/ 	.word	0x00000001


	//----- nvinfo : EIATTR_CRS_STACK_SIZE
	.align		4
.L_3299:
        /*00d0*/ 	.byte	0x04, 0x1e
        /*00d2*/ 	.short	(.L_3301 - .L_3300)
.L_3300:
        /*00d4*/ 	.word	0x00000000


	//----- nvinfo : EIATTR_CBANK_PARAM_SIZE
	.align		4
.L_3301:
        /*00d8*/ 	.byte	0x03, 0x19
        /*00da*/ 	.short	0x0128


	//----- nvinfo : EIATTR_PARAM_CBANK
	.align		4
        /*00dc*/ 	.byte	0x04, 0x0a
        /*00de*/ 	.short	(.L_3303 - .L_3302)
	.align		4
.L_3302:
        /*00e0*/ 	.word	index@(.nv.constant0._ZN10layer_norm22ln_bwd_finalize_kernelINS_22Kernel_traits_finalizeILj512Ef6__halfS2_S2_fjLb1ELj1024ELj4ENS_18Kernel_traits_baseILj512EfS2_S2_S2_fjLj1024EEEEELb1ELb0EEEvNS_9BwdParamsE)
        /*00e4*/ 	.short	0x0380
        /*00e6*/ 	.short	0x0128


	//----- nvinfo : EIATTR_SW_WAR
	.align		4
.L_3303:
        /*00e8*/ 	.byte	0x04, 0x36
        /*00ea*/ 	.short	(.L_3305 - .L_3304)
.L_3304:
        /*00ec*/ 	.word	0x00000008
.L_3305:


//--------------------- .nv.info._ZN10layer_norm13ln_bwd_kernelINS_13Kernel_traitsIf6__halfS2_S2_fjLj512ELj1ELj4ELj1ELj16ENS_18Kernel_traits_baseILj512EfS2_S2_S2_fjLj128EEEEELb1ELb1ELb1ELb0EEEvNS_9BwdParamsE --------------------------
	.section	.nv.info._ZN10layer_norm13ln_bwd_kernelINS_13Kernel_traitsIf6__halfS2_S2_fjLj512ELj1ELj4ELj1ELj16ENS_18Kernel_traits_baseILj512EfS2_S2_S2_fjLj128EEEEELb1ELb1ELb1ELb0EEEvNS_9BwdParamsE,"",@"SHT_CUDA_INFO"
	.sectionflags	@""
	.align	4


	//----- nvinfo : EIATTR_CUDA_API_VERSION
	.align		4
        /*0000*/ 	.byte	0x04, 0x37
        /*0002*/ 	.short	(.L_3307 - .L_3306)
.L_3306:
        /*0004*/ 	.word	0x00000082


	//----- nvinfo : EIATTR_KPARAM_INFO
	.align		4
.L_3307:
        /*0008*/ 	.byte	0x04, 0x17
        /*000a*/ 	.short	(.L_3309 - .L_3308)
.L_3308:
        /*000c*/ 	.word	0x00000000
        /*0010*/ 	.short	0x0000
        /*0012*/ 	.short	0x0000
        /*0014*/ 	.byte	0x00, 0xf0, 0xa1, 0x04


	//----- nvinfo : EIATTR_SPARSE_MMA_MASK
	.align		4
.L_3309:
        /*0018*/ 	.byte	0x03, 0x50
        /*001a*/ 	.short	0x0000


	//----- nvinfo : EIATTR_MAXREG_COUNT
	.align		4
        /*001c*/ 	.byte	0x03, 0x1b
        /*001e*/ 	.short	0x00ff


	//----- nvinfo : EIATTR_NUM_BARRIERS
	.align		4
        /*0020*/ 	.byte	0x02, 0x4c
        /*0022*/ 	.byte	0x01
	.zero		1


	//----- nvinfo : EIATTR_MERCURY_ISA_VERSION
	.align		4
        /*0024*/ 	.byte	0x03, 0x5f
        /*0026*/ 	.short	0x0101


	//----- nvinfo : EIATTR_COOP_GROUP_MASK_REGIDS
	.align		4
        /*0028*/ 	.byte	0x04, 0x29
        /*002a*/ 	.short	(.L_3311 - .L_3310)


	//   ....[0]....
.L_3310:
        /*002c*/ 	.word	0xffffffff


	//   ....[1]....
        /*0030*/ 	.word	0xffffffff


	//   ....[2]....
        /*0034*/ 	.word	0xffffffff


	//   ....[3]....
        /*0038*/ 	.word	0xffffffff


	//   ....[4]....
        /*003c*/ 	.word	0xffffffff


	//   ....[5]....
        /*0040*/ 	.word	0xffffffff


	//   ....[6]....
        /*0044*/ 	.word	0xffffffff


	//   ....[7]....
        /*0048*/ 	.word	0xffffffff


	//   ....[8]....
        /*004c*/ 	.word	0xffffffff


	//   ....[9]....
        /*0050*/ 	.word	0xffffffff


	//   ....[10]....
        /*0054*/ 	.word	0x05000099


	//   ....[11]....
        /*0058*/ 	.word	0x05000099


	//   ....[12]....
        /*005c*/ 	.word	0x05000099


	//   ....[13]....
        /*0060*/ 	.word	0x05000099


	//   ....[14]....
        /*0064*/ 	.word	0x05000099


	//   ....[15]....
        /*0068*/ 	.word	0x05000099


	//   ....[16]....
        /*006c*/ 	.word	0x05000099


	//   ....[17]....
        /*0070*/ 	.word	0x05000099


	//   ....[18]....
        /*0074*/ 	.word	0x05000099


	//   ....[19]....
        /*0078*/ 	.word	0x05000099


	//----- nvinfo : EIATTR_COOP_GROUP_INSTR_OFFSETS
	.align		4
.L_3311:
        /*007c*/ 	.byte	0x04, 0x28
        /*007e*/ 	.short	(.L_3313 - .L_3312)


	//   ....[0]....
.L_3312:
        /*0080*/ 	.word	0x000016c0


	//   ....[1]....
        /*0084*/ 	.word	0x000016d0


	//   ....[2]....
        /*0088*/ 	.word	0x00001700


	//   ....[3]....
        /*008c*/ 	.word	0x00001710


	//   ....[4]....
        /*0090*/ 	.word	0x00001740


	//   ....[5]....
        /*0094*/ 	.word	0x00001750


	//   ....[6]....
        /*0098*/ 	.word	0x00001780


	//   ....[7]....
        /*009c*/ 	.word	0x00001790


	//   ....[8]....
        /*00a0*/ 	.word	0x000017c0


	//   ....[9]....
        /*00a4*/ 	.word	0x000017d0


	//   ....[10]....
        /*00a8*/ 	.word	0x00007450


	//   ....[11]....
        /*00ac*/ 	.word	0x000074e0


	//   ....[12]....
        /*00b0*/ 	.word	0x00007550


	//   ....[13]....
        /*00b4*/ 	.word	0x000075b0


	//   ....[14]....
        /*00b8*/ 	.word	0x00007620


	//   ....[15]....
        /*00bc*/ 	.word	0x00007680


	//   ....[16]....
        /*00c0*/ 	.word	0x000076f0


	//   ....[17]....
        /*00c4*/ 	.word	0x00007750


	//   ....[18]....
        /*00c8*/ 	.word	0x000077c0


	//   ....[19]....
        /*00cc*/ 	.word	0x00007820


	//----- nvinfo : EIATTR_VRC_CTA_INIT_COUNT
	.align		4
.L_3313:
        /*00d0*/ 	.byte	0x02, 0x4a
	.zero		1
	.zero		1


	//----- nvinfo : EIATTR_EXIT_INSTR_OFFSETS
	.align		4
        /*00d4*/ 	.byte	0x04, 0x1c
        /*00d6*/ 	.short	(.L_3315 - .L_3314)


	//   ....[0]....
.L_3314:
        /*00d8*/ 	.word	0x00007360


	//   ....[1]....
        /*00dc*/ 	.word	0x000073e0


	//----- nvinfo : EIATTR_MAX_THREADS
	.align		4
.L_3315:
        /*00e0*/ 	.byte	0x04, 0x05
        /*00e2*/ 	.short	(.L_3317 - .L_3316)
.L_3316:
        /*00e4*/ 	.word	0x00000080
        /*00e8*/ 	.word	0x00000001
        /*00ec*/ 	.word	0x00000001


	//----- nvinfo : EIATTR_CRS_STACK_SIZE
	.align		4
.L_3317:
        /*00f0*/ 	.byte	0x04, 0x1e
        /*00f2*/ 	.short	(.L_3319 - .L_3318)
.L_3318:
        /*00f4*/ 	.word	0x00000000


	//----- nvinfo : EIATTR_CBANK_PARAM_SIZE
	.align		4
.L_3319:
        /*00f8*/ 	.byte	0x03, 0x19
        /*00fa*/ 	.short	0x0128


	//----- nvinfo : EIATTR_PARAM_CBANK
	.align		4
        /*00fc*/ 	.byte	0x04, 0x0a
        /*00fe*/ 	.short	(.L_3321 - .L_3320)
	.align		4
.L_3320:
        /*0100*/ 	.word	index@(.nv.constant0._ZN10layer_norm13ln_bwd_kernelINS_13Kernel_traitsIf6__halfS2_S2_fjLj512ELj1ELj4ELj1ELj16ENS_18Kernel_traits_baseILj512EfS2_S2_S2_fjLj128EEEEELb1ELb1ELb1ELb0EEEvNS_9BwdParamsE)
        /*0104*/ 	.short	0x0380
        /*0106*/ 	.short	0x0128


	//----- nvinfo : EIATTR_SW_WAR
	.align		4
.L_3321:
        /*0108*/ 	.byte	0x04, 0x36
        /*010a*/ 	.short	(.L_3323 - .L_3322)
.L_3322:
        /*010c*/ 	.word	0x00000008
.L_3323:


//--------------------- .nv.info._ZN10layer_norm22ln_bwd_finalize_kernelINS_22Kernel_traits_finalizeILj512Ef6__halfS2_S2_fjLb1ELj1024ELj4ENS_18Kernel_traits_baseILj512EfS2_S2_S2_fjLj1024EEEEELb1ELb1EEEvNS_9BwdParamsE --------------------------
	.section	.nv.info._ZN10layer_norm22ln_bwd_finalize_kernelINS_22Kernel_traits_finalizeILj512Ef6__halfS2_S2_fjLb1ELj1024ELj4ENS_18Kernel_traits_baseILj512EfS2_S2_S2_fjLj1024EEEEELb1ELb1EEEvNS_9BwdParamsE,"",@"SHT_CUDA_INFO"
	.sectionflags	@""
	.align	4


	//----- nvinfo : EIATTR_CUDA_API_VERSION
	.align		4
        /*0000*/ 	.byte	0x04, 0x37
        /*0002*/ 	.short	(.L_3325 - .L_3324)
.L_3324:
        /*0004*/ 	.word	0x00000082


	//----- nvinfo : EIATTR_KPARAM_INFO
	.align		4
.L_3325:
        /*0008*/ 	.byte	0x04, 0x17
        /*000a*/ 	.short	(.L_3327 - .L_3326)
.L_3326:
        /*000c*/ 	.word	0x00000000
        /*0010*/ 	.short	0x0000
        /*0012*/ 	.short	0x0000
        /*0014*/ 	.byte	0x00, 0xf0, 0xa1, 0x04


	//----- nvinfo : EIATTR_SPARSE_MMA_MASK
	.align		4
.L_3327:
        /*0018*/ 	.byte	0x03, 0x50
        /*001a*/ 	.short	0x0000


	//----- nvinfo : EIATTR_MAXREG_COUNT
	.align		4
        /*001c*/ 	.byte	0x03, 0x1b
        /*001e*/ 	.short	0x0040


	//----- nvinfo : EIATTR_NUM_BARRIERS
	.align		4
        /*0020*/ 	.byte	0x02, 0x4c
        /*0022*/ 	.byte	0x01
	.zero		1


	//----- nvinfo : EIATTR_MERCURY_ISA_VERSION
	.align		4
        /*0024*/ 	.byte	0x03, 0x5f
        /*0026*/ 	.short	0x0101


	//----- nvinfo : EIATTR_COOP_GROUP_MASK_REGIDS
	.align		4
        /*0028*/ 	.byte	0x04, 0x29
        /*002a*/ 	.short	(.L_3329 - .L_3328)


	//   ....[0]....
.L_3328:
        /*002c*/ 	.word	0xffffffff


	//   ....[1]....
        /*0030*/ 	.word	0xffffffff


	//   ....[2]....
        /*0034*/ 	.word	0xffffffff


	//   ....[3]....
        /*0038*/ 	.word	0xffffffff


	//   ....[4]....
        /*003c*/ 	.word	0xffffffff


	//   ....[5]....
        /*0040*/ 	.word	0xffffffff


	//   ....[6]....
        /*0044*/ 	.word	0xffffffff


	//   ....[7]....
        /*0048*/ 	.word	0xffffffff


	//   ....[8]....
        /*004c*/ 	.word	0xffffffff


	//   ....[9]....
        /*0050*/ 	.word	0xffffffff


	//   ....[10]....
        /*0054*/ 	.word	0xffffffff


	//   ....[11]....
        /*0058*/ 	.word	0xffffffff


	//   ....[12]....
        /*005c*/ 	.word	0xffffffff


	//   ....[13]....
        /*0060*/ 	.word	0xffffffff


	//   ....[14]....
        /*0064*/ 	.word	0xffffffff


	//----- nvinfo : EIATTR_COOP_GROUP_INSTR_OFFSETS
	.align		4
.L_3329:
        /*0068*/ 	.byte	0x04, 0x28
        /*006a*/ 	.short	(.L_3331 - .L_3330)


	//   ....[0]....
.L_3330:
        /*006c*/ 	.word	0x00001090


	//   ....[1]....
        /*0070*/ 	.word	0x000010a0


	//   ....[2]....
        /*0074*/ 	.word	0x000010b0


	//   ....[3]....
        /*0078*/ 	.word	0x000010e0


	//   ....[4]....
        /*007c*/ 	.word	0x00001100


	//   ....[5]....
        /*0080*/ 	.word	0x00001110


	//   ....[6]....
        /*0084*/ 	.word	0x00001140


	//   ....[7]....
        /*0088*/ 	.word	0x00001160


	//   ....[8]....
        /*008c*/ 	.word	0x00001170


	//   ....[9]....
        /*0090*/ 	.word	0x000011a0


	//   ....[10]....
        /*0094*/ 	.word	0x000011c0


	//   ....[11]....
        /*0098*/ 	.word	0x000011d0


	//   ....[12]....
        /*009c*/ 	.word	0x00001210


	//   ....[13]....
        /*00a0*/ 	.word	0x00001230


	//   ....[14]....
        /*00a4*/ 	.word	0x00001240


	//----- nvinfo : EIATTR_VRC_CTA_INIT_COUNT
	.align		4
.L_3331:
        /*00a8*/ 	.byte	0x02, 0x4a
	.zero		1
	.zero		1


	//----- nvinfo : EIATTR_EXIT_INSTR_OFFSETS
	.align		4
        /*00ac*/ 	.byte	0x04, 0x1c
        /*00ae*/ 	.short	(.L_3333 - .L_3332)


	//   ....[0]....
.L_3332:
        /*00b0*/ 	.word	0x00000060


	//   ....[1]....
        /*00b4*/ 	.word	0x000012c0


	//   ....[2]....
        /*00b8*/ 	.word	0x000013b0


	//----- nvinfo : EIATTR_MAX_THREADS
	.align		4
.L_3333:
        /*00bc*/ 	.byte	0x04, 0x05
        /*00be*/ 	.short	(.L_3335 - .L_3334)
.L_3334:
        /*00c0*/ 	.word	0x00000400
        /*00c4*/ 	.word	0x00000001
        /*00c8*/ 	.word	0x00000001


	//----- nvinfo : EIATTR_CRS_STACK_SIZE
	.align		4
.L_3335:
        /*00cc*/ 	.byte	0x04, 0x1e
        /*00ce*/ 	.short	(.L_3337 - .L_3336)
.L_3336:
        /*00d0*/ 	.word	0x00000000


	//----- nvinfo : EIATTR_CBANK_PARAM_SIZE
	.align		4
.L_3337:
        /*00d4*/ 	.byte	0x03, 0x19
        /*00d6*/ 	.short	0x0128


	//----- nvinfo : EIATTR_PARAM_CBANK
	.align		4
        /*00d8*/ 	.byte	0x04, 0x0a
        /*00da*/ 	.short	(.L_3339 - .L_3338)
	.align		4
.L_3338:
        /*00dc*/ 	.word	index@(.nv.constant0._ZN10layer_norm22ln_bwd_finalize_kernelINS_22Kernel_traits_finalizeILj512Ef6__halfS2_S2_fjLb1ELj1024ELj4ENS_18Kernel_traits_baseILj512EfS2_S2_S2_fjLj1024EEEEELb1ELb1EEEvNS_9BwdParamsE)
        /*00e0*/ 	.short	0x0380
        /*00e2*/ 	.short	0x0128


	//----- nvinfo : EIATTR_SW_WAR
	.align		4
.L_3339:
        /*00e4*/ 	.byte	0x04, 0x36
        /*00e6*/ 	.short	(.L_3341 - .L_3340)
.L_3340:
        /*00e8*/ 	.word	0x00000008
.L_3341:


//--------------------- .nv.info._ZN10layer_norm13ln_bwd_kernelINS_13Kernel_traitsIf6__halfS2_S2_fjLj512ELj1ELj4ELj1ELj16ENS_18Kernel_traits_baseILj512EfS2_S2_S2_fjLj128EEEEELb1ELb1ELb1ELb1EEEvNS_9BwdParamsE --------------------------
	.section	.nv.info._ZN10layer_norm13ln_bwd_kernelINS_13Kernel_traitsIf6__halfS2_S2_fjLj512ELj1ELj4ELj1ELj16ENS_18Kernel_traits_baseILj512EfS2_S2_S2_fjLj128EEEEELb1ELb1ELb1ELb1EEEvNS_9BwdParamsE,"",@"SHT_CUDA_INFO"
	.sectionflags	@""
	.align	4


	//----- nvinfo : EIATTR_CUDA_API_VERSION
	.align		4
        /*0000*/ 	.byte	0x04, 0x37
        /*0002*/ 	.short	(.L_3343 - .L_3342)
.L_3342:
        /*0004*/ 	.word	0x00000082


	//----- nvinfo : EIATTR_KPARAM_INFO
	.align		4
.L_3343:
        /*0008*/ 	.byte	0x04, 0x17
        /*000a*/ 	.short	(.L_3345 - .L_3344)
.L_3344:
        /*000c*/ 	.word	0x00000000
        /*0010*/ 	.short	0x0000
        /*0012*/ 	.short	0x0000
        /*0014*/ 	.byte	0x00, 0xf0, 0xa1, 0x04


	//----- nvinfo : EIATTR_SPARSE_MMA_MASK
	.align		4
.L_3345:
        /*0018*/ 	.byte	0x03, 0x50
        /*001a*/ 	.short	0x0000


	//----- nvinfo : EIATTR_MAXREG_COUNT
	.align		4
        /*001c*/ 	.byte	0x03, 0x1b
        /*001e*/ 	.short	0x00ff


	//----- nvinfo : EIATTR_NUM_BARRIERS
	.align		4
        /*0020*/ 	.byte	0x02, 0x4c
        /*0022*/ 	.byte	0x01
	.zero		1


	//----- nvinfo : EIATTR_MERCURY_ISA_VERSION
	.align		4
        /*0024*/ 	.byte	0x03, 0x5f
        /*0026*/ 	.short	0x0101


	//----- nvinfo : EIATTR_COOP_GROUP_MASK_REGIDS
	.align		4
        /*0028*/ 	.byte	0x04, 0x29
        /*002a*/ 	.short	(.L_3347 - .L_3346)


	//   ....[0]....
.L_3346:
        /*002c*/ 	.word	0xffffffff


	//   ....[1]....
        /*0030*/ 	.word	0xffffffff


	//   ....[2]....
        /*0034*/ 	.word	0xffffffff


	//   ....[3]....
        /*0038*/ 	.word	0xffffffff


	//   ....[4]....
        /*003c*/ 	.word	0xffffffff


	//   ....[5]....
        /*0040*/ 	.word	0xffffffff


	//   ....[6]....
        /*0044*/ 	.word	0xffffffff


	//   ....[7]....
        /*0048*/ 	.word	0xffffffff


	//   ....[8]....
        /*004c*/ 	.word	0xffffffff


	//   ....[9]....
        /*0050*/ 	.word	0xffffffff


	//   ....[10]....
        /*0054*/ 	.word	0x0500009b


	//   ....[11]....
        /*0058*/ 	.word	0x0500009b


	//   ....[12]....
        /*005c*/ 	.word	0x0500009b


	//   ....[13]....
        /*0060*/ 	.word	0x0500009b


	//   ....[14]....
        /*0064*/ 	.word	0x0500009b


	//   ....[15]....
        /*0068*/ 	.word	0x0500009b


	//   ....[16]....
        /*006c*/ 	.word	0x0500009b


	//   ....[17]....
        /*0070*/ 	.word	0x0500009b


	//   ....[18]....
        /*0074*/ 	.word	0x0500009b


	//   ....[19]....
        /*0078*/ 	.word	0x0500009b


	//----- nvinfo : EIATTR_COOP_GROUP_INSTR_OFFSETS
	.align		4
.L_3347:
        /*007c*/ 	.byte	0x04, 0x28
        /*007e*/ 	.short	(.L_3349 - .L_3348)


	//   ....[0]....
.L_3348:
        /*0080*/ 	.word	0x00001270


	//   ....[1]....
        /*0084*/ 	.word	0x00001280


	//   ....[2]....
        /*0088*/ 	.word	0x000012b0


	//   ....[3]....
        /*008c*/ 	.word	0x000012c0


	//   ....[4]....
        /*0090*/ 	.word	0x000012f0


	//   ....[5]....
        /*0094*/ 	.word	0x00001300


	//   ....[6]....
        /*0098*/ 	.word	0x00001330


	//   ....[7]....
        /*009c*/ 	.word	0x00001340


	//   ....[8]....
        /*00a0*/ 	.word	0x00001370


	//   ....[9]....
        /*00a4*/ 	.word	0x00001380


	//   ....[10]....
        /*00a8*/ 	.word	0x00006bc0


	//   ....[11]....
        /*00ac*/ 	.word	0x00006c50


	//   ....[12]....
        /*00b0*/ 	.word	0x00006cc0


	//   ....[13]....
        /*00b4*/ 	.word	0x00006d20


	//   ....[14]....
        /*00b8*/ 	.word	0x00006d90


	//   ....[15]....
        /*00bc*/ 	.word	0x00006df0


	//   ....[16]....
        /*00c0*/ 	.word	0x00006e60


	//   ....[17]....
        /*00c4*/ 	.word	0x00006ec0


	//   ....[18]....
        /*00c8*/ 	.word	0x00006f30


	//   ....[19]....
        /*00cc*/ 	.word	0x00006f90


	//----- nvinfo : EIATTR_VRC_CTA_INIT_COUNT
	.align		4
.L_3349:
        /*00d0*/ 	.byte	0x02, 0x4a
	.zero		1
	.zero		1


	//----- nvinfo : EIATTR_EXIT_INSTR_OFFSETS
	.align		4
        /*00d4*/ 	.byte	0x04, 0x1c
        /*00d6*/ 	.short	(.L_3351 - .L_3350)


	//   ....[0]....
.L_3350:
        /*00d8*/ 	.word	0x00006b50


	//----- nvinfo : EIATTR_MAX_THREADS
	.align		4
.L_3351:
        /*00dc*/ 	.byte	0x04, 0x05
        /*00de*/ 	.short	(.L_3353 - .L_3352)
.L_3352:
        /*00e0*/ 	.word	0x00000080
        /*00e4*/ 	.word	0x00000001
        /*00e8*/ 	.word	0x00000001


	//----- nvinfo : EIATTR_CRS_STACK_SIZE
	.align		4
.L_3353:
        /*00ec*/ 	.byte	0x04, 0x1e
        /*00ee*/ 	.short	(.L_3355 - .L_3354)
.L_3354:
        /*00f0*/ 	.word	0x00000000


	//----- nvinfo : EIATTR_CBANK_PARAM_SIZE
	.align		4
.L_3355:
        /*00f4*/ 	.byte	0x03, 0x19
        /*00f6*/ 	.short	0x0128


	//----- nvinfo : EIATTR_PARAM_CBANK
	.align		4
        /*00f8*/ 	.byte	0x04, 0x0a
        /*00fa*/ 	.short	(.L_3357 - .L_3356)
	.align		4
.L_3356:
        /*00fc*/ 	.word	index@(.nv.constant0._ZN10layer_norm13ln_bwd_kernelINS_13Kernel_traitsIf6__halfS2_S2_fjLj512ELj1ELj4ELj1ELj16ENS_18Kernel_traits_baseILj512EfS2_S2_S2_fjLj128EEEEELb1ELb1ELb1ELb1EEEvNS_9BwdParamsE)
        /*0100*/ 	.short	0x0380
        /*0102*/ 	.short	0x0128


	//----- nvinfo : EIATTR_SW_WAR
	.align		4
.L_3357:
        /*0104*/ 	.byte	0x04, 0x36
        /*0106*/ 	.short	(.L_3359 - .L_3358)
.L_3358:
        /*0108*/ 	.word	0x00000008
.L_3359:


//--------------------- .nv.info._ZN10layer_norm13ln_bwd_kernelINS_13Kernel_traitsI6__halfS2_fS2_fjLj512ELj1ELj4ELj1ELj16ENS_18Kernel_traits_baseILj512ES2_S2_fS2_fjLj128EEEEELb0ELb0ELb0ELb0EEEvNS_9BwdParamsE --------------------------
	.section	.nv.info._ZN10layer_norm13ln_bwd_kernelINS_13Kernel_traitsI6__halfS2_fS2_fjLj512ELj1ELj4ELj1ELj16ENS_18Kernel_traits_baseILj512ES2_S2_fS2_fjLj128EEEEELb0ELb0ELb0ELb0EEEvNS_9BwdParamsE,"",@"SHT_CUDA_INFO"
	.sectionflags	@""
	.align	4


	//----- nvinfo : EIATTR_CUDA_API_VERSION
	.align		4
        /*0000*/ 	.byte	0x04, 0x37
        /*0002*/ 	.short	(.L_3361 - .L_3360)
.L_3360:
        /*0004*/ 	.word	0x00000082


	//----- nvinfo : EIATTR_KPARAM_INFO
	.align		4
.L_3361:
        /*0008*/ 	.byte	0x04, 0x17
        /*000a*/ 	.short	(.L_3363 - .L_3362)
.L_3362:
        /*000c*/ 	.word	0x00000000
        /*0010*/ 	.short	0x0000
        /*0012*/ 	.short	0x0000
        /*0014*/ 	.byte	0x00, 0xf0, 0xa1, 0x04


	//----- nvinfo : EIATTR_SPARSE_MMA_MASK
	.align		4
.L_3363:
        /*0018*/ 	.byte	0x03, 0x50
        /*001a*/ 	.short	0x0000


	//----- nvinfo : EIATTR_MAXREG_COUNT
	.align		4
        /*001c*/ 	.byte	0x03, 0x1b
        /*001e*/ 	.short	0x00ff


	//----- nvinfo : EIATTR_NUM_BARRIERS
	.align		4
        /*0020*/ 	.byte	0x02, 0x4c
        /*0022*/ 	.byte	0x01
	.zero		1


	//----- nvinfo : EIATTR_MERCURY_ISA_VERSION
	.align		4
        /*0024*/ 	.byte	0x03, 0x5f
        /*0026*/ 	.short	0x0101


	//----- nvinfo : EIATTR_COOP_GROUP_MASK_REGIDS
	.align		4
        /*0028*/ 	.byte	0x04, 0x29
        /*002a*/ 	.short	(.L_3365 - .L_3364)


	//   ....[0]....
.L_3364:
        /*002c*/ 	.word	0xffffffff


	//   ....[1]....
        /*0030*/ 	.word	0xffffffff


	//   ....[2]....
        /*0034*/ 	.word	0xffffffff


	//   ....[3]....
        /*0038*/ 	.word	0xffffffff


	//   ....[4]....
        /*003c*/ 	.word	0xffffffff


	//   ....[5]....
        /*0040*/ 	.word	0xffffffff


	//   ....[6]....
        /*0044*/ 	.word	0xffffffff


	//   ....[7]....
        /*0048*/ 	.word	0xffffffff


	//   ....[8]....
        /*004c*/ 	.word	0xffffffff


	//   ....[9]....
        /*0050*/ 	.word	0xffffffff


	//   ....[10]....
        /*0054*/ 	.word	0x05000070


	//   ....[11]....
        /*0058*/ 	.word	0x05000070


	//   ....[12]....
        /*005c*/ 	.word	0x05000070


	//   ....[13]....
        /*0060*/ 	.word	0x05000070


	//   ....[14]....
        /*0064*/ 	.word	0x05000070


	//   ....[15]....
        /*0068*/ 	.word	0x05000070


	//   ....[16]....
        /*006c*/ 	.word	0x05000070


	//   ....[17]....
        /*0070*/ 	.word	0x05000070


	//   ....[18]....
        /*0074*/ 	.word	0x05000070


	//   ....[19]....
        /*0078*/ 	.word	0x05000070


	//----- nvinfo : EIATTR_COOP_GROUP_INSTR_OFFSETS
	.align		4
.L_3365:
        /*007c*/ 	.byte	0x04, 0x28
        /*007e*/ 	.short	(.L_3367 - .L_3366)


	//   ....[0]....
.L_3366:
        /*0080*/ 	.word	0x00001110


	//   ....[1]....
        /*0084*/ 	.word	0x00001120


	//   ....[2]....
        /*0088*/ 	.word	0x00001150


	//   ....[3]....
        /*008c*/ 	.word	0x00001160


	//   ....[4]....
        /*0090*/ 	.word	0x00001190


	//   ....[5]....
        /*0094*/ 	.word	0x000011a0


	//   ....[6]....
        /*0098*/ 	.word	0x000011d0


	//   ....[7]....
        /*009c*/ 	.word	0x000011e0


	//   ....[8]....
        /*00a0*/ 	.word	0x00001210


	//   ....[9]....
        /*00a4*/ 	.word	0x00001220


	//   ....[10]....
        /*00a8*/ 	.word	0x00003210


	//   ....[11]....
        /*00ac*/ 	.word	0x000032a0


	//   ....[12]....
        /*00b0*/ 	.word	0x00003310


	//   ....[13]....
        /*00b4*/ 	.word	0x00003370


	//   ....[14]....
        /*00b8*/ 	.word	0x000033e0


	//   ....[15]....
        /*00bc*/ 	.word	0x00003440


	//   ....[16]....
        /*00c0*/ 	.word	0x000034b0


	//   ....[17]....
        /*00c4*/ 	.word	0x00003510


	//   ....[18]....
        /*00c8*/ 	.word	0x00003580


	//   ....[19]....
        /*00cc*/ 	.word	0x000035e0


	//----- nvinfo : EIATTR_VRC_CTA_INIT_COUNT
	.align		4
.L_3367:
        /*00d0*/ 	.byte	0x02, 0x4a
	.zero		1
	.zero		1


	//----- nvinfo : EIATTR_EXIT_INSTR_OFFSETS
	.align		4
        /*00d4*/ 	.byte	0x04, 0x1c
        /*00d6*/ 	.short	(.L_3369 - .L_3368)


	//   ....[0]....
.L_3368:
        /*00d8*/ 	.word	0x00003170


	//   ....[1]....
        /*00dc*/ 	.word	0x000031a0


	//----- nvinfo : EIATTR_MAX_THREADS
	.align		4
.L_3369:
        /*00e0*/ 	.byte	0x04, 0x05
        /*00e2*/ 	.short	(.L_3371 - .L_3370)
.L_3370:
        /*00e4*/ 	.word	0x00000080
        /*00e8*/ 	.word	0x00000001
        /*00ec*/ 	.word	0x00000001


	//----- nvinfo : EIATTR_CRS_STACK_SIZE
	.align		4
.L_3371:
        /*00f0*/ 	.byte	0x04, 0x1e
        /*00f2*/ 	.short	(.L_3373 - .L_3372)
.L_3372:
        /*00f4*/ 	.word	0x00000000


	//----- nvinfo : EIATTR_CBANK_PARAM_SIZE
	.align		4
.L_3373:
        /*00f8*/ 	.byte	0x03, 0x19
        /*00fa*/ 	.short	0x0128


	//----- nvinfo : EIATTR_PARAM_CBANK
	.align		4
        /*00fc*/ 	.byte	0x04, 0x0a
        /*00fe*/ 	.short	(.L_3375 - .L_3374)
	.align		4
.L_3374:
        /*0100*/ 	.word	index@(.nv.constant0._ZN10layer_norm13ln_bwd_kernelINS_13Kernel_traitsI6__halfS2_fS2_fjLj512ELj1ELj4ELj1ELj16ENS_18Kernel_traits_baseILj512ES2_S2_fS2_fjLj128EEEEELb0ELb0ELb0ELb0EEEvNS_9BwdParamsE)
        /*0104*/ 	.short	0x0380
        /*0106*/ 	.short	0x0128


	//----- nvinfo : EIATTR_SW_WAR
	.align		4
.L_3375:
        /*0108*/ 	.byte	0x04, 0x36
        /*010a*/ 	.short	(.L_3377 - .L_3376)
.L_3376:
        /*010c*/ 	.word	0x00000008
.L_3377:


//--------------------- .nv.info._ZN10layer_norm13ln_bwd_kernelINS_13Kernel_traitsI6__halfS2_fS2_fjLj512ELj1ELj4ELj1ELj16ENS_18Kernel_traits_baseILj512ES2_S2_fS2_fjLj128EEEEELb0ELb0ELb0ELb1EEEvNS_9BwdParamsE --------------------------
	.section	.nv.info._ZN10layer_norm13ln_bwd_kernelINS_13Kernel_traitsI6__halfS2_fS2_fjLj512ELj1ELj4ELj1ELj16ENS_18Kernel_traits_baseILj512ES2_S2_fS2_fjLj128EEEEELb0ELb0ELb0ELb1EEEvNS_9BwdParamsE,"",@"SHT_CUDA_INFO"
	.sectionflags	@""
	.align	4


	//----- nvinfo : EIATTR_CUDA_API_VERSION
	.align		4
        /*0000*/ 	.byte	0x04, 0x37
        /*0002*/ 	.short	(.L_3379 - .L_3378)
.L_3378:
        /*0004*/ 	.word	0x00000082


	//----- nvinfo : EIATTR_KPARAM_INFO
	.align		4
.L_3379:
        /*0008*/ 	.byte	0x04, 0x17
        /*000a*/ 	.short	(.L_3381 - .L_3380)
.L_3380:
        /*000c*/ 	.word	0x00000000
        /*0010*/ 	.short	0x0000
        /*0012*/ 	.short	0x0000
        /*0014*/ 	.byte	0x00, 0xf0, 0xa1, 0x04


	//----- nvinfo : EIATTR_SPARSE_MMA_MASK
	.align		4
.L_3381:
        /*0018*/ 	.byte	0x03, 0x50
        /*001a*/ 	.short	0x0000


	//----- nvinfo : EIATTR_MAXREG_COUNT
	.align		4
        /*001c*/ 	.byte	0x03, 0x1b
        /*001e*/ 	.short	0x00ff


	//----- nvinfo : EIATTR_NUM_BARRIERS
	.align		4
        /*0020*/ 	.byte	0x02, 0x4c
        /*0022*/ 	.byte	0x01
	.zero		1


	//----- nvinfo : EIATTR_MERCURY_ISA_VERSION
	.align		4
        /*0024*/ 	.byte	0x03, 0x5f
        /*0026*/ 	.short	0x0101


	//----- nvinfo : EIATTR_COOP_GROUP_MASK_REGIDS
	.align		4
        /*0028*/ 	.byte	0x04, 0x29
        /*002a*/ 	.short	(.L_3383 - .L_3382)


	//   ....[0]....
.L_3382:
        /*002c*/ 	.word	0xffffffff


	//   ....[1]....
        /*0030*/ 	.word	0xffffffff


	//   ....[2]....
        /*0034*/ 	.word	0xffffffff


	//   ....[3]....
        /*0038*/ 	.word	0xffffffff


	//   ....[4]....
        /*003c*/ 	.word	0xffffffff


	//   ....[5]....
        /*0040*/ 	.word	0xffffffff


	//   ....[6]....
        /*0044*/ 	.word	0xffffffff


	//   ....[7]....
        /*0048*/ 	.word	0xffffffff


	//   ....[8]....
        /*004c*/ 	.word	0xffffffff


	//   ....[9]....
        /*0050*/ 	.word	0xffffffff


	//   ....[10]....
        /*0054*/ 	.word	0x05000074


	//   ....[11]....
        /*0058*/ 	.word	0x05000074


	//   ....[12]....
        /*005c*/ 	.word	0x05000074


	//   ....[13]....
        /*0060*/ 	.word	0x05000074


	//   ....[14]....
        /*0064*/ 	.word	0x05000074


	//   ....[15]....
        /*0068*/ 	.word	0x05000074


	//   ....[16]....
        /*006c*/ 	.word	0x05000074


	//   ....[17]....
        /*0070*/ 	.word	0x05000074


	//   ....[18]....
        /*0074*/ 	.word	0x05000074


	//   ....[19]....
        /*0078*/ 	.word	0x05000074


	//----- nvinfo : EIATTR_COOP_GROUP_INSTR_OFFSETS
	.align		4
.L_3383:
        /*007c*/ 	.byte	0x04, 0x28
        /*007e*/ 	.short	(.L_3385 - .L_3384)


	//   ....[0]....
.L_3384:
        /*0080*/ 	.word	0x00000f50


	//   ....[1]....
        /*0084*/ 	.word	0x00000f60


	//   ....[2]....
        /*0088*/ 	.word	0x00000f90


	//   ....[3]....
        /*008c*/ 	.word	0x00000fa0


	//   ....[4]....
        /*0090*/ 	.word	0x00000fd0


	//   ....[5]....
        /*0094*/ 	.word	0x00000fe0


	//   ....[6]....
        /*0098*/ 	.word	0x00001010


	//   ....[7]....
        /*009c*/ 	.word	0x00001020


	//   ....[8]....
        /*00a0*/ 	.word	0x00001050


	//   ....[9]....
        /*00a4*/ 	.word	0x00001060


	//   ....[10]....
        /*00a8*/ 	.word	0x00002eb0


	//   ....[11]....
        /*00ac*/ 	.word	0x00002f40


	//   ....[12]....
        /*00b0*/ 	.word	0x00002fb0


	//   ....[13]....
        /*00b4*/ 	.word	0x00003010


	//   ....[14]....
        /*00b8*/ 	.word	0x00003080


	//   ....[15]....
        /*00bc*/ 	.word	0x000030e0


	//   ....[16]....
        /*00c0*/ 	.word	0x00003150


	//   ....[17]....
        /*00c4*/ 	.word	0x000031b0


	//   ....[18]....
        /*00c8*/ 	.word	0x00003220


	//   ....[19]....
        /*00cc*/ 	.word	0x00003280


	//----- nvinfo : EIATTR_VRC_CTA_INIT_COUNT
	.align		4
.L_3385:
        /*00d0*/ 	.byte	0x02, 0x4a
	.zero		1
	.zero		1


	//----- nvinfo : EIATTR_EXIT_INSTR_OFFSETS
	.align		4
        /*00d4*/ 	.byte	0x04, 0x1c
        /*00d6*/ 	.short	(.L_3387 - .L_3386)


	//   ....[0]....
.L_3386:
        /*00d8*/ 	.word	0x00002e40


	//----- nvinfo : EIATTR_MAX_THREADS
	.align		4
.L_3387:
        /*00dc*/ 	.byte	0x04, 0x05
        /*00de*/ 	.short	(.L_3389 - .L_3388)
.L_3388:
        /*00e0*/ 	.word	0x00000080
        /*00e4*/ 	.word	0x00000001
        /*00e8*/ 	.word	0x00000001


	//----- nvinfo : EIATTR_CRS_STACK_SIZE
	.align		4
.L_3389:
        /*00ec*/ 	.byte	0x04, 0x1e
        /*00ee*/ 	.short	(.L_3391 - .L_3390)
.L_3390:
        /*00f0*/ 	.word	0x00000000


	//----- nvinfo : EIATTR_CBANK_PARAM_SIZE
	.align		4
.L_3391:
        /*00f4*/ 	.byte	0x03, 0x19
        /*00f6*/ 	.short	0x0128


	//----- nvinfo : EIATTR_PARAM_CBANK
	.align		4
        /*00f8*/ 	.byte	0x04, 0x0a
        /*00fa*/ 	.short	(.L_3393 - .L_3392)
	.align		4
.L_3392:
        /*00fc*/ 	.word	index@(.nv.constant0._ZN10layer_norm13ln_bwd_kernelINS_13Kernel_traitsI6__halfS2_fS2_fjLj512ELj1ELj4ELj1ELj16ENS_18Kernel_traits_baseILj512ES2_S2_fS2_fjLj128EEEEELb0ELb0ELb0ELb1EEEvNS_9BwdParamsE)
        /*0100*/ 	.short	0x0380
        /*0102*/ 	.short	0x0128


	//----- nvinfo : EIATTR_SW_WAR
	.align		4
.L_3393:
        /*0104*/ 	.byte	0x04, 0x36
        /*0106*/ 	.short	(.L_3395 - .L_3394)
.L_3394:
        /*0108*/ 	.word	0x00000008
.L_3395:


//--------------------- .nv.info._ZN10layer_norm13ln_bwd_kernelINS_13Kernel_traitsI6__halfS2_fS2_fjLj512ELj1ELj4ELj1ELj16ENS_18Kernel_traits_baseILj512ES2_S2_fS2_fjLj128EEEEELb0ELb0ELb1ELb0EEEvNS_9BwdParamsE --------------------------
	.section	.nv.info._ZN10layer_norm13ln_bwd_kernelINS_13Kernel_traitsI6__halfS2_fS2_fjLj512ELj1ELj4ELj1ELj16ENS_18Kernel_traits_baseILj512ES2_S2_fS2_fjLj128EEEEELb0ELb0ELb1ELb0EEEvNS_9BwdParamsE,"",@"SHT_CUDA_INFO"
	.sectionflags	@""
	.align	4


	//----- nvinfo : EIATTR_CUDA_API_VERSION
	.align		4
        /*0000*/ 	.byte	0x04, 0x37
        /*0002*/ 	.short	(.L_3397 - .L_3396)
.L_3396:
        /*0004*/ 	.word	0x00000082


	//----- nvinfo : EIATTR_KPARAM_INFO
	.align		4
.L_3397:
        /*0008*/ 	.byte	0x04, 0x17
        /*000a*/ 	.short	(.L_3399 - .L_3398)
.L_3398:
        /*000c*/ 	.word	0x00000000
        /*0010*/ 	.short	0x0000
        /*0012*/ 	.short	0x0000
        /*0014*/ 	.byte	0x00, 0xf0, 0xa1, 0x04


	//----- nvinfo : EIATTR_SPARSE_MMA_MASK
	.align		4
.L_3399:
        /*0018*/ 	.byte	0x03, 0x50
        /*001a*/ 	.short	0x0000


	//----- nvinfo : EIATTR_MAXREG_COUNT
	.align		4
        /*001c*/ 	.byte	0x03, 0x1b
        /*001e*/ 	.short	0x00ff


	//----- nvinfo : EIATTR_NUM_BARRIERS
	.align		4
        /*0020*/ 	.byte	0x02, 0x4c
        /*0022*/ 	.byte	0x01
	.zero		1


	//----- nvinfo : EIATTR_MERCURY_ISA_VERSION
	.align		4
        /*0024*/ 	.byte	0x03, 0x5f
        /*0026*/ 	.short	0x0101


	//----- nvinfo : EIATTR_COOP_GROUP_MASK_REGIDS
	.align		4
        /*0028*/ 	.byte	0x04, 0x29
        /*002a*/ 	.short	(.L_3401 - .L_3400)


	//   ....[0]....
.L_3400:
        /*002c*/ 	.word	0xffffffff


	//   ....[1]....
        /*0030*/ 	.word	0xffffffff


	//   ....[2]....
        /*0034*/ 	.word	0xffffffff


	//   ....[3]....
        /*0038*/ 	.word	0xffffffff


	//   ....[4]....
        /*003c*/ 	.word	0xffffffff


	//   ....[5]....
        /*0040*/ 	.word	0xffffffff


	//   ....[6]....
        /*0044*/ 	.word	0xffffffff


	//   ....[7]....
        /*0048*/ 	.word	0xffffffff


	//   ....[8]....
        /*004c*/ 	.word	0xffffffff


	//   ....[9]....
        /*0050*/ 	.word	0xffffffff


	//   ....[10]....
        /*0054*/ 	.word	0x05000056


	//   ....[11]....
        /*0058*/ 	.word	0x05000056


	//   ....[12]....
        /*005c*/ 	.word	0x05000056


	//   ....[13]....
        /*0060*/ 	.word	0x05000056


	//   ....[14]....
        /*0064*/ 	.word	0x05000056


	//   ....[15]....
        /*0068*/ 	.word	0x05000056


	//   ....[16]....
        /*006c*/ 	.word	0x05000056


	//   ....[17]....
        /*0070*/ 	.word	0x05000056


	//   ....[18]....
        /*0074*/ 	.word	0x05000056


	//   ....[19]....
        /*0078*/ 	.word	0x05000056


	//----- nvinfo : EIATTR_COOP_GROUP_INSTR_OFFSETS
	.align		4
.L_3401:
        /*007c*/ 	.byte	0x04, 0x28
        /*007e*/ 	.short	(.L_3403 - .L_3402)


	//   ....[0]....
.L_3402:
        /*0080*/ 	.word	0x00001300


	//   ....[1]....
        /*0084*/ 	.word	0x00001310


	//   ....[2]....
        /*0088*/ 	.word	0x00001340


	//   ....[3]....
        /*008c*/ 	.word	0x00001350


	//   ....[4]....
        /*0090*/ 	.word	0x00001380


	//   ....[5]....
        /*0094*/ 	.word	0x00001390


	//   ....[6]....
        /*0098*/ 	.word	0x000013c0


	//   ....[7]....
        /*009c*/ 	.word	0x000013d0


	//   ....[8]....
        /*00a0*/ 	.word	0x00001400


	//   ....[9]....
        /*00a4*/ 	.word	0x00001410


	//   ....[10]....
        /*00a8*/ 	.word	0x000044f0


	//   ....[11]....
        /*00ac*/ 	.word	0x00004590


	//   ....[12]....
        /*00b0*/ 	.word	0x000045f0


	//   ....[13]....
        /*00b4*/ 	.word	0x00004650


	//   ....[14]....
        /*00b8*/ 	.word	0x000046c0


	//   ....[15]....
        /*00bc*/ 	.word	0x00004720


	//   ....[16]....
        /*00c0*/ 	.word	0x00004790


	//   ....[17]....
        /*00c4*/ 	.word	0x000047f0


	//   ....[18]....
        /*00c8*/ 	.word	0x00004860


	//   ....[19]....
        /*00cc*/ 	.word	0x000048c0


	//----- nvinfo : EIATTR_VRC_CTA_INIT_COUNT
	.align		4
.L_3403:
        /*00d0*/ 	.byte	0x02, 0x4a
	.zero		1
	.zero		1


	//----- nvinfo : EIATTR_EXIT_INSTR_OFFSETS
	.align		4
        /*00d4*/ 	.byte	0x04, 0x1c
        /*00d6*/ 	.short	(.L_3405 - .L_3404)


	//   ....[0]....
.L_3404:
        /*00d8*/ 	.word	0x00004460


	//   ....[1]....
        /*00dc*/ 	.word	0x00004490


	//----- nvinfo : EIATTR_MAX_THREADS
	.align		4
.L_3405:
        /*00e0*/ 	.byte	0x04, 0x05
        /*00e2*/ 	.short	(.L_3407 - .L_3406)
.L_3406:
        /*00e4*/ 	.word	0x00000080
        /*00e8*/ 	.word	0x00000001
        /*00ec*/ 	.word	0x00000001


	//----- nvinfo : EIATTR_CRS_STACK_SIZE
	.align		4
.L_3407:
        /*00f0*/ 	.byte	0x04, 0x1e
        /*00f2*/ 	.short	(.L_3409 - .L_3408)
.L_3408:
        /*00f4*/ 	.word	0x00000000


	//----- nvinfo : EIATTR_CBANK_PARAM_SIZE
	.align		4
.L_3409:
        /*00f8*/ 	.byte	0x03, 0x19
        /*00fa*/ 	.short	0x0128


	//----- nvinfo : EIATTR_PARAM_CBANK
	.align		4
        /*00fc*/ 	.byte	0x04, 0x0a
        /*00fe*/ 	.short	(.L_3411 - .L_3410)
	.align		4
.L_3410:
        /*0100*/ 	.word	index@(.nv.constant0._ZN10layer_norm13ln_bwd_kernelINS_13Kernel_traitsI6__halfS2_fS2_fjLj512ELj1ELj4ELj1ELj16ENS_18Kernel_traits_baseILj512ES2_S2_fS2_fjLj128EEEEELb0ELb0ELb1ELb0EEEvNS_9BwdParamsE)
        /*0104*/ 	.short	0x0380
        /*0106*/ 	.short	0x0128


	//----- nvinfo : EIATTR_SW_WAR
	.align		4
.L_3411:
        /*0108*/ 	.byte	0x04, 0x36
        /*010a*/ 	.short	(.L_3413 - .L_3412)
.L_3412:
        /*010c*/ 	.word	0x00000008
.L_3413:


//--------------------- .nv.info._ZN10layer_norm13ln_bwd_kernelINS_13Kernel_traitsI6__halfS2_fS2_fjLj512ELj1ELj4ELj1ELj16ENS_18Kernel_traits_baseILj512ES2_S2_fS2_fjLj128EEEEELb0ELb0ELb1ELb1EEEvNS_9BwdParamsE --------------------------
	.section	.nv.info._ZN10layer_norm13ln_bwd_kernelINS_13Kernel_traitsI6__halfS2_fS2_fjLj512ELj1ELj4ELj1ELj16ENS_18Kernel_traits_baseILj512ES2_S2_fS2_fjLj128EEEEELb0ELb0ELb1ELb1EEEvNS_9BwdParamsE,"",@"SHT_CUDA_INFO"
	.sectionflags	@""
	.align	4


	//----- nvinfo : EIATTR_CUDA_API_VERSION
	.align		4
        /*0000*/ 	.byte	0x04, 0x37
        /*0002*/ 	.short	(.L_3415 - .L_3414)
.L_3414:
        /*0004*/ 	.word	0x00000082


	//----- nvinfo : EIATTR_KPARAM_INFO
	.align		4
.L_3415:
        /*0008*/ 	.byte	0x04, 0x17
        /*000a*/ 	.short	(.L_3417 - .L_3416)
.L_3416:
        /*000c*/ 	.word	0x00000000
        /*0010*/ 	.short	0x0000
        /*0012*/ 	.short	0x0000
        /*0014*/ 	.byte	0x00, 0xf0, 0xa1, 0x04


	//----- nvinfo : EIATTR_SPARSE_MMA_MASK
	.align		4
.L_3417:
        /*0018*/ 	.byte	0x03, 0x50
        /*001a*/ 	.short	0x0000


	//----- nvinfo : EIATTR_MAXREG_COUNT
	.align		4
        /*001c*/ 	.byte	0x03, 0x1b
        /*001e*/ 	.short	0x00ff


	//----- nvinfo : EIATTR_NUM_BARRIERS
	.align		4
        /*0020*/ 	.byte	0x02, 0x4c
        /*0022*/ 	.byte	0x01
	.zero		1


	//----- nvinfo : EIATTR_MERCURY_ISA_VERSION
	.align		4
        /*0024*/ 	.byte	0x03, 0x5f
        /*0026*/ 	.short	0x0101


	//----- nvinfo : EIATTR_COOP_GROUP_MASK_REGIDS
	.align		4
        /*0028*/ 	.byte	0x04, 0x29
        /*002a*/ 	.short	(.L_3419 - .L_3418)


	//   ....[0]....
.L_3418:
        /*002c*/ 	.word	0xffffffff


	//   ....[1]....
        /*0030*/ 	.word	0xffffffff


	//   ....[2]....
        /*0034*/ 	.word	0xffffffff


	//   ....[3]....
        /*0038*/ 	.word	0xffffffff


	//   ....[4]....
        /*003c*/ 	.word	0xffffffff


	//   ....[5]....
        /*0040*/ 	.word	0xffffffff


	//   ....[6]....
        /*0044*/ 	.word	0xffffffff


	//   ....[7]....
        /*0048*/ 	.word	0xffffffff


	//   ....[8]....
        /*004c*/ 	.word	0xffffffff


	//   ....[9]....
        /*0050*/ 	.word	0xffffffff


	//   ....[10]....
        /*0054*/ 	.word	0x0500006b


	//   ....[11]....
        /*0058*/ 	.word	0x0500006b


	//   ....[12]....
        /*005c*/ 	.word	0x0500006b


	//   ....[13]....
        /*0060*/ 	.word	0x0500006b


	//   ....[14]....
        /*0064*/ 	.word	0x0500006b


	//   ....[15]....
        /*0068*/ 	.word	0x0500006b


	//   ....[16]....
        /*006c*/ 	.word	0x0500006b


	//   ....[17]....
        /*0070*/ 	.word	0x0500006b


	//   ....[18]....
        /*0074*/ 	.word	0x0500006b


	//   ....[19]....
        /*0078*/ 	.word	0x0500006b


	//----- nvinfo : EIATTR_COOP_GROUP_INSTR_OFFSETS
	.align		4
.L_3419:
        /*007c*/ 	.byte	0x04, 0x28
        /*007e*/ 	.short	(.L_3421 - .L_3420)


	//   ....[0]....
.L_3420:
        /*0080*/ 	.word	0x00001090


	//   ....[1]....
        /*0084*/ 	.word	0x000010a0


	//   ....[2]....
        /*0088*/ 	.word	0x000010d0


	//   ....[3]....
        /*008c*/ 	.word	0x000010e0


	//   ....[4]....
        /*0090*/ 	.word	0x00001110


	//   ....[5]....
        /*0094*/ 	.word	0x00001120


	//   ....[6]....
        /*0098*/ 	.word	0x00001150


	//   ....[7]....
        /*009c*/ 	.word	0x00001160


	//   ....[8]....
        /*00a0*/ 	.word	0x00001190


	//   ....[9]....
        /*00a4*/ 	.word	0x000011a0


	//   ....[10]....
        /*00a8*/ 	.word	0x00003fd0


	//   ....[11]....
        /*00ac*/ 	.word	0x00004060


	//   ....[12]....
        /*00b0*/ 	.word	0x000040d0


	//   ....[13]....
        /*00b4*/ 	.word	0x00004130


	//   ....[14]....
        /*00b8*/ 	.word	0x000041a0


	//   ....[15]....
        /*00bc*/ 	.word	0x00004200


	//   ....[16]....
        /*00c0*/ 	.word	0x00004270


	//   ....[17]....
        /*00c4*/ 	.word	0x000042d0


	//   ....[18]....
        /*00c8*/ 	.word	0x00004340


	//   ....[19]....
        /*00cc*/ 	.word	0x000043a0


	//----- nvinfo : EIATTR_VRC_CTA_INIT_COUNT
	.align		4
.L_3421:
        /*00d0*/ 	.byte	0x02, 0x4a
	.zero		1
	.zero		1


	//----- nvinfo : EIATTR_EXIT_INSTR_OFFSETS
	.align		4
        /*00d4*/ 	.byte	0x04, 0x1c
        /*00d6*/ 	.short	(.L_3423 - .L_3422)


	//   ....[0]....
.L_3422:
        /*00d8*/ 	.word	0x00003f60


	//----- nvinfo : EIATTR_MAX_THREADS
	.align		4
.L_3423:
        /*00dc*/ 	.byte	0x04, 0x05
        /*00de*/ 	.short	(.L_3425 - .L_3424)
.L_3424:
        /*00e0*/ 	.word	0x00000080
        /*00e4*/ 	.word	0x00000001
        /*00e8*/ 	.word	0x00000001


	//----- nvinfo : EIATTR_CRS_STACK_SIZE
	.align		4
.L_3425:
        /*00ec*/ 	.byte	0x04, 0x1e
        /*00ee*/ 	.short	(.L_3427 - .L_3426)
.L_3426:
        /*00f0*/ 	.word	0x00000000


	//----- nvinfo : EIATTR_CBANK_PARAM_SIZE
	.align		4
.L_3427:
        /*00f4*/ 	.byte	0x03, 0x19
        /*00f6*/ 	.short	0x0128


	//----- nvinfo : EIATTR_PARAM_CBANK
	.align		4
        /*00f8*/ 	.byte	0x04, 0x0a
        /*00fa*/ 	.short	(.L_3429 - .L_3428)
	.align		4
.L_3428:
        /*00fc*/ 	.word	index@(.nv.constant0._ZN10layer_norm13ln_bwd_kernelINS_13Kernel_traitsI6__halfS2_fS2_fjLj512ELj1ELj4ELj1ELj16ENS_18Kernel_traits_baseILj512ES2_S2_fS2_fjLj128EEEEELb0ELb0ELb1ELb1EEEvNS_9BwdParamsE)
        /*0100*/ 	.short	0x0380
        /*0102*/ 	.short	0x0128


	//----- nvinfo : EIATTR_SW_WAR
	.align		4
.L_3429:
        /*0104*/ 	.byte	0x04, 0x36
        /*0106*/ 	.short	(.L_3431 - .L_3430)
.L_3430:
        /*0108*/ 	.word	0x00000008
.L_3431:


//--------------------- .nv.info._ZN10layer_norm13ln_bwd_kernelINS_13Kernel_traitsI6__halfS2_fS2_fjLj512ELj1ELj4ELj1ELj16ENS_18Kernel_traits_baseILj512ES2_S2_fS2_fjLj128EEEEELb0ELb1ELb0ELb0EEEvNS_9BwdParamsE --------------------------
	.section	.nv.info._ZN10layer_norm13ln_bwd_kernelINS_13Kernel_traitsI6__halfS2_fS2_fjLj512ELj1ELj4ELj1ELj16ENS_18Kernel_traits_baseILj512ES2_S2_fS2_fjLj128EEEEELb0ELb1ELb0ELb0EEEvNS_9BwdParamsE,"",@"SHT_CUDA_INFO"
	.sectionflags	@""
	.align	4


	//----- nvinfo : EIATTR_CUDA_API_VERSION
	.align		4
        /*0000*/ 	.byte	0x04, 0x37
        /*0002*/ 	.short	(.L_3433 - .L_3432)
.L_3432:
        /*0004*/ 	.word	0x00000082


	//----- nvinfo : EIATTR_KPARAM_INFO
	.align		4
.L_3433:
        /*0008*/ 	.byte	0x04, 0x17
        /*000a*/ 	.short	(.L_3435 - .L_3434)
.L_3434:
        /*000c*/ 	.word	0x00000000
        /*0010*/ 	.short	0x0000
        /*0012*/ 	.short	0x0000
        /*0014*/ 	.byte	0x00, 0xf0, 0xa1, 0x04


	//----- nvinfo : EIATTR_SPARSE_MMA_MASK
	.align		4
.L_3435:
        /*0018*/ 	.byte	0x03, 0x50
        /*001a*/ 	.short	0x0000


	//----- nvinfo : EIATTR_MAXREG_COUNT
	.align		4
        /*001c*/ 	.byte	0x03, 0x1b
        /*001e*/ 	.short	0x00ff


	//----- nvinfo : EIATTR_NUM_BARRIERS
	.align		4
        /*0020*/ 	.byte	0x02, 0x4c
        /*0022*/ 	.byte	0x01
	.zero		1


	//----- nvinfo : EIATTR_MERCURY_ISA_VERSION
	.align		4
        /*0024*/ 	.byte	0x03, 0x5f
        /*0026*/ 	.short	0x0101


	//----- nvinfo : EIATTR_COOP_GROUP_MASK_REGIDS
	.align		4
        /*0028*/ 	.byte	0x04, 0x29
        /*002a*/ 	.short	(.L_3437 - .L_3436)


	//   ....[0]....
.L_3436:
        /*002c*/ 	.word	0xffffffff


	//   ....[1]....
        /*0030*/ 	.word	0xffffffff


	//   ....[2]....
        /*0034*/ 	.word	0xffffffff


	//   ....[3]....
        /*0038*/ 	.word	0xffffffff


	//   ....[4]....
        /*003c*/ 	.word	0xffffffff


	//   ....[5]....
        /*0040*/ 	.word	0xffffffff


	//   ....[6]....
        /*0044*/ 	.word	0xffffffff


	//   ....[7]....
        /*0048*/ 	.word	0xffffffff


	//   ....[8]....
        /*004c*/ 	.word	0xffffffff


	//   ....[9]....
        /*0050*/ 	.word	0xffffffff


	//   ....[10]....
        /*0054*/ 	.word	0x0500008a


	//   ....[11]....
        /*0058*/ 	.word	0x0500008a


	//   ....[12]....
        /*005c*/ 	.word	0x0500008a


	//   ....[13]....
        /*0060*/ 	.word	0x0500008a


	//   ....[14]....
        /*0064*/ 	.word	0x0500008a


	//   ....[15]....
        /*0068*/ 	.word	0x0500008a


	//   ....[16]....
        /*006c*/ 	.word	0x0500008a


	//   ....[17]....
        /*0070*/ 	.word	0x0500008a


	//   ....[18]....
        /*0074*/ 	.word	0x0500008a


	//   ....[19]....
        /*0078*/ 	.word	0x0500008a


	//----- nvinfo : EIATTR_COOP_GROUP_INSTR_OFFSETS
	.align		4
.L_3437:
        /*007c*/ 	.byte	0x04, 0x28
        /*007e*/ 	.short	(.L_3439 - .L_3438)


	//   ....[0]....
.L_3438:
        /*0080*/ 	.word	0x00001260


	//   ....[1]....
        /*0084*/ 	.word	0x00001270


	//   ....[2]....
        /*0088*/ 	.word	0x000012a0


	//   ....[3]....
        /*008c*/ 	.word	0x000012b0


	//   ....[4]....
        /*0090*/ 	.word	0x000012e0


	//   ....[5]....
        /*0094*/ 	.word	0x000012f0


	//   ....[6]....
        /*0098*/ 	.word	0x00001320


	//   ....[7]....
        /*009c*/ 	.word	0x00001330


	//   ....[8]....
        /*00a0*/ 	.word	0x00001360


	//   ....[9]....
        /*00a4*/ 	.word	0x00001370


	//   ....[10]....
        /*00a8*/ 	.word	0x00004870


	//   ....[11]....
        /*00ac*/ 	.word	0x00004900


	//   ....[12]....
        /*00b0*/ 	.word	0x00004970


	//   ....[13]....
        /*00b4*/ 	.word	0x000049d0


	//   ....[14]....
        /*00b8*/ 	.word	0x00004a40


	//   ....[15]....
        /*00bc*/ 	.word	0x00004aa0


	//   ....[16]....
        /*00c0*/ 	.word	0x00004b10


	//   ....[17]....
        /*00c4*/ 	.word	0x00004b70


	//   ....[18]....
        /*00c8*/ 	.word	0x00004be0


	//   ....[19]....
        /*00cc*/ 	.word	0x00004c40


	//----- nvinfo : EIATTR_VRC_CTA_INIT_COUNT
	.align		4
.L_3439:
        /*00d0*/ 	.byte	0x02, 0x4a
	.zero		1
	.zero		1


	//----- nvinfo : EIATTR_EXIT_INSTR_OFFSETS
	.align		4
        /*00d4*/ 	.byte	0x04, 0x1c
        /*00d6*/ 	.short	(.L_3441 - .L_3440)


	//   ....[0]....
.L_3440:
        /*00d8*/ 	.word	0x00004780


	//   ....[1]....
        /*00dc*/ 	.word	0x00004800


	//----- nvinfo : EIATTR_MAX_THREADS
	.align		4
.L_3441:
        /*00e0*/ 	.byte	0x04, 0x05
        /*00e2*/ 	.short	(.L_3443 - .L_3442)
.L_3442:
        /*00e4*/ 	.word	0x00000080
        /*00e8*/ 	.word	0x00000001
        /*00ec*/ 	.word	0x00000001


	//----- nvinfo : EIATTR_CRS_STACK_SIZE
	.align		4
.L_3443:
        /*00f0*/ 	.byte	0x04, 0x1e
        /*00f2*/ 	.short	(.L_3445 - .L_3444)
.L_3444:
        /*00f4*/ 	.word	0x00000000


	//----- nvinfo : EIATTR_CBANK_PARAM_SIZE
	.align		4
.L_3445:
        /*00f8*/ 	.byte	0x03, 0x19
        /*00fa*/ 	.short	0x0128


	//----- nvinfo : EIATTR_PARAM_CBANK
	.align		4
        /*00fc*/ 	.byte	0x04, 0x0a
        /*00fe*/ 	.short	(.L_3447 - .L_3446)
	.align		4
.L_3446:
        /*0100*/ 	.word	index@(.nv.constant0._ZN10layer_norm13ln_bwd_kernelINS_13Kernel_traitsI6__halfS2_fS2_fjLj512ELj1ELj4ELj1ELj16ENS_18Kernel_traits_baseILj512ES2_S2_fS2_fjLj128EEEEELb0ELb1ELb0ELb0EEEvNS_9BwdParamsE)
        /*0104*/ 	.short	0x0380
        /*0106*/ 	.short	0x0128


	//----- nvinfo : EIATTR_SW_WAR
	.align		4
.L_3447:
        /*0108*/ 	.byte	0x04, 0x36
        /*010a*/ 	.short	(.L_3449 - .L_3448)
.L_3448:
        /*010c*/ 	.word	0x00000008
.L_3449:


//--------------------- .nv.info._ZN10layer_norm13ln_bwd_kernelINS_13Kernel_traitsI6__halfS2_fS2_fjLj512ELj1ELj4ELj1ELj16ENS_18Kernel_traits_baseILj512ES2_S2_fS2_fjLj128EEEEELb0ELb1ELb0ELb1EEEvNS_9BwdParamsE --------------------------
	.section	.nv.info._ZN10layer_norm13ln_bwd_kernelINS_13Kernel_traitsI6__halfS2_fS2_fjLj512ELj1ELj4ELj1ELj16ENS_18Kernel_traits_baseILj512ES2_S2_fS2_fjLj128EEEEELb0ELb1ELb0ELb1EEEvNS_9BwdParamsE,"",@"SHT_CUDA_INFO"
	.sectionflags	@""
	.align	4


	//----- nvinfo : EIATTR_CUDA_API_VERSION
	.align		4
        /*0000*/ 	.byte	0x04, 0x37
        /*0002*/ 	.short	(.L_3451 - .L_3450)
.L_3450:
        /*0004*/ 	.word	0x00000082


	//----- nvinfo : EIATTR_KPARAM_INFO
	.align		4
.L_3451:
        /*0008*/ 	.byte	0x04, 0x17
        /*000a*/ 	.short	(.L_3453 - .L_3452)
.L_3452:
        /*000c*/ 	.word	0x00000000
        /*0010*/ 	.short	0x0000
        /*0012*/ 	.short	0x0000
        /*0014*/ 	.byte	0x00, 0xf0, 0xa1, 0x04


	//----- nvinfo : EIATTR_SPARSE_MMA_MASK
	.align		4
.L_3453:
        /*0018*/ 	.byte	0x03, 0x50
        /*001a*/ 	.short	0x0000


	//----- nvinfo : EIATTR_MAXREG_COUNT
	.align		4
        /*001c*/ 	.byte	0x03, 0x1b
        /*001e*/ 	.short	0x00ff


	//----- nvinfo : EIATTR_NUM_BARRIERS
	.align		4
        /*0020*/ 	.byte	0x02, 0x4c
        /*0022*/ 	.byte	0x01
	.zero		1


	//----- nvinfo : EIATTR_MERCURY_ISA_VERSION
	.align		4
        /*0024*/ 	.byte	0x03, 0x5f
        /*0026*/ 	.short	0x0101


	//----- nvinfo : EIATTR_COOP_GROUP_MASK_REGIDS
	.align		4
        /*0028*/ 	.byte	0x04, 0x29
        /*002a*/ 	.short	(.L_3455 - .L_3454)


	//   ....[0]....
.L_3454:
        /*002c*/ 	.word	0xffffffff


	//   ....[1]....
        /*0030*/ 	.word	0xffffffff


	//   ....[2]....
        /*0034*/ 	.word	0xffffffff


	//   ....[3]....
        /*0038*/ 	.word	0xffffffff


	//   ....[4]....
        /*003c*/ 	.word	0xffffffff


	//   ....[5]....
        /*0040*/ 	.word	0xffffffff


	//   ....[6]....
        /*0044*/ 	.word	0xffffffff


	//   ....[7]....
        /*0048*/ 	.word	0xffffffff


	//   ....[8]....
        /*004c*/ 	.word	0xffffffff


	//   ....[9]....
        /*0050*/ 	.word	0xffffffff


	//   ....[10]....
        /*0054*/ 	.word	0x05000090


	//   ....[11]....
        /*0058*/ 	.word	0x05000090


	//   ....[12]....
        /*005c*/ 	.word	0x05000090


	//   ....[13]....
        /*0060*/ 	.word	0x05000090


	//   ....[14]....
        /*0064*/ 	.word	0x05000090


	//   ....[15]....
        /*0068*/ 	.word	0x05000090


	//   ....[16]....
        /*006c*/ 	.word	0x05000090


	//   ....[17]....
        /*0070*/ 	.word	0x05000090


	//   ....[18]....
        /*0074*/ 	.word	0x05000090


	//   ....[19]....
        /*0078*/ 	.word	0x05000090


	//----- nvinfo : EIATTR_COOP_GROUP_INSTR_OFFSETS
	.align		4
.L_3455:
        /*007c*/ 	.byte	0x04, 0x28
        /*007e*/ 	.short	(.L_3457 - .L_3456)


	//   ....[0]....
.L_3456:
        /*0080*/ 	.word	0x000010b0


	//   ....[1]....
        /*0084*/ 	.word	0x000010c0


	//   ....[2]....
        /*0088*/ 	.word	0x000010f0


	//   ....[3]....
        /*008c*/ 	.word	0x00001100


	//   ....[4]....
        /*0090*/ 	.word	0x00001130


	//   ....[5]....
        /*0094*/ 	.word	0x00001140


	//   ....[6]....
        /*0098*/ 	.word	0x00001170


	//   ....[7]....
        /*009c*/ 	.word	0x00001180


	//   ....[8]....
        /*00a0*/ 	.word	0x000011b0


	//   ....[9]....
        /*00a4*/ 	.word	0x000011c0


	//   ....[10]....
        /*00a8*/ 	.word	0x00004580


	//   ....[11]....
        /*00ac*/ 	.word	0x00004610


	//   ....[12]....
        /*00b0*/ 	.word	0x00004680


	//   ....[13]....
        /*00b4*/ 	.word	0x000046e0


	//   ....[14]....
        /*00b8*/ 	.word	0x00004750


	//   ....[15]....
        /*00bc*/ 	.word	0x000047b0


	//   ....[16]....
        /*00c0*/ 	.word	0x00004820


	//   ....[17]....
        /*00c4*/ 	.word	0x00004880


	//   ....[18]....
        /*00c8*/ 	.word	0x000048f0


	//   ....[19]....
        /*00cc*/ 	.word	0x00004950


	//----- nvinfo : EIATTR_VRC_CTA_INIT_COUNT
	.align		4
.L_3457:
        /*00d0*/ 	.byte	0x02, 0x4a
	.zero		1
	.zero		1


	//----- nvinfo : EIATTR_EXIT_INSTR_OFFSETS
	.align		4
        /*00d4*/ 	.byte	0x04, 0x1c
        /*00d6*/ 	.short	(.L_3459 - .L_3458)


	//   ....[0]....
.L_3458:
        /*00d8*/ 	.word	0x00004510


	//----- nvinfo : EIATTR_MAX_THREADS
	.align		4
.L_3459:
        /*00dc*/ 	.byte	0x04, 0x05
        /*00de*/ 	.short	(.L_3461 - .L_3460)
.L_3460:
        /*00e0*/ 	.word	0x00000080
        /*00e4*/ 	.word	0x00000001
        /*00e8*/ 	.word	0x00000001


	//----- nvinfo : EIATTR_CRS_STACK_SIZE
	.align		4
.L_3461:
        /*00ec*/ 	.byte	0x04, 0x1e
        /*00ee*/ 	.short	(.L_3463 - .L_3462)
.L_3462:
        /*00f0*/ 	.word	0x00000000


	//----- nvinfo : EIATTR_CBANK_PARAM_SIZE
	.align		4
.L_3463:
        /*00f4*/ 	.byte	0x03, 0x19
        /*00f6*/ 	.short	0x0128


	//----- nvinfo : EIATTR_PARAM_CBANK
	.align		4
        /*00f8*/ 	.byte	0x04, 0x0a
        /*00fa*/ 	.short	(.L_3465 - .L_3464)
	.align		4
.L_3464:
        /*00fc*/ 	.word	index@(.nv.constant0._ZN10layer_norm13ln_bwd_kernelINS_13Kernel_traitsI6__halfS2_fS2_fjLj512ELj1ELj4ELj1ELj16ENS_18Kernel_traits_baseILj512ES2_S2_fS2_fjLj128EEEEELb0ELb1ELb0ELb1EEEvNS_9BwdParamsE)
        /*0100*/ 	.short	0x0380
        /*0102*/ 	.short	0x0128


	//----- nvinfo : EIATTR_SW_WAR
	.align		4
.L_3465:
        /*0104*/ 	.byte	0x04, 0x36
        /*0106*/ 	.short	(.L_3467 - .L_3466)
.L_3466:
        /*0108*/ 	.word	0x00000008
.L_3467:


//--------------------- .nv.info._ZN10layer_norm13ln_bwd_kernelINS_13Kernel_traitsI6__halfS2_fS2_fjLj512ELj1ELj4ELj1ELj16ENS_18Kernel_traits_baseILj512ES2_S2_fS2_fjLj128EEEEELb0ELb1ELb1ELb0EEEvNS_9BwdParamsE --------------------------
	.section	.nv.info._ZN10layer_norm13ln_bwd_kernelINS_13Kernel_traitsI6__halfS2_fS2_fjLj512ELj1ELj4ELj1ELj16ENS_18Kernel_traits_baseILj512ES2_S2_fS2_fjLj128EEEEELb0ELb1ELb1ELb0EEEvNS_9BwdParamsE,"",@"SHT_CUDA_INFO"
	.sectionflags	@""
	.align	4


	//----- nvinfo : EIATTR_CUDA_API_VERSION
	.align		4
        /*0000*/ 	.byte	0x04, 0x37
        /*0002*/ 	.short	(.L_3469 - .L_3468)
.L_3468:
        /*0004*/ 	.word	0x00000082


	//----- nvinfo : EIATTR_KPARAM_INFO
	.align		4
.L_3469:
        /*0008*/ 	.byte	0x04, 0x17
        /*000a*/ 	.short	(.L_3471 - .L_3470)
.L_3470:
        /*000c*/ 	.word	0x00000000
        /*0010*/ 	.short	0x0000
        /*0012*/ 	.short	0x0000
        /*0014*/ 	.byte	0x00, 0xf0, 0xa1, 0x04


	//----- nvinfo : EIATTR_SPARSE_MMA_MASK
	.align		4
.L_3471:
        /*0018*/ 	.byte	0x03, 0x50
        /*001a*/ 	.short	0x0000


	//----- nvinfo : EIATTR_MAXREG_COUNT
	.align		4
        /*001c*/ 	.byte	0x03, 0x1b
        /*001e*/ 	.short	0x00ff


	//----- nvinfo : EIATTR_NUM_BARRIERS
	.align		4
        /*0020*/ 	.byte	0x02, 0x4c
        /*0022*/ 	.byte	0x01
	.zero		1


	//----- nvinfo : EIATTR_MERCURY_ISA_VERSION
	.align		4
        /*0024*/ 	.byte	0x03, 0x5f
        /*0026*/ 	.short	0x0101


	//----- nvinfo : EIATTR_COOP_GROUP_MASK_REGIDS
	.align		4
        /*0028*/ 	.byte	0x04, 0x29
        /*002a*/ 	.short	(.L_3473 - .L_3472)


	//   ....[0]....
.L_3472:
        /*002c*/ 	.word	0xffffffff


	//   ....[1]....
        /*0030*/ 	.word	0xffffffff


	//   ....[2]....
        /*0034*/ 	.word	0xffffffff


	//   ....[3]....
        /*0038*/ 	.word	0xffffffff


	//   ....[4]....
        /*003c*/ 	.word	0xffffffff


	//   ....[5]....
        /*0040*/ 	.word	0xffffffff


	//   ....[6]....
        /*0044*/ 	.word	0xffffffff


	//   ....[7]....
        /*0048*/ 	.word	0xffffffff


	//   ....[8]....
        /*004c*/ 	.word	0xffffffff


	//   ....[9]....
        /*0050*/ 	.word	0xffffffff


	//   ....[10]....
        /*0054*/ 	.word	0x05000091


	//   ....[11]....
        /*0058*/ 	.word	0x05000091


	//   ....[12]....
        /*005c*/ 	.word	0x05000091


	//   ....[13]....
        /*0060*/ 	.word	0x05000091


	//   ....[14]....
        /*0064*/ 	.word	0x05000091


	//   ....[15]....
        /*0068*/ 	.word	0x05000091


	//   ....[16]....
        /*006c*/ 	.word	0x05000091


	//   ....[17]....
        /*0070*/ 	.word	0x05000091


	//   ....[18]....
        /*0074*/ 	.word	0x05000091


	//   ....[19]....
        /*0078*/ 	.word	0x05000091


	//----- nvinfo : EIATTR_COOP_GROUP_INSTR_OFFSETS
	.align		4
.L_3473:
        /*007c*/ 	.byte	0x04, 0x28
        /*007e*/ 	.short	(.L_3475 - .L_3474)


	//   ....[0]....
.L_3474:
        /*0080*/ 	.word	0x00001430


	//   ....[1]....
        /*0084*/ 	.word	0x00001440


	//   ....[2]....
        /*0088*/ 	.word	0x00001470


	//   ....[3]....
        /*008c*/ 	.word	0x00001480


	//   ....[4]....
        /*0090*/ 	.word	0x000014b0


	//   ....[5]....
        /*0094*/ 	.word	0x000014c0


	//   ....[6]....
        /*0098*/ 	.word	0x000014f0


	//   ....[7]....
        /*009c*/ 	.word	0x00001500


	//   ....[8]....
        /*00a0*/ 	.word	0x00001530


	//   ....[9]....
        /*00a4*/ 	.word	0x00001540


	//   ....[10]....
        /*00a8*/ 	.word	0x00006140


	//   ....[11]....
        /*00ac*/ 	.word	0x000061d0


	//   ....[12]....
        /*00b0*/ 	.word	0x00006240


	//   ....[13]....
        /*00b4*/ 	.word	0x000062a0


	//   ....[14]....
        /*00b8*/ 	.word	0x00006310


	//   ....[15]....
        /*00bc*/ 	.word	0x00006370


	//   ....[16]....
        /*00c0*/ 	.word	0x000063e0


	//   ....[17]....
        /*00c4*/ 	.word	0x00006440


	//   ....[18]....
        /*00c8*/ 	.word	0x000064b0


	//   ....[19]....
        /*00cc*/ 	.word	0x00006510


	//----- nvinfo : EIATTR_VRC_CTA_INIT_COUNT
	.align		4
.L_3475:
        /*00d0*/ 	.byte	0x02, 0x4a
	.zero		1
	.zero		1


	//----- nvinfo : EIATTR_EXIT_INSTR_OFFSETS
	.align		4
        /*00d4*/ 	.byte	0x04, 0x1c
        /*00d6*/ 	.short	(.L_3477 - .L_3476)


	//   ....[0]....
.L_3476:
        /*00d8*/ 	.word	0x00006050


	//   ....[1]....
        /*00dc*/ 	.word	0x000060d0


	//----- nvinfo : EIATTR_MAX_THREADS
	.align		4
.L_3477:
        /*00e0*/ 	.byte	0x04, 0x05
        /*00e2*/ 	.short	(.L_3479 - .L_3478)
.L_3478:
        /*00e4*/ 	.word	0x00000080
        /*00e8*/ 	.word	0x00000001
        /*00ec*/ 	.word	0x00000001


	//----- nvinfo : EIATTR_CRS_STACK_SIZE
	.align		4
.L_3479:
        /*00f0*/ 	.byte	0x04, 0x1e
        /*00f2*/ 	.short	(.L_3481 - .L_3480)
.L_3480:
        /*00f4*/ 	.word	0x00000000


	//----- nvinfo : EIATTR_CBANK_PARAM_SIZE
	.align		4
.L_3481:
        /*00f8*/ 	.byte	0x03, 0x19
        /*00fa*/ 	.short	0x0128


	//----- nvinfo : EIATTR_PARAM_CBANK
	.align		4
        /*00fc*/ 	.byte	0x04, 0x0a
        /*00fe*/ 	.short	(.L_3483 - .L_3482)
	.align		4
.L_3482:
        /*0100*/ 	.word	index@(.nv.constant0._ZN10layer_norm13ln_bwd_kernelINS_13Kernel_traitsI6__halfS2_fS2_fjLj512ELj1ELj4ELj1ELj16ENS_18Kernel_traits_baseILj512ES2_S2_fS2_fjLj128EEEEELb0ELb1ELb1ELb0EEEvNS_9BwdParamsE)
        /*0104*/ 	.short	0x0380
        /*0106*/ 	.short	0x0128


	//----- nvinfo : EIATTR_SW_WAR
	.align		4
.L_3483:
        /*0108*/ 	.byte	0x04, 0x36
        /*010a*/ 	.short	(.L_3485 - .L_3484)
.L_3484:
        /*010c*/ 	.word	0x00000008
.L_3485:


//--------------------- .nv.info._ZN10layer_norm13ln_bwd_kernelINS_13Kernel_traitsI6__halfS2_fS2_fjLj512ELj1ELj4ELj1ELj16ENS_18Kernel_traits_baseILj512ES2_S2_fS2_fjLj128EEEEELb0ELb1ELb1ELb1EEEvNS_9BwdParamsE --------------------------
	.section	.nv.info._ZN10layer_norm13ln_bwd_kernelINS_13Kernel_traitsI6__halfS2_fS2_fjLj512ELj1ELj4ELj1ELj16ENS_18Kernel_traits_baseILj512ES2_S2_fS2_fjLj128EEEEELb0ELb1ELb1ELb1EEEvNS_9BwdParamsE,"",@"SHT_CUDA_INFO"
	.sectionflags	@""
	.align	4


	//----- nvinfo : EIATTR_CUDA_API_VERSION
	.align		4
        /*0000*/ 	.byte	0x04, 0x37
        /*0002*/ 	.short	(.L_3487 - .L_3486)
.L_3486:
        /*0004*/ 	.word	0x00000082


	//----- nvinfo : EIATTR_KPARAM_INFO
	.align		4
.L_3487:
        /*0008*/ 	.byte	0x04, 0x17
        /*000a*/ 	.short	(.L_3489 - .L_3488)
.L_3488:
        /*000c*/ 	.word	0x00000000
        /*0010*/ 	.short	0x0000
        /*0012*/ 	.short	0x0000
        /*0014*/ 	.byte	0x00, 0xf0, 0xa1, 0x04


	//----- nvinfo : EIATTR_SPARSE_MMA_MASK
	.align		4
.L_3489:
        /*0018*/ 	.byte	0x03, 0x50
        /*001a*/ 	.short	0x0000


	//----- nvinfo : EIATTR_MAXREG_COUNT
	.align		4
        /*001c*/ 	.byte	0x03, 0x1b
        /*001e*/ 	.short	0x00ff


	//----- nvinfo : EIATTR_NUM_BARRIERS
	.align		4
        /*0020*/ 	.byte	0x02, 0x4c
        /*0022*/ 	.byte	0x01
	.zero		1


	//----- nvinfo : EIATTR_MERCURY_ISA_VERSION
	.align		4
        /*0024*/ 	.byte	0x03, 0x5f
        /*0026*/ 	.short	0x0101


	//----- nvinfo : EIATTR_COOP_GROUP_MASK_REGIDS
	.align		4
        /*0028*/ 	.byte	0x04, 0x29
        /*002a*/ 	.short	(.L_3491 - .L_3490)


	//   ....[0]....
.L_3490:
        /*002c*/ 	.word	0xffffffff


	//   ....[1]....
        /*0030*/ 	.word	0xffffffff


	//   ....[2]....
        /*0034*/ 	.word	0xffffffff


	//   ....[3]....
        /*0038*/ 	.word	0xffffffff


	//   ....[4]....
        /*003c*/ 	.word	0xffffffff


	//   ....[5]....
        /*0040*/ 	.word	0xffffffff


	//   ....[6]....
        /*0044*/ 	.word	0xffffffff


	//   ....[7]....
        /*0048*/ 	.word	0xffffffff


	//   ....[8]....
        /*004c*/ 	.word	0xffffffff


	//   ....[9]....
        /*0050*/ 	.word	0xffffffff


	//   ....[10]....
        /*0054*/ 	.word	0x05000090


	//   ....[11]....
        /*0058*/ 	.word	0x05000090


	//   ....[12]....
        /*005c*/ 	.word	0x05000090


	//   ....[13]....
        /*0060*/ 	.word	0x05000090


	//   ....[14]....
        /*0064*/ 	.word	0x05000090


	//   ....[15]....
        /*0068*/ 	.word	0x05000090


	//   ....[16]....
        /*006c*/ 	.word	0x05000090


	//   ....[17]....
        /*0070*/ 	.word	0x05000090


	//   ....[18]....
        /*0074*/ 	.word	0x05000090


	//   ....[19]....
        /*0078*/ 	.word	0x05000090


	//----- nvinfo : EIATTR_COOP_GROUP_INSTR_OFFSETS
	.align		4
.L_3491:
        /*007c*/ 	.byte	0x04, 0x28
        /*007e*/ 	.short	(.L_3493 - .L_3492)


	//   ....[0]....
.L_3492:
        /*0080*/ 	.word	0x00001150


	//   ....[1]....
        /*0084*/ 	.word	0x00001160


	//   ....[2]....
        /*0088*/ 	.word	0x00001190


	//   ....[3]....
        /*008c*/ 	.word	0x000011a0


	//   ....[4]....
        /*0090*/ 	.word	0x000011d0


	//   ....[5]....
        /*0094*/ 	.word	0x000011e0


	//   ....[6]....
        /*0098*/ 	.word	0x00001210


	//   ....[7]....
        /*009c*/ 	.word	0x00001220


	//   ....[8]....
        /*00a0*/ 	.word	0x00001250


	//   ....[9]....
        /*00a4*/ 	.word	0x00001260


	//   ....[10]....
        /*00a8*/ 	.word	0x00005a10


	//   ....[11]....
        /*00ac*/ 	.word	0x00005aa0


	//   ....[12]....
        /*00b0*/ 	.word	0x00005b10


	//   ....[13]....
        /*00b4*/ 	.word	0x00005b70


	//   ....[14]....
        /*00b8*/ 	.word	0x00005be0


	//   ....[15]....
        /*00bc*/ 	.word	0x00005c40


	//   ....[16]....
        /*00c0*/ 	.word	0x00005cb0


	//   ....[17]....
        /*00c4*/ 	.word	0x00005d10


	//   ....[18]....
        /*00c8*/ 	.word	0x00005d80


	//   ....[19]....
        /*00cc*/ 	.word	0x00005de0


	//----- nvinfo : EIATTR_VRC_CTA_INIT_COUNT
	.align		4
.L_3493:
        /*00d0*/ 	.byte	0x02, 0x4a
	.zero		1
	.zero		1


	//----- nvinfo : EIATTR_EXIT_INSTR_OFFSETS
	.align		4
        /*00d4*/ 	.byte	0x04, 0x1c
        /*00d6*/ 	.short	(.L_3495 - .L_3494)


	//   ....[0]....
.L_3494:
        /*00d8*/ 	.word	0x000059a0


	//----- nvinfo : EIATTR_MAX_THREADS
	.align		4
.L_3495:
        /*00dc*/ 	.byte	0x04, 0x05
        /*00de*/ 	.short	(.L_3497 - .L_3496)
.L_3496:
        /*00e0*/ 	.word	0x00000080
        /*00e4*/ 	.word	0x00000001
        /*00e8*/ 	.word	0x00000001


	//----- nvinfo : EIATTR_CRS_STACK_SIZE
	.align		4
.L_3497:
        /*00ec*/ 	.byte	0x04, 0x1e
        /*00ee*/ 	.short	(.L_3499 - .L_3498)
.L_3498:
        /*00f0*/ 	.word	0x00000000


	//----- nvinfo : EIATTR_CBANK_PARAM_SIZE
	.align		4
.L_3499:
        /*00f4*/ 	.byte	0x03, 0x19
        /*00f6*/ 	.short	0x0128


	//----- nvinfo : EIATTR_PARAM_CBANK
	.align		4
        /*00f8*/ 	.byte	0x04, 0x0a
        /*00fa*/ 	.short	(.L_3501 - .L_3500)
	.align		4
.L_3500:
        /*00fc*/ 	.word	index@(.nv.constant0._ZN10layer_norm13ln_bwd_kernelINS_13Kernel_traitsI6__halfS2_fS2_fjLj512ELj1ELj4ELj1ELj16ENS_18Kernel_traits_baseILj512ES2_S2_fS2_fjLj128EEEEELb0ELb1ELb1ELb1EEEvNS_9BwdParamsE)
        /*0100*/ 	.short	0x0380
        /*0102*/ 	.short	0x0128


	//----- nvinfo : EIATTR_SW_WAR
	.align		4
.L_3501:
        /*0104*/ 	.byte	0x04, 0x36
        /*0106*/ 	.short	(.L_3503 - .L_3502)
.L_3502:
        /*0108*/ 	.word	0x00000008
.L_3503:


//--------------------- .nv.info._ZN10layer_norm13ln_bwd_kernelINS_13Kernel_traitsI6__halfS2_fS2_fjLj512ELj1ELj4ELj1ELj16ENS_18Kernel_traits_baseILj512ES2_S2_fS2_fjLj128EEEEELb1ELb0ELb0ELb0EEEvNS_9BwdParamsE --------------------------
	.section	.nv.info._ZN10layer_norm13ln_bwd_kernelINS_13Kernel_traitsI6__halfS2_fS2_fjLj512ELj1ELj4ELj1ELj16ENS_18Kernel_traits_baseILj512ES2_S2_fS2_fjLj128EEEEELb1ELb0ELb0ELb0EEEvNS_9BwdParamsE,"",@"SHT_CUDA_INFO"
	.sectionflags	@""
	.align	4


	//----- nvinfo : EIATTR_CUDA_API_VERSION
	.align		4
        /*0000*/ 	.byte	0x04, 0x37
        /*0002*/ 	.short	(.L_3505 - .L_3504)
.L_3504:
        /*0004*/ 	.word	0x00000082


	//----- nvinfo : EIATTR_KPARAM_INFO
	.align		4
.L_3505:
        /*0008*/ 	.byte	0x04, 0x17
        /*000a*/ 	.short	(.L_3507 - .L_3506)
.L_3506:
        /*000c*/ 	.word	0x00000000
        /*0010*/ 	.short	0x0000
        /*0012*/ 	.short	0x0000
        /*0014*/ 	.byte	0x00, 0xf0, 0xa1, 0x04


	//----- nvinfo : EIATTR_SPARSE_MMA_MASK
	.align		4
.L_3507:
        /*0018*/ 	.byte	0x03, 0x50
        /*001a*/ 	.short	0x0000


	//----- nvinfo : EIATTR_MAXREG_COUNT
	.align		4
        /*001c*/ 	.byte	0x03, 0x1b
        /*001e*/ 	.short	0x00ff


	//----- nvinfo : EIATTR_NUM_BARRIERS
	.align		4
        /*0020*/ 	.byte	0x02, 0x4c
        /*0022*/ 	.byte	0x01
	.zero		1


	//----- nvinfo : EIATTR_MERCURY_ISA_VERSION
	.align		4
        /*0024*/ 	.byte	0x03, 0x5f
        /*0026*/ 	.short	0x0101


	//----- nvinfo : EIATTR_COOP_GROUP_MASK_REGIDS
	.align		4
        /*0028*/ 	.byte	0x04, 0x29
        /*002a*/ 	.short	(.L_3509 - .L_3508)


	//   ....[0]....
.L_3508:
        /*002c*/ 	.word	0xffffffff


	//   ....[1]....
        /*0030*/ 	.word	0xffffffff


	//   ....[2]....
        /*0034*/ 	.word	0xffffffff


	//   ....[3]....
        /*0038*/ 	.word	0xffffffff


	//   ....[4]....
        /*003c*/ 	.word	0xffffffff


	//   ....[5]....
        /*0040*/ 	.word	0xffffffff


	//   ....[6]....
        /*0044*/ 	.word	0xffffffff


	//   ....[7]....
        /*0048*/ 	.word	0xffffffff


	//   ....[8]....
        /*004c*/ 	.word	0xffffffff


	//   ....[9]....
        /*0050*/ 	.word	0xffffffff


	//   ....[10]....
        /*0054*/ 	.word	0x05000072


	//   ....[11]....
        /*0058*/ 	.word	0x05000072


	//   ....[12]....
        /*005c*/ 	.word	0x05000072


	//   ....[13]....
        /*0060*/ 	.word	0x05000072


	//   ....[14]....
        /*0064*/ 	.word	0x05000072


	//   ....[15]....
        /*0068*/ 	.word	0x05000072


	//   ....[16]....
        /*006c*/ 	.word	0x05000072


	//   ....[17]....
        /*0070*/ 	.word	0x05000072


	//   ....[18]....
        /*0074*/ 	.word	0x05000072


	//   ....[19]....
        /*0078*/ 	.word	0x05000072


	//----- nvinfo : EIATTR_COOP_GROUP_INSTR_OFFSETS
	.align		4
.L_3509:
        /*007c*/ 	.byte	0x04, 0x28
        /*007e*/ 	.short	(.L_3511 - .L_3510)


	//   ....[0]....
.L_3510:
        /*0080*/ 	.word	0x00001180


	//   ....[1]....
        /*0084*/ 	.word	0x00001190


	//   ....[2]....
        /*0088*/ 	.word	0x000011c0


	//   ....[3]....
        /*008c*/ 	.word	0x000011d0


	//   ....[4]....
        /*0090*/ 	.word	0x00001200


	//   ....[5]....
        /*0094*/ 	.word	0x00001210


	//   ....[6]....
        /*0098*/ 	.word	0x00001240


	//   ....[7]....
        /*009c*/ 	.word	0x00001250


	//   ....[8]....
        /*00a0*/ 	.word	0x00001280


	//   ....[9]....
        /*00a4*/ 	.word	0x00001290


	//   ....[10]....
        /*00a8*/ 	.word	0x00003f00


	//   ....[11]....
        /*00ac*/ 	.word	0x00003f90


	//   ....[12]....
        /*00b0*/ 	.word	0x00004000


	//   ....[13]....
        /*00b4*/ 	.word	0x00004060


	//   ....[14]....
        /*00b8*/ 	.word	0x000040d0


	//   ....[15]....
        /*00bc*/ 	.word	0x00004130


	//   ....[16]....
        /*00c0*/ 	.word	0x000041a0


	//   ....[17]....
        /*00c4*/ 	.word	0x00004200


	//   ....[18]....
        /*00c8*/ 	.word	0x00004270


	//   ....[19]....
        /*00cc*/ 	.word	0x000042d0


	//----- nvinfo : EIATTR_VRC_CTA_INIT_COUNT
	.align		4
.L_3511:
        /*00d0*/ 	.byte	0x02, 0x4a
	.zero		1
	.zero		1


	//----- nvinfo : EIATTR_EXIT_INSTR_OFFSETS
	.align		4
        /*00d4*/ 	.byte	0x04, 0x1c
        /*00d6*/ 	.short	(.L_3513 - .L_3512)


	//   ....[0]....
.L_3512:
        /*00d8*/ 	.word	0x00003e60


	//   ....[1]....
        /*00dc*/ 	.word	0x00003e90


	//----- nvinfo : EIATTR_MAX_THREADS
	.align		4
.L_3513:
        /*00e0*/ 	.byte	0x04, 0x05
        /*00e2*/ 	.short	(.L_3515 - .L_3514)
.L_3514:
        /*00e4*/ 	.word	0x00000080
        /*00e8*/ 	.word	0x00000001
        /*00ec*/ 	.word	0x00000001


	//----- nvinfo : EIATTR_CRS_STACK_SIZE
	.align		4
.L_3515:
        /*00f0*/ 	.byte	0x04, 0x1e
        /*00f2*/ 	.short	(.L_3517 - .L_3516)
.L_3516:
        /*00f4*/ 	.word	0x00000000


	//----- nvinfo : EIATTR_CBANK_PARAM_SIZE
	.align		4
.L_3517:
        /*00f8*/ 	.byte	0x03, 0x19
        /*00fa*/ 	.short	0x0128


	//----- nvinfo : EIATTR_PARAM_CBANK
	.align		4
        /*00fc*/ 	.byte	0x04, 0x0a
        /*00fe*/ 	.short	(.L_3519 - .L_3518)
	.align		4
.L_3518:
        /*0100*/ 	.word	index@(.nv.constant0._ZN10layer_norm13ln_bwd_kernelINS_13Kernel_traitsI6__halfS2_fS2_fjLj512ELj1ELj4ELj1ELj16ENS_18Kernel_traits_baseILj512ES2_S2_fS2_fjLj128EEEEELb1ELb0ELb0ELb0EEEvNS_9BwdParamsE)
        /*0104*/ 	.short	0x0380
        /*0106*/ 	.short	0x0128


	//----- nvinfo : EIATTR_SW_WAR
	.align		4
.L_3519:
        /*0108*/ 	.byte	0x04, 0x36
        /*010a*/ 	.short	(.L_3521 - .L_3520)
.L_3520:
        /*010c*/ 	.word	0x00000008
.L_3521:


//--------------------- .nv.info._ZN10layer_norm13ln_bwd_kernelINS_13Kernel_traitsI6__halfS2_fS2_fjLj512ELj1ELj4ELj1ELj16ENS_18Kernel_traits_baseILj512ES2_S2_fS2_fjLj128EEEEELb1ELb0ELb0ELb1EEEvNS_9BwdParamsE --------------------------
	.section	.nv.info._ZN10layer_norm13ln_bwd_kernelINS_13Kernel_traitsI6__halfS2_fS2_fjLj512ELj1ELj4ELj1ELj16ENS_18Kernel_traits_baseILj512ES2_S2_fS2_fjLj128EEEEELb1ELb0ELb0ELb1EEEvNS_9BwdParamsE,"",@"SHT_CUDA_INFO"
	.sectionflags	@""
	.align	4


	//----- nvinfo : EIATTR_CUDA_API_VERSION
	.align		4
        /*0000*/ 	.byte	0x04, 0x37
        /*0002*/ 	.short	(.L_3523 - .L_3522)
.L_3522:
        /*0004*/ 	.word	0x00000082


	//----- nvinfo : EIATTR_KPARAM_INFO
	.align		4
.L_3523:
        /*0008*/ 	.byte	0x04, 0x17
        /*000a*/ 	.short	(.L_3525 - .L_3524)
.L_3524:
        /*000c*/ 	.word	0x00000000
        /*0010*/ 	.short	0x0000
        /*0012*/ 	.short	0x0000
        /*0014*/ 	.byte	0x00, 0xf0, 0xa1, 0x04


	//----- nvinfo : EIATTR_SPARSE_MMA_MASK
	.align		4
.L_3525:
        /*0018*/ 	.byte	0x03, 0x50
        /*001a*/ 	.short	0x0000


	//----- nvinfo : EIATTR_MAXREG_COUNT
	.align		4
        /*001c*/ 	.byte	0x03, 0x1b
        /*001e*/ 	.short	0x00ff


	//----- nvinfo : EIATTR_NUM_BARRIERS
	.align		4
        /*0020*/ 	.byte	0x02, 0x4c
        /*0022*/ 	.byte	0x01
	.zero		1


	//----- nvinfo : EIATTR_MERCURY_ISA_VERSION
	.align		4
        /*0024*/ 	.byte	0x03, 0x5f
        /*0026*/ 	.short	0x0101


	//----- nvinfo : EIATTR_COOP_GROUP_MASK_REGIDS
	.align		4
        /*0028*/ 	.byte	0x04, 0x29
        /*002a*/ 	.short	(.L_3527 - .L_3526)


	//   ....[0]....
.L_3526:
        /*002c*/ 	.word	0xffffffff


	//   ....[1]....
        /*0030*/ 	.word	0xffffffff


	//   ....[2]....
        /*0034*/ 	.word	0xffffffff


	//   ....[3]....
        /*0038*/ 	.word	0xffffffff


	//   ....[4]....
        /*003c*/ 	.word	0xffffffff


	//   ....[5]....
        /*0040*/ 	.word	0xffffffff


	//   ....[6]....
        /*0044*/ 	.word	0xffffffff


	//   ....[7]....
        /*0048*/ 	.word	0xffffffff


	//   ....[8]....
        /*004c*/ 	.word	0xffffffff


	//   ....[9]....
        /*0050*/ 	.word	0xffffffff


	//   ....[10]....
        /*0054*/ 	.word	0x05000075


	//   ....[11]....
        /*0058*/ 	.word	0x05000075


	//   ....[12]....
        /*005c*/ 	.word	0x05000075


	//   ....[13]....
        /*0060*/ 	.word	0x05000075


	//   ....[14]....
        /*0064*/ 	.word	0x05000075


	//   ....[15]....
        /*0068*/ 	.word	0x05000075


	//   ....[16]....
        /*006c*/ 	.word	0x05000075


	//   ....[17]....
        /*0070*/ 	.word	0x05000075


	//   ....[18]....
        /*0074*/ 	.word	0x05000075


	//   ....[19]....
        /*0078*/ 	.word	0x05000075


	//----- nvinfo : EIATTR_COOP_GROUP_INSTR_OFFSETS
	.align		4
.L_3527:
        /*007c*/ 	.byte	0x04, 0x28
        /*007e*/ 	.short	(.L_3529 - .L_3528)


	//   ....[0]....
.L_3528:
        /*0080*/ 	.word	0x00000fb0


	//   ....[1]....
        /*0084*/ 	.word	0x00000fc0


	//   ....[2]....
        /*0088*/ 	.word	0x00000ff0


	//   ....[3]....
        /*008c*/ 	.word	0x00001000


	//   ....[4]....
        /*0090*/ 	.word	0x00001030


	//   ....[5]....
        /*0094*/ 	.word	0x00001040


	//   ....[6]....
        /*0098*/ 	.word	0x00001070


	//   ....[7]....
        /*009c*/ 	.word	0x00001080


	//   ....[8]....
        /*00a0*/ 	.word	0x000010b0


	//   ....[9]....
        /*00a4*/ 	.word	0x000010c0


	//   ....[10]....
        /*00a8*/ 	.word	0x00003b80


	//   ....[11]....
        /*00ac*/ 	.word	0x00003c10


	//   ....[12]....
        /*00b0*/ 	.word	0x00003c70


	//   ....[13]....
        /*00b4*/ 	.word	0x00003cd0


	//   ....[14]....
        /*00b8*/ 	.word	0x00003d30


	//   ....[15]....
        /*00bc*/ 	.word	0x00003d90


	//   ....[16]....
        /*00c0*/ 	.word	0x00003df0


	//   ....[17]....
        /*00c4*/ 	.word	0x00003e50


	//   ....[18]....
        /*00c8*/ 	.word	0x00003eb0


	//   ....[19]....
        /*00cc*/ 	.word	0x00003f10


	//----- nvinfo : EIATTR_VRC_CTA_INIT_COUNT
	.align		4
.L_3529:
        /*00d0*/ 	.byte	0x02, 0x4a
	.zero		1
	.zero		1


	//----- nvinfo : EIATTR_EXIT_INSTR_OFFSETS
	.align		4
        /*00d4*/ 	.byte	0x04, 0x1c
        /*00d6*/ 	.short	(.L_3531 - .L_3530)


	//   ....[0]....
.L_3530:
        /*00d8*/ 	.word	0x00003b20


	//----- nvinfo : EIATTR_MAX_THREADS
	.align		4
.L_3531:
        /*00dc*/ 	.byte	0x04, 0x05
        /*00de*/ 	.short	(.L_3533 - .L_3532)
.L_3532:
        /*00e0*/ 	.word	0x00000080
        /*00e4*/ 	.word	0x00000001
        /*00e8*/ 	.word	0x00000001


	//----- nvinfo : EIATTR_CRS_STACK_SIZE
	.align		4
.L_3533:
        /*00ec*/ 	.byte	0x04, 0x1e
        /*00ee*/ 	.short	(.L_3535 - .L_3534)
.L_3534:
        /*00f0*/ 	.word	0x00000000


	//----- nvinfo : EIATTR_CBANK_PARAM_SIZE
	.align		4
.L_3535:
        /*00f4*/ 	.byte	0x03, 0x19
        /*00f6*/ 	.short	0x0128


	//----- nvinfo : EIATTR_PARAM_CBANK
	.align		4
        /*00f8*/ 	.byte	0x04, 0x0a
        /*00fa*/ 	.short	(.L_3537 - .L_3536)
	.align		4
.L_3536:
        /*00fc*/ 	.word	index@(.nv.constant0._ZN10layer_norm13ln_bwd_kernelINS_13Kernel_traitsI6__halfS2_fS2_fjLj512ELj1ELj4ELj1ELj16ENS_18Kernel_traits_baseILj512ES2_S2_fS2_fjLj128EEEEELb1ELb0ELb0ELb1EEEvNS_9BwdParamsE)
        /*0100*/ 	.short	0x0380
        /*0102*/ 	.short	0x0128


	//----- nvinfo : EIATTR_SW_WAR
	.align		4
.L_3537:
        /*0104*/ 	.byte	0x04, 0x36
        /*0106*/ 	.short	(.L_3539 - .L_3538)
.L_3538:
        /*0108*/ 	.word	0x00000008
.L_3539:


//--------------------- .nv.info._ZN10layer_norm22ln_bwd_finalize_kernelINS_22Kernel_traits_finalizeILj512E6__halfS2_fS2_fjLb0ELj1024ELj4ENS_18Kernel_traits_baseILj512ES2_S2_fS2_fjLj1024EEEEELb0ELb0EEEvNS_9BwdParamsE --------------------------
	.section	.nv.info._ZN10layer_norm22ln_bwd_finalize_kernelINS_22Kernel_traits_finalizeILj512E6__halfS2_fS2_fjLb0ELj1024ELj4ENS_18Kernel_traits_baseILj512ES2_S2_fS2_fjLj1024EEEEELb0ELb0EEEvNS_9BwdParamsE,"",@"SHT_CUDA_INFO"
	.sectionflags	@""
	.align	4


	//----- nvinfo : EIATTR_CUDA_API_VERSION
	.align		4
        /*0000*/ 	.byte	0x04, 0x37
        /*0002*/ 	.short	(.L_3541 - .L_3540)
.L_3540:
        /*0004*/ 	.word	0x00000082


	//----- nvinfo : EIATTR_KPARAM_INFO
	.align		4
.L_3541:
        /*0008*/ 	.byte	0x04, 0x17
        /*000a*/ 	.short	(.L_3543 - .L_3542)
.L_3542:
        /*000c*/ 	.word	0x00000000
        /*0010*/ 	.short	0x0000
        /*0012*/ 	.short	0x0000
        /*0014*/ 	.byte	0x00, 0xf0, 0xa1, 0x04


	//----- nvinfo : EIATTR_SPARSE_MMA_MASK
	.align		4
.L_3543:
        /*0018*/ 	.byte	0x03, 0x50
        /*001a*/ 	.short	0x0000


	//----- nvinfo : EIATTR_MAXREG_COUNT
	.align		4
        /*001c*/ 	.byte	0x03, 0x1b
        /*001e*/ 	.short	0x0040


	//----- nvinfo : EIATTR_NUM_BARRIERS
	.align		4
        /*0020*/ 	.byte	0x02, 0x4c
        /*0022*/ 	.byte	0x01
	.zero		1


	//----- nvinfo : EIATTR_MERCURY_ISA_VERSION
	.align		4
        /*0024*/ 	.byte	0x03, 0x5f
        /*0026*/ 	.short	0x0101


	//----- nvinfo : EIATTR_COOP_GROUP_MASK_REGIDS
	.align		4
        /*0028*/ 	.byte	0x04, 0x29
        /*002a*/ 	.short	(.L_3545 - .L_3544)


	//   ....[0]....
.L_3544:
        /*002c*/ 	.word	0xffffffff


	//   ....[1]....
        /*0030*/ 	.word	0xffffffff


	//   ....[2]....
        /*0034*/ 	.word	0xffffffff


	//   ....[3]....
        /*0038*/ 	.word	0xffffffff


	//   ....[4]....
        /*003c*/ 	.word	0xffffffff


	//   ....[5]....
        /*0040*/ 	.word	0xffffffff


	//   ....[6]....
        /*0044*/ 	.word	0xffffffff


	//   ....[7]....
        /*0048*/ 	.word	0xffffffff


	//   ....[8]....
        /*004c*/ 	.word	0xffffffff


	//   ....[9]....
        /*0050*/ 	.word	0xffffffff


	//----- nvinfo : EIATTR_COOP_GROUP_INSTR_OFFSETS
	.align		4
.L_3545:
        /*0054*/ 	.byte	0x04, 0x28
        /*0056*/ 	.short	(.L_3547 - .L_3546)


	//   ....[0]....
.L_3546:
        /*0058*/ 	.word	0x000015e0


	//   ....[1]....
        /*005c*/ 	.word	0x000015f0


	//   ....[2]....
        /*0060*/ 	.word	0x00001620


	//   ....[3]....
        /*0064*/ 	.word	0x00001630


	//   ....[4]....
        /*0068*/ 	.word	0x00001660


	//   ....[5]....
        /*006c*/ 	.word	0x00001670


	//   ....[6]....
        /*0070*/ 	.word	0x000016b0


	//   ....[7]....
        /*0074*/ 	.word	0x000016e0


	//   ....[8]....
        /*0078*/ 	.word	0x00001710


	//   ....[9]....
        /*007c*/ 	.word	0x00001720


	//----- nvinfo : EIATTR_VRC_CTA_INIT_COUNT
	.align		4
.L_3547:
        /*0080*/ 	.byte	0x02, 0x4a
	.zero		1
	.zero		1


	//----- nvinfo : EIATTR_EXIT_INSTR_OFFSETS
	.align		4
        /*0084*/ 	.byte	0x04, 0x1c
        /*0086*/ 	.short	(.L_3549 - .L_3548)


	//   ....[0]....
.L_3548:
        /*0088*/ 	.word	0x00000060


	//   ....[1]....
        /*008c*/ 	.word	0x00001780


	//   ....[2]....
        /*0090*/ 	.word	0x000017b0


	//   ....[3]....
        /*0094*/ 	.word	0x00001870


	//----- nvinfo : EIATTR_MAX_THREADS
	.align		4
.L_3549:
        /*0098*/ 	.byte	0x04, 0x05
        /*009a*/ 	.short	(.L_3551 - .L_3550)
.L_3550:
        /*009c*/ 	.word	0x00000400
        /*00a0*/ 	.word	0x00000001
        /*00a4*/ 	.word	0x00000001


	//----- nvinfo : EIATTR_CRS_STACK_SIZE
	.align		4
.L_3551:
        /*00a8*/ 	.byte	0x04, 0x1e
        /*00aa*/ 	.short	(.L_3553 - .L_3552)
.L_3552:
        /*00ac*/ 	.word	0x00000000


	//----- nvinfo : EIATTR_CBANK_PARAM_SIZE
	.align		4
.L_3553:
        /*00b0*/ 	.byte	0x03, 0x19
        /*00b2*/ 	.short	0x0128


	//----- nvinfo : EIATTR_PARAM_CBANK
	.align		4
        /*00b4*/ 	.byte	0x04, 0x0a
        /*00b6*/ 	.short	(.L_3555 - .L_3554)
	.align		4
.L_3554:
        /*00b8*/ 	.word	index@(.nv.constant0._ZN10layer_norm22ln_bwd_finalize_kernelINS_22Kernel_traits_finalizeILj512E6__halfS2_fS2_fjLb0ELj1024ELj4ENS_18Kernel_traits_baseILj512ES2_S2_fS2_fjLj1024EEEEELb0ELb0EEEvNS_9BwdParamsE)
        /*00bc*/ 	.short	0x0380
        /*00be*/ 	.short	0x0128


	//----- nvinfo : EIATTR_SW_WAR
	.align		4
.L_3555:
        /*00c0*/ 	.byte	0x04, 0x36
        /*00c2*/ 	.short	(.L_3557 - .L_3556)
.L_3556:
        /*00c4*/ 	.word	0x00000008
.L_3557:


//--------------------- .nv.info._ZN10layer_norm13ln_bwd_kernelINS_13Kernel_traitsI6__halfS2_fS2_fjLj512ELj1ELj4ELj1ELj16ENS_18Kernel_traits_baseILj512ES2_S2_fS2_fjLj128EEEEELb1ELb0ELb1ELb0EEEvNS_9BwdParamsE --------------------------
	.section	.nv.info._ZN10layer_norm13ln_bwd_kernelINS_13Kernel_traitsI6__halfS2_fS2_fjLj512ELj1ELj4ELj1ELj16ENS_18Kernel_traits_baseILj512ES2_S2_fS2_fjLj128EEEEELb1ELb0ELb1ELb0EEEvNS_9BwdParamsE,"",@"SHT_CUDA_INFO"
	.sectionflags	@""
	.align	4


	//----- nvinfo : EIATTR_CUDA_API_VERSION
	.align		4
        /*0000*/ 	.byte	0x04, 0x37
        /*0002*/ 	.short	(.L_3559 - .L_3558)
.L_3558:
        /*0004*/ 	.word	0x00000082


	//----- nvinfo : EIATTR_KPARAM_INFO
	.align		4
.L_3559:
        /*0008*/ 	.byte	0x04, 0x17
        /*000a*/ 	.short	(.L_3561 - .L_3560)
.L_3560:
        /*000c*/ 	.word	0x00000000
        /*0010*/ 	.short	0x0000
        /*0012*/ 	.short	0x0000
        /*0014*/ 	.byte	0x00, 0xf0, 0xa1, 0x04


	//----- nvinfo : EIATTR_SPARSE_MMA_MASK
	.align		4
.L_3561:
        /*0018*/ 	.byte	0x03, 0x50
        /*001a*/ 	.short	0x0000


	//----- nvinfo : EIATTR_MAXREG_COUNT
	.align		4
        /*001c*/ 	.byte	0x03, 0x1b
        /*001e*/ 	.short	0x00ff


	//----- nvinfo : EIATTR_NUM_BARRIERS
	.align		4
        /*0020*/ 	.byte	0x02, 0x4c
        /*0022*/ 	.byte	0x01
	.zero		1


	//----- nvinfo : EIATTR_MERCURY_ISA_VERSION
	.align		4
        /*0024*/ 	.byte	0x03, 0x5f
        /*0026*/ 	.short	0x0101


	//----- nvinfo : EIATTR_COOP_GROUP_MASK_REGIDS
	.align		4
        /*0028*/ 	.byte	0x04, 0x29
        /*002a*/ 	.short	(.L_3563 - .L_3562)


	//   ....[0]....
.L_3562:
        /*002c*/ 	.word	0xffffffff


	//   ....[1]....
        /*0030*/ 	.word	0xffffffff


	//   ....[2]....
        /*0034*/ 	.word	0xffffffff


	//   ....[3]....
        /*0038*/ 	.word	0xffffffff


	//   ....[4]....
        /*003c*/ 	.word	0xffffffff


	//   ....[5]....
        /*0040*/ 	.word	0xffffffff


	//   ....[6]....
        /*0044*/ 	.word	0xffffffff


	//   ....[7]....
        /*0048*/ 	.word	0xffffffff


	//   ....[8]....
        /*004c*/ 	.word	0xffffffff


	//   ....[9]....
        /*0050*/ 	.word	0xffffffff


	//   ....[10]....
        /*0054*/ 	.word	0x05000050


	//   ....[11]....
        /*0058*/ 	.word	0x05000050


	//   ....[12]....
        /*005c*/ 	.word	0x05000050


	//   ....[13]....
        /*0060*/ 	.word	0x05000050


	//   ....[14]....
        /*0064*/ 	.word	0x05000050


	//   ....[15]....
        /*0068*/ 	.word	0x05000050


	//   ....[16]....
        /*006c*/ 	.word	0x05000050


	//   ....[17]....
        /*0070*/ 	.word	0x05000050


	//   ....[18]....
        /*0074*/ 	.word	0x05000050


	//   ....[19]....
        /*0078*/ 	.word	0x05000050


	//----- nvinfo : EIATTR_COOP_GROUP_INSTR_OFFSETS
	.align		4
.L_3563:
        /*007c*/ 	.byte	0x04, 0x28
        /*007e*/ 	.short	(.L_3565 - .L_3564)


	//   ....[0]....
.L_3564:
        /*0080*/ 	.word	0x000015b0


	//   ....[1]....
        /*0084*/ 	.word	0x000015c0


	//   ....[2]....
        /*0088*/ 	.word	0x000015f0


	//   ....[3]....
        /*008c*/ 	.word	0x00001600


	//   ....[4]....
        /*0090*/ 	.word	0x00001630


	//   ....[5]....
        /*0094*/ 	.word	0x00001640


	//   ....[6]....
        /*0098*/ 	.word	0x00001670


	//   ....[7]....
        /*009c*/ 	.word	0x00001680


	//   ....[8]....
        /*00a0*/ 	.word	0x000016b0


	//   ....[9]....
        /*00a4*/ 	.word	0x000016c0


	//   ....[10]....
        /*00a8*/ 	.word	0x00005a20


	//   ....[11]....
        /*00ac*/ 	.word	0x00005ac0


	//   ....[12]....
        /*00b0*/ 	.word	0x00005b20


	//   ....[13]....
        /*00b4*/ 	.word	0x00005b80


	//   ....[14]....
        /*00b8*/ 	.word	0x00005bf0


	//   ....[15]....
        /*00bc*/ 	.word	0x00005c50


	//   ....[16]....
        /*00c0*/ 	.word	0x00005cc0


	//   ....[17]....
        /*00c4*/ 	.word	0x00005d20


	//   ....[18]....
        /*00c8*/ 	.word	0x00005d90


	//   ....[19]....
        /*00cc*/ 	.word	0x00005de0


	//----- nvinfo : EIATTR_VRC_CTA_INIT_COUNT
	.align		4
.L_3565:
        /*00d0*/ 	.byte	0x02, 0x4a
	.zero		1
	.zero		1


	//----- nvinfo : EIATTR_EXIT_INSTR_OFFSETS
	.align		4
        /*00d4*/ 	.byte	0x04, 0x1c
        /*00d6*/ 	.short	(.L_3567 - .L_3566)


	//   ....[0]....
.L_3566:
        /*00d8*/ 	.word	0x00005990


	//   ....[1]....
        /*00dc*/ 	.word	0x000059c0


	//----- nvinfo : EIATTR_MAX_THREADS
	.align		4
.L_3567:
        /*00e0*/ 	.byte	0x04, 0x05
        /*00e2*/ 	.short	(.L_3569 - .L_3568)
.L_3568:
        /*00e4*/ 	.word	0x00000080
        /*00e8*/ 	.word	0x00000001
        /*00ec*/ 	.word	0x00000001


	//----- nvinfo : EIATTR_CRS_STACK_SIZE
	.align		4
.L_3569:
        /*00f0*/ 	.byte	0x04, 0x1e
        /*00f2*/ 	.short	(.L_3571 - .L_3570)
.L_3570:
        /*00f4*/ 	.word	0x00000000


	//----- nvinfo : EIATTR_CBANK_PARAM_SIZE
	.align		4
.L_3571:
        /*00f8*/ 	.byte	0x03, 0x19
        /*00fa*/ 	.short	0x0128


	//----- nvinfo : EIATTR_PARAM_CBANK
	.align		4
        /*00fc*/ 	.byte	0x04, 0x0a
        /*00fe*/ 	.short	(.L_3573 - .L_3572)
	.align		4
.L_3572:
        /*0100*/ 	.word	index@(.nv.constant0._ZN10layer_norm13ln_bwd_kernelINS_13Kernel_traitsI6__halfS2_fS2_fjLj512ELj1ELj4ELj1ELj16ENS_18Kernel_traits_baseILj512ES2_S2_fS2_fjLj128EEEEELb1ELb0ELb1ELb0EEEvNS_9BwdParamsE)
        /*0104*/ 	.short	0x0380
        /*0106*/ 	.short	0x0128


	//----- nvinfo : EIATTR_SW_WAR
	.align		4
.L_3573:
        /*0108*/ 	.byte	0x04, 0x36
        /*010a*/ 	.short	(.L_3575 - .L_3574)
.L_3574:
        /*010c*/ 	.word	0x00000008
.L_3575:


//--------------------- .nv.info._ZN10layer_norm22ln_bwd_finalize_kernelINS_22Kernel_traits_finalizeILj512E6__halfS2_fS2_fjLb0ELj1024ELj4ENS_18Kernel_traits_baseILj512ES2_S2_fS2_fjLj1024EEEEELb0ELb1EEEvNS_9BwdParamsE --------------------------
	.section	.nv.info._ZN10layer_norm22ln_bwd_finalize_kernelINS_22Kernel_traits_finalizeILj512E6__halfS2_fS2_fjLb0ELj1024ELj4ENS_18Kernel_traits_baseILj512ES2_S2_fS2_fjLj1024EEEEELb0ELb1EEEvNS_9BwdParamsE,"",@"SHT_CUDA_INFO"
	.sectionflags	@""
	.align	4


	//----- nvinfo : EIATTR_CUDA_API_VERSION
	.align		4
        /*0000*/ 	.byte	0x04, 0x37
        /*0002*/ 	.short	(.L_3577 - .L_3576)
.L_3576:
        /*0004*/ 	.word	0x00000082


	//----- nvinfo : EIATTR_KPARAM_INFO
	.align		4
.L_3577:
        /*0008*/ 	.byte	0x04, 0x17
        /*000a*/ 	.short	(.L_3579 - .L_3578)
.L_3578:
        /*000c*/ 	.word	0x00000000
        /*0010*/ 	.short	0x0000
        /*0012*/ 	.short	0x0000
        /*0014*/ 	.byte	0x00, 0xf0, 0xa1, 0x04


	//----- nvinfo : EIATTR_SPARSE_MMA_MASK
	.align		4
.L_3579:
        /*0018*/ 	.byte	0x03, 0x50
        /*001a*/ 	.short	0x0000


	//----- nvinfo : EIATTR_MAXREG_COUNT
	.align		4
        /*001c*/ 	.byte	0x03, 0x1b
        /*001e*/ 	.short	0x0040


	//----- nvinfo : EIATTR_NUM_BARRIERS
	.align		4
        /*0020*/ 	.byte	0x02, 0x4c
        /*0022*/ 	.byte	0x01
	.zero		1


	//----- nvinfo : EIATTR_MERCURY_ISA_VERSION
	.align		4
        /*0024*/ 	.byte	0x03, 0x5f
        /*0026*/ 	.short	0x0101


	//----- nvinfo : EIATTR_COOP_GROUP_MASK_REGIDS
	.align		4
        /*0028*/ 	.byte	0x04, 0x29
        /*002a*/ 	.short	(.L_3581 - .L_3580)


	//   ....[0]....
.L_3580:
        /*002c*/ 	.word	0xffffffff


	//   ....[1]....
        /*0030*/ 	.word	0xffffffff


	//   ....[2]....
        /*0034*/ 	.word	0xffffffff


	//   ....[3]....
        /*0038*/ 	.word	0xffffffff


	//   ....[4]....
        /*003c*/ 	.word	0xffffffff


	//   ....[5]....
        /*0040*/ 	.word	0xffffffff


	//   ....[6]....
        /*0044*/ 	.word	0xffffffff


	//   ....[7]....
        /*0048*/ 	.word	0xffffffff


	//   ....[8]....
        /*004c*/ 	.word	0xffffffff


	//   ....[9]....
        /*0050*/ 	.word	0xffffffff


	//----- nvinfo : EIATTR_COOP_GROUP_INSTR_OFFSETS
	.align		4
.L_3581:
        /*0054*/ 	.byte	0x04, 0x28
        /*0056*/ 	.short	(.L_3583 - .L_3582)


	//   ....[0]....
.L_3582:
        /*0058*/ 	.word	0x00001630


	//   ....[1]....
        /*005c*/ 	.word	0x00001640


	//   ....[2]....
        /*0060*/ 	.word	0x00001670


	//   ....[3]....
        /*0064*/ 	.word	0x00001680


	//   ....[4]....
        /*0068*/ 	.word	0x000016b0


	//   ....[5]....
        /*006c*/ 	.word	0x000016d0


	//   ....[6]....
        /*0070*/ 	.word	0x00001700


	//   ....[7]....
        /*0074*/ 	.word	0x00001710


	//   ....[8]....
        /*0078*/ 	.word	0x00001740


	//   ....[9]....
        /*007c*/ 	.word	0x00001750


	//----- nvinfo : EIATTR_VRC_CTA_INIT_COUNT
	.align		4
.L_3583:
        /*0080*/ 	.byte	0x02, 0x4a
	.zero		1
	.zero		1


	//----- nvinfo : EIATTR_EXIT_INSTR_OFFSETS
	.align		4
        /*0084*/ 	.byte	0x04, 0x1c
        /*0086*/ 	.short	(.L_3585 - .L_3584)


	//   ....[0]....
.L_3584:
        /*0088*/ 	.word	0x00000070


	//   ....[1]....
        /*008c*/ 	.word	0x000017b0


	//   ....[2]....
        /*0090*/ 	.word	0x00001880


	//----- nvinfo : EIATTR_MAX_THREADS
	.align		4
.L_3585:
        /*0094*/ 	.byte	0x04, 0x05
        /*0096*/ 	.short	(.L_3587 - .L_3586)
.L_3586:
        /*0098*/ 	.word	0x00000400
        /*009c*/ 	.word	0x00000001
        /*00a0*/ 	.word	0x00000001


	//----- nvinfo : EIATTR_CRS_STACK_SIZE
	.align		4
.L_3587:
        /*00a4*/ 	.byte	0x04, 0x1e
        /*00a6*/ 	.short	(.L_3589 - .L_3588)
.L_3588:
        /*00a8*/ 	.word	0x00000000


	//----- nvinfo : EIATTR_CBANK_PARAM_SIZE
	.align		4
.L_3589:
        /*00ac*/ 	.byte	0x03, 0x19
        /*00ae*/ 	.short	0x0128


	//----- nvinfo : EIATTR_PARAM_CBANK
	.align		4
        /*00b0*/ 	.byte	0x04, 0x0a
        /*00b2*/ 	.short	(.L_3591 - .L_3590)
	.align		4
.L_3590:
        /*00b4*/ 	.word	index@(.nv.constant0._ZN10layer_norm22ln_bwd_finalize_kernelINS_22Kernel_traits_finalizeILj512E6__halfS2_fS2_fjLb0ELj1024ELj4ENS_18Kernel_traits_baseILj512ES2_S2_fS2_fjLj1024EEEEELb0ELb1EEEvNS_9BwdParamsE)
        /*00b8*/ 	.short	0x0380
        /*00ba*/ 	.short	0x0128


	//----- nvinfo : EIATTR_SW_WAR
	.align		4
.L_3591:
        /*00bc*/ 	.byte	0x04, 0x36
        /*00be*/ 	.short	(.L_3593 - .L_3592)
.L_3592:
        /*00c0*/ 	.word	0x00000008
.L_3593:


//--------------------- .nv.info._ZN10layer_norm13ln_bwd_kernelINS_13Kernel_traitsI6__halfS2_fS2_fjLj512ELj1ELj4ELj1ELj16ENS_18Kernel_traits_baseILj512ES2_S2_fS2_fjLj128EEEEELb1ELb0ELb1ELb1EEEvNS_9BwdParamsE --------------------------
	.section	.nv.info._ZN10layer_norm13ln_bwd_kernelINS_13Kernel_traitsI6__halfS2_fS2_fjLj512ELj1ELj4ELj1ELj16ENS_18Kernel_traits_baseILj512ES2_S2_fS2_fjLj128EEEEELb1ELb0ELb1ELb1EEEvNS_9BwdParamsE,"",@"SHT_CUDA_INFO"
	.sectionflags	@""
	.align	4


	//----- nvinfo : EIATTR_CUDA_API_VERSION
	.align		4
        /*0000*/ 	.byte	0x04, 0x37
        /*0002*/ 	.short	(.L_3595 - .L_3594)
.L_3594:
        /*0004*/ 	.word	0x00000082


	//----- nvinfo : EIATTR_KPARAM_INFO
	.align		4
.L_3595:
        /*0008*/ 	.byte	0x04, 0x17
        /*000a*/ 	.short	(.L_3597 - .L_3596)
.L_3596:
        /*000c*/ 	.word	0x00000000
        /*0010*/ 	.short	0x0000
        /*0012*/ 	.short	0x0000
        /*0014*/ 	.byte	0x00, 0xf0, 0xa1, 0x04


	//----- nvinfo : EIATTR_SPARSE_MMA_MASK
	.align		4
.L_3597:
        /*0018*/ 	.byte	0x03, 0x50
        /*001a*/ 	.short	0x0000


	//----- nvinfo : EIATTR_MAXREG_COUNT
	.align		4
        /*001c*/ 	.byte	0x03, 0x1b
        /*001e*/ 	.short	0x00ff


	//----- nvinfo : EIATTR_NUM_BARRIERS
	.align		4
        /*0020*/ 	.byte	0x02, 0x4c
        /*0022*/ 	.byte	0x01
	.zero		1


	//----- nvinfo : EIATTR_MERCURY_ISA_VERSION
	.align		4
        /*0024*/ 	.byte	0x03, 0x5f
        /*0026*/ 	.short	0x0101


	//----- nvinfo : EIATTR_COOP_GROUP_MASK_REGIDS
	.align		4
        /*0028*/ 	.byte	0x04, 0x29
        /*002a*/ 	.short	(.L_3599 - .L_3598)


	//   ....[0]....
.L_3598:
        /*002c*/ 	.word	0xffffffff


	//   ....[1]....
        /*0030*/ 	.word	0xffffffff


	//   ....[2]....
        /*0034*/ 	.word	0xffffffff


	//   ....[3]....
        /*0038*/ 	.word	0xffffffff


	//   ....[4]....
        /*003c*/ 	.word	0xffffffff


	//   ....[5]....
        /*0040*/ 	.word	0xffffffff


	//   ....[6]....
        /*0044*/ 	.word	0xffffffff


	//   ....[7]....
        /*0048*/ 	.word	0xffffffff


	//   ....[8]....
        /*004c*/ 	.word	0xffffffff


	//   ....[9]....
        /*0050*/ 	.word	0xffffffff


	//   ....[10]....
        /*0054*/ 	.word	0x05000071


	//   ....[11]....
        /*0058*/ 	.word	0x05000071


	//   ....[12]....
        /*005c*/ 	.word	0x05000071


	//   ....[13]....
        /*0060*/ 	.word	0x05000071


	//   ....[14]....
        /*0064*/ 	.word	0x05000071


	//   ....[15]....
        /*0068*/ 	.word	0x05000071


	//   ....[16]....
        /*006c*/ 	.word	0x05000071


	//   ....[17]....
        /*0070*/ 	.word	0x05000071


	//   ....[18]....
        /*0074*/ 	.word	0x05000071


	//   ....[19]....
        /*0078*/ 	.word	0x05000071


	//----- nvinfo : EIATTR_COOP_GROUP_INSTR_OFFSETS
	.align		4
.L_3599:
        /*007c*/ 	.byte	0x04, 0x28
        /*007e*/ 	.short	(.L_3601 - .L_3600)


	//   ....[0]....
.L_3600:
        /*0080*/ 	.word	0x00001290


	//   ....[1]....
        /*0084*/ 	.word	0x000012a0


	//   ....[2]....
        /*0088*/ 	.word	0x000012d0


	//   ....[3]....
        /*008c*/ 	.word	0x000012e0


	//   ....[4]....
        /*0090*/ 	.word	0x00001310


	//   ....[5]....
        /*0094*/ 	.word	0x00001320


	//   ....[6]....
        /*0098*/ 	.word	0x00001350


	//   ....[7]....
        /*009c*/ 	.word	0x00001360


	//   ....[8]....
        /*00a0*/ 	.word	0x00001390


	//   ....[9]....
        /*00a4*/ 	.word	0x000013a0


	//   ....[10]....
        /*00a8*/ 	.word	0x000054b0


	//   ....[11]....
        /*00ac*/ 	.word	0x00005540


	//   ....[12]....
        /*00b0*/ 	.word	0x000055b0


	//   ....[13]....
        /*00b4*/ 	.word	0x00005610


	//   ....[14]....
        /*00b8*/ 	.word	0x00005680


	//   ....[15]....
        /*00bc*/ 	.word	0x000056e0


	//   ....[16]....
        /*00c0*/ 	.word	0x00005750


	//   ....[17]....
        /*00c4*/ 	.word	0x000057b0


	//   ....[18]....
        /*00c8*/ 	.word	0x00005820


	//   ....[19]....
        /*00cc*/ 	.word	0x00005880


	//----- nvinfo : EIATTR_VRC_CTA_INIT_COUNT
	.align		4
.L_3601:
        /*00d0*/ 	.byte	0x02, 0x4a
	.zero		1
	.zero		1


	//----- nvinfo : EIATTR_EXIT_INSTR_OFFSETS
	.align		4
        /*00d4*/ 	.byte	0x04, 0x1c
        /*00d6*/ 	.short	(.L_3603 - .L_3602)


	//   ....[0]....
.L_3602:
        /*00d8*/ 	.word	0x00005440


	//----- nvinfo : EIATTR_MAX_THREADS
	.align		4
.L_3603:
        /*00dc*/ 	.byte	0x04, 0x05
        /*00de*/ 	.short	(.L_3605 - .L_3604)
.L_3604:
        /*00e0*/ 	.word	0x00000080
        /*00e4*/ 	.word	0x00000001
        /*00e8*/ 	.word	0x00000001


	//----- nvinfo : EIATTR_CRS_STACK_SIZE
	.align		4
.L_3605:
        /*00ec*/ 	.byte	0x04, 0x1e
        /*00ee*/ 	.short	(.L_3607 - .L_3606)
.L_3606:
        /*00f0*/ 	.word	0x00000000


	//----- nvinfo : EIATTR_CBANK_PARAM_SIZE
	.align		4
.L_3607:
        /*00f4*/ 	.byte	0x03, 0x19
        /*00f6*/ 	.short	0x0128


	//----- nvinfo : EIATTR_PARAM_CBANK
	.align		4
        /*00f8*/ 	.byte	0x04, 0x0a
        /*00fa*/ 	.short	(.L_3609 - .L_3608)
	.align		4
.L_3608:
        /*00fc*/ 	.word	index@(.nv.constant0._ZN10layer_norm13ln_bwd_kernelINS_13Kernel_traitsI6__halfS2_fS2_fjLj512ELj1ELj4ELj1ELj16ENS_18Kernel_traits_baseILj512ES2_S2_fS2_fjLj128EEEEELb1ELb0ELb1ELb1EEEvNS_9BwdParamsE)
        /*0100*/ 	.short	0x0380
        /*0102*/ 	.short	0x0128


	//----- nvinfo : EIATTR_SW_WAR
	.align		4
.L_3609:
        /*0104*/ 	.byte	0x04, 0x36
        /*0106*/ 	.short	(.L_3611 - .L_3610)
.L_3610:
        /*0108*/ 	.word	0x00000008
.L_3611:


//--------------------- .nv.info._ZN10layer_norm13ln_bwd_kernelINS_13Kernel_traitsI6__halfS2_fS2_fjLj512ELj1ELj4ELj1ELj16ENS_18Kernel_traits_baseILj512ES2_S2_fS2_fjLj128EEEEELb1ELb1ELb0ELb0EEEvNS_9BwdParamsE --------------------------
	.section	.nv.info._ZN10layer_norm13ln_bwd_kernelINS_13Kernel_traitsI6__halfS2_fS2_fjLj512ELj1ELj4ELj1ELj16ENS_18Kernel_traits_baseILj512ES2_S2_fS2_fjLj128EEEEELb1ELb1ELb0ELb0EEEvNS_9BwdParamsE,"",@"SHT_CUDA_INFO"
	.sectionflags	@""
	.align	4


	//----- nvinfo : EIATTR_CUDA_API_VERSION
	.align		4
        /*0000*/ 	.byte	0x04, 0x37
        /*0002*/ 	.short	(.L_3613 - .L_3612)
.L_3612:
        /*0004*/ 	.word	0x00000082


	//----- nvinfo : EIATTR_KPARAM_INFO
	.align		4
.L_3613:
        /*0008*/ 	.byte	0x04, 0x17
        /*000a*/ 	.short	(.L_3615 - .L_3614)
.L_3614:
        /*000c*/ 	.word	0x00000000
        /*0010*/ 	.short	0x0000
        /*0012*/ 	.short	0x0000
        /*0014*/ 	.byte	0x00, 0xf0, 0xa1, 0x04


	//----- nvinfo : EIATTR_SPARSE_MMA_MASK
	.align		4
.L_3615:
        /*0018*/ 	.byte	0x03, 0x50
        /*001a*/ 	.short	0x0000


	//----- nvinfo : EIATTR_MAXREG_COUNT
	.align		4
        /*001c*/ 	.byte	0x03, 0x1b
        /*001e*/ 	.short	0x00ff


	//----- nvinfo : EIATTR_NUM_BARRIERS
	.align		4
        /*0020*/ 	.byte	0x02, 0x4c
        /*0022*/ 	.byte	0x01
	.zero		1


	//----- nvinfo : EIATTR_MERCURY_ISA_VERSION
	.align		4
        /*0024*/ 	.byte	0x03, 0x5f
        /*0026*/ 	.short	0x0101


	//----- nvinfo : EIATTR_COOP_GROUP_MASK_REGIDS
	.align		4
        /*0028*/ 	.byte	0x04, 0x29
        /*002a*/ 	.short	(.L_3617 - .L_3616)


	//   ....[0]....
.L_3616:
        /*002c*/ 	.word	0xffffffff


	//   ....[1]....
        /*0030*/ 	.word	0xffffffff


	//   ....[2]....
        /*0034*/ 	.word	0xffffffff


	//   ....[3]....
        /*0038*/ 	.word	0xffffffff


	//   ....[4]....
        /*003c*/ 	.word	0xffffffff


	//   ....[5]....
        /*0040*/ 	.word	0xffffffff


	//   ....[6]....
        /*0044*/ 	.word	0xffffffff


	//   ....[7]....
        /*0048*/ 	.word	0xffffffff


	//   ....[8]....
        /*004c*/ 	.word	0xffffffff


	//   ....[9]....
        /*0050*/ 	.word	0xffffffff


	//   ....[10]....
        /*0054*/ 	.word	0x0500008c


	//   ....[11]....
        /*0058*/ 	.word	0x0500008c


	//   ....[12]....
        /*005c*/ 	.word	0x0500008c


	//   ....[13]....
        /*0060*/ 	.word	0x0500008c


	//   ....[14]....
        /*0064*/ 	.word	0x0500008c


	//   ....[15]....
        /*0068*/ 	.word	0x0500008c


	//   ....[16]....
        /*006c*/ 	.word	0x0500008c


	//   ....[17]....
        /*0070*/ 	.word	0x0500008c


	//   ....[18]....
        /*0074*/ 	.word	0x0500008c


	//   ....[19]....
        /*0078*/ 	.word	0x0500008c


	//----- nvinfo : EIATTR_COOP_GROUP_INSTR_OFFSETS
	.align		4
.L_3617:
        /*007c*/ 	.byte	0x04, 0x28
        /*007e*/ 	.short	(.L_3619 - .L_3618)


	//   ....[0]....
.L_3618:
        /*0080*/ 	.word	0x000012c0


	//   ....[1]....
        /*0084*/ 	.word	0x000012d0


	//   ....[2]....
        /*0088*/ 	.word	0x00001300


	//   ....[3]....
        /*008c*/ 	.word	0x00001310


	//   ....[4]....
        /*0090*/ 	.word	0x00001340


	//   ....[5]....
        /*0094*/ 	.word	0x00001350


	//   ....[6]....
        /*0098*/ 	.word	0x00001380


	//   ....[7]....
        /*009c*/ 	.word	0x00001390


	//   ....[8]....
        /*00a0*/ 	.word	0x000013c0


	//   ....[9]....
        /*00a4*/ 	.word	0x000013d0


	//   ....[10]....
        /*00a8*/ 	.word	0x00006420


	//   ....[11]....
        /*00ac*/ 	.word	0x000064b0


	//   ....[12]....
        /*00b0*/ 	.word	0x00006520


	//   ....[13]....
        /*00b4*/ 	.word	0x00006580


	//   ....[14]....
        /*00b8*/ 	.word	0x000065f0


	//   ....[15]....
        /*00bc*/ 	.word	0x00006650


	//   ....[16]....
        /*00c0*/ 	.word	0x000066c0


	//   ....[17]....
        /*00c4*/ 	.word	0x00006720


	//   ....[18]....
        /*00c8*/ 	.word	0x00006790


	//   ....[19]....
        /*00cc*/ 	.word	0x000067f0


	//----- nvinfo : EIATTR_VRC_CTA_INIT_COUNT
	.align		4
.L_3619:
        /*00d0*/ 	.byte	0x02, 0x4a
	.zero		1
	.zero		1


	//----- nvinfo : EIATTR_EXIT_INSTR_OFFSETS
	.align		4
        /*00d4*/ 	.byte	0x04, 0x1c
        /*00d6*/ 	.short	(.L_3621 - .L_3620)


	//   ....[0]....
.L_3620:
        /*00d8*/ 	.word	0x00006330


	//   ....[1]....
        /*00dc*/ 	.word	0x000063b0


	//----- nvinfo : EIATTR_MAX_THREADS
	.align		4
.L_3621:
        /*00e0*/ 	.byte	0x04, 0x05
        /*00e2*/ 	.short	(.L_3623 - .L_3622)
.L_3622:
        /*00e4*/ 	.word	0x00000080
        /*00e8*/ 	.word	0x00000001
        /*00ec*/ 	.word	0x00000001


	//----- nvinfo : EIATTR_CRS_STACK_SIZE
	.align		4
.L_3623:
        /*00f0*/ 	.byte	0x04, 0x1e
        /*00f2*/ 	.short	(.L_3625 - .L_3624)
.L_3624:
        /*00f4*/ 	.word	0x00000000


	//----- nvinfo : EIATTR_CBANK_PARAM_SIZE
	.align		4
.L_3625:
        /*00f8*/ 	.byte	0x03, 0x19
        /*00fa*/ 	.short	0x0128


	//----- nvinfo : EIATTR_PARAM_CBANK
	.align		4
        /*00fc*/ 	.byte	0x04, 0x0a
        /*00fe*/ 	.short	(.L_3627 - .L_3626)
	.align		4
.L_3626:
        /*0100*/ 	.word	index@(.nv.constant0._ZN10layer_norm13ln_bwd_kernelINS_13Kernel_traitsI6__halfS2_fS2_fjLj512ELj1ELj4ELj1ELj16ENS_18Kernel_traits_baseILj512ES2_S2_fS2_fjLj128EEEEELb1ELb1ELb0ELb0EEEvNS_9BwdParamsE)
        /*0104*/ 	.short	0x0380
        /*0106*/ 	.short	0x0128


	//----- nvinfo : EIATTR_SW_WAR
	.align		4
.L_3627:
        /*0108*/ 	.byte	0x04, 0x36
        /*010a*/ 	.short	(.L_3629 - .L_3628)
.L_3628:
        /*010c*/ 	.word	0x00000008
.L_3629:


//--------------------- .nv.info._ZN10layer_norm13ln_bwd_kernelINS_13Kernel_traitsI6__halfS2_fS2_fjLj512ELj1ELj4ELj1ELj16ENS_18Kernel_traits_baseILj512ES2_S2_fS2_fjLj128EEEEELb1ELb1ELb0ELb1EEEvNS_9BwdParamsE --------------------------
	.section	.nv.info._ZN10layer_norm13ln_bwd_kernelINS_13Kernel_traitsI6__halfS2_fS2_fjLj512ELj1ELj4ELj1ELj16ENS_18Kernel_traits_baseILj512ES2_S2_fS2_fjLj128EEEEELb1ELb1ELb0ELb1EEEvNS_9BwdParamsE,"",@"SHT_CUDA_INFO"
	.sectionflags	@""
	.align	4


	//----- nvinfo : EIATTR_CUDA_API_VERSION
	.align		4
        /*0000*/ 	.byte	0x04, 0x37
        /*0002*/ 	.short	(.L_3631 - .L_3630)
.L_3630:
        /*0004*/ 	.word	0x00000082


	//----- nvinfo : EIATTR_KPARAM_INFO
	.align		4
.L_3631:
        /*0008*/ 	.byte	0x04, 0x17
        /*000a*/ 	.short	(.L_3633 - .L_3632)
.L_3632:
        /*000c*/ 	.word	0x00000000
        /*0010*/ 	.short	0x0000
        /*0012*/ 	.short	0x0000
        /*0014*/ 	.byte	0x00, 0xf0, 0xa1, 0x04


	//----- nvinfo : EIATTR_SPARSE_MMA_MASK
	.align		4
.L_3633:
        /*0018*/ 	.byte	0x03, 0x50
        /*001a*/ 	.short	0x0000


	//----- nvinfo : EIATTR_MAXREG_COUNT
	.align		4
        /*001c*/ 	.byte	0x03, 0x1b
        /*001e*/ 	.short	0x00ff


	//----- nvinfo : EIATTR_NUM_BARRIERS
	.align		4
        /*0020*/ 	.byte	0x02, 0x4c
        /*0022*/ 	.byte	0x01
	.zero		1


	//----- nvinfo : EIATTR_MERCURY_ISA_VERSION
	.align		4
        /*0024*/ 	.byte	0x03, 0x5f
        /*0026*/ 	.short	0x0101


	//----- nvinfo : EIATTR_COOP_GROUP_MASK_REGIDS
	.align		4
        /*0028*/ 	.byte	0x04, 0x29
        /*002a*/ 	.short	(.L_3635 - .L_3634)


	//   ....[0]....
.L_3634:
        /*002c*/ 	.word	0xffffffff


	//   ....[1]....
        /*0030*/ 	.word	0xffffffff


	//   ....[2]....
        /*0034*/ 	.word	0xffffffff


	//   ....[3]....
        /*0038*/ 	.word	0xffffffff


	//   ....[4]....
        /*003c*/ 	.word	0xffffffff


	//   ....[5]....
        /*0040*/ 	.word	0xffffffff


	//   ....[6]....
        /*0044*/ 	.word	0xffffffff


	//   ....[7]....
        /*0048*/ 	.word	0xffffffff


	//   ....[8]....
        /*004c*/ 	.word	0xffffffff


	//   ....[9]....
        /*0050*/ 	.word	0xffffffff


	//   ....[10]....
        /*0054*/ 	.word	0x05000091


	//   ....[11]....
        /*0058*/ 	.word	0x05000091


	//   ....[12]....
        /*005c*/ 	.word	0x05000091


	//   ....[13]....
        /*0060*/ 	.word	0x05000091


	//   ....[14]....
        /*0064*/ 	.word	0x05000091


	//   ....[15]....
        /*0068*/ 	.word	0x05000091


	//   ....[16]....
        /*006c*/ 	.word	0x05000091


	//   ....[17]....
        /*0070*/ 	.word	0x05000091


	//   ....[18]....
        /*0074*/ 	.word	0x05000091


	//   ....[19]....
        /*0078*/ 	.word	0x05000091


	//----- nvinfo : EIATTR_COOP_GROUP_INSTR_OFFSETS
	.align		4
.L_3635:
        /*007c*/ 	.byte	0x04, 0x28
        /*007e*/ 	.short	(.L_3637 - .L_3636)


	//   ....[0]....
.L_3636:
        /*0080*/ 	.word	0x00001120


	//   ....[1]....
        /*0084*/ 	.word	0x00001130


	//   ....[2]....
        /*0088*/ 	.word	0x00001160


	//   ....[3]....
        /*008c*/ 	.word	0x00001170


	//   ....[4]....
        /*0090*/ 	.word	0x000011a0


	//   ....[5]....
        /*0094*/ 	.word	0x000011b0


	//   ....[6]....
        /*0098*/ 	.word	0x000011e0


	//   ....[7]....
        /*009c*/ 	.word	0x000011f0


	//   ....[8]....
        /*00a0*/ 	.word	0x00001220


	//   ....[9]....
        /*00a4*/ 	.word	0x00001230


	//   ....[10]....
        /*00a8*/ 	.word	0x000054c0


	//   ....[11]....
        /*00ac*/ 	.word	0x00005550


	//   ....[12]....
        /*00b0*/ 	.word	0x000055c0


	//   ....[13]....
        /*00b4*/ 	.word	0x00005620


	//   ....[14]....
        /*00b8*/ 	.word	0x00005690


	//   ....[15]....
        /*00bc*/ 	.word	0x000056f0


	//   ....[16]....
        /*00c0*/ 	.word	0x00005760


	//   ....[17]....
        /*00c4*/ 	.word	0x000057c0


	//   ....[18]....
        /*00c8*/ 	.word	0x00005830


	//   ....[19]....
        /*00cc*/ 	.word	0x00005890


	//----- nvinfo : EIATTR_VRC_CTA_INIT_COUNT
	.align		4
.L_3637:
        /*00d0*/ 	.byte	0x02, 0x4a
	.zero		1
	.zero		1


	//----- nvinfo : EIATTR_EXIT_INSTR_OFFSETS
	.align		4
        /*00d4*/ 	.byte	0x04, 0x1c
        /*00d6*/ 	.short	(.L_3639 - .L_3638)


	//   ....[0]....
.L_3638:
        /*00d8*/ 	.word	0x00005450


	//----- nvinfo : EIATTR_MAX_THREADS
	.align		4
.L_3639:
        /*00dc*/ 	.byte	0x04, 0x05
        /*00de*/ 	.short	(.L_3641 - .L_3640)
.L_3640:
        /*00e0*/ 	.word	0x00000080
        /*00e4*/ 	.word	0x00000001
        /*00e8*/ 	.word	0x00000001


	//----- nvinfo : EIATTR_CRS_STACK_SIZE
	.align		4
.L_3641:
        /*00ec*/ 	.byte	0x04, 0x1e
        /*00ee*/ 	.short	(.L_3643 - .L_3642)
.L_3642:
        /*00f0*/ 	.word	0x00000000


	//----- nvinfo : EIATTR_CBANK_PARAM_SIZE
	.align		4
.L_3643:
        /*00f4*/ 	.byte	0x03, 0x19
        /*00f6*/ 	.short	0x0128


	//----- nvinfo : EIATTR_PARAM_CBANK
	.align		4
        /*00f8*/ 	.byte	0x04, 0x0a
        /*00fa*/ 	.short	(.L_3645 - .L_3644)
	.align		4
.L_3644:
        /*00fc*/ 	.word	index@(.nv.constant0._ZN10layer_norm13ln_bwd_kernelINS_13Kernel_traitsI6__halfS2_fS2_fjLj512ELj1ELj4ELj1ELj16ENS_18Kernel_traits_baseILj512ES2_S2_fS2_fjLj128EEEEELb1ELb1ELb0ELb1EEEvNS_9BwdParamsE)
        /*0100*/ 	.short	0x0380
        /*0102*/ 	.short	0x0128


	//----- nvinfo : EIATTR_SW_WAR
	.align		4
.L_3645:
        /*0104*/ 	.byte	0x04, 0x36
        /*0106*/ 	.short	(.L_3647 - .L_3646)
.L_3646:
        /*0108*/ 	.word	0x00000008
.L_3647:


//--------------------- .nv.info._ZN10layer_norm22ln_bwd_finalize_kernelINS_22Kernel_traits_finalizeILj512E6__halfS2_fS2_fjLb1ELj1024ELj4ENS_18Kernel_traits_baseILj512ES2_S2_fS2_fjLj1024EEEEELb1ELb0EEEvNS_9BwdParamsE --------------------------
	.section	.nv.info._ZN10layer_norm22ln_bwd_finalize_kernelINS_22Kernel_traits_finalizeILj512E6__halfS2_fS2_fjLb1ELj1024ELj4ENS_18Kernel_traits_baseILj512ES2_S2_fS2_fjLj1024EEEEELb1ELb0EEEvNS_9BwdParamsE,"",@"SHT_CUDA_INFO"
	.sectionflags	@""
	.align	4


	//----- nvinfo : EIATTR_CUDA_API_VERSION
	.align		4
        /*0000*/ 	.byte	0x04, 0x37
        /*0002*/ 	.short	(.L_3649 - .L_3648)
.L_3648:
        /*0004*/ 	.word	0x00000082


	//----- nvinfo : EIATTR_KPARAM_INFO
	.align		4
.L_3649:
        /*0008*/ 	.byte	0x04, 0x17
        /*000a*/ 	.short	(.L_3651 - .L_3650)
.L_3650:
        /*000c*/ 	.word	0x00000000
        /*0010*/ 	.short	0x0000
        /*0012*/ 	.short	0x0000
        /*0014*/ 	.byte	0x00, 0xf0, 0xa1, 0x04


	//----- nvinfo : EIATTR_SPARSE_MMA_MASK
	.align		4
.L_3651:
        /*0018*/ 	.byte	0x03, 0x50
        /*001a*/ 	.short	0x0000


	//----- nvinfo : EIATTR_MAXREG_COUNT
	.align		4
        /*001c*/ 	.byte	0x03, 0x1b
        /*001e*/ 	.short	0x0040


	//----- nvinfo : EIATTR_NUM_BARRIERS
	.align		4
        /*0020*/ 	.byte	0x02, 0x4c
        /*0022*/ 	.byte	0x01
	.zero		1


	//----- nvinfo : EIATTR_MERCURY_ISA_VERSION
	.align		4
        /*0024*/ 	.byte	0x03, 0x5f
        /*0026*/ 	.short	0x0101


	//----- nvinfo : EIATTR_COOP_GROUP_MASK_REGIDS
	.align		4
        /*0028*/ 	.byte	0x04, 0x29
        /*002a*/ 	.short	(.L_3653 - .L_3652)


	//   ....[0]....
.L_3652:
        /*002c*/ 	.word	0xffffffff


	//   ....[1]....
        /*0030*/ 	.word	0xffffffff


	//   ....[2]....
        /*0034*/ 	.word	0xffffffff


	//   ....[3]....
        /*0038*/ 	.word	0xffffffff


	//   ....[4]....
        /*003c*/ 	.word	0xffffffff


	//   ....[5]....
        /*0040*/ 	.word	0xffffffff


	//   ....[6]....
        /*0044*/ 	.word	0xffffffff


	//   ....[7]....
        /*0048*/ 	.word	0xffffffff


	//   ....[8]....
        /*004c*/ 	.word	0xffffffff


	//   ....[9]....
        /*0050*/ 	.word	0xffffffff


	//   ....[10]....
        /*0054*/ 	.word	0xffffffff


	//   ....[11]....
        /*0058*/ 	.word	0xffffffff


	//   ....[12]....
        /*005c*/ 	.word	0xffffffff


	//   ....[13]....
        /*0060*/ 	.word	0xffffffff


	//   ....[14]....
        /*0064*/ 	.word	0xffffffff


	//----- nvinfo : EIATTR_COOP_GROUP_INSTR_OFFSETS
	.align		4
.L_3653:
        /*0068*/ 	.byte	0x04, 0x28
        /*006a*/ 	.short	(.L_3655 - .L_3654)


	//   ....[0]....
.L_3654:
        /*006c*/ 	.word	0x00001060


	//   ....[1]....
        /*0070*/ 	.word	0x00001070


	//   ....[2]....
        /*0074*/ 	.word	0x00001080


	//   ....[3]....
        /*0078*/ 	.word	0x000010b0


	//   ....[4]....
        /*007c*/ 	.word	0x000010d0


	//   ....[5]....
        /*0080*/ 	.word	0x000010e0


	//   ....[6]....
        /*0084*/ 	.word	0x00001110


	//   ....[7]....
        /*0088*/ 	.word	0x00001130


	//   ....[8]....
        /*008c*/ 	.word	0x00001140


	//   ....[9]....
        /*0090*/ 	.word	0x00001180


	//   ....[10]....
        /*0094*/ 	.word	0x000011b0


	//   ....[11]....
        /*0098*/ 	.word	0x000011c0


	//   ....[12]....
        /*009c*/ 	.word	0x00001200


	//   ....[13]....
        /*00a0*/ 	.word	0x00001220


	//   ....[14]....
        /*00a4*/ 	.word	0x00001230


	//----- nvinfo : EIATTR_VRC_CTA_INIT_COUNT
	.align		4
.L_3655:
        /*00a8*/ 	.byte	0x02, 0x4a
	.zero		1
	.zero		1


	//----- nvinfo : EIATTR_EXIT_INSTR_OFFSETS
	.align		4
        /*00ac*/ 	.byte	0x04, 0x1c
        /*00ae*/ 	.short	(.L_3657 - .L_3656)


	//   ....[0]....
.L_3656:
        /*00b0*/ 	.word	0x00000060


	//   ....[1]....
        /*00b4*/ 	.word	0x000012b0


	//   ....[2]....
        /*00b8*/ 	.word	0x000012e0


	//   ....[3]....
        /*00bc*/ 	.word	0x000013f0


	//----- nvinfo : EIATTR_MAX_THREADS
	.align		4
.L_3657:
        /*00c0*/ 	.byte	0x04, 0x05
        /*00c2*/ 	.short	(.L_3659 - .L_3658)
.L_3658:
        /*00c4*/ 	.word	0x00000400
        /*00c8*/ 	.word	0x00000001
        /*00cc*/ 	.word	0x00000001


	//----- nvinfo : EIATTR_CRS_STACK_SIZE
	.align		4
.L_3659:
        /*00d0*/ 	.byte	0x04, 0x1e
        /*00d2*/ 	.short	(.L_3661 - .L_3660)
.L_3660:
        /*00d4*/ 	.word	0x00000000


	//----- nvinfo : EIATTR_CBANK_PARAM_SIZE
	.align		4
.L_3661:
        /*00d8*/ 	.byte	0x03, 0x19
        /*00da*/ 	.short	0x0128


	//----- nvinfo : EIATTR_PARAM_CBANK
	.align		4
        /*00dc*/ 	.byte	0x04, 0x0a
        /*00de*/ 	.short	(.L_3663 - .L_3662)
	.align		4
.L_3662:
        /*00e0*/ 	.word	index@(.nv.constant0._ZN10layer_norm22ln_bwd_finalize_kernelINS_22Kernel_traits_finalizeILj512E6__halfS2_fS2_fjLb1ELj1024ELj4ENS_18Kernel_traits_baseILj512ES2_S2_fS2_fjLj1024EEEEELb1ELb0EEEvNS_9BwdParamsE)
        /*00e4*/ 	.short	0x0380
        /*00e6*/ 	.short	0x0128


	//----- nvinfo : EIATTR_SW_WAR
	.align		4
.L_3663:
        /*00e8*/ 	.byte	0x04, 0x36
        /*00ea*/ 	.short	(.L_3665 - .L_3664)
.L_3664:
        /*00ec*/ 	.word	0x00000008
.L_3665:


//--------------------- .nv.info._ZN10layer_norm13ln_bwd_kernelINS_13Kernel_traitsI6__halfS2_fS2_fjLj512ELj1ELj4ELj1ELj16ENS_18Kernel_traits_baseILj512ES2_S2_fS2_fjLj128EEEEELb1ELb1ELb1ELb0EEEvNS_9BwdParamsE --------------------------
	.section	.nv.info._ZN10layer_norm13ln_bwd_kernelINS_13Kernel_traitsI6__halfS2_fS2_fjLj512ELj1ELj4ELj1ELj16ENS_18Kernel_traits_baseILj512ES2_S2_fS2_fjLj128EEEEELb1ELb1ELb1ELb0EEEvNS_9BwdParamsE,"",@"SHT_CUDA_INFO"
	.sectionflags	@""
	.align	4


	//----- nvinfo : EIATTR_CUDA_API_VERSION
	.align		4
        /*0000*/ 	.byte	0x04, 0x37
        /*0002*/ 	.short	(.L_3667 - .L_3666)
.L_3666:
        /*0004*/ 	.word	0x00000082


	//----- nvinfo : EIATTR_KPARAM_INFO
	.align		4
.L_3667:
        /*0008*/ 	.byte	0x04, 0x17
        /*000a*/ 	.short	(.L_3669 - .L_3668)
.L_3668:
        /*000c*/ 	.word	0x00000000
        /*0010*/ 	.short	0x0000
        /*0012*/ 	.short	0x0000
        /*0014*/ 	.byte	0x00, 0xf0, 0xa1, 0x04


	//----- nvinfo : EIATTR_SPARSE_MMA_MASK
	.align		4
.L_3669:
        /*0018*/ 	.byte	0x03, 0x50
        /*001a*/ 	.short	0x0000


	//----- nvinfo : EIATTR_MAXREG_COUNT
	.align		4
        /*001c*/ 	.byte	0x03, 0x1b
        /*001e*/ 	.short	0x00ff


	//----- nvinfo : EIATTR_NUM_BARRIERS
	.align		4
        /*0020*/ 	.byte	0x02, 0x4c
        /*0022*/ 	.byte	0x01
	.zero		1


	//----- nvinfo : EIATTR_MERCURY_ISA_VERSION
	.align		4
        /*0024*/ 	.byte	0x03, 0x5f
        /*0026*/ 	.short	0x0101


	//----- nvinfo : EIATTR_COOP_GROUP_MASK_REGIDS
	.align		4
        /*0028*/ 	.byte	0x04, 0x29
        /*002a*/ 	.short	(.L_3671 - .L_3670)


	//   ....[0]....
.L_3670:
        /*002c*/ 	.word	0xffffffff


	//   ....[1]....
        /*0030*/ 	.word	0xffffffff


	//   ....[2]....
        /*0034*/ 	.word	0xffffffff


	//   ....[3]....
        /*0038*/ 	.word	0xffffffff


	//   ....[4]....
        /*003c*/ 	.word	0xffffffff


	//   ....[5]....
        /*0040*/ 	.word	0xffffffff


	//   ....[6]....
        /*0044*/ 	.word	0xffffffff


	//   ....[7]....
        /*0048*/ 	.word	0xffffffff


	//   ....[8]....
        /*004c*/ 	.word	0xffffffff


	//   ....[9]....
        /*0050*/ 	.word	0xffffffff


	//   ....[10]....
        /*0054*/ 	.word	0x05000095


	//   ....[11]....
        /*0058*/ 	.word	0x05000095


	//   ....[12]....
        /*005c*/ 	.word	0x05000095


	//   ....[13]....
        /*0060*/ 	.word	0x05000095


	//   ....[14]....
        /*0064*/ 	.word	0x05000095


	//   ....[15]....
        /*0068*/ 	.word	0x05000095


	//   ....[16]....
        /*006c*/ 	.word	0x05000095


	//   ....[17]....
        /*0070*/ 	.word	0x05000095


	//   ....[18]....
        /*0074*/ 	.word	0x05000095


	//   ....[19]....
        /*0078*/ 	.word	0x05000095


	//----- nvinfo : EIATTR_COOP_GROUP_INSTR_OFFSETS
	.align		4
.L_3671:
        /*007c*/ 	.byte	0x04, 0x28
        /*007e*/ 	.short	(.L_3673 - .L_3672)


	//   ....[0]....
.L_3672:
        /*0080*/ 	.word	0x000016d0


	//   ....[1]....
        /*0084*/ 	.word	0x000016e0


	//   ....[2]....
        /*0088*/ 	.word	0x00001710


	//   ....[3]....
        /*008c*/ 	.word	0x00001720


	//   ....[4]....
        /*0090*/ 	.word	0x00001750


	//   ....[5]....
        /*0094*/ 	.word	0x00001760


	//   ....[6]....
        /*0098*/ 	.word	0x00001790


	//   ....[7]....
        /*009c*/ 	.word	0x000017a0


	//   ....[8]....
        /*00a0*/ 	.word	0x000017d0


	//   ....[9]....
        /*00a4*/ 	.word	0x000017e0


	//   ....[10]....
        /*00a8*/ 	.word	0x00009730


	//   ....[11]....
        /*00ac*/ 	.word	0x000097c0


	//   ....[12]....
        /*00b0*/ 	.word	0x00009830


	//   ....[13]....
        /*00b4*/ 	.word	0x00009890


	//   ....[14]....
        /*00b8*/ 	.word	0x00009900


	//   ....[15]....
        /*00bc*/ 	.word	0x00009960


	//   ....[16]....
        /*00c0*/ 	.word	0x000099d0


	//   ....[17]....
        /*00c4*/ 	.word	0x00009a30


	//   ....[18]....
        /*00c8*/ 	.word	0x00009aa0


	//   ....[19]....
        /*00cc*/ 	.word	0x00009b00


	//----- nvinfo : EIATTR_VRC_CTA_INIT_COUNT
	.align		4
.L_3673:
        /*00d0*/ 	.byte	0x02, 0x4a
	.zero		1
	.zero		1


	//----- nvinfo : EIATTR_EXIT_INSTR_OFFSETS
	.align		4
        /*00d4*/ 	.byte	0x04, 0x1c
        /*00d6*/ 	.short	(.L_3675 - .L_3674)


	//   ....[0]....
.L_3674:
        /*00d8*/ 	.word	0x00009640


	//   ....[1]....
        /*00dc*/ 	.word	0x000096c0


	//----- nvinfo : EIATTR_MAX_THREADS
	.align		4
.L_3675:
        /*00e0*/ 	.byte	0x04, 0x05
        /*00e2*/ 	.short	(.L_3677 - .L_3676)
.L_3676:
        /*00e4*/ 	.word	0x00000080
        /*00e8*/ 	.word	0x00000001
        /*00ec*/ 	.word	0x00000001


	//----- nvinfo : EIATTR_CRS_STACK_SIZE
	.align		4
.L_3677:
        /*00f0*/ 	.byte	0x04, 0x1e
        /*00f2*/ 	.short	(.L_3679 - .L_3678)
.L_3678:
        /*00f4*/ 	.word	0x00000000


	//----- nvinfo : EIATTR_CBANK_PARAM_SIZE
	.align		4
.L_3679:
        /*00f8*/ 	.byte	0x03, 0x19
        /*00fa*/ 	.short	0x0128


	//----- nvinfo : EIATTR_PARAM_CBANK
	.align		4
        /*00fc*/ 	.byte	0x04, 0x0a
        /*00fe*/ 	.short	(.L_3681 - .L_3680)
	.align		4
.L_3680:
        /*0100*/ 	.word	index@(.nv.constant0._ZN10layer_norm13ln_bwd_kernelINS_13Kernel_traitsI6__halfS2_fS2_fjLj512ELj1ELj4ELj1ELj16ENS_18Kernel_traits_baseILj512ES2_S2_fS2_fjLj128EEEEELb1ELb1ELb1ELb0EEEvNS_9BwdParamsE)
        /*0104*/ 	.short	0x0380
        /*0106*/ 	.short	0x0128


	//----- nvinfo : EIATTR_SW_WAR
	.align		4
.L_3681:
        /*0108*/ 	.byte	0x04, 0x36
        /*010a*/ 	.short	(.L_3683 - .L_3682)
.L_3682:
        /*010c*/ 	.word	0x00000008
.L_3683:


//--------------------- .nv.info._ZN10layer_norm22ln_bwd_finalize_kernelINS_22Kernel_traits_finalizeILj512E6__halfS2_fS2_fjLb1ELj1024ELj4ENS_18Kernel_traits_baseILj512ES2_S2_fS2_fjLj1024EEEEELb1ELb1EEEvNS_9BwdParamsE --------------------------
	.section	.nv.info._ZN10layer_norm22ln_bwd_finalize_kernelINS_22Kernel_traits_finalizeILj512E6__halfS2_fS2_fjLb1ELj1024ELj4ENS_18Kernel_traits_baseILj512ES2_S2_fS2_fjLj1024EEEEELb1ELb1EEEvNS_9BwdParamsE,"",@"SHT_CUDA_INFO"
	.sectionflags	@""
	.align	4


	//----- nvinfo : EIATTR_CUDA_API_VERSION
	.align		4
        /*0000*/ 	.byte	0x04, 0x37
        /*0002*/ 	.short	(.L_3685 - .L_3684)
.L_3684:
        /*0004*/ 	.word	0x00000082


	//----- nvinfo : EIATTR_KPARAM_INFO
	.align		4
.L_3685:
        /*0008*/ 	.byte	0x04, 0x17
        /*000a*/ 	.short	(.L_3687 - .L_3686)
.L_3686:
        /*000c*/ 	.word	0x00000000
        /*0010*/ 	.short	0x0000
        /*0012*/ 	.short	0x0000
        /*0014*/ 	.byte	0x00, 0xf0, 0xa1, 0x04


	//----- nvinfo : EIATTR_SPARSE_MMA_MASK
	.align		4
.L_3687:
        /*0018*/ 	.byte	0x03, 0x50
        /*001a*/ 	.short	0x0000


	//----- nvinfo : EIATTR_MAXREG_COUNT
	.align		4
        /*001c*/ 	.byte	0x03, 0x1b
        /*001e*/ 	.short	0x0040


	//----- nvinfo : EIATTR_NUM_BARRIERS
	.align		4
        /*0020*/ 	.byte	0x02, 0x4c
        /*0022*/ 	.byte	0x01
	.zero		1


	//----- nvinfo : EIATTR_MERCURY_ISA_VERSION
	.align		4
        /*0024*/ 	.byte	0x03, 0x5f
        /*0026*/ 	.short	0x0101


	//----- nvinfo : EIATTR_COOP_GROUP_MASK_REGIDS
	.align		4
        /*0028*/ 	.byte	0x04, 0x29
        /*002a*/ 	.short	(.L_3689 - .L_3688)


	//   ....[0]....
.L_3688:
        /*002c*/ 	.word	0xffffffff


	//   ....[1]....
        /*0030*/ 	.word	0xffffffff


	//   ....[2]....
        /*0034*/ 	.word	0xffffffff


	//   ....[3]....
        /*0038*/ 	.word	0xffffffff


	//   ....[4]....
        /*003c*/ 	.word	0xffffffff


	//   ....[5]....
        /*0040*/ 	.word	0xffffffff


	//   ....[6]....
        /*0044*/ 	.word	0xffffffff


	//   ....[7]....
        /*0048*/ 	.word	0xffffffff


	//   ....[8]....
        /*004c*/ 	.word	0xffffffff


	//   ....[9]....
        /*0050*/ 	.word	0xffffffff


	//   ....[10]....
        /*0054*/ 	.word	0xffffffff


	//   ....[11]....
        /*0058*/ 	.word	0xffffffff


	//   ....[12]....
        /*005c*/ 	.word	0xffffffff


	//   ....[13]....
        /*0060*/ 	.word	0xffffffff


	//   ....[14]....
        /*0064*/ 	.word	0xffffffff


	//----- nvinfo : EIATTR_COOP_GROUP_INSTR_OFFSETS
	.align		4
.L_3689:
        /*0068*/ 	.byte	0x04, 0x28
        /*006a*/ 	.short	(.L_3691 - .L_3690)


	//   ....[0]....
.L_3690:
        /*006c*/ 	.word	0x00001070


	//   ....[1]....
        /*0070*/ 	.word	0x00001080


	//   ....[2]....
        /*0074*/ 	.word	0x00001090


	//   ....[3]....
        /*0078*/ 	.word	0x000010c0


	//   ....[4]....
        /*007c*/ 	.word	0x000010e0


	//   ....[5]....
        /*0080*/ 	.word	0x000010f0


	//   ....[6]....
        /*0084*/ 	.word	0x00001120


	//   ....[7]....
        /*0088*/ 	.word	0x00001140


	//   ....[8]....
        /*008c*/ 	.word	0x00001150


	//   ....[9]....
        /*0090*/ 	.word	0x00001180


	//   ....[10]....
        /*0094*/ 	.word	0x000011a0


	//   ....[11]....
        /*0098*/ 	.word	0x000011b0


	//   ....[12]....
        /*009c*/ 	.word	0x000011f0


	//   ....[13]....
        /*00a0*/ 	.word	0x00001210


	//   ....[14]....
        /*00a4*/ 	.word	0x00001220


	//----- nvinfo : EIATTR_VRC_CTA_INIT_COUNT
	.align		4
.L_3691:
        /*00a8*/ 	.byte	0x02, 0x4a
	.zero		1
	.zero		1


	//----- nvinfo : EIATTR_EXIT_INSTR_OFFSETS
	.align		4
        /*00ac*/ 	.byte	0x04, 0x1c
        /*00ae*/ 	.short	(.L_3693 - .L_3692)


	//   ....[0]....
.L_3692:
        /*00b0*/ 	.word	0x00000060


	//   ....[1]....
        /*00b4*/ 	.word	0x000012a0


	//   ....[2]....
        /*00b8*/ 	.word	0x000013c0


	//----- nvinfo : EIATTR_MAX_THREADS
	.align		4
.L_3693:
        /*00bc*/ 	.byte	0x04, 0x05
        /*00be*/ 	.short	(.L_3695 - .L_3694)
.L_3694:
        /*00c0*/ 	.word	0x00000400
        /*00c4*/ 	.word	0x00000001
        /*00c8*/ 	.word	0x00000001


	//----- nvinfo : EIATTR_CRS_STACK_SIZE
	.align		4
.L_3695:
        /*00cc*/ 	.byte	0x04, 0x1e
        /*00ce*/ 	.short	(.L_3697 - .L_3696)
.L_3696:
        /*00d0*/ 	.word	0x00000000


	//----- nvinfo : EIATTR_CBANK_PARAM_SIZE
	.align		4
.L_3697:
        /*00d4*/ 	.byte	0x03, 0x19
        /*00d6*/ 	.short	0x0128


	//----- nvinfo : EIATTR_PARAM_CBANK
	.align		4
        /*00d8*/ 	.byte	0x04, 0x0a
        /*00da*/ 	.short	(.L_3699 - .L_3698)
	.align		4
.L_3698:
        /*00dc*/ 	.word	index@(.nv.constant0._ZN10layer_norm22ln_bwd_finalize_kernelINS_22Kernel_traits_finalizeILj512E6__halfS2_fS2_fjLb1ELj1024ELj4ENS_18Kernel_traits_baseILj512ES2_S2_fS2_fjLj1024EEEEELb1ELb1EEEvNS_9BwdParamsE)
        /*00e0*/ 	.short	0x0380
        /*00e2*/ 	.short	0x0128


	//----- nvinfo : EIATTR_SW_WAR
	.align		4
.L_3699:
        /*00e4*/ 	.byte	0x04, 0x36
        /*00e6*/ 	.short	(.L_3701 - .L_3700)
.L_3700:
        /*00e8*/ 	.word	0x00000008
.L_3701:


//--------------------- .nv.info._ZN10layer_norm13ln_bwd_kernelINS_13Kernel_traitsI6__halfS2_fS2_fjLj512ELj1ELj4ELj1ELj16ENS_18Kernel_traits_baseILj512ES2_S2_fS2_fjLj128EEEEELb1ELb1ELb1ELb1EEEvNS_9BwdParamsE --------------------------
	.section	.nv.info._ZN10layer_norm13ln_bwd_kernelINS_13Kernel_traitsI6__halfS2_fS2_fjLj512ELj1ELj4ELj1ELj16ENS_18Kernel_traits_baseILj512ES2_S2_fS2_fjLj128EEEEELb1ELb1ELb1ELb1EEEvNS_9BwdParamsE,"",@"SHT_CUDA_INFO"
	.sectionflags	@""
	.align	4


	//----- nvinfo : EIATTR_CUDA_API_VERSION
	.align		4
        /*0000*/ 	.byte	0x04, 0x37
        /*0002*/ 	.short	(.L_3703 - .L_3702)
.L_3702:
        /*0004*/ 	.word	0x00000082


	//----- nvinfo : EIATTR_KPARAM_INFO
	.align		4
.L_3703:
        /*0008*/ 	.byte	0x04, 0x17
        /*000a*/ 	.short	(.L_3705 - .L_3704)
.L_3704:
        /*000c*/ 	.word	0x00000000
        /*0010*/ 	.short	0x0000
        /*0012*/ 	.short	0x0000
        /*0014*/ 	.byte	0x00, 0xf0, 0xa1, 0x04


	//----- nvinfo : EIATTR_SPARSE_MMA_MASK
	.align		4
.L_3705:
        /*0018*/ 	.byte	0x03, 0x50
        /*001a*/ 	.short	0x0000


	//----- nvinfo : EIATTR_MAXREG_COUNT
	.align		4
        /*001c*/ 	.byte	0x03, 0x1b
        /*001e*/ 	.short	0x00ff


	//----- nvinfo : EIATTR_NUM_BARRIERS
	.align		4
        /*0020*/ 	.byte	0x02, 0x4c
        /*0022*/ 	.byte	0x01
	.zero		1


	//----- nvinfo : EIATTR_MERCURY_ISA_VERSION
	.align		4
        /*0024*/ 	.byte	0x03, 0x5f
        /*0026*/ 	.short	0x0101


	//----- nvinfo : EIATTR_COOP_GROUP_MASK_REGIDS
	.align		4
        /*0028*/ 	.byte	0x04, 0x29
        /*002a*/ 	.short	(.L_3707 - .L_3706)


	//   ....[0]....
.L_3706:
        /*002c*/ 	.word	0xffffffff


	//   ....[1]....
        /*0030*/ 	.word	0xffffffff


	//   ....[2]....
        /*0034*/ 	.word	0xffffffff


	//   ....[3]....
        /*0038*/ 	.word	0xffffffff


	//   ....[4]....
        /*003c*/ 	.word	0xffffffff


	//   ....[5]....
        /*0040*/ 	.word	0xffffffff


	//   ....[6]....
        /*0044*/ 	.word	0xffffffff


	//   ....[7]....
        /*0048*/ 	.word	0xffffffff


	//   ....[8]....
        /*004c*/ 	.word	0xffffffff


	//   ....[9]....
        /*0050*/ 	.word	0xffffffff


	//   ....[10]....
        /*0054*/ 	.word	0x05000091


	//   ....[11]....
        /*0058*/ 	.word	0x05000091


	//   ....[12]....
        /*005c*/ 	.word	0x05000091


	//   ....[13]....
        /*0060*/ 	.word	0x05000091


	//   ....[14]....
        /*0064*/ 	.word	0x05000091


	//   ....[15]....
        /*0068*/ 	.word	0x05000091


	//   ....[16]....
        /*006c*/ 	.word	0x05000091


	//   ....[17]....
        /*0070*/ 	.word	0x05000091


	//   ....[18]....
        /*0074*/ 	.word	0x05000091


	//   ....[19]....
        /*0078*/ 	.word	0x05000091


	//----- nvinfo : EIATTR_COOP_GROUP_INSTR_OFFSETS
	.align		4
.L_3707:
        /*007c*/ 	.byte	0x04, 0x28
        /*007e*/ 	.short	(.L_3709 - .L_3708)


	//   ....[0]....
.L_3708:
        /*0080*/ 	.word	0x00001350


	//   ....[1]....
        /*0084*/ 	.word	0x00001360


	//   ....[2]....
        /*0088*/ 	.word	0x00001390


	//   ....[3]....
        /*008c*/ 	.word	0x000013a0


	//   ....[4]....
        /*0090*/ 	.word	0x000013d0


	//   ....[5]....
        /*0094*/ 	.word	0x000013e0


	//   ....[6]....
        /*0098*/ 	.word	0x00001410


	//   ....[7]....
        /*009c*/ 	.word	0x00001420


	//   ....[8]....
        /*00a0*/ 	.word	0x00001450


	//   ....[9]....
        /*00a4*/ 	.word	0x00001460


	//   ....[10]....
        /*00a8*/ 	.word	0x00008f80


	//   ....[11]....
        /*00ac*/ 	.word	0x00009010


	//   ....[12]....
        /*00b0*/ 	.word	0x00009080


	//   ....[13]....
        /*00b4*/ 	.word	0x000090e0


	//   ....[14]....
        /*00b8*/ 	.word	0x00009150


	//   ....[15]....
        /*00bc*/ 	.word	0x000091b0


	//   ....[16]....
        /*00c0*/ 	.word	0x00009220


	//   ....[17]....
        /*00c4*/ 	.word	0x00009280


	//   ....[18]....
        /*00c8*/ 	.word	0x000092f0


	//   ....[19]....
        /*00cc*/ 	.word	0x00009350


	//----- nvinfo : EIATTR_VRC_CTA_INIT_COUNT
	.align		4
.L_3709:
        /*00d0*/ 	.byte	0x02, 0x4a
	.zero		1
	.zero		1


	//----- nvinfo : EIATTR_EXIT_INSTR_OFFSETS
	.align		4
        /*00d4*/ 	.byte	0x04, 0x1c
        /*00d6*/ 	.short	(.L_3711 - .L_3710)


	//   ....[0]....
.L_3710:
        /*00d8*/ 	.word	0x00008f10


	//----- nvinfo : EIATTR_MAX_THREADS
	.align		4
.L_3711:
        /*00dc*/ 	.byte	0x04, 0x05
        /*00de*/ 	.short	(.L_3713 - .L_3712)
.L_3712:
        /*00e0*/ 	.word	0x00000080
        /*00e4*/ 	.word	0x00000001
        /*00e8*/ 	.word	0x00000001


	//----- nvinfo : EIATTR_CRS_STACK_SIZE
	.align		4
.L_3713:
        /*00ec*/ 	.byte	0x04, 0x1e
        /*00ee*/ 	.short	(.L_3715 - .L_3714)
.L_3714:
        /*00f0*/ 	.word	0x00000000


	//----- nvinfo : EIATTR_CBANK_PARAM_SIZE
	.align		4
.L_3715:
        /*00f4*/ 	.byte	0x03, 0x19
        /*00f6*/ 	.short	0x0128


	//----- nvinfo : EIATTR_PARAM_CBANK
	.align		4
        /*00f8*/ 	.byte	0x04, 0x0a
        /*00fa*/ 	.short	(.L_3717 - .L_3716)
	.align		4
.L_3716:
        /*00fc*/ 	.word	index@(.nv.constant0._ZN10layer_norm13ln_bwd_kernelINS_13Kernel_traitsI6__halfS2_fS2_fjLj512ELj1ELj4ELj1ELj16ENS_18Kernel_traits_baseILj512ES2_S2_fS2_fjLj128EEEEELb1ELb1ELb1ELb1EEEvNS_9BwdParamsE)
        /*0100*/ 	.short	0x0380
        /*0102*/ 	.short	0x0128


	//----- nvinfo : EIATTR_SW_WAR
	.align		4
.L_3717:
        /*0104*/ 	.byte	0x04, 0x36
        /*0106*/ 	.short	(.L_3719 - .L_3718)
.L_3718:
        /*0108*/ 	.word	0x00000008
.L_3719:


//--------------------- .nv.info._ZN10layer_norm13ln_bwd_kernelINS_13Kernel_traitsIf6__halffS2_fjLj512ELj1ELj4ELj1ELj16ENS_18Kernel_traits_baseILj512EfS2_fS2_fjLj128EEEEELb0ELb0ELb0ELb0EEEvNS_9BwdParamsE --------------------------
	.section	.nv.info._ZN10layer_norm13ln_bwd_kernelINS_13Kernel_traitsIf6__halffS2_fjLj512ELj1ELj4ELj1ELj16ENS_18Kernel_traits_baseILj512EfS2_fS2_fjLj128EEEEELb0ELb0ELb0ELb0EEEvNS_9BwdParamsE,"",@"SHT_CUDA_INFO"
	.sectionflags	@""
	.align	4


	//----- nvinfo : EIATTR_CUDA_API_VERSION
	.align		4
        /*0000*/ 	.byte	0x04, 0x37
        /*0002*/ 	.short	(.L_3721 - .L_3720)
.L_3720:
        /*0004*/ 	.word	0x00000082


	//----- nvinfo : EIATTR_KPARAM_INFO
	.align		4
.L_3721:
        /*0008*/ 	.byte	0x04, 0x17
        /*000a*/ 	.short	(.L_3723 - .L_3722)
.L_3722:
        /*000c*/ 	.word	0x00000000
        /*0010*/ 	.short	0x0000
        /*0012*/ 	.short	0x0000
        /*0014*/ 	.byte	0x00, 0xf0, 0xa1, 0x04


	//----- nvinfo : EIATTR_SPARSE_MMA_MASK
	.align		4
.L_3723:
        /*0018*/ 	.byte	0x03, 0x50
        /*001a*/ 	.short	0x0000


	//----- nvinfo : EIATTR_MAXREG_COUNT
	.align		4
        /*001c*/ 	.byte	0x03, 0x1b
        /*001e*/ 	.short	0x00ff


	//----- nvinfo : EIATTR_NUM_BARRIERS
	.align		4
        /*0020*/ 	.byte	0x02, 0x4c
        /*0022*/ 	.byte	0x01
	.zero		1


	//----- nvinfo : EIATTR_MERCURY_ISA_VERSION
	.align		4
        /*0024*/ 	.byte	0x03, 0x5f
        /*0026*/ 	.short	0x0101


	//----- nvinfo : EIATTR_COOP_GROUP_MASK_REGIDS
	.align		4
        /*0028*/ 	.byte	0x04, 0x29
        /*002a*/ 	.short	(.L_3725 - .L_3724)


	//   ....[0]....
.L_3724:
        /*002c*/ 	.word	0xffffffff


	//   ....[1]....
        /*0030*/ 	.word	0xffffffff


	//   ....[2]....
        /*0034*/ 	.word	0xffffffff


	//   ....[3]....
        /*0038*/ 	.word	0xffffffff


	//   ....[4]....
        /*003c*/ 	.word	0xffffffff


	//   ....[5]....
        /*0040*/ 	.word	0xffffffff


	//   ....[6]....
        /*0044*/ 	.word	0xffffffff


	//   ....[7]....
        /*0048*/ 	.word	0xffffffff


	//   ....[8]....
        /*004c*/ 	.word	0xffffffff


	//   ....[9]....
        /*0050*/ 	.word	0xffffffff


	//   ....[10]....
        /*0054*/ 	.word	0x05000056


	//   ....[11]....
        /*0058*/ 	.word	0x05000056


	//   ....[12]....
        /*005c*/ 	.word	0x05000056


	//   ....[13]....
        /*0060*/ 	.word	0x05000056


	//   ....[14]....
        /*0064*/ 	.word	0x05000056


	//   ....[15]....
        /*0068*/ 	.word	0x05000056


	//   ....[16]....
        /*006c*/ 	.word	0x05000056


	//   ....[17]....
        /*0070*/ 	.word	0x05000056


	//   ....[18]....
        /*0074*/ 	.word	0x05000056


	//   ....[19]....
        /*0078*/ 	.word	0x05000056


	//----- nvinfo : EIATTR_COOP_GROUP_INSTR_OFFSETS
	.align		4
.L_3725:
        /*007c*/ 	.byte	0x04, 0x28
        /*007e*/ 	.short	(.L_3727 - .L_3726)


	//   ....[0]....
.L_3726:
        /*0080*/ 	.word	0x00001020


	//   ....[1]....
        /*0084*/ 	.word	0x00001030


	//   ....[2]....
        /*0088*/ 	.word	0x00001060


	//   ....[3]....
        /*008c*/ 	.word	0x00001070


	//   ....[4]....
        /*0090*/ 	.word	0x000010a0


	//   ....[5]....
        /*0094*/ 	.word	0x000010b0


	//   ....[6]....
        /*0098*/ 	.word	0x000010e0


	//   ....[7]....
        /*009c*/ 	.word	0x000010f0


	//   ....[8]....
        /*00a0*/ 	.word	0x00001120


	//   ....[9]....
        /*00a4*/ 	.word	0x00001130


	//   ....[10]....
        /*00a8*/ 	.word	0x00003120


	//   ....[11]....
        /*00ac*/ 	.word	0x000031c0


	//   ....[12]....
        /*00b0*/ 	.word	0x00003220


	//   ....[13]....
        /*00b4*/ 	.word	0x00003280


	//   ....[14]....
        /*00b8*/ 	.word	0x000032f0


	//   ....[15]....
        /*00bc*/ 	.word	0x00003350


	//   ....[16]....
        /*00c0*/ 	.word	0x000033c0


	//   ....[17]....
        /*00c4*/ 	.word	0x00003420


	//   ....[18]....
        /*00c8*/ 	.word	0x00003490


	//   ....[19]....
        /*00cc*/ 	.word	0x000034f0


	//----- nvinfo : EIATTR_VRC_CTA_INIT_COUNT
	.align		4
.L_3727:
        /*00d0*/ 	.byte	0x02, 0x4a
	.zero		1
	.zero		1


	//----- nvinfo : EIATTR_EXIT_INSTR_OFFSETS
	.align		4
        /*00d4*/ 	.byte	0x04, 0x1c
        /*00d6*/ 	.short	(.L_3729 - .L_3728)


	//   ....[0]....
.L_3728:
        /*00d8*/ 	.word	0x00003080


	//   ....[1]....
        /*00dc*/ 	.word	0x000030b0


	//----- nvinfo : EIATTR_MAX_THREADS
	.align		4
.L_3729:
        /*00e0*/ 	.byte	0x04, 0x05
        /*00e2*/ 	.short	(.L_3731 - .L_3730)
.L_3730:
        /*00e4*/ 	.word	0x00000080
        /*00e8*/ 	.word	0x00000001
        /*00ec*/ 	.word	0x00000001


	//----- nvinfo : EIATTR_CRS_STACK_SIZE
	.align		4
.L_3731:
        /*00f0*/ 	.byte	0x04, 0x1e
        /*00f2*/ 	.short	(.L_3733 - .L_3732)
.L_3732:
        /*00f4*/ 	.word	0x00000000


	//----- nvinfo : EIATTR_CBANK_PARAM_SIZE
	.align		4
.L_3733:
        /*00f8*/ 	.byte	0x03, 0x19
        /*00fa*/ 	.short	0x0128


	//----- nvinfo : EIATTR_PARAM_CBANK
	.align		4
        /*00fc*/ 	.byte	0x04, 0x0a
        /*00fe*/ 	.short	(.L_3735 - .L_3734)
	.align		4
.L_3734:
        /*0100*/ 	.word	index@(.nv.constant0._ZN10layer_norm13ln_bwd_kernelINS_13Kernel_traitsIf6__halffS2_fjLj512ELj1ELj4ELj1ELj16ENS_18Kernel_traits_baseILj512EfS2_fS2_fjLj128EEEEELb0ELb0ELb0ELb0EEEvNS_9BwdParamsE)
        /*0104*/ 	.short	0x0380
        /*0106*/ 	.short	0x0128


	//----- nvinfo : EIATTR_SW_WAR
	.align		4
.L_3735:
        /*0108*/ 	.byte	0x04, 0x36
        /*010a*/ 	.short	(.L_3737 - .L_3736)
.L_3736:
        /*010c*/ 	.word	0x00000008
.L_3737:


//--------------------- .nv.info._ZN10layer_norm13ln_bwd_kernelINS_13Kernel_traitsIf6__halffS2_fjLj512ELj1ELj4ELj1ELj16ENS_18Kernel_traits_baseILj512EfS2_fS2_fjLj128EEEEELb0ELb0ELb0ELb1EEEvNS_9BwdParamsE --------------------------
	.section	.nv.info._ZN10layer_norm13ln_bwd_kernelINS_13Kernel_traitsIf6__halffS2_fjLj512ELj1ELj4ELj1ELj16ENS_18Kernel_traits_baseILj512EfS2_fS2_fjLj128EEEEELb0ELb0ELb0ELb1EEEvNS_9BwdParamsE,"",@"SHT_CUDA_INFO"
	.sectionflags	@""
	.align	4


	//----- nvinfo : EIATTR_CUDA_API_VERSION
	.align		4
        /*0000*/ 	.byte	0x04, 0x37
        /*0002*/ 	.short	(.L_3739 - .L_3738)
.L_3738:
        /*0004*/ 	.word	0x00000082


	//----- nvinfo : EIATTR_KPARAM_INFO
	.align		4
.L_3739:
        /*0008*/ 	.byte	0x04, 0x17
        /*000a*/ 	.short	(.L_3741 - .L_3740)
.L_3740:
        /*000c*/ 	.word	0x00000000
        /*0010*/ 	.short	0x0000
        /*0012*/ 	.short	0x0000
        /*0014*/ 	.byte	0x00, 0xf0, 0xa1, 0x04


	//----- nvinfo : EIATTR_SPARSE_MMA_MASK
	.align		4
.L_3741:
        /*0018*/ 	.byte	0x03, 0x50
        /*001a*/ 	.short	0x0000


	//----- nvinfo : EIATTR_MAXREG_COUNT
	.align		4
        /*001c*/ 	.byte	0x03, 0x1b
        /*001e*/ 	.short	0x00ff


	//----- nvinfo : EIATTR_NUM_BARRIERS
	.align		4
        /*0020*/ 	.byte	0x02, 0x4c
        /*0022*/ 	.byte	0x01
	.zero		1


	//----- nvinfo : EIATTR_MERCURY_ISA_VERSION
	.align		4
        /*0024*/ 	.byte	0x03, 0x5f
        /*0026*/ 	.short	0x0101


	//----- nvinfo : EIATTR_COOP_GROUP_MASK_REGIDS
	.align		4
        /*0028*/ 	.byte	0x04, 0x29
        /*002a*/ 	.short	(.L_3743 - .L_3742)


	//   ....[0]....
.L_3742:
        /*002c*/ 	.word	0xffffffff


	//   ....[1]....
        /*0030*/ 	.word	0xffffffff


	//   ....[2]....
        /*0034*/ 	.word	0xffffffff


	//   ....[3]....
        /*0038*/ 	.word	0xffffffff


	//   ....[4]....
        /*003c*/ 	.word	0xffffffff


	//   ....[5]....
        /*0040*/ 	.word	0xffffffff


	//   ....[6]....
        /*0044*/ 	.word	0xffffffff


	//   ....[7]....
        /*0048*/ 	.word	0xffffffff


	//   ....[8]....
        /*004c*/ 	.word	0xffffffff


	//   ....[9]....
        /*0050*/ 	.word	0xffffffff


	//   ....[10]....
        /*0054*/ 	.word	0x0500006a


	//   ....[11]....
        /*0058*/ 	.word	0x0500006a


	//   ....[12]....
        /*005c*/ 	.word	0x0500006a


	//   ....[13]....
        /*0060*/ 	.word	0x0500006a


	//   ....[14]....
        /*0064*/ 	.word	0x0500006a


	//   ....[15]....
        /*0068*/ 	.word	0x0500006a


	//   ....[16]....
        /*006c*/ 	.word	0x0500006a


	//   ....[17]....
        /*0070*/ 	.word	0x0500006a


	//   ....[18]....
        /*0074*/ 	.word	0x0500006a


	//   ....[19]....
        /*0078*/ 	.word	0x0500006a


	//----- nvinfo : EIATTR_COOP_GROUP_INSTR_OFFSETS
	.align		4
.L_3743:
        /*007c*/ 	.byte	0x04, 0x28
        /*007e*/ 	.short	(.L_3745 - .L_3744)


	//   ....[0]....
.L_3744:
        /*0080*/ 	.word	0x00000e70


	//   ....[1]....
        /*0084*/ 	.word	0x00000e80


	//   ....[2]....
        /*0088*/ 	.word	0x00000eb0


	//   ....[3]....
        /*008c*/ 	.word	0x00000ec0


	//   ....[4]....
        /*0090*/ 	.word	0x00000ef0


	//   ....[5]....
        /*0094*/ 	.word	0x00000f00


	//   ....[6]....
        /*0098*/ 	.word	0x00000f30


	//   ....[7]....
        /*009c*/ 	.word	0x00000f40


	//   ....[8]....
        /*00a0*/ 	.word	0x00000f70


	//   ....[9]....
        /*00a4*/ 	.word	0x00000f80


	//   ....[10]....
        /*00a8*/ 	.word	0x00002dc0


	//   ....[11]....
        /*00ac*/ 	.word	0x00002e50


	//   ....[12]....
        /*00b0*/ 	.word	0x00002ec0


	//   ....[13]....
        /*00b4*/ 	.word	0x00002f20


	//   ....[14]....
        /*00b8*/ 	.word	0x00002f90


	//   ....[15]....
        /*00bc*/ 	.word	0x00002ff0


	//   ....[16]....
        /*00c0*/ 	.word	0x00003060


	//   ....[17]....
        /*00c4*/ 	.word	0x000030c0


	//   ....[18]....
        /*00c8*/ 	.word	0x00003130


	//   ....[19]....
        /*00cc*/ 	.word	0x00003180


	//----- nvinfo : EIATTR_VRC_CTA_INIT_COUNT
	.align		4
.L_3745:
        /*00d0*/ 	.byte	0x02, 0x4a
	.zero		1
	.zero		1


	//----- nvinfo : EIATTR_EXIT_INSTR_OFFSETS
	.align		4
        /*00d4*/ 	.byte	0x04, 0x1c
        /*00d6*/ 	.short	(.L_3747 - .L_3746)


	//   ....[0]....
.L_3746:
        /*00d8*/ 	.word	0x00002d50


	//----- nvinfo : EIATTR_MAX_THREADS
	.align		4
.L_3747:
        /*00dc*/ 	.byte	0x04, 0x05
        /*00de*/ 	.short	(.L_3749 - .L_3748)
.L_3748:
        /*00e0*/ 	.word	0x00000080
        /*00e4*/ 	.word	0x00000001
        /*00e8*/ 	.word	0x00000001


	//----- nvinfo : EIATTR_CRS_STACK_SIZE
	.align		4
.L_3749:
        /*00ec*/ 	.byte	0x04, 0x1e
        /*00ee*/ 	.short	(.L_3751 - .L_3750)
.L_3750:
        /*00f0*/ 	.word	0x00000000


	//----- nvinfo : EIATTR_CBANK_PARAM_SIZE
	.align		4
.L_3751:
        /*00f4*/ 	.byte	0x03, 0x19
        /*00f6*/ 	.short	0x0128


	//----- nvinfo : EIATTR_PARAM_CBANK
	.align		4
        /*00f8*/ 	.byte	0x04, 0x0a
        /*00fa*/ 	.short	(.L_3753 - .L_3752)
	.align		4
.L_3752:
        /*00fc*/ 	.word	index@(.nv.constant0._ZN10layer_norm13ln_bwd_kernelINS_13Kernel_traitsIf6__halffS2_fjLj512ELj1ELj4ELj1ELj16ENS_18Kernel_traits_baseILj512EfS2_fS2_fjLj128EEEEELb0ELb0ELb0ELb1EEEvNS_9BwdParamsE)
        /*0100*/ 	.short	0x0380
        /*0102*/ 	.short	0x0128


	//----- nvinfo : EIATTR_SW_WAR
	.align		4
.L_3753:
        /*0104*/ 	.byte	0x04, 0x36
        /*0106*/ 	.short	(.L_3755 - .L_3754)
.L_3754:
        /*0108*/ 	.word	0x00000008
.L_3755:


//--------------------- .nv.info._ZN10layer_norm13ln_bwd_kernelINS_13Kernel_traitsIf6__halffS2_fjLj512ELj1ELj4ELj1ELj16ENS_18Kernel_traits_baseILj512EfS2_fS2_fjLj128EEEEELb0ELb0ELb1ELb0EEEvNS_9BwdParamsE --------------------------
	.section	.nv.info._ZN10layer_norm13ln_bwd_kernelINS_13Kernel_traitsIf6__halffS2_fjLj512ELj1ELj4ELj1ELj16ENS_18Kernel_traits_baseILj512EfS2_fS2_fjLj128EEEEELb0ELb0ELb1ELb0EEEvNS_9BwdParamsE,"",@"SHT_CUDA_INFO"
	.sectionflags	@""
	.align	4


	//----- nvinfo : EIATTR_CUDA_API_VERSION
	.align		4
        /*0000*/ 	.byte	0x04, 0x37
        /*0002*/ 	.short	(.L_3757 - .L_3756)
.L_3756:
        /*0004*/ 	.word	0x00000082


	//----- nvinfo : EIATTR_KPARAM_INFO
	.align		4
.L_3757:
        /*0008*/ 	.byte	0x04, 0x17
        /*000a*/ 	.short	(.L_3759 - .L_3758)
.L_3758:
        /*000c*/ 	.word	0x00000000
        /*0010*/ 	.short	0x0000
        /*0012*/ 	.short	0x0000
        /*0014*/ 	.byte	0x00, 0xf0, 0xa1, 0x04


	//----- nvinfo : EIATTR_SPARSE_MMA_MASK
	.align		4
.L_3759:
        /*0018*/ 	.byte	0x03, 0x50
        /*001a*/ 	.short	0x0000


	//----- nvinfo : EIATTR_MAXREG_COUNT
	.align		4
        /*001c*/ 	.byte	0x03, 0x1b
        /*001e*/ 	.short	0x00ff


	//----- nvinfo : EIATTR_NUM_BARRIERS
	.align		4
        /*0020*/ 	.byte	0x02, 0x4c
        /*0022*/ 	.byte	0x01
	.zero		1


	//----- nvinfo : EIATTR_MERCURY_ISA_VERSION
	.align		4
        /*0024*/ 	.byte	0x03, 0x5f
        /*0026*/ 	.short	0x0101


	//----- nvinfo : EIATTR_COOP_GROUP_MASK_REGIDS
	.align		4
        /*0028*/ 	.byte	0x04, 0x29
        /*002a*/ 	.short	(.L_3761 - .L_3760)


	//   ....[0]....
.L_3760:
        /*002c*/ 	.word	0xffffffff


	//   ....[1]....
        /*0030*/ 	.word	0xffffffff


	//   ....[2]....
        /*0034*/ 	.word	0xffffffff


	//   ....[3]....
        /*0038*/ 	.word	0xffffffff


	//   ....[4]....
        /*003c*/ 	.word	0xffffffff


	//   ....[5]....
        /*0040*/ 	.word	0xffffffff


	//   ....[6]....
        /*0044*/ 	.word	0xffffffff


	//   ....[7]....
        /*0048*/ 	.word	0xffffffff


	//   ....[8]....
        /*004c*/ 	.word	0xffffffff


	//   ....[9]....
        /*0050*/ 	.word	0xffffffff


	//   ....[10]....
        /*0054*/ 	.word	0x05000002


	//   ....[11]....
        /*0058*/ 	.word	0x05000002


	//   ....[12]....
        /*005c*/ 	.word	0x05000002


	//   ....[13]....
        /*0060*/ 	.word	0x05000002


	//   ....[14]....
        /*0064*/ 	.word	0x05000002


	//   ....[15]....
        /*0068*/ 	.word	0x05000002


	//   ....[16]....
        /*006c*/ 	.word	0x05000002


	//   ....[17]....
        /*0070*/ 	.word	0x05000002


	//   ....[18]....
        /*0074*/ 	.word	0x05000002


	//   ....[19]....
        /*0078*/ 	.word	0x05000002


	//----- nvinfo : EIATTR_COOP_GROUP_INSTR_OFFSETS
	.align		4
.L_3761:
        /*007c*/ 	.byte	0x04, 0x28
        /*007e*/ 	.short	(.L_3763 - .L_3762)


	//   ....[0]....
.L_3762:
        /*0080*/ 	.word	0x00001240


	//   ....[1]....
        /*0084*/ 	.word	0x00001250


	//   ....[2]....
        /*0088*/ 	.word	0x00001280


	//   ....[3]....
        /*008c*/ 	.word	0x00001290


	//   ....[4]....
        /*0090*/ 	.word	0x000012c0


	//   ....[5]....
        /*0094*/ 	.word	0x000012d0


	//   ....[6]....
        /*0098*/ 	.word	0x00001300


	//   ....[7]....
        /*009c*/ 	.word	0x00001310


	//   ....[8]....
        /*00a0*/ 	.word	0x00001340


	//   ....[9]....
        /*00a4*/ 	.word	0x00001350


	//   ....[10]....
        /*00a8*/ 	.word	0x00004440


	//   ....[11]....
        /*00ac*/ 	.word	0x000044d0


	//   ....[12]....
        /*00b0*/ 	.word	0x00004530


	//   ....[13]....
        /*00b4*/ 	.word	0x00004590


	//   ....[14]....
        /*00b8*/ 	.word	0x000045f0


	//   ....[15]....
        /*00bc*/ 	.word	0x00004650


	//   ....[16]....
        /*00c0*/ 	.word	0x000046b0


	//   ....[17]....
        /*00c4*/ 	.word	0x00004710


	//   ....[18]....
        /*00c8*/ 	.word	0x00004770


	//   ....[19]....
        /*00cc*/ 	.word	0x000047d0


	//----- nvinfo : EIATTR_VRC_CTA_INIT_COUNT
	.align		4
.L_3763:
        /*00d0*/ 	.byte	0x02, 0x4a
	.zero		1
	.zero		1


	//----- nvinfo : EIATTR_EXIT_INSTR_OFFSETS
	.align		4
        /*00d4*/ 	.byte	0x04, 0x1c
        /*00d6*/ 	.short	(.L_3765 - .L_3764)


	//   ....[0]....
.L_3764:
        /*00d8*/ 	.word	0x000043b0


	//   ....[1]....
        /*00dc*/ 	.word	0x000043e0


	//----- nvinfo : EIATTR_MAX_THREADS
	.align		4
.L_3765:
        /*00e0*/ 	.byte	0x04, 0x05
        /*00e2*/ 	.short	(.L_3767 - .L_3766)
.L_3766:
        /*00e4*/ 	.word	0x00000080
        /*00e8*/ 	.word	0x00000001
        /*00ec*/ 	.word	0x00000001


	//----- nvinfo : EIATTR_CRS_STACK_SIZE
	.align		4
.L_3767:
        /*00f0*/ 	.byte	0x04, 0x1e
        /*00f2*/ 	.short	(.L_3769 - .L_3768)
.L_3768:
        /*00f4*/ 	.word	0x00000000


	//----- nvinfo : EIATTR_CBANK_PARAM_SIZE
	.align		4
.L_3769:
        /*00f8*/ 	.byte	0x03, 0x19
        /*00fa*/ 	.short	0x0128


	//----- nvinfo : EIATTR_PARAM_CBANK
	.align		4
        /*00fc*/ 	.byte	0x04, 0x0a
        /*00fe*/ 	.short	(.L_3771 - .L_3770)
	.align		4
.L_3770:
        /*0100*/ 	.word	index@(.nv.constant0._ZN10layer_norm13ln_bwd_kernelINS_13Kernel_traitsIf6__halffS2_fjLj512ELj1ELj4ELj1ELj16ENS_18Kernel_traits_baseILj512EfS2_fS2_fjLj128EEEEELb0ELb0ELb1ELb0EEEvNS_9BwdParamsE)
        /*0104*/ 	.short	0x0380
        /*0106*/ 	.short	0x0128


	//----- nvinfo : EIATTR_SW_WAR
	.align		4
.L_3771:
        /*0108*/ 	.byte	0x04, 0x36
        /*010a*/ 	.short	(.L_3773 - .L_3772)
.L_3772:
        /*010c*/ 	.word	0x00000008
.L_3773:


//--------------------- .nv.info._ZN10layer_norm13ln_bwd_kernelINS_13Kernel_traitsIf6__halffS2_fjLj512ELj1ELj4ELj1ELj16ENS_18Kernel_traits_baseILj512EfS2_fS2_fjLj128EEEEELb0ELb0ELb1ELb1EEEvNS_9BwdParamsE --------------------------
	.section	.nv.info._ZN10layer_norm13ln_bwd_kernelINS_13Kernel_traitsIf6__halffS2_fjLj512ELj1ELj4ELj1ELj16ENS_18Kernel_traits_baseILj512EfS2_fS2_fjLj128EEEEELb0ELb0ELb1ELb1EEEvNS_9BwdParamsE,"",@"SHT_CUDA_INFO"
	.sectionflags	@""
	.align	4


	//----- nvinfo : EIATTR_CUDA_API_VERSION
	.align		4
        /*0000*/ 	.byte	0x04, 0x37
        /*0002*/ 	.short	(.L_3775 - .L_3774)
.L_3774:
        /*0004*/ 	.word	0x00000082


	//----- nvinfo : EIATTR_KPARAM_INFO
	.align		4
.L_3775:
        /*0008*/ 	.byte	0x04, 0x17
        /*000a*/ 	.short	(.L_3777 - .L_3776)
.L_3776:
        /*000c*/ 	.word	0x00000000
        /*0010*/ 	.short	0x0000
        /*0012*/ 	.short	0x0000
        /*0014*/ 	.byte	0x00, 0xf0, 0xa1, 0x04


	//----- nvinfo : EIATTR_SPARSE_MMA_MASK
	.align		4
.L_3777:
        /*0018*/ 	.byte	0x03, 0x50
        /*001a*/ 	.short	0x0000


	//----- nvinfo : EIATTR_MAXREG_COUNT
	.align		4
        /*001c*/ 	.byte	0x03, 0x1b
        /*001e*/ 	.short	0x00ff


	//----- nvinfo : EIATTR_NUM_BARRIERS
	.align		4
        /*0020*/ 	.byte	0x02, 0x4c
        /*0022*/ 	.byte	0x01
	.zero		1


	//----- nvinfo : EIATTR_MERCURY_ISA_VERSION
	.align		4
        /*0024*/ 	.byte	0x03, 0x5f
        /*0026*/ 	.short	0x0101


	//----- nvinfo : EIATTR_COOP_GROUP_MASK_REGIDS
	.align		4
        /*0028*/ 	.byte	0x04, 0x29
        /*002a*/ 	.short	(.L_3779 - .L_3778)


	//   ....[0]....
.L_3778:
        /*002c*/ 	.word	0xffffffff


	//   ....[1]....
        /*0030*/ 	.word	0xffffffff


	//   ....[2]....
        /*0034*/ 	.word	0xffffffff


	//   ....[3]....
        /*0038*/ 	.word	0xffffffff


	//   ....[4]....
        /*003c*/ 	.word	0xffffffff


	//   ....[5]....
        /*0040*/ 	.word	0xffffffff


	//   ....[6]....
        /*0044*/ 	.word	0xffffffff


	//   ....[7]....
        /*0048*/ 	.word	0xffffffff


	//   ....[8]....
        /*004c*/ 	.word	0xffffffff


	//   ....[9]....
        /*0050*/ 	.word	0xffffffff


	//   ....[10]....
        /*0054*/ 	.word	0x0500005e


	//   ....[11]....
        /*0058*/ 	.word	0x0500005e


	//   ....[12]....
        /*005c*/ 	.word	0x0500005e


	//   ....[13]....
        /*0060*/ 	.word	0x0500005e


	//   ....[14]....
        /*0064*/ 	.word	0x0500005e


	//   ....[15]....
        /*0068*/ 	.word	0x0500005e


	//   ....[16]....
        /*006c*/ 	.word	0x0500005e


	//   ....[17]....
        /*0070*/ 	.word	0x0500005e


	//   ....[18]....
        /*0074*/ 	.word	0x0500005e


	//   ....[19]....
        /*0078*/ 	.word	0x0500005e


	//----- nvinfo : EIATTR_COOP_GROUP_INSTR_OFFSETS
	.align		4
.L_3779:
        /*007c*/ 	.byte	0x04, 0x28
        /*007e*/ 	.short	(.L_3781 - .L_3780)


	//   ....[0]....
.L_3780:
        /*0080*/ 	.word	0x00000fb0


	//   ....[1]....
        /*0084*/ 	.word	0x00000fc0


	//   ....[2]....
        /*0088*/ 	.word	0x00000ff0


	//   ....[3]....
        /*008c*/ 	.word	0x00001000


	//   ....[4]....
        /*0090*/ 	.word	0x00001030


	//   ....[5]....
        /*0094*/ 	.word	0x00001040


	//   ....[6]....
        /*0098*/ 	.word	0x00001070


	//   ....[7]....
        /*009c*/ 	.word	0x00001080


	//   ....[8]....
        /*00a0*/ 	.word	0x000010b0


	//   ....[9]....
        /*00a4*/ 	.word	0x000010c0


	//   ....[10]....
        /*00a8*/ 	.word	0x00003ed0


	//   ....[11]....
        /*00ac*/ 	.word	0x00003f60


	//   ....[12]....
        /*00b0*/ 	.word	0x00003fc0


	//   ....[13]....
        /*00b4*/ 	.word	0x00004020


	//   ....[14]....
        /*00b8*/ 	.word	0x00004080


	//   ....[15]....
        /*00bc*/ 	.word	0x000040e0


	//   ....[16]....
        /*00c0*/ 	.word	0x00004140


	//   ....[17]....
        /*00c4*/ 	.word	0x000041a0


	//   ....[18]....
        /*00c8*/ 	.word	0x00004200


	//   ....[19]....
        /*00cc*/ 	.word	0x00004260


	//----- nvinfo : EIATTR_VRC_CTA_INIT_COUNT
	.align		4
.L_3781:
        /*00d0*/ 	.byte	0x02, 0x4a
	.zero		1
	.zero		1


	//----- nvinfo : EIATTR_EXIT_INSTR_OFFSETS
	.align		4
        /*00d4*/ 	.byte	0x04, 0x1c
        /*00d6*/ 	.short	(.L_3783 - .L_3782)


	//   ....[0]....
.L_3782:
        /*00d8*/ 	.word	0x00003e70


	//----- nvinfo : EIATTR_MAX_THREADS
	.align		4
.L_3783:
        /*00dc*/ 	.byte	0x04, 0x05
        /*00de*/ 	.short	(.L_3785 - .L_3784)
.L_3784:
        /*00e0*/ 	.word	0x00000080
        /*00e4*/ 	.word	0x00000001
        /*00e8*/ 	.word	0x00000001


	//----- nvinfo : EIATTR_CRS_STACK_SIZE
	.align		4
.L_3785:
        /*00ec*/ 	.byte	0x04, 0x1e
        /*00ee*/ 	.short	(.L_3787 - .L_3786)
.L_3786:
        /*00f0*/ 	.word	0x00000000


	//----- nvinfo : EIATTR_CBANK_PARAM_SIZE
	.align		4
.L_3787:
        /*00f4*/ 	.byte	0x03, 0x19
        /*00f6*/ 	.short	0x0128


	//----- nvinfo : EIATTR_PARAM_CBANK
	.align		4
        /*00f8*/ 	.byte	0x04, 0x0a
        /*00fa*/ 	.short	(.L_3789 - .L_3788)
	.align		4
.L_3788:
        /*00fc*/ 	.word	index@(.nv.constant0._ZN10layer_norm13ln_bwd_kernelINS_13Kernel_traitsIf6__halffS2_fjLj512ELj1ELj4ELj1ELj16ENS_18Kernel_traits_baseILj512EfS2_fS2_fjLj128EEEEELb0ELb0ELb1ELb1EEEvNS_9BwdParamsE)
        /*0100*/ 	.short	0x0380
        /*0102*/ 	.short	0x0128


	//----- nvinfo : EIATTR_SW_WAR
	.align		4
.L_3789:
        /*0104*/ 	.byte	0x04, 0x36
        /*0106*/ 	.short	(.L_3791 - .L_3790)
.L_3790:
        /*0108*/ 	.word	0x00000008
.L_3791:


//--------------------- .nv.info._ZN10layer_norm13ln_bwd_kernelINS_13Kernel_traitsIf6__halffS2_fjLj512ELj1ELj4ELj1ELj16ENS_18Kernel_traits_baseILj512EfS2_fS2_fjLj128EEEEELb0ELb1ELb0ELb0EEEvNS_9BwdParamsE --------------------------
	.section	.nv.info._ZN10layer_norm13ln_bwd_kernelINS_13Kernel_traitsIf6__halffS2_fjLj512ELj1ELj4ELj1ELj16ENS_18Kernel_traits_baseILj512EfS2_fS2_fjLj128EEEEELb0ELb1ELb0ELb0EEEvNS_9BwdParamsE,"",@"SHT_CUDA_INFO"
	.sectionflags	@""
	.align	4


	//----- nvinfo : EIATTR_CUDA_API_VERSION
	.align		4
        /*0000*/ 	.byte	0x04, 0x37
        /*0002*/ 	.short	(.L_3793 - .L_3792)
.L_3792:
        /*0004*/ 	.word	0x00000082


	//----- nvinfo : EIATTR_KPARAM_INFO
	.align		4
.L_3793:
        /*0008*/ 	.byte	0x04, 0x17
        /*000a*/ 	.short	(.L_3795 - .L_3794)
.L_3794:
        /*000c*/ 	.word	0x00000000
        /*0010*/ 	.short	0x0000
        /*0012*/ 	.short	0x0000
        /*0014*/ 	.byte	0x00, 0xf0, 0xa1, 0x04


	//----- nvinfo : EIATTR_SPARSE_MMA_MASK
	.align		4
.L_3795:
        /*0018*/ 	.byte	0x03, 0x50
        /*001a*/ 	.short	0x0000


	//----- nvinfo : EIATTR_MAXREG_COUNT
	.align		4
        /*001c*/ 	.byte	0x03, 0x1b
        /*001e*/ 	.short	0x00ff


	//----- nvinfo : EIATTR_NUM_BARRIERS
	.align		4
        /*0020*/ 	.byte	0x02, 0x4c
        /*0022*/ 	.byte	0x01
	.zero		1


	//----- nvinfo : EIATTR_MERCURY_ISA_VERSION
	.align		4
        /*0024*/ 	.byte	0x03, 0x5f
        /*0026*/ 	.short	0x0101


	//----- nvinfo : EIATTR_COOP_GROUP_MASK_REGIDS
	.align		4
        /*0028*/ 	.byte	0x04, 0x29
        /*002a*/ 	.short	(.L_3797 - .L_3796)


	//   ....[0]....
.L_3796:
        /*002c*/ 	.word	0xffffffff


	//   ....[1]....
        /*0030*/ 	.word	0xffffffff


	//   ....[2]....
        /*0034*/ 	.word	0xffffffff


	//   ....[3]....
        /*0038*/ 	.word	0xffffffff


	//   ....[4]....
        /*003c*/ 	.word	0xffffffff


	//   ....[5]....
        /*0040*/ 	.word	0xffffffff


	//   ....[6]....
        /*0044*/ 	.word	0xffffffff


	//   ....[7]....
        /*0048*/ 	.word	0xffffffff


	//   ....[8]....
        /*004c*/ 	.word	0xffffffff


	//   ....[9]....
        /*0050*/ 	.word	0xffffffff


	//   ....[10]....
        /*0054*/ 	.word	0x05000098


	//   ....[11]....
        /*0058*/ 	.word	0x05000098


	//   ....[12]....
        /*005c*/ 	.word	0x05000098


	//   ....[13]....
        /*0060*/ 	.word	0x05000098


	//   ....[14]....
        /*0064*/ 	.word	0x05000098


	//   ....[15]....
        /*0068*/ 	.word	0x05000098


	//   ....[16]....
        /*006c*/ 	.word	0x05000098


	//   ....[17]....
        /*0070*/ 	.word	0x05000098


	//   ....[18]....
        /*0074*/ 	.word	0x05000098


	//   ....[19]....
        /*0078*/ 	.word	0x05000098


	//----- nvinfo : EIATTR_COOP_GROUP_INSTR_OFFSETS
	.align		4
.L_3797:
        /*007c*/ 	.byte	0x04, 0x28
        /*007e*/ 	.short	(.L_3799 - .L_3798)


	//   ....[0]....
.L_3798:
        /*0080*/ 	.word	0x00001190


	//   ....[1]....
        /*0084*/ 	.word	0x000011a0


	//   ....[2]....
        /*0088*/ 	.word	0x000011d0


	//   ....[3]....
        /*008c*/ 	.word	0x000011e0


	//   ....[4]....
        /*0090*/ 	.word	0x00001210


	//   ....[5]....
        /*0094*/ 	.word	0x00001220


	//   ....[6]....
        /*0098*/ 	.word	0x00001250


	//   ....[7]....
        /*009c*/ 	.word	0x00001260


	//   ....[8]....
        /*00a0*/ 	.word	0x00001290


	//   ....[9]....
        /*00a4*/ 	.word	0x000012a0


	//   ....[10]....
        /*00a8*/ 	.word	0x00004400


	//   ....[11]....
        /*00ac*/ 	.word	0x00004490


	//   ....[12]....
        /*00b0*/ 	.word	0x00004500


	//   ....[13]....
        /*00b4*/ 	.word	0x00004560


	//   ....[14]....
        /*00b8*/ 	.word	0x000045d0


	//   ....[15]....
        /*00bc*/ 	.word	0x00004630


	//   ....[16]....
        /*00c0*/ 	.word	0x000046a0


	//   ....[17]....
        /*00c4*/ 	.word	0x00004700


	//   ....[18]....
        /*00c8*/ 	.word	0x00004770


	//   ....[19]....
        /*00cc*/ 	.word	0x000047d0


	//----- nvinfo : EIATTR_VRC_CTA_INIT_COUNT
	.align		4
.L_3799:
        /*00d0*/ 	.byte	0x02, 0x4a
	.zero		1
	.zero		1


	//----- nvinfo : EIATTR_EXIT_INSTR_OFFSETS
	.align		4
        /*00d4*/ 	.byte	0x04, 0x1c
        /*00d6*/ 	.short	(.L_3801 - .L_3800)


	//   ....[0]....
.L_3800:
        /*00d8*/ 	.word	0x00004310


	//   ....[1]....
        /*00dc*/ 	.word	0x00004390


	//----- nvinfo : EIATTR_MAX_THREADS
	.align		4
.L_3801:
        /*00e0*/ 	.byte	0x04, 0x05
        /*00e2*/ 	.short	(.L_3803 - .L_3802)
.L_3802:
        /*00e4*/ 	.word	0x00000080
        /*00e8*/ 	.word	0x00000001
        /*00ec*/ 	.word	0x00000001


	//----- nvinfo : EIATTR_CRS_STACK_SIZE
	.align		4
.L_3803:
        /*00f0*/ 	.byte	0x04, 0x1e
        /*00f2*/ 	.short	(.L_3805 - .L_3804)
.L_3804:
        /*00f4*/ 	.word	0x00000000


	//----- nvinfo : EIATTR_CBANK_PARAM_SIZE
	.align		4
.L_3805:
        /*00f8*/ 	.byte	0x03, 0x19
        /*00fa*/ 	.short	0x0128


	//----- nvinfo : EIATTR_PARAM_CBANK
	.align		4
        /*00fc*/ 	.byte	0x04, 0x0a
        /*00fe*/ 	.short	(.L_3807 - .L_3806)
	.align		4
.L_3806:
        /*0100*/ 	.word	index@(.nv.constant0._ZN10layer_norm13ln_bwd_kernelINS_13Kernel_traitsIf6__halffS2_fjLj512ELj1ELj4ELj1ELj16ENS_18Kernel_traits_baseILj512EfS2_fS2_fjLj128EEEEELb0ELb1ELb0ELb0EEEvNS_9BwdParamsE)
        /*0104*/ 	.short	0x0380
        /*0106*/ 	.short	0x0128


	//----- nvinfo : EIATTR_SW_WAR
	.align		4
.L_3807:
        /*0108*/ 	.byte	0x04, 0x36
        /*010a*/ 	.short	(.L_3809 - .L_3808)
.L_3808:
        /*010c*/ 	.word	0x00000008
.L_3809:


//--------------------- .nv.info._ZN10layer_norm13ln_bwd_kernelINS_13Kernel_traitsIf6__halffS2_fjLj512ELj1ELj4ELj1ELj16ENS_18Kernel_traits_baseILj512EfS2_fS2_fjLj128EEEEELb0ELb1ELb0ELb1EEEvNS_9BwdParamsE --------------------------
	.section	.nv.info._ZN10layer_norm13ln_bwd_kernelINS_13Kernel_traitsIf6__halffS2_fjLj512ELj1ELj4ELj1ELj16ENS_18Kernel_traits_baseILj512EfS2_fS2_fjLj128EEEEELb0ELb1ELb0ELb1EEEvNS_9BwdParamsE,"",@"SHT_CUDA_INFO"
	.sectionflags	@""
	.align	4


	//----- nvinfo : EIATTR_CUDA_API_VERSION
	.align		4
        /*0000*/ 	.byte	0x04, 0x37
        /*0002*/ 	.short	(.L_3811 - .L_3810)
.L_3810:
        /*0004*/ 	.word	0x00000082


	//----- nvinfo : EIATTR_KPARAM_INFO
	.align		4
.L_3811:
        /*0008*/ 	.byte	0x04, 0x17
        /*000a*/ 	.short	(.L_3813 - .L_3812)
.L_3812:
        /*000c*/ 	.word	0x00000000
        /*0010*/ 	.short	0x0000
        /*0012*/ 	.short	0x0000
        /*0014*/ 	.byte	0x00, 0xf0, 0xa1, 0x04


	//----- nvinfo : EIATTR_SPARSE_MMA_MASK
	.align		4
.L_3813:
        /*0018*/ 	.byte	0x03, 0x50
        /*001a*/ 	.short	0x0000


	//----- nvinfo : EIATTR_MAXREG_COUNT
	.align		4
        /*001c*/ 	.byte	0x03, 0x1b
        /*001e*/ 	.short	0x00ff


	//----- nvinfo : EIATTR_NUM_BARRIERS
	.align		4
        /*0020*/ 	.byte	0x02, 0x4c
        /*0022*/ 	.byte	0x01
	.zero		1


	//----- nvinfo : EIATTR_MERCURY_ISA_VERSION
	.align		4
        /*0024*/ 	.byte	0x03, 0x5f
        /*0026*/ 	.short	0x0101


	//----- nvinfo : EIATTR_COOP_GROUP_MASK_REGIDS
	.align		4
        /*0028*/ 	.byte	0x04, 0x29
        /*002a*/ 	.short	(.L_3815 - .L_3814)


	//   ....[0]....
.L_3814:
        /*002c*/ 	.word	0xffffffff


	//   ....[1]....
        /*0030*/ 	.word	0xffffffff


	//   ....[2]....
        /*0034*/ 	.word	0xffffffff


	//   ....[3]....
        /*0038*/ 	.word	0xffffffff


	//   ....[4]....
        /*003c*/ 	.word	0xffffffff


	//   ....[5]....
        /*0040*/ 	.word	0xffffffff


	//   ....[6]....
        /*0044*/ 	.word	0xffffffff


	//   ....[7]....
        /*0048*/ 	.word	0xffffffff


	//   ....[8]....
        /*004c*/ 	.word	0xffffffff


	//   ....[9]....
        /*0050*/ 	.word	0xffffffff


	//   ....[10]....
        /*0054*/ 	.word	0x05000092


	//   ....[11]....
        /*0058*/ 	.word	0x05000092


	//   ....[12]....
        /*005c*/ 	.word	0x05000092


	//   ....[13]....
        /*0060*/ 	.word	0x05000092


	//   ....[14]....
        /*0064*/ 	.word	0x05000092


	//   ....[15]....
        /*0068*/ 	.word	0x05000092


	//   ....[16]....
        /*006c*/ 	.word	0x05000092


	//   ....[17]....
        /*0070*/ 	.word	0x05000092


	//   ....[18]....
        /*0074*/ 	.word	0x05000092


	//   ....[19]....
        /*0078*/ 	.word	0x05000092


	//----- nvinfo : EIATTR_COOP_GROUP_INSTR_OFFSETS
	.align		4
.L_3815:
        /*007c*/ 	.byte	0x04, 0x28
        /*007e*/ 	.short	(.L_3817 - .L_3816)


	//   ....[0]....
.L_3816:
        /*0080*/ 	.word	0x00000ff0


	//   ....[1]....
        /*0084*/ 	.word	0x00001000


	//   ....[2]....
        /*0088*/ 	.word	0x00001030


	//   ....[3]....
        /*008c*/ 	.word	0x00001040


	//   ....[4]....
        /*0090*/ 	.word	0x00001070


	//   ....[5]....
        /*0094*/ 	.word	0x00001080


	//   ....[6]....
        /*0098*/ 	.word	0x000010b0


	//   ....[7]....
        /*009c*/ 	.word	0x000010c0


	//   ....[8]....
        /*00a0*/ 	.word	0x000010f0


	//   ....[9]....
        /*00a4*/ 	.word	0x00001100


	//   ....[10]....
        /*00a8*/ 	.word	0x000040c0


	//   ....[11]....
        /*00ac*/ 	.word	0x00004150


	//   ....[12]....
        /*00b0*/ 	.word	0x000041c0


	//   ....[13]....
        /*00b4*/ 	.word	0x00004220


	//   ....[14]....
        /*00b8*/ 	.word	0x00004290


	//   ....[15]....
        /*00bc*/ 	.word	0x000042f0


	//   ....[16]....
        /*00c0*/ 	.word	0x00004360


	//   ....[17]....
        /*00c4*/ 	.word	0x000043c0


	//   ....[18]....
        /*00c8*/ 	.word	0x00004430


	//   ....[19]....
        /*00cc*/ 	.word	0x00004490


	//----- nvinfo : EIATTR_VRC_CTA_INIT_COUNT
	.align		4
.L_3817:
        /*00d0*/ 	.byte	0x02, 0x4a
	.zero		1
	.zero		1


	//----- nvinfo : EIATTR_EXIT_INSTR_OFFSETS
	.align		4
        /*00d4*/ 	.byte	0x04, 0x1c
        /*00d6*/ 	.short	(.L_3819 - .L_3818)


	//   ....[0]....
.L_3818:
        /*00d8*/ 	.word	0x00004050


	//----- nvinfo : EIATTR_MAX_THREADS
	.align		4
.L_3819:
        /*00dc*/ 	.byte	0x04, 0x05
        /*00de*/ 	.short	(.L_3821 - .L_3820)
.L_3820:
        /*00e0*/ 	.word	0x00000080
        /*00e4*/ 	.word	0x00000001
        /*00e8*/ 	.word	0x00000001


	//----- nvinfo : EIATTR_CRS_STACK_SIZE
	.align		4
.L_3821:
        /*00ec*/ 	.byte	0x04, 0x1e
        /*00ee*/ 	.short	(.L_3823 - .L_3822)
.L_3822:
        /*00f0*/ 	.word	0x00000000


	//----- nvinfo : EIATTR_CBANK_PARAM_SIZE
	.align		4
.L_3823:
        /*00f4*/ 	.byte	0x03, 0x19
        /*00f6*/ 	.short	0x0128


	//----- nvinfo : EIATTR_PARAM_CBANK
	.align		4
        /*00f8*/ 	.byte	0x04, 0x0a
        /*00fa*/ 	.short	(.L_3825 - .L_3824)
	.align		4
.L_3824:
        /*00fc*/ 	.word	index@(.nv.constant0._ZN10layer_norm13ln_bwd_kernelINS_13Kernel_traitsIf6__halffS2_fjLj512ELj1ELj4ELj1ELj16ENS_18Kernel_traits_baseILj512EfS2_fS2_fjLj128EEEEELb0ELb1ELb0ELb1EEEvNS_9BwdParamsE)
        /*0100*/ 	.short	0x0380
        /*0102*/ 	.short	0x0128


	//----- nvinfo : EIATTR_SW_WAR
	.align		4
.L_3825:
        /*0104*/ 	.byte	0x04, 0x36
        /*0106*/ 	.short	(.L_3827 - .L_3826)
.L_3826:
        /*0108*/ 	.word	0x00000008
.L_3827:


//--------------------- .nv.info._ZN10layer_norm13ln_bwd_kernelINS_13Kernel_traitsIf6__halffS2_fjLj512ELj1ELj4ELj1ELj16ENS_18Kernel_traits_baseILj512EfS2_fS2_fjLj128EEEEELb0ELb1ELb1ELb0EEEvNS_9BwdParamsE --------------------------
	.section	.nv.info._ZN10layer_norm13ln_bwd_kernelINS_13Kernel_traitsIf6__halffS2_fjLj512ELj1ELj4ELj1ELj16ENS_18Kernel_traits_baseILj512EfS2_fS2_fjLj128EEEEELb0ELb1ELb1ELb0EEEvNS_9BwdParamsE,"",@"SHT_CUDA_INFO"
	.sectionflags	@""
	.align	4


	//----- nvinfo : EIATTR_CUDA_API_VERSION
	.align		4
        /*0000*/ 	.byte	0x04, 0x37
        /*0002*/ 	.short	(.L_3829 - .L_3828)
.L_3828:
        /*0004*/ 	.word	0x00000082


	//----- nvinfo : EIATTR_KPARAM_INFO
	.align		4
.L_3829:
        /*0008*/ 	.byte	0x04, 0x17
        /*000a*/ 	.short	(.L_3831 - .L_3830)
.L_3830:
        /*000c*/ 	.word	0x00000000
        /*0010*/ 	.short	0x0000
        /*0012*/ 	.short	0x0000
        /*0014*/ 	.byte	0x00, 0xf0, 0xa1, 0x04


	//----- nvinfo : EIATTR_SPARSE_MMA_MASK
	.align		4
.L_3831:
        /*0018*/ 	.byte	0x03, 0x50
        /*001a*/ 	.short	0x0000


	//----- nvinfo : EIATTR_MAXREG_COUNT
	.align		4
        /*001c*/ 	.byte	0x03, 0x1b
        /*001e*/ 	.short	0x00ff


	//----- nvinfo : EIATTR_NUM_BARRIERS
	.align		4
        /*0020*/ 	.byte	0x02, 0x4c
        /*0022*/ 	.byte	0x01
	.zero		1


	//----- nvinfo : EIATTR_MERCURY_ISA_VERSION
	.align		4
        /*0024*/ 	.byte	0x03, 0x5f
        /*0026*/ 	.short	0x0101


	//----- nvinfo : EIATTR_COOP_GROUP_MASK_REGIDS
	.align		4
        /*0028*/ 	.byte	0x04, 0x29
        /*002a*/ 	.short	(.L_3833 - .L_3832)


	//   ....[0]....
.L_3832:
        /*002c*/ 	.word	0xffffffff


	//   ....[1]....
        /*0030*/ 	.word	0xffffffff


	//   ....[2]....
        /*0034*/ 	.word	0xffffffff


	//   ....[3]....
        /*0038*/ 	.word	0xffffffff


	//   ....[4]....
        /*003c*/ 	.word	0xffffffff


	//   ....[5]....
        /*0040*/ 	.word	0xffffffff


	//   ....[6]....
        /*0044*/ 	.word	0xffffffff


	//   ....[7]....
        /*0048*/ 	.word	0xffffffff


	//   ....[8]....
        /*004c*/ 	.word	0xffffffff


	//   ....[9]....
        /*0050*/ 	.word	0xffffffff


	//   ....[10]....
        /*0054*/ 	.word	0x05000000


	//   ....[11]....
        /*0058*/ 	.word	0x05000000


	//   ....[12]....
        /*005c*/ 	.word	0x05000000


	//   ....[13]....
        /*0060*/ 	.word	0x05000000


	//   ....[14]....
        /*0064*/ 	.word	0x05000000


	//   ....[15]....
        /*0068*/ 	.word	0x05000000


	//   ....[16]....
        /*006c*/ 	.word	0x05000000


	//   ....[17]....
        /*0070*/ 	.word	0x05000000


	//   ....[18]....
        /*0074*/ 	.word	0x05000000


	//   ....[19]....
        /*0078*/ 	.word	0x05000000


	//----- nvinfo : EIATTR_COOP_GROUP_INSTR_OFFSETS
	.align		4
.L_3833:
        /*007c*/ 	.byte	0x04, 0x28
        /*007e*/ 	.short	(.L_3835 - .L_3834)


	//   ....[0]....
.L_3834:
        /*0080*/ 	.word	0x00001390


	//   ....[1]....
        /*0084*/ 	.word	0x000013a0


	//   ....[2]....
        /*0088*/ 	.word	0x000013d0


	//   ....[3]....
        /*008c*/ 	.word	0x000013e0


	//   ....[4]....
        /*0090*/ 	.word	0x00001410


	//   ....[5]....
        /*0094*/ 	.word	0x00001420


	//   ....[6]....
        /*0098*/ 	.word	0x00001450


	//   ....[7]....
        /*009c*/ 	.word	0x00001460


	//   ....[8]....
        /*00a0*/ 	.word	0x00001490


	//   ....[9]....
        /*00a4*/ 	.word	0x000014a0


	//   ....[10]....
        /*00a8*/ 	.word	0x00005c90


	//   ....[11]....
        /*00ac*/ 	.word	0x00005d30


	//   ....[12]....
        /*00b0*/ 	.word	0x00005d90


	//   ....[13]....
        /*00b4*/ 	.word	0x00005df0


	//   ....[14]....
        /*00b8*/ 	.word	0x00005e60


	//   ....[15]....
        /*00bc*/ 	.word	0x00005ec0


	//   ....[16]....
        /*00c0*/ 	.word	0x00005f30


	//   ....[17]....
        /*00c4*/ 	.word	0x00005f90


	//   ....[18]....
        /*00c8*/ 	.word	0x00006000


	//   ....[19]....
        /*00cc*/ 	.word	0x00006050


	//----- nvinfo : EIATTR_VRC_CTA_INIT_COUNT
	.align		4
.L_3835:
        /*00d0*/ 	.byte	0x02, 0x4a
	.zero		1
	.zero		1


	//----- nvinfo : EIATTR_EXIT_INSTR_OFFSETS
	.align		4
        /*00d4*/ 	.byte	0x04, 0x1c
        /*00d6*/ 	.short	(.L_3837 - .L_3836)


	//   ....[0]....
.L_3836:
        /*00d8*/ 	.word	0x00005bb0


	//   ....[1]....
        /*00dc*/ 	.word	0x00005c30


	//----- nvinfo : EIATTR_MAX_THREADS
	.align		4
.L_3837:
        /*00e0*/ 	.byte	0x04, 0x05
        /*00e2*/ 	.short	(.L_3839 - .L_3838)
.L_3838:
        /*00e4*/ 	.word	0x00000080
        /*00e8*/ 	.word	0x00000001
        /*00ec*/ 	.word	0x00000001


	//----- nvinfo : EIATTR_CRS_STACK_SIZE
	.align		4
.L_3839:
        /*00f0*/ 	.byte	0x04, 0x1e
        /*00f2*/ 	.short	(.L_3841 - .L_3840)
.L_3840:
        /*00f4*/ 	.word	0x00000000


	//----- nvinfo : EIATTR_CBANK_PARAM_SIZE
	.align		4
.L_3841:
        /*00f8*/ 	.byte	0x03, 0x19
        /*00fa*/ 	.short	0x0128


	//----- nvinfo : EIATTR_PARAM_CBANK
	.align		4
        /*00fc*/ 	.byte	0x04, 0x0a
        /*00fe*/ 	.short	(.L_3843 - .L_3842)
	.align		4
.L_3842:
        /*0100*/ 	.word	index@(.nv.constant0._ZN10layer_norm13ln_bwd_kernelINS_13Kernel_traitsIf6__halffS2_fjLj512ELj1ELj4ELj1ELj16ENS_18Kernel_traits_baseILj512EfS2_fS2_fjLj128EEEEELb0ELb1ELb1ELb0EEEvNS_9BwdParamsE)
        /*0104*/ 	.short	0x0380
        /*0106*/ 	.short	0x0128


	//----- nvinfo : EIATTR_SW_WAR
	.align		4
.L_3843:
        /*0108*/ 	.byte	0x04, 0x36
        /*010a*/ 	.short	(.L_3845 - .L_3844)
.L_3844:
        /*010c*/ 	.word	0x00000008
.L_3845:


//--------------------- .nv.info._ZN10layer_norm13ln_bwd_kernelINS_13Kernel_traitsIf6__halffS2_fjLj512ELj1ELj4ELj1ELj16ENS_18Kernel_traits_baseILj512EfS2_fS2_fjLj128EEEEELb0ELb1ELb1ELb1EEEvNS_9BwdParamsE --------------------------
	.section	.nv.info._ZN10layer_norm13ln_bwd_kernelINS_13Kernel_traitsIf6__halffS2_fjLj512ELj1ELj4ELj1ELj16ENS_18Kernel_traits_baseILj512EfS2_fS2_fjLj128EEEEELb0ELb1ELb1ELb1EEEvNS_9BwdParamsE,"",@"SHT_CUDA_INFO"
	.sectionflags	@""
	.align	4


	//----- nvinfo : EIATTR_CUDA_API_VERSION
	.align		4
        /*0000*/ 	.byte	0x04, 0x37
        /*0002*/ 	.short	(.L_3847 - .L_3846)
.L_3846:
        /*0004*/ 	.word	0x00000082


	//----- nvinfo : EIATTR_KPARAM_INFO
	.align		4
.L_3847:
        /*0008*/ 	.byte	0x04, 0x17
        /*000a*/ 	.short	(.L_3849 - .L_3848)
.L_3848:
        /*000c*/ 	.word	0x00000000
        /*0010*/ 	.short	0x0000
        /*0012*/ 	.short	0x0000
        /*0014*/ 	.byte	0x00, 0xf0, 0xa1, 0x04


	//----- nvinfo : EIATTR_SPARSE_MMA_MASK
	.align		4
.L_3849:
        /*0018*/ 	.byte	0x03, 0x50
        /*001a*/ 	.short	0x0000


	//----- nvinfo : EIATTR_MAXREG_COUNT
	.align		4
        /*001c*/ 	.byte	0x03, 0x1b
        /*001e*/ 	.short	0x00ff


	//----- nvinfo : EIATTR_NUM_BARRIERS
	.align		4
        /*0020*/ 	.byte	0x02, 0x4c
        /*0022*/ 	.byte	0x01
	.zero		1


	//----- nvinfo : EIATTR_MERCURY_ISA_VERSION
	.align		4
        /*0024*/ 	.byte	0x03, 0x5f
        /*0026*/ 	.short	0x0101


	//----- nvinfo : EIATTR_COOP_GROUP_MASK_REGIDS
	.align		4
        /*0028*/ 	.byte	0x04, 0x29
        /*002a*/ 	.short	(.L_3851 - .L_3850)


	//   ....[0]....
.L_3850:
        /*002c*/ 	.word	0xffffffff


	//   ....[1]....
        /*0030*/ 	.word	0xffffffff


	//   ....[2]....
        /*0034*/ 	.word	0xffffffff


	//   ....[3]....
        /*0038*/ 	.word	0xffffffff


	//   ....[4]....
        /*003c*/ 	.word	0xffffffff


	//   ....[5]....
        /*0040*/ 	.word	0xffffffff


	//   ....[6]....
        /*0044*/ 	.word	0xffffffff


	//   ....[7]....
        /*0048*/ 	.word	0xffffffff


	//   ....[8]....
        /*004c*/ 	.word	0xffffffff


	//   ....[9]....
        /*0050*/ 	.word	0xffffffff


	//   ....[10]....
        /*0054*/ 	.word	0x05000096


	//   ....[11]....
        /*0058*/ 	.word	0x05000096


	//   ....[12]....
        /*005c*/ 	.word	0x05000096


	//   ....[13]....
        /*0060*/ 	.word	0x05000096


	//   ....[14]....
        /*0064*/ 	.word	0x05000096


	//   ....[15]....
        /*0068*/ 	.word	0x05000096


	//   ....[16]....
        /*006c*/ 	.word	0x05000096


	//   ....[17]....
        /*0070*/ 	.word	0x05000096


	//   ....[18]....
        /*0074*/ 	.word	0x05000096


	//   ....[19]....
        /*0078*/ 	.word	0x05000096


	//----- nvinfo : EIATTR_COOP_GROUP_INSTR_OFFSETS
	.align		4
.L_3851:
        /*007c*/ 	.byte	0x04, 0x28
        /*007e*/ 	.short	(.L_3853 - .L_3852)


	//   ....[0]....
.L_3852:
        /*0080*/ 	.word	0x00001090


	//   ....[1]....
        /*0084*/ 	.word	0x000010a0


	//   ....[2]....
        /*0088*/ 	.word	0x000010d0


	//   ....[3]....
        /*008c*/ 	.word	0x000010e0


	//   ....[4]....
        /*0090*/ 	.word	0x00001110


	//   ....[5]....
        /*0094*/ 	.word	0x00001120


	//   ....[6]....
        /*0098*/ 	.word	0x00001150


	//   ....[7]....
        /*009c*/ 	.word	0x00001160


	//   ....[8]....
        /*00a0*/ 	.word	0x00001190


	//   ....[9]....
        /*00a4*/ 	.word	0x000011a0


	//   ....[10]....
        /*00a8*/ 	.word	0x00005540


	//   ....[11]....
        /*00ac*/ 	.word	0x000055d0


	//   ....[12]....
        /*00b0*/ 	.word	0x00005640


	//   ....[13]....
        /*00b4*/ 	.word	0x000056a0


	//   ....[14]....
        /*00b8*/ 	.word	0x00005710


	//   ....[15]....
        /*00bc*/ 	.word	0x00005770


	//   ....[16]....
        /*00c0*/ 	.word	0x000057e0


	//   ....[17]....
        /*00c4*/ 	.word	0x00005840


	//   ....[18]....
        /*00c8*/ 	.word	0x000058b0


	//   ....[19]....
        /*00cc*/ 	.word	0x00005910


	//----- nvinfo : EIATTR_VRC_CTA_INIT_COUNT
	.align		4
.L_3853:
        /*00d0*/ 	.byte	0x02, 0x4a
	.zero		1
	.zero		1


	//----- nvinfo : EIATTR_EXIT_INSTR_OFFSETS
	.align		4
        /*00d4*/ 	.byte	0x04, 0x1c
        /*00d6*/ 	.short	(.L_3855 - .L_3854)


	//   ....[0]....
.L_3854:
        /*00d8*/ 	.word	0x000054d0


	//----- nvinfo : EIATTR_MAX_THREADS
	.align		4
.L_3855:
        /*00dc*/ 	.byte	0x04, 0x05
        /*00de*/ 	.short	(.L_3857 - .L_3856)
.L_3856:
        /*00e0*/ 	.word	0x00000080
        /*00e4*/ 	.word	0x00000001
        /*00e8*/ 	.word	0x00000001


	//----- nvinfo : EIATTR_CRS_STACK_SIZE
	.align		4
.L_3857:
        /*00ec*/ 	.byte	0x04, 0x1e
        /*00ee*/ 	.short	(.L_3859 - .L_3858)
.L_3858:
        /*00f0*/ 	.word	0x00000000


	//----- nvinfo : EIATTR_CBANK_PARAM_SIZE
	.align		4
.L_3859:
        /*00f4*/ 	.byte	0x03, 0x19
        /*00f6*/ 	.short	0x0128


	//----- nvinfo : EIATTR_PARAM_CBANK
	.align		4
        /*00f8*/ 	.byte	0x04, 0x0a
        /*00fa*/ 	.short	(.L_3861 - .L_3860)
	.align		4
.L_3860:
        /*00fc*/ 	.word	index@(.nv.constant0._ZN10layer_norm13ln_bwd_kernelINS_13Kernel_traitsIf6__halffS2_fjLj512ELj1ELj4ELj1ELj16ENS_18Kernel_traits_baseILj512EfS2_fS2_fjLj128EEEEELb0ELb1ELb1ELb1EEEvNS_9BwdParamsE)
        /*0100*/ 	.short	0x0380
        /*0102*/ 	.short	0x0128


	//----- nvinfo : EIATTR_SW_WAR
	.align		4
.L_3861:
        /*0104*/ 	.byte	0x04, 0x36
        /*0106*/ 	.short	(.L_3863 - .L_3862)
.L_3862:
        /*0108*/ 	.word	0x00000008
.L_3863:


//--------------------- .nv.info._ZN10layer_norm13ln_bwd_kernelINS_13Kernel_traitsIf6__halffS2_fjLj512ELj1ELj4ELj1ELj16ENS_18Kernel_traits_baseILj512EfS2_fS2_fjLj128EEEEELb1ELb0ELb0ELb0EEEvNS_9BwdParamsE --------------------------
	.section	.nv.info._ZN10layer_norm13ln_bwd_kernelINS_13Kernel_traitsIf6__halffS2_fjLj512ELj1ELj4ELj1ELj16ENS_18Kernel_traits_baseILj512EfS2_fS2_fjLj128EEEEELb1ELb0ELb0ELb0EEEvNS_9BwdParamsE,"",@"SHT_CUDA_INFO"
	.sectionflags	@""
	.align	4


	//----- nvinfo : EIATTR_CUDA_API_VERSION
	.align		4
        /*0000*/ 	.byte	0x04, 0x37
        /*0002*/ 	.short	(.L_3865 - .L_3864)
.L_3864:
        /*0004*/ 	.word	0x00000082


	//----- nvinfo : EIATTR_KPARAM_INFO
	.align		4
.L_3865:
        /*0008*/ 	.byte	0x04, 0x17
        /*000a*/ 	.short	(.L_3867 - .L_3866)
.L_3866:
        /*000c*/ 	.word	0x00000000
        /*0010*/ 	.short	0x0000
        /*0012*/ 	.short	0x0000
        /*0014*/ 	.byte	0x00, 0xf0, 0xa1, 0x04


	//----- nvinfo : EIATTR_SPARSE_MMA_MASK
	.align		4
.L_3867:
        /*0018*/ 	.byte	0x03, 0x50
        /*001a*/ 	.short	0x0000


	//----- nvinfo : EIATTR_MAXREG_COUNT
	.align		4
        /*001c*/ 	.byte	0x03, 0x1b
        /*001e*/ 	.short	0x00ff


	//----- nvinfo : EIATTR_NUM_BARRIERS
	.align		4
        /*0020*/ 	.byte	0x02, 0x4c
        /*0022*/ 	.byte	0x01
	.zero		1


	//----- nvinfo : EIATTR_MERCURY_ISA_VERSION
	.align		4
        /*0024*/ 	.byte	0x03, 0x5f
        /*0026*/ 	.short	0x0101


	//----- nvinfo : EIATTR_COOP_GROUP_MASK_REGIDS
	.align		4
        /*0028*/ 	.byte	0x04, 0x29
        /*002a*/ 	.short	(.L_3869 - .L_3868)


	//   ....[0]....
.L_3868:
        /*002c*/ 	.word	0xffffffff


	//   ....[1]....
        /*0030*/ 	.word	0xffffffff


	//   ....[2]....
        /*0034*/ 	.word	0xffffffff


	//   ....[3]....
        /*0038*/ 	.word	0xffffffff


	//   ....[4]....
        /*003c*/ 	.word	0xffffffff


	//   ....[5]....
        /*0040*/ 	.word	0xffffffff


	//   ....[6]....
        /*0044*/ 	.word	0xffffffff


	//   ....[7]....
        /*0048*/ 	.word	0xffffffff


	//   ....[8]....
        /*004c*/ 	.word	0xffffffff


	//   ....[9]....
        /*0050*/ 	.word	0xffffffff


	//   ....[10]....
        /*0054*/ 	.word	0x05000054


	//   ....[11]....
        /*0058*/ 	.word	0x05000054


	//   ....[12]....
        /*005c*/ 	.word	0x05000054


	//   ....[13]....
        /*0060*/ 	.word	0x05000054


	//   ....[14]....
        /*0064*/ 	.word	0x05000054


	//   ....[15]....
        /*0068*/ 	.word	0x05000054


	//   ....[16]....
        /*006c*/ 	.word	0x05000054


	//   ....[17]....
        /*0070*/ 	.word	0x05000054


	//   ....[18]....
        /*0074*/ 	.word	0x05000054


	//   ....[19]....
        /*0078*/ 	.word	0x05000054


	//----- nvinfo : EIATTR_COOP_GROUP_INSTR_OFFSETS
	.align		4
.L_3869:
        /*007c*/ 	.byte	0x04, 0x28
        /*007e*/ 	.short	(.L_3871 - .L_3870)


	//   ....[0]....
.L_3870:
        /*0080*/ 	.word	0x00001090


	//   ....[1]....
        /*0084*/ 	.word	0x000010a0


	//   ....[2]....
        /*0088*/ 	.word	0x000010d0


	//   ....[3]....
        /*008c*/ 	.word	0x000010e0


	//   ....[4]....
        /*0090*/ 	.word	0x00001110


	//   ....[5]....
        /*0094*/ 	.word	0x00001120


	//   ....[6]....
        /*0098*/ 	.word	0x00001150


	//   ....[7]....
        /*009c*/ 	.word	0x00001160


	//   ....[8]....
        /*00a0*/ 	.word	0x00001190


	//   ....[9]....
        /*00a4*/ 	.word	0x000011a0


	//   ....[10]....
        /*00a8*/ 	.word	0x00003e00


	//   ....[11]....
        /*00ac*/ 	.word	0x00003e90


	//   ....[12]....
        /*00b0*/ 	.word	0x00003ef0


	//   ....[13]....
        /*00b4*/ 	.word	0x00003f50


	//   ....[14]....
        /*00b8*/ 	.word	0x00003fb0


	//   ....[15]....
        /*00bc*/ 	.word	0x00004010


	//   ....[16]....
        /*00c0*/ 	.word	0x00004070


	//   ....[17]....
        /*00c4*/ 	.word	0x000040d0


	//   ....[18]....
        /*00c8*/ 	.word	0x00004130


	//   ....[19]....
        /*00cc*/ 	.word	0x00004190


	//----- nvinfo : EIATTR_VRC_CTA_INIT_COUNT
	.align		4
.L_3871:
        /*00d0*/ 	.byte	0x02, 0x4a
	.zero		1
	.zero		1


	//----- nvinfo : EIATTR_EXIT_INSTR_OFFSETS
	.align		4
        /*00d4*/ 	.byte	0x04, 0x1c
        /*00d6*/ 	.short	(.L_3873 - .L_3872)


	//   ....[0]....
.L_3872:
        /*00d8*/ 	.word	0x00003d70


	//   ....[1]....
        /*00dc*/ 	.word	0x00003da0


	//----- nvinfo : EIATTR_MAX_THREADS
	.align		4
.L_3873:
        /*00e0*/ 	.byte	0x04, 0x05
        /*00e2*/ 	.short	(.L_3875 - .L_3874)
.L_3874:
        /*00e4*/ 	.word	0x00000080
        /*00e8*/ 	.word	0x00000001
        /*00ec*/ 	.word	0x00000001


	//----- nvinfo : EIATTR_CRS_STACK_SIZE
	.align		4
.L_3875:
        /*00f0*/ 	.byte	0x04, 0x1e
        /*00f2*/ 	.short	(.L_3877 - .L_3876)
.L_3876:
        /*00f4*/ 	.word	0x00000000


	//----- nvinfo : EIATTR_CBANK_PARAM_SIZE
	.align		4
.L_3877:
        /*00f8*/ 	.byte	0x03, 0x19
        /*00fa*/ 	.short	0x0128


	//----- nvinfo : EIATTR_PARAM_CBANK
	.align		4
        /*00fc*/ 	.byte	0x04, 0x0a
        /*00fe*/ 	.short	(.L_3879 - .L_3878)
	.align		4
.L_3878:
        /*0100*/ 	.word	index@(.nv.constant0._ZN10layer_norm13ln_bwd_kernelINS_13Kernel_traitsIf6__halffS2_fjLj512ELj1ELj4ELj1ELj16ENS_18Kernel_traits_baseILj512EfS2_fS2_fjLj128EEEEELb1ELb0ELb0ELb0EEEvNS_9BwdParamsE)
        /*0104*/ 	.short	0x0380
        /*0106*/ 	.short	0x0128


	//----- nvinfo : EIATTR_SW_WAR
	.align		4
.L_3879:
        /*0108*/ 	.byte	0x04, 0x36
        /*010a*/ 	.short	(.L_3881 - .L_3880)
.L_3880:
        /*010c*/ 	.word	0x00000008
.L_3881:


//--------------------- .nv.info._ZN10layer_norm13ln_bwd_kernelINS_13Kernel_traitsIf6__halffS2_fjLj512ELj1ELj4ELj1ELj16ENS_18Kernel_traits_baseILj512EfS2_fS2_fjLj128EEEEELb1ELb0ELb0ELb1EEEvNS_9BwdParamsE --------------------------
	.section	.nv.info._ZN10layer_norm13ln_bwd_kernelINS_13Kernel_traitsIf6__halffS2_fjLj512ELj1ELj4ELj1ELj16ENS_18Kernel_traits_baseILj512EfS2_fS2_fjLj128EEEEELb1ELb0ELb0ELb1EEEvNS_9BwdParamsE,"",@"SHT_CUDA_INFO"
	.sectionflags	@""
	.align	4


	//----- nvinfo : EIATTR_CUDA_API_VERSION
	.align		4
        /*0000*/ 	.byte	0x04, 0x37
        /*0002*/ 	.short	(.L_3883 - .L_3882)
.L_3882:
        /*0004*/ 	.word	0x00000082


	//----- nvinfo : EIATTR_KPARAM_INFO
	.align		4
.L_3883:
        /*0008*/ 	.byte	0x04, 0x17
        /*000a*/ 	.short	(.L_3885 - .L_3884)
.L_3884:
        /*000c*/ 	.word	0x00000000
        /*0010*/ 	.short	0x0000
        /*0012*/ 	.short	0x0000
        /*0014*/ 	.byte	0x00, 0xf0, 0xa1, 0x04


	//----- nvinfo : EIATTR_SPARSE_MMA_MASK
	.align		4
.L_3885:
        /*0018*/ 	.byte	0x03, 0x50
        /*001a*/ 	.short	0x0000


	//----- nvinfo : EIATTR_MAXREG_COUNT
	.align		4
        /*001c*/ 	.byte	0x03, 0x1b
        /*001e*/ 	.short	0x00ff


	//----- nvinfo : EIATTR_NUM_BARRIERS
	.align		4
        /*0020*/ 	.byte	0x02, 0x4c
        /*0022*/ 	.byte	0x01
	.zero		1


	//----- nvinfo : EIATTR_MERCURY_ISA_VERSION
	.align		4
        /*0024*/ 	.byte	0x03, 0x5f
        /*0026*/ 	.short	0x0101


	//----- nvinfo : EIATTR_COOP_GROUP_MASK_REGIDS
	.align		4
        /*0028*/ 	.byte	0x04, 0x29
        /*002a*/ 	.short	(.L_3887 - .L_3886)


	//   ....[0]....
.L_3886:
        /*002c*/ 	.word	0xffffffff


	//   ....[1]....
        /*0030*/ 	.word	0xffffffff


	//   ....[2]....
        /*0034*/ 	.word	0xffffffff


	//   ....[3]....
        /*0038*/ 	.word	0xffffffff


	//   ....[4]....
        /*003c*/ 	.word	0xffffffff


	//   ....[5]....
        /*0040*/ 	.word	0xffffffff


	//   ....[6]....
        /*0044*/ 	.word	0xffffffff


	//   ....[7]....
        /*0048*/ 	.word	0xffffffff


	//   ....[8]....
        /*004c*/ 	.word	0xffffffff


	//   ....[9]....
        /*0050*/ 	.word	0xffffffff


	//   ....[10]....
        /*0054*/ 	.word	0x05000048


	//   ....[11]....
        /*0058*/ 	.word	0x05000048


	//   ....[12]....
        /*005c*/ 	.word	0x05000048


	//   ....[13]....
        /*0060*/ 	.word	0x05000048


	//   ....[14]....
        /*0064*/ 	.word	0x05000048


	//   ....[15]....
        /*0068*/ 	.word	0x05000048


	//   ....[16]....
        /*006c*/ 	.word	0x05000048


	//   ....[17]....
        /*0070*/ 	.word	0x05000048


	//   ....[18]....
        /*0074*/ 	.word	0x05000048


	//   ....[19]....
        /*0078*/ 	.word	0x05000048


	//----- nvinfo : EIATTR_COOP_GROUP_INSTR_OFFSETS
	.align		4
.L_3887:
        /*007c*/ 	.byte	0x04, 0x28
        /*007e*/ 	.short	(.L_3889 - .L_3888)


	//   ....[0]....
.L_3888:
        /*0080*/ 	.word	0x00000ec0


	//   ....[1]....
        /*0084*/ 	.word	0x00000ed0


	//   ....[2]....
        /*0088*/ 	.word	0x00000f00


	//   ....[3]....
        /*008c*/ 	.word	0x00000f10


	//   ....[4]....
        /*0090*/ 	.word	0x00000f40


	//   ....[5]....
        /*0094*/ 	.word	0x00000f50


	//   ....[6]....
        /*0098*/ 	.word	0x00000f80


	//   ....[7]....
        /*009c*/ 	.word	0x00000f90


	//   ....[8]....
        /*00a0*/ 	.word	0x00000fc0


	//   ....[9]....
        /*00a4*/ 	.word	0x00000fd0


	//   ....[10]....
        /*00a8*/ 	.word	0x00003a80


	//   ....[11]....
        /*00ac*/ 	.word	0x00003b10


	//   ....[12]....
        /*00b0*/ 	.word	0x00003b70


	//   ....[13]....
        /*00b4*/ 	.word	0x00003bd0


	//   ....[14]....
        /*00b8*/ 	.word	0x00003c30


	//   ....[15]....
        /*00bc*/ 	.word	0x00003c90


	//   ....[16]....
        /*00c0*/ 	.word	0x00003cf0


	//   ....[17]....
        /*00c4*/ 	.word	0x00003d50


	//   ....[18]....
        /*00c8*/ 	.word	0x00003db0


	//   ....[19]....
        /*00cc*/ 	.word	0x00003e10


	//----- nvinfo : EIATTR_VRC_CTA_INIT_COUNT
	.align		4
.L_3889:
        /*00d0*/ 	.byte	0x02, 0x4a
	.zero		1
	.zero		1


	//----- nvinfo : EIATTR_EXIT_INSTR_OFFSETS
	.align		4
        /*00d4*/ 	.byte	0x04, 0x1c
        /*00d6*/ 	.short	(.L_3891 - .L_3890)


	//   ....[0]....
.L_3890:
        /*00d8*/ 	.word	0x00003a20


	//----- nvinfo : EIATTR_MAX_THREADS
	.align		4
.L_3891:
        /*00dc*/ 	.byte	0x04, 0x05
        /*00de*/ 	.short	(.L_3893 - .L_3892)
.L_3892:
        /*00e0*/ 	.word	0x00000080
        /*00e4*/ 	.word	0x00000001
        /*00e8*/ 	.word	0x00000001


	//----- nvinfo : EIATTR_CRS_STACK_SIZE
	.align		4
.L_3893:
        /*00ec*/ 	.byte	0x04, 0x1e
        /*00ee*/ 	.short	(.L_3895 - .L_3894)
.L_3894:
        /*00f0*/ 	.word	0x00000000


	//----- nvinfo : EIATTR_CBANK_PARAM_SIZE
	.align		4
.L_3895:
        /*00f4*/ 	.byte	0x03, 0x19
        /*00f6*/ 	.short	0x0128


	//----- nvinfo : EIATTR_PARAM_CBANK
	.align		4
        /*00f8*/ 	.byte	0x04, 0x0a
        /*00fa*/ 	.short	(.L_3897 - .L_3896)
	.align		4
.L_3896:
        /*00fc*/ 	.word	index@(.nv.constant0._ZN10layer_norm13ln_bwd_kernelINS_13Kernel_traitsIf6__halffS2_fjLj512ELj1ELj4ELj1ELj16ENS_18Kernel_traits_baseILj512EfS2_fS2_fjLj128EEEEELb1ELb0ELb0ELb1EEEvNS_9BwdParamsE)
        /*0100*/ 	.short	0x0380
        /*0102*/ 	.short	0x0128


	//----- nvinfo : EIATTR_SW_WAR
	.align		4
.L_3897:
        /*0104*/ 	.byte	0x04, 0x36
        /*0106*/ 	.short	(.L_3899 - .L_3898)
.L_3898:
        /*0108*/ 	.word	0x00000008
.L_3899:


//--------------------- .nv.info._ZN10layer_norm22ln_bwd_finalize_kernelINS_22Kernel_traits_finalizeILj512Ef6__halffS2_fjLb0ELj1024ELj4ENS_18Kernel_traits_baseILj512EfS2_fS2_fjLj1024EEEEELb0ELb0EEEvNS_9BwdParamsE --------------------------
	.section	.nv.info._ZN10layer_norm22ln_bwd_finalize_kernelINS_22Kernel_traits_finalizeILj512Ef6__halffS2_fjLb0ELj1024ELj4ENS_18Kernel_traits_baseILj512EfS2_fS2_fjLj1024EEEEELb0ELb0EEEvNS_9BwdParamsE,"",@"SHT_CUDA_INFO"
	.sectionflags	@""
	.align	4


	//----- nvinfo : EIATTR_CUDA_API_VERSION
	.align		4
        /*0000*/ 	.byte	0x04, 0x37
        /*0002*/ 	.short	(.L_3901 - .L_3900)
.L_3900:
        /*0004*/ 	.word	0x00000082


	//----- nvinfo : EIATTR_KPARAM_INFO
	.align		4
.L_3901:
        /*0008*/ 	.byte	0x04, 0x17
        /*000a*/ 	.short	(.L_3903 - .L_3902)
.L_3902:
        /*000c*/ 	.word	0x00000000
        /*0010*/ 	.short	0x0000
        /*0012*/ 	.short	0x0000
        /*0014*/ 	.byte	0x00, 0xf0, 0xa1, 0x04


	//----- nvinfo : EIATTR_SPARSE_MMA_MASK
	.align		4
.L_3903:
        /*0018*/ 	.byte	0x03, 0x50
        /*001a*/ 	.short	0x0000


	//----- nvinfo : EIATTR_MAXREG_COUNT
	.align		4
        /*001c*/ 	.byte	0x03, 0x1b
        /*001e*/ 	.short	0x0040


	//----- nvinfo : EIATTR_NUM_BARRIERS
	.align		4
        /*0020*/ 	.byte	0x02, 0x4c
        /*0022*/ 	.byte	0x01
	.zero		1


	//----- nvinfo : EIATTR_MERCURY_ISA_VERSION
	.align		4
        /*0024*/ 	.byte	0x03, 0x5f
        /*0026*/ 	.short	0x0101


	//----- nvinfo : EIATTR_COOP_GROUP_MASK_REGIDS
	.align		4
        /*0028*/ 	.byte	0x04, 0x29
        /*002a*/ 	.short	(.L_3905 - .L_3904)


	//   ....[0]....
.L_3904:
        /*002c*/ 	.word	0xffffffff


	//   ....[1]....
        /*0030*/ 	.word	0xffffffff


	//   ....[2]....
        /*0034*/ 	.word	0xffffffff


	//   ....[3]....
        /*0038*/ 	.word	0xffffffff


	//   ....[4]....
        /*003c*/ 	.word	0xffffffff


	//   ....[5]....
        /*0040*/ 	.word	0xffffffff


	//   ....[6]....
        /*0044*/ 	.word	0xffffffff


	//   ....[7]....
        /*0048*/ 	.word	0xffffffff


	//   ....[8]....
        /*004c*/ 	.word	0xffffffff


	//   ....[9]....
        /*0050*/ 	.word	0xffffffff


	//----- nvinfo : EIATTR_COOP_GROUP_INSTR_OFFSETS
	.align		4
.L_3905:
        /*0054*/ 	.byte	0x04, 0x28
        /*0056*/ 	.short	(.L_3907 - .L_3906)


	//   ....[0]....
.L_3906:
        /*0058*/ 	.word	0x000015e0


	//   ....[1]....
        /*005c*/ 	.word	0x000015f0


	//   ....[2]....
        /*0060*/ 	.word	0x00001620


	//   ....[3]....
        /*0064*/ 	.word	0x00001630


	//   ....[4]....
        /*0068*/ 	.word	0x00001660


	//   ....[5]....
        /*006c*/ 	.word	0x00001670


	//   ....[6]....
        /*0070*/ 	.word	0x000016b0


	//   ....[7]....
        /*0074*/ 	.word	0x000016e0


	//   ....[8]....
        /*0078*/ 	.word	0x00001710


	//   ....[9]....
        /*007c*/ 	.word	0x00001720


	//----- nvinfo : EIATTR_VRC_CTA_INIT_COUNT
	.align		4
.L_3907:
        /*0080*/ 	.byte	0x02, 0x4a
	.zero		1
	.zero		1


	//----- nvinfo : EIATTR_EXIT_INSTR_OFFSETS
	.align		4
        /*0084*/ 	.byte	0x04, 0x1c
        /*0086*/ 	.short	(.L_3909 - .L_3908)


	//   ....[0]....
.L_3908:
        /*0088*/ 	.word	0x00000060


	//   ....[1]....
        /*008c*/ 	.word	0x00001780


	//   ....[2]....
        /*0090*/ 	.word	0x000017b0


	//   ....[3]....
        /*0094*/ 	.word	0x00001850


	//----- nvinfo : EIATTR_MAX_THREADS
	.align		4
.L_3909:
        /*0098*/ 	.byte	0x04, 0x05
        /*009a*/ 	.short	(.L_3911 - .L_3910)
.L_3910:
        /*009c*/ 	.word	0x00000400
        /*00a0*/ 	.word	0x00000001
        /*00a4*/ 	.word	0x00000001


	//----- nvinfo : EIATTR_CRS_STACK_SIZE
	.align		4
.L_3911:
        /*00a8*/ 	.byte	0x04, 0x1e
        /*00aa*/ 	.short	(.L_3913 - .L_3912)
.L_3912:
        /*00ac*/ 	.word	0x00000000


	//----- nvinfo : EIATTR_CBANK_PARAM_SIZE
	.align		4
.L_3913:
        /*00b0*/ 	.byte	0x03, 0x19
        /*00b2*/ 	.short	0x0128


	//----- nvinfo : EIATTR_PARAM_CBANK
	.align		4
        /*00b4*/ 	.byte	0x04, 0x0a
        /*00b6*/ 	.short	(.L_3915 - .L_3914)
	.align		4
.L_3914:
        /*00b8*/ 	.word	index@(.nv.constant0._ZN10layer_norm22ln_bwd_finalize_kernelINS_22Kernel_traits_finalizeILj512Ef6__halffS2_fjLb0ELj1024ELj4ENS_18Kernel_traits_baseILj512EfS2_fS2_fjLj1024EEEEELb0ELb0EEEvNS_9BwdParamsE)
        /*00bc*/ 	.short	0x0380
        /*00be*/ 	.short	0x0128


	//----- nvinfo : EIATTR_SW_WAR
	.align		4
.L_3915:
        /*00c0*/ 	.byte	0x04, 0x36
        /*00c2*/ 	.short	(.L_3917 - .L_3916)
.L_3916:
        /*00c4*/ 	.word	0x00000008
.L_3917:


//--------------------- .nv.info._ZN10layer_norm13ln_bwd_kernelINS_13Kernel_traitsIf6__halffS2_fjLj512ELj1ELj4ELj1ELj16ENS_18Kernel_traits_baseILj512EfS2_fS2_fjLj128EEEEELb1ELb0ELb1ELb0EEEvNS_9BwdParamsE --------------------------
	.section	.nv.info._ZN10layer_norm13ln_bwd_kernelINS_13Kernel_traitsIf6__halffS2_fjLj512ELj1ELj4ELj1ELj16ENS_18Kernel_traits_baseILj512EfS2_fS2_fjLj128EEEEELb1ELb0ELb1ELb0EEEvNS_9BwdParamsE,"",@"SHT_CUDA_INFO"
	.sectionflags	@""
	.align	4


	//----- nvinfo : EIATTR_CUDA_API_VERSION
	.align		4
        /*0000*/ 	.byte	0x04, 0x37
        /*0002*/ 	.short	(.L_3919 - .L_3918)
.L_3918:
        /*0004*/ 	.word	0x00000082


	//----- nvinfo : EIATTR_KPARAM_INFO
	.align		4
.L_3919:
        /*0008*/ 	.byte	0x04, 0x17
        /*000a*/ 	.short	(.L_3921 - .L_3920)
.L_3920:
        /*000c*/ 	.word	0x00000000
        /*0010*/ 	.short	0x0000
        /*0012*/ 	.short	0x0000
        /*0014*/ 	.byte	0x00, 0xf0, 0xa1, 0x04


	//----- nvinfo : EIATTR_SPARSE_MMA_MASK
	.align		4
.L_3921:
        /*0018*/ 	.byte	0x03, 0x50
        /*001a*/ 	.short	0x0000


	//----- nvinfo : EIATTR_MAXREG_COUNT
	.align		4
        /*001c*/ 	.byte	0x03, 0x1b
        /*001e*/ 	.short	0x00ff


	//----- nvinfo : EIATTR_NUM_BARRIERS
	.align		4
        /*0020*/ 	.byte	0x02, 0x4c
        /*0022*/ 	.byte	0x01
	.zero		1


	//----- nvinfo : EIATTR_MERCURY_ISA_VERSION
	.align		4
        /*0024*/ 	.byte	0x03, 0x5f
        /*0026*/ 	.short	0x0101


	//----- nvinfo : EIATTR_COOP_GROUP_MASK_REGIDS
	.align		4
        /*0028*/ 	.byte	0x04, 0x29
        /*002a*/ 	.short	(.L_3923 - .L_3922)


	//   ....[0]....
.L_3922:
        /*002c*/ 	.word	0xffffffff


	//   ....[1]....
        /*0030*/ 	.word	0xffffffff


	//   ....[2]....
        /*0034*/ 	.word	0xffffffff


	//   ....[3]....
        /*0038*/ 	.word	0xffffffff


	//   ....[4]....
        /*003c*/ 	.word	0xffffffff


	//   ....[5]....
        /*0040*/ 	.word	0xffffffff


	//   ....[6]....
        /*0044*/ 	.word	0xffffffff


	//   ....[7]....
        /*0048*/ 	.word	0xffffffff


	//   ....[8]....
        /*004c*/ 	.word	0xffffffff


	//   ....[9]....
        /*0050*/ 	.word	0xffffffff


	//   ....[10]....
        /*0054*/ 	.word	0x05000083


	//   ....[11]....
        /*0058*/ 	.word	0x05000083


	//   ....[12]....
        /*005c*/ 	.word	0x05000083


	//   ....[13]....
        /*0060*/ 	.word	0x05000083


	//   ....[14]....
        /*0064*/ 	.word	0x05000083


	//   ....[15]....
        /*0068*/ 	.word	0x05000083


	//   ....[16]....
        /*006c*/ 	.word	0x05000083


	//   ....[17]....
        /*0070*/ 	.word	0x05000083


	//   ....[18]....
        /*0074*/ 	.word	0x05000083


	//   ....[19]....
        /*0078*/ 	.word	0x05000083


	//----- nvinfo : EIATTR_COOP_GROUP_INSTR_OFFSETS
	.align		4
.L_3923:
        /*007c*/ 	.byte	0x04, 0x28
        /*007e*/ 	.short	(.L_3925 - .L_3924)


	//   ....[0]....
.L_3924:
        /*0080*/ 	.word	0x000014d0


	//   ....[1]....
        /*0084*/ 	.word	0x000014e0


	//   ....[2]....
        /*0088*/ 	.word	0x00001510


	//   ....[3]....
        /*008c*/ 	.word	0x00001520


	//   ....[4]....
        /*0090*/ 	.word	0x00001550


	//   ....[5]....
        /*0094*/ 	.word	0x00001560


	//   ....[6]....
        /*0098*/ 	.word	0x00001590


	//   ....[7]....
        /*009c*/ 	.word	0x000015a0


	//   ....[8]....
        /*00a0*/ 	.word	0x000015d0


	//   ....[9]....
        /*00a4*/ 	.word	0x000015e0


	//   ....[10]....
        /*00a8*/ 	.word	0x00005970


	//   ....[11]....
        /*00ac*/ 	.word	0x00005a00


	//   ....[12]....
        /*00b0*/ 	.word	0x00005a70


	//   ....[13]....
        /*00b4*/ 	.word	0x00005ad0


	//   ....[14]....
        /*00b8*/ 	.word	0x00005b40


	//   ....[15]....
        /*00bc*/ 	.word	0x00005ba0


	//   ....[16]....
        /*00c0*/ 	.word	0x00005c10


	//   ....[17]....
        /*00c4*/ 	.word	0x00005c70


	//   ....[18]....
        /*00c8*/ 	.word	0x00005ce0


	//   ....[19]....
        /*00cc*/ 	.word	0x00005d40


	//----- nvinfo : EIATTR_VRC_CTA_INIT_COUNT
	.align		4
.L_3925:
        /*00d0*/ 	.byte	0x02, 0x4a
	.zero		1
	.zero		1


	//----- nvinfo : EIATTR_EXIT_INSTR_OFFSETS
	.align		4
        /*00d4*/ 	.byte	0x04, 0x1c
        /*00d6*/ 	.short	(.L_3927 - .L_3926)


	//   ....[0]....
.L_3926:
        /*00d8*/ 	.word	0x000058d0


	//   ....[1]....
        /*00dc*/ 	.word	0x00005900


	//----- nvinfo : EIATTR_MAX_THREADS
	.align		4
.L_3927:
        /*00e0*/ 	.byte	0x04, 0x05
        /*00e2*/ 	.short	(.L_3929 - .L_3928)
.L_3928:
        /*00e4*/ 	.word	0x00000080
        /*00e8*/ 	.word	0x00000001
        /*00ec*/ 	.word	0x00000001


	//----- nvinfo : EIATTR_CRS_STACK_SIZE
	.align		4
.L_3929:
        /*00f0*/ 	.byte	0x04, 0x1e
        /*00f2*/ 	.short	(.L_3931 - .L_3930)
.L_3930:
        /*00f4*/ 	.word	0x00000000


	//----- nvinfo : EIATTR_CBANK_PARAM_SIZE
	.align		4
.L_3931:
        /*00f8*/ 	.byte	0x03, 0x19
        /*00fa*/ 	.short	0x0128


	//----- nvinfo : EIATTR_PARAM_CBANK
	.align		4
        /*00fc*/ 	.byte	0x04, 0x0a
        /*00fe*/ 	.short	(.L_3933 - .L_3932)
	.align		4
.L_3932:
        /*0100*/ 	.word	index@(.nv.constant0._ZN10layer_norm13ln_bwd_kernelINS_13Kernel_traitsIf6__halffS2_fjLj512ELj1ELj4ELj1ELj16ENS_18Kernel_traits_baseILj512EfS2_fS2_fjLj128EEEEELb1ELb0ELb1ELb0EEEvNS_9BwdParamsE)
        /*0104*/ 	.short	0x0380
        /*0106*/ 	.short	0x0128


	//----- nvinfo : EIATTR_SW_WAR
	.align		4
.L_3933:
        /*0108*/ 	.byte	0x04, 0x36
        /*010a*/ 	.short	(.L_3935 - .L_3934)
.L_3934:
        /*010c*/ 	.word	0x00000008
.L_3935:


//--------------------- .nv.info._ZN10layer_norm22ln_bwd_finalize_kernelINS_22Kernel_traits_finalizeILj512Ef6__halffS2_fjLb0ELj1024ELj4ENS_18Kernel_traits_baseILj512EfS2_fS2_fjLj1024EEEEELb0ELb1EEEvNS_9BwdParamsE --------------------------
	.section	.nv.info._ZN10layer_norm22ln_bwd_finalize_kernelINS_22Kernel_traits_finalizeILj512Ef6__halffS2_fjLb0ELj1024ELj4ENS_18Kernel_traits_baseILj512EfS2_fS2_fjLj1024EEEEELb0ELb1EEEvNS_9BwdParamsE,"",@"SHT_CUDA_INFO"
	.sectionflags	@""
	.align	4


	//----- nvinfo : EIATTR_CUDA_API_VERSION
	.align		4
        /*0000*/ 	.byte	0x04, 0x37
        /*0002*/ 	.short	(.L_3937 - .L_3936)
.L_3936:
        /*0004*/ 	.word	0x00000082


	//----- nvinfo : EIATTR_KPARAM_INFO
	.align		4
.L_3937:
        /*0008*/ 	.byte	0x04, 0x17
        /*000a*/ 	.short	(.L_3939 - .L_3938)
.L_3938:
        /*000c*/ 	.word	0x00000000
        /*0010*/ 	.short	0x0000
        /*0012*/ 	.short	0x0000
        /*0014*/ 	.byte	0x00, 0xf0, 0xa1, 0x04


	//----- nvinfo : EIATTR_SPARSE_MMA_MASK
	.align		4
.L_3939:
        /*0018*/ 	.byte	0x03, 0x50
        /*001a*/ 	.short	0x0000


	//----- nvinfo : EIATTR_MAXREG_COUNT
	.align		4
        /*001c*/ 	.byte	0x03, 0x1b
        /*001e*/ 	.short	0x0040


	//----- nvinfo : EIATTR_NUM_BARRIERS
	.align		4
        /*0020*/ 	.byte	0x02, 0x4c
        /*0022*/ 	.byte	0x01
	.zero		1


	//----- nvinfo : EIATTR_MERCURY_ISA_VERSION
	.align		4
        /*0024*/ 	.byte	0x03, 0x5f
        /*0026*/ 	.short	0x0101


	//----- nvinfo : EIATTR_COOP_GROUP_MASK_REGIDS
	.align		4
        /*0028*/ 	.byte	0x04, 0x29
        /*002a*/ 	.short	(.L_3941 - .L_3940)


	//   ....[0]....
.L_3940:
        /*002c*/ 	.word	0xffffffff


	//   ....[1]....
        /*0030*/ 	.word	0xffffffff


	//   ....[2]....
        /*0034*/ 	.word	0xffffffff


	//   ....[3]....
        /*0038*/ 	.word	0xffffffff


	//   ....[4]....
        /*003c*/ 	.word	0xffffffff


	//   ....[5]....
        /*0040*/ 	.word	0xffffffff


	//   ....[6]....
        /*0044*/ 	.word	0xffffffff


	//   ....[7]....
        /*0048*/ 	.word	0xffffffff


	//   ....[8]....
        /*004c*/ 	.word	0xffffffff


	//   ....[9]....
        /*0050*/ 	.word	0xffffffff


	//----- nvinfo : EIATTR_COOP_GROUP_INSTR_OFFSETS
	.align		4
.L_3941:
        /*0054*/ 	.byte	0x04, 0x28
        /*0056*/ 	.short	(.L_3943 - .L_3942)


	//   ....[0]....
.L_3942:
        /*0058*/ 	.word	0x00001630


	//   ....[1]....
        /*005c*/ 	.word	0x00001640


	//   ....[2]....
        /*0060*/ 	.word	0x00001670


	//   ....[3]....
        /*0064*/ 	.word	0x00001680


	//   ....[4]....
        /*0068*/ 	.word	0x000016b0


	//   ....[5]....
        /*006c*/ 	.word	0x000016c0


	//   ....[6]....
        /*0070*/ 	.word	0x000016f0


	//   ....[7]....
        /*0074*/ 	.word	0x00001710


	//   ....[8]....
        /*0078*/ 	.word	0x00001740


	//   ....[9]....
        /*007c*/ 	.word	0x00001750


	//----- nvinfo : EIATTR_VRC_CTA_INIT_COUNT
	.align		4
.L_3943:
        /*0080*/ 	.byte	0x02, 0x4a
	.zero		1
	.zero		1


	//----- nvinfo : EIATTR_EXIT_INSTR_OFFSETS
	.align		4
        /*0084*/ 	.byte	0x04, 0x1c
        /*0086*/ 	.short	(.L_3945 - .L_3944)


	//   ....[0]....
.L_3944:
        /*0088*/ 	.word	0x00000070


	//   ....[1]....
        /*008c*/ 	.word	0x000017b0


	//   ....[2]....
        /*0090*/ 	.word	0x00001860


	//----- nvinfo : EIATTR_MAX_THREADS
	.align		4
.L_3945:
        /*0094*/ 	.byte	0x04, 0x05
        /*0096*/ 	.short	(.L_3947 - .L_3946)
.L_3946:
        /*0098*/ 	.word	0x00000400
        /*009c*/ 	.word	0x00000001
        /*00a0*/ 	.word	0x00000001


	//----- nvinfo : EIATTR_CRS_STACK_SIZE
	.align		4
.L_3947:
        /*00a4*/ 	.byte	0x04, 0x1e
        /*00a6*/ 	.short	(.L_3949 - .L_3948)
.L_3948:
        /*00a8*/ 	.word	0x00000000


	//----- nvinfo : EIATTR_CBANK_PARAM_SIZE
	.align		4
.L_3949:
        /*00ac*/ 	.byte	0x03, 0x19
        /*00ae*/ 	.short	0x0128


	//----- nvinfo : EIATTR_PARAM_CBANK
	.align		4
        /*00b0*/ 	.byte	0x04, 0x0a
        /*00b2*/ 	.short	(.L_3951 - .L_3950)
	.align		4
.L_3950:
        /*00b4*/ 	.word	index@(.nv.constant0._ZN10layer_norm22ln_bwd_finalize_kernelINS_22Kernel_traits_finalizeILj512Ef6__halffS2_fjLb0ELj1024ELj4ENS_18Kernel_traits_baseILj512EfS2_fS2_fjLj1024EEEEELb0ELb1EEEvNS_9BwdParamsE)
        /*00b8*/ 	.short	0x0380
        /*00ba*/ 	.short	0x0128


	//----- nvinfo : EIATTR_SW_WAR
	.align		4
.L_3951:
        /*00bc*/ 	.byte	0x04, 0x36
        /*00be*/ 	.short	(.L_3953 - .L_3952)
.L_3952:
        /*00c0*/ 	.word	0x00000008
.L_3953:


//--------------------- .nv.info._ZN10layer_norm13ln_bwd_kernelINS_13Kernel_traitsIf6__halffS2_fjLj512ELj1ELj4ELj1ELj16ENS_18Kernel_traits_baseILj512EfS2_fS2_fjLj128EEEEELb1ELb0ELb1ELb1EEEvNS_9BwdParamsE --------------------------
	.section	.nv.info._ZN10layer_norm13ln_bwd_kernelINS_13Kernel_traitsIf6__halffS2_fjLj512ELj1ELj4ELj1ELj16ENS_18Kernel_traits_baseILj512EfS2_fS2_fjLj128EEEEELb1ELb0ELb1ELb1EEEvNS_9BwdParamsE,"",@"SHT_CUDA_INFO"
	.sectionflags	@""
	.align	4


	//----- nvinfo : EIATTR_CUDA_API_VERSION
	.align		4
        /*0000*/ 	.byte	0x04, 0x37
        /*0002*/ 	.short	(.L_3955 - .L_3954)
.L_3954:
        /*0004*/ 	.word	0x00000082


	//----- nvinfo : EIATTR_KPARAM_INFO
	.align		4
.L_3955:
        /*0008*/ 	.byte	0x04, 0x17
        /*000a*/ 	.short	(.L_3957 - .L_3956)
.L_3956:
        /*000c*/ 	.word	0x00000000
        /*0010*/ 	.short	0x0000
        /*0012*/ 	.short	0x0000
        /*0014*/ 	.byte	0x00, 0xf0, 0xa1, 0x04


	//----- nvinfo : EIATTR_SPARSE_MMA_MASK
	.align		4
.L_3957:
        /*0018*/ 	.byte	0x03, 0x50
        /*001a*/ 	.short	0x0000


	//----- nvinfo : EIATTR_MAXREG_COUNT
	.align		4
        /*001c*/ 	.byte	0x03, 0x1b
        /*001e*/ 	.short	0x00ff


	//----- nvinfo : EIATTR_NUM_BARRIERS
	.align		4
        /*0020*/ 	.byte	0x02, 0x4c
        /*0022*/ 	.byte	0x01
	.zero		1


	//----- nvinfo : EIATTR_MERCURY_ISA_VERSION
	.align		4
        /*0024*/ 	.byte	0x03, 0x5f
        /*0026*/ 	.short	0x0101


	//----- nvinfo : EIATTR_COOP_GROUP_MASK_REGIDS
	.align		4
        /*0028*/ 	.byte	0x04, 0x29
        /*002a*/ 	.short	(.L_3959 - .L_3958)


	//   ....[0]....
.L_3958:
        /*002c*/ 	.word	0xffffffff


	//   ....[1]....
        /*0030*/ 	.word	0xffffffff


	//   ....[2]....
        /*0034*/ 	.word	0xffffffff


	//   ....[3]....
        /*0038*/ 	.word	0xffffffff


	//   ....[4]....
        /*003c*/ 	.word	0xffffffff


	//   ....[5]....
        /*0040*/ 	.word	0xffffffff


	//   ....[6]....
        /*0044*/ 	.word	0xffffffff


	//   ....[7]....
        /*0048*/ 	.word	0xffffffff


	//   ....[8]....
        /*004c*/ 	.word	0xffffffff


	//   ....[9]....
        /*0050*/ 	.word	0xffffffff


	//   ....[10]....
        /*0054*/ 	.word	0x0500005d


	//   ....[11]....
        /*0058*/ 	.word	0x0500005d


	//   ....[12]....
        /*005c*/ 	.word	0x0500005d


	//   ....[13]....
        /*0060*/ 	.word	0x0500005d


	//   ....[14]....
        /*0064*/ 	.word	0x0500005d


	//   ....[15]....
        /*0068*/ 	.word	0x0500005d


	//   ....[16]....
        /*006c*/ 	.word	0x0500005d


	//   ....[17]....
        /*0070*/ 	.word	0x0500005d


	//   ....[18]....
        /*0074*/ 	.word	0x0500005d


	//   ....[19]....
        /*0078*/ 	.word	0x0500005d


	//----- nvinfo : EIATTR_COOP_GROUP_INSTR_OFFSETS
	.align		4
.L_3959:
        /*007c*/ 	.byte	0x04, 0x28
        /*007e*/ 	.short	(.L_3961 - .L_3960)


	//   ....[0]....
.L_3960:
        /*0080*/ 	.word	0x000011b0


	//   ....[1]....
        /*0084*/ 	.word	0x000011c0


	//   ....[2]....
        /*0088*/ 	.word	0x000011f0


	//   ....[3]....
        /*008c*/ 	.word	0x00001200


	//   ....[4]....
        /*0090*/ 	.word	0x00001230


	//   ....[5]....
        /*0094*/ 	.word	0x00001240


	//   ....[6]....
        /*0098*/ 	.word	0x00001270


	//   ....[7]....
        /*009c*/ 	.word	0x00001280


	//   ....[8]....
        /*00a0*/ 	.word	0x000012b0


	//   ....[9]....
        /*00a4*/ 	.word	0x000012c0


	//   ....[10]....
        /*00a8*/ 	.word	0x000053b0


	//   ....[11]....
        /*00ac*/ 	.word	0x00005440


	//   ....[12]....
        /*00b0*/ 	.word	0x000054b0


	//   ....[13]....
        /*00b4*/ 	.word	0x00005510


	//   ....[14]....
        /*00b8*/ 	.word	0x00005580


	//   ....[15]....
        /*00bc*/ 	.word	0x000055e0


	//   ....[16]....
        /*00c0*/ 	.word	0x00005650


	//   ....[17]....
        /*00c4*/ 	.word	0x000056b0


	//   ....[18]....
        /*00c8*/ 	.word	0x00005720


	//   ....[19]....
        /*00cc*/ 	.word	0x00005780


	//----- nvinfo : EIATTR_VRC_CTA_INIT_COUNT
	.align		4
.L_3961:
        /*00d0*/ 	.byte	0x02, 0x4a
	.zero		1
	.zero		1


	//----- nvinfo : EIATTR_EXIT_INSTR_OFFSETS
	.align		4
        /*00d4*/ 	.byte	0x04, 0x1c
        /*00d6*/ 	.short	(.L_3963 - .L_3962)


	//   ....[0]....
.L_3962:
        /*00d8*/ 	.word	0x00005340


	//----- nvinfo : EIATTR_MAX_THREADS
	.align		4
.L_3963:
        /*00dc*/ 	.byte	0x04, 0x05
        /*00de*/ 	.short	(.L_3965 - .L_3964)
.L_3964:
        /*00e0*/ 	.word	0x00000080
        /*00e4*/ 	.word	0x00000001
        /*00e8*/ 	.word	0x00000001


	//----- nvinfo : EIATTR_CRS_STACK_SIZE
	.align		4
.L_3965:
        /*00ec*/ 	.byte	0x04, 0x1e
        /*00ee*/ 	.short	(.L_3967 - .L_3966)
.L_3966:
        /*00f0*/ 	.word	0x00000000


	//----- nvinfo : EIATTR_CBANK_PARAM_SIZE
	.align		4
.L_3967:
        /*00f4*/ 	.byte	0x03, 0x19
        /*00f6*/ 	.short	0x0128


	//----- nvinfo : EIATTR_PARAM_CBANK
	.align		4
        /*00f8*/ 	.byte	0x04, 0x0a
        /*00fa*/ 	.short	(.L_3969 - .L_3968)
	.align		4
.L_3968:
        /*00fc*/ 	.word	index@(.nv.constant0._ZN10layer_norm13ln_bwd_kernelINS_13Kernel_traitsIf6__halffS2_fjLj512ELj1ELj4ELj1ELj16ENS_18Kernel_traits_baseILj512EfS2_fS2_fjLj128EEEEELb1ELb0ELb1ELb1EEEvNS_9BwdParamsE)
        /*0100*/ 	.short	0x0380
        /*0102*/ 	.short	0x0128


	//----- nvinfo : EIATTR_SW_WAR
	.align		4
.L_3969:
        /*0104*/ 	.byte	0x04, 0x36
        /*0106*/ 	.short	(.L_3971 - .L_3970)
.L_3970:
        /*0108*/ 	.word	0x00000008
.L_3971:


//--------------------- .nv.info._ZN10layer_norm13ln_bwd_kernelINS_13Kernel_traitsIf6__halffS2_fjLj512ELj1ELj4ELj1ELj16ENS_18Kernel_traits_baseILj512EfS2_fS2_fjLj128EEEEELb1ELb1ELb0ELb0EEEvNS_9BwdParamsE --------------------------
	.section	.nv.info._ZN10layer_norm13ln_bwd_kernelINS_13Kernel_traitsIf6__halffS2_fjLj512ELj1ELj4ELj1ELj16ENS_18Kernel_traits_baseILj512EfS2_fS2_fjLj128EEEEELb1ELb1ELb0ELb0EEEvNS_9BwdParamsE,"",@"SHT_CUDA_INFO"
	.sectionflags	@""
	.align	4


	//----- nvinfo : EIATTR_CUDA_API_VERSION
	.align		4
        /*0000*/ 	.byte	0x04, 0x37
        /*0002*/ 	.short	(.L_3973 - .L_3972)
.L_3972:
        /*0004*/ 	.word	0x00000082


	//----- nvinfo : EIATTR_KPARAM_INFO
	.align		4
.L_3973:
        /*0008*/ 	.byte	0x04, 0x17
        /*000a*/ 	.short	(.L_3975 - .L_3974)
.L_3974:
        /*000c*/ 	.word	0x00000000
        /*0010*/ 	.short	0x0000
        /*0012*/ 	.short	0x0000
        /*0014*/ 	.byte	0x00, 0xf0, 0xa1, 0x04


	//----- nvinfo : EIATTR_SPARSE_MMA_MASK
	.align		4
.L_3975:
        /*0018*/ 	.byte	0x03, 0x50
        /*001a*/ 	.short	0x0000


	//----- nvinfo : EIATTR_MAXREG_COUNT
	.align		4
        /*001c*/ 	.byte	0x03, 0x1b
        /*001e*/ 	.short	0x00ff


	//----- nvinfo : EIATTR_NUM_BARRIERS
	.align		4
        /*0020*/ 	.byte	0x02, 0x4c
        /*0022*/ 	.byte	0x01
	.zero		1


	//----- nvinfo : EIATTR_MERCURY_ISA_VERSION
	.align		4
        /*0024*/ 	.byte	0x03, 0x5f
        /*0026*/ 	.short	0x0101


	//----- nvinfo : EIATTR_COOP_GROUP_MASK_REGIDS
	.align		4
        /*0028*/ 	.byte	0x04, 0x29
        /*002a*/ 	.short	(.L_3977 - .L_3976)


	//   ....[0]....
.L_3976:
        /*002c*/ 	.word	0xffffffff


	//   ....[1]....
        /*0030*/ 	.word	0xffffffff


	//   ....[2]....
        /*0034*/ 	.word	0xffffffff


	//   ....[3]....
        /*0038*/ 	.word	0xffffffff


	//   ....[4]....
        /*003c*/ 	.word	0xffffffff


	//   ....[5]....
        /*0040*/ 	.word	0xffffffff


	//   ....[6]....
        /*0044*/ 	.word	0xffffffff


	//   ....[7]....
        /*0048*/ 	.word	0xffffffff


	//   ....[8]....
        /*004c*/ 	.word	0xffffffff


	//   ....[9]....
        /*0050*/ 	.word	0xffffffff


	//   ....[10]....
        /*0054*/ 	.word	0x0500009c


	//   ....[11]....
        /*0058*/ 	.word	0x0500009c


	//   ....[12]....
        /*005c*/ 	.word	0x0500009c


	//   ....[13]....
        /*0060*/ 	.word	0x0500009c


	//   ....[14]....
        /*0064*/ 	.word	0x0500009c


	//   ....[15]....
        /*0068*/ 	.word	0x0500009c


	//   ....[16]....
        /*006c*/ 	.word	0x0500009c


	//   ....[17]....
        /*0070*/ 	.word	0x0500009c


	//   ....[18]....
        /*0074*/ 	.word	0x0500009c


	//   ....[19]....
        /*0078*/ 	.word	0x0500009c


	//----- nvinfo : EIATTR_COOP_GROUP_INSTR_OFFSETS
	.align		4
.L_3977:
        /*007c*/ 	.byte	0x04, 0x28
        /*007e*/ 	.short	(.L_3979 - .L_3978)


	//   ....[0]....
.L_3978:
        /*0080*/ 	.word	0x00001210


	//   ....[1]....
        /*0084*/ 	.word	0x00001220


	//   ....[2]....
        /*0088*/ 	.word	0x00001250


	//   ....[3]....
        /*008c*/ 	.word	0x00001260


	//   ....[4]....
        /*0090*/ 	.word	0x00001290


	//   ....[5]....
        /*0094*/ 	.word	0x000012a0


	//   ....[6]....
        /*0098*/ 	.word	0x000012d0


	//   ....[7]....
        /*009c*/ 	.word	0x000012e0


	//   ....[8]....
        /*00a0*/ 	.word	0x00001310


	//   ....[9]....
        /*00a4*/ 	.word	0x00001320


	//   ....[10]....
        /*00a8*/ 	.word	0x000058d0


	//   ....[11]....
        /*00ac*/ 	.word	0x00005960


	//   ....[12]....
        /*00b0*/ 	.word	0x000059d0


	//   ....[13]....
        /*00b4*/ 	.word	0x00005a30


	//   ....[14]....
        /*00b8*/ 	.word	0x00005aa0


	//   ....[15]....
        /*00bc*/ 	.word	0x00005b00


	//   ....[16]....
        /*00c0*/ 	.word	0x00005b70


	//   ....[17]....
        /*00c4*/ 	.word	0x00005bd0


	//   ....[18]....
        /*00c8*/ 	.word	0x00005c40


	//   ....[19]....
        /*00cc*/ 	.word	0x00005ca0


	//----- nvinfo : EIATTR_VRC_CTA_INIT_COUNT
	.align		4
.L_3979:
        /*00d0*/ 	.byte	0x02, 0x4a
	.zero		1
	.zero		1


	//----- nvinfo : EIATTR_EXIT_INSTR_OFFSETS
	.align		4
        /*00d4*/ 	.byte	0x04, 0x1c
        /*00d6*/ 	.short	(.L_3981 - .L_3980)


	//   ....[0]....
.L_3980:
        /*00d8*/ 	.word	0x000057e0


	//   ....[1]....
        /*00dc*/ 	.word	0x00005860


	//----- nvinfo : EIATTR_MAX_THREADS
	.align		4
.L_3981:
        /*00e0*/ 	.byte	0x04, 0x05
        /*00e2*/ 	.short	(.L_3983 - .L_3982)
.L_3982:
        /*00e4*/ 	.word	0x00000080
        /*00e8*/ 	.word	0x00000001
        /*00ec*/ 	.word	0x00000001


	//----- nvinfo : EIATTR_CRS_STACK_SIZE
	.align		4
.L_3983:
        /*00f0*/ 	.byte	0x04, 0x1e
        /*00f2*/ 	.short	(.L_3985 - .L_3984)
.L_3984:
        /*00f4*/ 	.word	0x00000000


	//----- nvinfo : EIATTR_CBANK_PARAM_SIZE
	.align		4
.L_3985:
        /*00f8*/ 	.byte	0x03, 0x19
        /*00fa*/ 	.short	0x0128


	//----- nvinfo : EIATTR_PARAM_CBANK
	.align		4
        /*00fc*/ 	.byte	0x04, 0x0a
        /*00fe*/ 	.short	(.L_3987 - .L_3986)
	.align		4
.L_3986:
        /*0100*/ 	.word	index@(.nv.constant0._ZN10layer_norm13ln_bwd_kernelINS_13Kernel_traitsIf6__halffS2_fjLj512ELj1ELj4ELj1ELj16ENS_18Kernel_traits_baseILj512EfS2_fS2_fjLj128EEEEELb1ELb1ELb0ELb0EEEvNS_9BwdParamsE)
        /*0104*/ 	.short	0x0380
        /*0106*/ 	.short	0x0128


	//----- nvinfo : EIATTR_SW_WAR
	.align		4
.L_3987:
        /*0108*/ 	.byte	0x04, 0x36
        /*010a*/ 	.short	(.L_3989 - .L_3988)
.L_3988:
        /*010c*/ 	.word	0x00000008
.L_3989:


//--------------------- .nv.info._ZN10layer_norm13ln_bwd_kernelINS_13Kernel_traitsIf6__halffS2_fjLj512ELj1ELj4ELj1ELj16ENS_18Kernel_traits_baseILj512EfS2_fS2_fjLj128EEEEELb1ELb1ELb0ELb1EEEvNS_9BwdParamsE --------------------------
	.section	.nv.info._ZN10layer_norm13ln_bwd_kernelINS_13Kernel_traitsIf6__halffS2_fjLj512ELj1ELj4ELj1ELj16ENS_18Kernel_traits_baseILj512EfS2_fS2_fjLj128EEEEELb1ELb1ELb0ELb1EEEvNS_9BwdParamsE,"",@"SHT_CUDA_INFO"
	.sectionflags	@""
	.align	4


	//----- nvinfo : EIATTR_CUDA_API_VERSION
	.align		4
        /*0000*/ 	.byte	0x04, 0x37
        /*0002*/ 	.short	(.L_3991 - .L_3990)
.L_3990:
        /*0004*/ 	.word	0x00000082


	//----- nvinfo : EIATTR_KPARAM_INFO
	.align		4
.L_3991:
        /*0008*/ 	.byte	0x04, 0x17
        /*000a*/ 	.short	(.L_3993 - .L_3992)
.L_3992:
        /*000c*/ 	.word	0x00000000
        /*0010*/ 	.short	0x0000
        /*0012*/ 	.short	0x0000
        /*0014*/ 	.byte	0x00, 0xf0, 0xa1, 0x04


	//----- nvinfo : EIATTR_SPARSE_MMA_MASK
	.align		4
.L_3993:
        /*0018*/ 	.byte	0x03, 0x50
        /*001a*/ 	.short	0x0000


	//----- nvinfo : EIATTR_MAXREG_COUNT
	.align		4
        /*001c*/ 	.byte	0x03, 0x1b
        /*001e*/ 	.short	0x00ff


	//----- nvinfo : EIATTR_NUM_BARRIERS
	.align		4
        /*0020*/ 	.byte	0x02, 0x4c
        /*0022*/ 	.byte	0x01
	.zero		1


	//----- nvinfo : EIATTR_MERCURY_ISA_VERSION
	.align		4
        /*0024*/ 	.byte	0x03, 0x5f
        /*0026*/ 	.short	0x0101


	//----- nvinfo : EIATTR_COOP_GROUP_MASK_REGIDS
	.align		4
        /*0028*/ 	.byte	0x04, 0x29
        /*002a*/ 	.short	(.L_3995 - .L_3994)


	//   ....[0]....
.L_3994:
        /*002c*/ 	.word	0xffffffff


	//   ....[1]....
        /*0030*/ 	.word	0xffffffff


	//   ....[2]....
        /*0034*/ 	.word	0xffffffff


	//   ....[3]....
        /*0038*/ 	.word	0xffffffff


	//   ....[4]....
        /*003c*/ 	.word	0xffffffff


	//   ....[5]....
        /*0040*/ 	.word	0xffffffff


	//   ....[6]....
        /*0044*/ 	.word	0xffffffff


	//   ....[7]....
        /*0048*/ 	.word	0xffffffff


	//   ....[8]....
        /*004c*/ 	.word	0xffffffff


	//   ....[9]....
        /*0050*/ 	.word	0xffffffff


	//   ....[10]....
        /*0054*/ 	.word	0x05000098


	//   ....[11]....
        /*0058*/ 	.word	0x05000098


	//   ....[12]....
        /*005c*/ 	.word	0x05000098


	//   ....[13]....
        /*0060*/ 	.word	0x05000098


	//   ....[14]....
        /*0064*/ 	.word	0x05000098


	//   ....[15]....
        /*0068*/ 	.word	0x05000098


	//   ....[16]....
        /*006c*/ 	.word	0x05000098


	//   ....[17]....
        /*0070*/ 	.word	0x05000098


	//   ....[18]....
        /*0074*/ 	.word	0x05000098


	//   ....[19]....
        /*0078*/ 	.word	0x05000098


	//----- nvinfo : EIATTR_COOP_GROUP_INSTR_OFFSETS
	.align		4
.L_3995:
        /*007c*/ 	.byte	0x04, 0x28
        /*007e*/ 	.short	(.L_3997 - .L_3996)


	//   ....[0]....
.L_3996:
        /*0080*/ 	.word	0x00001060


	//   ....[1]....
        /*0084*/ 	.word	0x00001070


	//   ....[2]....
        /*0088*/ 	.word	0x000010a0


	//   ....[3]....
        /*008c*/ 	.word	0x000010b0


	//   ....[4]....
        /*0090*/ 	.word	0x000010e0


	//   ....[5]....
        /*0094*/ 	.word	0x000010f0


	//   ....[6]....
        /*0098*/ 	.word	0x00001120


	//   ....[7]....
        /*009c*/ 	.word	0x00001130


	//   ....[8]....
        /*00a0*/ 	.word	0x00001160


	//   ....[9]....
        /*00a4*/ 	.word	0x00001170


	//   ....[10]....
        /*00a8*/ 	.word	0x00005140


	//   ....[11]....
        /*00ac*/ 	.word	0x000051d0


	//   ....[12]....
        /*00b0*/ 	.word	0x00005240


	//   ....[13]....
        /*00b4*/ 	.word	0x000052a0


	//   ....[14]....
        /*00b8*/ 	.word	0x00005310


	//   ....[15]....
        /*00bc*/ 	.word	0x00005370


	//   ....[16]....
        /*00c0*/ 	.word	0x000053e0


	//   ....[17]....
        /*00c4*/ 	.word	0x00005440


	//   ....[18]....
        /*00c8*/ 	.word	0x000054b0


	//   ....[19]....
        /*00cc*/ 	.word	0x00005500


	//----- nvinfo : EIATTR_VRC_CTA_INIT_COUNT
	.align		4
.L_3997:
        /*00d0*/ 	.byte	0x02, 0x4a
	.zero		1
	.zero		1


	//----- nvinfo : EIATTR_EXIT_INSTR_OFFSETS
	.align		4
        /*00d4*/ 	.byte	0x04, 0x1c
        /*00d6*/ 	.short	(.L_3999 - .L_3998)


	//   ....[0]....
.L_3998:
        /*00d8*/ 	.word	0x000050d0


	//----- nvinfo : EIATTR_MAX_THREADS
	.align		4
.L_3999:
        /*00dc*/ 	.byte	0x04, 0x05
        /*00de*/ 	.short	(.L_4001 - .L_4000)
.L_4000:
        /*00e0*/ 	.word	0x00000080
        /*00e4*/ 	.word	0x00000001
        /*00e8*/ 	.word	0x00000001


	//----- nvinfo : EIATTR_CRS_STACK_SIZE
	.align		4
.L_4001:
        /*00ec*/ 	.byte	0x04, 0x1e
        /*00ee*/ 	.short	(.L_4003 - .L_4002)
.L_4002:
        /*00f0*/ 	.word	0x00000000


	//----- nvinfo : EIATTR_CBANK_PARAM_SIZE
	.align		4
.L_4003:
        /*00f4*/ 	.byte	0x03, 0x19
        /*00f6*/ 	.short	0x0128


	//----- nvinfo : EIATTR_PARAM_CBANK
	.align		4
        /*00f8*/ 	.byte	0x04, 0x0a
        /*00fa*/ 	.short	(.L_4005 - .L_4004)
	.align		4
.L_4004:
        /*00fc*/ 	.word	index@(.nv.constant0._ZN10layer_norm13ln_bwd_kernelINS_13Kernel_traitsIf6__halffS2_fjLj512ELj1ELj4ELj1ELj16ENS_18Kernel_traits_baseILj512EfS2_fS2_fjLj128EEEEELb1ELb1ELb0ELb1EEEvNS_9BwdParamsE)
        /*0100*/ 	.short	0x0380
        /*0102*/ 	.short	0x0128


	//----- nvinfo : EIATTR_SW_WAR
	.align		4
.L_4005:
        /*0104*/ 	.byte	0x04, 0x36
        /*0106*/ 	.short	(.L_4007 - .L_4006)
.L_4006:
        /*0108*/ 	.word	0x00000008
.L_4007:


//--------------------- .nv.info._ZN10layer_norm22ln_bwd_finalize_kernelINS_22Kernel_traits_finalizeILj512Ef6__halffS2_fjLb1ELj1024ELj4ENS_18Kernel_traits_baseILj512EfS2_fS2_fjLj1024EEEEELb1ELb0EEEvNS_9BwdParamsE --------------------------
	.section	.nv.info._ZN10layer_norm22ln_bwd_finalize_kernelINS_22Kernel_traits_finalizeILj512Ef6__halffS2_fjLb1ELj1024ELj4ENS_18Kernel_traits_baseILj512EfS2_fS2_fjLj1024EEEEELb1ELb0EEEvNS_9BwdParamsE,"",@"SHT_CUDA_INFO"
	.sectionflags	@""
	.align	4


	//----- nvinfo : EIATTR_CUDA_API_VERSION
	.align		4
        /*0000*/ 	.byte	0x04, 0x37
        /*0002*/ 	.short	(.L_4009 - .L_4008)
.L_4008:
        /*0004*/ 	.word	0x00000082


	//----- nvinfo : EIATTR_KPARAM_INFO
	.align		4
.L_4009:
        /*0008*/ 	.byte	0x04, 0x17
        /*000a*/ 	.short	(.L_4011 - .L_4010)
.L_4010:
        /*000c*/ 	.word	0x00000000
        /*0010*/ 	.short	0x0000
        /*0012*/ 	.short	0x0000
        /*0014*/ 	.byte	0x00, 0xf0, 0xa1, 0x04


	//----- nvinfo : EIATTR_SPARSE_MMA_MASK
	.align		4
.L_4011:
        /*0018*/ 	.byte	0x03, 0x50
        /*001a*/ 	.short	0x0000


	//----- nvinfo : EIATTR_MAXREG_COUNT
	.align		4
        /*001c*/ 	.byte	0x03, 0x1b
        /*001e*/ 	.short	0x0040


	//----- nvinfo : EIATTR_NUM_BARRIERS
	.align		4
        /*0020*/ 	.byte	0x02, 0x4c
        /*0022*/ 	.byte	0x01
	.zero		1


	//----- nvinfo : EIATTR_MERCURY_ISA_VERSION
	.align		4
        /*0024*/ 	.byte	0x03, 0x5f
        /*0026*/ 	.short	0x0101


	//----- nvinfo : EIATTR_COOP_GROUP_MASK_REGIDS
	.align		4
        /*0028*/ 	.byte	0x04, 0x29
        /*002a*/ 	.short	(.L_4013 - .L_4012)


	//   ....[0]....
.L_4012:
        /*002c*/ 	.word	0xffffffff


	//   ....[1]....
        /*0030*/ 	.word	0xffffffff


	//   ....[2]....
        /*0034*/ 	.word	0xffffffff


	//   ....[3]....
        /*0038*/ 	.word	0xffffffff


	//   ....[4]....
        /*003c*/ 	.word	0xffffffff


	//   ....[5]....
        /*0040*/ 	.word	0xffffffff


	//   ....[6]....
        /*0044*/ 	.word	0xffffffff


	//   ....[7]....
        /*0048*/ 	.word	0xffffffff


	//   ....[8]....
        /*004c*/ 	.word	0xffffffff


	//   ....[9]....
        /*0050*/ 	.word	0xffffffff


	//   ....[10]....
        /*0054*/ 	.word	0xffffffff


	//   ....[11]....
        /*0058*/ 	.word	0xffffffff


	//   ....[12]....
        /*005c*/ 	.word	0xffffffff


	//   ....[13]....
        /*0060*/ 	.word	0xffffffff


	//   ....[14]....
        /*0064*/ 	.word	0xffffffff


	//----- nvinfo : EIATTR_COOP_GROUP_INSTR_OFFSETS
	.align		4
.L_4013:
        /*0068*/ 	.byte	0x04, 0x28
        /*006a*/ 	.short	(.L_4015 - .L_4014)


	//   ....[0]....
.L_4014:
        /*006c*/ 	.word	0x00001040


	//   ....[1]....
        /*0070*/ 	.word	0x00001050


	//   ....[2]....
        /*0074*/ 	.word	0x00001060


	//   ....[3]....
        /*0078*/ 	.word	0x00001090


	//   ....[4]....
        /*007c*/ 	.word	0x000010b0


	//   ....[5]....
        /*0080*/ 	.word	0x000010c0


	//   ....[6]....
        /*0084*/ 	.word	0x000010f0


	//   ....[7]....
        /*0088*/ 	.word	0x00001110


	//   ....[8]....
        /*008c*/ 	.word	0x00001120


	//   ....[9]....
        /*0090*/ 	.word	0x00001160


	//   ....[10]....
        /*0094*/ 	.word	0x00001190


	//   ....[11]....
        /*0098*/ 	.word	0x000011a0


	//   ....[12]....
        /*009c*/ 	.word	0x000011e0


	//   ....[13]....
        /*00a0*/ 	.word	0x00001200


	//   ....[14]....
        /*00a4*/ 	.word	0x00001210


	//----- nvinfo : EIATTR_VRC_CTA_INIT_COUNT
	.align		4
.L_4015:
        /*00a8*/ 	.byte	0x02, 0x4a
	.zero		1
	.zero		1


	//----- nvinfo : EIATTR_EXIT_INSTR_OFFSETS
	.align		4
        /*00ac*/ 	.byte	0x04, 0x1c
        /*00ae*/ 	.short	(.L_4017 - .L_4016)


	//   ....[0]....
.L_4016:
        /*00b0*/ 	.word	0x00000060


	//   ....[1]....
        /*00b4*/ 	.word	0x00001290


	//   ....[2]....
        /*00b8*/ 	.word	0x000012c0


	//   ....[3]....
        /*00bc*/ 	.word	0x000013a0


	//----- nvinfo : EIATTR_MAX_THREADS
	.align		4
.L_4017:
        /*00c0*/ 	.byte	0x04, 0x05
        /*00c2*/ 	.short	(.L_4019 - .L_4018)
.L_4018:
        /*00c4*/ 	.word	0x00000400
        /*00c8*/ 	.word	0x00000001
        /*00cc*/ 	.word	0x00000001


	//----- nvinfo : EIATTR_CRS_STACK_SIZE
	.align		4
.L_4019:
        /*00d0*/ 	.byte	0x04, 0x1e
        /*00d2*/ 	.short	(.L_4021 - .L_4020)
.L_4020:
        /*00d4*/ 	.word	0x00000000


	//----- nvinfo : EIATTR_CBANK_PARAM_SIZE
	.align		4
.L_4021:
        /*00d8*/ 	.byte	0x03, 0x19
        /*00da*/ 	.short	0x0128


	//----- nvinfo : EIATTR_PARAM_CBANK
	.align		4
        /*00dc*/ 	.byte	0x04, 0x0a
        /*00de*/ 	.short	(.L_4023 - .L_4022)
	.align		4
.L_4022:
        /*00e0*/ 	.word	index@(.nv.constant0._ZN10layer_norm22ln_bwd_finalize_kernelINS_22Kernel_traits_finalizeILj512Ef6__halffS2_fjLb1ELj1024ELj4ENS_18Kernel_traits_baseILj512EfS2_fS2_fjLj1024EEEEELb1ELb0EEEvNS_9BwdParamsE)
        /*00e4*/ 	.short	0x0380
        /*00e6*/ 	.short	0x0128


	//----- nvinfo : EIATTR_SW_WAR
	.align		4
.L_4023:
        /*00e8*/ 	.byte	0x04, 0x36
        /*00ea*/ 	.short	(.L_4025 - .L_4024)
.L_4024:
        /*00ec*/ 	.word	0x00000008
.L_4025:


//--------------------- .nv.info._ZN10layer_norm13ln_bwd_kernelINS_13Kernel_traitsIf6__halffS2_fjLj512ELj1ELj4ELj1ELj16ENS_18Kernel_traits_baseILj512EfS2_fS2_fjLj128EEEEELb1ELb1ELb1ELb0EEEvNS_9BwdParamsE --------------------------
	.section	.nv.info._ZN10layer_norm13ln_bwd_kernelINS_13Kernel_traitsIf6__halffS2_fjLj512ELj1ELj4ELj1ELj16ENS_18Kernel_traits_baseILj512EfS2_fS2_fjLj128EEEEELb1ELb1ELb1ELb0EEEvNS_9BwdParamsE,"",@"SHT_CUDA_INFO"
	.sectionflags	@""
	.align	4


	//----- nvinfo : EIATTR_CUDA_API_VERSION
	.align		4
        /*0000*/ 	.byte	0x04, 0x37
        /*0002*/ 	.short	(.L_4027 - .L_4026)
.L_4026:
        /*0004*/ 	.word	0x00000082


	//----- nvinfo : EIATTR_KPARAM_INFO
	.align		4
.L_4027:
        /*0008*/ 	.byte	0x04, 0x17
        /*000a*/ 	.short	(.L_4029 - .L_4028)
.L_4028:
        /*000c*/ 	.word	0x00000000
        /*0010*/ 	.short	0x0000
        /*0012*/ 	.short	0x0000
        /*0014*/ 	.byte	0x00, 0xf0, 0xa1, 0x04


	//----- nvinfo : EIATTR_SPARSE_MMA_MASK
	.align		4
.L_4029:
        /*0018*/ 	.byte	0x03, 0x50
        /*001a*/ 	.short	0x0000


	//----- nvinfo : EIATTR_MAXREG_COUNT
	.align		4
        /*001c*/ 	.byte	0x03, 0x1b
        /*001e*/ 	.short	0x00ff


	//----- nvinfo : EIATTR_NUM_BARRIERS
	.align		4
        /*0020*/ 	.byte	0x02, 0x4c
        /*0022*/ 	.byte	0x01
	.zero		1


	//----- nvinfo : EIATTR_MERCURY_ISA_VERSION
	.align		4
        /*0024*/ 	.byte	0x03, 0x5f
        /*0026*/ 	.short	0x0101


	//----- nvinfo : EIATTR_COOP_GROUP_MASK_REGIDS
	.align		4
        /*0028*/ 	.byte	0x04, 0x29
        /*002a*/ 	.short	(.L_4031 - .L_4030)


	//   ....[0]....
.L_4030:
        /*002c*/ 	.word	0xffffffff


	//   ....[1]....
        /*0030*/ 	.word	0xffffffff


	//   ....[2]....
        /*0034*/ 	.word	0xffffffff


	//   ....[3]....
        /*0038*/ 	.word	0xffffffff


	//   ....[4]....
        /*003c*/ 	.word	0xffffffff


	//   ....[5]....
        /*0040*/ 	.word	0xffffffff


	//   ....[6]....
        /*0044*/ 	.word	0xffffffff


	//   ....[7]....
        /*0048*/ 	.word	0xffffffff


	//   ....[8]....
        /*004c*/ 	.word	0xffffffff


	//   ....[9]....
        /*0050*/ 	.word	0xffffffff


	//   ....[10]....
        /*0054*/ 	.word	0x05000080


	//   ....[11]....
        /*0058*/ 	.word	0x05000080


	//   ....[12]....
        /*005c*/ 	.word	0x05000080


	//   ....[13]....
        /*0060*/ 	.word	0x05000080


	//   ....[14]....
        /*0064*/ 	.word	0x05000080


	//   ....[15]....
        /*0068*/ 	.word	0x05000080


	//   ....[16]....
        /*006c*/ 	.word	0x05000080


	//   ....[17]....
        /*0070*/ 	.word	0x05000080


	//   ....[18]....
        /*0074*/ 	.word	0x05000080


	//   ....[19]....
        /*0078*/ 	.word	0x05000080


	//----- nvinfo : EIATTR_COOP_GROUP_INSTR_OFFSETS
	.align		4
.L_4031:
        /*007c*/ 	.byte	0x04, 0x28
        /*007e*/ 	.short	(.L_4033 - .L_4032)


	//   ....[0]....
.L_4032:
        /*0080*/ 	.word	0x00001640


	//   ....[1]....
        /*0084*/ 	.word	0x00001650


	//   ....[2]....
        /*0088*/ 	.word	0x00001680


	//   ....[3]....
        /*008c*/ 	.word	0x00001690


	//   ....[4]....
        /*0090*/ 	.word	0x000016c0


	//   ....[5]....
        /*0094*/ 	.word	0x000016d0


	//   ....[6]....
        /*0098*/ 	.word	0x00001700


	//   ....[7]....
        /*009c*/ 	.word	0x00001710


	//   ....[8]....
        /*00a0*/ 	.word	0x00001740


	//   ....[9]....
        /*00a4*/ 	.word	0x00001750


	//   ....[10]....
        /*00a8*/ 	.word	0x000089e0


	//   ....[11]....
        /*00ac*/ 	.word	0x00008a70


	//   ....[12]....
        /*00b0*/ 	.word	0x00008ae0


	//   ....[13]....
        /*00b4*/ 	.word	0x00008b40


	//   ....[14]....
        /*00b8*/ 	.word	0x00008bb0


	//   ....[15]....
        /*00bc*/ 	.word	0x00008c10


	//   ....[16]....
        /*00c0*/ 	.word	0x00008c80


	//   ....[17]....
        /*00c4*/ 	.word	0x00008ce0


	//   ....[18]....
        /*00c8*/ 	.word	0x00008d50


	//   ....[19]....
        /*00cc*/ 	.word	0x00008db0


	//----- nvinfo : EIATTR_VRC_CTA_INIT_COUNT
	.align		4
.L_4033:
        /*00d0*/ 	.byte	0x02, 0x4a
	.zero		1
	.zero		1


	//----- nvinfo : EIATTR_EXIT_INSTR_OFFSETS
	.align		4
        /*00d4*/ 	.byte	0x04, 0x1c
        /*00d6*/ 	.short	(.L_4035 - .L_4034)


	//   ....[0]....
.L_4034:
        /*00d8*/ 	.word	0x000088f0


	//   ....[1]....
        /*00dc*/ 	.word	0x00008970


	//----- nvinfo : EIATTR_MAX_THREADS
	.align		4
.L_4035:
        /*00e0*/ 	.byte	0x04, 0x05
        /*00e2*/ 	.short	(.L_4037 - .L_4036)
.L_4036:
        /*00e4*/ 	.word	0x00000080
        /*00e8*/ 	.word	0x00000001
        /*00ec*/ 	.word	0x00000001


	//----- nvinfo : EIATTR_CRS_STACK_SIZE
	.align		4
.L_4037:
        /*00f0*/ 	.byte	0x04, 0x1e
        /*00f2*/ 	.short	(.L_4039 - .L_4038)
.L_4038:
        /*00f4*/ 	.word	0x00000000


	//----- nvinfo : EIATTR_CBANK_PARAM_SIZE
	.align		4
.L_4039:
        /*00f8*/ 	.byte	0x03, 0x19
        /*00fa*/ 	.short	0x0128


	//----- nvinfo : EIATTR_PARAM_CBANK
	.align		4
        /*00fc*/ 	.byte	0x04, 0x0a
        /*00fe*/ 	.short	(.L_4041 - .L_4040)
	.align		4
.L_4040:
        /*0100*/ 	.word	index@(.nv.constant0._ZN10layer_norm13ln_bwd_kernelINS_13Kernel_traitsIf6__halffS2_fjLj512ELj1ELj4ELj1ELj16ENS_18Kernel_traits_baseILj512EfS2_fS2_fjLj128EEEEELb1ELb1ELb1ELb0EEEvNS_9BwdParamsE)
        /*0104*/ 	.short	0x0380
        /*0106*/ 	.short	0x0128


	//----- nvinfo : EIATTR_SW_WAR
	.align		4
.L_4041:
        /*0108*/ 	.byte	0x04, 0x36
        /*010a*/ 	.short	(.L_4043 - .L_4042)
.L_4042:
        /*010c*/ 	.word	0x00000008
.L_4043:


//--------------------- .nv.info._ZN10layer_norm22ln_bwd_finalize_kernelINS_22Kernel_traits_finalizeILj512Ef6__halffS2_fjLb1ELj1024ELj4ENS_18Kernel_traits_baseILj512EfS2_fS2_fjLj1024EEEEELb1ELb1EEEvNS_9BwdParamsE --------------------------
	.section	.nv.info._ZN10layer_norm22ln_bwd_finalize_kernelINS_22Kernel_traits_finalizeILj512Ef6__halffS2_fjLb1ELj1024ELj4ENS_18Kernel_traits_baseILj512EfS2_fS2_fjLj1024EEEEELb1ELb1EEEvNS_9BwdParamsE,"",@"SHT_CUDA_INFO"
	.sectionflags	@""
	.align	4


	//----- nvinfo : EIATTR_CUDA_API_VERSION
	.align		4
        /*0000*/ 	.byte	0x04, 0x37
        /*0002*/ 	.short	(.L_4045 - .L_4044)
.L_4044:
        /*0004*/ 	.word	0x00000082


	//----- nvinfo : EIATTR_KPARAM_INFO
	.align		4
.L_4045:
        /*0008*/ 	.byte	0x04, 0x17
        /*000a*/ 	.short	(.L_4047 - .L_4046)
.L_4046:
        /*000c*/ 	.word	0x00000000
        /*0010*/ 	.short	0x0000
        /*0012*/ 	.short	0x0000
        /*0014*/ 	.byte	0x00, 0xf0, 0xa1, 0x04


	//----- nvinfo : EIATTR_SPARSE_MMA_MASK
	.align		4
.L_4047:
        /*0018*/ 	.byte	0x03, 0x50
        /*001a*/ 	.short	0x0000


	//----- nvinfo : EIATTR_MAXREG_COUNT
	.align		4
        /*001c*/ 	.byte	0x03, 0x1b
        /*001e*/ 	.short	0x0040


	//----- nvinfo : EIATTR_NUM_BARRIERS
	.align		4
        /*0020*/ 	.byte	0x02, 0x4c
        /*0022*/ 	.byte	0x01
	.zero		1


	//----- nvinfo : EIATTR_MERCURY_ISA_VERSION
	.align		4
        /*0024*/ 	.byte	0x03, 0x5f
        /*0026*/ 	.short	0x0101


	//----- nvinfo : EIATTR_COOP_GROUP_MASK_REGIDS
	.align		4
        /*0028*/ 	.byte	0x04, 0x29
        /*002a*/ 	.short	(.L_4049 - .L_4048)


	//   ....[0]....
.L_4048:
        /*002c*/ 	.word	0xffffffff


	//   ....[1]....
        /*0030*/ 	.word	0xffffffff


	//   ....[2]....
        /*0034*/ 	.word	0xffffffff


	//   ....[3]....
        /*0038*/ 	.word	0xffffffff


	//   ....[4]....
        /*003c*/ 	.word	0xffffffff


	//   ....[5]....
        /*0040*/ 	.word	0xffffffff


	//   ....[6]....
        /*0044*/ 	.word	0xffffffff


	//   ....[7]....
        /*0048*/ 	.word	0xffffffff


	//   ....[8]....
        /*004c*/ 	.word	0xffffffff


	//   ....[9]....
        /*0050*/ 	.word	0xffffffff


	//   ....[10]....
        /*0054*/ 	.word	0xffffffff


	//   ....[11]....
        /*0058*/ 	.word	0xffffffff


	//   ....[12]....
        /*005c*/ 	.word	0xffffffff


	//   ....[13]....
        /*0060*/ 	.word	0xffffffff


	//   ....[14]....
        /*0064*/ 	.word	0xffffffff


	//----- nvinfo : EIATTR_COOP_GROUP_INSTR_OFFSETS
	.align		4
.L_4049:
        /*0068*/ 	.byte	0x04, 0x28
        /*006a*/ 	.short	(.L_4051 - .L_4050)


	//   ....[0]....
.L_4050:
        /*006c*/ 	.word	0x00001090


	//   ....[1]....
        /*0070*/ 	.word	0x000010a0


	//   ....[2]....
        /*0074*/ 	.word	0x000010b0


	//   ....[3]....
        /*0078*/ 	.word	0x000010e0


	//   ....[4]....
        /*007c*/ 	.word	0x00001100


	//   ....[5]....
        /*0080*/ 	.word	0x00001110


	//   ....[6]....
        /*0084*/ 	.word	0x00001140


	//   ....[7]....
        /*0088*/ 	.word	0x00001160


	//   ....[8]....
        /*008c*/ 	.word	0x00001170


	//   ....[9]....
        /*0090*/ 	.word	0x000011a0


	//   ....[10]....
        /*0094*/ 	.word	0x000011c0


	//   ....[11]....
        /*0098*/ 	.word	0x000011d0


	//   ....[12]....
        /*009c*/ 	.word	0x00001210


	//   ....[13]....
        /*00a0*/ 	.word	0x00001230


	//   ....[14]....
        /*00a4*/ 	.word	0x00001240


	//----- nvinfo : EIATTR_VRC_CTA_INIT_COUNT
	.align		4
.L_4051:
        /*00a8*/ 	.byte	0x02, 0x4a
	.zero		1
	.zero		1


	//----- nvinfo : EIATTR_EXIT_INSTR_OFFSETS
	.align		4
        /*00ac*/ 	.byte	0x04, 0x1c
        /*00ae*/ 	.short	(.L_4053 - .L_4052)


	//   ....[0]....
.L_4052:
        /*00b0*/ 	.word	0x00000060


	//   ....[1]....
        /*00b4*/ 	.word	0x000012c0


	//   ....[2]....
        /*00b8*/ 	.word	0x000013b0


	//----- nvinfo : EIATTR_MAX_THREADS
	.align		4
.L_4053:
        /*00bc*/ 	.byte	0x04, 0x05
        /*00be*/ 	.short	(.L_4055 - .L_4054)
.L_4054:
        /*00c0*/ 	.word	0x00000400
        /*00c4*/ 	.word	0x00000001
        /*00c8*/ 	.word	0x00000001


	//----- nvinfo : EIATTR_CRS_STACK_SIZE
	.align		4
.L_4055:
        /*00cc*/ 	.byte	0x04, 0x1e
        /*00ce*/ 	.short	(.L_4057 - .L_4056)
.L_4056:
        /*00d0*/ 	.word	0x00000000


	//----- nvinfo : EIATTR_CBANK_PARAM_SIZE
	.align		4
.L_4057:
        /*00d4*/ 	.byte	0x03, 0x19
        /*00d6*/ 	.short	0x0128


	//----- nvinfo : EIATTR_PARAM_CBANK
	.align		4
        /*00d8*/ 	.byte	0x04, 0x0a
        /*00da*/ 	.short	(.L_4059 - .L_4058)
	.align		4
.L_4058:
        /*00dc*/ 	.word	index@(.nv.constant0._ZN10layer_norm22ln_bwd_finalize_kernelINS_22Kernel_traits_finalizeILj512Ef6__halffS2_fjLb1ELj1024ELj4ENS_18Kernel_traits_baseILj512EfS2_fS2_fjLj1024EEEEELb1ELb1EEEvNS_9BwdParamsE)
        /*00e0*/ 	.short	0x0380
        /*00e2*/ 	.short	0x0128


	//----- nvinfo : EIATTR_SW_WAR
	.align		4
.L_4059:
        /*00e4*/ 	.byte	0x04, 0x36
        /*00e6*/ 	.short	(.L_4061 - .L_4060)
.L_4060:
        /*00e8*/ 	.word	0x00000008
.L_4061:


//--------------------- .nv.info._ZN10layer_norm13ln_bwd_kernelINS_13Kernel_traitsIf6__halffS2_fjLj512ELj1ELj4ELj1ELj16ENS_18Kernel_traits_baseILj512EfS2_fS2_fjLj128EEEEELb1ELb1ELb1ELb1EEEvNS_9BwdParamsE --------------------------
	.section	.nv.info._ZN10layer_norm13ln_bwd_kernelINS_13Kernel_traitsIf6__halffS2_fjLj512ELj1ELj4ELj1ELj16ENS_18Kernel_traits_baseILj512EfS2_fS2_fjLj128EEEEELb1ELb1ELb1ELb1EEEvNS_9BwdParamsE,"",@"SHT_CUDA_INFO"
	.sectionflags	@""
	.align	4


	//----- nvinfo : EIATTR_CUDA_API_VERSION
	.align		4
        /*0000*/ 	.byte	0x04, 0x37
        /*0002*/ 	.short	(.L_4063 - .L_4062)
.L_4062:
        /*0004*/ 	.word	0x00000082


	//----- nvinfo : EIATTR_KPARAM_INFO
	.align		4
.L_4063:
        /*0008*/ 	.byte	0x04, 0x17
        /*000a*/ 	.short	(.L_4065 - .L_4064)
.L_4064:
        /*000c*/ 	.word	0x00000000
        /*0010*/ 	.short	0x0000
        /*0012*/ 	.short	0x0000
        /*0014*/ 	.byte	0x00, 0xf0, 0xa1, 0x04


	//----- nvinfo : EIATTR_SPARSE_MMA_MASK
	.align		4
.L_4065:
        /*0018*/ 	.byte	0x03, 0x50
        /*001a*/ 	.short	0x0000


	//----- nvinfo : EIATTR_MAXREG_COUNT
	.align		4
        /*001c*/ 	.byte	0x03, 0x1b
        /*001e*/ 	.short	0x00ff


	//----- nvinfo : EIATTR_NUM_BARRIERS
	.align		4
        /*0020*/ 	.byte	0x02, 0x4c
        /*0022*/ 	.byte	0x01
	.zero		1


	//----- nvinfo : EIATTR_MERCURY_ISA_VERSION
	.align		4
        /*0024*/ 	.byte	0x03, 0x5f
        /*0026*/ 	.short	0x0101


	//----- nvinfo : EIATTR_COOP_GROUP_MASK_REGIDS
	.align		4
        /*0028*/ 	.byte	0x04, 0x29
        /*002a*/ 	.short	(.L_4067 - .L_4066)


	//   ....[0]....
.L_4066:
        /*002c*/ 	.word	0xffffffff


	//   ....[1]....
        /*0030*/ 	.word	0xffffffff


	//   ....[2]....
        /*0034*/ 	.word	0xffffffff


	//   ....[3]....
        /*0038*/ 	.word	0xffffffff


	//   ....[4]....
        /*003c*/ 	.word	0xffffffff


	//   ....[5]....
        /*0040*/ 	.word	0xffffffff


	//   ....[6]....
        /*0044*/ 	.word	0xffffffff


	//   ....[7]....
        /*0048*/ 	.word	0xffffffff


	//   ....[8]....
        /*004c*/ 	.word	0xffffffff


	//   ....[9]....
        /*0050*/ 	.word	0xffffffff


	//   ....[10]....
        /*0054*/ 	.word	0x050000a5


	//   ....[11]....
        /*0058*/ 	.word	0x050000a5


	//   ....[12]....
        /*005c*/ 	.word	0x050000a5


	//   ....[13]....
        /*0060*/ 	.word	0x050000a5


	//   ....[14]....
        /*0064*/ 	.word	0x050000a5


	//   ....[15]....
        /*0068*/ 	.word	0x050000a5


	//   ....[16]....
        /*006c*/ 	.word	0x050000a5


	//   ....[17]....
        /*0070*/ 	.word	0x050000a5


	//   ....[18]....
        /*0074*/ 	.word	0x050000a5


	//   ....[19]....
        /*0078*/ 	.word	0x050000a5


	//----- nvinfo : EIATTR_COOP_GROUP_INSTR_OFFSETS
	.align		4
.L_4067:
        /*007c*/ 	.byte	0x04, 0x28
        /*007e*/ 	.short	(.L_4069 - .L_4068)


	//   ....[0]....
.L_4068:
        /*0080*/ 	.word	0x00001290


	//   ....[1]....
        /*0084*/ 	.word	0x000012a0


	//   ....[2]....
        /*0088*/ 	.word	0x000012d0


	//   ....[3]....
        /*008c*/ 	.word	0x000012e0


	//   ....[4]....
        /*0090*/ 	.word	0x00001310


	//   ....[5]....
        /*0094*/ 	.word	0x00001320


	//   ....[6]....
        /*0098*/ 	.word	0x00001350


	//   ....[7]....
        /*009c*/ 	.word	0x00001360


	//   ....[8]....
        /*00a0*/ 	.word	0x00001390


	//   ....[9]....
        /*00a4*/ 	.word	0x000013a0


	//   ....[10]....
        /*00a8*/ 	.word	0x00008210


	//   ....[11]....
        /*00ac*/ 	.word	0x000082a0


	//   ....[12]....
        /*00b0*/ 	.word	0x00008310


	//   ....[13]....
        /*00b4*/ 	.word	0x00008370


	//   ....[14]....
        /*00b8*/ 	.word	0x000083e0


	//   ....[15]....
        /*00bc*/ 	.word	0x00008440


	//   ....[16]....
        /*00c0*/ 	.word	0x000084b0


	//   ....[17]....
        /*00c4*/ 	.word	0x00008510


	//   ....[18]....
        /*00c8*/ 	.word	0x00008580


	//   ....[19]....
        /*00cc*/ 	.word	0x000085e0


	//----- nvinfo : EIATTR_VRC_CTA_INIT_COUNT
	.align		4
.L_4069:
        /*00d0*/ 	.byte	0x02, 0x4a
	.zero		1
	.zero		1


	//----- nvinfo : EIATTR_EXIT_INSTR_OFFSETS
	.align		4
        /*00d4*/ 	.byte	0x04, 0x1c
        /*00d6*/ 	.short	(.L_4071 - .L_4070)


	//   ....[0]....
.L_4070:
        /*00d8*/ 	.word	0x000081a0


	//----- nvinfo : EIATTR_MAX_THREADS
	.align		4
.L_4071:
        /*00dc*/ 	.byte	0x04, 0x05
        /*00de*/ 	.short	(.L_4073 - .L_4072)
.L_4072:
        /*00e0*/ 	.word	0x00000080
        /*00e4*/ 	.word	0x00000001
        /*00e8*/ 	.word	0x00000001


	//----- nvinfo : EIATTR_CRS_STACK_SIZE
	.align		4
.L_4073:
        /*00ec*/ 	.byte	0x04, 0x1e
        /*00ee*/ 	.short	(.L_4075 - .L_4074)
.L_4074:
        /*00f0*/ 	.word	0x00000000


	//----- nvinfo : EIATTR_CBANK_PARAM_SIZE
	.align		4
.L_4075:
        /*00f4*/ 	.byte	0x03, 0x19
        /*00f6*/ 	.short	0x0128


	//----- nvinfo : EIATTR_PARAM_CBANK
	.align		4
        /*00f8*/ 	.byte	0x04, 0x0a
        /*00fa*/ 	.short	(.L_4077 - .L_4076)
	.align		4
.L_4076:
        /*00fc*/ 	.word	index@(.nv.constant0._ZN10layer_norm13ln_bwd_kernelINS_13Kernel_traitsIf6__halffS2_fjLj512ELj1ELj4ELj1ELj16ENS_18Kernel_traits_baseILj512EfS2_fS2_fjLj128EEEEELb1ELb1ELb1ELb1EEEvNS_9BwdParamsE)
        /*0100*/ 	.short	0x0380
        /*0102*/ 	.short	0x0128


	//----- nvinfo : EIATTR_SW_WAR
	.align		4
.L_4077:
        /*0104*/ 	.byte	0x04, 0x36
        /*0106*/ 	.short	(.L_4079 - .L_4078)
.L_4078:
        /*0108*/ 	.word	0x00000008
.L_4079:


//--------------------- .nv.info._ZN10layer_norm13ln_bwd_kernelINS_13Kernel_traitsI6__halfffffjLj512ELj1ELj4ELj1ELj16ENS_18Kernel_traits_baseILj512ES2_ffffjLj128EEEEELb0ELb0ELb0ELb0EEEvNS_9BwdParamsE --------------------------
	.section	.nv.info._ZN10layer_norm13ln_bwd_kernelINS_13Kernel_traitsI6__halfffffjLj512ELj1ELj4ELj1ELj16ENS_18Kernel_traits_baseILj512ES2_ffffjLj128EEEEELb0ELb0ELb0ELb0EEEvNS_9BwdParamsE,"",@"SHT_CUDA_INFO"
	.sectionflags	@""
	.align	4


	//----- nvinfo : EIATTR_CUDA_API_VERSION
	.align		4
        /*0000*/ 	.byte	0x04, 0x37
        /*0002*/ 	.short	(.L_4081 - .L_4080)
.L_4080:
        /*0004*/ 	.word	0x00000082


	//----- nvinfo : EIATTR_KPARAM_INFO
	.align		4
.L_4081:
        /*0008*/ 	.byte	0x04, 0x17
        /*000a*/ 	.short	(.L_4083 - .L_4082)
.L_4082:
        /*000c*/ 	.word	0x00000000
        /*0010*/ 	.short	0x0000
        /*0012*/ 	.short	0x0000
        /*0014*/ 	.byte	0x00, 0xf0, 0xa1, 0x04


	//----- nvinfo : EIATTR_SPARSE_MMA_MASK
	.align		4
.L_4083:
        /*0018*/ 	.byte	0x03, 0x50
        /*001a*/ 	.short	0x0000


	//----- nvinfo : EIATTR_MAXREG_COUNT
	.align		4
        /*001c*/ 	.byte	0x03, 0x1b
        /*001e*/ 	.short	0x00ff


	//----- nvinfo : EIATTR_NUM_BARRIERS
	.align		4
        /*0020*/ 	.byte	0x02, 0x4c
        /*0022*/ 	.byte	0x01
	.zero		1


	//----- nvinfo : EIATTR_MERCURY_ISA_VERSION
	.align		4
        /*0024*/ 	.byte	0x03, 0x5f
        /*0026*/ 	.short	0x0101


	//----- nvinfo : EIATTR_COOP_GROUP_MASK_REGIDS
	.align		4
        /*0028*/ 	.byte	0x04, 0x29
        /*002a*/ 	.short	(.L_4085 - .L_4084)


	//   ....[0]....
.L_4084:
        /*002c*/ 	.word	0xffffffff


	//   ....[1]....
        /*0030*/ 	.word	0xffffffff


	//   ....[2]....
        /*0034*/ 	.word	0xffffffff


	//   ....[3]....
        /*0038*/ 	.word	0xffffffff


	//   ....[4]....
        /*003c*/ 	.word	0xffffffff


	//   ....[5]....
        /*0040*/ 	.word	0xffffffff


	//   ....[6]....
        /*0044*/ 	.word	0xffffffff


	//   ....[7]....
        /*0048*/ 	.word	0xffffffff


	//   ....[8]....
        /*004c*/ 	.word	0xffffffff


	//   ....[9]....
        /*0050*/ 	.word	0xffffffff


	//   ....[10]....
        /*0054*/ 	.word	0x05000063


	//   ....[11]....
        /*0058*/ 	.word	0x05000063


	//   ....[12]....
        /*005c*/ 	.word	0x05000063


	//   ....[13]....
        /*0060*/ 	.word	0x05000063


	//   ....[14]....
        /*0064*/ 	.word	0x05000063


	//   ....[15]....
        /*0068*/ 	.word	0x05000063


	//   ....[16]....
        /*006c*/ 	.word	0x05000063


	//   ....[17]....
        /*0070*/ 	.word	0x05000063


	//   ....[18]....
        /*0074*/ 	.word	0x05000063


	//   ....[19]....
        /*0078*/ 	.word	0x05000063


	//----- nvinfo : EIATTR_COOP_GROUP_INSTR_OFFSETS
	.align		4
.L_4085:
        /*007c*/ 	.byte	0x04, 0x28
        /*007e*/ 	.short	(.L_4087 - .L_4086)


	//   ....[0]....
.L_4086:
        /*0080*/ 	.word	0x00001e40


	//   ....[1]....
        /*0084*/ 	.word	0x00001e50


	//   ....[2]....
        /*0088*/ 	.word	0x00001e80


	//   ....[3]....
        /*008c*/ 	.word	0x00001e90


	//   ....[4]....
        /*0090*/ 	.word	0x00001ec0


	//   ....[5]....
        /*0094*/ 	.word	0x00001ed0


	//   ....[6]....
        /*0098*/ 	.word	0x00001f00


	//   ....[7]....
        /*009c*/ 	.word	0x00001f10


	//   ....[8]....
        /*00a0*/ 	.word	0x00001f40


	//   ....[9]....
        /*00a4*/ 	.word	0x00001f50


	//   ....[10]....
        /*00a8*/ 	.word	0x000040f0


	//   ....[11]....
        /*00ac*/ 	.word	0x00004180


	//   ....[12]....
        /*00b0*/ 	.word	0x000041f0


	//   ....[13]....
        /*00b4*/ 	.word	0x00004250


	//   ....[14]....
        /*00b8*/ 	.word	0x000042c0


	//   ....[15]....
        /*00bc*/ 	.word	0x00004320


	//   ....[16]....
        /*00c0*/ 	.word	0x00004390


	//   ....[17]....
        /*00c4*/ 	.word	0x000043f0


	//   ....[18]....
        /*00c8*/ 	.word	0x00004460


	//   ....[19]....
        /*00cc*/ 	.word	0x000044c0


	//----- nvinfo : EIATTR_VRC_CTA_INIT_COUNT
	.align		4
.L_4087:
        /*00d0*/ 	.byte	0x02, 0x4a
	.zero		1
	.zero		1


	//----- nvinfo : EIATTR_EXIT_INSTR_OFFSETS
	.align		4
        /*00d4*/ 	.byte	0x04, 0x1c
        /*00d6*/ 	.short	(.L_4089 - .L_4088)


	//   ....[0]....
.L_4088:
        /*00d8*/ 	.word	0x00004050


	//   ....[1]....
        /*00dc*/ 	.word	0x00004080


	//----- nvinfo : EIATTR_MAX_THREADS
	.align		4
.L_4089:
        /*00e0*/ 	.byte	0x04, 0x05
        /*00e2*/ 	.short	(.L_4091 - .L_4090)
.L_4090:
        /*00e4*/ 	.word	0x00000080
        /*00e8*/ 	.word	0x00000001
        /*00ec*/ 	.word	0x00000001


	//----- nvinfo : EIATTR_CRS_STACK_SIZE
	.align		4
.L_4091:
        /*00f0*/ 	.byte	0x04, 0x1e
        /*00f2*/ 	.short	(.L_4093 - .L_4092)
.L_4092:
        /*00f4*/ 	.word	0x00000000


	//----- nvinfo : EIATTR_CBANK_PARAM_SIZE
	.align		4
.L_4093:
        /*00f8*/ 	.byte	0x03, 0x19
        /*00fa*/ 	.short	0x0128


	//----- nvinfo : EIATTR_PARAM_CBANK
	.align		4
        /*00fc*/ 	.byte	0x04, 0x0a
        /*00fe*/ 	.short	(.L_4095 - .L_4094)
	.align		4
.L_4094:
        /*0100*/ 	.word	index@(.nv.constant0._ZN10layer_norm13ln_bwd_kernelINS_13Kernel_traitsI6__halfffffjLj512ELj1ELj4ELj1ELj16ENS_18Kernel_traits_baseILj512ES2_ffffjLj128EEEEELb0ELb0ELb0ELb0EEEvNS_9BwdParamsE)
        /*0104*/ 	.short	0x0380
        /*0106*/ 	.short	0x0128


	//----- nvinfo : EIATTR_SW_WAR
	.align		4
.L_4095:
        /*0108*/ 	.byte	0x04, 0x36
        /*010a*/ 	.short	(.L_4097 - .L_4096)
.L_4096:
        /*010c*/ 	.word	0x00000008
.L_4097:


//--------------------- .nv.info._ZN10layer_norm13ln_bwd_kernelINS_13Kernel_traitsI6__halfffffjLj512ELj1ELj4ELj1ELj16ENS_18Kernel_traits_baseILj512ES2_ffffjLj128EEEEELb0ELb0ELb0ELb1EEEvNS_9BwdParamsE --------------------------
	.section	.nv.info._ZN10layer_norm13ln_bwd_kernelINS_13Kernel_traitsI6__halfffffjLj512ELj1ELj4ELj1ELj16ENS_18Kernel_traits_baseILj512ES2_ffffjLj128EEEEELb0ELb0ELb0ELb1EEEvNS_9BwdParamsE,"",@"SHT_CUDA_INFO"
	.sectionflags	@""
	.align	4


	//----- nvinfo : EIATTR_CUDA_API_VERSION
	.align		4
        /*0000*/ 	.byte	0x04, 0x37
        /*0002*/ 	.short	(.L_4099 - .L_4098)
.L_4098:
        /*0004*/ 	.word	0x00000082


	//----- nvinfo : EIATTR_KPARAM_INFO
	.align		4
.L_4099:
        /*0008*/ 	.byte	0x04, 0x17
        /*000a*/ 	.short	(.L_4101 - .L_4100)
.L_4100:
        /*000c*/ 	.word	0x00000000
        /*0010*/ 	.short	0x0000
        /*0012*/ 	.short	0x0000
        /*0014*/ 	.byte	0x00, 0xf0, 0xa1, 0x04


	//----- nvinfo : EIATTR_SPARSE_MMA_MASK
	.align		4
.L_4101:
        /*0018*/ 	.byte	0x03, 0x50
        /*001a*/ 	.short	0x0000


	//----- nvinfo : EIATTR_MAXREG_COUNT
	.align		4
        /*001c*/ 	.byte	0x03, 0x1b
        /*001e*/ 	.short	0x00ff


	//----- nvinfo : EIATTR_NUM_BARRIERS
	.align		4
        /*0020*/ 	.byte	0x02, 0x4c
        /*0022*/ 	.byte	0x01
	.zero		1


	//----- nvinfo : EIATTR_MERCURY_ISA_VERSION
	.align		4
        /*0024*/ 	.byte	0x03, 0x5f
        /*0026*/ 	.short	0x0101


	//----- nvinfo : EIATTR_COOP_GROUP_MASK_REGIDS
	.align		4
        /*0028*/ 	.byte	0x04, 0x29
        /*002a*/ 	.short	(.L_4103 - .L_4102)


	//   ....[0]....
.L_4102:
        /*002c*/ 	.word	0xffffffff


	//   ....[1]....
        /*0030*/ 	.word	0xffffffff


	//   ....[2]....
        /*0034*/ 	.word	0xffffffff


	//   ....[3]....
        /*0038*/ 	.word	0xffffffff


	//   ....[4]....
        /*003c*/ 	.word	0xffffffff


	//   ....[5]....
        /*0040*/ 	.word	0xffffffff


	//   ....[6]....
        /*0044*/ 	.word	0xffffffff


	//   ....[7]....
        /*0048*/ 	.word	0xffffffff


	//   ....[8]....
        /*004c*/ 	.word	0xffffffff


	//   ....[9]....
        /*0050*/ 	.word	0xffffffff


	//   ....[10]....
        /*0054*/ 	.word	0x05000038


	//   ....[11]....
        /*0058*/ 	.word	0x05000038


	//   ....[12]....
        /*005c*/ 	.word	0x05000038


	//   ....[13]....
        /*0060*/ 	.word	0x05000038


	//   ....[14]....
        /*0064*/ 	.word	0x05000038


	//   ....[15]....
        /*0068*/ 	.word	0x05000038


	//   ....[16]....
        /*006c*/ 	.word	0x05000038


	//   ....[17]....
        /*0070*/ 	.word	0x05000038


	//   ....[18]....
        /*0074*/ 	.word	0x05000038


	//   ....[19]....
        /*0078*/ 	.word	0x05000038


	//----- nvinfo : EIATTR_COOP_GROUP_INSTR_OFFSETS
	.align		4
.L_4103:
        /*007c*/ 	.byte	0x04, 0x28
        /*007e*/ 	.short	(.L_4105 - .L_4104)


	//   ....[0]....
.L_4104:
        /*0080*/ 	.word	0x00001920


	//   ....[1]....
        /*0084*/ 	.word	0x00001930


	//   ....[2]....
        /*0088*/ 	.word	0x00001960


	//   ....[3]....
        /*008c*/ 	.word	0x00001970


	//   ....[4]....
        /*0090*/ 	.word	0x000019a0


	//   ....[5]....
        /*0094*/ 	.word	0x000019b0


	//   ....[6]....
        /*0098*/ 	.word	0x000019e0


	//   ....[7]....
        /*009c*/ 	.word	0x000019f0


	//   ....[8]....
        /*00a0*/ 	.word	0x00001a20


	//   ....[9]....
        /*00a4*/ 	.word	0x00001a30


	//   ....[10]....
        /*00a8*/ 	.word	0x000037e0


	//   ....[11]....
        /*00ac*/ 	.word	0x00003870


	//   ....[12]....
        /*00b0*/ 	.word	0x000038e0


	//   ....[13]....
        /*00b4*/ 	.word	0x00003940


	//   ....[14]....
        /*00b8*/ 	.word	0x000039b0


	//   ....[15]....
        /*00bc*/ 	.word	0x00003a10


	//   ....[16]....
        /*00c0*/ 	.word	0x00003a80


	//   ....[17]....
        /*00c4*/ 	.word	0x00003ae0


	//   ....[18]....
        /*00c8*/ 	.word	0x00003b50


	//   ....[19]....
        /*00cc*/ 	.word	0x00003bb0


	//----- nvinfo : EIATTR_VRC_CTA_INIT_COUNT
	.align		4
.L_4105:
        /*00d0*/ 	.byte	0x02, 0x4a
	.zero		1
	.zero		1


	//----- nvinfo : EIATTR_EXIT_INSTR_OFFSETS
	.align		4
        /*00d4*/ 	.byte	0x04, 0x1c
        /*00d6*/ 	.short	(.L_4107 - .L_4106)


	//   ....[0]....
.L_4106:
        /*00d8*/ 	.word	0x00003770


	//----- nvinfo : EIATTR_MAX_THREADS
	.align		4
.L_4107:
        /*00dc*/ 	.byte	0x04, 0x05
        /*00de*/ 	.short	(.L_4109 - .L_4108)
.L_4108:
        /*00e0*/ 	.word	0x00000080
        /*00e4*/ 	.word	0x00000001
        /*00e8*/ 	.word	0x00000001


	//----- nvinfo : EIATTR_CRS_STACK_SIZE
	.align		4
.L_4109:
        /*00ec*/ 	.byte	0x04, 0x1e
        /*00ee*/ 	.short	(.L_4111 - .L_4110)
.L_4110:
        /*00f0*/ 	.word	0x00000000


	//----- nvinfo : EIATTR_CBANK_PARAM_SIZE
	.align		4
.L_4111:
        /*00f4*/ 	.byte	0x03, 0x19
        /*00f6*/ 	.short	0x0128


	//----- nvinfo : EIATTR_PARAM_CBANK
	.align		4
        /*00f8*/ 	.byte	0x04, 0x0a
        /*00fa*/ 	.short	(.L_4113 - .L_4112)
	.align		4
.L_4112:
        /*00fc*/ 	.word	index@(.nv.constant0._ZN10layer_norm13ln_bwd_kernelINS_13Kernel_traitsI6__halfffffjLj512ELj1ELj4ELj1ELj16ENS_18Kernel_traits_baseILj512ES2_ffffjLj128EEEEELb0ELb0ELb0ELb1EEEvNS_9BwdParamsE)
        /*0100*/ 	.short	0x0380
        /*0102*/ 	.short	0x0128


	//----- nvinfo : EIATTR_SW_WAR
	.align		4
.L_4113:
        /*0104*/ 	.byte	0x04, 0x36
        /*0106*/ 	.short	(.L_4115 - .L_4114)
.L_4114:
        /*0108*/ 	.word	0x00000008
.L_4115:


//--------------------- .nv.info._ZN10layer_norm13ln_bwd_kernelINS_13Kernel_traitsI6__halfffffjLj512ELj1ELj4ELj1ELj16ENS_18Kernel_traits_baseILj512ES2_ffffjLj128EEEEELb0ELb0ELb1ELb0EEEvNS_9BwdParamsE --------------------------
	.section	.nv.info._ZN10layer_norm13ln_bwd_kernelINS_13Kernel_traitsI6__halfffffjLj512ELj1ELj4ELj1ELj16ENS_18Kernel_traits_baseILj512ES2_ffffjLj128EEEEELb0ELb0ELb1ELb0EEEvNS_9BwdParamsE,"",@"SHT_CUDA_INFO"
	.sectionflags	@""
	.align	4


	//----- nvinfo : EIATTR_CUDA_API_VERSION
	.align		4
        /*0000*/ 	.byte	0x04, 0x37
        /*0002*/ 	.short	(.L_4117 - .L_4116)
.L_4116:
        /*0004*/ 	.word	0x00000082


	//----- nvinfo : EIATTR_KPARAM_INFO
	.align		4
.L_4117:
        /*0008*/ 	.byte	0x04, 0x17
        /*000a*/ 	.short	(.L_4119 - .L_4118)
.L_4118:
        /*000c*/ 	.word	0x00000000
        /*0010*/ 	.short	0x0000
        /*0012*/ 	.short	0x0000
        /*0014*/ 	.byte	0x00, 0xf0, 0xa1, 0x04


	//----- nvinfo : EIATTR_SPARSE_MMA_MASK
	.align		4
.L_4119:
        /*0018*/ 	.byte	0x03, 0x50
        /*001a*/ 	.short	0x0000


	//----- nvinfo : EIATTR_MAXREG_COUNT
	.align		4
        /*001c*/ 	.byte	0x03, 0x1b
        /*001e*/ 	.short	0x00ff


	//----- nvinfo : EIATTR_NUM_BARRIERS
	.align		4
        /*0020*/ 	.byte	0x02, 0x4c
        /*0022*/ 	.byte	0x01
	.zero		1


	//----- nvinfo : EIATTR_MERCURY_ISA_VERSION
	.align		4
        /*0024*/ 	.byte	0x03, 0x5f
        /*0026*/ 	.short	0x0101


	//----- nvinfo : EIATTR_COOP_GROUP_MASK_REGIDS
	.align		4
        /*0028*/ 	.byte	0x04, 0x29
        /*002a*/ 	.short	(.L_4121 - .L_4120)


	//   ....[0]....
.L_4120:
        /*002c*/ 	.word	0xffffffff


	//   ....[1]....
        /*0030*/ 	.word	0xffffffff


	//   ....[2]....
        /*0034*/ 	.word	0xffffffff


	//   ....[3]....
        /*0038*/ 	.word	0xffffffff


	//   ....[4]....
        /*003c*/ 	.word	0xffffffff


	//   ....[5]....
        /*0040*/ 	.word	0xffffffff


	//   ....[6]....
        /*0044*/ 	.word	0xffffffff


	//   ....[7]....
        /*0048*/ 	.word	0xffffffff


	//   ....[8]....
        /*004c*/ 	.word	0xffffffff


	//   ....[9]....
        /*0050*/ 	.word	0xffffffff


	//   ....[10]....
        /*0054*/ 	.word	0x05000000


	//   ....[11]....
        /*0058*/ 	.word	0x05000000


	//   ....[12]....
        /*005c*/ 	.word	0x05000000


	//   ....[13]....
        /*0060*/ 	.word	0x05000000


	//   ....[14]....
        /*0064*/ 	.word	0x05000000


	//   ....[15]....
        /*0068*/ 	.word	0x05000000


	//   ....[16]....
        /*006c*/ 	.word	0x05000000


	//   ....[17]....
        /*0070*/ 	.word	0x05000000


	//   ....[18]....
        /*0074*/ 	.word	0x05000000


	//   ....[19]....
        /*0078*/ 	.word	0x05000000


	//----- nvinfo : EIATTR_COOP_GROUP_INSTR_OFFSETS
	.align		4
.L_4121:
        /*007c*/ 	.byte	0x04, 0x28
        /*007e*/ 	.short	(.L_4123 - .L_4122)


	//   ....[0]....
.L_4122:
        /*0080*/ 	.word	0x000016a0


	//   ....[1]....
        /*0084*/ 	.word	0x000016b0


	//   ....[2]....
        /*0088*/ 	.word	0x000016e0


	//   ....[3]....
        /*008c*/ 	.word	0x000016f0


	//   ....[4]....
        /*0090*/ 	.word	0x00001720


	//   ....[5]....
        /*0094*/ 	.word	0x00001730


	//   ....[6]....
        /*0098*/ 	.word	0x00001760


	//   ....[7]....
        /*009c*/ 	.word	0x00001770


	//   ....[8]....
        /*00a0*/ 	.word	0x000017a0


	//   ....[9]....
        /*00a4*/ 	.word	0x000017b0


	//   ....[10]....
        /*00a8*/ 	.word	0x00004350


	//   ....[11]....
        /*00ac*/ 	.word	0x000043f0


	//   ....[12]....
        /*00b0*/ 	.word	0x00004450


	//   ....[13]....
        /*00b4*/ 	.word	0x000044b0


	//   ....[14]....
        /*00b8*/ 	.word	0x00004520


	//   ....[15]....
        /*00bc*/ 	.word	0x00004580


	//   ....[16]....
        /*00c0*/ 	.word	0x000045f0


	//   ....[17]....
        /*00c4*/ 	.word	0x00004650


	//   ....[18]....
        /*00c8*/ 	.word	0x000046b0


	//   ....[19]....
        /*00cc*/ 	.word	0x00004710


	//----- nvinfo : EIATTR_VRC_CTA_INIT_COUNT
	.align		4
.L_4123:
        /*00d0*/ 	.byte	0x02, 0x4a
	.zero		1
	.zero		1


	//----- nvinfo : EIATTR_EXIT_INSTR_OFFSETS
	.align		4
        /*00d4*/ 	.byte	0x04, 0x1c
        /*00d6*/ 	.short	(.L_4125 - .L_4124)


	//   ....[0]....
.L_4124:
        /*00d8*/ 	.word	0x000042c0


	//   ....[1]....
        /*00dc*/ 	.word	0x000042f0


	//----- nvinfo : EIATTR_MAX_THREADS
	.align		4
.L_4125:
        /*00e0*/ 	.byte	0x04, 0x05
        /*00e2*/ 	.short	(.L_4127 - .L_4126)
.L_4126:
        /*00e4*/ 	.word	0x00000080
        /*00e8*/ 	.word	0x00000001
        /*00ec*/ 	.word	0x00000001


	//----- nvinfo : EIATTR_CRS_STACK_SIZE
	.align		4
.L_4127:
        /*00f0*/ 	.byte	0x04, 0x1e
        /*00f2*/ 	.short	(.L_4129 - .L_4128)
.L_4128:
        /*00f4*/ 	.word	0x00000000


	//----- nvinfo : EIATTR_CBANK_PARAM_SIZE
	.align		4
.L_4129:
        /*00f8*/ 	.byte	0x03, 0x19
        /*00fa*/ 	.short	0x0128


	//----- nvinfo : EIATTR_PARAM_CBANK
	.align		4
        /*00fc*/ 	.byte	0x04, 0x0a
        /*00fe*/ 	.short	(.L_4131 - .L_4130)
	.align		4
.L_4130:
        /*0100*/ 	.word	index@(.nv.constant0._ZN10layer_norm13ln_bwd_kernelINS_13Kernel_traitsI6__halfffffjLj512ELj1ELj4ELj1ELj16ENS_18Kernel_traits_baseILj512ES2_ffffjLj128EEEEELb0ELb0ELb1ELb0EEEvNS_9BwdParamsE)
        /*0104*/ 	.short	0x0380
        /*0106*/ 	.short	0x0128


	//----- nvinfo : EIATTR_SW_WAR
	.align		4
.L_4131:
        /*0108*/ 	.byte	0x04, 0x36
        /*010a*/ 	.short	(.L_4133 - .L_4132)
.L_4132:
        /*010c*/ 	.word	0x00000008
.L_4133:


//--------------------- .nv.info._ZN10layer_norm13ln_bwd_kernelINS_13Kernel_traitsI6__halfffffjLj512ELj1ELj4ELj1ELj16ENS_18Kernel_traits_baseILj512ES2_ffffjLj128EEEEELb0ELb0ELb1ELb1EEEvNS_9BwdParamsE --------------------------
	.section	.nv.info._ZN10layer_norm13ln_bwd_kernelINS_13Kernel_traitsI6__halfffffjLj512ELj1ELj4ELj1ELj16ENS_18Kernel_traits_baseILj512ES2_ffffjLj128EEEEELb0ELb0ELb1ELb1EEEvNS_9BwdParamsE,"",@"SHT_CUDA_INFO"
	.sectionflags	@""
	.align	4


	//----- nvinfo : EIATTR_CUDA_API_VERSION
	.align		4
        /*0000*/ 	.byte	0x04, 0x37
        /*0002*/ 	.short	(.L_4135 - .L_4134)
.L_4134:
        /*0004*/ 	.word	0x00000082


	//----- nvinfo : EIATTR_KPARAM_INFO
	.align		4
.L_4135:
        /*0008*/ 	.byte	0x04, 0x17
        /*000a*/ 	.short	(.L_4137 - .L_4136)
.L_4136:
        /*000c*/ 	.word	0x00000000
        /*0010*/ 	.short	0x0000
        /*0012*/ 	.short	0x0000
        /*0014*/ 	.byte	0x00, 0xf0, 0xa1, 0x04


	//----- nvinfo : EIATTR_SPARSE_MMA_MASK
	.align		4
.L_4137:
        /*0018*/ 	.byte	0x03, 0x50
        /*001a*/ 	.short	0x0000


	//----- nvinfo : EIATTR_MAXREG_COUNT
	.align		4
        /*001c*/ 	.byte	0x03, 0x1b
        /*001e*/ 	.short	0x00ff


	//----- nvinfo : EIATTR_NUM_BARRIERS
	.align		4
        /*0020*/ 	.byte	0x02, 0x4c
        /*0022*/ 	.byte	0x01
	.zero		1


	//----- nvinfo : EIATTR_MERCURY_ISA_VERSION
	.align		4
        /*0024*/ 	.byte	0x03, 0x5f
        /*0026*/ 	.short	0x0101


	//----- nvinfo : EIATTR_COOP_GROUP_MASK_REGIDS
	.align		4
        /*0028*/ 	.byte	0x04, 0x29
        /*002a*/ 	.short	(.L_4139 - .L_4138)


	//   ....[0]....
.L_4138:
        /*002c*/ 	.word	0xffffffff


	//   ....[1]....
        /*0030*/ 	.word	0xffffffff


	//   ....[2]....
        /*0034*/ 	.word	0xffffffff


	//   ....[3]....
        /*0038*/ 	.word	0xffffffff


	//   ....[4]....
        /*003c*/ 	.word	0xffffffff


	//   ....[5]....
        /*0040*/ 	.word	0xffffffff


	//   ....[6]....
        /*0044*/ 	.word	0xffffffff


	//   ....[7]....
        /*0048*/ 	.word	0xffffffff


	//   ....[8]....
        /*004c*/ 	.word	0xffffffff


	//   ....[9]....
        /*0050*/ 	.word	0xffffffff


	//   ....[10]....
        /*0054*/ 	.word	0x0500006f


	//   ....[11]....
        /*0058*/ 	.word	0x0500006f


	//   ....[12]....
        /*005c*/ 	.word	0x0500006f


	//   ....[13]....
        /*0060*/ 	.word	0x0500006f


	//   ....[14]....
        /*0064*/ 	.word	0x0500006f


	//   ....[15]....
        /*0068*/ 	.word	0x0500006f


	//   ....[16]....
        /*006c*/ 	.word	0x0500006f


	//   ....[17]....
        /*0070*/ 	.word	0x0500006f


	//   ....[18]....
        /*0074*/ 	.word	0x0500006f


	//   ....[19]....
        /*0078*/ 	.word	0x0500006f


	//----- nvinfo : EIATTR_COOP_GROUP_INSTR_OFFSETS
	.align		4
.L_4139:
        /*007c*/ 	.byte	0x04, 0x28
        /*007e*/ 	.short	(.L_4141 - .L_4140)


	//   ....[0]....
.L_4140:
        /*0080*/ 	.word	0x000011a0


	//   ....[1]....
        /*0084*/ 	.word	0x000011b0


	//   ....[2]....
        /*0088*/ 	.word	0x000011e0


	//   ....[3]....
        /*008c*/ 	.word	0x000011f0


	//   ....[4]....
        /*0090*/ 	.word	0x00001220


	//   ....[5]....
        /*0094*/ 	.word	0x00001230


	//   ....[6]....
        /*0098*/ 	.word	0x00001260


	//   ....[7]....
        /*009c*/ 	.word	0x00001270


	//   ....[8]....
        /*00a0*/ 	.word	0x000012a0


	//   ....[9]....
        /*00a4*/ 	.word	0x000012b0


	//   ....[10]....
        /*00a8*/ 	.word	0x00003820


	//   ....[11]....
        /*00ac*/ 	.word	0x000038b0


	//   ....[12]....
        /*00b0*/ 	.word	0x00003920


	//   ....[13]....
        /*00b4*/ 	.word	0x00003980


	//   ....[14]....
        /*00b8*/ 	.word	0x000039f0


	//   ....[15]....
        /*00bc*/ 	.word	0x00003a50


	//   ....[16]....
        /*00c0*/ 	.word	0x00003ac0


	//   ....[17]....
        /*00c4*/ 	.word	0x00003b20


	//   ....[18]....
        /*00c8*/ 	.word	0x00003b90


	//   ....[19]....
        /*00cc*/ 	.word	0x00003bf0


	//----- nvinfo : EIATTR_VRC_CTA_INIT_COUNT
	.align		4
.L_4141:
        /*00d0*/ 	.byte	0x02, 0x4a
	.zero		1
	.zero		1


	//----- nvinfo : EIATTR_EXIT_INSTR_OFFSETS
	.align		4
        /*00d4*/ 	.byte	0x04, 0x1c
        /*00d6*/ 	.short	(.L_4143 - .L_4142)


	//   ....[0]....
.L_4142:
        /*00d8*/ 	.word	0x000037b0


	//----- nvinfo : EIATTR_MAX_THREADS
	.align		4
.L_4143:
        /*00dc*/ 	.byte	0x04, 0x05
        /*00de*/ 	.short	(.L_4145 - .L_4144)
.L_4144:
        /*00e0*/ 	.word	0x00000080
        /*00e4*/ 	.word	0x00000001
        /*00e8*/ 	.word	0x00000001


	//----- nvinfo : EIATTR_CRS_STACK_SIZE
	.align		4
.L_4145:
        /*00ec*/ 	.byte	0x04, 0x1e
        /*00ee*/ 	.short	(.L_4147 - .L_4146)
.L_4146:
        /*00f0*/ 	.word	0x00000000


	//----- nvinfo : EIATTR_CBANK_PARAM_SIZE
	.align		4
.L_4147:
        /*00f4*/ 	.byte	0x03, 0x19
        /*00f6*/ 	.short	0x0128


	//----- nvinfo : EIATTR_PARAM_CBANK
	.align		4
        /*00f8*/ 	.byte	0x04, 0x0a
        /*00fa*/ 	.short	(.L_4149 - .L_4148)
	.align		4
.L_4148:
        /*00fc*/ 	.word	index@(.nv.constant0._ZN10layer_norm13ln_bwd_kernelINS_13Kernel_traitsI6__halfffffjLj512ELj1ELj4ELj1ELj16ENS_18Kernel_traits_baseILj512ES2_ffffjLj128EEEEELb0ELb0ELb1ELb1EEEvNS_9BwdParamsE)
        /*0100*/ 	.short	0x0380
        /*0102*/ 	.short	0x0128


	//----- nvinfo : EIATTR_SW_WAR
	.align		4
.L_4149:
        /*0104*/ 	.byte	0x04, 0x36
        /*0106*/ 	.short	(.L_4151 - .L_4150)
.L_4150:
        /*0108*/ 	.word	0x00000008
.L_4151:


//--------------------- .nv.info._ZN10layer_norm13ln_bwd_kernelINS_13Kernel_traitsI6__halfffffjLj512ELj1ELj4ELj1ELj16ENS_18Kernel_traits_baseILj512ES2_ffffjLj128EEEEELb0ELb1ELb0ELb0EEEvNS_9BwdParamsE --------------------------
	.section	.nv.info._ZN10layer_norm13ln_bwd_kernelINS_13Kernel_traitsI6__halfffffjLj512ELj1ELj4ELj1ELj16ENS_18Kernel_traits_baseILj512ES2_ffffjLj128EEEEELb0ELb1ELb0ELb0EEEvNS_9BwdParamsE,"",@"SHT_CUDA_INFO"
	.sectionflags	@""
	.align	4


	//----- nvinfo : EIATTR_CUDA_API_VERSION
	.align		4
        /*0000*/ 	.byte	0x04, 0x37
        /*0002*/ 	.short	(.L_4153 - .L_4152)
.L_4152:
        /*0004*/ 	.word	0x00000082


	//----- nvinfo : EIATTR_KPARAM_INFO
	.align		4
.L_4153:
        /*0008*/ 	.byte	0x04, 0x17
        /*000a*/ 	.short	(.L_4155 - .L_4154)
.L_4154:
        /*000c*/ 	.word	0x00000000
        /*0010*/ 	.short	0x0000
        /*0012*/ 	.short	0x0000
        /*0014*/ 	.byte	0x00, 0xf0, 0xa1, 0x04


	//----- nvinfo : EIATTR_SPARSE_MMA_MASK
	.align		4
.L_4155:
        /*0018*/ 	.byte	0x03, 0x50
        /*001a*/ 	.short	0x0000


	//----- nvinfo : EIATTR_MAXREG_COUNT
	.align		4
        /*001c*/ 	.byte	0x03, 0x1b
        /*001e*/ 	.short	0x00ff


	//----- nvinfo : EIATTR_NUM_BARRIERS
	.align		4
        /*0020*/ 	.byte	0x02, 0x4c
        /*0022*/ 	.byte	0x01
	.zero		1


	//----- nvinfo : EIATTR_MERCURY_ISA_VERSION
	.align		4
        /*0024*/ 	.byte	0x03, 0x5f
        /*0026*/ 	.short	0x0101


	//----- nvinfo : EIATTR_COOP_GROUP_MASK_REGIDS
	.align		4
        /*0028*/ 	.byte	0x04, 0x29
        /*002a*/ 	.short	(.L_4157 - .L_4156)


	//   ....[0]....
.L_4156:
        /*002c*/ 	.word	0xffffffff


	//   ....[1]....
        /*0030*/ 	.word	0xffffffff


	//   ....[2]....
        /*0034*/ 	.word	0xffffffff


	//   ....[3]....
        /*0038*/ 	.word	0xffffffff


	//   ....[4]....
        /*003c*/ 	.word	0xffffffff


	//   ....[5]....
        /*0040*/ 	.word	0xffffffff


	//   ....[6]....
        /*0044*/ 	.word	0xffffffff


	//   ....[7]....
        /*0048*/ 	.word	0xffffffff


	//   ....[8]....
        /*004c*/ 	.word	0xffffffff


	//   ....[9]....
        /*0050*/ 	.word	0xffffffff


	//   ....[10]....
        /*0054*/ 	.word	0x0500006b


	//   ....[11]....
        /*0058*/ 	.word	0x0500006b


	//   ....[12]....
        /*005c*/ 	.word	0x0500006b


	//   ....[13]....
        /*0060*/ 	.word	0x0500006b


	//   ....[14]....
        /*0064*/ 	.word	0x0500006b


	//   ....[15]....
        /*0068*/ 	.word	0x0500006b


	//   ....[16]....
        /*006c*/ 	.word	0x0500006b


	//   ....[17]....
        /*0070*/ 	.word	0x0500006b


	//   ....[18]....
        /*0074*/ 	.word	0x0500006b


	//   ....[19]....
        /*0078*/ 	.word	0x0500006b


	//----- nvinfo : EIATTR_COOP_GROUP_INSTR_OFFSETS
	.align		4
.L_4157:
        /*007c*/ 	.byte	0x04, 0x28
        /*007e*/ 	.short	(.L_4159 - .L_4158)


	//   ....[0]....
.L_4158:
        /*0080*/ 	.word	0x00002120


	//   ....[1]....
        /*0084*/ 	.word	0x00002130


	//   ....[2]....
        /*0088*/ 	.word	0x00002160


	//   ....[3]....
        /*008c*/ 	.word	0x00002170


	//   ....[4]....
        /*0090*/ 	.word	0x000021a0


	//   ....[5]....
        /*0094*/ 	.word	0x000021b0


	//   ....[6]....
        /*0098*/ 	.word	0x000021e0


	//   ....[7]....
        /*009c*/ 	.word	0x000021f0


	//   ....[8]....
        /*00a0*/ 	.word	0x00002220


	//   ....[9]....
        /*00a4*/ 	.word	0x00002230


	//   ....[10]....
        /*00a8*/ 	.word	0x000055c0


	//   ....[11]....
        /*00ac*/ 	.word	0x00005650


	//   ....[12]....
        /*00b0*/ 	.word	0x000056c0


	//   ....[13]....
        /*00b4*/ 	.word	0x00005720


	//   ....[14]....
        /*00b8*/ 	.word	0x00005790


	//   ....[15]....
        /*00bc*/ 	.word	0x000057f0


	//   ....[16]....
        /*00c0*/ 	.word	0x00005860


	//   ....[17]....
        /*00c4*/ 	.word	0x000058c0


	//   ....[18]....
        /*00c8*/ 	.word	0x00005930


	//   ....[19]....
        /*00cc*/ 	.word	0x00005990


	//----- nvinfo : EIATTR_VRC_CTA_INIT_COUNT
	.align		4
.L_4159:
        /*00d0*/ 	.byte	0x02, 0x4a
	.zero		1
	.zero		1


	//----- nvinfo : EIATTR_EXIT_INSTR_OFFSETS
	.align		4
        /*00d4*/ 	.byte	0x04, 0x1c
        /*00d6*/ 	.short	(.L_4161 - .L_4160)


	//   ....[0]....
.L_4160:
        /*00d8*/ 	.word	0x000054d0


	//   ....[1]....
        /*00dc*/ 	.word	0x00005550


	//----- nvinfo : EIATTR_MAX_THREADS
	.align		4
.L_4161:
        /*00e0*/ 	.byte	0x04, 0x05
        /*00e2*/ 	.short	(.L_4163 - .L_4162)
.L_4162:
        /*00e4*/ 	.word	0x00000080
        /*00e8*/ 	.word	0x00000001
        /*00ec*/ 	.word	0x00000001


	//----- nvinfo : EIATTR_CRS_STACK_SIZE
	.align		4
.L_4163:
        /*00f0*/ 	.byte	0x04, 0x1e
        /*00f2*/ 	.short	(.L_4165 - .L_4164)
.L_4164:
        /*00f4*/ 	.word	0x00000000


	//----- nvinfo : EIATTR_CBANK_PARAM_SIZE
	.align		4
.L_4165:
        /*00f8*/ 	.byte	0x03, 0x19
        /*00fa*/ 	.short	0x0128


	//----- nvinfo : EIATTR_PARAM_CBANK
	.align		4
        /*00fc*/ 	.byte	0x04, 0x0a
        /*00fe*/ 	.short	(.L_4167 - .L_4166)
	.align		4
.L_4166:
        /*0100*/ 	.word	index@(.nv.constant0._ZN10layer_norm13ln_bwd_kernelINS_13Kernel_traitsI6__halfffffjLj512ELj1ELj4ELj1ELj16ENS_18Kernel_traits_baseILj512ES2_ffffjLj128EEEEELb0ELb1ELb0ELb0EEEvNS_9BwdParamsE)
        /*0104*/ 	.short	0x0380
        /*0106*/ 	.short	0x0128


	//----- nvinfo : EIATTR_SW_WAR
	.align		4
.L_4167:
        /*0108*/ 	.byte	0x04, 0x36
        /*010a*/ 	.short	(.L_4169 - .L_4168)
.L_4168:
        /*010c*/ 	.word	0x00000008
.L_4169:


//--------------------- .nv.info._ZN10layer_norm13ln_bwd_kernelINS_13Kernel_traitsI6__halfffffjLj512ELj1ELj4ELj1ELj16ENS_18Kernel_traits_baseILj512ES2_ffffjLj128EEEEELb0ELb1ELb0ELb1EEEvNS_9BwdParamsE --------------------------
	.section	.nv.info._ZN10layer_norm13ln_bwd_kernelINS_13Kernel_traitsI6__halfffffjLj512ELj1ELj4ELj1ELj16ENS_18Kernel_traits_baseILj512ES2_ffffjLj128EEEEELb0ELb1ELb0ELb1EEEvNS_9BwdParamsE,"",@"SHT_CUDA_INFO"
	.sectionflags	@""
	.align	4


	//----- nvinfo : EIATTR_CUDA_API_VERSION
	.align		4
        /*0000*/ 	.byte	0x04, 0x37
        /*0002*/ 	.short	(.L_4171 - .L_4170)
.L_4170:
        /*0004*/ 	.word	0x00000082


	//----- nvinfo : EIATTR_KPARAM_INFO
	.align		4
.L_4171:
        /*0008*/ 	.byte	0x04, 0x17
        /*000a*/ 	.short	(.L_4173 - .L_4172)
.L_4172:
        /*000c*/ 	.word	0x00000000
        /*0010*/ 	.short	0x0000
        /*0012*/ 	.short	0x0000
        /*0014*/ 	.byte	0x00, 0xf0, 0xa1, 0x04


	//----- nvinfo : EIATTR_SPARSE_MMA_MASK
	.align		4
.L_4173:
        /*0018*/ 	.byte	0x03, 0x50
        /*001a*/ 	.short	0x0000


	//----- nvinfo : EIATTR_MAXREG_COUNT
	.align		4
        /*001c*/ 	.byte	0x03, 0x1b
        /*001e*/ 	.short	0x00ff


	//----- nvinfo : EIATTR_NUM_BARRIERS
	.align		4
        /*0020*/ 	.byte	0x02, 0x4c
        /*0022*/ 	.byte	0x01
	.zero		1


	//----- nvinfo : EIATTR_MERCURY_ISA_VERSION
	.align		4
        /*0024*/ 	.byte	0x03, 0x5f
        /*0026*/ 	.short	0x0101


	//----- nvinfo : EIATTR_COOP_GROUP_MASK_REGIDS
	.align		4
        /*0028*/ 	.byte	0x04, 0x29
        /*002a*/ 	.short	(.L_4175 - .L_4174)


	//   ....[0]....
.L_4174:
        /*002c*/ 	.word	0xffffffff


	//   ....[1]....
        /*0030*/ 	.word	0xffffffff


	//   ....[2]....
        /*0034*/ 	.word	0xffffffff


	//   ....[3]....
        /*0038*/ 	.word	0xffffffff


	//   ....[4]....
        /*003c*/ 	.word	0xffffffff


	//   ....[5]....
        /*0040*/ 	.word	0xffffffff


	//   ....[6]....
        /*0044*/ 	.word	0xffffffff


	//   ....[7]....
        /*0048*/ 	.word	0xffffffff


	//   ....[8]....
        /*004c*/ 	.word	0xffffffff


	//   ....[9]....
        /*0050*/ 	.word	0xffffffff


	//   ....[10]....
        /*0054*/ 	.word	0x05000032


	//   ....[11]....
        /*0058*/ 	.word	0x05000032


	//   ....[12]....
        /*005c*/ 	.word	0x05000032


	//   ....[13]....
        /*0060*/ 	.word	0x05000032


	//   ....[14]....
        /*0064*/ 	.word	0x05000032


	//   ....[15]....
        /*0068*/ 	.word	0x05000032


	//   ....[16]....
        /*006c*/ 	.word	0x05000032


	//   ....[17]....
        /*0070*/ 	.word	0x05000032


	//   ....[18]....
        /*0074*/ 	.word	0x05000032


	//   ....[19]....
        /*0078*/ 	.word	0x05000032


	//----- nvinfo : EIATTR_COOP_GROUP_INSTR_OFFSETS
	.align		4
.L_4175:
        /*007c*/ 	.byte	0x04, 0x28
        /*007e*/ 	.short	(.L_4177 - .L_4176)


	//   ....[0]....
.L_4176:
        /*0080*/ 	.word	0x00001b80


	//   ....[1]....
        /*0084*/ 	.word	0x00001b90


	//   ....[2]....
        /*0088*/ 	.word	0x00001bc0


	//   ....[3]....
        /*008c*/ 	.word	0x00001bd0


	//   ....[4]....
        /*0090*/ 	.word	0x00001c00


	//   ....[5]....
        /*0094*/ 	.word	0x00001c10


	//   ....[6]....
        /*0098*/ 	.word	0x00001c40


	//   ....[7]....
        /*009c*/ 	.word	0x00001c50


	//   ....[8]....
        /*00a0*/ 	.word	0x00001c80


	//   ....[9]....
        /*00a4*/ 	.word	0x00001c90


	//   ....[10]....
        /*00a8*/ 	.word	0x00004c60


	//   ....[11]....
        /*00ac*/ 	.word	0x00004cf0


	//   ....[12]....
        /*00b0*/ 	.word	0x00004d60


	//   ....[13]....
        /*00b4*/ 	.word	0x00004db0


	//   ....[14]....
        /*00b8*/ 	.word	0x00004e20


	//   ....[15]....
        /*00bc*/ 	.word	0x00004e70


	//   ....[16]....
        /*00c0*/ 	.word	0x00004ee0


	//   ....[17]....
        /*00c4*/ 	.word	0x00004f30


	//   ....[18]....
        /*00c8*/ 	.word	0x00004fa0


	//   ....[19]....
        /*00cc*/ 	.word	0x00004ff0


	//----- nvinfo : EIATTR_VRC_CTA_INIT_COUNT
	.align		4
.L_4177:
        /*00d0*/ 	.byte	0x02, 0x4a
	.zero		1
	.zero		1


	//----- nvinfo : EIATTR_EXIT_INSTR_OFFSETS
	.align		4
        /*00d4*/ 	.byte	0x04, 0x1c
        /*00d6*/ 	.short	(.L_4179 - .L_4178)


	//   ....[0]....
.L_4178:
        /*00d8*/ 	.word	0x00004bf0


	//----- nvinfo : EIATTR_MAX_THREADS
	.align		4
.L_4179:
        /*00dc*/ 	.byte	0x04, 0x05
        /*00de*/ 	.short	(.L_4181 - .L_4180)
.L_4180:
        /*00e0*/ 	.word	0x00000080
        /*00e4*/ 	.word	0x00000001
        /*00e8*/ 	.word	0x00000001


	//----- nvinfo : EIATTR_CRS_STACK_SIZE
	.align		4
.L_4181:
        /*00ec*/ 	.byte	0x04, 0x1e
        /*00ee*/ 	.short	(.L_4183 - .L_4182)
.L_4182:
        /*00f0*/ 	.word	0x00000000


	//----- nvinfo : EIATTR_CBANK_PARAM_SIZE
	.align		4
.L_4183:
        /*00f4*/ 	.byte	0x03, 0x19
        /*00f6*/ 	.short	0x0128


	//----- nvinfo : EIATTR_PARAM_CBANK
	.align		4
        /*00f8*/ 	.byte	0x04, 0x0a
        /*00fa*/ 	.short	(.L_4185 - .L_4184)
	.align		4
.L_4184:
        /*00fc*/ 	.word	index@(.nv.constant0._ZN10layer_norm13ln_bwd_kernelINS_13Kernel_traitsI6__halfffffjLj512ELj1ELj4ELj1ELj16ENS_18Kernel_traits_baseILj512ES2_ffffjLj128EEEEELb0ELb1ELb0ELb1EEEvNS_9BwdParamsE)
        /*0100*/ 	.short	0x0380
        /*0102*/ 	.short	0x0128


	//----- nvinfo : EIATTR_SW_WAR
	.align		4
.L_4185:
        /*0104*/ 	.byte	0x04, 0x36
        /*0106*/ 	.short	(.L_4187 - .L_4186)
.L_4186:
        /*0108*/ 	.word	0x00000008
.L_4187:


//--------------------- .nv.info._ZN10layer_norm13ln_bwd_kernelINS_13Kernel_traitsI6__halfffffjLj512ELj1ELj4ELj1ELj16ENS_18Kernel_traits_baseILj512ES2_ffffjLj128EEEEELb0ELb1ELb1ELb0EEEvNS_9BwdParamsE --------------------------
	.section	.nv.info._ZN10layer_norm13ln_bwd_kernelINS_13Kernel_traitsI6__halfffffjLj512ELj1ELj4ELj1ELj16ENS_18Kernel_traits_baseILj512ES2_ffffjLj128EEEEELb0ELb1ELb1ELb0EEEvNS_9BwdParamsE,"",@"SHT_CUDA_INFO"
	.sectionflags	@""
	.align	4


	//----- nvinfo : EIATTR_CUDA_API_VERSION
	.align		4
        /*0000*/ 	.byte	0x04, 0x37
        /*0002*/ 	.short	(.L_4189 - .L_4188)
.L_4188:
        /*0004*/ 	.word	0x00000082


	//----- nvinfo : EIATTR_KPARAM_INFO
	.align		4
.L_4189:
        /*0008*/ 	.byte	0x04, 0x17
        /*000a*/ 	.short	(.L_4191 - .L_4190)
.L_4190:
        /*000c*/ 	.word	0x00000000
        /*0010*/ 	.short	0x0000
        /*0012*/ 	.short	0x0000
        /*0014*/ 	.byte	0x00, 0xf0, 0xa1, 0x04


	//----- nvinfo : EIATTR_SPARSE_MMA_MASK
	.align		4
.L_4191:
        /*0018*/ 	.byte	0x03, 0x50
        /*001a*/ 	.short	0x0000


	//----- nvinfo : EIATTR_MAXREG_COUNT
	.align		4
        /*001c*/ 	.byte	0x03, 0x1b
        /*001e*/ 	.short	0x00ff


	//----- nvinfo : EIATTR_NUM_BARRIERS
	.align		4
        /*0020*/ 	.byte	0x02, 0x4c
        /*0022*/ 	.byte	0x01
	.zero		1


	//----- nvinfo : EIATTR_MERCURY_ISA_VERSION
	.align		4
        /*0024*/ 	.byte	0x03, 0x5f
        /*0026*/ 	.short	0x0101


	//----- nvinfo : EIATTR_COOP_GROUP_MASK_REGIDS
	.align		4
        /*0028*/ 	.byte	0x04, 0x29
        /*002a*/ 	.short	(.L_4193 - .L_4192)


	//   ....[0]....
.L_4192:
        /*002c*/ 	.word	0xffffffff


	//   ....[1]....
        /*0030*/ 	.word	0xffffffff


	//   ....[2]....
        /*0034*/ 	.word	0xffffffff


	//   ....[3]....
        /*0038*/ 	.word	0xffffffff


	//   ....[4]....
        /*003c*/ 	.word	0xffffffff


	//   ....[5]....
        /*0040*/ 	.word	0xffffffff


	//   ....[6]....
        /*0044*/ 	.word	0xffffffff


	//   ....[7]....
        /*0048*/ 	.word	0xffffffff


	//   ....[8]....
        /*004c*/ 	.word	0xffffffff


	//   ....[9]....
        /*0050*/ 	.word	0xffffffff


	//   ....[10]....
        /*0054*/ 	.word	0x05000081


	//   ....[11]....
        /*0058*/ 	.word	0x05000081


	//   ....[12]....
        /*005c*/ 	.word	0x05000081


	//   ....[13]....
        /*0060*/ 	.word	0x05000081


	//   ....[14]....
        /*0064*/ 	.word	0x05000081


	//   ....[15]....
        /*0068*/ 	.word	0x05000081


	//   ....[16]....
        /*006c*/ 	.word	0x05000081


	//   ....[17]....
        /*0070*/ 	.word	0x05000081


	//   ....[18]....
        /*0074*/ 	.word	0x05000081


	//   ....[19]....
        /*0078*/ 	.word	0x05000081


	//----- nvinfo : EIATTR_COOP_GROUP_INSTR_OFFSETS
	.align		4
.L_4193:
        /*007c*/ 	.byte	0x04, 0x28
        /*007e*/ 	.short	(.L_4195 - .L_4194)


	//   ....[0]....
.L_4194:
        /*0080*/ 	.word	0x000019d0


	//   ....[1]....
        /*0084*/ 	.word	0x000019e0


	//   ....[2]....
        /*0088*/ 	.word	0x00001a10


	//   ....[3]....
        /*008c*/ 	.word	0x00001a20


	//   ....[4]....
        /*0090*/ 	.word	0x00001a50


	//   ....[5]....
        /*0094*/ 	.word	0x00001a60


	//   ....[6]....
        /*0098*/ 	.word	0x00001a90


	//   ....[7]....
        /*009c*/ 	.word	0x00001aa0


	//   ....[8]....
        /*00a0*/ 	.word	0x00001ad0


	//   ....[9]....
        /*00a4*/ 	.word	0x00001ae0


	//   ....[10]....
        /*00a8*/ 	.word	0x00005920


	//   ....[11]....
        /*00ac*/ 	.word	0x000059b0


	//   ....[12]....
        /*00b0*/ 	.word	0x00005a20


	//   ....[13]....
        /*00b4*/ 	.word	0x00005a80


	//   ....[14]....
        /*00b8*/ 	.word	0x00005af0


	//   ....[15]....
        /*00bc*/ 	.word	0x00005b50


	//   ....[16]....
        /*00c0*/ 	.word	0x00005bc0


	//   ....[17]....
        /*00c4*/ 	.word	0x00005c20


	//   ....[18]....
        /*00c8*/ 	.word	0x00005c90


	//   ....[19]....
        /*00cc*/ 	.word	0x00005cf0


	//----- nvinfo : EIATTR_VRC_CTA_INIT_COUNT
	.align		4
.L_4195:
        /*00d0*/ 	.byte	0x02, 0x4a
	.zero		1
	.zero		1


	//----- nvinfo : EIATTR_EXIT_INSTR_OFFSETS
	.align		4
        /*00d4*/ 	.byte	0x04, 0x1c
        /*00d6*/ 	.short	(.L_4197 - .L_4196)


	//   ....[0]....
.L_4196:
        /*00d8*/ 	.word	0x00005830


	//   ....[1]....
        /*00dc*/ 	.word	0x000058b0


	//----- nvinfo : EIATTR_MAX_THREADS
	.align		4
.L_4197:
        /*00e0*/ 	.byte	0x04, 0x05
        /*00e2*/ 	.short	(.L_4199 - .L_4198)
.L_4198:
        /*00e4*/ 	.word	0x00000080
        /*00e8*/ 	.word	0x00000001
        /*00ec*/ 	.word	0x00000001


	//----- nvinfo : EIATTR_CRS_STACK_SIZE
	.align		4
.L_4199:
        /*00f0*/ 	.byte	0x04, 0x1e
        /*00f2*/ 	.short	(.L_4201 - .L_4200)
.L_4200:
        /*00f4*/ 	.word	0x00000000


	//----- nvinfo : EIATTR_CBANK_PARAM_SIZE
	.align		4
.L_4201:
        /*00f8*/ 	.byte	0x03, 0x19
        /*00fa*/ 	.short	0x0128


	//----- nvinfo : EIATTR_PARAM_CBANK
	.align		4
        /*00fc*/ 	.byte	0x04, 0x0a
        /*00fe*/ 	.short	(.L_4203 - .L_4202)
	.align		4
.L_4202:
        /*0100*/ 	.word	index@(.nv.constant0._ZN10layer_norm13ln_bwd_kernelINS_13Kernel_traitsI6__halfffffjLj512ELj1ELj4ELj1ELj16ENS_18Kernel_traits_baseILj512ES2_ffffjLj128EEEEELb0ELb1ELb1ELb0EEEvNS_9BwdParamsE)
        /*0104*/ 	.short	0x0380
        /*0106*/ 	.short	0x0128


	//----- nvinfo : EIATTR_SW_WAR
	.align		4
.L_4203:
        /*0108*/ 	.byte	0x04, 0x36
        /*010a*/ 	.short	(.L_4205 - .L_4204)
.L_4204:
        /*010c*/ 	.word	0x00000008
.L_4205:


//--------------------- .nv.info._ZN10layer_norm13ln_bwd_kernelINS_13Kernel_traitsI6__halfffffjLj512ELj1ELj4ELj1ELj16ENS_18Kernel_traits_baseILj512ES2_ffffjLj128EEEEELb0ELb1ELb1ELb1EEEvNS_9BwdParamsE --------------------------
	.section	.nv.info._ZN10layer_norm13ln_bwd_kernelINS_13Kernel_traitsI6__halfffffjLj512ELj1ELj4ELj1ELj16ENS_18Kernel_traits_baseILj512ES2_ffffjLj128EEEEELb0ELb1ELb1ELb1EEEvNS_9BwdParamsE,"",@"SHT_CUDA_INFO"
	.sectionflags	@""
	.align	4


	//----- nvinfo : EIATTR_CUDA_API_VERSION
	.align		4
        /*0000*/ 	.byte	0x04, 0x37
        /*0002*/ 	.short	(.L_4207 - .L_4206)
.L_4206:
        /*0004*/ 	.word	0x00000082


	//----- nvinfo : EIATTR_KPARAM_INFO
	.align		4
.L_4207:
        /*0008*/ 	.byte	0x04, 0x17
        /*000a*/ 	.short	(.L_4209 - .L_4208)
.L_4208:
        /*000c*/ 	.word	0x00000000
        /*0010*/ 	.short	0x0000
        /*0012*/ 	.short	0x0000
        /*0014*/ 	.byte	0x00, 0xf0, 0xa1, 0x04


	//----- nvinfo : EIATTR_SPARSE_MMA_MASK
	.align		4
.L_4209:
        /*0018*/ 	.byte	0x03, 0x50
        /*001a*/ 	.short	0x0000


	//----- nvinfo : EIATTR_MAXREG_COUNT
	.align		4
        /*001c*/ 	.byte	0x03, 0x1b
        /*001e*/ 	.short	0x00ff


	//----- nvinfo : EIATTR_NUM_BARRIERS
	.align		4
        /*0020*/ 	.byte	0x02, 0x4c
        /*0022*/ 	.byte	0x01
	.zero		1


	//----- nvinfo : EIATTR_MERCURY_ISA_VERSION
	.align		4
        /*0024*/ 	.byte	0x03, 0x5f
        /*0026*/ 	.short	0x0101


	//----- nvinfo : EIATTR_COOP_GROUP_MASK_REGIDS
	.align		4
        /*0028*/ 	.byte	0x04, 0x29
        /*002a*/ 	.short	(.L_4211 - .L_4210)


	//   ....[0]....
.L_4210:
        /*002c*/ 	.word	0xffffffff


	//   ....[1]....
        /*0030*/ 	.word	0xffffffff


	//   ....[2]....
        /*0034*/ 	.word	0xffffffff


	//   ....[3]....
        /*0038*/ 	.word	0xffffffff


	//   ....[4]....
        /*003c*/ 	.word	0xffffffff


	//   ....[5]....
        /*0040*/ 	.word	0xffffffff


	//   ....[6]....
        /*0044*/ 	.word	0xffffffff


	//   ....[7]....
        /*0048*/ 	.word	0xffffffff


	//   ....[8]....
        /*004c*/ 	.word	0xffffffff


	//   ....[9]....
        /*0050*/ 	.word	0xffffffff


	//   ....[10]....
        /*0054*/ 	.word	0x05000091


	//   ....[11]....
        /*0058*/ 	.word	0x05000091


	//   ....[12]....
        /*005c*/ 	.word	0x05000091


	//   ....[13]....
        /*0060*/ 	.word	0x05000091


	//   ....[14]....
        /*0064*/ 	.word	0x05000091


	//   ....[15]....
        /*0068*/ 	.word	0x05000091


	//   ....[16]....
        /*006c*/ 	.word	0x05000091


	//   ....[17]....
        /*0070*/ 	.word	0x05000091


	//   ....[18]....
        /*0074*/ 	.word	0x05000091


	//   ....[19]....
        /*0078*/ 	.word	0x05000091


	//----- nvinfo : EIATTR_COOP_GROUP_INSTR_OFFSETS
	.align		4
.L_4211:
        /*007c*/ 	.byte	0x04, 0x28
        /*007e*/ 	.short	(.L_4213 - .L_4212)


	//   ....[0]....
.L_4212:
        /*0080*/ 	.word	0x00001330


	//   ....[1]....
        /*0084*/ 	.word	0x00001340


	//   ....[2]....
        /*0088*/ 	.word	0x00001370


	//   ....[3]....
        /*008c*/ 	.word	0x00001380


	//   ....[4]....
        /*0090*/ 	.word	0x000013b0


	//   ....[5]....
        /*0094*/ 	.word	0x000013c0


	//   ....[6]....
        /*0098*/ 	.word	0x000013f0


	//   ....[7]....
        /*009c*/ 	.word	0x00001400


	//   ....[8]....
        /*00a0*/ 	.word	0x00001430


	//   ....[9]....
        /*00a4*/ 	.word	0x00001440


	//   ....[10]....
        /*00a8*/ 	.word	0x00004cd0


	//   ....[11]....
        /*00ac*/ 	.word	0x00004d60


	//   ....[12]....
        /*00b0*/ 	.word	0x00004dd0


	//   ....[13]....
        /*00b4*/ 	.word	0x00004e30


	//   ....[14]....
        /*00b8*/ 	.word	0x00004ea0


	//   ....[15]....
        /*00bc*/ 	.word	0x00004f00


	//   ....[16]....
        /*00c0*/ 	.word	0x00004f70


	//   ....[17]....
        /*00c4*/ 	.word	0x00004fd0


	//   ....[18]....
        /*00c8*/ 	.word	0x00005040


	//   ....[19]....
        /*00cc*/ 	.word	0x000050a0


	//----- nvinfo : EIATTR_VRC_CTA_INIT_COUNT
	.align		4
.L_4213:
        /*00d0*/ 	.byte	0x02, 0x4a
	.zero		1
	.zero		1


	//----- nvinfo : EIATTR_EXIT_INSTR_OFFSETS
	.align		4
        /*00d4*/ 	.byte	0x04, 0x1c
        /*00d6*/ 	.short	(.L_4215 - .L_4214)


	//   ....[0]....
.L_4214:
        /*00d8*/ 	.word	0x00004c60


	//----- nvinfo : EIATTR_MAX_THREADS
	.align		4
.L_4215:
        /*00dc*/ 	.byte	0x04, 0x05
        /*00de*/ 	.short	(.L_4217 - .L_4216)
.L_4216:
        /*00e0*/ 	.word	0x00000080
        /*00e4*/ 	.word	0x00000001
        /*00e8*/ 	.word	0x00000001


	//----- nvinfo : EIATTR_CRS_STACK_SIZE
	.align		4
.L_4217:
        /*00ec*/ 	.byte	0x04, 0x1e
        /*00ee*/ 	.short	(.L_4219 - .L_4218)
.L_4218:
        /*00f0*/ 	.word	0x00000000


	//----- nvinfo : EIATTR_CBANK_PARAM_SIZE
	.align		4
.L_4219:
        /*00f4*/ 	.byte	0x03, 0x19
        /*00f6*/ 	.short	0x0128


	//----- nvinfo : EIATTR_PARAM_CBANK
	.align		4
        /*00f8*/ 	.byte	0x04, 0x0a
        /*00fa*/ 	.short	(.L_4221 - .L_4220)
	.align		4
.L_4220:
        /*00fc*/ 	.word	index@(.nv.constant0._ZN10layer_norm13ln_bwd_kernelINS_13Kernel_traitsI6__halfffffjLj512ELj1ELj4ELj1ELj16ENS_18Kernel_traits_baseILj512ES2_ffffjLj128EEEEELb0ELb1ELb1ELb1EEEvNS_9BwdParamsE)
        /*0100*/ 	.short	0x0380
        /*0102*/ 	.short	0x0128


	//----- nvinfo : EIATTR_SW_WAR
	.align		4
.L_4221:
        /*0104*/ 	.byte	0x04, 0x36
        /*0106*/ 	.short	(.L_4223 - .L_4222)
.L_4222:
        /*0108*/ 	.word	0x00000008
.L_4223:


//--------------------- .nv.info._ZN10layer_norm13ln_bwd_kernelINS_13Kernel_traitsI6__halfffffjLj512ELj1ELj4ELj1ELj16ENS_18Kernel_traits_baseILj512ES2_ffffjLj128EEEEELb1ELb0ELb0ELb0EEEvNS_9BwdParamsE --------------------------
	.section	.nv.info._ZN10layer_norm13ln_bwd_kernelINS_13Kernel_traitsI6__halfffffjLj512ELj1ELj4ELj1ELj16ENS_18Kernel_traits_baseILj512ES2_ffffjLj128EEEEELb1ELb0ELb0ELb0EEEvNS_9BwdParamsE,"",@"SHT_CUDA_INFO"
	.sectionflags	@""
	.align	4


	//----- nvinfo : EIATTR_CUDA_API_VERSION
	.align		4
        /*0000*/ 	.byte	0x04, 0x37
        /*0002*/ 	.short	(.L_4225 - .L_4224)
.L_4224:
        /*0004*/ 	.word	0x00000082


	//----- nvinfo : EIATTR_KPARAM_INFO
	.align		4
.L_4225:
        /*0008*/ 	.byte	0x04, 0x17
        /*000a*/ 	.short	(.L_4227 - .L_4226)
.L_4226:
        /*000c*/ 	.word	0x00000000
        /*0010*/ 	.short	0x0000
        /*0012*/ 	.short	0x0000
        /*0014*/ 	.byte	0x00, 0xf0, 0xa1, 0x04


	//----- nvinfo : EIATTR_SPARSE_MMA_MASK
	.align		4
.L_4227:
        /*0018*/ 	.byte	0x03, 0x50
        /*001a*/ 	.short	0x0000


	//----- nvinfo : EIATTR_MAXREG_COUNT
	.align		4
        /*001c*/ 	.byte	0x03, 0x1b
        /*001e*/ 	.short	0x00ff


	//----- nvinfo : EIATTR_NUM_BARRIERS
	.align		4
        /*0020*/ 	.byte	0x02, 0x4c
        /*0022*/ 	.byte	0x01
	.zero		1


	//----- nvinfo : EIATTR_MERCURY_ISA_VERSION
	.align		4
        /*0024*/ 	.byte	0x03, 0x5f
        /*0026*/ 	.short	0x0101


	//----- nvinfo : EIATTR_COOP_GROUP_MASK_REGIDS
	.align		4
        /*0028*/ 	.byte	0x04, 0x29
        /*002a*/ 	.short	(.L_4229 - .L_4228)


	//   ....[0]....
.L_4228:
        /*002c*/ 	.word	0xffffffff


	//   ....[1]....
        /*0030*/ 	.word	0xffffffff


	//   ....[2]....
        /*0034*/ 	.word	0xffffffff


	//   ....[3]....
        /*0038*/ 	.word	0xffffffff


	//   ....[4]....
        /*003c*/ 	.word	0xffffffff


	//   ....[5]....
        /*0040*/ 	.word	0xffffffff


	//   ....[6]....
        /*0044*/ 	.word	0xffffffff


	//   ....[7]....
        /*0048*/ 	.word	0xffffffff


	//   ....[8]....
        /*004c*/ 	.word	0xffffffff


	//   ....[9]....
        /*0050*/ 	.word	0xffffffff


	//   ....[10]....
        /*0054*/ 	.word	0x05000064


	//   ....[11]....
        /*0058*/ 	.word	0x05000064


	//   ....[12]....
        /*005c*/ 	.word	0x05000064


	//   ....[13]....
        /*0060*/ 	.word	0x05000064


	//   ....[14]....
        /*0064*/ 	.word	0x05000064


	//   ....[15]....
        /*0068*/ 	.word	0x05000064


	//   ....[16]....
        /*006c*/ 	.word	0x05000064


	//   ....[17]....
        /*0070*/ 	.word	0x05000064


	//   ....[18]....
        /*0074*/ 	.word	0x05000064


	//   ....[19]....
        /*0078*/ 	.word	0x05000064


	//----- nvinfo : EIATTR_COOP_GROUP_INSTR_OFFSETS
	.align		4
.L_4229:
        /*007c*/ 	.byte	0x04, 0x28
        /*007e*/ 	.short	(.L_4231 - .L_4230)


	//   ....[0]....
.L_4230:
        /*0080*/ 	.word	0x000014b0


	//   ....[1]....
        /*0084*/ 	.word	0x000014c0


	//   ....[2]....
        /*0088*/ 	.word	0x000014f0


	//   ....[3]....
        /*008c*/ 	.word	0x00001500


	//   ....[4]....
        /*0090*/ 	.word	0x00001530


	//   ....[5]....
        /*0094*/ 	.word	0x00001540


	//   ....[6]....
        /*0098*/ 	.word	0x00001570


	//   ....[7]....
        /*009c*/ 	.word	0x00001580


	//   ....[8]....
        /*00a0*/ 	.word	0x000015b0


	//   ....[9]....
        /*00a4*/ 	.word	0x000015c0


	//   ....[10]....
        /*00a8*/ 	.word	0x00004440


	//   ....[11]....
        /*00ac*/ 	.word	0x000044e0


	//   ....[12]....
        /*00b0*/ 	.word	0x00004540


	//   ....[13]....
        /*00b4*/ 	.word	0x000045a0


	//   ....[14]....
        /*00b8*/ 	.word	0x00004610


	//   ....[15]....
        /*00bc*/ 	.word	0x00004670


	//   ....[16]....
        /*00c0*/ 	.word	0x000046e0


	//   ....[17]....
        /*00c4*/ 	.word	0x00004740


	//   ....[18]....
        /*00c8*/ 	.word	0x000047b0


	//   ....[19]....
        /*00cc*/ 	.word	0x00004810


	//----- nvinfo : EIATTR_VRC_CTA_INIT_COUNT
	.align		4
.L_4231:
        /*00d0*/ 	.byte	0x02, 0x4a
	.zero		1
	.zero		1


	//----- nvinfo : EIATTR_EXIT_INSTR_OFFSETS
	.align		4
        /*00d4*/ 	.byte	0x04, 0x1c
        /*00d6*/ 	.short	(.L_4233 - .L_4232)


	//   ....[0]....
.L_4232:
        /*00d8*/ 	.word	0x000043b0


	//   ....[1]....
        /*00dc*/ 	.word	0x000043e0


	//----- nvinfo : EIATTR_MAX_THREADS
	.align		4
.L_4233:
        /*00e0*/ 	.byte	0x04, 0x05
        /*00e2*/ 	.short	(.L_4235 - .L_4234)
.L_4234:
        /*00e4*/ 	.word	0x00000080
        /*00e8*/ 	.word	0x00000001
        /*00ec*/ 	.word	0x00000001


	//----- nvinfo : EIATTR_CRS_STACK_SIZE
	.align		4
.L_4235:
        /*00f0*/ 	.byte	0x04, 0x1e
        /*00f2*/ 	.short	(.L_4237 - .L_4236)
.L_4236:
        /*00f4*/ 	.word	0x00000000


	//----- nvinfo : EIATTR_CBANK_PARAM_SIZE
	.align		4
.L_4237:
        /*00f8*/ 	.byte	0x03, 0x19
        /*00fa*/ 	.short	0x0128


	//----- nvinfo : EIATTR_PARAM_CBANK
	.align		4
        /*00fc*/ 	.byte	0x04, 0x0a
        /*00fe*/ 	.short	(.L_4239 - .L_4238)
	.align		4
.L_4238:
        /*0100*/ 	.word	index@(.nv.constant0._ZN10layer_norm13ln_bwd_kernelINS_13Kernel_traitsI6__halfffffjLj512ELj1ELj4ELj1ELj16ENS_18Kernel_traits_baseILj512ES2_ffffjLj128EEEEELb1ELb0ELb0ELb0EEEvNS_9BwdParamsE)
        /*0104*/ 	.short	0x0380
        /*0106*/ 	.short	0x0128


	//----- nvinfo : EIATTR_SW_WAR
	.align		4
.L_4239:
        /*0108*/ 	.byte	0x04, 0x36
        /*010a*/ 	.short	(.L_4241 - .L_4240)
.L_4240:
        /*010c*/ 	.word	0x00000008
.L_4241:


//--------------------- .nv.info._ZN10layer_norm13ln_bwd_kernelINS_13Kernel_traitsI6__halfffffjLj512ELj1ELj4ELj1ELj16ENS_18Kernel_traits_baseILj512ES2_ffffjLj128EEEEELb1ELb0ELb0ELb1EEEvNS_9BwdParamsE --------------------------
	.section	.nv.info._ZN10layer_norm13ln_bwd_kernelINS_13Kernel_traitsI6__halfffffjLj512ELj1ELj4ELj1ELj16ENS_18Kernel_traits_baseILj512ES2_ffffjLj128EEEEELb1ELb0ELb0ELb1EEEvNS_9BwdParamsE,"",@"SHT_CUDA_INFO"
	.sectionflags	@""
	.align	4


	//----- nvinfo : EIATTR_CUDA_API_VERSION
	.align		4
        /*0000*/ 	.byte	0x04, 0x37
        /*0002*/ 	.short	(.L_4243 - .L_4242)
.L_4242:
        /*0004*/ 	.word	0x00000082


	//----- nvinfo : EIATTR_KPARAM_INFO
	.align		4
.L_4243:
        /*0008*/ 	.byte	0x04, 0x17
        /*000a*/ 	.short	(.L_4245 - .L_4244)
.L_4244:
        /*000c*/ 	.word	0x00000000
        /*0010*/ 	.short	0x0000
        /*0012*/ 	.short	0x0000
        /*0014*/ 	.byte	0x00, 0xf0, 0xa1, 0x04


	//----- nvinfo : EIATTR_SPARSE_MMA_MASK
	.align		4
.L_4245:
        /*0018*/ 	.byte	0x03, 0x50
        /*001a*/ 	.short	0x0000


	//----- nvinfo : EIATTR_MAXREG_COUNT
	.align		4
        /*001c*/ 	.byte	0x03, 0x1b
        /*001e*/ 	.short	0x00ff


	//----- nvinfo : EIATTR_NUM_BARRIERS
	.align		4
        /*0020*/ 	.byte	0x02, 0x4c
        /*0022*/ 	.byte	0x01
	.zero		1


	//----- nvinfo : EIATTR_MERCURY_ISA_VERSION
	.align		4
        /*0024*/ 	.byte	0x03, 0x5f
        /*0026*/ 	.short	0x0101


	//----- nvinfo : EIATTR_COOP_GROUP_MASK_REGIDS
	.align		4
        /*0028*/ 	.byte	0x04, 0x29
        /*002a*/ 	.short	(.L_4247 - .L_4246)


	//   ....[0]....
.L_4246:
        /*002c*/ 	.word	0xffffffff


	//   ....[1]....
        /*0030*/ 	.word	0xffffffff


	//   ....[2]....
        /*0034*/ 	.word	0xffffffff


	//   ....[3]....
        /*0038*/ 	.word	0xffffffff


	//   ....[4]....
        /*003c*/ 	.word	0xffffffff


	//   ....[5]....
        /*0040*/ 	.word	0xffffffff


	//   ....[6]....
        /*0044*/ 	.word	0xffffffff


	//   ....[7]....
        /*0048*/ 	.word	0xffffffff


	//   ....[8]....
        /*004c*/ 	.word	0xffffffff


	//   ....[9]....
        /*0050*/ 	.word	0xffffffff


	//   ....[10]....
        /*0054*/ 	.word	0x05000034


	//   ....[11]....
        /*0058*/ 	.word	0x05000034


	//   ....[12]....
        /*005c*/ 	.word	0x05000034


	//   ....[13]....
        /*0060*/ 	.word	0x05000034


	//   ....[14]....
        /*0064*/ 	.word	0x05000034


	//   ....[15]....
        /*0068*/ 	.word	0x05000034


	//   ....[16]....
        /*006c*/ 	.word	0x05000034


	//   ....[17]....
        /*0070*/ 	.word	0x05000034


	//   ....[18]....
        /*0074*/ 	.word	0x05000034


	//   ....[19]....
        /*0078*/ 	.word	0x05000034


	//----- nvinfo : EIATTR_COOP_GROUP_INSTR_OFFSETS
	.align		4
.L_4247:
        /*007c*/ 	.byte	0x04, 0x28
        /*007e*/ 	.short	(.L_4249 - .L_4248)


	//   ....[0]....
.L_4248:
        /*0080*/ 	.word	0x00001a80


	//   ....[1]....
        /*0084*/ 	.word	0x00001a90


	//   ....[2]....
        /*0088*/ 	.word	0x00001ac0


	//   ....[3]....
        /*008c*/ 	.word	0x00001ad0


	//   ....[4]....
        /*0090*/ 	.word	0x00001b00


	//   ....[5]....
        /*0094*/ 	.word	0x00001b10


	//   ....[6]....
        /*0098*/ 	.word	0x00001b40


	//   ....[7]....
        /*009c*/ 	.word	0x00001b50


	//   ....[8]....
        /*00a0*/ 	.word	0x00001b80


	//   ....[9]....
        /*00a4*/ 	.word	0x00001b90


	//   ....[10]....
        /*00a8*/ 	.word	0x00004530


	//   ....[11]....
        /*00ac*/ 	.word	0x000045c0


	//   ....[12]....
        /*00b0*/ 	.word	0x00004630


	//   ....[13]....
        /*00b4*/ 	.word	0x00004690


	//   ....[14]....
        /*00b8*/ 	.word	0x00004700


	//   ....[15]....
        /*00bc*/ 	.word	0x00004760


	//   ....[16]....
        /*00c0*/ 	.word	0x000047d0


	//   ....[17]....
        /*00c4*/ 	.word	0x00004830


	//   ....[18]....
        /*00c8*/ 	.word	0x000048a0


	//   ....[19]....
        /*00cc*/ 	.word	0x00004900


	//----- nvinfo : EIATTR_VRC_CTA_INIT_COUNT
	.align		4
.L_4249:
        /*00d0*/ 	.byte	0x02, 0x4a
	.zero		1
	.zero		1


	//----- nvinfo : EIATTR_EXIT_INSTR_OFFSETS
	.align		4
        /*00d4*/ 	.byte	0x04, 0x1c
        /*00d6*/ 	.short	(.L_4251 - .L_4250)


	//   ....[0]....
.L_4250:
        /*00d8*/ 	.word	0x000044c0


	//----- nvinfo : EIATTR_MAX_THREADS
	.align		4
.L_4251:
        /*00dc*/ 	.byte	0x04, 0x05
        /*00de*/ 	.short	(.L_4253 - .L_4252)
.L_4252:
        /*00e0*/ 	.word	0x00000080
        /*00e4*/ 	.word	0x00000001
        /*00e8*/ 	.word	0x00000001


	//----- nvinfo : EIATTR_CRS_STACK_SIZE
	.align		4
.L_4253:
        /*00ec*/ 	.byte	0x04, 0x1e
        /*00ee*/ 	.short	(.L_4255 - .L_4254)
.L_4254:
        /*00f0*/ 	.word	0x00000000


	//----- nvinfo : EIATTR_CBANK_PARAM_SIZE
	.align		4
.L_4255:
        /*00f4*/ 	.byte	0x03, 0x19
        /*00f6*/ 	.short	0x0128


	//----- nvinfo : EIATTR_PARAM_CBANK
	.align		4
        /*00f8*/ 	.byte	0x04, 0x0a
        /*00fa*/ 	.short	(.L_4257 - .L_4256)
	.align		4
.L_4256:
        /*00fc*/ 	.word	index@(.nv.constant0._ZN10layer_norm13ln_bwd_kernelINS_13Kernel_traitsI6__halfffffjLj512ELj1ELj4ELj1ELj16ENS_18Kernel_traits_baseILj512ES2_ffffjLj128EEEEELb1ELb0ELb0ELb1EEEvNS_9BwdParamsE)
        /*0100*/ 	.short	0x0380
        /*0102*/ 	.short	0x0128


	//----- nvinfo : EIATTR_SW_WAR
	.align		4
.L_4257:
        /*0104*/ 	.byte	0x04, 0x36
        /*0106*/ 	.short	(.L_4259 - .L_4258)
.L_4258:
        /*0108*/ 	.word	0x00000008
.L_4259:


//--------------------- .nv.info._ZN10layer_norm22ln_bwd_finalize_kernelINS_22Kernel_traits_finalizeILj512E6__halfffffjLb0ELj1024ELj4ENS_18Kernel_traits_baseILj512ES2_ffffjLj1024EEEEELb0ELb0EEEvNS_9BwdParamsE --------------------------
	.section	.nv.info._ZN10layer_norm22ln_bwd_finalize_kernelINS_22Kernel_traits_finalizeILj512E6__halfffffjLb0ELj1024ELj4ENS_18Kernel_traits_baseILj512ES2_ffffjLj1024EEEEELb0ELb0EEEvNS_9BwdParamsE,"",@"SHT_CUDA_INFO"
	.sectionflags	@""
	.align	4


	//----- nvinfo : EIATTR_CUDA_API_VERSION
	.align		4
        /*0000*/ 	.byte	0x04, 0x37
        /*0002*/ 	.short	(.L_4261 - .L_4260)
.L_4260:
        /*0004*/ 	.word	0x00000082


	//----- nvinfo : EIATTR_KPARAM_INFO
	.align		4
.L_4261:
        /*0008*/ 	.byte	0x04, 0x17
        /*000a*/ 	.short	(.L_4263 - .L_4262)
.L_4262:
        /*000c*/ 	.word	0x00000000
        /*0010*/ 	.short	0x0000
        /*0012*/ 	.short	0x0000
        /*0014*/ 	.byte	0x00, 0xf0, 0xa1, 0x04


	//----- nvinfo : EIATTR_SPARSE_MMA_MASK
	.align		4
.L_4263:
        /*0018*/ 	.byte	0x03, 0x50
        /*001a*/ 	.short	0x0000


	//----- nvinfo : EIATTR_MAXREG_COUNT
	.align		4
        /*001c*/ 	.byte	0x03, 0x1b
        /*001e*/ 	.short	0x0040


	//----- nvinfo : EIATTR_NUM_BARRIERS
	.align		4
        /*0020*/ 	.byte	0x02, 0x4c
        /*0022*/ 	.byte	0x01
	.zero		1


	//----- nvinfo : EIATTR_MERCURY_ISA_VERSION
	.align		4
        /*0024*/ 	.byte	0x03, 0x5f
        /*0026*/ 	.short	0x0101


	//----- nvinfo : EIATTR_COOP_GROUP_MASK_REGIDS
	.align		4
        /*0028*/ 	.byte	0x04, 0x29
        /*002a*/ 	.short	(.L_4265 - .L_4264)


	//   ....[0]....
.L_4264:
        /*002c*/ 	.word	0xffffffff


	//   ....[1]....
        /*0030*/ 	.word	0xffffffff


	//   ....[2]....
        /*0034*/ 	.word	0xffffffff


	//   ....[3]....
        /*0038*/ 	.word	0xffffffff


	//   ....[4]....
        /*003c*/ 	.word	0xffffffff


	//   ....[5]....
        /*0040*/ 	.word	0xffffffff


	//   ....[6]....
        /*0044*/ 	.word	0xffffffff


	//   ....[7]....
        /*0048*/ 	.word	0xffffffff


	//   ....[8]....
        /*004c*/ 	.word	0xffffffff


	//   ....[9]....
        /*0050*/ 	.word	0xffffffff


	//----- nvinfo : EIATTR_COOP_GROUP_INSTR_OFFSETS
	.align		4
.L_4265:
        /*0054*/ 	.byte	0x04, 0x28
        /*0056*/ 	.short	(.L_4267 - .L_4266)


	//   ....[0]....
.L_4266:
        /*0058*/ 	.word	0x000015e0


	//   ....[1]....
        /*005c*/ 	.word	0x000015f0


	//   ....[2]....
        /*0060*/ 	.word	0x00001620


	//   ....[3]....
        /*0064*/ 	.word	0x00001630


	//   ....[4]....
        /*0068*/ 	.word	0x00001660


	//   ....[5]....
        /*006c*/ 	.word	0x00001670


	//   ....[6]....
        /*0070*/ 	.word	0x000016b0


	//   ....[7]....
        /*0074*/ 	.word	0x000016e0


	//   ....[8]....
        /*0078*/ 	.word	0x00001710


	//   ....[9]....
        /*007c*/ 	.word	0x00001720


	//----- nvinfo : EIATTR_VRC_CTA_INIT_COUNT
	.align		4
.L_4267:
        /*0080*/ 	.byte	0x02, 0x4a
	.zero		1
	.zero		1


	//----- nvinfo : EIATTR_EXIT_INSTR_OFFSETS
	.align		4
        /*0084*/ 	.byte	0x04, 0x1c
        /*0086*/ 	.short	(.L_4269 - .L_4268)


	//   ....[0]....
.L_4268:
        /*0088*/ 	.word	0x00000060


	//   ....[1]....
        /*008c*/ 	.word	0x00001780


	//   ....[2]....
        /*0090*/ 	.word	0x000017b0


	//   ....[3]....
        /*0094*/ 	.word	0x00001870


	//----- nvinfo : EIATTR_MAX_THREADS
	.align		4
.L_4269:
        /*0098*/ 	.byte	0x04, 0x05
        /*009a*/ 	.short	(.L_4271 - .L_4270)
.L_4270:
        /*009c*/ 	.word	0x00000400
        /*00a0*/ 	.word	0x00000001
        /*00a4*/ 	.word	0x00000001


	//----- nvinfo : EIATTR_CRS_STACK_SIZE
	.align		4
.L_4271:
        /*00a8*/ 	.byte	0x04, 0x1e
        /*00aa*/ 	.short	(.L_4273 - .L_4272)
.L_4272:
        /*00ac*/ 	.word	0x00000000


	//----- nvinfo : EIATTR_CBANK_PARAM_SIZE
	.align		4
.L_4273:
        /*00b0*/ 	.byte	0x03, 0x19
        /*00b2*/ 	.short	0x0128


	//----- nvinfo : EIATTR_PARAM_CBANK
	.align		4
        /*00b4*/ 	.byte	0x04, 0x0a
        /*00b6*/ 	.short	(.L_4275 - .L_4274)
	.align		4
.L_4274:
        /*00b8*/ 	.word	index@(.nv.constant0._ZN10layer_norm22ln_bwd_finalize_kernelINS_22Kernel_traits_finalizeILj512E6__halfffffjLb0ELj1024ELj4ENS_18Kernel_traits_baseILj512ES2_ffffjLj1024EEEEELb0ELb0EEEvNS_9BwdParamsE)
        /*00bc*/ 	.short	0x0380
        /*00be*/ 	.short	0x0128


	//----- nvinfo : EIATTR_SW_WAR
	.align		4
.L_4275:
        /*00c0*/ 	.byte	0x04, 0x36
        /*00c2*/ 	.short	(.L_4277 - .L_4276)
.L_4276:
        /*00c4*/ 	.word	0x00000008
.L_4277:


//--------------------- .nv.info._ZN10layer_norm13ln_bwd_kernelINS_13Kernel_traitsI6__halfffffjLj512ELj1ELj4ELj1ELj16ENS_18Kernel_traits_baseILj512ES2_ffffjLj128EEEEELb1ELb0ELb1ELb0EEEvNS_9BwdParamsE --------------------------
	.section	.nv.info._ZN10layer_norm13ln_bwd_kernelINS_13Kernel_traitsI6__halfffffjLj512ELj1ELj4ELj1ELj16ENS_18Kernel_traits_baseILj512ES2_ffffjLj128EEEEELb1ELb0ELb1ELb0EEEvNS_9BwdParamsE,"",@"SHT_CUDA_INFO"
	.sectionflags	@""
	.align	4


	//----- nvinfo : EIATTR_CUDA_API_VERSION
	.align		4
        /*0000*/ 	.byte	0x04, 0x37
        /*0002*/ 	.short	(.L_4279 - .L_4278)
.L_4278:
        /*0004*/ 	.word	0x00000082


	//----- nvinfo : EIATTR_KPARAM_INFO
	.align		4
.L_4279:
        /*0008*/ 	.byte	0x04, 0x17
        /*000a*/ 	.short	(.L_4281 - .L_4280)
.L_4280:
        /*000c*/ 	.word	0x00000000
        /*0010*/ 	.short	0x0000
        /*0012*/ 	.short	0x0000
        /*0014*/ 	.byte	0x00, 0xf0, 0xa1, 0x04


	//----- nvinfo : EIATTR_SPARSE_MMA_MASK
	.align		4
.L_4281:
        /*0018*/ 	.byte	0x03, 0x50
        /*001a*/ 	.short	0x0000


	//----- nvinfo : EIATTR_MAXREG_COUNT
	.align		4
        /*001c*/ 	.byte	0x03, 0x1b
        /*001e*/ 	.short	0x00ff


	//----- nvinfo : EIATTR_NUM_BARRIERS
	.align		4
        /*0020*/ 	.byte	0x02, 0x4c
        /*0022*/ 	.byte	0x01
	.zero		1


	//----- nvinfo : EIATTR_MERCURY_ISA_VERSION
	.align		4
        /*0024*/ 	.byte	0x03, 0x5f
        /*0026*/ 	.short	0x0101


	//----- nvinfo : EIATTR_COOP_GROUP_MASK_REGIDS
	.align		4
        /*0028*/ 	.byte	0x04, 0x29
        /*002a*/ 	.short	(.L_4283 - .L_4282)


	//   ....[0]....
.L_4282:
        /*002c*/ 	.word	0xffffffff


	//   ....[1]....
        /*0030*/ 	.word	0xffffffff


	//   ....[2]....
        /*0034*/ 	.word	0xffffffff


	//   ....[3]....
        /*0038*/ 	.word	0xffffffff


	//   ....[4]....
        /*003c*/ 	.word	0xffffffff


	//   ....[5]....
        /*0040*/ 	.word	0xffffffff


	//   ....[6]....
        /*0044*/ 	.word	0xffffffff


	//   ....[7]....
        /*0048*/ 	.word	0xffffffff


	//   ....[8]....
        /*004c*/ 	.word	0xffffffff


	//   ....[9]....
        /*0050*/ 	.word	0xffffffff


	//   ....[10]....
        /*0054*/ 	.word	0x05000048


	//   ....[11]....
        /*0058*/ 	.word	0x05000048


	//   ....[12]....
        /*005c*/ 	.word	0x05000048


	//   ....[13]....
        /*0060*/ 	.word	0x05000048


	//   ....[14]....
        /*0064*/ 	.word	0x05000048


	//   ....[15]....
        /*0068*/ 	.word	0x05000048


	//   ....[16]....
        /*006c*/ 	.word	0x05000048


	//   ....[17]....
        /*0070*/ 	.word	0x05000048


	//   ....[18]....
        /*0074*/ 	.word	0x05000048


	//   ....[19]....
        /*0078*/ 	.word	0x05000048


	//----- nvinfo : EIATTR_COOP_GROUP_INSTR_OFFSETS
	.align		4
.L_4283:
        /*007c*/ 	.byte	0x04, 0x28
        /*007e*/ 	.short	(.L_4285 - .L_4284)


	//   ....[0]....
.L_4284:
        /*0080*/ 	.word	0x00001aa0


	//   ....[1]....
        /*0084*/ 	.word	0x00001ab0


	//   ....[2]....
        /*0088*/ 	.word	0x00001ae0


	//   ....[3]....
        /*008c*/ 	.word	0x00001af0


	//   ....[4]....
        /*0090*/ 	.word	0x00001b20


	//   ....[5]....
        /*0094*/ 	.word	0x00001b30


	//   ....[6]....
        /*0098*/ 	.word	0x00001b60


	//   ....[7]....
        /*009c*/ 	.word	0x00001b70


	//   ....[8]....
        /*00a0*/ 	.word	0x00001ba0


	//   ....[9]....
        /*00a4*/ 	.word	0x00001bb0


	//   ....[10]....
        /*00a8*/ 	.word	0x000058f0


	//   ....[11]....
        /*00ac*/ 	.word	0x00005980


	//   ....[12]....
        /*00b0*/ 	.word	0x000059e0


	//   ....[13]....
        /*00b4*/ 	.word	0x00005a40


	//   ....[14]....
        /*00b8*/ 	.word	0x00005aa0


	//   ....[15]....
        /*00bc*/ 	.word	0x00005b00


	//   ....[16]....
        /*00c0*/ 	.word	0x00005b60


	//   ....[17]....
        /*00c4*/ 	.word	0x00005bc0


	//   ....[18]....
        /*00c8*/ 	.word	0x00005c20


	//   ....[19]....
        /*00cc*/ 	.word	0x00005c80


	//----- nvinfo : EIATTR_VRC_CTA_INIT_COUNT
	.align		4
.L_4285:
        /*00d0*/ 	.byte	0x02, 0x4a
	.zero		1
	.zero		1


	//----- nvinfo : EIATTR_EXIT_INSTR_OFFSETS
	.align		4
        /*00d4*/ 	.byte	0x04, 0x1c
        /*00d6*/ 	.short	(.L_4287 - .L_4286)


	//   ....[0]....
.L_4286:
        /*00d8*/ 	.word	0x00005860


	//   ....[1]....
        /*00dc*/ 	.word	0x00005890


	//----- nvinfo : EIATTR_MAX_THREADS
	.align		4
.L_4287:
        /*00e0*/ 	.byte	0x04, 0x05
        /*00e2*/ 	.short	(.L_4289 - .L_4288)
.L_4288:
        /*00e4*/ 	.word	0x00000080
        /*00e8*/ 	.word	0x00000001
        /*00ec*/ 	.word	0x00000001


	//----- nvinfo : EIATTR_CRS_STACK_SIZE
	.align		4
.L_4289:
        /*00f0*/ 	.byte	0x04, 0x1e
        /*00f2*/ 	.short	(.L_4291 - .L_4290)
.L_4290:
        /*00f4*/ 	.word	0x00000000


	//----- nvinfo : EIATTR_CBANK_PARAM_SIZE
	.align		4
.L_4291:
        /*00f8*/ 	.byte	0x03, 0x19
        /*00fa*/ 	.short	0x0128


	//----- nvinfo : EIATTR_PARAM_CBANK
	.align		4
        /*00fc*/ 	.byte	0x04, 0x0a
        /*00fe*/ 	.short	(.L_4293 - .L_4292)
	.align		4
.L_4292:
        /*0100*/ 	.word	index@(.nv.constant0._ZN10layer_norm13ln_bwd_kernelINS_13Kernel_traitsI6__halfffffjLj512ELj1ELj4ELj1ELj16ENS_18Kernel_traits_baseILj512ES2_ffffjLj128EEEEELb1ELb0ELb1ELb0EEEvNS_9BwdParamsE)
        /*0104*/ 	.short	0x0380
        /*0106*/ 	.short	0x0128


	//----- nvinfo : EIATTR_SW_WAR
	.align		4
.L_4293:
        /*0108*/ 	.byte	0x04, 0x36
        /*010a*/ 	.short	(.L_4295 - .L_4294)
.L_4294:
        /*010c*/ 	.word	0x00000008
.L_4295:


//--------------------- .nv.info._ZN10layer_norm22ln_bwd_finalize_kernelINS_22Kernel_traits_finalizeILj512E6__halfffffjLb0ELj1024ELj4ENS_18Kernel_traits_baseILj512ES2_ffffjLj1024EEEEELb0ELb1EEEvNS_9BwdParamsE --------------------------
	.section	.nv.info._ZN10layer_norm22ln_bwd_finalize_kernelINS_22Kernel_traits_finalizeILj512E6__halfffffjLb0ELj1024ELj4ENS_18Kernel_traits_baseILj512ES2_ffffjLj1024EEEEELb0ELb1EEEvNS_9BwdParamsE,"",@"SHT_CUDA_INFO"
	.sectionflags	@""
	.align	4


	//----- nvinfo : EIATTR_CUDA_API_VERSION
	.align		4
        /*0000*/ 	.byte	0x04, 0x37
        /*0002*/ 	.short	(.L_4297 - .L_4296)
.L_4296:
        /*0004*/ 	.word	0x00000082


	//----- nvinfo : EIATTR_KPARAM_INFO
	.align		4
.L_4297:
        /*0008*/ 	.byte	0x04, 0x17
        /*000a*/ 	.short	(.L_4299 - .L_4298)
.L_4298:
        /*000c*/ 	.word	0x00000000
        /*0010*/ 	.short	0x0000
        /*0012*/ 	.short	0x0000
        /*0014*/ 	.byte	0x00, 0xf0, 0xa1, 0x04


	//----- nvinfo : EIATTR_SPARSE_MMA_MASK
	.align		4
.L_4299:
        /*0018*/ 	.byte	0x03, 0x50
        /*001a*/ 	.short	0x0000


	//----- nvinfo : EIATTR_MAXREG_COUNT
	.align		4
        /*001c*/ 	.byte	0x03, 0x1b
        /*001e*/ 	.short	0x0040


	//----- nvinfo : EIATTR_NUM_BARRIERS
	.align		4
        /*0020*/ 	.byte	0x02, 0x4c
        /*0022*/ 	.byte	0x01
	.zero		1


	//----- nvinfo : EIATTR_MERCURY_ISA_VERSION
	.align		4
        /*0024*/ 	.byte	0x03, 0x5f
        /*0026*/ 	.short	0x0101


	//----- nvinfo : EIATTR_COOP_GROUP_MASK_REGIDS
	.align		4
        /*0028*/ 	.byte	0x04, 0x29
        /*002a*/ 	.short	(.L_4301 - .L_4300)


	//   ....[0]....
.L_4300:
        /*002c*/ 	.word	0xffffffff


	//   ....[1]....
        /*0030*/ 	.word	0xffffffff


	//   ....[2]....
        /*0034*/ 	.word	0xffffffff


	//   ....[3]....
        /*0038*/ 	.word	0xffffffff


	//   ....[4]....
        /*003c*/ 	.word	0xffffffff


	//   ....[5]....
        /*0040*/ 	.word	0xffffffff


	//   ....[6]....
        /*0044*/ 	.word	0xffffffff


	//   ....[7]....
        /*0048*/ 	.word	0xffffffff


	//   ....[8]....
        /*004c*/ 	.word	0xffffffff


	//   ....[9]....
        /*0050*/ 	.word	0xffffffff


	//----- nvinfo : EIATTR_COOP_GROUP_INSTR_OFFSETS
	.align		4
.L_4301:
        /*0054*/ 	.byte	0x04, 0x28
        /*0056*/ 	.short	(.L_4303 - .L_4302)


	//   ....[0]....
.L_4302:
        /*0058*/ 	.word	0x00001630


	//   ....[1]....
        /*005c*/ 	.word	0x00001640


	//   ....[2]....
        /*0060*/ 	.word	0x00001670


	//   ....[3]....
        /*0064*/ 	.word	0x00001680


	//   ....[4]....
        /*0068*/ 	.word	0x000016b0


	//   ....[5]....
        /*006c*/ 	.word	0x000016d0


	//   ....[6]....
        /*0070*/ 	.word	0x00001700


	//   ....[7]....
        /*0074*/ 	.word	0x00001710


	//   ....[8]....
        /*0078*/ 	.word	0x00001740


	//   ....[9]....
        /*007c*/ 	.word	0x00001750


	//----- nvinfo : EIATTR_VRC_CTA_INIT_COUNT
	.align		4
.L_4303:
        /*0080*/ 	.byte	0x02, 0x4a
	.zero		1
	.zero		1


	//----- nvinfo : EIATTR_EXIT_INSTR_OFFSETS
	.align		4
        /*0084*/ 	.byte	0x04, 0x1c
        /*0086*/ 	.short	(.L_4305 - .L_4304)


	//   ....[0]....
.L_4304:
        /*0088*/ 	.word	0x00000070


	//   ....[1]....
        /*008c*/ 	.word	0x000017b0


	//   ....[2]....
        /*0090*/ 	.word	0x00001880


	//----- nvinfo : EIATTR_MAX_THREADS
	.align		4
.L_4305:
        /*0094*/ 	.byte	0x04, 0x05
        /*0096*/ 	.short	(.L_4307 - .L_4306)
.L_4306:
        /*0098*/ 	.word	0x00000400
        /*009c*/ 	.word	0x00000001
        /*00a0*/ 	.word	0x00000001


	//----- nvinfo : EIATTR_CRS_STACK_SIZE
	.align		4
.L_4307:
        /*00a4*/ 	.byte	0x04, 0x1e
        /*00a6*/ 	.short	(.L_4309 - .L_4308)
.L_4308:
        /*00a8*/ 	.word	0x00000000


	//----- nvinfo : EIATTR_CBANK_PARAM_SIZE
	.align		4
.L_4309:
        /*00ac*/ 	.byte	0x03, 0x19
        /*00ae*/ 	.short	0x0128


	//----- nvinfo : EIATTR_PARAM_CBANK
	.align		4
        /*00b0*/ 	.byte	0x04, 0x0a
        /*00b2*/ 	.short	(.L_4311 - .L_4310)
	.align		4
.L_4310:
        /*00b4*/ 	.word	index@(.nv.constant0._ZN10layer_norm22ln_bwd_finalize_kernelINS_22Kernel_traits_finalizeILj512E6__halfffffjLb0ELj1024ELj4ENS_18Kernel_traits_baseILj512ES2_ffffjLj1024EEEEELb0ELb1EEEvNS_9BwdParamsE)
        /*00b8*/ 	.short	0x0380
        /*00ba*/ 	.short	0x0128


	//----- nvinfo : EIATTR_SW_WAR
	.align		4
.L_4311:
        /*00bc*/ 	.byte	0x04, 0x36
        /*00be*/ 	.short	(.L_4313 - .L_4312)
.L_4312:
        /*00c0*/ 	.word	0x00000008
.L_4313:


//--------------------- .nv.info._ZN10layer_norm13ln_bwd_kernelINS_13Kernel_traitsI6__halfffffjLj512ELj1ELj4ELj1ELj16ENS_18Kernel_traits_baseILj512ES2_ffffjLj128EEEEELb1ELb0ELb1ELb1EEEvNS_9BwdParamsE --------------------------
	.section	.nv.info._ZN10layer_norm13ln_bwd_kernelINS_13Kernel_traitsI6__halfffffjLj512ELj1ELj4ELj1ELj16ENS_18Kernel_traits_baseILj512ES2_ffffjLj128EEEEELb1ELb0ELb1ELb1EEEvNS_9BwdParamsE,"",@"SHT_CUDA_INFO"
	.sectionflags	@""
	.align	4


	//----- nvinfo : EIATTR_CUDA_API_VERSION
	.align		4
        /*0000*/ 	.byte	0x04, 0x37
        /*0002*/ 	.short	(.L_4315 - .L_4314)
.L_4314:
        /*0004*/ 	.word	0x00000082


	//----- nvinfo : EIATTR_KPARAM_INFO
	.align		4
.L_4315:
        /*0008*/ 	.byte	0x04, 0x17
        /*000a*/ 	.short	(.L_4317 - .L_4316)
.L_4316:
        /*000c*/ 	.word	0x00000000
        /*0010*/ 	.short	0x0000
        /*0012*/ 	.short	0x0000
        /*0014*/ 	.byte	0x00, 0xf0, 0xa1, 0x04


	//----- nvinfo : EIATTR_SPARSE_MMA_MASK
	.align		4
.L_4317:
        /*0018*/ 	.byte	0x03, 0x50
        /*001a*/ 	.short	0x0000


	//----- nvinfo : EIATTR_MAXREG_COUNT
	.align		4
        /*001c*/ 	.byte	0x03, 0x1b
        /*001e*/ 	.short	0x00ff


	//----- nvinfo : EIATTR_NUM_BARRIERS
	.align		4
        /*0020*/ 	.byte	0x02, 0x4c
        /*0022*/ 	.byte	0x01
	.zero		1


	//----- nvinfo : EIATTR_MERCURY_ISA_VERSION
	.align		4
        /*0024*/ 	.byte	0x03, 0x5f
        /*0026*/ 	.short	0x0101


	//----- nvinfo : EIATTR_COOP_GROUP_MASK_REGIDS
	.align		4
        /*0028*/ 	.byte	0x04, 0x29
        /*002a*/ 	.short	(.L_4319 - .L_4318)


	//   ....[0]....
.L_4318:
        /*002c*/ 	.word	0xffffffff


	//   ....[1]....
        /*0030*/ 	.word	0xffffffff


	//   ....[2]....
        /*0034*/ 	.word	0xffffffff


	//   ....[3]....
        /*0038*/ 	.word	0xffffffff


	//   ....[4]....
        /*003c*/ 	.word	0xffffffff


	//   ....[5]....
        /*0040*/ 	.word	0xffffffff


	//   ....[6]....
        /*0044*/ 	.word	0xffffffff


	//   ....[7]....
        /*0048*/ 	.word	0xffffffff


	//   ....[8]....
        /*004c*/ 	.word	0xffffffff


	//   ....[9]....
        /*0050*/ 	.word	0xffffffff


	//   ....[10]....
        /*0054*/ 	.word	0x05000054


	//   ....[11]....
        /*0058*/ 	.word	0x05000054


	//   ....[12]....
        /*005c*/ 	.word	0x05000054


	//   ....[13]....
        /*0060*/ 	.word	0x05000054


	//   ....[14]....
        /*0064*/ 	.word	0x05000054


	//   ....[15]....
        /*0068*/ 	.word	0x05000054


	//   ....[16]....
        /*006c*/ 	.word	0x05000054


	//   ....[17]....
        /*0070*/ 	.word	0x05000054


	//   ....[18]....
        /*0074*/ 	.word	0x05000054


	//   ....[19]....
        /*0078*/ 	.word	0x05000054


	//----- nvinfo : EIATTR_COOP_GROUP_INSTR_OFFSETS
	.align		4
.L_4319:
        /*007c*/ 	.byte	0x04, 0x28
        /*007e*/ 	.short	(.L_4321 - .L_4320)


	//   ....[0]....
.L_4320:
        /*0080*/ 	.word	0x000014c0


	//   ....[1]....
        /*0084*/ 	.word	0x000014d0


	//   ....[2]....
        /*0088*/ 	.word	0x00001500


	//   ....[3]....
        /*008c*/ 	.word	0x00001510


	//   ....[4]....
        /*0090*/ 	.word	0x00001540


	//   ....[5]....
        /*0094*/ 	.word	0x00001550


	//   ....[6]....
        /*0098*/ 	.word	0x00001580


	//   ....[7]....
        /*009c*/ 	.word	0x00001590


	//   ....[8]....
        /*00a0*/ 	.word	0x000015c0


	//   ....[9]....
        /*00a4*/ 	.word	0x000015d0


	//   ....[10]....
        /*00a8*/ 	.word	0x000049d0


	//   ....[11]....
        /*00ac*/ 	.word	0x00004a60


	//   ....[12]....
        /*00b0*/ 	.word	0x00004ac0


	//   ....[13]....
        /*00b4*/ 	.word	0x00004b20


	//   ....[14]....
        /*00b8*/ 	.word	0x00004b80


	//   ....[15]....
        /*00bc*/ 	.word	0x00004be0


	//   ....[16]....
        /*00c0*/ 	.word	0x00004c40


	//   ....[17]....
        /*00c4*/ 	.word	0x00004ca0


	//   ....[18]....
        /*00c8*/ 	.word	0x00004d00


	//   ....[19]....
        /*00cc*/ 	.word	0x00004d60


	//----- nvinfo : EIATTR_VRC_CTA_INIT_COUNT
	.align		4
.L_4321:
        /*00d0*/ 	.byte	0x02, 0x4a
	.zero		1
	.zero		1


	//----- nvinfo : EIATTR_EXIT_INSTR_OFFSETS
	.align		4
        /*00d4*/ 	.byte	0x04, 0x1c
        /*00d6*/ 	.short	(.L_4323 - .L_4322)


	//   ....[0]....
.L_4322:
        /*00d8*/ 	.word	0x00004970


	//----- nvinfo : EIATTR_MAX_THREADS
	.align		4
.L_4323:
        /*00dc*/ 	.byte	0x04, 0x05
        /*00de*/ 	.short	(.L_4325 - .L_4324)
.L_4324:
        /*00e0*/ 	.word	0x00000080
        /*00e4*/ 	.word	0x00000001
        /*00e8*/ 	.word	0x00000001


	//----- nvinfo : EIATTR_CRS_STACK_SIZE
	.align		4
.L_4325:
        /*00ec*/ 	.byte	0x04, 0x1e
        /*00ee*/ 	.short	(.L_4327 - .L_4326)
.L_4326:
        /*00f0*/ 	.word	0x00000000


	//----- nvinfo : EIATTR_CBANK_PARAM_SIZE
	.align		4
.L_4327:
        /*00f4*/ 	.byte	0x03, 0x19
        /*00f6*/ 	.short	0x0128


	//----- nvinfo : EIATTR_PARAM_CBANK
	.align		4
        /*00f8*/ 	.byte	0x04, 0x0a
        /*00fa*/ 	.short	(.L_4329 - .L_4328)
	.align		4
.L_4328:
        /*00fc*/ 	.word	index@(.nv.constant0._ZN10layer_norm13ln_bwd_kernelINS_13Kernel_traitsI6__halfffffjLj512ELj1ELj4ELj1ELj16ENS_18Kernel_traits_baseILj512ES2_ffffjLj128EEEEELb1ELb0ELb1ELb1EEEvNS_9BwdParamsE)
        /*0100*/ 	.short	0x0380
        /*0102*/ 	.short	0x0128


	//----- nvinfo : EIATTR_SW_WAR
	.align		4
.L_4329:
        /*0104*/ 	.byte	0x04, 0x36
        /*0106*/ 	.short	(.L_4331 - .L_4330)
.L_4330:
        /*0108*/ 	.word	0x00000008
.L_4331:


//--------------------- .nv.info._ZN10layer_norm13ln_bwd_kernelINS_13Kernel_traitsI6__halfffffjLj512ELj1ELj4ELj1ELj16ENS_18Kernel_traits_baseILj512ES2_ffffjLj128EEEEELb1ELb1ELb0ELb0EEEvNS_9BwdParamsE --------------------------
	.section	.nv.info._ZN10layer_norm13ln_bwd_kernelINS_13Kernel_traitsI6__halfffffjLj512ELj1ELj4ELj1ELj16ENS_18Kernel_traits_baseILj512ES2_ffffjLj128EEEEELb1ELb1ELb0ELb0EEEvNS_9BwdParamsE,"",@"SHT_CUDA_INFO"
	.sectionflags	@""
	.align	4


	//----- nvinfo : EIATTR_CUDA_API_VERSION
	.align		4
        /*0000*/ 	.byte	0x04, 0x37
        /*0002*/ 	.short	(.L_4333 - .L_4332)
.L_4332:
        /*0004*/ 	.word	0x00000082


	//----- nvinfo : EIATTR_KPARAM_INFO
	.align		4
.L_4333:
        /*0008*/ 	.byte	0x04, 0x17
        /*000a*/ 	.short	(.L_4335 - .L_4334)
.L_4334:
        /*000c*/ 	.word	0x00000000
        /*0010*/ 	.short	0x0000
        /*0012*/ 	.short	0x0000
        /*0014*/ 	.byte	0x00, 0xf0, 0xa1, 0x04


	//----- nvinfo : EIATTR_SPARSE_MMA_MASK
	.align		4
.L_4335:
        /*0018*/ 	.byte	0x03, 0x50
        /*001a*/ 	.short	0x0000


	//----- nvinfo : EIATTR_MAXREG_COUNT
	.align		4
        /*001c*/ 	.byte	0x03, 0x1b
        /*001e*/ 	.short	0x00ff


	//----- nvinfo : EIATTR_NUM_BARRIERS
	.align		4
        /*0020*/ 	.byte	0x02, 0x4c
        /*0022*/ 	.byte	0x01
	.zero		1


	//----- nvinfo : EIATTR_MERCURY_ISA_VERSION
	.align		4
        /*0024*/ 	.byte	0x03, 0x5f
        /*0026*/ 	.short	0x0101


	//----- nvinfo : EIATTR_COOP_GROUP_MASK_REGIDS
	.align		4
        /*0028*/ 	.byte	0x04, 0x29
        /*002a*/ 	.short	(.L_4337 - .L_4336)


	//   ....[0]....
.L_4336:
        /*002c*/ 	.word	0xffffffff


	//   ....[1]....
        /*0030*/ 	.word	0xffffffff


	//   ....[2]....
        /*0034*/ 	.word	0xffffffff


	//   ....[3]....
        /*0038*/ 	.word	0xffffffff


	//   ....[4]....
        /*003c*/ 	.word	0xffffffff


	//   ....[5]....
        /*0040*/ 	.word	0xffffffff


	//   ....[6]....
        /*0044*/ 	.word	0xffffffff


	//   ....[7]....
        /*0048*/ 	.word	0xffffffff


	//   ....[8]....
        /*004c*/ 	.word	0xffffffff


	//   ....[9]....
        /*0050*/ 	.word	0xffffffff


	//   ....[10]....
        /*0054*/ 	.word	0x05000078


	//   ....[11]....
        /*0058*/ 	.word	0x05000078


	//   ....[12]....
        /*005c*/ 	.word	0x05000078


	//   ....[13]....
        /*0060*/ 	.word	0x05000078


	//   ....[14]....
        /*0064*/ 	.word	0x05000078


	//   ....[15]....
        /*0068*/ 	.word	0x05000078


	//   ....[16]....
        /*006c*/ 	.word	0x05000078


	//   ....[17]....
        /*0070*/ 	.word	0x05000078


	//   ....[18]....
        /*0074*/ 	.word	0x05000078


	//   ....[19]....
        /*0078*/ 	.word	0x05000078


	//----- nvinfo : EIATTR_COOP_GROUP_INSTR_OFFSETS
	.align		4
.L_4337:
        /*007c*/ 	.byte	0x04, 0x28
        /*007e*/ 	.short	(.L_4339 - .L_4338)


	//   ....[0]....
.L_4338:
        /*0080*/ 	.word	0x000017f0


	//   ....[1]....
        /*0084*/ 	.word	0x00001800


	//   ....[2]....
        /*0088*/ 	.word	0x00001830


	//   ....[3]....
        /*008c*/ 	.word	0x00001840


	//   ....[4]....
        /*0090*/ 	.word	0x00001870


	//   ....[5]....
        /*0094*/ 	.word	0x00001880


	//   ....[6]....
        /*0098*/ 	.word	0x000018b0


	//   ....[7]....
        /*009c*/ 	.word	0x000018c0


	//   ....[8]....
        /*00a0*/ 	.word	0x000018f0


	//   ....[9]....
        /*00a4*/ 	.word	0x00001900


	//   ....[10]....
        /*00a8*/ 	.word	0x000060e0


	//   ....[11]....
        /*00ac*/ 	.word	0x00006170


	//   ....[12]....
        /*00b0*/ 	.word	0x000061e0


	//   ....[13]....
        /*00b4*/ 	.word	0x00006240


	//   ....[14]....
        /*00b8*/ 	.word	0x000062b0


	//   ....[15]....
        /*00bc*/ 	.word	0x00006310


	//   ....[16]....
        /*00c0*/ 	.word	0x00006380


	//   ....[17]....
        /*00c4*/ 	.word	0x000063e0


	//   ....[18]....
        /*00c8*/ 	.word	0x00006450


	//   ....[19]....
        /*00cc*/ 	.word	0x000064b0


	//----- nvinfo : EIATTR_VRC_CTA_INIT_COUNT
	.align		4
.L_4339:
        /*00d0*/ 	.byte	0x02, 0x4a
	.zero		1
	.zero		1


	//----- nvinfo : EIATTR_EXIT_INSTR_OFFSETS
	.align		4
        /*00d4*/ 	.byte	0x04, 0x1c
        /*00d6*/ 	.short	(.L_4341 - .L_4340)


	//   ....[0]....
.L_4340:
        /*00d8*/ 	.word	0x00005ff0


	//   ....[1]....
        /*00dc*/ 	.word	0x00006070


	//----- nvinfo : EIATTR_MAX_THREADS
	.align		4
.L_4341:
        /*00e0*/ 	.byte	0x04, 0x05
        /*00e2*/ 	.short	(.L_4343 - .L_4342)
.L_4342:
        /*00e4*/ 	.word	0x00000080
        /*00e8*/ 	.word	0x00000001
        /*00ec*/ 	.word	0x00000001


	//----- nvinfo : EIATTR_CRS_STACK_SIZE
	.align		4
.L_4343:
        /*00f0*/ 	.byte	0x04, 0x1e
        /*00f2*/ 	.short	(.L_4345 - .L_4344)
.L_4344:
        /*00f4*/ 	.word	0x00000000


	//----- nvinfo : EIATTR_CBANK_PARAM_SIZE
	.align		4
.L_4345:
        /*00f8*/ 	.byte	0x03, 0x19
        /*00fa*/ 	.short	0x0128


	//----- nvinfo : EIATTR_PARAM_CBANK
	.align		4
        /*00fc*/ 	.byte	0x04, 0x0a
        /*00fe*/ 	.short	(.L_4347 - .L_4346)
	.align		4
.L_4346:
        /*0100*/ 	.word	index@(.nv.constant0._ZN10layer_norm13ln_bwd_kernelINS_13Kernel_traitsI6__halfffffjLj512ELj1ELj4ELj1ELj16ENS_18Kernel_traits_baseILj512ES2_ffffjLj128EEEEELb1ELb1ELb0ELb0EEEvNS_9BwdParamsE)
        /*0104*/ 	.short	0x0380
        /*0106*/ 	.short	0x0128


	//----- nvinfo : EIATTR_SW_WAR
	.align		4
.L_4347:
        /*0108*/ 	.byte	0x04, 0x36
        /*010a*/ 	.short	(.L_4349 - .L_4348)
.L_4348:
        /*010c*/ 	.word	0x00000008
.L_4349:


//--------------------- .nv.info._ZN10layer_norm13ln_bwd_kernelINS_13Kernel_traitsI6__halfffffjLj512ELj1ELj4ELj1ELj16ENS_18Kernel_traits_baseILj512ES2_ffffjLj128EEEEELb1ELb1ELb0ELb1EEEvNS_9BwdParamsE --------------------------
	.section	.nv.info._ZN10layer_norm13ln_bwd_kernelINS_13Kernel_traitsI6__halfffffjLj512ELj1ELj4ELj1ELj16ENS_18Kernel_traits_baseILj512ES2_ffffjLj128EEEEELb1ELb1ELb0ELb1EEEvNS_9BwdParamsE,"",@"SHT_CUDA_INFO"
	.sectionflags	@""
	.align	4


	//----- nvinfo : EIATTR_CUDA_API_VERSION
	.align		4
        /*0000*/ 	.byte	0x04, 0x37
        /*0002*/ 	.short	(.L_4351 - .L_4350)
.L_4350:
        /*0004*/ 	.word	0x00000082


	//----- nvinfo : EIATTR_KPARAM_INFO
	.align		4
.L_4351:
        /*0008*/ 	.byte	0x04, 0x17
        /*000a*/ 	.short	(.L_4353 - .L_4352)
.L_4352:
        /*000c*/ 	.word	0x00000000
        /*0010*/ 	.short	0x0000
        /*0012*/ 	.short	0x0000
        /*0014*/ 	.byte	0x00, 0xf0, 0xa1, 0x04


	//----- nvinfo : EIATTR_SPARSE_MMA_MASK
	.align		4
.L_4353:
        /*0018*/ 	.byte	0x03, 0x50
        /*001a*/ 	.short	0x0000


	//----- nvinfo : EIATTR_MAXREG_COUNT
	.align		4
        /*001c*/ 	.byte	0x03, 0x1b
        /*001e*/ 	.short	0x00ff


	//----- nvinfo : EIATTR_NUM_BARRIERS
	.align		4
        /*0020*/ 	.byte	0x02, 0x4c
        /*0022*/ 	.byte	0x01
	.zero		1


	//----- nvinfo : EIATTR_MERCURY_ISA_VERSION
	.align		4
        /*0024*/ 	.byte	0x03, 0x5f
        /*0026*/ 	.short	0x0101


	//----- nvinfo : EIATTR_COOP_GROUP_MASK_REGIDS
	.align		4
        /*0028*/ 	.byte	0x04, 0x29
        /*002a*/ 	.short	(.L_4355 - .L_4354)


	//   ....[0]....
.L_4354:
        /*002c*/ 	.word	0xffffffff


	//   ....[1]....
        /*0030*/ 	.word	0xffffffff


	//   ....[2]....
        /*0034*/ 	.word	0xffffffff


	//   ....[3]....
        /*0038*/ 	.word	0xffffffff


	//   ....[4]....
        /*003c*/ 	.word	0xffffffff


	//   ....[5]....
        /*0040*/ 	.word	0xffffffff


	//   ....[6]....
        /*0044*/ 	.word	0xffffffff


	//   ....[7]....
        /*0048*/ 	.word	0xffffffff


	//   ....[8]....
        /*004c*/ 	.word	0xffffffff


	//   ....[9]....
        /*0050*/ 	.word	0xffffffff


	//   ....[10]....
        /*0054*/ 	.word	0x05000032


	//   ....[11]....
        /*0058*/ 	.word	0x05000032


	//   ....[12]....
        /*005c*/ 	.word	0x05000032


	//   ....[13]....
        /*0060*/ 	.word	0x05000032


	//   ....[14]....
        /*0064*/ 	.word	0x05000032


	//   ....[15]....
        /*0068*/ 	.word	0x05000032


	//   ....[16]....
        /*006c*/ 	.word	0x05000032


	//   ....[17]....
        /*0070*/ 	.word	0x05000032


	//   ....[18]....
        /*0074*/ 	.word	0x05000032


	//   ....[19]....
        /*0078*/ 	.word	0x05000032


	//----- nvinfo : EIATTR_COOP_GROUP_INSTR_OFFSETS
	.align		4
.L_4355:
        /*007c*/ 	.byte	0x04, 0x28
        /*007e*/ 	.short	(.L_4357 - .L_4356)


	//   ....[0]....
.L_4356:
        /*0080*/ 	.word	0x00001cb0


	//   ....[1]....
        /*0084*/ 	.word	0x00001cc0


	//   ....[2]....
        /*0088*/ 	.word	0x00001cf0


	//   ....[3]....
        /*008c*/ 	.word	0x00001d00


	//   ....[4]....
        /*0090*/ 	.word	0x00001d30


	//   ....[5]....
        /*0094*/ 	.word	0x00001d40


	//   ....[6]....
        /*0098*/ 	.word	0x00001d70


	//   ....[7]....
        /*009c*/ 	.word	0x00001d80


	//   ....[8]....
        /*00a0*/ 	.word	0x00001db0


	//   ....[9]....
        /*00a4*/ 	.word	0x00001dc0


	//   ....[10]....
        /*00a8*/ 	.word	0x00005dd0


	//   ....[11]....
        /*00ac*/ 	.word	0x00005e60


	//   ....[12]....
        /*00b0*/ 	.word	0x00005ec0


	//   ....[13]....
        /*00b4*/ 	.word	0x00005f20


	//   ....[14]....
        /*00b8*/ 	.word	0x00005f80


	//   ....[15]....
        /*00bc*/ 	.word	0x00005fe0


	//   ....[16]....
        /*00c0*/ 	.word	0x00006040


	//   ....[17]....
        /*00c4*/ 	.word	0x000060a0


	//   ....[18]....
        /*00c8*/ 	.word	0x00006100


	//   ....[19]....
        /*00cc*/ 	.word	0x00006160


	//----- nvinfo : EIATTR_VRC_CTA_INIT_COUNT
	.align		4
.L_4357:
        /*00d0*/ 	.byte	0x02, 0x4a
	.zero		1
	.zero		1


	//----- nvinfo : EIATTR_EXIT_INSTR_OFFSETS
	.align		4
        /*00d4*/ 	.byte	0x04, 0x1c
        /*00d6*/ 	.short	(.L_4359 - .L_4358)


	//   ....[0]....
.L_4358:
        /*00d8*/ 	.word	0x00005d70


	//----- nvinfo : EIATTR_MAX_THREADS
	.align		4
.L_4359:
        /*00dc*/ 	.byte	0x04, 0x05
        /*00de*/ 	.short	(.L_4361 - .L_4360)
.L_4360:
        /*00e0*/ 	.word	0x00000080
        /*00e4*/ 	.word	0x00000001
        /*00e8*/ 	.word	0x00000001


	//----- nvinfo : EIATTR_CRS_STACK_SIZE
	.align		4
.L_4361:
        /*00ec*/ 	.byte	0x04, 0x1e
        /*00ee*/ 	.short	(.L_4363 - .L_4362)
.L_4362:
        /*00f0*/ 	.word	0x00000000


	//----- nvinfo : EIATTR_CBANK_PARAM_SIZE
	.align		4
.L_4363:
        /*00f4*/ 	.byte	0x03, 0x19
        /*00f6*/ 	.short	0x0128


	//----- nvinfo : EIATTR_PARAM_CBANK
	.align		4
        /*00f8*/ 	.byte	0x04, 0x0a
        /*00fa*/ 	.short	(.L_4365 - .L_4364)
	.align		4
.L_4364:
        /*00fc*/ 	.word	index@(.nv.constant0._ZN10layer_norm13ln_bwd_kernelINS_13Kernel_traitsI6__halfffffjLj512ELj1ELj4ELj1ELj16ENS_18Kernel_traits_baseILj512ES2_ffffjLj128EEEEELb1ELb1ELb0ELb1EEEvNS_9BwdParamsE)
        /*0100*/ 	.short	0x0380
        /*0102*/ 	.short	0x0128


	//----- nvinfo : EIATTR_SW_WAR
	.align		4
.L_4365:
        /*0104*/ 	.byte	0x04, 0x36
        /*0106*/ 	.short	(.L_4367 - .L_4366)
.L_4366:
        /*0108*/ 	.word	0x00000008
.L_4367:


//--------------------- .nv.info._ZN10layer_norm22ln_bwd_finalize_kernelINS_22Kernel_traits_finalizeILj512E6__halfffffjLb1ELj1024ELj4ENS_18Kernel_traits_baseILj512ES2_ffffjLj1024EEEEELb1ELb0EEEvNS_9BwdParamsE --------------------------
	.section	.nv.info._ZN10layer_norm22ln_bwd_finalize_kernelINS_22Kernel_traits_finalizeILj512E6__halfffffjLb1ELj1024ELj4ENS_18Kernel_traits_baseILj512ES2_ffffjLj1024EEEEELb1ELb0EEEvNS_9BwdParamsE,"",@"SHT_CUDA_INFO"
	.sectionflags	@""
	.align	4


	//----- nvinfo : EIATTR_CUDA_API_VERSION
	.align		4
        /*0000*/ 	.byte	0x04, 0x37
        /*0002*/ 	.short	(.L_4369 - .L_4368)
.L_4368:
        /*0004*/ 	.word	0x00000082


	//----- nvinfo : EIATTR_KPARAM_INFO
	.align		4
.L_4369:
        /*0008*/ 	.byte	0x04, 0x17
        /*000a*/ 	.short	(.L_4371 - .L_4370)
.L_4370:
        /*000c*/ 	.word	0x00000000
        /*0010*/ 	.short	0x0000
        /*0012*/ 	.short	0x0000
        /*0014*/ 	.byte	0x00, 0xf0, 0xa1, 0x04


	//----- nvinfo : EIATTR_SPARSE_MMA_MASK
	.align		4
.L_4371:
        /*0018*/ 	.byte	0x03, 0x50
        /*001a*/ 	.short	0x0000


	//----- nvinfo : EIATTR_MAXREG_COUNT
	.align		4
        /*001c*/ 	.byte	0x03, 0x1b
        /*001e*/ 	.short	0x0040


	//----- nvinfo : EIATTR_NUM_BARRIERS
	.align		4
        /*0020*/ 	.byte	0x02, 0x4c
        /*0022*/ 	.byte	0x01
	.zero		1


	//----- nvinfo : EIATTR_MERCURY_ISA_VERSION
	.align		4
        /*0024*/ 	.byte	0x03, 0x5f
        /*0026*/ 	.short	0x0101


	//----- nvinfo : EIATTR_COOP_GROUP_MASK_REGIDS
	.align		4
        /*0028*/ 	.byte	0x04, 0x29
        /*002a*/ 	.short	(.L_4373 - .L_4372)


	//   ....[0]....
.L_4372:
        /*002c*/ 	.word	0xffffffff


	//   ....[1]....
        /*0030*/ 	.word	0xffffffff


	//   ....[2]....
        /*0034*/ 	.word	0xffffffff


	//   ....[3]....
        /*0038*/ 	.word	0xffffffff


	//   ....[4]....
        /*003c*/ 	.word	0xffffffff


	//   ....[5]....
        /*0040*/ 	.word	0xffffffff


	//   ....[6]....
        /*0044*/ 	.word	0xffffffff


	//   ....[7]....
        /*0048*/ 	.word	0xffffffff


	//   ....[8]....
        /*004c*/ 	.word	0xffffffff


	//   ....[9]....
        /*0050*/ 	.word	0xffffffff


	//   ....[10]....
        /*0054*/ 	.word	0xffffffff


	//   ....[11]....
        /*0058*/ 	.word	0xffffffff


	//   ....[12]....
        /*005c*/ 	.word	0xffffffff


	//   ....[13]....
        /*0060*/ 	.word	0xffffffff


	//   ....[14]....
        /*0064*/ 	.word	0xffffffff


	//----- nvinfo : EIATTR_COOP_GROUP_INSTR_OFFSETS
	.align		4
.L_4373:
        /*0068*/ 	.byte	0x04, 0x28
        /*006a*/ 	.short	(.L_4375 - .L_4374)


	//   ....[0]....
.L_4374:
        /*006c*/ 	.word	0x00001060


	//   ....[1]....
        /*0070*/ 	.word	0x00001070


	//   ....[2]....
        /*0074*/ 	.word	0x00001080


	//   ....[3]....
        /*0078*/ 	.word	0x000010b0


	//   ....[4]....
        /*007c*/ 	.word	0x000010d0


	//   ....[5]....
        /*0080*/ 	.word	0x000010e0


	//   ....[6]....
        /*0084*/ 	.word	0x00001110


	//   ....[7]....
        /*0088*/ 	.word	0x00001130


	//   ....[8]....
        /*008c*/ 	.word	0x00001140


	//   ....[9]....
        /*0090*/ 	.word	0x00001180


	//   ....[10]....
        /*0094*/ 	.word	0x000011b0


	//   ....[11]....
        /*0098*/ 	.word	0x000011c0


	//   ....[12]....
        /*009c*/ 	.word	0x00001200


	//   ....[13]....
        /*00a0*/ 	.word	0x00001220


	//   ....[14]....
        /*00a4*/ 	.word	0x00001230


	//----- nvinfo : EIATTR_VRC_CTA_INIT_COUNT
	.align		4
.L_4375:
        /*00a8*/ 	.byte	0x02, 0x4a
	.zero		1
	.zero		1


	//----- nvinfo : EIATTR_EXIT_INSTR_OFFSETS
	.align		4
        /*00ac*/ 	.byte	0x04, 0x1c
        /*00ae*/ 	.short	(.L_4377 - .L_4376)


	//   ....[0]....
.L_4376:
        /*00b0*/ 	.word	0x00000060


	//   ....[1]....
        /*00b4*/ 	.word	0x000012b0


	//   ....[2]....
        /*00b8*/ 	.word	0x000012e0


	//   ....[3]....
        /*00bc*/ 	.word	0x000013f0


	//----- nvinfo : EIATTR_MAX_THREADS
	.align		4
.L_4377:
        /*00c0*/ 	.byte	0x04, 0x05
        /*00c2*/ 	.short	(.L_4379 - .L_4378)
.L_4378:
        /*00c4*/ 	.word	0x00000400
        /*00c8*/ 	.word	0x00000001
        /*00cc*/ 	.word	0x00000001


	//----- nvinfo : EIATTR_CRS_STACK_SIZE
	.align		4
.L_4379:
        /*00d0*/ 	.byte	0x04, 0x1e
        /*00d2*/ 	.short	(.L_4381 - .L_4380)
.L_4380:
        /*00d4*/ 	.word	0x00000000


	//----- nvinfo : EIATTR_CBANK_PARAM_SIZE
	.align		4
.L_4381:
        /*00d8*/ 	.byte	0x03, 0x19
        /*00da*/ 	.short	0x0128


	//----- nvinfo : EIATTR_PARAM_CBANK
	.align		4
        /*00dc*/ 	.byte	0x04, 0x0a
        /*00de*/ 	.short	(.L_4383 - .L_4382)
	.align		4
.L_4382:
        /*00e0*/ 	.word	index@(.nv.constant0._ZN10layer_norm22ln_bwd_finalize_kernelINS_22Kernel_traits_finalizeILj512E6__halfffffjLb1ELj1024ELj4ENS_18Kernel_traits_baseILj512ES2_ffffjLj1024EEEEELb1ELb0EEEvNS_9BwdParamsE)
        /*00e4*/ 	.short	0x0380
        /*00e6*/ 	.short	0x0128


	//----- nvinfo : EIATTR_SW_WAR
	.align		4
.L_4383:
        /*00e8*/ 	.byte	0x04, 0x36
        /*00ea*/ 	.short	(.L_4385 - .L_4384)
.L_4384:
        /*00ec*/ 	.word	0x00000008
.L_4385:


//--------------------- .nv.info._ZN10layer_norm13ln_bwd_kernelINS_13Kernel_traitsI6__halfffffjLj512ELj1ELj4ELj1ELj16ENS_18Kernel_traits_baseILj512ES2_ffffjLj128EEEEELb1ELb1ELb1ELb0EEEvNS_9BwdParamsE --------------------------
	.section	.nv.info._ZN10layer_norm13ln_bwd_kernelINS_13Kernel_traitsI6__halfffffjLj512ELj1ELj4ELj1ELj16ENS_18Kernel_traits_baseILj512ES2_ffffjLj128EEEEELb1ELb1ELb1ELb0EEEvNS_9BwdParamsE,"",@"SHT_CUDA_INFO"
	.sectionflags	@""
	.align	4


	//----- nvinfo : EIATTR_CUDA_API_VERSION
	.align		4
        /*0000*/ 	.byte	0x04, 0x37
        /*0002*/ 	.short	(.L_4387 - .L_4386)
.L_4386:
        /*0004*/ 	.word	0x00000082


	//----- nvinfo : EIATTR_KPARAM_INFO
	.align		4
.L_4387:
        /*0008*/ 	.byte	0x04, 0x17
        /*000a*/ 	.short	(.L_4389 - .L_4388)
.L_4388:
        /*000c*/ 	.word	0x00000000
        /*0010*/ 	.short	0x0000
        /*0012*/ 	.short	0x0000
        /*0014*/ 	.byte	0x00, 0xf0, 0xa1, 0x04


	//----- nvinfo : EIATTR_SPARSE_MMA_MASK
	.align		4
.L_4389:
        /*0018*/ 	.byte	0x03, 0x50
        /*001a*/ 	.short	0x0000


	//----- nvinfo : EIATTR_MAXREG_COUNT
	.align		4
        /*001c*/ 	.byte	0x03, 0x1b
        /*001e*/ 	.short	0x00ff


	//----- nvinfo : EIATTR_NUM_BARRIERS
	.align		4
        /*0020*/ 	.byte	0x02, 0x4c
        /*0022*/ 	.byte	0x01
	.zero		1


	//----- nvinfo : EIATTR_MERCURY_ISA_VERSION
	.align		4
        /*0024*/ 	.byte	0x03, 0x5f
        /*0026*/ 	.short	0x0101


	//----- nvinfo : EIATTR_COOP_GROUP_MASK_REGIDS
	.align		4
        /*0028*/ 	.byte	0x04, 0x29
        /*002a*/ 	.short	(.L_4391 - .L_4390)


	//   ....[0]....
.L_4390:
        /*002c*/ 	.word	0xffffffff


	//   ....[1]....
        /*0030*/ 	.word	0xffffffff


	//   ....[2]....
        /*0034*/ 	.word	0xffffffff


	//   ....[3]....
        /*0038*/ 	.word	0xffffffff


	//   ....[4]....
        /*003c*/ 	.word	0xffffffff


	//   ....[5]....
        /*0040*/ 	.word	0xffffffff


	//   ....[6]....
        /*0044*/ 	.word	0xffffffff


	//   ....[7]....
        /*0048*/ 	.word	0xffffffff


	//   ....[8]....
        /*004c*/ 	.word	0xffffffff


	//   ....[9]....
        /*0050*/ 	.word	0xffffffff


	//   ....[10]....
        /*0054*/ 	.word	0x05000060


	//   ....[11]....
        /*0058*/ 	.word	0x05000060


	//   ....[12]....
        /*005c*/ 	.word	0x05000060


	//   ....[13]....
        /*0060*/ 	.word	0x05000060


	//   ....[14]....
        /*0064*/ 	.word	0x05000060


	//   ....[15]....
        /*0068*/ 	.word	0x05000060


	//   ....[16]....
        /*006c*/ 	.word	0x05000060


	//   ....[17]....
        /*0070*/ 	.word	0x05000060


	//   ....[18]....
        /*0074*/ 	.word	0x05000060


	//   ....[19]....
        /*0078*/ 	.word	0x05000060


	//----- nvinfo : EIATTR_COOP_GROUP_INSTR_OFFSETS
	.align		4
.L_4391:
        /*007c*/ 	.byte	0x04, 0x28
        /*007e*/ 	.short	(.L_4393 - .L_4392)


	//   ....[0]....
.L_4392:
        /*0080*/ 	.word	0x00001dd0


	//   ....[1]....
        /*0084*/ 	.word	0x00001de0


	//   ....[2]....
        /*0088*/ 	.word	0x00001e10


	//   ....[3]....
        /*008c*/ 	.word	0x00001e20


	//   ....[4]....
        /*0090*/ 	.word	0x00001e50


	//   ....[5]....
        /*0094*/ 	.word	0x00001e60


	//   ....[6]....
        /*0098*/ 	.word	0x00001e90


	//   ....[7]....
        /*009c*/ 	.word	0x00001ea0


	//   ....[8]....
        /*00a0*/ 	.word	0x00001ed0


	//   ....[9]....
        /*00a4*/ 	.word	0x00001ee0


	//   ....[10]....
        /*00a8*/ 	.word	0x000078c0


	//   ....[11]....
        /*00ac*/ 	.word	0x00007960


	//   ....[12]....
        /*00b0*/ 	.word	0x000079c0


	//   ....[13]....
        /*00b4*/ 	.word	0x00007a20


	//   ....[14]....
        /*00b8*/ 	.word	0x00007a90


	//   ....[15]....
        /*00bc*/ 	.word	0x00007af0


	//   ....[16]....
        /*00c0*/ 	.word	0x00007b60


	//   ....[17]....
        /*00c4*/ 	.word	0x00007bc0


	//   ....[18]....
        /*00c8*/ 	.word	0x00007c30


	//   ....[19]....
        /*00cc*/ 	.word	0x00007c90


	//----- nvinfo : EIATTR_VRC_CTA_INIT_COUNT
	.align		4
.L_4393:
        /*00d0*/ 	.byte	0x02, 0x4a
	.zero		1
	.zero		1


	//----- nvinfo : EIATTR_EXIT_INSTR_OFFSETS
	.align		4
        /*00d4*/ 	.byte	0x04, 0x1c
        /*00d6*/ 	.short	(.L_4395 - .L_4394)


	//   ....[0]....
.L_4394:
        /*00d8*/ 	.word	0x000077d0


	//   ....[1]....
        /*00dc*/ 	.word	0x00007850


	//----- nvinfo : EIATTR_MAX_THREADS
	.align		4
.L_4395:
        /*00e0*/ 	.byte	0x04, 0x05
        /*00e2*/ 	.short	(.L_4397 - .L_4396)
.L_4396:
        /*00e4*/ 	.word	0x00000080
        /*00e8*/ 	.word	0x00000001
        /*00ec*/ 	.word	0x00000001


	//----- nvinfo : EIATTR_CRS_STACK_SIZE
	.align		4
.L_4397:
        /*00f0*/ 	.byte	0x04, 0x1e
        /*00f2*/ 	.short	(.L_4399 - .L_4398)
.L_4398:
        /*00f4*/ 	.word	0x00000000


	//----- nvinfo : EIATTR_CBANK_PARAM_SIZE
	.align		4
.L_4399:
        /*00f8*/ 	.byte	0x03, 0x19
        /*00fa*/ 	.short	0x0128


	//----- nvinfo : EIATTR_PARAM_CBANK
	.align		4
        /*00fc*/ 	.byte	0x04, 0x0a
        /*00fe*/ 	.short	(.L_4401 - .L_4400)
	.align		4
.L_4400:
        /*0100*/ 	.word	index@(.nv.constant0._ZN10layer_norm13ln_bwd_kernelINS_13Kernel_traitsI6__halfffffjLj512ELj1ELj4ELj1ELj16ENS_18Kernel_traits_baseILj512ES2_ffffjLj128EEEEELb1ELb1ELb1ELb0EEEvNS_9BwdParamsE)
        /*0104*/ 	.short	0x0380
        /*0106*/ 	.short	0x0128


	//----- nvinfo : EIATTR_SW_WAR
	.align		4
.L_4401:
        /*0108*/ 	.byte	0x04, 0x36
        /*010a*/ 	.short	(.L_4403 - .L_4402)
.L_4402:
        /*010c*/ 	.word	0x00000008
.L_4403:


//--------------------- .nv.info._ZN10layer_norm22ln_bwd_finalize_kernelINS_22Kernel_traits_finalizeILj512E6__halfffffjLb1ELj1024ELj4ENS_18Kernel_traits_baseILj512ES2_ffffjLj1024EEEEELb1ELb1EEEvNS_9BwdParamsE --------------------------
	.section	.nv.info._ZN10layer_norm22ln_bwd_finalize_kernelINS_22Kernel_traits_finalizeILj512E6__halfffffjLb1ELj1024ELj4ENS_18Kernel_traits_baseILj512ES2_ffffjLj1024EEEEELb1ELb1EEEvNS_9BwdParamsE,"",@"SHT_CUDA_INFO"
	.sectionflags	@""
	.align	4


	//----- nvinfo : EIATTR_CUDA_API_VERSION
	.align		4
        /*0000*/ 	.byte	0x04, 0x37
        /*0002*/ 	.short	(.L_4405 - .L_4404)
.L_4404:
        /*0004*/ 	.word	0x00000082


	//----- nvinfo : EIATTR_KPARAM_INFO
	.align		4
.L_4405:
        /*0008*/ 	.byte	0x04, 0x17
        /*000a*/ 	.short	(.L_4407 - .L_4406)
.L_4406:
        /*000c*/ 	.word	0x00000000
        /*0010*/ 	.short	0x0000
        /*0012*/ 	.short	0x0000
        /*0014*/ 	.byte	0x00, 0xf0, 0xa1, 0x04


	//----- nvinfo : EIATTR_SPARSE_MMA_MASK
	.align		4
.L_4407:
        /*0018*/ 	.byte	0x03, 0x50
        /*001a*/ 	.short	0x0000


	//----- nvinfo : EIATTR_MAXREG_COUNT
	.align		4
        /*001c*/ 	.byte	0x03, 0x1b
        /*001e*/ 	.short	0x0040


	//----- nvinfo : EIATTR_NUM_BARRIERS
	.align		4
        /*0020*/ 	.byte	0x02, 0x4c
        /*0022*/ 	.byte	0x01
	.zero		1


	//----- nvinfo : EIATTR_MERCURY_ISA_VERSION
	.align		4
        /*0024*/ 	.byte	0x03, 0x5f
        /*0026*/ 	.short	0x0101


	//----- nvinfo : EIATTR_COOP_GROUP_MASK_REGIDS
	.align		4
        /*0028*/ 	.byte	0x04, 0x29
        /*002a*/ 	.short	(.L_4409 - .L_4408)


	//   ....[0]....
.L_4408:
        /*002c*/ 	.word	0xffffffff


	//   ....[1]....
        /*0030*/ 	.word	0xffffffff


	//   ....[2]....
        /*0034*/ 	.word	0xffffffff


	//   ....[3]....
        /*0038*/ 	.word	0xffffffff


	//   ....[4]....
        /*003c*/ 	.word	0xffffffff


	//   ....[5]....
        /*0040*/ 	.word	0xffffffff


	//   ....[6]....
        /*0044*/ 	.word	0xffffffff


	//   ....[7]....
        /*0048*/ 	.word	0xffffffff


	//   ....[8]....
        /*004c*/ 	.word	0xffffffff


	//   ....[9]....
        /*0050*/ 	.word	0xffffffff


	//   ....[10]....
        /*0054*/ 	.word	0xffffffff


	//   ....[11]....
        /*0058*/ 	.word	0xffffffff


	//   ....[12]....
        /*005c*/ 	.word	0xffffffff


	//   ....[13]....
        /*0060*/ 	.word	0xffffffff


	//   ....[14]....
        /*0064*/ 	.word	0xffffffff


	//----- nvinfo : EIATTR_COOP_GROUP_INSTR_OFFSETS
	.align		4
.L_4409:
        /*0068*/ 	.byte	0x04, 0x28
        /*006a*/ 	.short	(.L_4411 - .L_4410)


	//   ....[0]....
.L_4410:
        /*006c*/ 	.word	0x00001070


	//   ....[1]....
        /*0070*/ 	.word	0x00001080


	//   ....[2]....
        /*0074*/ 	.word	0x00001090


	//   ....[3]....
        /*0078*/ 	.word	0x000010c0


	//   ....[4]....
        /*007c*/ 	.word	0x000010e0


	//   ....[5]....
        /*0080*/ 	.word	0x000010f0


	//   ....[6]....
        /*0084*/ 	.word	0x00001120


	//   ....[7]....
        /*0088*/ 	.word	0x00001140


	//   ....[8]....
        /*008c*/ 	.word	0x00001150


	//   ....[9]....
        /*0090*/ 	.word	0x00001180


	//   ....[10]....
        /*0094*/ 	.word	0x000011a0


	//   ....[11]....
        /*0098*/ 	.word	0x000011b0


	//   ....[12]....
        /*009c*/ 	.word	0x000011f0


	//   ....[13]....
        /*00a0*/ 	.word	0x00001210


	//   ....[14]....
        /*00a4*/ 	.word	0x00001220


	//----- nvinfo : EIATTR_VRC_CTA_INIT_COUNT
	.align		4
.L_4411:
        /*00a8*/ 	.byte	0x02, 0x4a
	.zero		1
	.zero		1


	//----- nvinfo : EIATTR_EXIT_INSTR_OFFSETS
	.align		4
        /*00ac*/ 	.byte	0x04, 0x1c
        /*00ae*/ 	.short	(.L_4413 - .L_4412)


	//   ....[0]....
.L_4412:
        /*00b0*/ 	.word	0x00000060


	//   ....[1]....
        /*00b4*/ 	.word	0x000012a0


	//   ....[2]....
        /*00b8*/ 	.word	0x000013c0


	//----- nvinfo : EIATTR_MAX_THREADS
	.align		4
.L_4413:
        /*00bc*/ 	.byte	0x04, 0x05
        /*00be*/ 	.short	(.L_4415 - .L_4414)
.L_4414:
        /*00c0*/ 	.word	0x00000400
        /*00c4*/ 	.word	0x00000001
        /*00c8*/ 	.word	0x00000001


	//----- nvinfo : EIATTR_CRS_STACK_SIZE
	.align		4
.L_4415:
        /*00cc*/ 	.byte	0x04, 0x1e
        /*00ce*/ 	.short	(.L_4417 - .L_4416)
.L_4416:
        /*00d0*/ 	.word	0x00000000


	//----- nvinfo : EIATTR_CBANK_PARAM_SIZE
	.align		4
.L_4417:
        /*00d4*/ 	.byte	0x03, 0x19
        /*00d6*/ 	.short	0x0128


	//----- nvinfo : EIATTR_PARAM_CBANK
	.align		4
        /*00d8*/ 	.byte	0x04, 0x0a
        /*00da*/ 	.short	(.L_4419 - .L_4418)
	.align		4
.L_4418:
        /*00dc*/ 	.word	index@(.nv.constant0._ZN10layer_norm22ln_bwd_finalize_kernelINS_22Kernel_traits_finalizeILj512E6__halfffffjLb1ELj1024ELj4ENS_18Kernel_traits_baseILj512ES2_ffffjLj1024EEEEELb1ELb1EEEvNS_9BwdParamsE)
        /*00e0*/ 	.short	0x0380
        /*00e2*/ 	.short	0x0128


	//----- nvinfo : EIATTR_SW_WAR
	.align		4
.L_4419:
        /*00e4*/ 	.byte	0x04, 0x36
        /*00e6*/ 	.short	(.L_4421 - .L_4420)
.L_4420:
        /*00e8*/ 	.word	0x00000008
.L_4421:


//--------------------- .nv.info._ZN10layer_norm13ln_bwd_kernelINS_13Kernel_traitsI6__halfffffjLj512ELj1ELj4ELj1ELj16ENS_18Kernel_traits_baseILj512ES2_ffffjLj128EEEEELb1ELb1ELb1ELb1EEEvNS_9BwdParamsE --------------------------
	.section	.nv.info._ZN10layer_norm13ln_bwd_kernelINS_13Kernel_traitsI6__halfffffjLj512ELj1ELj4ELj1ELj16ENS_18Kernel_traits_baseILj512ES2_ffffjLj128EEEEELb1ELb1ELb1ELb1EEEvNS_9BwdParamsE,"",@"SHT_CUDA_INFO"
	.sectionflags	@""
	.align	4


	//----- nvinfo : EIATTR_CUDA_API_VERSION
	.align		4
        /*0000*/ 	.byte	0x04, 0x37
        /*0002*/ 	.short	(.L_4423 - .L_4422)
.L_4422:
        /*0004*/ 	.word	0x00000082


	//----- nvinfo : EIATTR_KPARAM_INFO
	.align		4
.L_4423:
        /*0008*/ 	.byte	0x04, 0x17
        /*000a*/ 	.short	(.L_4425 - .L_4424)
.L_4424:
        /*000c*/ 	.word	0x00000000
        /*0010*/ 	.short	0x0000
        /*0012*/ 	.short	0x0000
        /*0014*/ 	.byte	0x00, 0xf0, 0xa1, 0x04


	//----- nvinfo : EIATTR_SPARSE_MMA_MASK
	.align		4
.L_4425:
        /*0018*/ 	.byte	0x03, 0x50
        /*001a*/ 	.short	0x0000


	//----- nvinfo : EIATTR_MAXREG_COUNT
	.align		4
        /*001c*/ 	.byte	0x03, 0x1b
        /*001e*/ 	.short	0x00ff


	//----- nvinfo : EIATTR_NUM_BARRIERS
	.align		4
        /*0020*/ 	.byte	0x02, 0x4c
        /*0022*/ 	.byte	0x01
	.zero		1


	//----- nvinfo : EIATTR_MERCURY_ISA_VERSION
	.align		4
        /*0024*/ 	.byte	0x03, 0x5f
        /*0026*/ 	.short	0x0101


	//----- nvinfo : EIATTR_COOP_GROUP_MASK_REGIDS
	.align		4
        /*0028*/ 	.byte	0x04, 0x29
        /*002a*/ 	.short	(.L_4427 - .L_4426)


	//   ....[0]....
.L_4426:
        /*002c*/ 	.word	0xffffffff


	//   ....[1]....
        /*0030*/ 	.word	0xffffffff


	//   ....[2]....
        /*0034*/ 	.word	0xffffffff


	//   ....[3]....
        /*0038*/ 	.word	0xffffffff


	//   ....[4]....
        /*003c*/ 	.word	0xffffffff


	//   ....[5]....
        /*0040*/ 	.word	0xffffffff


	//   ....[6]....
        /*0044*/ 	.word	0xffffffff


	//   ....[7]....
        /*0048*/ 	.word	0xffffffff


	//   ....[8]....
        /*004c*/ 	.word	0xffffffff


	//   ....[9]....
        /*0050*/ 	.word	0xffffffff


	//   ....[10]....
        /*0054*/ 	.word	0x05000096


	//   ....[11]....
        /*0058*/ 	.word	0x05000096


	//   ....[12]....
        /*005c*/ 	.word	0x05000096


	//   ....[13]....
        /*0060*/ 	.word	0x05000096


	//   ....[14]....
        /*0064*/ 	.word	0x05000096


	//   ....[15]....
        /*0068*/ 	.word	0x05000096


	//   ....[16]....
        /*006c*/ 	.word	0x05000096


	//   ....[17]....
        /*0070*/ 	.word	0x05000096


	//   ....[18]....
        /*0074*/ 	.word	0x05000096


	//   ....[19]....
        /*0078*/ 	.word	0x05000096


	//----- nvinfo : EIATTR_COOP_GROUP_INSTR_OFFSETS
	.align		4
.L_4427:
        /*007c*/ 	.byte	0x04, 0x28
        /*007e*/ 	.short	(.L_4429 - .L_4428)


	//   ....[0]....
.L_4428:
        /*0080*/ 	.word	0x00001670


	//   ....[1]....
        /*0084*/ 	.word	0x00001680


	//   ....[2]....
        /*0088*/ 	.word	0x000016b0


	//   ....[3]....
        /*008c*/ 	.word	0x000016c0


	//   ....[4]....
        /*0090*/ 	.word	0x000016f0


	//   ....[5]....
        /*0094*/ 	.word	0x00001700


	//   ....[6]....
        /*0098*/ 	.word	0x00001730


	//   ....[7]....
        /*009c*/ 	.word	0x00001740


	//   ....[8]....
        /*00a0*/ 	.word	0x00001770


	//   ....[9]....
        /*00a4*/ 	.word	0x00001780


	//   ....[10]....
        /*00a8*/ 	.word	0x00006c00


	//   ....[11]....
        /*00ac*/ 	.word	0x00006c90


	//   ....[12]....
        /*00b0*/ 	.word	0x00006d00


	//   ....[13]....
        /*00b4*/ 	.word	0x00006d60


	//   ....[14]....
        /*00b8*/ 	.word	0x00006dd0


	//   ....[15]....
        /*00bc*/ 	.word	0x00006e30


	//   ....[16]....
        /*00c0*/ 	.word	0x00006ea0


	//   ....[17]....
        /*00c4*/ 	.word	0x00006f00


	//   ....[18]....
        /*00c8*/ 	.word	0x00006f70


	//   ....[19]....
        /*00cc*/ 	.word	0x00006fd0


	//----- nvinfo : EIATTR_VRC_CTA_INIT_COUNT
	.align		4
.L_4429:
        /*00d0*/ 	.byte	0x02, 0x4a
	.zero		1
	.zero		1


	//----- nvinfo : EIATTR_EXIT_INSTR_OFFSETS
	.align		4
        /*00d4*/ 	.byte	0x04, 0x1c
        /*00d6*/ 	.short	(.L_4431 - .L_4430)


	//   ....[0]....
.L_4430:
        /*00d8*/ 	.word	0x00006b90


	//----- nvinfo : EIATTR_MAX_THREADS
	.align		4
.L_4431:
        /*00dc*/ 	.byte	0x04, 0x05
        /*00de*/ 	.short	(.L_4433 - .L_4432)
.L_4432:
        /*00e0*/ 	.word	0x00000080
        /*00e4*/ 	.word	0x00000001
        /*00e8*/ 	.word	0x00000001


	//----- nvinfo : EIATTR_CRS_STACK_SIZE
	.align		4
.L_4433:
        /*00ec*/ 	.byte	0x04, 0x1e
        /*00ee*/ 	.short	(.L_4435 - .L_4434)
.L_4434:
        /*00f0*/ 	.word	0x00000000


	//----- nvinfo : EIATTR_CBANK_PARAM_SIZE
	.align		4
.L_4435:
        /*00f4*/ 	.byte	0x03, 0x19
        /*00f6*/ 	.short	0x0128


	//----- nvinfo : EIATTR_PARAM_CBANK
	.align		4
        /*00f8*/ 	.byte	0x04, 0x0a
        /*00fa*/ 	.short	(.L_4437 - .L_4436)
	.align		4
.L_4436:
        /*00fc*/ 	.word	index@(.nv.constant0._ZN10layer_norm13ln_bwd_kernelINS_13Kernel_traitsI6__halfffffjLj512ELj1ELj4ELj1ELj16ENS_18Kernel_traits_baseILj512ES2_ffffjLj128EEEEELb1ELb1ELb1ELb1EEEvNS_9BwdParamsE)
        /*0100*/ 	.short	0x0380
        /*0102*/ 	.short	0x0128


	//----- nvinfo : EIATTR_SW_WAR
	.align		4
.L_4437:
        /*0104*/ 	.byte	0x04, 0x36
        /*0106*/ 	.short	(.L_4439 - .L_4438)
.L_4438:
        /*0108*/ 	.word	0x00000008
.L_4439:


//--------------------- .nv.info._ZN10layer_norm13ln_bwd_kernelINS_13Kernel_traitsIfffffjLj512ELj1ELj4ELj1ELj16ENS_18Kernel_traits_baseILj512EfffffjLj128EEEEELb0ELb0ELb0ELb0EEEvNS_9BwdParamsE --------------------------
	.section	.nv.info._ZN10layer_norm13ln_bwd_kernelINS_13Kernel_traitsIfffffjLj512ELj1ELj4ELj1ELj16ENS_18Kernel_traits_baseILj512EfffffjLj128EEEEELb0ELb0ELb0ELb0EEEvNS_9BwdParamsE,"",@"SHT_CUDA_INFO"
	.sectionflags	@""
	.align	4


	//----- nvinfo : EIATTR_CUDA_API_VERSION
	.align		4
        /*0000*/ 	.byte	0x04, 0x37
        /*0002*/ 	.short	(.L_4441 - .L_4440)
.L_4440:
        /*0004*/ 	.word	0x00000082


	//----- nvinfo : EIATTR_KPARAM_INFO
	.align		4
.L_4441:
        /*0008*/ 	.byte	0x04, 0x17
        /*000a*/ 	.short	(.L_4443 - .L_4442)
.L_4442:
        /*000c*/ 	.word	0x00000000
        /*0010*/ 	.short	0x0000
        /*0012*/ 	.short	0x0000
        /*0014*/ 	.byte	0x00, 0xf0, 0xa1, 0x04


	//----- nvinfo : EIATTR_SPARSE_MMA_MASK
	.align		4
.L_4443:
        /*0018*/ 	.byte	0x03, 0x50
        /*001a*/ 	.short	0x0000


	//----- nvinfo : EIATTR_MAXREG_COUNT
	.align		4
        /*001c*/ 	.byte	0x03, 0x1b
        /*001e*/ 	.short	0x00ff


	//----- nvinfo : EIATTR_NUM_BARRIERS
	.align		4
        /*0020*/ 	.byte	0x02, 0x4c
        /*0022*/ 	.byte	0x01
	.zero		1


	//----- nvinfo : EIATTR_MERCURY_ISA_VERSION
	.align		4
        /*0024*/ 	.byte	0x03, 0x5f
        /*0026*/ 	.short	0x0101


	//----- nvinfo : EIATTR_COOP_GROUP_MASK_REGIDS
	.align		4
        /*0028*/ 	.byte	0x04, 0x29
        /*002a*/ 	.short	(.L_4445 - .L_4444)


	//   ....[0]....
.L_4444:
        /*002c*/ 	.word	0xffffffff


	//   ....[1]....
        /*0030*/ 	.word	0xffffffff


	//   ....[2]....
        /*0034*/ 	.word	0xffffffff


	//   ....[3]....
        /*0038*/ 	.word	0xffffffff


	//   ....[4]....
        /*003c*/ 	.word	0xffffffff


	//   ....[5]....
        /*0040*/ 	.word	0xffffffff


	//   ....[6]....
        /*0044*/ 	.word	0xffffffff


	//   ....[7]....
        /*0048*/ 	.word	0xffffffff


	//   ....[8]....
        /*004c*/ 	.word	0xffffffff


	//   ....[9]....
        /*0050*/ 	.word	0xffffffff


	//   ....[10]....
        /*0054*/ 	.word	0x05000071


	//   ....[11]....
        /*0058*/ 	.word	0x05000071


	//   ....[12]....
        /*005c*/ 	.word	0x05000071


	//   ....[13]....
        /*0060*/ 	.word	0x05000071


	//   ....[14]....
        /*0064*/ 	.word	0x05000071


	//   ....[15]....
        /*0068*/ 	.word	0x05000071


	//   ....[16]....
        /*006c*/ 	.word	0x05000071


	//   ....[17]....
        /*0070*/ 	.word	0x05000071


	//   ....[18]....
        /*0074*/ 	.word	0x05000071


	//   ....[19]....
        /*0078*/ 	.word	0x05000071


	//----- nvinfo : EIATTR_COOP_GROUP_INSTR_OFFSETS
	.align		4
.L_4445:
        /*007c*/ 	.byte	0x04, 0x28
        /*007e*/ 	.short	(.L_4447 - .L_4446)


	//   ....[0]....
.L_4446:
        /*0080*/ 	.word	0x00001ac0


	//   ....[1]....
        /*0084*/ 	.word	0x00001ad0


	//   ....[2]....
        /*0088*/ 	.word	0x00001b00


	//   ....[3]....
        /*008c*/ 	.word	0x00001b10


	//   ....[4]....
        /*0090*/ 	.word	0x00001b40


	//   ....[5]....
        /*0094*/ 	.word	0x00001b50


	//   ....[6]....
        /*0098*/ 	.word	0x00001b80


	//   ....[7]....
        /*009c*/ 	.word	0x00001b90


	//   ....[8]....
        /*00a0*/ 	.word	0x00001bc0


	//   ....[9]....
        /*00a4*/ 	.word	0x00001bd0


	//   ....[10]....
        /*00a8*/ 	.word	0x00003d70


	//   ....[11]....
        /*00ac*/ 	.word	0x00003e00


	//   ....[12]....
        /*00b0*/ 	.word	0x00003e70


	//   ....[13]....
        /*00b4*/ 	.word	0x00003ed0


	//   ....[14]....
        /*00b8*/ 	.word	0x00003f40


	//   ....[15]....
        /*00bc*/ 	.word	0x00003fa0


	//   ....[16]....
        /*00c0*/ 	.word	0x00004010


	//   ....[17]....
        /*00c4*/ 	.word	0x00004070


	//   ....[18]....
        /*00c8*/ 	.word	0x000040e0


	//   ....[19]....
        /*00cc*/ 	.word	0x00004140


	//----- nvinfo : EIATTR_VRC_CTA_INIT_COUNT
	.align		4
.L_4447:
        /*00d0*/ 	.byte	0x02, 0x4a
	.zero		1
	.zero		1


	//----- nvinfo : EIATTR_EXIT_INSTR_OFFSETS
	.align		4
        /*00d4*/ 	.byte	0x04, 0x1c
        /*00d6*/ 	.short	(.L_4449 - .L_4448)


	//   ....[0]....
.L_4448:
        /*00d8*/ 	.word	0x00003cd0


	//   ....[1]....
        /*00dc*/ 	.word	0x00003d00


	//----- nvinfo : EIATTR_MAX_THREADS
	.align		4
.L_4449:
        /*00e0*/ 	.byte	0x04, 0x05
        /*00e2*/ 	.short	(.L_4451 - .L_4450)
.L_4450:
        /*00e4*/ 	.word	0x00000080
        /*00e8*/ 	.word	0x00000001
        /*00ec*/ 	.word	0x00000001


	//----- nvinfo : EIATTR_CRS_STACK_SIZE
	.align		4
.L_4451:
        /*00f0*/ 	.byte	0x04, 0x1e
        /*00f2*/ 	.short	(.L_4453 - .L_4452)
.L_4452:
        /*00f4*/ 	.word	0x00000000


	//----- nvinfo : EIATTR_CBANK_PARAM_SIZE
	.align		4
.L_4453:
        /*00f8*/ 	.byte	0x03, 0x19
        /*00fa*/ 	.short	0x0128


	//----- nvinfo : EIATTR_PARAM_CBANK
	.align		4
        /*00fc*/ 	.byte	0x04, 0x0a
        /*00fe*/ 	.short	(.L_4455 - .L_4454)
	.align		4
.L_4454:
        /*0100*/ 	.word	index@(.nv.constant0._ZN10layer_norm13ln_bwd_kernelINS_13Kernel_traitsIfffffjLj512ELj1ELj4ELj1ELj16ENS_18Kernel_traits_baseILj512EfffffjLj128EEEEELb0ELb0ELb0ELb0EEEvNS_9BwdParamsE)
        /*0104*/ 	.short	0x0380
        /*0106*/ 	.short	0x0128


	//----- nvinfo : EIATTR_SW_WAR
	.align		4
.L_4455:
        /*0108*/ 	.byte	0x04, 0x36
        /*010a*/ 	.short	(.L_4457 - .L_4456)
.L_4456:
        /*010c*/ 	.word	0x00000008
.L_4457:


//--------------------- .nv.info._ZN10layer_norm13ln_bwd_kernelINS_13Kernel_traitsIfffffjLj512ELj1ELj4ELj1ELj16ENS_18Kernel_traits_baseILj512EfffffjLj128EEEEELb0ELb0ELb0ELb1EEEvNS_9BwdParamsE --------------------------
	.section	.nv.info._ZN10layer_norm13ln_bwd_kernelINS_13Kernel_traitsIfffffjLj512ELj1ELj4ELj1ELj16ENS_18Kernel_traits_baseILj512EfffffjLj128EEEEELb0ELb0ELb0ELb1EEEvNS_9BwdParamsE,"",@"SHT_CUDA_INFO"
	.sectionflags	@""
	.align	4


	//----- nvinfo : EIATTR_CUDA_API_VERSION
	.align		4
        /*0000*/ 	.byte	0x04, 0x37
        /*0002*/ 	.short	(.L_4459 - .L_4458)
.L_4458:
        /*0004*/ 	.word	0x00000082


	//----- nvinfo : EIATTR_KPARAM_INFO
	.align		4
.L_4459:
        /*0008*/ 	.byte	0x04, 0x17
        /*000a*/ 	.short	(.L_4461 - .L_4460)
.L_4460:
        /*000c*/ 	.word	0x00000000
        /*0010*/ 	.short	0x0000
        /*0012*/ 	.short	0x0000
        /*0014*/ 	.byte	0x00, 0xf0, 0xa1, 0x04


	//----- nvinfo : EIATTR_SPARSE_MMA_MASK
	.align		4
.L_4461:
        /*0018*/ 	.byte	0x03, 0x50
        /*001a*/ 	.short	0x0000


	//----- nvinfo : EIATTR_MAXREG_COUNT
	.align		4
        /*001c*/ 	.byte	0x03, 0x1b
        /*001e*/ 	.short	0x00ff


	//----- nvinfo : EIATTR_NUM_BARRIERS
	.align		4
        /*0020*/ 	.byte	0x02, 0x4c
        /*0022*/ 	.byte	0x01
	.zero		1


	//----- nvinfo : EIATTR_MERCURY_ISA_VERSION
	.align		4
        /*0024*/ 	.byte	0x03, 0x5f
        /*0026*/ 	.short	0x0101


	//----- nvinfo : EIATTR_COOP_GROUP_MASK_REGIDS
	.align		4
        /*0028*/ 	.byte	0x04, 0x29
        /*002a*/ 	.short	(.L_4463 - .L_4462)


	//   ....[0]....
.L_4462:
        /*002c*/ 	.word	0xffffffff


	//   ....[1]....
        /*0030*/ 	.word	0xffffffff


	//   ....[2]....
        /*0034*/ 	.word	0xffffffff


	//   ....[3]....
        /*0038*/ 	.word	0xffffffff


	//   ....[4]....
        /*003c*/ 	.word	0xffffffff


	//   ....[5]....
        /*0040*/ 	.word	0xffffffff


	//   ....[6]....
        /*0044*/ 	.word	0xffffffff


	//   ....[7]....
        /*0048*/ 	.word	0xffffffff


	//   ....[8]....
        /*004c*/ 	.word	0xffffffff


	//   ....[9]....
        /*0050*/ 	.word	0xffffffff


	//   ....[10]....
        /*0054*/ 	.word	0x05000034


	//   ....[11]....
        /*0058*/ 	.word	0x05000034


	//   ....[12]....
        /*005c*/ 	.word	0x05000034


	//   ....[13]....
        /*0060*/ 	.word	0x05000034


	//   ....[14]....
        /*0064*/ 	.word	0x05000034


	//   ....[15]....
        /*0068*/ 	.word	0x05000034


	//   ....[16]....
        /*006c*/ 	.word	0x05000034


	//   ....[17]....
        /*0070*/ 	.word	0x05000034


	//   ....[18]....
        /*0074*/ 	.word	0x05000034


	//   ....[19]....
        /*0078*/ 	.word	0x05000034


	//----- nvinfo : EIATTR_COOP_GROUP_INSTR_OFFSETS
	.align		4
.L_4463:
        /*007c*/ 	.byte	0x04, 0x28
        /*007e*/ 	.short	(.L_4465 - .L_4464)


	//   ....[0]....
.L_4464:
        /*0080*/ 	.word	0x00001650


	//   ....[1]....
        /*0084*/ 	.word	0x00001660


	//   ....[2]....
        /*0088*/ 	.word	0x00001690


	//   ....[3]....
        /*008c*/ 	.word	0x000016a0


	//   ....[4]....
        /*0090*/ 	.word	0x000016d0


	//   ....[5]....
        /*0094*/ 	.word	0x000016e0


	//   ....[6]....
        /*0098*/ 	.word	0x00001710


	//   ....[7]....
        /*009c*/ 	.word	0x00001720


	//   ....[8]....
        /*00a0*/ 	.word	0x00001750


	//   ....[9]....
        /*00a4*/ 	.word	0x00001760


	//   ....[10]....
        /*00a8*/ 	.word	0x00003520


	//   ....[11]....
        /*00ac*/ 	.word	0x000035b0


	//   ....[12]....
        /*00b0*/ 	.word	0x00003620


	//   ....[13]....
        /*00b4*/ 	.word	0x00003680


	//   ....[14]....
        /*00b8*/ 	.word	0x000036f0


	//   ....[15]....
        /*00bc*/ 	.word	0x00003750


	//   ....[16]....
        /*00c0*/ 	.word	0x000037c0


	//   ....[17]....
        /*00c4*/ 	.word	0x00003820


	//   ....[18]....
        /*00c8*/ 	.word	0x00003890


	//   ....[19]....
        /*00cc*/ 	.word	0x000038f0


	//----- nvinfo : EIATTR_VRC_CTA_INIT_COUNT
	.align		4
.L_4465:
        /*00d0*/ 	.byte	0x02, 0x4a
	.zero		1
	.zero		1


	//----- nvinfo : EIATTR_EXIT_INSTR_OFFSETS
	.align		4
        /*00d4*/ 	.byte	0x04, 0x1c
        /*00d6*/ 	.short	(.L_4467 - .L_4466)


	//   ....[0]....
.L_4466:
        /*00d8*/ 	.word	0x000034b0


	//----- nvinfo : EIATTR_MAX_THREADS
	.align		4
.L_4467:
        /*00dc*/ 	.byte	0x04, 0x05
        /*00de*/ 	.short	(.L_4469 - .L_4468)
.L_4468:
        /*00e0*/ 	.word	0x00000080
        /*00e4*/ 	.word	0x00000001
        /*00e8*/ 	.word	0x00000001


	//----- nvinfo : EIATTR_CRS_STACK_SIZE
	.align		4
.L_4469:
        /*00ec*/ 	.byte	0x04, 0x1e
        /*00ee*/ 	.short	(.L_4471 - .L_4470)
.L_4470:
        /*00f0*/ 	.word	0x00000000


	//----- nvinfo : EIATTR_CBANK_PARAM_SIZE
	.align		4
.L_4471:
        /*00f4*/ 	.byte	0x03, 0x19
        /*00f6*/ 	.short	0x0128


	//----- nvinfo : EIATTR_PARAM_CBANK
	.align		4
        /*00f8*/ 	.byte	0x04, 0x0a
        /*00fa*/ 	.short	(.L_4473 - .L_4472)
	.align		4
.L_4472:
        /*00fc*/ 	.word	index@(.nv.constant0._ZN10layer_norm13ln_bwd_kernelINS_13Kernel_traitsIfffffjLj512ELj1ELj4ELj1ELj16ENS_18Kernel_traits_baseILj512EfffffjLj128EEEEELb0ELb0ELb0ELb1EEEvNS_9BwdParamsE)
        /*0100*/ 	.short	0x0380
        /*0102*/ 	.short	0x0128


	//----- nvinfo : EIATTR_SW_WAR
	.align		4
.L_4473:
        /*0104*/ 	.byte	0x04, 0x36
        /*0106*/ 	.short	(.L_4475 - .L_4474)
.L_4474:
        /*0108*/ 	.word	0x00000008
.L_4475:


//--------------------- .nv.info._ZN10layer_norm13ln_bwd_kernelINS_13Kernel_traitsIfffffjLj512ELj1ELj4ELj1ELj16ENS_18Kernel_traits_baseILj512EfffffjLj128EEEEELb0ELb0ELb1ELb0EEEvNS_9BwdParamsE --------------------------
	.section	.nv.info._ZN10layer_norm13ln_bwd_kernelINS_13Kernel_traitsIfffffjLj512ELj1ELj4ELj1ELj16ENS_18Kernel_traits_baseILj512EfffffjLj128EEEEELb0ELb0ELb1ELb0EEEvNS_9BwdParamsE,"",@"SHT_CUDA_INFO"
	.sectionflags	@""
	.align	4


	//----- nvinfo : EIATTR_CUDA_API_VERSION
	.align		4
        /*0000*/ 	.byte	0x04, 0x37
        /*0002*/ 	.short	(.L_4477 - .L_4476)
.L_4476:
        /*0004*/ 	.word	0x00000082


	//----- nvinfo : EIATTR_KPARAM_INFO
	.align		4
.L_4477:
        /*0008*/ 	.byte	0x04, 0x17
        /*000a*/ 	.short	(.L_4479 - .L_4478)
.L_4478:
        /*000c*/ 	.word	0x00000000
        /*0010*/ 	.short	0x0000
        /*0012*/ 	.short	0x0000
        /*0014*/ 	.byte	0x00, 0xf0, 0xa1, 0x04


	//----- nvinfo : EIATTR_SPARSE_MMA_MASK
	.align		4
.L_4479:
        /*0018*/ 	.byte	0x03, 0x50
        /*001a*/ 	.short	0x0000


	//----- nvinfo : EIATTR_MAXREG_COUNT
	.align		4
        /*001c*/ 	.byte	0x03, 0x1b
        /*001e*/ 	.short	0x00ff


	//----- nvinfo : EIATTR_NUM_BARRIERS
	.align		4
        /*0020*/ 	.byte	0x02, 0x4c
        /*0022*/ 	.byte	0x01
	.zero		1


	//----- nvinfo : EIATTR_MERCURY_ISA_VERSION
	.align		4
        /*0024*/ 	.byte	0x03, 0x5f
        /*0026*/ 	.short	0x0101


	//----- nvinfo : EIATTR_COOP_GROUP_MASK_REGIDS
	.align		4
        /*0028*/ 	.byte	0x04, 0x29
        /*002a*/ 	.short	(.L_4481 - .L_4480)


	//   ....[0]....
.L_4480:
        /*002c*/ 	.word	0xffffffff


	//   ....[1]....
        /*0030*/ 	.word	0xffffffff


	//   ....[2]....
        /*0034*/ 	.word	0xffffffff


	//   ....[3]....
        /*0038*/ 	.word	0xffffffff


	//   ....[4]....
        /*003c*/ 	.word	0xffffffff


	//   ....[5]....
        /*0040*/ 	.word	0xffffffff


	//   ....[6]....
        /*0044*/ 	.word	0xffffffff


	//   ....[7]....
        /*0048*/ 	.word	0xffffffff


	//   ....[8]....
        /*004c*/ 	.word	0xffffffff


	//   ....[9]....
        /*0050*/ 	.word	0xffffffff


	//   ....[10]....
        /*0054*/ 	.word	0x05000000


	//   ....[11]....
        /*0058*/ 	.word	0x05000000


	//   ....[12]....
        /*005c*/ 	.word	0x05000000


	//   ....[13]....
        /*0060*/ 	.word	0x05000000


	//   ....[14]....
        /*0064*/ 	.word	0x05000000


	//   ....[15]....
        /*0068*/ 	.word	0x05000000


	//   ....[16]....
        /*006c*/ 	.word	0x05000000


	//   ....[17]....
        /*0070*/ 	.word	0x05000000


	//   ....[18]....
        /*0074*/ 	.word	0x05000000


	//   ....[19]....
        /*0078*/ 	.word	0x05000000


	//----- nvinfo : EIATTR_COOP_GROUP_INSTR_OFFSETS
	.align		4
.L_4481:
        /*007c*/ 	.byte	0x04, 0x28
        /*007e*/ 	.short	(.L_4483 - .L_4482)


	//   ....[0]....
.L_4482:
        /*0080*/ 	.word	0x00001420


	//   ....[1]....
        /*0084*/ 	.word	0x00001430


	//   ....[2]....
        /*0088*/ 	.word	0x00001460


	//   ....[3]....
        /*008c*/ 	.word	0x00001470


	//   ....[4]....
        /*0090*/ 	.word	0x000014a0


	//   ....[5]....
        /*0094*/ 	.word	0x000014b0


	//   ....[6]....
        /*0098*/ 	.word	0x000014e0


	//   ....[7]....
        /*009c*/ 	.word	0x000014f0


	//   ....[8]....
        /*00a0*/ 	.word	0x00001520


	//   ....[9]....
        /*00a4*/ 	.word	0x00001530


	//   ....[10]....
        /*00a8*/ 	.word	0x000040e0


	//   ....[11]....
        /*00ac*/ 	.word	0x00004180


	//   ....[12]....
        /*00b0*/ 	.word	0x000041e0


	//   ....[13]....
        /*00b4*/ 	.word	0x00004240


	//   ....[14]....
        /*00b8*/ 	.word	0x000042b0


	//   ....[15]....
        /*00bc*/ 	.word	0x00004310


	//   ....[16]....
        /*00c0*/ 	.word	0x00004380


	//   ....[17]....
        /*00c4*/ 	.word	0x000043e0


	//   ....[18]....
        /*00c8*/ 	.word	0x00004450


	//   ....[19]....
        /*00cc*/ 	.word	0x000044b0


	//----- nvinfo : EIATTR_VRC_CTA_INIT_COUNT
	.align		4
.L_4483:
        /*00d0*/ 	.byte	0x02, 0x4a
	.zero		1
	.zero		1


	//----- nvinfo : EIATTR_EXIT_INSTR_OFFSETS
	.align		4
        /*00d4*/ 	.byte	0x04, 0x1c
        /*00d6*/ 	.short	(.L_4485 - .L_4484)


	//   ....[0]....
.L_4484:
        /*00d8*/ 	.word	0x00004040


	//   ....[1]....
        /*00dc*/ 	.word	0x00004070


	//----- nvinfo : EIATTR_MAX_THREADS
	.align		4
.L_4485:
        /*00e0*/ 	.byte	0x04, 0x05
        /*00e2*/ 	.short	(.L_4487 - .L_4486)
.L_4486:
        /*00e4*/ 	.word	0x00000080
        /*00e8*/ 	.word	0x00000001
        /*00ec*/ 	.word	0x00000001


	//----- nvinfo : EIATTR_CRS_STACK_SIZE
	.align		4
.L_4487:
        /*00f0*/ 	.byte	0x04, 0x1e
        /*00f2*/ 	.short	(.L_4489 - .L_4488)
.L_4488:
        /*00f4*/ 	.word	0x00000000


	//----- nvinfo : EIATTR_CBANK_PARAM_SIZE
	.align		4
.L_4489:
        /*00f8*/ 	.byte	0x03, 0x19
        /*00fa*/ 	.short	0x0128


	//----- nvinfo : EIATTR_PARAM_CBANK
	.align		4
        /*00fc*/ 	.byte	0x04, 0x0a
        /*00fe*/ 	.short	(.L_4491 - .L_4490)
	.align		4
.L_4490:
        /*0100*/ 	.word	index@(.nv.constant0._ZN10layer_norm13ln_bwd_kernelINS_13Kernel_traitsIfffffjLj512ELj1ELj4ELj1ELj16ENS_18Kernel_traits_baseILj512EfffffjLj128EEEEELb0ELb0ELb1ELb0EEEvNS_9BwdParamsE)
        /*0104*/ 	.short	0x0380
        /*0106*/ 	.short	0x0128


	//----- nvinfo : EIATTR_SW_WAR
	.align		4
.L_4491:
        /*0108*/ 	.byte	0x04, 0x36
        /*010a*/ 	.short	(.L_4493 - .L_4492)
.L_4492:
        /*010c*/ 	.word	0x00000008
.L_4493:


//--------------------- .nv.info._ZN10layer_norm13ln_bwd_kernelINS_13Kernel_traitsIfffffjLj512ELj1ELj4ELj1ELj16ENS_18Kernel_traits_baseILj512EfffffjLj128EEEEELb0ELb0ELb1ELb1EEEvNS_9BwdParamsE --------------------------
	.section	.nv.info._ZN10layer_norm13ln_bwd_kernelINS_13Kernel_traitsIfffffjLj512ELj1ELj4ELj1ELj16ENS_18Kernel_traits_baseILj512EfffffjLj128EEEEELb0ELb0ELb1ELb1EEEvNS_9BwdParamsE,"",@"SHT_CUDA_INFO"
	.sectionflags	@""
	.align	4


	//----- nvinfo : EIATTR_CUDA_API_VERSION
	.align		4
        /*0000*/ 	.byte	0x04, 0x37
        /*0002*/ 	.short	(.L_4495 - .L_4494)
.L_4494:
        /*0004*/ 	.word	0x00000082


	//----- nvinfo : EIATTR_KPARAM_INFO
	.align		4
.L_4495:
        /*0008*/ 	.byte	0x04, 0x17
        /*000a*/ 	.short	(.L_4497 - .L_4496)
.L_4496:
        /*000c*/ 	.word	0x00000000
        /*0010*/ 	.short	0x0000
        /*0012*/ 	.short	0x0000
        /*0014*/ 	.byte	0x00, 0xf0, 0xa1, 0x04


	//----- nvinfo : EIATTR_SPARSE_MMA_MASK
	.align		4
.L_4497:
        /*0018*/ 	.byte	0x03, 0x50
        /*001a*/ 	.short	0x0000


	//----- nvinfo : EIATTR_MAXREG_COUNT
	.align		4
        /*001c*/ 	.byte	0x03, 0x1b
        /*001e*/ 	.short	0x00ff


	//----- nvinfo : EIATTR_NUM_BARRIERS
	.align		4
        /*0020*/ 	.byte	0x02, 0x4c
        /*0022*/ 	.byte	0x01
	.zero		1


	//----- nvinfo : EIATTR_MERCURY_ISA_VERSION
	.align		4
        /*0024*/ 	.byte	0x03, 0x5f
        /*0026*/ 	.short	0x0101


	//----- nvinfo : EIATTR_COOP_GROUP_MASK_REGIDS
	.align		4
        /*0028*/ 	.byte	0x04, 0x29
        /*002a*/ 	.short	(.L_4499 - .L_4498)


	//   ....[0]....
.L_4498:
        /*002c*/ 	.word	0xffffffff


	//   ....[1]....
        /*0030*/ 	.word	0xffffffff


	//   ....[2]....
        /*0034*/ 	.word	0xffffffff


	//   ....[3]....
        /*0038*/ 	.word	0xffffffff


	//   ....[4]....
        /*003c*/ 	.word	0xffffffff


	//   ....[5]....
        /*0040*/ 	.word	0xffffffff


	//   ....[6]....
        /*0044*/ 	.word	0xffffffff


	//   ....[7]....
        /*0048*/ 	.word	0xffffffff


	//   ....[8]....
        /*004c*/ 	.word	0xffffffff


	//   ....[9]....
        /*0050*/ 	.word	0xffffffff


	//   ....[10]....
        /*0054*/ 	.word	0x05000077


	//   ....[11]....
        /*0058*/ 	.word	0x05000077


	//   ....[12]....
        /*005c*/ 	.word	0x05000077


	//   ....[13]....
        /*0060*/ 	.word	0x05000077


	//   ....[14]....
        /*0064*/ 	.word	0x05000077


	//   ....[15]....
        /*0068*/ 	.word	0x05000077


	//   ....[16]....
        /*006c*/ 	.word	0x05000077


	//   ....[17]....
        /*0070*/ 	.word	0x05000077


	//   ....[18]....
        /*0074*/ 	.word	0x05000077


	//   ....[19]....
        /*0078*/ 	.word	0x05000077


	//----- nvinfo : EIATTR_COOP_GROUP_INSTR_OFFSETS
	.align		4
.L_4499:
        /*007c*/ 	.byte	0x04, 0x28
        /*007e*/ 	.short	(.L_4501 - .L_4500)


	//   ....[0]....
.L_4500:
        /*0080*/ 	.word	0x00000ff0


	//   ....[1]....
        /*0084*/ 	.word	0x00001000


	//   ....[2]....
        /*0088*/ 	.word	0x00001030


	//   ....[3]....
        /*008c*/ 	.word	0x00001040


	//   ....[4]....
        /*0090*/ 	.word	0x00001070


	//   ....[5]....
        /*0094*/ 	.word	0x00001080


	//   ....[6]....
        /*0098*/ 	.word	0x000010b0


	//   ....[7]....
        /*009c*/ 	.word	0x000010c0


	//   ....[8]....
        /*00a0*/ 	.word	0x000010f0


	//   ....[9]....
        /*00a4*/ 	.word	0x00001100


	//   ....[10]....
        /*00a8*/ 	.word	0x00003720


	//   ....[11]....
        /*00ac*/ 	.word	0x000037b0


	//   ....[12]....
        /*00b0*/ 	.word	0x00003820


	//   ....[13]....
        /*00b4*/ 	.word	0x00003880


	//   ....[14]....
        /*00b8*/ 	.word	0x000038f0


	//   ....[15]....
        /*00bc*/ 	.word	0x00003950


	//   ....[16]....
        /*00c0*/ 	.word	0x000039c0


	//   ....[17]....
        /*00c4*/ 	.word	0x00003a20


	//   ....[18]....
        /*00c8*/ 	.word	0x00003a90


	//   ....[19]....
        /*00cc*/ 	.word	0x00003af0


	//----- nvinfo : EIATTR_VRC_CTA_INIT_COUNT
	.align		4
.L_4501:
        /*00d0*/ 	.byte	0x02, 0x4a
	.zero		1
	.zero		1


	//----- nvinfo : EIATTR_EXIT_INSTR_OFFSETS
	.align		4
        /*00d4*/ 	.byte	0x04, 0x1c
        /*00d6*/ 	.short	(.L_4503 - .L_4502)


	//   ....[0]....
.L_4502:
        /*00d8*/ 	.word	0x000036b0


	//----- nvinfo : EIATTR_MAX_THREADS
	.align		4
.L_4503:
        /*00dc*/ 	.byte	0x04, 0x05
        /*00de*/ 	.short	(.L_4505 - .L_4504)
.L_4504:
        /*00e0*/ 	.word	0x00000080
        /*00e4*/ 	.word	0x00000001
        /*00e8*/ 	.word	0x00000001


	//----- nvinfo : EIATTR_CRS_STACK_SIZE
	.align		4
.L_4505:
        /*00ec*/ 	.byte	0x04, 0x1e
        /*00ee*/ 	.short	(.L_4507 - .L_4506)
.L_4506:
        /*00f0*/ 	.word	0x00000000


	//----- nvinfo : EIATTR_CBANK_PARAM_SIZE
	.align		4
.L_4507:
        /*00f4*/ 	.byte	0x03, 0x19
        /*00f6*/ 	.short	0x0128


	//----- nvinfo : EIATTR_PARAM_CBANK
	.align		4
        /*00f8*/ 	.byte	0x04, 0x0a
        /*00fa*/ 	.short	(.L_4509 - .L_4508)
	.align		4
.L_4508:
        /*00fc*/ 	.word	index@(.nv.constant0._ZN10layer_norm13ln_bwd_kernelINS_13Kernel_traitsIfffffjLj512ELj1ELj4ELj1ELj16ENS_18Kernel_traits_baseILj512EfffffjLj128EEEEELb0ELb0ELb1ELb1EEEvNS_9BwdParamsE)
        /*0100*/ 	.short	0x0380
        /*0102*/ 	.short	0x0128


	//----- nvinfo : EIATTR_SW_WAR
	.align		4
.L_4509:
        /*0104*/ 	.byte	0x04, 0x36
        /*0106*/ 	.short	(.L_4511 - .L_4510)
.L_4510:
        /*0108*/ 	.word	0x00000008
.L_4511:


//--------------------- .nv.info._ZN10layer_norm13ln_bwd_kernelINS_13Kernel_traitsIfffffjLj512ELj1ELj4ELj1ELj16ENS_18Kernel_traits_baseILj512EfffffjLj128EEEEELb0ELb1ELb0ELb0EEEvNS_9BwdParamsE --------------------------
	.section	.nv.info._ZN10layer_norm13ln_bwd_kernelINS_13Kernel_traitsIfffffjLj512ELj1ELj4ELj1ELj16ENS_18Kernel_traits_baseILj512EfffffjLj128EEEEELb0ELb1ELb0ELb0EEEvNS_9BwdParamsE,"",@"SHT_CUDA_INFO"
	.sectionflags	@""
	.align	4


	//----- nvinfo : EIATTR_CUDA_API_VERSION
	.align		4
        /*0000*/ 	.byte	0x04, 0x37
        /*0002*/ 	.short	(.L_4513 - .L_4512)
.L_4512:
        /*0004*/ 	.word	0x00000082


	//----- nvinfo : EIATTR_KPARAM_INFO
	.align		4
.L_4513:
        /*0008*/ 	.byte	0x04, 0x17
        /*000a*/ 	.short	(.L_4515 - .L_4514)
.L_4514:
        /*000c*/ 	.word	0x00000000
        /*0010*/ 	.short	0x0000
        /*0012*/ 	.short	0x0000
        /*0014*/ 	.byte	0x00, 0xf0, 0xa1, 0x04


	//----- nvinfo : EIATTR_SPARSE_MMA_MASK
	.align		4
.L_4515:
        /*0018*/ 	.byte	0x03, 0x50
        /*001a*/ 	.short	0x0000


	//----- nvinfo : EIATTR_MAXREG_COUNT
	.align		4
        /*001c*/ 	.byte	0x03, 0x1b
        /*001e*/ 	.short	0x00ff


	//----- nvinfo : EIATTR_NUM_BARRIERS
	.align		4
        /*0020*/ 	.byte	0x02, 0x4c
        /*0022*/ 	.byte	0x01
	.zero		1


	//----- nvinfo : EIATTR_MERCURY_ISA_VERSION
	.align		4
        /*0024*/ 	.byte	0x03, 0x5f
        /*0026*/ 	.short	0x0101


	//----- nvinfo : EIATTR_COOP_GROUP_MASK_REGIDS
	.align		4
        /*0028*/ 	.byte	0x04, 0x29
        /*002a*/ 	.short	(.L_4517 - .L_4516)


	//   ....[0]....
.L_4516:
        /*002c*/ 	.word	0xffffffff


	//   ....[1]....
        /*0030*/ 	.word	0xffffffff


	//   ....[2]....
        /*0034*/ 	.word	0xffffffff


	//   ....[3]....
        /*0038*/ 	.word	0xffffffff


	//   ....[4]....
        /*003c*/ 	.word	0xffffffff


	//   ....[5]....
        /*0040*/ 	.word	0xffffffff


	//   ....[6]....
        /*0044*/ 	.word	0xffffffff


	//   ....[7]....
        /*0048*/ 	.word	0xffffffff


	//   ....[8]....
        /*004c*/ 	.word	0xffffffff


	//   ....[9]....
        /*0050*/ 	.word	0xffffffff


	//   ....[10]....
        /*0054*/ 	.word	0x05000091


	//   ....[11]....
        /*0058*/ 	.word	0x05000091


	//   ....[12]....
        /*005c*/ 	.word	0x05000091


	//   ....[13]....
        /*0060*/ 	.word	0x05000091


	//   ....[14]....
        /*0064*/ 	.word	0x05000091


	//   ....[15]....
        /*0068*/ 	.word	0x05000091


	//   ....[16]....
        /*006c*/ 	.word	0x05000091


	//   ....[17]....
        /*0070*/ 	.word	0x05000091


	//   ....[18]....
        /*0074*/ 	.word	0x05000091


	//   ....[19]....
        /*0078*/ 	.word	0x05000091


	//----- nvinfo : EIATTR_COOP_GROUP_INSTR_OFFSETS
	.align		4
.L_4517:
        /*007c*/ 	.byte	0x04, 0x28
        /*007e*/ 	.short	(.L_4519 - .L_4518)


	//   ....[0]....
.L_4518:
        /*0080*/ 	.word	0x00001c80


	//   ....[1]....
        /*0084*/ 	.word	0x00001c90


	//   ....[2]....
        /*0088*/ 	.word	0x00001cc0


	//   ....[3]....
        /*008c*/ 	.word	0x00001cd0


	//   ....[4]....
        /*0090*/ 	.word	0x00001d00


	//   ....[5]....
        /*0094*/ 	.word	0x00001d10


	//   ....[6]....
        /*0098*/ 	.word	0x00001d40


	//   ....[7]....
        /*009c*/ 	.word	0x00001d50


	//   ....[8]....
        /*00a0*/ 	.word	0x00001d80


	//   ....[9]....
        /*00a4*/ 	.word	0x00001d90


	//   ....[10]....
        /*00a8*/ 	.word	0x00004aa0


	//   ....[11]....
        /*00ac*/ 	.word	0x00004b30


	//   ....[12]....
        /*00b0*/ 	.word	0x00004ba0


	//   ....[13]....
        /*00b4*/ 	.word	0x00004c00


	//   ....[14]....
        /*00b8*/ 	.word	0x00004c70


	//   ....[15]....
        /*00bc*/ 	.word	0x00004cd0


	//   ....[16]....
        /*00c0*/ 	.word	0x00004d40


	//   ....[17]....
        /*00c4*/ 	.word	0x00004da0


	//   ....[18]....
        /*00c8*/ 	.word	0x00004e10


	//   ....[19]....
        /*00cc*/ 	.word	0x00004e70


	//----- nvinfo : EIATTR_VRC_CTA_INIT_COUNT
	.align		4
.L_4519:
        /*00d0*/ 	.byte	0x02, 0x4a
	.zero		1
	.zero		1


	//----- nvinfo : EIATTR_EXIT_INSTR_OFFSETS
	.align		4
        /*00d4*/ 	.byte	0x04, 0x1c
        /*00d6*/ 	.short	(.L_4521 - .L_4520)


	//   ....[0]....
.L_4520:
        /*00d8*/ 	.word	0x000049b0


	//   ....[1]....
        /*00dc*/ 	.word	0x00004a30


	//----- nvinfo : EIATTR_MAX_THREADS
	.align		4
.L_4521:
        /*00e0*/ 	.byte	0x04, 0x05
        /*00e2*/ 	.short	(.L_4523 - .L_4522)
.L_4522:
        /*00e4*/ 	.word	0x00000080
        /*00e8*/ 	.word	0x00000001
        /*00ec*/ 	.word	0x00000001


	//----- nvinfo : EIATTR_CRS_STACK_SIZE
	.align		4
.L_4523:
        /*00f0*/ 	.byte	0x04, 0x1e
        /*00f2*/ 	.short	(.L_4525 - .L_4524)
.L_4524:
        /*00f4*/ 	.word	0x00000000


	//----- nvinfo : EIATTR_CBANK_PARAM_SIZE
	.align		4
.L_4525:
        /*00f8*/ 	.byte	0x03, 0x19
        /*00fa*/ 	.short	0x0128


	//----- nvinfo : EIATTR_PARAM_CBANK
	.align		4
        /*00fc*/ 	.byte	0x04, 0x0a
        /*00fe*/ 	.short	(.L_4527 - .L_4526)
	.align		4
.L_4526:
        /*0100*/ 	.word	index@(.nv.constant0._ZN10layer_norm13ln_bwd_kernelINS_13Kernel_traitsIfffffjLj512ELj1ELj4ELj1ELj16ENS_18Kernel_traits_baseILj512EfffffjLj128EEEEELb0ELb1ELb0ELb0EEEvNS_9BwdParamsE)
        /*0104*/ 	.short	0x0380
        /*0106*/ 	.short	0x0128


	//----- nvinfo : EIATTR_SW_WAR
	.align		4
.L_4527:
        /*0108*/ 	.byte	0x04, 0x36
        /*010a*/ 	.short	(.L_4529 - .L_4528)
.L_4528:
        /*010c*/ 	.word	0x00000008
.L_4529:


//--------------------- .nv.info._ZN10layer_norm13ln_bwd_kernelINS_13Kernel_traitsIfffffjLj512ELj1ELj4ELj1ELj16ENS_18Kernel_traits_baseILj512EfffffjLj128EEEEELb0ELb1ELb0ELb1EEEvNS_9BwdParamsE --------------------------
	.section	.nv.info._ZN10layer_norm13ln_bwd_kernelINS_13Kernel_traitsIfffffjLj512ELj1ELj4ELj1ELj16ENS_18Kernel_traits_baseILj512EfffffjLj128EEEEELb0ELb1ELb0ELb1EEEvNS_9BwdParamsE,"",@"SHT_CUDA_INFO"
	.sectionflags	@""
	.align	4


	//----- nvinfo : EIATTR_CUDA_API_VERSION
	.align		4
        /*0000*/ 	.byte	0x04, 0x37
        /*0002*/ 	.short	(.L_4531 - .L_4530)
.L_4530:
        /*0004*/ 	.word	0x00000082


	//----- nvinfo : EIATTR_KPARAM_INFO
	.align		4
.L_4531:
        /*0008*/ 	.byte	0x04, 0x17
        /*000a*/ 	.short	(.L_4533 - .L_4532)
.L_4532:
        /*000c*/ 	.word	0x00000000
        /*0010*/ 	.short	0x0000
        /*0012*/ 	.short	0x0000
        /*0014*/ 	.byte	0x00, 0xf0, 0xa1, 0x04


	//----- nvinfo : EIATTR_SPARSE_MMA_MASK
	.align		4
.L_4533:
        /*0018*/ 	.byte	0x03, 0x50
        /*001a*/ 	.short	0x0000


	//----- nvinfo : EIATTR_MAXREG_COUNT
	.align		4
        /*001c*/ 	.byte	0x03, 0x1b
        /*001e*/ 	.short	0x00ff


	//----- nvinfo : EIATTR_NUM_BARRIERS
	.align		4
        /*0020*/ 	.byte	0x02, 0x4c
        /*0022*/ 	.byte	0x01
	.zero		1


	//----- nvinfo : EIATTR_MERCURY_ISA_VERSION
	.align		4
        /*0024*/ 	.byte	0x03, 0x5f
        /*0026*/ 	.short	0x0101


	//----- nvinfo : EIATTR_COOP_GROUP_MASK_REGIDS
	.align		4
        /*0028*/ 	.byte	0x04, 0x29
        /*002a*/ 	.short	(.L_4535 - .L_4534)


	//   ....[0]....
.L_4534:
        /*002c*/ 	.word	0xffffffff


	//   ....[1]....
        /*0030*/ 	.word	0xffffffff


	//   ....[2]....
        /*0034*/ 	.word	0xffffffff


	//   ....[3]....
        /*0038*/ 	.word	0xffffffff


	//   ....[4]....
        /*003c*/ 	.word	0xffffffff


	//   ....[5]....
        /*0040*/ 	.word	0xffffffff


	//   ....[6]....
        /*0044*/ 	.word	0xffffffff


	//   ....[7]....
        /*0048*/ 	.word	0xffffffff


	//   ....[8]....
        /*004c*/ 	.word	0xffffffff


	//   ....[9]....
        /*0050*/ 	.word	0xffffffff


	//   ....[10]....
        /*0054*/ 	.word	0x05000040


	//   ....[11]....
        /*0058*/ 	.word	0x05000040


	//   ....[12]....
        /*005c*/ 	.word	0x05000040


	//   ....[13]....
        /*0060*/ 	.word	0x05000040


	//   ....[14]....
        /*0064*/ 	.word	0x05000040


	//   ....[15]....
        /*0068*/ 	.word	0x05000040


	//   ....[16]....
        /*006c*/ 	.word	0x05000040


	//   ....[17]....
        /*0070*/ 	.word	0x05000040


	//   ....[18]....
        /*0074*/ 	.word	0x05000040


	//   ....[19]....
        /*0078*/ 	.word	0x05000040


	//----- nvinfo : EIATTR_COOP_GROUP_INSTR_OFFSETS
	.align		4
.L_4535:
        /*007c*/ 	.byte	0x04, 0x28
        /*007e*/ 	.short	(.L_4537 - .L_4536)


	//   ....[0]....
.L_4536:
        /*0080*/ 	.word	0x000017d0


	//   ....[1]....
        /*0084*/ 	.word	0x000017e0


	//   ....[2]....
        /*0088*/ 	.word	0x00001810


	//   ....[3]....
        /*008c*/ 	.word	0x00001820


	//   ....[4]....
        /*0090*/ 	.word	0x00001850


	//   ....[5]....
        /*0094*/ 	.word	0x00001860


	//   ....[6]....
        /*0098*/ 	.word	0x00001890


	//   ....[7]....
        /*009c*/ 	.word	0x000018a0


	//   ....[8]....
        /*00a0*/ 	.word	0x000018d0


	//   ....[9]....
        /*00a4*/ 	.word	0x000018e0


	//   ....[10]....
        /*00a8*/ 	.word	0x000044b0


	//   ....[11]....
        /*00ac*/ 	.word	0x00004540


	//   ....[12]....
        /*00b0*/ 	.word	0x000045b0


	//   ....[13]....
        /*00b4*/ 	.word	0x00004610


	//   ....[14]....
        /*00b8*/ 	.word	0x00004680


	//   ....[15]....
        /*00bc*/ 	.word	0x000046e0


	//   ....[16]....
        /*00c0*/ 	.word	0x00004750


	//   ....[17]....
        /*00c4*/ 	.word	0x000047b0


	//   ....[18]....
        /*00c8*/ 	.word	0x00004820


	//   ....[19]....
        /*00cc*/ 	.word	0x00004880


	//----- nvinfo : EIATTR_VRC_CTA_INIT_COUNT
	.align		4
.L_4537:
        /*00d0*/ 	.byte	0x02, 0x4a
	.zero		1
	.zero		1


	//----- nvinfo : EIATTR_EXIT_INSTR_OFFSETS
	.align		4
        /*00d4*/ 	.byte	0x04, 0x1c
        /*00d6*/ 	.short	(.L_4539 - .L_4538)


	//   ....[0]....
.L_4538:
        /*00d8*/ 	.word	0x00004440


	//----- nvinfo : EIATTR_MAX_THREADS
	.align		4
.L_4539:
        /*00dc*/ 	.byte	0x04, 0x05
        /*00de*/ 	.short	(.L_4541 - .L_4540)
.L_4540:
        /*00e0*/ 	.word	0x00000080
        /*00e4*/ 	.word	0x00000001
        /*00e8*/ 	.word	0x00000001


	//----- nvinfo : EIATTR_CRS_STACK_SIZE
	.align		4
.L_4541:
        /*00ec*/ 	.byte	0x04, 0x1e
        /*00ee*/ 	.short	(.L_4543 - .L_4542)
.L_4542:
        /*00f0*/ 	.word	0x00000000


	//----- nvinfo : EIATTR_CBANK_PARAM_SIZE
	.align		4
.L_4543:
        /*00f4*/ 	.byte	0x03, 0x19
        /*00f6*/ 	.short	0x0128


	//----- nvinfo : EIATTR_PARAM_CBANK
	.align		4
        /*00f8*/ 	.byte	0x04, 0x0a
        /*00fa*/ 	.short	(.L_4545 - .L_4544)
	.align		4
.L_4544:
        /*00fc*/ 	.word	index@(.nv.constant0._ZN10layer_norm13ln_bwd_kernelINS_13Kernel_traitsIfffffjLj512ELj1ELj4ELj1ELj16ENS_18Kernel_traits_baseILj512EfffffjLj128EEEEELb0ELb1ELb0ELb1EEEvNS_9BwdParamsE)
        /*0100*/ 	.short	0x0380
        /*0102*/ 	.short	0x0128


	//----- nvinfo : EIATTR_SW_WAR
	.align		4
.L_4545:
        /*0104*/ 	.byte	0x04, 0x36
        /*0106*/ 	.short	(.L_4547 - .L_4546)
.L_4546:
        /*0108*/ 	.word	0x00000008
.L_4547:


//--------------------- .nv.info._ZN10layer_norm13ln_bwd_kernelINS_13Kernel_traitsIfffffjLj512ELj1ELj4ELj1ELj16ENS_18Kernel_traits_baseILj512EfffffjLj128EEEEELb0ELb1ELb1ELb0EEEvNS_9BwdParamsE --------------------------
	.section	.nv.info._ZN10layer_norm13ln_bwd_kernelINS_13Kernel_traitsIfffffjLj512ELj1ELj4ELj1ELj16ENS_18Kernel_traits_baseILj512EfffffjLj128EEEEELb0ELb1ELb1ELb0EEEvNS_9BwdParamsE,"",@"SHT_CUDA_INFO"
	.sectionflags	@""
	.align	4


	//----- nvinfo : EIATTR_CUDA_API_VERSION
	.align		4
        /*0000*/ 	.byte	0x04, 0x37
        /*0002*/ 	.short	(.L_4549 - .L_4548)
.L_4548:
        /*0004*/ 	.word	0x00000082


	//----- nvinfo : EIATTR_KPARAM_INFO
	.align		4
.L_4549:
        /*0008*/ 	.byte	0x04, 0x17
        /*000a*/ 	.short	(.L_4551 - .L_4550)
.L_4550:
        /*000c*/ 	.word	0x00000000
        /*0010*/ 	.short	0x0000
        /*0012*/ 	.short	0x0000
        /*0014*/ 	.byte	0x00, 0xf0, 0xa1, 0x04


	//----- nvinfo : EIATTR_SPARSE_MMA_MASK
	.align		4
.L_4551:
        /*0018*/ 	.byte	0x03, 0x50
        /*001a*/ 	.short	0x0000


	//----- nvinfo : EIATTR_MAXREG_COUNT
	.align		4
        /*001c*/ 	.byte	0x03, 0x1b
        /*001e*/ 	.short	0x00ff


	//----- nvinfo : EIATTR_NUM_BARRIERS
	.align		4
        /*0020*/ 	.byte	0x02, 0x4c
        /*0022*/ 	.byte	0x01
	.zero		1


	//----- nvinfo : EIATTR_MERCURY_ISA_VERSION
	.align		4
        /*0024*/ 	.byte	0x03, 0x5f
        /*0026*/ 	.short	0x0101


	//----- nvinfo : EIATTR_COOP_GROUP_MASK_REGIDS
	.align		4
        /*0028*/ 	.byte	0x04, 0x29
        /*002a*/ 	.short	(.L_4553 - .L_4552)


	//   ....[0]....
.L_4552:
        /*002c*/ 	.word	0xffffffff


	//   ....[1]....
        /*0030*/ 	.word	0xffffffff


	//   ....[2]....
        /*0034*/ 	.word	0xffffffff


	//   ....[3]....
        /*0038*/ 	.word	0xffffffff


	//   ....[4]....
        /*003c*/ 	.word	0xffffffff


	//   ....[5]....
        /*0040*/ 	.word	0xffffffff


	//   ....[6]....
        /*0044*/ 	.word	0xffffffff


	//   ....[7]....
        /*0048*/ 	.word	0xffffffff


	//   ....[8]....
        /*004c*/ 	.word	0xffffffff


	//   ....[9]....
        /*0050*/ 	.word	0xffffffff


	//   ....[10]....
        /*0054*/ 	.word	0x05000080


	//   ....[11]....
        /*0058*/ 	.word	0x05000080


	//   ....[12]....
        /*005c*/ 	.word	0x05000080


	//   ....[13]....
        /*0060*/ 	.word	0x05000080


	//   ....[14]....
        /*0064*/ 	.word	0x05000080


	//   ....[15]....
        /*0068*/ 	.word	0x05000080


	//   ....[16]....
        /*006c*/ 	.word	0x05000080


	//   ....[17]....
        /*0070*/ 	.word	0x05000080


	//   ....[18]....
        /*0074*/ 	.word	0x05000080


	//   ....[19]....
        /*0078*/ 	.word	0x05000080


	//----- nvinfo : EIATTR_COOP_GROUP_INSTR_OFFSETS
	.align		4
.L_4553:
        /*007c*/ 	.byte	0x04, 0x28
        /*007e*/ 	.short	(.L_4555 - .L_4554)


	//   ....[0]....
.L_4554:
        /*0080*/ 	.word	0x000015d0


	//   ....[1]....
        /*0084*/ 	.word	0x000015e0


	//   ....[2]....
        /*0088*/ 	.word	0x00001610


	//   ....[3]....
        /*008c*/ 	.word	0x00001620


	//   ....[4]....
        /*0090*/ 	.word	0x00001650


	//   ....[5]....
        /*0094*/ 	.word	0x00001660


	//   ....[6]....
        /*0098*/ 	.word	0x00001690


	//   ....[7]....
        /*009c*/ 	.word	0x000016a0


	//   ....[8]....
        /*00a0*/ 	.word	0x000016d0


	//   ....[9]....
        /*00a4*/ 	.word	0x000016e0


	//   ....[10]....
        /*00a8*/ 	.word	0x000050b0


	//   ....[11]....
        /*00ac*/ 	.word	0x00005150


	//   ....[12]....
        /*00b0*/ 	.word	0x000051b0


	//   ....[13]....
        /*00b4*/ 	.word	0x00005210


	//   ....[14]....
        /*00b8*/ 	.word	0x00005280


	//   ....[15]....
        /*00bc*/ 	.word	0x000052e0


	//   ....[16]....
        /*00c0*/ 	.word	0x00005350


	//   ....[17]....
        /*00c4*/ 	.word	0x000053b0


	//   ....[18]....
        /*00c8*/ 	.word	0x00005420


	//   ....[19]....
        /*00cc*/ 	.word	0x00005480


	//----- nvinfo : EIATTR_VRC_CTA_INIT_COUNT
	.align		4
.L_4555:
        /*00d0*/ 	.byte	0x02, 0x4a
	.zero		1
	.zero		1


	//----- nvinfo : EIATTR_EXIT_INSTR_OFFSETS
	.align		4
        /*00d4*/ 	.byte	0x04, 0x1c
        /*00d6*/ 	.short	(.L_4557 - .L_4556)


	//   ....[0]....
.L_4556:
        /*00d8*/ 	.word	0x00004fd0


	//   ....[1]....
        /*00dc*/ 	.word	0x00005050


	//----- nvinfo : EIATTR_MAX_THREADS
	.align		4
.L_4557:
        /*00e0*/ 	.byte	0x04, 0x05
        /*00e2*/ 	.short	(.L_4559 - .L_4558)
.L_4558:
        /*00e4*/ 	.word	0x00000080
        /*00e8*/ 	.word	0x00000001
        /*00ec*/ 	.word	0x00000001


	//----- nvinfo : EIATTR_CRS_STACK_SIZE
	.align		4
.L_4559:
        /*00f0*/ 	.byte	0x04, 0x1e
        /*00f2*/ 	.short	(.L_4561 - .L_4560)
.L_4560:
        /*00f4*/ 	.word	0x00000000


	//----- nvinfo : EIATTR_CBANK_PARAM_SIZE
	.align		4
.L_4561:
        /*00f8*/ 	.byte	0x03, 0x19
        /*00fa*/ 	.short	0x0128


	//----- nvinfo : EIATTR_PARAM_CBANK
	.align		4
        /*00fc*/ 	.byte	0x04, 0x0a
        /*00fe*/ 	.short	(.L_4563 - .L_4562)
	.align		4
.L_4562:
        /*0100*/ 	.word	index@(.nv.constant0._ZN10layer_norm13ln_bwd_kernelINS_13Kernel_traitsIfffffjLj512ELj1ELj4ELj1ELj16ENS_18Kernel_traits_baseILj512EfffffjLj128EEEEELb0ELb1ELb1ELb0EEEvNS_9BwdParamsE)
        /*0104*/ 	.short	0x0380
        /*0106*/ 	.short	0x0128


	//----- nvinfo : EIATTR_SW_WAR
	.align		4
.L_4563:
        /*0108*/ 	.byte	0x04, 0x36
        /*010a*/ 	.short	(.L_4565 - .L_4564)
.L_4564:
        /*010c*/ 	.word	0x00000008
.L_4565:


//--------------------- .nv.info._ZN10layer_norm13ln_bwd_kernelINS_13Kernel_traitsIfffffjLj512ELj1ELj4ELj1ELj16ENS_18Kernel_traits_baseILj512EfffffjLj128EEEEELb0ELb1ELb1ELb1EEEvNS_9BwdParamsE --------------------------
	.section	.nv.info._ZN10layer_norm13ln_bwd_kernelINS_13Kernel_traitsIfffffjLj512ELj1ELj4ELj1ELj16ENS_18Kernel_traits_baseILj512EfffffjLj128EEEEELb0ELb1ELb1ELb1EEEvNS_9BwdParamsE,"",@"SHT_CUDA_INFO"
	.sectionflags	@""
	.align	4


	//----- nvinfo : EIATTR_CUDA_API_VERSION
	.align		4
        /*0000*/ 	.byte	0x04, 0x37
        /*0002*/ 	.short	(.L_4567 - .L_4566)
.L_4566:
        /*0004*/ 	.word	0x00000082


	//----- nvinfo : EIATTR_KPARAM_INFO
	.align		4
.L_4567:
        /*0008*/ 	.byte	0x04, 0x17
        /*000a*/ 	.short	(.L_4569 - .L_4568)
.L_4568:
        /*000c*/ 	.word	0x00000000
        /*0010*/ 	.short	0x0000
        /*0012*/ 	.short	0x0000
        /*0014*/ 	.byte	0x00, 0xf0, 0xa1, 0x04


	//----- nvinfo : EIATTR_SPARSE_MMA_MASK
	.align		4
.L_4569:
        /*0018*/ 	.byte	0x03, 0x50
        /*001a*/ 	.short	0x0000


	//----- nvinfo : EIATTR_MAXREG_COUNT
	.align		4
        /*001c*/ 	.byte	0x03, 0x1b
        /*001e*/ 	.short	0x00ff


	//----- nvinfo : EIATTR_NUM_BARRIERS
	.align		4
        /*0020*/ 	.byte	0x02, 0x4c
        /*0022*/ 	.byte	0x01
	.zero		1


	//----- nvinfo : EIATTR_MERCURY_ISA_VERSION
	.align		4
        /*0024*/ 	.byte	0x03, 0x5f
        /*0026*/ 	.short	0x0101


	//----- nvinfo : EIATTR_COOP_GROUP_MASK_REGIDS
	.align		4
        /*0028*/ 	.byte	0x04, 0x29
        /*002a*/ 	.short	(.L_4571 - .L_4570)


	//   ....[0]....
.L_4570:
        /*002c*/ 	.word	0xffffffff


	//   ....[1]....
        /*0030*/ 	.word	0xffffffff


	//   ....[2]....
        /*0034*/ 	.word	0xffffffff


	//   ....[3]....
        /*0038*/ 	.word	0xffffffff


	//   ....[4]....
        /*003c*/ 	.word	0xffffffff


	//   ....[5]....
        /*0040*/ 	.word	0xffffffff


	//   ....[6]....
        /*0044*/ 	.word	0xffffffff


	//   ....[7]....
        /*0048*/ 	.word	0xffffffff


	//   ....[8]....
        /*004c*/ 	.word	0xffffffff


	//   ....[9]....
        /*0050*/ 	.word	0xffffffff


	//   ....[10]....
        /*0054*/ 	.word	0x0500009d


	//   ....[11]....
        /*0058*/ 	.word	0x0500009d


	//   ....[12]....
        /*005c*/ 	.word	0x0500009d


	//   ....[13]....
        /*0060*/ 	.word	0x0500009d


	//   ....[14]....
        /*0064*/ 	.word	0x0500009d


	//   ....[15]....
        /*0068*/ 	.word	0x0500009d


	//   ....[16]....
        /*006c*/ 	.word	0x0500009d


	//   ....[17]....
        /*0070*/ 	.word	0x0500009d


	//   ....[18]....
        /*0074*/ 	.word	0x0500009d


	//   ....[19]....
        /*0078*/ 	.word	0x0500009d


	//----- nvinfo : EIATTR_COOP_GROUP_INSTR_OFFSETS
	.align		4
.L_4571:
        /*007c*/ 	.byte	0x04, 0x28
        /*007e*/ 	.short	(.L_4573 - .L_4572)


	//   ....[0]....
.L_4572:
        /*0080*/ 	.word	0x000010b0


	//   ....[1]....
        /*0084*/ 	.word	0x000010c0


	//   ....[2]....
        /*0088*/ 	.word	0x000010f0


	//   ....[3]....
        /*008c*/ 	.word	0x00001100


	//   ....[4]....
        /*0090*/ 	.word	0x00001130


	//   ....[5]....
        /*0094*/ 	.word	0x00001140


	//   ....[6]....
        /*0098*/ 	.word	0x00001170


	//   ....[7]....
        /*009c*/ 	.word	0x00001180


	//   ....[8]....
        /*00a0*/ 	.word	0x000011b0


	//   ....[9]....
        /*00a4*/ 	.word	0x000011c0


	//   ....[10]....
        /*00a8*/ 	.word	0x00004640


	//   ....[11]....
        /*00ac*/ 	.word	0x000046d0


	//   ....[12]....
        /*00b0*/ 	.word	0x00004740


	//   ....[13]....
        /*00b4*/ 	.word	0x000047a0


	//   ....[14]....
        /*00b8*/ 	.word	0x00004810


	//   ....[15]....
        /*00bc*/ 	.word	0x00004870


	//   ....[16]....
        /*00c0*/ 	.word	0x000048e0


	//   ....[17]....
        /*00c4*/ 	.word	0x00004940


	//   ....[18]....
        /*00c8*/ 	.word	0x000049b0


	//   ....[19]....
        /*00cc*/ 	.word	0x00004a10


	//----- nvinfo : EIATTR_VRC_CTA_INIT_COUNT
	.align		4
.L_4573:
        /*00d0*/ 	.byte	0x02, 0x4a
	.zero		1
	.zero		1


	//----- nvinfo : EIATTR_EXIT_INSTR_OFFSETS
	.align		4
        /*00d4*/ 	.byte	0x04, 0x1c
        /*00d6*/ 	.short	(.L_4575 - .L_4574)


	//   ....[0]....
.L_4574:
        /*00d8*/ 	.word	0x000045d0


	//----- nvinfo : EIATTR_MAX_THREADS
	.align		4
.L_4575:
        /*00dc*/ 	.byte	0x04, 0x05
        /*00de*/ 	.short	(.L_4577 - .L_4576)
.L_4576:
        /*00e0*/ 	.word	0x00000080
        /*00e4*/ 	.word	0x00000001
        /*00e8*/ 	.word	0x00000001


	//----- nvinfo : EIATTR_CRS_STACK_SIZE
	.align		4
.L_4577:
        /*00ec*/ 	.byte	0x04, 0x1e
        /*00ee*/ 	.short	(.L_4579 - .L_4578)
.L_4578:
        /*00f0*/ 	.word	0x00000000


	//----- nvinfo : EIATTR_CBANK_PARAM_SIZE
	.align		4
.L_4579:
        /*00f4*/ 	.byte	0x03, 0x19
        /*00f6*/ 	.short	0x0128


	//----- nvinfo : EIATTR_PARAM_CBANK
	.align		4
        /*00f8*/ 	.byte	0x04, 0x0a
        /*00fa*/ 	.short	(.L_4581 - .L_4580)
	.align		4
.L_4580:
        /*00fc*/ 	.word	index@(.nv.constant0._ZN10layer_norm13ln_bwd_kernelINS_13Kernel_traitsIfffffjLj512ELj1ELj4ELj1ELj16ENS_18Kernel_traits_baseILj512EfffffjLj128EEEEELb0ELb1ELb1ELb1EEEvNS_9BwdParamsE)
        /*0100*/ 	.short	0x0380
        /*0102*/ 	.short	0x0128


	//----- nvinfo : EIATTR_SW_WAR
	.align		4
.L_4581:
        /*0104*/ 	.byte	0x04, 0x36
        /*0106*/ 	.short	(.L_4583 - .L_4582)
.L_4582:
        /*0108*/ 	.word	0x00000008
.L_4583:


//--------------------- .nv.info._ZN10layer_norm13ln_bwd_kernelINS_13Kernel_traitsIfffffjLj512ELj1ELj4ELj1ELj16ENS_18Kernel_traits_baseILj512EfffffjLj128EEEEELb1ELb0ELb0ELb0EEEvNS_9BwdParamsE --------------------------
	.section	.nv.info._ZN10layer_norm13ln_bwd_kernelINS_13Kernel_traitsIfffffjLj512ELj1ELj4ELj1ELj16ENS_18Kernel_traits_baseILj512EfffffjLj128EEEEELb1ELb0ELb0ELb0EEEvNS_9BwdParamsE,"",@"SHT_CUDA_INFO"
	.sectionflags	@""
	.align	4


	//----- nvinfo : EIATTR_CUDA_API_VERSION
	.align		4
        /*0000*/ 	.byte	0x04, 0x37
        /*0002*/ 	.short	(.L_4585 - .L_4584)
.L_4584:
        /*0004*/ 	.word	0x00000082


	//----- nvinfo : EIATTR_KPARAM_INFO
	.align		4
.L_4585:
        /*0008*/ 	.byte	0x04, 0x17
        /*000a*/ 	.short	(.L_4587 - .L_4586)
.L_4586:
        /*000c*/ 	.word	0x00000000
        /*0010*/ 	.short	0x0000
        /*0012*/ 	.short	0x0000
        /*0014*/ 	.byte	0x00, 0xf0, 0xa1, 0x04


	//----- nvinfo : EIATTR_SPARSE_MMA_MASK
	.align		4
.L_4587:
        /*0018*/ 	.byte	0x03, 0x50
        /*001a*/ 	.short	0x0000


	//----- nvinfo : EIATTR_MAXREG_COUNT
	.align		4
        /*001c*/ 	.byte	0x03, 0x1b
        /*001e*/ 	.short	0x00ff


	//----- nvinfo : EIATTR_NUM_BARRIERS
	.align		4
        /*0020*/ 	.byte	0x02, 0x4c
        /*0022*/ 	.byte	0x01
	.zero		1


	//----- nvinfo : EIATTR_MERCURY_ISA_VERSION
	.align		4
        /*0024*/ 	.byte	0x03, 0x5f
        /*0026*/ 	.short	0x0101


	//----- nvinfo : EIATTR_COOP_GROUP_MASK_REGIDS
	.align		4
        /*0028*/ 	.byte	0x04, 0x29
        /*002a*/ 	.short	(.L_4589 - .L_4588)


	//   ....[0]....
.L_4588:
        /*002c*/ 	.word	0xffffffff


	//   ....[1]....
        /*0030*/ 	.word	0xffffffff


	//   ....[2]....
        /*0034*/ 	.word	0xffffffff


	//   ....[3]....
        /*0038*/ 	.word	0xffffffff


	//   ....[4]....
        /*003c*/ 	.word	0xffffffff


	//   ....[5]....
        /*0040*/ 	.word	0xffffffff


	//   ....[6]....
        /*0044*/ 	.word	0xffffffff


	//   ....[7]....
        /*0048*/ 	.word	0xffffffff


	//   ....[8]....
        /*004c*/ 	.word	0xffffffff


	//   ....[9]....
        /*0050*/ 	.word	0xffffffff


	//   ....[10]....
        /*0054*/ 	.word	0x05000073


	//   ....[11]....
        /*0058*/ 	.word	0x05000073


	//   ....[12]....
        /*005c*/ 	.word	0x05000073


	//   ....[13]....
        /*0060*/ 	.word	0x05000073


	//   ....[14]....
        /*0064*/ 	.word	0x05000073


	//   ....[15]....
        /*0068*/ 	.word	0x05000073


	//   ....[16]....
        /*006c*/ 	.word	0x05000073


	//   ....[17]....
        /*0070*/ 	.word	0x05000073


	//   ....[18]....
        /*0074*/ 	.word	0x05000073


	//   ....[19]....
        /*0078*/ 	.word	0x05000073


	//----- nvinfo : EIATTR_COOP_GROUP_INSTR_OFFSETS
	.align		4
.L_4589:
        /*007c*/ 	.byte	0x04, 0x28
        /*007e*/ 	.short	(.L_4591 - .L_4590)


	//   ....[0]....
.L_4590:
        /*0080*/ 	.word	0x00001220


	//   ....[1]....
        /*0084*/ 	.word	0x00001230


	//   ....[2]....
        /*0088*/ 	.word	0x00001260


	//   ....[3]....
        /*008c*/ 	.word	0x00001270


	//   ....[4]....
        /*0090*/ 	.word	0x000012a0


	//   ....[5]....
        /*0094*/ 	.word	0x000012b0


	//   ....[6]....
        /*0098*/ 	.word	0x000012e0


	//   ....[7]....
        /*009c*/ 	.word	0x000012f0


	//   ....[8]....
        /*00a0*/ 	.word	0x00001320


	//   ....[9]....
        /*00a4*/ 	.word	0x00001330


	//   ....[10]....
        /*00a8*/ 	.word	0x000041c0


	//   ....[11]....
        /*00ac*/ 	.word	0x00004250


	//   ....[12]....
        /*00b0*/ 	.word	0x000042c0


	//   ....[13]....
        /*00b4*/ 	.word	0x00004320


	//   ....[14]....
        /*00b8*/ 	.word	0x00004390


	//   ....[15]....
        /*00bc*/ 	.word	0x000043f0


	//   ....[16]....
        /*00c0*/ 	.word	0x00004460


	//   ....[17]....
        /*00c4*/ 	.word	0x000044c0


	//   ....[18]....
        /*00c8*/ 	.word	0x00004530


	//   ....[19]....
        /*00cc*/ 	.word	0x00004590


	//----- nvinfo : EIATTR_VRC_CTA_INIT_COUNT
	.align		4
.L_4591:
        /*00d0*/ 	.byte	0x02, 0x4a
	.zero		1
	.zero		1


	//----- nvinfo : EIATTR_EXIT_INSTR_OFFSETS
	.align		4
        /*00d4*/ 	.byte	0x04, 0x1c
        /*00d6*/ 	.short	(.L_4593 - .L_4592)


	//   ....[0]....
.L_4592:
        /*00d8*/ 	.word	0x00004120


	//   ....[1]....
        /*00dc*/ 	.word	0x00004150


	//----- nvinfo : EIATTR_MAX_THREADS
	.align		4
.L_4593:
        /*00e0*/ 	.byte	0x04, 0x05
        /*00e2*/ 	.short	(.L_4595 - .L_4594)
.L_4594:
        /*00e4*/ 	.word	0x00000080
        /*00e8*/ 	.word	0x00000001
        /*00ec*/ 	.word	0x00000001


	//----- nvinfo : EIATTR_CRS_STACK_SIZE
	.align		4
.L_4595:
        /*00f0*/ 	.byte	0x04, 0x1e
        /*00f2*/ 	.short	(.L_4597 - .L_4596)
.L_4596:
        /*00f4*/ 	.word	0x00000000


	//----- nvinfo : EIATTR_CBANK_PARAM_SIZE
	.align		4
.L_4597:
        /*00f8*/ 	.byte	0x03, 0x19
        /*00fa*/ 	.short	0x0128


	//----- nvinfo : EIATTR_PARAM_CBANK
	.align		4
        /*00fc*/ 	.byte	0x04, 0x0a
        /*00fe*/ 	.short	(.L_4599 - .L_4598)
	.align		4
.L_4598:
        /*0100*/ 	.word	index@(.nv.constant0._ZN10layer_norm13ln_bwd_kernelINS_13Kernel_traitsIfffffjLj512ELj1ELj4ELj1ELj16ENS_18Kernel_traits_baseILj512EfffffjLj128EEEEELb1ELb0ELb0ELb0EEEvNS_9BwdParamsE)
        /*0104*/ 	.short	0x0380
        /*0106*/ 	.short	0x0128


	//----- nvinfo : EIATTR_SW_WAR
	.align		4
.L_4599:
        /*0108*/ 	.byte	0x04, 0x36
        /*010a*/ 	.short	(.L_4601 - .L_4600)
.L_4600:
        /*010c*/ 	.word	0x00000008
.L_4601:


//--------------------- .nv.info._ZN10layer_norm13ln_bwd_kernelINS_13Kernel_traitsIfffffjLj512ELj1ELj4ELj1ELj16ENS_18Kernel_traits_baseILj512EfffffjLj128EEEEELb1ELb0ELb0ELb1EEEvNS_9BwdParamsE --------------------------
	.section	.nv.info._ZN10layer_norm13ln_bwd_kernelINS_13Kernel_traitsIfffffjLj512ELj1ELj4ELj1ELj16ENS_18Kernel_traits_baseILj512EfffffjLj128EEEEELb1ELb0ELb0ELb1EEEvNS_9BwdParamsE,"",@"SHT_CUDA_INFO"
	.sectionflags	@""
	.align	4


	//----- nvinfo : EIATTR_CUDA_API_VERSION
	.align		4
        /*0000*/ 	.byte	0x04, 0x37
        /*0002*/ 	.short	(.L_4603 - .L_4602)
.L_4602:
        /*0004*/ 	.word	0x00000082


	//----- nvinfo : EIATTR_KPARAM_INFO
	.align		4
.L_4603:
        /*0008*/ 	.byte	0x04, 0x17
        /*000a*/ 	.short	(.L_4605 - .L_4604)
.L_4604:
        /*000c*/ 	.word	0x00000000
        /*0010*/ 	.short	0x0000
        /*0012*/ 	.short	0x0000
        /*0014*/ 	.byte	0x00, 0xf0, 0xa1, 0x04


	//----- nvinfo : EIATTR_SPARSE_MMA_MASK
	.align		4
.L_4605:
        /*0018*/ 	.byte	0x03, 0x50
        /*001a*/ 	.short	0x0000


	//----- nvinfo : EIATTR_MAXREG_COUNT
	.align		4
        /*001c*/ 	.byte	0x03, 0x1b
        /*001e*/ 	.short	0x00ff


	//----- nvinfo : EIATTR_NUM_BARRIERS
	.align		4
        /*0020*/ 	.byte	0x02, 0x4c
        /*0022*/ 	.byte	0x01
	.zero		1


	//----- nvinfo : EIATTR_MERCURY_ISA_VERSION
	.align		4
        /*0024*/ 	.byte	0x03, 0x5f
        /*0026*/ 	.short	0x0101


	//----- nvinfo : EIATTR_COOP_GROUP_MASK_REGIDS
	.align		4
        /*0028*/ 	.byte	0x04, 0x29
        /*002a*/ 	.short	(.L_4607 - .L_4606)


	//   ....[0]....
.L_4606:
        /*002c*/ 	.word	0xffffffff


	//   ....[1]....
        /*0030*/ 	.word	0xffffffff


	//   ....[2]....
        /*0034*/ 	.word	0xffffffff


	//   ....[3]....
        /*0038*/ 	.word	0xffffffff


	//   ....[4]....
        /*003c*/ 	.word	0xffffffff


	//   ....[5]....
        /*0040*/ 	.word	0xffffffff


	//   ....[6]....
        /*0044*/ 	.word	0xffffffff


	//   ....[7]....
        /*0048*/ 	.word	0xffffffff


	//   ....[8]....
        /*004c*/ 	.word	0xffffffff


	//   ....[9]....
        /*0050*/ 	.word	0xffffffff


	//   ....[10]....
        /*0054*/ 	.word	0x05000034


	//   ....[11]....
        /*0058*/ 	.word	0x05000034


	//   ....[12]....
        /*005c*/ 	.word	0x05000034


	//   ....[13]....
        /*0060*/ 	.word	0x05000034


	//   ....[14]....
        /*0064*/ 	.word	0x05000034


	//   ....[15]....
        /*0068*/ 	.word	0x05000034


	//   ....[16]....
        /*006c*/ 	.word	0x05000034


	//   ....[17]....
        /*0070*/ 	.word	0x05000034


	//   ....[18]....
        /*0074*/ 	.word	0x05000034


	//   ....[19]....
        /*0078*/ 	.word	0x05000034


	//----- nvinfo : EIATTR_COOP_GROUP_INSTR_OFFSETS
	.align		4
.L_4607:
        /*007c*/ 	.byte	0x04, 0x28
        /*007e*/ 	.short	(.L_4609 - .L_4608)


	//   ....[0]....
.L_4608:
        /*0080*/ 	.word	0x000017c0


	//   ....[1]....
        /*0084*/ 	.word	0x000017d0


	//   ....[2]....
        /*0088*/ 	.word	0x00001800


	//   ....[3]....
        /*008c*/ 	.word	0x00001810


	//   ....[4]....
        /*0090*/ 	.word	0x00001840


	//   ....[5]....
        /*0094*/ 	.word	0x00001850


	//   ....[6]....
        /*0098*/ 	.word	0x00001880


	//   ....[7]....
        /*009c*/ 	.word	0x00001890


	//   ....[8]....
        /*00a0*/ 	.word	0x000018c0


	//   ....[9]....
        /*00a4*/ 	.word	0x000018d0


	//   ....[10]....
        /*00a8*/ 	.word	0x00004280


	//   ....[11]....
        /*00ac*/ 	.word	0x00004310


	//   ....[12]....
        /*00b0*/ 	.word	0x00004380


	//   ....[13]....
        /*00b4*/ 	.word	0x000043e0


	//   ....[14]....
        /*00b8*/ 	.word	0x00004450


	//   ....[15]....
        /*00bc*/ 	.word	0x000044b0


	//   ....[16]....
        /*00c0*/ 	.word	0x00004520


	//   ....[17]....
        /*00c4*/ 	.word	0x00004580


	//   ....[18]....
        /*00c8*/ 	.word	0x000045f0


	//   ....[19]....
        /*00cc*/ 	.word	0x00004650


	//----- nvinfo : EIATTR_VRC_CTA_INIT_COUNT
	.align		4
.L_4609:
        /*00d0*/ 	.byte	0x02, 0x4a
	.zero		1
	.zero		1


	//----- nvinfo : EIATTR_EXIT_INSTR_OFFSETS
	.align		4
        /*00d4*/ 	.byte	0x04, 0x1c
        /*00d6*/ 	.short	(.L_4611 - .L_4610)


	//   ....[0]....
.L_4610:
        /*00d8*/ 	.word	0x00004210


	//----- nvinfo : EIATTR_MAX_THREADS
	.align		4
.L_4611:
        /*00dc*/ 	.byte	0x04, 0x05
        /*00de*/ 	.short	(.L_4613 - .L_4612)
.L_4612:
        /*00e0*/ 	.word	0x00000080
        /*00e4*/ 	.word	0x00000001
        /*00e8*/ 	.word	0x00000001


	//----- nvinfo : EIATTR_CRS_STACK_SIZE
	.align		4
.L_4613:
        /*00ec*/ 	.byte	0x04, 0x1e
        /*00ee*/ 	.short	(.L_4615 - .L_4614)
.L_4614:
        /*00f0*/ 	.word	0x00000000


	//----- nvinfo : EIATTR_CBANK_PARAM_SIZE
	.align		4
.L_4615:
        /*00f4*/ 	.byte	0x03, 0x19
        /*00f6*/ 	.short	0x0128


	//----- nvinfo : EIATTR_PARAM_CBANK
	.align		4
        /*00f8*/ 	.byte	0x04, 0x0a
        /*00fa*/ 	.short	(.L_4617 - .L_4616)
	.align		4
.L_4616:
        /*00fc*/ 	.word	index@(.nv.constant0._ZN10layer_norm13ln_bwd_kernelINS_13Kernel_traitsIfffffjLj512ELj1ELj4ELj1ELj16ENS_18Kernel_traits_baseILj512EfffffjLj128EEEEELb1ELb0ELb0ELb1EEEvNS_9BwdParamsE)
        /*0100*/ 	.short	0x0380
        /*0102*/ 	.short	0x0128


	//----- nvinfo : EIATTR_SW_WAR
	.align		4
.L_4617:
        /*0104*/ 	.byte	0x04, 0x36
        /*0106*/ 	.short	(.L_4619 - .L_4618)
.L_4618:
        /*0108*/ 	.word	0x00000008
.L_4619:


//--------------------- .nv.info._ZN10layer_norm22ln_bwd_finalize_kernelINS_22Kernel_traits_finalizeILj512EfffffjLb0ELj1024ELj4ENS_18Kernel_traits_baseILj512EfffffjLj1024EEEEELb0ELb0EEEvNS_9BwdParamsE --------------------------
	.section	.nv.info._ZN10layer_norm22ln_bwd_finalize_kernelINS_22Kernel_traits_finalizeILj512EfffffjLb0ELj1024ELj4ENS_18Kernel_traits_baseILj512EfffffjLj1024EEEEELb0ELb0EEEvNS_9BwdParamsE,"",@"SHT_CUDA_INFO"
	.sectionflags	@""
	.align	4


	//----- nvinfo : EIATTR_CUDA_API_VERSION
	.align		4
        /*0000*/ 	.byte	0x04, 0x37
        /*0002*/ 	.short	(.L_4621 - .L_4620)
.L_4620:
        /*0004*/ 	.word	0x00000082


	//----- nvinfo : EIATTR_KPARAM_INFO
	.align		4
.L_4621:
        /*0008*/ 	.byte	0x04, 0x17
        /*000a*/ 	.short	(.L_4623 - .L_4622)
.L_4622:
        /*000c*/ 	.word	0x00000000
        /*0010*/ 	.short	0x0000
        /*0012*/ 	.short	0x0000
        /*0014*/ 	.byte	0x00, 0xf0, 0xa1, 0x04


	//----- nvinfo : EIATTR_SPARSE_MMA_MASK
	.align		4
.L_4623:
        /*0018*/ 	.byte	0x03, 0x50
        /*001a*/ 	.short	0x0000


	//----- nvinfo : EIATTR_MAXREG_COUNT
	.align		4
        /*001c*/ 	.byte	0x03, 0x1b
        /*001e*/ 	.short	0x0040


	//----- nvinfo : EIATTR_NUM_BARRIERS
	.align		4
        /*0020*/ 	.byte	0x02, 0x4c
        /*0022*/ 	.byte	0x01
	.zero		1


	//----- nvinfo : EIATTR_MERCURY_ISA_VERSION
	.align		4
        /*0024*/ 	.byte	0x03, 0x5f
        /*0026*/ 	.short	0x0101


	//----- nvinfo : EIATTR_COOP_GROUP_MASK_REGIDS
	.align		4
        /*0028*/ 	.byte	0x04, 0x29
        /*002a*/ 	.short	(.L_4625 - .L_4624)


	//   ....[0]....
.L_4624:
        /*002c*/ 	.word	0xffffffff


	//   ....[1]....
        /*0030*/ 	.word	0xffffffff


	//   ....[2]....
        /*0034*/ 	.word	0xffffffff


	//   ....[3]....
        /*0038*/ 	.word	0xffffffff


	//   ....[4]....
        /*003c*/ 	.word	0xffffffff


	//   ....[5]....
        /*0040*/ 	.word	0xffffffff


	//   ....[6]....
        /*0044*/ 	.word	0xffffffff


	//   ....[7]....
        /*0048*/ 	.word	0xffffffff


	//   ....[8]....
        /*004c*/ 	.word	0xffffffff


	//   ....[9]....
        /*0050*/ 	.word	0xffffffff


	//----- nvinfo : EIATTR_COOP_GROUP_INSTR_OFFSETS
	.align		4
.L_4625:
        /*0054*/ 	.byte	0x04, 0x28
        /*0056*/ 	.short	(.L_4627 - .L_4626)


	//   ....[0]....
.L_4626:
        /*0058*/ 	.word	0x000015e0


	//   ....[1]....
        /*005c*/ 	.word	0x000015f0


	//   ....[2]....
        /*0060*/ 	.word	0x00001620


	//   ....[3]....
        /*0064*/ 	.word	0x00001630


	//   ....[4]....
        /*0068*/ 	.word	0x00001660


	//   ....[5]....
        /*006c*/ 	.word	0x00001670


	//   ....[6]....
        /*0070*/ 	.word	0x000016b0


	//   ....[7]....
        /*0074*/ 	.word	0x000016e0


	//   ....[8]....
        /*0078*/ 	.word	0x00001710


	//   ....[9]....
        /*007c*/ 	.word	0x00001720


	//----- nvinfo : EIATTR_VRC_CTA_INIT_COUNT
	.align		4
.L_4627:
        /*0080*/ 	.byte	0x02, 0x4a
	.zero		1
	.zero		1


	//----- nvinfo : EIATTR_EXIT_INSTR_OFFSETS
	.align		4
        /*0084*/ 	.byte	0x04, 0x1c
        /*0086*/ 	.short	(.L_4629 - .L_4628)


	//   ....[0]....
.L_4628:
        /*0088*/ 	.word	0x00000060


	//   ....[1]....
        /*008c*/ 	.word	0x00001780


	//   ....[2]....
        /*0090*/ 	.word	0x000017b0


	//   ....[3]....
        /*0094*/ 	.word	0x00001850


	//----- nvinfo : EIATTR_MAX_THREADS
	.align		4
.L_4629:
        /*0098*/ 	.byte	0x04, 0x05
        /*009a*/ 	.short	(.L_4631 - .L_4630)
.L_4630:
        /*009c*/ 	.word	0x00000400
        /*00a0*/ 	.word	0x00000001
        /*00a4*/ 	.word	0x00000001


	//----- nvinfo : EIATTR_CRS_STACK_SIZE
	.align		4
.L_4631:
        /*00a8*/ 	.byte	0x04, 0x1e
        /*00aa*/ 	.short	(.L_4633 - .L_4632)
.L_4632:
        /*00ac*/ 	.word	0x00000000


	//----- nvinfo : EIATTR_CBANK_PARAM_SIZE
	.align		4
.L_4633:
        /*00b0*/ 	.byte	0x03, 0x19
        /*00b2*/ 	.short	0x0128


	//----- nvinfo : EIATTR_PARAM_CBANK
	.align		4
        /*00b4*/ 	.byte	0x04, 0x0a
        /*00b6*/ 	.short	(.L_4635 - .L_4634)
	.align		4
.L_4634:
        /*00b8*/ 	.word	index@(.nv.constant0._ZN10layer_norm22ln_bwd_finalize_kernelINS_22Kernel_traits_finalizeILj512EfffffjLb0ELj1024ELj4ENS_18Kernel_traits_baseILj512EfffffjLj1024EEEEELb0ELb0EEEvNS_9BwdParamsE)
        /*00bc*/ 	.short	0x0380
        /*00be*/ 	.short	0x0128


	//----- nvinfo : EIATTR_SW_WAR
	.align		4
.L_4635:
        /*00c0*/ 	.byte	0x04, 0x36
        /*00c2*/ 	.short	(.L_4637 - .L_4636)
.L_4636:
        /*00c4*/ 	.word	0x00000008
.L_4637:


//--------------------- .nv.info._ZN10layer_norm13ln_bwd_kernelINS_13Kernel_traitsIfffffjLj512ELj1ELj4ELj1ELj16ENS_18Kernel_traits_baseILj512EfffffjLj128EEEEELb1ELb0ELb1ELb0EEEvNS_9BwdParamsE --------------------------
	.section	.nv.info._ZN10layer_norm13ln_bwd_kernelINS_13Kernel_traitsIfffffjLj512ELj1ELj4ELj1ELj16ENS_18Kernel_traits_baseILj512EfffffjLj128EEEEELb1ELb0ELb1ELb0EEEvNS_9BwdParamsE,"",@"SHT_CUDA_INFO"
	.sectionflags	@""
	.align	4


	//----- nvinfo : EIATTR_CUDA_API_VERSION
	.align		4
        /*0000*/ 	.byte	0x04, 0x37
        /*0002*/ 	.short	(.L_4639 - .L_4638)
.L_4638:
        /*0004*/ 	.word	0x00000082


	//----- nvinfo : EIATTR_KPARAM_INFO
	.align		4
.L_4639:
        /*0008*/ 	.byte	0x04, 0x17
        /*000a*/ 	.short	(.L_4641 - .L_4640)
.L_4640:
        /*000c*/ 	.word	0x00000000
        /*0010*/ 	.short	0x0000
        /*0012*/ 	.short	0x0000
        /*0014*/ 	.byte	0x00, 0xf0, 0xa1, 0x04


	//----- nvinfo : EIATTR_SPARSE_MMA_MASK
	.align		4
.L_4641:
        /*0018*/ 	.byte	0x03, 0x50
        /*001a*/ 	.short	0x0000


	//----- nvinfo : EIATTR_MAXREG_COUNT
	.align		4
        /*001c*/ 	.byte	0x03, 0x1b
        /*001e*/ 	.short	0x00ff


	//----- nvinfo : EIATTR_NUM_BARRIERS
	.align		4
        /*0020*/ 	.byte	0x02, 0x4c
        /*0022*/ 	.byte	0x01
	.zero		1


	//----- nvinfo : EIATTR_MERCURY_ISA_VERSION
	.align		4
        /*0024*/ 	.byte	0x03, 0x5f
        /*0026*/ 	.short	0x0101


	//----- nvinfo : EIATTR_COOP_GROUP_MASK_REGIDS
	.align		4
        /*0028*/ 	.byte	0x04, 0x29
        /*002a*/ 	.short	(.L_4643 - .L_4642)


	//   ....[0]....
.L_4642:
        /*002c*/ 	.word	0xffffffff


	//   ....[1]....
        /*0030*/ 	.word	0xffffffff


	//   ....[2]....
        /*0034*/ 	.word	0xffffffff


	//   ....[3]....
        /*0038*/ 	.word	0xffffffff


	//   ....[4]....
        /*003c*/ 	.word	0xffffffff


	//   ....[5]....
        /*0040*/ 	.word	0xffffffff


	//   ....[6]....
        /*0044*/ 	.word	0xffffffff


	//   ....[7]....
        /*0048*/ 	.word	0xffffffff


	//   ....[8]....
        /*004c*/ 	.word	0xffffffff


	//   ....[9]....
        /*0050*/ 	.word	0xffffffff


	//   ....[10]....
        /*0054*/ 	.word	0x05000055


	//   ....[11]....
        /*0058*/ 	.word	0x05000055


	//   ....[12]....
        /*005c*/ 	.word	0x05000055


	//   ....[13]....
        /*0060*/ 	.word	0x05000055


	//   ....[14]....
        /*0064*/ 	.word	0x05000055


	//   ....[15]....
        /*0068*/ 	.word	0x05000055


	//   ....[16]....
        /*006c*/ 	.word	0x05000055


	//   ....[17]....
        /*0070*/ 	.word	0x05000055


	//   ....[18]....
        /*0074*/ 	.word	0x05000055


	//   ....[19]....
        /*0078*/ 	.word	0x05000055


	//----- nvinfo : EIATTR_COOP_GROUP_INSTR_OFFSETS
	.align		4
.L_4643:
        /*007c*/ 	.byte	0x04, 0x28
        /*007e*/ 	.short	(.L_4645 - .L_4644)


	//   ....[0]....
.L_4644:
        /*0080*/ 	.word	0x00001810


	//   ....[1]....
        /*0084*/ 	.word	0x00001820


	//   ....[2]....
        /*0088*/ 	.word	0x00001850


	//   ....[3]....
        /*008c*/ 	.word	0x00001860


	//   ....[4]....
        /*0090*/ 	.word	0x00001890


	//   ....[5]....
        /*0094*/ 	.word	0x000018a0


	//   ....[6]....
        /*0098*/ 	.word	0x000018d0


	//   ....[7]....
        /*009c*/ 	.word	0x000018e0


	//   ....[8]....
        /*00a0*/ 	.word	0x00001910


	//   ....[9]....
        /*00a4*/ 	.word	0x00001920


	//   ....[10]....
        /*00a8*/ 	.word	0x00005670


	//   ....[11]....
        /*00ac*/ 	.word	0x00005700


	//   ....[12]....
        /*00b0*/ 	.word	0x00005760


	//   ....[13]....
        /*00b4*/ 	.word	0x000057c0


	//   ....[14]....
        /*00b8*/ 	.word	0x00005820


	//   ....[15]....
        /*00bc*/ 	.word	0x00005880


	//   ....[16]....
        /*00c0*/ 	.word	0x000058e0


	//   ....[17]....
        /*00c4*/ 	.word	0x00005940


	//   ....[18]....
        /*00c8*/ 	.word	0x000059a0


	//   ....[19]....
        /*00cc*/ 	.word	0x00005a00


	//----- nvinfo : EIATTR_VRC_CTA_INIT_COUNT
	.align		4
.L_4645:
        /*00d0*/ 	.byte	0x02, 0x4a
	.zero		1
	.zero		1


	//----- nvinfo : EIATTR_EXIT_INSTR_OFFSETS
	.align		4
        /*00d4*/ 	.byte	0x04, 0x1c
        /*00d6*/ 	.short	(.L_4647 - .L_4646)


	//   ....[0]....
.L_4646:
        /*00d8*/ 	.word	0x000055d0


	//   ....[1]....
        /*00dc*/ 	.word	0x00005600


	//----- nvinfo : EIATTR_MAX_THREADS
	.align		4
.L_4647:
        /*00e0*/ 	.byte	0x04, 0x05
        /*00e2*/ 	.short	(.L_4649 - .L_4648)
.L_4648:
        /*00e4*/ 	.word	0x00000080
        /*00e8*/ 	.word	0x00000001
        /*00ec*/ 	.word	0x00000001


	//----- nvinfo : EIATTR_CRS_STACK_SIZE
	.align		4
.L_4649:
        /*00f0*/ 	.byte	0x04, 0x1e
        /*00f2*/ 	.short	(.L_4651 - .L_4650)
.L_4650:
        /*00f4*/ 	.word	0x00000000


	//----- nvinfo : EIATTR_CBANK_PARAM_SIZE
	.align		4
.L_4651:
        /*00f8*/ 	.byte	0x03, 0x19
        /*00fa*/ 	.short	0x0128


	//----- nvinfo : EIATTR_PARAM_CBANK
	.align		4
        /*00fc*/ 	.byte	0x04, 0x0a
        /*00fe*/ 	.short	(.L_4653 - .L_4652)
	.align		4
.L_4652:
        /*0100*/ 	.word	index@(.nv.constant0._ZN10layer_norm13ln_bwd_kernelINS_13Kernel_traitsIfffffjLj512ELj1ELj4ELj1ELj16ENS_18Kernel_traits_baseILj512EfffffjLj128EEEEELb1ELb0ELb1ELb0EEEvNS_9BwdParamsE)
        /*0104*/ 	.short	0x0380
        /*0106*/ 	.short	0x0128


	//----- nvinfo : EIATTR_SW_WAR
	.align		4
.L_4653:
        /*0108*/ 	.byte	0x04, 0x36
        /*010a*/ 	.short	(.L_4655 - .L_4654)
.L_4654:
        /*010c*/ 	.word	0x00000008
.L_4655:


//--------------------- .nv.info._ZN10layer_norm22ln_bwd_finalize_kernelINS_22Kernel_traits_finalizeILj512EfffffjLb0ELj1024ELj4ENS_18Kernel_traits_baseILj512EfffffjLj1024EEEEELb0ELb1EEEvNS_9BwdParamsE --------------------------
	.section	.nv.info._ZN10layer_norm22ln_bwd_finalize_kernelINS_22Kernel_traits_finalizeILj512EfffffjLb0ELj1024ELj4ENS_18Kernel_traits_baseILj512EfffffjLj1024EEEEELb0ELb1EEEvNS_9BwdParamsE,"",@"SHT_CUDA_INFO"
	.sectionflags	@""
	.align	4


	//----- nvinfo : EIATTR_CUDA_API_VERSION
	.align		4
        /*0000*/ 	.byte	0x04, 0x37
        /*0002*/ 	.short	(.L_4657 - .L_4656)
.L_4656:
        /*0004*/ 	.word	0x00000082


	//----- nvinfo : EIATTR_KPARAM_INFO
	.align		4
.L_4657:
        /*0008*/ 	.byte	0x04, 0x17
        /*000a*/ 	.short	(.L_4659 - .L_4658)
.L_4658:
        /*000c*/ 	.word	0x00000000
        /*0010*/ 	.short	0x0000
        /*0012*/ 	.short	0x0000
        /*0014*/ 	.byte	0x00, 0xf0, 0xa1, 0x04


	//----- nvinfo : EIATTR_SPARSE_MMA_MASK
	.align		4
.L_4659:
        /*0018*/ 	.byte	0x03, 0x50
        /*001a*/ 	.short	0x0000


	//----- nvinfo : EIATTR_MAXREG_COUNT
	.align		4
        /*001c*/ 	.byte	0x03, 0x1b
        /*001e*/ 	.short	0x0040


	//----- nvinfo : EIATTR_NUM_BARRIERS
	.align		4
        /*0020*/ 	.byte	0x02, 0x4c
        /*0022*/ 	.byte	0x01
	.zero		1


	//----- nvinfo : EIATTR_MERCURY_ISA_VERSION
	.align		4
        /*0024*/ 	.byte	0x03, 0x5f
        /*0026*/ 	.short	0x0101


	//----- nvinfo : EIATTR_COOP_GROUP_MASK_REGIDS
	.align		4
        /*0028*/ 	.byte	0x04, 0x29
        /*002a*/ 	.short	(.L_4661 - .L_4660)


	//   ....[0]....
.L_4660:
        /*002c*/ 	.word	0xffffffff


	//   ....[1]....
        /*0030*/ 	.word	0xffffffff


	//   ....[2]....
        /*0034*/ 	.word	0xffffffff


	//   ....[3]....
        /*0038*/ 	.word	0xffffffff


	//   ....[4]....
        /*003c*/ 	.word	0xffffffff


	//   ....[5]....
        /*0040*/ 	.word	0xffffffff


	//   ....[6]....
        /*0044*/ 	.word	0xffffffff


	//   ....[7]....
        /*0048*/ 	.word	0xffffffff


	//   ....[8]....
        /*004c*/ 	.word	0xffffffff


	//   ....[9]....
        /*0050*/ 	.word	0xffffffff


	//----- nvinfo : EIATTR_COOP_GROUP_INSTR_OFFSETS
	.align		4
.L_4661:
        /*0054*/ 	.byte	0x04, 0x28
        /*0056*/ 	.short	(.L_4663 - .L_4662)


	//   ....[0]....
.L_4662:
        /*0058*/ 	.word	0x00001630


	//   ....[1]....
        /*005c*/ 	.word	0x00001640


	//   ....[2]....
        /*0060*/ 	.word	0x00001670


	//   ....[3]....
        /*0064*/ 	.word	0x00001680


	//   ....[4]....
        /*0068*/ 	.word	0x000016b0


	//   ....[5]....
        /*006c*/ 	.word	0x000016c0


	//   ....[6]....
        /*0070*/ 	.word	0x000016f0


	//   ....[7]....
        /*0074*/ 	.word	0x00001710


	//   ....[8]....
        /*0078*/ 	.word	0x00001740


	//   ....[9]....
        /*007c*/ 	.word	0x00001750


	//----- nvinfo : EIATTR_VRC_CTA_INIT_COUNT
	.align		4
.L_4663:
        /*0080*/ 	.byte	0x02, 0x4a
	.zero		1
	.zero		1


	//----- nvinfo : EIATTR_EXIT_INSTR_OFFSETS
	.align		4
        /*0084*/ 	.byte	0x04, 0x1c
        /*0086*/ 	.short	(.L_4665 - .L_4664)


	//   ....[0]....
.L_4664:
        /*0088*/ 	.word	0x00000070


	//   ....[1]....
        /*008c*/ 	.word	0x000017b0


	//   ....[2]....
        /*0090*/ 	.word	0x00001860


	//----- nvinfo : EIATTR_MAX_THREADS
	.align		4
.L_4665:
        /*0094*/ 	.byte	0x04, 0x05
        /*0096*/ 	.short	(.L_4667 - .L_4666)
.L_4666:
        /*0098*/ 	.word	0x00000400
        /*009c*/ 	.word	0x00000001
        /*00a0*/ 	.word	0x00000001


	//----- nvinfo : EIATTR_CRS_STACK_SIZE
	.align		4
.L_4667:
        /*00a4*/ 	.byte	0x04, 0x1e
        /*00a6*/ 	.short	(.L_4669 - .L_4668)
.L_4668:
        /*00a8*/ 	.word	0x00000000


	//----- nvinfo : EIATTR_CBANK_PARAM_SIZE
	.align		4
.L_4669:
        /*00ac*/ 	.byte	0x03, 0x19
        /*00ae*/ 	.short	0x0128


	//----- nvinfo : EIATTR_PARAM_CBANK
	.align		4
        /*00b0*/ 	.byte	0x04, 0x0a
        /*00b2*/ 	.short	(.L_4671 - .L_4670)
	.align		4
.L_4670:
        /*00b4*/ 	.word	index@(.nv.constant0._ZN10layer_norm22ln_bwd_finalize_kernelINS_22Kernel_traits_finalizeILj512EfffffjLb0ELj1024ELj4ENS_18Kernel_traits_baseILj512EfffffjLj1024EEEEELb0ELb1EEEvNS_9BwdParamsE)
        /*00b8*/ 	.short	0x0380
        /*00ba*/ 	.short	0x0128


	//----- nvinfo : EIATTR_SW_WAR
	.align		4
.L_4671:
        /*00bc*/ 	.byte	0x04, 0x36
        /*00be*/ 	.short	(.L_4673 - .L_4672)
.L_4672:
        /*00c0*/ 	.word	0x00000008
.L_4673:


//--------------------- .nv.info._ZN10layer_norm13ln_bwd_kernelINS_13Kernel_traitsIfffffjLj512ELj1ELj4ELj1ELj16ENS_18Kernel_traits_baseILj512EfffffjLj128EEEEELb1ELb0ELb1ELb1EEEvNS_9BwdParamsE --------------------------
	.section	.nv.info._ZN10layer_norm13ln_bwd_kernelINS_13Kernel_traitsIfffffjLj512ELj1ELj4ELj1ELj16ENS_18Kernel_traits_baseILj512EfffffjLj128EEEEELb1ELb0ELb1ELb1EEEvNS_9BwdParamsE,"",@"SHT_CUDA_INFO"
	.sectionflags	@""
	.align	4


	//----- nvinfo : EIATTR_CUDA_API_VERSION
	.align		4
        /*0000*/ 	.byte	0x04, 0x37
        /*0002*/ 	.short	(.L_4675 - .L_4674)
.L_4674:
        /*0004*/ 	.word	0x00000082


	//----- nvinfo : EIATTR_KPARAM_INFO
	.align		4
.L_4675:
        /*0008*/ 	.byte	0x04, 0x17
        /*000a*/ 	.short	(.L_4677 - .L_4676)
.L_4676:
        /*000c*/ 	.word	0x00000000
        /*0010*/ 	.short	0x0000
        /*0012*/ 	.short	0x0000
        /*0014*/ 	.byte	0x00, 0xf0, 0xa1, 0x04


	//----- nvinfo : EIATTR_SPARSE_MMA_MASK
	.align		4
.L_4677:
        /*0018*/ 	.byte	0x03, 0x50
        /*001a*/ 	.short	0x0000


	//----- nvinfo : EIATTR_MAXREG_COUNT
	.align		4
        /*001c*/ 	.byte	0x03, 0x1b
        /*001e*/ 	.short	0x00ff


	//----- nvinfo : EIATTR_NUM_BARRIERS
	.align		4
        /*0020*/ 	.byte	0x02, 0x4c
        /*0022*/ 	.byte	0x01
	.zero		1


	//----- nvinfo : EIATTR_MERCURY_ISA_VERSION
	.align		4
        /*0024*/ 	.byte	0x03, 0x5f
        /*0026*/ 	.short	0x0101


	//----- nvinfo : EIATTR_COOP_GROUP_MASK_REGIDS
	.align		4
        /*0028*/ 	.byte	0x04, 0x29
        /*002a*/ 	.short	(.L_4679 - .L_4678)


	//   ....[0]....
.L_4678:
        /*002c*/ 	.word	0xffffffff


	//   ....[1]....
        /*0030*/ 	.word	0xffffffff


	//   ....[2]....
        /*0034*/ 	.word	0xffffffff


	//   ....[3]....
        /*0038*/ 	.word	0xffffffff


	//   ....[4]....
        /*003c*/ 	.word	0xffffffff


	//   ....[5]....
        /*0040*/ 	.word	0xffffffff


	//   ....[6]....
        /*0044*/ 	.word	0xffffffff


	//   ....[7]....
        /*0048*/ 	.word	0xffffffff


	//   ....[8]....
        /*004c*/ 	.word	0xffffffff


	//   ....[9]....
        /*0050*/ 	.word	0xffffffff


	//   ....[10]....
        /*0054*/ 	.word	0x0500005a


	//   ....[11]....
        /*0058*/ 	.word	0x0500005a


	//   ....[12]....
        /*005c*/ 	.word	0x0500005a


	//   ....[13]....
        /*0060*/ 	.word	0x0500005a


	//   ....[14]....
        /*0064*/ 	.word	0x0500005a


	//   ....[15]....
        /*0068*/ 	.word	0x0500005a


	//   ....[16]....
        /*006c*/ 	.word	0x0500005a


	//   ....[17]....
        /*0070*/ 	.word	0x0500005a


	//   ....[18]....
        /*0074*/ 	.word	0x0500005a


	//   ....[19]....
        /*0078*/ 	.word	0x0500005a


	//----- nvinfo : EIATTR_COOP_GROUP_INSTR_OFFSETS
	.align		4
.L_4679:
        /*007c*/ 	.byte	0x04, 0x28
        /*007e*/ 	.short	(.L_4681 - .L_4680)


	//   ....[0]....
.L_4680:
        /*0080*/ 	.word	0x00001300


	//   ....[1]....
        /*0084*/ 	.word	0x00001310


	//   ....[2]....
        /*0088*/ 	.word	0x00001340


	//   ....[3]....
        /*008c*/ 	.word	0x00001350


	//   ....[4]....
        /*0090*/ 	.word	0x00001380


	//   ....[5]....
        /*0094*/ 	.word	0x00001390


	//   ....[6]....
        /*0098*/ 	.word	0x000013c0


	//   ....[7]....
        /*009c*/ 	.word	0x000013d0


	//   ....[8]....
        /*00a0*/ 	.word	0x00001400


	//   ....[9]....
        /*00a4*/ 	.word	0x00001410


	//   ....[10]....
        /*00a8*/ 	.word	0x00004830


	//   ....[11]....
        /*00ac*/ 	.word	0x000048c0


	//   ....[12]....
        /*00b0*/ 	.word	0x00004920


	//   ....[13]....
        /*00b4*/ 	.word	0x00004980


	//   ....[14]....
        /*00b8*/ 	.word	0x000049e0


	//   ....[15]....
        /*00bc*/ 	.word	0x00004a40


	//   ....[16]....
        /*00c0*/ 	.word	0x00004aa0


	//   ....[17]....
        /*00c4*/ 	.word	0x00004b00


	//   ....[18]....
        /*00c8*/ 	.word	0x00004b60


	//   ....[19]....
        /*00cc*/ 	.word	0x00004bc0


	//----- nvinfo : EIATTR_VRC_CTA_INIT_COUNT
	.align		4
.L_4681:
        /*00d0*/ 	.byte	0x02, 0x4a
	.zero		1
	.zero		1


	//----- nvinfo : EIATTR_EXIT_INSTR_OFFSETS
	.align		4
        /*00d4*/ 	.byte	0x04, 0x1c
        /*00d6*/ 	.short	(.L_4683 - .L_4682)


	//   ....[0]....
.L_4682:
        /*00d8*/ 	.word	0x000047c0


	//----- nvinfo : EIATTR_MAX_THREADS
	.align		4
.L_4683:
        /*00dc*/ 	.byte	0x04, 0x05
        /*00de*/ 	.short	(.L_4685 - .L_4684)
.L_4684:
        /*00e0*/ 	.word	0x00000080
        /*00e4*/ 	.word	0x00000001
        /*00e8*/ 	.word	0x00000001


	//----- nvinfo : EIATTR_CRS_STACK_SIZE
	.align		4
.L_4685:
        /*00ec*/ 	.byte	0x04, 0x1e
        /*00ee*/ 	.short	(.L_4687 - .L_4686)
.L_4686:
        /*00f0*/ 	.word	0x00000000


	//----- nvinfo : EIATTR_CBANK_PARAM_SIZE
	.align		4
.L_4687:
        /*00f4*/ 	.byte	0x03, 0x19
        /*00f6*/ 	.short	0x0128


	//----- nvinfo : EIATTR_PARAM_CBANK
	.align		4
        /*00f8*/ 	.byte	0x04, 0x0a
        /*00fa*/ 	.short	(.L_4689 - .L_4688)
	.align		4
.L_4688:
        /*00fc*/ 	.word	index@(.nv.constant0._ZN10layer_norm13ln_bwd_kernelINS_13Kernel_traitsIfffffjLj512ELj1ELj4ELj1ELj16ENS_18Kernel_traits_baseILj512EfffffjLj128EEEEELb1ELb0ELb1ELb1EEEvNS_9BwdParamsE)
        /*0100*/ 	.short	0x0380
        /*0102*/ 	.short	0x0128


	//----- nvinfo : EIATTR_SW_WAR
	.align		4
.L_4689:
        /*0104*/ 	.byte	0x04, 0x36
        /*0106*/ 	.short	(.L_4691 - .L_4690)
.L_4690:
        /*0108*/ 	.word	0x00000008
.L_4691:


//--------------------- .nv.info._ZN10layer_norm13ln_bwd_kernelINS_13Kernel_traitsIfffffjLj512ELj1ELj4ELj1ELj16ENS_18Kernel_traits_baseILj512EfffffjLj128EEEEELb1ELb1ELb0ELb0EEEvNS_9BwdParamsE --------------------------
	.section	.nv.info._ZN10layer_norm13ln_bwd_kernelINS_13Kernel_traitsIfffffjLj512ELj1ELj4ELj1ELj16ENS_18Kernel_traits_baseILj512EfffffjLj128EEEEELb1ELb1ELb0ELb0EEEvNS_9BwdParamsE,"",@"SHT_CUDA_INFO"
	.sectionflags	@""
	.align	4


	//----- nvinfo : EIATTR_CUDA_API_VERSION
	.align		4
        /*0000*/ 	.byte	0x04, 0x37
        /*0002*/ 	.short	(.L_4693 - .L_4692)
.L_4692:
        /*0004*/ 	.word	0x00000082


	//----- nvinfo : EIATTR_KPARAM_INFO
	.align		4
.L_4693:
        /*0008*/ 	.byte	0x04, 0x17
        /*000a*/ 	.short	(.L_4695 - .L_4694)
.L_4694:
        /*000c*/ 	.word	0x00000000
        /*0010*/ 	.short	0x0000
        /*0012*/ 	.short	0x0000
        /*0014*/ 	.byte	0x00, 0xf0, 0xa1, 0x04


	//----- nvinfo : EIATTR_SPARSE_MMA_MASK
	.align		4
.L_4695:
        /*0018*/ 	.byte	0x03, 0x50
        /*001a*/ 	.short	0x0000


	//----- nvinfo : EIATTR_MAXREG_COUNT
	.align		4
        /*001c*/ 	.byte	0x03, 0x1b
        /*001e*/ 	.short	0x00ff


	//----- nvinfo : EIATTR_NUM_BARRIERS
	.align		4
        /*0020*/ 	.byte	0x02, 0x4c
        /*0022*/ 	.byte	0x01
	.zero		1


	//----- nvinfo : EIATTR_MERCURY_ISA_VERSION
	.align		4
        /*0024*/ 	.byte	0x03, 0x5f
        /*0026*/ 	.short	0x0101


	//----- nvinfo : EIATTR_COOP_GROUP_MASK_REGIDS
	.align		4
        /*0028*/ 	.byte	0x04, 0x29
        /*002a*/ 	.short	(.L_4697 - .L_4696)


	//   ....[0]....
.L_4696:
        /*002c*/ 	.word	0xffffffff


	//   ....[1]....
        /*0030*/ 	.word	0xffffffff


	//   ....[2]....
        /*0034*/ 	.word	0xffffffff


	//   ....[3]....
        /*0038*/ 	.word	0xffffffff


	//   ....[4]....
        /*003c*/ 	.word	0xffffffff


	//   ....[5]....
        /*0040*/ 	.word	0xffffffff


	//   ....[6]....
        /*0044*/ 	.word	0xffffffff


	//   ....[7]....
        /*0048*/ 	.word	0xffffffff


	//   ....[8]....
        /*004c*/ 	.word	0xffffffff


	//   ....[9]....
        /*0050*/ 	.word	0xffffffff


	//   ....[10]....
        /*0054*/ 	.word	0x05000097


	//   ....[11]....
        /*0058*/ 	.word	0x05000097


	//   ....[12]....
        /*005c*/ 	.word	0x05000097


	//   ....[13]....
        /*0060*/ 	.word	0x05000097


	//   ....[14]....
        /*0064*/ 	.word	0x05000097


	//   ....[15]....
        /*0068*/ 	.word	0x05000097


	//   ....[16]....
        /*006c*/ 	.word	0x05000097


	//   ....[17]....
        /*0070*/ 	.word	0x05000097


	//   ....[18]....
        /*0074*/ 	.word	0x05000097


	//   ....[19]....
        /*0078*/ 	.word	0x05000097


	//----- nvinfo : EIATTR_COOP_GROUP_INSTR_OFFSETS
	.align		4
.L_4697:
        /*007c*/ 	.byte	0x04, 0x28
        /*007e*/ 	.short	(.L_4699 - .L_4698)


	//   ....[0]....
.L_4698:
        /*0080*/ 	.word	0x000013e0


	//   ....[1]....
        /*0084*/ 	.word	0x000013f0


	//   ....[2]....
        /*0088*/ 	.word	0x00001420


	//   ....[3]....
        /*008c*/ 	.word	0x00001430


	//   ....[4]....
        /*0090*/ 	.word	0x00001460


	//   ....[5]....
        /*0094*/ 	.word	0x00001470


	//   ....[6]....
        /*0098*/ 	.word	0x000014a0


	//   ....[7]....
        /*009c*/ 	.word	0x000014b0


	//   ....[8]....
        /*00a0*/ 	.word	0x000014e0


	//   ....[9]....
        /*00a4*/ 	.word	0x000014f0


	//   ....[10]....
        /*00a8*/ 	.word	0x000059f0


	//   ....[11]....
        /*00ac*/ 	.word	0x00005a80


	//   ....[12]....
        /*00b0*/ 	.word	0x00005af0


	//   ....[13]....
        /*00b4*/ 	.word	0x00005b50


	//   ....[14]....
        /*00b8*/ 	.word	0x00005bc0


	//   ....[15]....
        /*00bc*/ 	.word	0x00005c20


	//   ....[16]....
        /*00c0*/ 	.word	0x00005c90


	//   ....[17]....
        /*00c4*/ 	.word	0x00005cf0


	//   ....[18]....
        /*00c8*/ 	.word	0x00005d60


	//   ....[19]....
        /*00cc*/ 	.word	0x00005dc0


	//----- nvinfo : EIATTR_VRC_CTA_INIT_COUNT
	.align		4
.L_4699:
        /*00d0*/ 	.byte	0x02, 0x4a
	.zero		1
	.zero		1


	//----- nvinfo : EIATTR_EXIT_INSTR_OFFSETS
	.align		4
        /*00d4*/ 	.byte	0x04, 0x1c
        /*00d6*/ 	.short	(.L_4701 - .L_4700)


	//   ....[0]....
.L_4700:
        /*00d8*/ 	.word	0x00005900


	//   ....[1]....
        /*00dc*/ 	.word	0x00005980


	//----- nvinfo : EIATTR_MAX_THREADS
	.align		4
.L_4701:
        /*00e0*/ 	.byte	0x04, 0x05
        /*00e2*/ 	.short	(.L_4703 - .L_4702)
.L_4702:
        /*00e4*/ 	.word	0x00000080
        /*00e8*/ 	.word	0x00000001
        /*00ec*/ 	.word	0x00000001


	//----- nvinfo : EIATTR_CRS_STACK_SIZE
	.align		4
.L_4703:
        /*00f0*/ 	.byte	0x04, 0x1e
        /*00f2*/ 	.short	(.L_4705 - .L_4704)
.L_4704:
        /*00f4*/ 	.word	0x00000000


	//----- nvinfo : EIATTR_CBANK_PARAM_SIZE
	.align		4
.L_4705:
        /*00f8*/ 	.byte	0x03, 0x19
        /*00fa*/ 	.short	0x0128


	//----- nvinfo : EIATTR_PARAM_CBANK
	.align		4
        /*00fc*/ 	.byte	0x04, 0x0a
        /*00fe*/ 	.short	(.L_4707 - .L_4706)
	.align		4
.L_4706:
        /*0100*/ 	.word	index@(.nv.constant0._ZN10layer_norm13ln_bwd_kernelINS_13Kernel_traitsIfffffjLj512ELj1ELj4ELj1ELj16ENS_18Kernel_traits_baseILj512EfffffjLj128EEEEELb1ELb1ELb0ELb0EEEvNS_9BwdParamsE)
        /*0104*/ 	.short	0x0380
        /*0106*/ 	.short	0x0128


	//----- nvinfo : EIATTR_SW_WAR
	.align		4
.L_4707:
        /*0108*/ 	.byte	0x04, 0x36
        /*010a*/ 	.short	(.L_4709 - .L_4708)
.L_4708:
        /*010c*/ 	.word	0x00000008
.L_4709:


//--------------------- .nv.info._ZN10layer_norm13ln_bwd_kernelINS_13Kernel_traitsIfffffjLj512ELj1ELj4ELj1ELj16ENS_18Kernel_traits_baseILj512EfffffjLj128EEEEELb1ELb1ELb0ELb1EEEvNS_9BwdParamsE --------------------------
	.section	.nv.info._ZN10layer_norm13ln_bwd_kernelINS_13Kernel_traitsIfffffjLj512ELj1ELj4ELj1ELj16ENS_18Kernel_traits_baseILj512EfffffjLj128EEEEELb1ELb1ELb0ELb1EEEvNS_9BwdParamsE,"",@"SHT_CUDA_INFO"
	.sectionflags	@""
	.align	4


	//----- nvinfo : EIATTR_CUDA_API_VERSION
	.align		4
        /*0000*/ 	.byte	0x04, 0x37
        /*0002*/ 	.short	(.L_4711 - .L_4710)
.L_4710:
        /*0004*/ 	.word	0x00000082


	//----- nvinfo : EIATTR_KPARAM_INFO
	.align		4
.L_4711:
        /*0008*/ 	.byte	0x04, 0x17
        /*000a*/ 	.short	(.L_4713 - .L_4712)
.L_4712:
        /*000c*/ 	.word	0x00000000
        /*0010*/ 	.short	0x0000
        /*0012*/ 	.short	0x0000
        /*0014*/ 	.byte	0x00, 0xf0, 0xa1, 0x04


	//----- nvinfo : EIATTR_SPARSE_MMA_MASK
	.align		4
.L_4713:
        /*0018*/ 	.byte	0x03, 0x50
        /*001a*/ 	.short	0x0000


	//----- nvinfo : EIATTR_MAXREG_COUNT
	.align		4
        /*001c*/ 	.byte	0x03, 0x1b
        /*001e*/ 	.short	0x00ff


	//----- nvinfo : EIATTR_NUM_BARRIERS
	.align		4
        /*0020*/ 	.byte	0x02, 0x4c
        /*0022*/ 	.byte	0x01
	.zero		1


	//----- nvinfo : EIATTR_MERCURY_ISA_VERSION
	.align		4
        /*0024*/ 	.byte	0x03, 0x5f
        /*0026*/ 	.short	0x0101


	//----- nvinfo : EIATTR_COOP_GROUP_MASK_REGIDS
	.align		4
        /*0028*/ 	.byte	0x04, 0x29
        /*002a*/ 	.short	(.L_4715 - .L_4714)


	//   ....[0]....
.L_4714:
        /*002c*/ 	.word	0xffffffff


	//   ....[1]....
        /*0030*/ 	.word	0xffffffff


	//   ....[2]....
        /*0034*/ 	.word	0xffffffff


	//   ....[3]....
        /*0038*/ 	.word	0xffffffff


	//   ....[4]....
        /*003c*/ 	.word	0xffffffff


	//   ....[5]....
        /*0040*/ 	.word	0xffffffff


	//   ....[6]....
        /*0044*/ 	.word	0xffffffff


	//   ....[7]....
        /*0048*/ 	.word	0xffffffff


	//   ....[8]....
        /*004c*/ 	.word	0xffffffff


	//   ....[9]....
        /*0050*/ 	.word	0xffffffff


	//   ....[10]....
        /*0054*/ 	.word	0x05000040


	//   ....[11]....
        /*0058*/ 	.word	0x05000040


	//   ....[12]....
        /*005c*/ 	.word	0x05000040


	//   ....[13]....
        /*0060*/ 	.word	0x05000040


	//   ....[14]....
        /*0064*/ 	.word	0x05000040


	//   ....[15]....
        /*0068*/ 	.word	0x05000040


	//   ....[16]....
        /*006c*/ 	.word	0x05000040


	//   ....[17]....
        /*0070*/ 	.word	0x05000040


	//   ....[18]....
        /*0074*/ 	.word	0x05000040


	//   ....[19]....
        /*0078*/ 	.word	0x05000040


	//----- nvinfo : EIATTR_COOP_GROUP_INSTR_OFFSETS
	.align		4
.L_4715:
        /*007c*/ 	.byte	0x04, 0x28
        /*007e*/ 	.short	(.L_4717 - .L_4716)


	//   ....[0]....
.L_4716:
        /*0080*/ 	.word	0x00001900


	//   ....[1]....
        /*0084*/ 	.word	0x00001910


	//   ....[2]....
        /*0088*/ 	.word	0x00001940


	//   ....[3]....
        /*008c*/ 	.word	0x00001950


	//   ....[4]....
        /*0090*/ 	.word	0x00001980


	//   ....[5]....
        /*0094*/ 	.word	0x00001990


	//   ....[6]....
        /*0098*/ 	.word	0x000019c0


	//   ....[7]....
        /*009c*/ 	.word	0x000019d0


	//   ....[8]....
        /*00a0*/ 	.word	0x00001a00


	//   ....[9]....
        /*00a4*/ 	.word	0x00001a10


	//   ....[10]....
        /*00a8*/ 	.word	0x00005620


	//   ....[11]....
        /*00ac*/ 	.word	0x000056b0


	//   ....[12]....
        /*00b0*/ 	.word	0x00005720


	//   ....[13]....
        /*00b4*/ 	.word	0x00005780


	//   ....[14]....
        /*00b8*/ 	.word	0x000057f0


	//   ....[15]....
        /*00bc*/ 	.word	0x00005850


	//   ....[16]....
        /*00c0*/ 	.word	0x000058c0


	//   ....[17]....
        /*00c4*/ 	.word	0x00005920


	//   ....[18]....
        /*00c8*/ 	.word	0x00005990


	//   ....[19]....
        /*00cc*/ 	.word	0x000059f0


	//----- nvinfo : EIATTR_VRC_CTA_INIT_COUNT
	.align		4
.L_4717:
        /*00d0*/ 	.byte	0x02, 0x4a
	.zero		1
	.zero		1


	//----- nvinfo : EIATTR_EXIT_INSTR_OFFSETS
	.align		4
        /*00d4*/ 	.byte	0x04, 0x1c
        /*00d6*/ 	.short	(.L_4719 - .L_4718)


	//   ....[0]....
.L_4718:
        /*00d8*/ 	.word	0x000055b0


	//----- nvinfo : EIATTR_MAX_THREADS
	.align		4
.L_4719:
        /*00dc*/ 	.byte	0x04, 0x05
        /*00de*/ 	.short	(.L_4721 - .L_4720)
.L_4720:
        /*00e0*/ 	.word	0x00000080
        /*00e4*/ 	.word	0x00000001
        /*00e8*/ 	.word	0x00000001


	//----- nvinfo : EIATTR_CRS_STACK_SIZE
	.align		4
.L_4721:
        /*00ec*/ 	.byte	0x04, 0x1e
        /*00ee*/ 	.short	(.L_4723 - .L_4722)
.L_4722:
        /*00f0*/ 	.word	0x00000000


	//----- nvinfo : EIATTR_CBANK_PARAM_SIZE
	.align		4
.L_4723:
        /*00f4*/ 	.byte	0x03, 0x19
        /*00f6*/ 	.short	0x0128


	//----- nvinfo : EIATTR_PARAM_CBANK
	.align		4
        /*00f8*/ 	.byte	0x04, 0x0a
        /*00fa*/ 	.short	(.L_4725 - .L_4724)
	.align		4
.L_4724:
        /*00fc*/ 	.word	index@(.nv.constant0._ZN10layer_norm13ln_bwd_kernelINS_13Kernel_traitsIfffffjLj512ELj1ELj4ELj1ELj16ENS_18Kernel_traits_baseILj512EfffffjLj128EEEEELb1ELb1ELb0ELb1EEEvNS_9BwdParamsE)
        /*0100*/ 	.short	0x0380
        /*0102*/ 	.short	0x0128


	//----- nvinfo : EIATTR_SW_WAR
	.align		4
.L_4725:
        /*0104*/ 	.byte	0x04, 0x36
        /*0106*/ 	.short	(.L_4727 - .L_4726)
.L_4726:
        /*0108*/ 	.word	0x00000008
.L_4727:


//--------------------- .nv.info._ZN10layer_norm22ln_bwd_finalize_kernelINS_22Kernel_traits_finalizeILj512EfffffjLb1ELj1024ELj4ENS_18Kernel_traits_baseILj512EfffffjLj1024EEEEELb1ELb0EEEvNS_9BwdParamsE --------------------------
	.section	.nv.info._ZN10layer_norm22ln_bwd_finalize_kernelINS_22Kernel_traits_finalizeILj512EfffffjLb1ELj1024ELj4ENS_18Kernel_traits_baseILj512EfffffjLj1024EEEEELb1ELb0EEEvNS_9BwdParamsE,"",@"SHT_CUDA_INFO"
	.sectionflags	@""
	.align	4


	//----- nvinfo : EIATTR_CUDA_API_VERSION
	.align		4
        /*0000*/ 	.byte	0x04, 0x37
        /*0002*/ 	.short	(.L_4729 - .L_4728)
.L_4728:
        /*0004*/ 	.word	0x00000082


	//----- nvinfo : EIATTR_KPARAM_INFO
	.align		4
.L_4729:
        /*0008*/ 	.byte	0x04, 0x17
        /*000a*/ 	.short	(.L_4731 - .L_4730)
.L_4730:
        /*000c*/ 	.word	0x00000000
        /*0010*/ 	.short	0x0000
        /*0012*/ 	.short	0x0000
        /*0014*/ 	.byte	0x00, 0xf0, 0xa1, 0x04


	//----- nvinfo : EIATTR_SPARSE_MMA_MASK
	.align		4
.L_4731:
        /*0018*/ 	.byte	0x03, 0x50
        /*001a*/ 	.short	0x0000


	//----- nvinfo : EIATTR_MAXREG_COUNT
	.align		4
        /*001c*/ 	.byte	0x03, 0x1b
        /*001e*/ 	.short	0x0040


	//----- nvinfo : EIATTR_NUM_BARRIERS
	.align		4
        /*0020*/ 	.byte	0x02, 0x4c
        /*0022*/ 	.byte	0x01
	.zero		1


	//----- nvinfo : EIATTR_MERCURY_ISA_VERSION
	.align		4
        /*0024*/ 	.byte	0x03, 0x5f
        /*0026*/ 	.short	0x0101


	//----- nvinfo : EIATTR_COOP_GROUP_MASK_REGIDS
	.align		4
        /*0028*/ 	.byte	0x04, 0x29
        /*002a*/ 	.short	(.L_4733 - .L_4732)


	//   ....[0]....
.L_4732:
        /*002c*/ 	.word	0xffffffff


	//   ....[1]....
        /*0030*/ 	.word	0xffffffff


	//   ....[2]....
        /*0034*/ 	.word	0xffffffff


	//   ....[3]....
        /*0038*/ 	.word	0xffffffff


	//   ....[4]....
        /*003c*/ 	.word	0xffffffff


	//   ....[5]....
        /*0040*/ 	.word	0xffffffff


	//   ....[6]....
        /*0044*/ 	.word	0xffffffff


	//   ....[7]....
        /*0048*/ 	.word	0xffffffff


	//   ....[8]....
        /*004c*/ 	.word	0xffffffff


	//   ....[9]....
        /*0050*/ 	.word	0xffffffff


	//   ....[10]....
        /*0054*/ 	.word	0xffffffff


	//   ....[11]....
        /*0058*/ 	.word	0xffffffff


	//   ....[12]....
        /*005c*/ 	.word	0xffffffff


	//   ....[13]....
        /*0060*/ 	.word	0xffffffff


	//   ....[14]....
        /*0064*/ 	.word	0xffffffff


	//----- nvinfo : EIATTR_COOP_GROUP_INSTR_OFFSETS
	.align		4
.L_4733:
        /*0068*/ 	.byte	0x04, 0x28
        /*006a*/ 	.short	(.L_4735 - .L_4734)


	//   ....[0]....
.L_4734:
        /*006c*/ 	.word	0x00001040


	//   ....[1]....
        /*0070*/ 	.word	0x00001050


	//   ....[2]....
        /*0074*/ 	.word	0x00001060


	//   ....[3]....
        /*0078*/ 	.word	0x00001090


	//   ....[4]....
        /*007c*/ 	.word	0x000010b0


	//   ....[5]....
        /*0080*/ 	.word	0x000010c0


	//   ....[6]....
        /*0084*/ 	.word	0x000010f0


	//   ....[7]....
        /*0088*/ 	.word	0x00001110


	//   ....[8]....
        /*008c*/ 	.word	0x00001120


	//   ....[9]....
        /*0090*/ 	.word	0x00001160


	//   ....[10]....
        /*0094*/ 	.word	0x00001190


	//   ....[11]....
        /*0098*/ 	.word	0x000011a0


	//   ....[12]....
        /*009c*/ 	.word	0x000011e0


	//   ....[13]....
        /*00a0*/ 	.word	0x00001200


	//   ....[14]....
        /*00a4*/ 	.word	0x00001210


	//----- nvinfo : EIATTR_VRC_CTA_INIT_COUNT
	.align		4
.L_4735:
        /*00a8*/ 	.byte	0x02, 0x4a
	.zero		1
	.zero		1


	//----- nvinfo : EIATTR_EXIT_INSTR_OFFSETS
	.align		4
        /*00ac*/ 	.byte	0x04, 0x1c
        /*00ae*/ 	.short	(.L_4737 - .L_4736)


	//   ....[0]....
.L_4736:
        /*00b0*/ 	.word	0x00000060


	//   ....[1]....
        /*00b4*/ 	.word	0x00001290


	//   ....[2]....
        /*00b8*/ 	.word	0x000012c0


	//   ....[3]....
        /*00bc*/ 	.word	0x000013a0


	//----- nvinfo : EIATTR_MAX_THREADS
	.align		4
.L_4737:
        /*00c0*/ 	.byte	0x04, 0x05
        /*00c2*/ 	.short	(.L_4739 - .L_4738)
.L_4738:
        /*00c4*/ 	.word	0x00000400
        /*00c8*/ 	.word	0x00000001
        /*00cc*/ 	.word	0x00000001


	//----- nvinfo : EIATTR_CRS_STACK_SIZE
	.align		4
.L_4739:
        /*00d0*/ 	.byte	0x04, 0x1e
        /*00d2*/ 	.short	(.L_4741 - .L_4740)
.L_4740:
        /*00d4*/ 	.word	0x00000000


	//----- nvinfo : EIATTR_CBANK_PARAM_SIZE
	.align		4
.L_4741:
        /*00d8*/ 	.byte	0x03, 0x19
        /*00da*/ 	.short	0x0128


	//----- nvinfo : EIATTR_PARAM_CBANK
	.align		4
        /*00dc*/ 	.byte	0x04, 0x0a
        /*00de*/ 	.short	(.L_4743 - .L_4742)
	.align		4
.L_4742:
        /*00e0*/ 	.word	index@(.nv.constant0._ZN10layer_norm22ln_bwd_finalize_kernelINS_22Kernel_traits_finalizeILj512EfffffjLb1ELj1024ELj4ENS_18Kernel_traits_baseILj512EfffffjLj1024EEEEELb1ELb0EEEvNS_9BwdParamsE)
        /*00e4*/ 	.short	0x0380
        /*00e6*/ 	.short	0x0128


	//----- nvinfo : EIATTR_SW_WAR
	.align		4
.L_4743:
        /*00e8*/ 	.byte	0x04, 0x36
        /*00ea*/ 	.short	(.L_4745 - .L_4744)
.L_4744:
        /*00ec*/ 	.word	0x00000008
.L_4745:


//--------------------- .nv.info._ZN10layer_norm13ln_bwd_kernelINS_13Kernel_traitsIfffffjLj512ELj1ELj4ELj1ELj16ENS_18Kernel_traits_baseILj512EfffffjLj128EEEEELb1ELb1ELb1ELb0EEEvNS_9BwdParamsE --------------------------
	.section	.nv.info._ZN10layer_norm13ln_bwd_kernelINS_13Kernel_traitsIfffffjLj512ELj1ELj4ELj1ELj16ENS_18Kernel_traits_baseILj512EfffffjLj128EEEEELb1ELb1ELb1ELb0EEEvNS_9BwdParamsE,"",@"SHT_CUDA_INFO"
	.sectionflags	@""
	.align	4


	//----- nvinfo : EIATTR_CUDA_API_VERSION
	.align		4
        /*0000*/ 	.byte	0x04, 0x37
        /*0002*/ 	.short	(.L_4747 - .L_4746)
.L_4746:
        /*0004*/ 	.word	0x00000082


	//----- nvinfo : EIATTR_KPARAM_INFO
	.align		4
.L_4747:
        /*0008*/ 	.byte	0x04, 0x17
        /*000a*/ 	.short	(.L_4749 - .L_4748)
.L_4748:
        /*000c*/ 	.word	0x00000000
        /*0010*/ 	.short	0x0000
        /*0012*/ 	.short	0x0000
        /*0014*/ 	.byte	0x00, 0xf0, 0xa1, 0x04


	//----- nvinfo : EIATTR_SPARSE_MMA_MASK
	.align		4
.L_4749:
        /*0018*/ 	.byte	0x03, 0x50
        /*001a*/ 	.short	0x0000


	//----- nvinfo : EIATTR_MAXREG_COUNT
	.align		4
        /*001c*/ 	.byte	0x03, 0x1b
        /*001e*/ 	.short	0x00ff


	//----- nvinfo : EIATTR_NUM_BARRIERS
	.align		4
        /*0020*/ 	.byte	0x02, 0x4c
        /*0022*/ 	.byte	0x01
	.zero		1


	//----- nvinfo : EIATTR_MERCURY_ISA_VERSION
	.align		4
        /*0024*/ 	.byte	0x03, 0x5f
        /*0026*/ 	.short	0x0101


	//----- nvinfo : EIATTR_COOP_GROUP_MASK_REGIDS
	.align		4
        /*0028*/ 	.byte	0x04, 0x29
        /*002a*/ 	.short	(.L_4751 - .L_4750)


	//   ....[0]....
.L_4750:
        /*002c*/ 	.word	0xffffffff


	//   ....[1]....
        /*0030*/ 	.word	0xffffffff


	//   ....[2]....
        /*0034*/ 	.word	0xffffffff


	//   ....[3]....
        /*0038*/ 	.word	0xffffffff


	//   ....[4]....
        /*003c*/ 	.word	0xffffffff


	//   ....[5]....
        /*0040*/ 	.word	0xffffffff


	//   ....[6]....
        /*0044*/ 	.word	0xffffffff


	//   ....[7]....
        /*0048*/ 	.word	0xffffffff


	//   ....[8]....
        /*004c*/ 	.word	0xffffffff


	//   ....[9]....
        /*0050*/ 	.word	0xffffffff


	//   ....[10]....
        /*0054*/ 	.word	0x05000005


	//   ....[11]....
        /*0058*/ 	.word	0x05000005


	//   ....[12]....
        /*005c*/ 	.word	0x05000005


	//   ....[13]....
        /*0060*/ 	.word	0x05000005


	//   ....[14]....
        /*0064*/ 	.word	0x05000005


	//   ....[15]....
        /*0068*/ 	.word	0x05000005


	//   ....[16]....
        /*006c*/ 	.word	0x05000005


	//   ....[17]....
        /*0070*/ 	.word	0x05000005


	//   ....[18]....
        /*0074*/ 	.word	0x05000005


	//   ....[19]....
        /*0078*/ 	.word	0x05000005


	//----- nvinfo : EIATTR_COOP_GROUP_INSTR_OFFSETS
	.align		4
.L_4751:
        /*007c*/ 	.byte	0x04, 0x28
        /*007e*/ 	.short	(.L_4753 - .L_4752)


	//   ....[0]....
.L_4752:
        /*0080*/ 	.word	0x000019d0


	//   ....[1]....
        /*0084*/ 	.word	0x000019e0


	//   ....[2]....
        /*0088*/ 	.word	0x00001a10


	//   ....[3]....
        /*008c*/ 	.word	0x00001a20


	//   ....[4]....
        /*0090*/ 	.word	0x00001a50


	//   ....[5]....
        /*0094*/ 	.word	0x00001a60


	//   ....[6]....
        /*0098*/ 	.word	0x00001a90


	//   ....[7]....
        /*009c*/ 	.word	0x00001aa0


	//   ....[8]....
        /*00a0*/ 	.word	0x00001ad0


	//   ....[9]....
        /*00a4*/ 	.word	0x00001ae0


	//   ....[10]....
        /*00a8*/ 	.word	0x00006d00


	//   ....[11]....
        /*00ac*/ 	.word	0x00006da0


	//   ....[12]....
        /*00b0*/ 	.word	0x00006e00


	//   ....[13]....
        /*00b4*/ 	.word	0x00006e60


	//   ....[14]....
        /*00b8*/ 	.word	0x00006ed0


	//   ....[15]....
        /*00bc*/ 	.word	0x00006f30


	//   ....[16]....
        /*00c0*/ 	.word	0x00006fa0


	//   ....[17]....
        /*00c4*/ 	.word	0x00007000


	//   ....[18]....
        /*00c8*/ 	.word	0x00007070


	//   ....[19]....
        /*00cc*/ 	.word	0x000070d0


	//----- nvinfo : EIATTR_VRC_CTA_INIT_COUNT
	.align		4
.L_4753:
        /*00d0*/ 	.byte	0x02, 0x4a
	.zero		1
	.zero		1


	//----- nvinfo : EIATTR_EXIT_INSTR_OFFSETS
	.align		4
        /*00d4*/ 	.byte	0x04, 0x1c
        /*00d6*/ 	.short	(.L_4755 - .L_4754)


	//   ....[0]....
.L_4754:
        /*00d8*/ 	.word	0x00006c10


	//   ....[1]....
        /*00dc*/ 	.word	0x00006c90


	//----- nvinfo : EIATTR_MAX_THREADS
	.align		4
.L_4755:
        /*00e0*/ 	.byte	0x04, 0x05
        /*00e2*/ 	.short	(.L_4757 - .L_4756)
.L_4756:
        /*00e4*/ 	.word	0x00000080
        /*00e8*/ 	.word	0x00000001
        /*00ec*/ 	.word	0x00000001


	//----- nvinfo : EIATTR_CRS_STACK_SIZE
	.align		4
.L_4757:
        /*00f0*/ 	.byte	0x04, 0x1e
        /*00f2*/ 	.short	(.L_4759 - .L_4758)
.L_4758:
        /*00f4*/ 	.word	0x00000000


	//----- nvinfo : EIATTR_CBANK_PARAM_SIZE
	.align		4
.L_4759:
        /*00f8*/ 	.byte	0x03, 0x19
        /*00fa*/ 	.short	0x0128


	//----- nvinfo : EIATTR_PARAM_CBANK
	.align		4
        /*00fc*/ 	.byte	0x04, 0x0a
        /*00fe*/ 	.short	(.L_4761 - .L_4760)
	.align		4
.L_4760:
        /*0100*/ 	.word	index@(.nv.constant0._ZN10layer_norm13ln_bwd_kernelINS_13Kernel_traitsIfffffjLj512ELj1ELj4ELj1ELj16ENS_18Kernel_traits_baseILj512EfffffjLj128EEEEELb1ELb1ELb1ELb0EEEvNS_9BwdParamsE)
        /*0104*/ 	.short	0x0380
        /*0106*/ 	.short	0x0128


	//----- nvinfo : EIATTR_SW_WAR
	.align		4
.L_4761:
        /*0108*/ 	.byte	0x04, 0x36
        /*010a*/ 	.short	(.L_4763 - .L_4762)
.L_4762:
        /*010c*/ 	.word	0x00000008
.L_4763:


//--------------------- .nv.info._ZN10layer_norm22ln_bwd_finalize_kernelINS_22Kernel_traits_finalizeILj512EfffffjLb1ELj1024ELj4ENS_18Kernel_traits_baseILj512EfffffjLj1024EEEEELb1ELb1EEEvNS_9BwdParamsE --------------------------
	.section	.nv.info._ZN10layer_norm22ln_bwd_finalize_kernelINS_22Kernel_traits_finalizeILj512EfffffjLb1ELj1024ELj4ENS_18Kernel_traits_baseILj512EfffffjLj1024EEEEELb1ELb1EEEvNS_9BwdParamsE,"",@"SHT_CUDA_INFO"
	.sectionflags	@""
	.align	4


	//----- nvinfo : EIATTR_CUDA_API_VERSION
	.align		4
        /*0000*/ 	.byte	0x04, 0x37
        /*0002*/ 	.short	(.L_4765 - .L_4764)
.L_4764:
        /*0004*/ 	.word	0x00000082


	//----- nvinfo : EIATTR_KPARAM_INFO
	.align		4
.L_4765:
        /*0008*/ 	.byte	0x04, 0x17
        /*000a*/ 	.short	(.L_4767 - .L_4766)
.L_4766:
        /*000c*/ 	.word	0x00000000
        /*0010*/ 	.short	0x0000
        /*0012*/ 	.short	0x0000
        /*0014*/ 	.byte	0x00, 0xf0, 0xa1, 0x04


	//----- nvinfo : EIATTR_SPARSE_MMA_MASK
	.align		4
.L_4767:
        /*0018*/ 	.byte	0x03, 0x50
        /*001a*/ 	.short	0x0000


	//----- nvinfo : EIATTR_MAXREG_COUNT
	.align		4
        /*001c*/ 	.byte	0x03, 0x1b
        /*001e*/ 	.short	0x0040


	//----- nvinfo : EIATTR_NUM_BARRIERS
	.align		4
        /*0020*/ 	.byte	0x02, 0x4c
        /*0022*/ 	.byte	0x01
	.zero		1


	//----- nvinfo : EIATTR_MERCURY_ISA_VERSION
	.align		4
        /*0024*/ 	.byte	0x03, 0x5f
        /*0026*/ 	.short	0x0101


	//----- nvinfo : EIATTR_COOP_GROUP_MASK_REGIDS
	.align		4
        /*0028*/ 	.byte	0x04, 0x29
        /*002a*/ 	.short	(.L_4769 - .L_4768)


	//   ....[0]....
.L_4768:
        /*002c*/ 	.word	0xffffffff


	//   ....[1]....
        /*0030*/ 	.word	0xffffffff


	//   ....[2]....
        /*0034*/ 	.word	0xffffffff


	//   ....[3]....
        /*0038*/ 	.word	0xffffffff


	//   ....[4]....
        /*003c*/ 	.word	0xffffffff


	//   ....[5]....
        /*0040*/ 	.word	0xffffffff


	//   ....[6]....
        /*0044*/ 	.word	0xffffffff


	//   ....[7]....
        /*0048*/ 	.word	0xffffffff


	//   ....[8]....
        /*004c*/ 	.word	0xffffffff


	//   ....[9]....
        /*0050*/ 	.word	0xffffffff


	//   ....[10]....
        /*0054*/ 	.word	0xffffffff


	//   ....[11]....
        /*0058*/ 	.word	0xffffffff


	//   ....[12]....
        /*005c*/ 	.word	0xffffffff


	//   ....[13]....
        /*0060*/ 	.word	0xffffffff


	//   ....[14]....
        /*0064*/ 	.word	0xffffffff


	//----- nvinfo : EIATTR_COOP_GROUP_INSTR_OFFSETS
	.align		4
.L_4769:
        /*0068*/ 	.byte	0x04, 0x28
        /*006a*/ 	.short	(.L_4771 - .L_4770)


	//   ....[0]....
.L_4770:
        /*006c*/ 	.word	0x00001090


	//   ....[1]....
        /*0070*/ 	.word	0x000010a0


	//   ....[2]....
        /*0074*/ 	.word	0x000010b0


	//   ....[3]....
        /*0078*/ 	.word	0x000010e0


	//   ....[4]....
        /*007c*/ 	.word	0x00001100


	//   ....[5]....
        /*0080*/ 	.word	0x00001110


	//   ....[6]....
        /*0084*/ 	.word	0x00001140


	//   ....[7]....
        /*0088*/ 	.word	0x00001160


	//   ....[8]....
        /*008c*/ 	.word	0x00001170


	//   ....[9]....
        /*0090*/ 	.word	0x000011a0


	//   ....[10]....
        /*0094*/ 	.word	0x000011c0


	//   ....[11]....
        /*0098*/ 	.word	0x000011d0


	//   ....[12]....
        /*009c*/ 	.word	0x00001210


	//   ....[13]....
        /*00a0*/ 	.word	0x00001230


	//   ....[14]....
        /*00a4*/ 	.word	0x00001240


	//----- nvinfo : EIATTR_VRC_CTA_INIT_COUNT
	.align		4
.L_4771:
        /*00a8*/ 	.byte	0x02, 0x4a
	.zero		1
	.zero		1


	//----- nvinfo : EIATTR_EXIT_INSTR_OFFSETS
	.align		4
        /*00ac*/ 	.byte	0x04, 0x1c
        /*00ae*/ 	.short	(.L_4773 - .L_4772)


	//   ....[0]....
.L_4772:
        /*00b0*/ 	.word	0x00000060


	//   ....[1]....
        /*00b4*/ 	.word	0x000012c0


	//   ....[2]....
        /*00b8*/ 	.word	0x000013b0


	//----- nvinfo : EIATTR_MAX_THREADS
	.align		4
.L_4773:
        /*00bc*/ 	.byte	0x04, 0x05
        /*00be*/ 	.short	(.L_4775 - .L_4774)
.L_4774:
        /*00c0*/ 	.word	0x00000400
        /*00c4*/ 	.word	0x00000001
        /*00c8*/ 	.word	0x00000001


	//----- nvinfo : EIATTR_CRS_STACK_SIZE
	.align		4
.L_4775:
        /*00cc*/ 	.byte	0x04, 0x1e
        /*00ce*/ 	.short	(.L_4777 - .L_4776)
.L_4776:
        /*00d0*/ 	.word	0x00000000


	//----- nvinfo : EIATTR_CBANK_PARAM_SIZE
	.align		4
.L_4777:
        /*00d4*/ 	.byte	0x03, 0x19
        /*00d6*/ 	.short	0x0128


	//----- nvinfo : EIATTR_PARAM_CBANK
	.align		4
        /*00d8*/ 	.byte	0x04, 0x0a
        /*00da*/ 	.short	(.L_4779 - .L_4778)
	.align		4
.L_4778:
        /*00dc*/ 	.word	index@(.nv.constant0._ZN10layer_norm22ln_bwd_finalize_kernelINS_22Kernel_traits_finalizeILj512EfffffjLb1ELj1024ELj4ENS_18Kernel_traits_baseILj512EfffffjLj1024EEEEELb1ELb1EEEvNS_9BwdParamsE)
        /*00e0*/ 	.short	0x0380
        /*00e2*/ 	.short	0x0128


	//----- nvinfo : EIATTR_SW_WAR
	.align		4
.L_4779:
        /*00e4*/ 	.byte	0x04, 0x36
        /*00e6*/ 	.short	(.L_4781 - .L_4780)
.L_4780:
        /*00e8*/ 	.word	0x00000008
.L_4781:


//--------------------- .nv.info._ZN10layer_norm13ln_bwd_kernelINS_13Kernel_traitsIfffffjLj512ELj1ELj4ELj1ELj16ENS_18Kernel_traits_baseILj512EfffffjLj128EEEEELb1ELb1ELb1ELb1EEEvNS_9BwdParamsE --------------------------
	.section	.nv.info._ZN10layer_norm13ln_bwd_kernelINS_13Kernel_traitsIfffffjLj512ELj1ELj4ELj1ELj16ENS_18Kernel_traits_baseILj512EfffffjLj128EEEEELb1ELb1ELb1ELb1EEEvNS_9BwdParamsE,"",@"SHT_CUDA_INFO"
	.sectionflags	@""
	.align	4


	//----- nvinfo : EIATTR_CUDA_API_VERSION
	.align		4
        /*0000*/ 	.byte	0x04, 0x37
        /*0002*/ 	.short	(.L_4783 - .L_4782)
.L_4782:
        /*0004*/ 	.word	0x00000082


	//----- nvinfo : EIATTR_KPARAM_INFO
	.align		4
.L_4783:
        /*0008*/ 	.byte	0x04, 0x17
        /*000a*/ 	.short	(.L_4785 - .L_4784)
.L_4784:
        /*000c*/ 	.word	0x00000000
        /*0010*/ 	.short	0x0000
        /*0012*/ 	.short	0x0000
        /*0014*/ 	.byte	0x00, 0xf0, 0xa1, 0x04


	//----- nvinfo : EIATTR_SPARSE_MMA_MASK
	.align		4
.L_4785:
        /*0018*/ 	.byte	0x03, 0x50
        /*001a*/ 	.short	0x0000


	//----- nvinfo : EIATTR_MAXREG_COUNT
	.align		4
        /*001c*/ 	.byte	0x03, 0x1b
        /*001e*/ 	.short	0x00ff


	//----- nvinfo : EIATTR_NUM_BARRIERS
	.align		4
        /*0020*/ 	.byte	0x02, 0x4c
        /*0022*/ 	.byte	0x01
	.zero		1


	//----- nvinfo : EIATTR_MERCURY_ISA_VERSION
	.align		4
        /*0024*/ 	.byte	0x03, 0x5f
        /*0026*/ 	.short	0x0101


	//----- nvinfo : EIATTR_COOP_GROUP_MASK_REGIDS
	.align		4
        /*0028*/ 	.byte	0x04, 0x29
        /*002a*/ 	.short	(.L_4787 - .L_4786)


	//   ....[0]....
.L_4786:
        /*002c*/ 	.word	0xffffffff


	//   ....[1]....
        /*0030*/ 	.word	0xffffffff


	//   ....[2]....
        /*0034*/ 	.word	0xffffffff


	//   ....[3]....
        /*0038*/ 	.word	0xffffffff


	//   ....[4]....
        /*003c*/ 	.word	0xffffffff


	//   ....[5]....
        /*0040*/ 	.word	0xffffffff


	//   ....[6]....
        /*0044*/ 	.word	0xffffffff


	//   ....[7]....
        /*0048*/ 	.word	0xffffffff


	//   ....[8]....
        /*004c*/ 	.word	0xffffffff


	//   ....[9]....
        /*0050*/ 	.word	0xffffffff


	//   ....[10]....
        /*0054*/ 	.word	0x0500009e


	//   ....[11]....
        /*0058*/ 	.word	0x0500009e


	//   ....[12]....
        /*005c*/ 	.word	0x0500009e


	//   ....[13]....
        /*0060*/ 	.word	0x0500009e


	//   ....[14]....
        /*0064*/ 	.word	0x0500009e


	//   ....[15]....
        /*0068*/ 	.word	0x0500009e


	//   ....[16]....
        /*006c*/ 	.word	0x0500009e


	//   ....[17]....
        /*0070*/ 	.word	0x0500009e


	//   ....[18]....
        /*0074*/ 	.word	0x0500009e


	//   ....[19]....
        /*0078*/ 	.word	0x0500009e


	//----- nvinfo : EIATTR_COOP_GROUP_INSTR_OFFSETS
	.align		4
.L_4787:
        /*007c*/ 	.byte	0x04, 0x28
        /*007e*/ 	.short	(.L_4789 - .L_4788)


	//   ....[0]....
.L_4788:
        /*0080*/ 	.word	0x000013e0


	//   ....[1]....
        /*0084*/ 	.word	0x000013f0


	//   ....[2]....
        /*0088*/ 	.word	0x00001420


	//   ....[3]....
        /*008c*/ 	.word	0x00001430


	//   ....[4]....
        /*0090*/ 	.word	0x00001460


	//   ....[5]....
        /*0094*/ 	.word	0x00001470


	//   ....[6]....
        /*0098*/ 	.word	0x000014a0


	//   ....[7]....
        /*009c*/ 	.word	0x000014b0


	//   ....[8]....
        /*00a0*/ 	.word	0x000014e0


	//   ....[9]....
        /*00a4*/ 	.word	0x000014f0


	//   ....[10]....
        /*00a8*/ 	.word	0x000061b0


	//   ....[11]....
        /*00ac*/ 	.word	0x00006240


	//   ....[12]....
        /*00b0*/ 	.word	0x000062b0


	//   ....[13]....
        /*00b4*/ 	.word	0x00006310


	//   ....[14]....
        /*00b8*/ 	.word	0x00006370


	//   ....[15]....
        /*00bc*/ 	.word	0x000063d0


	//   ....[16]....
        /*00c0*/ 	.word	0x00006440


	//   ....[17]....
        /*00c4*/ 	.word	0x000064a0


	//   ....[18]....
        /*00c8*/ 	.word	0x00006510


	//   ....[19]....
        /*00cc*/ 	.word	0x00006570


	//----- nvinfo : EIATTR_VRC_CTA_INIT_COUNT
	.align		4
.L_4789:
        /*00d0*/ 	.byte	0x02, 0x4a
	.zero		1
	.zero		1


	//----- nvinfo : EIATTR_EXIT_INSTR_OFFSETS
	.align		4
        /*00d4*/ 	.byte	0x04, 0x1c
        /*00d6*/ 	.short	(.L_4791 - .L_4790)


	//   ....[0]....
.L_4790:
        /*00d8*/ 	.word	0x00006140


	//----- nvinfo : EIATTR_MAX_THREADS
	.align		4
.L_4791:
        /*00dc*/ 	.byte	0x04, 0x05
        /*00de*/ 	.short	(.L_4793 - .L_4792)
.L_4792:
        /*00e0*/ 	.word	0x00000080
        /*00e4*/ 	.word	0x00000001
        /*00e8*/ 	.word	0x00000001


	//----- nvinfo : EIATTR_CRS_STACK_SIZE
	.align		4
.L_4793:
        /*00ec*/ 	.byte	0x04, 0x1e
        /*00ee*/ 	.short	(.L_4795 - .L_4794)
.L_4794:
        /*00f0*/ 	.word	0x00000000


	//----- nvinfo : EIATTR_CBANK_PARAM_SIZE
	.align		4
.L_4795:
        /*00f4*/ 	.byte	0x03, 0x19
        /*00f6*/ 	.short	0x0128


	//----- nvinfo : EIATTR_PARAM_CBANK
	.align		4
        /*00f8*/ 	.byte	0x04, 0x0a
        /*00fa*/ 	.short	(.L_4797 - .L_4796)
	.align		4
.L_4796:
        /*00fc*/ 	.word	index@(.nv.constant0._ZN10layer_norm13ln_bwd_kernelINS_13Kernel_traitsIfffffjLj512ELj1ELj4ELj1ELj16ENS_18Kernel_traits_baseILj512EfffffjLj128EEEEELb1ELb1ELb1ELb1EEEvNS_9BwdParamsE)
        /*0100*/ 	.short	0x0380
        /*0102*/ 	.short	0x0128


	//----- nvinfo : EIATTR_SW_WAR
	.align		4
.L_4797:
        /*0104*/ 	.byte	0x04, 0x36
        /*0106*/ 	.short	(.L_4799 - .L_4798)
.L_4798:
        /*0108*/ 	.word	0x00000008
.L_4799:


//--------------------- .nv.callgraph             --------------------------
	.section	.nv.callgraph,"",@"SHT_CUDA_CALLGRAPH"
	.align	4
	.sectionentsize	8
	.align		4
        /*0000*/ 	.word	0x00000000
	.align		4
        /*0004*/ 	.word	0xffffffff
	.align		4
        /*0008*/ 	.word	0x00000000
	.align		4
        /*000c*/ 	.word	0xfffffffe
	.align		4
        /*0010*/ 	.word	0x00000000
	.align		4
        /*0014*/ 	.word	0xfffffffd
	.align		4
        /*0018*/ 	.word	0x00000000
	.align		4
        /*001c*/ 	.word	0xfffffffc


//--------------------- .text._ZN10layer_norm13ln_bwd_kernelINS_13Kernel_traitsI13__nv_bfloat16S2_S2_S2_fjLj512ELj1ELj4ELj1ELj16ENS_18Kernel_traits_baseILj512ES2_S2_S2_S2_fjLj128EEEEELb0ELb0ELb0ELb0EEEvNS_9BwdParamsE --------------------------
	.section	.text._ZN10layer_norm13ln_bwd_kernelINS_13Kernel_traitsI13__nv_bfloat16S2_S2_S2_fjLj512ELj1ELj4ELj1ELj16ENS_18Kernel_traits_baseILj512ES2_S2_S2_S2_fjLj128EEEEELb0ELb0ELb0ELb0EEEvNS_9BwdParamsE,"ax",@progbits
	.align	128
        .global         _ZN10layer_norm13ln_bwd_kernelINS_13Kernel_traitsI13__nv_bfloat16S2_S2_S2_fjLj512ELj1ELj4ELj1ELj16ENS_18Kernel_traits_baseILj512ES2_S2_S2_S2_fjLj128EEEEELb0ELb0ELb0ELb0EEEvNS_9BwdParamsE
        .type           _ZN10layer_norm13ln_bwd_kernelINS_13Kernel_traitsI13__nv_bfloat16S2_S2_S2_fjLj512ELj1ELj4ELj1ELj16ENS_18Kernel_traits_baseILj512ES2_S2_S2_S2_fjLj128EEEEELb0ELb0ELb0ELb0EEEvNS_9BwdParamsE,@function
        .size           _ZN10layer_norm13ln_bwd_kernelINS_13Kernel_traitsI13__nv_bfloat16S2_S2_S2_fjLj512ELj1ELj4ELj1ELj16ENS_18Kernel_traits_baseILj512ES2_S2_S2_S2_fjLj128EEEEELb0ELb0ELb0ELb0EEEvNS_9BwdParamsE,(.L_x_11148 - _ZN10layer_norm13ln_bwd_kernelINS_13Kernel_traitsI13__nv_bfloat16S2_S2_S2_fjLj512ELj1ELj4ELj1ELj16ENS_18Kernel_traits_baseILj512ES2_S2_S2_S2_fjLj128EEEEELb0ELb0ELb0ELb0EEEvNS_9BwdParamsE)
        .other          _ZN10layer_norm13ln_bwd_kernelINS_13Kernel_traitsI13__nv_bfloat16S2_S2_S2_fjLj512ELj1ELj4ELj1ELj16ENS_18Kernel_traits_baseILj512ES2_S2_S2_S2_fjLj128EEEEELb0ELb0ELb0ELb0EEEvNS_9BwdParamsE,@"STO_CUDA_ENTRY STV_DEFAULT"
_ZN10layer_norm13ln_bwd_kernelINS_13Kernel_traitsI13__nv_bfloat16S2_S2_S2_fjLj512ELj1ELj4ELj1ELj16ENS_18Kernel_traits_baseILj512ES2_S2_S2_S2_fjLj128EEEEELb0ELb0ELb0ELb0EEEvNS_9BwdParamsE:
.text._ZN10layer_norm13ln_bwd_kernelINS_13Kernel_traitsI13__nv_bfloat16S2_S2_S2_fjLj512ELj1ELj4ELj1ELj16ENS_18Kernel_traits_baseILj512ES2_S2_S2_S2_fjLj128EEEEELb0ELb0ELb0ELb0EEEvNS_9BwdParamsE:
[----:B------:R-:W-:Y:S01]  /*0000*/  LDC R1, c[0x0][0x37c] ;  /* 0x0000df00ff017b82 */ /* 0x000fe20000000800 */
[----:B------:R-:W0:Y:S01]  /*0010*/  S2R R0, SR_TID.X ;  /* 0x0000000000007919 */ /* 0x000e220000002100 */
[----:B------:R-:W1:Y:S01]  /*0020*/  LDCU UR4, c[0x0][0x388] ;  /* 0x00007100ff0477ac */ /* 0x000e620008000800 */
[----:B------:R-:W2:Y:S01]  /*0030*/  LDCU.64 UR6, c[0x0][0x358] ;  /* 0x00006b00ff0677ac */ /* 0x000ea20008000a00 */
[----:B------:R-:W3:Y:S01]  /*0040*/  LDCU UR5, c[0x0][0x384] ;  /* 0x00007080ff0577ac */ /* 0x000ee20008000800 */
[----:B------:R-:W4:Y:S01]  /*0050*/  LDCU UR14, c[0x0][0x388] ;  /* 0x00007100ff0e77ac */ /* 0x000f220008000800 */
[----:B------:R-:W0:Y:S01]  /*0060*/  LDCU.U8 UR8, c[0x0][0x410] ;  /* 0x00008200ff0877ac */ /* 0x000e220008000000 */
[----:B-1----:R-:W-:Y:S01]  /*0070*/  MOV R2, UR4 ;  /* 0x0000000400027c02 */ /* 0x002fe20008000f00 */
[----:B------:R-:W1:Y:S03]  /*0080*/  LDCU UR9, c[0x0][0x400] ;  /* 0x00008000ff0977ac */ /* 0x000e660008000800 */
[----:B------:R-:W-:Y:S01]  /*0090*/  SHF.R.S32.HI R3, RZ, 0x1f, R2 ;  /* 0x0000001fff037819 */ /* 0x000fe20000011402 */
[----:B------:R-:W1:Y:S03]  /*00a0*/  LDCU.64 UR12, c[0x0][0x478] ;  /* 0x00008f00ff0c77ac */ /* 0x000e660008000a00 */
[----:B------:R-:W-:Y:S01]  /*00b0*/  LEA.HI R3, R3, R2, RZ, 0x3 ;  /* 0x0000000203037211 */ /* 0x000fe200078f18ff */
[----:B------:R-:W1:Y:S01]  /*00c0*/  LDCU.64 UR10, c[0x0][0x438] ;  /* 0x00008700ff0a77ac */ /* 0x000e620008000a00 */
[----:B0-----:R-:W-:-:S04]  /*00d0*/  LOP3.LUT R9, R0, 0x1f, RZ, 0xc0, !PT ;  /* 0x0000001f00097812 */ /* 0x001fc800078ec0ff */
[----:B------:R-:W-:-:S04]  /*00e0*/  LOP3.LUT R4, R9, 0x1f, RZ, 0x3c, !PT ;  /* 0x0000001f09047812 */ /* 0x000fc800078e3cff */
[----:B------:R-:W-:-:S04]  /*00f0*/  LEA.HI.SX32 R3, R3, R4, 0x1d ;  /* 0x0000000403037211 */ /* 0x000fc800078feaff */
[C---:B------:R-:W-:Y:S02]  /*0100*/  ISETP.GE.U32.AND P0, PT, R3.reuse, 0x20, PT ;  /* 0x000000200300780c */ /* 0x040fe40003f06070 */
[----:B------:R-:W-:-:S11]  /*0110*/  ISETP.GE.U32.AND P1, PT, R3, 0x40, PT ;  /* 0x000000400300780c */ /* 0x000fd60003f26070 */
[----:B------:R-:W0:Y:S08]  /*0120*/  @P0 LDC.64 R4, c[0x0][0x3d0] ;  /* 0x0000f400ff040b82 */ /* 0x000e300000000a00 */
[----:B------:R-:W3:Y:S01]  /*0130*/  @P1 LDC.64 R6, c[0x0][0x3d0] ;  /* 0x0000f400ff061b82 */ /* 0x000ee20000000a00 */
[C---:B0-----:R-:W-:Y:S01]  /*0140*/  @P0 IMAD.WIDE.U32 R4, R9.reuse, 0x10, R4 ;  /* 0x0000001009040825 */ /* 0x041fe200078e0004 */
[----:B------:R-:W-:-:S06]  /*0150*/  @P0 LOP3.LUT R9, R9, 0x20, RZ, 0xfc, !PT ;  /* 0x0000002009090812 */ /* 0x000fcc00078efcff */
[----:B------:R-:W0:Y:S01]  /*0160*/  S2UR UR4, SR_CTAID.X ;  /* 0x00000000000479c3 */ /* 0x000e220000002500 */
[----:B--2---:R2:W5:Y:S01]  /*0170*/  @P0 LDG.E.128 R20, desc[UR6][R4.64] ;  /* 0x0000000604140981 */ /* 0x004562000c1e1d00 */
[----:B---3--:R-:W-:-:S05]  /*0180*/  @P1 IMAD.WIDE.U32 R6, R9, 0x10, R6 ;  /* 0x0000001009061825 */ /* 0x008fca00078e0006 */
[----:B------:R3:W5:Y:S01]  /*0190*/  @P1 LDG.E.128 R24, desc[UR6][R6.64] ;  /* 0x0000000606181981 */ /* 0x000762000c1e1d00 */
[----:B--2---:R-:W-:Y:S01]  /*01a0*/  SHF.R.U32.HI R5, RZ, 0x5, R0 ;  /* 0x00000005ff057819 */ /* 0x004fe20000011600 */
[----:B0-----:R-:W-:-:S06]  /*01b0*/  USHF.L.U32 UR4, UR4, 0x2, URZ ;  /* 0x0000000204047899 */ /* 0x001fcc00080006ff */
[----:B------:R-:W-:-:S04]  /*01c0*/  LOP3.LUT R5, R5, UR4, RZ, 0xfc, !PT ;  /* 0x0000000405057c12 */ /* 0x000fc8000f8efcff */
[----:B------:R-:W-:Y:S01]  /*01d0*/  ISETP.GE.AND P0, PT, R5, UR5, PT ;  /* 0x0000000505007c0c */ /* 0x000fe2000bf06270 */
[----:B------:R-:W-:Y:S01]  /*01e0*/  BSSY B0, `(.L_x_0) ;  /* 0x0000394000007945 */ /* 0x000fe20003800000 */
[----:B------:R-:W-:Y:S02]  /*01f0*/  CS2R R28, SRZ ;  /* 0x00000000001c7805 */ /* 0x000fe4000001ff00 */
[----:B------:R-:W-:Y:S02]  /*0200*/  CS2R R30, SRZ ;  /* 0x00000000001e7805 */ /* 0x000fe4000001ff00 */
[----:B------:R-:W-:Y:S02]  /*0210*/  CS2R R32, SRZ ;  /* 0x0000000000207805 */ /* 0x000fe4000001ff00 */
[----:B------:R-:W-:Y:S02]  /*0220*/  CS2R R34, SRZ ;  /* 0x0000000000227805 */ /* 0x000fe4000001ff00 */
[----:B------:R-:W-:-:S02]  /*0230*/  CS2R R44, SRZ ;  /* 0x00000000002c7805 */ /* 0x000fc4000001ff00 */
[----:B------:R-:W-:Y:S02]  /*0240*/  CS2R R46, SRZ ;  /* 0x00000000002e7805 */ /* 0x000fe4000001ff00 */
        /* <DEDUP_REMOVED lines=9> */
[----:B------:R-:W-:Y:S01]  /*02e0*/  CS2R R62, SRZ ;  /* 0x00000000003e7805 */ /* 0x000fe2000001ff00 */
[----:B-1-34-:R-:W-:Y:S06]  /*02f0*/  @P0 BRA `(.L_x_1) ;  /* 0x0000003800080947 */ /* 0x01afec0003800000 */
[----:B------:R-:W0:Y:S01]  /*0300*/  LDCU.64 UR4, c[0x0][0x3e0] ;  /* 0x00007c00ff0477ac */ /* 0x000e220008000a00 */
[----:B-----5:R-:W-:Y:S02]  /*0310*/  PRMT R4, R23, 0x7632, R4 ;  /* 0x0000763217047816 */ /* 0x020fe40000000004 */
[----:B------:R-:W-:Y:S02]  /*0320*/  CS2R R28, SRZ ;  /* 0x00000000001c7805 */ /* 0x000fe4000001ff00 */
[----:B------:R-:W-:Y:S02]  /*0330*/  PRMT R6, R22, 0x7632, R6 ;  /* 0x0000763216067816 */ /* 0x000fe40000000006 */
[----:B------:R-:W-:Y:S02]  /*0340*/  CS2R R30, SRZ ;  /* 0x00000000001e7805 */ /* 0x000fe4000001ff00 */
[----:B------:R-:W-:Y:S02]  /*0350*/  PRMT R7, R21, 0x7632, R7 ;  /* 0x0000763215077816 */ /* 0x000fe40000000007 */
[----:B------:R-:W-:-:S02]  /*0360*/  CS2R R32, SRZ ;  /* 0x0000000000207805 */ /* 0x000fc4000001ff00 */
[----:B------:R-:W-:Y:S02]  /*0370*/  PRMT R8, R20, 0x7632, R8 ;  /* 0x0000763214087816 */ /* 0x000fe40000000008 */
        /* <DEDUP_REMOVED lines=9> */
[----:B------:R-:W-:Y:S02]  /*0410*/  CS2R R36, SRZ ;  /* 0x0000000000247805 */ /* 0x000fe4000001ff00 */
[----:B0-----:R-:W-:-:S02]  /*0420*/  ISETP.NE.U32.AND P0, PT, RZ, UR4, PT ;  /* 0x00000004ff007c0c */ /* 0x001fc4000bf05070 */
[----:B------:R-:W-:Y:S02]  /*0430*/  CS2R R38, SRZ ;  /* 0x0000000000267805 */ /* 0x000fe4000001ff00 */
[----:B------:R-:W-:Y:S02]  /*0440*/  CS2R R40, SRZ ;  /* 0x0000000000287805 */ /* 0x000fe4000001ff00 */
[----:B------:R-:W-:Y:S02]  /*0450*/  CS2R R42, SRZ ;  /* 0x00000000002a7805 */ /* 0x000fe4000001ff00 */
[----:B------:R-:W-:Y:S02]  /*0460*/  ISETP.NE.AND.EX P0, PT, RZ, UR5, PT, P0 ;  /* 0x00000005ff007c0c */ /* 0x000fe4000bf05300 */
[----:B------:R-:W-:Y:S02]  /*0470*/  CS2R R56, SRZ ;  /* 0x0000000000387805 */ /* 0x000fe4000001ff00 */
[----:B------:R-:W-:-:S02]  /*0480*/  CS2R R58, SRZ ;  /* 0x00000000003a7805 */ /* 0x000fc4000001ff00 */
[----:B------:R-:W-:Y:S02]  /*0490*/  CS2R R60, SRZ ;  /* 0x00000000003c7805 */ /* 0x000fe4000001ff00 */
[----:B------:R-:W-:-:S07]  /*04a0*/  CS2R R62, SRZ ;  /* 0x00000000003e7805 */ /* 0x000fce000001ff00 */
.L_x_24:
[----:B------:R-:W0:Y:S08]  /*04b0*/  @P0 LDC.64 R14, c[0x0][0x3e0] ;  /* 0x0000f800ff0e0b82 */ /* 0x000e300000000a00 */
[----:B-12-4-:R-:W1:Y:S08]  /*04c0*/  LDC.64 R70, c[0x0][0x3c0] ;  /* 0x0000f000ff467b82 */ /* 0x016e700000000a00 */
[----:B------:R-:W2:Y:S01]  /*04d0*/  LDC.64 R68, c[0x0][0x3c8] ;  /* 0x0000f200ff447b82 */ /* 0x000ea20000000a00 */
[----:B0-----:R-:W-:-:S06]  /*04e0*/  @P0 IMAD.WIDE R72, R5, 0x2, R14 ;  /* 0x0000000205480825 */ /* 0x001fcc00078e020e */
[----:B------:R-:W3:Y:S01]  /*04f0*/  @P0 LDG.E.U16 R72, desc[UR6][R72.64] ;  /* 0x0000000648480981 */ /* 0x000ee2000c1e1500 */
[----:B-1----:R-:W-:-:S06]  /*0500*/  IMAD.WIDE R70, R5, 0x4, R70 ;  /* 0x0000000405467825 */ /* 0x002fcc00078e0246 */
[----:B------:R-:W4:Y:S01]  /*0510*/  LDG.E R70, desc[UR6][R70.64] ;  /* 0x0000000646467981 */ /* 0x000f22000c1e1900 */
[----:B--2---:R-:W-:-:S05]  /*0520*/  IMAD.WIDE R68, R5, 0x4, R68 ;  /* 0x0000000405447825 */ /* 0x004fca00078e0244 */
[----:B------:R0:W5:Y:S01]  /*0530*/  LDG.E R15, desc[UR6][R68.64] ;  /* 0x00000006440f7981 */ /* 0x000162000c1e1900 */
[----:B------:R-:W1:Y:S01]  /*0540*/  S2R R0, SR_TID.X ;  /* 0x0000000000007919 */ /* 0x000e620000002100 */
[----:B------:R-:W-:Y:S02]  /*0550*/  ISETP.NE.U32.AND P1, PT, RZ, UR10, PT ;  /* 0x0000000aff007c0c */ /* 0x000fe4000bf25070 */
[----:B------:R-:W-:Y:S02]  /*0560*/  MOV R2, UR14 ;  /* 0x0000000e00027c02 */ /* 0x000fe40008000f00 */
[----:B------:R-:W-:-:S03]  /*0570*/  ISETP.NE.AND.EX P1, PT, RZ, UR11, PT, P1 ;  /* 0x0000000bff007c0c */ /* 0x000fc6000bf25310 */
[----:B------:R-:W-:Y:S01]  /*0580*/  IMAD R13, R5, R2, RZ ;  /* 0x00000002050d7224 */ /* 0x000fe200078e02ff */
[----:B------:R-:W-:-:S04]  /*0590*/  ISETP.NE.AND P3, PT, RZ, UR8, PT ;  /* 0x00000008ff007c0c */ /* 0x000fc8000bf65270 */
[----:B------:R-:W-:Y:S01]  /*05a0*/  SHF.R.S32.HI R14, RZ, 0x1f, R13 ;  /* 0x0000001fff0e7819 */ /* 0x000fe2000001140d */
[----:B------:R-:W-:Y:S03]  /*05b0*/  BSSY.RECONVERGENT B1, `(.L_x_2) ;  /* 0x000019b000017945 */ /* 0x000fe60003800200 */
[----:B------:R-:W-:Y:S01]  /*05c0*/  LEA.HI R13, R14, R13, RZ, 0x3 ;  /* 0x0000000d0e0d7211 */ /* 0x000fe200078f18ff */
[----:B------:R-:W-:Y:S01]  /*05d0*/  HFMA2 R14, -RZ, RZ, 1.875, 0 ;  /* 0x3f800000ff0e7431 */ /* 0x000fe200000001ff */
[----:B-1----:R-:W-:-:S04]  /*05e0*/  LOP3.LUT R74, R0, 0x1f, RZ, 0xc0, !PT ;  /* 0x0000001f004a7812 */ /* 0x002fc800078ec0ff */
[----:B------:R-:W-:Y:S02]  /*05f0*/  LEA.HI.SX32 R13, R13, R74, 0x1d ;  /* 0x0000004a0d0d7211 */ /* 0x000fe400078feaff */
[----:B---3--:R-:W-:Y:S02]  /*0600*/  @P0 SHF.L.U32 R14, R72, 0x10, RZ ;  /* 0x00000010480e0819 */ /* 0x008fe400000006ff */
[----:B----4-:R-:W-:Y:S01]  /*0610*/  FSEL R108, R70, RZ, !P3 ;  /* 0x000000ff466c7208 */ /* 0x010fe20005800000 */
[----:B0-----:R-:W-:Y:S06]  /*0620*/  @P1 BRA `(.L_x_3) ;  /* 0x0000000c001c1947 */ /* 0x001fec0003800000 */
[C---:B------:R-:W-:Y:S01]  /*0630*/  ISETP.GE.U32.AND P4, PT, R3.reuse, 0x20, PT ;  /* 0x000000200300780c */ /* 0x040fe20003f86070 */
[----:B------:R-:W-:Y:S01]  /*0640*/  BSSY.RECONVERGENT B2, `(.L_x_4) ;  /* 0x0000065000027945 */ /* 0x000fe20003800200 */
[----:B------:R-:W-:Y:S02]  /*0650*/  ISETP.GE.U32.AND P2, PT, R3, 0x40, PT ;  /* 0x000000400300780c */ /* 0x000fe40003f46070 */
[----:B------:R-:W-:Y:S02]  /*0660*/  MOV R109, RZ ;  /* 0x000000ff006d7202 */ /* 0x000fe40000000f00 */
[----:B------:R-:W-:Y:S02]  /*0670*/  MOV R110, RZ ;  /* 0x000000ff006e7202 */ /* 0x000fe40000000f00 */
[----:B------:R-:W-:-:S05]  /*0680*/  MOV R75, R13 ;  /* 0x0000000d004b7202 */ /* 0x000fca0000000f00 */
[----:B------:R-:W-:Y:S05]  /*0690*/  @!P4 BRA `(.L_x_5) ;  /* 0x00000004007cc947 */ /* 0x000fea0003800000 */
[----:B------:R-:W0:Y:S08]  /*06a0*/  LDC.64 R70, c[0x0][0x3a8] ;  /* 0x0000ea00ff467b82 */ /* 0x000e300000000a00 */
[----:B------:R-:W1:Y:S01]  /*06b0*/  LDC.64 R72, c[0x0][0x428] ;  /* 0x00010a00ff487b82 */ /* 0x000e620000000a00 */
[----:B0-----:R-:W-:-:S06]  /*06c0*/  IMAD.WIDE.U32 R70, R13, 0x10, R70 ;  /* 0x000000100d467825 */ /* 0x001fcc00078e0046 */
[----:B------:R-:W2:Y:S01]  /*06d0*/  LDG.E.128 R68, desc[UR6][R70.64] ;  /* 0x0000000646447981 */ /* 0x000ea2000c1e1d00 */
[----:B-1----:R-:W-:-:S06]  /*06e0*/  IMAD.WIDE.U32 R72, R13, 0x10, R72 ;  /* 0x000000100d487825 */ /* 0x002fcc00078e0048 */
[----:B------:R-:W3:Y:S01]  /*06f0*/  LDG.E.128 R72, desc[UR6][R72.64] ;  /* 0x0000000648487981 */ /* 0x000ee2000c1e1d00 */
[----:B------:R-:W-:Y:S02]  /*0700*/  SHF.L.U32 R105, R20, 0x10, RZ ;  /* 0x0000001014697819 */ /* 0x000fe400000006ff */
[----:B------:R-:W-:Y:S02]  /*0710*/  SHF.L.U32 R101, R21, 0x10, RZ ;  /* 0x0000001015657819 */ /* 0x000fe400000006ff */
[----:B------:R-:W-:Y:S02]  /*0720*/  SHF.L.U32 R104, R8, 0x10, RZ ;  /* 0x0000001008687819 */ /* 0x000fe400000006ff */
[----:B------:R-:W-:Y:S02]  /*0730*/  SHF.L.U32 R100, R7, 0x10, RZ ;  /* 0x0000001007647819 */ /* 0x000fe400000006ff */
[----:B--2---:R-:W-:Y:S02]  /*0740*/  SHF.L.U32 R93, R68, 0x10, RZ ;  /* 0x00000010445d7819 */ /* 0x004fe400000006ff */
[----:B------:R-:W-:-:S02]  /*0750*/  SHF.L.U32 R97, R69, 0x10, RZ ;  /* 0x0000001045617819 */ /* 0x000fc400000006ff */
[----:B------:R-:W-:Y:S02]  /*0760*/  SHF.L.U32 R99, R70, 0x10, RZ ;  /* 0x0000001046637819 */ /* 0x000fe400000006ff */
[----:B------:R-:W-:Y:S02]  /*0770*/  SHF.L.U32 R109, R71, 0x10, RZ ;  /* 0x00000010476d7819 */ /* 0x000fe400000006ff */
[C---:B---3--:R-:W-:Y:S02]  /*0780*/  PRMT R78, R72.reuse, 0x7632, R78 ;  /* 0x00007632484e7816 */ /* 0x048fe4000000004e */
[----:B------:R-:W-:Y:S01]  /*0790*/  SHF.L.U32 R95, R72, 0x10, RZ ;  /* 0x00000010485f7819 */ /* 0x000fe200000006ff */
[----:B------:R-:W-:Y:S01]  /*07a0*/  FADD.FTZ R72, -R108, R93 ;  /* 0x0000005d6c487221 */ /* 0x000fe20000010100 */
[----:B------:R-:W-:Y:S02]  /*07b0*/  PRMT R76, R68, 0x7632, R76 ;  /* 0x00007632444c7816 */ /* 0x000fe4000000004c */
[----:B------:R-:W-:Y:S01]  /*07c0*/  PRMT R98, R73, 0x7632, R98 ;  /* 0x0000763249627816 */ /* 0x000fe20000000062 */
[----:B-----5:R-:W-:Y:S01]  /*07d0*/  FMUL.FTZ R107, R15, R72 ;  /* 0x000000480f6b7220 */ /* 0x020fe20000410000 */
[C---:B------:R-:W-:Y:S01]  /*07e0*/  FADD.FTZ R72, -R108.reuse, R97 ;  /* 0x000000616c487221 */ /* 0x040fe20000010100 */
[----:B------:R-:W-:Y:S01]  /*07f0*/  PRMT R68, R71, 0x7632, R68 ;  /* 0x0000763247447816 */ /* 0x000fe20000000044 */
[-C--:B------:R-:W-:Y:S01]  /*0800*/  FMUL.FTZ R105, R105, R95.reuse ;  /* 0x0000005f69697220 */ /* 0x080fe20000410000 */
[----:B------:R-:W-:Y:S01]  /*0810*/  SHF.L.U32 R73, R73, 0x10, RZ ;  /* 0x0000001049497819 */ /* 0x000fe200000006ff */
[----:B------:R-:W-:Y:S01]  /*0820*/  FMUL.FTZ R103, R15, R72 ;  /* 0x000000480f677220 */ /* 0x000fe20000410000 */
[----:B------:R-:W-:Y:S01]  /*0830*/  FADD.FTZ R72, -R108, R99 ;  /* 0x000000636c487221 */ /* 0x000fe20000010100 */
[C---:B------:R-:W-:Y:S01]  /*0840*/  PRMT R71, R75.reuse, 0x7632, R71 ;  /* 0x000076324b477816 */ /* 0x040fe20000000047 */
[----:B------:R-:W-:Y:S01]  /*0850*/  FADD.FTZ R36, R36, R95 ;  /* 0x0000005f24247221 */ /* 0x000fe20000010000 */
[----:B------:R-:W-:Y:S01]  /*0860*/  SHF.L.U32 R75, R75, 0x10, RZ ;  /* 0x000000104b4b7819 */ /* 0x000fe200000006ff */
[----:B------:R-:W-:Y:S01]  /*0870*/  FMUL.FTZ R99, R15, R72 ;  /* 0x000000480f637220 */ /* 0x000fe20000410000 */
[----:B------:R-:W-:Y:S01]  /*0880*/  FADD.FTZ R72, -R108, R109 ;  /* 0x0000006d6c487221 */ /* 0x000fe20000010100 */
[----:B------:R-:W-:Y:S01]  /*0890*/  FFMA.FTZ R28, R107, R95, R28 ;  /* 0x0000005f6b1c7223 */ /* 0x000fe2000001001c */
[----:B------:R-:W-:Y:S01]  /*08a0*/  SHF.L.U32 R93, R23, 0x10, RZ ;  /* 0x00000010175d7819 */ /* 0x000fe200000006ff */
[-C--:B------:R-:W-:Y:S01]  /*08b0*/  FMUL.FTZ R101, R101, R73.reuse ;  /* 0x0000004965657220 */ /* 0x080fe20000410000 */
[----:B------:R-:W-:Y:S01]  /*08c0*/  FMUL.FTZ R95, R15, R72 ;  /* 0x000000480f5f7220 */ /* 0x000fe20000410000 */
[----:B------:R-:W-:Y:S01]  /*08d0*/  PRMT R96, R69, 0x7632, R96 ;  /* 0x0000763245607816 */ /* 0x000fe20000000060 */
[----:B------:R-:W-:Y:S01]  /*08e0*/  FADD.FTZ R38, R38, R73 ;  /* 0x0000004926267221 */ /* 0x000fe20000010000 */
[----:B------:R-:W-:Y:S01]  /*08f0*/  FFMA.FTZ R30, R103, R73, R30 ;  /* 0x00000049671e7223 */ /* 0x000fe2000001001e */
[----:B------:R-:W-:Y:S01]  /*0900*/  SHF.L.U32 R73, R76, 0x10, RZ ;  /* 0x000000104c497819 */ /* 0x000fe200000006ff */
[-C--:B------:R-:W-:Y:S01]  /*0910*/  FMUL.FTZ R93, R93, R75.reuse ;  /* 0x0000004b5d5d7220 */ /* 0x080fe20000410000 */
[----:B------:R-:W-:Y:S01]  /*0920*/  FADD.FTZ R42, R42, R75 ;  /* 0x0000004b2a2a7221 */ /* 0x000fe20000010000 */
[----:B------:R-:W-:Y:S01]  /*0930*/  FFMA.FTZ R34, R95, R75, R34 ;  /* 0x0000004b5f227223 */ /* 0x000fe20000010022 */
[----:B------:R-:W-:Y:S01]  /*0940*/  SHF.L.U32 R75, R96, 0x10, RZ ;  /* 0x00000010604b7819 */ /* 0x000fe200000006ff */
[----:B------:R-:W-:Y:S01]  /*0950*/  FADD.FTZ R106, -R108, R73 ;  /* 0x000000496c6a7221 */ /* 0x000fe20000010100 */
[----:B------:R-:W-:Y:S01]  /*0960*/  PRMT R69, R70, 0x7632, R69 ;  /* 0x0000763246457816 */ /* 0x000fe20000000045 */
[----:B------:R-:W-:Y:S01]  /*0970*/  FFMA.FTZ R73, R107, R105, RZ ;  /* 0x000000696b497223 */ /* 0x000fe200000100ff */
[----:B------:R-:W-:Y:S01]  /*0980*/  SHF.L.U32 R78, R78, 0x10, RZ ;  /* 0x000000104e4e7819 */ /* 0x000fe200000006ff */
[----:B------:R-:W-:Y:S01]  /*0990*/  FADD.FTZ R102, -R108, R75 ;  /* 0x0000004b6c667221 */ /* 0x000fe20000010100 */
[----:B------:R-:W-:Y:S01]  /*09a0*/  PRMT R70, R74, 0x7632, R70 ;  /* 0x000076324a467816 */ /* 0x000fe20000000046 */
[----:B------:R-:W-:Y:S01]  /*09b0*/  FMUL.FTZ R106, R15, R106 ;  /* 0x0000006a0f6a7220 */ /* 0x000fe20000410000 */
[----:B------:R-:W-:Y:S01]  /*09c0*/  SHF.L.U32 R75, R69, 0x10, RZ ;  /* 0x00000010454b7819 */ /* 0x000fe200000006ff */
[----:B------:R-:W-:Y:S01]  /*09d0*/  FMUL.FTZ R104, R104, R78 ;  /* 0x0000004e68687220 */ /* 0x000fe20000410000 */
[----:B------:R-:W-:Y:S01]  /*09e0*/  FADD.FTZ R69, RZ, R105 ;  /* 0x00000069ff457221 */ /* 0x000fe20000010000 */
[----:B------:R-:W-:Y:S01]  /*09f0*/  SHF.L.U32 R98, R98, 0x10, RZ ;  /* 0x0000001062627819 */ /* 0x000fe200000006ff */
[----:B------:R-:W-:Y:S01]  /*0a00*/  FMUL.FTZ R102, R15, R102 ;  /* 0x000000660f667220 */ /* 0x000fe20000410000 */
[----:B------:R-:W-:Y:S01]  /*0a10*/  SHF.L.U32 R109, R68, 0x10, RZ ;  /* 0x00000010446d7819 */ /* 0x000fe200000006ff */
[----:B------:R-:W-:Y:S01]  /*0a20*/  FADD.FTZ R68, R69, R104 ;  /* 0x0000006845447221 */ /* 0x000fe20000010000 */
[----:B------:R-:W-:Y:S01]  /*0a30*/  SHF.L.U32 R72, R70, 0x10, RZ ;  /* 0x0000001046487819 */ /* 0x000fe200000006ff */
[----:B------:R-:W-:Y:S01]  /*0a40*/  FFMA.FTZ R70, R106, R104, R73 ;  /* 0x000000686a467223 */ /* 0x000fe20000010049 */
[----:B------:R-:W-:Y:S01]  /*0a50*/  SHF.L.U32 R74, R74, 0x10, RZ ;  /* 0x000000104a4a7819 */ /* 0x000fe200000006ff */
[-C--:B------:R-:W-:Y:S01]  /*0a60*/  FMUL.FTZ R100, R100, R98.reuse ;  /* 0x0000006264647220 */ /* 0x080fe20000410000 */
[----:B------:R-:W-:Y:S01]  /*0a70*/  SHF.L.U32 R97, R22, 0x10, RZ ;  /* 0x0000001016617819 */ /* 0x000fe200000006ff */
[----:B------:R-:W-:Y:S01]  /*0a80*/  FADD.FTZ R69, R68, R101 ;  /* 0x0000006544457221 */ /* 0x000fe20000010000 */
[----:B------:R-:W-:Y:S01]  /*0a90*/  SHF.L.U32 R73, R71, 0x10, RZ ;  /* 0x0000001047497819 */ /* 0x000fe200000006ff */
[----:B------:R-:W-:Y:S01]  /*0aa0*/  FFMA.FTZ R71, R103, R101, R70 ;  /* 0x0000006567477223 */ /* 0x000fe20000010046 */
[----:B------:R-:W-:Y:S01]  /*0ab0*/  FADD.FTZ R39, R39, R98 ;  /* 0x0000006227277221 */ /* 0x000fe20000010000 */
[----:B------:R-:W-:Y:S01]  /*0ac0*/  FFMA.FTZ R31, R102, R98, R31 ;  /* 0x00000062661f7223 */ /* 0x000fe2000001001f */
[----:B------:R-:W-:Y:S01]  /*0ad0*/  SHF.L.U32 R96, R6, 0x10, RZ ;  /* 0x0000001006607819 */ /* 0x000fe200000006ff */
[----:B------:R-:W-:Y:S01]  /*0ae0*/  FMUL.FTZ R97, R97, R74 ;  /* 0x0000004a61617220 */ /* 0x000fe20000410000 */
[----:B------:R-:W-:Y:S01]  /*0af0*/  FADD.FTZ R98, -R108, R75 ;  /* 0x0000004b6c627221 */ /* 0x000fe20000010100 */
[----:B------:R-:W-:Y:S01]  /*0b00*/  FADD.FTZ R68, R69, R100 ;  /* 0x0000006445447221 */ /* 0x000fe20000010000 */
[----:B------:R-:W-:Y:S01]  /*0b10*/  FFMA.FTZ R70, R102, R100, R71 ;  /* 0x0000006466467223 */ /* 0x000fe20000010047 */
[----:B------:R-:W-:Y:S01]  /*0b20*/  FMUL.FTZ R96, R96, R72 ;  /* 0x0000004860607220 */ /* 0x000fe20000410000 */
[----:B------:R-:W-:Y:S01]  /*0b30*/  FMUL.FTZ R98, R15, R98 ;  /* 0x000000620f627220 */ /* 0x000fe20000410000 */
[----:B------:R-:W-:Y:S01]  /*0b40*/  FADD.FTZ R69, R68, R97 ;  /* 0x0000006144457221 */ /* 0x000fe20000010000 */
[----:B------:R-:W-:Y:S01]  /*0b50*/  FFMA.FTZ R71, R99, R97, R70 ;  /* 0x0000006163477223 */ /* 0x000fe20000010046 */
[----:B------:R-:W-:Y:S01]  /*0b60*/  FADD.FTZ R37, R37, R78 ;  /* 0x0000004e25257221 */ /* 0x000fe20000010000 */
[----:B------:R-:W-:Y:S01]  /*0b70*/  FFMA.FTZ R29, R106, R78, R29 ;  /* 0x0000004e6a1d7223 */ /* 0x000fe2000001001d */
[----:B------:R-:W-:Y:S01]  /*0b80*/  SHF.L.U32 R76, R4, 0x10, RZ ;  /* 0x00000010044c7819 */ /* 0x000fe200000006ff */
[----:B------:R-:W-:Y:S01]  /*0b90*/  FADD.FTZ R78, -R108, R109 ;  /* 0x0000006d6c4e7221 */ /* 0x000fe20000010100 */
[----:B------:R-:W-:Y:S01]  /*0ba0*/  FADD.FTZ R68, R69, R96 ;  /* 0x0000006045447221 */ /* 0x000fe20000010000 */
[----:B------:R-:W-:Y:S01]  /*0bb0*/  FFMA.FTZ R70, R98, R96, R71 ;  /* 0x0000006062467223 */ /* 0x000fe20000010047 */
[----:B------:R-:W-:Y:S01]  /*0bc0*/  FADD.FTZ R40, R40, R74 ;  /* 0x0000004a28287221 */ /* 0x000fe20000010000 */
[----:B------:R-:W-:Y:S01]  /*0bd0*/  FMUL.FTZ R76, R76, R73 ;  /* 0x000000494c4c7220 */ /* 0x000fe20000410000 */
[----:B------:R-:W-:Y:S01]  /*0be0*/  FMUL.FTZ R78, R15, R78 ;  /* 0x0000004e0f4e7220 */ /* 0x000fe20000410000 */
[----:B------:R-:W-:Y:S01]  /*0bf0*/  FADD.FTZ R109, R68, R93 ;  /* 0x0000005d446d7221 */ /* 0x000fe20000010000 */
[----:B------:R-:W-:Y:S01]  /*0c00*/  FFMA.FTZ R69, R95, R93, R70 ;  /* 0x0000005d5f457223 */ /* 0x000fe20000010046 */
[----:B------:R-:W-:Y:S01]  /*0c10*/  FFMA.FTZ R32, R99, R74, R32 ;  /* 0x0000004a63207223 */ /* 0x000fe20000010020 */
[----:B------:R-:W-:Y:S01]  /*0c20*/  FADD.FTZ R41, R41, R72 ;  /* 0x0000004829297221 */ /* 0x000fe20000010000 */
[----:B------:R-:W-:Y:S01]  /*0c30*/  FFMA.FTZ R33, R98, R72, R33 ;  /* 0x0000004862217223 */ /* 0x000fe20000010021 */
[----:B------:R-:W-:Y:S01]  /*0c40*/  FADD.FTZ R43, R43, R73 ;  /* 0x000000492b2b7221 */ /* 0x000fe20000010000 */
[C---:B------:R-:W-:Y:S01]  /*0c50*/  FFMA.FTZ R35, R78.reuse, R73, R35 ;  /* 0x000000494e237223 */ /* 0x040fe20000010023 */
[----:B------:R-:W-:Y:S01]  /*0c60*/  IADD3 R75, PT, PT, R13, 0x20, RZ ;  /* 0x000000200d4b7810 */ /* 0x000fe20007ffe0ff */
[----:B------:R-:W-:Y:S01]  /*0c70*/  FADD.FTZ R109, R109, R76 ;  /* 0x0000004c6d6d7221 */ /* 0x000fe20000010000 */
[----:B------:R-:W-:-:S07]  /*0c80*/  FFMA.FTZ R110, R78, R76, R69 ;  /* 0x0000004c4e6e7223 */ /* 0x000fce0000010045 */
.L_x_5:
[----:B------:R-:W-:Y:S05]  /*0c90*/  BSYNC.RECONVERGENT B2 ;  /* 0x0000000000027941 */ /* 0x000fea0003800200 */
.L_x_4:
        /* <DEDUP_REMOVED lines=10> */
[C---:B--2---:R-:W-:Y:S02]  /*0d40*/  SHF.L.U32 R79, R68.reuse, 0x10, RZ ;  /* 0x00000010444f7819 */ /* 0x044fe400000006ff */
[----:B------:R-:W-:Y:S02]  /*0d50*/  PRMT R86, R71, 0x7632, R86 ;  /* 0x0000763247567816 */ /* 0x000fe40000000056 */
[----:B------:R-:W-:-:S02]  /*0d60*/  PRMT R77, R68, 0x7632, R77 ;  /* 0x00007632444d7816 */ /* 0x000fc4000000004d */
[C---:B------:R-:W-:Y:S02]  /*0d70*/  PRMT R83, R70.reuse, 0x7632, R83 ;  /* 0x0000763246537816 */ /* 0x040fe40000000053 */
[----:B------:R-:W-:Y:S01]  /*0d80*/  SHF.L.U32 R85, R70, 0x10, RZ ;  /* 0x0000001046557819 */ /* 0x000fe200000006ff */
[----:B------:R-:W-:Y:S01]  /*0d90*/  FADD.FTZ R70, -R108, R79 ;  /* 0x0000004f6c467221 */ /* 0x000fe20000010100 */
[----:B------:R-:W-:Y:S02]  /*0da0*/  SHF.L.U32 R71, R71, 0x10, RZ ;  /* 0x0000001047477819 */ /* 0x000fe400000006ff */
[----:B------:R-:W-:Y:S01]  /*0db0*/  SHF.L.U32 R79, R86, 0x10, RZ ;  /* 0x00000010564f7819 */ /* 0x000fe200000006ff */
[C---:B------:R-:W-:Y:S01]  /*0dc0*/  FADD.FTZ R84, -R108.reuse, R85 ;  /* 0x000000556c547221 */ /* 0x040fe20000010100 */
[----:B------:R-:W-:Y:S01]  /*0dd0*/  PRMT R80, R69, 0x7632, R80 ;  /* 0x0000763245507816 */ /* 0x000fe20000000050 */
[C---:B------:R-:W-:Y:S01]  /*0de0*/  FADD.FTZ R86, -R108.reuse, R71 ;  /* 0x000000476c567221 */ /* 0x040fe20000010100 */
[----:B------:R-:W-:Y:S01]  /*0df0*/  SHF.L.U32 R77, R77, 0x10, RZ ;  /* 0x000000104d4d7819 */ /* 0x000fe200000006ff */
[----:B------:R-:W-:Y:S01]  /*0e00*/  FADD.FTZ R94, -R108, R79 ;  /* 0x0000004f6c5e7221 */ /* 0x000fe20000010100 */
[----:B------:R-:W-:-:S02]  /*0e10*/  SHF.L.U32 R81, R69, 0x10, RZ ;  /* 0x0000001045517819 */ /* 0x000fc400000006ff */
[----:B------:R-:W-:Y:S01]  /*0e20*/  SHF.L.U32 R69, R80, 0x10, RZ ;  /* 0x0000001050457819 */ /* 0x000fe200000006ff */
[----:B------:R-:W-:Y:S01]  /*0e30*/  FADD.FTZ R88, -R108, R77 ;  /* 0x0000004d6c587221 */ /* 0x000fe20000010100 */
[----:B------:R-:W-:Y:S01]  /*0e40*/  SHF.L.U32 R80, R24, 0x10, RZ ;  /* 0x0000001018507819 */ /* 0x000fe200000006ff */
[----:B-----5:R-:W-:Y:S01]  /*0e50*/  FMUL.FTZ R77, R15, R70 ;  /* 0x000000460f4d7220 */ /* 0x020fe20000410000 */
[----:B---3--:R-:W-:Y:S01]  /*0e60*/  PRMT R71, R72, 0x7632, R71 ;  /* 0x0000763248477816 */ /* 0x008fe20000000047 */
[----:B------:R-:W-:Y:S01]  /*0e70*/  FADD.FTZ R82, -R108, R81 ;  /* 0x000000516c527221 */ /* 0x000fe20000010100 */
[----:B------:R-:W-:Y:S01]  /*0e80*/  SHF.L.U32 R79, R72, 0x10, RZ ;  /* 0x00000010484f7819 */ /* 0x000fe200000006ff */
[----:B------:R-:W-:Y:S01]  /*0e90*/  FADD.FTZ R90, -R108, R69 ;  /* 0x000000456c5a7221 */ /* 0x000fe20000010100 */
[----:B------:R-:W-:Y:S01]  /*0ea0*/  PRMT R72, R73, 0x7632, R72 ;  /* 0x0000763249487816 */ /* 0x000fe20000000048 */
[----:B------:R-:W-:Y:S01]  /*0eb0*/  FMUL.FTZ R88, R15, R88 ;  /* 0x000000580f587220 */ /* 0x000fe20000410000 */
[----:B------:R-:W-:Y:S01]  /*0ec0*/  SHF.L.U32 R73, R73, 0x10, RZ ;  /* 0x0000001049497819 */ /* 0x000fe200000006ff */
[-C--:B------:R-:W-:Y:S01]  /*0ed0*/  FMUL.FTZ R80, R80, R79.reuse ;  /* 0x0000004f50507220 */ /* 0x080fe20000410000 */
[----:B------:R-:W-:Y:S01]  /*0ee0*/  SHF.L.U32 R70, R25, 0x10, RZ ;  /* 0x0000001019467819 */ /* 0x000fe200000006ff */
[----:B------:R-:W-:Y:S01]  /*0ef0*/  FADD.FTZ R56, R56, R79 ;  /* 0x0000004f38387221 */ /* 0x000fe20000010000 */
[----:B------:R-:W-:Y:S01]  /*0f00*/  SHF.L.U32 R83, R83, 0x10, RZ ;  /* 0x0000001053537819 */ /* 0x000fe200000006ff */
[----:B------:R-:W-:Y:S01]  /*0f10*/  FFMA.FTZ R44, R77, R79, R44 ;  /* 0x0000004f4d2c7223 */ /* 0x000fe2000001002c */
[----:B------:R-:W-:Y:S01]  /*0f20*/  FMUL.FTZ R79, R15, R82 ;  /* 0x000000520f4f7220 */ /* 0x000fe20000410000 */
[-C--:B------:R-:W-:Y:S01]  /*0f30*/  FMUL.FTZ R82, R70, R73.reuse ;  /* 0x0000004946527220 */ /* 0x080fe20000410000 */
[----:B------:R-:W-:Y:S01]  /*0f40*/  SHF.L.U32 R85, R12, 0x10, RZ ;  /* 0x000000100c557819 */ /* 0x000fe200000006ff */
[----:B------:R-:W-:Y:S01]  /*0f50*/  FADD.FTZ R92, -R108, R83 ;  /* 0x000000536c5c7221 */ /* 0x000fe20000010100 */
[----:B------:R-:W-:Y:S01]  /*0f60*/  SHF.L.U32 R70, R71, 0x10, RZ ;  /* 0x0000001047467819 */ /* 0x000fe200000006ff */
[----:B------:R-:W-:Y:S01]  /*0f70*/  FADD.FTZ R58, R58, R73 ;  /* 0x000000493a3a7221 */ /* 0x000fe20000010000 */
[C---:B------:R-:W-:Y:S01]  /*0f80*/  PRMT R69, R74.reuse, 0x7632, R69 ;  /* 0x000076324a457816 */ /* 0x040fe20000000045 */
[----:B------:R-:W-:Y:S01]  /*0f90*/  FFMA.FTZ R46, R79, R73, R46 ;  /* 0x000000494f2e7223 */ /* 0x000fe2000001002e */
[----:B------:R-:W-:Y:S01]  /*0fa0*/  SHF.L.U32 R83, R74, 0x10, RZ ;  /* 0x000000104a537819 */ /* 0x000fe200000006ff */
[----:B------:R-:W-:Y:S01]  /*0fb0*/  FMUL.FTZ R81, R15, R84 ;  /* 0x000000540f517220 */ /* 0x000fe20000410000 */
[----:B------:R-:W-:Y:S01]  /*0fc0*/  SHF.L.U32 R74, R26, 0x10, RZ ;  /* 0x000000101a4a7819 */ /* 0x000fe200000006ff */
[-C--:B------:R-:W-:Y:S01]  /*0fd0*/  FMUL.FTZ R85, R85, R70.reuse ;  /* 0x0000004655557220 */ /* 0x080fe20000410000 */
[----:B------:R-:W-:Y:S01]  /*0fe0*/  PRMT R68, R75, 0x7632, R68 ;  /* 0x000076324b447816 */ /* 0x000fe20000000044 */
[----:B------:R-:W-:Y:S01]  /*0ff0*/  FADD.FTZ R57, R57, R70 ;  /* 0x0000004639397221 */ /* 0x000fe20000010000 */
[----:B------:R-:W-:Y:S01]  /*1000*/  SHF.L.U32 R75, R75, 0x10, RZ ;  /* 0x000000104b4b7819 */ /* 0x000fe200000006ff */
[----:B------:R-:W-:Y:S01]  /*1010*/  FFMA.FTZ R45, R88, R70, R45 ;  /* 0x00000046582d7223 */ /* 0x000fe2000001002d */
[----:B------:R-:W-:Y:S01]  /*1020*/  SHF.L.U32 R73, R27, 0x10, RZ ;  /* 0x000000101b497819 */ /* 0x000fe200000006ff */
[----:B------:R-:W-:Y:S01]  /*1030*/  FADD.FTZ R70, R109, R80 ;  /* 0x000000506d467221 */ /* 0x000fe20000010000 */
[-C--:B------:R-:W-:Y:S01]  /*1040*/  FMUL.FTZ R84, R74, R83.reuse ;  /* 0x000000534a547220 */ /* 0x080fe20000410000 */
[----:B------:R-:W-:Y:S01]  /*1050*/  FADD.FTZ R60, R60, R83 ;  /* 0x000000533c3c7221 */ /* 0x000fe20000010000 */
[----:B------:R-:W-:Y:S01]  /*1060*/  FFMA.FTZ R48, R81, R83, R48 ;  /* 0x0000005351307223 */ /* 0x000fe20000010030 */
[----:B------:R-:W-:Y:S01]  /*1070*/  FFMA.FTZ R71, R77, R80, R110 ;  /* 0x000000504d477223 */ /* 0x000fe2000001006e */
[----:B------:R-:W-:Y:S01]  /*1080*/  FMUL.FTZ R83, R15, R86 ;  /* 0x000000560f537220 */ /* 0x000fe20000410000 */
[----:B------:R-:W-:Y:S01]  /*1090*/  FMUL.FTZ R86, R73, R75 ;  /* 0x0000004b49567220 */ /* 0x000fe20000410000 */
[----:B------:R-:W-:Y:S01]  /*10a0*/  SHF.L.U32 R72, R72, 0x10, RZ ;  /* 0x0000001048487819 */ /* 0x000fe200000006ff */
[----:B------:R-:W-:Y:S01]  /*10b0*/  FMUL.FTZ R90, R15, R90 ;  /* 0x0000005a0f5a7220 */ /* 0x000fe20000410000 */
[----:B------:R-:W-:Y:S01]  /*10c0*/  FADD.FTZ R73, R70, R85 ;  /* 0x0000005546497221 */ /* 0x000fe20000010000 */
[----:B------:R-:W-:Y:S01]  /*10d0*/  FFMA.FTZ R70, R88, R85, R71 ;  /* 0x0000005558467223 */ /* 0x000fe20000010047 */
[----:B------:R-:W-:Y:S01]  /*10e0*/  SHF.L.U32 R74, R69, 0x10, RZ ;  /* 0x00000010454a7819 */ /* 0x000fe200000006ff */
[-C--:B------:R-:W-:Y:S01]  /*10f0*/  FMUL.FTZ R87, R87, R72.reuse ;  /* 0x0000004857577220 */ /* 0x080fe20000410000 */
[----:B------:R-:W-:Y:S01]  /*1100*/  FADD.FTZ R59, R59, R72 ;  /* 0x000000483b3b7221 */ /* 0x000fe20000010000 */
[----:B------:R-:W-:Y:S01]  /*1110*/  FFMA.FTZ R47, R90, R72, R47 ;  /* 0x000000485a2f7223 */ /* 0x000fe2000001002f */
[----:B------:R-:W-:Y:S01]  /*1120*/  FADD.FTZ R72, R73, R82 ;  /* 0x0000005249487221 */ /* 0x000fe20000010000 */
[----:B------:R-:W-:Y:S01]  /*1130*/  FFMA.FTZ R69, R79, R82, R70 ;  /* 0x000000524f457223 */ /* 0x000fe20000010046 */
[----:B------:R-:W-:Y:S01]  /*1140*/  SHF.L.U32 R108, R68, 0x10, RZ ;  /* 0x00000010446c7819 */ /* 0x000fe200000006ff */
[----:B------:R-:W-:Y:S01]  /*1150*/  FMUL.FTZ R89, R89, R74 ;  /* 0x0000004a59597220 */ /* 0x000fe20000410000 */
[----:B------:R-:W-:Y:S01]  /*1160*/  FADD.FTZ R71, R72, R87 ;  /* 0x0000005748477221 */ /* 0x000fe20000010000 */
[----:B------:R-:W-:Y:S01]  /*1170*/  FFMA.FTZ R68, R90, R87, R69 ;  /* 0x000000575a447223 */ /* 0x000fe20000010045 */
[----:B------:R-:W-:Y:S01]  /*1180*/  FMUL.FTZ R92, R15, R92 ;  /* 0x0000005c0f5c7220 */ /* 0x000fe20000410000 */
[----:B------:R-:W-:Y:S01]  /*1190*/  FMUL.FTZ R91, R91, R108 ;  /* 0x0000006c5b5b7220 */ /* 0x000fe20000410000 */
[----:B------:R-:W-:Y:S01]  /*11a0*/  FADD.FTZ R70, R71, R84 ;  /* 0x0000005447467221 */ /* 0x000fe20000010000 */
[----:B------:R-:W-:Y:S01]  /*11b0*/  FFMA.FTZ R68, R81, R84, R68 ;  /* 0x0000005451447223 */ /* 0x000fe20000010044 */
[----:B------:R-:W-:Y:S01]  /*11c0*/  FMUL.FTZ R94, R15, R94 ;  /* 0x0000005e0f5e7220 */ /* 0x000fe20000410000 */
[----:B------:R-:W-:Y:S01]  /*11d0*/  FADD.FTZ R62, R62, R75 ;  /* 0x0000004b3e3e7221 */ /* 0x000fe20000010000 */
[----:B------:R-:W-:Y:S01]  /*11e0*/  FADD.FTZ R69, R70, R89 ;  /* 0x0000005946457221 */ /* 0x000fe20000010000 */
[C---:B------:R-:W-:Y:S01]  /*11f0*/  FFMA.FTZ R68, R92.reuse, R89, R68 ;  /* 0x000000595c447223 */ /* 0x040fe20000010044 */
[----:B------:R-:W-:Y:S01]  /*1200*/  FFMA.FTZ R50, R83, R75, R50 ;  /* 0x0000004b53327223 */ /* 0x000fe20000010032 */
[----:B------:R-:W-:Y:S01]  /*1210*/  FADD.FTZ R61, R61, R74 ;  /* 0x0000004a3d3d7221 */ /* 0x000fe20000010000 */
[----:B------:R-:W-:Y:S01]  /*1220*/  FADD.FTZ R70, R69, R86 ;  /* 0x0000005645467221 */ /* 0x000fe20000010000 */
[----:B------:R-:W-:Y:S01]  /*1230*/  FFMA.FTZ R68, R83, R86, R68 ;  /* 0x0000005653447223 */ /* 0x000fe20000010044 */
[----:B------:R-:W-:Y:S01]  /*1240*/  FFMA.FTZ R49, R92, R74, R49 ;  /* 0x0000004a5c317223 */ /* 0x000fe20000010031 */
[----:B------:R-:W-:Y:S01]  /*1250*/  FADD.FTZ R63, R63, R108 ;  /* 0x0000006c3f3f7221 */ /* 0x000fe20000010000 */
[----:B------:R-:W-:Y:S01]  /*1260*/  FFMA.FTZ R51, R94, R108, R51 ;  /* 0x0000006c5e337223 */ /* 0x000fe20000010033 */
[----:B------:R-:W-:Y:S01]  /*1270*/  FADD.FTZ R109, R70, R91 ;  /* 0x0000005b466d7221 */ /* 0x000fe20000010000 */
[----:B------:R-:W-:Y:S01]  /*1280*/  FFMA.FTZ R110, R94, R91, R68 ;  /* 0x0000005b5e6e7223 */ /* 0x000fe20000010044 */
[----:B------:R-:W-:Y:S06]  /*1290*/  BRA `(.L_x_6) ;  /* 0x0000000c00307947 */ /* 0x000fec0003800000 */
.L_x_3:
        /* <DEDUP_REMOVED lines=11> */
[C---:B-1----:R-:W-:Y:S02]  /*1350*/  IMAD.WIDE.U32 R72, R13.reuse, 0x10, R64 ;  /* 0x000000100d487825 */ /* 0x042fe400078e0040 */
[----:B------:R-:W0:Y:S04]  /*1360*/  LDC.64 R64, c[0x0][0x438] ;  /* 0x00010e00ff407b82 */ /* 0x000e280000000a00 */
[----:B------:R-:W3:Y:S01]  /*1370*/  LDG.E.128 R72, desc[UR6][R72.64] ;  /* 0x0000000648487981 */ /* 0x000ee2000c1e1d00 */
[----:B0-----:R-:W-:-:S06]  /*1380*/  IMAD.WIDE.U32 R64, R13, 0x10, R64 ;  /* 0x000000100d407825 */ /* 0x001fcc00078e0040 */
[----:B------:R-:W5:Y:S01]  /*1390*/  LDG.E.128 R64, desc[UR6][R64.64] ;  /* 0x0000000640407981 */ /* 0x000f62000c1e1d00 */
[----:B------:R-:W-:Y:S02]  /*13a0*/  SHF.L.U32 R105, R20, 0x10, RZ ;  /* 0x0000001014697819 */ /* 0x000fe400000006ff */
[----:B------:R-:W-:Y:S02]  /*13b0*/  SHF.L.U32 R101, R21, 0x10, RZ ;  /* 0x0000001015657819 */ /* 0x000fe400000006ff */
[----:B------:R-:W-:Y:S02]  /*13c0*/  SHF.L.U32 R104, R8, 0x10, RZ ;  /* 0x0000001008687819 */ /* 0x000fe400000006ff */
[----:B------:R-:W-:Y:S02]  /*13d0*/  SHF.L.U32 R100, R7, 0x10, RZ ;  /* 0x0000001007647819 */ /* 0x000fe400000006ff */
[----:B------:R-:W-:Y:S02]  /*13e0*/  IADD3 R111, PT, PT, R13, 0x20, RZ ;  /* 0x000000200d6f7810 */ /* 0x000fe40007ffe0ff */
[----:B--2---:R-:W-:-:S02]  /*13f0*/  SHF.L.U32 R93, R68, 0x10, RZ ;  /* 0x00000010445d7819 */ /* 0x004fc400000006ff */
[----:B------:R-:W-:Y:S02]  /*1400*/  SHF.L.U32 R97, R69, 0x10, RZ ;  /* 0x0000001045617819 */ /* 0x000fe400000006ff */
[----:B------:R-:W-:Y:S02]  /*1410*/  SHF.L.U32 R99, R70, 0x10, RZ ;  /* 0x0000001046637819 */ /* 0x000fe400000006ff */
[----:B------:R-:W-:Y:S02]  /*1420*/  SHF.L.U32 R109, R71, 0x10, RZ ;  /* 0x00000010476d7819 */ /* 0x000fe400000006ff */
[C---:B---3--:R-:W-:Y:S02]  /*1430*/  PRMT R78, R72.reuse, 0x7632, R78 ;  /* 0x00007632484e7816 */ /* 0x048fe4000000004e */
[----:B------:R-:W-:Y:S01]  /*1440*/  SHF.L.U32 R95, R72, 0x10, RZ ;  /* 0x00000010485f7819 */ /* 0x000fe200000006ff */
[----:B------:R-:W-:Y:S01]  /*1450*/  FADD.FTZ R72, -R108, R93 ;  /* 0x0000005d6c487221 */ /* 0x000fe20000010100 */
[----:B------:R-:W-:-:S02]  /*1460*/  PRMT R76, R68, 0x7632, R76 ;  /* 0x00007632444c7816 */ /* 0x000fc4000000004c */
        /* <DEDUP_REMOVED lines=74> */
[----:B------:R-:W-:Y:S01]  /*1910*/  FADD.FTZ R109, R109, R76 ;  /* 0x0000004c6d6d7221 */ /* 0x000fe20000010000 */
[----:B------:R-:W-:-:S07]  /*1920*/  FFMA.FTZ R110, R78, R76, R69 ;  /* 0x0000004c4e6e7223 */ /* 0x000fce0000010045 */
.L_x_8:
[----:B------:R-:W-:Y:S05]  /*1930*/  BSYNC.RECONVERGENT B2 ;  /* 0x0000000000027941 */ /* 0x000fea0003800200 */
.L_x_7:
        /* <DEDUP_REMOVED lines=30> */
[C---:B-----5:R-:W-:Y:S01]  /*1b20*/  FMUL.FTZ R77, R15.reuse, R70 ;  /* 0x000000460f4d7220 */ /* 0x060fe20000410000 */
[----:B---3--:R-:W-:Y:S01]  /*1b30*/  PRMT R71, R72, 0x7632, R71 ;  /* 0x0000763248477816 */ /* 0x008fe20000000047 */
[----:B------:R-:W-:Y:S01]  /*1b40*/  FADD.FTZ R82, -R108, R81 ;  /* 0x000000516c527221 */ /* 0x000fe20000010100 */
[----:B------:R-:W-:Y:S01]  /*1b50*/  SHF.L.U32 R79, R72, 0x10, RZ ;  /* 0x00000010484f7819 */ /* 0x000fe200000006ff */
[----:B------:R-:W-:Y:S01]  /*1b60*/  FMUL.FTZ R88, R15, R88 ;  /* 0x000000580f587220 */ /* 0x000fe20000410000 */
[C---:B------:R-:W-:Y:S01]  /*1b70*/  PRMT R72, R73.reuse, 0x7632, R72 ;  /* 0x0000763249487816 */ /* 0x040fe20000000048 */
[----:B------:R-:W-:Y:S01]  /*1b80*/  FADD.FTZ R90, -R108, R69 ;  /* 0x000000456c5a7221 */ /* 0x000fe20000010100 */
[----:B------:R-:W-:Y:S01]  /*1b90*/  SHF.L.U32 R73, R73, 0x10, RZ ;  /* 0x0000001049497819 */ /* 0x000fe200000006ff */
[-C--:B------:R-:W-:Y:S01]  /*1ba0*/  FMUL.FTZ R80, R80, R79.reuse ;  /* 0x0000004f50507220 */ /* 0x080fe20000410000 */
[----:B------:R-:W-:Y:S01]  /*1bb0*/  SHF.L.U32 R70, R25, 0x10, RZ ;  /* 0x0000001019467819 */ /* 0x000fe200000006ff */
[----:B------:R-:W-:Y:S01]  /*1bc0*/  FADD.FTZ R56, R56, R79 ;  /* 0x0000004f38387221 */ /* 0x000fe20000010000 */
[----:B------:R-:W-:Y:S01]  /*1bd0*/  FFMA.FTZ R44, R77, R79, R44 ;  /* 0x0000004f4d2c7223 */ /* 0x000fe2000001002c */
[----:B------:R-:W-:Y:S01]  /*1be0*/  FMUL.FTZ R79, R15, R82 ;  /* 0x000000520f4f7220 */ /* 0x000fe20000410000 */
[----:B------:R-:W-:Y:S01]  /*1bf0*/  SHF.L.U32 R85, R12, 0x10, RZ ;  /* 0x000000100c557819 */ /* 0x000fe200000006ff */
[-C--:B------:R-:W-:Y:S01]  /*1c00*/  FMUL.FTZ R82, R70, R73.reuse ;  /* 0x0000004946527220 */ /* 0x080fe20000410000 */
[----:B------:R-:W-:Y:S01]  /*1c10*/  SHF.L.U32 R70, R71, 0x10, RZ ;  /* 0x0000001047467819 */ /* 0x000fe200000006ff */
[----:B------:R-:W-:Y:S01]  /*1c20*/  FFMA.FTZ R71, R77, R80, R110 ;  /* 0x000000504d477223 */ /* 0x000fe2000001006e */
[----:B------:R-:W-:Y:S01]  /*1c30*/  SHF.L.U32 R83, R83, 0x10, RZ ;  /* 0x0000001053537819 */ /* 0x000fe200000006ff */
[----:B------:R-:W-:Y:S01]  /*1c40*/  FADD.FTZ R58, R58, R73 ;  /* 0x000000493a3a7221 */ /* 0x000fe20000010000 */
[----:B------:R-:W-:Y:S01]  /*1c50*/  PRMT R69, R74, 0x7632, R69 ;  /* 0x000076324a457816 */ /* 0x000fe20000000045 */
[-C--:B------:R-:W-:Y:S01]  /*1c60*/  FMUL.FTZ R85, R85, R70.reuse ;  /* 0x0000004655557220 */ /* 0x080fe20000410000 */
[----:B------:R-:W-:Y:S01]  /*1c70*/  FADD.FTZ R57, R57, R70 ;  /* 0x0000004639397221 */ /* 0x000fe20000010000 */
[----:B------:R-:W-:Y:S01]  /*1c80*/  FFMA.FTZ R45, R88, R70, R45 ;  /* 0x00000046582d7223 */ /* 0x000fe2000001002d */
[----:B------:R-:W-:Y:S01]  /*1c90*/  FADD.FTZ R92, -R108, R83 ;  /* 0x000000536c5c7221 */ /* 0x000fe20000010100 */
[----:B------:R-:W-:Y:S01]  /*1ca0*/  FADD.FTZ R70, R109, R80 ;  /* 0x000000506d467221 */ /* 0x000fe20000010000 */
[----:B------:R-:W-:Y:S01]  /*1cb0*/  SHF.L.U32 R83, R74, 0x10, RZ ;  /* 0x000000104a537819 */ /* 0x000fe200000006ff */
[----:B------:R-:W-:Y:S01]  /*1cc0*/  FFMA.FTZ R46, R79, R73, R46 ;  /* 0x000000494f2e7223 */ /* 0x000fe2000001002e */
[----:B------:R-:W-:Y:S01]  /*1cd0*/  SHF.L.U32 R74, R26, 0x10, RZ ;  /* 0x000000101a4a7819 */ /* 0x000fe200000006ff */
[----:B------:R-:W-:Y:S01]  /*1ce0*/  FMUL.FTZ R90, R15, R90 ;  /* 0x0000005a0f5a7220 */ /* 0x000fe20000410000 */
[----:B------:R-:W-:Y:S01]  /*1cf0*/  SHF.L.U32 R72, R72, 0x10, RZ ;  /* 0x0000001048487819 */ /* 0x000fe200000006ff */
[----:B------:R-:W-:Y:S01]  /*1d00*/  FADD.FTZ R73, R70, R85 ;  /* 0x0000005546497221 */ /* 0x000fe20000010000 */
[----:B------:R-:W-:Y:S01]  /*1d10*/  PRMT R68, R75, 0x7632, R68 ;  /* 0x000076324b447816 */ /* 0x000fe20000000044 */
[----:B------:R-:W-:Y:S01]  /*1d20*/  FMUL.FTZ R81, R15, R84 ;  /* 0x000000540f517220 */ /* 0x000fe20000410000 */
[----:B------:R-:W-:Y:S01]  /*1d30*/  FFMA.FTZ R70, R88, R85, R71 ;  /* 0x0000005558467223 */ /* 0x000fe20000010047 */
[----:B------:R-:W-:Y:S01]  /*1d40*/  SHF.L.U32 R75, R75, 0x10, RZ ;  /* 0x000000104b4b7819 */ /* 0x000fe200000006ff */
[-C--:B------:R-:W-:Y:S01]  /*1d50*/  FMUL.FTZ R84, R74, R83.reuse ;  /* 0x000000534a547220 */ /* 0x080fe20000410000 */
[----:B------:R-:W-:Y:S01]  /*1d60*/  SHF.L.U32 R108, R27, 0x10, RZ ;  /* 0x000000101b6c7819 */ /* 0x000fe200000006ff */
[-C--:B------:R-:W-:Y:S01]  /*1d70*/  FMUL.FTZ R87, R87, R72.reuse ;  /* 0x0000004857577220 */ /* 0x080fe20000410000 */
[----:B------:R-:W-:Y:S01]  /*1d80*/  FADD.FTZ R59, R59, R72 ;  /* 0x000000483b3b7221 */ /* 0x000fe20000010000 */
[----:B------:R-:W-:Y:S01]  /*1d90*/  FFMA.FTZ R47, R90, R72, R47 ;  /* 0x000000485a2f7223 */ /* 0x000fe2000001002f */
[----:B------:R-:W-:Y:S01]  /*1da0*/  SHF.L.U32 R74, R69, 0x10, RZ ;  /* 0x00000010454a7819 */ /* 0x000fe200000006ff */
[----:B------:R-:W-:Y:S01]  /*1db0*/  FADD.FTZ R60, R60, R83 ;  /* 0x000000533c3c7221 */ /* 0x000fe20000010000 */
[----:B------:R-:W-:Y:S01]  /*1dc0*/  FFMA.FTZ R48, R81, R83, R48 ;  /* 0x0000005351307223 */ /* 0x000fe20000010030 */
[----:B------:R-:W-:Y:S01]  /*1dd0*/  FADD.FTZ R72, R73, R82 ;  /* 0x0000005249487221 */ /* 0x000fe20000010000 */
[----:B------:R-:W-:Y:S01]  /*1de0*/  FFMA.FTZ R69, R79, R82, R70 ;  /* 0x000000524f457223 */ /* 0x000fe20000010046 */
[----:B------:R-:W-:Y:S01]  /*1df0*/  FMUL.FTZ R83, R15, R86 ;  /* 0x000000560f537220 */ /* 0x000fe20000410000 */
[----:B------:R-:W-:Y:S01]  /*1e00*/  FMUL.FTZ R86, R108, R75 ;  /* 0x0000004b6c567220 */ /* 0x000fe20000410000 */
[----:B------:R-:W-:Y:S01]  /*1e10*/  SHF.L.U32 R108, R68, 0x10, RZ ;  /* 0x00000010446c7819 */ /* 0x000fe200000006ff */
[----:B------:R-:W-:Y:S01]  /*1e20*/  FADD.FTZ R71, R72, R87 ;  /* 0x0000005748477221 */ /* 0x000fe20000010000 */
[----:B------:R-:W-:Y:S01]  /*1e30*/  FFMA.FTZ R68, R90, R87, R69 ;  /* 0x000000575a447223 */ /* 0x000fe20000010045 */
[----:B------:R-:W-:Y:S01]  /*1e40*/  FMUL.FTZ R89, R89, R74 ;  /* 0x0000004a59597220 */ /* 0x000fe20000410000 */
[----:B------:R-:W-:Y:S01]  /*1e50*/  FMUL.FTZ R92, R15, R92 ;  /* 0x0000005c0f5c7220 */ /* 0x000fe20000410000 */
        /* <DEDUP_REMOVED lines=15> */
[----:B------:R-:W-:-:S07]  /*1f50*/  FFMA.FTZ R110, R94, R91, R68 ;  /* 0x0000005b5e6e7223 */ /* 0x000fce0000010044 */
.L_x_6:
[----:B------:R-:W-:Y:S05]  /*1f60*/  BSYNC.RECONVERGENT B1 ;  /* 0x0000000000017941 */ /* 0x000fea0003800200 */
.L_x_2:
[----:B------:R-:W-:-:S03]  /*1f70*/  UMOV UR4, 0xffffffff ;  /* 0xffffffff00047882 */ /* 0x000fc60000000000 */
[----:B------:R-:W-:Y:S05]  /*1f80*/  BRA.DIV UR4, `(.L_x_9) ;  /* 0x0000002604187947 */ /* 0x000fea000b800000 */
[----:B------:R-:W0:Y:S04]  /*1f90*/  SHFL.BFLY PT, R68, R109, 0x1, 0x1f ;  /* 0x0c201f006d447f89 */ /* 0x000e2800000e0000 */
[----:B------:R-:W1:Y:S01]  /*1fa0*/  SHFL.BFLY PT, R69, R110, 0x1, 0x1f ;  /* 0x0c201f006e457f89 */ /* 0x000e6200000e0000 */
[----:B0-----:R-:W-:Y:S01]  /*1fb0*/  FADD.FTZ R68, R68, R109 ;  /* 0x0000006d44447221 */ /* 0x001fe20000010000 */
[----:B-1----:R-:W-:-:S04]  /*1fc0*/  FADD.FTZ R69, R69, R110 ;  /* 0x0000006e45457221 */ /* 0x002fc80000010000 */
        /* <DEDUP_REMOVED lines=12> */
[----:B------:R0:W1:Y:S04]  /*2090*/  SHFL.BFLY PT, R68, R75, 0x10, 0x1f ;  /* 0x0e001f004b447f89 */ /* 0x00006800000e0000 */
[----:B------:R0:W2:Y:S02]  /*20a0*/  SHFL.BFLY PT, R69, R74, 0x10, 0x1f ;  /* 0x0e001f004a457f89 */ /* 0x0000a400000e0000 */
.L_x_36:
[----:B-1----:R-:W-:Y:S01]  /*20b0*/  FADD.FTZ R68, R75, R68 ;  /* 0x000000444b447221 */ /* 0x002fe20000010000 */
[----:B--2---:R-:W-:Y:S01]  /*20c0*/  FADD.FTZ R69, R74, R69 ;  /* 0x000000454a457221 */ /* 0x004fe20000010000 */
[----:B------:R-:W-:Y:S02]  /*20d0*/  BSSY.RECONVERGENT B1, `(.L_x_10) ;  /* 0x00001a0000017945 */ /* 0x000fe40003800200 */
[----:B------:R-:W-:Y:S01]  /*20e0*/  FMUL.FTZ R68, R68, UR9 ;  /* 0x0000000944447c20 */ /* 0x000fe20008410000 */
[----:B------:R-:W-:-:S04]  /*20f0*/  FMUL.FTZ R108, R69, UR9 ;  /* 0x00000009456c7c20 */ /* 0x000fc80008410000 */
[----:B------:R-:W-:Y:S01]  /*2100*/  FSEL R109, R68, RZ, !P3 ;  /* 0x000000ff446d7208 */ /* 0x000fe20005800000 */
[----:B------:R-:W-:Y:S06]  /*2110*/  @P1 BRA `(.L_x_11) ;  /* 0x0000000800c81947 */ /* 0x000fec0003800000 */
[----:B------:R-:W-:Y:S04]  /*2120*/  BSSY.RECONVERGENT B2, `(.L_x_12) ;  /* 0x0000059000027945 */ /* 0x000fe80003800200 */
[----:B------:R-:W-:Y:S05]  /*2130*/  @!P4 BRA `(.L_x_13) ;  /* 0x00000004005cc947 */ /* 0x000fea0003800000 */
[----:B------:R-:W-:-:S04]  /*2140*/  ISETP.NE.U32.AND P1, PT, RZ, UR12, PT ;  /* 0x0000000cff007c0c */ /* 0x000fc8000bf25070 */
[----:B------:R-:W-:-:S13]  /*2150*/  ISETP.NE.AND.EX P1, PT, RZ, UR13, PT, P1 ;  /* 0x0000000dff007c0c */ /* 0x000fda000bf25310 */
[----:B------:R-:W-:Y:S05]  /*2160*/  @P1 BRA `(.L_x_14) ;  /* 0x0000000000941947 */ /* 0x000fea0003800000 */
[-CC-:B------:R-:W-:Y:S01]  /*2170*/  FFMA.FTZ R68, R107, R108.reuse, R109.reuse ;  /* 0x0000006c6b447223 */ /* 0x180fe2000001006d */
[-CC-:B------:R-:W-:Y:S01]  /*2180*/  FFMA.FTZ R69, R106, R108.reuse, R109.reuse ;  /* 0x0000006c6a457223 */ /* 0x180fe2000001006d */
[-CC-:B------:R-:W-:Y:S01]  /*2190*/  FFMA.FTZ R72, R103, R108.reuse, R109.reuse ;  /* 0x0000006c67487223 */ /* 0x180fe2000001006d */
[-CC-:B------:R-:W-:Y:S01]  /*21a0*/  FFMA.FTZ R71, R102, R108.reuse, R109.reuse ;  /* 0x0000006c66477223 */ /* 0x180fe2000001006d */
[-CC-:B------:R-:W-:Y:S01]  /*21b0*/  FFMA.FTZ R110, R99, R108.reuse, R109.reuse ;  /* 0x0000006c636e7223 */ /* 0x180fe2000001006d */
[-CC-:B------:R-:W-:Y:S01]  /*21c0*/  FFMA.FTZ R73, R98, R108.reuse, R109.reuse ;  /* 0x0000006c62497223 */ /* 0x180fe2000001006d */
[-CC-:B------:R-:W-:Y:S01]  /*21d0*/  FFMA.FTZ R114, R95, R108.reuse, R109.reuse ;  /* 0x0000006c5f727223 */ /* 0x180fe2000001006d */
[----:B0-----:R-:W-:Y:S01]  /*21e0*/  FFMA.FTZ R75, R78, R108, R109 ;  /* 0x0000006c4e4b7223 */ /* 0x001fe2000001006d */
[----:B------:R-:W-:Y:S01]  /*21f0*/  FADD.FTZ R68, R105, -R68 ;  /* 0x8000004469447221 */ /* 0x000fe20000010000 */
[----:B------:R-:W-:Y:S01]  /*2200*/  FADD.FTZ R70, R104, -R69 ;  /* 0x8000004568467221 */ /* 0x000fe20000010000 */
[----:B------:R-:W-:Y:S01]  /*2210*/  FADD.FTZ R72, R101, -R72 ;  /* 0x8000004865487221 */ /* 0x000fe20000010000 */
[----:B------:R-:W-:Y:S01]  /*2220*/  FADD.FTZ R74, R100, -R71 ;  /* 0x80000047644a7221 */ /* 0x000fe20000010000 */
[----:B------:R-:W-:Y:S01]  /*2230*/  FADD.FTZ R110, R97, -R110 ;  /* 0x8000006e616e7221 */ /* 0x000fe20000010000 */
[----:B------:R-:W-:Y:S01]  /*2240*/  FADD.FTZ R112, R96, -R73 ;  /* 0x8000004960707221 */ /* 0x000fe20000010000 */
[----:B------:R-:W-:Y:S01]  /*2250*/  FADD.FTZ R114, R93, -R114 ;  /* 0x800000725d727221 */ /* 0x000fe20000010000 */
[----:B------:R-:W-:Y:S01]  /*2260*/  FADD.FTZ R116, R76, -R75 ;  /* 0x8000004b4c747221 */ /* 0x000fe20000010000 */
[C---:B-----5:R-:W-:Y:S01]  /*2270*/  FMUL.FTZ R69, R15.reuse, R68 ;  /* 0x000000440f457220 */ /* 0x060fe20000410000 */
[C---:B------:R-:W-:Y:S01]  /*2280*/  FMUL.FTZ R71, R15.reuse, R70 ;  /* 0x000000460f477220 */ /* 0x040fe20000410000 */
[C---:B------:R-:W-:Y:S01]  /*2290*/  FMUL.FTZ R73, R15.reuse, R72 ;  /* 0x000000480f497220 */ /* 0x040fe20000410000 */
[C---:B------:R-:W-:Y:S01]  /*22a0*/  FMUL.FTZ R75, R15.reuse, R74 ;  /* 0x0000004a0f4b7220 */ /* 0x040fe20000410000 */
[C---:B------:R-:W-:Y:S01]  /*22b0*/  FMUL.FTZ R111, R15.reuse, R110 ;  /* 0x0000006e0f6f7220 */ /* 0x040fe20000410000 */
[C---:B------:R-:W-:Y:S01]  /*22c0*/  FMUL.FTZ R113, R15.reuse, R112 ;  /* 0x000000700f717220 */ /* 0x040fe20000410000 */
[C---:B------:R-:W-:Y:S01]  /*22d0*/  FMUL.FTZ R115, R15.reuse, R114 ;  /* 0x000000720f737220 */ /* 0x040fe20000410000 */
[----:B------:R-:W-:Y:S01]  /*22e0*/  FMUL.FTZ R117, R15, R116 ;  /* 0x000000740f757220 */ /* 0x000fe20000410000 */
[-C--:B------:R-:W-:Y:S01]  /*22f0*/  FMUL.FTZ R68, R69, R14.reuse ;  /* 0x0000000e45447220 */ /* 0x080fe20000410000 */
[-C--:B------:R-:W-:Y:S01]  /*2300*/  FMUL.FTZ R71, R71, R14.reuse ;  /* 0x0000000e47477220 */ /* 0x080fe20000410000 */
[-C--:B------:R-:W-:Y:S01]  /*2310*/  FMUL.FTZ R69, R73, R14.reuse ;  /* 0x0000000e49457220 */ /* 0x080fe20000410000 */
[-C--:B------:R-:W-:Y:S01]  /*2320*/  FMUL.FTZ R70, R75, R14.reuse ;  /* 0x0000000e4b467220 */ /* 0x080fe20000410000 */
[-C--:B------:R-:W-:Y:S01]  /*2330*/  FMUL.FTZ R111, R111, R14.reuse ;  /* 0x0000000e6f6f7220 */ /* 0x080fe20000410000 */
[-C--:B------:R-:W-:Y:S01]  /*2340*/  FMUL.FTZ R72, R113, R14.reuse ;  /* 0x0000000e71487220 */ /* 0x080fe20000410000 */
[-C--:B------:R-:W-:Y:S01]  /*2350*/  FMUL.FTZ R115, R115, R14.reuse ;  /* 0x0000000e73737220 */ /* 0x080fe20000410000 */
[----:B------:R-:W-:Y:S01]  /*2360*/  FMUL.FTZ R74, R117, R14 ;  /* 0x0000000e754a7220 */ /* 0x000fe20000410000 */
[----:B------:R-:W-:-:S02]  /*2370*/  F2FP.BF16.F32.PACK_AB R68, R71, R68 ;  /* 0x000000444744723e */ /* 0x000fc400000010ff */
[----:B------:R-:W-:Y:S02]  /*2380*/  F2FP.BF16.F32.PACK_AB R69, R70, R69 ;  /* 0x000000454645723e */ /* 0x000fe400000010ff */
[----:B------:R-:W-:Y:S02]  /*2390*/  F2FP.BF16.F32.PACK_AB R70, R72, R111 ;  /* 0x0000006f4846723e */ /* 0x000fe400000010ff */
[----:B------:R-:W-:Y:S01]  /*23a0*/  F2FP.BF16.F32.PACK_AB R71, R74, R115 ;  /* 0x000000734a47723e */ /* 0x000fe200000010ff */
[----:B------:R-:W-:Y:S06]  /*23b0*/  BRA `(.L_x_15) ;  /* 0x0000000000a07947 */ /* 0x000fec0003800000 */
.L_x_14:
[-CC-:B------:R-:W-:Y:S01]  /*23c0*/  FFMA.FTZ R68, R99, R108.reuse, R109.reuse ;  /* 0x0000006c63447223 */ /* 0x180fe2000001006d */
[-CC-:B------:R-:W-:Y:S01]  /*23d0*/  FFMA.FTZ R69, R98, R108.reuse, R109.reuse ;  /* 0x0000006c62457223 */ /* 0x180fe2000001006d */
[-CC-:B------:R-:W-:Y:S01]  /*23e0*/  FFMA.FTZ R70, R95, R108.reuse, R109.reuse ;  /* 0x0000006c5f467223 */ /* 0x180fe2000001006d */
[-CC-:B------:R-:W-:Y:S01]  /*23f0*/  FFMA.FTZ R54, R103, R108.reuse, R109.reuse ;  /* 0x0000006c67367223 */ /* 0x180fe2000001006d */
[-CC-:B------:R-:W-:Y:S01]  /*2400*/  FFMA.FTZ R52, R107, R108.reuse, R109.reuse ;  /* 0x0000006c6b347223 */ /* 0x180fe2000001006d */
[-CC-:B------:R-:W-:Y:S01]  /*2410*/  FFMA.FTZ R71, R78, R108.reuse, R109.reuse ;  /* 0x0000006c4e477223 */ /* 0x180fe2000001006d */
[-CC-:B------:R-:W-:Y:S01]  /*2420*/  FFMA.FTZ R55, R102, R108.reuse, R109.reuse ;  /* 0x0000006c66377223 */ /* 0x180fe2000001006d */
[----:B------:R-:W-:Y:S01]  /*2430*/  FFMA.FTZ R53, R106, R108, R109 ;  /* 0x0000006c6a357223 */ /* 0x000fe2000001006d */
[----:B------:R-:W-:Y:S01]  /*2440*/  FADD.FTZ R72, R97, -R68 ;  /* 0x8000004461487221 */ /* 0x000fe20000010000 */
[----:B0-----:R-:W-:Y:S01]  /*2450*/  FADD.FTZ R74, R96, -R69 ;  /* 0x80000045604a7221 */ /* 0x001fe20000010000 */
        /* <DEDUP_REMOVED lines=14> */
[C---:B------:R-:W-:Y:S01]  /*2540*/  F2FP.BF16.F32.PACK_AB R54, R72.reuse, R71 ;  /* 0x000000474836723e */ /* 0x040fe200000010ff */
        /* <DEDUP_REMOVED lines=11> */
[----:B------:R-:W-:Y:S02]  /*2600*/  F2FP.BF16.F32.PACK_AB R71, R113, R110 ;  /* 0x0000006e7147723e */ /* 0x000fe400000010ff */
[----:B------:R-:W-:Y:S02]  /*2610*/  F2FP.BF16.F32.PACK_AB R70, R111, R74 ;  /* 0x0000004a6f46723e */ /* 0x000fe400000010ff */
[----:B------:R-:W-:Y:S02]  /*2620*/  F2FP.BF16.F32.PACK_AB R69, R75, R72 ;  /* 0x000000484b45723e */ /* 0x000fe400000010ff */
[----:B------:R-:W-:-:S07]  /*2630*/  F2FP.BF16.F32.PACK_AB R68, R73, R68 ;  /* 0x000000444944723e */ /* 0x000fce00000010ff */
.L_x_15:
[----:B------:R-:W0:Y:S08]  /*2640*/  @P1 LDC.64 R74, c[0x0][0x478] ;  /* 0x00011e00ff4a1b82 */ /* 0x000e300000000a00 */
[----:B------:R-:W1:Y:S01]  /*2650*/  LDC.64 R72, c[0x0][0x468] ;  /* 0x00011a00ff487b82 */ /* 0x000e620000000a00 */
[----:B0-----:R-:W-:-:S05]  /*2660*/  @P1 IMAD.WIDE.U32 R74, R13, 0x10, R74 ;  /* 0x000000100d4a1825 */ /* 0x001fca00078e004a */
[----:B------:R2:W-:Y:S01]  /*2670*/  @P1 STG.E.128 desc[UR6][R74.64], R52 ;  /* 0x000000344a001986 */ /* 0x0005e2000c101d06 */
[C---:B-1----:R-:W-:Y:S01]  /*2680*/  IMAD.WIDE.U32 R72, R13.reuse, 0x10, R72 ;  /* 0x000000100d487825 */ /* 0x042fe200078e0048 */
[----:B------:R-:W-:-:S04]  /*2690*/  IADD3 R13, PT, PT, R13, 0x20, RZ ;  /* 0x000000200d0d7810 */ /* 0x000fc80007ffe0ff */
[----:B------:R2:W-:Y:S03]  /*26a0*/  STG.E.128 desc[UR6][R72.64], R68 ;  /* 0x0000004448007986 */ /* 0x0005e6000c101d06 */
.L_x_13:
[----:B------:R-:W-:Y:S05]  /*26b0*/  BSYNC.RECONVERGENT B2 ;  /* 0x0000000000027941 */ /* 0x000fea0003800200 */
.L_x_12:
[----:B------:R-:W-:Y:S05]  /*26c0*/  @!P2 BRA `(.L_x_16) ;  /* 0x000000140000a947 */ /* 0x000fea0003800000 */
[----:B------:R-:W-:-:S04]  /*26d0*/  ISETP.NE.U32.AND P1, PT, RZ, UR12, PT ;  /* 0x0000000cff007c0c */ /* 0x000fc8000bf25070 */
[----:B------:R-:W-:-:S13]  /*26e0*/  ISETP.NE.AND.EX P1, PT, RZ, UR13, PT, P1 ;  /* 0x0000000dff007c0c */ /* 0x000fda000bf25310 */
[----:B------:R-:W-:Y:S05]  /*26f0*/  @!P1 BRA `(.L_x_17) ;  /* 0x0000000000a49947 */ /* 0x000fea0003800000 */
[-CC-:B--2---:R-:W-:Y:S01]  /*2700*/  FFMA.FTZ R53, R77, R108.reuse, R109.reuse ;  /* 0x0000006c4d357223 */ /* 0x184fe2000001006d */
[-CC-:B------:R-:W-:Y:S01]  /*2710*/  FFMA.FTZ R54, R88, R108.reuse, R109.reuse ;  /* 0x0000006c58367223 */ /* 0x180fe2000001006d */
[-CC-:B------:R-:W-:Y:S01]  /*2720*/  FFMA.FTZ R55, R79, R108.reuse, R109.reuse ;  /* 0x0000006c4f377223 */ /* 0x180fe2000001006d */
[-CC-:B------:R-:W-:Y:S01]  /*2730*/  FFMA.FTZ R70, R90, R108.reuse, R109.reuse ;  /* 0x0000006c5a467223 */ /* 0x180fe2000001006d */
[-CC-:B------:R-:W-:Y:S01]  /*2740*/  FFMA.FTZ R69, R81, R108.reuse, R109.reuse ;  /* 0x0000006c51457223 */ /* 0x180fe2000001006d */
[-C--:B0-----:R-:W-:Y:S01]  /*2750*/  FFMA.FTZ R74, R92, R108.reuse, R109 ;  /* 0x0000006c5c4a7223 */ /* 0x081fe2000001006d */
[----:B------:R-:W-:Y:S01]  /*2760*/  FADD.FTZ R52, R80, -R53 ;  /* 0x8000003550347221 */ /* 0x000fe20000010000 */
[----:B------:R-:W-:Y:S01]  /*2770*/  FADD.FTZ R54, R85, -R54 ;  /* 0x8000003655367221 */ /* 0x000fe20000010000 */
[-CC-:B------:R-:W-:Y:S01]  /*2780*/  FFMA.FTZ R71, R83, R108.reuse, R109.reuse ;  /* 0x0000006c53477223 */ /* 0x180fe2000001006d */
[----:B------:R-:W-:Y:S01]  /*2790*/  FFMA.FTZ R110, R94, R108, R109 ;  /* 0x0000006c5e6e7223 */ /* 0x000fe2000001006d */
[----:B------:R-:W-:Y:S01]  /*27a0*/  FADD.FTZ R68, R82, -R55 ;  /* 0x8000003752447221 */ /* 0x000fe20000010000 */
[----:B------:R-:W-:Y:S01]  /*27b0*/  FADD.FTZ R70, R87, -R70 ;  /* 0x8000004657467221 */ /* 0x000fe20000010000 */
[----:B------:R-:W-:Y:S01]  /*27c0*/  FADD.FTZ R72, R84, -R69 ;  /* 0x8000004554487221 */ /* 0x000fe20000010000 */
[----:B------:R-:W-:Y:S01]  /*27d0*/  FADD.FTZ R74, R89, -R74 ;  /* 0x8000004a594a7221 */ /* 0x000fe20000010000 */
[C---:B-----5:R-:W-:Y:S01]  /*27e0*/  FMUL.FTZ R53, R15.reuse, R52 ;  /* 0x000000340f357220 */ /* 0x060fe20000410000 */
[----:B------:R-:W-:Y:S01]  /*27f0*/  FMUL.FTZ R54, R15, R54 ;  /* 0x000000360f367220 */ /* 0x000fe20000410000 */
[----:B------:R-:W-:Y:S01]  /*2800*/  FADD.FTZ R108, R86, -R71 ;  /* 0x80000047566c7221 */ /* 0x000fe20000010000 */
[----:B------:R-:W-:Y:S01]  /*2810*/  FADD.FTZ R110, R91, -R110 ;  /* 0x8000006e5b6e7221 */ /* 0x000fe20000010000 */
[C---:B------:R-:W-:Y:S01]  /*2820*/  FMUL.FTZ R55, R15.reuse, R68 ;  /* 0x000000440f377220 */ /* 0x040fe20000410000 */
[C---:B------:R-:W-:Y:S01]  /*2830*/  FMUL.FTZ R70, R15.reuse, R70 ;  /* 0x000000460f467220 */ /* 0x040fe20000410000 */
[C---:B------:R-:W-:Y:S01]  /*2840*/  FMUL.FTZ R71, R15.reuse, R72 ;  /* 0x000000480f477220 */ /* 0x040fe20000410000 */
[C---:B------:R-:W-:Y:S01]  /*2850*/  FMUL.FTZ R74, R15.reuse, R74 ;  /* 0x0000004a0f4a7220 */ /* 0x040fe20000410000 */
[C---:B------:R-:W-:Y:S01]  /*2860*/  FMUL.FTZ R73, R15.reuse, R108 ;  /* 0x0000006c0f497220 */ /* 0x040fe20000410000 */
[----:B------:R-:W-:Y:S01]  /*2870*/  FMUL.FTZ R110, R15, R110 ;  /* 0x0000006e0f6e7220 */ /* 0x000fe20000410000 */
[-C--:B------:R-:W-:Y:S01]  /*2880*/  FMUL.FTZ R68, R53, R14.reuse ;  /* 0x0000000e35447220 */ /* 0x080fe20000410000 */
[C---:B------:R-:W-:Y:S01]  /*2890*/  F2FP.BF16.F32.PACK_AB R52, R54.reuse, R53 ;  /* 0x000000353634723e */ /* 0x040fe200000010ff */
[-C--:B------:R-:W-:Y:S01]  /*28a0*/  FMUL.FTZ R15, R54, R14.reuse ;  /* 0x0000000e360f7220 */ /* 0x080fe20000410000 */
[C---:B------:R-:W-:Y:S01]  /*28b0*/  F2FP.BF16.F32.PACK_AB R53, R70.reuse, R55 ;  /* 0x000000374635723e */ /* 0x040fe200000010ff */
[-C--:B------:R-:W-:Y:S01]  /*28c0*/  FMUL.FTZ R69, R55, R14.reuse ;  /* 0x0000000e37457220 */ /* 0x080fe20000410000 */
[-C--:B------:R-:W-:Y:S01]  /*28d0*/  FMUL.FTZ R70, R70, R14.reuse ;  /* 0x0000000e46467220 */ /* 0x080fe20000410000 */
[-C--:B------:R-:W-:Y:S01]  /*28e0*/  FMUL.FTZ R72, R71, R14.reuse ;  /* 0x0000000e47487220 */ /* 0x080fe20000410000 */
[C---:B------:R-:W-:Y:S01]  /*28f0*/  F2FP.BF16.F32.PACK_AB R54, R74.reuse, R71 ;  /* 0x000000474a36723e */ /* 0x040fe200000010ff */
[-C--:B------:R-:W-:Y:S01]  /*2900*/  FMUL.FTZ R71, R74, R14.reuse ;  /* 0x0000000e4a477220 */ /* 0x080fe20000410000 */
[-C--:B------:R-:W-:Y:S01]  /*2910*/  FMUL.FTZ R74, R73, R14.reuse ;  /* 0x0000000e494a7220 */ /* 0x080fe20000410000 */
[----:B------:R-:W-:Y:S01]  /*2920*/  FMUL.FTZ R75, R110, R14 ;  /* 0x0000000e6e4b7220 */ /* 0x000fe20000410000 */
[----:B------:R-:W-:-:S02]  /*2930*/  F2FP.BF16.F32.PACK_AB R69, R70, R69 ;  /* 0x000000454645723e */ /* 0x000fc400000010ff */
[----:B------:R-:W-:Y:S02]  /*2940*/  F2FP.BF16.F32.PACK_AB R70, R71, R72 ;  /* 0x000000484746723e */ /* 0x000fe400000010ff */
[----:B------:R-:W-:Y:S02]  /*2950*/  F2FP.BF16.F32.PACK_AB R55, R110, R73 ;  /* 0x000000496e37723e */ /* 0x000fe400000010ff */
[----:B------:R-:W-:Y:S02]  /*2960*/  F2FP.BF16.F32.PACK_AB R68, R15, R68 ;  /* 0x000000440f44723e */ /* 0x000fe400000010ff */
[----:B------:R-:W-:Y:S01]  /*2970*/  F2FP.BF16.F32.PACK_AB R71, R75, R74 ;  /* 0x0000004a4b47723e */ /* 0x000fe200000010ff */
[----:B------:R-:W-:Y:S06]  /*2980*/  BRA `(.L_x_18) ;  /* 0x0000000000907947 */ /* 0x000fec0003800000 */
.L_x_17:
[-CC-:B--2---:R-:W-:Y:S01]  /*2990*/  FFMA.FTZ R69, R77, R108.reuse, R109.reuse ;  /* 0x0000006c4d457223 */ /* 0x184fe2000001006d */
[-CC-:B------:R-:W-:Y:S01]  /*29a0*/  FFMA.FTZ R70, R88, R108.reuse, R109.reuse ;  /* 0x0000006c58467223 */ /* 0x180fe2000001006d */
[-CC-:B------:R-:W-:Y:S01]  /*29b0*/  FFMA.FTZ R71, R79, R108.reuse, R109.reuse ;  /* 0x0000006c4f477223 */ /* 0x180fe2000001006d */
[-CC-:B0-----:R-:W-:Y:S01]  /*29c0*/  FFMA.FTZ R74, R90, R108.reuse, R109.reuse ;  /* 0x0000006c5a4a7223 */ /* 0x181fe2000001006d */
[-CC-:B------:R-:W-:Y:S01]  /*29d0*/  FFMA.FTZ R73, R81, R108.reuse, R109.reuse ;  /* 0x0000006c51497223 */ /* 0x180fe2000001006d */
[-CC-:B------:R-:W-:Y:S01]  /*29e0*/  FFMA.FTZ R110, R92, R108.reuse, R109.reuse ;  /* 0x0000006c5c6e7223 */ /* 0x180fe2000001006d */
[-CC-:B------:R-:W-:Y:S01]  /*29f0*/  FFMA.FTZ R75, R83, R108.reuse, R109.reuse ;  /* 0x0000006c534b7223 */ /* 0x180fe2000001006d */
[----:B------:R-:W-:Y:S01]  /*2a00*/  FFMA.FTZ R114, R94, R108, R109 ;  /* 0x0000006c5e727223 */ /* 0x000fe2000001006d */
        /* <DEDUP_REMOVED lines=23> */
[----:B------:R-:W-:-:S02]  /*2b80*/  FMUL.FTZ R15, R71, R14 ;  /* 0x0000000e470f7220 */ /* 0x000fc40000410000 */
[----:B------:R-:W-:Y:S02]  /*2b90*/  F2FP.BF16.F32.PACK_AB R71, R74, R113 ;  /* 0x000000714a47723e */ /* 0x000fe400000010ff */
[----:B------:R-:W-:Y:S02]  /*2ba0*/  F2FP.BF16.F32.PACK_AB R70, R111, R70 ;  /* 0x000000466f46723e */ /* 0x000fe400000010ff */
[----:B------:R-:W-:Y:S02]  /*2bb0*/  F2FP.BF16.F32.PACK_AB R69, R72, R69 ;  /* 0x000000454845723e */ /* 0x000fe400000010ff */
[----:B------:R-:W-:-:S07]  /*2bc0*/  F2FP.BF16.F32.PACK_AB R68, R15, R68 ;  /* 0x000000440f44723e */ /* 0x000fce00000010ff */
.L_x_18:
[----:B------:R-:W0:Y:S08]  /*2bd0*/  @P1 LDC.64 R72, c[0x0][0x478] ;  /* 0x00011e00ff481b82 */ /* 0x000e300000000a00 */
[----:B------:R-:W1:Y:S01]  /*2be0*/  LDC.64 R14, c[0x0][0x468] ;  /* 0x00011a00ff0e7b82 */ /* 0x000e620000000a00 */
[----:B0-----:R-:W-:-:S05]  /*2bf0*/  @P1 IMAD.WIDE.U32 R72, R13, 0x10, R72 ;  /* 0x000000100d481825 */ /* 0x001fca00078e0048 */
[----:B------:R3:W-:Y:S01]  /*2c00*/  @P1 STG.E.128 desc[UR6][R72.64], R52 ;  /* 0x0000003448001986 */ /* 0x0007e2000c101d06 */
[----:B-1----:R-:W-:-:S05]  /*2c10*/  IMAD.WIDE.U32 R14, R13, 0x10, R14 ;  /* 0x000000100d0e7825 */ /* 0x002fca00078e000e */
[----:B------:R3:W-:Y:S01]  /*2c20*/  STG.E.128 desc[UR6][R14.64], R68 ;  /* 0x000000440e007986 */ /* 0x0007e2000c101d06 */
[----:B------:R-:W-:Y:S05]  /*2c30*/  BRA `(.L_x_16) ;  /* 0x0000000c00a47947 */ /* 0x000fea0003800000 */
.L_x_11:
[----:B------:R-:W-:-:S04]  /*2c40*/  UISETP.NE.U32.AND UP0, UPT, UR12, URZ, UPT ;  /* 0x000000ff0c00728c */ /* 0x000fc8000bf05070 */
[----:B------:R-:W-:-:S09]  /*2c50*/  UISETP.NE.AND.EX UP0, UPT, UR13, URZ, UPT, UP0 ;  /* 0x000000ff0d00728c */ /* 0x000fd2000bf05300 */
[----:B------:R-:W-:Y:S05]  /*2c60*/  BRA.U UP0, `(.L_x_19) ;  /* 0x0000000500b47547 */ /* 0x000fea000b800000 */
[----:B------:R-:W-:Y:S01]  /*2c70*/  ISETP.GT.U32.AND P1, PT, R3, 0x1f, PT ;  /* 0x0000001f0300780c */ /* 0x000fe20003f24070 */
[----:B------:R-:W-:-:S12]  /*2c80*/  BSSY.RECONVERGENT B2, `(.L_x_20) ;  /* 0x0000036000027945 */ /* 0x000fd80003800200 */
[----:B------:R-:W-:Y:S05]  /*2c90*/  @!P1 BRA `(.L_x_21) ;  /* 0x0000000000d09947 */ /* 0x000fea0003800000 */
[-CC-:B------:R-:W-:Y:S01]  /*2ca0*/  FFMA.FTZ R70, R95, R108.reuse, R109.reuse ;  /* 0x0000006c5f467223 */ /* 0x180fe2000001006d */
[----:B------:R-:W-:Y:S01]  /*2cb0*/  SHF.L.U32 R68, R67, 0x10, RZ ;  /* 0x0000001043447819 */ /* 0x000fe200000006ff */
[-CC-:B------:R-:W-:Y:S01]  /*2cc0*/  FFMA.FTZ R111, R78, R108.reuse, R109.reuse ;  /* 0x0000006c4e6f7223 */ /* 0x180fe2000001006d */
[-C--:B------:R-:W-:Y:S01]  /*2cd0*/  FFMA.FTZ R110, R99, R108.reuse, R109 ;  /* 0x0000006c636e7223 */ /* 0x080fe2000001006d */
[----:B------:R-:W-:Y:S01]  /*2ce0*/  FADD.FTZ R69, R93, -R70 ;  /* 0x800000465d457221 */ /* 0x000fe20000010000 */
[----:B------:R-:W-:Y:S01]  /*2cf0*/  PRMT R71, R67, 0x7632, R71 ;  /* 0x0000763243477816 */ /* 0x000fe20000000047 */
[-C--:B------:R-:W-:Y:S01]  /*2d00*/  FFMA.FTZ R73, R102, R108.reuse, R109 ;  /* 0x0000006c66497223 */ /* 0x080fe2000001006d */
[----:B------:R-:W-:Y:S01]  /*2d10*/  SHF.L.U32 R72, R66, 0x10, RZ ;  /* 0x0000001042487819 */ /* 0x000fe200000006ff */
[----:B------:R-:W-:Y:S01]  /*2d20*/  FADD.FTZ R112, R76, -R111 ;  /* 0x8000006f4c707221 */ /* 0x000fe20000010000 */
[----:B-----5:R-:W-:Y:S01]  /*2d30*/  FFMA.FTZ R69, R15, R69, R68 ;  /* 0x000000450f457223 */ /* 0x020fe20000010044 */
[----:B------:R-:W-:Y:S01]  /*2d40*/  PRMT R70, R66, 0x7632, R70 ;  /* 0x0000763242467816 */ /* 0x000fe20000000046 */
[----:B------:R-:W-:Y:S01]  /*2d50*/  FADD.FTZ R111, R97, -R110 ;  /* 0x8000006e616f7221 */ /* 0x000fe20000010000 */
[-CC-:B0-----:R-:W-:Y:S01]  /*2d60*/  FFMA.FTZ R75, R98, R108.reuse, R109.reuse ;  /* 0x0000006c624b7223 */ /* 0x181fe2000001006d */
[----:B------:R-:W-:Y:S01]  /*2d70*/  PRMT R68, R65, 0x7632, R68 ;  /* 0x0000763241447816 */ /* 0x000fe20000000044 */
[-C--:B------:R-:W-:Y:S01]  /*2d80*/  FFMA.FTZ R110, R103, R108.reuse, R109 ;  /* 0x0000006c676e7223 */ /* 0x080fe2000001006d */
[----:B------:R-:W-:Y:S01]  /*2d90*/  SHF.L.U32 R74, R71, 0x10, RZ ;  /* 0x00000010474a7819 */ /* 0x000fe200000006ff */
[----:B------:R-:W-:Y:S01]  /*2da0*/  FADD.FTZ R71, R100, -R73 ;  /* 0x8000004964477221 */ /* 0x000fe20000010000 */
[----:B------:R-:W-:Y:S01]  /*2db0*/  SHF.L.U32 R70, R70, 0x10, RZ ;  /* 0x0000001046467819 */ /* 0x000fe200000006ff */
[C---:B------:R-:W-:Y:S01]  /*2dc0*/  FFMA.FTZ R111, R15.reuse, R111, R72 ;  /* 0x0000006f0f6f7223 */ /* 0x040fe20000010048 */
[----:B------:R-:W-:Y:S01]  /*2dd0*/  FADD.FTZ R113, R96, -R75 ;  /* 0x8000004b60717221 */ /* 0x000fe20000010000 */
[----:B------:R-:W-:Y:S01]  /*2de0*/  SHF.L.U32 R68, R68, 0x10, RZ ;  /* 0x0000001044447819 */ /* 0x000fe200000006ff */
[----:B------:R-:W0:Y:S01]  /*2df0*/  LDC.64 R72, c[0x0][0x468] ;  /* 0x00011a00ff487b82 */ /* 0x000e220000000a00 */
[-CC-:B------:R-:W-:Y:S01]  /*2e00*/  FFMA.FTZ R117, R106, R108.reuse, R109.reuse ;  /* 0x0000006c6a757223 */ /* 0x180fe2000001006d */
[----:B------:R-:W-:Y:S01]  /*2e10*/  FFMA.FTZ R113, R15, R113, R70 ;  /* 0x000000710f717223 */ /* 0x000fe20000010046 */
[----:B------:R-:W-:Y:S01]  /*2e20*/  FFMA.FTZ R70, R107, R108, R109 ;  /* 0x0000006c6b467223 */ /* 0x000fe2000001006d */
[C-C-:B------:R-:W-:Y:S01]  /*2e30*/  FFMA.FTZ R71, R15.reuse, R71, R68.reuse ;  /* 0x000000470f477223 */ /* 0x140fe20000010044 */
[C---:B------:R-:W-:Y:S01]  /*2e40*/  PRMT R68, R64.reuse, 0x7632, R68 ;  /* 0x0000763240447816 */ /* 0x040fe20000000044 */
[----:B------:R-:W-:Y:S01]  /*2e50*/  FFMA.FTZ R75, R15, R112, R74 ;  /* 0x000000700f4b7223 */ /* 0x000fe2000001004a */
[----:B------:R-:W-:Y:S01]  /*2e60*/  FADD.FTZ R115, R105, -R70 ;  /* 0x8000004669737221 */ /* 0x000fe20000010000 */
[----:B------:R-:W-:Y:S01]  /*2e70*/  SHF.L.U32 R74, R65, 0x10, RZ ;  /* 0x00000010414a7819 */ /* 0x000fe200000006ff */
[----:B------:R-:W-:Y:S01]  /*2e80*/  FADD.FTZ R110, R101, -R110 ;  /* 0x8000006e656e7221 */ /* 0x000fe20000010000 */
[----:B------:R-:W-:Y:S01]  /*2e90*/  SHF.L.U32 R70, R64, 0x10, RZ ;  /* 0x0000001040467819 */ /* 0x000fe200000006ff */
[----:B------:R-:W-:Y:S01]  /*2ea0*/  FADD.FTZ R117, R104, -R117 ;  /* 0x8000007568757221 */ /* 0x000fe20000010000 */
[----:B------:R-:W-:Y:S01]  /*2eb0*/  SHF.L.U32 R68, R68, 0x10, RZ ;  /* 0x0000001044447819 */ /* 0x000fe200000006ff */
[----:B------:R-:W-:Y:S01]  /*2ec0*/  FFMA.FTZ R119, R15, R110, R74 ;  /* 0x0000006e0f777223 */ /* 0x000fe2000001004a */
[-C--:B------:R-:W-:Y:S01]  /*2ed0*/  FMUL.FTZ R110, R69, R14.reuse ;  /* 0x0000000e456e7220 */ /* 0x080fe20000410000 */
[----:B------:R-:W-:Y:S01]  /*2ee0*/  FFMA.FTZ R115, R15, R115, R70 ;  /* 0x000000730f737223 */ /* 0x000fe20000010046 */
[-C--:B------:R-:W-:Y:S01]  /*2ef0*/  FMUL.FTZ R75, R75, R14.reuse ;  /* 0x0000000e4b4b7220 */ /* 0x080fe20000410000 */
[----:B------:R-:W-:Y:S01]  /*2f00*/  FFMA.FTZ R117, R15, R117, R68 ;  /* 0x000000750f757223 */ /* 0x000fe20000010044 */
[-C--:B------:R-:W-:Y:S01]  /*2f10*/  FMUL.FTZ R70, R111, R14.reuse ;  /* 0x0000000e6f467220 */ /* 0x080fe20000410000 */
[-C--:B------:R-:W-:Y:S01]  /*2f20*/  FMUL.FTZ R113, R113, R14.reuse ;  /* 0x0000000e71717220 */ /* 0x080fe20000410000 */
[-C--:B------:R-:W-:Y:S01]  /*2f30*/  FMUL.FTZ R69, R119, R14.reuse ;  /* 0x0000000e77457220 */ /* 0x080fe20000410000 */
[-C--:B------:R-:W-:Y:S01]  /*2f40*/  FMUL.FTZ R74, R71, R14.reuse ;  /* 0x0000000e474a7220 */ /* 0x080fe20000410000 */
[-C--:B------:R-:W-:Y:S01]  /*2f50*/  FMUL.FTZ R68, R115, R14.reuse ;  /* 0x0000000e73447220 */ /* 0x080fe20000410000 */
[----:B------:R-:W-:Y:S01]  /*2f60*/  FMUL.FTZ R117, R117, R14 ;  /* 0x0000000e75757220 */ /* 0x000fe20000410000 */
[----:B------:R-:W-:Y:S01]  /*2f70*/  F2FP.BF16.F32.PACK_AB R71, R75, R110 ;  /* 0x0000006e4b47723e */ /* 0x000fe200000010ff */
[----:B0-----:R-:W-:Y:S01]  /*2f80*/  IMAD.WIDE.U32 R72, R13, 0x10, R72 ;  /* 0x000000100d487825 */ /* 0x001fe200078e0048 */
[----:B------:R-:W-:-:S02]  /*2f90*/  F2FP.BF16.F32.PACK_AB R70, R113, R70 ;  /* 0x000000467146723e */ /* 0x000fc400000010ff */
[----:B------:R-:W-:Y:S02]  /*2fa0*/  F2FP.BF16.F32.PACK_AB R69, R74, R69 ;  /* 0x000000454a45723e */ /* 0x000fe400000010ff */
[----:B------:R-:W-:Y:S02]  /*2fb0*/  F2FP.BF16.F32.PACK_AB R68, R117, R68 ;  /* 0x000000447544723e */ /* 0x000fe400000010ff */
[----:B------:R-:W-:-:S03]  /*2fc0*/  IADD3 R13, PT, PT, R13, 0x20, RZ ;  /* 0x000000200d0d7810 */ /* 0x000fc60007ffe0ff */
[----:B------:R1:W-:Y:S04]  /*2fd0*/  STG.E.128 desc[UR6][R72.64], R68 ;  /* 0x0000004448007986 */ /* 0x0003e8000c101d06 */
.L_x_21:
[----:B------:R-:W-:Y:S05]  /*2fe0*/  BSYNC.RECONVERGENT B2 ;  /* 0x0000000000027941 */ /* 0x000fea0003800200 */
.L_x_20:
[----:B------:R-:W-:Y:S05]  /*2ff0*/  @!P2 BRA `(.L_x_16) ;  /* 0x0000000800b4a947 */ /* 0x000fea0003800000 */
[----:B-1----:R-:W-:Y:S01]  /*3000*/  PRMT R68, R19, 0x7632, R68 ;  /* 0x0000763213447816 */ /* 0x002fe20000000044 */
[-CC-:B------:R-:W-:Y:S01]  /*3010*/  FFMA.FTZ R70, R94, R108.reuse, R109.reuse ;  /* 0x0000006c5e467223 */ /* 0x180fe2000001006d */
[-CC-:B------:R-:W-:Y:S01]  /*3020*/  FFMA.FTZ R69, R77, R108.reuse, R109.reuse ;  /* 0x0000006c4d457223 */ /* 0x180fe2000001006d */
[-CC-:B------:R-:W-:Y:S01]  /*3030*/  FFMA.FTZ R110, R88, R108.reuse, R109.reuse ;  /* 0x0000006c586e7223 */ /* 0x180fe2000001006d */
[----:B0-----:R-:W-:Y:S01]  /*3040*/  SHF.L.U32 R74, R68, 0x10, RZ ;  /* 0x00000010444a7819 */ /* 0x001fe200000006ff */
[----:B------:R-:W-:Y:S01]  /*3050*/  FADD.FTZ R71, R91, -R70 ;  /* 0x800000465b477221 */ /* 0x000fe20000010000 */
[----:B------:R-:W-:Y:S01]  /*3060*/  PRMT R68, R16, 0x7632, R68 ;  /* 0x0000763210447816 */ /* 0x000fe20000000044 */
[-C--:B------:R-:W-:Y:S01]  /*3070*/  FFMA.FTZ R111, R79, R108.reuse, R109 ;  /* 0x0000006c4f6f7223 */ /* 0x080fe2000001006d */
[----:B------:R-:W-:Y:S01]  /*3080*/  FADD.FTZ R69, R80, -R69 ;  /* 0x8000004550457221 */ /* 0x000fe20000010000 */
[----:B-----5:R-:W-:Y:S01]  /*3090*/  FFMA.FTZ R71, R15, R71, R74 ;  /* 0x000000470f477223 */ /* 0x020fe2000001004a */
[----:B------:R-:W-:Y:S01]  /*30a0*/  SHF.L.U32 R74, R16, 0x10, RZ ;  /* 0x00000010104a7819 */ /* 0x000fe200000006ff */
[----:B------:R-:W-:Y:S01]  /*30b0*/  FADD.FTZ R73, R85, -R110 ;  /* 0x8000006e55497221 */ /* 0x000fe20000010000 */
[----:B------:R-:W-:Y:S01]  /*30c0*/  SHF.L.U32 R68, R68, 0x10, RZ ;  /* 0x0000001044447819 */ /* 0x000fe200000006ff */
[-CC-:B------:R-:W-:Y:S01]  /*30d0*/  FFMA.FTZ R72, R90, R108.reuse, R109.reuse ;  /* 0x0000006c5a487223 */ /* 0x180fe2000001006d */
[-CC-:B------:R-:W-:Y:S01]  /*30e0*/  FFMA.FTZ R75, R81, R108.reuse, R109.reuse ;  /* 0x0000006c514b7223 */ /* 0x180fe2000001006d */
[-C--:B------:R-:W-:Y:S01]  /*30f0*/  FFMA.FTZ R70, R92, R108.reuse, R109 ;  /* 0x0000006c5c467223 */ /* 0x080fe2000001006d */
[----:B------:R-:W-:Y:S01]  /*3100*/  FADD.FTZ R113, R82, -R111 ;  /* 0x8000006f52717221 */ /* 0x000fe20000010000 */
[----:B------:R-:W-:Y:S01]  /*3110*/  FFMA.FTZ R109, R83, R108, R109 ;  /* 0x0000006c536d7223 */ /* 0x000fe2000001006d */
[C---:B------:R-:W-:Y:S01]  /*3120*/  FFMA.FTZ R111, R15.reuse, R69, R74 ;  /* 0x000000450f6f7223 */ /* 0x040fe2000001004a */
[----:B------:R-:W-:Y:S01]  /*3130*/  FFMA.FTZ R73, R15, R73, R68 ;  /* 0x000000490f497223 */ /* 0x000fe20000010044 */
[C---:B------:R-:W-:Y:S01]  /*3140*/  SHF.L.U32 R108, R17.reuse, 0x10, RZ ;  /* 0x00000010116c7819 */ /* 0x040fe200000006ff */
[----:B------:R-:W0:Y:S01]  /*3150*/  LDC.64 R68, c[0x0][0x468] ;  /* 0x00011a00ff447b82 */ /* 0x000e220000000a00 */
[----:B------:R-:W-:Y:S01]  /*3160*/  PRMT R74, R17, 0x7632, R74 ;  /* 0x00007632114a7816 */ /* 0x000fe2000000004a */
[----:B------:R-:W-:Y:S01]  /*3170*/  FADD.FTZ R115, R84, -R75 ;  /* 0x8000004b54737221 */ /* 0x000fe20000010000 */
[C---:B------:R-:W-:Y:S01]  /*3180*/  SHF.L.U32 R110, R18.reuse, 0x10, RZ ;  /* 0x00000010126e7819 */ /* 0x040fe200000006ff */
[--C-:B------:R-:W-:Y:S01]  /*3190*/  FFMA.FTZ R113, R15, R113, R108.reuse ;  /* 0x000000710f717223 */ /* 0x100fe2000001006c */
[----:B------:R-:W-:Y:S01]  /*31a0*/  PRMT R108, R18, 0x7632, R108 ;  /* 0x00007632126c7816 */ /* 0x000fe2000000006c */
[----:B------:R-:W-:Y:S01]  /*31b0*/  FADD.FTZ R72, R87, -R72 ;  /* 0x8000004857487221 */ /* 0x000fe20000010000 */
[----:B------:R-:W-:Y:S01]  /*31c0*/  SHF.L.U32 R74, R74, 0x10, RZ ;  /* 0x000000104a4a7819 */ /* 0x000fe200000006ff */
[----:B------:R-:W-:Y:S01]  /*31d0*/  FADD.FTZ R117, R89, -R70 ;  /* 0x8000004659757221 */ /* 0x000fe20000010000 */
[----:B------:R-:W-:Y:S01]  /*31e0*/  SHF.L.U32 R108, R108, 0x10, RZ ;  /* 0x000000106c6c7819 */ /* 0x000fe200000006ff */
[----:B------:R-:W-:Y:S01]  /*31f0*/  FADD.FTZ R119, R86, -R109 ;  /* 0x8000006d56777221 */ /* 0x000fe20000010000 */
[----:B------:R-:W-:Y:S01]  /*3200*/  SHF.L.U32 R112, R19, 0x10, RZ ;  /* 0x0000001013707819 */ /* 0x000fe200000006ff */
[C---:B------:R-:W-:Y:S01]  /*3210*/  FFMA.FTZ R109, R15.reuse, R115, R110 ;  /* 0x000000730f6d7223 */ /* 0x040fe2000001006e */
[C---:B------:R-:W-:Y:S01]  /*3220*/  FFMA.FTZ R75, R15.reuse, R72, R74 ;  /* 0x000000480f4b7223 */ /* 0x040fe2000001004a */
        /* <DEDUP_REMOVED lines=8> */
[-C--:B------:R-:W-:Y:S01]  /*32b0*/  FMUL.FTZ R74, R75, R14.reuse ;  /* 0x0000000e4b4a7220 */ /* 0x080fe20000410000 */
[----:B------:R-:W-:Y:S01]  /*32c0*/  FMUL.FTZ R72, R73, R14 ;  /* 0x0000000e49487220 */ /* 0x000fe20000410000 */
[----:B0-----:R-:W-:Y:S01]  /*32d0*/  IMAD.WIDE.U32 R14, R13, 0x10, R68 ;  /* 0x000000100d0e7825 */ /* 0x001fe200078e0044 */
[----:B------:R-:W-:-:S02]  /*32e0*/  F2FP.BF16.F32.PACK_AB R71, R71, R108 ;  /* 0x0000006c4747723e */ /* 0x000fc400000010ff */
[----:B------:R-:W-:Y:S02]  /*32f0*/  F2FP.BF16.F32.PACK_AB R70, R115, R70 ;  /* 0x000000467346723e */ /* 0x000fe400000010ff */
[----:B------:R-:W-:Y:S02]  /*3300*/  F2FP.BF16.F32.PACK_AB R69, R74, R113 ;  /* 0x000000714a45723e */ /* 0x000fe400000010ff */
[----:B------:R-:W-:-:S05]  /*3310*/  F2FP.BF16.F32.PACK_AB R68, R72, R111 ;  /* 0x0000006f4844723e */ /* 0x000fca00000010ff */
[----:B------:R0:W-:Y:S01]  /*3320*/  STG.E.128 desc[UR6][R14.64], R68 ;  /* 0x000000440e007986 */ /* 0x0001e2000c101d06 */
[----:B------:R-:W-:Y:S05]  /*3330*/  BRA `(.L_x_16) ;  /* 0x0000000400e47947 */ /* 0x000fea0003800000 */
.L_x_19:
[----:B------:R-:W-:Y:S04]  /*3340*/  BSSY.RECONVERGENT B2, `(.L_x_22) ;  /* 0x000003d000027945 */ /* 0x000fe80003800200 */
[----:B------:R-:W-:Y:S05]  /*3350*/  @!P4 BRA `(.L_x_23) ;  /* 0x0000000000ecc947 */ /* 0x000fea0003800000 */
[-CC-:B------:R-:W-:Y:S01]  /*3360*/  FFMA.FTZ R55, R106, R108.reuse, R109.reuse ;  /* 0x0000006c6a377223 */ /* 0x180fe2000001006d */
[-C--:B------:R-:W-:Y:S01]  /*3370*/  FFMA.FTZ R52, R107, R108.reuse, R109 ;  /* 0x0000006c6b347223 */ /* 0x080fe2000001006d */
[----:B------:R-:W-:Y:S01]  /*3380*/  PRMT R53, R64, 0x7632, R53 ;  /* 0x0000763240357816 */ /* 0x000fe20000000035 */
[-C--:B------:R-:W-:Y:S01]  /*3390*/  FFMA.FTZ R73, R102, R108.reuse, R109 ;  /* 0x0000006c66497223 */ /* 0x080fe2000001006d */
[----:B------:R-:W-:Y:S01]  /*33a0*/  PRMT R69, R65, 0x7632, R69 ;  /* 0x0000763241457816 */ /* 0x000fe20000000045 */
[----:B------:R-:W-:Y:S01]  /*33b0*/  FADD.FTZ R68, R104, -R55 ;  /* 0x8000003768447221 */ /* 0x000fe20000010000 */
[----:B------:R-:W-:Y:S01]  /*33c0*/  SHF.L.U32 R54, R64, 0x10, RZ ;  /* 0x0000001040367819 */ /* 0x000fe200000006ff */
[----:B------:R-:W-:Y:S01]  /*33d0*/  FADD.FTZ R52, R105, -R52 ;  /* 0x8000003469347221 */ /* 0x000fe20000010000 */
[----:B------:R-:W-:Y:S01]  /*33e0*/  SHF.L.U32 R55, R53, 0x10, RZ ;  /* 0x0000001035377819 */ /* 0x000fe200000006ff */
[----:B------:R-:W-:Y:S01]  /*33f0*/  FFMA.FTZ R70, R103, R108, R109 ;  /* 0x0000006c67467223 */ /* 0x000fe2000001006d */
[----:B------:R-:W-:Y:S01]  /*3400*/  SHF.L.U32 R69, R69, 0x10, RZ ;  /* 0x0000001045457819 */ /* 0x000fe200000006ff */
[----:B------:R-:W-:Y:S01]  /*3410*/  FADD.FTZ R72, R100, -R73 ;  /* 0x8000004964487221 */ /* 0x000fe20000010000 */
[----:B------:R-:W-:Y:S01]  /*3420*/  SHF.L.U32 R71, R65, 0x10, RZ ;  /* 0x0000001041477819 */ /* 0x000fe200000006ff */
[----:B-----5:R-:W-:Y:S01]  /*3430*/  FFMA.FTZ R53, R15, R52, R54 ;  /* 0x000000340f357223 */ /* 0x020fe20000010036 */
[----:B------:R-:W-:Y:S01]  /*3440*/  FADD.FTZ R70, R101, -R70 ;  /* 0x8000004665467221 */ /* 0x000fe20000010000 */
[C---:B------:R-:W-:Y:S01]  /*3450*/  FFMA.FTZ R54, R15.reuse, R68, R55 ;  /* 0x000000440f367223 */ /* 0x040fe20000010037 */
[C---:B------:R-:W-:Y:S01]  /*3460*/  FFMA.FTZ R68, R15.reuse, R72, R69 ;  /* 0x000000480f447223 */ /* 0x040fe20000010045 */
[----:B0-----:R-:W0:Y:S01]  /*3470*/  LDC.64 R74, c[0x0][0x478] ;  /* 0x00011e00ff4a7b82 */ /* 0x001e220000000a00 */
[----:B------:R-:W-:Y:S01]  /*3480*/  FFMA.FTZ R55, R15, R70, R71 ;  /* 0x000000460f377223 */ /* 0x000fe20000010047 */
[-C--:B------:R-:W-:Y:S01]  /*3490*/  FFMA.FTZ R71, R98, R108.reuse, R109 ;  /* 0x0000006c62477223 */ /* 0x080fe2000001006d */
[----:B------:R-:W-:Y:S01]  /*34a0*/  PRMT R69, R66, 0x7632, R69 ;  /* 0x0000763242457816 */ /* 0x000fe20000000045 */
[-C--:B------:R-:W-:Y:S01]  /*34b0*/  FFMA.FTZ R52, R99, R108.reuse, R109 ;  /* 0x0000006c63347223 */ /* 0x080fe2000001006d */
[----:B------:R-:W-:Y:S01]  /*34c0*/  PRMT R111, R67, 0x7632, R111 ;  /* 0x00007632436f7816 */ /* 0x000fe2000000006f */
[-CC-:B------:R-:W-:Y:S01]  /*34d0*/  FFMA.FTZ R112, R95, R108.reuse, R109.reuse ;  /* 0x0000006c5f707223 */ /* 0x180fe2000001006d */
[----:B------:R-:W-:Y:S01]  /*34e0*/  FFMA.FTZ R113, R78, R108, R109 ;  /* 0x0000006c4e717223 */ /* 0x000fe2000001006d */
[----:B------:R-:W1:Y:S01]  /*34f0*/  LDC.64 R72, c[0x0][0x468] ;  /* 0x00011a00ff487b82 */ /* 0x000e620000000a00 */
[----:B------:R-:W-:Y:S01]  /*3500*/  FADD.FTZ R110, R96, -R71 ;  /* 0x80000047606e7221 */ /* 0x000fe20000010000 */
[----:B------:R-:W-:Y:S01]  /*3510*/  SHF.L.U32 R70, R66, 0x10, RZ ;  /* 0x0000001042467819 */ /* 0x000fe200000006ff */
        /* <DEDUP_REMOVED lines=9> */
[----:B------:R-:W-:Y:S01]  /*35b0*/  FMUL.FTZ R69, R53, R14 ;  /* 0x0000000e35457220 */ /* 0x000fe20000410000 */
[----:B------:R-:W-:Y:S01]  /*35c0*/  FFMA.FTZ R114, R15, R114, R71 ;  /* 0x000000720f727223 */ /* 0x000fe20000010047 */
[C---:B------:R-:W-:Y:S01]  /*35d0*/  F2FP.BF16.F32.PACK_AB R52, R54.reuse, R53 ;  /* 0x000000353634723e */ /* 0x040fe200000010ff */
[-C--:B------:R-:W-:Y:S01]  /*35e0*/  FMUL.FTZ R70, R54, R14.reuse ;  /* 0x0000000e36467220 */ /* 0x080fe20000410000 */
[-C--:B------:R-:W-:Y:S01]  /*35f0*/  FMUL.FTZ R71, R55, R14.reuse ;  /* 0x0000000e37477220 */ /* 0x080fe20000410000 */
[C---:B------:R-:W-:Y:S01]  /*3600*/  F2FP.BF16.F32.PACK_AB R53, R68.reuse, R55 ;  /* 0x000000374435723e */ /* 0x040fe200000010ff */
[-C--:B------:R-:W-:Y:S01]  /*3610*/  FMUL.FTZ R110, R68, R14.reuse ;  /* 0x0000000e446e7220 */ /* 0x080fe20000410000 */
[-C--:B------:R-:W-:Y:S01]  /*3620*/  FMUL.FTZ R112, R111, R14.reuse ;  /* 0x0000000e6f707220 */ /* 0x080fe20000410000 */
[C---:B------:R-:W-:Y:S01]  /*3630*/  F2FP.BF16.F32.PACK_AB R54, R113.reuse, R111 ;  /* 0x0000006f7136723e */ /* 0x040fe200000010ff */
[-C--:B------:R-:W-:Y:S01]  /*3640*/  FMUL.FTZ R113, R113, R14.reuse ;  /* 0x0000000e71717220 */ /* 0x080fe20000410000 */
[C---:B------:R-:W-:Y:S01]  /*3650*/  F2FP.BF16.F32.PACK_AB R55, R114.reuse, R115 ;  /* 0x000000737237723e */ /* 0x040fe200000010ff */
[-C--:B------:R-:W-:Y:S01]  /*3660*/  FMUL.FTZ R111, R115, R14.reuse ;  /* 0x0000000e736f7220 */ /* 0x080fe20000410000 */
[----:B------:R-:W-:Y:S01]  /*3670*/  FMUL.FTZ R114, R114, R14 ;  /* 0x0000000e72727220 */ /* 0x000fe20000410000 */
[----:B------:R-:W-:Y:S01]  /*3680*/  F2FP.BF16.F32.PACK_AB R68, R70, R69 ;  /* 0x000000454644723e */ /* 0x000fe200000010ff */
[----:B0-----:R-:W-:Y:S01]  /*3690*/  IMAD.WIDE.U32 R74, R13, 0x10, R74 ;  /* 0x000000100d4a7825 */ /* 0x001fe200078e004a */
[----:B------:R-:W-:-:S02]  /*36a0*/  F2FP.BF16.F32.PACK_AB R69, R110, R71 ;  /* 0x000000476e45723e */ /* 0x000fc400000010ff */
[----:B------:R-:W-:Y:S01]  /*36b0*/  F2FP.BF16.F32.PACK_AB R70, R113, R112 ;  /* 0x000000707146723e */ /* 0x000fe200000010ff */
[C---:B-1----:R-:W-:Y:S01]  /*36c0*/  IMAD.WIDE.U32 R72, R13.reuse, 0x10, R72 ;  /* 0x000000100d487825 */ /* 0x042fe200078e0048 */
[----:B------:R-:W-:Y:S01]  /*36d0*/  F2FP.BF16.F32.PACK_AB R71, R114, R111 ;  /* 0x0000006f7247723e */ /* 0x000fe200000010ff */
[----:B------:R1:W-:Y:S01]  /*36e0*/  STG.E.128 desc[UR6][R74.64], R52 ;  /* 0x000000344a007986 */ /* 0x0003e2000c101d06 */
[----:B------:R-:W-:-:S03]  /*36f0*/  IADD3 R13, PT, PT, R13, 0x20, RZ ;  /* 0x000000200d0d7810 */ /* 0x000fc60007ffe0ff */
[----:B------:R1:W-:Y:S04]  /*3700*/  STG.E.128 desc[UR6][R72.64], R68 ;  /* 0x0000004448007986 */ /* 0x0003e8000c101d06 */
.L_x_23:
[----:B------:R-:W-:Y:S05]  /*3710*/  BSYNC.RECONVERGENT B2 ;  /* 0x0000000000027941 */ /* 0x000fea0003800200 */
.L_x_22:
[----:B------:R-:W-:Y:S05]  /*3720*/  @!P2 BRA `(.L_x_16) ;  /* 0x0000000000e8a947 */ /* 0x000fea0003800000 */
[----:B-1----:R-:W1:Y:S01]  /*3730*/  LDC.64 R72, c[0x0][0x478] ;  /* 0x00011e00ff487b82 */ /* 0x002e620000000a00 */
[-CC-:B------:R-:W-:Y:S01]  /*3740*/  FFMA.FTZ R53, R77, R108.reuse, R109.reuse ;  /* 0x0000006c4d357223 */ /* 0x180fe2000001006d */
[-CC-:B------:R-:W-:Y:S01]  /*3750*/  FFMA.FTZ R70, R88, R108.reuse, R109.reuse ;  /* 0x0000006c58467223 */ /* 0x180fe2000001006d */
[-CC-:B------:R-:W-:Y:S01]  /*3760*/  FFMA.FTZ R113, R79, R108.reuse, R109.reuse ;  /* 0x0000006c4f717223 */ /* 0x180fe2000001006d */
[-CC-:B------:R-:W-:Y:S01]  /*3770*/  FFMA.FTZ R68, R90, R108.reuse, R109.reuse ;  /* 0x0000006c5a447223 */ /* 0x180fe2000001006d */
[-CC-:B------:R-:W-:Y:S01]  /*3780*/  FFMA.FTZ R111, R81, R108.reuse, R109.reuse ;  /* 0x0000006c516f7223 */ /* 0x180fe2000001006d */
[-CC-:B------:R-:W-:Y:S01]  /*3790*/  FFMA.FTZ R52, R92, R108.reuse, R109.reuse ;  /* 0x0000006c5c347223 */ /* 0x180fe2000001006d */
[-CC-:B------:R-:W-:Y:S01]  /*37a0*/  FFMA.FTZ R69, R83, R108.reuse, R109.reuse ;  /* 0x0000006c53457223 */ /* 0x180fe2000001006d */
[----:B0-----:R-:W0:Y:S01]  /*37b0*/  LDC.64 R74, c[0x0][0x468] ;  /* 0x00011a00ff4a7b82 */ /* 0x001e220000000a00 */
[----:B------:R-:W-:Y:S01]  /*37c0*/  FFMA.FTZ R110, R94, R108, R109 ;  /* 0x0000006c5e6e7223 */ /* 0x000fe2000001006d */
[----:B------:R-:W-:Y:S01]  /*37d0*/  PRMT R55, R16, 0x7632, R55 ;  /* 0x0000763210377816 */ /* 0x000fe20000000037 */
[----:B------:R-:W-:Y:S01]  /*37e0*/  FADD.FTZ R54, R80, -R53 ;  /* 0x8000003550367221 */ /* 0x000fe20000010000 */
[----:B------:R-:W-:Y:S01]  /*37f0*/  PRMT R108, R19, 0x7632, R108 ;  /* 0x00007632136c7816 */ /* 0x000fe2000000006c */
[----:B------:R-:W-:Y:S01]  /*3800*/  FADD.FTZ R70, R85, -R70 ;  /* 0x8000004655467221 */ /* 0x000fe20000010000 */
[----:B------:R-:W-:Y:S01]  /*3810*/  SHF.L.U32 R71, R16, 0x10, RZ ;  /* 0x0000001010477819 */ /* 0x000fe200000006ff */
[----:B------:R-:W-:Y:S01]  /*3820*/  FADD.FTZ R110, R91, -R110 ;  /* 0x8000006e5b6e7221 */ /* 0x000fe20000010000 */
[----:B------:R-:W-:Y:S01]  /*3830*/  SHF.L.U32 R53, R55, 0x10, RZ ;  /* 0x0000001037357819 */ /* 0x000fe200000006ff */
[----:B------:R-:W-:Y:S01]  /*3840*/  FADD.FTZ R68, R87, -R68 ;  /* 0x8000004457447221 */ /* 0x000fe20000010000 */
[----:B------:R-:W-:Y:S01]  /*3850*/  SHF.L.U32 R109, R17, 0x10, RZ ;  /* 0x00000010116d7819 */ /* 0x000fe200000006ff */
[C---:B-----5:R-:W-:Y:S01]  /*3860*/  FFMA.FTZ R71, R15.reuse, R54, R71 ;  /* 0x000000360f477223 */ /* 0x060fe20000010047 */
[----:B------:R-:W-:Y:S01]  /*3870*/  SHF.L.U32 R112, R108, 0x10, RZ ;  /* 0x000000106c707819 */ /* 0x000fe200000006ff */
[----:B------:R-:W-:Y:S01]  /*3880*/  FADD.FTZ R108, R82, -R113 ;  /* 0x80000071526c7221 */ /* 0x000fe20000010000 */
[----:B------:R-:W-:Y:S01]  /*3890*/  FFMA.FTZ R54, R15, R70, R53 ;  /* 0x000000460f367223 */ /* 0x000fe20000010035 */
[----:B------:R-:W-:Y:S01]  /*38a0*/  PRMT R70, R17, 0x7632, R70 ;  /* 0x0000763211467816 */ /* 0x000fe20000000046 */
[----:B------:R-:W-:Y:S01]  /*38b0*/  FADD.FTZ R52, R89, -R52 ;  /* 0x8000003459347221 */ /* 0x000fe20000010000 */
[C-C-:B------:R-:W-:Y:S01]  /*38c0*/  FFMA.FTZ R53, R15.reuse, R108, R109.reuse ;  /* 0x0000006c0f357223 */ /* 0x140fe2000001006d */
[C---:B------:R-:W-:Y:S01]  /*38d0*/  PRMT R109, R18.reuse, 0x7632, R109 ;  /* 0x00007632126d7816 */ /* 0x040fe2000000006d */
[----:B------:R-:W-:Y:S01]  /*38e0*/  FFMA.FTZ R55, R15, R110, R112 ;  /* 0x0000006e0f377223 */ /* 0x000fe20000010070 */
[----:B------:R-:W-:Y:S01]  /*38f0*/  SHF.L.U32 R113, R18, 0x10, RZ ;  /* 0x0000001012717819 */ /* 0x000fe200000006ff */
[----:B------:R-:W-:Y:S01]  /*3900*/  FADD.FTZ R108, R84, -R111 ;  /* 0x8000006f546c7221 */ /* 0x000fe20000010000 */
[----:B------:R-:W-:Y:S01]  /*3910*/  SHF.L.U32 R115, R19, 0x10, RZ ;  /* 0x0000001013737819 */ /* 0x000fe200000006ff */
[----:B------:R-:W-:Y:S01]  /*3920*/  FADD.FTZ R110, R86, -R69 ;  /* 0x80000045566e7221 */ /* 0x000fe20000010000 */
[----:B------:R-:W-:Y:S01]  /*3930*/  SHF.L.U32 R70, R70, 0x10, RZ ;  /* 0x0000001046467819 */ /* 0x000fe200000006ff */
[----:B------:R-:W-:Y:S01]  /*3940*/  FFMA.FTZ R113, R15, R108, R113 ;  /* 0x0000006c0f717223 */ /* 0x000fe20000010071 */
[----:B------:R-:W-:Y:S01]  /*3950*/  SHF.L.U32 R109, R109, 0x10, RZ ;  /* 0x000000106d6d7819 */ /* 0x000fe200000006ff */
[----:B------:R-:W-:Y:S01]  /*3960*/  FFMA.FTZ R115, R15, R110, R115 ;  /* 0x0000006e0f737223 */ /* 0x000fe20000010073 */
[----:B-1----:R-:W-:-:S04]  /*3970*/  IMAD.WIDE.U32 R72, R13, 0x10, R72 ;  /* 0x000000100d487825 */ /* 0x002fc800078e0048 */
[C---:B------:R-:W-:Y:S01]  /*3980*/  FFMA.FTZ R68, R15.reuse, R68, R70 ;  /* 0x000000440f447223 */ /* 0x040fe20000010046 */
[----:B------:R-:W-:Y:S01]  /*3990*/  FMUL.FTZ R108, R54, R14 ;  /* 0x0000000e366c7220 */ /* 0x000fe20000410000 */
[----:B------:R-:W-:Y:S01]  /*39a0*/  FFMA.FTZ R109, R15, R52, R109 ;  /* 0x000000340f6d7223 */ /* 0x000fe2000001006d */
[----:B0-----:R-:W-:-:S04]  /*39b0*/  IMAD.WIDE.U32 R74, R13, 0x10, R74 ;  /* 0x000000100d4a7825 */ /* 0x001fc800078e004a */
[-C--:B------:R-:W-:Y:S01]  /*39c0*/  FMUL.FTZ R13, R71, R14.reuse ;  /* 0x0000000e470d7220 */ /* 0x080fe20000410000 */
[----:B------:R-:W-:Y:S01]  /*39d0*/  F2FP.BF16.F32.PACK_AB R52, R54, R71 ;  /* 0x000000473634723e */ /* 0x000fe200000010ff */
[-C--:B------:R-:W-:Y:S01]  /*39e0*/  FMUL.FTZ R69, R53, R14.reuse ;  /* 0x0000000e35457220 */ /* 0x080fe20000410000 */
[CC--:B------:R-:W-:Y:S01]  /*39f0*/  FMUL.FTZ R110, R68.reuse, R14.reuse ;  /* 0x0000000e446e7220 */ /* 0x0c0fe20000410000 */
[-C--:B------:R-:W-:Y:S01]  /*3a00*/  FMUL.FTZ R70, R113, R14.reuse ;  /* 0x0000000e71467220 */ /* 0x080fe20000410000 */
[-C--:B------:R-:W-:Y:S01]  /*3a10*/  FMUL.FTZ R71, R115, R14.reuse ;  /* 0x0000000e73477220 */ /* 0x080fe20000410000 */
[-C--:B------:R-:W-:Y:S01]  /*3a20*/  FMUL.FTZ R112, R55, R14.reuse ;  /* 0x0000000e37707220 */ /* 0x080fe20000410000 */
[C---:B------:R-:W-:Y:S01]  /*3a30*/  FMUL.FTZ R15, R109.reuse, R14 ;  /* 0x0000000e6d0f7220 */ /* 0x040fe20000410000 */
[----:B------:R-:W-:Y:S02]  /*3a40*/  F2FP.BF16.F32.PACK_AB R53, R68, R53 ;  /* 0x000000354435723e */ /* 0x000fe400000010ff */
[----:B------:R-:W-:-:S02]  /*3a50*/  F2FP.BF16.F32.PACK_AB R54, R109, R113 ;  /* 0x000000716d36723e */ /* 0x000fc400000010ff */
[----:B------:R-:W-:Y:S02]  /*3a60*/  F2FP.BF16.F32.PACK_AB R55, R55, R115 ;  /* 0x000000733737723e */ /* 0x000fe400000010ff */
[----:B------:R-:W-:Y:S02]  /*3a70*/  F2FP.BF16.F32.PACK_AB R71, R112, R71 ;  /* 0x000000477047723e */ /* 0x000fe400000010ff */
[----:B------:R-:W-:Y:S01]  /*3a80*/  F2FP.BF16.F32.PACK_AB R70, R15, R70 ;  /* 0x000000460f46723e */ /* 0x000fe200000010ff */
[----:B------:R4:W-:Y:S01]  /*3a90*/  STG.E.128 desc[UR6][R72.64], R52 ;  /* 0x0000003448007986 */ /* 0x0009e2000c101d06 */
[----:B------:R-:W-:Y:S02]  /*3aa0*/  F2FP.BF16.F32.PACK_AB R69, R110, R69 ;  /* 0x000000456e45723e */ /* 0x000fe400000010ff */
[----:B------:R-:W-:-:S05]  /*3ab0*/  F2FP.BF16.F32.PACK_AB R68, R108, R13 ;  /* 0x0000000d6c44723e */ /* 0x000fca00000010ff */
[----:B------:R4:W-:Y:S02]  /*3ac0*/  STG.E.128 desc[UR6][R74.64], R68 ;  /* 0x000000444a007986 */ /* 0x0009e4000c101d06 */
.L_x_16:
[----:B------:R-:W-:Y:S05]  /*3ad0*/  BSYNC.RECONVERGENT B1 ;  /* 0x0000000000017941 */ /* 0x000fea0003800200 */
.L_x_10:
[----:B0--3-5:R-:W0:Y:S02]  /*3ae0*/  LDC.64 R14, c[0x0][0x380] ;  /* 0x0000e000ff0e7b82 */ /* 0x029e240000000a00 */
[----:B0-----:R-:W-:-:S04]  /*3af0*/  LEA R5, R14, R5, 0x2 ;  /* 0x000000050e057211 */ /* 0x001fc800078e10ff */
[----:B------:R-:W-:-:S13]  /*3b00*/  ISETP.GE.AND P1, PT, R5, R15, PT ;  /* 0x0000000f0500720c */ /* 0x000fda0003f26270 */
[----:B------:R-:W-:Y:S05]  /*3b10*/  @!P1 BRA `(.L_x_24) ;  /* 0xffffffc800649947 */ /* 0x000fea000383ffff */
.L_x_1:
[----:B------:R-:W-:Y:S05]  /*3b20*/  BSYNC B0 ;  /* 0x0000000000007941 */ /* 0x000fea0003800000 */
.L_x_0:
[----:B------:R-:W0:Y:S01]  /*3b30*/  S2R R6, SR_CgaCtaId ;  /* 0x0000000000067919 */ /* 0x000e220000008800 */
[C---:B------:R-:W-:Y:S01]  /*3b40*/  SHF.L.U32 R4, R0.reuse, 0x6, RZ ;  /* 0x0000000600047819 */ /* 0x040fe200000006ff */
[----:B------:R-:W-:Y:S05]  /*3b50*/  WARPSYNC.ALL ;  /* 0x0000000000007948 */ /* 0x000fea0003800000 */
[----:B------:R-:W-:Y:S01]  /*3b60*/  SHF.L.U32 R3, R0, 0x5, RZ ;  /* 0x0000000500037819 */ /* 0x000fe200000006ff */
[----:B------:R-:W3:Y:S01]  /*3b70*/  S2UR UR4, SR_CTAID.X ;  /* 0x00000000000479c3 */ /* 0x000ee20000002500 */
[----:B------:R-:W-:Y:S01]  /*3b80*/  MOV R5, 0x400 ;  /* 0x0000040000057802 */ /* 0x000fe20000000f00 */
[----:B------:R-:W1:Y:S01]  /*3b90*/  LDCU.128 UR16, c[0x0][0x440] ;  /* 0x00008800ff1077ac */ /* 0x000e620008000c00 */
[----:B------:R-:W-:-:S04]  /*3ba0*/  LOP3.LUT R4, R4, 0x1800, RZ, 0xc0, !PT ;  /* 0x0000180004047812 */ /* 0x000fc800078ec0ff */
[----:B------:R-:W-:Y:S02]  /*3bb0*/  LOP3.LUT R3, R4, 0x3e0, R3, 0xf8, !PT ;  /* 0x000003e004037812 */ /* 0x000fe400078ef803 */
[----:B0-----:R-:W-:-:S04]  /*3bc0*/  LEA R5, R6, R5, 0x18 ;  /* 0x0000000506057211 */ /* 0x001fc800078ec0ff */
[-C--:B------:R-:W-:Y:S02]  /*3bd0*/  IADD3 R3, PT, PT, R3, R5.reuse, RZ ;  /* 0x0000000503037210 */ /* 0x080fe40007ffe0ff */
[----:B------:R-:W-:-:S03]  /*3be0*/  LEA R5, R0, R5, 0x2 ;  /* 0x0000000500057211 */ /* 0x000fc600078e10ff */
[----:B------:R0:W-:Y:S04]  /*3bf0*/  STS.128 [R3], R36 ;  /* 0x0000002403007388 */ /* 0x0001e80000000c00 */
[----:B------:R3:W-:Y:S04]  /*3c00*/  STS.128 [R3+0x10], R40 ;  /* 0x0000102803007388 */ /* 0x0007e80000000c00 */
[----:B------:R-:W-:Y:S04]  /*3c10*/  STS.128 [R3+0x400], R56 ;  /* 0x0004003803007388 */ /* 0x000fe80000000c00 */
[----:B------:R-:W-:Y:S01]  /*3c20*/  STS.128 [R3+0x410], R60 ;  /* 0x0004103c03007388 */ /* 0x000fe20000000c00 */
[----:B------:R-:W-:Y:S01]  /*3c30*/  BAR.SYNC.DEFER_BLOCKING 0x0 ;  /* 0x0000000000007b1d */ /* 0x000fe20000010000 */
[----:B0-----:R-:W-:Y:S01]  /*3c40*/  LOP3.LUT R37, R0, 0x7f, RZ, 0x3c, !PT ;  /* 0x0000007f00257812 */ /* 0x001fe200078e3cff */
[----:B---3--:R-:W-:-:S03]  /*3c50*/  IMAD R43, R2, UR4, RZ ;  /* 0x00000004022b7c24 */ /* 0x008fc6000f8e02ff */
[----:B------:R-:W-:Y:S02]  /*3c60*/  IADD3 R2, PT, PT, R37, R2, RZ ;  /* 0x0000000225027210 */ /* 0x000fe40007ffe0ff */
[----:B------:R-:W-:Y:S02]  /*3c70*/  IADD3 R43, P3, PT, R43, R0, RZ ;  /* 0x000000002b2b7210 */ /* 0x000fe40007f7e0ff */
[----:B------:R-:W-:Y:S02]  /*3c80*/  ISETP.GE.U32.AND P2, PT, R2, 0x80, PT ;  /* 0x000000800200780c */ /* 0x000fe40003f46070 */
[----:B------:R-:W-:Y:S02]  /*3c90*/  IADD3.X R18, PT, PT, RZ, RZ, RZ, P3, !PT ;  /* 0x000000ffff127210 */ /* 0x000fe40001ffe4ff */
[C---:B-----5:R-:W-:Y:S02]  /*3ca0*/  SHF.L.U32 R22, R43.reuse, 0x2, RZ ;  /* 0x000000022b167819 */ /* 0x060fe400000006ff */
[----:B------:R-:W-:-:S02]  /*3cb0*/  SHF.L.U64.HI R43, R43, 0x2, R18 ;  /* 0x000000022b2b7819 */ /* 0x000fc40000010212 */
[C---:B-1----:R-:W-:Y:S02]  /*3cc0*/  IADD3 R24, P4, PT, R22.reuse, UR18, RZ ;  /* 0x0000001216187c10 */ /* 0x042fe4000ff9e0ff */
[----:B------:R-:W-:Y:S02]  /*3cd0*/  IADD3 R22, P5, PT, R22, UR16, RZ ;  /* 0x0000001016167c10 */ /* 0x000fe4000ffbe0ff */
[C---:B------:R-:W-:Y:S01]  /*3ce0*/  ISETP.GE.U32.AND P1, PT, R2.reuse, 0x100, PT ;  /* 0x000001000200780c */ /* 0x040fe20003f26070 */
[----:B------:R-:W0:Y:S01]  /*3cf0*/  LDS R4, [R5] ;  /* 0x0000000005047984 */ /* 0x000e220000000800 */
[C---:B------:R-:W-:Y:S02]  /*3d00*/  ISETP.GE.U32.AND P0, PT, R2.reuse, 0x180, PT ;  /* 0x000001800200780c */ /* 0x040fe40003f06070 */
[----:B------:R-:W-:Y:S01]  /*3d10*/  ISETP.GE.U32.AND P3, PT, R2, 0x200, PT ;  /* 0x000002000200780c */ /* 0x000fe20003f66070 */
[----:B------:R-:W1:Y:S01]  /*3d20*/  LDS R9, [R5+0x800] ;  /* 0x0008000005097984 */ /* 0x000e620000000800 */
[----:B------:R-:W-:-:S03]  /*3d30*/  @P2 MOV R2, R24 ;  /* 0x0000001800022202 */ /* 0x000fc60000000f00 */
[----:B------:R-:W3:Y:S04]  /*3d40*/  LDS R6, [R5+0x200] ;  /* 0x0002000005067984 */ /* 0x000ee80000000800 */
[----:B------:R-:W2:Y:S04]  /*3d50*/  LDS R11, [R5+0xa00] ;  /* 0x000a0000050b7984 */ /* 0x000ea80000000800 */
[----:B------:R-:W4:Y:S04]  /*3d60*/  LDS R7, [R5+0x400] ;  /* 0x0004000005077984 */ /* 0x000f280000000800 */
[----:B------:R-:W4:Y:S04]  /*3d70*/  LDS R10, [R5+0xc00] ;  /* 0x000c0000050a7984 */ /* 0x000f280000000800 */
[----:B------:R-:W4:Y:S04]  /*3d80*/  LDS R8, [R5+0x600] ;  /* 0x0006000005087984 */ /* 0x000f280000000800 */
[----:B------:R-:W4:Y:S04]  /*3d90*/  LDS R13, [R5+0xe00] ;  /* 0x000e0000050d7984 */ /* 0x000f280000000800 */
[----:B------:R-:W4:Y:S04]  /*3da0*/  LDS R15, [R5+0x1000] ;  /* 0x00100000050f7984 */ /* 0x000f280000000800 */
[----:B------:R-:W4:Y:S04]  /*3db0*/  LDS R17, [R5+0x1200] ;  /* 0x0012000005117984 */ /* 0x000f280000000800 */
[----:B------:R-:W4:Y:S01]  /*3dc0*/  LDS R12, [R5+0x1400] ;  /* 0x00140000050c7984 */ /* 0x000f220000000800 */
[----:B0-----:R-:W-:-:S03]  /*3dd0*/  FADD.FTZ R4, RZ, R4 ;  /* 0x00000004ff047221 */ /* 0x001fc60000010000 */
[----:B------:R-:W0:Y:S01]  /*3de0*/  LDS R19, [R5+0x1600] ;  /* 0x0016000005137984 */ /* 0x000e220000000800 */
[----:B-1----:R-:W-:-:S03]  /*3df0*/  FADD.FTZ R4, R4, R9 ;  /* 0x0000000904047221 */ /* 0x002fc60000010000 */
[----:B------:R-:W1:Y:S01]  /*3e00*/  LDS R21, [R5+0x1800] ;  /* 0x0018000005157984 */ /* 0x000e620000000800 */
[----:B---3--:R-:W-:-:S03]  /*3e10*/  FADD.FTZ R6, RZ, R6 ;  /* 0x00000006ff067221 */ /* 0x008fc60000010000 */
[----:B------:R-:W3:Y:S01]  /*3e20*/  LDS R23, [R5+0x1a00] ;  /* 0x001a000005177984 */ /* 0x000ee20000000800 */
[----:B--2---:R-:W-:-:S03]  /*3e30*/  FADD.FTZ R6, R6, R11 ;  /* 0x0000000b06067221 */ /* 0x004fc60000010000 */
[----:B------:R-:W2:Y:S01]  /*3e40*/  LDS R14, [R5+0x1c00] ;  /* 0x001c0000050e7984 */ /* 0x000ea20000000800 */
[----:B----4-:R-:W-:-:S03]  /*3e50*/  FADD.FTZ R7, RZ, R7 ;  /* 0x00000007ff077221 */ /* 0x010fc60000010000 */
[----:B------:R-:W4:Y:S01]  /*3e60*/  LDS R25, [R5+0x1e00] ;  /* 0x001e000005197984 */ /* 0x000f220000000800 */
[----:B------:R-:W-:Y:S01]  /*3e70*/  FADD.FTZ R7, R7, R10 ;  /* 0x0000000a07077221 */ /* 0x000fe20000010000 */
[----:B------:R-:W-:Y:S01]  /*3e80*/  BAR.SYNC.DEFER_BLOCKING 0x0 ;  /* 0x0000000000007b1d */ /* 0x000fe20000010000 */
[----:B------:R-:W-:-:S04]  /*3e90*/  FADD.FTZ R8, RZ, R8 ;  /* 0x00000008ff087221 */ /* 0x000fc80000010000 */
[----:B------:R-:W-:Y:S01]  /*3ea0*/  FADD.FTZ R8, R8, R13 ;  /* 0x0000000d08087221 */ /* 0x000fe20000010000 */
[----:B------:R-:W-:Y:S01]  /*3eb0*/  FADD.FTZ R4, R4, R15 ;  /* 0x0000000f04047221 */ /* 0x000fe20000010000 */
[----:B------:R-:W-:Y:S01]  /*3ec0*/  FADD.FTZ R6, R6, R17 ;  /* 0x0000001106067221 */ /* 0x000fe20000010000 */
[----:B------:R-:W-:Y:S01]  /*3ed0*/  FADD.FTZ R7, R7, R12 ;  /* 0x0000000c07077221 */ /* 0x000fe20000010000 */
[----:B0-----:R-:W-:Y:S01]  /*3ee0*/  FADD.FTZ R8, R8, R19 ;  /* 0x0000001308087221 */ /* 0x001fe20000010000 */
[----:B------:R-:W-:Y:S01]  /*3ef0*/  STS.128 [R3], R28 ;  /* 0x0000001c03007388 */ /* 0x000fe20000000c00 */
[----:B-1----:R-:W-:-:S03]  /*3f00*/  FADD.FTZ R21, R4, R21 ;  /* 0x0000001504157221 */ /* 0x002fc60000010000 */
[----:B------:R-:W-:Y:S01]  /*3f10*/  STS.128 [R3+0x10], R32 ;  /* 0x0000102003007388 */ /* 0x000fe20000000c00 */
[----:B---3--:R-:W-:-:S03]  /*3f20*/  FADD.FTZ R23, R6, R23 ;  /* 0x0000001706177221 */ /* 0x008fc60000010000 */
[----:B------:R0:W-:Y:S01]  /*3f30*/  STS.128 [R3+0x400], R44 ;  /* 0x0004002c03007388 */ /* 0x0001e20000000c00 */
[----:B--2---:R-:W-:-:S03]  /*3f40*/  FADD.FTZ R9, R7, R14 ;  /* 0x0000000e07097221 */ /* 0x004fc60000010000 */
[----:B------:R-:W-:Y:S01]  /*3f50*/  STS.128 [R3+0x410], R48 ;  /* 0x0004103003007388 */ /* 0x000fe20000000c00 */
[----:B----4-:R-:W-:Y:S01]  /*3f60*/  FADD.FTZ R25, R8, R25 ;  /* 0x0000001908197221 */ /* 0x010fe20000010000 */
[----:B------:R-:W-:Y:S01]  /*3f70*/  BAR.SYNC.DEFER_BLOCKING 0x0 ;  /* 0x0000000000007b1d */ /* 0x000fe20000010000 */
[C---:B0-----:R-:W-:Y:S02]  /*3f80*/  IADD3.X R45, PT, PT, R43.reuse, UR19, RZ, P4, !PT ;  /* 0x000000132b2d7c10 */ /* 0x041fe4000a7fe4ff */
[----:B------:R-:W-:Y:S02]  /*3f90*/  IADD3.X R43, PT, PT, R43, UR17, RZ, P5, !PT ;  /* 0x000000112b2b7c10 */ /* 0x000fe4000affe4ff */
[----:B------:R-:W-:Y:S01]  /*3fa0*/  @P2 IADD3 R24, P4, PT, R24, 0x200, RZ ;  /* 0x0000020018182810 */ /* 0x000fe20007f9e0ff */
[----:B------:R-:W0:Y:S04]  /*3fb0*/  LDS R16, [R5] ;  /* 0x0000000005107984 */ /* 0x000e280000000800 */
[----:B------:R-:W1:Y:S04]  /*3fc0*/  LDS R27, [R5+0x800] ;  /* 0x00080000051b7984 */ /* 0x000e680000000800 */
[----:B------:R-:W2:Y:S04]  /*3fd0*/  LDS R37, [R5+0x1000] ;  /* 0x0010000005257984 */ /* 0x000ea80000000800 */
[----:B------:R-:W3:Y:S04]  /*3fe0*/  LDS R3, [R5+0x1800] ;  /* 0x0018000005037984 */ /* 0x000ee80000000800 */
        /* <DEDUP_REMOVED lines=11> */
[----:B--2---:R-:W-:-:S03]  /*40a0*/  FADD.FTZ R16, R16, R37 ;  /* 0x0000002510107221 */ /* 0x004fc60000010000 */
[----:B------:R-:W2:Y:S01]  /*40b0*/  LDS R11, [R5+0xe00] ;  /* 0x000e0000050b7984 */ /* 0x000ea20000000800 */
[----:B---3--:R-:W-:Y:S01]  /*40c0*/  FADD.FTZ R13, R16, R3 ;  /* 0x00000003100d7221 */ /* 0x008fe20000010000 */
[-C--:B------:R-:W-:Y:S02]  /*40d0*/  @P2 MOV R3, R45.reuse ;  /* 0x0000002d00032202 */ /* 0x080fe40000000f00 */
[----:B------:R-:W3:Y:S01]  /*40e0*/  LDS R10, [R5+0x1600] ;  /* 0x00160000050a7984 */ /* 0x000ee20000000800 */
[----:B----4-:R-:W-:Y:S01]  /*40f0*/  FADD.FTZ R0, RZ, R0 ;  /* 0x00000000ff007221 */ /* 0x010fe20000010000 */
[----:B------:R-:W-:Y:S02]  /*4100*/  @P2 IADD3.X R45, PT, PT, RZ, R45, RZ, P4, !PT ;  /* 0x0000002dff2d2210 */ /* 0x000fe400027fe4ff */
[----:B------:R-:W4:Y:S01]  /*4110*/  LDS R15, [R5+0x1e00] ;  /* 0x001e0000050f7984 */ /* 0x000f220000000800 */
[----:B------:R-:W-:-:S03]  /*4120*/  FADD.FTZ R0, R0, R29 ;  /* 0x0000001d00007221 */ /* 0x000fc60000010000 */
[----:B------:R0:W-:Y:S01]  /*4130*/  @P2 STG.E desc[UR6][R2.64], R13 ;  /* 0x0000000d02002986 */ /* 0x0001e2000c101906 */
[----:B------:R-:W-:Y:S01]  /*4140*/  FADD.FTZ R18, RZ, R18 ;  /* 0x00000012ff127221 */ /* 0x000fe20000010000 */
[----:B------:R-:W-:-:S03]  /*4150*/  FADD.FTZ R0, R0, R33 ;  /* 0x0000002100007221 */ /* 0x000fc60000010000 */
[----:B------:R-:W-:Y:S01]  /*4160*/  FADD.FTZ R18, R18, R31 ;  /* 0x0000001f12127221 */ /* 0x000fe20000010000 */
[----:B0-----:R-:W-:Y:S01]  /*4170*/  @P2 MOV R2, R22 ;  /* 0x0000001600022202 */ /* 0x001fe20000000f00 */
[----:B------:R-:W-:Y:S01]  /*4180*/  FADD.FTZ R39, R0, R39 ;  /* 0x0000002700277221 */ /* 0x000fe20000010000 */
[-C--:B------:R-:W-:Y:S02]  /*4190*/  @P2 MOV R3, R43.reuse ;  /* 0x0000002b00032202 */ /* 0x080fe40000000f00 */
[----:B------:R-:W-:Y:S01]  /*41a0*/  @P2 IADD3 R22, P5, PT, R22, 0x200, RZ ;  /* 0x0000020016162810 */ /* 0x000fe20007fbe0ff */
[----:B------:R-:W-:Y:S02]  /*41b0*/  FADD.FTZ R18, R18, R35 ;  /* 0x0000002312127221 */ /* 0x000fe40000010000 */
[----:B------:R0:W-:Y:S01]  /*41c0*/  @P2 STG.E desc[UR6][R2.64], R21 ;  /* 0x0000001502002986 */ /* 0x0001e2000c101906 */
[----:B------:R-:W-:Y:S01]  /*41d0*/  @P2 IADD3.X R43, PT, PT, RZ, R43, RZ, P5, !PT ;  /* 0x0000002bff2b2210 */ /* 0x000fe20002ffe4ff */
[----:B------:R-:W-:Y:S01]  /*41e0*/  FADD.FTZ R20, RZ, R20 ;  /* 0x00000014ff147221 */ /* 0x000fe20000010000 */
[----:B------:R-:W-:-:S02]  /*41f0*/  @P1 MOV R4, R22 ;  /* 0x0000001600041202 */ /* 0x000fc40000000f00 */
[----:B------:R-:W-:Y:S01]  /*4200*/  @P1 IADD3 R22, P4, PT, R22, 0x200, RZ ;  /* 0x0000020016161810 */ /* 0x000fe20007f9e0ff */
[----:B-1----:R-:W-:Y:S01]  /*4210*/  FADD.FTZ R41, R18, R41 ;  /* 0x0000002912297221 */ /* 0x002fe20000010000 */
[-C--:B------:R-:W-:Y:S02]  /*4220*/  @P1 MOV R5, R43.reuse ;  /* 0x0000002b00051202 */ /* 0x080fe40000000f00 */
[----:B------:R-:W-:Y:S01]  /*4230*/  @P1 IADD3.X R43, PT, PT, RZ, R43, RZ, P4, !PT ;  /* 0x0000002bff2b1210 */ /* 0x000fe200027fe4ff */
[----:B--2---:R-:W-:Y:S01]  /*4240*/  FADD.FTZ R11, R20, R11 ;  /* 0x0000000b140b7221 */ /* 0x004fe20000010000 */
[----:B------:R-:W-:Y:S02]  /*4250*/  @P0 MOV R6, R22 ;  /* 0x0000001600060202 */ /* 0x000fe40000000f00 */
[----:B0-----:R-:W-:Y:S01]  /*4260*/  @P1 MOV R2, R24 ;  /* 0x0000001800021202 */ /* 0x001fe20000000f00 */
[----:B---3--:R-:W-:Y:S01]  /*4270*/  FADD.FTZ R10, R11, R10 ;  /* 0x0000000a0b0a7221 */ /* 0x008fe20000010000 */
[----:B------:R-:W-:-:S02]  /*4280*/  @P1 IADD3 R24, P2, PT, R24, 0x200, RZ ;  /* 0x0000020018181810 */ /* 0x000fc40007f5e0ff */
[-C--:B------:R-:W-:Y:S01]  /*4290*/  @P1 MOV R3, R45.reuse ;  /* 0x0000002d00031202 */ /* 0x080fe20000000f00 */
[----:B----4-:R-:W-:Y:S01]  /*42a0*/  FADD.FTZ R15, R10, R15 ;  /* 0x0000000f0a0f7221 */ /* 0x010fe20000010000 */
[----:B------:R-:W-:Y:S02]  /*42b0*/  @P1 IADD3.X R45, PT, PT, RZ, R45, RZ, P2, !PT ;  /* 0x0000002dff2d1210 */ /* 0x000fe400017fe4ff */
[----:B------:R-:W-:Y:S01]  /*42c0*/  @P0 MOV R7, R43 ;  /* 0x0000002b00070202 */ /* 0x000fe20000000f00 */
[----:B------:R0:W-:Y:S01]  /*42d0*/  @P1 STG.E desc[UR6][R2.64], R39 ;  /* 0x0000002702001986 */ /* 0x0001e2000c101906 */
[----:B------:R-:W-:-:S03]  /*42e0*/  @P0 IADD3 R22, P4, PT, R22, 0x200, RZ ;  /* 0x0000020016160810 */ /* 0x000fc60007f9e0ff */
[----:B------:R1:W-:Y:S01]  /*42f0*/  @P1 STG.E desc[UR6][R4.64], R23 ;  /* 0x0000001704001986 */ /* 0x0003e2000c101906 */
[----:B------:R-:W-:Y:S02]  /*4300*/  @P0 IADD3.X R43, PT, PT, RZ, R43, RZ, P4, !PT ;  /* 0x0000002bff2b0210 */ /* 0x000fe400027fe4ff */
[----:B0-----:R-:W-:Y:S02]  /*4310*/  @P0 MOV R2, R24 ;  /* 0x0000001800020202 */ /* 0x001fe40000000f00 */
[-C--:B------:R-:W-:Y:S02]  /*4320*/  @P0 MOV R3, R45.reuse ;  /* 0x0000002d00030202 */ /* 0x080fe40000000f00 */
[----:B------:R-:W-:Y:S02]  /*4330*/  @P0 IADD3 R24, P2, PT, R24, 0x200, RZ ;  /* 0x0000020018180810 */ /* 0x000fe40007f5e0ff */
[----:B-1----:R-:W-:Y:S01]  /*4340*/  MOV R4, R22 ;  /* 0x0000001600047202 */ /* 0x002fe20000000f00 */
[----:B------:R0:W-:Y:S01]  /*4350*/  @P0 STG.E desc[UR6][R2.64], R41 ;  /* 0x0000002902000986 */ /* 0x0001e2000c101906 */
[----:B------:R-:W-:-:S02]  /*4360*/  @P0 IADD3.X R45, PT, PT, RZ, R45, RZ, P2, !PT ;  /* 0x0000002dff2d0210 */ /* 0x000fc400017fe4ff */
[----:B------:R-:W-:Y:S01]  /*4370*/  MOV R5, R43 ;  /* 0x0000002b00057202 */ /* 0x000fe20000000f00 */
[----:B------:R1:W-:Y:S01]  /*4380*/  @P0 STG.E desc[UR6][R6.64], R9 ;  /* 0x0000000906000986 */ /* 0x0003e2000c101906 */
[----:B0-----:R-:W-:Y:S02]  /*4390*/  MOV R2, R24 ;  /* 0x0000001800027202 */ /* 0x001fe40000000f00 */
[----:B------:R-:W-:Y:S01]  /*43a0*/  MOV R3, R45 ;  /* 0x0000002d00037202 */ /* 0x000fe20000000f00 */
[----:B------:R-:W-:Y:S06]  /*43b0*/  @!P3 EXIT ;  /* 0x000000000000b94d */ /* 0x000fec0003800000 */
[----:B------:R-:W-:Y:S04]  /*43c0*/  STG.E desc[UR6][R2.64], R15 ;  /* 0x0000000f02007986 */ /* 0x000fe8000c101906 */
[----:B------:R-:W-:Y:S01]  /*43d0*/  STG.E desc[UR6][R4.64], R25 ;  /* 0x0000001904007986 */ /* 0x000fe2000c101906 */
[----:B------:R-:W-:Y:S05]  /*43e0*/  EXIT ;  /* 0x000000000000794d */ /* 0x000fea0003800000 */
.L_x_9:
[----:B------:R-:W-:Y:S01]  /*43f0*/  HFMA2 R112, -RZ, RZ, 0, 5.9604644775390625e-08 ;  /* 0x00000001ff707431 */ /* 0x000fe200000001ff */
[----:B------:R-:W-:Y:S01]  /*4400*/  BSSY B1, `(.L_x_25) ;  /* 0x0000006000017945 */ /* 0x000fe20003800000 */
[----:B------:R-:W-:Y:S02]  /*4410*/  MOV R113, 0x1f ;  /* 0x0000001f00717802 */ /* 0x000fe40000000f00 */
[----:B------:R-:W-:-:S07]  /*4420*/  MOV R108, 0xffffffff ;  /* 0xffffffff006c7802 */ /* 0x000fce0000000f00 */
[----:B-----5:R-:W-:Y:S05]  /*4430*/  WARPSYNC.COLLECTIVE R108, `(.L_x_26) ;  /* 0x000000006c087348 */ /* 0x020fea0003c00000 */
[----:B------:R0:W1:Y:S02]  /*4440*/  SHFL.BFLY P5, R111, R109, R112, R113 ;  /* 0x0c0000706d6f7389 */ /* 0x00006400000a0071 */
[----:B01---5:R-:W-:Y:S05]  /*4450*/  ENDCOLLECTIVE ;  /* 0x000000000000791b */ /* 0x023fea0003800000 */
.L_x_26:
[----:B------:R-:W-:Y:S05]  /*4460*/  BSYNC B1 ;  /* 0x0000000000017941 */ /* 0x000fea0003800000 */
.L_x_25:
[----:B------:R-:W-:Y:S01]  /*4470*/  MOV R68, R111 ;  /* 0x0000006f00447202 */ /* 0x000fe20000000f00 */
[----:B------:R-:W-:Y:S01]  /*4480*/  HFMA2 R112, -RZ, RZ, 0, 5.9604644775390625e-08 ;  /* 0x00000001ff707431 */ /* 0x000fe200000001ff */
[----:B------:R-:W-:Y:S02]  /*4490*/  MOV R113, 0x1f ;  /* 0x0000001f00717802 */ /* 0x000fe40000000f00 */
[----:B------:R-:W-:Y:S01]  /*44a0*/  MOV R108, 0xffffffff ;  /* 0xffffffff006c7802 */ /* 0x000fe20000000f00 */
[----:B------:R-:W-:Y:S01]  /*44b0*/  FADD.FTZ R68, R68, R109 ;  /* 0x0000006d44447221 */ /* 0x000fe20000010000 */
[----:B------:R-:W-:-:S07]  /*44c0*/  MOV R109, R110 ;  /* 0x0000006e006d7202 */ /* 0x000fce0000000f00 */
[----:B------:R-:W-:Y:S05]  /*44d0*/  WARPSYNC.COLLECTIVE R108, `(.L_x_27) ;  /* 0x000000006c087348 */ /* 0x000fea0003c00000 */
[----:B------:R0:W1:Y:S02]  /*44e0*/  SHFL.BFLY P5, R111, R109, R112, R113 ;  /* 0x0c0000706d6f7389 */ /* 0x00006400000a0071 */
[----:B01----:R-:W-:Y:S05]  /*44f0*/  ENDCOLLECTIVE ;  /* 0x000000000000791b */ /* 0x003fea0003800000 */
.L_x_27:
[----:B------:R-:W-:Y:S01]  /*4500*/  MOV R109, R68 ;  /* 0x00000044006d7202 */ /* 0x000fe20000000f00 */
[----:B------:R-:W-:Y:S01]  /*4510*/  HFMA2 R112, -RZ, RZ, 0, 1.1920928955078125e-07 ;  /* 0x00000002ff707431 */ /* 0x000fe200000001ff */
[----:B------:R-:W-:-:S07]  /*4520*/  MOV R69, R111 ;  /* 0x0000006f00457202 */ /* 0x000fce0000000f00 */
[----:B------:R-:W-:Y:S05]  /*4530*/  WARPSYNC.COLLECTIVE R108, `(.L_x_28) ;  /* 0x000000006c087348 */ /* 0x000fea0003c00000 */
[----:B------:R0:W1:Y:S02]  /*4540*/  SHFL.BFLY P5, R111, R109, R112, R113 ;  /* 0x0c0000706d6f7389 */ /* 0x00006400000a0071 */
[----:B01----:R-:W-:Y:S05]  /*4550*/  ENDCOLLECTIVE ;  /* 0x000000000000791b */ /* 0x003fea0003800000 */
.L_x_28:
[----:B------:R-:W-:-:S05]  /*4560*/  FADD.FTZ R69, R69, R110 ;  /* 0x0000006e45457221 */ /* 0x000fca0000010000 */
[----:B------:R-:W-:Y:S02]  /*4570*/  MOV R109, R69 ;  /* 0x00000045006d7202 */ /* 0x000fe40000000f00 */
[----:B------:R-:W-:-:S07]  /*4580*/  MOV R71, R111 ;  /* 0x0000006f00477202 */ /* 0x000fce0000000f00 */
[----:B------:R-:W-:Y:S05]  /*4590*/  WARPSYNC.COLLECTIVE R108, `(.L_x_29) ;  /* 0x000000006c087348 */ /* 0x000fea0003c00000 */
[----:B------:R0:W1:Y:S02]  /*45a0*/  SHFL.BFLY P5, R111, R109, R112, R113 ;  /* 0x0c0000706d6f7389 */ /* 0x00006400000a0071 */
[----:B01----:R-:W-:Y:S05]  /*45b0*/  ENDCOLLECTIVE ;  /* 0x000000000000791b */ /* 0x003fea0003800000 */
.L_x_29:
[----:B------:R-:W-:-:S05]  /*45c0*/  FADD.FTZ R71, R68, R71 ;  /* 0x0000004744477221 */ /* 0x000fca0000010000 */
[----:B------:R-:W-:Y:S01]  /*45d0*/  MOV R109, R71 ;  /* 0x00000047006d7202 */ /* 0x000fe20000000f00 */
[----:B------:R-:W-:Y:S01]  /*45e0*/  HFMA2 R112, -RZ, RZ, 0, 2.384185791015625e-07 ;  /* 0x00000004ff707431 */ /* 0x000fe200000001ff */
[----:B------:R-:W-:-:S07]  /*45f0*/  MOV R70, R111 ;  /* 0x0000006f00467202 */ /* 0x000fce0000000f00 */
[----:B------:R-:W-:Y:S05]  /*4600*/  WARPSYNC.COLLECTIVE R108, `(.L_x_30) ;  /* 0x000000006c087348 */ /* 0x000fea0003c00000 */
[----:B------:R0:W1:Y:S02]  /*4610*/  SHFL.BFLY P5, R111, R109, R112, R113 ;  /* 0x0c0000706d6f7389 */ /* 0x00006400000a0071 */
[----:B01----:R-:W-:Y:S05]  /*4620*/  ENDCOLLECTIVE ;  /* 0x000000000000791b */ /* 0x003fea0003800000 */
.L_x_30:
[----:B------:R-:W-:-:S05]  /*4630*/  FADD.FTZ R70, R69, R70 ;  /* 0x0000004645467221 */ /* 0x000fca0000010000 */
[----:B------:R-:W-:Y:S02]  /*4640*/  MOV R109, R70 ;  /* 0x00000046006d7202 */ /* 0x000fe40000000f00 */
[----:B------:R-:W-:-:S07]  /*4650*/  MOV R72, R111 ;  /* 0x0000006f00487202 */ /* 0x000fce0000000f00 */
[----:B------:R-:W-:Y:S05]  /*4660*/  WARPSYNC.COLLECTIVE R108, `(.L_x_31) ;  /* 0x000000006c087348 */ /* 0x000fea0003c00000 */
[----:B------:R0:W1:Y:S02]  /*4670*/  SHFL.BFLY P5, R111, R109, R112, R113 ;  /* 0x0c0000706d6f7389 */ /* 0x00006400000a0071 */
[----:B01----:R-:W-:Y:S05]  /*4680*/  ENDCOLLECTIVE ;  /* 0x000000000000791b */ /* 0x003fea0003800000 */
.L_x_31:
[----:B------:R-:W-:-:S05]  /*4690*/  FADD.FTZ R72, R71, R72 ;  /* 0x0000004847487221 */ /* 0x000fca0000010000 */
[----:B------:R-:W-:Y:S01]  /*46a0*/  MOV R109, R72 ;  /* 0x00000048006d7202 */ /* 0x000fe20000000f00 */
[----:B------:R-:W-:Y:S01]  /*46b0*/  HFMA2 R112, -RZ, RZ, 0, 4.76837158203125e-07 ;  /* 0x00000008ff707431 */ /* 0x000fe200000001ff */
[----:B------:R-:W-:-:S07]  /*46c0*/  MOV R73, R111 ;  /* 0x0000006f00497202 */ /* 0x000fce0000000f00 */
[----:B------:R-:W-:Y:S05]  /*46d0*/  WARPSYNC.COLLECTIVE R108, `(.L_x_32) ;  /* 0x000000006c087348 */ /* 0x000fea0003c00000 */
[----:B------:R0:W1:Y:S02]  /*46e0*/  SHFL.BFLY P5, R111, R109, R112, R113 ;  /* 0x0c0000706d6f7389 */ /* 0x00006400000a0071 */
[----:B01----:R-:W-:Y:S05]  /*46f0*/  ENDCOLLECTIVE ;  /* 0x000000000000791b */ /* 0x003fea0003800000 */
.L_x_32:
[----:B------:R-:W-:-:S05]  /*4700*/  FADD.FTZ R73, R70, R73 ;  /* 0x0000004946497221 */ /* 0x000fca0000010000 */
[----:B------:R-:W-:Y:S02]  /*4710*/  MOV R109, R73 ;  /* 0x00000049006d7202 */ /* 0x000fe40000000f00 */
[----:B------:R-:W-:-:S07]  /*4720*/  MOV R75, R111 ;  /* 0x0000006f004b7202 */ /* 0x000fce0000000f00 */
[----:B------:R-:W-:Y:S05]  /*4730*/  WARPSYNC.COLLECTIVE R108, `(.L_x_33) ;  /* 0x000000006c087348 */ /* 0x000fea0003c00000 */
[----:B------:R0:W1:Y:S02]  /*4740*/  SHFL.BFLY P5, R111, R109, R112, R113 ;  /* 0x0c0000706d6f7389 */ /* 0x00006400000a0071 */
[----:B01----:R-:W-:Y:S05]  /*4750*/  ENDCOLLECTIVE ;  /* 0x000000000000791b */ /* 0x003fea0003800000 */
.L_x_33:
[----:B------:R-:W-:-:S05]  /*4760*/  FADD.FTZ R75, R72, R75 ;  /* 0x0000004b484b7221 */ /* 0x000fca0000010000 */
[----:B------:R-:W-:Y:S01]  /*4770*/  MOV R109, R75 ;  /* 0x0000004b006d7202 */ /* 0x000fe20000000f00 */
[----:B------:R-:W-:Y:S01]  /*4780*/  HFMA2 R112, -RZ, RZ, 0, 9.5367431640625e-07 ;  /* 0x00000010ff707431 */ /* 0x000fe200000001ff */
[----:B------:R-:W-:-:S07]  /*4790*/  MOV R74, R111 ;  /* 0x0000006f004a7202 */ /* 0x000fce0000000f00 */
[----:B------:R-:W-:Y:S05]  /*47a0*/  WARPSYNC.COLLECTIVE R108, `(.L_x_34) ;  /* 0x000000006c087348 */ /* 0x000fea0003c00000 */
[----:B------:R0:W1:Y:S02]  /*47b0*/  SHFL.BFLY P5, R111, R109, R112, R113 ;  /* 0x0c0000706d6f7389 */ /* 0x00006400000a0071 */
[----:B01----:R-:W-:Y:S05]  /*47c0*/  ENDCOLLECTIVE ;  /* 0x000000000000791b */ /* 0x003fea0003800000 */
.L_x_34:
[----:B------:R-:W-:-:S05]  /*47d0*/  FADD.FTZ R74, R73, R74 ;  /* 0x0000004a494a7221 */ /* 0x000fca0000010000 */
[----:B------:R-:W-:Y:S02]  /*47e0*/  MOV R109, R74 ;  /* 0x0000004a006d7202 */ /* 0x000fe40000000f00 */
[----:B------:R-:W-:-:S07]  /*47f0*/  MOV R68, R111 ;  /* 0x0000006f00447202 */ /* 0x000fce0000000f00 */
[----:B------:R-:W-:Y:S05]  /*4800*/  WARPSYNC.COLLECTIVE R108, `(.L_x_35) ;  /* 0x000000006c087348 */ /* 0x000fea0003c00000 */
[----:B------:R0:W1:Y:S02]  /*4810*/  SHFL.BFLY P5, R111, R109, R112, R113 ;  /* 0x0c0000706d6f7389 */ /* 0x00006400000a0071 */
[----:B01----:R-:W-:Y:S05]  /*4820*/  ENDCOLLECTIVE ;  /* 0x000000000000791b */ /* 0x003fea0003800000 */
.L_x_35:
[----:B------:R-:W-:Y:S01]  /*4830*/  MOV R69, R111 ;  /* 0x0000006f00457202 */ /* 0x000fe20000000f00 */
[----:B------:R-:W-:Y:S06]  /*4840*/  BRA `(.L_x_36) ;  /* 0xffffffd800187947 */ /* 0x000fec000383ffff */
.L_x_37:
[----:B------:R-:W-:-:S00]  /*4850*/  BRA `(.L_x_37) ;  /* 0xfffffffc00fc7947 */ /* 0x000fc0000383ffff */
[----:B------:R-:W-:-:S00]  /*4860*/  NOP ;  /* 0x0000000000007918 */ /* 0x000fc00000000000 */
        /* <DEDUP_REMOVED lines=9> */
.L_x_11148:


//--------------------- .text._ZN10layer_norm13ln_bwd_kernelINS_13Kernel_traitsI13__nv_bfloat16S2_S2_S2_fjLj512ELj1ELj4ELj1ELj16ENS_18Kernel_traits_baseILj512ES2_S2_S2_S2_fjLj128EEEEELb0ELb0ELb0ELb1EEEvNS_9BwdParamsE --------------------------
	.section	.text._ZN10layer_norm13ln_bwd_kernelINS_13Kernel_traitsI13__nv_bfloat16S2_S2_S2_fjLj512ELj1ELj4ELj1ELj16ENS_18Kernel_traits_baseILj512ES2_S2_S2_S2_fjLj128EEEEELb0ELb0ELb0ELb1EEEvNS_9BwdParamsE,"ax",@progbits
	.align	128
        .global         _ZN10layer_norm13ln_bwd_kernelINS_13Kernel_traitsI13__nv_bfloat16S2_S2_S2_fjLj512ELj1ELj4ELj1ELj16ENS_18Kernel_traits_baseILj512ES2_S2_S2_S2_fjLj128EEEEELb0ELb0ELb0ELb1EEEvNS_9BwdParamsE
        .type           _ZN10layer_norm13ln_bwd_kernelINS_13Kernel_traitsI13__nv_bfloat16S2_S2_S2_fjLj512ELj1ELj4ELj1ELj16ENS_18Kernel_traits_baseILj512ES2_S2_S2_S2_fjLj128EEEEELb0ELb0ELb0ELb1EEEvNS_9BwdParamsE,@function
        .size           _ZN10layer_norm13ln_bwd_kernelINS_13Kernel_traitsI13__nv_bfloat16S2_S2_S2_fjLj512ELj1ELj4ELj1ELj16ENS_18Kernel_traits_baseILj512ES2_S2_S2_S2_fjLj128EEEEELb0ELb0ELb0ELb1EEEvNS_9BwdParamsE,(.L_x_11149 - _ZN10layer_norm13ln_bwd_kernelINS_13Kernel_traitsI13__nv_bfloat16S2_S2_S2_fjLj512ELj1ELj4ELj1ELj16ENS_18Kernel_traits_baseILj512ES2_S2_S2_S2_fjLj128EEEEELb0ELb0ELb0ELb1EEEvNS_9BwdParamsE)
        .other          _ZN10layer_norm13ln_bwd_kernelINS_13Kernel_traitsI13__nv_bfloat16S2_S2_S2_fjLj512ELj1ELj4ELj1ELj16ENS_18Kernel_traits_baseILj512ES2_S2_S2_S2_fjLj128EEEEELb0ELb0ELb0ELb1EEEvNS_9BwdParamsE,@"STO_CUDA_ENTRY STV_DEFAULT"
_ZN10layer_norm13ln_bwd_kernelINS_13Kernel_traitsI13__nv_bfloat16S2_S2_S2_fjLj512ELj1ELj4ELj1ELj16ENS_18Kernel_traits_baseILj512ES2_S2_S2_S2_fjLj128EEEEELb0ELb0ELb0ELb1EEEvNS_9BwdParamsE:
.text._ZN10layer_norm13ln_bwd_kernelINS_13Kernel_traitsI13__nv_bfloat16S2_S2_S2_fjLj512ELj1ELj4ELj1ELj16ENS_18Kernel_traits_baseILj512ES2_S2_S2_S2_fjLj128EEEEELb0ELb0ELb0ELb1EEEvNS_9BwdParamsE:
[----:B------:R-:W-:Y:S01]  /*0000*/  LDC R1, c[0x0][0x37c] ;  /* 0x0000df00ff017b82 */ /* 0x000fe20000000800 */
[----:B------:R-:W0:Y:S07]  /*0010*/  S2R R0, SR_TID.X ;  /* 0x0000000000007919 */ /* 0x000e2e0000002100 */
[----:B------:R-:W1:Y:S01]  /*0020*/  S2UR UR5, SR_CTAID.X ;  /* 0x00000000000579c3 */ /* 0x000e620000002500 */
[----:B------:R-:W2:Y:S01]  /*0030*/  LDCU UR8, c[0x0][0x384] ;  /* 0x00007080ff0877ac */ /* 0x000ea20008000800 */
[----:B------:R-:W-:Y:S01]  /*0040*/  BSSY B0, `(.L_x_38) ;  /* 0x0000394000007945 */ /* 0x000fe20003800000 */
[----:B------:R-:W-:-:S02]  /*0050*/  CS2R R24, SRZ ;  /* 0x0000000000187805 */ /* 0x000fc4000001ff00 */
[----:B------:R-:W-:Y:S01]  /*0060*/  CS2R R26, SRZ ;  /* 0x00000000001a7805 */ /* 0x000fe2000001ff00 */
[----:B------:R-:W3:Y:S01]  /*0070*/  LDCU.64 UR6, c[0x0][0x358] ;  /* 0x00006b00ff0677ac */ /* 0x000ee20008000a00 */
[----:B------:R-:W-:Y:S02]  /*0080*/  CS2R R28, SRZ ;  /* 0x00000000001c7805 */ /* 0x000fe4000001ff00 */
[----:B------:R-:W-:Y:S02]  /*0090*/  CS2R R30, SRZ ;  /* 0x00000000001e7805 */ /* 0x000fe4000001ff00 */
[----:B------:R-:W-:Y:S01]  /*00a0*/  CS2R R4, SRZ ;  /* 0x0000000000047805 */ /* 0x000fe2000001ff00 */
[----:B------:R-:W4:Y:S01]  /*00b0*/  LDCU UR12, c[0x0][0x388] ;  /* 0x00007100ff0c77ac */ /* 0x000f220008000800 */
[----:B------:R-:W-:Y:S02]  /*00c0*/  CS2R R6, SRZ ;  /* 0x0000000000067805 */ /* 0x000fe4000001ff00 */
[----:B------:R-:W-:-:S02]  /*00d0*/  CS2R R8, SRZ ;  /* 0x0000000000087805 */ /* 0x000fc4000001ff00 */
[----:B------:R-:W-:Y:S01]  /*00e0*/  CS2R R10, SRZ ;  /* 0x00000000000a7805 */ /* 0x000fe2000001ff00 */
[----:B------:R-:W2:Y:S01]  /*00f0*/  LDCU UR13, c[0x0][0x400] ;  /* 0x00008000ff0d77ac */ /* 0x000ea20008000800 */
[----:B------:R-:W-:Y:S02]  /*0100*/  CS2R R12, SRZ ;  /* 0x00000000000c7805 */ /* 0x000fe4000001ff00 */
[----:B------:R-:W-:Y:S02]  /*0110*/  CS2R R14, SRZ ;  /* 0x00000000000e7805 */ /* 0x000fe4000001ff00 */
[----:B------:R-:W-:Y:S01]  /*0120*/  CS2R R32, SRZ ;  /* 0x0000000000207805 */ /* 0x000fe2000001ff00 */
[----:B------:R-:W2:Y:S01]  /*0130*/  LDCU.64 UR14, c[0x0][0x478] ;  /* 0x00008f00ff0e77ac */ /* 0x000ea20008000a00 */
[----:B------:R-:W-:Y:S02]  /*0140*/  CS2R R34, SRZ ;  /* 0x0000000000227805 */ /* 0x000fe4000001ff00 */
[----:B------:R-:W-:-:S02]  /*0150*/  CS2R R18, SRZ ;  /* 0x0000000000127805 */ /* 0x000fc4000001ff00 */
[----:B------:R-:W-:Y:S01]  /*0160*/  CS2R R16, SRZ ;  /* 0x0000000000107805 */ /* 0x000fe2000001ff00 */
[----:B------:R-:W3:Y:S01]  /*0170*/  LDCU.64 UR10, c[0x0][0x438] ;  /* 0x00008700ff0a77ac */ /* 0x000ee20008000a00 */
[----:B------:R-:W-:Y:S02]  /*0180*/  CS2R R22, SRZ ;  /* 0x0000000000167805 */ /* 0x000fe4000001ff00 */
[----:B------:R-:W-:Y:S01]  /*0190*/  CS2R R20, SRZ ;  /* 0x0000000000147805 */ /* 0x000fe2000001ff00 */
[----:B-1----:R-:W-:Y:S01]  /*01a0*/  USHF.L.U32 UR4, UR5, 0x2, URZ ;  /* 0x0000000205047899 */ /* 0x002fe200080006ff */
[----:B0-----:R-:W-:-:S05]  /*01b0*/  SHF.R.U32.HI R2, RZ, 0x5, R0 ;  /* 0x00000005ff027819 */ /* 0x001fca0000011600 */
[----:B------:R-:W-:-:S04]  /*01c0*/  LOP3.LUT R68, R2, UR4, RZ, 0xfc, !PT ;  /* 0x0000000402447c12 */ /* 0x000fc8000f8efcff */
[----:B--2---:R-:W-:-:S13]  /*01d0*/  ISETP.GE.AND P0, PT, R68, UR8, PT ;  /* 0x0000000844007c0c */ /* 0x004fda000bf06270 */
[----:B---34-:R-:W-:Y:S05]  /*01e0*/  @P0 BRA `(.L_x_39) ;  /* 0x0000003400e40947 */ /* 0x018fea0003800000 */
[----:B------:R-:W0:Y:S01]  /*01f0*/  LDC.64 R4, c[0x0][0x3d0] ;  /* 0x0000f400ff047b82 */ /* 0x000e220000000a00 */
[----:B------:R-:W-:Y:S01]  /*0200*/  LOP3.LUT R3, R0, 0x1f, RZ, 0xc0, !PT ;  /* 0x0000001f00037812 */ /* 0x000fe200078ec0ff */
[----:B------:R-:W1:Y:S06]  /*0210*/  LDCU.64 UR8, c[0x0][0x3e0] ;  /* 0x00007c00ff0877ac */ /* 0x000e6c0008000a00 */
[----:B------:R-:W2:Y:S01]  /*0220*/  LDC.U8 R65, c[0x0][0x410] ;  /* 0x00010400ff417b82 */ /* 0x000ea20000000000 */
[----:B0-----:R-:W-:-:S05]  /*0230*/  IMAD.WIDE.U32 R4, R3, 0x10, R4 ;  /* 0x0000001003047825 */ /* 0x001fca00078e0004 */
[----:B------:R-:W3:Y:S01]  /*0240*/  LDG.E.128 R32, desc[UR6][R4.64+0x200] ;  /* 0x0002000604207981 */ /* 0x000ee2000c1e1d00 */
[----:B-1----:R-:W-:Y:S01]  /*0250*/  ISETP.NE.U32.AND P0, PT, RZ, UR8, PT ;  /* 0x00000008ff007c0c */ /* 0x002fe2000bf05070 */
[----:B------:R-:W-:Y:S01]  /*0260*/  HFMA2 R66, -RZ, RZ, 0, 0 ;  /* 0x00000000ff427431 */ /* 0x000fe200000001ff */
[----:B------:R-:W-:Y:S01]  /*0270*/  BSSY B1, `(.L_x_40) ;  /* 0x0000350000017945 */ /* 0x000fe20003800000 */
[----:B------:R0:W5:Y:S01]  /*0280*/  LDG.E.128 R36, desc[UR6][R4.64] ;  /* 0x0000000604247981 */ /* 0x000162000c1e1d00 */
[----:B------:R-:W-:Y:S02]  /*0290*/  ISETP.NE.AND.EX P0, PT, RZ, UR9, PT, P0 ;  /* 0x00000009ff007c0c */ /* 0x000fe4000bf05300 */
[----:B------:R-:W-:Y:S02]  /*02a0*/  CS2R R62, SRZ ;  /* 0x00000000003e7805 */ /* 0x000fe4000001ff00 */
[----:B------:R-:W-:Y:S02]  /*02b0*/  MOV R64, RZ ;  /* 0x000000ff00407202 */ /* 0x000fe40000000f00 */
[----:B------:R-:W-:-:S02]  /*02c0*/  CS2R R2, SRZ ;  /* 0x0000000000027805 */ /* 0x000fc4000001ff00 */
[----:B------:R-:W-:Y:S02]  /*02d0*/  CS2R R6, SRZ ;  /* 0x0000000000067805 */ /* 0x000fe4000001ff00 */
[----:B------:R-:W-:Y:S02]  /*02e0*/  CS2R R8, SRZ ;  /* 0x0000000000087805 */ /* 0x000fe4000001ff00 */
[----:B------:R-:W-:Y:S02]  /*02f0*/  CS2R R10, SRZ ;  /* 0x00000000000a7805 */ /* 0x000fe4000001ff00 */
[----:B------:R-:W-:Y:S02]  /*0300*/  CS2R R12, SRZ ;  /* 0x00000000000c7805 */ /* 0x000fe4000001ff00 */
[----:B------:R-:W-:Y:S02]  /*0310*/  CS2R R14, SRZ ;  /* 0x00000000000e7805 */ /* 0x000fe4000001ff00 */
[----:B0-----:R-:W-:-:S02]  /*0320*/  CS2R R4, SRZ ;  /* 0x0000000000047805 */ /* 0x001fc4000001ff00 */
[----:B------:R-:W-:Y:S02]  /*0330*/  CS2R R16, SRZ ;  /* 0x0000000000107805 */ /* 0x000fe4000001ff00 */
[----:B------:R-:W-:Y:S02]  /*0340*/  CS2R R18, SRZ ;  /* 0x0000000000127805 */ /* 0x000fe4000001ff00 */
[----:B------:R-:W-:Y:S02]  /*0350*/  CS2R R20, SRZ ;  /* 0x0000000000147805 */ /* 0x000fe4000001ff00 */
[----:B------:R-:W-:Y:S02]  /*0360*/  CS2R R22, SRZ ;  /* 0x0000000000167805 */ /* 0x000fe4000001ff00 */
[----:B------:R-:W-:Y:S02]  /*0370*/  CS2R R56, SRZ ;  /* 0x0000000000387805 */ /* 0x000fe4000001ff00 */
[----:B------:R-:W-:-:S02]  /*0380*/  CS2R R58, SRZ ;  /* 0x00000000003a7805 */ /* 0x000fc4000001ff00 */
[----:B------:R-:W-:Y:S02]  /*0390*/  CS2R R60, SRZ ;  /* 0x00000000003c7805 */ /* 0x000fe4000001ff00 */
[----:B--23--:R-:W-:-:S07]  /*03a0*/  PRMT R67, R35, 0x7632, R67 ;  /* 0x0000763223437816 */ /* 0x00cfce0000000043 */
.L_x_48:
[----:B------:R-:W0:Y:S08]  /*03b0*/  @P0 LDC.64 R42, c[0x0][0x3e0] ;  /* 0x0000f800ff2a0b82 */ /* 0x000e300000000a00 */
[----:B------:R-:W1:Y:S08]  /*03c0*/  LDC.64 R40, c[0x0][0x3c0] ;  /* 0x0000f000ff287b82 */ /* 0x000e700000000a00 */
[----:B------:R-:W2:Y:S01]  /*03d0*/  LDC.64 R72, c[0x0][0x3c8] ;  /* 0x0000f200ff487b82 */ /* 0x000ea20000000a00 */
[----:B0-----:R-:W-:-:S06]  /*03e0*/  @P0 IMAD.WIDE R42, R68, 0x2, R42 ;  /* 0x00000002442a0825 */ /* 0x001fcc00078e022a */
[----:B------:R-:W3:Y:S01]  /*03f0*/  @P0 LDG.E.U16 R42, desc[UR6][R42.64] ;  /* 0x000000062a2a0981 */ /* 0x000ee2000c1e1500 */
[----:B-1----:R-:W-:-:S06]  /*0400*/  IMAD.WIDE R40, R68, 0x4, R40 ;  /* 0x0000000444287825 */ /* 0x002fcc00078e0228 */
[----:B------:R-:W4:Y:S01]  /*0410*/  LDG.E R40, desc[UR6][R40.64] ;  /* 0x0000000628287981 */ /* 0x000f22000c1e1900 */
[----:B------:R-:W-:Y:S01]  /*0420*/  ISETP.NE.U32.AND P1, PT, RZ, UR10, PT ;  /* 0x0000000aff007c0c */ /* 0x000fe2000bf25070 */
[----:B------:R-:W-:-:S03]  /*0430*/  IMAD R44, R68, UR12, RZ ;  /* 0x0000000c442c7c24 */ /* 0x000fc6000f8e02ff */
[----:B------:R-:W-:Y:S02]  /*0440*/  ISETP.NE.AND.EX P1, PT, RZ, UR11, PT, P1 ;  /* 0x0000000bff007c0c */ /* 0x000fe4000bf25310 */
[----:B------:R-:W-:Y:S01]  /*0450*/  SHF.R.S32.HI R45, RZ, 0x1f, R44 ;  /* 0x0000001fff2d7819 */ /* 0x000fe2000001142c */
[----:B--2---:R-:W-:Y:S01]  /*0460*/  IMAD.WIDE R72, R68, 0x4, R72 ;  /* 0x0000000444487825 */ /* 0x004fe200078e0248 */
[----:B------:R-:W-:Y:S02]  /*0470*/  ISETP.NE.AND P2, PT, R65, RZ, PT ;  /* 0x000000ff4100720c */ /* 0x000fe40003f45270 */
[----:B------:R-:W-:Y:S02]  /*0480*/  LEA.HI R45, R45, R44, RZ, 0x3 ;  /* 0x0000002c2d2d7211 */ /* 0x000fe400078f18ff */
[----:B------:R-:W-:Y:S01]  /*0490*/  LOP3.LUT R44, R0, 0x1f, RZ, 0xc0, !PT ;  /* 0x0000001f002c7812 */ /* 0x000fe200078ec0ff */
[----:B-----5:R4:W5:Y:S01]  /*04a0*/  LDG.E R72, desc[UR6][R72.64] ;  /* 0x0000000648487981 */ /* 0x020962000c1e1900 */
[----:B------:R-:W-:-:S02]  /*04b0*/  MOV R69, 0x3f800000 ;  /* 0x3f80000000457802 */ /* 0x000fc40000000f00 */
[----:B------:R-:W-:Y:S02]  /*04c0*/  LEA.HI.SX32 R71, R45, R44, 0x1d ;  /* 0x0000002c2d477211 */ /* 0x000fe400078feaff */
[----:B---3--:R-:W-:Y:S02]  /*04d0*/  @P0 SHF.L.U32 R69, R42, 0x10, RZ ;  /* 0x000000102a450819 */ /* 0x008fe400000006ff */
[----:B----4-:R-:W-:Y:S01]  /*04e0*/  FSEL R73, R40, RZ, !P2 ;  /* 0x000000ff28497208 */ /* 0x010fe20005000000 */
[----:B------:R-:W-:Y:S06]  /*04f0*/  @P1 BRA `(.L_x_41) ;  /* 0x0000000800cc1947 */ /* 0x000fec0003800000 */
[----:B------:R-:W0:Y:S01]  /*0500*/  LDC.64 R44, c[0x0][0x3a8] ;  /* 0x0000ea00ff2c7b82 */ /* 0x000e220000000a00 */
[----:B------:R-:W-:-:S07]  /*0510*/  IADD3 R70, PT, PT, R71, 0x20, RZ ;  /* 0x0000002047467810 */ /* 0x000fce0007ffe0ff */
[----:B------:R-:W1:Y:S01]  /*0520*/  LDC.64 R52, c[0x0][0x428] ;  /* 0x00010a00ff347b82 */ /* 0x000e620000000a00 */
[----:B0-----:R-:W-:-:S04]  /*0530*/  IMAD.WIDE.U32 R40, R71, 0x10, R44 ;  /* 0x0000001047287825 */ /* 0x001fc800078e002c */
[C---:B------:R-:W-:Y:S02]  /*0540*/  IMAD.WIDE.U32 R44, R70.reuse, 0x10, R44 ;  /* 0x00000010462c7825 */ /* 0x040fe400078e002c */
[----:B------:R-:W2:Y:S02]  /*0550*/  LDG.E.128 R40, desc[UR6][R40.64] ;  /* 0x0000000628287981 */ /* 0x000ea4000c1e1d00 */
[--C-:B-1----:R-:W-:Y:S02]  /*0560*/  IMAD.WIDE.U32 R48, R71, 0x10, R52.reuse ;  /* 0x0000001047307825 */ /* 0x102fe400078e0034 */
[----:B------:R-:W3:Y:S02]  /*0570*/  LDG.E.128 R44, desc[UR6][R44.64] ;  /* 0x000000062c2c7981 */ /* 0x000ee4000c1e1d00 */
[----:B------:R-:W-:Y:S02]  /*0580*/  IMAD.WIDE.U32 R52, R70, 0x10, R52 ;  /* 0x0000001046347825 */ /* 0x000fe400078e0034 */
[----:B------:R-:W4:Y:S04]  /*0590*/  LDG.E.128 R48, desc[UR6][R48.64] ;  /* 0x0000000630307981 */ /* 0x000f28000c1e1d00 */
[----:B------:R-:W4:Y:S01]  /*05a0*/  LDG.E.128 R52, desc[UR6][R52.64] ;  /* 0x0000000634347981 */ /* 0x000f22000c1e1d00 */
[----:B------:R-:W-:-:S04]  /*05b0*/  PRMT R98, R36, 0x7632, R98 ;  /* 0x0000763224627816 */ /* 0x000fc80000000062 */
[----:B------:R-:W-:Y:S02]  /*05c0*/  SHF.L.U32 R98, R98, 0x10, RZ ;  /* 0x0000001062627819 */ /* 0x000fe400000006ff */
[C---:B--2---:R-:W-:Y:S02]  /*05d0*/  PRMT R74, R40.reuse, 0x7632, R74 ;  /* 0x00007632284a7816 */ /* 0x044fe4000000004a */
[----:B------:R-:W-:Y:S02]  /*05e0*/  SHF.L.U32 R76, R40, 0x10, RZ ;  /* 0x00000010284c7819 */ /* 0x000fe400000006ff */
[C---:B------:R-:W-:Y:S02]  /*05f0*/  SHF.L.U32 R40, R41.reuse, 0x10, RZ ;  /* 0x0000001029287819 */ /* 0x040fe400000006ff */
[----:B------:R-:W-:Y:S01]  /*0600*/  PRMT R75, R41, 0x7632, R75 ;  /* 0x00007632294b7816 */ /* 0x000fe2000000004b */
[----:B------:R-:W-:Y:S01]  /*0610*/  FADD.FTZ R93, -R73, R76 ;  /* 0x0000004c495d7221 */ /* 0x000fe20000010100 */
[----:B---3--:R-:W-:Y:S01]  /*0620*/  PRMT R79, R45, 0x7632, R79 ;  /* 0x000076322d4f7816 */ /* 0x008fe2000000004f */
[----:B------:R-:W-:Y:S01]  /*0630*/  FADD.FTZ R89, -R73, R40 ;  /* 0x0000002849597221 */ /* 0x000fe20000010100 */
[----:B------:R-:W-:-:S02]  /*0640*/  SHF.L.U32 R40, R75, 0x10, RZ ;  /* 0x000000104b287819 */ /* 0x000fc400000006ff */
[----:B------:R-:W-:Y:S01]  /*0650*/  PRMT R41, R42, 0x7632, R41 ;  /* 0x000076322a297816 */ /* 0x000fe20000000029 */
[----:B-----5:R-:W-:Y:S01]  /*0660*/  FMUL.FTZ R96, R72, R89 ;  /* 0x0000005948607220 */ /* 0x020fe20000410000 */
[----:B------:R-:W-:Y:S01]  /*0670*/  SHF.L.U32 R74, R74, 0x10, RZ ;  /* 0x000000104a4a7819 */ /* 0x000fe200000006ff */
[----:B------:R-:W-:Y:S01]  /*0680*/  FADD.FTZ R91, -R73, R40 ;  /* 0x00000028495b7221 */ /* 0x000fe20000010100 */
[----:B------:R-:W-:Y:S02]  /*0690*/  SHF.L.U32 R92, R42, 0x10, RZ ;  /* 0x000000102a5c7819 */ /* 0x000fe400000006ff */
[----:B------:R-:W-:Y:S01]  /*06a0*/  PRMT R77, R43, 0x7632, R77 ;  /* 0x000076322b4d7816 */ /* 0x000fe2000000004d */
[----:B------:R-:W-:Y:S01]  /*06b0*/  FADD.FTZ R123, -R73, R74 ;  /* 0x0000004a497b7221 */ /* 0x000fe20000010100 */
[----:B------:R-:W-:Y:S01]  /*06c0*/  SHF.L.U32 R88, R43, 0x10, RZ ;  /* 0x000000102b587819 */ /* 0x000fe200000006ff */
[----:B------:R-:W-:Y:S01]  /*06d0*/  FADD.FTZ R92, -R73, R92 ;  /* 0x0000005c495c7221 */ /* 0x000fe20000010100 */
[----:B------:R-:W-:Y:S01]  /*06e0*/  SHF.L.U32 R76, R79, 0x10, RZ ;  /* 0x000000104f4c7819 */ /* 0x000fe200000006ff */
[----:B------:R-:W-:Y:S01]  /*06f0*/  FMUL.FTZ R91, R72, R91 ;  /* 0x0000005b485b7220 */ /* 0x000fe20000410000 */
[----:B------:R-:W-:Y:S01]  /*0700*/  PRMT R43, R44, 0x7632, R43 ;  /* 0x000076322c2b7816 */ /* 0x000fe2000000002b */
[----:B------:R-:W-:Y:S01]  /*0710*/  FMUL.FTZ R92, R72, R92 ;  /* 0x0000005c485c7220 */ /* 0x000fe20000410000 */
[----:B------:R-:W-:Y:S01]  /*0720*/  SHF.L.U32 R42, R41, 0x10, RZ ;  /* 0x00000010292a7819 */ /* 0x000fe200000006ff */
[C---:B------:R-:W-:Y:S01]  /*0730*/  FADD.FTZ R75, -R73.reuse, R76 ;  /* 0x0000004c494b7221 */ /* 0x040fe20000010100 */
[C---:B----4-:R-:W-:Y:S01]  /*0740*/  PRMT R104, R48.reuse, 0x7632, R104 ;  /* 0x0000763230687816 */ /* 0x050fe20000000068 */
[C---:B------:R-:W-:Y:S01]  /*0750*/  FADD.FTZ R88, -R73.reuse, R88 ;  /* 0x0000005849587221 */ /* 0x040fe20000010100 */
[----:B------:R-:W-:Y:S01]  /*0760*/  SHF.L.U32 R41, R48, 0x10, RZ ;  /* 0x0000001030297819 */ /* 0x000fe200000006ff */
[----:B------:R-:W-:Y:S01]  /*0770*/  FADD.FTZ R87, -R73, R42 ;  /* 0x0000002a49577221 */ /* 0x000fe20000010100 */
[----:B------:R-:W-:Y:S01]  /*0780*/  SHF.L.U32 R40, R36, 0x10, RZ ;  /* 0x0000001024287819 */ /* 0x000fe200000006ff */
[C---:B------:R-:W-:Y:S01]  /*0790*/  FMUL.FTZ R88, R72.reuse, R88 ;  /* 0x0000005848587220 */ /* 0x040fe20000410000 */
[----:B------:R-:W-:Y:S01]  /*07a0*/  SHF.L.U32 R80, R45, 0x10, RZ ;  /* 0x000000102d507819 */ /* 0x000fe200000006ff */
[----:B------:R-:W-:Y:S01]  /*07b0*/  FMUL.FTZ R87, R72, R87 ;  /* 0x0000005748577220 */ /* 0x000fe20000410000 */
[----:B------:R-:W-:Y:S01]  /*07c0*/  PRMT R45, R46, 0x7632, R45 ;  /* 0x000076322e2d7816 */ /* 0x000fe2000000002d */
[----:B------:R-:W-:Y:S01]  /*07d0*/  FMUL.FTZ R107, R40, R41 ;  /* 0x00000029286b7220 */ /* 0x000fe20000410000 */
[----:B------:R-:W-:Y:S01]  /*07e0*/  SHF.L.U32 R82, R46, 0x10, RZ ;  /* 0x000000102e527819 */ /* 0x000fe200000006ff */
[C---:B------:R-:W-:Y:S01]  /*07f0*/  FMUL.FTZ R40, R72.reuse, R93 ;  /* 0x0000005d48287220 */ /* 0x040fe20000410000 */
[----:B------:R-:W-:Y:S01]  /*0800*/  PRMT R102, R49, 0x7632, R102 ;  /* 0x0000763231667816 */ /* 0x000fe20000000066 */
[----:B------:R-:W-:Y:S01]  /*0810*/  FMUL.FTZ R93, R72, R123 ;  /* 0x0000007b485d7220 */ /* 0x000fe20000410000 */
[----:B------:R-:W-:Y:S01]  /*0820*/  SHF.L.U32 R46, R43, 0x10, RZ ;  /* 0x000000102b2e7819 */ /* 0x000fe200000006ff */
[----:B------:R-:W-:Y:S01]  /*0830*/  FADD.FTZ R83, -R73, R80 ;  /* 0x0000005049537221 */ /* 0x000fe20000010100 */
[----:B------:R-:W-:Y:S01]  /*0840*/  SHF.L.U32 R49, R49, 0x10, RZ ;  /* 0x0000001031317819 */ /* 0x000fe200000006ff */
[----:B------:R-:W-:Y:S01]  /*0850*/  FADD.FTZ R81, -R73, R82 ;  /* 0x0000005249517221 */ /* 0x000fe20000010100 */
[----:B------:R-:W-:Y:S01]  /*0860*/  SHF.L.U32 R74, R37, 0x10, RZ ;  /* 0x00000010254a7819 */ /* 0x000fe200000006ff */
[----:B------:R-:W-:Y:S01]  /*0870*/  FADD.FTZ R79, -R73, R46 ;  /* 0x0000002e494f7221 */ /* 0x000fe20000010100 */
[----:B------:R-:W-:Y:S01]  /*0880*/  SHF.L.U32 R43, R50, 0x10, RZ ;  /* 0x00000010322b7819 */ /* 0x000fe200000006ff */
[----:B------:R-:W-:Y:S01]  /*0890*/  FMUL.FTZ R110, R40, R41 ;  /* 0x00000029286e7220 */ /* 0x000fe20000410000 */
[----:B------:R-:W-:Y:S01]  /*08a0*/  SHF.L.U32 R76, R38, 0x10, RZ ;  /* 0x00000010264c7819 */ /* 0x000fe200000006ff */
[----:B------:R-:W-:Y:S01]  /*08b0*/  FMUL.FTZ R105, R74, R49 ;  /* 0x000000314a697220 */ /* 0x000fe20000410000 */
[----:B------:R-:W-:Y:S01]  /*08c0*/  SHF.L.U32 R104, R104, 0x10, RZ ;  /* 0x0000001068687819 */ /* 0x000fe200000006ff */
[----:B------:R-:W-:Y:S01]  /*08d0*/  FADD.FTZ R74, RZ, R107 ;  /* 0x0000006bff4a7221 */ /* 0x000fe20000010000 */
[----:B------:R-:W-:Y:S01]  /*08e0*/  PRMT R119, R54, 0x7632, R119 ;  /* 0x0000763236777816 */ /* 0x000fe20000000077 */
[----:B------:R-:W-:Y:S01]  /*08f0*/  FMUL.FTZ R103, R76, R43 ;  /* 0x0000002b4c677220 */ /* 0x000fe20000410000 */
[----:B------:R-:W-:Y:S01]  /*0900*/  SHF.L.U32 R115, R54, 0x10, RZ ;  /* 0x0000001036737819 */ /* 0x000fe200000006ff */
[----:B------:R-:W-:Y:S01]  /*0910*/  FMUL.FTZ R98, R98, R104 ;  /* 0x0000006862627220 */ /* 0x000fe20000410000 */
[C---:B------:R-:W-:Y:S01]  /*0920*/  PRMT R54, R55.reuse, 0x7632, R54 ;  /* 0x0000763237367816 */ /* 0x040fe20000000036 */
[----:B------:R-:W-:Y:S01]  /*0930*/  FFMA.FTZ R76, R40, R107, RZ ;  /* 0x0000006b284c7223 */ /* 0x000fe200000100ff */
[----:B------:R-:W-:Y:S01]  /*0940*/  SHF.L.U32 R121, R55, 0x10, RZ ;  /* 0x0000001037797819 */ /* 0x000fe200000006ff */
[----:B------:R-:W-:Y:S01]  /*0950*/  FADD.FTZ R74, R74, R98 ;  /* 0x000000624a4a7221 */ /* 0x000fe20000010000 */
[----:B------:R-:W-:Y:S01]  /*0960*/  SHF.L.U32 R78, R44, 0x10, RZ ;  /* 0x000000102c4e7819 */ /* 0x000fe200000006ff */
[----:B------:R-:W-:Y:S01]  /*0970*/  FFMA.FTZ R89, R93, R98, R76 ;  /* 0x000000625d597223 */ /* 0x000fe2000001004c */
[----:B------:R-:W-:Y:S01]  /*0980*/  PRMT R55, R37, 0x7632, R55 ;  /* 0x0000763225377816 */ /* 0x000fe20000000037 */
[----:B------:R-:W-:Y:S01]  /*0990*/  FMUL.FTZ R112, R96, R49 ;  /* 0x0000003160707220 */ /* 0x000fe20000410000 */
[----:B------:R-:W-:Y:S01]  /*09a0*/  SHF.L.U32 R102, R102, 0x10, RZ ;  /* 0x0000001066667819 */ /* 0x000fe200000006ff */
[----:B------:R-:W-:Y:S01]  /*09b0*/  FADD.FTZ R85, -R73, R78 ;  /* 0x0000004e49557221 */ /* 0x000fe20000010100 */
[----:B------:R-:W-:Y:S01]  /*09c0*/  SHF.L.U32 R55, R55, 0x10, RZ ;  /* 0x0000001037377819 */ /* 0x000fe200000006ff */
[----:B------:R-:W-:Y:S01]  /*09d0*/  FMUL.FTZ R108, R92, R43 ;  /* 0x0000002b5c6c7220 */ /* 0x000fe20000410000 */
[----:B------:R-:W-:Y:S01]  /*09e0*/  SHF.L.U32 R78, R45, 0x10, RZ ;  /* 0x000000102d4e7819 */ /* 0x000fe200000006ff */
[----:B------:R-:W-:Y:S01]  /*09f0*/  FMUL.FTZ R116, R93, R104 ;  /* 0x000000685d747220 */ /* 0x000fe20000410000 */
[C---:B------:R-:W-:Y:S01]  /*0a00*/  PRMT R113, R52.reuse, 0x7632, R113 ;  /* 0x0000763234717816 */ /* 0x040fe20000000071 */
[-C--:B------:R-:W-:Y:S01]  /*0a10*/  FMUL.FTZ R94, R55, R102.reuse ;  /* 0x00000066375e7220 */ /* 0x080fe20000410000 */
[----:B------:R-:W-:Y:S01]  /*0a20*/  SHF.L.U32 R45, R52, 0x10, RZ ;  /* 0x00000010342d7819 */ /* 0x000fe200000006ff */
[----:B------:R-:W-:Y:S01]  /*0a30*/  FADD.FTZ R55, R74, R105 ;  /* 0x000000694a377221 */ /* 0x000fe20000010000 */
[C---:B------:R-:W-:Y:S01]  /*0a40*/  PRMT R117, R53.reuse, 0x7632, R117 ;  /* 0x0000763235757816 */ /* 0x040fe20000000075 */
[----:B------:R-:W-:Y:S01]  /*0a50*/  FMUL.FTZ R74, R72, R75 ;  /* 0x0000004b484a7220 */ /* 0x000fe20000410000 */
[----:B------:R-:W-:Y:S01]  /*0a60*/  SHF.L.U32 R109, R53, 0x10, RZ ;  /* 0x00000010356d7819 */ /* 0x000fe200000006ff */
[----:B------:R-:W-:Y:S01]  /*0a70*/  FMUL.FTZ R118, R91, R102 ;  /* 0x000000665b767220 */ /* 0x000fe20000410000 */
[----:B------:R-:W-:-:S02]  /*0a80*/  PRMT R100, R50, 0x7632, R100 ;  /* 0x0000763232647816 */ /* 0x000fc40000000064 */
[----:B------:R-:W-:Y:S02]  /*0a90*/  PRMT R53, R38, 0x7632, R53 ;  /* 0x0000763226357816 */ /* 0x000fe40000000035 */
[----:B------:R-:W-:Y:S02]  /*0aa0*/  SHF.L.U32 R52, R35, 0x10, RZ ;  /* 0x0000001023347819 */ /* 0x000fe400000006ff */
[----:B------:R-:W-:Y:S01]  /*0ab0*/  SHF.L.U32 R123, R54, 0x10, RZ ;  /* 0x00000010367b7819 */ /* 0x000fe200000006ff */
[----:B------:R-:W-:Y:S01]  /*0ac0*/  FFMA.FTZ R54, R96, R105, R89 ;  /* 0x0000006960367223 */ /* 0x000fe20000010059 */
[----:B------:R-:W-:Y:S01]  /*0ad0*/  PRMT R84, R47, 0x7632, R84 ;  /* 0x000076322f547816 */ /* 0x000fe20000000054 */
[----:B------:R-:W-:Y:S01]  /*0ae0*/  FMUL.FTZ R89, R52, R121 ;  /* 0x0000007934597220 */ /* 0x000fe20000410000 */
[----:B------:R-:W-:Y:S01]  /*0af0*/  SHF.L.U32 R53, R53, 0x10, RZ ;  /* 0x0000001035357819 */ /* 0x000fe200000006ff */
[----:B------:R-:W-:Y:S01]  /*0b00*/  FADD.FTZ R52, R55, R94 ;  /* 0x0000005e37347221 */ /* 0x000fe20000010000 */
[----:B------:R-:W-:Y:S01]  /*0b10*/  SHF.L.U32 R100, R100, 0x10, RZ ;  /* 0x0000001064647819 */ /* 0x000fe200000006ff */
[----:B------:R-:W-:Y:S01]  /*0b20*/  FFMA.FTZ R55, R91, R94, R54 ;  /* 0x0000005e5b377223 */ /* 0x000fe20000010036 */
[----:B------:R-:W-:Y:S01]  /*0b30*/  SHF.L.U32 R86, R47, 0x10, RZ ;  /* 0x000000102f567819 */ /* 0x000fe200000006ff */
[----:B------:R-:W-:Y:S01]  /*0b40*/  FADD.FTZ R47, -R73, R78 ;  /* 0x0000004e492f7221 */ /* 0x000fe20000010100 */
[----:B------:R-:W-:Y:S01]  /*0b50*/  SHF.L.U32 R44, R77, 0x10, RZ ;  /* 0x000000104d2c7819 */ /* 0x000fe200000006ff */
[----:B------:R-:W-:Y:S01]  /*0b60*/  FMUL.FTZ R90, R53, R100 ;  /* 0x00000064355a7220 */ /* 0x000fe20000410000 */
[----:B------:R-:W-:Y:S01]  /*0b70*/  SHF.L.U32 R84, R84, 0x10, RZ ;  /* 0x0000001054547819 */ /* 0x000fe200000006ff */
[----:B------:R-:W-:Y:S01]  /*0b80*/  FADD.FTZ R53, R52, R103 ;  /* 0x0000006734357221 */ /* 0x000fe20000010000 */
[----:B------:R-:W-:Y:S01]  /*0b90*/  PRMT R111, R51, 0x7632, R111 ;  /* 0x00007632336f7816 */ /* 0x000fe2000000006f */
[----:B------:R-:W-:Y:S01]  /*0ba0*/  FADD.FTZ R77, -R73, R86 ;  /* 0x00000056494d7221 */ /* 0x000fe20000010100 */
[----:B------:R-:W-:Y:S01]  /*0bb0*/  SHF.L.U32 R51, R51, 0x10, RZ ;  /* 0x0000001033337819 */ /* 0x000fe200000006ff */
[----:B------:R-:W-:Y:S01]  /*0bc0*/  FADD.FTZ R125, -R73, R44 ;  /* 0x0000002c497d7221 */ /* 0x000fe20000010100 */
[C---:B------:R-:W-:Y:S01]  /*0bd0*/  SHF.L.U32 R78, R39.reuse, 0x10, RZ ;  /* 0x00000010274e7819 */ /* 0x040fe200000006ff */
[----:B------:R-:W-:Y:S01]  /*0be0*/  FFMA.FTZ R52, R92, R103, R55 ;  /* 0x000000675c347223 */ /* 0x000fe20000010037 */
[----:B------:R-:W-:Y:S01]  /*0bf0*/  PRMT R50, R39, 0x7632, R50 ;  /* 0x0000763227327816 */ /* 0x000fe20000000032 */
[----:B------:R-:W-:Y:S01]  /*0c00*/  FADD.FTZ R73, -R73, R84 ;  /* 0x0000005449497221 */ /* 0x000fe20000010100 */
[----:B------:R-:W-:Y:S01]  /*0c10*/  SHF.L.U32 R84, R34, 0x10, RZ ;  /* 0x0000001022547819 */ /* 0x000fe200000006ff */
[----:B------:R-:W-:Y:S01]  /*0c20*/  FADD.FTZ R54, R53, R90 ;  /* 0x0000005a35367221 */ /* 0x000fe20000010000 */
[----:B------:R-:W-:Y:S01]  /*0c30*/  SHF.L.U32 R50, R50, 0x10, RZ ;  /* 0x0000001032327819 */ /* 0x000fe200000006ff */
[----:B------:R-:W-:Y:S01]  /*0c40*/  FMUL.FTZ R101, R78, R51 ;  /* 0x000000334e657220 */ /* 0x000fe20000410000 */
[----:B------:R-:W-:Y:S01]  /*0c50*/  SHF.L.U32 R111, R111, 0x10, RZ ;  /* 0x000000106f6f7819 */ /* 0x000fe200000006ff */
[----:B------:R-:W-:Y:S01]  /*0c60*/  FFMA.FTZ R53, R87, R90, R52 ;  /* 0x0000005a57357223 */ /* 0x000fe20000010034 */
[----:B------:R-:W-:Y:S01]  /*0c70*/  SHF.L.U32 R80, R32, 0x10, RZ ;  /* 0x0000001020507819 */ /* 0x000fe200000006ff */
[----:B------:R-:W-:Y:S01]  /*0c80*/  FMUL.FTZ R95, R84, R115 ;  /* 0x00000073545f7220 */ /* 0x000fe20000410000 */
[----:B------:R-:W-:Y:S01]  /*0c90*/  PRMT R48, R32, 0x7632, R48 ;  /* 0x0000763220307816 */ /* 0x000fe20000000030 */
[----:B------:R-:W-:Y:S01]  /*0ca0*/  FMUL.FTZ R86, R72, R85 ;  /* 0x0000005548567220 */ /* 0x000fe20000410000 */
[----:B------:R-:W-:Y:S01]  /*0cb0*/  FMUL.FTZ R85, R50, R111 ;  /* 0x0000006f32557220 */ /* 0x000fe20000410000 */
[----:B------:R-:W-:Y:S01]  /*0cc0*/  FMUL.FTZ R84, R72, R125 ;  /* 0x0000007d48547220 */ /* 0x000fe20000410000 */
[----:B------:R-:W-:Y:S01]  /*0cd0*/  FADD.FTZ R54, R54, R101 ;  /* 0x0000006536367221 */ /* 0x000fe20000010000 */
[----:B------:R-:W-:Y:S01]  /*0ce0*/  FFMA.FTZ R53, R88, R101, R53 ;  /* 0x0000006558357223 */ /* 0x000fe20000010035 */
[----:B------:R-:W-:Y:S01]  /*0cf0*/  SHF.L.U32 R82, R33, 0x10, RZ ;  /* 0x0000001021527819 */ /* 0x000fe200000006ff */
[----:B------:R-:W-:Y:S01]  /*0d00*/  FMUL.FTZ R99, R80, R45 ;  /* 0x0000002d50637220 */ /* 0x000fe20000410000 */
[----:B------:R-:W-:Y:S01]  /*0d10*/  SHF.L.U32 R48, R48, 0x10, RZ ;  /* 0x0000001030307819 */ /* 0x000fe200000006ff */
[----:B------:R-:W-:Y:S01]  /*0d20*/  FADD.FTZ R54, R54, R85 ;  /* 0x0000005536367221 */ /* 0x000fe20000010000 */
[----:B------:R-:W-:Y:S01]  /*0d30*/  SHF.L.U32 R113, R113, 0x10, RZ ;  /* 0x0000001071717819 */ /* 0x000fe200000006ff */
[----:B------:R-:W-:Y:S01]  /*0d40*/  FFMA.FTZ R53, R84, R85, R53 ;  /* 0x0000005554357223 */ /* 0x000fe20000010035 */
[----:B------:R-:W-:Y:S01]  /*0d50*/  PRMT R44, R34, 0x7632, R44 ;  /* 0x00007632222c7816 */ /* 0x000fe2000000002c */
        /* <DEDUP_REMOVED lines=13> */
[----:B------:R-:W-:Y:S01]  /*0e30*/  SHF.L.U32 R117, R117, 0x10, RZ ;  /* 0x0000001075757819 */ /* 0x000fe200000006ff */
[----:B------:R-:W-:Y:S01]  /*0e40*/  FMUL.FTZ R79, R44, R119 ;  /* 0x000000772c4f7220 */ /* 0x000fe20000410000 */
[----:B------:R-:W-:Y:S01]  /*0e50*/  FADD.FTZ R44, R54, R97 ;  /* 0x00000061362c7221 */ /* 0x000fe20000010000 */
[----:B------:R-:W-:Y:S01]  /*0e60*/  FFMA.FTZ R53, R82, R97, R53 ;  /* 0x0000006152357223 */ /* 0x000fe20000010035 */
[----:B------:R-:W-:Y:S01]  /*0e70*/  FMUL.FTZ R54, R72, R47 ;  /* 0x0000002f48367220 */ /* 0x000fe20000410000 */
[----:B------:R-:W-:Y:S01]  /*0e80*/  FMUL.FTZ R81, R46, R117 ;  /* 0x000000752e517220 */ /* 0x000fe20000410000 */
[----:B------:R-:W-:Y:S01]  /*0e90*/  SHF.L.U32 R42, R67, 0x10, RZ ;  /* 0x00000010432a7819 */ /* 0x000fe200000006ff */
[C---:B------:R-:W-:Y:S01]  /*0ea0*/  FMUL.FTZ R76, R72.reuse, R77 ;  /* 0x0000004d484c7220 */ /* 0x040fe20000410000 */
        /* <DEDUP_REMOVED lines=21> */
[----:B------:R-:W-:Y:S01]  /*1000*/  FMUL.FTZ R44, R54, R119 ;  /* 0x00000077362c7220 */ /* 0x000fe20000410000 */
[----:B------:R-:W-:Y:S01]  /*1010*/  FMUL.FTZ R42, R52, R123 ;  /* 0x0000007b342a7220 */ /* 0x000fe20000410000 */
[----:B------:R-:W-:Y:S06]  /*1020*/  BRA `(.L_x_42) ;  /* 0x0000000800dc7947 */ /* 0x000fec0003800000 */
.L_x_41:
[----:B------:R-:W0:Y:S01]  /*1030*/  LDC.64 R24, c[0x0][0x3a8] ;  /* 0x0000ea00ff187b82 */ /* 0x000e220000000a00 */
[C---:B------:R-:W-:Y:S01]  /*1040*/  IADD3 R70, PT, PT, R71.reuse, 0x20, RZ ;  /* 0x0000002047467810 */ /* 0x040fe20007ffe0ff */
[----:B0-----:R-:W-:-:S04]  /*1050*/  IMAD.WIDE.U32 R40, R71, 0x10, R24 ;  /* 0x0000001047287825 */ /* 0x001fc800078e0018 */
[----:B------:R-:W-:Y:S02]  /*1060*/  IMAD.WIDE.U32 R44, R70, 0x10, R24 ;  /* 0x00000010462c7825 */ /* 0x000fe400078e0018 */
[----:B------:R-:W0:Y:S01]  /*1070*/  LDC.64 R24, c[0x0][0x428] ;  /* 0x00010a00ff187b82 */ /* 0x000e220000000a00 */
[----:B------:R-:W2:Y:S04]  /*1080*/  LDG.E.128 R40, desc[UR6][R40.64] ;  /* 0x0000000628287981 */ /* 0x000ea8000c1e1d00 */
[----:B------:R-:W3:Y:S01]  /*1090*/  LDG.E.128 R44, desc[UR6][R44.64] ;  /* 0x000000062c2c7981 */ /* 0x000ee2000c1e1d00 */
[----:B0-----:R-:W-:-:S04]  /*10a0*/  IMAD.WIDE.U32 R48, R71, 0x10, R24 ;  /* 0x0000001047307825 */ /* 0x001fc800078e0018 */
[----:B------:R-:W-:Y:S02]  /*10b0*/  IMAD.WIDE.U32 R52, R70, 0x10, R24 ;  /* 0x0000001046347825 */ /* 0x000fe400078e0018 */
[----:B------:R-:W4:Y:S01]  /*10c0*/  LDG.E.128 R48, desc[UR6][R48.64] ;  /* 0x0000000630307981 */ /* 0x000f22000c1e1d00 */
[----:B------:R-:W0:Y:S03]  /*10d0*/  LDC.64 R24, c[0x0][0x438] ;  /* 0x00010e00ff187b82 */ /* 0x000e260000000a00 */
[----:B------:R-:W4:Y:S01]  /*10e0*/  LDG.E.128 R52, desc[UR6][R52.64] ;  /* 0x0000000634347981 */ /* 0x000f22000c1e1d00 */
[----:B0-----:R-:W-:-:S04]  /*10f0*/  IMAD.WIDE.U32 R28, R71, 0x10, R24 ;  /* 0x00000010471c7825 */ /* 0x001fc800078e0018 */
[----:B------:R-:W-:Y:S02]  /*1100*/  IMAD.WIDE.U32 R24, R70, 0x10, R24 ;  /* 0x0000001046187825 */ /* 0x000fe400078e0018 */
[----:B------:R-:W5:Y:S04]  /*1110*/  LDG.E.128 R28, desc[UR6][R28.64] ;  /* 0x000000061c1c7981 */ /* 0x000f68000c1e1d00 */
[----:B------:R-:W5:Y:S01]  /*1120*/  LDG.E.128 R24, desc[UR6][R24.64] ;  /* 0x0000000618187981 */ /* 0x000f62000c1e1d00 */
[----:B------:R-:W-:-:S04]  /*1130*/  PRMT R98, R36, 0x7632, R98 ;  /* 0x0000763224627816 */ /* 0x000fc80000000062 */
[----:B------:R-:W-:Y:S02]  /*1140*/  SHF.L.U32 R98, R98, 0x10, RZ ;  /* 0x0000001062627819 */ /* 0x000fe400000006ff */
[C---:B--2---:R-:W-:Y:S02]  /*1150*/  PRMT R74, R40.reuse, 0x7632, R74 ;  /* 0x00007632284a7816 */ /* 0x044fe4000000004a */
[----:B------:R-:W-:Y:S02]  /*1160*/  SHF.L.U32 R40, R40, 0x10, RZ ;  /* 0x0000001028287819 */ /* 0x000fe400000006ff */
[C---:B------:R-:W-:Y:S02]  /*1170*/  PRMT R75, R41.reuse, 0x7632, R75 ;  /* 0x00007632294b7816 */ /* 0x040fe4000000004b */
[----:B------:R-:W-:Y:S01]  /*1180*/  SHF.L.U32 R76, R41, 0x10, RZ ;  /* 0x00000010294c7819 */ /* 0x000fe200000006ff */
[----:B------:R-:W-:Y:S01]  /*1190*/  FADD.FTZ R93, -R73, R40 ;  /* 0x00000028495d7221 */ /* 0x000fe20000010100 */
[----:B---3--:R-:W-:-:S02]  /*11a0*/  PRMT R79, R45, 0x7632, R79 ;  /* 0x000076322d4f7816 */ /* 0x008fc4000000004f */
[----:B------:R-:W-:Y:S01]  /*11b0*/  SHF.L.U32 R40, R75, 0x10, RZ ;  /* 0x000000104b287819 */ /* 0x000fe200000006ff */
[C---:B------:R-:W-:Y:S01]  /*11c0*/  FADD.FTZ R89, -R73.reuse, R76 ;  /* 0x0000004c49597221 */ /* 0x040fe20000010100 */
[----:B------:R-:W-:Y:S02]  /*11d0*/  PRMT R41, R42, 0x7632, R41 ;  /* 0x000076322a297816 */ /* 0x000fe40000000029 */
[----:B------:R-:W-:Y:S01]  /*11e0*/  SHF.L.U32 R74, R74, 0x10, RZ ;  /* 0x000000104a4a7819 */ /* 0x000fe200000006ff */
[----:B------:R-:W-:Y:S01]  /*11f0*/  FADD.FTZ R91, -R73, R40 ;  /* 0x00000028495b7221 */ /* 0x000fe20000010100 */
[----:B------:R-:W-:Y:S01]  /*1200*/  SHF.L.U32 R92, R42, 0x10, RZ ;  /* 0x000000102a5c7819 */ /* 0x000fe200000006ff */
[C---:B-----5:R-:W-:Y:S01]  /*1210*/  FMUL.FTZ R96, R72.reuse, R89 ;  /* 0x0000005948607220 */ /* 0x060fe20000410000 */
        /* <DEDUP_REMOVED lines=10> */
[----:B------:R-:W-:Y:S01]  /*12c0*/  SHF.L.U32 R40, R36, 0x10, RZ ;  /* 0x0000001024287819 */ /* 0x000fe200000006ff */
[C---:B------:R-:W-:Y:S01]  /*12d0*/  FADD.FTZ R88, -R73.reuse, R88 ;  /* 0x0000005849587221 */ /* 0x040fe20000010100 */
[C---:B----4-:R-:W-:Y:S01]  /*12e0*/  PRMT R104, R48.reuse, 0x7632, R104 ;  /* 0x0000763230687816 */ /* 0x050fe20000000068 */
        /* <DEDUP_REMOVED lines=138> */
[----:B------:R-:W-:-:S07]  /*1b90*/  FMUL.FTZ R42, R52, R123 ;  /* 0x0000007b342a7220 */ /* 0x000fce0000410000 */
.L_x_42:
[----:B------:R-:W-:Y:S01]  /*1ba0*/  UMOV UR4, 0xffffffff ;  /* 0xffffffff00047882 */ /* 0x000fe20000000000 */
[----:B------:R-:W-:Y:S01]  /*1bb0*/  FADD.FTZ R61, R110, R61 ;  /* 0x0000003d6e3d7221 */ /* 0x000fe20000010000 */
        /* <DEDUP_REMOVED lines=31> */
[----:B------:R-:W-:Y:S06]  /*1db0*/  BRA.DIV UR4, `(.L_x_43) ;  /* 0x0000002204987947 */ /* 0x000fec000b800000 */
[----:B------:R-:W0:Y:S01]  /*1dc0*/  SHFL.BFLY PT, R41, R48, 0x1, 0x1f ;  /* 0x0c201f0030297f89 */ /* 0x000e2200000e0000 */
[----:B------:R-:W-:Y:S02]  /*1dd0*/  PRMT R43, R27, 0x7632, R43 ;  /* 0x000076321b2b7816 */ /* 0x000fe4000000002b */
[----:B------:R-:W-:Y:S01]  /*1de0*/  PRMT R44, R26, 0x7632, R44 ;  /* 0x000076321a2c7816 */ /* 0x000fe2000000002c */
[----:B------:R-:W1:Y:S01]  /*1df0*/  SHFL.BFLY PT, R47, R46, 0x1, 0x1f ;  /* 0x0c201f002e2f7f89 */ /* 0x000e6200000e0000 */
[----:B------:R-:W-:Y:S02]  /*1e00*/  PRMT R45, R25, 0x7632, R45 ;  /* 0x00007632192d7816 */ /* 0x000fe4000000002d */
[----:B------:R-:W-:Y:S01]  /*1e10*/  PRMT R50, R29, 0x7632, R50 ;  /* 0x000076321d327816 */ /* 0x000fe20000000032 */
        /* <DEDUP_REMOVED lines=10> */
[----:B------:R-:W0:Y:S01]  /*1ec0*/  SHFL.BFLY PT, R46, R51, 0x8, 0x1f ;  /* 0x0d001f00332e7f89 */ /* 0x000e2200000e0000 */
[----:B------:R-:W-:-:S03]  /*1ed0*/  PRMT R49, R30, 0x7632, R49 ;  /* 0x000076321e317816 */ /* 0x000fc60000000031 */
[----:B------:R-:W1:Y:S01]  /*1ee0*/  SHFL.BFLY PT, R47, R48, 0x8, 0x1f ;  /* 0x0d001f00302f7f89 */ /* 0x000e6200000e0000 */
[--C-:B0-----:R-:W-:Y:S01]  /*1ef0*/  FADD.FTZ R41, R51, R46.reuse ;  /* 0x0000002e33297221 */ /* 0x101fe20000010000 */
[----:B------:R-:W-:Y:S02]  /*1f00*/  PRMT R46, R24, 0x7632, R46 ;  /* 0x00007632182e7816 */ /* 0x000fe4000000002e */
[----:B------:R-:W-:Y:S01]  /*1f10*/  PRMT R51, R28, 0x7632, R51 ;  /* 0x000076321c337816 */ /* 0x000fe20000000033 */
[----:B-1----:R-:W-:Y:S01]  /*1f20*/  FADD.FTZ R42, R48, R47 ;  /* 0x0000002f302a7221 */ /* 0x002fe20000010000 */
[----:B------:R0:W1:Y:S01]  /*1f30*/  SHFL.BFLY PT, R100, R41, 0x10, 0x1f ;  /* 0x0e001f0029647f89 */ /* 0x00006200000e0000 */
[----:B------:R-:W-:-:S03]  /*1f40*/  PRMT R48, R31, 0x7632, R48 ;  /* 0x000076321f307816 */ /* 0x000fc60000000030 */
[----:B------:R0:W2:Y:S04]  /*1f50*/  SHFL.BFLY PT, R47, R42, 0x10, 0x1f ;  /* 0x0e001f002a2f7f89 */ /* 0x0000a800000e0000 */
.L_x_60:
[----:B-1----:R-:W-:Y:S01]  /*1f60*/  FADD.FTZ R100, R41, R100 ;  /* 0x0000006429647221 */ /* 0x002fe20000010000 */
[----:B0-2---:R-:W-:-:S03]  /*1f70*/  FADD.FTZ R41, R42, R47 ;  /* 0x0000002f2a297221 */ /* 0x005fc60000010000 */
[----:B------:R-:W-:Y:S01]  /*1f80*/  FMUL.FTZ R47, R100, UR13 ;  /* 0x0000000d642f7c20 */ /* 0x000fe20008410000 */
[----:B------:R-:W-:-:S04]  /*1f90*/  FMUL.FTZ R41, R41, UR13 ;  /* 0x0000000d29297c20 */ /* 0x000fc80008410000 */
[----:B------:R-:W-:Y:S01]  /*1fa0*/  FSEL R47, R47, RZ, !P2 ;  /* 0x000000ff2f2f7208 */ /* 0x000fe20005000000 */
[----:B------:R-:W-:Y:S06]  /*1fb0*/  @P1 BRA `(.L_x_44) ;  /* 0x0000000800b01947 */ /* 0x000fec0003800000 */
[----:B------:R-:W-:-:S04]  /*1fc0*/  UISETP.NE.U32.AND UP0, UPT, UR14, URZ, UPT ;  /* 0x000000ff0e00728c */ /* 0x000fc8000bf05070 */
[----:B------:R-:W-:-:S09]  /*1fd0*/  UISETP.NE.AND.EX UP0, UPT, UR15, URZ, UPT, UP0 ;  /* 0x000000ff0f00728c */ /* 0x000fd2000bf05300 */
[----:B------:R-:W-:Y:S05]  /*1fe0*/  BRA.U UP0, `(.L_x_45) ;  /* 0x0000000500387547 */ /* 0x000fea000b800000 */
[C-C-:B------:R-:W-:Y:S01]  /*1ff0*/  FFMA.FTZ R40, R41.reuse, R40, R47.reuse ;  /* 0x0000002829287223 */ /* 0x140fe2000001002f */
        /* <DEDUP_REMOVED lines=14> */
[----:B------:R-:W-:Y:S01]  /*20e0*/  FFMA.FTZ R52, R41, R52, R47 ;  /* 0x0000003429347223 */ /* 0x000fe2000001002f */
[----:B------:R-:W-:Y:S01]  /*20f0*/  FADD.FTZ R107, -R40, R107 ;  /* 0x0000006b286b7221 */ /* 0x000fe20000010100 */
[----:B------:R-:W-:Y:S01]  /*2100*/  FADD.FTZ R93, -R93, R98 ;  /* 0x000000625d5d7221 */ /* 0x000fe20000010100 */
[----:B------:R-:W0:Y:S01]  /*2110*/  LDC.64 R40, c[0x0][0x468] ;  /* 0x00011a00ff287b82 */ /* 0x000e220000000a00 */
[----:B------:R-:W-:Y:S01]  /*2120*/  FADD.FTZ R105, -R96, R105 ;  /* 0x0000006960697221 */ /* 0x000fe20000010100 */
        /* <DEDUP_REMOVED lines=13> */
[C---:B------:R-:W-:Y:S01]  /*2200*/  FMUL.FTZ R42, R72.reuse, R107 ;  /* 0x0000006b482a7220 */ /* 0x040fe20000410000 */
        /* <DEDUP_REMOVED lines=33> */
[----:B------:R-:W-:Y:S01]  /*2420*/  F2FP.BF16.F32.PACK_AB R42, R51, R42 ;  /* 0x0000002a332a723e */ /* 0x000fe200000010ff */
[----:B------:R-:W-:Y:S01]  /*2430*/  IMAD.WIDE.U32 R70, R70, 0x10, R40 ;  /* 0x0000001046467825 */ /* 0x000fe200078e0028 */
[----:B------:R-:W-:Y:S02]  /*2440*/  F2FP.BF16.F32.PACK_AB R41, R47, R46 ;  /* 0x0000002e2f29723e */ /* 0x000fe400000010ff */
[----:B------:R-:W-:Y:S02]  /*2450*/  F2FP.BF16.F32.PACK_AB R40, R45, R44 ;  /* 0x0000002c2d28723e */ /* 0x000fe400000010ff */
[----:B------:R-:W-:Y:S02]  /*2460*/  F2FP.BF16.F32.PACK_AB R47, R69, R90 ;  /* 0x0000005a452f723e */ /* 0x000fe400000010ff */
[----:B------:R-:W-:Y:S01]  /*2470*/  F2FP.BF16.F32.PACK_AB R46, R73, R86 ;  /* 0x00000056492e723e */ /* 0x000fe200000010ff */
[----:B------:R3:W-:Y:S01]  /*2480*/  STG.E.128 desc[UR6][R48.64], R40 ;  /* 0x0000002830007986 */ /* 0x0007e2000c101d06 */
[----:B------:R-:W-:-:S02]  /*2490*/  F2FP.BF16.F32.PACK_AB R45, R55, R82 ;  /* 0x00000052372d723e */ /* 0x000fc400000010ff */
[----:B------:R-:W-:-:S05]  /*24a0*/  F2FP.BF16.F32.PACK_AB R44, R53, R78 ;  /* 0x0000004e352c723e */ /* 0x000fca00000010ff */
[----:B------:R3:W-:Y:S01]  /*24b0*/  STG.E.128 desc[UR6][R70.64], R44 ;  /* 0x0000002c46007986 */ /* 0x0007e2000c101d06 */
[----:B------:R-:W-:Y:S05]  /*24c0*/  BRA `(.L_x_46) ;  /* 0x0000001000987947 */ /* 0x000fea0003800000 */
.L_x_45:
        /* <DEDUP_REMOVED lines=25> */
[----:B------:R-:W1:Y:S01]  /*2660*/  LDC.64 R40, c[0x0][0x468] ;  /* 0x00011a00ff287b82 */ /* 0x000e620000000a00 */
        /* <DEDUP_REMOVED lines=24> */
[----:B0-----:R-:W-:-:S04]  /*27f0*/  IMAD.WIDE.U32 R72, R71, 0x10, R74 ;  /* 0x0000001047487825 */ /* 0x001fc800078e004a */
[-C--:B------:R-:W-:Y:S01]  /*2800*/  FMUL.FTZ R48, R42, R69.reuse ;  /* 0x000000452a307220 */ /* 0x080fe20000410000 */
[----:B------:R-:W-:Y:S01]  /*2810*/  FMUL.FTZ R51, R54, R69 ;  /* 0x0000004536337220 */ /* 0x000fe20000410000 */
[----:B------:R-:W-:Y:S01]  /*2820*/  F2FP.BF16.F32.PACK_AB R43, R85, R54 ;  /* 0x00000036552b723e */ /* 0x000fe200000010ff */
[----:B------:R-:W-:-:S04]  /*2830*/  IMAD.WIDE.U32 R74, R70, 0x10, R74 ;  /* 0x00000010464a7825 */ /* 0x000fc800078e004a */
[-C--:B------:R-:W-:Y:S01]  /*2840*/  FMUL.FTZ R53, R80, R69.reuse ;  /* 0x0000004550357220 */ /* 0x080fe20000410000 */
[----:B------:R-:W-:Y:S01]  /*2850*/  F2FP.BF16.F32.PACK_AB R45, R81, R80 ;  /* 0x00000050512d723e */ /* 0x000fe200000010ff */
[----:B------:R-:W-:Y:S01]  /*2860*/  FMUL.FTZ R49, R44, R69 ;  /* 0x000000452c317220 */ /* 0x000fe20000410000 */
[----:B-1----:R-:W-:-:S04]  /*2870*/  IMAD.WIDE.U32 R76, R71, 0x10, R40 ;  /* 0x00000010474c7825 */ /* 0x002fc800078e0028 */
[-C--:B------:R-:W-:Y:S01]  /*2880*/  FMUL.FTZ R52, R91, R69.reuse ;  /* 0x000000455b347220 */ /* 0x080fe20000410000 */
[-C--:B------:R-:W-:Y:S01]  /*2890*/  FMUL.FTZ R50, R46, R69.reuse ;  /* 0x000000452e327220 */ /* 0x080fe20000410000 */
[----:B------:R-:W-:Y:S01]  /*28a0*/  FMUL.FTZ R54, R85, R69 ;  /* 0x0000004555367220 */ /* 0x000fe20000410000 */
[----:B------:R-:W-:Y:S01]  /*28b0*/  IMAD.WIDE.U32 R70, R70, 0x10, R40 ;  /* 0x0000001046467825 */ /* 0x000fe200078e0028 */
[----:B------:R-:W-:-:S03]  /*28c0*/  F2FP.BF16.F32.PACK_AB R40, R93, R42 ;  /* 0x0000002a5d28723e */ /* 0x000fc600000010ff */
[-C--:B------:R-:W-:Y:S01]  /*28d0*/  FMUL.FTZ R93, R93, R69.reuse ;  /* 0x000000455d5d7220 */ /* 0x080fe20000410000 */
[C---:B------:R-:W-:Y:S01]  /*28e0*/  F2FP.BF16.F32.PACK_AB R42, R87.reuse, R46 ;  /* 0x0000002e572a723e */ /* 0x040fe200000010ff */
[-C--:B------:R-:W-:Y:S01]  /*28f0*/  FMUL.FTZ R87, R87, R69.reuse ;  /* 0x0000004557577220 */ /* 0x080fe20000410000 */
[----:B------:R-:W-:Y:S01]  /*2900*/  F2FP.BF16.F32.PACK_AB R41, R91, R44 ;  /* 0x0000002c5b29723e */ /* 0x000fe200000010ff */
[-C--:B------:R-:W-:Y:S01]  /*2910*/  FMUL.FTZ R80, R81, R69.reuse ;  /* 0x0000004551507220 */ /* 0x080fe20000410000 */
[-C--:B------:R-:W-:Y:S01]  /*2920*/  FMUL.FTZ R79, R78, R69.reuse ;  /* 0x000000454e4f7220 */ /* 0x080fe20000410000 */
[----:B------:R-:W-:Y:S01]  /*2930*/  F2FP.BF16.F32.PACK_AB R44, R83, R78 ;  /* 0x0000004e532c723e */ /* 0x000fe200000010ff */
[-C--:B------:R-:W-:Y:S01]  /*2940*/  FMUL.FTZ R81, R82, R69.reuse ;  /* 0x0000004552517220 */ /* 0x080fe20000410000 */
[----:B------:R-:W-:Y:S01]  /*2950*/  F2FP.BF16.F32.PACK_AB R46, R47, R82 ;  /* 0x000000522f2e723e */ /* 0x000fe200000010ff */
[-C--:B------:R-:W-:Y:S01]  /*2960*/  FMUL.FTZ R78, R83, R69.reuse ;  /* 0x00000045534e7220 */ /* 0x080fe20000410000 */
[-C--:B------:R-:W-:Y:S01]  /*2970*/  FMUL.FTZ R82, R47, R69.reuse ;  /* 0x000000452f527220 */ /* 0x080fe20000410000 */
[-C--:B------:R-:W-:Y:S01]  /*2980*/  FMUL.FTZ R55, R84, R69.reuse ;  /* 0x0000004554377220 */ /* 0x080fe20000410000 */
[----:B------:R-:W-:Y:S01]  /*2990*/  FMUL.FTZ R88, R86, R69 ;  /* 0x0000004556587220 */ /* 0x000fe20000410000 */
[----:B------:R-:W-:Y:S01]  /*29a0*/  F2FP.BF16.F32.PACK_AB R51, R54, R51 ;  /* 0x000000333633723e */ /* 0x000fe200000010ff */
[----:B------:R2:W-:Y:S01]  /*29b0*/  STG.E.128 desc[UR6][R72.64], R40 ;  /* 0x0000002848007986 */ /* 0x0005e2000c101d06 */
[----:B------:R-:W-:-:S02]  /*29c0*/  F2FP.BF16.F32.PACK_AB R50, R87, R50 ;  /* 0x000000325732723e */ /* 0x000fc400000010ff */
[----:B------:R-:W-:Y:S02]  /*29d0*/  F2FP.BF16.F32.PACK_AB R49, R52, R49 ;  /* 0x000000313431723e */ /* 0x000fe400000010ff */
[----:B------:R-:W-:Y:S02]  /*29e0*/  F2FP.BF16.F32.PACK_AB R48, R93, R48 ;  /* 0x000000305d30723e */ /* 0x000fe400000010ff */
[----:B------:R-:W-:Y:S02]  /*29f0*/  F2FP.BF16.F32.PACK_AB R47, R86, R84 ;  /* 0x00000054562f723e */ /* 0x000fe400000010ff */
[----:B------:R-:W-:Y:S01]  /*2a00*/  F2FP.BF16.F32.PACK_AB R55, R88, R55 ;  /* 0x000000375837723e */ /* 0x000fe200000010ff */
[----:B------:R2:W-:Y:S01]  /*2a10*/  STG.E.128 desc[UR6][R76.64], R48 ;  /* 0x000000304c007986 */ /* 0x0005e2000c101d06 */
[----:B------:R-:W-:Y:S02]  /*2a20*/  F2FP.BF16.F32.PACK_AB R54, R82, R81 ;  /* 0x000000515236723e */ /* 0x000fe400000010ff */
[----:B------:R-:W-:Y:S01]  /*2a30*/  F2FP.BF16.F32.PACK_AB R53, R80, R53 ;  /* 0x000000355035723e */ /* 0x000fe200000010ff */
[----:B------:R2:W-:Y:S01]  /*2a40*/  STG.E.128 desc[UR6][R74.64], R44 ;  /* 0x0000002c4a007986 */ /* 0x0005e2000c101d06 */
[----:B------:R-:W-:-:S05]  /*2a50*/  F2FP.BF16.F32.PACK_AB R52, R78, R79 ;  /* 0x0000004f4e34723e */ /* 0x000fca00000010ff */
[----:B------:R2:W-:Y:S01]  /*2a60*/  STG.E.128 desc[UR6][R70.64], R52 ;  /* 0x0000003446007986 */ /* 0x0005e2000c101d06 */
[----:B------:R-:W-:Y:S05]  /*2a70*/  BRA `(.L_x_46) ;  /* 0x0000000c002c7947 */ /* 0x000fea0003800000 */
.L_x_44:
        /* <DEDUP_REMOVED lines=19> */
[----:B------:R-:W-:Y:S01]  /*2bb0*/  SHF.L.U32 R41, R50, 0x10, RZ ;  /* 0x0000001032297819 */ /* 0x000fe200000006ff */
[----:B------:R-:W-:Y:S01]  /*2bc0*/  FADD.FTZ R91, -R91, R94 ;  /* 0x0000005e5b5b7221 */ /* 0x000fe20000010100 */
[----:B------:R-:W-:Y:S01]  /*2bd0*/  SHF.L.U32 R49, R49, 0x10, RZ ;  /* 0x0000001031317819 */ /* 0x000fe200000006ff */
[----:B------:R-:W-:Y:S01]  /*2be0*/  FADD.FTZ R107, -R40, R107 ;  /* 0x0000006b286b7221 */ /* 0x000fe20000010100 */
[----:B------:R-:W-:Y:S01]  /*2bf0*/  SHF.L.U32 R53, R48, 0x10, RZ ;  /* 0x0000001030357819 */ /* 0x000fe200000006ff */
[----:B------:R-:W-:Y:S01]  /*2c00*/  FADD.FTZ R54, -R87, R90 ;  /* 0x0000005a57367221 */ /* 0x000fe20000010100 */
[----:B------:R-:W-:Y:S01]  /*2c10*/  FFMA.FTZ R48, R72, R91, R41 ;  /* 0x0000005b48307223 */ /* 0x000fe20000010029 */
[----:B------:R-:W-:Y:S01]  /*2c20*/  SHF.L.U32 R41, R29, 0x10, RZ ;  /* 0x000000101d297819 */ /* 0x000fe200000006ff */
[----:B------:R-:W-:Y:S01]  /*2c30*/  FADD.FTZ R96, -R96, R105 ;  /* 0x0000006960607221 */ /* 0x000fe20000010100 */
[----:B------:R-:W-:Y:S01]  /*2c40*/  SHF.L.U32 R40, R28, 0x10, RZ ;  /* 0x000000101c287819 */ /* 0x000fe200000006ff */
[----:B------:R-:W-:Y:S01]  /*2c50*/  FFMA.FTZ R54, R72, R54, R49 ;  /* 0x0000003648367223 */ /* 0x000fe20000010031 */
[----:B------:R-:W-:Y:S01]  /*2c60*/  FADD.FTZ R80, -R42, R83 ;  /* 0x000000532a507221 */ /* 0x000fe20000010100 */
[----:B------:R-:W-:Y:S01]  /*2c70*/  SHF.L.U32 R51, R51, 0x10, RZ ;  /* 0x0000001033337819 */ /* 0x000fe200000006ff */
[----:B------:R-:W-:Y:S01]  /*2c80*/  FADD.FTZ R52, -R93, R98 ;  /* 0x000000625d347221 */ /* 0x000fe20000010100 */
[----:B------:R-:W-:Y:S01]  /*2c90*/  SHF.L.U32 R49, R44, 0x10, RZ ;  /* 0x000000102c317819 */ /* 0x000fe200000006ff */
[----:B------:R-:W-:Y:S01]  /*2ca0*/  FFMA.FTZ R44, R72, R96, R41 ;  /* 0x00000060482c7223 */ /* 0x000fe20000010029 */
[----:B------:R-:W-:Y:S01]  /*2cb0*/  SHF.L.U32 R47, R30, 0x10, RZ ;  /* 0x000000101e2f7819 */ /* 0x000fe200000006ff */
[----:B------:R-:W-:Y:S01]  /*2cc0*/  FFMA.FTZ R42, R72, R107, R40 ;  /* 0x0000006b482a7223 */ /* 0x000fe20000010028 */
[----:B------:R-:W-:Y:S01]  /*2cd0*/  FADD.FTZ R92, -R92, R103 ;  /* 0x000000675c5c7221 */ /* 0x000fe20000010100 */
[----:B------:R-:W0:Y:S01]  /*2ce0*/  LDC.64 R40, c[0x0][0x468] ;  /* 0x00011a00ff287b82 */ /* 0x000e220000000a00 */
[C---:B------:R-:W-:Y:S01]  /*2cf0*/  FFMA.FTZ R52, R72.reuse, R52, R51 ;  /* 0x0000003448347223 */ /* 0x040fe20000010033 */
[----:B------:R-:W-:Y:S01]  /*2d00*/  SHF.L.U32 R51, R31, 0x10, RZ ;  /* 0x000000101f337819 */ /* 0x000fe200000006ff */
[----:B------:R-:W-:Y:S01]  /*2d10*/  FFMA.FTZ R50, R72, R92, R47 ;  /* 0x0000005c48327223 */ /* 0x000fe2000001002f */
[----:B------:R-:W-:Y:S01]  /*2d20*/  FADD.FTZ R74, -R88, R101 ;  /* 0x00000065584a7221 */ /* 0x000fe20000010100 */
[----:B------:R-:W-:Y:S01]  /*2d30*/  FADD.FTZ R76, -R84, R85 ;  /* 0x00000055544c7221 */ /* 0x000fe20000010100 */
[----:B------:R-:W-:Y:S01]  /*2d40*/  SHF.L.U32 R47, R46, 0x10, RZ ;  /* 0x000000102e2f7819 */ /* 0x000fe200000006ff */
[----:B------:R-:W-:Y:S01]  /*2d50*/  FADD.FTZ R84, -R100, R81 ;  /* 0x0000005164547221 */ /* 0x000fe20000010100 */
[----:B------:R-:W-:Y:S01]  /*2d60*/  SHF.L.U32 R45, R45, 0x10, RZ ;  /* 0x000000102d2d7819 */ /* 0x000fe200000006ff */
[----:B------:R-:W-:Y:S01]  /*2d70*/  FADD.FTZ R88, -R104, R79 ;  /* 0x0000004f68587221 */ /* 0x000fe20000010100 */
[C---:B------:R-:W-:Y:S01]  /*2d80*/  FFMA.FTZ R74, R72.reuse, R74, R51 ;  /* 0x0000004a484a7223 */ /* 0x040fe20000010033 */
[C---:B------:R-:W-:Y:S01]  /*2d90*/  FFMA.FTZ R80, R72.reuse, R80, R47 ;  /* 0x0000005048507223 */ /* 0x040fe2000001002f */
[----:B------:R-:W-:Y:S01]  /*2da0*/  SHF.L.U32 R51, R43, 0x10, RZ ;  /* 0x000000102b337819 */ /* 0x000fe200000006ff */
[----:B------:R-:W-:Y:S01]  /*2db0*/  FFMA.FTZ R84, R72, R84, R45 ;  /* 0x0000005448547223 */ /* 0x000fe2000001002d */
[----:B------:R-:W-:Y:S01]  /*2dc0*/  FADD.FTZ R78, -R86, R99 ;  /* 0x00000063564e7221 */ /* 0x000fe20000010100 */
[----:B------:R-:W-:Y:S01]  /*2dd0*/  FFMA.FTZ R88, R72, R88, R49 ;  /* 0x0000005848587223 */ /* 0x000fe20000010031 */
[----:B------:R-:W-:Y:S01]  /*2de0*/  SHF.L.U32 R43, R24, 0x10, RZ ;  /* 0x00000010182b7819 */ /* 0x000fe200000006ff */
[----:B------:R-:W-:Y:S01]  /*2df0*/  FADD.FTZ R82, -R82, R97 ;  /* 0x0000006152527221 */ /* 0x000fe20000010100 */
[----:B------:R-:W-:Y:S01]  /*2e00*/  SHF.L.U32 R45, R25, 0x10, RZ ;  /* 0x00000010192d7819 */ /* 0x000fe200000006ff */
[----:B------:R-:W-:Y:S01]  /*2e10*/  FADD.FTZ R86, -R102, R95 ;  /* 0x0000005f66567221 */ /* 0x000fe20000010100 */
[----:B------:R-:W-:Y:S01]  /*2e20*/  SHF.L.U32 R47, R26, 0x10, RZ ;  /* 0x000000101a2f7819 */ /* 0x000fe200000006ff */
[----:B------:R-:W-:Y:S01]  /*2e30*/  FADD.FTZ R90, -R108, R77 ;  /* 0x0000004d6c5a7221 */ /* 0x000fe20000010100 */
[----:B------:R-:W-:Y:S01]  /*2e40*/  SHF.L.U32 R49, R27, 0x10, RZ ;  /* 0x000000101b317819 */ /* 0x000fe200000006ff */
[----:B------:R-:W-:Y:S01]  /*2e50*/  FADD.FTZ R106, -R106, R89 ;  /* 0x000000596a6a7221 */ /* 0x000fe20000010100 */
[C---:B------:R-:W-:Y:S01]  /*2e60*/  FFMA.FTZ R76, R72.reuse, R76, R53 ;  /* 0x0000004c484c7223 */ /* 0x040fe20000010035 */
[C---:B------:R-:W-:Y:S01]  /*2e70*/  FFMA.FTZ R90, R72.reuse, R90, R51 ;  /* 0x0000005a485a7223 */ /* 0x040fe20000010033 */
[C---:B------:R-:W-:Y:S01]  /*2e80*/  FFMA.FTZ R78, R72.reuse, R78, R43 ;  /* 0x0000004e484e7223 */ /* 0x040fe2000001002b */
[C---:B------:R-:W-:Y:S01]  /*2e90*/  FFMA.FTZ R82, R72.reuse, R82, R45 ;  /* 0x0000005248527223 */ /* 0x040fe2000001002d */
[C---:B------:R-:W-:Y:S01]  /*2ea0*/  FFMA.FTZ R86, R72.reuse, R86, R47 ;  /* 0x0000005648567223 */ /* 0x040fe2000001002f */
[----:B------:R-:W-:Y:S01]  /*2eb0*/  FFMA.FTZ R72, R72, R106, R49 ;  /* 0x0000006a48487223 */ /* 0x000fe20000010031 */
        /* <DEDUP_REMOVED lines=29> */
.L_x_47:
[C-C-:B------:R-:W-:Y:S01]  /*3090*/  FFMA.FTZ R40, R41.reuse, R40, R47.reuse ;  /* 0x0000002829287223 */ /* 0x140fe2000001002f */
[C-C-:B------:R-:W-:Y:S01]  /*30a0*/  FFMA.FTZ R87, R41.reuse, R87, R47.reuse ;  /* 0x0000005729577223 */ /* 0x140fe2000001002f */
[----:B------:R-:W-:Y:S01]  /*30b0*/  FFMA.FTZ R74, R41, R74, R47 ;  /* 0x0000004a294a7223 */ /* 0x000fe2000001002f */
[----:B------:R-:W-:Y:S01]  /*30c0*/  SHF.L.U32 R42, R49, 0x10, RZ ;  /* 0x00000010312a7819 */ /* 0x000fe200000006ff */
[----:B------:R-:W-:Y:S01]  /*30d0*/  FADD.FTZ R107, -R40, R107 ;  /* 0x0000006b286b7221 */ /* 0x000fe20000010100 */
[----:B------:R-:W-:Y:S01]  /*30e0*/  FADD.FTZ R87, -R87, R90 ;  /* 0x0000005a57577221 */ /* 0x000fe20000010100 */
[----:B------:R-:W-:Y:S01]  /*30f0*/  SHF.L.U32 R40, R28, 0x10, RZ ;  /* 0x000000101c287819 */ /* 0x000fe200000006ff */
[----:B------:R-:W-:Y:S01]  /*3100*/  FADD.FTZ R81, -R74, R81 ;  /* 0x000000514a517221 */ /* 0x000fe20000010100 */
[C-C-:B------:R-:W-:Y:S01]  /*3110*/  FFMA.FTZ R93, R41.reuse, R93, R47.reuse ;  /* 0x0000005d295d7223 */ /* 0x140fe2000001002f */
[C---:B------:R-:W-:Y:S01]  /*3120*/  FFMA.FTZ R87, R72.reuse, R87, R42 ;  /* 0x0000005748577223 */ /* 0x040fe2000001002a */
        /* <DEDUP_REMOVED lines=12> */
[----:B------:R-:W0:Y:S01]  /*31f0*/  LDC.64 R74, c[0x0][0x478] ;  /* 0x00011e00ff4a7b82 */ /* 0x000e220000000a00 */
[----:B------:R-:W-:Y:S01]  /*3200*/  FFMA.FTZ R42, R72, R107, R40 ;  /* 0x0000006b482a7223 */ /* 0x000fe20000010028 */
[----:B------:R-:W-:Y:S01]  /*3210*/  SHF.L.U32 R50, R50, 0x10, RZ ;  /* 0x0000001032327819 */ /* 0x000fe200000006ff */
[----:B------:R-:W-:Y:S01]  /*3220*/  FADD.FTZ R77, -R52, R77 ;  /* 0x0000004d344d7221 */ /* 0x000fe20000010100 */
[----:B------:R-:W-:Y:S01]  /*3230*/  SHF.L.U32 R52, R48, 0x10, RZ ;  /* 0x0000001030347819 */ /* 0x000fe200000006ff */
[----:B------:R-:W-:Y:S01]  /*3240*/  FADD.FTZ R91, -R91, R94 ;  /* 0x0000005e5b5b7221 */ /* 0x000fe20000010100 */
[----:B------:R-:W-:Y:S01]  /*3250*/  SHF.L.U32 R48, R29, 0x10, RZ ;  /* 0x000000101d307819 */ /* 0x000fe200000006ff */
[----:B------:R-:W-:Y:S01]  /*3260*/  FADD.FTZ R105, -R96, R105 ;  /* 0x0000006960697221 */ /* 0x000fe20000010100 */
[----:B------:R-:W1:Y:S01]  /*3270*/  LDC.64 R40, c[0x0][0x468] ;  /* 0x00011a00ff287b82 */ /* 0x000e620000000a00 */
[----:B------:R-:W-:Y:S01]  /*3280*/  FADD.FTZ R85, -R84, R85 ;  /* 0x0000005554557221 */ /* 0x000fe20000010100 */
[----:B------:R-:W-:Y:S01]  /*3290*/  FFMA.FTZ R91, R72, R91, R50 ;  /* 0x0000005b485b7223 */ /* 0x000fe20000010032 */
[----:B------:R-:W-:Y:S01]  /*32a0*/  FADD.FTZ R79, -R54, R79 ;  /* 0x0000004f364f7221 */ /* 0x000fe20000010100 */
[----:B------:R-:W-:Y:S01]  /*32b0*/  FADD.FTZ R89, -R76, R89 ;  /* 0x000000594c597221 */ /* 0x000fe20000010100 */
[C---:B------:R-:W-:Y:S01]  /*32c0*/  FFMA.FTZ R85, R72.reuse, R85, R52 ;  /* 0x0000005548557223 */ /* 0x040fe20000010034 */
        /* <DEDUP_REMOVED lines=8> */
[----:B------:R-:W-:Y:S01]  /*3350*/  FFMA.FTZ R46, R72, R101, R48 ;  /* 0x00000065482e7223 */ /* 0x000fe20000010030 */
[----:B------:R-:W-:Y:S01]  /*3360*/  SHF.L.U32 R76, R44, 0x10, RZ ;  /* 0x000000102c4c7819 */ /* 0x000fe200000006ff */
[C---:B------:R-:W-:Y:S01]  /*3370*/  FFMA.FTZ R44, R72.reuse, R103, R47 ;  /* 0x00000067482c7223 */ /* 0x040fe2000001002f */
[----:B------:R-:W-:Y:S01]  /*3380*/  SHF.L.U32 R51, R51, 0x10, RZ ;  /* 0x0000001033337819 */ /* 0x000fe200000006ff */
[C---:B------:R-:W-:Y:S01]  /*3390*/  FFMA.FTZ R83, R72.reuse, R83, R52 ;  /* 0x0000005348537223 */ /* 0x040fe20000010034 */
[C---:B------:R-:W-:Y:S01]  /*33a0*/  FFMA.FTZ R47, R72.reuse, R81, R54 ;  /* 0x00000051482f7223 */ /* 0x040fe20000010036 */
[----:B------:R-:W-:Y:S01]  /*33b0*/  FFMA.FTZ R55, R72, R79, R76 ;  /* 0x0000004f48377223 */ /* 0x000fe2000001004c */
[----:B------:R-:W-:Y:S01]  /*33c0*/  FADD.FTZ R93, -R93, R98 ;  /* 0x000000625d5d7221 */ /* 0x000fe20000010100 */
[----:B------:R-:W-:Y:S01]  /*33d0*/  SHF.L.U32 R43, R43, 0x10, RZ ;  /* 0x000000102b2b7819 */ /* 0x000fe200000006ff */
[----:B------:R-:W-:Y:S01]  /*33e0*/  FADD.FTZ R99, -R86, R99 ;  /* 0x0000006356637221 */ /* 0x000fe20000010100 */
[----:B------:R-:W-:Y:S01]  /*33f0*/  SHF.L.U32 R48, R24, 0x10, RZ ;  /* 0x0000001018307819 */ /* 0x000fe200000006ff */
[----:B------:R-:W-:Y:S01]  /*3400*/  FADD.FTZ R97, -R82, R97 ;  /* 0x0000006152617221 */ /* 0x000fe20000010100 */
[----:B------:R-:W-:Y:S01]  /*3410*/  SHF.L.U32 R52, R25, 0x10, RZ ;  /* 0x0000001019347819 */ /* 0x000fe200000006ff */
[----:B------:R-:W-:Y:S01]  /*3420*/  FADD.FTZ R95, -R80, R95 ;  /* 0x0000005f505f7221 */ /* 0x000fe20000010100 */
[----:B------:R-:W-:Y:S01]  /*3430*/  SHF.L.U32 R54, R26, 0x10, RZ ;  /* 0x000000101a367819 */ /* 0x000fe200000006ff */
[C---:B------:R-:W-:Y:S01]  /*3440*/  FFMA.FTZ R51, R72.reuse, R93, R51 ;  /* 0x0000005d48337223 */ /* 0x040fe20000010033 */
[----:B------:R-:W-:Y:S01]  /*3450*/  SHF.L.U32 R76, R27, 0x10, RZ ;  /* 0x000000101b4c7819 */ /* 0x000fe200000006ff */
[C---:B------:R-:W-:Y:S01]  /*3460*/  FFMA.FTZ R86, R72.reuse, R77, R43 ;  /* 0x0000004d48567223 */ /* 0x040fe2000001002b */
[C---:B------:R-:W-:Y:S01]  /*3470*/  FFMA.FTZ R78, R72.reuse, R99, R48 ;  /* 0x00000063484e7223 */ /* 0x040fe20000010030 */
[C---:B------:R-:W-:Y:S01]  /*3480*/  FFMA.FTZ R80, R72.reuse, R97, R52 ;  /* 0x0000006148507223 */ /* 0x040fe20000010034 */
[C---:B------:R-:W-:Y:S01]  /*3490*/  FFMA.FTZ R82, R72.reuse, R95, R54 ;  /* 0x0000005f48527223 */ /* 0x040fe20000010036 */
[----:B------:R-:W-:Y:S01]  /*34a0*/  FFMA.FTZ R84, R72, R89, R76 ;  /* 0x0000005948547223 */ /* 0x000fe2000001004c */
[----:B0-----:R-:W-:-:S04]  /*34b0*/  IMAD.WIDE.U32 R72, R71, 0x10, R74 ;  /* 0x0000001047487825 */ /* 0x001fc800078e004a */
[-C--:B------:R-:W-:Y:S01]  /*34c0*/  FMUL.FTZ R48, R42, R69.reuse ;  /* 0x000000452a307220 */ /* 0x080fe20000410000 */
[-C--:B------:R-:W-:Y:S01]  /*34d0*/  FMUL.FTZ R49, R50, R69.reuse ;  /* 0x0000004532317220 */ /* 0x080fe20000410000 */
[----:B------:R-:W-:Y:S01]  /*34e0*/  FMUL.FTZ R53, R51, R69 ;  /* 0x0000004533357220 */ /* 0x000fe20000410000 */
[----:B------:R-:W-:-:S04]  /*34f0*/  IMAD.WIDE.U32 R74, R70, 0x10, R74 ;  /* 0x00000010464a7825 */ /* 0x000fc800078e004a */
[-C--:B------:R-:W-:Y:S01]  /*3500*/  FMUL.FTZ R79, R78, R69.reuse ;  /* 0x000000454e4f7220 */ /* 0x080fe20000410000 */
[----:B------:R-:W-:Y:S01]  /*3510*/  F2FP.BF16.F32.PACK_AB R43, R85, R46 ;  /* 0x0000002e552b723e */ /* 0x000fe200000010ff */
[----:B------:R-:W-:Y:S01]  /*3520*/  FMUL.FTZ R52, R91, R69 ;  /* 0x000000455b347220 */ /* 0x000fe20000410000 */
[----:B-1----:R-:W-:-:S04]  /*3530*/  IMAD.WIDE.U32 R76, R71, 0x10, R40 ;  /* 0x00000010474c7825 */ /* 0x002fc800078e0028 */
[-C--:B------:R-:W-:Y:S01]  /*3540*/  FMUL.FTZ R54, R85, R69.reuse ;  /* 0x0000004555367220 */ /* 0x080fe20000410000 */
[----:B------:R-:W-:Y:S01]  /*3550*/  FMUL.FTZ R81, R80, R69 ;  /* 0x0000004550517220 */ /* 0x000fe20000410000 */
[----:B------:R-:W-:Y:S01]  /*3560*/  F2FP.BF16.F32.PACK_AB R45, R47, R80 ;  /* 0x000000502f2d723e */ /* 0x000fe200000010ff */
[----:B------:R-:W-:Y:S01]  /*3570*/  IMAD.WIDE.U32 R70, R70, 0x10, R40 ;  /* 0x0000001046467825 */ /* 0x000fe200078e0028 */
[----:B------:R-:W-:-:S03]  /*3580*/  F2FP.BF16.F32.PACK_AB R40, R51, R42 ;  /* 0x0000002a3328723e */ /* 0x000fc600000010ff */
[-C--:B------:R-:W-:Y:S01]  /*3590*/  FMUL.FTZ R51, R46, R69.reuse ;  /* 0x000000452e337220 */ /* 0x080fe20000410000 */
[----:B------:R-:W-:Y:S01]  /*35a0*/  F2FP.BF16.F32.PACK_AB R41, R91, R50 ;  /* 0x000000325b29723e */ /* 0x000fe200000010ff */
[-C--:B------:R-:W-:Y:S01]  /*35b0*/  FMUL.FTZ R50, R44, R69.reuse ;  /* 0x000000452c327220 */ /* 0x080fe20000410000 */
[C---:B------:R-:W-:Y:S01]  /*35c0*/  F2FP.BF16.F32.PACK_AB R42, R87.reuse, R44 ;  /* 0x0000002c572a723e */ /* 0x040fe200000010ff */
[-C--:B------:R-:W-:Y:S01]  /*35d0*/  FMUL.FTZ R87, R87, R69.reuse ;  /* 0x0000004557577220 */ /* 0x080fe20000410000 */
[C---:B------:R-:W-:Y:S01]  /*35e0*/  F2FP.BF16.F32.PACK_AB R44, R83.reuse, R78 ;  /* 0x0000004e532c723e */ /* 0x040fe200000010ff */
[-C--:B------:R-:W-:Y:S01]  /*35f0*/  FMUL.FTZ R78, R83, R69.reuse ;  /* 0x00000045534e7220 */ /* 0x080fe20000410000 */
[-C--:B------:R-:W-:Y:S01]  /*3600*/  FMUL.FTZ R83, R82, R69.reuse ;  /* 0x0000004552537220 */ /* 0x080fe20000410000 */
[C---:B------:R-:W-:Y:S01]  /*3610*/  F2FP.BF16.F32.PACK_AB R46, R55.reuse, R82 ;  /* 0x00000052372e723e */ /* 0x040fe200000010ff */
        /* <DEDUP_REMOVED lines=16> */
[----:B------:R1:W-:Y:S02]  /*3720*/  STG.E.128 desc[UR6][R70.64], R52 ;  /* 0x0000003446007986 */ /* 0x0003e4000c101d06 */
.L_x_46:
[----:B0123--:R-:W0:Y:S02]  /*3730*/  LDC.64 R40, c[0x0][0x380] ;  /* 0x0000e000ff287b82 */ /* 0x00fe240000000a00 */
[----:B0-----:R-:W-:-:S04]  /*3740*/  LEA R68, R40, R68, 0x2 ;  /* 0x0000004428447211 */ /* 0x001fc800078e10ff */
[----:B------:R-:W-:-:S13]  /*3750*/  ISETP.GE.AND P1, PT, R68, R41, PT ;  /* 0x000000294400720c */ /* 0x000fda0003f26270 */
[----:B------:R-:W-:Y:S05]  /*3760*/  @!P1 BRA `(.L_x_48) ;  /* 0xffffffcc00109947 */ /* 0x000fea000383ffff */
[----:B------:R-:W-:Y:S05]  /*3770*/  BSYNC B1 ;  /* 0x0000000000017941 */ /* 0x000fea0003800000 */
.L_x_40:
[----:B------:R-:W-:Y:S02]  /*3780*/  MOV R30, R4 ;  /* 0x00000004001e7202 */ /* 0x000fe40000000f00 */
[----:B------:R-:W-:Y:S02]  /*3790*/  MOV R31, R5 ;  /* 0x00000005001f7202 */ /* 0x000fe40000000f00 */
[----:B------:R-:W-:Y:S02]  /*37a0*/  MOV R4, R6 ;  /* 0x0000000600047202 */ /* 0x000fe40000000f00 */
[----:B------:R-:W-:Y:S02]  /*37b0*/  MOV R5, R7 ;  /* 0x0000000700057202 */ /* 0x000fe40000000f00 */
[----:B------:R-:W-:Y:S02]  /*37c0*/  MOV R6, R8 ;  /* 0x0000000800067202 */ /* 0x000fe40000000f00 */
[----:B------:R-:W-:-:S02]  /*37d0*/  MOV R7, R9 ;  /* 0x0000000900077202 */ /* 0x000fc40000000f00 */
        /* <DEDUP_REMOVED lines=25> */
[----:B------:R-:W-:-:S07]  /*3970*/  MOV R20, R61 ;  /* 0x0000003d00147202 */ /* 0x000fce0000000f00 */
.L_x_39:
[----:B------:R-:W-:Y:S05]  /*3980*/  BSYNC B0 ;  /* 0x0000000000007941 */ /* 0x000fea0003800000 */
.L_x_38:
[----:B------:R-:W0:Y:S01]  /*3990*/  S2R R36, SR_CgaCtaId ;  /* 0x0000000000247919 */ /* 0x000e220000008800 */
[----:B------:R-:W-:Y:S01]  /*39a0*/  SHF.L.U32 R2, R0, 0x5, RZ ;  /* 0x0000000500027819 */ /* 0x000fe200000006ff */
[----:B------:R-:W-:Y:S05]  /*39b0*/  WARPSYNC.ALL ;  /* 0x0000000000007948 */ /* 0x000fea0003800000 */
[----:B------:R-:W-:Y:S01]  /*39c0*/  SHF.R.U32.HI R37, RZ, 0x5, R0 ;  /* 0x00000005ff257819 */ /* 0x000fe20000011600 */
[----:B------:R-:W1:Y:S01]  /*39d0*/  LDCU.128 UR16, c[0x0][0x440] ;  /* 0x00008800ff1077ac */ /* 0x000e620008000c00 */
[----:B------:R-:W-:Y:S02]  /*39e0*/  MOV R3, 0x400 ;  /* 0x0000040000037802 */ /* 0x000fe40000000f00 */
[----:B------:R-:W-:-:S04]  /*39f0*/  LOP3.LUT R2, R2, 0x3e0, RZ, 0xc0, !PT ;  /* 0x000003e002027812 */ /* 0x000fc800078ec0ff */
[----:B------:R-:W-:Y:S02]  /*3a00*/  LEA R2, R37, R2, 0xb ;  /* 0x0000000225027211 */ /* 0x000fe400078e58ff */
[----:B0-----:R-:W-:-:S04]  /*3a10*/  LEA R3, R36, R3, 0x18 ;  /* 0x0000000324037211 */ /* 0x001fc800078ec0ff */
[-C--:B------:R-:W-:Y:S02]  /*3a20*/  IADD3 R2, PT, PT, R2, R3.reuse, RZ ;  /* 0x0000000302027210 */ /* 0x080fe40007ffe0ff */
[----:B------:R-:W-:-:S03]  /*3a30*/  LEA R3, R0, R3, 0x2 ;  /* 0x0000000300037211 */ /* 0x000fc600078e10ff */
[----:B------:R-:W-:Y:S04]  /*3a40*/  STS.128 [R2], R4 ;  /* 0x0000000402007388 */ /* 0x000fe80000000c00 */
[----:B------:R-:W-:Y:S04]  /*3a50*/  STS.128 [R2+0x10], R8 ;  /* 0x0000100802007388 */ /* 0x000fe80000000c00 */
[----:B------:R-:W-:Y:S04]  /*3a60*/  STS.128 [R2+0x400], R12 ;  /* 0x0004000c02007388 */ /* 0x000fe80000000c00 */
[----:B------:R-:W-:Y:S01]  /*3a70*/  STS.128 [R2+0x410], R32 ;  /* 0x0004102002007388 */ /* 0x000fe20000000c00 */
[----:B------:R-:W-:Y:S06]  /*3a80*/  BAR.SYNC.DEFER_BLOCKING 0x0 ;  /* 0x0000000000007b1d */ /* 0x000fec0000010000 */
[----:B------:R-:W0:Y:S04]  /*3a90*/  LDS R36, [R3] ;  /* 0x0000000003247984 */ /* 0x000e280000000800 */
[----:B------:R-:W2:Y:S04]  /*3aa0*/  LDS R39, [R3+0x800] ;  /* 0x0008000003277984 */ /* 0x000ea80000000800 */
[----:B------:R-:W3:Y:S04]  /*3ab0*/  LDS R37, [R3+0x200] ;  /* 0x0002000003257984 */ /* 0x000ee80000000800 */
[----:B------:R-:W4:Y:S04]  /*3ac0*/  LDS R38, [R3+0xa00] ;  /* 0x000a000003267984 */ /* 0x000f280000000800 */
[----:B------:R-:W5:Y:S04]  /*3ad0*/  LDS R4, [R3+0x400] ;  /* 0x0004000003047984 */ /* 0x000f680000000800 */
[----:B------:R-:W1:Y:S04]  /*3ae0*/  LDS R7, [R3+0xc00] ;  /* 0x000c000003077984 */ /* 0x000e680000000800 */
[----:B------:R-:W1:Y:S04]  /*3af0*/  LDS R5, [R3+0x600] ;  /* 0x0006000003057984 */ /* 0x000e680000000800 */
[----:B------:R-:W1:Y:S04]  /*3b00*/  LDS R6, [R3+0xe00] ;  /* 0x000e000003067984 */ /* 0x000e680000000800 */
[----:B------:R-:W1:Y:S04]  /*3b10*/  LDS R9, [R3+0x1000] ;  /* 0x0010000003097984 */ /* 0x000e680000000800 */
[----:B------:R-:W1:Y:S04]  /*3b20*/  LDS R8, [R3+0x1200] ;  /* 0x0012000003087984 */ /* 0x000e680000000800 */
[----:B------:R-:W1:Y:S01]  /*3b30*/  LDS R11, [R3+0x1400] ;  /* 0x00140000030b7984 */ /* 0x000e620000000800 */
[----:B0-----:R-:W-:-:S03]  /*3b40*/  FADD.FTZ R36, RZ, R36 ;  /* 0x00000024ff247221 */ /* 0x001fc60000010000 */
[----:B------:R-:W0:Y:S01]  /*3b50*/  LDS R10, [R3+0x1600] ;  /* 0x00160000030a7984 */ /* 0x000e220000000800 */
[----:B--2---:R-:W-:-:S03]  /*3b60*/  FADD.FTZ R36, R36, R39 ;  /* 0x0000002724247221 */ /* 0x004fc60000010000 */
[----:B------:R-:W2:Y:S01]  /*3b70*/  LDS R12, [R3+0x1800] ;  /* 0x00180000030c7984 */ /* 0x000ea20000000800 */
[----:B---3--:R-:W-:-:S03]  /*3b80*/  FADD.FTZ R37, RZ, R37 ;  /* 0x00000025ff257221 */ /* 0x008fc60000010000 */
[----:B------:R-:W3:Y:S01]  /*3b90*/  LDS R13, [R3+0x1a00] ;  /* 0x001a0000030d7984 */ /* 0x000ee20000000800 */
[----:B----4-:R-:W-:-:S03]  /*3ba0*/  FADD.FTZ R37, R37, R38 ;  /* 0x0000002625257221 */ /* 0x010fc60000010000 */
[----:B------:R-:W4:Y:S01]  /*3bb0*/  LDS R15, [R3+0x1c00] ;  /* 0x001c0000030f7984 */ /* 0x000f220000000800 */
[----:B-----5:R-:W-:-:S03]  /*3bc0*/  FADD.FTZ R4, RZ, R4 ;  /* 0x00000004ff047221 */ /* 0x020fc60000010000 */
[----:B------:R-:W5:Y:S01]  /*3bd0*/  LDS R14, [R3+0x1e00] ;  /* 0x001e0000030e7984 */ /* 0x000f620000000800 */
[----:B-1----:R-:W-:Y:S01]  /*3be0*/  FADD.FTZ R4, R4, R7 ;  /* 0x0000000704047221 */ /* 0x002fe20000010000 */
        /* <DEDUP_REMOVED lines=8> */
[----:B--2---:R-:W-:-:S03]  /*3c70*/  FADD.FTZ R9, R9, R12 ;  /* 0x0000000c09097221 */ /* 0x004fc60000010000 */
[----:B------:R-:W-:Y:S01]  /*3c80*/  STS.128 [R2+0x10], R16 ;  /* 0x0000101002007388 */ /* 0x000fe20000000c00 */
[----:B---3--:R-:W-:-:S03]  /*3c90*/  FADD.FTZ R13, R8, R13 ;  /* 0x0000000d080d7221 */ /* 0x008fc60000010000 */
[----:B------:R0:W-:Y:S01]  /*3ca0*/  STS.128 [R2+0x400], R24 ;  /* 0x0004001802007388 */ /* 0x0001e20000000c00 */
[----:B----4-:R-:W-:-:S03]  /*3cb0*/  FADD.FTZ R15, R4, R15 ;  /* 0x0000000f040f7221 */ /* 0x010fc60000010000 */
[----:B------:R-:W-:Y:S01]  /*3cc0*/  STS.128 [R2+0x410], R28 ;  /* 0x0004101c02007388 */ /* 0x000fe20000000c00 */
[----:B------:R-:W-:Y:S08]  /*3cd0*/  BAR.SYNC.DEFER_BLOCKING 0x0 ;  /* 0x0000000000007b1d */ /* 0x000ff00000010000 */
[----:B0-----:R-:W0:Y:S01]  /*3ce0*/  LDC R26, c[0x0][0x388] ;  /* 0x0000e200ff1a7b82 */ /* 0x001e220000000800 */
[----:B------:R-:W1:Y:S04]  /*3cf0*/  LDS R32, [R3] ;  /* 0x0000000003207984 */ /* 0x000e680000000800 */
[----:B------:R-:W2:Y:S04]  /*3d00*/  LDS R33, [R3+0x200] ;  /* 0x0002000003217984 */ /* 0x000ea80000000800 */
[----:B------:R-:W3:Y:S01]  /*3d10*/  LDS R35, [R3+0x800] ;  /* 0x0008000003237984 */ /* 0x000ee20000000800 */
[----:B0-----:R-:W-:-:S03]  /*3d20*/  IMAD R7, R26, UR5, RZ ;  /* 0x000000051a077c24 */ /* 0x001fc6000f8e02ff */
[----:B------:R-:W0:Y:S02]  /*3d30*/  LDS R20, [R3+0x400] ;  /* 0x0004000003147984 */ /* 0x000e240000000800 */
[----:B------:R-:W-:Y:S01]  /*3d40*/  IADD3 R0, P0, PT, R7, R0, RZ ;  /* 0x0000000007007210 */ /* 0x000fe20007f1e0ff */
[----:B-----5:R-:W-:Y:S01]  /*3d50*/  FADD.FTZ R7, R5, R14 ;  /* 0x0000000e05077221 */ /* 0x020fe20000010000 */
[----:B------:R-:W4:Y:S02]  /*3d60*/  LDS R34, [R3+0xa00] ;  /* 0x000a000003227984 */ /* 0x000f240000000800 */
[----:B------:R-:W-:Y:S02]  /*3d70*/  SHF.L.U32 R4, R0, 0x2, RZ ;  /* 0x0000000200047819 */ /* 0x000fe400000006ff */
[----:B------:R-:W5:Y:S04]  /*3d80*/  LDS R16, [R3+0x600] ;  /* 0x0006000003107984 */ /* 0x000f680000000800 */
[----:B------:R-:W5:Y:S04]  /*3d90*/  LDS R41, [R3+0x1000] ;  /* 0x0010000003297984 */ /* 0x000f680000000800 */
[----:B------:R-:W5:Y:S04]  /*3da0*/  LDS R17, [R3+0xc00] ;  /* 0x000c000003117984 */ /* 0x000f680000000800 */
[----:B------:R-:W5:Y:S04]  /*3db0*/  LDS R40, [R3+0x1200] ;  /* 0x0012000003287984 */ /* 0x000f680000000800 */
[----:B------:R-:W5:Y:S04]  /*3dc0*/  LDS R19, [R3+0xe00] ;  /* 0x000e000003137984 */ /* 0x000f680000000800 */
[----:B------:R-:W5:Y:S01]  /*3dd0*/  LDS R23, [R3+0x1800] ;  /* 0x0018000003177984 */ /* 0x000f620000000800 */
[----:B-1----:R-:W-:-:S03]  /*3de0*/  FADD.FTZ R32, RZ, R32 ;  /* 0x00000020ff207221 */ /* 0x002fc60000010000 */
[----:B------:R-:W1:Y:S01]  /*3df0*/  LDS R18, [R3+0x1400] ;  /* 0x0014000003127984 */ /* 0x000e620000000800 */
[----:B--2---:R-:W-:-:S03]  /*3e00*/  FADD.FTZ R33, RZ, R33 ;  /* 0x00000021ff217221 */ /* 0x004fc60000010000 */
[----:B------:R-:W2:Y:S01]  /*3e10*/  LDS R22, [R3+0x1a00] ;  /* 0x001a000003167984 */ /* 0x000ea20000000800 */
[----:B---3--:R-:W-:-:S03]  /*3e20*/  FADD.FTZ R32, R32, R35 ;  /* 0x0000002320207221 */ /* 0x008fc60000010000 */
[----:B------:R-:W3:Y:S01]  /*3e30*/  LDS R21, [R3+0x1600] ;  /* 0x0016000003157984 */ /* 0x000ee20000000800 */
[----:B0-----:R-:W-:-:S03]  /*3e40*/  FADD.FTZ R20, RZ, R20 ;  /* 0x00000014ff147221 */ /* 0x001fc60000010000 */
[----:B------:R-:W0:Y:S01]  /*3e50*/  LDS R24, [R3+0x1c00] ;  /* 0x001c000003187984 */ /* 0x000e220000000800 */
[----:B----4-:R-:W-:-:S03]  /*3e60*/  FADD.FTZ R33, R33, R34 ;  /* 0x0000002221217221 */ /* 0x010fc60000010000 */
[----:B------:R4:W0:Y:S01]  /*3e70*/  LDS R25, [R3+0x1e00] ;  /* 0x001e000003197984 */ /* 0x0008220000000800 */
[----:B-----5:R-:W-:Y:S01]  /*3e80*/  FADD.FTZ R16, RZ, R16 ;  /* 0x00000010ff107221 */ /* 0x020fe20000010000 */
[----:B------:R-:W-:Y:S01]  /*3e90*/  FADD.FTZ R32, R32, R41 ;  /* 0x0000002920207221 */ /* 0x000fe20000010000 */
[----:B----4-:R-:W-:Y:S01]  /*3ea0*/  IADD3.X R3, PT, PT, RZ, RZ, RZ, P0, !PT ;  /* 0x000000ffff037210 */ /* 0x010fe200007fe4ff */
[----:B------:R-:W-:Y:S01]  /*3eb0*/  FADD.FTZ R17, R20, R17 ;  /* 0x0000001114117221 */ /* 0x000fe20000010000 */
[----:B------:R-:W-:Y:S02]  /*3ec0*/  IADD3 R2, P0, PT, R4, UR18, RZ ;  /* 0x0000001204027c10 */ /* 0x000fe4000ff1e0ff */
[----:B------:R-:W-:Y:S01]  /*3ed0*/  SHF.L.U64.HI R0, R0, 0x2, R3 ;  /* 0x0000000200007819 */ /* 0x000fe20000010203 */
[----:B------:R-:W-:Y:S01]  /*3ee0*/  FADD.FTZ R33, R33, R40 ;  /* 0x0000002821217221 */ /* 0x000fe20000010000 */
[----:B------:R-:W-:Y:S01]  /*3ef0*/  IADD3 R4, P1, PT, R4, UR16, RZ ;  /* 0x0000001004047c10 */ /* 0x000fe2000ff3e0ff */
[----:B------:R-:W-:Y:S01]  /*3f00*/  FADD.FTZ R16, R16, R19 ;  /* 0x0000001310107221 */ /* 0x000fe20000010000 */
[----:B------:R-:W-:-:S02]  /*3f10*/  IADD3.X R3, PT, PT, R0, UR19, RZ, P0, !PT ;  /* 0x0000001300037c10 */ /* 0x000fc400087fe4ff */
[----:B------:R-:W-:Y:S01]  /*3f20*/  IADD3.X R5, PT, PT, R0, UR17, RZ, P1, !PT ;  /* 0x0000001100057c10 */ /* 0x000fe20008ffe4ff */
[----:B------:R-:W-:Y:S01]  /*3f30*/  FADD.FTZ R23, R32, R23 ;  /* 0x0000001720177221 */ /* 0x000fe20000010000 */
[----:B-1----:R-:W-:-:S04]  /*3f40*/  FADD.FTZ R17, R17, R18 ;  /* 0x0000001211117221 */ /* 0x002fc80000010000 */
[----:B------:R-:W-:Y:S01]  /*3f50*/  STG.E desc[UR6][R2.64], R23 ;  /* 0x0000001702007986 */ /* 0x000fe2000c101906 */
[----:B--2---:R-:W-:-:S03]  /*3f60*/  FADD.FTZ R33, R33, R22 ;  /* 0x0000001621217221 */ /* 0x004fc60000010000 */
[----:B------:R-:W-:Y:S01]  /*3f70*/  STG.E desc[UR6][R4.64], R9 ;  /* 0x0000000904007986 */ /* 0x000fe2000c101906 */
[----:B---3--:R-:W-:-:S03]  /*3f80*/  FADD.FTZ R16, R16, R21 ;  /* 0x0000001510107221 */ /* 0x008fc60000010000 */
[----:B------:R-:W-:Y:S01]  /*3f90*/  STG.E desc[UR6][R2.64+0x200], R33 ;  /* 0x0002002102007986 */ /* 0x000fe2000c101906 */
[----:B0-----:R-:W-:-:S03]  /*3fa0*/  FADD.FTZ R17, R17, R24 ;  /* 0x0000001811117221 */ /* 0x001fc60000010000 */
[----:B------:R-:W-:Y:S01]  /*3fb0*/  STG.E desc[UR6][R4.64+0x200], R13 ;  /* 0x0002000d04007986 */ /* 0x000fe2000c101906 */
[----:B------:R-:W-:-:S03]  /*3fc0*/  FADD.FTZ R25, R16, R25 ;  /* 0x0000001910197221 */ /* 0x000fc60000010000 */
[----:B------:R-:W-:Y:S04]  /*3fd0*/  STG.E desc[UR6][R2.64+0x400], R17 ;  /* 0x0004001102007986 */ /* 0x000fe8000c101906 */
[----:B------:R-:W-:Y:S04]  /*3fe0*/  STG.E desc[UR6][R4.64+0x400], R15 ;  /* 0x0004000f04007986 */ /* 0x000fe8000c101906 */
[----:B------:R-:W-:Y:S04]  /*3ff0*/  STG.E desc[UR6][R2.64+0x600], R25 ;  /* 0x0006001902007986 */ /* 0x000fe8000c101906 */
[----:B------:R-:W-:Y:S01]  /*4000*/  STG.E desc[UR6][R4.64+0x600], R7 ;  /* 0x0006000704007986 */ /* 0x000fe2000c101906 */
[----:B------:R-:W-:Y:S05]  /*4010*/  EXIT ;  /* 0x000000000000794d */ /* 0x000fea0003800000 */
.L_x_43:
[----:B------:R-:W-:Y:S01]  /*4020*/  HFMA2 R45, -RZ, RZ, 0, 5.9604644775390625e-08 ;  /* 0x00000001ff2d7431 */ /* 0x000fe200000001ff */
[----:B------:R-:W-:Y:S01]  /*4030*/  BSSY B2, `(.L_x_49) ;  /* 0x0000007000027945 */ /* 0x000fe20003800000 */
[----:B------:R-:W-:Y:S02]  /*4040*/  MOV R50, R48 ;  /* 0x0000003000327202 */ /* 0x000fe40000000f00 */
[----:B------:R-:W-:Y:S02]  /*4050*/  MOV R44, 0x1f ;  /* 0x0000001f002c7802 */ /* 0x000fe40000000f00 */
[----:B------:R-:W-:-:S07]  /*4060*/  MOV R43, 0xffffffff ;  /* 0xffffffff002b7802 */ /* 0x000fce0000000f00 */
[----:B------:R-:W-:Y:S05]  /*4070*/  WARPSYNC.COLLECTIVE R43, `(.L_x_50) ;  /* 0x000000002b087348 */ /* 0x000fea0003c00000 */
[----:B------:R0:W1:Y:S02]  /*4080*/  SHFL.BFLY P3, R47, R50, R45, R44 ;  /* 0x0c00002d322f7389 */ /* 0x000064000006002c */
[----:B01----:R-:W-:Y:S05]  /*4090*/  ENDCOLLECTIVE ;  /* 0x000000000000791b */ /* 0x003fea0003800000 */
.L_x_50:
[----:B------:R-:W-:Y:S05]  /*40a0*/  BSYNC B2 ;  /* 0x0000000000027941 */ /* 0x000fea0003800000 */
.L_x_49:
[----:B------:R-:W-:Y:S01]  /*40b0*/  MOV R50, R46 ;  /* 0x0000002e00327202 */ /* 0x000fe20000000f00 */
[----:B------:R-:W-:Y:S01]  /*40c0*/  HFMA2 R45, -RZ, RZ, 0, 5.9604644775390625e-08 ;  /* 0x00000001ff2d7431 */ /* 0x000fe200000001ff */
[----:B------:R-:W-:Y:S02]  /*40d0*/  MOV R44, 0x1f ;  /* 0x0000001f002c7802 */ /* 0x000fe40000000f00 */
[----:B------:R-:W-:Y:S02]  /*40e0*/  MOV R43, 0xffffffff ;  /* 0xffffffff002b7802 */ /* 0x000fe40000000f00 */
[----:B------:R-:W-:-:S07]  /*40f0*/  MOV R41, R47 ;  /* 0x0000002f00297202 */ /* 0x000fce0000000f00 */
[----:B------:R-:W-:Y:S05]  /*4100*/  WARPSYNC.COLLECTIVE R43, `(.L_x_51) ;  /* 0x000000002b087348 */ /* 0x000fea0003c00000 */
[----:B------:R0:W1:Y:S02]  /*4110*/  SHFL.BFLY P3, R47, R50, R45, R44 ;  /* 0x0c00002d322f7389 */ /* 0x000064000006002c */
[----:B01----:R-:W-:Y:S05]  /*4120*/  ENDCOLLECTIVE ;  /* 0x000000000000791b */ /* 0x003fea0003800000 */
.L_x_51:
[----:B------:R-:W-:-:S05]  /*4130*/  FADD.FTZ R41, R41, R48 ;  /* 0x0000003029297221 */ /* 0x000fca0000010000 */
[----:B------:R-:W-:Y:S01]  /*4140*/  MOV R50, R41 ;  /* 0x0000002900327202 */ /* 0x000fe20000000f00 */
[----:B------:R-:W-:Y:S02]  /*4150*/  HFMA2 R45, -RZ, RZ, 0, 1.1920928955078125e-07 ;  /* 0x00000002ff2d7431 */ /* 0x000fe400000001ff */
[----:B------:R-:W-:-:S07]  /*4160*/  FADD.FTZ R42, R47, R46 ;  /* 0x0000002e2f2a7221 */ /* 0x000fce0000010000 */
[----:B------:R-:W-:Y:S05]  /*4170*/  WARPSYNC.COLLECTIVE R43, `(.L_x_52) ;  /* 0x000000002b087348 */ /* 0x000fea0003c00000 */
[----:B------:R0:W1:Y:S02]  /*4180*/  SHFL.BFLY P3, R47, R50, R45, R44 ;  /* 0x0c00002d322f7389 */ /* 0x000064000006002c */
[----:B01----:R-:W-:Y:S05]  /*4190*/  ENDCOLLECTIVE ;  /* 0x000000000000791b */ /* 0x003fea0003800000 */
.L_x_52:
[----:B------:R-:W-:Y:S02]  /*41a0*/  MOV R50, R42 ;  /* 0x0000002a00327202 */ /* 0x000fe40000000f00 */
[----:B------:R-:W-:-:S07]  /*41b0*/  MOV R100, R47 ;  /* 0x0000002f00647202 */ /* 0x000fce0000000f00 */
[----:B------:R-:W-:Y:S05]  /*41c0*/  WARPSYNC.COLLECTIVE R43, `(.L_x_53) ;  /* 0x000000002b087348 */ /* 0x000fea0003c00000 */
[----:B------:R0:W1:Y:S02]  /*41d0*/  SHFL.BFLY P3, R47, R50, R45, R44 ;  /* 0x0c00002d322f7389 */ /* 0x000064000006002c */
[----:B01----:R-:W-:Y:S05]  /*41e0*/  ENDCOLLECTIVE ;  /* 0x000000000000791b */ /* 0x003fea0003800000 */
.L_x_53:
[----:B------:R-:W-:-:S05]  /*41f0*/  FADD.FTZ R100, R41, R100 ;  /* 0x0000006429647221 */ /* 0x000fca0000010000 */
[----:B------:R-:W-:Y:S01]  /*4200*/  MOV R50, R100 ;  /* 0x0000006400327202 */ /* 0x000fe20000000f00 */
[----:B------:R-:W-:Y:S02]  /*4210*/  HFMA2 R45, -RZ, RZ, 0, 2.384185791015625e-07 ;  /* 0x00000004ff2d7431 */ /* 0x000fe400000001ff */
[----:B------:R-:W-:-:S07]  /*4220*/  FADD.FTZ R49, R42, R47 ;  /* 0x0000002f2a317221 */ /* 0x000fce0000010000 */
[----:B------:R-:W-:Y:S05]  /*4230*/  WARPSYNC.COLLECTIVE R43, `(.L_x_54) ;  /* 0x000000002b087348 */ /* 0x000fea0003c00000 */
[----:B------:R0:W1:Y:S02]  /*4240*/  SHFL.BFLY P3, R47, R50, R45, R44 ;  /* 0x0c00002d322f7389 */ /* 0x000064000006002c */
[----:B01----:R-:W-:Y:S05]  /*4250*/  ENDCOLLECTIVE ;  /* 0x000000000000791b */ /* 0x003fea0003800000 */
.L_x_54:
[----:B------:R-:W-:Y:S02]  /*4260*/  MOV R50, R49 ;  /* 0x0000003100327202 */ /* 0x000fe40000000f00 */
[----:B------:R-:W-:-:S07]  /*4270*/  MOV R51, R47 ;  /* 0x0000002f00337202 */ /* 0x000fce0000000f00 */
[----:B------:R-:W-:Y:S05]  /*4280*/  WARPSYNC.COLLECTIVE R43, `(.L_x_55) ;  /* 0x000000002b087348 */ /* 0x000fea0003c00000 */
[----:B------:R0:W1:Y:S02]  /*4290*/  SHFL.BFLY P3, R47, R50, R45, R44 ;  /* 0x0c00002d322f7389 */ /* 0x000064000006002c */
[----:B01----:R-:W-:Y:S05]  /*42a0*/  ENDCOLLECTIVE ;  /* 0x000000000000791b */ /* 0x003fea0003800000 */
.L_x_55:
[----:B------:R-:W-:-:S05]  /*42b0*/  FADD.FTZ R51, R100, R51 ;  /* 0x0000003364337221 */ /* 0x000fca0000010000 */
[----:B------:R-:W-:Y:S01]  /*42c0*/  MOV R50, R51 ;  /* 0x0000003300327202 */ /* 0x000fe20000000f00 */
[----:B------:R-:W-:Y:S02]  /*42d0*/  HFMA2 R45, -RZ, RZ, 0, 4.76837158203125e-07 ;  /* 0x00000008ff2d7431 */ /* 0x000fe400000001ff */
[----:B------:R-:W-:Y:S01]  /*42e0*/  FADD.FTZ R48, R49, R47 ;  /* 0x0000002f31307221 */ /* 0x000fe20000010000 */
[----:B------:R-:W-:-:S07]  /*42f0*/  PRMT R49, R30, 0x7632, R49 ;  /* 0x000076321e317816 */ /* 0x000fce0000000031 */
[----:B------:R-:W-:Y:S05]  /*4300*/  WARPSYNC.COLLECTIVE R43, `(.L_x_56) ;  /* 0x000000002b087348 */ /* 0x000fea0003c00000 */
[----:B------:R0:W1:Y:S02]  /*4310*/  SHFL.BFLY P3, R47, R50, R45, R44 ;  /* 0x0c00002d322f7389 */ /* 0x000064000006002c */
[----:B01----:R-:W-:Y:S05]  /*4320*/  ENDCOLLECTIVE ;  /* 0x000000000000791b */ /* 0x003fea0003800000 */
.L_x_56:
[----:B------:R-:W-:Y:S02]  /*4330*/  MOV R50, R48 ;  /* 0x0000003000327202 */ /* 0x000fe40000000f00 */
[----:B------:R-:W-:-:S07]  /*4340*/  MOV R46, R47 ;  /* 0x0000002f002e7202 */ /* 0x000fce0000000f00 */
[----:B------:R-:W-:Y:S05]  /*4350*/  WARPSYNC.COLLECTIVE R43, `(.L_x_57) ;  /* 0x000000002b087348 */ /* 0x000fea0003c00000 */
[----:B------:R0:W1:Y:S02]  /*4360*/  SHFL.BFLY P3, R47, R50, R45, R44 ;  /* 0x0c00002d322f7389 */ /* 0x000064000006002c */
[----:B01----:R-:W-:Y:S05]  /*4370*/  ENDCOLLECTIVE ;  /* 0x000000000000791b */ /* 0x003fea0003800000 */
.L_x_57:
[--C-:B------:R-:W-:Y:S01]  /*4380*/  FADD.FTZ R41, R51, R46.reuse ;  /* 0x0000002e33297221 */ /* 0x100fe20000010000 */
[----:B------:R-:W-:Y:S02]  /*4390*/  PRMT R46, R24, 0x7632, R46 ;  /* 0x00007632182e7816 */ /* 0x000fe4000000002e */
[----:B------:R-:W-:Y:S02]  /*43a0*/  PRMT R51, R28, 0x7632, R51 ;  /* 0x000076321c337816 */ /* 0x000fe40000000033 */
[----:B------:R-:W-:Y:S01]  /*43b0*/  MOV R50, R41 ;  /* 0x0000002900327202 */ /* 0x000fe20000000f00 */
[----:B------:R-:W-:Y:S02]  /*43c0*/  HFMA2 R45, -RZ, RZ, 0, 9.5367431640625e-07 ;  /* 0x00000010ff2d7431 */ /* 0x000fe400000001ff */
[----:B------:R-:W-:Y:S01]  /*43d0*/  FADD.FTZ R42, R48, R47 ;  /* 0x0000002f302a7221 */ /* 0x000fe20000010000 */
[----:B------:R-:W-:-:S07]  /*43e0*/  PRMT R48, R31, 0x7632, R48 ;  /* 0x000076321f307816 */ /* 0x000fce0000000030 */
[----:B------:R-:W-:Y:S05]  /*43f0*/  WARPSYNC.COLLECTIVE R43, `(.L_x_58) ;  /* 0x000000002b087348 */ /* 0x000fea0003c00000 */
[----:B------:R0:W1:Y:S02]  /*4400*/  SHFL.BFLY P3, R47, R50, R45, R44 ;  /* 0x0c00002d322f7389 */ /* 0x000064000006002c */
[----:B01----:R-:W-:Y:S05]  /*4410*/  ENDCOLLECTIVE ;  /* 0x000000000000791b */ /* 0x003fea0003800000 */
.L_x_58:
[----:B------:R-:W-:Y:S02]  /*4420*/  MOV R50, R42 ;  /* 0x0000002a00327202 */ /* 0x000fe40000000f00 */
[----:B------:R-:W-:-:S07]  /*4430*/  MOV R100, R47 ;  /* 0x0000002f00647202 */ /* 0x000fce0000000f00 */
[----:B------:R-:W-:Y:S05]  /*4440*/  WARPSYNC.COLLECTIVE R43, `(.L_x_59) ;  /* 0x000000002b087348 */ /* 0x000fea0003c00000 */
[----:B------:R0:W1:Y:S02]  /*4450*/  SHFL.BFLY P3, R47, R50, R45, R44 ;  /* 0x0c00002d322f7389 */ /* 0x000064000006002c */
[----:B01----:R-:W-:Y:S05]  /*4460*/  ENDCOLLECTIVE ;  /* 0x000000000000791b */ /* 0x003fea0003800000 */
.L_x_59:
[----:B------:R-:W-:Y:S02]  /*4470*/  PRMT R43, R27, 0x7632, R43 ;  /* 0x000076321b2b7816 */ /* 0x000fe4000000002b */
[----:B------:R-:W-:Y:S02]  /*4480*/  PRMT R44, R26, 0x7632, R44 ;  /* 0x000076321a2c7816 */ /* 0x000fe4000000002c */
[----:B------:R-:W-:Y:S02]  /*4490*/  PRMT R45, R25, 0x7632, R45 ;  /* 0x00007632192d7816 */ /* 0x000fe4000000002d */
[----:B------:R-:W-:Y:S01]  /*44a0*/  PRMT R50, R29, 0x7632, R50 ;  /* 0x000076321d327816 */ /* 0x000fe20000000032 */
[----:B------:R-:W-:Y:S06]  /*44b0*/  BRA `(.L_x_60) ;  /* 0xffffffd800a87947 */ /* 0x000fec000383ffff */
.L_x_61:
        /* <DEDUP_REMOVED lines=12> */
.L_x_11149:


//--------------------- .text._ZN10layer_norm13ln_bwd_kernelINS_13Kernel_traitsI13__nv_bfloat16S2_S2_S2_fjLj512ELj1ELj4ELj1ELj16ENS_18Kernel_traits_baseILj512ES2_S2_S2_S2_fjLj128EEEEELb0ELb0ELb1ELb0EEEvNS_9BwdParamsE --------------------------
	.section	.text._ZN10layer_norm13ln_bwd_kernelINS_13Kernel_traitsI13__nv_bfloat16S2_S2_S2_fjLj512ELj1ELj4ELj1ELj16ENS_18Kernel_traits_baseILj512ES2_S2_S2_S2_fjLj128EEEEELb0ELb0ELb1ELb0EEEvNS_9BwdParamsE,"ax",@progbits
	.align	128
        .global         _ZN10layer_norm13ln_bwd_kernelINS_13Kernel_traitsI13__nv_bfloat16S2_S2_S2_fjLj512ELj1ELj4ELj1ELj16ENS_18Kernel_traits_baseILj512ES2_S2_S2_S2_fjLj128EEEEELb0ELb0ELb1ELb0EEEvNS_9BwdParamsE
        .type           _ZN10layer_norm13ln_bwd_kernelINS_13Kernel_traitsI13__nv_bfloat16S2_S2_S2_fjLj512ELj1ELj4ELj1ELj16ENS_18Kernel_traits_baseILj512ES2_S2_S2_S2_fjLj128EEEEELb0ELb0ELb1ELb0EEEvNS_9BwdParamsE,@function
        .size           _ZN10layer_norm13ln_bwd_kernelINS_13Kernel_traitsI13__nv_bfloat16S2_S2_S2_fjLj512ELj1ELj4ELj1ELj16ENS_18Kernel_traits_baseILj512ES2_S2_S2_S2_fjLj128EEEEELb0ELb0ELb1ELb0EEEvNS_9BwdParamsE,(.L_x_11150 - _ZN10layer_norm13ln_bwd_kernelINS_13Kernel_traitsI13__nv_bfloat16S2_S2_S2_fjLj512ELj1ELj4ELj1ELj16ENS_18Kernel_traits_baseILj512ES2_S2_S2_S2_fjLj128EEEEELb0ELb0ELb1ELb0EEEvNS_9BwdParamsE)
        .other          _ZN10layer_norm13ln_bwd_kernelINS_13Kernel_traitsI13__nv_bfloat16S2_S2_S2_fjLj512ELj1ELj4ELj1ELj16ENS_18Kernel_traits_baseILj512ES2_S2_S2_S2_fjLj128EEEEELb0ELb0ELb1ELb0EEEvNS_9BwdParamsE,@"STO_CUDA_ENTRY STV_DEFAULT"
_ZN10layer_norm13ln_bwd_kernelINS_13Kernel_traitsI13__nv_bfloat16S2_S2_S2_fjLj512ELj1ELj4ELj1ELj16ENS_18Kernel_traits_baseILj512ES2_S2_S2_S2_fjLj128EEEEELb0ELb0ELb1ELb0EEEvNS_9BwdParamsE:
.text._ZN10layer_norm13ln_bwd_kernelINS_13Kernel_traitsI13__nv_bfloat16S2_S2_S2_fjLj512ELj1ELj4ELj1ELj16ENS_18Kernel_traits_baseILj512ES2_S2_S2_S2_fjLj128EEEEELb0ELb0ELb1ELb0EEEvNS_9BwdParamsE:
[----:B------:R-:W-:Y:S01]  /*0000*/  LDC R1, c[0x0][0x37c] ;  /* 0x0000df00ff017b82 */ /* 0x000fe20000000800 */
[----:B------:R-:W0:Y:S01]  /*0010*/  S2R R77, SR_TID.X ;  /* 0x00000000004d7919 */ /* 0x000e220000002100 */
[----:B------:R-:W1:Y:S01]  /*0020*/  LDCU UR4, c[0x0][0x388] ;  /* 0x00007100ff0477ac */ /* 0x000e620008000800 */
[----:B------:R-:W2:Y:S01]  /*0030*/  LDCU.64 UR6, c[0x0][0x358] ;  /* 0x00006b00ff0677ac */ /* 0x000ea20008000a00 */
[----:B------:R-:W3:Y:S01]  /*0040*/  LDCU UR5, c[0x0][0x384] ;  /* 0x00007080ff0577ac */ /* 0x000ee20008000800 */
[----:B------:R-:W4:Y:S01]  /*0050*/  LDCU UR14, c[0x0][0x40c] ;  /* 0x00008180ff0e77ac */ /* 0x000f220008000800 */
[----:B------:R-:W0:Y:S01]  /*0060*/  LDCU UR15, c[0x0][0x388] ;  /* 0x00007100ff0f77ac */ /* 0x000e220008000800 */
[----:B-1----:R-:W-:Y:S01]  /*0070*/  MOV R13, UR4 ;  /* 0x00000004000d7c02 */ /* 0x002fe20008000f00 */
[----:B------:R-:W1:Y:S03]  /*0080*/  LDCU.U8 UR8, c[0x0][0x410] ;  /* 0x00008200ff0877ac */ /* 0x000e660008000000 */
[----:B------:R-:W-:Y:S01]  /*0090*/  SHF.R.S32.HI R0, RZ, 0x1f, R13 ;  /* 0x0000001fff007819 */ /* 0x000fe2000001140d */
[----:B------:R-:W1:Y:S03]  /*00a0*/  LDCU UR9, c[0x0][0x400] ;  /* 0x00008000ff0977ac */ /* 0x000e660008000800 */
[----:B------:R-:W-:Y:S01]  /*00b0*/  LEA.HI R0, R0, R13, RZ, 0x3 ;  /* 0x0000000d00007211 */ /* 0x000fe200078f18ff */
[----:B------:R-:W1:Y:S01]  /*00c0*/  LDCU.64 UR12, c[0x0][0x438] ;  /* 0x00008700ff0c77ac */ /* 0x000e620008000a00 */
[----:B0-----:R-:W-:Y:S01]  /*00d0*/  LOP3.LUT R76, R77, 0x1f, RZ, 0xc0, !PT ;  /* 0x0000001f4d4c7812 */ /* 0x001fe200078ec0ff */
[----:B------:R-:W0:Y:S03]  /*00e0*/  LDCU.64 UR20, c[0x0][0x478] ;  /* 0x00008f00ff1477ac */ /* 0x000e260008000a00 */
[----:B------:R-:W-:Y:S01]  /*00f0*/  LOP3.LUT R11, R76, 0x1f, RZ, 0x3c, !PT ;  /* 0x0000001f4c0b7812 */ /* 0x000fe200078e3cff */
[----:B------:R-:W0:Y:S01]  /*0100*/  LDCU.64 UR10, c[0x0][0x3c0] ;  /* 0x00007800ff0a77ac */ /* 0x000e220008000a00 */
[----:B------:R-:W-:-:S02]  /*0110*/  MOV R7, R76 ;  /* 0x0000004c00077202 */ /* 0x000fc40000000f00 */
[----:B------:R-:W-:-:S04]  /*0120*/  LEA.HI.SX32 R11, R0, R11, 0x1d ;  /* 0x0000000b000b7211 */ /* 0x000fc800078feaff */
[C---:B------:R-:W-:Y:S02]  /*0130*/  ISETP.GE.U32.AND P0, PT, R11.reuse, 0x20, PT ;  /* 0x000000200b00780c */ /* 0x040fe40003f06070 */
[----:B------:R-:W-:-:S11]  /*0140*/  ISETP.GE.U32.AND P1, PT, R11, 0x40, PT ;  /* 0x000000400b00780c */ /* 0x000fd60003f26070 */
[----:B------:R-:W2:Y:S08]  /*0150*/  @P0 LDC.64 R2, c[0x0][0x3d0] ;  /* 0x0000f400ff020b82 */ /* 0x000eb00000000a00 */
[----:B------:R-:W3:Y:S01]  /*0160*/  @P1 LDC.64 R4, c[0x0][0x3d0] ;  /* 0x0000f400ff041b82 */ /* 0x000ee20000000a00 */
[C---:B--2---:R-:W-:Y:S01]  /*0170*/  @P0 IMAD.WIDE.U32 R2, R7.reuse, 0x10, R2 ;  /* 0x0000001007020825 */ /* 0x044fe200078e0002 */
[----:B------:R-:W-:-:S06]  /*0180*/  @P0 LOP3.LUT R7, R7, 0x20, RZ, 0xfc, !PT ;  /* 0x0000002007070812 */ /* 0x000fcc00078efcff */
[----:B------:R-:W2:Y:S01]  /*0190*/  S2UR UR4, SR_CTAID.X ;  /* 0x00000000000479c3 */ /* 0x000ea20000002500 */
[----:B------:R-:W-:Y:S01]  /*01a0*/  SHF.R.U32.HI R10, RZ, 0x5, R77 ;  /* 0x00000005ff0a7819 */ /* 0x000fe2000001164d */
[----:B------:R0:W5:Y:S01]  /*01b0*/  @P0 LDG.E.128 R52, desc[UR6][R2.64] ;  /* 0x0000000602340981 */ /* 0x000162000c1e1d00 */
[----:B---3--:R-:W-:-:S05]  /*01c0*/  @P1 IMAD.WIDE.U32 R4, R7, 0x10, R4 ;  /* 0x0000001007041825 */ /* 0x008fca00078e0004 */
[----:B------:R3:W5:Y:S01]  /*01d0*/  @P1 LDG.E.128 R48, desc[UR6][R4.64] ;  /* 0x0000000604301981 */ /* 0x000762000c1e1d00 */
[----:B--2---:R-:W-:-:S06]  /*01e0*/  USHF.L.U32 UR4, UR4, 0x2, URZ ;  /* 0x0000000204047899 */ /* 0x004fcc00080006ff */
        /* <DEDUP_REMOVED lines=19> */
[----:B01-34-:R-:W-:Y:S06]  /*0320*/  @P0 BRA `(.L_x_63) ;  /* 0x0000003800bc0947 */ /* 0x01bfec0003800000 */
        /* <DEDUP_REMOVED lines=23> */
[----:B------:R-:W-:-:S07]  /*04a0*/  CS2R R18, SRZ ;  /* 0x0000000000127805 */ /* 0x000fce000001ff00 */
.L_x_84:
[----:B0-----:R-:W0:Y:S08]  /*04b0*/  LDC.64 R14, c[0x0][0x3f8] ;  /* 0x0000fe00ff0e7b82 */ /* 0x001e300000000a00 */
[----:B------:R-:W1:Y:S08]  /*04c0*/  LDC.64 R12, c[0x0][0x3c8] ;  /* 0x0000f200ff0c7b82 */ /* 0x000e700000000a00 */
[----:B------:R-:W2:Y:S01]  /*04d0*/  LDC.64 R72, c[0x0][0x3f0] ;  /* 0x0000fc00ff487b82 */ /* 0x000ea20000000a00 */
[----:B0-----:R-:W-:-:S06]  /*04e0*/  IMAD.WIDE R14, R10, 0x4, R14 ;  /* 0x000000040a0e7825 */ /* 0x001fcc00078e020e */
[----:B------:R-:W3:Y:S01]  /*04f0*/  LDG.E R14, desc[UR6][R14.64] ;  /* 0x000000060e0e7981 */ /* 0x000ee2000c1e1900 */
[----:B-1----:R-:W-:-:S06]  /*0500*/  IMAD.WIDE R12, R10, 0x4, R12 ;  /* 0x000000040a0c7825 */ /* 0x002fcc00078e020c */
[----:B------:R0:W5:Y:S01]  /*0510*/  LDG.E R12, desc[UR6][R12.64] ;  /* 0x000000060c0c7981 */ /* 0x000162000c1e1900 */
[----:B--2---:R-:W-:-:S05]  /*0520*/  IMAD.WIDE R72, R10, 0x4, R72 ;  /* 0x000000040a487825 */ /* 0x004fca00078e0248 */
[----:B------:R0:W5:Y:S01]  /*0530*/  LDG.E R80, desc[UR6][R72.64] ;  /* 0x0000000648507981 */ /* 0x000162000c1e1900 */
[----:B------:R-:W-:Y:S01]  /*0540*/  BSSY.RECONVERGENT B1, `(.L_x_64) ;  /* 0x00000f9000017945 */ /* 0x000fe20003800200 */
[----:B------:R-:W-:Y:S01]  /*0550*/  HFMA2 R111, -RZ, RZ, 0, 0 ;  /* 0x00000000ff6f7431 */ /* 0x000fe200000001ff */
[----:B------:R-:W-:Y:S02]  /*0560*/  MOV R114, RZ ;  /* 0x000000ff00727202 */ /* 0x000fe40000000f00 */
[----:B---3--:R-:W-:-:S13]  /*0570*/  ISETP.GE.AND P1, PT, R14, 0x1, PT ;  /* 0x000000010e00780c */ /* 0x008fda0003f26270 */
[----:B0-----:R-:W-:Y:S05]  /*0580*/  @!P1 BRA `(.L_x_65) ;  /* 0x0000000c00889947 */ /* 0x001fea0003800000 */
[----:B------:R-:W-:Y:S02]  /*0590*/  SHF.R.S32.HI R13, RZ, 0x1f, R10 ;  /* 0x0000001fff0d7819 */ /* 0x000fe4000001140a */
[----:B------:R-:W-:-:S04]  /*05a0*/  LEA R72, P0, R10, UR10, 0x2 ;  /* 0x0000000a0a487c11 */ /* 0x000fc8000f8010ff */
[----:B------:R-:W-:-:S05]  /*05b0*/  LEA.HI.X R73, R10, UR11, R13, 0x2, P0 ;  /* 0x0000000b0a497c11 */ /* 0x000fca00080f140d */
[----:B------:R-:W2:Y:S01]  /*05c0*/  LDG.E R72, desc[UR6][R72.64] ;  /* 0x0000000648487981 */ /* 0x000ea2000c1e1900 */
[----:B------:R-:W-:Y:S01]  /*05d0*/  IMAD.U32 R13, RZ, RZ, UR15 ;  /* 0x0000000fff0d7e24 */ /* 0x000fe2000f8e00ff */
[----:B------:R-:W-:Y:S01]  /*05e0*/  IADD3 R74, PT, PT, R14, -0x1, RZ ;  /* 0xffffffff0e4a7810 */ /* 0x000fe20007ffe0ff */
[----:B------:R-:W-:Y:S01]  /*05f0*/  BSSY.RECONVERGENT B2, `(.L_x_66) ;  /* 0x0000076000027945 */ /* 0x000fe20003800200 */
[C---:B------:R-:W-:Y:S01]  /*0600*/  ISETP.GE.U32.AND P2, PT, R11.reuse, 0x20, PT ;  /* 0x000000200b00780c */ /* 0x040fe20003f46070 */
[-C--:B------:R-:W-:Y:S01]  /*0610*/  IMAD R15, R10, R13.reuse, RZ ;  /* 0x0000000d0a0f7224 */ /* 0x080fe200078e02ff */
[----:B------:R-:W-:Y:S01]  /*0620*/  ISETP.NE.AND P0, PT, RZ, UR8, PT ;  /* 0x00000008ff007c0c */ /* 0x000fe2000bf05270 */
[----:B------:R-:W-:Y:S01]  /*0630*/  IMAD R75, R74, R13, RZ ;  /* 0x0000000d4a4b7224 */ /* 0x000fe200078e02ff */
[----:B------:R-:W-:Y:S02]  /*0640*/  ISETP.GE.U32.AND P3, PT, R11, 0x40, PT ;  /* 0x000000400b00780c */ /* 0x000fe40003f66070 */
[----:B------:R-:W-:-:S02]  /*0650*/  SHF.R.S32.HI R74, RZ, 0x1f, R15 ;  /* 0x0000001fff4a7819 */ /* 0x000fc4000001140f */
[----:B------:R-:W-:Y:S02]  /*0660*/  SHF.R.S32.HI R78, RZ, 0x1f, R75 ;  /* 0x0000001fff4e7819 */ /* 0x000fe4000001144b */
[----:B------:R-:W-:Y:S02]  /*0670*/  LEA.HI R15, R74, R15, RZ, 0x3 ;  /* 0x0000000f4a0f7211 */ /* 0x000fe400078f18ff */
[----:B------:R-:W-:Y:S02]  /*0680*/  LEA.HI R75, R78, R75, RZ, 0x3 ;  /* 0x0000004b4e4b7211 */ /* 0x000fe400078f18ff */
[-C--:B------:R-:W-:Y:S02]  /*0690*/  LEA.HI.SX32 R15, R15, R76.reuse, 0x1d ;  /* 0x0000004c0f0f7211 */ /* 0x080fe400078feaff */
[----:B------:R-:W-:Y:S02]  /*06a0*/  LEA.HI.SX32 R117, R75, R76, 0x1d ;  /* 0x0000004c4b757211 */ /* 0x000fe400078feaff */
[----:B------:R-:W-:-:S02]  /*06b0*/  MOV R111, RZ ;  /* 0x000000ff006f7202 */ /* 0x000fc40000000f00 */
[----:B------:R-:W-:Y:S02]  /*06c0*/  MOV R114, RZ ;  /* 0x000000ff00727202 */ /* 0x000fe40000000f00 */
[----:B------:R-:W-:Y:S02]  /*06d0*/  MOV R115, R15 ;  /* 0x0000000f00737202 */ /* 0x000fe40000000f00 */
[----:B--2---:R-:W-:Y:S01]  /*06e0*/  FSEL R113, R72, RZ, !P0 ;  /* 0x000000ff48717208 */ /* 0x004fe20004000000 */
[----:B------:R-:W-:Y:S06]  /*06f0*/  @!P2 BRA `(.L_x_67) ;  /* 0x000000040094a947 */ /* 0x000fec0003800000 */
[----:B------:R-:W0:Y:S08]  /*0700*/  LDC.64 R72, c[0x0][0x3a8] ;  /* 0x0000ea00ff487b82 */ /* 0x000e300000000a00 */
[----:B------:R-:W1:Y:S01]  /*0710*/  LDC.64 R76, c[0x0][0x428] ;  /* 0x00010a00ff4c7b82 */ /* 0x000e620000000a00 */
[----:B0-----:R-:W-:-:S06]  /*0720*/  IMAD.WIDE.U32 R72, R115, 0x10, R72 ;  /* 0x0000001073487825 */ /* 0x001fcc00078e0048 */
[----:B------:R-:W2:Y:S01]  /*0730*/  LDG.E.128 R72, desc[UR6][R72.64] ;  /* 0x0000000648487981 */ /* 0x000ea2000c1e1d00 */
[----:B-1----:R-:W-:-:S06]  /*0740*/  IMAD.WIDE.U32 R76, R117, 0x10, R76 ;  /* 0x00000010754c7825 */ /* 0x002fcc00078e004c */
[----:B------:R-:W3:Y:S01]  /*0750*/  LDG.E.128 R76, desc[UR6][R76.64] ;  /* 0x000000064c4c7981 */ /* 0x000ee2000c1e1d00 */
[----:B------:R-:W-:-:S04]  /*0760*/  ISETP.NE.U32.AND P0, PT, RZ, UR12, PT ;  /* 0x0000000cff007c0c */ /* 0x000fc8000bf05070 */
[----:B------:R-:W-:-:S13]  /*0770*/  ISETP.NE.AND.EX P0, PT, RZ, UR13, PT, P0 ;  /* 0x0000000dff007c0c */ /* 0x000fda000bf05300 */
[----:B------:R-:W0:Y:S01]  /*0780*/  @P0 LDC.64 R82, c[0x0][0x438] ;  /* 0x00010e00ff520b82 */ /* 0x000e220000000a00 */
[----:B------:R-:W-:Y:S01]  /*0790*/  SHF.L.U32 R81, R52, 0x10, RZ ;  /* 0x0000001034517819 */ /* 0x000fe200000006ff */
[----:B0-----:R-:W-:-:S05]  /*07a0*/  @P0 IMAD.WIDE.U32 R82, R115, 0x10, R82 ;  /* 0x0000001073520825 */ /* 0x001fca00078e0052 */
[----:B------:R3:W5:Y:S01]  /*07b0*/  @P0 LDG.E.128 R56, desc[UR6][R82.64] ;  /* 0x0000000652380981 */ /* 0x000762000c1e1d00 */
[----:B------:R-:W-:Y:S01]  /*07c0*/  SHF.L.U32 R93, R9, 0x10, RZ ;  /* 0x00000010095d7819 */ /* 0x000fe200000006ff */
[----:B------:R-:W-:Y:S01]  /*07d0*/  VIADD R115, R115, 0x20 ;  /* 0x0000002073737836 */ /* 0x000fe20000000000 */
[----:B------:R-:W-:Y:S01]  /*07e0*/  IADD3 R117, PT, PT, R117, 0x20, RZ ;  /* 0x0000002075757810 */ /* 0x000fe20007ffe0ff */
[----:B--2---:R-:W-:Y:S01]  /*07f0*/  IMAD.U32 R84, R72, 0x10000, RZ ;  /* 0x0001000048547824 */ /* 0x004fe200078e00ff */
[----:B------:R-:W-:Y:S02]  /*0800*/  SHF.L.U32 R86, R73, 0x10, RZ ;  /* 0x0000001049567819 */ /* 0x000fe400000006ff */
[----:B------:R-:W-:Y:S01]  /*0810*/  SHF.L.U32 R90, R74, 0x10, RZ ;  /* 0x000000104a5a7819 */ /* 0x000fe200000006ff */
[----:B------:R-:W-:Y:S01]  /*0820*/  FADD.FTZ R3, -R113, R84 ;  /* 0x0000005471037221 */ /* 0x000fe20000010100 */
[----:B------:R-:W-:Y:S02]  /*0830*/  SHF.L.U32 R84, R53, 0x10, RZ ;  /* 0x0000001035547819 */ /* 0x000fe400000006ff */
[----:B------:R-:W-:Y:S01]  /*0840*/  SHF.L.U32 R92, R75, 0x10, RZ ;  /* 0x000000104b5c7819 */ /* 0x000fe200000006ff */
[C---:B---3--:R-:W-:Y:S01]  /*0850*/  IMAD.U32 R83, R76.reuse, 0x10000, RZ ;  /* 0x000100004c537824 */ /* 0x048fe200078e00ff */
[----:B------:R-:W-:Y:S01]  /*0860*/  PRMT R89, R76, 0x7632, R89 ;  /* 0x000076324c597816 */ /* 0x000fe20000000059 */
[----:B-----5:R-:W-:Y:S01]  /*0870*/  FMUL.FTZ R3, R12, R3 ;  /* 0x000000030c037220 */ /* 0x020fe20000410000 */
[----:B------:R-:W-:Y:S01]  /*0880*/  PRMT R76, R77, 0x7632, R76 ;  /* 0x000076324d4c7816 */ /* 0x000fe2000000004c */
[----:B------:R-:W-:Y:S01]  /*0890*/  FMUL.FTZ R82, R81, R83 ;  /* 0x0000005351527220 */ /* 0x000fe20000410000 */
[----:B------:R-:W-:Y:S01]  /*08a0*/  SHF.L.U32 R85, R77, 0x10, RZ ;  /* 0x000000104d557819 */ /* 0x000fe200000006ff */
[----:B------:R-:W-:Y:S01]  /*08b0*/  FADD.FTZ R77, -R113, R86 ;  /* 0x00000056714d7221 */ /* 0x000fe20000010100 */
[----:B------:R-:W-:Y:S01]  /*08c0*/  PRMT R87, R73, 0x7632, R87 ;  /* 0x0000763249577816 */ /* 0x000fe20000000057 */
[----:B------:R-:W-:Y:S01]  /*08d0*/  FADD.FTZ R28, R28, R83 ;  /* 0x000000531c1c7221 */ /* 0x000fe20000010000 */
[----:B------:R-:W-:Y:S01]  /*08e0*/  PRMT R88, R72, 0x7632, R88 ;  /* 0x0000763248587816 */ /* 0x000fe20000000058 */
[----:B------:R-:W-:Y:S01]  /*08f0*/  FMUL.FTZ R81, R12, R77 ;  /* 0x0000004d0c517220 */ /* 0x000fe20000410000 */
[----:B------:R-:W-:Y:S01]  /*0900*/  FFMA.FTZ R44, R3, R83, R44 ;  /* 0x00000053032c7223 */ /* 0x000fe2000001002c */
[----:B------:R-:W-:Y:S01]  /*0910*/  PRMT R73, R75, 0x7632, R73 ;  /* 0x000076324b497816 */ /* 0x000fe20000000049 */
[----:B------:R-:W-:Y:S01]  /*0920*/  FADD.FTZ R83, -R113, R90 ;  /* 0x0000005a71537221 */ /* 0x000fe20000010100 */
[-C--:B------:R-:W-:Y:S01]  /*0930*/  FMUL.FTZ R84, R84, R85.reuse ;  /* 0x0000005554547220 */ /* 0x080fe20000410000 */
[----:B------:R-:W-:Y:S01]  /*0940*/  FADD.FTZ R30, R30, R85 ;  /* 0x000000551e1e7221 */ /* 0x000fe20000010000 */
[----:B------:R-:W-:Y:S01]  /*0950*/  FFMA.FTZ R46, R81, R85, R46 ;  /* 0x00000055512e7223 */ /* 0x000fe2000001002e */
[----:B------:R-:W-:Y:S01]  /*0960*/  PRMT R72, R74, 0x7632, R72 ;  /* 0x000076324a487816 */ /* 0x000fe20000000048 */
[----:B------:R-:W-:Y:S01]  /*0970*/  FADD.FTZ R85, -R113, R92 ;  /* 0x0000005c71557221 */ /* 0x000fe20000010100 */
[----:B------:R-:W-:Y:S01]  /*0980*/  PRMT R75, R79, 0x7632, R75 ;  /* 0x000076324f4b7816 */ /* 0x000fe2000000004b */
[----:B------:R-:W-:Y:S01]  /*0990*/  IMAD.U32 R94, R89, 0x10000, RZ ;  /* 0x00010000595e7824 */ /* 0x000fe200078e00ff */
[----:B------:R-:W-:Y:S01]  /*09a0*/  SHF.L.U32 R90, R87, 0x10, RZ ;  /* 0x00000010575a7819 */ /* 0x000fe200000006ff */
[----:B------:R-:W-:Y:S01]  /*09b0*/  FMUL.FTZ R85, R12, R85 ;  /* 0x000000550c557220 */ /* 0x000fe20000410000 */
[----:B------:R-:W-:Y:S01]  /*09c0*/  PRMT R74, R78, 0x7632, R74 ;  /* 0x000076324e4a7816 */ /* 0x000fe2000000004a */
[----:B------:R-:W-:Y:S01]  /*09d0*/  IMAD.U32 R86, R54, 0x10000, RZ ;  /* 0x0001000036567824 */ /* 0x000fe200078e00ff */
[----:B------:R-:W-:Y:S01]  /*09e0*/  SHF.L.U32 R91, R78, 0x10, RZ ;  /* 0x000000104e5b7819 */ /* 0x000fe200000006ff */
[----:B------:R-:W-:Y:S01]  /*09f0*/  FADD.FTZ R89, -R113, R90 ;  /* 0x0000005a71597221 */ /* 0x000fe20000010100 */
[----:B------:R-:W-:Y:S01]  /*0a00*/  SHF.L.U32 R79, R79, 0x10, RZ ;  /* 0x000000104f4f7819 */ /* 0x000fe200000006ff */
[C---:B------:R-:W-:Y:S01]  /*0a10*/  FMUL.FTZ R83, R12.reuse, R83 ;  /* 0x000000530c537220 */ /* 0x040fe20000410000 */
[----:B------:R-:W-:Y:S01]  /*0a20*/  SHF.L.U32 R77, R55, 0x10, RZ ;  /* 0x00000010374d7819 */ /* 0x000fe200000006ff */
[----:B------:R-:W-:Y:S01]  /*0a30*/  FMUL.FTZ R92, R12, R89 ;  /* 0x000000590c5c7220 */ /* 0x000fe20000410000 */
[----:B------:R-:W-:Y:S01]  /*0a40*/  SHF.L.U32 R78, R88, 0x10, RZ ;  /* 0x00000010584e7819 */ /* 0x000fe200000006ff */
[----:B------:R-:W-:Y:S01]  /*0a50*/  FADD.FTZ R26, R26, R79 ;  /* 0x0000004f1a1a7221 */ /* 0x000fe20000010000 */
[-C--:B------:R-:W-:Y:S01]  /*0a60*/  FFMA.FTZ R42, R85, R79.reuse, R42 ;  /* 0x0000004f552a7223 */ /* 0x080fe2000001002a */
[----:B------:R-:W-:Y:S01]  /*0a70*/  FMUL.FTZ R88, R77, R79 ;  /* 0x0000004f4d587220 */ /* 0x000fe20000410000 */
[----:B------:R-:W-:Y:S01]  /*0a80*/  SHF.L.U32 R76, R76, 0x10, RZ ;  /* 0x000000104c4c7819 */ /* 0x000fe200000006ff */
[----:B------:R-:W-:Y:S01]  /*0a90*/  FADD.FTZ R77, -R113, R78 ;  /* 0x0000004e714d7221 */ /* 0x000fe20000010100 */
[----:B------:R-:W-:Y:S01]  /*0aa0*/  SHF.L.U32 R78, R7, 0x10, RZ ;  /* 0x00000010074e7819 */ /* 0x000fe200000006ff */
[----:B------:R-:W-:Y:S01]  /*0ab0*/  FMUL.FTZ R86, R86, R91 ;  /* 0x0000005b56567220 */ /* 0x000fe20000410000 */
[----:B------:R-:W-:Y:S01]  /*0ac0*/  SHF.L.U32 R79, R6, 0x10, RZ ;  /* 0x00000010064f7819 */ /* 0x000fe200000006ff */
[----:B------:R-:W-:Y:S01]  /*0ad0*/  FADD.FTZ R31, R31, R76 ;  /* 0x0000004c1f1f7221 */ /* 0x000fe20000010000 */
[-C--:B------:R-:W-:Y:S01]  /*0ae0*/  FFMA.FTZ R47, R92, R76.reuse, R47 ;  /* 0x0000004c5c2f7223 */ /* 0x080fe2000001002f */
[----:B------:R-:W-:Y:S01]  /*0af0*/  FMUL.FTZ R89, R78, R76 ;  /* 0x0000004c4e597220 */ /* 0x000fe20000410000 */
[----:B------:R-:W-:Y:S01]  /*0b00*/  SHF.L.U32 R114, R73, 0x10, RZ ;  /* 0x0000001049727819 */ /* 0x000fe200000006ff */
[----:B------:R-:W-:Y:S01]  /*0b10*/  FMUL.FTZ R90, R12, R77 ;  /* 0x0000004d0c5a7220 */ /* 0x000fe20000410000 */
[----:B------:R-:W-:Y:S01]  /*0b20*/  FMUL.FTZ R87, R79, R94 ;  /* 0x0000005e4f577220 */ /* 0x000fe20000410000 */
[----:B------:R-:W-:Y:S01]  /*0b30*/  FADD.FTZ R76, RZ, R82 ;  /* 0x00000052ff4c7221 */ /* 0x000fe20000010000 */
[----:B------:R-:W-:Y:S01]  /*0b40*/  FFMA.FTZ R73, R3, R82, RZ ;  /* 0x0000005203497223 */ /* 0x000fe200000100ff */
[----:B------:R-:W-:Y:S01]  /*0b50*/  IMAD.U32 R78, R72, 0x10000, RZ ;  /* 0x00010000484e7824 */ /* 0x000fe200078e00ff */
[----:B------:R-:W-:Y:S01]  /*0b60*/  SHF.L.U32 R96, R74, 0x10, RZ ;  /* 0x000000104a607819 */ /* 0x000fe200000006ff */
[----:B------:R-:W-:Y:S01]  /*0b70*/  FADD.FTZ R24, R24, R91 ;  /* 0x0000005b18187221 */ /* 0x000fe20000010000 */
[----:B------:R-:W-:Y:S01]  /*0b80*/  SHF.L.U32 R72, R75, 0x10, RZ ;  /* 0x000000104b487819 */ /* 0x000fe200000006ff */
[----:B------:R-:W-:Y:S01]  /*0b90*/  FADD.FTZ R75, R76, R87 ;  /* 0x000000574c4b7221 */ /* 0x000fe20000010000 */
[----:B------:R-:W-:Y:S01]  /*0ba0*/  FFMA.FTZ R74, R90, R87, R73 ;  /* 0x000000575a4a7223 */ /* 0x000fe20000010049 */
[----:B------:R-:W-:Y:S01]  /*0bb0*/  FFMA.FTZ R40, R83, R91, R40 ;  /* 0x0000005b53287223 */ /* 0x000fe20000010028 */
[----:B------:R-:W-:Y:S01]  /*0bc0*/  FADD.FTZ R77, -R113, R78 ;  /* 0x0000004e714d7221 */ /* 0x000fe20000010100 */
[----:B------:R-:W-:Y:S01]  /*0bd0*/  FADD.FTZ R76, R75, R84 ;  /* 0x000000544b4c7221 */ /* 0x000fe20000010000 */
[----:B------:R-:W-:Y:S01]  /*0be0*/  FFMA.FTZ R73, R81, R84, R74 ;  /* 0x0000005451497223 */ /* 0x000fe2000001004a */
[----:B------:R-:W-:Y:S01]  /*0bf0*/  SHF.L.U32 R91, R8, 0x10, RZ ;  /* 0x00000010085b7819 */ /* 0x000fe200000006ff */
[----:B------:R-:W-:Y:S01]  /*0c00*/  FADD.FTZ R29, R29, R94 ;  /* 0x0000005e1d1d7221 */ /* 0x000fe20000010000 */
[----:B------:R-:W-:Y:S01]  /*0c10*/  FADD.FTZ R75, R76, R89 ;  /* 0x000000594c4b7221 */ /* 0x000fe20000010000 */
[----:B------:R-:W-:Y:S01]  /*0c20*/  FFMA.FTZ R74, R92, R89, R73 ;  /* 0x000000595c4a7223 */ /* 0x000fe20000010049 */
[----:B------:R-:W-:Y:S01]  /*0c30*/  FFMA.FTZ R45, R90, R94, R45 ;  /* 0x0000005e5a2d7223 */ /* 0x000fe2000001002d */
[----:B------:R-:W-:Y:S01]  /*0c40*/  FMUL.FTZ R94, R12, R77 ;  /* 0x0000004d0c5e7220 */ /* 0x000fe20000410000 */
[----:B------:R-:W-:Y:S01]  /*0c50*/  FADD.FTZ R77, -R113, R114 ;  /* 0x00000072714d7221 */ /* 0x000fe20000010100 */
[----:B------:R-:W-:Y:S01]  /*0c60*/  FMUL.FTZ R91, R91, R96 ;  /* 0x000000605b5b7220 */ /* 0x000fe20000410000 */
[----:B------:R-:W-:Y:S01]  /*0c70*/  FADD.FTZ R76, R75, R86 ;  /* 0x000000564b4c7221 */ /* 0x000fe20000010000 */
[----:B------:R-:W-:Y:S01]  /*0c80*/  FFMA.FTZ R73, R83, R86, R74 ;  /* 0x0000005653497223 */ /* 0x000fe2000001004a */
[----:B------:R-:W-:Y:S01]  /*0c90*/  FADD.FTZ R25, R25, R96 ;  /* 0x0000006019197221 */ /* 0x000fe20000010000 */
[----:B------:R-:W-:Y:S01]  /*0ca0*/  FFMA.FTZ R41, R94, R96, R41 ;  /* 0x000000605e297223 */ /* 0x000fe20000010029 */
[----:B------:R-:W-:Y:S01]  /*0cb0*/  FMUL.FTZ R96, R12, R77 ;  /* 0x0000004d0c607220 */ /* 0x000fe20000410000 */
[----:B------:R-:W-:Y:S01]  /*0cc0*/  FADD.FTZ R75, R76, R91 ;  /* 0x0000005b4c4b7221 */ /* 0x000fe20000010000 */
[----:B------:R-:W-:Y:S01]  /*0cd0*/  FFMA.FTZ R74, R94, R91, R73 ;  /* 0x0000005b5e4a7223 */ /* 0x000fe20000010049 */
[-C--:B------:R-:W-:Y:S01]  /*0ce0*/  FMUL.FTZ R93, R93, R72.reuse ;  /* 0x000000485d5d7220 */ /* 0x080fe20000410000 */
[----:B------:R-:W-:Y:S01]  /*0cf0*/  FADD.FTZ R27, R27, R72 ;  /* 0x000000481b1b7221 */ /* 0x000fe20000010000 */
[----:B------:R-:W-:Y:S01]  /*0d00*/  FFMA.FTZ R43, R96, R72, R43 ;  /* 0x00000048602b7223 */ /* 0x000fe2000001002b */
[----:B------:R-:W-:Y:S01]  /*0d10*/  FADD.FTZ R72, R75, R88 ;  /* 0x000000584b487221 */ /* 0x000fe20000010000 */
[----:B------:R-:W-:-:S03]  /*0d20*/  FFMA.FTZ R73, R85, R88, R74 ;  /* 0x0000005855497223 */ /* 0x000fc6000001004a */
[----:B------:R-:W-:Y:S01]  /*0d30*/  FADD.FTZ R111, R72, R93 ;  /* 0x0000005d486f7221 */ /* 0x000fe20000010000 */
[----:B------:R-:W-:-:S07]  /*0d40*/  FFMA.FTZ R114, R96, R93, R73 ;  /* 0x0000005d60727223 */ /* 0x000fce0000010049 */
.L_x_67:
[----:B------:R-:W-:Y:S05]  /*0d50*/  BSYNC.RECONVERGENT B2 ;  /* 0x0000000000027941 */ /* 0x000fea0003800200 */
.L_x_66:
[----:B------:R-:W-:Y:S05]  /*0d60*/  @!P3 BRA `(.L_x_68) ;  /* 0x0000000400d8b947 */ /* 0x000fea0003800000 */
        /* <DEDUP_REMOVED lines=8> */
[----:B------:R-:W0:Y:S02]  /*0df0*/  @P0 LDC.64 R98, c[0x0][0x438] ;  /* 0x00010e00ff620b82 */ /* 0x000e240000000a00 */
[----:B0-----:R-:W-:-:S05]  /*0e00*/  @P0 IMAD.WIDE.U32 R98, R115, 0x10, R98 ;  /* 0x0000001073620825 */ /* 0x001fca00078e0062 */
[----:B------:R0:W5:Y:S01]  /*0e10*/  @P0 LDG.E.128 R60, desc[UR6][R98.64] ;  /* 0x00000006623c0981 */ /* 0x000162000c1e1d00 */
[C---:B--2---:R-:W-:Y:S02]  /*0e20*/  SHF.L.U32 R100, R72.reuse, 0x10, RZ ;  /* 0x0000001048647819 */ /* 0x044fe400000006ff */
[C---:B------:R-:W-:Y:S02]  /*0e30*/  PRMT R101, R73.reuse, 0x7632, R101 ;  /* 0x0000763249657816 */ /* 0x040fe40000000065 */
[----:B------:R-:W-:Y:S01]  /*0e40*/  SHF.L.U32 R102, R73, 0x10, RZ ;  /* 0x0000001049667819 */ /* 0x000fe200000006ff */
[C---:B------:R-:W-:Y:S01]  /*0e50*/  FADD.FTZ R97, -R113.reuse, R100 ;  /* 0x0000006471617221 */ /* 0x040fe20000010100 */
[----:B------:R-:W-:Y:S02]  /*0e60*/  PRMT R95, R72, 0x7632, R95 ;  /* 0x00007632485f7816 */ /* 0x000fe4000000005f */
[C---:B------:R-:W-:Y:S01]  /*0e70*/  PRMT R73, R74.reuse, 0x7632, R73 ;  /* 0x000076324a497816 */ /* 0x040fe20000000049 */
[----:B------:R-:W-:Y:S01]  /*0e80*/  FADD.FTZ R105, -R113, R102 ;  /* 0x0000006671697221 */ /* 0x000fe20000010100 */
[----:B------:R-:W-:Y:S01]  /*0e90*/  PRMT R103, R75, 0x7632, R103 ;  /* 0x000076324b677816 */ /* 0x000fe20000000067 */
[----:B------:R-:W-:Y:S01]  /*0ea0*/  IMAD.U32 R72, R95, 0x10000, RZ ;  /* 0x000100005f487824 */ /* 0x000fe200078e00ff */
[----:B------:R-:W-:Y:S01]  /*0eb0*/  SHF.L.U32 R104, R74, 0x10, RZ ;  /* 0x000000104a687819 */ /* 0x000fe200000006ff */
[C---:B-----5:R-:W-:Y:S01]  /*0ec0*/  FMUL.FTZ R95, R12.reuse, R97 ;  /* 0x000000610c5f7220 */ /* 0x060fe20000410000 */
[----:B------:R-:W-:Y:S01]  /*0ed0*/  SHF.L.U32 R106, R75, 0x10, RZ ;  /* 0x000000104b6a7819 */ /* 0x000fe200000006ff */
[----:B------:R-:W-:Y:S01]  /*0ee0*/  FMUL.FTZ R97, R12, R105 ;  /* 0x000000690c617220 */ /* 0x000fe20000410000 */
[----:B------:R-:W-:Y:S01]  /*0ef0*/  SHF.L.U32 R74, R101, 0x10, RZ ;  /* 0x00000010654a7819 */ /* 0x000fe200000006ff */
[----:B------:R-:W-:Y:S01]  /*0f00*/  FADD.FTZ R101, -R113, R104 ;  /* 0x0000006871657221 */ /* 0x000fe20000010100 */
[----:B0-----:R-:W-:Y:S01]  /*0f10*/  SHF.L.U32 R98, R73, 0x10, RZ ;  /* 0x0000001049627819 */ /* 0x001fe200000006ff */
[----:B------:R-:W-:Y:S01]  /*0f20*/  FADD.FTZ R115, -R113, R106 ;  /* 0x0000006a71737221 */ /* 0x000fe20000010100 */
[----:B------:R-:W-:Y:S01]  /*0f30*/  SHF.L.U32 R100, R103, 0x10, RZ ;  /* 0x0000001067647819 */ /* 0x000fe200000006ff */
[C---:B------:R-:W-:Y:S01]  /*0f40*/  FADD.FTZ R103, -R113.reuse, R72 ;  /* 0x0000004871677221 */ /* 0x040fe20000010100 */
[C---:B------:R-:W-:Y:S01]  /*0f50*/  FADD.FTZ R75, -R113.reuse, R74 ;  /* 0x0000004a714b7221 */ /* 0x040fe20000010100 */
[----:B------:R-:W-:Y:S01]  /*0f60*/  FADD.FTZ R73, -R113, R98 ;  /* 0x0000006271497221 */ /* 0x000fe20000010100 */
[----:B---3--:R-:W-:Y:S01]  /*0f70*/  PRMT R107, R77, 0x7632, R107 ;  /* 0x000076324d6b7816 */ /* 0x008fe2000000006b */
[----:B------:R-:W-:Y:S01]  /*0f80*/  FADD.FTZ R113, -R113, R100 ;  /* 0x0000006471717221 */ /* 0x000fe20000010100 */
[----:B------:R-:W-:Y:S01]  /*0f90*/  SHF.L.U32 R77, R77, 0x10, RZ ;  /* 0x000000104d4d7819 */ /* 0x000fe200000006ff */
[----:B------:R-:W-:Y:S01]  /*0fa0*/  IMAD.U32 R99, R76, 0x10000, RZ ;  /* 0x000100004c637824 */ /* 0x000fe200078e00ff */
[----:B------:R-:W-:Y:S01]  /*0fb0*/  SHF.L.U32 R100, R49, 0x10, RZ ;  /* 0x0000001031647819 */ /* 0x000fe200000006ff */
[----:B------:R-:W-:Y:S01]  /*0fc0*/  FMUL.FTZ R106, R12, R103 ;  /* 0x000000670c6a7220 */ /* 0x000fe20000410000 */
[----:B------:R-:W-:Y:S01]  /*0fd0*/  PRMT R104, R76, 0x7632, R104 ;  /* 0x000076324c687816 */ /* 0x000fe20000000068 */
[----:B------:R-:W-:Y:S01]  /*0fe0*/  FADD.FTZ R22, R22, R77 ;  /* 0x0000004d16167221 */ /* 0x000fe20000010000 */
[----:B------:R-:W-:Y:S01]  /*0ff0*/  SHF.L.U32 R98, R48, 0x10, RZ ;  /* 0x0000001030627819 */ /* 0x000fe200000006ff */
[-C--:B------:R-:W-:Y:S01]  /*1000*/  FMUL.FTZ R100, R100, R77.reuse ;  /* 0x0000004d64647220 */ /* 0x080fe20000410000 */
[----:B------:R-:W-:Y:S01]  /*1010*/  FFMA.FTZ R38, R97, R77, R38 ;  /* 0x0000004d61267223 */ /* 0x000fe20000010026 */
[----:B------:R-:W-:Y:S01]  /*1020*/  SHF.L.U32 R76, R0, 0x10, RZ ;  /* 0x00000010004c7819 */ /* 0x000fe200000006ff */
[----:B------:R-:W-:Y:S01]  /*1030*/  FMUL.FTZ R108, R12, R75 ;  /* 0x0000004b0c6c7220 */ /* 0x000fe20000410000 */
[----:B------:R-:W-:Y:S01]  /*1040*/  SHF.L.U32 R77, R104, 0x10, RZ ;  /* 0x00000010684d7819 */ /* 0x000fe200000006ff */
[----:B------:R-:W-:Y:S01]  /*1050*/  FMUL.FTZ R98, R98, R99 ;  /* 0x0000006362627220 */ /* 0x000fe20000410000 */
[----:B------:R-:W-:Y:S01]  /*1060*/  PRMT R74, R78, 0x7632, R74 ;  /* 0x000076324e4a7816 */ /* 0x000fe2000000004a */
[----:B------:R-:W-:Y:S01]  /*1070*/  IMAD.U32 R102, R50, 0x10000, RZ ;  /* 0x0001000032667824 */ /* 0x000fe200078e00ff */
        /* <DEDUP_REMOVED lines=8> */
[----:B------:R-:W-:Y:S01]  /*1100*/  SHF.L.U32 R105, R2, 0x10, RZ ;  /* 0x0000001002697819 */ /* 0x000fe200000006ff */
[----:B------:R-:W-:Y:S01]  /*1110*/  FFMA.FTZ R37, R106, R77, R37 ;  /* 0x0000004d6a257223 */ /* 0x000fe20000010025 */
[----:B------:R-:W-:Y:S01]  /*1120*/  FADD.FTZ R77, R76, R103 ;  /* 0x000000674c4d7221 */ /* 0x000fe20000010000 */
[----:B------:R-:W-:Y:S01]  /*1130*/  FMUL.FTZ R104, R78, R79 ;  /* 0x0000004f4e687220 */ /* 0x000fe20000410000 */
[----:B------:R-:W-:-:S02]  /*1140*/  IMAD.U32 R78, R107, 0x10000, RZ ;  /* 0x000100006b4e7824 */ /* 0x000fc400078e00ff */
[----:B------:R-:W-:Y:S01]  /*1150*/  FFMA.FTZ R76, R106, R103, R75 ;  /* 0x000000676a4c7223 */ /* 0x000fe2000001004b */
[----:B------:R-:W-:Y:S01]  /*1160*/  FADD.FTZ R20, R20, R99 ;  /* 0x0000006314147221 */ /* 0x000fe20000010000 */
[----:B------:R-:W-:Y:S01]  /*1170*/  FFMA.FTZ R36, R95, R99, R36 ;  /* 0x000000635f247223 */ /* 0x000fe20000010024 */
[-C--:B------:R-:W-:Y:S01]  /*1180*/  FMUL.FTZ R105, R105, R78.reuse ;  /* 0x0000004e69697220 */ /* 0x080fe20000410000 */
[----:B------:R-:W-:Y:S01]  /*1190*/  FADD.FTZ R23, R23, R78 ;  /* 0x0000004e17177221 */ /* 0x000fe20000010000 */
[----:B------:R-:W-:Y:S01]  /*11a0*/  FFMA.FTZ R39, R108, R78, R39 ;  /* 0x0000004e6c277223 */ /* 0x000fe20000010027 */
[----:B------:R-:W-:Y:S01]  /*11b0*/  SHF.L.U32 R78, R74, 0x10, RZ ;  /* 0x000000104a4e7819 */ /* 0x000fe200000006ff */
[----:B------:R-:W-:Y:S01]  /*11c0*/  FADD.FTZ R74, R77, R100 ;  /* 0x000000644d4a7221 */ /* 0x000fe20000010000 */
[----:B------:R-:W-:Y:S01]  /*11d0*/  FFMA.FTZ R75, R97, R100, R76 ;  /* 0x00000064614b7223 */ /* 0x000fe2000001004c */
[----:B------:R-:W-:Y:S01]  /*11e0*/  SHF.L.U32 R107, R4, 0x10, RZ ;  /* 0x00000010046b7819 */ /* 0x000fe200000006ff */
[----:B------:R-:W-:Y:S01]  /*11f0*/  FMUL.FTZ R99, R12, R101 ;  /* 0x000000650c637220 */ /* 0x000fe20000410000 */
[----:B------:R-:W-:Y:S01]  /*1200*/  SHF.L.U32 R76, R72, 0x10, RZ ;  /* 0x00000010484c7819 */ /* 0x000fe200000006ff */
[----:B------:R-:W-:Y:S01]  /*1210*/  FMUL.FTZ R102, R102, R109 ;  /* 0x0000006d66667220 */ /* 0x000fe20000410000 */
[----:B------:R-:W-:Y:S01]  /*1220*/  FADD.FTZ R77, R74, R105 ;  /* 0x000000694a4d7221 */ /* 0x000fe20000010000 */
[----:B------:R-:W-:Y:S01]  /*1230*/  FFMA.FTZ R72, R108, R105, R75 ;  /* 0x000000696c487223 */ /* 0x000fe2000001004b */
[----:B------:R-:W-:Y:S01]  /*1240*/  FMUL.FTZ R107, R107, R78 ;  /* 0x0000004e6b6b7220 */ /* 0x000fe20000410000 */
[----:B------:R-:W-:Y:S01]  /*1250*/  FMUL.FTZ R110, R12, R73 ;  /* 0x000000490c6e7220 */ /* 0x000fe20000410000 */
[----:B------:R-:W-:Y:S01]  /*1260*/  FADD.FTZ R74, R77, R102 ;  /* 0x000000664d4a7221 */ /* 0x000fe20000010000 */
[C---:B------:R-:W-:Y:S01]  /*1270*/  FFMA.FTZ R72, R99.reuse, R102, R72 ;  /* 0x0000006663487223 */ /* 0x040fe20000010048 */
        /* <DEDUP_REMOVED lines=18> */
[----:B------:R-:W-:Y:S06]  /*13a0*/  BRA `(.L_x_68) ;  /* 0x0000000000487947 */ /* 0x000fec0003800000 */
.L_x_65:
[----:B------:R-:W-:Y:S01]  /*13b0*/  IMAD.U32 R13, RZ, RZ, UR15 ;  /* 0x0000000fff0d7e24 */ /* 0x000fe2000f8e00ff */
[----:B------:R-:W-:-:S03]  /*13c0*/  UISETP.NE.U32.AND UP0, UPT, UR12, URZ, UPT ;  /* 0x000000ff0c00728c */ /* 0x000fc6000bf05070 */
[----:B------:R-:W-:Y:S01]  /*13d0*/  IMAD R15, R10, R13, RZ ;  /* 0x0000000d0a0f7224 */ /* 0x000fe200078e02ff */
[----:B------:R-:W-:-:S04]  /*13e0*/  UISETP.NE.AND.EX UP0, UPT, UR13, URZ, UPT, UP0 ;  /* 0x000000ff0d00728c */ /* 0x000fc8000bf05300 */
[----:B------:R-:W-:-:S04]  /*13f0*/  SHF.R.S32.HI R72, RZ, 0x1f, R15 ;  /* 0x0000001fff487819 */ /* 0x000fc8000001140f */
[----:B------:R-:W-:-:S04]  /*1400*/  LEA.HI R15, R72, R15, RZ, 0x3 ;  /* 0x0000000f480f7211 */ /* 0x000fc800078f18ff */
[----:B------:R-:W-:Y:S01]  /*1410*/  LEA.HI.SX32 R15, R15, R76, 0x1d ;  /* 0x0000004c0f0f7211 */ /* 0x000fe200078feaff */
[----:B------:R-:W-:Y:S06]  /*1420*/  BRA.U !UP0, `(.L_x_68) ;  /* 0x0000000108287547 */ /* 0x000fec000b800000 */
[C---:B------:R-:W-:Y:S02]  /*1430*/  ISETP.GE.U32.AND P0, PT, R11.reuse, 0x20, PT ;  /* 0x000000200b00780c */ /* 0x040fe40003f06070 */
[----:B------:R-:W-:Y:S02]  /*1440*/  ISETP.GE.U32.AND P2, PT, R11, 0x40, PT ;  /* 0x000000400b00780c */ /* 0x000fe40003f46070 */
[----:B------:R-:W-:-:S09]  /*1450*/  MOV R77, R15 ;  /* 0x0000000f004d7202 */ /* 0x000fd20000000f00 */
[----:B------:R-:W0:Y:S08]  /*1460*/  @P0 LDC.64 R74, c[0x0][0x438] ;  /* 0x00010e00ff4a0b82 */ /* 0x000e300000000a00 */
[----:B------:R-:W1:Y:S01]  /*1470*/  @P2 LDC.64 R72, c[0x0][0x438] ;  /* 0x00010e00ff482b82 */ /* 0x000e620000000a00 */
[C---:B0-----:R-:W-:Y:S01]  /*1480*/  @P0 IMAD.WIDE.U32 R74, R77.reuse, 0x10, R74 ;  /* 0x000000104d4a0825 */ /* 0x041fe200078e004a */
[----:B------:R-:W-:-:S04]  /*1490*/  @P0 IADD3 R77, PT, PT, R77, 0x20, RZ ;  /* 0x000000204d4d0810 */ /* 0x000fc80007ffe0ff */
[----:B------:R0:W5:Y:S01]  /*14a0*/  @P0 LDG.E.128 R56, desc[UR6][R74.64] ;  /* 0x000000064a380981 */ /* 0x000162000c1e1d00 */
[----:B-1----:R-:W-:-:S05]  /*14b0*/  @P2 IMAD.WIDE.U32 R72, R77, 0x10, R72 ;  /* 0x000000104d482825 */ /* 0x002fca00078e0048 */
[----:B------:R0:W5:Y:S02]  /*14c0*/  @P2 LDG.E.128 R60, desc[UR6][R72.64] ;  /* 0x00000006483c2981 */ /* 0x000164000c1e1d00 */
.L_x_68:
[----:B------:R-:W-:Y:S05]  /*14d0*/  BSYNC.RECONVERGENT B1 ;  /* 0x0000000000017941 */ /* 0x000fea0003800200 */
.L_x_64:
[----:B------:R-:W-:Y:S01]  /*14e0*/  UMOV UR4, 0xffffffff ;  /* 0xffffffff00047882 */ /* 0x000fe20000000000 */
[----:B-----5:R-:W-:Y:S02]  /*14f0*/  ISETP.GE.AND P2, PT, R80, 0x1, PT ;  /* 0x000000015000780c */ /* 0x020fe40003f46270 */
[----:B------:R-:W-:Y:S11]  /*1500*/  BRA.DIV UR4, `(.L_x_69) ;  /* 0x0000003204787947 */ /* 0x000ff6000b800000 */
[----:B0-----:R-:W0:Y:S04]  /*1510*/  SHFL.BFLY PT, R72, R111, 0x1, 0x1f ;  /* 0x0c201f006f487f89 */ /* 0x001e2800000e0000 */
        /* <DEDUP_REMOVED lines=17> */
.L_x_96:
[----:B------:R-:W3:Y:S01]  /*1630*/  S2R R77, SR_TID.X ;  /* 0x00000000004d7919 */ /* 0x000ee20000002100 */
[----:B------:R-:W-:Y:S01]  /*1640*/  @P2 IADD3 R80, PT, PT, R80, -0x1, RZ ;  /* 0xffffffff50502810 */ /* 0x000fe20007ffe0ff */
[----:B-1----:R-:W-:Y:S01]  /*1650*/  FADD.FTZ R72, R79, R72 ;  /* 0x000000484f487221 */ /* 0x002fe20000010000 */
[----:B------:R-:W-:Y:S01]  /*1660*/  ISETP.GE.U32.AND P3, PT, R11, 0x20, PT ;  /* 0x000000200b00780c */ /* 0x000fe20003f66070 */
[----:B--2---:R-:W-:Y:S01]  /*1670*/  FADD.FTZ R73, R78, R73 ;  /* 0x000000494e497221 */ /* 0x004fe20000010000 */
[----:B------:R-:W-:Y:S01]  /*1680*/  ISETP.NE.AND P0, PT, RZ, UR8, PT ;  /* 0x00000008ff007c0c */ /* 0x000fe2000bf05270 */
[----:B------:R-:W-:Y:S02]  /*1690*/  @P2 IMAD R80, R80, R13, RZ ;  /* 0x0000000d50502224 */ /* 0x000fe400078e02ff */
[----:B0-----:R-:W-:Y:S01]  /*16a0*/  FMUL.FTZ R78, R72, UR9 ;  /* 0x00000009484e7c20 */ /* 0x001fe20008410000 */
[----:B------:R-:W-:Y:S01]  /*16b0*/  BSSY.RECONVERGENT B1, `(.L_x_70) ;  /* 0x0000144000017945 */ /* 0x000fe20003800200 */
[----:B------:R-:W-:-:S02]  /*16c0*/  HFMA2 R79, -RZ, RZ, 0, 0 ;  /* 0x00000000ff4f7431 */ /* 0x000fc400000001ff */
[----:B------:R-:W-:Y:S01]  /*16d0*/  IMAD.MOV.U32 R111, RZ, RZ, R15 ;  /* 0x000000ffff6f7224 */ /* 0x000fe200078e000f */
[----:B------:R-:W-:Y:S01]  /*16e0*/  @P2 SHF.R.S32.HI R75, RZ, 0x1f, R80 ;  /* 0x0000001fff4b2819 */ /* 0x000fe20000011450 */
[----:B------:R-:W-:Y:S01]  /*16f0*/  FMUL.FTZ R15, R73, UR9 ;  /* 0x00000009490f7c20 */ /* 0x000fe20008410000 */
[----:B------:R-:W-:Y:S02]  /*1700*/  FSEL R78, R78, RZ, !P0 ;  /* 0x000000ff4e4e7208 */ /* 0x000fe40004000000 */
[----:B------:R-:W-:Y:S02]  /*1710*/  @P2 LEA.HI R75, R75, R80, RZ, 0x3 ;  /* 0x000000504b4b2211 */ /* 0x000fe400078f18ff */
[----:B---3--:R-:W-:-:S04]  /*1720*/  LOP3.LUT R76, R77, 0x1f, RZ, 0xc0, !PT ;  /* 0x0000001f4d4c7812 */ /* 0x008fc800078ec0ff */
[----:B------:R-:W-:Y:S01]  /*1730*/  @P2 LEA.HI.SX32 R79, R75, R76, 0x1d ;  /* 0x0000004c4b4f2211 */ /* 0x000fe200078feaff */
[----:B------:R-:W-:Y:S06]  /*1740*/  @!P3 BRA `(.L_x_71) ;  /* 0x0000001000e8b947 */ /* 0x000fec0003800000 */
[----:B------:R-:W-:Y:S01]  /*1750*/  UISETP.NE.U32.AND UP0, UPT, UR12, URZ, UPT ;  /* 0x000000ff0c00728c */ /* 0x000fe2000bf05070 */
[----:B------:R-:W-:Y:S01]  /*1760*/  BSSY.RECONVERGENT B2, `(.L_x_72) ;  /* 0x000012e000027945 */ /* 0x000fe20003800200 */
[----:B------:R-:W-:Y:S02]  /*1770*/  PRMT R73, R56, 0x7632, R73 ;  /* 0x0000763238497816 */ /* 0x000fe40000000049 */
[----:B------:R-:W-:-:S09]  /*1780*/  UISETP.NE.AND.EX UP0, UPT, UR13, URZ, UPT, UP0 ;  /* 0x000000ff0d00728c */ /* 0x000fd2000bf05300 */
[----:B------:R-:W-:Y:S05]  /*1790*/  BRA.U UP0, `(.L_x_73) ;  /* 0x0000000900507547 */ /* 0x000fea000b800000 */
[----:B------:R-:W-:Y:S02]  /*17a0*/  MOV R114, UR20 ;  /* 0x0000001400727c02 */ /* 0x000fe40008000f00 */
[----:B------:R-:W-:Y:S02]  /*17b0*/  MOV R116, UR21 ;  /* 0x0000001500747c02 */ /* 0x000fe40008000f00 */
[----:B------:R-:W-:-:S04]  /*17c0*/  ISETP.NE.U32.AND P0, PT, R114, RZ, PT ;  /* 0x000000ff7200720c */ /* 0x000fc80003f05070 */
[----:B------:R-:W-:-:S13]  /*17d0*/  ISETP.NE.AND.EX P0, PT, R116, RZ, PT, P0 ;  /* 0x000000ff7400720c */ /* 0x000fda0003f05300 */
[----:B------:R-:W-:Y:S05]  /*17e0*/  @P0 BRA `(.L_x_74) ;  /* 0x0000000400240947 */ /* 0x000fea0003800000 */
[----:B------:R-:W0:Y:S01]  /*17f0*/  @P2 LDC R72, c[0x0][0x40c] ;  /* 0x00010300ff482b82 */ /* 0x000e220000000800 */
[-CC-:B------:R-:W-:Y:S01]  /*1800*/  FFMA.FTZ R73, R3, R15.reuse, R78.reuse ;  /* 0x0000000f03497223 */ /* 0x180fe2000001004e */
[-CC-:B------:R-:W-:Y:S01]  /*1810*/  FFMA.FTZ R74, R90, R15.reuse, R78.reuse ;  /* 0x0000000f5a4a7223 */ /* 0x180fe2000001004e */
[----:B------:R-:W-:Y:S01]  /*1820*/  @P2 ISETP.GT.AND P0, PT, R14, RZ, PT ;  /* 0x000000ff0e00220c */ /* 0x000fe20003f04270 */
[-C--:B------:R-:W-:Y:S01]  /*1830*/  FFMA.FTZ R113, R81, R15.reuse, R78 ;  /* 0x0000000f51717223 */ /* 0x080fe2000001004e */
[----:B------:R-:W-:Y:S01]  /*1840*/  @P2 FADD.FTZ R73, R82, -R73 ;  /* 0x8000004952492221 */ /* 0x000fe20000010000 */
[----:B------:R-:W-:Y:S01]  /*1850*/  @P2 FADD.FTZ R75, R87, -R74 ;  /* 0x8000004a574b2221 */ /* 0x000fe20000010000 */
[--C-:B------:R-:W-:Y:S01]  /*1860*/  FFMA.FTZ R118, R92, R15, R78.reuse ;  /* 0x0000000f5c767223 */ /* 0x100fe2000001004e */
[----:B------:R-:W1:Y:S01]  /*1870*/  @P2 LDC R80, c[0x0][0x40c] ;  /* 0x00010300ff502b82 */ /* 0x000e620000000800 */
[C---:B------:R-:W-:Y:S01]  /*1880*/  @P2 FMUL.FTZ R73, R12.reuse, R73 ;  /* 0x000000490c492220 */ /* 0x040fe20000410000 */
[----:B------:R-:W-:Y:S01]  /*1890*/  @P2 FMUL.FTZ R75, R12, R75 ;  /* 0x0000004b0c4b2220 */ /* 0x000fe20000410000 */
[----:B------:R-:W-:Y:S01]  /*18a0*/  @P2 FADD.FTZ R113, R84, -R113 ;  /* 0x8000007154712221 */ /* 0x000fe20000010000 */
[----:B------:R-:W-:Y:S01]  /*18b0*/  FFMA.FTZ R119, R85, R15, R78 ;  /* 0x0000000f55777223 */ /* 0x000fe2000001004e */
[----:B------:R-:W-:-:S02]  /*18c0*/  @P2 ISETP.GT.AND P1, PT, R14, RZ, PT ;  /* 0x000000ff0e00220c */ /* 0x000fc40003f24270 */
[----:B------:R-:W-:Y:S01]  /*18d0*/  @P2 FSEL R73, R73, RZ, P0 ;  /* 0x000000ff49492208 */ /* 0x000fe20000000000 */
[----:B------:R-:W2:Y:S01]  /*18e0*/  @P2 LDC R115, c[0x0][0x40c] ;  /* 0x00010300ff732b82 */ /* 0x000ea20000000800 */
[----:B------:R-:W-:Y:S01]  /*18f0*/  @P2 ISETP.GT.AND P0, PT, R14, RZ, PT ;  /* 0x000000ff0e00220c */ /* 0x000fe20003f04270 */
[----:B------:R-:W-:Y:S01]  /*1900*/  @P2 FMUL.FTZ R113, R12, R113 ;  /* 0x000000710c712220 */ /* 0x000fe20000410000 */
[----:B------:R-:W-:Y:S01]  /*1910*/  @P2 FADD.FTZ R119, R88, -R119 ;  /* 0x8000007758772221 */ /* 0x000fe20000010000 */
[----:B------:R-:W-:Y:S02]  /*1920*/  @P2 ISETP.GT.AND P3, PT, R14, RZ, PT ;  /* 0x000000ff0e00220c */ /* 0x000fe40003f64270 */
[----:B------:R-:W-:Y:S01]  /*1930*/  @P2 FSEL R75, R75, RZ, P0 ;  /* 0x000000ff4b4b2208 */ /* 0x000fe20000000000 */
[----:B------:R-:W-:Y:S01]  /*1940*/  @P2 FMUL.FTZ R119, R12, R119 ;  /* 0x000000770c772220 */ /* 0x000fe20000410000 */
[----:B0-----:R-:W-:Y:S01]  /*1950*/  @P2 FMUL.FTZ R73, R73, R72 ;  /* 0x0000004849492220 */ /* 0x001fe20000410000 */
[C---:B------:R-:W-:Y:S01]  /*1960*/  @P2 ISETP.GT.AND P0, PT, R14.reuse, RZ, PT ;  /* 0x000000ff0e00220c */ /* 0x040fe20003f04270 */
[----:B------:R-:W0:Y:S01]  /*1970*/  @P2 LDC R74, c[0x0][0x40c] ;  /* 0x00010300ff4a2b82 */ /* 0x000e220000000800 */
[----:B------:R-:W-:-:S02]  /*1980*/  @P2 ISETP.GT.AND P4, PT, R14, RZ, PT ;  /* 0x000000ff0e00220c */ /* 0x000fc40003f84270 */
[----:B------:R-:W-:Y:S02]  /*1990*/  @P2 F2FP.BF16.F32.PACK_AB R73, RZ, R73 ;  /* 0x00000049ff49223e */ /* 0x000fe400000010ff */
[----:B------:R-:W-:Y:S01]  /*19a0*/  @P2 FSEL R72, R113, RZ, P0 ;  /* 0x000000ff71482208 */ /* 0x000fe20000000000 */
[----:B-1----:R-:W-:Y:S01]  /*19b0*/  @P2 FMUL.FTZ R75, R75, R80 ;  /* 0x000000504b4b2220 */ /* 0x002fe20000410000 */
[----:B------:R-:W-:Y:S01]  /*19c0*/  @P2 PRMT R64, R73, 0x7610, R64 ;  /* 0x0000761049402816 */ /* 0x000fe20000000040 */
[----:B------:R-:W1:Y:S01]  /*19d0*/  @P2 LDC R80, c[0x0][0x40c] ;  /* 0x00010300ff502b82 */ /* 0x000e620000000800 */
[----:B------:R-:W-:Y:S01]  /*19e0*/  @P2 FADD.FTZ R113, R89, -R118 ;  /* 0x8000007659712221 */ /* 0x000fe20000010000 */
[--C-:B------:R-:W-:Y:S01]  /*19f0*/  FFMA.FTZ R118, R94, R15, R78.reuse ;  /* 0x0000000f5e767223 */ /* 0x100fe2000001004e */
[----:B------:R-:W-:Y:S02]  /*1a00*/  @P2 F2FP.BF16.F32.PACK_AB R75, RZ, R75 ;  /* 0x0000004bff4b223e */ /* 0x000fe400000010ff */
[----:B------:R-:W-:Y:S01]  /*1a10*/  @P2 FMUL.FTZ R113, R12, R113 ;  /* 0x000000710c712220 */ /* 0x000fe20000410000 */
[----:B--2---:R-:W-:Y:S01]  /*1a20*/  @P2 FMUL.FTZ R72, R72, R115 ;  /* 0x0000007348482220 */ /* 0x004fe20000410000 */
[----:B------:R-:W-:Y:S01]  /*1a30*/  @P2 PRMT R64, R64, 0x5410, R75 ;  /* 0x0000541040402816 */ /* 0x000fe2000000004b */
[----:B------:R-:W2:Y:S01]  /*1a40*/  @P2 LDC R73, c[0x0][0x40c] ;  /* 0x00010300ff492b82 */ /* 0x000ea20000000800 */
[----:B------:R-:W-:Y:S01]  /*1a50*/  FFMA.FTZ R115, R83, R15, R78 ;  /* 0x0000000f53737223 */ /* 0x000fe2000001004e */
[----:B------:R-:W-:Y:S01]  /*1a60*/  @P2 FADD.FTZ R117, R91, -R118 ;  /* 0x800000765b752221 */ /* 0x000fe20000010000 */
[----:B------:R-:W-:-:S02]  /*1a70*/  @P2 ISETP.GT.AND P0, PT, R14, RZ, PT ;  /* 0x000000ff0e00220c */ /* 0x000fc40003f04270 */
[----:B------:R-:W-:Y:S01]  /*1a80*/  @P2 FADD.FTZ R115, R86, -R115 ;  /* 0x8000007356732221 */ /* 0x000fe20000010000 */
[C---:B------:R-:W-:Y:S01]  /*1a90*/  @P2 FMUL.FTZ R117, R12.reuse, R117 ;  /* 0x000000750c752220 */ /* 0x040fe20000410000 */
[----:B------:R-:W-:Y:S01]  /*1aa0*/  @P2 FSEL R113, R113, RZ, P0 ;  /* 0x000000ff71712208 */ /* 0x000fe20000000000 */
[----:B------:R-:W3:Y:S01]  /*1ab0*/  @P2 LDC R75, c[0x0][0x40c] ;  /* 0x00010300ff4b2b82 */ /* 0x000ee20000000800 */
[----:B------:R-:W-:Y:S01]  /*1ac0*/  @P2 FMUL.FTZ R115, R12, R115 ;  /* 0x000000730c732220 */ /* 0x000fe20000410000 */
[----:B------:R-:W-:Y:S02]  /*1ad0*/  @P2 FSEL R120, R119, RZ, P4 ;  /* 0x000000ff77782208 */ /* 0x000fe40002000000 */
[----:B------:R-:W-:Y:S02]  /*1ae0*/  @P2 FSEL R117, R117, RZ, P3 ;  /* 0x000000ff75752208 */ /* 0x000fe40001800000 */
[----:B------:R-:W-:Y:S01]  /*1af0*/  @P2 FSEL R118, R115, RZ, P1 ;  /* 0x000000ff73762208 */ /* 0x000fe20000800000 */
[----:B-1----:R-:W-:-:S02]  /*1b00*/  @P2 FMUL.FTZ R80, R113, R80 ;  /* 0x0000005071502220 */ /* 0x002fc40000410000 */
[----:B0-----:R-:W-:Y:S01]  /*1b10*/  @P2 FMUL.FTZ R74, R117, R74 ;  /* 0x0000004a754a2220 */ /* 0x001fe20000410000 */
[----:B------:R-:W-:Y:S02]  /*1b20*/  @P2 F2FP.BF16.F32.PACK_AB R72, RZ, R72 ;  /* 0x00000048ff48223e */ /* 0x000fe400000010ff */
[----:B------:R-:W-:Y:S02]  /*1b30*/  @P2 F2FP.BF16.F32.PACK_AB R80, RZ, R80 ;  /* 0x00000050ff50223e */ /* 0x000fe400000010ff */
[----:B------:R-:W-:Y:S01]  /*1b40*/  @P2 F2FP.BF16.F32.PACK_AB R74, RZ, R74 ;  /* 0x0000004aff4a223e */ /* 0x000fe200000010ff */
[----:B--2---:R-:W-:Y:S01]  /*1b50*/  @P2 FMUL.FTZ R73, R120, R73 ;  /* 0x0000004978492220 */ /* 0x004fe20000410000 */
[----:B------:R-:W-:-:S04]  /*1b60*/  @P2 PRMT R65, R72, 0x7610, R65 ;  /* 0x0000761048412816 */ /* 0x000fc80000000041 */
[----:B------:R-:W-:Y:S02]  /*1b70*/  @P2 F2FP.BF16.F32.PACK_AB R73, RZ, R73 ;  /* 0x00000049ff49223e */ /* 0x000fe400000010ff */
[----:B------:R-:W-:Y:S01]  /*1b80*/  @P2 PRMT R65, R65, 0x5410, R80 ;  /* 0x0000541041412816 */ /* 0x000fe20000000050 */
[----:B---3--:R-:W-:Y:S01]  /*1b90*/  @P2 FMUL.FTZ R75, R118, R75 ;  /* 0x0000004b764b2220 */ /* 0x008fe20000410000 */
[----:B------:R-:W-:-:S04]  /*1ba0*/  @P2 PRMT R67, R73, 0x7610, R67 ;  /* 0x0000761049432816 */ /* 0x000fc80000000043 */
[----:B------:R-:W-:-:S04]  /*1bb0*/  @P2 F2FP.BF16.F32.PACK_AB R75, RZ, R75 ;  /* 0x0000004bff4b223e */ /* 0x000fc800000010ff */
[----:B------:R-:W-:-:S04]  /*1bc0*/  @P2 PRMT R66, R75, 0x7610, R66 ;  /* 0x000076104b422816 */ /* 0x000fc80000000042 */
[----:B------:R-:W-:Y:S01]  /*1bd0*/  @P2 PRMT R66, R66, 0x5410, R74 ;  /* 0x0000541042422816 */ /* 0x000fe2000000004a */
[----:B------:R-:W-:Y:S06]  /*1be0*/  @!P2 BRA `(.L_x_75) ;  /* 0x0000000c0094a947 */ /* 0x000fec0003800000 */
[----:B------:R-:W-:Y:S01]  /*1bf0*/  FFMA.FTZ R72, R96, R15, R78 ;  /* 0x0000000f60487223 */ /* 0x000fe2000001004e */
[----:B------:R-:W-:-:S03]  /*1c00*/  ISETP.GT.AND P0, PT, R14, RZ, PT ;  /* 0x000000ff0e00720c */ /* 0x000fc60003f04270 */
[----:B------:R-:W-:-:S04]  /*1c10*/  FADD.FTZ R73, R93, -R72 ;  /* 0x800000485d497221 */ /* 0x000fc80000010000 */
[----:B------:R-:W-:-:S05]  /*1c20*/  FMUL.FTZ R73, R12, R73 ;  /* 0x000000490c497220 */ /* 0x000fca0000410000 */
[----:B------:R-:W-:-:S05]  /*1c30*/  FSEL R73, R73, RZ, P0 ;  /* 0x000000ff49497208 */ /* 0x000fca0000000000 */
[----:B------:R-:W-:-:S05]  /*1c40*/  FMUL.FTZ R73, R73, UR14 ;  /* 0x0000000e49497c20 */ /* 0x000fca0008410000 */
[----:B------:R-:W-:-:S04]  /*1c50*/  F2FP.BF16.F32.PACK_AB R73, RZ, R73 ;  /* 0x00000049ff49723e */ /* 0x000fc800000010ff */
[----:B------:R-:W-:Y:S01]  /*1c60*/  PRMT R67, R67, 0x5410, R73 ;  /* 0x0000541043437816 */ /* 0x000fe20000000049 */
[----:B------:R-:W-:Y:S06]  /*1c70*/  BRA `(.L_x_75) ;  /* 0x0000000c00707947 */ /* 0x000fec0003800000 */
.L_x_74:
[----:B------:R-:W0:Y:S01]  /*1c80*/  @P2 LDC R115, c[0x0][0x40c] ;  /* 0x00010300ff732b82 */ /* 0x000e220000000800 */
[-CC-:B------:R-:W-:Y:S01]  /*1c90*/  FFMA.FTZ R69, R3, R15.reuse, R78.reuse ;  /* 0x0000000f03457223 */ /* 0x180fe2000001004e */
[-CC-:B------:R-:W-:Y:S01]  /*1ca0*/  FFMA.FTZ R68, R90, R15.reuse, R78.reuse ;  /* 0x0000000f5a447223 */ /* 0x180fe2000001004e */
[-CC-:B------:R-:W-:Y:S01]  /*1cb0*/  FFMA.FTZ R75, R81, R15.reuse, R78.reuse ;  /* 0x0000000f514b7223 */ /* 0x180fe2000001004e */
[----:B------:R-:W-:Y:S01]  /*1cc0*/  FFMA.FTZ R72, R92, R15, R78 ;  /* 0x0000000f5c487223 */ /* 0x000fe2000001004e */
[----:B------:R-:W-:Y:S01]  /*1cd0*/  FADD.FTZ R69, R82, -R69 ;  /* 0x8000004552457221 */ /* 0x000fe20000010000 */
[----:B------:R-:W-:Y:S01]  /*1ce0*/  FADD.FTZ R71, R87, -R68 ;  /* 0x8000004457477221 */ /* 0x000fe20000010000 */
[----:B------:R-:W-:Y:S01]  /*1cf0*/  ISETP.GT.AND P0, PT, R14, RZ, PT ;  /* 0x000000ff0e00720c */ /* 0x000fe20003f04270 */
[----:B------:R-:W1:Y:S01]  /*1d00*/  @P2 LDC R70, c[0x0][0x40c] ;  /* 0x00010300ff462b82 */ /* 0x000e620000000800 */
[C---:B------:R-:W-:Y:S01]  /*1d10*/  FMUL.FTZ R68, R12.reuse, R69 ;  /* 0x000000450c447220 */ /* 0x040fe20000410000 */
[----:B------:R-:W-:Y:S01]  /*1d20*/  FMUL.FTZ R69, R12, R71 ;  /* 0x000000470c457220 */ /* 0x000fe20000410000 */
[----:B------:R-:W-:Y:S01]  /*1d30*/  FADD.FTZ R71, R84, -R75 ;  /* 0x8000004b54477221 */ /* 0x000fe20000010000 */
[----:B------:R-:W-:Y:S01]  /*1d40*/  FADD.FTZ R113, R89, -R72 ;  /* 0x8000004859717221 */ /* 0x000fe20000010000 */
[----:B------:R-:W-:Y:S01]  /*1d50*/  FFMA.FTZ R119, R85, R15, R78 ;  /* 0x0000000f55777223 */ /* 0x000fe2000001004e */
[----:B------:R-:W-:Y:S01]  /*1d60*/  FSEL R68, R68, RZ, P0 ;  /* 0x000000ff44447208 */ /* 0x000fe20000000000 */
[C---:B------:R-:W-:Y:S01]  /*1d70*/  FMUL.FTZ R75, R12.reuse, R71 ;  /* 0x000000470c4b7220 */ /* 0x040fe20000410000 */
[----:B------:R-:W2:Y:S01]  /*1d80*/  @P2 LDC R74, c[0x0][0x40c] ;  /* 0x00010300ff4a2b82 */ /* 0x000ea20000000800 */
[----:B------:R-:W-:Y:S01]  /*1d90*/  FSEL R69, R69, RZ, P0 ;  /* 0x000000ff45457208 */ /* 0x000fe20000000000 */
[----:B------:R-:W-:Y:S01]  /*1da0*/  FMUL.FTZ R113, R12, R113 ;  /* 0x000000710c717220 */ /* 0x000fe20000410000 */
[----:B------:R-:W-:-:S04]  /*1db0*/  FADD.FTZ R119, R88, -R119 ;  /* 0x8000007758777221 */ /* 0x000fc80000010000 */
[----:B------:R-:W-:Y:S01]  /*1dc0*/  FSEL R118, R113, RZ, P0 ;  /* 0x000000ff71767208 */ /* 0x000fe20000000000 */
[----:B------:R-:W3:Y:S01]  /*1dd0*/  @P2 LDC R73, c[0x0][0x40c] ;  /* 0x00010300ff492b82 */ /* 0x000ee20000000800 */
[----:B0-----:R-:W-:Y:S01]  /*1de0*/  @P2 FMUL.FTZ R72, R68, R115 ;  /* 0x0000007344482220 */ /* 0x001fe20000410000 */
[----:B------:R-:W-:Y:S01]  /*1df0*/  FSEL R115, R75, RZ, P0 ;  /* 0x000000ff4b737208 */ /* 0x000fe20000000000 */
[----:B------:R-:W-:Y:S01]  /*1e00*/  FFMA.FTZ R75, R83, R15, R78 ;  /* 0x0000000f534b7223 */ /* 0x000fe2000001004e */
[C---:B------:R-:W-:Y:S01]  /*1e10*/  F2FP.BF16.F32.PACK_AB R68, R69.reuse, R68 ;  /* 0x000000444544723e */ /* 0x040fe200000010ff */
[----:B------:R-:W-:Y:S01]  /*1e20*/  FMUL.FTZ R119, R12, R119 ;  /* 0x000000770c777220 */ /* 0x000fe20000410000 */
[----:B------:R-:W-:Y:S01]  /*1e30*/  @P2 F2FP.BF16.F32.PACK_AB R72, RZ, R72 ;  /* 0x00000048ff48223e */ /* 0x000fe200000010ff */
[----:B------:R-:W-:Y:S01]  /*1e40*/  FADD.FTZ R113, R86, -R75 ;  /* 0x8000004b56717221 */ /* 0x000fe20000010000 */
[----:B-1----:R-:W-:Y:S01]  /*1e50*/  @P2 FMUL.FTZ R71, R69, R70 ;  /* 0x0000004645472220 */ /* 0x002fe20000410000 */
[----:B------:R-:W-:Y:S01]  /*1e60*/  F2FP.BF16.F32.PACK_AB R69, R118, R115 ;  /* 0x000000737645723e */ /* 0x000fe200000010ff */
[----:B------:R-:W0:Y:S01]  /*1e70*/  @P2 LDC R70, c[0x0][0x40c] ;  /* 0x00010300ff462b82 */ /* 0x000e220000000800 */
[----:B------:R-:W-:Y:S01]  /*1e80*/  FMUL.FTZ R113, R12, R113 ;  /* 0x000000710c717220 */ /* 0x000fe20000410000 */
[----:B------:R-:W-:-:S02]  /*1e90*/  @P2 PRMT R64, R72, 0x7610, R64 ;  /* 0x0000761048402816 */ /* 0x000fc40000000040 */
[----:B------:R-:W-:Y:S01]  /*1ea0*/  FSEL R72, R119, RZ, P0 ;  /* 0x000000ff77487208 */ /* 0x000fe20000000000 */
[----:B--2---:R-:W-:Y:S01]  /*1eb0*/  @P2 FMUL.FTZ R74, R115, R74 ;  /* 0x0000004a734a2220 */ /* 0x004fe20000410000 */
[----:B------:R-:W-:Y:S02]  /*1ec0*/  FSEL R113, R113, RZ, P0 ;  /* 0x000000ff71717208 */ /* 0x000fe40000000000 */
[----:B------:R-:W1:Y:S01]  /*1ed0*/  @P2 LDC R80, c[0x0][0x40c] ;  /* 0x00010300ff502b82 */ /* 0x000e620000000800 */
[----:B------:R-:W-:-:S04]  /*1ee0*/  @P2 F2FP.BF16.F32.PACK_AB R71, RZ, R71 ;  /* 0x00000047ff47223e */ /* 0x000fc800000010ff */
[----:B------:R-:W-:Y:S01]  /*1ef0*/  @P2 PRMT R64, R64, 0x5410, R71 ;  /* 0x0000541040402816 */ /* 0x000fe20000000047 */
[----:B---3--:R-:W-:Y:S01]  /*1f00*/  @P2 FMUL.FTZ R75, R118, R73 ;  /* 0x00000049764b2220 */ /* 0x008fe20000410000 */
[-C--:B------:R-:W-:Y:S01]  /*1f10*/  FFMA.FTZ R118, R94, R15.reuse, R78 ;  /* 0x0000000f5e767223 */ /* 0x080fe2000001004e */
[----:B------:R-:W2:Y:S01]  /*1f20*/  @P2 LDC R115, c[0x0][0x40c] ;  /* 0x00010300ff732b82 */ /* 0x000ea20000000800 */
[----:B------:R-:W-:Y:S02]  /*1f30*/  @P2 F2FP.BF16.F32.PACK_AB R73, RZ, R74 ;  /* 0x0000004aff49223e */ /* 0x000fe400000010ff */
[----:B------:R-:W-:Y:S01]  /*1f40*/  FADD.FTZ R117, R91, -R118 ;  /* 0x800000765b757221 */ /* 0x000fe20000010000 */
[----:B------:R-:W-:Y:S01]  /*1f50*/  FFMA.FTZ R118, R96, R15, R78 ;  /* 0x0000000f60767223 */ /* 0x000fe2000001004e */
[----:B------:R-:W-:Y:S02]  /*1f60*/  @P2 F2FP.BF16.F32.PACK_AB R74, RZ, R75 ;  /* 0x0000004bff4a223e */ /* 0x000fe400000010ff */
[----:B------:R-:W-:Y:S01]  /*1f70*/  FMUL.FTZ R117, R12, R117 ;  /* 0x000000750c757220 */ /* 0x000fe20000410000 */
[----:B0-----:R-:W-:Y:S01]  /*1f80*/  @P2 FMUL.FTZ R75, R113, R70 ;  /* 0x00000046714b2220 */ /* 0x001fe20000410000 */
[----:B------:R-:W-:-:S03]  /*1f90*/  @P2 PRMT R65, R73, 0x7610, R65 ;  /* 0x0000761049412816 */ /* 0x000fc60000000041 */
[----:B------:R-:W-:Y:S02]  /*1fa0*/  FSEL R117, R117, RZ, P0 ;  /* 0x000000ff75757208 */ /* 0x000fe40000000000 */
[----:B------:R-:W-:Y:S02]  /*1fb0*/  @P2 F2FP.BF16.F32.PACK_AB R75, RZ, R75 ;  /* 0x0000004bff4b223e */ /* 0x000fe400000010ff */
[----:B------:R-:W-:Y:S01]  /*1fc0*/  F2FP.BF16.F32.PACK_AB R70, R117, R113 ;  /* 0x000000717546723e */ /* 0x000fe200000010ff */
[----:B------:R-:W-:Y:S01]  /*1fd0*/  FADD.FTZ R113, R93, -R118 ;  /* 0x800000765d717221 */ /* 0x000fe20000010000 */
[----:B-1----:R-:W-:Y:S01]  /*1fe0*/  @P2 FMUL.FTZ R80, R117, R80 ;  /* 0x0000005075502220 */ /* 0x002fe20000410000 */
[----:B------:R-:W-:Y:S02]  /*1ff0*/  @P2 PRMT R66, R75, 0x7610, R66 ;  /* 0x000076104b422816 */ /* 0x000fe40000000042 */
[----:B------:R-:W-:Y:S01]  /*2000*/  FMUL.FTZ R113, R12, R113 ;  /* 0x000000710c717220 */ /* 0x000fe20000410000 */
[----:B------:R-:W-:Y:S01]  /*2010*/  @P2 PRMT R65, R65, 0x5410, R74 ;  /* 0x0000541041412816 */ /* 0x000fe2000000004a */
[----:B--2---:R-:W-:Y:S01]  /*2020*/  @P2 FMUL.FTZ R115, R72, R115 ;  /* 0x0000007348732220 */ /* 0x004fe20000410000 */
[----:B------:R-:W-:-:S02]  /*2030*/  @P2 F2FP.BF16.F32.PACK_AB R80, RZ, R80 ;  /* 0x00000050ff50223e */ /* 0x000fc400000010ff */
[----:B------:R-:W-:Y:S02]  /*2040*/  FSEL R113, R113, RZ, P0 ;  /* 0x000000ff71717208 */ /* 0x000fe40000000000 */
[----:B------:R-:W-:Y:S02]  /*2050*/  @P2 F2FP.BF16.F32.PACK_AB R115, RZ, R115 ;  /* 0x00000073ff73223e */ /* 0x000fe400000010ff */
[----:B------:R-:W-:Y:S02]  /*2060*/  F2FP.BF16.F32.PACK_AB R71, R113, R72 ;  /* 0x000000487147723e */ /* 0x000fe400000010ff */
[----:B------:R-:W-:Y:S02]  /*2070*/  @P2 PRMT R66, R66, 0x5410, R80 ;  /* 0x0000541042422816 */ /* 0x000fe40000000050 */
[----:B------:R-:W-:Y:S01]  /*2080*/  @P2 PRMT R67, R115, 0x7610, R67 ;  /* 0x0000761073432816 */ /* 0x000fe20000000043 */
[----:B------:R-:W-:Y:S06]  /*2090*/  @!P2 BRA `(.L_x_75) ;  /* 0x000000080068a947 */ /* 0x000fec0003800000 */
[----:B------:R-:W-:-:S05]  /*20a0*/  FMUL.FTZ R72, R113, UR14 ;  /* 0x0000000e71487c20 */ /* 0x000fca0008410000 */
[----:B------:R-:W-:-:S04]  /*20b0*/  F2FP.BF16.F32.PACK_AB R72, RZ, R72 ;  /* 0x00000048ff48723e */ /* 0x000fc800000010ff */
[----:B------:R-:W-:Y:S01]  /*20c0*/  PRMT R67, R67, 0x5410, R72 ;  /* 0x0000541043437816 */ /* 0x000fe20000000048 */
[----:B------:R-:W-:Y:S06]  /*20d0*/  BRA `(.L_x_75) ;  /* 0x0000000800587947 */ /* 0x000fec0003800000 */
.L_x_73:
[----:B------:R-:W-:Y:S02]  /*20e0*/  MOV R114, UR20 ;  /* 0x0000001400727c02 */ /* 0x000fe40008000f00 */
[----:B------:R-:W-:Y:S02]  /*20f0*/  MOV R116, UR21 ;  /* 0x0000001500747c02 */ /* 0x000fe40008000f00 */
[----:B------:R-:W-:-:S04]  /*2100*/  ISETP.NE.U32.AND P0, PT, R114, RZ, PT ;  /* 0x000000ff7200720c */ /* 0x000fc80003f05070 */
[----:B------:R-:W-:-:S13]  /*2110*/  ISETP.NE.AND.EX P0, PT, R116, RZ, PT, P0 ;  /* 0x000000ff7400720c */ /* 0x000fda0003f05300 */
[----:B------:R-:W-:Y:S05]  /*2120*/  @P0 BRA `(.L_x_76) ;  /* 0x0000000400140947 */ /* 0x000fea0003800000 */
[----:B------:R-:W-:Y:S01]  /*2130*/  ISETP.GT.AND P0, PT, R14, RZ, PT ;  /* 0x000000ff0e00720c */ /* 0x000fe20003f04270 */
[----:B------:R-:W0:Y:S01]  /*2140*/  @P2 LDC R74, c[0x0][0x40c] ;  /* 0x00010300ff4a2b82 */ /* 0x000e220000000800 */
[----:B------:R-:W-:Y:S01]  /*2150*/  SHF.L.U32 R119, R73, 0x10, RZ ;  /* 0x0000001049777819 */ /* 0x000fe200000006ff */
[----:B------:R-:W-:Y:S01]  /*2160*/  IMAD.U32 R117, R56, 0x10000, RZ ;  /* 0x0001000038757824 */ /* 0x000fe200078e00ff */
[C---:B------:R-:W-:Y:S02]  /*2170*/  PRMT R113, R57.reuse, 0x7632, R113 ;  /* 0x0000763239717816 */ /* 0x040fe40000000071 */
[----:B------:R-:W-:Y:S02]  /*2180*/  SHF.L.U32 R115, R57, 0x10, RZ ;  /* 0x0000001039737819 */ /* 0x000fe400000006ff */
[----:B------:R-:W-:Y:S01]  /*2190*/  SHF.L.U32 R113, R113, 0x10, RZ ;  /* 0x0000001071717819 */ /* 0x000fe200000006ff */
[----:B------:R-:W1:Y:S04]  /*21a0*/  @P2 LDC R122, c[0x0][0x40c] ;  /* 0x00010300ff7a2b82 */ /* 0x000e680000000800 */
[-CC-:B------:R-:W-:Y:S01]  /*21b0*/  @P0 FFMA.FTZ R72, R90, R15.reuse, R78.reuse ;  /* 0x0000000f5a480223 */ /* 0x180fe2000001004e */
[-CC-:B------:R-:W-:Y:S01]  /*21c0*/  @P0 FFMA.FTZ R75, R3, R15.reuse, R78.reuse ;  /* 0x0000000f034b0223 */ /* 0x180fe2000001004e */
[-CC-:B------:R-:W-:Y:S01]  /*21d0*/  @P0 FFMA.FTZ R73, R81, R15.reuse, R78.reuse ;  /* 0x0000000f51490223 */ /* 0x180fe2000001004e */
[----:B------:R-:W-:Y:S01]  /*21e0*/  @P0 FFMA.FTZ R80, R92, R15, R78 ;  /* 0x0000000f5c500223 */ /* 0x000fe2000001004e */
[----:B------:R-:W-:Y:S01]  /*21f0*/  @P0 FADD.FTZ R72, R87, -R72 ;  /* 0x8000004857480221 */ /* 0x000fe20000010000 */
[----:B------:R-:W-:Y:S01]  /*2200*/  @P0 FADD.FTZ R75, R82, -R75 ;  /* 0x8000004b524b0221 */ /* 0x000fe20000010000 */
[----:B------:R-:W-:Y:S01]  /*2210*/  @P0 FADD.FTZ R73, R84, -R73 ;  /* 0x8000004954490221 */ /* 0x000fe20000010000 */
[----:B------:R-:W-:Y:S01]  /*2220*/  @P0 FADD.FTZ R80, R89, -R80 ;  /* 0x8000005059500221 */ /* 0x000fe20000010000 */
[C---:B------:R-:W-:Y:S01]  /*2230*/  @P0 FFMA.FTZ R119, R12.reuse, R72, R119 ;  /* 0x000000480c770223 */ /* 0x040fe20000010077 */
[C---:B------:R-:W-:Y:S01]  /*2240*/  @P0 FFMA.FTZ R117, R12.reuse, R75, R117 ;  /* 0x0000004b0c750223 */ /* 0x040fe20000010075 */
[----:B------:R-:W2:Y:S01]  /*2250*/  @P2 LDC R72, c[0x0][0x40c] ;  /* 0x00010300ff482b82 */ /* 0x000ea20000000800 */
[--C-:B------:R-:W-:Y:S01]  /*2260*/  @P0 FFMA.FTZ R75, R83, R15, R78.reuse ;  /* 0x0000000f534b0223 */ /* 0x100fe2000001004e */
[C---:B------:R-:W-:Y:S01]  /*2270*/  @P0 FFMA.FTZ R115, R12.reuse, R73, R115 ;  /* 0x000000490c730223 */ /* 0x040fe20000010073 */
[----:B------:R-:W-:Y:S01]  /*2280*/  @P0 FFMA.FTZ R113, R12, R80, R113 ;  /* 0x000000500c710223 */ /* 0x000fe20000010071 */
[----:B------:R-:W-:Y:S01]  /*2290*/  PRMT R73, R58, 0x7632, R73 ;  /* 0x000076323a497816 */ /* 0x000fe20000000049 */
[----:B------:R-:W-:Y:S01]  /*22a0*/  @P0 FADD.FTZ R80, R86, -R75 ;  /* 0x8000004b56500221 */ /* 0x000fe20000010000 */
[----:B------:R-:W-:Y:S01]  /*22b0*/  @P0 FFMA.FTZ R118, R94, R15, R78 ;  /* 0x0000000f5e760223 */ /* 0x000fe2000001004e */
[----:B------:R-:W-:Y:S01]  /*22c0*/  IMAD.U32 R75, R58, 0x10000, RZ ;  /* 0x000100003a4b7824 */ /* 0x000fe200078e00ff */
[----:B------:R-:W-:Y:S01]  /*22d0*/  SHF.L.U32 R73, R73, 0x10, RZ ;  /* 0x0000001049497819 */ /* 0x000fe200000006ff */
[----:B0-----:R-:W-:Y:S01]  /*22e0*/  @P2 FMUL.FTZ R117, R117, R74 ;  /* 0x0000004a75752220 */ /* 0x001fe20000410000 */
[----:B------:R-:W-:Y:S01]  /*22f0*/  @P0 FADD.FTZ R118, R91, -R118 ;  /* 0x800000765b760221 */ /* 0x000fe20000010000 */
[C---:B------:R-:W-:Y:S01]  /*2300*/  @P0 FFMA.FTZ R75, R12.reuse, R80, R75 ;  /* 0x000000500c4b0223 */ /* 0x040fe2000001004b */
[----:B------:R-:W0:Y:S01]  /*2310*/  @P2 LDC R74, c[0x0][0x40c] ;  /* 0x00010300ff4a2b82 */ /* 0x000e220000000800 */
[----:B-1----:R-:W-:Y:S01]  /*2320*/  @P2 FMUL.FTZ R115, R115, R122 ;  /* 0x0000007a73732220 */ /* 0x002fe20000410000 */
[----:B------:R-:W-:-:S04]  /*2330*/  @P0 FFMA.FTZ R73, R12, R118, R73 ;  /* 0x000000760c490223 */ /* 0x000fc80000010049 */
[----:B------:R-:W-:Y:S02]  /*2340*/  @P2 F2FP.BF16.F32.PACK_AB R115, RZ, R115 ;  /* 0x00000073ff73223e */ /* 0x000fe400000010ff */
[----:B------:R-:W1:Y:S02]  /*2350*/  @P2 LDC R80, c[0x0][0x40c] ;  /* 0x00010300ff502b82 */ /* 0x000e640000000800 */
[----:B------:R-:W-:Y:S01]  /*2360*/  @P2 PRMT R65, R115, 0x7610, R65 ;  /* 0x0000761073412816 */ /* 0x000fe20000000041 */
[----:B--2---:R-:W-:Y:S01]  /*2370*/  @P2 FMUL.FTZ R120, R119, R72 ;  /* 0x0000004877782220 */ /* 0x004fe20000410000 */
[----:B------:R-:W-:Y:S01]  /*2380*/  @P2 F2FP.BF16.F32.PACK_AB R119, RZ, R117 ;  /* 0x00000075ff77223e */ /* 0x000fe200000010ff */
[----:B------:R-:W-:-:S03]  /*2390*/  @P0 FFMA.FTZ R117, R85, R15, R78 ;  /* 0x0000000f55750223 */ /* 0x000fc6000001004e */
[----:B------:R-:W2:Y:S01]  /*23a0*/  @P2 LDC R118, c[0x0][0x40c] ;  /* 0x00010300ff762b82 */ /* 0x000ea20000000800 */
[----:B------:R-:W-:Y:S01]  /*23b0*/  @P2 F2FP.BF16.F32.PACK_AB R120, RZ, R120 ;  /* 0x00000078ff78223e */ /* 0x000fe200000010ff */
[----:B------:R-:W-:Y:S01]  /*23c0*/  @P0 FADD.FTZ R121, R88, -R117 ;  /* 0x8000007558790221 */ /* 0x000fe20000010000 */
[----:B------:R-:W-:Y:S02]  /*23d0*/  SHF.L.U32 R117, R59, 0x10, RZ ;  /* 0x000000103b757819 */ /* 0x000fe400000006ff */
[----:B------:R-:W-:-:S03]  /*23e0*/  @P2 PRMT R64, R119, 0x7610, R64 ;  /* 0x0000761077402816 */ /* 0x000fc60000000040 */
[----:B------:R-:W3:Y:S01]  /*23f0*/  @P2 LDC R72, c[0x0][0x40c] ;  /* 0x00010300ff482b82 */ /* 0x000ee20000000800 */
[----:B------:R-:W-:Y:S01]  /*2400*/  @P0 FFMA.FTZ R117, R12, R121, R117 ;  /* 0x000000790c750223 */ /* 0x000fe20000010075 */
[----:B0-----:R-:W-:Y:S01]  /*2410*/  @P2 FMUL.FTZ R74, R73, R74 ;  /* 0x0000004a494a2220 */ /* 0x001fe20000410000 */
[----:B------:R-:W-:-:S04]  /*2420*/  @P2 PRMT R64, R64, 0x5410, R120 ;  /* 0x0000541040402816 */ /* 0x000fc80000000078 */
[----:B------:R-:W-:Y:S01]  /*2430*/  @P2 F2FP.BF16.F32.PACK_AB R74, RZ, R74 ;  /* 0x0000004aff4a223e */ /* 0x000fe200000010ff */
[----:B-1----:R-:W-:-:S05]  /*2440*/  @P2 FMUL.FTZ R80, R75, R80 ;  /* 0x000000504b502220 */ /* 0x002fca0000410000 */
[----:B------:R-:W-:Y:S01]  /*2450*/  @P2 F2FP.BF16.F32.PACK_AB R80, RZ, R80 ;  /* 0x00000050ff50223e */ /* 0x000fe200000010ff */
[----:B--2---:R-:W-:-:S03]  /*2460*/  @P2 FMUL.FTZ R118, R113, R118 ;  /* 0x0000007671762220 */ /* 0x004fc60000410000 */
[----:B------:R-:W-:Y:S02]  /*2470*/  @P2 PRMT R66, R80, 0x7610, R66 ;  /* 0x0000761050422816 */ /* 0x000fe40000000042 */
[----:B------:R-:W-:Y:S02]  /*2480*/  @P2 F2FP.BF16.F32.PACK_AB R118, RZ, R118 ;  /* 0x00000076ff76223e */ /* 0x000fe400000010ff */
[----:B------:R-:W-:Y:S01]  /*2490*/  @P2 PRMT R66, R66, 0x5410, R74 ;  /* 0x0000541042422816 */ /* 0x000fe2000000004a */
[----:B---3--:R-:W-:Y:S01]  /*24a0*/  @P2 FMUL.FTZ R72, R117, R72 ;  /* 0x0000004875482220 */ /* 0x008fe20000410000 */
[----:B------:R-:W-:-:S04]  /*24b0*/  @P2 PRMT R65, R65, 0x5410, R118 ;  /* 0x0000541041412816 */ /* 0x000fc80000000076 */
[----:B------:R-:W-:-:S04]  /*24c0*/  @P2 F2FP.BF16.F32.PACK_AB R72, RZ, R72 ;  /* 0x00000048ff48223e */ /* 0x000fc800000010ff */
[----:B------:R-:W-:Y:S01]  /*24d0*/  @P2 PRMT R67, R72, 0x7610, R67 ;  /* 0x0000761048432816 */ /* 0x000fe20000000043 */
[----:B------:R-:W-:Y:S06]  /*24e0*/  @!P2 BRA `(.L_x_75) ;  /* 0x000000040054a947 */ /* 0x000fec0003800000 */
[----:B------:R-:W-:Y:S01]  /*24f0*/  PRMT R72, R59, 0x7632, R72 ;  /* 0x000076323b487816 */ /* 0x000fe20000000048 */
[----:B------:R-:W-:-:S03]  /*2500*/  @P0 FFMA.FTZ R74, R96, R15, R78 ;  /* 0x0000000f604a0223 */ /* 0x000fc6000001004e */
[----:B------:R-:W-:Y:S01]  /*2510*/  SHF.L.U32 R73, R72, 0x10, RZ ;  /* 0x0000001048497819 */ /* 0x000fe200000006ff */
[----:B------:R-:W-:-:S04]  /*2520*/  @P0 FADD.FTZ R74, R93, -R74 ;  /* 0x8000004a5d4a0221 */ /* 0x000fc80000010000 */
[----:B------:R-:W-:-:S04]  /*2530*/  @P0 FFMA.FTZ R73, R12, R74, R73 ;  /* 0x0000004a0c490223 */ /* 0x000fc80000010049 */
[----:B------:R-:W-:-:S05]  /*2540*/  FMUL.FTZ R73, R73, UR14 ;  /* 0x0000000e49497c20 */ /* 0x000fca0008410000 */
[----:B------:R-:W-:-:S04]  /*2550*/  F2FP.BF16.F32.PACK_AB R73, RZ, R73 ;  /* 0x00000049ff49723e */ /* 0x000fc800000010ff */
[----:B------:R-:W-:Y:S01]  /*2560*/  PRMT R67, R67, 0x5410, R73 ;  /* 0x0000541043437816 */ /* 0x000fe20000000049 */
[----:B------:R-:W-:Y:S06]  /*2570*/  BRA `(.L_x_75) ;  /* 0x0000000400307947 */ /* 0x000fec0003800000 */
.L_x_76:
[----:B------:R-:W-:Y:S01]  /*2580*/  ISETP.GT.AND P0, PT, R14, RZ, PT ;  /* 0x000000ff0e00720c */ /* 0x000fe20003f04270 */
[--C-:B------:R-:W-:Y:S01]  /*2590*/  @P1 FFMA.FTZ R69, R3, R15, R78.reuse ;  /* 0x0000000f03451223 */ /* 0x100fe2000001004e */
[----:B------:R-:W-:Y:S01]  /*25a0*/  SHF.L.U32 R75, R56, 0x10, RZ ;  /* 0x00000010384b7819 */ /* 0x000fe200000006ff */
[----:B------:R-:W0:Y:S01]  /*25b0*/  @P2 LDC R74, c[0x0][0x40c] ;  /* 0x00010300ff4a2b82 */ /* 0x000e220000000800 */
[----:B------:R-:W-:Y:S01]  /*25c0*/  SHF.L.U32 R73, R73, 0x10, RZ ;  /* 0x0000001049497819 */ /* 0x000fe200000006ff */
[----:B------:R-:W-:Y:S01]  /*25d0*/  @P1 FADD.FTZ R69, R82, -R69 ;  /* 0x8000004552451221 */ /* 0x000fe20000010000 */
[C---:B------:R-:W-:Y:S02]  /*25e0*/  PRMT R117, R57.reuse, 0x7632, R117 ;  /* 0x0000763239757816 */ /* 0x040fe40000000075 */
[----:B------:R-:W-:Y:S01]  /*25f0*/  PRMT R115, R58, 0x7632, R115 ;  /* 0x000076323a737816 */ /* 0x000fe20000000073 */
[----:B------:R-:W-:Y:S01]  /*2600*/  @P1 FFMA.FTZ R75, R12, R69, R75 ;  /* 0x000000450c4b1223 */ /* 0x000fe2000001004b */
[----:B------:R-:W-:Y:S01]  /*2610*/  IMAD.U32 R69, R57, 0x10000, RZ ;  /* 0x0001000039457824 */ /* 0x000fe200078e00ff */
[----:B------:R-:W-:Y:S01]  /*2620*/  PRMT R113, R59, 0x7632, R113 ;  /* 0x000076323b717816 */ /* 0x000fe20000000071 */
[----:B------:R-:W1:Y:S01]  /*2630*/  @P2 LDC R118, c[0x0][0x40c] ;  /* 0x00010300ff762b82 */ /* 0x000e620000000800 */
[-CC-:B------:R-:W-:Y:S01]  /*2640*/  @P0 FFMA.FTZ R71, R81, R15.reuse, R78.reuse ;  /* 0x0000000f51470223 */ /* 0x180fe2000001004e */
[-CC-:B------:R-:W-:Y:S01]  /*2650*/  @P0 FFMA.FTZ R68, R90, R15.reuse, R78.reuse ;  /* 0x0000000f5a440223 */ /* 0x180fe2000001004e */
[-CC-:B------:R-:W-:Y:S01]  /*2660*/  @P0 FFMA.FTZ R72, R94, R15.reuse, R78.reuse ;  /* 0x0000000f5e480223 */ /* 0x180fe2000001004e */
[-C--:B------:R-:W-:Y:S01]  /*2670*/  @P0 FFMA.FTZ R80, R96, R15.reuse, R78 ;  /* 0x0000000f60500223 */ /* 0x080fe2000001004e */
[----:B------:R-:W-:Y:S01]  /*2680*/  @P0 FADD.FTZ R70, R84, -R71 ;  /* 0x8000004754460221 */ /* 0x000fe20000010000 */
[----:B------:R-:W-:Y:S01]  /*2690*/  @P0 FADD.FTZ R68, R87, -R68 ;  /* 0x8000004457440221 */ /* 0x000fe20000010000 */
[-CC-:B------:R-:W-:Y:S01]  /*26a0*/  @P0 FFMA.FTZ R71, R83, R15.reuse, R78.reuse ;  /* 0x0000000f53470223 */ /* 0x180fe2000001004e */
[----:B------:R-:W-:Y:S01]  /*26b0*/  SHF.L.U32 R117, R117, 0x10, RZ ;  /* 0x0000001075757819 */ /* 0x000fe200000006ff */
[C---:B------:R-:W-:Y:S01]  /*26c0*/  @P0 FFMA.FTZ R69, R12.reuse, R70, R69 ;  /* 0x000000460c450223 */ /* 0x040fe20000010045 */
[----:B------:R-:W-:Y:S01]  /*26d0*/  @P0 FFMA.FTZ R73, R12, R68, R73 ;  /* 0x000000440c490223 */ /* 0x000fe20000010049 */
[----:B------:R-:W-:Y:S01]  /*26e0*/  SHF.L.U32 R70, R58, 0x10, RZ ;  /* 0x000000103a467819 */ /* 0x000fe200000006ff */
[----:B------:R-:W-:Y:S01]  /*26f0*/  @P0 FFMA.FTZ R68, R92, R15, R78 ;  /* 0x0000000f5c440223 */ /* 0x000fe2000001004e */
[----:B------:R-:W-:Y:S01]  /*2700*/  @P0 FADD.FTZ R71, R86, -R71 ;  /* 0x8000004756470221 */ /* 0x000fe20000010000 */
[----:B------:R-:W-:Y:S01]  /*2710*/  SHF.L.U32 R115, R115, 0x10, RZ ;  /* 0x0000001073737819 */ /* 0x000fe200000006ff */
[----:B------:R-:W-:Y:S01]  /*2720*/  @P0 FADD.FTZ R72, R91, -R72 ;  /* 0x800000485b480221 */ /* 0x000fe20000010000 */
[----:B------:R-:W-:Y:S01]  /*2730*/  @P0 FADD.FTZ R68, R89, -R68 ;  /* 0x8000004459440221 */ /* 0x000fe20000010000 */
[C---:B------:R-:W-:Y:S01]  /*2740*/  @P0 FFMA.FTZ R70, R12.reuse, R71, R70 ;  /* 0x000000470c460223 */ /* 0x040fe20000010046 */
[----:B------:R-:W-:Y:S01]  /*2750*/  @P0 FFMA.FTZ R71, R85, R15, R78 ;  /* 0x0000000f55470223 */ /* 0x000fe2000001004e */
[----:B------:R-:W-:Y:S01]  /*2760*/  SHF.L.U32 R113, R113, 0x10, RZ ;  /* 0x0000001071717819 */ /* 0x000fe200000006ff */
[----:B------:R-:W-:Y:S01]  /*2770*/  @P0 FADD.FTZ R80, R93, -R80 ;  /* 0x800000505d500221 */ /* 0x000fe20000010000 */
[C---:B------:R-:W-:Y:S01]  /*2780*/  @P0 FFMA.FTZ R117, R12.reuse, R68, R117 ;  /* 0x000000440c750223 */ /* 0x040fe20000010075 */
[----:B------:R-:W-:Y:S01]  /*2790*/  @P0 FFMA.FTZ R115, R12, R72, R115 ;  /* 0x000000480c730223 */ /* 0x000fe20000010073 */
[----:B------:R-:W-:Y:S01]  /*27a0*/  @P0 FADD.FTZ R68, R88, -R71 ;  /* 0x8000004758440221 */ /* 0x000fe20000010000 */
[----:B------:R-:W2:Y:S01]  /*27b0*/  @P2 LDC R72, c[0x0][0x40c] ;  /* 0x00010300ff482b82 */ /* 0x000ea20000000800 */
[----:B------:R-:W-:-:S02]  /*27c0*/  IMAD.U32 R71, R59, 0x10000, RZ ;  /* 0x000100003b477824 */ /* 0x000fc400078e00ff */
[C---:B------:R-:W-:Y:S01]  /*27d0*/  @P0 FFMA.FTZ R113, R12.reuse, R80, R113 ;  /* 0x000000500c710223 */ /* 0x040fe20000010071 */
[----:B0-----:R-:W-:Y:S01]  /*27e0*/  @P2 FMUL.FTZ R121, R75, R74 ;  /* 0x0000004a4b792220 */ /* 0x001fe20000410000 */
[----:B------:R-:W-:Y:S01]  /*27f0*/  F2FP.BF16.F32.PACK_AB R74, RZ, R73 ;  /* 0x00000049ff4a723e */ /* 0x000fe200000010ff */
[----:B------:R-:W-:Y:S01]  /*2800*/  @P0 FFMA.FTZ R71, R12, R68, R71 ;  /* 0x000000440c470223 */ /* 0x000fe20000010047 */
[----:B------:R-:W-:Y:S01]  /*2810*/  F2FP.BF16.F32.PACK_AB R75, RZ, R75 ;  /* 0x0000004bff4b723e */ /* 0x000fe200000010ff */
[----:B------:R-:W0:Y:S03]  /*2820*/  @P2 LDC R119, c[0x0][0x40c] ;  /* 0x00010300ff772b82 */ /* 0x000e260000000800 */
[----:B------:R-:W-:-:S05]  /*2830*/  PRMT R75, R75, 0x5410, R74 ;  /* 0x000054104b4b7816 */ /* 0x000fca000000004a */
[----:B------:R-:W3:Y:S08]  /*2840*/  @P2 LDC R80, c[0x0][0x40c] ;  /* 0x00010300ff502b82 */ /* 0x000ef00000000800 */
[----:B------:R-:W4:Y:S01]  /*2850*/  @P2 LDC R120, c[0x0][0x40c] ;  /* 0x00010300ff782b82 */ /* 0x000f220000000800 */
[----:B--2---:R-:W-:Y:S01]  /*2860*/  @P2 FMUL.FTZ R72, R73, R72 ;  /* 0x0000004849482220 */ /* 0x004fe20000410000 */
[----:B------:R-:W-:Y:S01]  /*2870*/  @P2 F2FP.BF16.F32.PACK_AB R73, RZ, R121 ;  /* 0x00000079ff49223e */ /* 0x000fe200000010ff */
[----:B-1----:R-:W-:Y:S01]  /*2880*/  @P2 FMUL.FTZ R121, R69, R118 ;  /* 0x0000007645792220 */ /* 0x002fe20000410000 */
[----:B------:R-:W-:-:S02]  /*2890*/  F2FP.BF16.F32.PACK_AB R69, R117, R69 ;  /* 0x000000457545723e */ /* 0x000fc400000010ff */
[----:B------:R-:W-:Y:S02]  /*28a0*/  @P2 F2FP.BF16.F32.PACK_AB R72, RZ, R72 ;  /* 0x00000048ff48223e */ /* 0x000fe400000010ff */
[----:B------:R-:W1:Y:S01]  /*28b0*/  @P2 LDC R122, c[0x0][0x40c] ;  /* 0x00010300ff7a2b82 */ /* 0x000e620000000800 */
[----:B0-----:R-:W-:Y:S01]  /*28c0*/  @P2 FMUL.FTZ R119, R70, R119 ;  /* 0x0000007746772220 */ /* 0x001fe20000410000 */
[----:B------:R-:W-:Y:S02]  /*28d0*/  @P2 F2FP.BF16.F32.PACK_AB R121, RZ, R121 ;  /* 0x00000079ff79223e */ /* 0x000fe400000010ff */
[----:B------:R-:W-:Y:S02]  /*28e0*/  @P2 PRMT R64, R73, 0x7610, R64 ;  /* 0x0000761049402816 */ /* 0x000fe40000000040 */
[----:B------:R-:W-:Y:S02]  /*28f0*/  @P2 F2FP.BF16.F32.PACK_AB R119, RZ, R119 ;  /* 0x00000077ff77223e */ /* 0x000fe400000010ff */
[----:B------:R-:W0:Y:S01]  /*2900*/  @P2 LDC R68, c[0x0][0x40c] ;  /* 0x00010300ff442b82 */ /* 0x000e220000000800 */
[----:B---3--:R-:W-:Y:S01]  /*2910*/  @P2 FMUL.FTZ R80, R71, R80 ;  /* 0x0000005047502220 */ /* 0x008fe20000410000 */
[----:B------:R-:W-:-:S02]  /*2920*/  F2FP.BF16.F32.PACK_AB R71, R113, R71 ;  /* 0x000000477147723e */ /* 0x000fc400000010ff */
[----:B------:R-:W-:Y:S02]  /*2930*/  @P2 PRMT R65, R121, 0x7610, R65 ;  /* 0x0000761079412816 */ /* 0x000fe40000000041 */
[----:B------:R-:W-:Y:S01]  /*2940*/  @P2 F2FP.BF16.F32.PACK_AB R80, RZ, R80 ;  /* 0x00000050ff50223e */ /* 0x000fe200000010ff */
[----:B----4-:R-:W-:Y:S01]  /*2950*/  @P2 FMUL.FTZ R120, R117, R120 ;  /* 0x0000007875782220 */ /* 0x010fe20000410000 */
[----:B------:R-:W-:Y:S02]  /*2960*/  @P2 PRMT R66, R119, 0x7610, R66 ;  /* 0x0000761077422816 */ /* 0x000fe40000000042 */
[----:B------:R-:W-:Y:S02]  /*2970*/  @P2 PRMT R67, R80, 0x7610, R67 ;  /* 0x0000761050432816 */ /* 0x000fe40000000043 */
[----:B------:R-:W-:Y:S02]  /*2980*/  @P2 F2FP.BF16.F32.PACK_AB R120, RZ, R120 ;  /* 0x00000078ff78223e */ /* 0x000fe400000010ff */
[C---:B------:R-:W-:Y:S01]  /*2990*/  F2FP.BF16.F32.PACK_AB R70, R115.reuse, R70 ;  /* 0x000000467346723e */ /* 0x040fe200000010ff */
[----:B-1----:R-:W-:Y:S01]  /*29a0*/  @P2 FMUL.FTZ R118, R115, R122 ;  /* 0x0000007a73762220 */ /* 0x002fe20000410000 */
[----:B------:R-:W-:-:S02]  /*29b0*/  @P2 PRMT R64, R64, 0x5410, R72 ;  /* 0x0000541040402816 */ /* 0x000fc40000000048 */
[----:B------:R-:W-:Y:S02]  /*29c0*/  @P2 PRMT R65, R65, 0x5410, R120 ;  /* 0x0000541041412816 */ /* 0x000fe40000000078 */
[----:B------:R-:W-:Y:S01]  /*29d0*/  @P2 F2FP.BF16.F32.PACK_AB R118, RZ, R118 ;  /* 0x00000076ff76223e */ /* 0x000fe200000010ff */
[----:B0-----:R-:W-:Y:S01]  /*29e0*/  @P2 FMUL.FTZ R113, R113, R68 ;  /* 0x0000004471712220 */ /* 0x001fe20000410000 */
[-C--:B------:R-:W-:Y:S02]  /*29f0*/  MOV R68, R75.reuse ;  /* 0x0000004b00447202 */ /* 0x080fe40000000f00 */
[----:B------:R-:W-:Y:S02]  /*2a00*/  @P2 MOV R68, R75 ;  /* 0x0000004b00442202 */ /* 0x000fe40000000f00 */
[----:B------:R-:W-:Y:S02]  /*2a10*/  @P2 F2FP.BF16.F32.PACK_AB R113, RZ, R113 ;  /* 0x00000071ff71223e */ /* 0x000fe400000010ff */
[----:B------:R-:W-:-:S02]  /*2a20*/  @P2 PRMT R66, R66, 0x5410, R118 ;  /* 0x0000541042422816 */ /* 0x000fc40000000076 */
[----:B------:R-:W-:-:S07]  /*2a30*/  @P2 PRMT R67, R67, 0x5410, R113 ;  /* 0x0000541043432816 */ /* 0x000fce0000000071 */
.L_x_75:
[----:B------:R-:W-:Y:S05]  /*2a40*/  BSYNC.RECONVERGENT B2 ;  /* 0x0000000000027941 */ /* 0x000fea0003800200 */
.L_x_72:
[----:B------:R-:W-:Y:S01]  /*2a50*/  ISETP.NE.U32.AND P0, PT, R114, RZ, PT ;  /* 0x000000ff7200720c */ /* 0x000fe20003f05070 */
[----:B------:R-:W0:Y:S03]  /*2a60*/  @P2 LDC.64 R74, c[0x0][0x468] ;  /* 0x00011a00ff4a2b82 */ /* 0x000e260000000a00 */
[----:B------:R-:W-:-:S13]  /*2a70*/  ISETP.NE.AND.EX P0, PT, R116, RZ, PT, P0 ;  /* 0x000000ff7400720c */ /* 0x000fda0003f05300 */
[----:B------:R-:W1:Y:S01]  /*2a80*/  @P0 LDC.64 R72, c[0x0][0x478] ;  /* 0x00011e00ff480b82 */ /* 0x000e620000000a00 */
[C---:B0-----:R-:W-:Y:S01]  /*2a90*/  @P2 IMAD.WIDE.U32 R74, R79.reuse, 0x10, R74 ;  /* 0x000000104f4a2825 */ /* 0x041fe200078e004a */
[----:B------:R-:W-:-:S03]  /*2aa0*/  IADD3 R79, PT, PT, R79, 0x20, RZ ;  /* 0x000000204f4f7810 */ /* 0x000fc60007ffe0ff */
[C---:B-1----:R-:W-:Y:S01]  /*2ab0*/  @P0 IMAD.WIDE.U32 R72, R111.reuse, 0x10, R72 ;  /* 0x000000106f480825 */ /* 0x042fe200078e0048 */
[----:B------:R-:W-:-:S04]  /*2ac0*/  IADD3 R111, PT, PT, R111, 0x20, RZ ;  /* 0x000000206f6f7810 */ /* 0x000fc80007ffe0ff */
[----:B------:R0:W-:Y:S04]  /*2ad0*/  @P0 STG.E.128 desc[UR6][R72.64], R68 ;  /* 0x0000004448000986 */ /* 0x0001e8000c101d06 */
[----:B------:R0:W-:Y:S02]  /*2ae0*/  @P2 STG.E.128 desc[UR6][R74.64], R64 ;  /* 0x000000404a002986 */ /* 0x0001e4000c101d06 */
.L_x_71:
[----:B------:R-:W-:Y:S05]  /*2af0*/  BSYNC.RECONVERGENT B1 ;  /* 0x0000000000017941 */ /* 0x000fea0003800200 */
.L_x_70:
[----:B------:R-:W-:Y:S01]  /*2b00*/  ISETP.GE.U32.AND P0, PT, R11, 0x40, PT ;  /* 0x000000400b00780c */ /* 0x000fe20003f06070 */
[----:B------:R-:W-:-:S12]  /*2b10*/  BSSY.RECONVERGENT B1, `(.L_x_77) ;  /* 0x000012c000017945 */ /* 0x000fd80003800200 */
[----:B------:R-:W-:Y:S05]  /*2b20*/  @!P0 BRA `(.L_x_78) ;  /* 0x0000001000a88947 */ /* 0x000fea0003800000 */
[----:B------:R-:W-:Y:S01]  /*2b30*/  UISETP.NE.U32.AND UP0, UPT, UR12, URZ, UPT ;  /* 0x000000ff0c00728c */ /* 0x000fe2000bf05070 */
[----:B------:R-:W-:Y:S03]  /*2b40*/  BSSY.RECONVERGENT B2, `(.L_x_79) ;  /* 0x0000122000027945 */ /* 0x000fe60003800200 */
[----:B------:R-:W-:-:S09]  /*2b50*/  UISETP.NE.AND.EX UP0, UPT, UR13, URZ, UPT, UP0 ;  /* 0x000000ff0d00728c */ /* 0x000fd2000bf05300 */
[----:B------:R-:W-:Y:S05]  /*2b60*/  BRA.U !UP0, `(.L_x_80) ;  /* 0x0000000908507547 */ /* 0x000fea000b800000 */
[----:B------:R-:W-:-:S04]  /*2b70*/  UISETP.NE.U32.AND UP0, UPT, UR20, URZ, UPT ;  /* 0x000000ff1400728c */ /* 0x000fc8000bf05070 */
[----:B------:R-:W-:-:S06]  /*2b80*/  UISETP.NE.AND.EX UP0, UPT, UR21, URZ, UPT, UP0 ;  /* 0x000000ff1500728c */ /* 0x000fcc000bf05300 */
[----:B------:R-:W-:-:S13]  /*2b90*/  PLOP3.LUT P0, PT, PT, PT, UP0, 0x80, 0x8 ;  /* 0x000000000008781c */ /* 0x000fda0003f0f008 */
[----:B------:R-:W-:Y:S05]  /*2ba0*/  @!P0 BRA `(.L_x_81) ;  /* 0x0000000400288947 */ /* 0x000fea0003800000 */
[----:B------:R-:W-:Y:S01]  /*2bb0*/  ISETP.GT.AND P1, PT, R14, RZ, PT ;  /* 0x000000ff0e00720c */ /* 0x000fe20003f24270 */
[----:B0-----:R-:W0:Y:S01]  /*2bc0*/  @P2 LDC R72, c[0x0][0x40c] ;  /* 0x00010300ff482b82 */ /* 0x001e220000000800 */
[C---:B------:R-:W-:Y:S01]  /*2bd0*/  PRMT R68, R60.reuse, 0x7632, R68 ;  /* 0x000076323c447816 */ /* 0x040fe20000000044 */
[----:B------:R-:W-:Y:S01]  /*2be0*/  IMAD.U32 R71, R60, 0x10000, RZ ;  /* 0x000100003c477824 */ /* 0x000fe200078e00ff */
[----:B------:R-:W-:Y:S02]  /*2bf0*/  SHF.L.U32 R69, R61, 0x10, RZ ;  /* 0x000000103d457819 */ /* 0x000fe400000006ff */
[----:B------:R-:W-:Y:S02]  /*2c00*/  SHF.L.U32 R68, R68, 0x10, RZ ;  /* 0x0000001044447819 */ /* 0x000fe400000006ff */
[----:B------:R-:W-:Y:S01]  /*2c10*/  PRMT R70, R62, 0x7632, R70 ;  /* 0x000076323e467816 */ /* 0x000fe20000000046 */
[----:B------:R-:W1:Y:S04]  /*2c20*/  @P2 LDC R114, c[0x0][0x40c] ;  /* 0x00010300ff722b82 */ /* 0x000e680000000800 */
[-CC-:B------:R-:W-:Y:S01]  /*2c30*/  @P1 FFMA.FTZ R14, R106, R15.reuse, R78.reuse ;  /* 0x0000000f6a0e1223 */ /* 0x180fe2000001004e */
[-CC-:B------:R-:W-:Y:S01]  /*2c40*/  @P1 FFMA.FTZ R115, R97, R15.reuse, R78.reuse ;  /* 0x0000000f61731223 */ /* 0x180fe2000001004e */
[-CC-:B------:R-:W-:Y:S01]  /*2c50*/  @P1 FFMA.FTZ R74, R108, R15.reuse, R78.reuse ;  /* 0x0000000f6c4a1223 */ /* 0x180fe2000001004e */
[-C--:B------:R-:W-:Y:S01]  /*2c60*/  @P1 FFMA.FTZ R117, R99, R15.reuse, R78 ;  /* 0x0000000f63751223 */ /* 0x080fe2000001004e */
[----:B------:R-:W-:Y:S01]  /*2c70*/  @P1 FADD.FTZ R75, R103, -R14 ;  /* 0x8000000e674b1221 */ /* 0x000fe20000010000 */
[----:B------:R-:W-:Y:S01]  /*2c80*/  @P1 FADD.FTZ R14, R100, -R115 ;  /* 0x80000073640e1221 */ /* 0x000fe20000010000 */
[----:B------:R-:W-:Y:S01]  /*2c90*/  @P1 FADD.FTZ R74, R105, -R74 ;  /* 0x8000004a694a1221 */ /* 0x000fe20000010000 */
[----:B------:R-:W-:Y:S01]  /*2ca0*/  @P1 FFMA.FTZ R73, R95, R15, R78 ;  /* 0x0000000f5f491223 */ /* 0x000fe2000001004e */
[----:B------:R-:W-:Y:S01]  /*2cb0*/  @P1 FFMA.FTZ R68, R12, R75, R68 ;  /* 0x0000004b0c441223 */ /* 0x000fe20000010044 */
[----:B------:R-:W-:Y:S01]  /*2cc0*/  PRMT R75, R61, 0x7632, R75 ;  /* 0x000076323d4b7816 */ /* 0x000fe2000000004b */
[-CC-:B------:R-:W-:Y:S01]  /*2cd0*/  @P1 FFMA.FTZ R80, R110, R15.reuse, R78.reuse ;  /* 0x0000000f6e501223 */ /* 0x180fe2000001004e */
[-CC-:B------:R-:W-:Y:S01]  /*2ce0*/  @P1 FFMA.FTZ R113, R101, R15.reuse, R78.reuse ;  /* 0x0000000f65711223 */ /* 0x180fe2000001004e */
[----:B------:R-:W-:Y:S01]  /*2cf0*/  @P1 FFMA.FTZ R78, R112, R15, R78 ;  /* 0x0000000f704e1223 */ /* 0x000fe2000001004e */
[----:B------:R-:W-:Y:S01]  /*2d00*/  SHF.L.U32 R75, R75, 0x10, RZ ;  /* 0x000000104b4b7819 */ /* 0x000fe200000006ff */
[----:B------:R-:W-:Y:S01]  /*2d10*/  @P1 FFMA.FTZ R69, R12, R14, R69 ;  /* 0x0000000e0c451223 */ /* 0x000fe20000010045 */
[----:B------:R-:W-:Y:S01]  /*2d20*/  SHF.L.U32 R15, R62, 0x10, RZ ;  /* 0x000000103e0f7819 */ /* 0x000fe200000006ff */
[----:B------:R-:W-:Y:S01]  /*2d30*/  @P1 FADD.FTZ R14, R102, -R117 ;  /* 0x80000075660e1221 */ /* 0x000fe20000010000 */
[----:B------:R-:W-:Y:S01]  /*2d40*/  @P1 FADD.FTZ R73, R98, -R73 ;  /* 0x8000004962491221 */ /* 0x000fe20000010000 */
[C---:B------:R-:W-:Y:S01]  /*2d50*/  @P1 FFMA.FTZ R75, R12.reuse, R74, R75 ;  /* 0x0000004a0c4b1223 */ /* 0x040fe2000001004b */
[----:B------:R-:W2:Y:S01]  /*2d60*/  @P2 LDC R115, c[0x0][0x40c] ;  /* 0x00010300ff732b82 */ /* 0x000ea20000000800 */
[C---:B------:R-:W-:Y:S01]  /*2d70*/  @P1 FFMA.FTZ R15, R12.reuse, R14, R15 ;  /* 0x0000000e0c0f1223 */ /* 0x040fe2000001000f */
[----:B------:R-:W-:Y:S01]  /*2d80*/  @P1 FFMA.FTZ R71, R12, R73, R71 ;  /* 0x000000490c471223 */ /* 0x000fe20000010047 */
[----:B------:R-:W-:-:S02]  /*2d90*/  IMAD.U32 R70, R70, 0x10000, RZ ;  /* 0x0001000046467824 */ /* 0x000fc400078e00ff */
[----:B------:R-:W-:Y:S01]  /*2da0*/  @P1 FADD.FTZ R73, R107, -R80 ;  /* 0x800000506b491221 */ /* 0x000fe20000010000 */
[----:B------:R-:W-:Y:S01]  /*2db0*/  @P1 FADD.FTZ R80, R104, -R113 ;  /* 0x8000007168501221 */ /* 0x000fe20000010000 */
[----:B------:R-:W-:Y:S01]  /*2dc0*/  SHF.L.U32 R113, R63, 0x10, RZ ;  /* 0x000000103f717819 */ /* 0x000fe200000006ff */
[----:B------:R-:W-:Y:S01]  /*2dd0*/  @P1 FADD.FTZ R78, R109, -R78 ;  /* 0x8000004e6d4e1221 */ /* 0x000fe20000010000 */
[----:B------:R-:W3:Y:S01]  /*2de0*/  @P2 LDC R74, c[0x0][0x40c] ;  /* 0x00010300ff4a2b82 */ /* 0x000ee20000000800 */
[C---:B------:R-:W-:Y:S01]  /*2df0*/  @P1 FFMA.FTZ R70, R12.reuse, R73, R70 ;  /* 0x000000490c461223 */ /* 0x040fe20000010046 */
[----:B------:R-:W-:Y:S01]  /*2e00*/  PRMT R73, R63, 0x7632, R73 ;  /* 0x000076323f497816 */ /* 0x000fe20000000049 */
[----:B------:R-:W-:-:S03]  /*2e10*/  @P1 FFMA.FTZ R113, R12, R80, R113 ;  /* 0x000000500c711223 */ /* 0x000fc60000010071 */
[----:B------:R-:W-:Y:S02]  /*2e20*/  SHF.L.U32 R73, R73, 0x10, RZ ;  /* 0x0000001049497819 */ /* 0x000fe400000006ff */
[----:B------:R-:W4:Y:S03]  /*2e30*/  @P2 LDC R116, c[0x0][0x40c] ;  /* 0x00010300ff742b82 */ /* 0x000f260000000800 */
[----:B------:R-:W-:Y:S01]  /*2e40*/  @P1 FFMA.FTZ R73, R12, R78, R73 ;  /* 0x0000004e0c491223 */ /* 0x000fe20000010049 */
[----:B0-----:R-:W-:Y:S01]  /*2e50*/  @P2 FMUL.FTZ R12, R71, R72 ;  /* 0x00000048470c2220 */ /* 0x001fe20000410000 */
[----:B-1----:R-:W-:Y:S01]  /*2e60*/  @P2 FMUL.FTZ R78, R69, R114 ;  /* 0x00000072454e2220 */ /* 0x002fe20000410000 */
[----:B------:R-:W-:Y:S02]  /*2e70*/  F2FP.BF16.F32.PACK_AB R69, R75, R69 ;  /* 0x000000454b45723e */ /* 0x000fe400000010ff */
[----:B------:R-:W0:Y:S01]  /*2e80*/  @P2 LDC R117, c[0x0][0x40c] ;  /* 0x00010300ff752b82 */ /* 0x000e220000000800 */
[----:B--2---:R-:W-:Y:S01]  /*2e90*/  @P2 FMUL.FTZ R72, R68, R115 ;  /* 0x0000007344482220 */ /* 0x004fe20000410000 */
[----:B------:R-:W-:-:S02]  /*2ea0*/  @P2 F2FP.BF16.F32.PACK_AB R12, RZ, R12 ;  /* 0x0000000cff0c223e */ /* 0x000fc400000010ff */
[----:B------:R-:W-:Y:S02]  /*2eb0*/  @P2 F2FP.BF16.F32.PACK_AB R78, RZ, R78 ;  /* 0x0000004eff4e223e */ /* 0x000fe400000010ff */
[----:B------:R-:W-:Y:S02]  /*2ec0*/  @P2 F2FP.BF16.F32.PACK_AB R72, RZ, R72 ;  /* 0x00000048ff48223e */ /* 0x000fe400000010ff */
[----:B------:R-:W1:Y:S01]  /*2ed0*/  @P2 LDC R14, c[0x0][0x40c] ;  /* 0x00010300ff0e2b82 */ /* 0x000e620000000800 */
[----:B---3--:R-:W-:Y:S01]  /*2ee0*/  @P2 FMUL.FTZ R74, R15, R74 ;  /* 0x0000004a0f4a2220 */ /* 0x008fe20000410000 */
[----:B------:R-:W-:Y:S02]  /*2ef0*/  @P2 PRMT R64, R12, 0x7610, R64 ;  /* 0x000076100c402816 */ /* 0x000fe40000000040 */
[----:B------:R-:W-:Y:S02]  /*2f00*/  @P2 PRMT R65, R78, 0x7610, R65 ;  /* 0x000076104e412816 */ /* 0x000fe40000000041 */
[----:B------:R-:W-:Y:S01]  /*2f10*/  @P2 F2FP.BF16.F32.PACK_AB R74, RZ, R74 ;  /* 0x0000004aff4a223e */ /* 0x000fe200000010ff */
[----:B----4-:R-:W-:Y:S01]  /*2f20*/  @P2 FMUL.FTZ R80, R75, R116 ;  /* 0x000000744b502220 */ /* 0x010fe20000410000 */
[----:B------:R-:W-:-:S02]  /*2f30*/  F2FP.BF16.F32.PACK_AB R68, R68, R71 ;  /* 0x000000474444723e */ /* 0x000fc400000010ff */
[----:B------:R-:W-:Y:S02]  /*2f40*/  @P2 PRMT R66, R74, 0x7610, R66 ;  /* 0x000076104a422816 */ /* 0x000fe40000000042 */
[----:B------:R-:W-:Y:S02]  /*2f50*/  @P2 F2FP.BF16.F32.PACK_AB R80, RZ, R80 ;  /* 0x00000050ff50223e */ /* 0x000fe400000010ff */
[----:B------:R-:W-:Y:S01]  /*2f60*/  @P2 PRMT R64, R64, 0x5410, R72 ;  /* 0x0000541040402816 */ /* 0x000fe20000000048 */
[C---:B0-----:R-:W-:Y:S01]  /*2f70*/  @P2 FMUL.FTZ R117, R70.reuse, R117 ;  /* 0x0000007546752220 */ /* 0x041fe20000410000 */
[----:B------:R-:W-:Y:S02]  /*2f80*/  F2FP.BF16.F32.PACK_AB R70, R70, R15 ;  /* 0x0000000f4646723e */ /* 0x000fe400000010ff */
[----:B------:R-:W-:Y:S02]  /*2f90*/  @P2 PRMT R65, R65, 0x5410, R80 ;  /* 0x0000541041412816 */ /* 0x000fe40000000050 */
[----:B------:R-:W-:-:S02]  /*2fa0*/  @P2 F2FP.BF16.F32.PACK_AB R117, RZ, R117 ;  /* 0x00000075ff75223e */ /* 0x000fc400000010ff */
[----:B------:R-:W-:Y:S01]  /*2fb0*/  F2FP.BF16.F32.PACK_AB R71, R73, R113 ;  /* 0x000000714947723e */ /* 0x000fe200000010ff */
[----:B-1----:R-:W-:Y:S01]  /*2fc0*/  @P2 FMUL.FTZ R14, R113, R14 ;  /* 0x0000000e710e2220 */ /* 0x002fe20000410000 */
[----:B------:R-:W-:-:S04]  /*2fd0*/  @P2 PRMT R66, R66, 0x5410, R117 ;  /* 0x0000541042422816 */ /* 0x000fc80000000075 */
[----:B------:R-:W-:-:S04]  /*2fe0*/  @P2 F2FP.BF16.F32.PACK_AB R14, RZ, R14 ;  /* 0x0000000eff0e223e */ /* 0x000fc800000010ff */
[----:B------:R-:W-:Y:S01]  /*2ff0*/  @P2 PRMT R67, R14, 0x7610, R67 ;  /* 0x000076100e432816 */ /* 0x000fe20000000043 */
[----:B------:R-:W-:Y:S06]  /*3000*/  @!P2 BRA `(.L_x_82) ;  /* 0x0000000c0054a947 */ /* 0x000fec0003800000 */
[----:B------:R-:W-:-:S05]  /*3010*/  FMUL.FTZ R73, R73, UR14 ;  /* 0x0000000e49497c20 */ /* 0x000fca0008410000 */
[----:B------:R-:W-:-:S04]  /*3020*/  F2FP.BF16.F32.PACK_AB R73, RZ, R73 ;  /* 0x00000049ff49723e */ /* 0x000fc800000010ff */
[----:B------:R-:W-:Y:S01]  /*3030*/  PRMT R67, R67, 0x5410, R73 ;  /* 0x0000541043437816 */ /* 0x000fe20000000049 */
[----:B------:R-:W-:Y:S06]  /*3040*/  BRA `(.L_x_82) ;  /* 0x0000000c00447947 */ /* 0x000fec0003800000 */
.L_x_81:
[----:B------:R-:W-:Y:S01]  /*3050*/  ISETP.GT.AND P1, PT, R14, RZ, PT ;  /* 0x000000ff0e00720c */ /* 0x000fe20003f24270 */
[----:B------:R-:W1:Y:S01]  /*3060*/  @P2 LDC R114, c[0x0][0x40c] ;  /* 0x00010300ff722b82 */ /* 0x000e620000000800 */
[C---:B------:R-:W-:Y:S02]  /*3070*/  PRMT R117, R60.reuse, 0x7632, R117 ;  /* 0x000076323c757816 */ /* 0x040fe40000000075 */
[----:B------:R-:W-:Y:S02]  /*3080*/  SHF.L.U32 R113, R60, 0x10, RZ ;  /* 0x000000103c717819 */ /* 0x000fe400000006ff */
[----:B------:R-:W-:Y:S02]  /*3090*/  SHF.L.U32 R117, R117, 0x10, RZ ;  /* 0x0000001075757819 */ /* 0x000fe400000006ff */
[----:B0-----:R-:W-:-:S05]  /*30a0*/  SHF.L.U32 R75, R61, 0x10, RZ ;  /* 0x000000103d4b7819 */ /* 0x001fca00000006ff */
[-CC-:B------:R-:W-:Y:S01]  /*30b0*/  @P1 FFMA.FTZ R14, R106, R15.reuse, R78.reuse ;  /* 0x0000000f6a0e1223 */ /* 0x180fe2000001004e */
[-CC-:B------:R-:W-:Y:S01]  /*30c0*/  @P1 FFMA.FTZ R73, R95, R15.reuse, R78.reuse ;  /* 0x0000000f5f491223 */ /* 0x180fe2000001004e */
[-CC-:B------:R-:W-:Y:S01]  /*30d0*/  @P1 FFMA.FTZ R115, R97, R15.reuse, R78.reuse ;  /* 0x0000000f61731223 */ /* 0x180fe2000001004e */
[----:B------:R-:W-:Y:S01]  /*30e0*/  @P1 FFMA.FTZ R74, R108, R15, R78 ;  /* 0x0000000f6c4a1223 */ /* 0x000fe2000001004e */
[----:B------:R-:W-:Y:S01]  /*30f0*/  @P1 FADD.FTZ R72, R103, -R14 ;  /* 0x8000000e67481221 */ /* 0x000fe20000010000 */
[----:B------:R-:W-:Y:S01]  /*3100*/  @P1 FADD.FTZ R73, R98, -R73 ;  /* 0x8000004962491221 */ /* 0x000fe20000010000 */
[----:B------:R-:W0:Y:S01]  /*3110*/  @P2 LDC R14, c[0x0][0x40c] ;  /* 0x00010300ff0e2b82 */ /* 0x000e220000000800 */
[----:B------:R-:W-:Y:S01]  /*3120*/  @P1 FADD.FTZ R115, R100, -R115 ;  /* 0x8000007364731221 */ /* 0x000fe20000010000 */
[C---:B------:R-:W-:Y:S01]  /*3130*/  @P1 FFMA.FTZ R117, R12.reuse, R72, R117 ;  /* 0x000000480c751223 */ /* 0x040fe20000010075 */
[C---:B------:R-:W-:Y:S01]  /*3140*/  @P1 FFMA.FTZ R113, R12.reuse, R73, R113 ;  /* 0x000000490c711223 */ /* 0x040fe20000010071 */
[----:B------:R-:W-:Y:S01]  /*3150*/  PRMT R73, R61, 0x7632, R73 ;  /* 0x000076323d497816 */ /* 0x000fe20000000049 */
[----:B------:R-:W-:Y:S01]  /*3160*/  @P1 FFMA.FTZ R75, R12, R115, R75 ;  /* 0x000000730c4b1223 */ /* 0x000fe2000001004b */
[----:B------:R-:W-:Y:S01]  /*3170*/  PRMT R115, R62, 0x7632, R115 ;  /* 0x000076323e737816 */ /* 0x000fe20000000073 */
[----:B------:R-:W-:Y:S01]  /*3180*/  @P1 FFMA.FTZ R80, R110, R15, R78 ;  /* 0x0000000f6e501223 */ /* 0x000fe2000001004e */
[----:B------:R-:W2:Y:S01]  /*3190*/  @P2 LDC R72, c[0x0][0x40c] ;  /* 0x00010300ff482b82 */ /* 0x000ea20000000800 */
[----:B------:R-:W-:-:S02]  /*31a0*/  IMAD.U32 R73, R73, 0x10000, RZ ;  /* 0x0001000049497824 */ /* 0x000fc400078e00ff */
[----:B------:R-:W-:Y:S01]  /*31b0*/  @P1 FADD.FTZ R74, R105, -R74 ;  /* 0x8000004a694a1221 */ /* 0x000fe20000010000 */
[-C--:B------:R-:W-:Y:S01]  /*31c0*/  @P1 FFMA.FTZ R119, R99, R15.reuse, R78 ;  /* 0x0000000f63771223 */ /* 0x080fe2000001004e */
[----:B------:R-:W-:Y:S01]  /*31d0*/  SHF.L.U32 R115, R115, 0x10, RZ ;  /* 0x0000001073737819 */ /* 0x000fe200000006ff */
[----:B------:R-:W-:Y:S01]  /*31e0*/  @P1 FADD.FTZ R80, R107, -R80 ;  /* 0x800000506b501221 */ /* 0x000fe20000010000 */
[----:B------:R-:W-:Y:S01]  /*31f0*/  @P1 FFMA.FTZ R73, R12, R74, R73 ;  /* 0x0000004a0c491223 */ /* 0x000fe20000010049 */
[----:B------:R-:W-:Y:S01]  /*3200*/  @P1 FADD.FTZ R74, R102, -R119 ;  /* 0x80000077664a1221 */ /* 0x000fe20000010000 */
[----:B------:R-:W-:Y:S01]  /*3210*/  SHF.L.U32 R119, R62, 0x10, RZ ;  /* 0x000000103e777819 */ /* 0x000fe200000006ff */
[C---:B------:R-:W-:Y:S01]  /*3220*/  @P1 FFMA.FTZ R115, R12.reuse, R80, R115 ;  /* 0x000000500c731223 */ /* 0x040fe20000010073 */
[----:B------:R-:W-:Y:S01]  /*3230*/  @P1 FFMA.FTZ R121, R101, R15, R78 ;  /* 0x0000000f65791223 */ /* 0x000fe2000001004e */
[----:B------:R-:W3:Y:S02]  /*3240*/  @P2 LDC R80, c[0x0][0x40c] ;  /* 0x00010300ff502b82 */ /* 0x000ee40000000800 */
[----:B------:R-:W-:Y:S01]  /*3250*/  @P1 FFMA.FTZ R119, R12, R74, R119 ;  /* 0x0000004a0c771223 */ /* 0x000fe20000010077 */
[----:B------:R-:W-:Y:S01]  /*3260*/  @P1 FADD.FTZ R116, R104, -R121 ;  /* 0x8000007968741221 */ /* 0x000fe20000010000 */
[----:B------:R-:W-:Y:S01]  /*3270*/  SHF.L.U32 R121, R63, 0x10, RZ ;  /* 0x000000103f797819 */ /* 0x000fe200000006ff */
[----:B0-----:R-:W-:Y:S01]  /*3280*/  @P2 FMUL.FTZ R113, R113, R14 ;  /* 0x0000000e71712220 */ /* 0x001fe20000410000 */
[----:B-1----:R-:W-:-:S02]  /*3290*/  @P2 FMUL.FTZ R115, R115, R114 ;  /* 0x0000007273732220 */ /* 0x002fc40000410000 */
[----:B------:R-:W0:Y:S01]  /*32a0*/  @P2 LDC R74, c[0x0][0x40c] ;  /* 0x00010300ff4a2b82 */ /* 0x000e220000000800 */
[----:B------:R-:W-:Y:S01]  /*32b0*/  @P1 FFMA.FTZ R121, R12, R116, R121 ;  /* 0x000000740c791223 */ /* 0x000fe20000010079 */
[----:B------:R-:W-:Y:S02]  /*32c0*/  @P2 F2FP.BF16.F32.PACK_AB R113, RZ, R113 ;  /* 0x00000071ff71223e */ /* 0x000fe400000010ff */
[----:B------:R-:W-:Y:S01]  /*32d0*/  @P2 F2FP.BF16.F32.PACK_AB R115, RZ, R115 ;  /* 0x00000073ff73223e */ /* 0x000fe200000010ff */
[----:B--2---:R-:W-:Y:S01]  /*32e0*/  @P2 FMUL.FTZ R117, R117, R72 ;  /* 0x0000004875752220 */ /* 0x004fe20000410000 */
[----:B------:R-:W-:Y:S02]  /*32f0*/  @P2 PRMT R64, R113, 0x7610, R64 ;  /* 0x0000761071402816 */ /* 0x000fe40000000040 */
[----:B------:R-:W1:Y:S02]  /*3300*/  @P2 LDC R72, c[0x0][0x40c] ;  /* 0x00010300ff482b82 */ /* 0x000e640000000800 */
[----:B------:R-:W-:-:S04]  /*3310*/  @P2 F2FP.BF16.F32.PACK_AB R117, RZ, R117 ;  /* 0x00000075ff75223e */ /* 0x000fc800000010ff */
[----:B------:R-:W-:Y:S02]  /*3320*/  @P2 PRMT R64, R64, 0x5410, R117 ;  /* 0x0000541040402816 */ /* 0x000fe40000000075 */
[----:B------:R-:W2:Y:S01]  /*3330*/  @P2 LDC R14, c[0x0][0x40c] ;  /* 0x00010300ff0e2b82 */ /* 0x000ea20000000800 */
[----:B---3--:R-:W-:-:S05]  /*3340*/  @P2 FMUL.FTZ R119, R119, R80 ;  /* 0x0000005077772220 */ /* 0x008fca0000410000 */
[----:B------:R-:W-:Y:S01]  /*3350*/  @P2 F2FP.BF16.F32.PACK_AB R119, RZ, R119 ;  /* 0x00000077ff77223e */ /* 0x000fe200000010ff */
[----:B0-----:R-:W-:-:S03]  /*3360*/  @P2 FMUL.FTZ R73, R73, R74 ;  /* 0x0000004a49492220 */ /* 0x001fc60000410000 */
[----:B------:R-:W-:Y:S02]  /*3370*/  @P2 PRMT R66, R119, 0x7610, R66 ;  /* 0x0000761077422816 */ /* 0x000fe40000000042 */
[----:B------:R-:W-:Y:S02]  /*3380*/  @P2 F2FP.BF16.F32.PACK_AB R73, RZ, R73 ;  /* 0x00000049ff49223e */ /* 0x000fe400000010ff */
[----:B------:R-:W-:Y:S01]  /*3390*/  @P2 PRMT R66, R66, 0x5410, R115 ;  /* 0x0000541042422816 */ /* 0x000fe20000000073 */
[----:B-1----:R-:W-:-:S05]  /*33a0*/  @P2 FMUL.FTZ R75, R75, R72 ;  /* 0x000000484b4b2220 */ /* 0x002fca0000410000 */
[----:B------:R-:W-:Y:S01]  /*33b0*/  @P2 F2FP.BF16.F32.PACK_AB R75, RZ, R75 ;  /* 0x0000004bff4b223e */ /* 0x000fe200000010ff */
[----:B--2---:R-:W-:-:S03]  /*33c0*/  @P2 FMUL.FTZ R14, R121, R14 ;  /* 0x0000000e790e2220 */ /* 0x004fc60000410000 */
[----:B------:R-:W-:Y:S02]  /*33d0*/  @P2 PRMT R65, R75, 0x7610, R65 ;  /* 0x000076104b412816 */ /* 0x000fe40000000041 */
[----:B------:R-:W-:Y:S02]  /*33e0*/  @P2 F2FP.BF16.F32.PACK_AB R14, RZ, R14 ;  /* 0x0000000eff0e223e */ /* 0x000fe400000010ff */
[----:B------:R-:W-:Y:S02]  /*33f0*/  @P2 PRMT R65, R65, 0x5410, R73 ;  /* 0x0000541041412816 */ /* 0x000fe40000000049 */
        /* <DEDUP_REMOVED lines=11> */
.L_x_80:
[----:B------:R-:W-:-:S04]  /*34b0*/  UISETP.NE.U32.AND UP0, UPT, UR20, URZ, UPT ;  /* 0x000000ff1400728c */ /* 0x000fc8000bf05070 */
[----:B------:R-:W-:-:S06]  /*34c0*/  UISETP.NE.AND.EX UP0, UPT, UR21, URZ, UPT, UP0 ;  /* 0x000000ff1500728c */ /* 0x000fcc000bf05300 */
[----:B------:R-:W-:-:S13]  /*34d0*/  PLOP3.LUT P0, PT, PT, PT, UP0, 0x80, 0x8 ;  /* 0x000000000008781c */ /* 0x000fda0003f0f008 */
[----:B------:R-:W-:Y:S05]  /*34e0*/  @!P0 BRA `(.L_x_83) ;  /* 0x0000000400188947 */ /* 0x000fea0003800000 */
[-CC-:B0-----:R-:W-:Y:S01]  /*34f0*/  FFMA.FTZ R69, R95, R15.reuse, R78.reuse ;  /* 0x0000000f5f457223 */ /* 0x181fe2000001004e */
[-CC-:B------:R-:W-:Y:S01]  /*3500*/  FFMA.FTZ R68, R106, R15.reuse, R78.reuse ;  /* 0x0000000f6a447223 */ /* 0x180fe2000001004e */
[-CC-:B------:R-:W-:Y:S01]  /*3510*/  FFMA.FTZ R75, R97, R15.reuse, R78.reuse ;  /* 0x0000000f614b7223 */ /* 0x180fe2000001004e */
[-CC-:B------:R-:W-:Y:S01]  /*3520*/  FFMA.FTZ R70, R108, R15.reuse, R78.reuse ;  /* 0x0000000f6c467223 */ /* 0x180fe2000001004e */
[-CC-:B------:R-:W-:Y:S01]  /*3530*/  FFMA.FTZ R113, R99, R15.reuse, R78.reuse ;  /* 0x0000000f63717223 */ /* 0x180fe2000001004e */
[-CC-:B------:R-:W-:Y:S01]  /*3540*/  FFMA.FTZ R80, R110, R15.reuse, R78.reuse ;  /* 0x0000000f6e507223 */ /* 0x180fe2000001004e */
[-CC-:B------:R-:W-:Y:S01]  /*3550*/  FFMA.FTZ R121, R101, R15.reuse, R78.reuse ;  /* 0x0000000f65797223 */ /* 0x180fe2000001004e */
[----:B------:R-:W-:Y:S01]  /*3560*/  FADD.FTZ R69, R98, -R69 ;  /* 0x8000004562457221 */ /* 0x000fe20000010000 */
[----:B------:R-:W-:Y:S01]  /*3570*/  FFMA.FTZ R78, R112, R15, R78 ;  /* 0x0000000f704e7223 */ /* 0x000fe2000001004e */
[----:B------:R-:W0:Y:S01]  /*3580*/  @P2 LDC R73, c[0x0][0x40c] ;  /* 0x00010300ff492b82 */ /* 0x000e220000000800 */
[----:B------:R-:W-:Y:S01]  /*3590*/  FADD.FTZ R117, R105, -R70 ;  /* 0x8000004669757221 */ /* 0x000fe20000010000 */
[----:B------:R-:W-:Y:S01]  /*35a0*/  ISETP.GT.AND P1, PT, R14, RZ, PT ;  /* 0x000000ff0e00720c */ /* 0x000fe20003f24270 */
[----:B------:R-:W-:Y:S01]  /*35b0*/  FADD.FTZ R71, R103, -R68 ;  /* 0x8000004467477221 */ /* 0x000fe20000010000 */
[----:B------:R-:W-:Y:S01]  /*35c0*/  FMUL.FTZ R70, R12, R69 ;  /* 0x000000450c467220 */ /* 0x000fe20000410000 */
[----:B------:R-:W-:Y:S01]  /*35d0*/  FADD.FTZ R115, R100, -R75 ;  /* 0x8000004b64737221 */ /* 0x000fe20000010000 */
[----:B------:R-:W-:Y:S01]  /*35e0*/  FADD.FTZ R119, R102, -R113 ;  /* 0x8000007166777221 */ /* 0x000fe20000010000 */
[----:B------:R-:W-:Y:S01]  /*35f0*/  FADD.FTZ R113, R104, -R121 ;  /* 0x8000007968717221 */ /* 0x000fe20000010000 */
[----:B------:R-:W1:Y:S01]  /*3600*/  @P2 LDC R72, c[0x0][0x40c] ;  /* 0x00010300ff482b82 */ /* 0x000e620000000800 */
[----:B------:R-:W-:Y:S01]  /*3610*/  FADD.FTZ R121, R109, -R78 ;  /* 0x8000004e6d797221 */ /* 0x000fe20000010000 */
[----:B------:R-:W-:Y:S01]  /*3620*/  FADD.FTZ R75, R107, -R80 ;  /* 0x800000506b4b7221 */ /* 0x000fe20000010000 */
[C---:B------:R-:W-:Y:S01]  /*3630*/  FMUL.FTZ R78, R12.reuse, R115 ;  /* 0x000000730c4e7220 */ /* 0x040fe20000410000 */
[C---:B------:R-:W-:Y:S01]  /*3640*/  FMUL.FTZ R80, R12.reuse, R117 ;  /* 0x000000750c507220 */ /* 0x040fe20000410000 */
[C---:B------:R-:W-:Y:S01]  /*3650*/  FMUL.FTZ R114, R12.reuse, R119 ;  /* 0x000000770c727220 */ /* 0x040fe20000410000 */
[C---:B------:R-:W-:Y:S01]  /*3660*/  FMUL.FTZ R115, R12.reuse, R75 ;  /* 0x0000004b0c737220 */ /* 0x040fe20000410000 */
[----:B------:R-:W-:Y:S01]  /*3670*/  FMUL.FTZ R71, R12, R71 ;  /* 0x000000470c477220 */ /* 0x000fe20000410000 */
[----:B------:R-:W2:Y:S01]  /*3680*/  @P2 LDC R15, c[0x0][0x40c] ;  /* 0x00010300ff0f2b82 */ /* 0x000ea20000000800 */
[----:B------:R-:W-:Y:S01]  /*3690*/  FSEL R75, R78, RZ, P1 ;  /* 0x000000ff4e4b7208 */ /* 0x000fe20000800000 */
[----:B------:R-:W-:Y:S01]  /*36a0*/  FMUL.FTZ R116, R12, R113 ;  /* 0x000000710c747220 */ /* 0x000fe20000410000 */
[----:B------:R-:W-:Y:S01]  /*36b0*/  FSEL R78, R80, RZ, P1 ;  /* 0x000000ff504e7208 */ /* 0x000fe20000800000 */
[----:B------:R-:W-:Y:S01]  /*36c0*/  FMUL.FTZ R12, R12, R121 ;  /* 0x000000790c0c7220 */ /* 0x000fe20000410000 */
[----:B------:R-:W-:-:S02]  /*36d0*/  FSEL R70, R70, RZ, P1 ;  /* 0x000000ff46467208 */ /* 0x000fc40000800000 */
[----:B------:R-:W-:Y:S01]  /*36e0*/  FSEL R80, R114, RZ, P1 ;  /* 0x000000ff72507208 */ /* 0x000fe20000800000 */
[----:B------:R-:W3:Y:S01]  /*36f0*/  @P2 LDC R74, c[0x0][0x40c] ;  /* 0x00010300ff4a2b82 */ /* 0x000ee20000000800 */
[----:B------:R-:W-:Y:S01]  /*3700*/  FSEL R113, R115, RZ, P1 ;  /* 0x000000ff73717208 */ /* 0x000fe20000800000 */
[----:B0-----:R-:W-:Y:S01]  /*3710*/  @P2 FMUL.FTZ R73, R70, R73 ;  /* 0x0000004946492220 */ /* 0x001fe20000410000 */
[----:B------:R-:W-:Y:S02]  /*3720*/  FSEL R71, R71, RZ, P1 ;  /* 0x000000ff47477208 */ /* 0x000fe40000800000 */
[----:B------:R-:W-:Y:S02]  /*3730*/  FSEL R115, R116, RZ, P1 ;  /* 0x000000ff74737208 */ /* 0x000fe40000800000 */
[----:B------:R-:W-:Y:S01]  /*3740*/  @P2 F2FP.BF16.F32.PACK_AB R73, RZ, R73 ;  /* 0x00000049ff49223e */ /* 0x000fe200000010ff */
[----:B------:R-:W0:Y:S01]  /*3750*/  @P2 LDC R14, c[0x0][0x40c] ;  /* 0x00010300ff0e2b82 */ /* 0x000e220000000800 */
[----:B-1----:R-:W-:Y:S01]  /*3760*/  @P2 FMUL.FTZ R72, R75, R72 ;  /* 0x000000484b482220 */ /* 0x002fe20000410000 */
[----:B------:R-:W-:-:S02]  /*3770*/  FSEL R12, R12, RZ, P1 ;  /* 0x000000ff0c0c7208 */ /* 0x000fc40000800000 */
[----:B------:R-:W-:Y:S02]  /*3780*/  @P2 PRMT R64, R73, 0x7610, R64 ;  /* 0x0000761049402816 */ /* 0x000fe40000000040 */
[----:B------:R-:W-:Y:S02]  /*3790*/  @P2 F2FP.BF16.F32.PACK_AB R72, RZ, R72 ;  /* 0x00000048ff48223e */ /* 0x000fe400000010ff */
[----:B------:R-:W1:Y:S01]  /*37a0*/  @P2 LDC R69, c[0x0][0x40c] ;  /* 0x00010300ff452b82 */ /* 0x000e620000000800 */
[----:B--2---:R-:W-:Y:S01]  /*37b0*/  @P2 FMUL.FTZ R15, R80, R15 ;  /* 0x0000000f500f2220 */ /* 0x004fe20000410000 */
[----:B------:R-:W-:-:S04]  /*37c0*/  @P2 PRMT R65, R72, 0x7610, R65 ;  /* 0x0000761048412816 */ /* 0x000fc80000000041 */
[----:B------:R-:W-:Y:S02]  /*37d0*/  @P2 F2FP.BF16.F32.PACK_AB R15, RZ, R15 ;  /* 0x0000000fff0f223e */ /* 0x000fe400000010ff */
[----:B------:R-:W2:Y:S01]  /*37e0*/  @P2 LDC R68, c[0x0][0x40c] ;  /* 0x00010300ff442b82 */ /* 0x000ea20000000800 */
[----:B---3--:R-:W-:Y:S01]  /*37f0*/  @P2 FMUL.FTZ R74, R71, R74 ;  /* 0x0000004a474a2220 */ /* 0x008fe20000410000 */
[----:B------:R-:W-:-:S04]  /*3800*/  @P2 PRMT R66, R15, 0x7610, R66 ;  /* 0x000076100f422816 */ /* 0x000fc80000000042 */
[----:B------:R-:W-:Y:S01]  /*3810*/  @P2 F2FP.BF16.F32.PACK_AB R74, RZ, R74 ;  /* 0x0000004aff4a223e */ /* 0x000fe200000010ff */
[----:B0-----:R-:W-:-:S03]  /*3820*/  @P2 FMUL.FTZ R14, R78, R14 ;  /* 0x0000000e4e0e2220 */ /* 0x001fc60000410000 */
[----:B------:R-:W-:Y:S02]  /*3830*/  @P2 PRMT R64, R64, 0x5410, R74 ;  /* 0x0000541040402816 */ /* 0x000fe4000000004a */
[----:B------:R-:W-:Y:S01]  /*3840*/  @P2 F2FP.BF16.F32.PACK_AB R14, RZ, R14 ;  /* 0x0000000eff0e223e */ /* 0x000fe200000010ff */
[----:B-1----:R-:W-:-:S03]  /*3850*/  @P2 FMUL.FTZ R69, R113, R69 ;  /* 0x0000004571452220 */ /* 0x002fc60000410000 */
[----:B------:R-:W-:Y:S02]  /*3860*/  @P2 PRMT R65, R65, 0x5410, R14 ;  /* 0x0000541041412816 */ /* 0x000fe4000000000e */
[----:B------:R-:W-:Y:S02]  /*3870*/  @P2 F2FP.BF16.F32.PACK_AB R114, RZ, R69 ;  /* 0x00000045ff72223e */ /* 0x000fe400000010ff */
[----:B------:R-:W-:Y:S01]  /*3880*/  F2FP.BF16.F32.PACK_AB R69, R78, R75 ;  /* 0x0000004b4e45723e */ /* 0x000fe200000010ff */
[----:B--2---:R-:W-:Y:S01]  /*3890*/  @P2 FMUL.FTZ R68, R115, R68 ;  /* 0x0000004473442220 */ /* 0x004fe20000410000 */
[----:B------:R-:W-:-:S04]  /*38a0*/  @P2 PRMT R66, R66, 0x5410, R114 ;  /* 0x0000541042422816 */ /* 0x000fc80000000072 */
[----:B------:R-:W-:Y:S02]  /*38b0*/  @P2 F2FP.BF16.F32.PACK_AB R116, RZ, R68 ;  /* 0x00000044ff74223e */ /* 0x000fe400000010ff */
[----:B------:R-:W-:Y:S02]  /*38c0*/  F2FP.BF16.F32.PACK_AB R68, R71, R70 ;  /* 0x000000464744723e */ /* 0x000fe400000010ff */
[----:B------:R-:W-:Y:S02]  /*38d0*/  F2FP.BF16.F32.PACK_AB R70, R113, R80 ;  /* 0x000000507146723e */ /* 0x000fe400000010ff */
[----:B------:R-:W-:Y:S02]  /*38e0*/  F2FP.BF16.F32.PACK_AB R71, R12, R115 ;  /* 0x000000730c47723e */ /* 0x000fe400000010ff */
[----:B------:R-:W-:Y:S01]  /*38f0*/  @P2 PRMT R67, R116, 0x7610, R67 ;  /* 0x0000761074432816 */ /* 0x000fe20000000043 */
[----:B------:R-:W-:Y:S06]  /*3900*/  @!P2 BRA `(.L_x_82) ;  /* 0x000000040014a947 */ /* 0x000fec0003800000 */
[----:B------:R-:W-:-:S05]  /*3910*/  FMUL.FTZ R12, R12, UR14 ;  /* 0x0000000e0c0c7c20 */ /* 0x000fca0008410000 */
[----:B------:R-:W-:-:S04]  /*3920*/  F2FP.BF16.F32.PACK_AB R12, RZ, R12 ;  /* 0x0000000cff0c723e */ /* 0x000fc800000010ff */
[----:B------:R-:W-:Y:S01]  /*3930*/  PRMT R67, R67, 0x5410, R12 ;  /* 0x0000541043437816 */ /* 0x000fe2000000000c */
[----:B------:R-:W-:Y:S06]  /*3940*/  BRA `(.L_x_82) ;  /* 0x0000000400047947 */ /* 0x000fec0003800000 */
.L_x_83:
[----:B0-----:R-:W0:Y:S01]  /*3950*/  @P2 LDC R72, c[0x0][0x40c] ;  /* 0x00010300ff482b82 */ /* 0x001e220000000800 */
[-CC-:B------:R-:W-:Y:S01]  /*3960*/  FFMA.FTZ R73, R95, R15.reuse, R78.reuse ;  /* 0x0000000f5f497223 */ /* 0x180fe2000001004e */
[----:B------:R-:W-:Y:S01]  /*3970*/  ISETP.GT.AND P1, PT, R14, RZ, PT ;  /* 0x000000ff0e00720c */ /* 0x000fe20003f24270 */
[-CC-:B------:R-:W-:Y:S01]  /*3980*/  FFMA.FTZ R14, R106, R15.reuse, R78.reuse ;  /* 0x0000000f6a0e7223 */ /* 0x180fe2000001004e */
[-CC-:B------:R-:W-:Y:S01]  /*3990*/  FFMA.FTZ R75, R97, R15.reuse, R78.reuse ;  /* 0x0000000f614b7223 */ /* 0x180fe2000001004e */
[----:B------:R-:W-:Y:S01]  /*39a0*/  @P2 FADD.FTZ R73, R98, -R73 ;  /* 0x8000004962492221 */ /* 0x000fe20000010000 */
[-CC-:B------:R-:W-:Y:S01]  /*39b0*/  FFMA.FTZ R119, R99, R15.reuse, R78.reuse ;  /* 0x0000000f63777223 */ /* 0x180fe2000001004e */
[--C-:B------:R-:W-:Y:S01]  /*39c0*/  FFMA.FTZ R74, R110, R15, R78.reuse ;  /* 0x0000000f6e4a7223 */ /* 0x100fe2000001004e */
[----:B------:R-:W-:Y:S01]  /*39d0*/  @P2 FADD.FTZ R75, R100, -R75 ;  /* 0x8000004b644b2221 */ /* 0x000fe20000010000 */
[----:B------:R-:W-:Y:S01]  /*39e0*/  @P2 FMUL.FTZ R73, R12, R73 ;  /* 0x000000490c492220 */ /* 0x000fe20000410000 */
[-CC-:B------:R-:W-:Y:S01]  /*39f0*/  FFMA.FTZ R123, R101, R15.reuse, R78.reuse ;  /* 0x0000000f657b7223 */ /* 0x180fe2000001004e */
[----:B------:R-:W-:Y:S01]  /*3a00*/  FFMA.FTZ R80, R112, R15, R78 ;  /* 0x0000000f70507223 */ /* 0x000fe2000001004e */
[----:B------:R-:W-:Y:S01]  /*3a10*/  @P2 FMUL.FTZ R117, R12, R75 ;  /* 0x0000004b0c752220 */ /* 0x000fe20000410000 */
[----:B------:R-:W-:Y:S01]  /*3a20*/  @P2 FADD.FTZ R121, R107, -R74 ;  /* 0x8000004a6b792221 */ /* 0x000fe20000010000 */
[----:B------:R-:W-:Y:S01]  /*3a30*/  @P2 FSEL R73, R73, RZ, P1 ;  /* 0x000000ff49492208 */ /* 0x000fe20000800000 */
[----:B------:R-:W1:Y:S01]  /*3a40*/  @P2 LDC R75, c[0x0][0x40c] ;  /* 0x00010300ff4b2b82 */ /* 0x000e620000000800 */
[----:B------:R-:W-:Y:S01]  /*3a50*/  @P2 FADD.FTZ R119, R102, -R119 ;  /* 0x8000007766772221 */ /* 0x000fe20000010000 */
[----:B------:R-:W-:Y:S01]  /*3a60*/  @P2 FADD.FTZ R123, R104, -R123 ;  /* 0x8000007b687b2221 */ /* 0x000fe20000010000 */
[----:B------:R-:W-:-:S02]  /*3a70*/  FADD.FTZ R125, R109, -R80 ;  /* 0x800000506d7d7221 */ /* 0x000fc40000010000 */
[C---:B------:R-:W-:Y:S01]  /*3a80*/  @P2 FMUL.FTZ R114, R12.reuse, R119 ;  /* 0x000000770c722220 */ /* 0x040fe20000410000 */
[----:B------:R-:W-:Y:S02]  /*3a90*/  @P2 FMUL.FTZ R80, R12, R123 ;  /* 0x0000007b0c502220 */ /* 0x000fe40000410000 */
[----:B------:R-:W2:Y:S01]  /*3aa0*/  @P2 LDC R74, c[0x0][0x40c] ;  /* 0x00010300ff4a2b82 */ /* 0x000ea20000000800 */
[----:B0-----:R-:W-:Y:S01]  /*3ab0*/  @P2 FMUL.FTZ R115, R73, R72 ;  /* 0x0000004849732220 */ /* 0x001fe20000410000 */
[----:B------:R-:W-:Y:S01]  /*3ac0*/  @P2 FADD.FTZ R73, R103, -R14 ;  /* 0x8000000e67492221 */ /* 0x000fe20000010000 */
[----:B------:R-:W-:Y:S01]  /*3ad0*/  FFMA.FTZ R72, R108, R15, R78 ;  /* 0x0000000f6c487223 */ /* 0x000fe2000001004e */
[----:B------:R-:W-:Y:S02]  /*3ae0*/  @P2 FSEL R114, R114, RZ, P1 ;  /* 0x000000ff72722208 */ /* 0x000fe40000800000 */
[----:B------:R-:W-:Y:S01]  /*3af0*/  @P2 FMUL.FTZ R116, R12, R73 ;  /* 0x000000490c742220 */ /* 0x000fe20000410000 */
[----:B------:R-:W-:Y:S01]  /*3b00*/  @P2 FADD.FTZ R113, R105, -R72 ;  /* 0x8000004869712221 */ /* 0x000fe20000010000 */
[----:B------:R-:W0:Y:S01]  /*3b10*/  @P2 LDC R78, c[0x0][0x40c] ;  /* 0x00010300ff4e2b82 */ /* 0x000e220000000800 */
[----:B------:R-:W-:-:S02]  /*3b20*/  @P2 F2FP.BF16.F32.PACK_AB R115, RZ, R115 ;  /* 0x00000073ff73223e */ /* 0x000fc400000010ff */
[C---:B------:R-:W-:Y:S01]  /*3b30*/  @P2 FMUL.FTZ R118, R12.reuse, R113 ;  /* 0x000000710c762220 */ /* 0x040fe20000410000 */
[C---:B------:R-:W-:Y:S01]  /*3b40*/  @P2 FMUL.FTZ R113, R12.reuse, R121 ;  /* 0x000000790c712220 */ /* 0x040fe20000410000 */
[----:B------:R-:W-:Y:S01]  /*3b50*/  @P2 PRMT R64, R115, 0x7610, R64 ;  /* 0x0000761073402816 */ /* 0x000fe20000000040 */
[----:B------:R-:W-:Y:S01]  /*3b60*/  FMUL.FTZ R12, R12, R125 ;  /* 0x0000007d0c0c7220 */ /* 0x000fe20000410000 */
[----:B------:R-:W-:Y:S01]  /*3b70*/  @P2 FSEL R115, R116, RZ, P1 ;  /* 0x000000ff74732208 */ /* 0x000fe20000800000 */
[----:B------:R-:W3:Y:S01]  /*3b80*/  @P2 LDC R15, c[0x0][0x40c] ;  /* 0x00010300ff0f2b82 */ /* 0x000ee20000000800 */
[----:B------:R-:W-:Y:S01]  /*3b90*/  @P2 FSEL R116, R117, RZ, P1 ;  /* 0x000000ff75742208 */ /* 0x000fe20000800000 */
[----:B-1----:R-:W-:Y:S01]  /*3ba0*/  @P2 FMUL.FTZ R75, R114, R75 ;  /* 0x0000004b724b2220 */ /* 0x002fe20000410000 */
[----:B------:R-:W-:Y:S02]  /*3bb0*/  @P2 FSEL R80, R80, RZ, P1 ;  /* 0x000000ff50502208 */ /* 0x000fe40000800000 */
[----:B------:R-:W-:-:S02]  /*3bc0*/  @P2 FSEL R117, R118, RZ, P1 ;  /* 0x000000ff76752208 */ /* 0x000fc40000800000 */
[----:B------:R-:W-:Y:S01]  /*3bd0*/  @P2 FSEL R113, R113, RZ, P1 ;  /* 0x000000ff71712208 */ /* 0x000fe20000800000 */
[----:B------:R-:W1:Y:S01]  /*3be0*/  @P2 LDC R73, c[0x0][0x40c] ;  /* 0x00010300ff492b82 */ /* 0x000e620000000800 */
[----:B------:R-:W-:-:S03]  /*3bf0*/  @P2 F2FP.BF16.F32.PACK_AB R75, RZ, R75 ;  /* 0x0000004bff4b223e */ /* 0x000fc600000010ff */
[----:B--2---:R-:W-:Y:S01]  /*3c00*/  @P2 FMUL.FTZ R74, R113, R74 ;  /* 0x0000004a714a2220 */ /* 0x004fe20000410000 */
[----:B------:R-:W-:-:S03]  /*3c10*/  @P2 PRMT R66, R75, 0x7610, R66 ;  /* 0x000076104b422816 */ /* 0x000fc60000000042 */
[----:B------:R-:W2:Y:S01]  /*3c20*/  @P2 LDC R14, c[0x0][0x40c] ;  /* 0x00010300ff0e2b82 */ /* 0x000ea20000000800 */
[----:B0-----:R-:W-:Y:S01]  /*3c30*/  @P2 FMUL.FTZ R78, R115, R78 ;  /* 0x0000004e734e2220 */ /* 0x001fe20000410000 */
[----:B------:R-:W-:Y:S02]  /*3c40*/  FSEL R115, R12, RZ, P1 ;  /* 0x000000ff0c737208 */ /* 0x000fe40000800000 */
[----:B------:R-:W-:Y:S02]  /*3c50*/  @P2 F2FP.BF16.F32.PACK_AB R74, RZ, R74 ;  /* 0x0000004aff4a223e */ /* 0x000fe400000010ff */
[----:B------:R-:W-:Y:S02]  /*3c60*/  @P2 F2FP.BF16.F32.PACK_AB R78, RZ, R78 ;  /* 0x0000004eff4e223e */ /* 0x000fe400000010ff */
[----:B------:R-:W0:Y:S01]  /*3c70*/  @P2 LDC R72, c[0x0][0x40c] ;  /* 0x00010300ff482b82 */ /* 0x000e220000000800 */
[----:B---3--:R-:W-:Y:S01]  /*3c80*/  @P2 FMUL.FTZ R15, R116, R15 ;  /* 0x0000000f740f2220 */ /* 0x008fe20000410000 */
[----:B------:R-:W-:-:S02]  /*3c90*/  @P2 PRMT R64, R64, 0x5410, R78 ;  /* 0x0000541040402816 */ /* 0x000fc4000000004e */
[----:B------:R-:W-:Y:S02]  /*3ca0*/  @P2 PRMT R66, R66, 0x5410, R74 ;  /* 0x0000541042422816 */ /* 0x000fe4000000004a */
[----:B------:R-:W-:Y:S01]  /*3cb0*/  @P2 F2FP.BF16.F32.PACK_AB R15, RZ, R15 ;  /* 0x0000000fff0f223e */ /* 0x000fe200000010ff */
[----:B-1----:R-:W-:-:S03]  /*3cc0*/  @P2 FMUL.FTZ R73, R80, R73 ;  /* 0x0000004950492220 */ /* 0x002fc60000410000 */
[----:B------:R-:W-:Y:S02]  /*3cd0*/  @P2 PRMT R65, R15, 0x7610, R65 ;  /* 0x000076100f412816 */ /* 0x000fe40000000041 */
[----:B------:R-:W-:Y:S01]  /*3ce0*/  @P2 F2FP.BF16.F32.PACK_AB R73, RZ, R73 ;  /* 0x00000049ff49223e */ /* 0x000fe200000010ff */
[----:B--2---:R-:W-:-:S03]  /*3cf0*/  @P2 FMUL.FTZ R14, R117, R14 ;  /* 0x0000000e750e2220 */ /* 0x004fc60000410000 */
[----:B------:R-:W-:Y:S02]  /*3d00*/  @P2 PRMT R67, R73, 0x7610, R67 ;  /* 0x0000761049432816 */ /* 0x000fe40000000043 */
[----:B------:R-:W-:Y:S01]  /*3d10*/  @P2 F2FP.BF16.F32.PACK_AB R14, RZ, R14 ;  /* 0x0000000eff0e223e */ /* 0x000fe200000010ff */
[----:B0-----:R-:W-:-:S03]  /*3d20*/  @P2 FMUL.FTZ R72, R115, R72 ;  /* 0x0000004873482220 */ /* 0x001fc60000410000 */
[----:B------:R-:W-:Y:S02]  /*3d30*/  @P2 PRMT R65, R65, 0x5410, R14 ;  /* 0x0000541041412816 */ /* 0x000fe4000000000e */
[----:B------:R-:W-:-:S04]  /*3d40*/  @P2 F2FP.BF16.F32.PACK_AB R72, RZ, R72 ;  /* 0x00000048ff48223e */ /* 0x000fc800000010ff */
[----:B------:R-:W-:-:S07]  /*3d50*/  @P2 PRMT R67, R67, 0x5410, R72 ;  /* 0x0000541043432816 */ /* 0x000fce0000000048 */
.L_x_82:
[----:B------:R-:W-:Y:S05]  /*3d60*/  BSYNC.RECONVERGENT B2 ;  /* 0x0000000000027941 */ /* 0x000fea0003800200 */
.L_x_79:
[----:B------:R-:W0:Y:S08]  /*3d70*/  @P0 LDC.64 R72, c[0x0][0x478] ;  /* 0x00011e00ff480b82 */ /* 0x000e300000000a00 */
[----:B------:R-:W1:Y:S01]  /*3d80*/  @P2 LDC.64 R14, c[0x0][0x468] ;  /* 0x00011a00ff0e2b82 */ /* 0x000e620000000a00 */
[----:B0-----:R-:W-:-:S05]  /*3d90*/  @P0 IMAD.WIDE.U32 R72, R111, 0x10, R72 ;  /* 0x000000106f480825 */ /* 0x001fca00078e0048 */
[----:B------:R2:W-:Y:S01]  /*3da0*/  @P0 STG.E.128 desc[UR6][R72.64], R68 ;  /* 0x0000004448000986 */ /* 0x0005e2000c101d06 */
[----:B-1----:R-:W-:-:S05]  /*3db0*/  @P2 IMAD.WIDE.U32 R14, R79, 0x10, R14 ;  /* 0x000000104f0e2825 */ /* 0x002fca00078e000e */
[----:B------:R2:W-:Y:S02]  /*3dc0*/  @P2 STG.E.128 desc[UR6][R14.64], R64 ;  /* 0x000000400e002986 */ /* 0x0005e4000c101d06 */
.L_x_78:
[----:B------:R-:W-:Y:S05]  /*3dd0*/  BSYNC.RECONVERGENT B1 ;  /* 0x0000000000017941 */ /* 0x000fea0003800200 */
.L_x_77:
[----:B--2---:R-:W1:Y:S02]  /*3de0*/  LDC.64 R14, c[0x0][0x380] ;  /* 0x0000e000ff0e7b82 */ /* 0x004e640000000a00 */
[----:B-1----:R-:W-:-:S05]  /*3df0*/  IMAD R10, R14, 0x4, R10 ;  /* 0x000000040e0a7824 */ /* 0x002fca00078e020a */
[----:B------:R-:W-:-:S13]  /*3e00*/  ISETP.GE.AND P0, PT, R10, R15, PT ;  /* 0x0000000f0a00720c */ /* 0x000fda0003f06270 */
[----:B------:R-:W-:Y:S05]  /*3e10*/  @!P0 BRA `(.L_x_84) ;  /* 0xffffffc400a48947 */ /* 0x000fea000383ffff */
.L_x_63:
[----:B------:R-:W-:Y:S05]  /*3e20*/  BSYNC B0 ;  /* 0x0000000000007941 */ /* 0x000fea0003800000 */
.L_x_62:
[----:B------:R-:W1:Y:S01]  /*3e30*/  S2R R5, SR_CgaCtaId ;  /* 0x0000000000057919 */ /* 0x000e620000008800 */
[C---:B------:R-:W-:Y:S01]  /*3e40*/  SHF.L.U32 R2, R77.reuse, 0x6, RZ ;  /* 0x000000064d027819 */ /* 0x040fe200000006ff */
[----:B------:R-:W-:Y:S05]  /*3e50*/  WARPSYNC.ALL ;  /* 0x0000000000007948 */ /* 0x000fea0003800000 */
[----:B------:R-:W-:Y:S01]  /*3e60*/  SHF.L.U32 R0, R77, 0x5, RZ ;  /* 0x000000054d007819 */ /* 0x000fe200000006ff */
[----:B------:R-:W2:Y:S01]  /*3e70*/  S2UR UR4, SR_CTAID.X ;  /* 0x00000000000479c3 */ /* 0x000ea20000002500 */
[----:B------:R-:W-:Y:S01]  /*3e80*/  MOV R4, 0x400 ;  /* 0x0000040000047802 */ /* 0x000fe20000000f00 */
[----:B------:R-:W3:Y:S01]  /*3e90*/  LDCU.128 UR16, c[0x0][0x440] ;  /* 0x00008800ff1077ac */ /* 0x000ee20008000c00 */
[----:B------:R-:W-:-:S04]  /*3ea0*/  LOP3.LUT R3, R2, 0x1800, RZ, 0xc0, !PT ;  /* 0x0000180002037812 */ /* 0x000fc800078ec0ff */
[----:B------:R-:W-:Y:S02]  /*3eb0*/  LOP3.LUT R0, R3, 0x3e0, R0, 0xf8, !PT ;  /* 0x000003e003007812 */ /* 0x000fe400078ef800 */
[----:B-1----:R-:W-:-:S04]  /*3ec0*/  LEA R4, R5, R4, 0x18 ;  /* 0x0000000405047211 */ /* 0x002fc800078ec0ff */
[-C--:B------:R-:W-:Y:S02]  /*3ed0*/  IADD3 R0, PT, PT, R0, R4.reuse, RZ ;  /* 0x0000000400007210 */ /* 0x080fe40007ffe0ff */
[----:B------:R-:W-:-:S03]  /*3ee0*/  LEA R4, R77, R4, 0x2 ;  /* 0x000000044d047211 */ /* 0x000fc600078e10ff */
[----:B------:R-:W-:Y:S04]  /*3ef0*/  STS.128 [R0], R28 ;  /* 0x0000001c00007388 */ /* 0x000fe80000000c00 */
[----:B------:R2:W-:Y:S04]  /*3f00*/  STS.128 [R0+0x10], R24 ;  /* 0x0000101800007388 */ /* 0x0005e80000000c00 */
[----:B------:R1:W-:Y:S04]  /*3f10*/  STS.128 [R0+0x400], R20 ;  /* 0x0004001400007388 */ /* 0x0003e80000000c00 */
[----:B------:R-:W-:Y:S01]  /*3f20*/  STS.128 [R0+0x410], R16 ;  /* 0x0004101000007388 */ /* 0x000fe20000000c00 */
[----:B------:R-:W-:Y:S01]  /*3f30*/  BAR.SYNC.DEFER_BLOCKING 0x0 ;  /* 0x0000000000007b1d */ /* 0x000fe20000010000 */
[----:B--2---:R-:W-:Y:S01]  /*3f40*/  IMAD R24, R13, UR4, RZ ;  /* 0x000000040d187c24 */ /* 0x004fe2000f8e02ff */
[----:B-1----:R-:W-:-:S04]  /*3f50*/  LOP3.LUT R22, R77, 0x7f, RZ, 0x3c, !PT ;  /* 0x0000007f4d167812 */ /* 0x002fc800078e3cff */
[----:B------:R-:W-:Y:S02]  /*3f60*/  IADD3 R77, P3, PT, R24, R77, RZ ;  /* 0x0000004d184d7210 */ /* 0x000fe40007f7e0ff */
[----:B------:R-:W-:Y:S02]  /*3f70*/  IADD3 R22, PT, PT, R22, R13, RZ ;  /* 0x0000000d16167210 */ /* 0x000fe40007ffe0ff */
[----:B------:R-:W-:Y:S01]  /*3f80*/  SHF.L.U32 R26, R77, 0x2, RZ ;  /* 0x000000024d1a7819 */ /* 0x000fe200000006ff */
[----:B------:R-:W-:Y:S01]  /*3f90*/  IMAD.X R24, RZ, RZ, RZ, P3 ;  /* 0x000000ffff187224 */ /* 0x000fe200018e06ff */
[C---:B------:R-:W-:Y:S02]  /*3fa0*/  ISETP.GE.U32.AND P2, PT, R22.reuse, 0x80, PT ;  /* 0x000000801600780c */ /* 0x040fe40003f46070 */
[C---:B------:R-:W-:Y:S02]  /*3fb0*/  ISETP.GE.U32.AND P1, PT, R22.reuse, 0x100, PT ;  /* 0x000001001600780c */ /* 0x040fe40003f26070 */
[----:B------:R-:W-:-:S02]  /*3fc0*/  ISETP.GE.U32.AND P0, PT, R22, 0x180, PT ;  /* 0x000001801600780c */ /* 0x000fc40003f06070 */
[----:B------:R-:W-:Y:S01]  /*3fd0*/  ISETP.GE.U32.AND P3, PT, R22, 0x200, PT ;  /* 0x000002001600780c */ /* 0x000fe20003f66070 */
[----:B------:R-:W1:Y:S01]  /*3fe0*/  LDS R2, [R4] ;  /* 0x0000000004027984 */ /* 0x000e620000000800 */
[C---:B---3--:R-:W-:Y:S02]  /*3ff0*/  IADD3 R28, P4, PT, R26.reuse, UR18, RZ ;  /* 0x000000121a1c7c10 */ /* 0x048fe4000ff9e0ff */
[----:B------:R-:W-:Y:S01]  /*4000*/  IADD3 R26, P5, PT, R26, UR16, RZ ;  /* 0x000000101a1a7c10 */ /* 0x000fe2000ffbe0ff */
[----:B------:R-:W2:Y:S04]  /*4010*/  LDS R7, [R4+0x800] ;  /* 0x0008000004077984 */ /* 0x000ea80000000800 */
[----:B------:R-:W3:Y:S04]  /*4020*/  LDS R3, [R4+0x200] ;  /* 0x0002000004037984 */ /* 0x000ee80000000800 */
[----:B------:R-:W4:Y:S04]  /*4030*/  LDS R8, [R4+0xa00] ;  /* 0x000a000004087984 */ /* 0x000f280000000800 */
[----:B------:R-:W0:Y:S04]  /*4040*/  LDS R5, [R4+0x400] ;  /* 0x0004000004057984 */ /* 0x000e280000000800 */
[----:B------:R-:W0:Y:S04]  /*4050*/  LDS R10, [R4+0xc00] ;  /* 0x000c0000040a7984 */ /* 0x000e280000000800 */
[----:B------:R-:W0:Y:S04]  /*4060*/  LDS R6, [R4+0x600] ;  /* 0x0006000004067984 */ /* 0x000e280000000800 */
[----:B------:R-:W0:Y:S04]  /*4070*/  LDS R9, [R4+0xe00] ;  /* 0x000e000004097984 */ /* 0x000e280000000800 */
[----:B------:R-:W0:Y:S04]  /*4080*/  LDS R11, [R4+0x1000] ;  /* 0x00100000040b7984 */ /* 0x000e280000000800 */
[----:B------:R-:W0:Y:S04]  /*4090*/  LDS R12, [R4+0x1200] ;  /* 0x00120000040c7984 */ /* 0x000e280000000800 */
[----:B------:R-:W0:Y:S01]  /*40a0*/  LDS R14, [R4+0x1400] ;  /* 0x00140000040e7984 */ /* 0x000e220000000800 */
[----:B-1----:R-:W-:-:S03]  /*40b0*/  FADD.FTZ R2, RZ, R2 ;  /* 0x00000002ff027221 */ /* 0x002fc60000010000 */
[----:B------:R-:W1:Y:S01]  /*40c0*/  LDS R15, [R4+0x1600] ;  /* 0x00160000040f7984 */ /* 0x000e620000000800 */
[----:B--2---:R-:W-:-:S03]  /*40d0*/  FADD.FTZ R2, R2, R7 ;  /* 0x0000000702027221 */ /* 0x004fc60000010000 */
[----:B------:R-:W2:Y:S01]  /*40e0*/  LDS R17, [R4+0x1800] ;  /* 0x0018000004117984 */ /* 0x000ea20000000800 */
[----:B---3--:R-:W-:-:S03]  /*40f0*/  FADD.FTZ R3, RZ, R3 ;  /* 0x00000003ff037221 */ /* 0x008fc60000010000 */
[----:B------:R-:W3:Y:S01]  /*4100*/  LDS R16, [R4+0x1a00] ;  /* 0x001a000004107984 */ /* 0x000ee20000000800 */
[----:B----4-:R-:W-:-:S03]  /*4110*/  FADD.FTZ R3, R3, R8 ;  /* 0x0000000803037221 */ /* 0x010fc60000010000 */
[----:B------:R-:W4:Y:S01]  /*4120*/  LDS R18, [R4+0x1c00] ;  /* 0x001c000004127984 */ /* 0x000f220000000800 */
[----:B0-----:R-:W-:-:S03]  /*4130*/  FADD.FTZ R5, RZ, R5 ;  /* 0x00000005ff057221 */ /* 0x001fc60000010000 */
[----:B------:R-:W0:Y:S01]  /*4140*/  LDS R19, [R4+0x1e00] ;  /* 0x001e000004137984 */ /* 0x000e220000000800 */
[----:B------:R-:W-:Y:S01]  /*4150*/  FADD.FTZ R5, R5, R10 ;  /* 0x0000000a05057221 */ /* 0x000fe20000010000 */
[----:B------:R-:W-:Y:S01]  /*4160*/  BAR.SYNC.DEFER_BLOCKING 0x0 ;  /* 0x0000000000007b1d */ /* 0x000fe20000010000 */
[----:B------:R-:W-:-:S04]  /*4170*/  FADD.FTZ R6, RZ, R6 ;  /* 0x00000006ff067221 */ /* 0x000fc80000010000 */
[----:B------:R-:W-:Y:S01]  /*4180*/  FADD.FTZ R6, R6, R9 ;  /* 0x0000000906067221 */ /* 0x000fe20000010000 */
[----:B------:R-:W-:Y:S01]  /*4190*/  FADD.FTZ R2, R2, R11 ;  /* 0x0000000b02027221 */ /* 0x000fe20000010000 */
[----:B------:R-:W-:Y:S01]  /*41a0*/  FADD.FTZ R3, R3, R12 ;  /* 0x0000000c03037221 */ /* 0x000fe20000010000 */
[----:B------:R-:W-:Y:S01]  /*41b0*/  FADD.FTZ R5, R5, R14 ;  /* 0x0000000e05057221 */ /* 0x000fe20000010000 */
[----:B-1----:R-:W-:Y:S01]  /*41c0*/  FADD.FTZ R6, R6, R15 ;  /* 0x0000000f06067221 */ /* 0x002fe20000010000 */
[----:B------:R-:W-:Y:S01]  /*41d0*/  STS.128 [R0], R44 ;  /* 0x0000002c00007388 */ /* 0x000fe20000000c00 */
[----:B--2---:R-:W-:Y:S01]  /*41e0*/  FADD.FTZ R17, R2, R17 ;  /* 0x0000001102117221 */ /* 0x004fe20000010000 */
[----:B------:R-:W-:Y:S02]  /*41f0*/  @P2 MOV R2, R28 ;  /* 0x0000001c00022202 */ /* 0x000fe40000000f00 */
[----:B------:R-:W-:Y:S01]  /*4200*/  STS.128 [R0+0x10], R40 ;  /* 0x0000102800007388 */ /* 0x000fe20000000c00 */
[----:B---3--:R-:W-:-:S03]  /*4210*/  FADD.FTZ R9, R3, R16 ;  /* 0x0000001003097221 */ /* 0x008fc60000010000 */
[----:B------:R-:W-:Y:S01]  /*4220*/  STS.128 [R0+0x400], R36 ;  /* 0x0004002400007388 */ /* 0x000fe20000000c00 */
[----:B----4-:R-:W-:-:S03]  /*4230*/  FADD.FTZ R11, R5, R18 ;  /* 0x00000012050b7221 */ /* 0x010fc60000010000 */
[----:B------:R1:W-:Y:S01]  /*4240*/  STS.128 [R0+0x410], R32 ;  /* 0x0004102000007388 */ /* 0x0003e20000000c00 */
[----:B0-----:R-:W-:Y:S01]  /*4250*/  FADD.FTZ R19, R6, R19 ;  /* 0x0000001306137221 */ /* 0x001fe20000010000 */
[----:B------:R-:W-:Y:S01]  /*4260*/  BAR.SYNC.DEFER_BLOCKING 0x0 ;  /* 0x0000000000007b1d */ /* 0x000fe20000010000 */
[----:B-1----:R-:W-:-:S04]  /*4270*/  SHF.L.U64.HI R33, R77, 0x2, R24 ;  /* 0x000000024d217819 */ /* 0x002fc80000010218 */
[C---:B------:R-:W-:Y:S02]  /*4280*/  IADD3.X R35, PT, PT, R33.reuse, UR19, RZ, P4, !PT ;  /* 0x0000001321237c10 */ /* 0x040fe4000a7fe4ff */
[----:B------:R-:W-:Y:S02]  /*4290*/  IADD3.X R33, PT, PT, R33, UR17, RZ, P5, !PT ;  /* 0x0000001121217c10 */ /* 0x000fe4000affe4ff */
[----:B------:R-:W-:Y:S02]  /*42a0*/  @P2 MOV R3, R35 ;  /* 0x0000002300032202 */ /* 0x000fe40000000f00 */
[----:B------:R-:W-:Y:S01]  /*42b0*/  @P2 IADD3 R28, P4, PT, R28, 0x200, RZ ;  /* 0x000002001c1c2810 */ /* 0x000fe20007f9e0ff */
[----:B------:R-:W0:Y:S04]  /*42c0*/  LDS R20, [R4] ;  /* 0x0000000004147984 */ /* 0x000e280000000800 */
[----:B------:R-:W-:Y:S01]  /*42d0*/  @P2 IMAD.X R35, RZ, RZ, R35, P4 ;  /* 0x000000ffff232224 */ /* 0x000fe200020e0623 */
        /* <DEDUP_REMOVED lines=16> */
[----:B---3--:R-:W-:-:S03]  /*43e0*/  FADD.FTZ R29, R20, R29 ;  /* 0x0000001d141d7221 */ /* 0x008fc60000010000 */
[----:B------:R-:W3:Y:S01]  /*43f0*/  LDS R21, [R4+0x1600] ;  /* 0x0016000004157984 */ /* 0x000ee20000000800 */
[----:B----4-:R-:W-:-:S03]  /*4400*/  FADD.FTZ R0, RZ, R0 ;  /* 0x00000000ff007221 */ /* 0x010fc60000010000 */
[----:B------:R-:W4:Y:S01]  /*4410*/  LDS R15, [R4+0x1e00] ;  /* 0x001e0000040f7984 */ /* 0x000f220000000800 */
[----:B------:R-:W-:-:S03]  /*4420*/  FADD.FTZ R0, R0, R23 ;  /* 0x0000001700007221 */ /* 0x000fc60000010000 */
[----:B------:R0:W-:Y:S01]  /*4430*/  @P2 STG.E desc[UR6][R2.64], R29 ;  /* 0x0000001d02002986 */ /* 0x0001e2000c101906 */
[----:B------:R-:W-:Y:S01]  /*4440*/  FADD.FTZ R0, R0, R27 ;  /* 0x0000001b00007221 */ /* 0x000fe20000010000 */
[----:B------:R-:W-:-:S03]  /*4450*/  FADD.FTZ R13, RZ, R13 ;  /* 0x0000000dff0d7221 */ /* 0x000fc60000010000 */
        /* <DEDUP_REMOVED lines=19> */
[----:B------:R-:W-:Y:S01]  /*4590*/  @P1 MOV R3, R35 ;  /* 0x0000002300031202 */ /* 0x000fe20000000f00 */
[----:B----4-:R-:W-:Y:S01]  /*45a0*/  FADD.FTZ R15, R8, R15 ;  /* 0x0000000f080f7221 */ /* 0x010fe20000010000 */
[-C--:B------:R-:W-:Y:S01]  /*45b0*/  @P0 MOV R7, R33.reuse ;  /* 0x0000002100070202 */ /* 0x080fe20000000f00 */
[----:B------:R-:W-:Y:S01]  /*45c0*/  @P1 IMAD.X R35, RZ, RZ, R35, P2 ;  /* 0x000000ffff231224 */ /* 0x000fe200010e0623 */
[----:B------:R-:W-:Y:S01]  /*45d0*/  @P0 IADD3 R26, P4, PT, R26, 0x200, RZ ;  /* 0x000002001a1a0810 */ /* 0x000fe20007f9e0ff */
[----:B------:R0:W-:Y:S03]  /*45e0*/  @P1 STG.E desc[UR6][R2.64], R31 ;  /* 0x0000001f02001986 */ /* 0x0001e6000c101906 */
[----:B------:R-:W-:Y:S01]  /*45f0*/  @P0 IADD3.X R33, PT, PT, RZ, R33, RZ, P4, !PT ;  /* 0x00000021ff210210 */ /* 0x000fe200027fe4ff */
[----:B------:R1:W-:Y:S01]  /*4600*/  @P1 STG.E desc[UR6][R4.64], R9 ;  /* 0x0000000904001986 */ /* 0x0003e2000c101906 */
[----:B0-----:R-:W-:-:S02]  /*4610*/  @P0 MOV R2, R28 ;  /* 0x0000001c00020202 */ /* 0x001fc40000000f00 */
[----:B------:R-:W-:Y:S02]  /*4620*/  @P0 IADD3 R28, P2, PT, R28, 0x200, RZ ;  /* 0x000002001c1c0810 */ /* 0x000fe40007f5e0ff */
[----:B------:R-:W-:Y:S02]  /*4630*/  @P0 MOV R3, R35 ;  /* 0x0000002300030202 */ /* 0x000fe40000000f00 */
[----:B-1----:R-:W-:Y:S01]  /*4640*/  MOV R4, R26 ;  /* 0x0000001a00047202 */ /* 0x002fe20000000f00 */
[----:B------:R-:W-:Y:S01]  /*4650*/  @P0 IMAD.X R35, RZ, RZ, R35, P2 ;  /* 0x000000ffff230224 */ /* 0x000fe200010e0623 */
[----:B------:R-:W-:Y:S01]  /*4660*/  MOV R5, R33 ;  /* 0x0000002100057202 */ /* 0x000fe20000000f00 */
[----:B------:R0:W-:Y:S04]  /*4670*/  @P0 STG.E desc[UR6][R2.64], R13 ;  /* 0x0000000d02000986 */ /* 0x0001e8000c101906 */
[----:B------:R1:W-:Y:S01]  /*4680*/  @P0 STG.E desc[UR6][R6.64], R11 ;  /* 0x0000000b06000986 */ /* 0x0003e2000c101906 */
[----:B0-----:R-:W-:-:S02]  /*4690*/  MOV R2, R28 ;  /* 0x0000001c00027202 */ /* 0x001fc40000000f00 */
[----:B------:R-:W-:Y:S01]  /*46a0*/  MOV R3, R35 ;  /* 0x0000002300037202 */ /* 0x000fe20000000f00 */
[----:B------:R-:W-:Y:S06]  /*46b0*/  @!P3 EXIT ;  /* 0x000000000000b94d */ /* 0x000fec0003800000 */
[----:B------:R-:W-:Y:S04]  /*46c0*/  STG.E desc[UR6][R2.64], R15 ;  /* 0x0000000f02007986 */ /* 0x000fe8000c101906 */
[----:B------:R-:W-:Y:S01]  /*46d0*/  STG.E desc[UR6][R4.64], R19 ;  /* 0x0000001304007986 */ /* 0x000fe2000c101906 */
[----:B------:R-:W-:Y:S05]  /*46e0*/  EXIT ;  /* 0x000000000000794d */ /* 0x000fea0003800000 */
.L_x_69:
[----:B------:R-:W-:Y:S01]  /*46f0*/  HFMA2 R117, -RZ, RZ, 0, 5.9604644775390625e-08 ;  /* 0x00000001ff757431 */ /* 0x000fe200000001ff */
[----:B------:R-:W-:Y:S01]  /*4700*/  BSSY B1, `(.L_x_85) ;  /* 0x0000007000017945 */ /* 0x000fe20003800000 */
[----:B------:R-:W-:Y:S01]  /*4710*/  IMAD.MOV.U32 R116, RZ, RZ, R111 ;  /* 0x000000ffff747224 */ /* 0x000fe200078e006f */
[----:B------:R-:W-:Y:S02]  /*4720*/  MOV R118, 0x1f ;  /* 0x0000001f00767802 */ /* 0x000fe40000000f00 */
[----:B------:R-:W-:-:S07]  /*4730*/  MOV R113, 0xffffffff ;  /* 0xffffffff00717802 */ /* 0x000fce0000000f00 */
[----:B0-----:R-:W-:Y:S05]  /*4740*/  WARPSYNC.COLLECTIVE R113, `(.L_x_86) ;  /* 0x0000000071087348 */ /* 0x001fea0003c00000 */
[----:B------:R1:W2:Y:S02]  /*4750*/  SHFL.BFLY P0, R115, R116, R117, R118 ;  /* 0x0c00007574737389 */ /* 0x0002a40000000076 */
[----:B012---:R-:W-:Y:S05]  /*4760*/  ENDCOLLECTIVE ;  /* 0x000000000000791b */ /* 0x007fea0003800000 */
.L_x_86:
[----:B------:R-:W-:Y:S05]  /*4770*/  BSYNC B1 ;  /* 0x0000000000017941 */ /* 0x000fea0003800000 */
.L_x_85:
[----:B------:R-:W-:Y:S01]  /*4780*/  MOV R116, R114 ;  /* 0x0000007200747202 */ /* 0x000fe20000000f00 */
[----:B------:R-:W-:Y:S02]  /*4790*/  IMAD.MOV.U32 R117, RZ, RZ, 0x1 ;  /* 0x00000001ff757424 */ /* 0x000fe400078e00ff */
[----:B------:R-:W-:Y:S01]  /*47a0*/  HFMA2 R118, -RZ, RZ, 0, 1.847743988037109375e-06 ;  /* 0x0000001fff767431 */ /* 0x000fe200000001ff */
[----:B------:R-:W-:Y:S02]  /*47b0*/  MOV R113, 0xffffffff ;  /* 0xffffffff00717802 */ /* 0x000fe40000000f00 */
[----:B------:R-:W-:-:S07]  /*47c0*/  MOV R72, R115 ;  /* 0x0000007300487202 */ /* 0x000fce0000000f00 */
[----:B------:R-:W-:Y:S05]  /*47d0*/  WARPSYNC.COLLECTIVE R113, `(.L_x_87) ;  /* 0x0000000071087348 */ /* 0x000fea0003c00000 */
[----:B------:R0:W1:Y:S02]  /*47e0*/  SHFL.BFLY P0, R115, R116, R117, R118 ;  /* 0x0c00007574737389 */ /* 0x0000640000000076 */
[----:B01----:R-:W-:Y:S05]  /*47f0*/  ENDCOLLECTIVE ;  /* 0x000000000000791b */ /* 0x003fea0003800000 */
.L_x_87:
[----:B------:R-:W-:-:S05]  /*4800*/  FADD.FTZ R72, R72, R111 ;  /* 0x0000006f48487221 */ /* 0x000fca0000010000 */
[----:B------:R-:W-:Y:S01]  /*4810*/  MOV R116, R72 ;  /* 0x0000004800747202 */ /* 0x000fe20000000f00 */
[----:B------:R-:W-:Y:S01]  /*4820*/  HFMA2 R117, -RZ, RZ, 0, 1.1920928955078125e-07 ;  /* 0x00000002ff757431 */ /* 0x000fe200000001ff */
[----:B------:R-:W-:-:S07]  /*4830*/  MOV R73, R115 ;  /* 0x0000007300497202 */ /* 0x000fce0000000f00 */
[----:B------:R-:W-:Y:S05]  /*4840*/  WARPSYNC.COLLECTIVE R113, `(.L_x_88) ;  /* 0x0000000071087348 */ /* 0x000fea0003c00000 */
[----:B------:R0:W1:Y:S02]  /*4850*/  SHFL.BFLY P0, R115, R116, R117, R118 ;  /* 0x0c00007574737389 */ /* 0x0000640000000076 */
[----:B01----:R-:W-:Y:S05]  /*4860*/  ENDCOLLECTIVE ;  /* 0x000000000000791b */ /* 0x003fea0003800000 */
.L_x_88:
[----:B------:R-:W-:-:S05]  /*4870*/  FADD.FTZ R73, R73, R114 ;  /* 0x0000007249497221 */ /* 0x000fca0000010000 */
[----:B------:R-:W-:Y:S01]  /*4880*/  MOV R116, R73 ;  /* 0x0000004900747202 */ /* 0x000fe20000000f00 */
[----:B------:R-:W-:-:S07]  /*4890*/  IMAD.MOV.U32 R75, RZ, RZ, R115 ;  /* 0x000000ffff4b7224 */ /* 0x000fce00078e0073 */
[----:B------:R-:W-:Y:S05]  /*48a0*/  WARPSYNC.COLLECTIVE R113, `(.L_x_89) ;  /* 0x0000000071087348 */ /* 0x000fea0003c00000 */
[----:B------:R0:W1:Y:S02]  /*48b0*/  SHFL.BFLY P0, R115, R116, R117, R118 ;  /* 0x0c00007574737389 */ /* 0x0000640000000076 */
[----:B01----:R-:W-:Y:S05]  /*48c0*/  ENDCOLLECTIVE ;  /* 0x000000000000791b */ /* 0x003fea0003800000 */
.L_x_89:
[----:B------:R-:W-:-:S05]  /*48d0*/  FADD.FTZ R75, R72, R75 ;  /* 0x0000004b484b7221 */ /* 0x000fca0000010000 */
[----:B------:R-:W-:Y:S01]  /*48e0*/  MOV R116, R75 ;  /* 0x0000004b00747202 */ /* 0x000fe20000000f00 */
[----:B------:R-:W-:Y:S01]  /*48f0*/  HFMA2 R117, -RZ, RZ, 0, 2.384185791015625e-07 ;  /* 0x00000004ff757431 */ /* 0x000fe200000001ff */
[----:B------:R-:W-:-:S07]  /*4900*/  MOV R74, R115 ;  /* 0x00000073004a7202 */ /* 0x000fce0000000f00 */
[----:B------:R-:W-:Y:S05]  /*4910*/  WARPSYNC.COLLECTIVE R113, `(.L_x_90) ;  /* 0x0000000071087348 */ /* 0x000fea0003c00000 */
[----:B------:R0:W1:Y:S02]  /*4920*/  SHFL.BFLY P0, R115, R116, R117, R118 ;  /* 0x0c00007574737389 */ /* 0x0000640000000076 */
[----:B01----:R-:W-:Y:S05]  /*4930*/  ENDCOLLECTIVE ;  /* 0x000000000000791b */ /* 0x003fea0003800000 */
.L_x_90:
[----:B------:R-:W-:-:S04]  /*4940*/  FADD.FTZ R74, R73, R74 ;  /* 0x0000004a494a7221 */ /* 0x000fc80000010000 */
[----:B------:R-:W-:Y:S01]  /*4950*/  IMAD.MOV.U32 R116, RZ, RZ, R74 ;  /* 0x000000ffff747224 */ /* 0x000fe200078e004a */
[----:B------:R-:W-:-:S07]  /*4960*/  MOV R76, R115 ;  /* 0x00000073004c7202 */ /* 0x000fce0000000f00 */
[----:B------:R-:W-:Y:S05]  /*4970*/  WARPSYNC.COLLECTIVE R113, `(.L_x_91) ;  /* 0x0000000071087348 */ /* 0x000fea0003c00000 */
[----:B------:R0:W1:Y:S02]  /*4980*/  SHFL.BFLY P0, R115, R116, R117, R118 ;  /* 0x0c00007574737389 */ /* 0x0000640000000076 */
[----:B01----:R-:W-:Y:S05]  /*4990*/  ENDCOLLECTIVE ;  /* 0x000000000000791b */ /* 0x003fea0003800000 */
.L_x_91:
[----:B------:R-:W-:-:S05]  /*49a0*/  FADD.FTZ R76, R75, R76 ;  /* 0x0000004c4b4c7221 */ /* 0x000fca0000010000 */
[----:B------:R-:W-:Y:S01]  /*49b0*/  MOV R116, R76 ;  /* 0x0000004c00747202 */ /* 0x000fe20000000f00 */
[----:B------:R-:W-:Y:S01]  /*49c0*/  HFMA2 R117, -RZ, RZ, 0, 4.76837158203125e-07 ;  /* 0x00000008ff757431 */ /* 0x000fe200000001ff */
[----:B------:R-:W-:-:S07]  /*49d0*/  MOV R77, R115 ;  /* 0x00000073004d7202 */ /* 0x000fce0000000f00 */
[----:B------:R-:W-:Y:S05]  /*49e0*/  WARPSYNC.COLLECTIVE R113, `(.L_x_92) ;  /* 0x0000000071087348 */ /* 0x000fea0003c00000 */
[----:B------:R0:W1:Y:S02]  /*49f0*/  SHFL.BFLY P0, R115, R116, R117, R118 ;  /* 0x0c00007574737389 */ /* 0x0000640000000076 */
[----:B01----:R-:W-:Y:S05]  /*4a00*/  ENDCOLLECTIVE ;  /* 0x000000000000791b */ /* 0x003fea0003800000 */
.L_x_92:
[----:B------:R-:W-:-:S05]  /*4a10*/  FADD.FTZ R77, R74, R77 ;  /* 0x0000004d4a4d7221 */ /* 0x000fca0000010000 */
[----:B------:R-:W-:Y:S02]  /*4a20*/  MOV R116, R77 ;  /* 0x0000004d00747202 */ /* 0x000fe40000000f00 */
[----:B------:R-:W-:-:S07]  /*4a30*/  MOV R79, R115 ;  /* 0x00000073004f7202 */ /* 0x000fce0000000f00 */
[----:B------:R-:W-:Y:S05]  /*4a40*/  WARPSYNC.COLLECTIVE R113, `(.L_x_93) ;  /* 0x0000000071087348 */ /* 0x000fea0003c00000 */
[----:B------:R0:W1:Y:S02]  /*4a50*/  SHFL.BFLY P0, R115, R116, R117, R118 ;  /* 0x0c00007574737389 */ /* 0x0000640000000076 */
[----:B01----:R-:W-:Y:S05]  /*4a60*/  ENDCOLLECTIVE ;  /* 0x000000000000791b */ /* 0x003fea0003800000 */
.L_x_93:
[----:B------:R-:W-:-:S05]  /*4a70*/  FADD.FTZ R79, R76, R79 ;  /* 0x0000004f4c4f7221 */ /* 0x000fca0000010000 */
[----:B------:R-:W-:Y:S01]  /*4a80*/  MOV R116, R79 ;  /* 0x0000004f00747202 */ /* 0x000fe20000000f00 */
[----:B------:R-:W-:Y:S02]  /*4a90*/  HFMA2 R117, -RZ, RZ, 0, 9.5367431640625e-07 ;  /* 0x00000010ff757431 */ /* 0x000fe400000001ff */
[----:B------:R-:W-:-:S07]  /*4aa0*/  IMAD.MOV.U32 R78, RZ, RZ, R115 ;  /* 0x000000ffff4e7224 */ /* 0x000fce00078e0073 */
[----:B------:R-:W-:Y:S05]  /*4ab0*/  WARPSYNC.COLLECTIVE R113, `(.L_x_94) ;  /* 0x0000000071087348 */ /* 0x000fea0003c00000 */
[----:B------:R0:W1:Y:S02]  /*4ac0*/  SHFL.BFLY P0, R115, R116, R117, R118 ;  /* 0x0c00007574737389 */ /* 0x0000640000000076 */
[----:B01----:R-:W-:Y:S05]  /*4ad0*/  ENDCOLLECTIVE ;  /* 0x000000000000791b */ /* 0x003fea0003800000 */
.L_x_94:
[----:B------:R-:W-:-:S05]  /*4ae0*/  FADD.FTZ R78, R77, R78 ;  /* 0x0000004e4d4e7221 */ /* 0x000fca0000010000 */
[----:B------:R-:W-:Y:S02]  /*4af0*/  MOV R116, R78 ;  /* 0x0000004e00747202 */ /* 0x000fe40000000f00 */
[----:B------:R-:W-:-:S07]  /*4b00*/  MOV R72, R115 ;  /* 0x0000007300487202 */ /* 0x000fce0000000f00 */
[----:B------:R-:W-:Y:S05]  /*4b10*/  WARPSYNC.COLLECTIVE R113, `(.L_x_95) ;  /* 0x0000000071087348 */ /* 0x000fea0003c00000 */
[----:B------:R0:W1:Y:S02]  /*4b20*/  SHFL.BFLY P0, R115, R116, R117, R118 ;  /* 0x0c00007574737389 */ /* 0x0000640000000076 */
[----:B01----:R-:W-:Y:S05]  /*4b30*/  ENDCOLLECTIVE ;  /* 0x000000000000791b */ /* 0x003fea0003800000 */
.L_x_95:
[----:B------:R-:W-:Y:S01]  /*4b40*/  MOV R73, R115 ;  /* 0x0000007300497202 */ /* 0x000fe20000000f00 */
[----:B------:R-:W-:Y:S06]  /*4b50*/  BRA `(.L_x_96) ;  /* 0xffffffc800b47947 */ /* 0x000fec000383ffff */
.L_x_97:
        /* <DEDUP_REMOVED lines=10> */
.L_x_11150:


//--------------------- .text._ZN10layer_norm13ln_bwd_kernelINS_13Kernel_traitsI13__nv_bfloat16S2_S2_S2_fjLj512ELj1ELj4ELj1ELj16ENS_18Kernel_traits_baseILj512ES2_S2_S2_S2_fjLj128EEEEELb0ELb0ELb1ELb1EEEvNS_9BwdParamsE --------------------------
	.section	.text._ZN10layer_norm13ln_bwd_kernelINS_13Kernel_traitsI13__nv_bfloat16S2_S2_S2_fjLj512ELj1ELj4ELj1ELj16ENS_18Kernel_traits_baseILj512ES2_S2_S2_S2_fjLj128EEEEELb0ELb0ELb1ELb1EEEvNS_9BwdParamsE,"ax",@progbits
	.align	128
        .global         _ZN10layer_norm13ln_bwd_kernelINS_13Kernel_traitsI13__nv_bfloat16S2_S2_S2_fjLj512ELj1ELj4ELj1ELj16ENS_18Kernel_traits_baseILj512ES2_S2_S2_S2_fjLj128EEEEELb0ELb0ELb1ELb1EEEvNS_9BwdParamsE
        .type           _ZN10layer_norm13ln_bwd_kernelINS_13Kernel_traitsI13__nv_bfloat16S2_S2_S2_fjLj512ELj1ELj4ELj1ELj16ENS_18Kernel_traits_baseILj512ES2_S2_S2_S2_fjLj128EEEEELb0ELb0ELb1ELb1EEEvNS_9BwdParamsE,@function
        .size           _ZN10layer_norm13ln_bwd_kernelINS_13Kernel_traitsI13__nv_bfloat16S2_S2_S2_fjLj512ELj1ELj4ELj1ELj16ENS_18Kernel_traits_baseILj512ES2_S2_S2_S2_fjLj128EEEEELb0ELb0ELb1ELb1EEEvNS_9BwdParamsE,(.L_x_11151 - _ZN10layer_norm13ln_bwd_kernelINS_13Kernel_traitsI13__nv_bfloat16S2_S2_S2_fjLj512ELj1ELj4ELj1ELj16ENS_18Kernel_traits_baseILj512ES2_S2_S2_S2_fjLj128EEEEELb0ELb0ELb1ELb1EEEvNS_9BwdParamsE)
        .other          _ZN10layer_norm13ln_bwd_kernelINS_13Kernel_traitsI13__nv_bfloat16S2_S2_S2_fjLj512ELj1ELj4ELj1ELj16ENS_18Kernel_traits_baseILj512ES2_S2_S2_S2_fjLj128EEEEELb0ELb0ELb1ELb1EEEvNS_9BwdParamsE,@"STO_CUDA_ENTRY STV_DEFAULT"
_ZN10layer_norm13ln_bwd_kernelINS_13Kernel_traitsI13__nv_bfloat16S2_S2_S2_fjLj512ELj1ELj4ELj1ELj16ENS_18Kernel_traits_baseILj512ES2_S2_S2_S2_fjLj128EEEEELb0ELb0ELb1ELb1EEEvNS_9BwdParamsE:
.text._ZN10layer_norm13ln_bwd_kernelINS_13Kernel_traitsI13__nv_bfloat16S2_S2_S2_fjLj512ELj1ELj4ELj1ELj16ENS_18Kernel_traits_baseILj512ES2_S2_S2_S2_fjLj128EEEEELb0ELb0ELb1ELb1EEEvNS_9BwdParamsE:
        /* <DEDUP_REMOVED lines=15> */
[----:B------:R-:W0:Y:S01]  /*00f0*/  LDCU UR9, c[0x0][0x388] ;  /* 0x00007100ff0977ac */ /* 0x000e220008000800 */
[----:B------:R-:W-:Y:S02]  /*0100*/  CS2R R48, SRZ ;  /* 0x0000000000307805 */ /* 0x000fe4000001ff00 */
[----:B------:R-:W-:Y:S02]  /*0110*/  CS2R R50, SRZ ;  /* 0x0000000000327805 */ /* 0x000fe4000001ff00 */
[----:B------:R-:W-:Y:S01]  /*0120*/  CS2R R44, SRZ ;  /* 0x00000000002c7805 */ /* 0x000fe2000001ff00 */
[----:B------:R-:W2:Y:S01]  /*0130*/  LDCU.U8 UR8, c[0x0][0x410] ;  /* 0x00008200ff0877ac */ /* 0x000ea20008000000 */
[----:B------:R-:W-:Y:S02]  /*0140*/  CS2R R46, SRZ ;  /* 0x00000000002e7805 */ /* 0x000fe4000001ff00 */
[----:B------:R-:W-:-:S02]  /*0150*/  CS2R R42, SRZ ;  /* 0x00000000002a7805 */ /* 0x000fc4000001ff00 */
[----:B------:R-:W-:Y:S01]  /*0160*/  CS2R R40, SRZ ;  /* 0x0000000000287805 */ /* 0x000fe2000001ff00 */
[----:B------:R-:W3:Y:S01]  /*0170*/  LDCU UR12, c[0x0][0x400] ;  /* 0x00008000ff0c77ac */ /* 0x000ee20008000800 */
[----:B------:R-:W-:Y:S02]  /*0180*/  CS2R R38, SRZ ;  /* 0x0000000000267805 */ /* 0x000fe4000001ff00 */
[----:B------:R-:W-:Y:S01]  /*0190*/  CS2R R36, SRZ ;  /* 0x0000000000247805 */ /* 0x000fe2000001ff00 */
[----:B-1----:R-:W-:Y:S01]  /*01a0*/  USHF.L.U32 UR4, UR4, 0x2, URZ ;  /* 0x0000000204047899 */ /* 0x002fe200080006ff */
[----:B------:R-:W1:Y:S01]  /*01b0*/  LDCU.64 UR14, c[0x0][0x438] ;  /* 0x00008700ff0e77ac */ /* 0x000e620008000a00 */
[----:B0-----:R-:W-:Y:S01]  /*01c0*/  SHF.R.U32.HI R0, RZ, 0x5, R106 ;  /* 0x00000005ff007819 */ /* 0x001fe2000001166a */
[----:B------:R-:W0:Y:S03]  /*01d0*/  LDCU.64 UR20, c[0x0][0x478] ;  /* 0x00008f00ff1477ac */ /* 0x000e260008000a00 */
[----:B------:R-:W-:Y:S01]  /*01e0*/  LOP3.LUT R2, R0, UR4, RZ, 0xfc, !PT ;  /* 0x0000000400027c12 */ /* 0x000fe2000f8efcff */
[----:B------:R-:W0:Y:S03]  /*01f0*/  LDCU.64 UR10, c[0x0][0x3c0] ;  /* 0x00007800ff0a77ac */ /* 0x000e260008000a00 */
[----:B--2---:R-:W-:-:S13]  /*0200*/  ISETP.GE.AND P0, PT, R2, UR5, PT ;  /* 0x0000000502007c0c */ /* 0x004fda000bf06270 */
[----:B-1-34-:R-:W-:Y:S05]  /*0210*/  @P0 BRA `(.L_x_99) ;  /* 0x0000003800100947 */ /* 0x01afea0003800000 */
[----:B------:R-:W1:Y:S01]  /*0220*/  LDC.64 R12, c[0x0][0x3d0] ;  /* 0x0000f400ff0c7b82 */ /* 0x000e620000000a00 */
[----:B------:R-:W-:-:S05]  /*0230*/  LOP3.LUT R0, R106, 0x1f, RZ, 0xc0, !PT ;  /* 0x0000001f6a007812 */ /* 0x000fca00078ec0ff */
[----:B-1----:R-:W-:-:S05]  /*0240*/  IMAD.WIDE.U32 R12, R0, 0x10, R12 ;  /* 0x00000010000c7825 */ /* 0x002fca00078e000c */
[----:B------:R-:W2:Y:S04]  /*0250*/  LDG.E.128 R32, desc[UR6][R12.64+0x200] ;  /* 0x000200060c207981 */ /* 0x000ea8000c1e1d00 */
[----:B------:R-:W3:Y:S01]  /*0260*/  LDG.E.128 R28, desc[UR6][R12.64] ;  /* 0x000000060c1c7981 */ /* 0x000ee2000c1e1d00 */
[----:B------:R-:W-:Y:S01]  /*0270*/  HFMA2 R64, -RZ, RZ, 0, 0 ;  /* 0x00000000ff407431 */ /* 0x000fe200000001ff */
[----:B--2---:R-:W-:Y:S02]  /*0280*/  PRMT R4, R32, 0x7632, R4 ;  /* 0x0000763220047816 */ /* 0x004fe40000000004 */
[----:B------:R-:W-:Y:S02]  /*0290*/  PRMT R5, R33, 0x7632, R5 ;  /* 0x0000763221057816 */ /* 0x000fe40000000005 */
[----:B------:R-:W-:-:S02]  /*02a0*/  PRMT R6, R34, 0x7632, R6 ;  /* 0x0000763222067816 */ /* 0x000fc40000000006 */
[----:B------:R-:W-:Y:S02]  /*02b0*/  PRMT R7, R35, 0x7632, R7 ;  /* 0x0000763223077816 */ /* 0x000fe40000000007 */
[----:B---3--:R-:W-:Y:S02]  /*02c0*/  PRMT R8, R28, 0x7632, R8 ;  /* 0x000076321c087816 */ /* 0x008fe40000000008 */
[----:B------:R-:W-:Y:S02]  /*02d0*/  PRMT R9, R29, 0x7632, R9 ;  /* 0x000076321d097816 */ /* 0x000fe40000000009 */
[----:B------:R-:W-:Y:S02]  /*02e0*/  PRMT R10, R30, 0x7632, R10 ;  /* 0x000076321e0a7816 */ /* 0x000fe4000000000a */
[----:B------:R-:W-:-:S07]  /*02f0*/  PRMT R11, R31, 0x7632, R11 ;  /* 0x000076321f0b7816 */ /* 0x000fce000000000b */
.L_x_114:
[----:B------:R-:W1:Y:S08]  /*0300*/  LDC.64 R92, c[0x0][0x3f8] ;  /* 0x0000fe00ff5c7b82 */ /* 0x000e700000000a00 */
[----:B------:R-:W2:Y:S08]  /*0310*/  LDC.64 R90, c[0x0][0x3f0] ;  /* 0x0000fc00ff5a7b82 */ /* 0x000eb00000000a00 */
[----:B------:R-:W3:Y:S01]  /*0320*/  LDC.64 R88, c[0x0][0x3c8] ;  /* 0x0000f200ff587b82 */ /* 0x000ee20000000a00 */
[----:B-1----:R-:W-:-:S06]  /*0330*/  IMAD.WIDE R92, R2, 0x4, R92 ;  /* 0x00000004025c7825 */ /* 0x002fcc00078e025c */
[----:B------:R-:W4:Y:S01]  /*0340*/  LDG.E R92, desc[UR6][R92.64] ;  /* 0x000000065c5c7981 */ /* 0x000f22000c1e1900 */
[----:B--2---:R-:W-:-:S06]  /*0350*/  IMAD.WIDE R90, R2, 0x4, R90 ;  /* 0x00000004025a7825 */ /* 0x004fcc00078e025a */
[----:B------:R1:W5:Y:S01]  /*0360*/  LDG.E R90, desc[UR6][R90.64] ;  /* 0x000000065a5a7981 */ /* 0x000362000c1e1900 */
[----:B---3--:R-:W-:-:S05]  /*0370*/  IMAD.WIDE R88, R2, 0x4, R88 ;  /* 0x0000000402587825 */ /* 0x008fca00078e0258 */
[----:B------:R1:W5:Y:S01]  /*0380*/  LDG.E R105, desc[UR6][R88.64] ;  /* 0x0000000658697981 */ /* 0x000362000c1e1900 */
[----:B------:R-:W-:Y:S01]  /*0390*/  BSSY.RECONVERGENT B1, `(.L_x_100) ;  /* 0x00000e9000017945 */ /* 0x000fe20003800200 */
[----:B------:R-:W-:Y:S02]  /*03a0*/  CS2R R106, SRZ ;  /* 0x00000000006a7805 */ /* 0x000fe4000001ff00 */
[----:B----4-:R-:W-:-:S13]  /*03b0*/  ISETP.GE.AND P3, PT, R92, 0x1, PT ;  /* 0x000000015c00780c */ /* 0x010fda0003f66270 */
[----:B-1----:R-:W-:Y:S05]  /*03c0*/  @!P3 BRA `(.L_x_101) ;  /* 0x0000000c0058b947 */ /* 0x002fea0003800000 */
[----:B------:R-:W1:Y:S01]  /*03d0*/  LDC.64 R76, c[0x0][0x3a8] ;  /* 0x0000ea00ff4c7b82 */ /* 0x000e620000000a00 */
[----:B------:R-:W-:Y:S01]  /*03e0*/  IMAD R3, R2, UR9, RZ ;  /* 0x0000000902037c24 */ /* 0x000fe2000f8e02ff */
[----:B------:R-:W-:-:S04]  /*03f0*/  IADD3 R13, PT, PT, R92, -0x1, RZ ;  /* 0xffffffff5c0d7810 */ /* 0x000fc80007ffe0ff */
[----:B------:R-:W-:Y:S01]  /*0400*/  SHF.R.S32.HI R12, RZ, 0x1f, R3 ;  /* 0x0000001fff0c7819 */ /* 0x000fe20000011403 */
[----:B------:R-:W-:Y:S01]  /*0410*/  IMAD R13, R13, UR9, RZ ;  /* 0x000000090d0d7c24 */ /* 0x000fe2000f8e02ff */
[----:B------:R-:W2:Y:S02]  /*0420*/  LDC.64 R80, c[0x0][0x428] ;  /* 0x00010a00ff507b82 */ /* 0x000ea40000000a00 */
[----:B------:R-:W-:Y:S02]  /*0430*/  LEA.HI R3, R12, R3, RZ, 0x3 ;  /* 0x000000030c037211 */ /* 0x000fe400078f18ff */
[----:B------:R-:W-:Y:S02]  /*0440*/  SHF.R.S32.HI R12, RZ, 0x1f, R13 ;  /* 0x0000001fff0c7819 */ /* 0x000fe4000001140d */
[----:B------:R-:W-:Y:S02]  /*0450*/  LEA.HI.SX32 R91, R3, R0, 0x1d ;  /* 0x00000000035b7211 */ /* 0x000fe400078feaff */
[----:B------:R-:W-:-:S02]  /*0460*/  LEA.HI R3, R12, R13, RZ, 0x3 ;  /* 0x0000000d0c037211 */ /* 0x000fc400078f18ff */
[----:B0-----:R-:W-:Y:S02]  /*0470*/  LEA R84, P0, R2, UR10, 0x2 ;  /* 0x0000000a02547c11 */ /* 0x001fe4000f8010ff */
[----:B------:R-:W-:Y:S02]  /*0480*/  LEA.HI.SX32 R83, R3, R0, 0x1d ;  /* 0x0000000003537211 */ /* 0x000fe400078feaff */
[----:B------:R-:W-:Y:S01]  /*0490*/  SHF.R.S32.HI R3, RZ, 0x1f, R2 ;  /* 0x0000001fff037819 */ /* 0x000fe20000011402 */
[----:B-1----:R-:W-:-:S03]  /*04a0*/  IMAD.WIDE.U32 R12, R91, 0x10, R76 ;  /* 0x000000105b0c7825 */ /* 0x002fc600078e004c */
[----:B------:R-:W-:Y:S02]  /*04b0*/  LEA.HI.X R85, R2, UR11, R3, 0x2, P0 ;  /* 0x0000000b02557c11 */ /* 0x000fe400080f1403 */
[----:B------:R-:W-:Y:S01]  /*04c0*/  IADD3 R93, PT, PT, R91, 0x20, RZ ;  /* 0x000000205b5d7810 */ /* 0x000fe20007ffe0ff */
[----:B------:R-:W3:Y:S01]  /*04d0*/  LDG.E.128 R12, desc[UR6][R12.64] ;  /* 0x000000060c0c7981 */ /* 0x000ee2000c1e1d00 */
[----:B--2---:R-:W-:-:S03]  /*04e0*/  IMAD.WIDE.U32 R16, R83, 0x10, R80 ;  /* 0x0000001053107825 */ /* 0x004fc600078e0050 */
[----:B------:R0:W2:Y:S01]  /*04f0*/  LDG.E R104, desc[UR6][R84.64] ;  /* 0x0000000654687981 */ /* 0x0000a2000c1e1900 */
[----:B------:R-:W-:Y:S01]  /*0500*/  IMAD.WIDE.U32 R76, R93, 0x10, R76 ;  /* 0x000000105d4c7825 */ /* 0x000fe200078e004c */
[----:B------:R-:W-:Y:S02]  /*0510*/  IADD3 R3, PT, PT, R83, 0x20, RZ ;  /* 0x0000002053037810 */ /* 0x000fe40007ffe0ff */
[----:B------:R-:W4:Y:S04]  /*0520*/  LDG.E.128 R16, desc[UR6][R16.64] ;  /* 0x0000000610107981 */ /* 0x000f28000c1e1d00 */
[----:B------:R-:W4:Y:S01]  /*0530*/  LDG.E.128 R76, desc[UR6][R76.64] ;  /* 0x000000064c4c7981 */ /* 0x000f22000c1e1d00 */
[----:B------:R-:W-:-:S06]  /*0540*/  IMAD.WIDE.U32 R80, R3, 0x10, R80 ;  /* 0x0000001003507825 */ /* 0x000fcc00078e0050 */
[----:B------:R-:W4:Y:S01]  /*0550*/  LDG.E.128 R80, desc[UR6][R80.64] ;  /* 0x0000000650507981 */ /* 0x000f22000c1e1d00 */
[----:B------:R-:W-:Y:S02]  /*0560*/  MOV R88, UR14 ;  /* 0x0000000e00587c02 */ /* 0x000fe40008000f00 */
[----:B------:R-:W-:Y:S02]  /*0570*/  MOV R89, UR15 ;  /* 0x0000000f00597c02 */ /* 0x000fe40008000f00 */
[----:B------:R-:W-:-:S04]  /*0580*/  ISETP.NE.U32.AND P0, PT, R88, RZ, PT ;  /* 0x000000ff5800720c */ /* 0x000fc80003f05070 */
[----:B------:R-:W-:-:S13]  /*0590*/  ISETP.NE.AND.EX P0, PT, R89, RZ, PT, P0 ;  /* 0x000000ff5900720c */ /* 0x000fda0003f05300 */
[----:B------:R-:W1:Y:S01]  /*05a0*/  @P0 LDC.64 R94, c[0x0][0x438] ;  /* 0x00010e00ff5e0b82 */ /* 0x000e620000000a00 */
[----:B------:R-:W-:-:S07]  /*05b0*/  ISETP.NE.AND P1, PT, RZ, UR8, PT ;  /* 0x00000008ff007c0c */ /* 0x000fce000bf25270 */
[----:B------:R-:W0:Y:S01]  /*05c0*/  @P0 LDC.64 R86, c[0x0][0x438] ;  /* 0x00010e00ff560b82 */ /* 0x000e220000000a00 */
[----:B------:R-:W-:Y:S01]  /*05d0*/  SHF.L.U32 R114, R28, 0x10, RZ ;  /* 0x000000101c727819 */ /* 0x000fe200000006ff */
[----:B-1----:R-:W-:-:S05]  /*05e0*/  @P0 IMAD.WIDE.U32 R94, R93, 0x10, R94 ;  /* 0x000000105d5e0825 */ /* 0x002fca00078e005e */
[----:B------:R4:W5:Y:S01]  /*05f0*/  @P0 LDG.E.128 R20, desc[UR6][R94.64] ;  /* 0x000000065e140981 */ /* 0x000962000c1e1d00 */
[----:B0-----:R-:W-:-:S05]  /*0600*/  @P0 IMAD.WIDE.U32 R84, R91, 0x10, R86 ;  /* 0x000000105b540825 */ /* 0x001fca00078e0056 */
[----:B------:R0:W5:Y:S01]  /*0610*/  @P0 LDG.E.128 R24, desc[UR6][R84.64] ;  /* 0x0000000654180981 */ /* 0x000162000c1e1d00 */
[C---:B---3--:R-:W-:Y:S02]  /*0620*/  SHF.L.U32 R3, R12.reuse, 0x10, RZ ;  /* 0x000000100c037819 */ /* 0x048fe400000006ff */
[----:B------:R-:W-:Y:S02]  /*0630*/  PRMT R0, R12, 0x7632, R0 ;  /* 0x000076320c007816 */ /* 0x000fe40000000000 */
[----:B--2---:R-:W-:-:S05]  /*0640*/  FSEL R104, R104, RZ, !P1 ;  /* 0x000000ff68687208 */ /* 0x004fca0004800000 */
[----:B------:R-:W-:Y:S01]  /*0650*/  FADD.FTZ R12, -R104, R3 ;  /* 0x00000003680c7221 */ /* 0x000fe20000010100 */
[----:B------:R-:W-:Y:S02]  /*0660*/  SHF.L.U32 R3, R0, 0x10, RZ ;  /* 0x0000001000037819 */ /* 0x000fe400000006ff */
[C---:B----4-:R-:W-:Y:S02]  /*0670*/  PRMT R94, R76.reuse, 0x7632, R94 ;  /* 0x000076324c5e7816 */ /* 0x050fe4000000005e */
[----:B------:R-:W-:Y:S01]  /*0680*/  SHF.L.U32 R95, R76, 0x10, RZ ;  /* 0x000000104c5f7819 */ /* 0x000fe200000006ff */
[----:B------:R-:W-:Y:S01]  /*0690*/  FADD.FTZ R76, -R104, R3 ;  /* 0x00000003684c7221 */ /* 0x000fe20000010100 */
[----:B------:R-:W-:Y:S02]  /*06a0*/  PRMT R98, R15, 0x7632, R98 ;  /* 0x000076320f627816 */ /* 0x000fe40000000062 */
[----:B------:R-:W-:Y:S02]  /*06b0*/  SHF.L.U32 R3, R94, 0x10, RZ ;  /* 0x000000105e037819 */ /* 0x000fe400000006ff */
[----:B------:R-:W-:-:S02]  /*06c0*/  SHF.L.U32 R93, R13, 0x10, RZ ;  /* 0x000000100d5d7819 */ /* 0x000fc400000006ff */
[----:B------:R-:W-:Y:S02]  /*06d0*/  SHF.L.U32 R101, R77, 0x10, RZ ;  /* 0x000000104d657819 */ /* 0x000fe400000006ff */
[C---:B------:R-:W-:Y:S02]  /*06e0*/  PRMT R107, R79.reuse, 0x7632, R107 ;  /* 0x000076324f6b7816 */ /* 0x040fe4000000006b */
[----:B------:R-:W-:Y:S02]  /*06f0*/  SHF.L.U32 R109, R79, 0x10, RZ ;  /* 0x000000104f6d7819 */ /* 0x000fe400000006ff */
[----:B------:R-:W-:Y:S02]  /*0700*/  PRMT R91, R13, 0x7632, R91 ;  /* 0x000076320d5b7816 */ /* 0x000fe4000000005b */
[----:B------:R-:W-:Y:S01]  /*0710*/  SHF.L.U32 R79, R98, 0x10, RZ ;  /* 0x00000010624f7819 */ /* 0x000fe200000006ff */
[----:B------:R-:W-:Y:S01]  /*0720*/  FADD.FTZ R98, -R104, R3 ;  /* 0x0000000368627221 */ /* 0x000fe20000010100 */
[----:B------:R-:W-:Y:S01]  /*0730*/  PRMT R96, R14, 0x7632, R96 ;  /* 0x000076320e607816 */ /* 0x000fe20000000060 */
[----:B-----5:R-:W-:Y:S01]  /*0740*/  FMUL.FTZ R3, R105, R12 ;  /* 0x0000000c69037220 */ /* 0x020fe20000410000 */
[----:B------:R-:W-:-:S02]  /*0750*/  SHF.L.U32 R13, R16, 0x10, RZ ;  /* 0x00000010100d7819 */ /* 0x000fc400000006ff */
[----:B------:R-:W-:Y:S01]  /*0760*/  SHF.L.U32 R97, R14, 0x10, RZ ;  /* 0x000000100e617819 */ /* 0x000fe200000006ff */
[C---:B------:R-:W-:Y:S01]  /*0770*/  FADD.FTZ R14, -R104.reuse, R93 ;  /* 0x0000005d680e7221 */ /* 0x040fe20000010100 */
[----:B------:R-:W-:Y:S01]  /*0780*/  PRMT R100, R77, 0x7632, R100 ;  /* 0x000076324d647816 */ /* 0x000fe20000000064 */
[----:B------:R-:W-:Y:S01]  /*0790*/  FADD.FTZ R106, -R104, R101 ;  /* 0x00000065686a7221 */ /* 0x000fe20000010100 */
[----:B------:R-:W-:Y:S01]  /*07a0*/  SHF.L.U32 R99, R15, 0x10, RZ ;  /* 0x000000100f637819 */ /* 0x000fe200000006ff */
[-C--:B------:R-:W-:Y:S01]  /*07b0*/  FMUL.FTZ R12, R114, R13.reuse ;  /* 0x0000000d720c7220 */ /* 0x080fe20000410000 */
[----:B------:R-:W-:Y:S01]  /*07c0*/  SHF.L.U32 R77, R96, 0x10, RZ ;  /* 0x00000010604d7819 */ /* 0x000fe200000006ff */
[----:B------:R-:W-:Y:S01]  /*07d0*/  FADD.FTZ R56, R56, R13 ;  /* 0x0000000d38387221 */ /* 0x000fe20000010000 */
[C---:B------:R-:W-:Y:S01]  /*07e0*/  PRMT R93, R80.reuse, 0x7632, R93 ;  /* 0x00007632505d7816 */ /* 0x040fe2000000005d */
[----:B------:R-:W-:Y:S01]  /*07f0*/  FFMA.FTZ R36, R3, R13, R36 ;  /* 0x0000000d03247223 */ /* 0x000fe20000010024 */
[----:B------:R-:W-:Y:S01]  /*0800*/  SHF.L.U32 R101, R80, 0x10, RZ ;  /* 0x0000001050657819 */ /* 0x000fe200000006ff */
[----:B------:R-:W-:Y:S01]  /*0810*/  FMUL.FTZ R13, R105, R14 ;  /* 0x0000000e690d7220 */ /* 0x000fe20000410000 */
[----:B------:R-:W-:-:S02]  /*0820*/  SHF.L.U32 R15, R17, 0x10, RZ ;  /* 0x00000010110f7819 */ /* 0x000fc400000006ff */
[----:B------:R-:W-:Y:S02]  /*0830*/  SHF.L.U32 R80, R29, 0x10, RZ ;  /* 0x000000101d507819 */ /* 0x000fe400000006ff */
[----:B------:R-:W-:Y:S01]  /*0840*/  PRMT R87, R16, 0x7632, R87 ;  /* 0x0000763210577816 */ /* 0x000fe20000000057 */
[C---:B------:R-:W-:Y:S01]  /*0850*/  FADD.FTZ R16, -R104.reuse, R97 ;  /* 0x0000006168107221 */ /* 0x040fe20000010100 */
[C---:B------:R-:W-:Y:S01]  /*0860*/  FADD.FTZ R108, -R104.reuse, R95 ;  /* 0x0000005f686c7221 */ /* 0x040fe20000010100 */
[----:B------:R-:W-:Y:S01]  /*0870*/  PRMT R86, R17, 0x7632, R86 ;  /* 0x0000763211567816 */ /* 0x000fe20000000056 */
[----:B------:R-:W-:Y:S01]  /*0880*/  FADD.FTZ R112, -R104, R77 ;  /* 0x0000004d68707221 */ /* 0x000fe20000010100 */
[----:B------:R-:W-:Y:S01]  /*0890*/  PRMT R0, R82, 0x7632, R0 ;  /* 0x0000763252007816 */ /* 0x000fe20000000000 */
[-C--:B------:R-:W-:Y:S01]  /*08a0*/  FMUL.FTZ R14, R80, R15.reuse ;  /* 0x0000000f500e7220 */ /* 0x080fe20000410000 */
[----:B------:R-:W-:Y:S01]  /*08b0*/  SHF.L.U32 R95, R82, 0x10, RZ ;  /* 0x00000010525f7819 */ /* 0x000fe200000006ff */
[----:B------:R-:W-:Y:S01]  /*08c0*/  FADD.FTZ R58, R58, R15 ;  /* 0x0000000f3a3a7221 */ /* 0x000fe20000010000 */
[----:B------:R-:W-:Y:S01]  /*08d0*/  SHF.L.U32 R17, R18, 0x10, RZ ;  /* 0x0000001012117819 */ /* 0x000fe200000006ff */
[----:B------:R-:W-:Y:S01]  /*08e0*/  FFMA.FTZ R38, R13, R15, R38 ;  /* 0x0000000f0d267223 */ /* 0x000fe20000010026 */
[----:B------:R-:W-:Y:S01]  /*08f0*/  PRMT R102, R78, 0x7632, R102 ;  /* 0x000076324e667816 */ /* 0x000fe20000000066 */
[----:B------:R-:W-:Y:S01]  /*0900*/  FMUL.FTZ R15, R105, R16 ;  /* 0x00000010690f7220 */ /* 0x000fe20000410000 */
[----:B------:R-:W-:-:S02]  /*0910*/  SHF.L.U32 R77, R100, 0x10, RZ ;  /* 0x00000010644d7819 */ /* 0x000fc400000006ff */
[----:B------:R-:W-:Y:S02]  /*0920*/  SHF.L.U32 R82, R30, 0x10, RZ ;  /* 0x000000101e527819 */ /* 0x000fe400000006ff */
[----:B0-----:R-:W-:Y:S01]  /*0930*/  PRMT R85, R18, 0x7632, R85 ;  /* 0x0000763212557816 */ /* 0x001fe20000000055 */
[C---:B------:R-:W-:Y:S01]  /*0940*/  FADD.FTZ R18, -R104.reuse, R99 ;  /* 0x0000006368127221 */ /* 0x040fe20000010100 */
[----:B------:R-:W-:Y:S01]  /*0950*/  SHF.L.U32 R91, R91, 0x10, RZ ;  /* 0x000000105b5b7819 */ /* 0x000fe200000006ff */
[C---:B------:R-:W-:Y:S01]  /*0960*/  FADD.FTZ R110, -R104.reuse, R79 ;  /* 0x0000004f686e7221 */ /* 0x040fe20000010100 */
[C---:B------:R-:W-:Y:S01]  /*0970*/  PRMT R84, R19.reuse, 0x7632, R84 ;  /* 0x0000763213547816 */ /* 0x040fe20000000054 */
[----:B------:R-:W-:Y:S01]  /*0980*/  FADD.FTZ R100, -R104, R77 ;  /* 0x0000004d68647221 */ /* 0x000fe20000010100 */
[----:B------:R-:W-:Y:S01]  /*0990*/  SHF.L.U32 R103, R78, 0x10, RZ ;  /* 0x000000104e677819 */ /* 0x000fe200000006ff */
[-C--:B------:R-:W-:Y:S01]  /*09a0*/  FMUL.FTZ R16, R82, R17.reuse ;  /* 0x0000001152107220 */ /* 0x080fe20000410000 */
[----:B------:R-:W-:Y:S01]  /*09b0*/  SHF.L.U32 R79, R102, 0x10, RZ ;  /* 0x00000010664f7819 */ /* 0x000fe200000006ff */
[----:B------:R-:W-:Y:S01]  /*09c0*/  FADD.FTZ R52, R52, R17 ;  /* 0x0000001134347221 */ /* 0x000fe20000010000 */
[----:B------:R-:W-:Y:S01]  /*09d0*/  SHF.L.U32 R19, R19, 0x10, RZ ;  /* 0x0000001013137819 */ /* 0x000fe200000006ff */
[----:B------:R-:W-:Y:S01]  /*09e0*/  FFMA.FTZ R40, R15, R17, R40 ;  /* 0x000000110f287223 */ /* 0x000fe20000010028 */
[----:B------:R-:W-:Y:S01]  /*09f0*/  SHF.L.U32 R114, R31, 0x10, RZ ;  /* 0x000000101f727819 */ /* 0x000fe200000006ff */
[C---:B------:R-:W-:Y:S01]  /*0a00*/  FMUL.FTZ R17, R105.reuse, R18 ;  /* 0x0000001269117220 */ /* 0x040fe20000410000 */
[----:B------:R-:W-:Y:S01]  /*0a10*/  SHF.L.U32 R77, R8, 0x10, RZ ;  /* 0x00000010084d7819 */ /* 0x000fe200000006ff */
[----:B------:R-:W-:Y:S01]  /*0a20*/  FMUL.FTZ R76, R105, R76 ;  /* 0x0000004c694c7220 */ /* 0x000fe20000410000 */
[----:B------:R-:W-:Y:S01]  /*0a30*/  SHF.L.U32 R80, R87, 0x10, RZ ;  /* 0x0000001057507819 */ /* 0x000fe200000006ff */
[C---:B------:R-:W-:Y:S01]  /*0a40*/  FADD.FTZ R78, -R104.reuse, R91 ;  /* 0x0000005b684e7221 */ /* 0x040fe20000010100 */
[C---:B------:R-:W-:Y:S01]  /*0a50*/  FADD.FTZ R94, -R104.reuse, R103 ;  /* 0x00000067685e7221 */ /* 0x040fe20000010100 */
[----:B------:R-:W-:Y:S01]  /*0a60*/  FADD.FTZ R102, -R104, R79 ;  /* 0x0000004f68667221 */ /* 0x000fe20000010100 */
[C---:B------:R-:W-:Y:S01]  /*0a70*/  PRMT R97, R81.reuse, 0x7632, R97 ;  /* 0x0000763251617816 */ /* 0x040fe20000000061 */
[-C--:B------:R-:W-:Y:S01]  /*0a80*/  FMUL.FTZ R18, R114, R19.reuse ;  /* 0x0000001372127220 */ /* 0x080fe20000410000 */
[----:B------:R-:W-:Y:S01]  /*0a90*/  SHF.L.U32 R103, R81, 0x10, RZ ;  /* 0x0000001051677819 */ /* 0x000fe200000006ff */
[----:B------:R-:W-:Y:S01]  /*0aa0*/  FADD.FTZ R54, R54, R19 ;  /* 0x0000001336367221 */ /* 0x000fe20000010000 */
[----:B------:R-:W-:Y:S01]  /*0ab0*/  FFMA.FTZ R42, R17, R19, R42 ;  /* 0x00000013112a7223 */ /* 0x000fe2000001002a */
[----:B------:R-:W-:Y:S01]  /*0ac0*/  SHF.L.U32 R79, R9, 0x10, RZ ;  /* 0x00000010094f7819 */ /* 0x000fe200000006ff */
[-C--:B------:R-:W-:Y:S01]  /*0ad0*/  FMUL.FTZ R19, R77, R80.reuse ;  /* 0x000000504d137220 */ /* 0x080fe20000410000 */
[----:B------:R-:W-:Y:S01]  /*0ae0*/  SHF.L.U32 R86, R86, 0x10, RZ ;  /* 0x0000001056567819 */ /* 0x000fe200000006ff */
[----:B------:R-:W-:Y:S01]  /*0af0*/  FADD.FTZ R57, R57, R80 ;  /* 0x0000005039397221 */ /* 0x000fe20000010000 */
[C---:B------:R-:W-:Y:S01]  /*0b00*/  PRMT R91, R83.reuse, 0x7632, R91 ;  /* 0x00007632535b7816 */ /* 0x040fe2000000005b */
[----:B------:R-:W-:Y:S01]  /*0b10*/  FFMA.FTZ R37, R76, R80, R37 ;  /* 0x000000504c257223 */ /* 0x000fe20000010025 */
[----:B------:R-:W-:Y:S01]  /*0b20*/  SHF.L.U32 R99, R83, 0x10, RZ ;  /* 0x0000001053637819 */ /* 0x000fe200000006ff */
[C---:B------:R-:W-:Y:S01]  /*0b30*/  FMUL.FTZ R78, R105.reuse, R78 ;  /* 0x0000004e694e7220 */ /* 0x040fe20000410000 */
[----:B------:R-:W-:Y:S01]  /*0b40*/  SHF.L.U32 R81, R10, 0x10, RZ ;  /* 0x000000100a517819 */ /* 0x000fe200000006ff */
[----:B------:R-:W-:Y:S01]  /*0b50*/  FMUL.FTZ R80, R105, R112 ;  /* 0x0000007069507220 */ /* 0x000fe20000410000 */
[----:B------:R-:W-:-:S02]  /*0b60*/  SHF.L.U32 R82, R85, 0x10, RZ ;  /* 0x0000001055527819 */ /* 0x000fc400000006ff */
[----:B------:R-:W-:Y:S02]  /*0b70*/  SHF.L.U32 R83, R11, 0x10, RZ ;  /* 0x000000100b537819 */ /* 0x000fe400000006ff */
[----:B------:R-:W-:Y:S01]  /*0b80*/  SHF.L.U32 R84, R84, 0x10, RZ ;  /* 0x0000001054547819 */ /* 0x000fe200000006ff */
[-C--:B------:R-:W-:Y:S01]  /*0b90*/  FMUL.FTZ R77, R79, R86.reuse ;  /* 0x000000564f4d7220 */ /* 0x080fe20000410000 */
[----:B------:R-:W-:Y:S01]  /*0ba0*/  FADD.FTZ R59, R59, R86 ;  /* 0x000000563b3b7221 */ /* 0x000fe20000010000 */
[----:B------:R-:W-:Y:S01]  /*0bb0*/  FFMA.FTZ R39, R78, R86, R39 ;  /* 0x000000564e277223 */ /* 0x000fe20000010027 */
[-C--:B------:R-:W-:Y:S01]  /*0bc0*/  FMUL.FTZ R79, R81, R82.reuse ;  /* 0x00000052514f7220 */ /* 0x080fe20000410000 */
[----:B------:R-:W-:Y:S01]  /*0bd0*/  FADD.FTZ R53, R53, R82 ;  /* 0x0000005235357221 */ /* 0x000fe20000010000 */
[----:B------:R-:W-:Y:S01]  /*0be0*/  FFMA.FTZ R41, R80, R82, R41 ;  /* 0x0000005250297223 */ /* 0x000fe20000010029 */
[----:B------:R-:W-:Y:S01]  /*0bf0*/  FMUL.FTZ R82, R105, R110 ;  /* 0x0000006e69527220 */ /* 0x000fe20000410000 */
[----:B------:R-:W-:Y:S01]  /*0c00*/  SHF.L.U32 R86, R32, 0x10, RZ ;  /* 0x0000001020567819 */ /* 0x000fe200000006ff */
[----:B------:R-:W-:Y:S01]  /*0c10*/  FMUL.FTZ R81, R83, R84 ;  /* 0x0000005453517220 */ /* 0x000fe20000410000 */
[----:B------:R-:W-:Y:S01]  /*0c20*/  FMUL.FTZ R83, R105, R108 ;  /* 0x0000006c69537220 */ /* 0x000fe20000410000 */
[----:B------:R-:W-:Y:S01]  /*0c30*/  SHF.L.U32 R110, R33, 0x10, RZ ;  /* 0x00000010216e7819 */ /* 0x000fe200000006ff */
[----:B------:R-:W-:Y:S01]  /*0c40*/  FADD.FTZ R55, R55, R84 ;  /* 0x0000005437377221 */ /* 0x000fe20000010000 */
[----:B------:R-:W-:Y:S01]  /*0c50*/  FFMA.FTZ R43, R82, R84, R43 ;  /* 0x00000054522b7223 */ /* 0x000fe2000001002b */
[----:B------:R-:W-:Y:S01]  /*0c60*/  FMUL.FTZ R85, R105, R106 ;  /* 0x0000006a69557220 */ /* 0x000fe20000410000 */
[-C--:B------:R-:W-:Y:S01]  /*0c70*/  FMUL.FTZ R84, R86, R101.reuse ;  /* 0x0000006556547220 */ /* 0x080fe20000410000 */
[----:B------:R-:W-:Y:S01]  /*0c80*/  FADD.FTZ R48, R48, R101 ;  /* 0x0000006530307221 */ /* 0x000fe20000010000 */
[----:B------:R-:W-:Y:S01]  /*0c90*/  FFMA.FTZ R64, R83, R101, R64 ;  /* 0x0000006553407223 */ /* 0x000fe20000010040 */
[----:B------:R-:W-:Y:S01]  /*0ca0*/  FADD.FTZ R106, RZ, R12 ;  /* 0x0000000cff6a7221 */ /* 0x000fe20000010000 */
[----:B------:R-:W-:Y:S01]  /*0cb0*/  SHF.L.U32 R108, R34, 0x10, RZ ;  /* 0x00000010226c7819 */ /* 0x000fe200000006ff */
[----:B------:R-:W-:Y:S01]  /*0cc0*/  FFMA.FTZ R101, R3, R12, RZ ;  /* 0x0000000c03657223 */ /* 0x000fe200000100ff */
[----:B------:R-:W-:Y:S01]  /*0cd0*/  FMUL.FTZ R87, R105, R94 ;  /* 0x0000005e69577220 */ /* 0x000fe20000410000 */
[----:B------:R-:W-:Y:S01]  /*0ce0*/  FADD.FTZ R96, -R104, R109 ;  /* 0x0000006d68607221 */ /* 0x000fe20000010100 */
[-C--:B------:R-:W-:Y:S01]  /*0cf0*/  FMUL.FTZ R86, R110, R103.reuse ;  /* 0x000000676e567220 */ /* 0x080fe20000410000 */
[----:B------:R-:W-:Y:S01]  /*0d00*/  FADD.FTZ R50, R50, R103 ;  /* 0x0000006732327221 */ /* 0x000fe20000010000 */
[----:B------:R-:W-:Y:S01]  /*0d10*/  FFMA.FTZ R66, R85, R103, R66 ;  /* 0x0000006755427223 */ /* 0x000fe20000010042 */
[----:B------:R-:W-:Y:S01]  /*0d20*/  FADD.FTZ R103, R106, R19 ;  /* 0x000000136a677221 */ /* 0x000fe20000010000 */
[----:B------:R-:W-:Y:S01]  /*0d30*/  FFMA.FTZ R106, R76, R19, R101 ;  /* 0x000000134c6a7223 */ /* 0x000fe20000010065 */
[----:B------:R-:W-:Y:S01]  /*0d40*/  SHF.L.U32 R110, R35, 0x10, RZ ;  /* 0x00000010236e7819 */ /* 0x000fe200000006ff */
[-C--:B------:R-:W-:Y:S01]  /*0d50*/  FMUL.FTZ R94, R108, R95.reuse ;  /* 0x0000005f6c5e7220 */ /* 0x080fe20000410000 */
        /* <DEDUP_REMOVED lines=11> */
[----:B------:R-:W-:Y:S01]  /*0e10*/  FFMA.FTZ R99, R15, R16, R106 ;  /* 0x000000100f637223 */ /* 0x000fe2000001006a */
[----:B------:R-:W-:Y:S02]  /*0e20*/  SHF.L.U32 R110, R93, 0x10, RZ ;  /* 0x000000105d6e7819 */ /* 0x000fe400000006ff */
[----:B------:R-:W-:Y:S01]  /*0e30*/  FADD.FTZ R93, R108, R79 ;  /* 0x0000004f6c5d7221 */ /* 0x000fe20000010000 */
[----:B------:R-:W-:Y:S01]  /*0e40*/  FFMA.FTZ R106, R80, R79, R99 ;  /* 0x0000004f506a7223 */ /* 0x000fe20000010063 */
[----:B------:R-:W-:Y:S02]  /*0e50*/  SHF.L.U32 R101, R4, 0x10, RZ ;  /* 0x0000001004657819 */ /* 0x000fe400000006ff */
[----:B------:R-:W-:Y:S01]  /*0e60*/  FADD.FTZ R108, R93, R18 ;  /* 0x000000125d6c7221 */ /* 0x000fe20000010000 */
[----:B------:R-:W-:Y:S01]  /*0e70*/  FFMA.FTZ R93, R17, R18, R106 ;  /* 0x00000012115d7223 */ /* 0x000fe2000001006a */
[----:B------:R-:W-:Y:S01]  /*0e80*/  SHF.L.U32 R112, R97, 0x10, RZ ;  /* 0x0000001061707819 */ /* 0x000fe200000006ff */
[----:B------:R-:W-:Y:S01]  /*0e90*/  FMUL.FTZ R97, R101, R110 ;  /* 0x0000006e65617220 */ /* 0x000fe20000410000 */
[----:B------:R-:W-:Y:S01]  /*0ea0*/  FADD.FTZ R101, R108, R81 ;  /* 0x000000516c657221 */ /* 0x000fe20000010000 */
[----:B------:R-:W-:Y:S01]  /*0eb0*/  FFMA.FTZ R108, R82, R81, R93 ;  /* 0x00000051526c7223 */ /* 0x000fe2000001005d */
[----:B------:R-:W-:-:S02]  /*0ec0*/  FMUL.FTZ R98, R105, R98 ;  /* 0x0000006269627220 */ /* 0x000fc40000410000 */
[----:B------:R-:W-:Y:S01]  /*0ed0*/  FADD.FTZ R106, R101, R84 ;  /* 0x00000054656a7221 */ /* 0x000fe20000010000 */
[----:B------:R-:W-:Y:S01]  /*0ee0*/  FFMA.FTZ R93, R83, R84, R108 ;  /* 0x00000054535d7223 */ /* 0x000fe2000001006c */
[----:B------:R-:W-:Y:S02]  /*0ef0*/  SHF.L.U32 R103, R5, 0x10, RZ ;  /* 0x0000001005677819 */ /* 0x000fe400000006ff */
[----:B------:R-:W-:Y:S01]  /*0f00*/  FADD.FTZ R101, R106, R97 ;  /* 0x000000616a657221 */ /* 0x000fe20000010000 */
[C---:B------:R-:W-:Y:S01]  /*0f10*/  FFMA.FTZ R106, R98.reuse, R97, R93 ;  /* 0x00000061626a7223 */ /* 0x040fe2000001005d */
        /* <DEDUP_REMOVED lines=8> */
[----:B------:R-:W-:-:S02]  /*0fa0*/  SHF.L.U32 R103, R6, 0x10, RZ ;  /* 0x0000001006677819 */ /* 0x000fc400000006ff */
[----:B------:R-:W-:Y:S01]  /*0fb0*/  SHF.L.U32 R110, R0, 0x10, RZ ;  /* 0x00000010006e7819 */ /* 0x000fe200000006ff */
[----:B------:R-:W-:Y:S01]  /*0fc0*/  FFMA.FTZ R0, R100, R99, R93 ;  /* 0x0000006364007223 */ /* 0x000fe2000001005d */
[----:B------:R-:W-:Y:S01]  /*0fd0*/  SHF.L.U32 R112, R91, 0x10, RZ ;  /* 0x000000105b707819 */ /* 0x000fe200000006ff */
[----:B------:R-:W-:Y:S01]  /*0fe0*/  FADD.FTZ R91, R108, R99 ;  /* 0x000000636c5b7221 */ /* 0x000fe20000010000 */
[----:B------:R-:W-:Y:S01]  /*0ff0*/  SHF.L.U32 R107, R107, 0x10, RZ ;  /* 0x000000106b6b7819 */ /* 0x000fe200000006ff */
[----:B------:R-:W-:Y:S01]  /*1000*/  FMUL.FTZ R102, R105, R102 ;  /* 0x0000006669667220 */ /* 0x000fe20000410000 */
[----:B------:R-:W-:Y:S01]  /*1010*/  FMUL.FTZ R101, R103, R110 ;  /* 0x0000006e67657220 */ /* 0x000fe20000410000 */
[----:B------:R-:W-:Y:S01]  /*1020*/  FADD.FTZ R106, R91, R94 ;  /* 0x0000005e5b6a7221 */ /* 0x000fe20000010000 */
[----:B------:R-:W-:Y:S01]  /*1030*/  FFMA.FTZ R0, R87, R94, R0 ;  /* 0x0000005e57007223 */ /* 0x000fe20000010000 */
[----:B------:R-:W-:Y:S01]  /*1040*/  FADD.FTZ R104, -R104, R107 ;  /* 0x0000006b68687221 */ /* 0x000fe20000010100 */
[----:B------:R-:W-:Y:S01]  /*1050*/  SHF.L.U32 R107, R7, 0x10, RZ ;  /* 0x00000010076b7819 */ /* 0x000fe200000006ff */
[----:B------:R-:W-:Y:S01]  /*1060*/  FADD.FTZ R91, R106, R101 ;  /* 0x000000656a5b7221 */ /* 0x000fe20000010000 */
[----:B------:R-:W-:Y:S01]  /*1070*/  FFMA.FTZ R0, R102, R101, R0 ;  /* 0x0000006566007223 */ /* 0x000fe20000010000 */
[----:B------:R-:W-:-:S02]  /*1080*/  FMUL.FTZ R104, R105, R104 ;  /* 0x0000006869687220 */ /* 0x000fc40000410000 */
        /* <DEDUP_REMOVED lines=10> */
.L_x_101:
[----:B------:R-:W-:Y:S02]  /*1130*/  MOV R88, UR14 ;  /* 0x0000000e00587c02 */ /* 0x000fe40008000f00 */
[----:B------:R-:W-:Y:S02]  /*1140*/  MOV R89, UR15 ;  /* 0x0000000f00597c02 */ /* 0x000fe40008000f00 */
[----:B------:R-:W-:-:S04]  /*1150*/  ISETP.NE.U32.AND P0, PT, R88, RZ, PT ;  /* 0x000000ff5800720c */ /* 0x000fc80003f05070 */
[----:B------:R-:W-:-:S13]  /*1160*/  ISETP.NE.AND.EX P0, PT, R89, RZ, PT, P0 ;  /* 0x000000ff5900720c */ /* 0x000fda0003f05300 */
[----:B------:R-:W-:Y:S05]  /*1170*/  @!P0 BRA `(.L_x_102) ;  /* 0x0000000000288947 */ /* 0x000fea0003800000 */
[----:B------:R-:W1:Y:S01]  /*1180*/  LDC.64 R20, c[0x0][0x438] ;  /* 0x00010e00ff147b82 */ /* 0x000e620000000a00 */
[----:B------:R-:W-:-:S05]  /*1190*/  IMAD R22, R2, UR9, RZ ;  /* 0x0000000902167c24 */ /* 0x000fca000f8e02ff */
[----:B------:R-:W-:-:S04]  /*11a0*/  SHF.R.S32.HI R23, RZ, 0x1f, R22 ;  /* 0x0000001fff177819 */ /* 0x000fc80000011416 */
[----:B------:R-:W-:-:S04]  /*11b0*/  LEA.HI R23, R23, R22, RZ, 0x3 ;  /* 0x0000001617177211 */ /* 0x000fc800078f18ff */
[----:B------:R-:W-:-:S04]  /*11c0*/  LEA.HI.SX32 R25, R23, R0, 0x1d ;  /* 0x0000000017197211 */ /* 0x000fc800078feaff */
[C---:B------:R-:W-:Y:S01]  /*11d0*/  IADD3 R23, PT, PT, R25.reuse, 0x20, RZ ;  /* 0x0000002019177810 */ /* 0x040fe20007ffe0ff */
[----:B-1----:R-:W-:-:S04]  /*11e0*/  IMAD.WIDE.U32 R24, R25, 0x10, R20 ;  /* 0x0000001019187825 */ /* 0x002fc800078e0014 */
[----:B------:R-:W-:Y:S02]  /*11f0*/  IMAD.WIDE.U32 R20, R23, 0x10, R20 ;  /* 0x0000001017147825 */ /* 0x000fe400078e0014 */
[----:B------:R-:W5:Y:S04]  /*1200*/  LDG.E.128 R24, desc[UR6][R24.64] ;  /* 0x0000000618187981 */ /* 0x000f68000c1e1d00 */
[----:B------:R-:W5:Y:S02]  /*1210*/  LDG.E.128 R20, desc[UR6][R20.64] ;  /* 0x0000000614147981 */ /* 0x000f64000c1e1d00 */
.L_x_102:
[----:B0-----:R-:W-:Y:S05]  /*1220*/  BSYNC.RECONVERGENT B1 ;  /* 0x0000000000017941 */ /* 0x001fea0003800200 */
.L_x_100:
[----:B------:R-:W-:Y:S01]  /*1230*/  UMOV UR4, 0xffffffff ;  /* 0xffffffff00047882 */ /* 0x000fe20000000000 */
[----:B-----5:R-:W-:Y:S02]  /*1240*/  ISETP.GE.AND P2, PT, R90, 0x1, PT ;  /* 0x000000015a00780c */ /* 0x020fe40003f46270 */
[----:B------:R-:W-:Y:S11]  /*1250*/  BRA.DIV UR4, `(.L_x_103) ;  /* 0x0000002e04ac7947 */ /* 0x000ff6000b800000 */
[----:B------:R-:W0:Y:S04]  /*1260*/  SHFL.BFLY PT, R91, R106, 0x1, 0x1f ;  /* 0x0c201f006a5b7f89 */ /* 0x000e2800000e0000 */
[----:B------:R-:W1:Y:S01]  /*1270*/  SHFL.BFLY PT, R0, R107, 0x1, 0x1f ;  /* 0x0c201f006b007f89 */ /* 0x000e6200000e0000 */
[----:B0-----:R-:W-:Y:S01]  /*1280*/  FADD.FTZ R91, R91, R106 ;  /* 0x0000006a5b5b7221 */ /* 0x001fe20000010000 */
[----:B-1----:R-:W-:-:S04]  /*1290*/  FADD.FTZ R0, R0, R107 ;  /* 0x0000006b00007221 */ /* 0x002fc80000010000 */
[----:B------:R-:W0:Y:S04]  /*12a0*/  SHFL.BFLY PT, R108, R91, 0x2, 0x1f ;  /* 0x0c401f005b6c7f89 */ /* 0x000e2800000e0000 */
[----:B------:R-:W1:Y:S01]  /*12b0*/  SHFL.BFLY PT, R93, R0, 0x2, 0x1f ;  /* 0x0c401f00005d7f89 */ /* 0x000e6200000e0000 */
[----:B0-----:R-:W-:Y:S01]  /*12c0*/  FADD.FTZ R108, R91, R108 ;  /* 0x0000006c5b6c7221 */ /* 0x001fe20000010000 */
[----:B------:R-:W-:Y:S01]  /*12d0*/  PRMT R91, R24, 0x7632, R91 ;  /* 0x00007632185b7816 */ /* 0x000fe2000000005b */
[----:B-1----:R-:W-:-:S03]  /*12e0*/  FADD.FTZ R93, R0, R93 ;  /* 0x0000005d005d7221 */ /* 0x002fc60000010000 */
        /* <DEDUP_REMOVED lines=10> */
.L_x_126:
[----:B------:R-:W3:Y:S01]  /*1390*/  S2R R106, SR_TID.X ;  /* 0x00000000006a7919 */ /* 0x000ee20000002100 */
[----:B------:R-:W-:Y:S01]  /*13a0*/  @P2 IADD3 R90, PT, PT, R90, -0x1, RZ ;  /* 0xffffffff5a5a2810 */ /* 0x000fe20007ffe0ff */
[----:B-1----:R-:W-:Y:S01]  /*13b0*/  FADD.FTZ R108, R111, R0 ;  /* 0x000000006f6c7221 */ /* 0x002fe20000010000 */
[----:B------:R-:W-:Y:S01]  /*13c0*/  ISETP.NE.U32.AND P1, PT, R88, RZ, PT ;  /* 0x000000ff5800720c */ /* 0x000fe20003f25070 */
[----:B------:R-:W-:Y:S02]  /*13d0*/  IMAD R88, R2, UR9, RZ ;  /* 0x0000000902587c24 */ /* 0x000fe4000f8e02ff */
[----:B--2---:R-:W-:Y:S01]  /*13e0*/  FADD.FTZ R93, R107, R112 ;  /* 0x000000706b5d7221 */ /* 0x004fe20000010000 */
[----:B------:R-:W-:Y:S01]  /*13f0*/  @P2 IMAD R90, R90, UR9, RZ ;  /* 0x000000095a5a2c24 */ /* 0x000fe2000f8e02ff */
[----:B------:R-:W-:Y:S01]  /*1400*/  ISETP.NE.AND.EX P1, PT, R89, RZ, PT, P1 ;  /* 0x000000ff5900720c */ /* 0x000fe20003f25310 */
[----:B------:R-:W-:Y:S01]  /*1410*/  FMUL.FTZ R108, R108, UR12 ;  /* 0x0000000c6c6c7c20 */ /* 0x000fe20008410000 */
[----:B------:R-:W-:Y:S01]  /*1420*/  SHF.R.S32.HI R89, RZ, 0x1f, R88 ;  /* 0x0000001fff597819 */ /* 0x000fe20000011458 */
[----:B------:R-:W-:Y:S01]  /*1430*/  BSSY.RECONVERGENT B1, `(.L_x_104) ;  /* 0x0000132000017945 */ /* 0x000fe20003800200 */
[----:B------:R-:W-:Y:S01]  /*1440*/  @P2 SHF.R.S32.HI R109, RZ, 0x1f, R90 ;  /* 0x0000001fff6d2819 */ /* 0x000fe2000001145a */
[----:B0-----:R-:W-:Y:S01]  /*1450*/  HFMA2 R107, -RZ, RZ, 0, 0 ;  /* 0x00000000ff6b7431 */ /* 0x001fe200000001ff */
[----:B------:R-:W-:Y:S01]  /*1460*/  ISETP.NE.AND P4, PT, RZ, UR8, PT ;  /* 0x00000008ff007c0c */ /* 0x000fe2000bf85270 */
[----:B------:R-:W-:Y:S01]  /*1470*/  FMUL.FTZ R93, R93, UR12 ;  /* 0x0000000c5d5d7c20 */ /* 0x000fe20008410000 */
[----:B------:R-:W-:-:S02]  /*1480*/  @P2 LEA.HI R109, R109, R90, RZ, 0x3 ;  /* 0x0000005a6d6d2211 */ /* 0x000fc400078f18ff */
[----:B------:R-:W-:Y:S02]  /*1490*/  LEA.HI R89, R89, R88, RZ, 0x3 ;  /* 0x0000005859597211 */ /* 0x000fe400078f18ff */
[----:B------:R-:W-:Y:S02]  /*14a0*/  FSEL R108, R108, RZ, !P4 ;  /* 0x000000ff6c6c7208 */ /* 0x000fe40006000000 */
[----:B---3--:R-:W-:-:S04]  /*14b0*/  LOP3.LUT R0, R106, 0x1f, RZ, 0xc0, !PT ;  /* 0x0000001f6a007812 */ /* 0x008fc800078ec0ff */
[-C--:B------:R-:W-:Y:S02]  /*14c0*/  @P2 LEA.HI.SX32 R107, R109, R0.reuse, 0x1d ;  /* 0x000000006d6b2211 */ /* 0x080fe400078feaff */
[----:B------:R-:W-:Y:S01]  /*14d0*/  LEA.HI.SX32 R109, R89, R0, 0x1d ;  /* 0x00000000596d7211 */ /* 0x000fe200078feaff */
[----:B------:R-:W-:Y:S06]  /*14e0*/  @P1 BRA `(.L_x_105) ;  /* 0x0000000800501947 */ /* 0x000fec0003800000 */
        /* <DEDUP_REMOVED lines=12> */
[----:B------:R-:W-:Y:S01]  /*15b0*/  @P2 ISETP.GT.AND P3, PT, R92, RZ, PT ;  /* 0x000000ff5c00220c */ /* 0x000fe20003f64270 */
[----:B------:R-:W1:Y:S01]  /*15c0*/  @P2 LDC R111, c[0x0][0x40c] ;  /* 0x00010300ff6f2b82 */ /* 0x000e620000000800 */
[C---:B------:R-:W-:Y:S01]  /*15d0*/  @P2 FMUL.FTZ R88, R105.reuse, R88 ;  /* 0x0000005869582220 */ /* 0x040fe20000410000 */
[----:B------:R-:W-:Y:S01]  /*15e0*/  @P2 FMUL.FTZ R90, R105, R90 ;  /* 0x0000005a695a2220 */ /* 0x000fe20000410000 */
[-CC-:B------:R-:W-:Y:S01]  /*15f0*/  FFMA.FTZ R91, R13, R93.reuse, R108.reuse ;  /* 0x0000005d0d5b7223 */ /* 0x180fe2000001006c */
[----:B------:R-:W-:Y:S01]  /*1600*/  FFMA.FTZ R118, R80, R93, R108 ;  /* 0x0000005d50767223 */ /* 0x000fe2000001006c */
[----:B------:R-:W-:Y:S01]  /*1610*/  @P2 FADD.FTZ R112, R77, -R112 ;  /* 0x800000704d702221 */ /* 0x000fe20000010000 */
[----:B------:R-:W-:Y:S01]  /*1620*/  @P2 FSEL R88, R88, RZ, P1 ;  /* 0x000000ff58582208 */ /* 0x000fe20000800000 */
[----:B------:R-:W-:Y:S01]  /*1630*/  @P2 FADD.FTZ R110, R14, -R91 ;  /* 0x8000005b0e6e2221 */ /* 0x000fe20000010000 */
[----:B------:R-:W2:Y:S01]  /*1640*/  @P2 LDC R113, c[0x0][0x40c] ;  /* 0x00010300ff712b82 */ /* 0x000ea20000000800 */
[----:B------:R-:W-:Y:S01]  /*1650*/  @P2 FSEL R90, R90, RZ, P3 ;  /* 0x000000ff5a5a2208 */ /* 0x000fe20001800000 */
[----:B------:R-:W-:Y:S01]  /*1660*/  @P2 FADD.FTZ R118, R79, -R118 ;  /* 0x800000764f762221 */ /* 0x000fe20000010000 */
[C---:B------:R-:W-:Y:S01]  /*1670*/  @P2 FMUL.FTZ R110, R105.reuse, R110 ;  /* 0x0000006e696e2220 */ /* 0x040fe20000410000 */
[C---:B------:R-:W-:Y:S01]  /*1680*/  @P2 ISETP.GT.AND P1, PT, R92.reuse, RZ, PT ;  /* 0x000000ff5c00220c */ /* 0x040fe20003f24270 */
[C---:B------:R-:W-:Y:S01]  /*1690*/  @P2 FMUL.FTZ R112, R105.reuse, R112 ;  /* 0x0000007069702220 */ /* 0x040fe20000410000 */
[----:B------:R-:W-:Y:S01]  /*16a0*/  @P2 ISETP.GT.AND P3, PT, R92, RZ, PT ;  /* 0x000000ff5c00220c */ /* 0x000fe20003f64270 */
[----:B------:R-:W-:Y:S01]  /*16b0*/  @P2 FMUL.FTZ R118, R105, R118 ;  /* 0x0000007669762220 */ /* 0x000fe20000410000 */
[----:B0-----:R-:W-:Y:S01]  /*16c0*/  @P2 FMUL.FTZ R88, R88, R89 ;  /* 0x0000005958582220 */ /* 0x001fe20000410000 */
[----:B------:R-:W-:Y:S01]  /*16d0*/  @P2 FSEL R110, R110, RZ, P1 ;  /* 0x000000ff6e6e2208 */ /* 0x000fe20000800000 */
[----:B------:R-:W0:Y:S01]  /*16e0*/  @P2 LDC R91, c[0x0][0x40c] ;  /* 0x00010300ff5b2b82 */ /* 0x000e220000000800 */
[----:B------:R-:W-:-:S02]  /*16f0*/  @P2 ISETP.GT.AND P1, PT, R92, RZ, PT ;  /* 0x000000ff5c00220c */ /* 0x000fc40003f24270 */
[----:B------:R-:W-:Y:S02]  /*1700*/  @P2 F2FP.BF16.F32.PACK_AB R89, RZ, R88 ;  /* 0x00000058ff59223e */ /* 0x000fe400000010ff */
[----:B------:R-:W-:Y:S01]  /*1710*/  @P2 ISETP.GT.AND P4, PT, R92, RZ, PT ;  /* 0x000000ff5c00220c */ /* 0x000fe20003f84270 */
[----:B-1----:R-:W-:Y:S01]  /*1720*/  @P2 FMUL.FTZ R90, R90, R111 ;  /* 0x0000006f5a5a2220 */ /* 0x002fe20000410000 */
[----:B------:R-:W-:Y:S01]  /*1730*/  @P2 PRMT R68, R89, 0x7610, R68 ;  /* 0x0000761059442816 */ /* 0x000fe20000000044 */
[--C-:B------:R-:W-:Y:S01]  /*1740*/  FFMA.FTZ R111, R15, R93, R108.reuse ;  /* 0x0000005d0f6f7223 */ /* 0x100fe2000001006c */
[----:B------:R-:W1:Y:S01]  /*1750*/  @P2 LDC R89, c[0x0][0x40c] ;  /* 0x00010300ff592b82 */ /* 0x000e620000000800 */
[----:B------:R-:W-:Y:S02]  /*1760*/  @P2 ISETP.GT.AND P5, PT, R92, RZ, PT ;  /* 0x000000ff5c00220c */ /* 0x000fe40003fa4270 */
[----:B------:R-:W-:Y:S01]  /*1770*/  @P2 F2FP.BF16.F32.PACK_AB R90, RZ, R90 ;  /* 0x0000005aff5a223e */ /* 0x000fe200000010ff */
[----:B------:R-:W-:Y:S01]  /*1780*/  @P2 FADD.FTZ R114, R16, -R111 ;  /* 0x8000006f10722221 */ /* 0x000fe20000010000 */
[----:B--2---:R-:W-:Y:S01]  /*1790*/  @P2 FMUL.FTZ R88, R110, R113 ;  /* 0x000000716e582220 */ /* 0x004fe20000410000 */
[----:B------:R-:W-:Y:S01]  /*17a0*/  FFMA.FTZ R113, R17, R93, R108 ;  /* 0x0000005d11717223 */ /* 0x000fe2000001006c */
[----:B------:R-:W-:Y:S01]  /*17b0*/  @P2 PRMT R68, R68, 0x5410, R90 ;  /* 0x0000541044442816 */ /* 0x000fe2000000005a */
[----:B------:R-:W2:Y:S01]  /*17c0*/  @P2 LDC R110, c[0x0][0x40c] ;  /* 0x00010300ff6e2b82 */ /* 0x000ea20000000800 */
[----:B------:R-:W-:Y:S01]  /*17d0*/  @P2 FMUL.FTZ R114, R105, R114 ;  /* 0x0000007269722220 */ /* 0x000fe20000410000 */
[----:B------:R-:W-:Y:S01]  /*17e0*/  @P2 FADD.FTZ R120, R18, -R113 ;  /* 0x8000007112782221 */ /* 0x000fe20000010000 */
[----:B------:R-:W-:-:S02]  /*17f0*/  @P2 FSEL R111, R112, RZ, P1 ;  /* 0x000000ff706f2208 */ /* 0x000fc40000800000 */
[----:B------:R-:W-:Y:S01]  /*1800*/  @P2 FSEL R113, R118, RZ, P4 ;  /* 0x000000ff76712208 */ /* 0x000fe20002000000 */
[----:B------:R-:W-:Y:S01]  /*1810*/  @P2 FMUL.FTZ R120, R105, R120 ;  /* 0x0000007869782220 */ /* 0x000fe20000410000 */
[----:B------:R-:W-:Y:S01]  /*1820*/  @P2 FSEL R114, R114, RZ, P3 ;  /* 0x000000ff72722208 */ /* 0x000fe20001800000 */
[----:B------:R-:W3:Y:S01]  /*1830*/  @P2 LDC R90, c[0x0][0x40c] ;  /* 0x00010300ff5a2b82 */ /* 0x000ee20000000800 */
[----:B------:R-:W-:Y:S02]  /*1840*/  @P2 F2FP.BF16.F32.PACK_AB R88, RZ, R88 ;  /* 0x00000058ff58223e */ /* 0x000fe400000010ff */
[----:B------:R-:W-:Y:S01]  /*1850*/  @P2 FSEL R120, R120, RZ, P5 ;  /* 0x000000ff78782208 */ /* 0x000fe20002800000 */
[----:B0-----:R-:W-:Y:S01]  /*1860*/  @P2 FMUL.FTZ R91, R114, R91 ;  /* 0x0000005b725b2220 */ /* 0x001fe20000410000 */
[----:B------:R-:W-:-:S03]  /*1870*/  @P2 PRMT R69, R88, 0x7610, R69 ;  /* 0x0000761058452816 */ /* 0x000fc60000000045 */
[----:B-1----:R-:W-:Y:S01]  /*1880*/  @P2 FMUL.FTZ R89, R120, R89 ;  /* 0x0000005978592220 */ /* 0x002fe20000410000 */
[----:B------:R-:W-:-:S04]  /*1890*/  @P2 F2FP.BF16.F32.PACK_AB R91, RZ, R91 ;  /* 0x0000005bff5b223e */ /* 0x000fc800000010ff */
[----:B------:R-:W-:Y:S02]  /*18a0*/  @P2 F2FP.BF16.F32.PACK_AB R89, RZ, R89 ;  /* 0x00000059ff59223e */ /* 0x000fe400000010ff */
[----:B------:R-:W-:Y:S01]  /*18b0*/  @P2 PRMT R70, R91, 0x7610, R70 ;  /* 0x000076105b462816 */ /* 0x000fe20000000046 */
[----:B--2---:R-:W-:Y:S01]  /*18c0*/  @P2 FMUL.FTZ R110, R111, R110 ;  /* 0x0000006e6f6e2220 */ /* 0x004fe20000410000 */
[----:B------:R-:W-:-:S04]  /*18d0*/  @P2 PRMT R71, R89, 0x7610, R71 ;  /* 0x0000761059472816 */ /* 0x000fc80000000047 */
[----:B------:R-:W-:Y:S01]  /*18e0*/  @P2 F2FP.BF16.F32.PACK_AB R110, RZ, R110 ;  /* 0x0000006eff6e223e */ /* 0x000fe200000010ff */
[----:B---3--:R-:W-:-:S03]  /*18f0*/  @P2 FMUL.FTZ R90, R113, R90 ;  /* 0x0000005a715a2220 */ /* 0x008fc60000410000 */
[----:B------:R-:W-:Y:S02]  /*1900*/  @P2 PRMT R69, R69, 0x5410, R110 ;  /* 0x0000541045452816 */ /* 0x000fe4000000006e */
[----:B------:R-:W-:-:S04]  /*1910*/  @P2 F2FP.BF16.F32.PACK_AB R90, RZ, R90 ;  /* 0x0000005aff5a223e */ /* 0x000fc800000010ff */
        /* <DEDUP_REMOVED lines=11> */
.L_x_106:
[----:B------:R-:W0:Y:S01]  /*19d0*/  @P2 LDC R111, c[0x0][0x40c] ;  /* 0x00010300ff6f2b82 */ /* 0x000e220000000800 */
[-CC-:B------:R-:W-:Y:S01]  /*19e0*/  FFMA.FTZ R74, R76, R93.reuse, R108.reuse ;  /* 0x0000005d4c4a7223 */ /* 0x180fe2000001006c */
[-CC-:B------:R-:W-:Y:S01]  /*19f0*/  FFMA.FTZ R73, R3, R93.reuse, R108.reuse ;  /* 0x0000005d03497223 */ /* 0x180fe2000001006c */
[-CC-:B------:R-:W-:Y:S01]  /*1a00*/  FFMA.FTZ R89, R13, R93.reuse, R108.reuse ;  /* 0x0000005d0d597223 */ /* 0x180fe2000001006c */
[-C--:B------:R-:W-:Y:S01]  /*1a10*/  FFMA.FTZ R88, R78, R93.reuse, R108 ;  /* 0x0000005d4e587223 */ /* 0x080fe2000001006c */
[----:B------:R-:W-:Y:S01]  /*1a20*/  FADD.FTZ R74, R19, -R74 ;  /* 0x8000004a134a7221 */ /* 0x000fe20000010000 */
[----:B------:R-:W-:Y:S01]  /*1a30*/  FADD.FTZ R72, R12, -R73 ;  /* 0x800000490c487221 */ /* 0x000fe20000010000 */
[----:B------:R-:W-:Y:S01]  /*1a40*/  ISETP.GT.AND P1, PT, R92, RZ, PT ;  /* 0x000000ff5c00720c */ /* 0x000fe20003f24270 */
[----:B------:R-:W1:Y:S01]  /*1a50*/  @P2 LDC R110, c[0x0][0x40c] ;  /* 0x00010300ff6e2b82 */ /* 0x000e620000000800 */
[----:B------:R-:W-:Y:S01]  /*1a60*/  FMUL.FTZ R73, R105, R74 ;  /* 0x0000004a69497220 */ /* 0x000fe20000410000 */
[----:B------:R-:W-:Y:S01]  /*1a70*/  FADD.FTZ R74, R14, -R89 ;  /* 0x800000590e4a7221 */ /* 0x000fe20000010000 */
[----:B------:R-:W-:Y:S01]  /*1a80*/  FADD.FTZ R88, R77, -R88 ;  /* 0x800000584d587221 */ /* 0x000fe20000010000 */
[-CC-:B------:R-:W-:Y:S01]  /*1a90*/  FFMA.FTZ R113, R15, R93.reuse, R108.reuse ;  /* 0x0000005d0f717223 */ /* 0x180fe2000001006c */
[-C--:B------:R-:W-:Y:S01]  /*1aa0*/  FFMA.FTZ R118, R80, R93.reuse, R108 ;  /* 0x0000005d50767223 */ /* 0x080fe2000001006c */
[C---:B------:R-:W-:Y:S01]  /*1ab0*/  FMUL.FTZ R74, R105.reuse, R74 ;  /* 0x0000004a694a7220 */ /* 0x040fe20000410000 */
[----:B------:R-:W-:Y:S01]  /*1ac0*/  FMUL.FTZ R89, R105, R88 ;  /* 0x0000005869597220 */ /* 0x000fe20000410000 */
[----:B------:R-:W2:Y:S01]  /*1ad0*/  @P2 LDC R90, c[0x0][0x40c] ;  /* 0x00010300ff5a2b82 */ /* 0x000ea20000000800 */
[----:B------:R-:W-:Y:S01]  /*1ae0*/  FSEL R73, R73, RZ, P1 ;  /* 0x000000ff49497208 */ /* 0x000fe20000800000 */
[----:B------:R-:W-:Y:S01]  /*1af0*/  FADD.FTZ R114, R16, -R113 ;  /* 0x8000007110727221 */ /* 0x000fe20000010000 */
[----:B------:R-:W-:Y:S01]  /*1b00*/  FSEL R74, R74, RZ, P1 ;  /* 0x000000ff4a4a7208 */ /* 0x000fe20000800000 */
[----:B------:R-:W-:Y:S01]  /*1b10*/  FADD.FTZ R118, R79, -R118 ;  /* 0x800000764f767221 */ /* 0x000fe20000010000 */
[----:B------:R-:W-:Y:S01]  /*1b20*/  FSEL R89, R89, RZ, P1 ;  /* 0x000000ff59597208 */ /* 0x000fe20000800000 */
[----:B------:R-:W-:Y:S01]  /*1b30*/  FFMA.FTZ R117, R17, R93, R108 ;  /* 0x0000005d11757223 */ /* 0x000fe2000001006c */
[C---:B------:R-:W-:Y:S01]  /*1b40*/  FMUL.FTZ R72, R105.reuse, R72 ;  /* 0x0000004869487220 */ /* 0x040fe20000410000 */
[----:B0-----:R-:W-:Y:S01]  /*1b50*/  @P2 FMUL.FTZ R111, R74, R111 ;  /* 0x0000006f4a6f2220 */ /* 0x001fe20000410000 */
[----:B------:R-:W0:Y:S01]  /*1b60*/  @P2 LDC R75, c[0x0][0x40c] ;  /* 0x00010300ff4b2b82 */ /* 0x000e220000000800 */
[----:B------:R-:W-:Y:S01]  /*1b70*/  FMUL.FTZ R113, R105, R118 ;  /* 0x0000007669717220 */ /* 0x000fe20000410000 */
[----:B------:R-:W-:Y:S01]  /*1b80*/  FADD.FTZ R118, R18, -R117 ;  /* 0x8000007512767221 */ /* 0x000fe20000010000 */
[----:B------:R-:W-:-:S03]  /*1b90*/  FSEL R72, R72, RZ, P1 ;  /* 0x000000ff48487208 */ /* 0x000fc60000800000 */
[----:B------:R-:W-:Y:S01]  /*1ba0*/  FMUL.FTZ R118, R105, R118 ;  /* 0x0000007669767220 */ /* 0x000fe20000410000 */
[----:B-1----:R-:W-:Y:S01]  /*1bb0*/  @P2 FMUL.FTZ R112, R89, R110 ;  /* 0x0000006e59702220 */ /* 0x002fe20000410000 */
[----:B------:R-:W1:Y:S01]  /*1bc0*/  @P2 LDC R91, c[0x0][0x40c] ;  /* 0x00010300ff5b2b82 */ /* 0x000e620000000800 */
[----:B------:R-:W-:Y:S02]  /*1bd0*/  @P2 F2FP.BF16.F32.PACK_AB R110, RZ, R111 ;  /* 0x0000006fff6e223e */ /* 0x000fe400000010ff */
[----:B------:R-:W-:Y:S01]  /*1be0*/  FSEL R117, R118, RZ, P1 ;  /* 0x000000ff76757208 */ /* 0x000fe20000800000 */
[----:B------:R-:W-:Y:S01]  /*1bf0*/  FFMA.FTZ R118, R82, R93, R108 ;  /* 0x0000005d52767223 */ /* 0x000fe2000001006c */
[----:B------:R-:W-:Y:S01]  /*1c00*/  @P2 F2FP.BF16.F32.PACK_AB R111, RZ, R112 ;  /* 0x00000070ff6f223e */ /* 0x000fe200000010ff */
[----:B------:R-:W-:Y:S01]  /*1c10*/  FMUL.FTZ R112, R105, R114 ;  /* 0x0000007269707220 */ /* 0x000fe20000410000 */
[----:B--2---:R-:W-:Y:S01]  /*1c20*/  @P2 FMUL.FTZ R88, R73, R90 ;  /* 0x0000005a49582220 */ /* 0x004fe20000410000 */
[----:B------:R-:W2:Y:S01]  /*1c30*/  @P2 LDC R114, c[0x0][0x40c] ;  /* 0x00010300ff722b82 */ /* 0x000ea20000000800 */
[----:B------:R-:W-:Y:S01]  /*1c40*/  FSEL R113, R113, RZ, P1 ;  /* 0x000000ff71717208 */ /* 0x000fe20000800000 */
[----:B------:R-:W-:Y:S01]  /*1c50*/  FADD.FTZ R118, R81, -R118 ;  /* 0x8000007651767221 */ /* 0x000fe20000010000 */
[----:B------:R-:W-:-:S02]  /*1c60*/  FSEL R112, R112, RZ, P1 ;  /* 0x000000ff70707208 */ /* 0x000fc40000800000 */
[----:B------:R-:W-:Y:S01]  /*1c70*/  @P2 F2FP.BF16.F32.PACK_AB R88, RZ, R88 ;  /* 0x00000058ff58223e */ /* 0x000fe200000010ff */
[----:B------:R-:W-:Y:S01]  /*1c80*/  FMUL.FTZ R118, R105, R118 ;  /* 0x0000007669767220 */ /* 0x000fe20000410000 */
[----:B------:R-:W-:Y:S01]  /*1c90*/  @P2 PRMT R69, R110, 0x7610, R69 ;  /* 0x000076106e452816 */ /* 0x000fe20000000045 */
[----:B------:R-:W3:Y:S01]  /*1ca0*/  @P2 LDC R90, c[0x0][0x40c] ;  /* 0x00010300ff5a2b82 */ /* 0x000ee20000000800 */
[----:B0-----:R-:W-:Y:S01]  /*1cb0*/  @P2 FMUL.FTZ R75, R72, R75 ;  /* 0x0000004b484b2220 */ /* 0x001fe20000410000 */
[----:B------:R-:W-:Y:S02]  /*1cc0*/  F2FP.BF16.F32.PACK_AB R72, R73, R72 ;  /* 0x000000484948723e */ /* 0x000fe400000010ff */
[----:B------:R-:W-:Y:S02]  /*1cd0*/  FSEL R118, R118, RZ, P1 ;  /* 0x000000ff76767208 */ /* 0x000fe40000800000 */
[----:B------:R-:W-:Y:S01]  /*1ce0*/  @P2 F2FP.BF16.F32.PACK_AB R75, RZ, R75 ;  /* 0x0000004bff4b223e */ /* 0x000fe200000010ff */
[----:B-1----:R-:W-:Y:S01]  /*1cf0*/  @P2 FMUL.FTZ R91, R112, R91 ;  /* 0x0000005b705b2220 */ /* 0x002fe20000410000 */
[----:B------:R-:W-:-:S02]  /*1d00*/  F2FP.BF16.F32.PACK_AB R73, R89, R74 ;  /* 0x0000004a5949723e */ /* 0x000fc400000010ff */
[----:B------:R-:W-:Y:S02]  /*1d10*/  @P2 PRMT R68, R75, 0x7610, R68 ;  /* 0x000076104b442816 */ /* 0x000fe40000000044 */
[----:B------:R-:W-:Y:S02]  /*1d20*/  @P2 F2FP.BF16.F32.PACK_AB R91, RZ, R91 ;  /* 0x0000005bff5b223e */ /* 0x000fe400000010ff */
[----:B------:R-:W-:Y:S01]  /*1d30*/  F2FP.BF16.F32.PACK_AB R74, R113, R112 ;  /* 0x00000070714a723e */ /* 0x000fe200000010ff */
[----:B--2---:R-:W-:Y:S01]  /*1d40*/  @P2 FMUL.FTZ R114, R117, R114 ;  /* 0x0000007275722220 */ /* 0x004fe20000410000 */
[----:B------:R-:W-:Y:S02]  /*1d50*/  @P2 PRMT R70, R91, 0x7610, R70 ;  /* 0x000076105b462816 */ /* 0x000fe40000000046 */
[----:B------:R-:W-:Y:S02]  /*1d60*/  @P2 PRMT R68, R68, 0x5410, R88 ;  /* 0x0000541044442816 */ /* 0x000fe40000000058 */
[----:B------:R-:W-:-:S02]  /*1d70*/  @P2 F2FP.BF16.F32.PACK_AB R114, RZ, R114 ;  /* 0x00000072ff72223e */ /* 0x000fc400000010ff */
[----:B------:R-:W-:Y:S01]  /*1d80*/  @P2 PRMT R69, R69, 0x5410, R111 ;  /* 0x0000541045452816 */ /* 0x000fe2000000006f */
[----:B---3--:R-:W-:Y:S01]  /*1d90*/  @P2 FMUL.FTZ R90, R113, R90 ;  /* 0x0000005a715a2220 */ /* 0x008fe20000410000 */
[----:B------:R-:W-:Y:S02]  /*1da0*/  F2FP.BF16.F32.PACK_AB R75, R118, R117 ;  /* 0x00000075764b723e */ /* 0x000fe400000010ff */
[----:B------:R-:W-:Y:S02]  /*1db0*/  @P2 PRMT R71, R114, 0x7610, R71 ;  /* 0x0000761072472816 */ /* 0x000fe40000000047 */
[----:B------:R-:W-:-:S04]  /*1dc0*/  @P2 F2FP.BF16.F32.PACK_AB R90, RZ, R90 ;  /* 0x0000005aff5a223e */ /* 0x000fc800000010ff */
[----:B------:R-:W-:Y:S01]  /*1dd0*/  @P2 PRMT R70, R70, 0x5410, R90 ;  /* 0x0000541046462816 */ /* 0x000fe2000000005a */
[----:B------:R-:W-:Y:S06]  /*1de0*/  @!P2 BRA `(.L_x_107) ;  /* 0x000000080058a947 */ /* 0x000fec0003800000 */
[----:B------:R-:W-:-:S05]  /*1df0*/  FMUL.FTZ R88, R118, UR13 ;  /* 0x0000000d76587c20 */ /* 0x000fca0008410000 */
[----:B------:R-:W-:-:S04]  /*1e00*/  F2FP.BF16.F32.PACK_AB R88, RZ, R88 ;  /* 0x00000058ff58723e */ /* 0x000fc800000010ff */
[----:B------:R-:W-:Y:S01]  /*1e10*/  PRMT R71, R71, 0x5410, R88 ;  /* 0x0000541047477816 */ /* 0x000fe20000000058 */
[----:B------:R-:W-:Y:S06]  /*1e20*/  BRA `(.L_x_107) ;  /* 0x0000000800487947 */ /* 0x000fec0003800000 */
.L_x_105:
[----:B------:R-:W-:Y:S02]  /*1e30*/  MOV R115, UR20 ;  /* 0x0000001400737c02 */ /* 0x000fe40008000f00 */
[----:B------:R-:W-:Y:S02]  /*1e40*/  MOV R116, UR21 ;  /* 0x0000001500747c02 */ /* 0x000fe40008000f00 */
[----:B------:R-:W-:-:S04]  /*1e50*/  ISETP.NE.U32.AND P1, PT, R115, RZ, PT ;  /* 0x000000ff7300720c */ /* 0x000fc80003f25070 */
[----:B------:R-:W-:-:S13]  /*1e60*/  ISETP.NE.AND.EX P1, PT, R116, RZ, PT, P1 ;  /* 0x000000ff7400720c */ /* 0x000fda0003f25310 */
[----:B------:R-:W-:Y:S05]  /*1e70*/  @P1 BRA `(.L_x_108) ;  /* 0x0000000400141947 */ /* 0x000fea0003800000 */
[----:B------:R-:W-:Y:S01]  /*1e80*/  ISETP.GT.AND P1, PT, R92, RZ, PT ;  /* 0x000000ff5c00720c */ /* 0x000fe20003f24270 */
[----:B------:R-:W0:Y:S01]  /*1e90*/  @P2 LDC R117, c[0x0][0x40c] ;  /* 0x00010300ff752b82 */ /* 0x000e220000000800 */
[----:B------:R-:W-:Y:S02]  /*1ea0*/  SHF.L.U32 R118, R91, 0x10, RZ ;  /* 0x000000105b767819 */ /* 0x000fe400000006ff */
[----:B------:R-:W-:Y:S02]  /*1eb0*/  SHF.L.U32 R112, R24, 0x10, RZ ;  /* 0x0000001018707819 */ /* 0x000fe400000006ff */
[----:B------:R-:W-:-:S07]  /*1ec0*/  SHF.L.U32 R110, R25, 0x10, RZ ;  /* 0x00000010196e7819 */ /* 0x000fce00000006ff */
[-CC-:B------:R-:W-:Y:S01]  /*1ed0*/  @P1 FFMA.FTZ R88, R76, R93.reuse, R108.reuse ;  /* 0x0000005d4c581223 */ /* 0x180fe2000001006c */
[-CC-:B------:R-:W-:Y:S01]  /*1ee0*/  @P1 FFMA.FTZ R89, R3, R93.reuse, R108.reuse ;  /* 0x0000005d03591223 */ /* 0x180fe2000001006c */
[-CC-:B------:R-:W-:Y:S01]  /*1ef0*/  @P1 FFMA.FTZ R114, R78, R93.reuse, R108.reuse ;  /* 0x0000005d4e721223 */ /* 0x180fe2000001006c */
[----:B------:R-:W-:Y:S01]  /*1f00*/  @P1 FFMA.FTZ R120, R80, R93, R108 ;  /* 0x0000005d50781223 */ /* 0x000fe2000001006c */
[--C-:B------:R-:W-:Y:S01]  /*1f10*/  @P1 FADD.FTZ R91, R19, -R88.reuse ;  /* 0x80000058135b1221 */ /* 0x100fe20000010000 */
[----:B------:R-:W-:Y:S01]  /*1f20*/  @P1 FADD.FTZ R89, R12, -R89 ;  /* 0x800000590c591221 */ /* 0x000fe20000010000 */
[----:B------:R-:W-:Y:S01]  /*1f30*/  PRMT R88, R25, 0x7632, R88 ;  /* 0x0000763219587816 */ /* 0x000fe20000000058 */
[----:B------:R-:W-:Y:S01]  /*1f40*/  @P1 FADD.FTZ R111, R77, -R114 ;  /* 0x800000724d6f1221 */ /* 0x000fe20000010000 */
[----:B------:R-:W-:Y:S01]  /*1f50*/  @P1 FFMA.FTZ R118, R105, R91, R118 ;  /* 0x0000005b69761223 */ /* 0x000fe20000010076 */
[----:B------:R-:W-:Y:S01]  /*1f60*/  @P1 FFMA.FTZ R91, R13, R93, R108 ;  /* 0x0000005d0d5b1223 */ /* 0x000fe2000001006c */
[----:B------:R-:W-:Y:S01]  /*1f70*/  @P1 FFMA.FTZ R112, R105, R89, R112 ;  /* 0x0000005969701223 */ /* 0x000fe20000010070 */
[----:B------:R-:W-:Y:S01]  /*1f80*/  SHF.L.U32 R88, R88, 0x10, RZ ;  /* 0x0000001058587819 */ /* 0x000fe200000006ff */
[----:B------:R-:W1:Y:S01]  /*1f90*/  @P2 LDC R89, c[0x0][0x40c] ;  /* 0x00010300ff592b82 */ /* 0x000e620000000800 */
[----:B------:R-:W-:Y:S01]  /*1fa0*/  @P1 FADD.FTZ R90, R14, -R91 ;  /* 0x8000005b0e5a1221 */ /* 0x000fe20000010000 */
[C---:B------:R-:W-:Y:S01]  /*1fb0*/  SHF.L.U32 R114, R26.reuse, 0x10, RZ ;  /* 0x000000101a727819 */ /* 0x040fe200000006ff */
[----:B------:R-:W-:Y:S01]  /*1fc0*/  @P1 FADD.FTZ R113, R79, -R120 ;  /* 0x800000784f711221 */ /* 0x000fe20000010000 */
[----:B------:R-:W-:Y:S01]  /*1fd0*/  @P1 FFMA.FTZ R88, R105, R111, R88 ;  /* 0x0000006f69581223 */ /* 0x000fe20000010058 */
[-C--:B------:R-:W-:Y:S01]  /*1fe0*/  @P1 FFMA.FTZ R111, R15, R93.reuse, R108 ;  /* 0x0000005d0f6f1223 */ /* 0x080fe2000001006c */
[----:B------:R-:W-:Y:S01]  /*1ff0*/  @P1 FFMA.FTZ R110, R105, R90, R110 ;  /* 0x0000005a696e1223 */ /* 0x000fe2000001006e */
[----:B------:R-:W-:Y:S01]  /*2000*/  PRMT R90, R26, 0x7632, R90 ;  /* 0x000076321a5a7816 */ /* 0x000fe2000000005a */
[----:B------:R-:W2:Y:S01]  /*2010*/  @P2 LDC R91, c[0x0][0x40c] ;  /* 0x00010300ff5b2b82 */ /* 0x000ea20000000800 */
[----:B------:R-:W-:Y:S01]  /*2020*/  @P1 FADD.FTZ R111, R16, -R111 ;  /* 0x8000006f106f1221 */ /* 0x000fe20000010000 */
[----:B------:R-:W-:Y:S01]  /*2030*/  @P1 FFMA.FTZ R119, R17, R93, R108 ;  /* 0x0000005d11771223 */ /* 0x000fe2000001006c */
[----:B------:R-:W-:-:S02]  /*2040*/  SHF.L.U32 R90, R90, 0x10, RZ ;  /* 0x000000105a5a7819 */ /* 0x000fc400000006ff */
[----:B------:R-:W-:Y:S01]  /*2050*/  @P1 FFMA.FTZ R114, R105, R111, R114 ;  /* 0x0000006f69721223 */ /* 0x000fe20000010072 */
[----:B------:R-:W-:Y:S01]  /*2060*/  SHF.L.U32 R120, R27, 0x10, RZ ;  /* 0x000000101b787819 */ /* 0x000fe200000006ff */
[----:B------:R-:W-:Y:S01]  /*2070*/  @P1 FADD.FTZ R119, R18, -R119 ;  /* 0x8000007712771221 */ /* 0x000fe20000010000 */
[----:B------:R-:W3:Y:S01]  /*2080*/  @P2 LDC R111, c[0x0][0x40c] ;  /* 0x00010300ff6f2b82 */ /* 0x000ee20000000800 */
[C---:B------:R-:W-:Y:S01]  /*2090*/  @P1 FFMA.FTZ R90, R105.reuse, R113, R90 ;  /* 0x00000071695a1223 */ /* 0x040fe2000001005a */
[----:B0-----:R-:W-:Y:S01]  /*20a0*/  @P2 FMUL.FTZ R114, R114, R117 ;  /* 0x0000007572722220 */ /* 0x001fe20000410000 */
[----:B------:R-:W-:-:S04]  /*20b0*/  @P1 FFMA.FTZ R120, R105, R119, R120 ;  /* 0x0000007769781223 */ /* 0x000fc80000010078 */
[----:B------:R-:W-:Y:S01]  /*20c0*/  @P2 F2FP.BF16.F32.PACK_AB R114, RZ, R114 ;  /* 0x00000072ff72223e */ /* 0x000fe200000010ff */
[----:B-1----:R-:W-:Y:S01]  /*20d0*/  @P2 FMUL.FTZ R112, R112, R89 ;  /* 0x0000005970702220 */ /* 0x002fe20000410000 */
[----:B------:R-:W0:Y:S02]  /*20e0*/  @P2 LDC R113, c[0x0][0x40c] ;  /* 0x00010300ff712b82 */ /* 0x000e240000000800 */
[----:B------:R-:W-:Y:S02]  /*20f0*/  @P2 PRMT R70, R114, 0x7610, R70 ;  /* 0x0000761072462816 */ /* 0x000fe40000000046 */
[----:B------:R-:W-:Y:S01]  /*2100*/  @P2 F2FP.BF16.F32.PACK_AB R112, RZ, R112 ;  /* 0x00000070ff70223e */ /* 0x000fe200000010ff */
[----:B--2---:R-:W-:-:S03]  /*2110*/  @P2 FMUL.FTZ R118, R118, R91 ;  /* 0x0000005b76762220 */ /* 0x004fc60000410000 */
[----:B------:R-:W1:Y:S01]  /*2120*/  @P2 LDC R89, c[0x0][0x40c] ;  /* 0x00010300ff592b82 */ /* 0x000e620000000800 */
[----:B------:R-:W-:Y:S02]  /*2130*/  @P2 PRMT R68, R112, 0x7610, R68 ;  /* 0x0000761070442816 */ /* 0x000fe40000000044 */
[----:B------:R-:W-:Y:S01]  /*2140*/  @P2 F2FP.BF16.F32.PACK_AB R118, RZ, R118 ;  /* 0x00000076ff76223e */ /* 0x000fe200000010ff */
[----:B---3--:R-:W-:-:S04]  /*2150*/  @P2 FMUL.FTZ R110, R110, R111 ;  /* 0x0000006f6e6e2220 */ /* 0x008fc80000410000 */
[----:B------:R-:W2:Y:S01]  /*2160*/  @P2 LDC R91, c[0x0][0x40c] ;  /* 0x00010300ff5b2b82 */ /* 0x000ea20000000800 */
[----:B------:R-:W-:Y:S02]  /*2170*/  @P2 PRMT R68, R68, 0x5410, R118 ;  /* 0x0000541044442816 */ /* 0x000fe40000000076 */
[----:B------:R-:W-:Y:S01]  /*2180*/  @P2 F2FP.BF16.F32.PACK_AB R110, RZ, R110 ;  /* 0x0000006eff6e223e */ /* 0x000fe200000010ff */
[----:B0-----:R-:W-:-:S03]  /*2190*/  @P2 FMUL.FTZ R88, R88, R113 ;  /* 0x0000007158582220 */ /* 0x001fc60000410000 */
[----:B------:R-:W-:Y:S02]  /*21a0*/  @P2 PRMT R69, R110, 0x7610, R69 ;  /* 0x000076106e452816 */ /* 0x000fe40000000045 */
[----:B------:R-:W-:Y:S01]  /*21b0*/  @P2 F2FP.BF16.F32.PACK_AB R88, RZ, R88 ;  /* 0x00000058ff58223e */ /* 0x000fe200000010ff */
[----:B-1----:R-:W-:-:S03]  /*21c0*/  @P2 FMUL.FTZ R89, R120, R89 ;  /* 0x0000005978592220 */ /* 0x002fc60000410000 */
[----:B------:R-:W-:Y:S02]  /*21d0*/  @P2 PRMT R69, R69, 0x5410, R88 ;  /* 0x0000541045452816 */ /* 0x000fe40000000058 */
[----:B------:R-:W-:Y:S01]  /*21e0*/  @P2 F2FP.BF16.F32.PACK_AB R89, RZ, R89 ;  /* 0x00000059ff59223e */ /* 0x000fe200000010ff */
[----:B--2---:R-:W-:-:S03]  /*21f0*/  @P2 FMUL.FTZ R91, R90, R91 ;  /* 0x0000005b5a5b2220 */ /* 0x004fc60000410000 */
[----:B------:R-:W-:Y:S02]  /*2200*/  @P2 PRMT R71, R89, 0x7610, R71 ;  /* 0x0000761059472816 */ /* 0x000fe40000000047 */
        /* <DEDUP_REMOVED lines=12> */
.L_x_108:
[----:B------:R-:W-:Y:S01]  /*22d0*/  ISETP.GT.AND P1, PT, R92, RZ, PT ;  /* 0x000000ff5c00720c */ /* 0x000fe20003f24270 */
[-C--:B------:R-:W-:Y:S01]  /*22e0*/  @P3 FFMA.FTZ R73, R3, R93.reuse, R108 ;  /* 0x0000005d03493223 */ /* 0x080fe2000001006c */
[----:B------:R-:W-:Y:S01]  /*22f0*/  SHF.L.U32 R72, R24, 0x10, RZ ;  /* 0x0000001018487819 */ /* 0x000fe200000006ff */
[----:B------:R-:W0:Y:S01]  /*2300*/  @P2 LDC R119, c[0x0][0x40c] ;  /* 0x00010300ff772b82 */ /* 0x000e220000000800 */
[----:B------:R-:W-:Y:S01]  /*2310*/  PRMT R110, R25, 0x7632, R110 ;  /* 0x00007632196e7816 */ /* 0x000fe2000000006e */
[----:B------:R-:W-:Y:S01]  /*2320*/  @P3 FADD.FTZ R74, R12, -R73 ;  /* 0x800000490c4a3221 */ /* 0x000fe20000010000 */
[----:B------:R-:W-:Y:S02]  /*2330*/  SHF.L.U32 R73, R91, 0x10, RZ ;  /* 0x000000105b497819 */ /* 0x000fe400000006ff */
[----:B------:R-:W-:Y:S01]  /*2340*/  SHF.L.U32 R110, R110, 0x10, RZ ;  /* 0x000000106e6e7819 */ /* 0x000fe200000006ff */
[----:B------:R-:W-:Y:S01]  /*2350*/  @P3 FFMA.FTZ R72, R105, R74, R72 ;  /* 0x0000004a69483223 */ /* 0x000fe20000010048 */
[----:B------:R-:W-:Y:S01]  /*2360*/  PRMT R74, R26, 0x7632, R74 ;  /* 0x000076321a4a7816 */ /* 0x000fe2000000004a */
[----:B------:R-:W1:Y:S01]  /*2370*/  @P2 LDC R120, c[0x0][0x40c] ;  /* 0x00010300ff782b82 */ /* 0x000e620000000800 */
[----:B------:R-:W-:Y:S01]  /*2380*/  SHF.L.U32 R112, R25, 0x10, RZ ;  /* 0x0000001019707819 */ /* 0x000fe200000006ff */
[-CC-:B------:R-:W-:Y:S01]  /*2390*/  @P1 FFMA.FTZ R88, R76, R93.reuse, R108.reuse ;  /* 0x0000005d4c581223 */ /* 0x180fe2000001006c */
[-CC-:B------:R-:W-:Y:S01]  /*23a0*/  @P1 FFMA.FTZ R89, R13, R93.reuse, R108.reuse ;  /* 0x0000005d0d591223 */ /* 0x180fe2000001006c */
[-CC-:B------:R-:W-:Y:S01]  /*23b0*/  @P1 FFMA.FTZ R111, R15, R93.reuse, R108.reuse ;  /* 0x0000005d0f6f1223 */ /* 0x180fe2000001006c */
[-C--:B------:R-:W-:Y:S01]  /*23c0*/  @P1 FFMA.FTZ R90, R80, R93.reuse, R108 ;  /* 0x0000005d505a1223 */ /* 0x080fe2000001006c */
[----:B------:R-:W-:Y:S01]  /*23d0*/  @P1 FADD.FTZ R88, R19, -R88 ;  /* 0x8000005813581221 */ /* 0x000fe20000010000 */
[----:B------:R-:W-:Y:S01]  /*23e0*/  @P1 FADD.FTZ R89, R14, -R89 ;  /* 0x800000590e591221 */ /* 0x000fe20000010000 */
[----:B------:R-:W-:Y:S01]  /*23f0*/  SHF.L.U32 R74, R74, 0x10, RZ ;  /* 0x000000104a4a7819 */ /* 0x000fe200000006ff */
[----:B------:R-:W2:Y:S01]  /*2400*/  @P2 LDC R113, c[0x0][0x40c] ;  /* 0x00010300ff712b82 */ /* 0x000ea20000000800 */
[C---:B------:R-:W-:Y:S01]  /*2410*/  @P1 FFMA.FTZ R73, R105.reuse, R88, R73 ;  /* 0x0000005869491223 */ /* 0x040fe20000010049 */
[----:B------:R-:W-:Y:S01]  /*2420*/  @P1 FFMA.FTZ R88, R78, R93, R108 ;  /* 0x0000005d4e581223 */ /* 0x000fe2000001006c */
[----:B------:R-:W-:Y:S01]  /*2430*/  @P1 FFMA.FTZ R112, R105, R89, R112 ;  /* 0x0000005969701223 */ /* 0x000fe20000010070 */
[----:B------:R-:W-:Y:S01]  /*2440*/  SHF.L.U32 R75, R26, 0x10, RZ ;  /* 0x000000101a4b7819 */ /* 0x000fe200000006ff */
[----:B------:R-:W-:Y:S01]  /*2450*/  @P1 FFMA.FTZ R121, R17, R93, R108 ;  /* 0x0000005d11791223 */ /* 0x000fe2000001006c */
[----:B------:R-:W-:Y:S01]  /*2460*/  @P1 FADD.FTZ R91, R77, -R88 ;  /* 0x800000584d5b1221 */ /* 0x000fe20000010000 */
[----:B------:R-:W-:Y:S01]  /*2470*/  @P1 FADD.FTZ R88, R16, -R111 ;  /* 0x8000006f10581221 */ /* 0x000fe20000010000 */
[----:B------:R-:W-:Y:S01]  /*2480*/  @P1 FADD.FTZ R111, R79, -R90 ;  /* 0x8000005a4f6f1221 */ /* 0x000fe20000010000 */
[----:B------:R-:W3:Y:S01]  /*2490*/  @P2 LDC R89, c[0x0][0x40c] ;  /* 0x00010300ff592b82 */ /* 0x000ee20000000800 */
[C---:B------:R-:W-:Y:S01]  /*24a0*/  @P1 FFMA.FTZ R110, R105.reuse, R91, R110 ;  /* 0x0000005b696e1223 */ /* 0x040fe2000001006e */
[C---:B------:R-:W-:Y:S01]  /*24b0*/  @P1 FFMA.FTZ R75, R105.reuse, R88, R75 ;  /* 0x00000058694b1223 */ /* 0x040fe2000001004b */
[----:B------:R-:W-:Y:S01]  /*24c0*/  @P1 FFMA.FTZ R74, R105, R111, R74 ;  /* 0x0000006f694a1223 */ /* 0x000fe2000001004a */
[C---:B------:R-:W-:Y:S01]  /*24d0*/  PRMT R88, R27.reuse, 0x7632, R88 ;  /* 0x000076321b587816 */ /* 0x040fe20000000058 */
[----:B------:R-:W-:Y:S01]  /*24e0*/  @P1 FADD.FTZ R121, R18, -R121 ;  /* 0x8000007912791221 */ /* 0x000fe20000010000 */
[----:B------:R-:W-:Y:S01]  /*24f0*/  SHF.L.U32 R90, R27, 0x10, RZ ;  /* 0x000000101b5a7819 */ /* 0x000fe200000006ff */
[----:B------:R-:W-:Y:S01]  /*2500*/  @P1 FFMA.FTZ R114, R82, R93, R108 ;  /* 0x0000005d52721223 */ /* 0x000fe2000001006c */
[----:B------:R-:W4:Y:S01]  /*2510*/  @P2 LDC R91, c[0x0][0x40c] ;  /* 0x00010300ff5b2b82 */ /* 0x000f220000000800 */
[----:B------:R-:W-:Y:S01]  /*2520*/  SHF.L.U32 R88, R88, 0x10, RZ ;  /* 0x0000001058587819 */ /* 0x000fe200000006ff */
[----:B-1----:R-:W-:Y:S01]  /*2530*/  @P2 FMUL.FTZ R120, R75, R120 ;  /* 0x000000784b782220 */ /* 0x002fe20000410000 */
[----:B------:R-:W-:Y:S01]  /*2540*/  @P1 FADD.FTZ R123, R81, -R114 ;  /* 0x80000072517b1221 */ /* 0x000fe20000010000 */
[----:B------:R-:W-:Y:S01]  /*2550*/  @P1 FFMA.FTZ R90, R105, R121, R90 ;  /* 0x00000079695a1223 */ /* 0x000fe2000001005a */
[----:B0-----:R-:W-:Y:S01]  /*2560*/  @P2 FMUL.FTZ R114, R72, R119 ;  /* 0x0000007748722220 */ /* 0x001fe20000410000 */
[----:B------:R-:W-:Y:S01]  /*2570*/  F2FP.BF16.F32.PACK_AB R72, R73, R72 ;  /* 0x000000484948723e */ /* 0x000fe200000010ff */
[----:B------:R-:W-:Y:S01]  /*2580*/  @P1 FFMA.FTZ R88, R105, R123, R88 ;  /* 0x0000007b69581223 */ /* 0x000fe20000010058 */
[----:B------:R-:W0:Y:S01]  /*2590*/  @P2 LDC R118, c[0x0][0x40c] ;  /* 0x00010300ff762b82 */ /* 0x000e220000000800 */
[----:B--2---:R-:W-:-:S05]  /*25a0*/  @P2 FMUL.FTZ R113, R90, R113 ;  /* 0x000000715a712220 */ /* 0x004fca0000410000 */
[----:B------:R-:W-:Y:S02]  /*25b0*/  @P2 F2FP.BF16.F32.PACK_AB R113, RZ, R113 ;  /* 0x00000071ff71223e */ /* 0x000fe400000010ff */
[----:B------:R-:W1:Y:S01]  /*25c0*/  @P2 LDC R117, c[0x0][0x40c] ;  /* 0x00010300ff752b82 */ /* 0x000e620000000800 */
[----:B---3--:R-:W-:Y:S01]  /*25d0*/  @P2 FMUL.FTZ R121, R110, R89 ;  /* 0x000000596e792220 */ /* 0x008fe20000410000 */
[----:B------:R-:W-:Y:S02]  /*25e0*/  @P2 F2FP.BF16.F32.PACK_AB R89, RZ, R114 ;  /* 0x00000072ff59223e */ /* 0x000fe400000010ff */
[----:B------:R-:W-:Y:S02]  /*25f0*/  @P2 PRMT R71, R113, 0x7610, R71 ;  /* 0x0000761071472816 */ /* 0x000fe40000000047 */
[----:B------:R-:W-:Y:S02]  /*2600*/  @P2 PRMT R68, R89, 0x7610, R68 ;  /* 0x0000761059442816 */ /* 0x000fe40000000044 */
[----:B------:R-:W2:Y:S01]  /*2610*/  @P2 LDC R111, c[0x0][0x40c] ;  /* 0x00010300ff6f2b82 */ /* 0x000ea20000000800 */
[----:B----4-:R-:W-:-:S05]  /*2620*/  @P2 FMUL.FTZ R119, R112, R91 ;  /* 0x0000005b70772220 */ /* 0x010fca0000410000 */
[----:B------:R-:W-:Y:S01]  /*2630*/  @P2 F2FP.BF16.F32.PACK_AB R114, RZ, R119 ;  /* 0x00000077ff72223e */ /* 0x000fe200000010ff */
[----:B0-----:R-:W-:Y:S01]  /*2640*/  @P2 FMUL.FTZ R118, R73, R118 ;  /* 0x0000007649762220 */ /* 0x001fe20000410000 */
[----:B------:R-:W-:Y:S02]  /*2650*/  F2FP.BF16.F32.PACK_AB R73, R110, R112 ;  /* 0x000000706e49723e */ /* 0x000fe400000010ff */
[----:B------:R-:W-:Y:S02]  /*2660*/  @P2 PRMT R69, R114, 0x7610, R69 ;  /* 0x0000761072452816 */ /* 0x000fe40000000045 */
[----:B------:R-:W-:Y:S02]  /*2670*/  @P2 F2FP.BF16.F32.PACK_AB R91, RZ, R118 ;  /* 0x00000076ff5b223e */ /* 0x000fe400000010ff */
[----:B------:R-:W-:Y:S01]  /*2680*/  @P2 F2FP.BF16.F32.PACK_AB R118, RZ, R121 ;  /* 0x00000079ff76223e */ /* 0x000fe200000010ff */
[C---:B-1----:R-:W-:Y:S01]  /*2690*/  @P2 FMUL.FTZ R117, R74.reuse, R117 ;  /* 0x000000754a752220 */ /* 0x042fe20000410000 */
[----:B------:R-:W-:-:S02]  /*26a0*/  F2FP.BF16.F32.PACK_AB R74, R74, R75 ;  /* 0x0000004b4a4a723e */ /* 0x000fc400000010ff */
[----:B------:R-:W-:Y:S02]  /*26b0*/  F2FP.BF16.F32.PACK_AB R75, R88, R90 ;  /* 0x0000005a584b723e */ /* 0x000fe400000010ff */
[----:B------:R-:W-:Y:S02]  /*26c0*/  @P2 F2FP.BF16.F32.PACK_AB R117, RZ, R117 ;  /* 0x00000075ff75223e */ /* 0x000fe400000010ff */
[----:B------:R-:W-:Y:S01]  /*26d0*/  @P2 PRMT R68, R68, 0x5410, R91 ;  /* 0x0000541044442816 */ /* 0x000fe2000000005b */
[----:B--2---:R-:W-:Y:S01]  /*26e0*/  @P2 FMUL.FTZ R119, R88, R111 ;  /* 0x0000006f58772220 */ /* 0x004fe20000410000 */
[----:B------:R-:W-:Y:S02]  /*26f0*/  @P2 F2FP.BF16.F32.PACK_AB R111, RZ, R120 ;  /* 0x00000078ff6f223e */ /* 0x000fe400000010ff */
[----:B------:R-:W-:Y:S02]  /*2700*/  @P2 PRMT R69, R69, 0x5410, R118 ;  /* 0x0000541045452816 */ /* 0x000fe40000000076 */
[----:B------:R-:W-:-:S02]  /*2710*/  @P2 F2FP.BF16.F32.PACK_AB R119, RZ, R119 ;  /* 0x00000077ff77223e */ /* 0x000fc400000010ff */
[----:B------:R-:W-:Y:S02]  /*2720*/  @P2 PRMT R70, R111, 0x7610, R70 ;  /* 0x000076106f462816 */ /* 0x000fe40000000046 */
[----:B------:R-:W-:Y:S02]  /*2730*/  @P2 PRMT R71, R71, 0x5410, R119 ;  /* 0x0000541047472816 */ /* 0x000fe40000000077 */
[----:B------:R-:W-:-:S07]  /*2740*/  @P2 PRMT R70, R70, 0x5410, R117 ;  /* 0x0000541046462816 */ /* 0x000fce0000000075 */
.L_x_107:
[----:B------:R-:W-:Y:S05]  /*2750*/  BSYNC.RECONVERGENT B1 ;  /* 0x0000000000017941 */ /* 0x000fea0003800200 */
.L_x_104:
[----:B------:R-:W-:Y:S01]  /*2760*/  ISETP.NE.U32.AND P1, PT, R115, RZ, PT ;  /* 0x000000ff7300720c */ /* 0x000fe20003f25070 */
[----:B------:R-:W0:Y:S01]  /*2770*/  @P2 LDC.64 R88, c[0x0][0x468] ;  /* 0x00011a00ff582b82 */ /* 0x000e220000000a00 */
[----:B------:R-:W-:Y:S02]  /*2780*/  BSSY.RECONVERGENT B1, `(.L_x_109) ;  /* 0x0000121000017945 */ /* 0x000fe40003800200 */
[----:B------:R-:W-:-:S13]  /*2790*/  ISETP.NE.AND.EX P1, PT, R116, RZ, PT, P1 ;  /* 0x000000ff7400720c */ /* 0x000fda0003f25310 */
[----:B------:R-:W1:Y:S01]  /*27a0*/  @P1 LDC.64 R90, c[0x0][0x478] ;  /* 0x00011e00ff5a1b82 */ /* 0x000e620000000a00 */
[----:B0-----:R-:W-:-:S04]  /*27b0*/  @P2 IMAD.WIDE.U32 R88, R107, 0x10, R88 ;  /* 0x000000106b582825 */ /* 0x001fc800078e0058 */
[----:B-1----:R-:W-:-:S05]  /*27c0*/  @P1 IMAD.WIDE.U32 R90, R109, 0x10, R90 ;  /* 0x000000106d5a1825 */ /* 0x002fca00078e005a */
[----:B------:R0:W-:Y:S04]  /*27d0*/  @P1 STG.E.128 desc[UR6][R90.64], R72 ;  /* 0x000000485a001986 */ /* 0x0001e8000c101d06 */
[----:B------:R0:W-:Y:S01]  /*27e0*/  @P2 STG.E.128 desc[UR6][R88.64], R68 ;  /* 0x0000004458002986 */ /* 0x0001e2000c101d06 */
[----:B------:R-:W-:Y:S05]  /*27f0*/  @!P0 BRA `(.L_x_110) ;  /* 0x0000000800448947 */ /* 0x000fea0003800000 */
[----:B------:R-:W-:Y:S05]  /*2800*/  @!P1 BRA `(.L_x_111) ;  /* 0x0000000400289947 */ /* 0x000fea0003800000 */
[----:B------:R-:W-:Y:S01]  /*2810*/  ISETP.GT.AND P0, PT, R92, RZ, PT ;  /* 0x000000ff5c00720c */ /* 0x000fe20003f04270 */
[----:B------:R-:W1:Y:S01]  /*2820*/  @P2 LDC R115, c[0x0][0x40c] ;  /* 0x00010300ff732b82 */ /* 0x000e620000000800 */
[C---:B0-----:R-:W-:Y:S02]  /*2830*/  SHF.L.U32 R72, R20.reuse, 0x10, RZ ;  /* 0x0000001014487819 */ /* 0x041fe400000006ff */
[----:B------:R-:W-:Y:S02]  /*2840*/  PRMT R88, R20, 0x7632, R88 ;  /* 0x0000763214587816 */ /* 0x000fe40000000058 */
[----:B------:R-:W-:Y:S02]  /*2850*/  PRMT R90, R21, 0x7632, R90 ;  /* 0x00007632155a7816 */ /* 0x000fe4000000005a */
[----:B------:R-:W-:Y:S01]  /*2860*/  SHF.L.U32 R88, R88, 0x10, RZ ;  /* 0x0000001058587819 */ /* 0x000fe200000006ff */
[----:B------:R-:W0:Y:S04]  /*2870*/  @P2 LDC R113, c[0x0][0x40c] ;  /* 0x00010300ff712b82 */ /* 0x000e280000000800 */
[-CC-:B------:R-:W-:Y:S01]  /*2880*/  @P0 FFMA.FTZ R73, R83, R93.reuse, R108.reuse ;  /* 0x0000005d53490223 */ /* 0x180fe2000001006c */
[-CC-:B------:R-:W-:Y:S01]  /*2890*/  @P0 FFMA.FTZ R74, R98, R93.reuse, R108.reuse ;  /* 0x0000005d624a0223 */ /* 0x180fe2000001006c */
[-CC-:B------:R-:W-:Y:S01]  /*28a0*/  @P0 FFMA.FTZ R91, R87, R93.reuse, R108.reuse ;  /* 0x0000005d575b0223 */ /* 0x180fe2000001006c */
[-CC-:B------:R-:W-:Y:S01]  /*28b0*/  @P0 FFMA.FTZ R89, R85, R93.reuse, R108.reuse ;  /* 0x0000005d55590223 */ /* 0x180fe2000001006c */
[----:B------:R-:W-:Y:S01]  /*28c0*/  @P0 FADD.FTZ R73, R84, -R73 ;  /* 0x8000004954490221 */ /* 0x000fe20000010000 */
[-CC-:B------:R-:W-:Y:S01]  /*28d0*/  @P0 FFMA.FTZ R92, R100, R93.reuse, R108.reuse ;  /* 0x0000005d645c0223 */ /* 0x180fe2000001006c */
[----:B------:R-:W-:Y:S01]  /*28e0*/  @P0 FADD.FTZ R91, R94, -R91 ;  /* 0x8000005b5e5b0221 */ /* 0x000fe20000010000 */
[----:B------:R-:W-:Y:S01]  /*28f0*/  @P0 FFMA.FTZ R110, R102, R93, R108 ;  /* 0x0000005d666e0223 */ /* 0x000fe2000001006c */
[----:B------:R-:W-:Y:S01]  /*2900*/  @P0 FFMA.FTZ R72, R105, R73, R72 ;  /* 0x0000004969480223 */ /* 0x000fe20000010048 */
[----:B------:R-:W-:Y:S01]  /*2910*/  @P0 FADD.FTZ R73, R97, -R74 ;  /* 0x8000004a61490221 */ /* 0x000fe20000010000 */
[----:B------:R-:W-:Y:S01]  /*2920*/  @P0 FFMA.FTZ R75, R95, R93, R108 ;  /* 0x0000005d5f4b0223 */ /* 0x000fe2000001006c */
[----:B------:R-:W-:Y:S01]  /*2930*/  SHF.L.U32 R74, R21, 0x10, RZ ;  /* 0x00000010154a7819 */ /* 0x000fe200000006ff */
[----:B------:R-:W-:Y:S01]  /*2940*/  @P0 FADD.FTZ R89, R86, -R89 ;  /* 0x8000005956590221 */ /* 0x000fe20000010000 */
[----:B------:R-:W-:Y:S01]  /*2950*/  @P0 FFMA.FTZ R88, R105, R73, R88 ;  /* 0x0000004969580223 */ /* 0x000fe20000010058 */
[----:B------:R-:W-:Y:S01]  /*2960*/  SHF.L.U32 R73, R90, 0x10, RZ ;  /* 0x000000105a497819 */ /* 0x000fe200000006ff */
[----:B------:R-:W-:Y:S01]  /*2970*/  @P0 FFMA.FTZ R108, R104, R93, R108 ;  /* 0x0000005d686c0223 */ /* 0x000fe2000001006c */
[C---:B------:R-:W-:Y:S01]  /*2980*/  SHF.L.U32 R90, R22.reuse, 0x10, RZ ;  /* 0x00000010165a7819 */ /* 0x040fe200000006ff */
[----:B------:R-:W-:Y:S01]  /*2990*/  @P0 FADD.FTZ R92, R99, -R92 ;  /* 0x8000005c635c0221 */ /* 0x000fe20000010000 */
[----:B------:R-:W2:Y:S01]  /*29a0*/  @P2 LDC R93, c[0x0][0x40c] ;  /* 0x00010300ff5d2b82 */ /* 0x000ea20000000800 */
[----:B------:R-:W-:Y:S01]  /*29b0*/  @P0 FFMA.FTZ R74, R105, R89, R74 ;  /* 0x00000059694a0223 */ /* 0x000fe2000001004a */
[----:B------:R-:W-:Y:S01]  /*29c0*/  @P0 FADD.FTZ R110, R101, -R110 ;  /* 0x8000006e656e0221 */ /* 0x000fe20000010000 */
[C---:B------:R-:W-:Y:S01]  /*29d0*/  @P0 FFMA.FTZ R90, R105.reuse, R91, R90 ;  /* 0x0000005b695a0223 */ /* 0x040fe2000001005a */
[----:B------:R-:W-:Y:S01]  /*29e0*/  @P0 FFMA.FTZ R73, R105, R92, R73 ;  /* 0x0000005c69490223 */ /* 0x000fe20000010049 */
[----:B------:R-:W-:Y:S01]  /*29f0*/  PRMT R92, R22, 0x7632, R92 ;  /* 0x00007632165c7816 */ /* 0x000fe2000000005c */
[----:B------:R-:W-:Y:S01]  /*2a00*/  @P0 FADD.FTZ R116, R96, -R75 ;  /* 0x8000004b60740221 */ /* 0x000fe20000010000 */
[----:B------:R-:W-:Y:S01]  /*2a10*/  SHF.L.U32 R75, R23, 0x10, RZ ;  /* 0x00000010174b7819 */ /* 0x000fe200000006ff */
[----:B------:R-:W3:Y:S01]  /*2a20*/  @P2 LDC R91, c[0x0][0x40c] ;  /* 0x00010300ff5b2b82 */ /* 0x000ee20000000800 */
[----:B------:R-:W-:Y:S01]  /*2a30*/  SHF.L.U32 R92, R92, 0x10, RZ ;  /* 0x000000105c5c7819 */ /* 0x000fe200000006ff */
[----:B------:R-:W-:Y:S01]  /*2a40*/  @P0 FADD.FTZ R111, R103, -R108 ;  /* 0x8000006c676f0221 */ /* 0x000fe20000010000 */
[----:B0-----:R-:W-:Y:S01]  /*2a50*/  @P2 FMUL.FTZ R108, R88, R113 ;  /* 0x00000071586c2220 */ /* 0x001fe20000410000 */
[----:B------:R-:W-:-:S02]  /*2a60*/  @P0 FFMA.FTZ R75, R105, R116, R75 ;  /* 0x00000074694b0223 */ /* 0x000fc4000001004b */
[----:B------:R-:W-:Y:S01]  /*2a70*/  @P0 FFMA.FTZ R92, R105, R110, R92 ;  /* 0x0000006e695c0223 */ /* 0x000fe2000001005c */
[----:B------:R-:W-:Y:S01]  /*2a80*/  PRMT R110, R23, 0x7632, R110 ;  /* 0x00007632176e7816 */ /* 0x000fe2000000006e */
[----:B------:R-:W0:Y:S01]  /*2a90*/  @P2 LDC R112, c[0x0][0x40c] ;  /* 0x00010300ff702b82 */ /* 0x000e220000000800 */
[----:B------:R-:W-:Y:S02]  /*2aa0*/  @P2 F2FP.BF16.F32.PACK_AB R108, RZ, R108 ;  /* 0x0000006cff6c223e */ /* 0x000fe400000010ff */
[----:B------:R-:W-:-:S05]  /*2ab0*/  SHF.L.U32 R110, R110, 0x10, RZ ;  /* 0x000000106e6e7819 */ /* 0x000fca00000006ff */
[----:B------:R-:W4:Y:S01]  /*2ac0*/  @P2 LDC R89, c[0x0][0x40c] ;  /* 0x00010300ff592b82 */ /* 0x000f220000000800 */
[----:B------:R-:W-:Y:S01]  /*2ad0*/  @P0 FFMA.FTZ R110, R105, R111, R110 ;  /* 0x0000006f696e0223 */ /* 0x000fe2000001006e */
[----:B--2---:R-:W-:Y:S01]  /*2ae0*/  @P2 FMUL.FTZ R93, R72, R93 ;  /* 0x0000005d485d2220 */ /* 0x004fe20000410000 */
[----:B-1----:R-:W-:Y:S01]  /*2af0*/  @P2 FMUL.FTZ R105, R74, R115 ;  /* 0x000000734a692220 */ /* 0x002fe20000410000 */
[----:B------:R-:W-:-:S03]  /*2b00*/  F2FP.BF16.F32.PACK_AB R72, R88, R72 ;  /* 0x000000485848723e */ /* 0x000fc600000010ff */
[----:B------:R-:W-:Y:S01]  /*2b10*/  @P2 F2FP.BF16.F32.PACK_AB R93, RZ, R93 ;  /* 0x0000005dff5d223e */ /* 0x000fe200000010ff */
[----:B------:R-:W1:Y:S01]  /*2b20*/  @P2 LDC R114, c[0x0][0x40c] ;  /* 0x00010300ff722b82 */ /* 0x000e620000000800 */
[----:B---3--:R-:W-:Y:S01]  /*2b30*/  @P2 FMUL.FTZ R91, R90, R91 ;  /* 0x0000005b5a5b2220 */ /* 0x008fe20000410000 */
[----:B------:R-:W-:Y:S02]  /*2b40*/  @P2 F2FP.BF16.F32.PACK_AB R105, RZ, R105 ;  /* 0x00000069ff69223e */ /* 0x000fe400000010ff */
[----:B------:R-:W-:Y:S02]  /*2b50*/  @P2 PRMT R68, R93, 0x7610, R68 ;  /* 0x000076105d442816 */ /* 0x000fe40000000044 */
[----:B------:R-:W-:Y:S01]  /*2b60*/  @P2 F2FP.BF16.F32.PACK_AB R91, RZ, R91 ;  /* 0x0000005bff5b223e */ /* 0x000fe200000010ff */
[----:B0-----:R-:W-:Y:S01]  /*2b70*/  @P2 FMUL.FTZ R112, R73, R112 ;  /* 0x0000007049702220 */ /* 0x001fe20000410000 */
[----:B------:R-:W-:Y:S02]  /*2b80*/  @P2 PRMT R69, R105, 0x7610, R69 ;  /* 0x0000761069452816 */ /* 0x000fe40000000045 */
[----:B------:R-:W-:-:S02]  /*2b90*/  @P2 PRMT R70, R91, 0x7610, R70 ;  /* 0x000076105b462816 */ /* 0x000fc40000000046 */
[----:B------:R-:W-:Y:S02]  /*2ba0*/  @P2 F2FP.BF16.F32.PACK_AB R112, RZ, R112 ;  /* 0x00000070ff70223e */ /* 0x000fe400000010ff */
[----:B------:R-:W-:Y:S01]  /*2bb0*/  F2FP.BF16.F32.PACK_AB R73, R73, R74 ;  /* 0x0000004a4949723e */ /* 0x000fe200000010ff */
[C---:B----4-:R-:W-:Y:S01]  /*2bc0*/  @P2 FMUL.FTZ R89, R92.reuse, R89 ;  /* 0x000000595c592220 */ /* 0x050fe20000410000 */
[----:B------:R-:W-:Y:S02]  /*2bd0*/  F2FP.BF16.F32.PACK_AB R74, R92, R90 ;  /* 0x0000005a5c4a723e */ /* 0x000fe400000010ff */
[----:B------:R-:W-:Y:S02]  /*2be0*/  @P2 PRMT R68, R68, 0x5410, R108 ;  /* 0x0000541044442816 */ /* 0x000fe4000000006c */
[----:B------:R-:W-:Y:S02]  /*2bf0*/  @P2 F2FP.BF16.F32.PACK_AB R89, RZ, R89 ;  /* 0x00000059ff59223e */ /* 0x000fe400000010ff */
[----:B------:R-:W-:Y:S01]  /*2c00*/  @P2 PRMT R69, R69, 0x5410, R112 ;  /* 0x0000541045452816 */ /* 0x000fe20000000070 */
[----:B-1----:R-:W-:Y:S01]  /*2c10*/  @P2 FMUL.FTZ R114, R75, R114 ;  /* 0x000000724b722220 */ /* 0x002fe20000410000 */
[----:B------:R-:W-:-:S02]  /*2c20*/  F2FP.BF16.F32.PACK_AB R75, R110, R75 ;  /* 0x0000004b6e4b723e */ /* 0x000fc400000010ff */
        /* <DEDUP_REMOVED lines=8> */
.L_x_111:
[----:B------:R-:W-:Y:S01]  /*2cb0*/  ISETP.GT.AND P0, PT, R92, RZ, PT ;  /* 0x000000ff5c00720c */ /* 0x000fe20003f04270 */
[----:B0-----:R-:W0:Y:S01]  /*2cc0*/  @P2 LDC R91, c[0x0][0x40c] ;  /* 0x00010300ff5b2b82 */ /* 0x001e220000000800 */
[----:B------:R-:W-:Y:S02]  /*2cd0*/  PRMT R90, R20, 0x7632, R90 ;  /* 0x00007632145a7816 */ /* 0x000fe4000000005a */
[C---:B------:R-:W-:Y:S02]  /*2ce0*/  SHF.L.U32 R88, R21.reuse, 0x10, RZ ;  /* 0x0000001015587819 */ /* 0x040fe400000006ff */
[----:B------:R-:W-:Y:S02]  /*2cf0*/  PRMT R110, R21, 0x7632, R110 ;  /* 0x00007632156e7816 */ /* 0x000fe4000000006e */
[----:B------:R-:W-:Y:S01]  /*2d00*/  SHF.L.U32 R114, R90, 0x10, RZ ;  /* 0x000000105a727819 */ /* 0x000fe200000006ff */
[----:B------:R-:W1:Y:S01]  /*2d10*/  @P2 LDC R115, c[0x0][0x40c] ;  /* 0x00010300ff732b82 */ /* 0x000e620000000800 */
[----:B------:R-:W-:-:S02]  /*2d20*/  SHF.L.U32 R90, R110, 0x10, RZ ;  /* 0x000000106e5a7819 */ /* 0x000fc400000006ff */
[----:B------:R-:W-:Y:S01]  /*2d30*/  PRMT R110, R22, 0x7632, R110 ;  /* 0x00007632166e7816 */ /* 0x000fe2000000006e */
        /* <DEDUP_REMOVED lines=9> */
[----:B------:R-:W-:Y:S01]  /*2dd0*/  @P0 FFMA.FTZ R111, R87, R93, R108 ;  /* 0x0000005d576f0223 */ /* 0x000fe2000001006c */
[C---:B------:R-:W-:Y:S01]  /*2de0*/  @P0 FFMA.FTZ R114, R105.reuse, R112, R114 ;  /* 0x0000007069720223 */ /* 0x040fe20000010072 */
[----:B------:R-:W-:Y:S01]  /*2df0*/  SHF.L.U32 R112, R22, 0x10, RZ ;  /* 0x0000001016707819 */ /* 0x000fe200000006ff */
[----:B------:R-:W-:Y:S01]  /*2e00*/  @P0 FFMA.FTZ R90, R105, R113, R90 ;  /* 0x00000071695a0223 */ /* 0x000fe2000001005a */
[----:B------:R-:W-:Y:S01]  /*2e10*/  @P0 FADD.FTZ R111, R94, -R111 ;  /* 0x8000006f5e6f0221 */ /* 0x000fe20000010000 */
[----:B------:R-:W-:Y:S01]  /*2e20*/  SHF.L.U32 R92, R20, 0x10, RZ ;  /* 0x00000010145c7819 */ /* 0x000fe200000006ff */
[----:B------:R-:W-:Y:S01]  /*2e30*/  @P0 FADD.FTZ R89, R84, -R89 ;  /* 0x8000005954590221 */ /* 0x000fe20000010000 */
[----:B------:R-:W-:Y:S01]  /*2e40*/  SHF.L.U32 R110, R110, 0x10, RZ ;  /* 0x000000106e6e7819 */ /* 0x000fe200000006ff */
[----:B------:R-:W-:Y:S01]  /*2e50*/  @P0 FADD.FTZ R113, R101, -R116 ;  /* 0x8000007465710221 */ /* 0x000fe20000010000 */
[C---:B------:R-:W-:Y:S01]  /*2e60*/  @P0 FFMA.FTZ R112, R105.reuse, R111, R112 ;  /* 0x0000006f69700223 */ /* 0x040fe20000010070 */
[C---:B------:R-:W-:Y:S01]  /*2e70*/  @P0 FFMA.FTZ R92, R105.reuse, R89, R92 ;  /* 0x00000059695c0223 */ /* 0x040fe2000001005c */
[----:B------:R-:W2:Y:S01]  /*2e80*/  @P2 LDC R111, c[0x0][0x40c] ;  /* 0x00010300ff6f2b82 */ /* 0x000ea20000000800 */
[----:B------:R-:W-:Y:S01]  /*2e90*/  @P0 FFMA.FTZ R110, R105, R113, R110 ;  /* 0x00000071696e0223 */ /* 0x000fe2000001006e */
[----:B------:R-:W-:Y:S01]  /*2ea0*/  @P0 FFMA.FTZ R119, R95, R93, R108 ;  /* 0x0000005d5f770223 */ /* 0x000fe2000001006c */
[----:B0-----:R-:W-:Y:S01]  /*2eb0*/  @P2 FMUL.FTZ R91, R92, R91 ;  /* 0x0000005b5c5b2220 */ /* 0x001fe20000410000 */
[----:B------:R-:W-:Y:S01]  /*2ec0*/  SHF.L.U32 R92, R23, 0x10, RZ ;  /* 0x00000010175c7819 */ /* 0x000fe200000006ff */
[----:B-1----:R-:W-:Y:S01]  /*2ed0*/  @P2 FMUL.FTZ R112, R112, R115 ;  /* 0x0000007370702220 */ /* 0x002fe20000410000 */
[----:B------:R-:W-:-:S02]  /*2ee0*/  @P0 FADD.FTZ R119, R96, -R119 ;  /* 0x8000007760770221 */ /* 0x000fc40000010000 */
[----:B------:R-:W0:Y:S01]  /*2ef0*/  @P2 LDC R89, c[0x0][0x40c] ;  /* 0x00010300ff592b82 */ /* 0x000e220000000800 */
[----:B------:R-:W-:Y:S01]  /*2f00*/  @P2 F2FP.BF16.F32.PACK_AB R91, RZ, R91 ;  /* 0x0000005bff5b223e */ /* 0x000fe200000010ff */
[----:B------:R-:W-:Y:S01]  /*2f10*/  @P0 FFMA.FTZ R92, R105, R119, R92 ;  /* 0x00000077695c0223 */ /* 0x000fe2000001005c */
[----:B------:R-:W-:Y:S02]  /*2f20*/  @P2 F2FP.BF16.F32.PACK_AB R112, RZ, R112 ;  /* 0x00000070ff70223e */ /* 0x000fe400000010ff */
[----:B------:R-:W-:Y:S02]  /*2f30*/  @P2 PRMT R68, R91, 0x7610, R68 ;  /* 0x000076105b442816 */ /* 0x000fe40000000044 */
[----:B------:R-:W-:Y:S01]  /*2f40*/  @P2 PRMT R70, R112, 0x7610, R70 ;  /* 0x0000761070462816 */ /* 0x000fe20000000046 */
[----:B------:R-:W1:Y:S08]  /*2f50*/  @P2 LDC R113, c[0x0][0x40c] ;  /* 0x00010300ff712b82 */ /* 0x000e700000000800 */
[----:B------:R-:W3:Y:S01]  /*2f60*/  @P2 LDC R117, c[0x0][0x40c] ;  /* 0x00010300ff752b82 */ /* 0x000ee20000000800 */
[----:B--2---:R-:W-:-:S05]  /*2f70*/  @P2 FMUL.FTZ R88, R88, R111 ;  /* 0x0000006f58582220 */ /* 0x004fca0000410000 */
[----:B------:R-:W-:Y:S02]  /*2f80*/  @P2 F2FP.BF16.F32.PACK_AB R88, RZ, R88 ;  /* 0x00000058ff58223e */ /* 0x000fe400000010ff */
[----:B------:R-:W2:Y:S01]  /*2f90*/  @P2 LDC R121, c[0x0][0x40c] ;  /* 0x00010300ff792b82 */ /* 0x000ea20000000800 */
[----:B0-----:R-:W-:Y:S01]  /*2fa0*/  @P2 FMUL.FTZ R89, R114, R89 ;  /* 0x0000005972592220 */ /* 0x001fe20000410000 */
[----:B------:R-:W-:-:S04]  /*2fb0*/  @P2 PRMT R69, R88, 0x7610, R69 ;  /* 0x0000761058452816 */ /* 0x000fc80000000045 */
[----:B------:R-:W-:Y:S01]  /*2fc0*/  @P2 F2FP.BF16.F32.PACK_AB R89, RZ, R89 ;  /* 0x00000059ff59223e */ /* 0x000fe200000010ff */
[----:B-1----:R-:W-:-:S03]  /*2fd0*/  @P2 FMUL.FTZ R90, R90, R113 ;  /* 0x000000715a5a2220 */ /* 0x002fc60000410000 */
[----:B------:R-:W-:Y:S02]  /*2fe0*/  @P2 PRMT R68, R68, 0x5410, R89 ;  /* 0x0000541044442816 */ /* 0x000fe40000000059 */
[----:B------:R-:W-:Y:S01]  /*2ff0*/  @P2 F2FP.BF16.F32.PACK_AB R90, RZ, R90 ;  /* 0x0000005aff5a223e */ /* 0x000fe200000010ff */
[----:B---3--:R-:W-:-:S03]  /*3000*/  @P2 FMUL.FTZ R110, R110, R117 ;  /* 0x000000756e6e2220 */ /* 0x008fc60000410000 */
        /* <DEDUP_REMOVED lines=16> */
.L_x_110:
[----:B------:R-:W-:Y:S05]  /*3110*/  @!P1 BRA `(.L_x_113) ;  /* 0x0000000400189947 */ /* 0x000fea0003800000 */
[----:B0-----:R-:W0:Y:S01]  /*3120*/  @P2 LDC R75, c[0x0][0x40c] ;  /* 0x00010300ff4b2b82 */ /* 0x001e220000000800 */
[----:B------:R-:W-:Y:S01]  /*3130*/  ISETP.GT.AND P0, PT, R92, RZ, PT ;  /* 0x000000ff5c00720c */ /* 0x000fe20003f04270 */
[-CC-:B------:R-:W-:Y:S01]  /*3140*/  FFMA.FTZ R73, R83, R93.reuse, R108.reuse ;  /* 0x0000005d53497223 */ /* 0x180fe2000001006c */
[-CC-:B------:R-:W-:Y:S01]  /*3150*/  FFMA.FTZ R90, R98, R93.reuse, R108.reuse ;  /* 0x0000005d625a7223 */ /* 0x180fe2000001006c */
[-CC-:B------:R-:W-:Y:S01]  /*3160*/  FFMA.FTZ R91, R85, R93.reuse, R108.reuse ;  /* 0x0000005d555b7223 */ /* 0x180fe2000001006c */
[-CC-:B------:R-:W-:Y:S01]  /*3170*/  FFMA.FTZ R112, R100, R93.reuse, R108.reuse ;  /* 0x0000005d64707223 */ /* 0x180fe2000001006c */
[-CC-:B------:R-:W-:Y:S01]  /*3180*/  FFMA.FTZ R111, R87, R93.reuse, R108.reuse ;  /* 0x0000005d576f7223 */ /* 0x180fe2000001006c */
[-CC-:B------:R-:W-:Y:S01]  /*3190*/  FFMA.FTZ R116, R102, R93.reuse, R108.reuse ;  /* 0x0000005d66747223 */ /* 0x180fe2000001006c */
[----:B------:R-:W1:Y:S01]  /*31a0*/  @P2 LDC R88, c[0x0][0x40c] ;  /* 0x00010300ff582b82 */ /* 0x000e620000000800 */
[-CC-:B------:R-:W-:Y:S01]  /*31b0*/  FFMA.FTZ R115, R95, R93.reuse, R108.reuse ;  /* 0x0000005d5f737223 */ /* 0x180fe2000001006c */
[----:B------:R-:W-:Y:S01]  /*31c0*/  FFMA.FTZ R120, R104, R93, R108 ;  /* 0x0000005d68787223 */ /* 0x000fe2000001006c */
[----:B------:R-:W-:Y:S01]  /*31d0*/  FADD.FTZ R72, R84, -R73 ;  /* 0x8000004954487221 */ /* 0x000fe20000010000 */
[----:B------:R-:W-:Y:S01]  /*31e0*/  FADD.FTZ R90, R97, -R90 ;  /* 0x8000005a615a7221 */ /* 0x000fe20000010000 */
[----:B------:R-:W-:Y:S01]  /*31f0*/  FADD.FTZ R110, R86, -R91 ;  /* 0x8000005b566e7221 */ /* 0x000fe20000010000 */
[----:B------:R-:W-:Y:S01]  /*3200*/  FADD.FTZ R114, R94, -R111 ;  /* 0x8000006f5e727221 */ /* 0x000fe20000010000 */
[C---:B------:R-:W-:Y:S01]  /*3210*/  FMUL.FTZ R72, R105.reuse, R72 ;  /* 0x0000004869487220 */ /* 0x040fe20000410000 */
[----:B------:R-:W2:Y:S01]  /*3220*/  @P2 LDC R113, c[0x0][0x40c] ;  /* 0x00010300ff712b82 */ /* 0x000ea20000000800 */
[----:B------:R-:W-:Y:S01]  /*3230*/  FMUL.FTZ R73, R105, R90 ;  /* 0x0000005a69497220 */ /* 0x000fe20000410000 */
[----:B------:R-:W-:Y:S01]  /*3240*/  FADD.FTZ R112, R99, -R112 ;  /* 0x8000007063707221 */ /* 0x000fe20000010000 */
[----:B------:R-:W-:Y:S01]  /*3250*/  FADD.FTZ R116, R101, -R116 ;  /* 0x8000007465747221 */ /* 0x000fe20000010000 */
[----:B------:R-:W-:Y:S01]  /*3260*/  FADD.FTZ R118, R96, -R115 ;  /* 0x8000007360767221 */ /* 0x000fe20000010000 */
[----:B------:R-:W-:Y:S01]  /*3270*/  FSEL R72, R72, RZ, P0 ;  /* 0x000000ff48487208 */ /* 0x000fe20000000000 */
[C---:B------:R-:W-:Y:S01]  /*3280*/  FMUL.FTZ R90, R105.reuse, R110 ;  /* 0x0000006e695a7220 */ /* 0x040fe20000410000 */
[----:B------:R-:W-:Y:S01]  /*3290*/  FMUL.FTZ R93, R105, R114 ;  /* 0x00000072695d7220 */ /* 0x000fe20000410000 */
[----:B------:R-:W3:Y:S01]  /*32a0*/  @P2 LDC R92, c[0x0][0x40c] ;  /* 0x00010300ff5c2b82 */ /* 0x000ee20000000800 */
[----:B------:R-:W-:Y:S01]  /*32b0*/  FSEL R73, R73, RZ, P0 ;  /* 0x000000ff49497208 */ /* 0x000fe20000000000 */
[C---:B------:R-:W-:Y:S01]  /*32c0*/  FMUL.FTZ R91, R105.reuse, R112 ;  /* 0x00000070695b7220 */ /* 0x040fe20000410000 */
[C---:B------:R-:W-:Y:S01]  /*32d0*/  FMUL.FTZ R110, R105.reuse, R116 ;  /* 0x00000074696e7220 */ /* 0x040fe20000410000 */
[----:B------:R-:W-:Y:S01]  /*32e0*/  FMUL.FTZ R111, R105, R118 ;  /* 0x00000076696f7220 */ /* 0x000fe20000410000 */
[----:B0-----:R-:W-:Y:S01]  /*32f0*/  @P2 FMUL.FTZ R75, R72, R75 ;  /* 0x0000004b484b2220 */ /* 0x001fe20000410000 */
[----:B------:R-:W-:Y:S01]  /*3300*/  FSEL R90, R90, RZ, P0 ;  /* 0x000000ff5a5a7208 */ /* 0x000fe20000000000 */
[----:B------:R-:W-:Y:S01]  /*3310*/  FADD.FTZ R120, R103, -R120 ;  /* 0x8000007867787221 */ /* 0x000fe20000010000 */
[----:B------:R-:W0:Y:S01]  /*3320*/  @P2 LDC R108, c[0x0][0x40c] ;  /* 0x00010300ff6c2b82 */ /* 0x000e220000000800 */
[----:B------:R-:W-:Y:S01]  /*3330*/  FSEL R93, R93, RZ, P0 ;  /* 0x000000ff5d5d7208 */ /* 0x000fe20000000000 */
[----:B-1----:R-:W-:Y:S01]  /*3340*/  @P2 FMUL.FTZ R88, R73, R88 ;  /* 0x0000005849582220 */ /* 0x002fe20000410000 */
[----:B------:R-:W-:Y:S01]  /*3350*/  FSEL R91, R91, RZ, P0 ;  /* 0x000000ff5b5b7208 */ /* 0x000fe20000000000 */
[----:B------:R-:W-:Y:S01]  /*3360*/  FMUL.FTZ R105, R105, R120 ;  /* 0x0000007869697220 */ /* 0x000fe20000410000 */
[----:B------:R-:W-:-:S02]  /*3370*/  FSEL R112, R110, RZ, P0 ;  /* 0x000000ff6e707208 */ /* 0x000fc40000000000 */
[----:B------:R-:W-:Y:S01]  /*3380*/  FSEL R111, R111, RZ, P0 ;  /* 0x000000ff6f6f7208 */ /* 0x000fe20000000000 */
[----:B------:R-:W1:Y:S01]  /*3390*/  @P2 LDC R89, c[0x0][0x40c] ;  /* 0x00010300ff592b82 */ /* 0x000e620000000800 */
[----:B------:R-:W-:Y:S01]  /*33a0*/  @P2 F2FP.BF16.F32.PACK_AB R75, RZ, R75 ;  /* 0x0000004bff4b223e */ /* 0x000fe200000010ff */
[----:B--2---:R-:W-:Y:S01]  /*33b0*/  @P2 FMUL.FTZ R113, R90, R113 ;  /* 0x000000715a712220 */ /* 0x004fe20000410000 */
[----:B------:R-:W-:Y:S02]  /*33c0*/  @P2 F2FP.BF16.F32.PACK_AB R88, RZ, R88 ;  /* 0x00000058ff58223e */ /* 0x000fe400000010ff */
[----:B------:R-:W-:Y:S02]  /*33d0*/  @P2 PRMT R68, R75, 0x7610, R68 ;  /* 0x000076104b442816 */ /* 0x000fe40000000044 */
[----:B------:R-:W-:Y:S01]  /*33e0*/  @P2 F2FP.BF16.F32.PACK_AB R113, RZ, R113 ;  /* 0x00000071ff71223e */ /* 0x000fe200000010ff */
[----:B------:R-:W2:Y:S01]  /*33f0*/  @P2 LDC R74, c[0x0][0x40c] ;  /* 0x00010300ff4a2b82 */ /* 0x000ea20000000800 */
[----:B---3--:R-:W-:Y:S01]  /*3400*/  @P2 FMUL.FTZ R92, R93, R92 ;  /* 0x0000005c5d5c2220 */ /* 0x008fe20000410000 */
[----:B------:R-:W-:-:S02]  /*3410*/  @P2 PRMT R68, R68, 0x5410, R88 ;  /* 0x0000541044442816 */ /* 0x000fc40000000058 */
[----:B------:R-:W-:Y:S02]  /*3420*/  FSEL R88, R105, RZ, P0 ;  /* 0x000000ff69587208 */ /* 0x000fe40000000000 */
[----:B------:R-:W-:Y:S01]  /*3430*/  @P2 F2FP.BF16.F32.PACK_AB R92, RZ, R92 ;  /* 0x0000005cff5c223e */ /* 0x000fe200000010ff */
[----:B0-----:R-:W-:Y:S01]  /*3440*/  @P2 FMUL.FTZ R108, R91, R108 ;  /* 0x0000006c5b6c2220 */ /* 0x001fe20000410000 */
[----:B------:R-:W-:Y:S02]  /*3450*/  @P2 PRMT R69, R113, 0x7610, R69 ;  /* 0x0000761071452816 */ /* 0x000fe40000000045 */
[----:B------:R-:W-:Y:S02]  /*3460*/  @P2 PRMT R70, R92, 0x7610, R70 ;  /* 0x000076105c462816 */ /* 0x000fe40000000046 */
[----:B------:R-:W-:Y:S02]  /*3470*/  @P2 F2FP.BF16.F32.PACK_AB R108, RZ, R108 ;  /* 0x0000006cff6c223e */ /* 0x000fe400000010ff */
[----:B------:R-:W-:Y:S01]  /*3480*/  F2FP.BF16.F32.PACK_AB R72, R73, R72 ;  /* 0x000000484948723e */ /* 0x000fe200000010ff */
[----:B-1----:R-:W-:Y:S01]  /*3490*/  @P2 FMUL.FTZ R89, R112, R89 ;  /* 0x0000005970592220 */ /* 0x002fe20000410000 */
[----:B------:R-:W-:-:S02]  /*34a0*/  F2FP.BF16.F32.PACK_AB R73, R91, R90 ;  /* 0x0000005a5b49723e */ /* 0x000fc400000010ff */
[----:B------:R-:W-:Y:S02]  /*34b0*/  @P2 PRMT R69, R69, 0x5410, R108 ;  /* 0x0000541045452816 */ /* 0x000fe4000000006c */
[----:B------:R-:W-:Y:S02]  /*34c0*/  @P2 F2FP.BF16.F32.PACK_AB R89, RZ, R89 ;  /* 0x00000059ff59223e */ /* 0x000fe400000010ff */
[----:B------:R-:W-:Y:S01]  /*34d0*/  F2FP.BF16.F32.PACK_AB R75, R88, R111 ;  /* 0x0000006f584b723e */ /* 0x000fe200000010ff */
[----:B--2---:R-:W-:Y:S01]  /*34e0*/  @P2 FMUL.FTZ R74, R111, R74 ;  /* 0x0000004a6f4a2220 */ /* 0x004fe20000410000 */
[----:B------:R-:W-:-:S04]  /*34f0*/  @P2 PRMT R70, R70, 0x5410, R89 ;  /* 0x0000541046462816 */ /* 0x000fc80000000059 */
[----:B------:R-:W-:Y:S02]  /*3500*/  @P2 F2FP.BF16.F32.PACK_AB R110, RZ, R74 ;  /* 0x0000004aff6e223e */ /* 0x000fe400000010ff */
[----:B------:R-:W-:Y:S02]  /*3510*/  F2FP.BF16.F32.PACK_AB R74, R112, R93 ;  /* 0x0000005d704a723e */ /* 0x000fe400000010ff */
[----:B------:R-:W-:Y:S01]  /*3520*/  @P2 PRMT R71, R110, 0x7610, R71 ;  /* 0x000076106e472816 */ /* 0x000fe20000000047 */
[----:B------:R-:W-:Y:S06]  /*3530*/  @!P2 BRA `(.L_x_112) ;  /* 0x000000040014a947 */ /* 0x000fec0003800000 */
[----:B------:R-:W-:-:S05]  /*3540*/  FMUL.FTZ R88, R88, UR13 ;  /* 0x0000000d58587c20 */ /* 0x000fca0008410000 */
[----:B------:R-:W-:-:S04]  /*3550*/  F2FP.BF16.F32.PACK_AB R88, RZ, R88 ;  /* 0x00000058ff58723e */ /* 0x000fc800000010ff */
[----:B------:R-:W-:Y:S01]  /*3560*/  PRMT R71, R71, 0x5410, R88 ;  /* 0x0000541047477816 */ /* 0x000fe20000000058 */
[----:B------:R-:W-:Y:S06]  /*3570*/  BRA `(.L_x_112) ;  /* 0x0000000400047947 */ /* 0x000fec0003800000 */
.L_x_113:
[----:B0-----:R-:W0:Y:S01]  /*3580*/  @P2 LDC R91, c[0x0][0x40c] ;  /* 0x00010300ff5b2b82 */ /* 0x001e220000000800 */
[-CC-:B------:R-:W-:Y:S01]  /*3590*/  FFMA.FTZ R89, R83, R93.reuse, R108.reuse ;  /* 0x0000005d53597223 */ /* 0x180fe2000001006c */
[-CC-:B------:R-:W-:Y:S01]  /*35a0*/  FFMA.FTZ R90, R98, R93.reuse, R108.reuse ;  /* 0x0000005d625a7223 */ /* 0x180fe2000001006c */
[----:B------:R-:W-:Y:S01]  /*35b0*/  ISETP.GT.AND P0, PT, R92, RZ, PT ;  /* 0x000000ff5c00720c */ /* 0x000fe20003f04270 */
[-CC-:B------:R-:W-:Y:S01]  /*35c0*/  FFMA.FTZ R116, R104, R93.reuse, R108.reuse ;  /* 0x0000005d68747223 */ /* 0x180fe2000001006c */
[----:B------:R-:W-:Y:S01]  /*35d0*/  @P2 FADD.FTZ R88, R84, -R89 ;  /* 0x8000005954582221 */ /* 0x000fe20000010000 */
[-C--:B------:R-:W-:Y:S01]  /*35e0*/  FFMA.FTZ R89, R85, R93.reuse, R108 ;  /* 0x0000005d55597223 */ /* 0x080fe2000001006c */
[----:B------:R-:W-:Y:S01]  /*35f0*/  @P2 FADD.FTZ R90, R97, -R90 ;  /* 0x8000005a615a2221 */ /* 0x000fe20000010000 */
[----:B------:R-:W-:Y:S01]  /*3600*/  FADD.FTZ R122, R103, -R116 ;  /* 0x80000074677a7221 */ /* 0x000fe20000010000 */
[----:B------:R-:W-:Y:S01]  /*3610*/  @P2 FMUL.FTZ R88, R105, R88 ;  /* 0x0000005869582220 */ /* 0x000fe20000410000 */
[----:B------:R-:W-:Y:S01]  /*3620*/  @P2 FADD.FTZ R92, R86, -R89 ;  /* 0x80000059565c2221 */ /* 0x000fe20000010000 */
[-CC-:B------:R-:W-:Y:S01]  /*3630*/  FFMA.FTZ R112, R100, R93.reuse, R108.reuse ;  /* 0x0000005d64707223 */ /* 0x180fe2000001006c */
[-CC-:B------:R-:W-:Y:S01]  /*3640*/  FFMA.FTZ R111, R87, R93.reuse, R108.reuse ;  /* 0x0000005d576f7223 */ /* 0x180fe2000001006c */
[-CC-:B------:R-:W-:Y:S01]  /*3650*/  FFMA.FTZ R118, R102, R93.reuse, R108.reuse ;  /* 0x0000005d66767223 */ /* 0x180fe2000001006c */
[----:B------:R-:W-:Y:S01]  /*3660*/  @P2 FSEL R88, R88, RZ, P0 ;  /* 0x000000ff58582208 */ /* 0x000fe20000000000 */
[----:B------:R-:W-:Y:S01]  /*3670*/  FFMA.FTZ R113, R95, R93, R108 ;  /* 0x0000005d5f717223 */ /* 0x000fe2000001006c */
[C---:B------:R-:W-:Y:S01]  /*3680*/  @P2 FMUL.FTZ R115, R105.reuse, R90 ;  /* 0x0000005a69732220 */ /* 0x040fe20000410000 */
[----:B------:R-:W-:Y:S01]  /*3690*/  @P2 FMUL.FTZ R116, R105, R92 ;  /* 0x0000005c69742220 */ /* 0x000fe20000410000 */
[----:B------:R-:W1:Y:S01]  /*36a0*/  @P2 LDC R93, c[0x0][0x40c] ;  /* 0x00010300ff5d2b82 */ /* 0x000e620000000800 */
[----:B------:R-:W-:Y:S01]  /*36b0*/  @P2 FADD.FTZ R112, R99, -R112 ;  /* 0x8000007063702221 */ /* 0x000fe20000010000 */
[----:B------:R-:W-:Y:S01]  /*36c0*/  @P2 FADD.FTZ R118, R101, -R118 ;  /* 0x8000007665762221 */ /* 0x000fe20000010000 */
[----:B------:R-:W-:Y:S01]  /*36d0*/  @P2 FADD.FTZ R114, R94, -R111 ;  /* 0x8000006f5e722221 */ /* 0x000fe20000010000 */
[----:B------:R-:W-:Y:S01]  /*36e0*/  @P2 FADD.FTZ R120, R96, -R113 ;  /* 0x8000007160782221 */ /* 0x000fe20000010000 */
[C---:B------:R-:W-:Y:S01]  /*36f0*/  @P2 FMUL.FTZ R111, R105.reuse, R112 ;  /* 0x00000070696f2220 */ /* 0x040fe20000410000 */
[----:B0-----:R-:W-:Y:S01]  /*3700*/  @P2 FMUL.FTZ R110, R88, R91 ;  /* 0x0000005b586e2220 */ /* 0x001fe20000410000 */
[C---:B------:R-:W-:Y:S01]  /*3710*/  @P2 FMUL.FTZ R113, R105.reuse, R118 ;  /* 0x0000007669712220 */ /* 0x040fe20000410000 */
[----:B------:R-:W0:Y:S01]  /*3720*/  @P2 LDC R92, c[0x0][0x40c] ;  /* 0x00010300ff5c2b82 */ /* 0x000e220000000800 */
[C---:B------:R-:W-:Y:S01]  /*3730*/  @P2 FMUL.FTZ R114, R105.reuse, R114 ;  /* 0x0000007269722220 */ /* 0x040fe20000410000 */
[C---:B------:R-:W-:Y:S01]  /*3740*/  @P2 FMUL.FTZ R112, R105.reuse, R120 ;  /* 0x0000007869702220 */ /* 0x040fe20000410000 */
[----:B------:R-:W-:Y:S01]  /*3750*/  @P2 F2FP.BF16.F32.PACK_AB R110, RZ, R110 ;  /* 0x0000006eff6e223e */ /* 0x000fe200000010ff */
[----:B------:R-:W-:Y:S01]  /*3760*/  FMUL.FTZ R122, R105, R122 ;  /* 0x0000007a697a7220 */ /* 0x000fe20000410000 */
[----:B------:R-:W-:-:S02]  /*3770*/  @P2 FSEL R116, R116, RZ, P0 ;  /* 0x000000ff74742208 */ /* 0x000fc40000000000 */
[----:B------:R-:W-:Y:S01]  /*3780*/  @P2 PRMT R68, R110, 0x7610, R68 ;  /* 0x000076106e442816 */ /* 0x000fe20000000044 */
[----:B------:R-:W2:Y:S01]  /*3790*/  @P2 LDC R90, c[0x0][0x40c] ;  /* 0x00010300ff5a2b82 */ /* 0x000ea20000000800 */
[----:B------:R-:W-:Y:S02]  /*37a0*/  @P2 FSEL R110, R113, RZ, P0 ;  /* 0x000000ff716e2208 */ /* 0x000fe40000000000 */
[----:B------:R-:W-:Y:S02]  /*37b0*/  @P2 FSEL R105, R114, RZ, P0 ;  /* 0x000000ff72692208 */ /* 0x000fe40000000000 */
[----:B------:R-:W-:Y:S02]  /*37c0*/  @P2 FSEL R113, R112, RZ, P0 ;  /* 0x000000ff70712208 */ /* 0x000fe40000000000 */
[----:B------:R-:W-:Y:S01]  /*37d0*/  @P2 FSEL R115, R115, RZ, P0 ;  /* 0x000000ff73732208 */ /* 0x000fe20000000000 */
[----:B------:R-:W3:Y:S01]  /*37e0*/  @P2 LDC R108, c[0x0][0x40c] ;  /* 0x00010300ff6c2b82 */ /* 0x000ee20000000800 */
[----:B------:R-:W-:Y:S01]  /*37f0*/  @P2 FSEL R111, R111, RZ, P0 ;  /* 0x000000ff6f6f2208 */ /* 0x000fe20000000000 */
[----:B-1----:R-:W-:Y:S01]  /*3800*/  @P2 FMUL.FTZ R93, R116, R93 ;  /* 0x0000005d745d2220 */ /* 0x002fe20000410000 */
[----:B------:R-:W-:-:S04]  /*3810*/  FSEL R112, R122, RZ, P0 ;  /* 0x000000ff7a707208 */ /* 0x000fc80000000000 */
[----:B------:R-:W-:Y:S01]  /*3820*/  @P2 F2FP.BF16.F32.PACK_AB R93, RZ, R93 ;  /* 0x0000005dff5d223e */ /* 0x000fe200000010ff */
[----:B------:R-:W1:Y:S01]  /*3830*/  @P2 LDC R88, c[0x0][0x40c] ;  /* 0x00010300ff582b82 */ /* 0x000e620000000800 */
[----:B0-----:R-:W-:Y:S02]  /*3840*/  @P2 FMUL.FTZ R92, R105, R92 ;  /* 0x0000005c695c2220 */ /* 0x001fe40000410000 */
[----:B------:R-:W-:-:S03]  /*3850*/  @P2 PRMT R69, R93, 0x7610, R69 ;  /* 0x000076105d452816 */ /* 0x000fc60000000045 */
[----:B------:R-:W-:Y:S02]  /*3860*/  @P2 F2FP.BF16.F32.PACK_AB R92, RZ, R92 ;  /* 0x0000005cff5c223e */ /* 0x000fe400000010ff */
[----:B------:R-:W0:Y:S01]  /*3870*/  @P2 LDC R91, c[0x0][0x40c] ;  /* 0x00010300ff5b2b82 */ /* 0x000e220000000800 */
[----:B--2---:R-:W-:Y:S01]  /*3880*/  @P2 FMUL.FTZ R90, R113, R90 ;  /* 0x0000005a715a2220 */ /* 0x004fe20000410000 */
[----:B------:R-:W-:-:S04]  /*3890*/  @P2 PRMT R70, R92, 0x7610, R70 ;  /* 0x000076105c462816 */ /* 0x000fc80000000046 */
[----:B------:R-:W-:Y:S02]  /*38a0*/  @P2 F2FP.BF16.F32.PACK_AB R90, RZ, R90 ;  /* 0x0000005aff5a223e */ /* 0x000fe400000010ff */
[----:B------:R-:W2:Y:S01]  /*38b0*/  @P2 LDC R89, c[0x0][0x40c] ;  /* 0x00010300ff592b82 */ /* 0x000ea20000000800 */
[----:B---3--:R-:W-:Y:S01]  /*38c0*/  @P2 FMUL.FTZ R108, R115, R108 ;  /* 0x0000006c736c2220 */ /* 0x008fe20000410000 */
[----:B------:R-:W-:-:S04]  /*38d0*/  @P2 PRMT R71, R90, 0x7610, R71 ;  /* 0x000076105a472816 */ /* 0x000fc80000000047 */
[----:B------:R-:W-:Y:S01]  /*38e0*/  @P2 F2FP.BF16.F32.PACK_AB R108, RZ, R108 ;  /* 0x0000006cff6c223e */ /* 0x000fe200000010ff */
[----:B-1----:R-:W-:-:S03]  /*38f0*/  @P2 FMUL.FTZ R88, R111, R88 ;  /* 0x000000586f582220 */ /* 0x002fc60000410000 */
[----:B------:R-:W-:Y:S02]  /*3900*/  @P2 PRMT R68, R68, 0x5410, R108 ;  /* 0x0000541044442816 */ /* 0x000fe4000000006c */
[----:B------:R-:W-:Y:S01]  /*3910*/  @P2 F2FP.BF16.F32.PACK_AB R88, RZ, R88 ;  /* 0x00000058ff58223e */ /* 0x000fe200000010ff */
[----:B0-----:R-:W-:-:S03]  /*3920*/  @P2 FMUL.FTZ R91, R110, R91 ;  /* 0x0000005b6e5b2220 */ /* 0x001fc60000410000 */
[----:B------:R-:W-:Y:S02]  /*3930*/  @P2 PRMT R69, R69, 0x5410, R88 ;  /* 0x0000541045452816 */ /* 0x000fe40000000058 */
[----:B------:R-:W-:Y:S01]  /*3940*/  @P2 F2FP.BF16.F32.PACK_AB R91, RZ, R91 ;  /* 0x0000005bff5b223e */ /* 0x000fe200000010ff */
[----:B--2---:R-:W-:-:S03]  /*3950*/  @P2 FMUL.FTZ R89, R112, R89 ;  /* 0x0000005970592220 */ /* 0x004fc60000410000 */
[----:B------:R-:W-:Y:S02]  /*3960*/  @P2 PRMT R70, R70, 0x5410, R91 ;  /* 0x0000541046462816 */ /* 0x000fe4000000005b */
[----:B------:R-:W-:-:S04]  /*3970*/  @P2 F2FP.BF16.F32.PACK_AB R89, RZ, R89 ;  /* 0x00000059ff59223e */ /* 0x000fc800000010ff */
[----:B------:R-:W-:-:S07]  /*3980*/  @P2 PRMT R71, R71, 0x5410, R89 ;  /* 0x0000541047472816 */ /* 0x000fce0000000059 */
.L_x_112:
[----:B------:R-:W-:Y:S05]  /*3990*/  BSYNC.RECONVERGENT B1 ;  /* 0x0000000000017941 */ /* 0x000fea0003800200 */
.L_x_109:
[----:B------:R-:W0:Y:S01]  /*39a0*/  @P1 LDC.64 R92, c[0x0][0x478] ;  /* 0x00011e00ff5c1b82 */ /* 0x000e220000000a00 */
[----:B------:R-:W-:Y:S02]  /*39b0*/  @P1 IADD3 R109, PT, PT, R109, 0x20, RZ ;  /* 0x000000206d6d1810 */ /* 0x000fe40007ffe0ff */
[----:B------:R-:W-:-:S05]  /*39c0*/  @P2 IADD3 R107, PT, PT, R107, 0x20, RZ ;  /* 0x000000206b6b2810 */ /* 0x000fca0007ffe0ff */
[----:B------:R-:W1:Y:S08]  /*39d0*/  @P2 LDC.64 R88, c[0x0][0x468] ;  /* 0x00011a00ff582b82 */ /* 0x000e700000000a00 */
[----:B------:R-:W2:Y:S01]  /*39e0*/  LDC.64 R90, c[0x0][0x380] ;  /* 0x0000e000ff5a7b82 */ /* 0x000ea20000000a00 */
[----:B0-----:R-:W-:-:S05]  /*39f0*/  @P1 IMAD.WIDE.U32 R92, R109, 0x10, R92 ;  /* 0x000000106d5c1825 */ /* 0x001fca00078e005c */
[----:B------:R3:W-:Y:S01]  /*3a00*/  @P1 STG.E.128 desc[UR6][R92.64], R72 ;  /* 0x000000485c001986 */ /* 0x0007e2000c101d06 */
[----:B-1----:R-:W-:-:S05]  /*3a10*/  @P2 IMAD.WIDE.U32 R88, R107, 0x10, R88 ;  /* 0x000000106b582825 */ /* 0x002fca00078e0058 */
[----:B------:R3:W-:Y:S01]  /*3a20*/  @P2 STG.E.128 desc[UR6][R88.64], R68 ;  /* 0x0000004458002986 */ /* 0x0007e2000c101d06 */
[----:B--2---:R-:W-:-:S04]  /*3a30*/  LEA R2, R90, R2, 0x2 ;  /* 0x000000025a027211 */ /* 0x004fc800078e10ff */
[----:B------:R-:W-:-:S13]  /*3a40*/  ISETP.GE.AND P0, PT, R2, R91, PT ;  /* 0x0000005b0200720c */ /* 0x000fda0003f06270 */
[----:B---3--:R-:W-:Y:S05]  /*3a50*/  @!P0 BRA `(.L_x_114) ;  /* 0xffffffc800288947 */ /* 0x008fea000383ffff */
.L_x_99:
[----:B0-----:R-:W-:Y:S05]  /*3a60*/  BSYNC B0 ;  /* 0x0000000000007941 */ /* 0x001fea0003800000 */
.L_x_98:
[----:B------:R-:W0:Y:S01]  /*3a70*/  S2R R5, SR_CgaCtaId ;  /* 0x0000000000057919 */ /* 0x000e220000008800 */
[C---:B------:R-:W-:Y:S01]  /*3a80*/  SHF.L.U32 R2, R106.reuse, 0x6, RZ ;  /* 0x000000066a027819 */ /* 0x040fe200000006ff */
[----:B------:R-:W-:Y:S05]  /*3a90*/  WARPSYNC.ALL ;  /* 0x0000000000007948 */ /* 0x000fea0003800000 */
[----:B------:R-:W-:Y:S01]  /*3aa0*/  SHF.L.U32 R0, R106, 0x5, RZ ;  /* 0x000000056a007819 */ /* 0x000fe200000006ff */
[----:B------:R-:W1:Y:S01]  /*3ab0*/  LDC R20, c[0x0][0x388] ;  /* 0x0000e200ff147b82 */ /* 0x000e620000000800 */
[----:B------:R-:W-:Y:S01]  /*3ac0*/  MOV R4, 0x400 ;  /* 0x0000040000047802 */ /* 0x000fe20000000f00 */
[----:B------:R-:W2:Y:S01]  /*3ad0*/  LDCU.128 UR16, c[0x0][0x440] ;  /* 0x00008800ff1077ac */ /* 0x000ea20008000c00 */
[----:B------:R-:W-:-:S04]  /*3ae0*/  LOP3.LUT R3, R2, 0x1800, RZ, 0xc0, !PT ;  /* 0x0000180002037812 */ /* 0x000fc800078ec0ff */
[----:B------:R-:W-:Y:S01]  /*3af0*/  LOP3.LUT R0, R3, 0x3e0, R0, 0xf8, !PT ;  /* 0x000003e003007812 */ /* 0x000fe200078ef800 */
[----:B------:R-:W1:Y:S01]  /*3b00*/  S2UR UR4, SR_CTAID.X ;  /* 0x00000000000479c3 */ /* 0x000e620000002500 */
        /* <DEDUP_REMOVED lines=9> */
[----:B------:R-:W3:Y:S04]  /*3ba0*/  LDS R7, [R5+0x800] ;  /* 0x0008000005077984 */ /* 0x000ee80000000800 */
[----:B------:R-:W4:Y:S04]  /*3bb0*/  LDS R3, [R5+0x200] ;  /* 0x0002000005037984 */ /* 0x000f280000000800 */
[----:B------:R-:W5:Y:S04]  /*3bc0*/  LDS R8, [R5+0xa00] ;  /* 0x000a000005087984 */ /* 0x000f680000000800 */
[----:B------:R-:W2:Y:S04]  /*3bd0*/  LDS R4, [R5+0x400] ;  /* 0x0004000005047984 */ /* 0x000ea80000000800 */
        /* <DEDUP_REMOVED lines=8> */
[----:B---3--:R-:W-:-:S03]  /*3c60*/  FADD.FTZ R2, R2, R7 ;  /* 0x0000000702027221 */ /* 0x008fc60000010000 */
[----:B------:R-:W3:Y:S01]  /*3c70*/  LDS R19, [R5+0x1800] ;  /* 0x0018000005137984 */ /* 0x000ee20000000800 */
[----:B----4-:R-:W-:-:S03]  /*3c80*/  FADD.FTZ R3, RZ, R3 ;  /* 0x00000003ff037221 */ /* 0x010fc60000010000 */
[----:B------:R-:W4:Y:S01]  /*3c90*/  LDS R12, [R5+0x1a00] ;  /* 0x001a0000050c7984 */ /* 0x000f220000000800 */
[----:B-----5:R-:W-:-:S03]  /*3ca0*/  FADD.FTZ R3, R3, R8 ;  /* 0x0000000803037221 */ /* 0x020fc60000010000 */
[----:B------:R-:W5:Y:S01]  /*3cb0*/  LDS R21, [R5+0x1c00] ;  /* 0x001c000005157984 */ /* 0x000f620000000800 */
[----:B--2---:R-:W-:-:S03]  /*3cc0*/  FADD.FTZ R4, RZ, R4 ;  /* 0x00000004ff047221 */ /* 0x004fc60000010000 */
[----:B------:R-:W2:Y:S01]  /*3cd0*/  LDS R23, [R5+0x1e00] ;  /* 0x001e000005177984 */ /* 0x000ea20000000800 */
[----:B-1----:R-:W-:Y:S01]  /*3ce0*/  FADD.FTZ R4, R4, R9 ;  /* 0x0000000904047221 */ /* 0x002fe20000010000 */
[----:B------:R-:W-:Y:S01]  /*3cf0*/  IMAD R9, R20, UR4, RZ ;  /* 0x0000000414097c24 */ /* 0x000fe2000f8e02ff */
        /* <DEDUP_REMOVED lines=8> */
[----:B---3--:R-:W-:-:S03]  /*3d80*/  FADD.FTZ R19, R2, R19 ;  /* 0x0000001302137221 */ /* 0x008fc60000010000 */
[----:B------:R-:W-:Y:S01]  /*3d90*/  STS.128 [R0+0x10], R40 ;  /* 0x0000102800007388 */ /* 0x000fe20000000c00 */
[----:B----4-:R-:W-:-:S03]  /*3da0*/  FADD.FTZ R7, R3, R12 ;  /* 0x0000000c03077221 */ /* 0x010fc60000010000 */
[----:B------:R-:W-:Y:S01]  /*3db0*/  STS.128 [R0+0x400], R64 ;  /* 0x0004004000007388 */ /* 0x000fe20000000c00 */
[----:B-----5:R-:W-:-:S03]  /*3dc0*/  FADD.FTZ R21, R4, R21 ;  /* 0x0000001504157221 */ /* 0x020fc60000010000 */
[----:B------:R-:W-:Y:S01]  /*3dd0*/  STS.128 [R0+0x410], R60 ;  /* 0x0004103c00007388 */ /* 0x000fe20000000c00 */
[----:B--2---:R-:W-:Y:S01]  /*3de0*/  FADD.FTZ R23, R6, R23 ;  /* 0x0000001706177221 */ /* 0x004fe20000010000 */
[----:B------:R-:W-:Y:S06]  /*3df0*/  BAR.SYNC.DEFER_BLOCKING 0x0 ;  /* 0x0000000000007b1d */ /* 0x000fec0000010000 */
[----:B------:R-:W0:Y:S04]  /*3e00*/  LDS R14, [R5] ;  /* 0x00000000050e7984 */ /* 0x000e280000000800 */
[----:B------:R-:W1:Y:S04]  /*3e10*/  LDS R16, [R5+0x200] ;  /* 0x0002000005107984 */ /* 0x000e680000000800 */
[----:B------:R-:W2:Y:S04]  /*3e20*/  LDS R25, [R5+0x800] ;  /* 0x0008000005197984 */ /* 0x000ea80000000800 */
[----:B------:R-:W3:Y:S04]  /*3e30*/  LDS R18, [R5+0x400] ;  /* 0x0004000005127984 */ /* 0x000ee80000000800 */
[----:B------:R-:W4:Y:S04]  /*3e40*/  LDS R27, [R5+0xa00] ;  /* 0x000a0000051b7984 */ /* 0x000f280000000800 */
[----:B------:R-:W5:Y:S04]  /*3e50*/  LDS R0, [R5+0x600] ;  /* 0x0006000005007984 */ /* 0x000f680000000800 */
[----:B------:R-:W5:Y:S04]  /*3e60*/  LDS R33, [R5+0x1000] ;  /* 0x0010000005217984 */ /* 0x000f680000000800 */
[----:B------:R-:W5:Y:S04]  /*3e70*/  LDS R29, [R5+0xc00] ;  /* 0x000c0000051d7984 */ /* 0x000f680000000800 */
[----:B------:R-:W5:Y:S04]  /*3e80*/  LDS R35, [R5+0x1200] ;  /* 0x0012000005237984 */ /* 0x000f680000000800 */
[----:B------:R-:W5:Y:S04]  /*3e90*/  LDS R31, [R5+0xe00] ;  /* 0x000e0000051f7984 */ /* 0x000f680000000800 */
[----:B------:R-:W5:Y:S01]  /*3ea0*/  LDS R41, [R5+0x1800] ;  /* 0x0018000005297984 */ /* 0x000f620000000800 */
[----:B0-----:R-:W-:-:S03]  /*3eb0*/  FADD.FTZ R14, RZ, R14 ;  /* 0x0000000eff0e7221 */ /* 0x001fc60000010000 */
        /* <DEDUP_REMOVED lines=8> */
[----:B------:R4:W3:Y:S01]  /*3f40*/  LDS R47, [R5+0x1e00] ;  /* 0x001e0000052f7984 */ /* 0x0008e20000000800 */
[----:B-----5:R-:W-:Y:S01]  /*3f50*/  FADD.FTZ R0, RZ, R0 ;  /* 0x00000000ff007221 */ /* 0x020fe20000010000 */
[----:B------:R-:W-:Y:S01]  /*3f60*/  FADD.FTZ R14, R14, R33 ;  /* 0x000000210e0e7221 */ /* 0x000fe20000010000 */
[----:B----4-:R-:W-:Y:S01]  /*3f70*/  IADD3 R5, P0, PT, R9, R106, RZ ;  /* 0x0000006a09057210 */ /* 0x010fe20007f1e0ff */
[----:B------:R-:W-:-:S03]  /*3f80*/  FADD.FTZ R18, R18, R29 ;  /* 0x0000001d12127221 */ /* 0x000fc60000010000 */
[----:B------:R-:W-:Y:S01]  /*3f90*/  IADD3.X R2, PT, PT, RZ, RZ, RZ, P0, !PT ;  /* 0x000000ffff027210 */ /* 0x000fe200007fe4ff */
[----:B------:R-:W-:Y:S01]  /*3fa0*/  FADD.FTZ R16, R16, R35 ;  /* 0x0000002310107221 */ /* 0x000fe20000010000 */
[C---:B------:R-:W-:Y:S02]  /*3fb0*/  SHF.L.U32 R4, R5.reuse, 0x2, RZ ;  /* 0x0000000205047819 */ /* 0x040fe400000006ff */
[----:B------:R-:W-:Y:S01]  /*3fc0*/  SHF.L.U64.HI R5, R5, 0x2, R2 ;  /* 0x0000000205057819 */ /* 0x000fe20000010202 */
[----:B------:R-:W-:Y:S01]  /*3fd0*/  FADD.FTZ R0, R0, R31 ;  /* 0x0000001f00007221 */ /* 0x000fe20000010000 */
[C---:B------:R-:W-:Y:S02]  /*3fe0*/  IADD3 R2, P0, PT, R4.reuse, UR18, RZ ;  /* 0x0000001204027c10 */ /* 0x040fe4000ff1e0ff */
[----:B------:R-:W-:Y:S01]  /*3ff0*/  IADD3 R4, P1, PT, R4, UR16, RZ ;  /* 0x0000001004047c10 */ /* 0x000fe2000ff3e0ff */
[----:B------:R-:W-:Y:S01]  /*4000*/  FADD.FTZ R41, R14, R41 ;  /* 0x000000290e297221 */ /* 0x000fe20000010000 */
[C---:B------:R-:W-:Y:S01]  /*4010*/  IADD3.X R3, PT, PT, R5.reuse, UR19, RZ, P0, !PT ;  /* 0x0000001305037c10 */ /* 0x040fe200087fe4ff */
[----:B0-----:R-:W-:Y:S01]  /*4020*/  FADD.FTZ R18, R18, R37 ;  /* 0x0000002512127221 */ /* 0x001fe20000010000 */
[----:B------:R-:W-:-:S03]  /*4030*/  IADD3.X R5, PT, PT, R5, UR17, RZ, P1, !PT ;  /* 0x0000001105057c10 */ /* 0x000fc60008ffe4ff */
[----:B------:R-:W-:Y:S01]  /*4040*/  STG.E desc[UR6][R2.64], R41 ;  /* 0x0000002902007986 */ /* 0x000fe2000c101906 */
[----:B-1----:R-:W-:-:S03]  /*4050*/  FADD.FTZ R43, R16, R43 ;  /* 0x0000002b102b7221 */ /* 0x002fc60000010000 */
[----:B------:R-:W-:Y:S01]  /*4060*/  STG.E desc[UR6][R4.64], R19 ;  /* 0x0000001304007986 */ /* 0x000fe2000c101906 */
[----:B--2---:R-:W-:-:S03]  /*4070*/  FADD.FTZ R0, R0, R39 ;  /* 0x0000002700007221 */ /* 0x004fc60000010000 */
[----:B------:R-:W-:Y:S01]  /*4080*/  STG.E desc[UR6][R2.64+0x200], R43 ;  /* 0x0002002b02007986 */ /* 0x000fe2000c101906 */
[----:B---3--:R-:W-:-:S03]  /*4090*/  FADD.FTZ R45, R18, R45 ;  /* 0x0000002d122d7221 */ /* 0x008fc60000010000 */
[----:B------:R-:W-:Y:S01]  /*40a0*/  STG.E desc[UR6][R4.64+0x200], R7 ;  /* 0x0002000704007986 */ /* 0x000fe2000c101906 */
[----:B------:R-:W-:-:S03]  /*40b0*/  FADD.FTZ R47, R0, R47 ;  /* 0x0000002f002f7221 */ /* 0x000fc60000010000 */
[----:B------:R-:W-:Y:S04]  /*40c0*/  STG.E desc[UR6][R2.64+0x400], R45 ;  /* 0x0004002d02007986 */ /* 0x000fe8000c101906 */
[----:B------:R-:W-:Y:S04]  /*40d0*/  STG.E desc[UR6][R4.64+0x400], R21 ;  /* 0x0004001504007986 */ /* 0x000fe8000c101906 */
[----:B------:R-:W-:Y:S04]  /*40e0*/  STG.E desc[UR6][R2.64+0x600], R47 ;  /* 0x0006002f02007986 */ /* 0x000fe8000c101906 */
[----:B------:R-:W-:Y:S01]  /*40f0*/  STG.E desc[UR6][R4.64+0x600], R23 ;  /* 0x0006001704007986 */ /* 0x000fe2000c101906 */
[----:B------:R-:W-:Y:S05]  /*4100*/  EXIT ;  /* 0x000000000000794d */ /* 0x000fea0003800000 */
.L_x_103:
        /* <DEDUP_REMOVED lines=8> */
.L_x_116:
[----:B------:R-:W-:Y:S05]  /*4190*/  BSYNC B1 ;  /* 0x0000000000017941 */ /* 0x000fea0003800000 */
.L_x_115:
        /* <DEDUP_REMOVED lines=8> */
.L_x_117:
[----:B------:R-:W-:-:S05]  /*4220*/  FADD.FTZ R91, R91, R106 ;  /* 0x0000006a5b5b7221 */ /* 0x000fca0000010000 */
[----:B------:R-:W-:Y:S01]  /*4230*/  MOV R114, R91 ;  /* 0x0000005b00727202 */ /* 0x000fe20000000f00 */
[----:B------:R-:W-:Y:S01]  /*4240*/  HFMA2 R115, -RZ, RZ, 0, 1.1920928955078125e-07 ;  /* 0x00000002ff737431 */ /* 0x000fe200000001ff */
[----:B------:R-:W-:-:S07]  /*4250*/  MOV R0, R112 ;  /* 0x0000007000007202 */ /* 0x000fce0000000f00 */
[----:B------:R-:W-:Y:S05]  /*4260*/  WARPSYNC.COLLECTIVE R113, `(.L_x_118) ;  /* 0x0000000071087348 */ /* 0x000fea0003c00000 */
[----:B------:R0:W1:Y:S02]  /*4270*/  SHFL.BFLY P1, R112, R114, R115, R116 ;  /* 0x0c00007372707389 */ /* 0x0000640000020074 */
[----:B01----:R-:W-:Y:S05]  /*4280*/  ENDCOLLECTIVE ;  /* 0x000000000000791b */ /* 0x003fea0003800000 */
.L_x_118:
[----:B------:R-:W-:-:S05]  /*4290*/  FADD.FTZ R0, R0, R107 ;  /* 0x0000006b00007221 */ /* 0x000fca0000010000 */
[----:B------:R-:W-:Y:S02]  /*42a0*/  MOV R114, R0 ;  /* 0x0000000000727202 */ /* 0x000fe40000000f00 */
[----:B------:R-:W-:-:S07]  /*42b0*/  MOV R108, R112 ;  /* 0x00000070006c7202 */ /* 0x000fce0000000f00 */
[----:B------:R-:W-:Y:S05]  /*42c0*/  WARPSYNC.COLLECTIVE R113, `(.L_x_119) ;  /* 0x0000000071087348 */ /* 0x000fea0003c00000 */
[----:B------:R0:W1:Y:S02]  /*42d0*/  SHFL.BFLY P1, R112, R114, R115, R116 ;  /* 0x0c00007372707389 */ /* 0x0000640000020074 */
[----:B01----:R-:W-:Y:S05]  /*42e0*/  ENDCOLLECTIVE ;  /* 0x000000000000791b */ /* 0x003fea0003800000 */
.L_x_119:
[----:B------:R-:W-:Y:S01]  /*42f0*/  FADD.FTZ R108, R91, R108 ;  /* 0x0000006c5b6c7221 */ /* 0x000fe20000010000 */
[----:B------:R-:W-:-:S04]  /*4300*/  PRMT R91, R24, 0x7632, R91 ;  /* 0x00007632185b7816 */ /* 0x000fc8000000005b */
[----:B------:R-:W-:Y:S01]  /*4310*/  MOV R114, R108 ;  /* 0x0000006c00727202 */ /* 0x000fe20000000f00 */
[----:B------:R-:W-:Y:S01]  /*4320*/  HFMA2 R115, -RZ, RZ, 0, 2.384185791015625e-07 ;  /* 0x00000004ff737431 */ /* 0x000fe200000001ff */
[----:B------:R-:W-:-:S07]  /*4330*/  MOV R93, R112 ;  /* 0x00000070005d7202 */ /* 0x000fce0000000f00 */
[----:B------:R-:W-:Y:S05]  /*4340*/  WARPSYNC.COLLECTIVE R113, `(.L_x_120) ;  /* 0x0000000071087348 */ /* 0x000fea0003c00000 */
[----:B------:R0:W1:Y:S02]  /*4350*/  SHFL.BFLY P1, R112, R114, R115, R116 ;  /* 0x0c00007372707389 */ /* 0x0000640000020074 */
[----:B01----:R-:W-:Y:S05]  /*4360*/  ENDCOLLECTIVE ;  /* 0x000000000000791b */ /* 0x003fea0003800000 */
.L_x_120:
[----:B------:R-:W-:-:S05]  /*4370*/  FADD.FTZ R93, R0, R93 ;  /* 0x0000005d005d7221 */ /* 0x000fca0000010000 */
[----:B------:R-:W-:Y:S02]  /*4380*/  MOV R114, R93 ;  /* 0x0000005d00727202 */ /* 0x000fe40000000f00 */
[----:B------:R-:W-:-:S07]  /*4390*/  MOV R109, R112 ;  /* 0x00000070006d7202 */ /* 0x000fce0000000f00 */
[----:B------:R-:W-:Y:S05]  /*43a0*/  WARPSYNC.COLLECTIVE R113, `(.L_x_121) ;  /* 0x0000000071087348 */ /* 0x000fea0003c00000 */
[----:B------:R0:W1:Y:S02]  /*43b0*/  SHFL.BFLY P1, R112, R114, R115, R116 ;  /* 0x0c00007372707389 */ /* 0x0000640000020074 */
[----:B01----:R-:W-:Y:S05]  /*43c0*/  ENDCOLLECTIVE ;  /* 0x000000000000791b */ /* 0x003fea0003800000 */
.L_x_121:
[----:B------:R-:W-:-:S05]  /*43d0*/  FADD.FTZ R109, R108, R109 ;  /* 0x0000006d6c6d7221 */ /* 0x000fca0000010000 */
[----:B------:R-:W-:Y:S01]  /*43e0*/  MOV R114, R109 ;  /* 0x0000006d00727202 */ /* 0x000fe20000000f00 */
[----:B------:R-:W-:Y:S01]  /*43f0*/  HFMA2 R115, -RZ, RZ, 0, 4.76837158203125e-07 ;  /* 0x00000008ff737431 */ /* 0x000fe200000001ff */
[----:B------:R-:W-:-:S07]  /*4400*/  MOV R110, R112 ;  /* 0x00000070006e7202 */ /* 0x000fce0000000f00 */
[----:B------:R-:W-:Y:S05]  /*4410*/  WARPSYNC.COLLECTIVE R113, `(.L_x_122) ;  /* 0x0000000071087348 */ /* 0x000fea0003c00000 */
[----:B------:R0:W1:Y:S02]  /*4420*/  SHFL.BFLY P1, R112, R114, R115, R116 ;  /* 0x0c00007372707389 */ /* 0x0000640000020074 */
[----:B01----:R-:W-:Y:S05]  /*4430*/  ENDCOLLECTIVE ;  /* 0x000000000000791b */ /* 0x003fea0003800000 */
.L_x_122:
[----:B------:R-:W-:-:S05]  /*4440*/  FADD.FTZ R110, R93, R110 ;  /* 0x0000006e5d6e7221 */ /* 0x000fca0000010000 */
[----:B------:R-:W-:Y:S02]  /*4450*/  MOV R114, R110 ;  /* 0x0000006e00727202 */ /* 0x000fe40000000f00 */
[----:B------:R-:W-:-:S07]  /*4460*/  MOV R106, R112 ;  /* 0x00000070006a7202 */ /* 0x000fce0000000f00 */
[----:B------:R-:W-:Y:S05]  /*4470*/  WARPSYNC.COLLECTIVE R113, `(.L_x_123) ;  /* 0x0000000071087348 */ /* 0x000fea0003c00000 */
[----:B------:R0:W1:Y:S02]  /*4480*/  SHFL.BFLY P1, R112, R114, R115, R116 ;  /* 0x0c00007372707389 */ /* 0x0000640000020074 */
[----:B01----:R-:W-:Y:S05]  /*4490*/  ENDCOLLECTIVE ;  /* 0x000000000000791b */ /* 0x003fea0003800000 */
.L_x_123:
[----:B------:R-:W-:-:S05]  /*44a0*/  FADD.FTZ R111, R109, R106 ;  /* 0x0000006a6d6f7221 */ /* 0x000fca0000010000 */
[----:B------:R-:W-:Y:S01]  /*44b0*/  MOV R114, R111 ;  /* 0x0000006f00727202 */ /* 0x000fe20000000f00 */
[----:B------:R-:W-:Y:S01]  /*44c0*/  HFMA2 R115, -RZ, RZ, 0, 9.5367431640625e-07 ;  /* 0x00000010ff737431 */ /* 0x000fe200000001ff */
[----:B------:R-:W-:-:S07]  /*44d0*/  MOV R107, R112 ;  /* 0x00000070006b7202 */ /* 0x000fce0000000f00 */
[----:B------:R-:W-:Y:S05]  /*44e0*/  WARPSYNC.COLLECTIVE R113, `(.L_x_124) ;  /* 0x0000000071087348 */ /* 0x000fea0003c00000 */
[----:B------:R0:W1:Y:S02]  /*44f0*/  SHFL.BFLY P1, R112, R114, R115, R116 ;  /* 0x0c00007372707389 */ /* 0x0000640000020074 */
[----:B01----:R-:W-:Y:S05]  /*4500*/  ENDCOLLECTIVE ;  /* 0x000000000000791b */ /* 0x003fea0003800000 */
.L_x_124:
[----:B------:R-:W-:-:S05]  /*4510*/  FADD.FTZ R107, R110, R107 ;  /* 0x0000006b6e6b7221 */ /* 0x000fca0000010000 */
[----:B------:R-:W-:Y:S02]  /*4520*/  MOV R114, R107 ;  /* 0x0000006b00727202 */ /* 0x000fe40000000f00 */
[----:B------:R-:W-:-:S07]  /*4530*/  MOV R0, R112 ;  /* 0x0000007000007202 */ /* 0x000fce0000000f00 */
[----:B------:R-:W-:Y:S05]  /*4540*/  WARPSYNC.COLLECTIVE R113, `(.L_x_125) ;  /* 0x0000000071087348 */ /* 0x000fea0003c00000 */
[----:B------:R0:W1:Y:S02]  /*4550*/  SHFL.BFLY P1, R112, R114, R115, R116 ;  /* 0x0c00007372707389 */ /* 0x0000640000020074 */
[----:B01----:R-:W-:Y:S05]  /*4560*/  ENDCOLLECTIVE ;  /* 0x000000000000791b */ /* 0x003fea0003800000 */
.L_x_125:
[----:B------:R-:W-:Y:S05]  /*4570*/  BRA `(.L_x_126) ;  /* 0xffffffcc00847947 */ /* 0x000fea000383ffff */
.L_x_127:
        /* <DEDUP_REMOVED lines=16> */
.L_x_11151:


//--------------------- .text._ZN10layer_norm13ln_bwd_kernelINS_13Kernel_traitsI13__nv_bfloat16S2_S2_S2_fjLj512ELj1ELj4ELj1ELj16ENS_18Kernel_traits_baseILj512ES2_S2_S2_S2_fjLj128EEEEELb0ELb1ELb0ELb0EEEvNS_9BwdParamsE --------------------------
	.section	.text._ZN10layer_norm13ln_bwd_kernelINS_13Kernel_traitsI13__nv_bfloat16S2_S2_S2_fjLj512ELj1ELj4ELj1ELj16ENS_18Kernel_traits_baseILj512ES2_S2_S2_S2_fjLj128EEEEELb0ELb1ELb0ELb0EEEvNS_9BwdParamsE,"ax",@progbits
	.align	128
        .global         _ZN10layer_norm13ln_bwd_kernelINS_13Kernel_traitsI13__nv_bfloat16S2_S2_S2_fjLj512ELj1ELj4ELj1ELj16ENS_18Kernel_traits_baseILj512ES2_S2_S2_S2_fjLj128EEEEELb0ELb1ELb0ELb0EEEvNS_9BwdParamsE
        .type           _ZN10layer_norm13ln_bwd_kernelINS_13Kernel_traitsI13__nv_bfloat16S2_S2_S2_fjLj512ELj1ELj4ELj1ELj16ENS_18Kernel_traits_baseILj512ES2_S2_S2_S2_fjLj128EEEEELb0ELb1ELb0ELb0EEEvNS_9BwdParamsE,@function
        .size           _ZN10layer_norm13ln_bwd_kernelINS_13Kernel_traitsI13__nv_bfloat16S2_S2_S2_fjLj512ELj1ELj4ELj1ELj16ENS_18Kernel_traits_baseILj512ES2_S2_S2_S2_fjLj128EEEEELb0ELb1ELb0ELb0EEEvNS_9BwdParamsE,(.L_x_11152 - _ZN10layer_norm13ln_bwd_kernelINS_13Kernel_traitsI13__nv_bfloat16S2_S2_S2_fjLj512ELj1ELj4ELj1ELj16ENS_18Kernel_traits_baseILj512ES2_S2_S2_S2_fjLj128EEEEELb0ELb1ELb0ELb0EEEvNS_9BwdParamsE)
        .other          _ZN10layer_norm13ln_bwd_kernelINS_13Kernel_traitsI13__nv_bfloat16S2_S2_S2_fjLj512ELj1ELj4ELj1ELj16ENS_18Kernel_traits_baseILj512ES2_S2_S2_S2_fjLj128EEEEELb0ELb1ELb0ELb0EEEvNS_9BwdParamsE,@"STO_CUDA_ENTRY STV_DEFAULT"
_ZN10layer_norm13ln_bwd_kernelINS_13Kernel_traitsI13__nv_bfloat16S2_S2_S2_fjLj512ELj1ELj4ELj1ELj16ENS_18Kernel_traits_baseILj512ES2_S2_S2_S2_fjLj128EEEEELb0ELb1ELb0ELb0EEEvNS_9BwdParamsE:
.text._ZN10layer_norm13ln_bwd_kernelINS_13Kernel_traitsI13__nv_bfloat16S2_S2_S2_fjLj512ELj1ELj4ELj1ELj16ENS_18Kernel_traits_baseILj512ES2_S2_S2_S2_fjLj128EEEEELb0ELb1ELb0ELb0EEEvNS_9BwdParamsE:
        /* <DEDUP_REMOVED lines=19> */
[----:B------:R-:W3:Y:S08]  /*0130*/  @P0 LDC.64 R4, c[0x0][0x3e8] ;  /* 0x0000fa00ff040b82 */ /* 0x000ef00000000a00 */
[----:B------:R-:W4:Y:S08]  /*0140*/  @P1 LDC.64 R6, c[0x0][0x3d0] ;  /* 0x0000f400ff061b82 */ /* 0x000f300000000a00 */
[----:B------:R-:W1:Y:S01]  /*0150*/  @P1 LDC.64 R8, c[0x0][0x3e8] ;  /* 0x0000fa00ff081b82 */ /* 0x000e620000000a00 */
[----:B0-----:R-:W-:Y:S01]  /*0160*/  @P0 IMAD.WIDE.U32 R2, R11, 0x10, R2 ;  /* 0x000000100b020825 */ /* 0x001fe200078e0002 */
[----:B------:R-:W-:-:S04]  /*0170*/  SHF.R.U32.HI R18, RZ, 0x5, R104 ;  /* 0x00000005ff127819 */ /* 0x000fc80000011668 */
[----:B--2---:R0:W5:Y:S01]  /*0180*/  @P0 LDG.E.128 R20, desc[UR6][R2.64] ;  /* 0x0000000602140981 */ /* 0x004162000c1e1d00 */
[C---:B---3--:R-:W-:Y:S01]  /*0190*/  @P0 IMAD.WIDE.U32 R4, R11.reuse, 0x10, R4 ;  /* 0x000000100b040825 */ /* 0x048fe200078e0004 */
[----:B------:R-:W-:Y:S01]  /*01a0*/  @P0 LOP3.LUT R11, R11, 0x20, RZ, 0xfc, !PT ;  /* 0x000000200b0b0812 */ /* 0x000fe200078efcff */
[----:B------:R-:W2:Y:S03]  /*01b0*/  S2UR UR4, SR_CTAID.X ;  /* 0x00000000000479c3 */ /* 0x000ea60000002500 */
[----:B------:R0:W5:Y:S01]  /*01c0*/  @P0 LDG.E.128 R24, desc[UR6][R4.64] ;  /* 0x0000000604180981 */ /* 0x000162000c1e1d00 */
[----:B----4-:R-:W-:-:S05]  /*01d0*/  @P1 IMAD.WIDE.U32 R6, R11, 0x10, R6 ;  /* 0x000000100b061825 */ /* 0x010fca00078e0006 */
[----:B------:R0:W5:Y:S01]  /*01e0*/  @P1 LDG.E.128 R28, desc[UR6][R6.64] ;  /* 0x00000006061c1981 */ /* 0x000162000c1e1d00 */
[----:B-1----:R-:W-:-:S05]  /*01f0*/  @P1 IMAD.WIDE.U32 R8, R11, 0x10, R8 ;  /* 0x000000100b081825 */ /* 0x002fca00078e0008 */
[----:B------:R0:W5:Y:S01]  /*0200*/  @P1 LDG.E.128 R32, desc[UR6][R8.64] ;  /* 0x0000000608201981 */ /* 0x000162000c1e1d00 */
[----:B--2---:R-:W-:-:S06]  /*0210*/  USHF.L.U32 UR4, UR4, 0x2, URZ ;  /* 0x0000000204047899 */ /* 0x004fcc00080006ff */
[----:B------:R-:W-:-:S04]  /*0220*/  LOP3.LUT R18, R18, UR4, RZ, 0xfc, !PT ;  /* 0x0000000412127c12 */ /* 0x000fc8000f8efcff */
[----:B------:R-:W-:Y:S02]  /*0230*/  ISETP.GE.AND P0, PT, R18, UR5, PT ;  /* 0x0000000512007c0c */ /* 0x000fe4000bf06270 */
        /* <DEDUP_REMOVED lines=23> */
[----:B------:R-:W-:Y:S01]  /*03b0*/  CS2R R74, SRZ ;  /* 0x00000000004a7805 */ /* 0x000fe2000001ff00 */
[----:B0-----:R-:W-:Y:S06]  /*03c0*/  @P0 BRA `(.L_x_128) ;  /* 0x0000004c00100947 */ /* 0x001fec0003800000 */
        /* <DEDUP_REMOVED lines=19> */
[----:B0-----:R-:W-:Y:S02]  /*0500*/  ISETP.NE.U32.AND P0, PT, RZ, UR4, PT ;  /* 0x00000004ff007c0c */ /* 0x001fe4000bf05070 */
[----:B------:R-:W-:Y:S02]  /*0510*/  CS2R R46, SRZ ;  /* 0x00000000002e7805 */ /* 0x000fe4000001ff00 */
[----:B------:R-:W-:Y:S02]  /*0520*/  PRMT R8, R34, 0x7632, R8 ;  /* 0x0000763222087816 */ /* 0x000fe40000000008 */
[----:B------:R-:W-:Y:S02]  /*0530*/  CS2R R48, SRZ ;  /* 0x0000000000307805 */ /* 0x000fe4000001ff00 */
[----:B------:R-:W-:Y:S02]  /*0540*/  ISETP.NE.AND.EX P0, PT, RZ, UR5, PT, P0 ;  /* 0x00000005ff007c0c */ /* 0x000fe4000bf05300 */
        /* <DEDUP_REMOVED lines=13> */
[----:B------:R-:W-:Y:S02]  /*0620*/  CS2R R64, SRZ ;  /* 0x0000000000407805 */ /* 0x000fe4000001ff00 */
[----:B------:R-:W-:Y:S02]  /*0630*/  CS2R R66, SRZ ;  /* 0x0000000000427805 */ /* 0x000fe4000001ff00 */
[----:B------:R-:W-:Y:S02]  /*0640*/  CS2R R68, SRZ ;  /* 0x0000000000447805 */ /* 0x000fe4000001ff00 */
[----:B------:R-:W-:Y:S02]  /*0650*/  CS2R R70, SRZ ;  /* 0x0000000000467805 */ /* 0x000fe4000001ff00 */
[----:B------:R-:W-:Y:S02]  /*0660*/  CS2R R72, SRZ ;  /* 0x0000000000487805 */ /* 0x000fe4000001ff00 */
[----:B------:R-:W-:-:S07]  /*0670*/  CS2R R74, SRZ ;  /* 0x00000000004a7805 */ /* 0x000fce000001ff00 */
.L_x_152:
[----:B0-----:R-:W0:Y:S08]  /*0680*/  @P0 LDC.64 R96, c[0x0][0x3e0] ;  /* 0x0000f800ff600b82 */ /* 0x001e300000000a00 */
[----:B------:R-:W1:Y:S08]  /*0690*/  LDC.64 R100, c[0x0][0x3c0] ;  /* 0x0000f000ff647b82 */ /* 0x000e700000000a00 */
[----:B------:R-:W2:Y:S01]  /*06a0*/  LDC.64 R98, c[0x0][0x3c8] ;  /* 0x0000f200ff627b82 */ /* 0x000ea20000000a00 */
[----:B0-----:R-:W-:-:S06]  /*06b0*/  @P0 IMAD.WIDE R96, R18, 0x2, R96 ;  /* 0x0000000212600825 */ /* 0x001fcc00078e0260 */
[----:B------:R0:W3:Y:S01]  /*06c0*/  @P0 LDG.E.U16 R96, desc[UR6][R96.64] ;  /* 0x0000000660600981 */ /* 0x0000e2000c1e1500 */
[----:B-1----:R-:W-:-:S06]  /*06d0*/  IMAD.WIDE R100, R18, 0x4, R100 ;  /* 0x0000000412647825 */ /* 0x002fcc00078e0264 */
[----:B------:R-:W4:Y:S01]  /*06e0*/  LDG.E R100, desc[UR6][R100.64] ;  /* 0x0000000664647981 */ /* 0x000f22000c1e1900 */
[----:B--2---:R-:W-:-:S05]  /*06f0*/  IMAD.WIDE R98, R18, 0x4, R98 ;  /* 0x0000000412627825 */ /* 0x004fca00078e0262 */
[----:B-----5:R1:W5:Y:S01]  /*0700*/  LDG.E R107, desc[UR6][R98.64] ;  /* 0x00000006626b7981 */ /* 0x020362000c1e1900 */
[----:B------:R-:W0:Y:S01]  /*0710*/  S2R R104, SR_TID.X ;  /* 0x0000000000687919 */ /* 0x000e220000002100 */
        /* <DEDUP_REMOVED lines=9> */
[----:B0-----:R-:W-:-:S04]  /*07b0*/  LOP3.LUT R97, R104, 0x1f, RZ, 0xc0, !PT ;  /* 0x0000001f68617812 */ /* 0x001fc800078ec0ff */
[----:B------:R-:W-:Y:S02]  /*07c0*/  LEA.HI.SX32 R0, R0, R97, 0x1d ;  /* 0x0000006100007211 */ /* 0x000fe400078feaff */
[----:B---3--:R-:W-:Y:S02]  /*07d0*/  @P0 SHF.L.U32 R106, R96, 0x10, RZ ;  /* 0x00000010606a0819 */ /* 0x008fe400000006ff */
[----:B----4-:R-:W-:Y:S01]  /*07e0*/  FSEL R140, R100, RZ, !P3 ;  /* 0x000000ff648c7208 */ /* 0x010fe20005800000 */
[----:B-1----:R-:W-:Y:S06]  /*07f0*/  @P1 BRA `(.L_x_130) ;  /* 0x0000000c001c1947 */ /* 0x002fec0003800000 */
        /* <DEDUP_REMOVED lines=23> */
[C---:B------:R-:W-:Y:S01]  /*0970*/  FADD.FTZ R100, -R140.reuse, R125 ;  /* 0x0000007d8c647221 */ /* 0x040fe20000010100 */
[----:B------:R-:W-:Y:S02]  /*0980*/  PRMT R128, R97, 0x7632, R128 ;  /* 0x0000763261807816 */ /* 0x000fe40000000080 */
[----:B------:R-:W-:Y:S01]  /*0990*/  PRMT R130, R101, 0x7632, R130 ;  /* 0x0000763265827816 */ /* 0x000fe20000000082 */
[----:B-----5:R-:W-:Y:S01]  /*09a0*/  FMUL.FTZ R139, R107, R100 ;  /* 0x000000646b8b7220 */ /* 0x020fe20000410000 */
[----:B------:R-:W-:Y:S01]  /*09b0*/  FADD.FTZ R100, -R140, R129 ;  /* 0x000000818c647221 */ /* 0x000fe20000010100 */
[----:B------:R-:W-:Y:S01]  /*09c0*/  PRMT R97, R98, 0x7632, R97 ;  /* 0x0000763262617816 */ /* 0x000fe20000000061 */
[-C--:B------:R-:W-:Y:S01]  /*09d0*/  FMUL.FTZ R137, R137, R127.reuse ;  /* 0x0000007f89897220 */ /* 0x080fe20000410000 */
[----:B------:R-:W-:Y:S01]  /*09e0*/  SHF.L.U32 R101, R101, 0x10, RZ ;  /* 0x0000001065657819 */ /* 0x000fe200000006ff */
[----:B------:R-:W-:Y:S01]  /*09f0*/  FMUL.FTZ R135, R107, R100 ;  /* 0x000000646b877220 */ /* 0x000fe20000410000 */
[----:B------:R-:W-:Y:S01]  /*0a00*/  FADD.FTZ R100, -R140, R131 ;  /* 0x000000838c647221 */ /* 0x000fe20000010100 */
[----:B------:R-:W-:Y:S01]  /*0a10*/  PRMT R98, R103, 0x7632, R98 ;  /* 0x0000763267627816 */ /* 0x000fe20000000062 */
[----:B------:R-:W-:Y:S01]  /*0a20*/  FADD.FTZ R44, R44, R127 ;  /* 0x0000007f2c2c7221 */ /* 0x000fe20000010000 */
[----:B------:R-:W-:Y:S01]  /*0a30*/  PRMT R108, R96, 0x7632, R108 ;  /* 0x00007632606c7816 */ /* 0x000fe2000000006c */
[----:B------:R-:W-:Y:S01]  /*0a40*/  FMUL.FTZ R131, R107, R100 ;  /* 0x000000646b837220 */ /* 0x000fe20000410000 */
[----:B------:R-:W-:Y:S01]  /*0a50*/  FADD.FTZ R100, -R140, R141 ;  /* 0x0000008d8c647221 */ /* 0x000fe20000010100 */
[----:B------:R-:W-:Y:S01]  /*0a60*/  SHF.L.U32 R103, R103, 0x10, RZ ;  /* 0x0000001067677819 */ /* 0x000fe200000006ff */
[----:B------:R-:W-:Y:S01]  /*0a70*/  FFMA.FTZ R36, R139, R127, R36 ;  /* 0x0000007f8b247223 */ /* 0x000fe20000010024 */
[----:B------:R-:W-:Y:S01]  /*0a80*/  SHF.L.U32 R125, R23, 0x10, RZ ;  /* 0x00000010177d7819 */ /* 0x000fe200000006ff */
[----:B------:R-:W-:Y:S01]  /*0a90*/  FMUL.FTZ R127, R107, R100 ;  /* 0x000000646b7f7220 */ /* 0x000fe20000410000 */
[-C--:B------:R-:W-:Y:S01]  /*0aa0*/  FMUL.FTZ R133, R133, R101.reuse ;  /* 0x0000006585857220 */ /* 0x080fe20000410000 */
        /* <DEDUP_REMOVED lines=8> */
[----:B------:R-:W-:Y:S01]  /*0b30*/  SHF.L.U32 R110, R110, 0x10, RZ ;  /* 0x000000106e6e7819 */ /* 0x000fe200000006ff */
[----:B------:R-:W-:Y:S01]  /*0b40*/  FFMA.FTZ R101, R139, R137, RZ ;  /* 0x000000898b657223 */ /* 0x000fe200000100ff */
[----:B------:R-:W-:Y:S01]  /*0b50*/  PRMT R96, R99, 0x7632, R96 ;  /* 0x0000763263607816 */ /* 0x000fe20000000060 */
[----:B------:R-:W-:Y:S01]  /*0b60*/  FADD.FTZ R134, -R140, R103 ;  /* 0x000000678c867221 */ /* 0x000fe20000010100 */
[----:B------:R-:W-:Y:S01]  /*0b70*/  SHF.L.U32 R103, R97, 0x10, RZ ;  /* 0x0000001061677819 */ /* 0x000fe200000006ff */
[C---:B------:R-:W-:Y:S01]  /*0b80*/  FMUL.FTZ R138, R107.reuse, R138 ;  /* 0x0000008a6b8a7220 */ /* 0x040fe20000410000 */
[----:B------:R-:W-:Y:S01]  /*0b90*/  PRMT R99, R102, 0x7632, R99 ;  /* 0x0000763266637816 */ /* 0x000fe20000000063 */
[----:B------:R-:W-:Y:S01]  /*0ba0*/  FMUL.FTZ R136, R136, R110 ;  /* 0x0000006e88887220 */ /* 0x000fe20000410000 */
[----:B------:R-:W-:Y:S01]  /*0bb0*/  FADD.FTZ R97, RZ, R137 ;  /* 0x00000089ff617221 */ /* 0x000fe20000010000 */
[----:B------:R-:W-:Y:S01]  /*0bc0*/  SHF.L.U32 R102, R102, 0x10, RZ ;  /* 0x0000001066667819 */ /* 0x000fe200000006ff */
[----:B------:R-:W-:Y:S01]  /*0bd0*/  FMUL.FTZ R134, R107, R134 ;  /* 0x000000866b867220 */ /* 0x000fe20000410000 */
[----:B------:R-:W-:Y:S01]  /*0be0*/  SHF.L.U32 R129, R22, 0x10, RZ ;  /* 0x0000001016817819 */ /* 0x000fe200000006ff */
[----:B------:R-:W-:Y:S01]  /*0bf0*/  FFMA.FTZ R100, R138, R136, R101 ;  /* 0x000000888a647223 */ /* 0x000fe20000010065 */
[----:B------:R-:W-:Y:S01]  /*0c00*/  SHF.L.U32 R130, R130, 0x10, RZ ;  /* 0x0000001082827819 */ /* 0x000fe200000006ff */
[----:B------:R-:W-:Y:S01]  /*0c10*/  FADD.FTZ R48, R48, R102 ;  /* 0x0000006630307221 */ /* 0x000fe20000010000 */
[----:B------:R-:W-:Y:S01]  /*0c20*/  SHF.L.U32 R141, R96, 0x10, RZ ;  /* 0x00000010608d7819 */ /* 0x000fe200000006ff */
[----:B------:R-:W-:Y:S01]  /*0c30*/  FADD.FTZ R96, R97, R136 ;  /* 0x0000008861607221 */ /* 0x000fe20000010000 */
[-C--:B------:R-:W-:Y:S01]  /*0c40*/  FMUL.FTZ R129, R129, R102.reuse ;  /* 0x0000006681817220 */ /* 0x080fe20000410000 */
        /* <DEDUP_REMOVED lines=8> */
[----:B------:R-:W-:Y:S01]  /*0cd0*/  FADD.FTZ R130, -R140, R103 ;  /* 0x000000678c827221 */ /* 0x000fe20000010100 */
[----:B------:R-:W-:Y:S01]  /*0ce0*/  SHF.L.U32 R101, R98, 0x10, RZ ;  /* 0x0000001062657819 */ /* 0x000fe200000006ff */
        /* <DEDUP_REMOVED lines=20> */
[----:B------:R-:W-:Y:S01]  /*0e30*/  IADD3 R103, PT, PT, R0, 0x20, RZ ;  /* 0x0000002000677810 */ /* 0x000fe20007ffe0ff */
[----:B------:R-:W-:Y:S01]  /*0e40*/  FADD.FTZ R141, R141, R108 ;  /* 0x0000006c8d8d7221 */ /* 0x000fe20000010000 */
[----:B------:R-:W-:-:S07]  /*0e50*/  FFMA.FTZ R142, R110, R108, R97 ;  /* 0x0000006c6e8e7223 */ /* 0x000fce0000010061 */
.L_x_132:
[----:B------:R-:W-:Y:S05]  /*0e60*/  BSYNC.RECONVERGENT B1 ;  /* 0x0000000000017941 */ /* 0x000fea0003800200 */
.L_x_131:
        /* <DEDUP_REMOVED lines=8> */
[C---:B--2---:R-:W-:Y:S02]  /*0ef0*/  PRMT R109, R96.reuse, 0x7632, R109 ;  /* 0x00007632606d7816 */ /* 0x044fe4000000006d */
[----:B------:R-:W-:Y:S02]  /*0f00*/  SHF.L.U32 R111, R96, 0x10, RZ ;  /* 0x00000010606f7819 */ /* 0x000fe400000006ff */
[----:B------:R-:W-:Y:S02]  /*0f10*/  PRMT R112, R97, 0x7632, R112 ;  /* 0x0000763261707816 */ /* 0x000fe40000000070 */
[----:B------:R-:W-:Y:S01]  /*0f20*/  PRMT R114, R98, 0x7632, R114 ;  /* 0x0000763262727816 */ /* 0x000fe20000000072 */
[----:B------:R-:W-:Y:S01]  /*0f30*/  FADD.FTZ R96, -R140, R111 ;  /* 0x0000006f8c607221 */ /* 0x000fe20000010100 */
[----:B------:R-:W-:-:S02]  /*0f40*/  SHF.L.U32 R109, R109, 0x10, RZ ;  /* 0x000000106d6d7819 */ /* 0x000fc400000006ff */
[----:B------:R-:W-:Y:S02]  /*0f50*/  SHF.L.U32 R115, R98, 0x10, RZ ;  /* 0x0000001062737819 */ /* 0x000fe400000006ff */
[----:B------:R-:W-:Y:S01]  /*0f60*/  SHF.L.U32 R113, R97, 0x10, RZ ;  /* 0x0000001061717819 */ /* 0x000fe200000006ff */
[C---:B------:R-:W-:Y:S01]  /*0f70*/  FADD.FTZ R120, -R140.reuse, R109 ;  /* 0x0000006d8c787221 */ /* 0x040fe20000010100 */
[C---:B------:R-:W-:Y:S01]  /*0f80*/  PRMT R117, R99.reuse, 0x7632, R117 ;  /* 0x0000763263757816 */ /* 0x040fe20000000075 */
[----:B------:R-:W-:Y:S01]  /*0f90*/  FADD.FTZ R116, -R140, R115 ;  /* 0x000000738c747221 */ /* 0x000fe20000010100 */
[----:B------:R-:W-:Y:S01]  /*0fa0*/  SHF.L.U32 R119, R99, 0x10, RZ ;  /* 0x0000001063777819 */ /* 0x000fe200000006ff */
[C---:B-----5:R-:W-:Y:S01]  /*0fb0*/  FMUL.FTZ R109, R107.reuse, R96 ;  /* 0x000000606b6d7220 */ /* 0x060fe20000410000 */
[----:B------:R-:W-:Y:S01]  /*0fc0*/  SHF.L.U32 R97, R112, 0x10, RZ ;  /* 0x0000001070617819 */ /* 0x000fe200000006ff */
[----:B------:R-:W-:Y:S01]  /*0fd0*/  FADD.FTZ R98, -R140, R113 ;  /* 0x000000718c627221 */ /* 0x000fe20000010100 */
[----:B------:R-:W-:Y:S01]  /*0fe0*/  SHF.L.U32 R99, R114, 0x10, RZ ;  /* 0x0000001072637819 */ /* 0x000fe200000006ff */
[----:B------:R-:W-:Y:S01]  /*0ff0*/  FMUL.FTZ R113, R107, R116 ;  /* 0x000000746b717220 */ /* 0x000fe20000410000 */
[----:B------:R-:W-:Y:S01]  /*1000*/  SHF.L.U32 R117, R117, 0x10, RZ ;  /* 0x0000001075757819 */ /* 0x000fe200000006ff */
[----:B------:R-:W-:Y:S01]  /*1010*/  FADD.FTZ R122, -R140, R97 ;  /* 0x000000618c7a7221 */ /* 0x000fe20000010100 */
[----:B---3--:R-:W-:Y:S01]  /*1020*/  SHF.L.U32 R115, R102, 0x10, RZ ;  /* 0x0000001066737819 */ /* 0x008fe200000006ff */
[----:B------:R-:W-:Y:S01]  /*1030*/  FADD.FTZ R124, -R140, R99 ;  /* 0x000000638c7c7221 */ /* 0x000fe20000010100 */
[----:B------:R-:W-:Y:S01]  /*1040*/  SHF.L.U32 R96, R30, 0x10, RZ ;  /* 0x000000101e607819 */ /* 0x000fe200000006ff */
[----:B------:R-:W-:Y:S01]  /*1050*/  FADD.FTZ R126, -R140, R117 ;  /* 0x000000758c7e7221 */ /* 0x000fe20000010100 */
[----:B------:R-:W-:Y:S01]  /*1060*/  PRMT R97, R100, 0x7632, R97 ;  /* 0x0000763264617816 */ /* 0x000fe20000000061 */
[C---:B------:R-:W-:Y:S01]  /*1070*/  FMUL.FTZ R120, R107.reuse, R120 ;  /* 0x000000786b787220 */ /* 0x040fe20000410000 */
[----:B------:R-:W-:Y:S01]  /*1080*/  SHF.L.U32 R112, R28, 0x10, RZ ;  /* 0x000000101c707819 */ /* 0x000fe200000006ff */
[----:B------:R-:W-:Y:S01]  /*1090*/  FMUL.FTZ R116, R96, R115 ;  /* 0x0000007360747220 */ /* 0x000fe20000410000 */
[----:B------:R-:W-:Y:S01]  /*10a0*/  SHF.L.U32 R99, R100, 0x10, RZ ;  /* 0x0000001064637819 */ /* 0x000fe200000006ff */
[----:B------:R-:W-:Y:S01]  /*10b0*/  FMUL.FTZ R111, R107, R98 ;  /* 0x000000626b6f7220 */ /* 0x000fe20000410000 */
[----:B------:R-:W-:Y:S01]  /*10c0*/  SHF.L.U32 R117, R2, 0x10, RZ ;  /* 0x0000001002757819 */ /* 0x000fe200000006ff */
[----:B------:R-:W-:Y:S01]  /*10d0*/  FADD.FTZ R118, -R140, R119 ;  /* 0x000000778c767221 */ /* 0x000fe20000010100 */
[----:B------:R-:W-:Y:S01]  /*10e0*/  SHF.L.U32 R96, R97, 0x10, RZ ;  /* 0x0000001061607819 */ /* 0x000fe200000006ff */
[-C--:B------:R-:W-:Y:S01]  /*10f0*/  FMUL.FTZ R112, R112, R99.reuse ;  /* 0x0000006370707220 */ /* 0x080fe20000410000 */
[C---:B------:R-:W-:Y:S01]  /*1100*/  PRMT R100, R101.reuse, 0x7632, R100 ;  /* 0x0000763265647816 */ /* 0x040fe20000000064 */
[----:B------:R-:W-:Y:S01]  /*1110*/  FADD.FTZ R80, R80, R99 ;  /* 0x0000006350507221 */ /* 0x000fe20000010000 */
[----:B------:R-:W-:Y:S01]  /*1120*/  SHF.L.U32 R101, R101, 0x10, RZ ;  /* 0x0000001065657819 */ /* 0x000fe200000006ff */
[-C--:B------:R-:W-:Y:S01]  /*1130*/  FMUL.FTZ R117, R117, R96.reuse ;  /* 0x0000006075757220 */ /* 0x080fe20000410000 */
[----:B------:R-:W-:Y:S01]  /*1140*/  FADD.FTZ R81, R81, R96 ;  /* 0x0000006051517221 */ /* 0x000fe20000010000 */
[----:B------:R-:W-:Y:S01]  /*1150*/  FFMA.FTZ R53, R120, R96, R53 ;  /* 0x0000006078357223 */ /* 0x000fe20000010035 */
[----:B------:R-:W-:Y:S01]  /*1160*/  SHF.L.U32 R114, R29, 0x10, RZ ;  /* 0x000000101d727819 */ /* 0x000fe200000006ff */
[----:B------:R-:W-:Y:S01]  /*1170*/  FADD.FTZ R96, R141, R112 ;  /* 0x000000708d607221 */ /* 0x000fe20000010000 */
[----:B------:R-:W-:Y:S01]  /*1180*/  PRMT R121, R102, 0x7632, R121 ;  /* 0x0000763266797816 */ /* 0x000fe20000000079 */
[----:B------:R-:W-:Y:S01]  /*1190*/  FFMA.FTZ R97, R109, R112, R142 ;  /* 0x000000706d617223 */ /* 0x000fe2000001008e */
[----:B------:R-:W-:Y:S01]  /*11a0*/  PRMT R102, R103, 0x7632, R102 ;  /* 0x0000763267667816 */ /* 0x000fe20000000066 */
[----:B------:R-:W-:Y:S01]  /*11b0*/  FFMA.FTZ R52, R109, R99, R52 ;  /* 0x000000636d347223 */ /* 0x000fe20000010034 */
[----:B------:R-:W-:Y:S01]  /*11c0*/  SHF.L.U32 R103, R103, 0x10, RZ ;  /* 0x0000001067677819 */ /* 0x000fe200000006ff */
[----:B------:R-:W-:Y:S01]  /*11d0*/  FADD.FTZ R99, R96, R117 ;  /* 0x0000007560637221 */ /* 0x000fe20000010000 */
[----:B------:R-:W-:Y:S01]  /*11e0*/  SHF.L.U32 R98, R31, 0x10, RZ ;  /* 0x000000101f627819 */ /* 0x000fe200000006ff */
[----:B------:R-:W-:Y:S01]  /*11f0*/  FMUL.FTZ R114, R114, R101 ;  /* 0x0000006572727220 */ /* 0x000fe20000410000 */
[----:B------:R-:W-:Y:S01]  /*1200*/  SHF.L.U32 R119, R3, 0x10, RZ ;  /* 0x0000001003777819 */ /* 0x000fe200000006ff */
[----:B------:R-:W-:Y:S01]  /*1210*/  FFMA.FTZ R96, R120, R117, R97 ;  /* 0x0000007578607223 */ /* 0x000fe20000010061 */
[----:B------:R-:W-:Y:S01]  /*1220*/  SHF.L.U32 R100, R100, 0x10, RZ ;  /* 0x0000001064647819 */ /* 0x000fe200000006ff */
[----:B------:R-:W-:Y:S01]  /*1230*/  FADD.FTZ R84, R84, R115 ;  /* 0x0000007354547221 */ /* 0x000fe20000010000 */
[----:B------:R-:W-:Y:S01]  /*1240*/  FFMA.FTZ R56, R113, R115, R56 ;  /* 0x0000007371387223 */ /* 0x000fe20000010038 */
[C---:B------:R-:W-:Y:S01]  /*1250*/  FMUL.FTZ R115, R107.reuse, R118 ;  /* 0x000000766b737220 */ /* 0x040fe20000410000 */
[----:B------:R-:W-:Y:S01]  /*1260*/  FMUL.FTZ R122, R107, R122 ;  /* 0x0000007a6b7a7220 */ /* 0x000fe20000410000 */
        /* <DEDUP_REMOVED lines=8> */
[----:B------:R-:W-:Y:S01]  /*12f0*/  SHF.L.U32 R100, R4, 0x10, RZ ;  /* 0x0000001004647819 */ /* 0x000fe200000006ff */
[----:B------:R-:W-:Y:S01]  /*1300*/  FADD.FTZ R99, R98, R119 ;  /* 0x0000007762637221 */ /* 0x000fe20000010000 */
[----:B------:R-:W-:Y:S01]  /*1310*/  SHF.L.U32 R101, R121, 0x10, RZ ;  /* 0x0000001079657819 */ /* 0x000fe200000006ff */
[----:B------:R-:W-:Y:S01]  /*1320*/  FFMA.FTZ R96, R122, R119, R97 ;  /* 0x000000777a607223 */ /* 0x000fe20000010061 */
[----:B------:R-:W-:Y:S01]  /*1330*/  FMUL.FTZ R124, R107, R124 ;  /* 0x0000007c6b7c7220 */ /* 0x000fe20000410000 */
[----:B------:R-:W-:Y:S01]  /*1340*/  FADD.FTZ R98, R99, R116 ;  /* 0x0000007463627221 */ /* 0x000fe20000010000 */
[----:B------:R-:W-:Y:S01]  /*1350*/  SHF.L.U32 R102, R102, 0x10, RZ ;  /* 0x0000001066667819 */ /* 0x000fe200000006ff */
[----:B------:R-:W-:Y:S01]  /*1360*/  FMUL.FTZ R121, R100, R101 ;  /* 0x0000006564797220 */ /* 0x000fe20000410000 */
[----:B------:R-:W-:Y:S01]  /*1370*/  FFMA.FTZ R96, R113, R116, R96 ;  /* 0x0000007471607223 */ /* 0x000fe20000010060 */
[----:B------:R-:W-:Y:S01]  /*1380*/  FMUL.FTZ R126, R107, R126 ;  /* 0x0000007e6b7e7220 */ /* 0x000fe20000410000 */
[----:B------:R-:W-:Y:S01]  /*1390*/  FADD.FTZ R86, R86, R103 ;  /* 0x0000006756567221 */ /* 0x000fe20000010000 */
[----:B------:R-:W-:Y:S01]  /*13a0*/  FADD.FTZ R97, R98, R121 ;  /* 0x0000007962617221 */ /* 0x000fe20000010000 */
[C---:B------:R-:W-:Y:S01]  /*13b0*/  FFMA.FTZ R96, R124.reuse, R121, R96 ;  /* 0x000000797c607223 */ /* 0x040fe20000010060 */
[----:B------:R-:W-:Y:S01]  /*13c0*/  FMUL.FTZ R123, R123, R102 ;  /* 0x000000667b7b7220 */ /* 0x000fe20000410000 */
        /* <DEDUP_REMOVED lines=10> */
.L_x_130:
        /* <DEDUP_REMOVED lines=22> */
[----:B------:R-:W-:Y:S02]  /*15d0*/  PRMT R110, R96, 0x7632, R110 ;  /* 0x00007632606e7816 */ /* 0x000fe4000000006e */
[C---:B------:R-:W-:Y:S02]  /*15e0*/  PRMT R96, R99.reuse, 0x7632, R96 ;  /* 0x0000763263607816 */ /* 0x040fe40000000060 */
[----:B------:R-:W-:Y:S02]  /*15f0*/  SHF.L.U32 R141, R99, 0x10, RZ ;  /* 0x00000010638d7819 */ /* 0x000fe400000006ff */
[C---:B---3--:R-:W-:Y:S02]  /*1600*/  PRMT R99, R100.reuse, 0x7632, R99 ;  /* 0x0000763264637816 */ /* 0x048fe40000000063 */
[----:B------:R-:W-:Y:S01]  /*1610*/  SHF.L.U32 R127, R100, 0x10, RZ ;  /* 0x00000010647f7819 */ /* 0x000fe200000006ff */
[----:B------:R-:W-:Y:S01]  /*1620*/  FADD.FTZ R100, -R140, R125 ;  /* 0x0000007d8c647221 */ /* 0x000fe20000010100 */
[----:B------:R-:W-:-:S02]  /*1630*/  SHF.L.U32 R129, R97, 0x10, RZ ;  /* 0x0000001061817819 */ /* 0x000fc400000006ff */
[----:B------:R-:W-:Y:S01]  /*1640*/  SHF.L.U32 R131, R98, 0x10, RZ ;  /* 0x0000001062837819 */ /* 0x000fe200000006ff */
[----:B-----5:R-:W-:Y:S01]  /*1650*/  FMUL.FTZ R139, R107, R100 ;  /* 0x000000646b8b7220 */ /* 0x020fe20000410000 */
[C---:B------:R-:W-:Y:S01]  /*1660*/  PRMT R130, R101.reuse, 0x7632, R130 ;  /* 0x0000763265827816 */ /* 0x040fe20000000082 */
[C---:B------:R-:W-:Y:S01]  /*1670*/  FADD.FTZ R100, -R140.reuse, R129 ;  /* 0x000000818c647221 */ /* 0x040fe20000010100 */
[----:B------:R-:W-:Y:S01]  /*1680*/  SHF.L.U32 R101, R101, 0x10, RZ ;  /* 0x0000001065657819 */ /* 0x000fe200000006ff */
[----:B------:R-:W-:Y:S01]  /*1690*/  FMUL.FTZ R137, R137, R127 ;  /* 0x0000007f89897220 */ /* 0x000fe20000410000 */
[----:B------:R-:W-:Y:S01]  /*16a0*/  PRMT R128, R97, 0x7632, R128 ;  /* 0x0000763261807816 */ /* 0x000fe20000000080 */
[----:B------:R-:W-:Y:S01]  /*16b0*/  FMUL.FTZ R135, R107, R100 ;  /* 0x000000646b877220 */ /* 0x000fe20000410000 */
[----:B------:R-:W-:Y:S01]  /*16c0*/  FADD.FTZ R100, -R140, R131 ;  /* 0x000000838c647221 */ /* 0x000fe20000010100 */
[-C--:B------:R-:W-:Y:S01]  /*16d0*/  FMUL.FTZ R133, R133, R101.reuse ;  /* 0x0000006585857220 */ /* 0x080fe20000410000 */
[----:B------:R-:W-:Y:S01]  /*16e0*/  FADD.FTZ R46, R46, R101 ;  /* 0x000000652e2e7221 */ /* 0x000fe20000010000 */
[----:B------:R-:W-:Y:S01]  /*16f0*/  FFMA.FTZ R38, R135, R101, R38 ;  /* 0x0000006587267223 */ /* 0x000fe20000010026 */
[----:B------:R-:W-:Y:S01]  /*1700*/  SHF.L.U32 R101, R110, 0x10, RZ ;  /* 0x000000106e657819 */ /* 0x000fe200000006ff */
[----:B------:R-:W-:Y:S01]  /*1710*/  FMUL.FTZ R131, R107, R100 ;  /* 0x000000646b837220 */ /* 0x000fe20000410000 */
[----:B------:R-:W-:Y:S01]  /*1720*/  FADD.FTZ R100, -R140, R141 ;  /* 0x0000008d8c647221 */ /* 0x000fe20000010100 */
[C---:B------:R-:W-:Y:S01]  /*1730*/  PRMT R97, R103.reuse, 0x7632, R97 ;  /* 0x0000763267617816 */ /* 0x040fe20000000061 */
[----:B------:R-:W-:Y:S01]  /*1740*/  FADD.FTZ R44, R44, R127 ;  /* 0x0000007f2c2c7221 */ /* 0x000fe20000010000 */
[----:B------:R-:W-:Y:S01]  /*1750*/  FADD.FTZ R138, -R140, R101 ;  /* 0x000000658c8a7221 */ /* 0x000fe20000010100 */
[----:B------:R-:W-:Y:S01]  /*1760*/  SHF.L.U32 R103, R103, 0x10, RZ ;  /* 0x0000001067677819 */ /* 0x000fe200000006ff */
[----:B------:R-:W-:Y:S01]  /*1770*/  FFMA.FTZ R36, R139, R127, R36 ;  /* 0x0000007f8b247223 */ /* 0x000fe20000010024 */
[----:B------:R-:W-:Y:S01]  /*1780*/  SHF.L.U32 R125, R23, 0x10, RZ ;  /* 0x00000010177d7819 */ /* 0x000fe200000006ff */
[----:B------:R-:W-:Y:S01]  /*1790*/  FMUL.FTZ R127, R107, R100 ;  /* 0x000000646b7f7220 */ /* 0x000fe20000410000 */
[----:B------:R-:W-:Y:S01]  /*17a0*/  SHF.L.U32 R99, R99, 0x10, RZ ;  /* 0x0000001063637819 */ /* 0x000fe200000006ff */
[----:B------:R-:W-:Y:S01]  /*17b0*/  FMUL.FTZ R138, R107, R138 ;  /* 0x0000008a6b8a7220 */ /* 0x000fe20000410000 */
[----:B------:R-:W-:Y:S01]  /*17c0*/  FADD.FTZ R50, R50, R103 ;  /* 0x0000006732327221 */ /* 0x000fe20000010000 */
[-C--:B------:R-:W-:Y:S01]  /*17d0*/  FMUL.FTZ R125, R125, R103.reuse ;  /* 0x000000677d7d7220 */ /* 0x080fe20000410000 */
[----:B------:R-:W-:Y:S01]  /*17e0*/  FFMA.FTZ R42, R127, R103, R42 ;  /* 0x000000677f2a7223 */ /* 0x000fe2000001002a */
[----:B------:R-:W-:Y:S01]  /*17f0*/  PRMT R108, R98, 0x7632, R108 ;  /* 0x00007632626c7816 */ /* 0x000fe2000000006c */
[-C--:B------:R-:W-:Y:S01]  /*1800*/  FMUL.FTZ R136, R136, R99.reuse ;  /* 0x0000006388887220 */ /* 0x080fe20000410000 */
[----:B------:R-:W-:Y:S01]  /*1810*/  SHF.L.U32 R103, R128, 0x10, RZ ;  /* 0x0000001080677819 */ /* 0x000fe200000006ff */
[----:B------:R-:W-:Y:S01]  /*1820*/  FADD.FTZ R45, R45, R99 ;  /* 0x000000632d2d7221 */ /* 0x000fe20000010000 */
[----:B------:R-:W-:Y:S01]  /*1830*/  PRMT R98, R102, 0x7632, R98 ;  /* 0x0000763266627816 */ /* 0x000fe20000000062 */
[----:B------:R-:W-:Y:S01]  /*1840*/  FFMA.FTZ R37, R138, R99, R37 ;  /* 0x000000638a257223 */ /* 0x000fe20000010025 */
[----:B------:R-:W-:Y:S01]  /*1850*/  FADD.FTZ R99, RZ, R137 ;  /* 0x00000089ff637221 */ /* 0x000fe20000010000 */
[----:B------:R-:W-:Y:S01]  /*1860*/  FFMA.FTZ R101, R139, R137, RZ ;  /* 0x000000898b657223 */ /* 0x000fe200000100ff */
[----:B------:R-:W-:Y:S01]  /*1870*/  SHF.L.U32 R130, R130, 0x10, RZ ;  /* 0x0000001082827819 */ /* 0x000fe200000006ff */
[----:B------:R-:W-:Y:S01]  /*1880*/  FADD.FTZ R134, -R140, R103 ;  /* 0x000000678c867221 */ /* 0x000fe20000010100 */
[----:B------:R-:W-:Y:S01]  /*1890*/  SHF.L.U32 R141, R96, 0x10, RZ ;  /* 0x00000010608d7819 */ /* 0x000fe200000006ff */
[----:B------:R-:W-:Y:S01]  /*18a0*/  FADD.FTZ R96, R99, R136 ;  /* 0x0000008863607221 */ /* 0x000fe20000010000 */
[----:B------:R-:W-:Y:S01]  /*18b0*/  SHF.L.U32 R100, R98, 0x10, RZ ;  /* 0x0000001062647819 */ /* 0x000fe200000006ff */
[----:B------:R-:W-:Y:S01]  /*18c0*/  FFMA.FTZ R98, R138, R136, R101 ;  /* 0x000000888a627223 */ /* 0x000fe20000010065 */
[----:B------:R-:W-:Y:S01]  /*18d0*/  SHF.L.U32 R102, R102, 0x10, RZ ;  /* 0x0000001066667819 */ /* 0x000fe200000006ff */
[----:B------:R-:W-:Y:S01]  /*18e0*/  FMUL.FTZ R134, R107, R134 ;  /* 0x000000866b867220 */ /* 0x000fe20000410000 */
[----:B------:R-:W-:Y:S01]  /*18f0*/  SHF.L.U32 R129, R22, 0x10, RZ ;  /* 0x0000001016817819 */ /* 0x000fe200000006ff */
[-C--:B------:R-:W-:Y:S01]  /*1900*/  FMUL.FTZ R132, R132, R130.reuse ;  /* 0x0000008284847220 */ /* 0x080fe20000410000 */
[----:B------:R-:W-:Y:S01]  /*1910*/  SHF.L.U32 R103, R108, 0x10, RZ ;  /* 0x000000106c677819 */ /* 0x000fe200000006ff */
[----:B------:R-:W-:Y:S01]  /*1920*/  FFMA.FTZ R99, R135, R133, R98 ;  /* 0x0000008587637223 */ /* 0x000fe20000010062 */
[----:B------:R-:W-:Y:S01]  /*1930*/  SHF.L.U32 R101, R97, 0x10, RZ ;  /* 0x0000001061657819 */ /* 0x000fe200000006ff */
[----:B------:R-:W-:Y:S01]  /*1940*/  FADD.FTZ R97, R96, R133 ;  /* 0x0000008560617221 */ /* 0x000fe20000010000 */
        /* <DEDUP_REMOVED lines=24> */
[C---:B------:R-:W-:Y:S01]  /*1ad0*/  FFMA.FTZ R43, R110.reuse, R101, R43 ;  /* 0x000000656e2b7223 */ /* 0x040fe2000001002b */
[----:B------:R-:W-:Y:S01]  /*1ae0*/  FADD.FTZ R141, R141, R108 ;  /* 0x0000006c8d8d7221 */ /* 0x000fe20000010000 */
[----:B------:R-:W-:-:S07]  /*1af0*/  FFMA.FTZ R142, R110, R108, R97 ;  /* 0x0000006c6e8e7223 */ /* 0x000fce0000010061 */
.L_x_135:
[----:B------:R-:W-:Y:S05]  /*1b00*/  BSYNC.RECONVERGENT B1 ;  /* 0x0000000000017941 */ /* 0x000fea0003800200 */
.L_x_134:
        /* <DEDUP_REMOVED lines=98> */
.L_x_133:
[----:B------:R-:W-:Y:S05]  /*2130*/  BSYNC.RECONVERGENT B0 ;  /* 0x0000000000007941 */ /* 0x000fea0003800200 */
.L_x_129:
        /* <DEDUP_REMOVED lines=20> */
.L_x_170:
        /* <DEDUP_REMOVED lines=9> */
[----:B------:R-:W1:Y:S02]  /*2310*/  LDC.64 R96, c[0x0][0x390] ;  /* 0x0000e400ff607b82 */ /* 0x000e640000000a00 */
[----:B-1----:R-:W-:-:S06]  /*2320*/  IMAD.WIDE.U32 R96, R0, 0x10, R96 ;  /* 0x0000001000607825 */ /* 0x002fcc00078e0060 */
[----:B------:R-:W5:Y:S01]  /*2330*/  LDG.E.128 R96, desc[UR6][R96.64] ;  /* 0x0000000660607981 */ /* 0x000f62000c1e1d00 */
[----:B------:R-:W-:-:S04]  /*2340*/  ISETP.NE.U32.AND P1, PT, RZ, UR12, PT ;  /* 0x0000000cff007c0c */ /* 0x000fc8000bf25070 */
[----:B------:R-:W-:-:S13]  /*2350*/  ISETP.NE.AND.EX P1, PT, RZ, UR13, PT, P1 ;  /* 0x0000000dff007c0c */ /* 0x000fda000bf25310 */
[----:B------:R-:W-:Y:S05]  /*2360*/  @P1 BRA `(.L_x_141) ;  /* 0x0000000400241947 */ /* 0x000fea0003800000 */
[-CC-:B0-----:R-:W-:Y:S01]  /*2370*/  FFMA.FTZ R103, R110, R100.reuse, R101.reuse ;  /* 0x000000646e677223 */ /* 0x181fe20000010065 */
[-CC-:B------:R-:W-:Y:S01]  /*2380*/  FFMA.FTZ R140, R127, R100.reuse, R101.reuse ;  /* 0x000000647f8c7223 */ /* 0x180fe20000010065 */
[----:B------:R-:W-:Y:S01]  /*2390*/  FFMA.FTZ R102, R131, R100, R101 ;  /* 0x0000006483667223 */ /* 0x000fe20000010065 */
[----:B-----5:R-:W-:Y:S01]  /*23a0*/  PRMT R141, R99, 0x7632, R141 ;  /* 0x00007632638d7816 */ /* 0x020fe2000000008d */
[----:B------:R-:W-:Y:S01]  /*23b0*/  FADD.FTZ R144, R108, -R103 ;  /* 0x800000676c907221 */ /* 0x000fe20000010000 */
[----:B------:R-:W-:Y:S01]  /*23c0*/  FADD.FTZ R142, R125, -R140 ;  /* 0x8000008c7d8e7221 */ /* 0x000fe20000010000 */
[----:B------:R-:W-:Y:S01]  /*23d0*/  FADD.FTZ R102, R129, -R102 ;  /* 0x8000006681667221 */ /* 0x000fe20000010000 */
[----:B------:R-:W-:Y:S01]  /*23e0*/  SHF.L.U32 R143, R99, 0x10, RZ ;  /* 0x00000010638f7819 */ /* 0x000fe200000006ff */
[C---:B------:R-:W-:Y:S01]  /*23f0*/  FMUL.FTZ R145, R107.reuse, R144 ;  /* 0x000000906b917220 */ /* 0x040fe20000410000 */
[C---:B------:R-:W-:Y:S01]  /*2400*/  FMUL.FTZ R103, R107.reuse, R142 ;  /* 0x0000008e6b677220 */ /* 0x040fe20000410000 */
[----:B------:R-:W-:Y:S01]  /*2410*/  FMUL.FTZ R99, R107, R102 ;  /* 0x000000666b637220 */ /* 0x000fe20000410000 */
[----:B------:R-:W-:Y:S01]  /*2420*/  SHF.L.U32 R141, R141, 0x10, RZ ;  /* 0x000000108d8d7819 */ /* 0x000fe200000006ff */
[-C--:B------:R-:W-:Y:S01]  /*2430*/  FMUL.FTZ R102, R145, R106.reuse ;  /* 0x0000006a91667220 */ /* 0x080fe20000410000 */
[-C--:B------:R-:W-:Y:S01]  /*2440*/  FMUL.FTZ R103, R103, R106.reuse ;  /* 0x0000006a67677220 */ /* 0x080fe20000410000 */
[----:B------:R-:W-:Y:S01]  /*2450*/  SHF.L.U32 R140, R98, 0x10, RZ ;  /* 0x00000010628c7819 */ /* 0x000fe200000006ff */
[----:B------:R-:W-:Y:S01]  /*2460*/  FMUL.FTZ R99, R99, R106 ;  /* 0x0000006a63637220 */ /* 0x000fe20000410000 */
[----:B------:R-:W-:Y:S01]  /*2470*/  FFMA.FTZ R67, R102, R141, R67 ;  /* 0x0000008d66437223 */ /* 0x000fe20000010043 */
[----:B------:R-:W-:Y:S01]  /*2480*/  FFMA.FTZ R66, R103, R143, R66 ;  /* 0x0000008f67427223 */ /* 0x000fe20000010042 */
[-CC-:B------:R-:W-:Y:S01]  /*2490*/  FFMA.FTZ R141, R134, R100.reuse, R101.reuse ;  /* 0x00000064868d7223 */ /* 0x180fe20000010065 */
[----:B------:R-:W-:Y:S01]  /*24a0*/  PRMT R144, R98, 0x7632, R144 ;  /* 0x0000763262907816 */ /* 0x000fe20000000090 */
[-CC-:B------:R-:W-:Y:S01]  /*24b0*/  FFMA.FTZ R143, R130, R100.reuse, R101.reuse ;  /* 0x00000064828f7223 */ /* 0x180fe20000010065 */
[----:B------:R-:W-:Y:S01]  /*24c0*/  FFMA.FTZ R98, R135, R100, R101 ;  /* 0x0000006487627223 */ /* 0x000fe20000010065 */
[----:B------:R-:W-:Y:S01]  /*24d0*/  FADD.FTZ R142, R132, -R141 ;  /* 0x8000008d848e7221 */ /* 0x000fe20000010000 */
[----:B------:R-:W-:Y:S01]  /*24e0*/  FFMA.FTZ R64, R99, R140, R64 ;  /* 0x0000008c63407223 */ /* 0x000fe20000010040 */
[----:B------:R-:W-:Y:S01]  /*24f0*/  FADD.FTZ R146, R128, -R143 ;  /* 0x8000008f80927221 */ /* 0x000fe20000010000 */
[----:B------:R-:W-:Y:S01]  /*2500*/  FADD.FTZ R98, R133, -R98 ;  /* 0x8000006285627221 */ /* 0x000fe20000010000 */
[----:B------:R-:W-:Y:S01]  /*2510*/  PRMT R140, R97, 0x7632, R140 ;  /* 0x00007632618c7816 */ /* 0x000fe2000000008c */
[----:B------:R-:W-:Y:S01]  /*2520*/  FMUL.FTZ R145, R107, R142 ;  /* 0x0000008e6b917220 */ /* 0x000fe20000410000 */
[----:B------:R-:W-:Y:S01]  /*2530*/  SHF.L.U32 R143, R97, 0x10, RZ ;  /* 0x00000010618f7819 */ /* 0x000fe200000006ff */
[C---:B------:R-:W-:Y:S01]  /*2540*/  FMUL.FTZ R141, R107.reuse, R146 ;  /* 0x000000926b8d7220 */ /* 0x040fe20000410000 */
[----:B------:R-:W-:Y:S01]  /*2550*/  FMUL.FTZ R97, R107, R98 ;  /* 0x000000626b617220 */ /* 0x000fe20000410000 */
[----:B------:R-:W-:Y:S01]  /*2560*/  SHF.L.U32 R140, R140, 0x10, RZ ;  /* 0x000000108c8c7819 */ /* 0x000fe200000006ff */
[-C--:B------:R-:W-:Y:S01]  /*2570*/  FMUL.FTZ R98, R145, R106.reuse ;  /* 0x0000006a91627220 */ /* 0x080fe20000410000 */
[----:B------:R-:W-:Y:S01]  /*2580*/  SHF.L.U32 R146, R144, 0x10, RZ ;  /* 0x0000001090927819 */ /* 0x000fe200000006ff */
[-C--:B------:R-:W-:Y:S01]  /*2590*/  FMUL.FTZ R144, R141, R106.reuse ;  /* 0x0000006a8d907220 */ /* 0x080fe20000410000 */
[----:B------:R-:W-:Y:S01]  /*25a0*/  FMUL.FTZ R141, R97, R106 ;  /* 0x0000006a618d7220 */ /* 0x000fe20000410000 */
[----:B------:R-:W-:Y:S01]  /*25b0*/  FFMA.FTZ R142, R98, R140, R63 ;  /* 0x0000008c628e7223 */ /* 0x000fe2000001003f */
[----:B------:R-:W-:Y:S01]  /*25c0*/  SHF.L.U32 R63, R17, 0x10, RZ ;  /* 0x00000010113f7819 */ /* 0x000fe200000006ff */
[----:B------:R-:W-:Y:S01]  /*25d0*/  FFMA.FTZ R65, R144, R146, R65 ;  /* 0x0000009290417223 */ /* 0x000fe20000010041 */
[----:B------:R-:W-:Y:S01]  /*25e0*/  FFMA.FTZ R143, R141, R143, R62 ;  /* 0x0000008f8d8f7223 */ /* 0x000fe2000001003e */
[----:B------:R-:W-:-:S02]  /*25f0*/  SHF.L.U32 R62, R27, 0x10, RZ ;  /* 0x000000101b3e7819 */ /* 0x000fc400000006ff */
[----:B------:R-:W-:Y:S01]  /*2600*/  SHF.L.U32 R140, R26, 0x10, RZ ;  /* 0x000000101a8c7819 */ /* 0x000fe200000006ff */
[----:B------:R-:W-:Y:S01]  /*2610*/  FMUL.FTZ R148, R102, R63 ;  /* 0x0000003f66947220 */ /* 0x000fe20000410000 */
[----:B------:R-:W-:Y:S01]  /*2620*/  SHF.L.U32 R102, R25, 0x10, RZ ;  /* 0x0000001019667819 */ /* 0x000fe200000006ff */
[----:B------:R-:W-:Y:S01]  /*2630*/  FMUL.FTZ R103, R103, R62 ;  /* 0x0000003e67677220 */ /* 0x000fe20000410000 */
[-CC-:B------:R-:W-:Y:S01]  /*2640*/  FFMA.FTZ R62, R139, R100.reuse, R101.reuse ;  /* 0x000000648b3e7223 */ /* 0x180fe20000010065 */
[----:B------:R-:W-:Y:S01]  /*2650*/  FFMA.FTZ R63, R138, R100, R101 ;  /* 0x000000648a3f7223 */ /* 0x000fe20000010065 */
[----:B------:R-:W-:Y:S01]  /*2660*/  FMUL.FTZ R146, R99, R140 ;  /* 0x0000008c63927220 */ /* 0x000fe20000410000 */
[----:B------:R-:W-:Y:S01]  /*2670*/  FMUL.FTZ R140, R141, R102 ;  /* 0x000000668d8c7220 */ /* 0x000fe20000410000 */
[----:B------:R-:W-:Y:S01]  /*2680*/  FADD.FTZ R62, R137, -R62 ;  /* 0x8000003e893e7221 */ /* 0x000fe20000010000 */
[----:B------:R-:W-:Y:S01]  /*2690*/  FADD.FTZ R102, R136, -R63 ;  /* 0x8000003f88667221 */ /* 0x000fe20000010000 */
[----:B------:R-:W-:-:S02]  /*26a0*/  SHF.L.U32 R145, R16, 0x10, RZ ;  /* 0x0000001010917819 */ /* 0x000fc400000006ff */
[C---:B------:R-:W-:Y:S01]  /*26b0*/  FMUL.FTZ R63, R107.reuse, R62 ;  /* 0x0000003e6b3f7220 */ /* 0x040fe20000410000 */
[----:B------:R-:W-:Y:S01]  /*26c0*/  FMUL.FTZ R99, R107, R102 ;  /* 0x000000666b637220 */ /* 0x000fe20000410000 */
[----:B------:R-:W-:Y:S01]  /*26d0*/  PRMT R97, R96, 0x7632, R97 ;  /* 0x0000763260617816 */ /* 0x000fe20000000061 */
[----:B------:R-:W-:Y:S01]  /*26e0*/  FMUL.FTZ R149, R144, R145 ;  /* 0x0000009190957220 */ /* 0x000fe20000410000 */
[----:B------:R-:W-:Y:S01]  /*26f0*/  SHF.L.U32 R145, R15, 0x10, RZ ;  /* 0x000000100f917819 */ /* 0x000fe200000006ff */
[-C--:B------:R-:W-:Y:S01]  /*2700*/  FMUL.FTZ R63, R63, R106.reuse ;  /* 0x0000006a3f3f7220 */ /* 0x080fe20000410000 */
[----:B------:R-:W-:Y:S01]  /*2710*/  SHF.L.U32 R62, R24, 0x10, RZ ;  /* 0x00000010183e7819 */ /* 0x000fe200000006ff */
[----:B------:R-:W-:Y:S01]  /*2720*/  FMUL.FTZ R102, R99, R106 ;  /* 0x0000006a63667220 */ /* 0x000fe20000410000 */
[----:B------:R-:W-:Y:S01]  /*2730*/  SHF.L.U32 R141, R14, 0x10, RZ ;  /* 0x000000100e8d7819 */ /* 0x000fe200000006ff */
[----:B------:R-:W-:Y:S01]  /*2740*/  FMUL.FTZ R147, R98, R145 ;  /* 0x0000009162937220 */ /* 0x000fe20000410000 */
[----:B------:R-:W-:Y:S01]  /*2750*/  SHF.L.U32 R96, R96, 0x10, RZ ;  /* 0x0000001060607819 */ /* 0x000fe200000006ff */
[----:B------:R-:W-:Y:S01]  /*2760*/  FMUL.FTZ R62, R63, R62 ;  /* 0x0000003e3f3e7220 */ /* 0x000fe20000410000 */
[----:B------:R-:W-:Y:S01]  /*2770*/  SHF.L.U32 R97, R97, 0x10, RZ ;  /* 0x0000001061617819 */ /* 0x000fe200000006ff */
[----:B------:R-:W-:Y:S01]  /*2780*/  FMUL.FTZ R141, R102, R141 ;  /* 0x0000008d668d7220 */ /* 0x000fe20000410000 */
[----:B------:R-:W-:Y:S01]  /*2790*/  F2FP.BF16.F32.PACK_AB R99, R148, R103 ;  /* 0x000000679463723e */ /* 0x000fe200000010ff */
[----:B------:R-:W-:Y:S01]  /*27a0*/  FFMA.FTZ R144, R63, R96, R60 ;  /* 0x000000603f907223 */ /* 0x000fe2000001003c */
[----:B------:R-:W-:Y:S01]  /*27b0*/  F2FP.BF16.F32.PACK_AB R98, R149, R146 ;  /* 0x000000929562723e */ /* 0x000fe200000010ff */
[----:B------:R-:W-:Y:S01]  /*27c0*/  FFMA.FTZ R145, R102, R97, R61 ;  /* 0x0000006166917223 */ /* 0x000fe2000001003d */
[----:B------:R-:W-:-:S02]  /*27d0*/  F2FP.BF16.F32.PACK_AB R97, R147, R140 ;  /* 0x0000008c9361723e */ /* 0x000fc400000010ff */
[----:B------:R-:W-:Y:S01]  /*27e0*/  F2FP.BF16.F32.PACK_AB R96, R141, R62 ;  /* 0x0000003e8d60723e */ /* 0x000fe200000010ff */
[----:B------:R-:W-:Y:S06]  /*27f0*/  BRA `(.L_x_142) ;  /* 0x0000000400307947 */ /* 0x000fec0003800000 */
.L_x_141:
[-CC-:B------:R-:W-:Y:S01]  /*2800*/  FFMA.FTZ R77, R110, R100.reuse, R101.reuse ;  /* 0x000000646e4d7223 */ /* 0x180fe20000010065 */
[-CC-:B------:R-:W-:Y:S01]  /*2810*/  FFMA.FTZ R78, R127, R100.reuse, R101.reuse ;  /* 0x000000647f4e7223 */ /* 0x180fe20000010065 */
[----:B------:R-:W-:Y:S01]  /*2820*/  FFMA.FTZ R76, R131, R100, R101 ;  /* 0x00000064834c7223 */ /* 0x000fe20000010065 */
[----:B0----5:R-:W-:Y:S01]  /*2830*/  PRMT R103, R99, 0x7632, R103 ;  /* 0x0000763263677816 */ /* 0x021fe20000000067 */
        /* <DEDUP_REMOVED lines=9> */
[----:B------:R-:W-:Y:S01]  /*28d0*/  FMUL.FTZ R99, R76, R106 ;  /* 0x0000006a4c637220 */ /* 0x000fe20000410000 */
[----:B------:R-:W-:Y:S01]  /*28e0*/  SHF.L.U32 R102, R98, 0x10, RZ ;  /* 0x0000001062667819 */ /* 0x000fe200000006ff */
[----:B------:R-:W-:Y:S01]  /*28f0*/  FFMA.FTZ R143, R130, R100, R101 ;  /* 0x00000064828f7223 */ /* 0x000fe20000010065 */
[----:B------:R-:W-:Y:S01]  /*2900*/  FFMA.FTZ R67, R140, R78, R67 ;  /* 0x0000004e8c437223 */ /* 0x000fe20000010043 */
[-CC-:B------:R-:W-:Y:S01]  /*2910*/  FFMA.FTZ R78, R135, R100.reuse, R101.reuse ;  /* 0x00000064874e7223 */ /* 0x180fe20000010065 */
[----:B------:R-:W-:Y:S01]  /*2920*/  PRMT R144, R98, 0x7632, R144 ;  /* 0x0000763262907816 */ /* 0x000fe20000000090 */
[----:B------:R-:W-:Y:S01]  /*2930*/  FFMA.FTZ R66, R99, R141, R66 ;  /* 0x0000008d63427223 */ /* 0x000fe20000010042 */
[----:B------:R-:W-:Y:S01]  /*2940*/  FFMA.FTZ R141, R134, R100, R101 ;  /* 0x00000064868d7223 */ /* 0x000fe20000010065 */
[----:B------:R-:W-:Y:S01]  /*2950*/  FADD.FTZ R98, R133, -R78 ;  /* 0x8000004e85627221 */ /* 0x000fe20000010000 */
[----:B------:R-:W-:Y:S01]  /*2960*/  FMUL.FTZ R103, R77, R106 ;  /* 0x0000006a4d677220 */ /* 0x000fe20000410000 */
[----:B------:R-:W-:Y:S01]  /*2970*/  FADD.FTZ R146, R128, -R143 ;  /* 0x8000008f80927221 */ /* 0x000fe20000010000 */
[----:B------:R-:W-:Y:S01]  /*2980*/  FADD.FTZ R142, R132, -R141 ;  /* 0x8000008d848e7221 */ /* 0x000fe20000010000 */
[----:B------:R-:W-:Y:S01]  /*2990*/  FMUL.FTZ R98, R107, R98 ;  /* 0x000000626b627220 */ /* 0x000fe20000410000 */
[----:B------:R-:W-:Y:S01]  /*29a0*/  FFMA.FTZ R64, R103, R102, R64 ;  /* 0x0000006667407223 */ /* 0x000fe20000010040 */
[----:B------:R-:W-:Y:S01]  /*29b0*/  SHF.L.U32 R143, R97, 0x10, RZ ;  /* 0x00000010618f7819 */ /* 0x000fe200000006ff */
[----:B------:R-:W-:Y:S01]  /*29c0*/  FMUL.FTZ R78, R107, R146 ;  /* 0x000000926b4e7220 */ /* 0x000fe20000410000 */
[----:B------:R-:W-:Y:S01]  /*29d0*/  PRMT R102, R97, 0x7632, R102 ;  /* 0x0000763261667816 */ /* 0x000fe20000000066 */
[----:B------:R-:W-:Y:S01]  /*29e0*/  FMUL.FTZ R145, R98, R106 ;  /* 0x0000006a62917220 */ /* 0x000fe20000410000 */
[----:B------:R-:W-:Y:S01]  /*29f0*/  FMUL.FTZ R97, R107, R142 ;  /* 0x0000008e6b617220 */ /* 0x000fe20000410000 */
[----:B------:R-:W-:Y:S01]  /*2a00*/  SHF.L.U32 R144, R144, 0x10, RZ ;  /* 0x0000001090907819 */ /* 0x000fe200000006ff */
[-C--:B------:R-:W-:Y:S01]  /*2a10*/  FMUL.FTZ R148, R78, R106.reuse ;  /* 0x0000006a4e947220 */ /* 0x080fe20000410000 */
[----:B------:R-:W-:Y:S01]  /*2a20*/  SHF.L.U32 R142, R102, 0x10, RZ ;  /* 0x00000010668e7819 */ /* 0x000fe200000006ff */
[----:B------:R-:W-:Y:S01]  /*2a30*/  FFMA.FTZ R143, R145, R143, R62 ;  /* 0x0000008f918f7223 */ /* 0x000fe2000001003e */
[----:B------:R-:W-:Y:S01]  /*2a40*/  FMUL.FTZ R102, R97, R106 ;  /* 0x0000006a61667220 */ /* 0x000fe20000410000 */
[----:B------:R-:W-:Y:S01]  /*2a50*/  SHF.L.U32 R62, R27, 0x10, RZ ;  /* 0x000000101b3e7819 */ /* 0x000fe200000006ff */
[----:B------:R-:W-:Y:S01]  /*2a60*/  FFMA.FTZ R65, R148, R144, R65 ;  /* 0x0000009094417223 */ /* 0x000fe20000010041 */
[----:B------:R-:W-:Y:S01]  /*2a70*/  PRMT R144, R96, 0x7632, R144 ;  /* 0x0000763260907816 */ /* 0x000fe20000000090 */
[----:B------:R-:W-:Y:S01]  /*2a80*/  FFMA.FTZ R142, R102, R142, R63 ;  /* 0x0000008e668e7223 */ /* 0x000fe2000001003f */
[----:B------:R-:W-:Y:S01]  /*2a90*/  SHF.L.U32 R63, R17, 0x10, RZ ;  /* 0x00000010113f7819 */ /* 0x000fe200000006ff */
[----:B------:R-:W-:Y:S01]  /*2aa0*/  FMUL.FTZ R99, R99, R62 ;  /* 0x0000003e63637220 */ /* 0x000fe20000410000 */
[----:B------:R-:W-:-:S02]  /*2ab0*/  SHF.L.U32 R62, R26, 0x10, RZ ;  /* 0x000000101a3e7819 */ /* 0x000fc400000006ff */
[----:B------:R-:W-:Y:S01]  /*2ac0*/  SHF.L.U32 R141, R96, 0x10, RZ ;  /* 0x00000010608d7819 */ /* 0x000fe200000006ff */
[----:B------:R-:W-:Y:S01]  /*2ad0*/  FMUL.FTZ R96, R140, R63 ;  /* 0x0000003f8c607220 */ /* 0x000fe20000410000 */
[----:B------:R-:W-:Y:S01]  /*2ae0*/  SHF.L.U32 R146, R25, 0x10, RZ ;  /* 0x0000001019927819 */ /* 0x000fe200000006ff */
[----:B------:R-:W-:Y:S01]  /*2af0*/  FMUL.FTZ R63, R103, R62 ;  /* 0x0000003e673f7220 */ /* 0x000fe20000410000 */
[-CC-:B------:R-:W-:Y:S01]  /*2b00*/  FFMA.FTZ R140, R139, R100.reuse, R101.reuse ;  /* 0x000000648b8c7223 */ /* 0x180fe20000010065 */
[----:B------:R-:W-:Y:S01]  /*2b10*/  FFMA.FTZ R103, R138, R100, R101 ;  /* 0x000000648a677223 */ /* 0x000fe20000010065 */
[----:B------:R-:W-:Y:S01]  /*2b20*/  SHF.L.U32 R147, R16, 0x10, RZ ;  /* 0x0000001010937819 */ /* 0x000fe200000006ff */
[----:B------:R-:W-:Y:S01]  /*2b30*/  FMUL.FTZ R150, R145, R146 ;  /* 0x0000009291967220 */ /* 0x000fe20000410000 */
[----:B------:R-:W-:Y:S01]  /*2b40*/  FADD.FTZ R140, R137, -R140 ;  /* 0x8000008c898c7221 */ /* 0x000fe20000010000 */
[----:B------:R-:W-:Y:S01]  /*2b50*/  FADD.FTZ R146, R136, -R103 ;  /* 0x8000006788927221 */ /* 0x000fe20000010000 */
[----:B------:R-:W-:Y:S01]  /*2b60*/  SHF.L.U32 R151, R15, 0x10, RZ ;  /* 0x000000100f977819 */ /* 0x000fe200000006ff */
[----:B------:R-:W-:Y:S01]  /*2b70*/  FMUL.FTZ R62, R148, R147 ;  /* 0x00000093943e7220 */ /* 0x000fe20000410000 */
[C---:B------:R-:W-:Y:S01]  /*2b80*/  FMUL.FTZ R103, R107.reuse, R140 ;  /* 0x0000008c6b677220 */ /* 0x040fe20000410000 */
[----:B------:R-:W-:Y:S01]  /*2b90*/  FMUL.FTZ R146, R107, R146 ;  /* 0x000000926b927220 */ /* 0x000fe20000410000 */
[----:B------:R-:W-:Y:S01]  /*2ba0*/  SHF.L.U32 R140, R24, 0x10, RZ ;  /* 0x00000010188c7819 */ /* 0x000fe200000006ff */
[----:B------:R-:W-:Y:S01]  /*2bb0*/  FMUL.FTZ R151, R102, R151 ;  /* 0x0000009766977220 */ /* 0x000fe20000410000 */
[----:B------:R-:W-:Y:S01]  /*2bc0*/  SHF.L.U32 R149, R14, 0x10, RZ ;  /* 0x000000100e957819 */ /* 0x000fe200000006ff */
[-C--:B------:R-:W-:Y:S01]  /*2bd0*/  FMUL.FTZ R145, R103, R106.reuse ;  /* 0x0000006a67917220 */ /* 0x080fe20000410000 */
[----:B------:R-:W-:Y:S01]  /*2be0*/  FMUL.FTZ R148, R146, R106 ;  /* 0x0000006a92947220 */ /* 0x000fe20000410000 */
[----:B------:R-:W-:-:S02]  /*2bf0*/  SHF.L.U32 R147, R144, 0x10, RZ ;  /* 0x0000001090937819 */ /* 0x000fc400000006ff */
[C---:B------:R-:W-:Y:S01]  /*2c00*/  FMUL.FTZ R140, R145.reuse, R140 ;  /* 0x0000008c918c7220 */ /* 0x040fe20000410000 */
[----:B------:R-:W-:Y:S01]  /*2c10*/  FMUL.FTZ R149, R148, R149 ;  /* 0x0000009594957220 */ /* 0x000fe20000410000 */
[----:B------:R-:W-:Y:S01]  /*2c20*/  F2FP.BF16.F32.PACK_AB R78, R78, R77 ;  /* 0x0000004d4e4e723e */ /* 0x000fe200000010ff */
[----:B------:R-:W-:Y:S01]  /*2c30*/  FFMA.FTZ R144, R145, R141, R60 ;  /* 0x0000008d91907223 */ /* 0x000fe2000001003c */
[----:B------:R-:W-:Y:S01]  /*2c40*/  F2FP.BF16.F32.PACK_AB R79, R79, R76 ;  /* 0x0000004c4f4f723e */ /* 0x000fe200000010ff */
[----:B------:R-:W-:Y:S01]  /*2c50*/  FFMA.FTZ R145, R148, R147, R61 ;  /* 0x0000009394917223 */ /* 0x000fe2000001003d */
[----:B------:R-:W-:Y:S02]  /*2c60*/  F2FP.BF16.F32.PACK_AB R77, R97, R98 ;  /* 0x00000062614d723e */ /* 0x000fe400000010ff */
[----:B------:R-:W-:Y:S02]  /*2c70*/  F2FP.BF16.F32.PACK_AB R99, R96, R99 ;  /* 0x000000636063723e */ /* 0x000fe400000010ff */
[----:B------:R-:W-:-:S02]  /*2c80*/  F2FP.BF16.F32.PACK_AB R76, R146, R103 ;  /* 0x00000067924c723e */ /* 0x000fc400000010ff */
[----:B------:R-:W-:Y:S02]  /*2c90*/  F2FP.BF16.F32.PACK_AB R98, R62, R63 ;  /* 0x0000003f3e62723e */ /* 0x000fe400000010ff */
[----:B------:R-:W-:Y:S02]  /*2ca0*/  F2FP.BF16.F32.PACK_AB R97, R151, R150 ;  /* 0x000000969761723e */ /* 0x000fe400000010ff */
[----:B------:R-:W-:-:S07]  /*2cb0*/  F2FP.BF16.F32.PACK_AB R96, R149, R140 ;  /* 0x0000008c9560723e */ /* 0x000fce00000010ff */
.L_x_142:
[----:B------:R-:W0:Y:S08]  /*2cc0*/  @P1 LDC.64 R62, c[0x0][0x478] ;  /* 0x00011e00ff3e1b82 */ /* 0x000e300000000a00 */
[----:B------:R-:W1:Y:S01]  /*2cd0*/  LDC.64 R60, c[0x0][0x468] ;  /* 0x00011a00ff3c7b82 */ /* 0x000e620000000a00 */
[----:B0-----:R-:W-:Y:S01]  /*2ce0*/  @P1 IMAD.WIDE.U32 R102, R0, 0x10, R62 ;  /* 0x0000001000661825 */ /* 0x001fe200078e003e */
[----:B------:R-:W-:-:S02]  /*2cf0*/  MOV R62, R143 ;  /* 0x0000008f003e7202 */ /* 0x000fc40000000f00 */
[----:B------:R-:W-:Y:S02]  /*2d00*/  MOV R63, R142 ;  /* 0x0000008e003f7202 */ /* 0x000fe40000000f00 */
[----:B------:R2:W-:Y:S01]  /*2d10*/  @P1 STG.E.128 desc[UR6][R102.64], R76 ;  /* 0x0000004c66001986 */ /* 0x0005e2000c101d06 */
[C---:B-1----:R-:W-:Y:S01]  /*2d20*/  IMAD.WIDE.U32 R140, R0.reuse, 0x10, R60 ;  /* 0x00000010008c7825 */ /* 0x042fe200078e003c */
[----:B------:R-:W-:Y:S02]  /*2d30*/  MOV R60, R144 ;  /* 0x00000090003c7202 */ /* 0x000fe40000000f00 */
[----:B------:R-:W-:Y:S02]  /*2d40*/  MOV R61, R145 ;  /* 0x00000091003d7202 */ /* 0x000fe40000000f00 */
[----:B------:R2:W-:Y:S01]  /*2d50*/  STG.E.128 desc[UR6][R140.64], R96 ;  /* 0x000000608c007986 */ /* 0x0005e2000c101d06 */
[----:B------:R-:W-:-:S07]  /*2d60*/  IADD3 R0, PT, PT, R0, 0x20, RZ ;  /* 0x0000002000007810 */ /* 0x000fce0007ffe0ff */
.L_x_140:
[----:B------:R-:W-:Y:S05]  /*2d70*/  BSYNC.RECONVERGENT B1 ;  /* 0x0000000000017941 */ /* 0x000fea0003800200 */
.L_x_139:
[----:B------:R-:W-:Y:S05]  /*2d80*/  @!P2 BRA `(.L_x_143) ;  /* 0x00000020008ca947 */ /* 0x000fea0003800000 */
[----:B--2---:R-:W1:Y:S02]  /*2d90*/  LDC.64 R96, c[0x0][0x390] ;  /* 0x0000e400ff607b82 */ /* 0x004e640000000a00 */
[----:B-1----:R-:W-:-:S06]  /*2da0*/  IMAD.WIDE.U32 R96, R0, 0x10, R96 ;  /* 0x0000001000607825 */ /* 0x002fcc00078e0060 */
[----:B------:R-:W5:Y:S01]  /*2db0*/  LDG.E.128 R96, desc[UR6][R96.64] ;  /* 0x0000000660607981 */ /* 0x000f62000c1e1d00 */
[----:B------:R-:W-:-:S04]  /*2dc0*/  ISETP.NE.U32.AND P1, PT, RZ, UR12, PT ;  /* 0x0000000cff007c0c */ /* 0x000fc8000bf25070 */
[----:B------:R-:W-:-:S13]  /*2dd0*/  ISETP.NE.AND.EX P1, PT, RZ, UR13, PT, P1 ;  /* 0x0000000dff007c0c */ /* 0x000fda000bf25310 */
[----:B------:R-:W-:Y:S05]  /*2de0*/  @!P1 BRA `(.L_x_144) ;  /* 0x0000000400349947 */ /* 0x000fea0003800000 */
[-CC-:B------:R-:W-:Y:S01]  /*2df0*/  FFMA.FTZ R77, R109, R100.reuse, R101.reuse ;  /* 0x000000646d4d7223 */ /* 0x180fe20000010065 */
[-CC-:B0-----:R-:W-:Y:S01]  /*2e00*/  FFMA.FTZ R102, R120, R100.reuse, R101.reuse ;  /* 0x0000006478667223 */ /* 0x181fe20000010065 */
[----:B-----5:R-:W-:Y:S01]  /*2e10*/  PRMT R78, R96, 0x7632, R78 ;  /* 0x00007632604e7816 */ /* 0x020fe2000000004e */
[-C--:B------:R-:W-:Y:S01]  /*2e20*/  FFMA.FTZ R143, R111, R100.reuse, R101 ;  /* 0x000000646f8f7223 */ /* 0x080fe20000010065 */
[----:B------:R-:W-:Y:S01]  /*2e30*/  FADD.FTZ R76, R112, -R77 ;  /* 0x8000004d704c7221 */ /* 0x000fe20000010000 */
[----:B------:R-:W-:Y:S01]  /*2e40*/  FADD.FTZ R102, R117, -R102 ;  /* 0x8000006675667221 */ /* 0x000fe20000010000 */
[----:B------:R-:W-:Y:S01]  /*2e50*/  SHF.L.U32 R141, R78, 0x10, RZ ;  /* 0x000000104e8d7819 */ /* 0x000fe200000006ff */
[--C-:B------:R-:W-:Y:S01]  /*2e60*/  FFMA.FTZ R144, R122, R100, R101.reuse ;  /* 0x000000647a907223 */ /* 0x100fe20000010065 */
[C---:B------:R-:W-:Y:S01]  /*2e70*/  FMUL.FTZ R103, R107.reuse, R76 ;  /* 0x0000004c6b677220 */ /* 0x040fe20000410000 */
[----:B------:R-:W-:Y:S01]  /*2e80*/  FMUL.FTZ R76, R107, R102 ;  /* 0x000000666b4c7220 */ /* 0x000fe20000410000 */
[----:B------:R-:W-:Y:S01]  /*2e90*/  SHF.L.U32 R96, R96, 0x10, RZ ;  /* 0x0000001060607819 */ /* 0x000fe200000006ff */
[----:B------:R-:W-:Y:S01]  /*2ea0*/  FFMA.FTZ R145, R113, R100, R101 ;  /* 0x0000006471917223 */ /* 0x000fe20000010065 */
[-C--:B------:R-:W-:Y:S01]  /*2eb0*/  FMUL.FTZ R77, R103, R106.reuse ;  /* 0x0000006a674d7220 */ /* 0x080fe20000410000 */
[----:B------:R-:W-:Y:S01]  /*2ec0*/  FMUL.FTZ R78, R76, R106 ;  /* 0x0000006a4c4e7220 */ /* 0x000fe20000410000 */
[----:B------:R-:W-:Y:S01]  /*2ed0*/  SHF.L.U32 R142, R97, 0x10, RZ ;  /* 0x00000010618e7819 */ /* 0x000fe200000006ff */
[----:B------:R-:W-:Y:S01]  /*2ee0*/  FADD.FTZ R144, R119, -R144 ;  /* 0x8000009077907221 */ /* 0x000fe20000010000 */
[----:B------:R-:W-:Y:S01]  /*2ef0*/  FFMA.FTZ R140, R77, R96, R68 ;  /* 0x000000604d8c7223 */ /* 0x000fe20000010044 */
[--C-:B------:R-:W-:Y:S01]  /*2f00*/  FFMA.FTZ R141, R78, R141, R69.reuse ;  /* 0x0000008d4e8d7223 */ /* 0x100fe20000010045 */
[----:B------:R-:W-:Y:S01]  /*2f10*/  PRMT R69, R97, 0x7632, R69 ;  /* 0x0000763261457816 */ /* 0x000fe20000000045 */
[----:B------:R-:W-:Y:S01]  /*2f20*/  FADD.FTZ R68, R114, -R143 ;  /* 0x8000008f72447221 */ /* 0x000fe20000010000 */
[----:B------:R-:W-:Y:S01]  /*2f30*/  PRMT R97, R98, 0x7632, R97 ;  /* 0x0000763262617816 */ /* 0x000fe20000000061 */
[----:B------:R-:W-:Y:S01]  /*2f40*/  FADD.FTZ R96, R116, -R145 ;  /* 0x8000009174607221 */ /* 0x000fe20000010000 */
[----:B------:R-:W-:Y:S01]  /*2f50*/  SHF.L.U32 R146, R69, 0x10, RZ ;  /* 0x0000001045927819 */ /* 0x000fe200000006ff */
[----:B------:R-:W-:Y:S01]  /*2f60*/  FMUL.FTZ R69, R107, R68 ;  /* 0x000000446b457220 */ /* 0x000fe20000410000 */
[-CC-:B------:R-:W-:Y:S01]  /*2f70*/  FFMA.FTZ R102, R124, R100.reuse, R101.reuse ;  /* 0x000000647c667223 */ /* 0x180fe20000010065 */
[-CC-:B------:R-:W-:Y:S01]  /*2f80*/  FFMA.FTZ R79, R115, R100.reuse, R101.reuse ;  /* 0x00000064734f7223 */ /* 0x180fe20000010065 */
[----:B------:R-:W-:Y:S01]  /*2f90*/  FFMA.FTZ R100, R126, R100, R101 ;  /* 0x000000647e647223 */ /* 0x000fe20000010065 */
[----:B------:R-:W-:Y:S01]  /*2fa0*/  SHF.L.U32 R148, R97, 0x10, RZ ;  /* 0x0000001061947819 */ /* 0x000fe200000006ff */
[C---:B------:R-:W-:Y:S01]  /*2fb0*/  FMUL.FTZ R68, R107.reuse, R144 ;  /* 0x000000906b447220 */ /* 0x040fe20000410000 */
[----:B------:R-:W-:Y:S01]  /*2fc0*/  FMUL.FTZ R97, R107, R96 ;  /* 0x000000606b617220 */ /* 0x000fe20000410000 */
[-C--:B------:R-:W-:Y:S01]  /*2fd0*/  FMUL.FTZ R101, R69, R106.reuse ;  /* 0x0000006a45657220 */ /* 0x080fe20000410000 */
[----:B------:R-:W-:Y:S01]  /*2fe0*/  SHF.L.U32 R147, R98, 0x10, RZ ;  /* 0x0000001062937819 */ /* 0x000fe200000006ff */
[-C--:B------:R-:W-:Y:S01]  /*2ff0*/  FMUL.FTZ R98, R68, R106.reuse ;  /* 0x0000006a44627220 */ /* 0x080fe20000410000 */
[----:B------:R-:W-:Y:S01]  /*3000*/  FMUL.FTZ R145, R97, R106 ;  /* 0x0000006a61917220 */ /* 0x000fe20000410000 */
[----:B------:R-:W-:Y:S01]  /*3010*/  FFMA.FTZ R143, R101, R142, R70 ;  /* 0x0000008e658f7223 */ /* 0x000fe20000010046 */
[----:B------:R-:W-:Y:S01]  /*3020*/  FADD.FTZ R102, R121, -R102 ;  /* 0x8000006679667221 */ /* 0x000fe20000010000 */
[----:B------:R-:W-:Y:S01]  /*3030*/  FADD.FTZ R70, R118, -R79 ;  /* 0x8000004f76467221 */ /* 0x000fe20000010000 */
[----:B------:R-:W-:Y:S01]  /*3040*/  FADD.FTZ R100, R123, -R100 ;  /* 0x800000647b647221 */ /* 0x000fe20000010000 */
[--C-:B------:R-:W-:Y:S01]  /*3050*/  FFMA.FTZ R142, R98, R146, R71.reuse ;  /* 0x00000092628e7223 */ /* 0x100fe20000010047 */
[----:B------:R-:W-:Y:S01]  /*3060*/  FFMA.FTZ R72, R145, R147, R72 ;  /* 0x0000009391487223 */ /* 0x000fe20000010048 */
[----:B------:R-:W-:Y:S01]  /*3070*/  PRMT R71, R99, 0x7632, R71 ;  /* 0x0000763263477816 */ /* 0x000fe20000000047 */
[C---:B------:R-:W-:Y:S01]  /*3080*/  FMUL.FTZ R96, R107.reuse, R102 ;  /* 0x000000666b607220 */ /* 0x040fe20000410000 */
[C---:B------:R-:W-:Y:S01]  /*3090*/  FMUL.FTZ R147, R107.reuse, R70 ;  /* 0x000000466b937220 */ /* 0x040fe20000410000 */
[----:B------:R-:W-:Y:S01]  /*30a0*/  FMUL.FTZ R107, R107, R100 ;  /* 0x000000646b6b7220 */ /* 0x000fe20000410000 */
[----:B------:R-:W-:Y:S01]  /*30b0*/  SHF.L.U32 R100, R35, 0x10, RZ ;  /* 0x0000001023647819 */ /* 0x000fe200000006ff */
[-C--:B------:R-:W-:Y:S01]  /*30c0*/  FMUL.FTZ R102, R96, R106.reuse ;  /* 0x0000006a60667220 */ /* 0x080fe20000410000 */
[----:B------:R-:W-:Y:S01]  /*30d0*/  SHF.L.U32 R79, R71, 0x10, RZ ;  /* 0x00000010474f7819 */ /* 0x000fe200000006ff */
[-C--:B------:R-:W-:Y:S01]  /*30e0*/  FMUL.FTZ R71, R147, R106.reuse ;  /* 0x0000006a93477220 */ /* 0x080fe20000410000 */
[----:B------:R-:W-:Y:S01]  /*30f0*/  SHF.L.U32 R99, R99, 0x10, RZ ;  /* 0x0000001063637819 */ /* 0x000fe200000006ff */
[----:B------:R-:W-:Y:S01]  /*3100*/  FMUL.FTZ R144, R107, R106 ;  /* 0x0000006a6b907220 */ /* 0x000fe20000410000 */
[----:B------:R-:W-:Y:S01]  /*3110*/  SHF.L.U32 R70, R34, 0x10, RZ ;  /* 0x0000001022467819 */ /* 0x000fe200000006ff */
[----:B------:R-:W-:Y:S01]  /*3120*/  FMUL.FTZ R106, R71, R100 ;  /* 0x00000064476a7220 */ /* 0x000fe20000410000 */
[----:B------:R-:W-:Y:S01]  /*3130*/  SHF.L.U32 R100, R33, 0x10, RZ ;  /* 0x0000001021647819 */ /* 0x000fe200000006ff */
[----:B------:R-:W-:Y:S01]  /*3140*/  FFMA.FTZ R74, R71, R99, R74 ;  /* 0x00000063474a7223 */ /* 0x000fe2000001004a */
[----:B------:R-:W-:Y:S01]  /*3150*/  FFMA.FTZ R75, R144, R79, R75 ;  /* 0x0000004f904b7223 */ /* 0x000fe2000001004b */
[----:B------:R-:W-:Y:S01]  /*3160*/  FMUL.FTZ R145, R145, R70 ;  /* 0x0000004691917220 */ /* 0x000fe20000410000 */
[----:B------:R-:W-:Y:S01]  /*3170*/  SHF.L.U32 R149, R9, 0x10, RZ ;  /* 0x0000001009957819 */ /* 0x000fe200000006ff */
[----:B------:R-:W-:Y:S01]  /*3180*/  FFMA.FTZ R73, R102, R148, R73 ;  /* 0x0000009466497223 */ /* 0x000fe20000010049 */
        /* <DEDUP_REMOVED lines=9> */
[----:B------:R-:W-:Y:S01]  /*3220*/  FMUL.FTZ R70, R77, R70 ;  /* 0x000000464d467220 */ /* 0x000fe20000410000 */
[----:B------:R-:W-:Y:S01]  /*3230*/  F2FP.BF16.F32.PACK_AB R77, R68, R69 ;  /* 0x00000045444d723e */ /* 0x000fe200000010ff */
[----:B------:R-:W-:Y:S01]  /*3240*/  FMUL.FTZ R71, R78, R71 ;  /* 0x000000474e477220 */ /* 0x000fe20000410000 */
[----:B------:R-:W-:-:S02]  /*3250*/  F2FP.BF16.F32.PACK_AB R78, R96, R97 ;  /* 0x00000061604e723e */ /* 0x000fc400000010ff */
[----:B------:R-:W-:Y:S02]  /*3260*/  F2FP.BF16.F32.PACK_AB R76, R76, R103 ;  /* 0x000000674c4c723e */ /* 0x000fe400000010ff */
[----:B------:R-:W-:Y:S02]  /*3270*/  F2FP.BF16.F32.PACK_AB R99, R149, R106 ;  /* 0x0000006a9563723e */ /* 0x000fe400000010ff */
[----:B------:R-:W-:Y:S02]  /*3280*/  F2FP.BF16.F32.PACK_AB R98, R102, R145 ;  /* 0x000000916662723e */ /* 0x000fe400000010ff */
[----:B------:R-:W-:Y:S02]  /*3290*/  F2FP.BF16.F32.PACK_AB R97, R101, R100 ;  /* 0x000000646561723e */ /* 0x000fe400000010ff */
[----:B------:R-:W-:Y:S01]  /*32a0*/  F2FP.BF16.F32.PACK_AB R96, R71, R70 ;  /* 0x000000464760723e */ /* 0x000fe200000010ff */
[----:B------:R-:W-:Y:S06]  /*32b0*/  BRA `(.L_x_145) ;  /* 0x0000000400207947 */ /* 0x000fec0003800000 */
.L_x_144:
[-CC-:B0-----:R-:W-:Y:S01]  /*32c0*/  FFMA.FTZ R103, R115, R100.reuse, R101.reuse ;  /* 0x0000006473677223 */ /* 0x181fe20000010065 */
[-CC-:B------:R-:W-:Y:S01]  /*32d0*/  FFMA.FTZ R141, R109, R100.reuse, R101.reuse ;  /* 0x000000646d8d7223 */ /* 0x180fe20000010065 */
[-CC-:B------:R-:W-:Y:S01]  /*32e0*/  FFMA.FTZ R102, R120, R100.reuse, R101.reuse ;  /* 0x0000006478667223 */ /* 0x180fe20000010065 */
[-C--:B------:R-:W-:Y:S01]  /*32f0*/  FFMA.FTZ R145, R111, R100.reuse, R101 ;  /* 0x000000646f917223 */ /* 0x080fe20000010065 */
[----:B------:R-:W-:Y:S01]  /*3300*/  FADD.FTZ R140, R118, -R103 ;  /* 0x80000067768c7221 */ /* 0x000fe20000010000 */
[-CC-:B------:R-:W-:Y:S01]  /*3310*/  FFMA.FTZ R144, R122, R100.reuse, R101.reuse ;  /* 0x000000647a907223 */ /* 0x180fe20000010065 */
[-CC-:B------:R-:W-:Y:S01]  /*3320*/  FFMA.FTZ R147, R113, R100.reuse, R101.reuse ;  /* 0x0000006471937223 */ /* 0x180fe20000010065 */
[--C-:B------:R-:W-:Y:S01]  /*3330*/  FFMA.FTZ R148, R124, R100, R101.reuse ;  /* 0x000000647c947223 */ /* 0x100fe20000010065 */
[----:B-----5:R-:W-:Y:S01]  /*3340*/  FMUL.FTZ R103, R107, R140 ;  /* 0x0000008c6b677220 */ /* 0x020fe20000410000 */
[----:B------:R-:W-:Y:S01]  /*3350*/  SHF.L.U32 R140, R99, 0x10, RZ ;  /* 0x00000010638c7819 */ /* 0x000fe200000006ff */
[----:B------:R-:W-:Y:S01]  /*3360*/  FFMA.FTZ R150, R126, R100, R101 ;  /* 0x000000647e967223 */ /* 0x000fe20000010065 */
[C---:B------:R-:W-:Y:S01]  /*3370*/  PRMT R100, R96.reuse, 0x7632, R100 ;  /* 0x0000763260647816 */ /* 0x040fe20000000064 */
[----:B------:R-:W-:Y:S01]  /*3380*/  FMUL.FTZ R103, R103, R106 ;  /* 0x0000006a67677220 */ /* 0x000fe20000410000 */
[----:B------:R-:W-:Y:S01]  /*3390*/  SHF.L.U32 R101, R96, 0x10, RZ ;  /* 0x0000001060657819 */ /* 0x000fe200000006ff */
[----:B------:R-:W-:Y:S01]  /*33a0*/  FADD.FTZ R102, R117, -R102 ;  /* 0x8000006675667221 */ /* 0x000fe20000010000 */
[----:B------:R-:W-:Y:S01]  /*33b0*/  PRMT R142, R97, 0x7632, R142 ;  /* 0x00007632618e7816 */ /* 0x000fe2000000008e */
[----:B------:R-:W-:Y:S01]  /*33c0*/  FFMA.FTZ R74, R103, R140, R74 ;  /* 0x0000008c674a7223 */ /* 0x000fe2000001004a */
[----:B------:R-:W-:Y:S01]  /*33d0*/  SHF.L.U32 R143, R97, 0x10, RZ ;  /* 0x00000010618f7819 */ /* 0x000fe200000006ff */
[----:B------:R-:W-:Y:S01]  /*33e0*/  FADD.FTZ R140, R114, -R145 ;  /* 0x80000091728c7221 */ /* 0x000fe20000010000 */
[C---:B------:R-:W-:Y:S01]  /*33f0*/  PRMT R96, R98.reuse, 0x7632, R96 ;  /* 0x0000763262607816 */ /* 0x040fe20000000060 */
[----:B------:R-:W-:Y:S01]  /*3400*/  FADD.FTZ R144, R119, -R144 ;  /* 0x8000009077907221 */ /* 0x000fe20000010000 */
[----:B------:R-:W-:Y:S01]  /*3410*/  SHF.L.U32 R97, R98, 0x10, RZ ;  /* 0x0000001062617819 */ /* 0x000fe200000006ff */
[----:B------:R-:W-:Y:S01]  /*3420*/  FADD.FTZ R98, R112, -R141 ;  /* 0x8000008d70627221 */ /* 0x000fe20000010000 */
[----:B------:R-:W-:Y:S01]  /*3430*/  FADD.FTZ R146, R116, -R147 ;  /* 0x8000009374927221 */ /* 0x000fe20000010000 */
[----:B------:R-:W-:Y:S01]  /*3440*/  FADD.FTZ R148, R121, -R148 ;  /* 0x8000009479947221 */ /* 0x000fe20000010000 */
[----:B------:R-:W-:Y:S01]  /*3450*/  FADD.FTZ R150, R123, -R150 ;  /* 0x800000967b967221 */ /* 0x000fe20000010000 */
[C---:B------:R-:W-:Y:S01]  /*3460*/  FMUL.FTZ R141, R107.reuse, R98 ;  /* 0x000000626b8d7220 */ /* 0x040fe20000410000 */
[C---:B------:R-:W-:Y:S01]  /*3470*/  FMUL.FTZ R145, R107.reuse, R102 ;  /* 0x000000666b917220 */ /* 0x040fe20000410000 */
[C---:B------:R-:W-:Y:S01]  /*3480*/  FMUL.FTZ R147, R107.reuse, R140 ;  /* 0x0000008c6b937220 */ /* 0x040fe20000410000 */
[C---:B------:R-:W-:Y:S01]  /*3490*/  FMUL.FTZ R149, R107.reuse, R144 ;  /* 0x000000906b957220 */ /* 0x040fe20000410000 */
        /* <DEDUP_REMOVED lines=10> */
[----:B------:R-:W-:Y:S01]  /*3540*/  SHF.L.U32 R102, R35, 0x10, RZ ;  /* 0x0000001023667819 */ /* 0x000fe200000006ff */
[-C--:B------:R-:W-:Y:S01]  /*3550*/  FMUL.FTZ R147, R147, R106.reuse ;  /* 0x0000006a93937220 */ /* 0x080fe20000410000 */
[----:B------:R-:W-:Y:S01]  /*3560*/  SHF.L.U32 R69, R8, 0x10, RZ ;  /* 0x0000001008457819 */ /* 0x000fe200000006ff */
[-C--:B------:R-:W-:Y:S01]  /*3570*/  FMUL.FTZ R100, R149, R106.reuse ;  /* 0x0000006a95647220 */ /* 0x080fe20000410000 */
[----:B------:R-:W-:Y:S01]  /*3580*/  SHF.L.U32 R68, R33, 0x10, RZ ;  /* 0x0000001021447819 */ /* 0x000fe200000006ff */
[----:B------:R-:W-:Y:S01]  /*3590*/  FMUL.FTZ R144, R153, R106 ;  /* 0x0000006a99907220 */ /* 0x000fe20000410000 */
[----:B------:R-:W-:Y:S01]  /*35a0*/  FFMA.FTZ R72, R151, R97, R72 ;  /* 0x0000006197487223 */ /* 0x000fe20000010048 */
[----:B------:R-:W-:Y:S01]  /*35b0*/  FFMA.FTZ R143, R147, R143, R70 ;  /* 0x0000008f938f7223 */ /* 0x000fe20000010046 */
[----:B------:R-:W-:Y:S01]  /*35c0*/  FFMA.FTZ R142, R100, R142, R71 ;  /* 0x0000008e648e7223 */ /* 0x000fe20000010047 */
[----:B------:R-:W-:Y:S01]  /*35d0*/  FMUL.FTZ R102, R103, R102 ;  /* 0x0000006667667220 */ /* 0x000fe20000410000 */
[----:B------:R-:W-:Y:S01]  /*35e0*/  FMUL.FTZ R101, R144, R69 ;  /* 0x0000004590657220 */ /* 0x000fe20000410000 */
[----:B------:R-:W-:Y:S01]  /*35f0*/  FMUL.FTZ R97, R147, R68 ;  /* 0x0000004493617220 */ /* 0x000fe20000410000 */
[----:B------:R-:W-:Y:S01]  /*3600*/  PRMT R99, R99, 0x7632, R99 ;  /* 0x0000763263637816 */ /* 0x000fe20000000063 */
[----:B------:R-:W-:Y:S01]  /*3610*/  FMUL.FTZ R106, R155, R106 ;  /* 0x0000006a9b6a7220 */ /* 0x000fe20000410000 */
[----:B------:R-:W-:-:S02]  /*3620*/  SHF.L.U32 R70, R34, 0x10, RZ ;  /* 0x0000001022467819 */ /* 0x000fc400000006ff */
[----:B------:R-:W-:Y:S02]  /*3630*/  SHF.L.U32 R103, R9, 0x10, RZ ;  /* 0x0000001009677819 */ /* 0x000fe400000006ff */
        /* <DEDUP_REMOVED lines=15> */
[----:B------:R-:W-:-:S07]  /*3730*/  F2FP.BF16.F32.PACK_AB R96, R69, R68 ;  /* 0x000000444560723e */ /* 0x000fce00000010ff */
.L_x_145:
[----:B------:R-:W0:Y:S08]  /*3740*/  @P1 LDC.64 R70, c[0x0][0x478] ;  /* 0x00011e00ff461b82 */ /* 0x000e300000000a00 */
[----:B------:R-:W1:Y:S01]  /*3750*/  LDC.64 R68, c[0x0][0x468] ;  /* 0x00011a00ff447b82 */ /* 0x000e620000000a00 */
[----:B0-----:R-:W-:Y:S01]  /*3760*/  @P1 IMAD.WIDE.U32 R100, R0, 0x10, R70 ;  /* 0x0000001000641825 */ /* 0x001fe200078e0046 */
[----:B------:R-:W-:-:S02]  /*3770*/  MOV R70, R143 ;  /* 0x0000008f00467202 */ /* 0x000fc40000000f00 */
[----:B------:R-:W-:Y:S02]  /*3780*/  MOV R71, R142 ;  /* 0x0000008e00477202 */ /* 0x000fe40000000f00 */
[----:B------:R3:W-:Y:S01]  /*3790*/  @P1 STG.E.128 desc[UR6][R100.64], R76 ;  /* 0x0000004c64001986 */ /* 0x0007e2000c101d06 */
[----:B-1----:R-:W-:Y:S01]  /*37a0*/  IMAD.WIDE.U32 R102, R0, 0x10, R68 ;  /* 0x0000001000667825 */ /* 0x002fe200078e0044 */
[----:B------:R-:W-:Y:S02]  /*37b0*/  MOV R68, R140 ;  /* 0x0000008c00447202 */ /* 0x000fe40000000f00 */
[----:B------:R-:W-:Y:S02]  /*37c0*/  MOV R69, R141 ;  /* 0x0000008d00457202 */ /* 0x000fe40000000f00 */
[----:B------:R3:W-:Y:S01]  /*37d0*/  STG.E.128 desc[UR6][R102.64], R96 ;  /* 0x0000006066007986 */ /* 0x0007e2000c101d06 */
[----:B------:R-:W-:Y:S05]  /*37e0*/  BRA `(.L_x_143) ;  /* 0x0000001400f47947 */ /* 0x000fea0003800000 */
.L_x_138:
[----:B------:R-:W-:Y:S04]  /*37f0*/  BSSY.RECONVERGENT B1, `(.L_x_146) ;  /* 0x00000be000017945 */ /* 0x000fe80003800200 */
[----:B------:R-:W-:Y:S05]  /*3800*/  @!P4 BRA `(.L_x_147) ;  /* 0x0000000800f0c947 */ /* 0x000fea0003800000 */
[----:B------:R-:W1:Y:S02]  /*3810*/  LDC.64 R96, c[0x0][0x390] ;  /* 0x0000e400ff607b82 */ /* 0x000e640000000a00 */
[----:B-1----:R-:W-:-:S06]  /*3820*/  IMAD.WIDE.U32 R96, R0, 0x10, R96 ;  /* 0x0000001000607825 */ /* 0x002fcc00078e0060 */
[----:B------:R-:W5:Y:S01]  /*3830*/  LDG.E.128 R96, desc[UR6][R96.64] ;  /* 0x0000000660607981 */ /* 0x000f62000c1e1d00 */
[----:B------:R-:W-:-:S04]  /*3840*/  UISETP.NE.U32.AND UP0, UPT, UR12, URZ, UPT ;  /* 0x000000ff0c00728c */ /* 0x000fc8000bf05070 */
[----:B------:R-:W-:-:S09]  /*3850*/  UISETP.NE.AND.EX UP0, UPT, UR13, URZ, UPT, UP0 ;  /* 0x000000ff0d00728c */ /* 0x000fd2000bf05300 */
[----:B------:R-:W-:Y:S05]  /*3860*/  BRA.U UP0, `(.L_x_148) ;  /* 0x0000000500547547 */ /* 0x000fea000b800000 */
[----:B0-----:R-:W-:Y:S01]  /*3870*/  PRMT R102, R92, 0x7632, R102 ;  /* 0x000076325c667816 */ /* 0x001fe20000000066 */
[-CC-:B------:R-:W-:Y:S01]  /*3880*/  FFMA.FTZ R144, R139, R100.reuse, R101.reuse ;  /* 0x000000648b907223 */ /* 0x180fe20000010065 */
[-CC-:B------:R-:W-:Y:S01]  /*3890*/  FFMA.FTZ R141, R138, R100.reuse, R101.reuse ;  /* 0x000000648a8d7223 */ /* 0x180fe20000010065 */
[----:B------:R-:W-:Y:S01]  /*38a0*/  SHF.L.U32 R140, R92, 0x10, RZ ;  /* 0x000000105c8c7819 */ /* 0x000fe200000006ff */
[-C--:B------:R-:W-:Y:S01]  /*38b0*/  FFMA.FTZ R146, R135, R100.reuse, R101 ;  /* 0x0000006487927223 */ /* 0x080fe20000010065 */
[----:B------:R-:W-:Y:S01]  /*38c0*/  SHF.L.U32 R102, R102, 0x10, RZ ;  /* 0x0000001066667819 */ /* 0x000fe200000006ff */
[----:B------:R-:W-:Y:S01]  /*38d0*/  FADD.FTZ R103, R137, -R144 ;  /* 0x8000009089677221 */ /* 0x000fe20000010000 */
[----:B------:R-:W-:Y:S01]  /*38e0*/  FADD.FTZ R141, R136, -R141 ;  /* 0x8000008d888d7221 */ /* 0x000fe20000010000 */
[-CC-:B------:R-:W-:Y:S01]  /*38f0*/  FFMA.FTZ R145, R134, R100.reuse, R101.reuse ;  /* 0x0000006486917223 */ /* 0x180fe20000010065 */
[-CC-:B------:R-:W-:Y:S01]  /*3900*/  FFMA.FTZ R149, R130, R100.reuse, R101.reuse ;  /* 0x0000006482957223 */ /* 0x180fe20000010065 */
[C---:B-----5:R-:W-:Y:S01]  /*3910*/  FFMA.FTZ R103, R107.reuse, R103, R140 ;  /* 0x000000676b677223 */ /* 0x060fe2000001008c */
[--C-:B------:R-:W-:Y:S01]  /*3920*/  FFMA.FTZ R141, R107, R141, R102.reuse ;  /* 0x0000008d6b8d7223 */ /* 0x100fe20000010066 */
[----:B------:R-:W-:Y:S01]  /*3930*/  PRMT R102, R93, 0x7632, R102 ;  /* 0x000076325d667816 */ /* 0x000fe20000000066 */
[----:B------:R-:W-:Y:S01]  /*3940*/  FADD.FTZ R143, R133, -R146 ;  /* 0x80000092858f7221 */ /* 0x000fe20000010000 */
[----:B------:R-:W-:Y:S01]  /*3950*/  PRMT R140, R94, 0x7632, R140 ;  /* 0x000076325e8c7816 */ /* 0x000fe2000000008c */
[-C--:B------:R-:W-:Y:S01]  /*3960*/  FFMA.FTZ R146, R131, R100.reuse, R101 ;  /* 0x0000006483927223 */ /* 0x080fe20000010065 */
[----:B------:R-:W-:Y:S01]  /*3970*/  SHF.L.U32 R142, R93, 0x10, RZ ;  /* 0x000000105d8e7819 */ /* 0x000fe200000006ff */
[----:B------:R-:W-:Y:S01]  /*3980*/  FADD.FTZ R145, R132, -R145 ;  /* 0x8000009184917221 */ /* 0x000fe20000010000 */
[----:B------:R-:W-:Y:S01]  /*3990*/  SHF.L.U32 R102, R102, 0x10, RZ ;  /* 0x0000001066667819 */ /* 0x000fe200000006ff */
[----:B------:R-:W-:Y:S01]  /*39a0*/  FADD.FTZ R149, R128, -R149 ;  /* 0x8000009580957221 */ /* 0x000fe20000010000 */
[----:B------:R-:W-:Y:S01]  /*39b0*/  SHF.L.U32 R140, R140, 0x10, RZ ;  /* 0x000000108c8c7819 */ /* 0x000fe200000006ff */
[--C-:B------:R-:W-:Y:S01]  /*39c0*/  FFMA.FTZ R148, R127, R100, R101.reuse ;  /* 0x000000647f947223 */ /* 0x100fe20000010065 */
[----:B------:R-:W-:Y:S01]  /*39d0*/  FFMA.FTZ R143, R107, R143, R142 ;  /* 0x0000008f6b8f7223 */ /* 0x000fe2000001008e */
[----:B------:R-:W-:Y:S01]  /*39e0*/  SHF.L.U32 R142, R94, 0x10, RZ ;  /* 0x000000105e8e7819 */ /* 0x000fe200000006ff */
[----:B------:R-:W-:Y:S01]  /*39f0*/  FADD.FTZ R147, R129, -R146 ;  /* 0x8000009281937221 */ /* 0x000fe20000010000 */
[----:B------:R-:W-:Y:S01]  /*3a00*/  SHF.L.U32 R144, R95, 0x10, RZ ;  /* 0x000000105f907819 */ /* 0x000fe200000006ff */
[C---:B------:R-:W-:Y:S01]  /*3a10*/  FFMA.FTZ R151, R107.reuse, R145, R102 ;  /* 0x000000916b977223 */ /* 0x040fe20000010066 */
[----:B------:R-:W-:Y:S01]  /*3a20*/  FFMA.FTZ R149, R107, R149, R140 ;  /* 0x000000956b957223 */ /* 0x000fe2000001008c */
[----:B------:R-:W-:Y:S01]  /*3a30*/  FADD.FTZ R153, R125, -R148 ;  /* 0x800000947d997221 */ /* 0x000fe20000010000 */
[C---:B------:R-:W-:Y:S01]  /*3a40*/  PRMT R102, R96.reuse, 0x7632, R102 ;  /* 0x0000763260667816 */ /* 0x040fe20000000066 */
[C---:B------:R-:W-:Y:S01]  /*3a50*/  FFMA.FTZ R145, R107.reuse, R147, R142 ;  /* 0x000000936b917223 */ /* 0x040fe2000001008e */
[----:B------:R-:W-:Y:S01]  /*3a60*/  SHF.L.U32 R140, R96, 0x10, RZ ;  /* 0x00000010608c7819 */ /* 0x000fe200000006ff */
[----:B------:R-:W-:Y:S01]  /*3a70*/  FFMA.FTZ R147, R107, R153, R144 ;  /* 0x000000996b937223 */ /* 0x000fe20000010090 */
[----:B------:R-:W-:Y:S01]  /*3a80*/  PRMT R96, R95, 0x7632, R96 ;  /* 0x000076325f607816 */ /* 0x000fe20000000060 */
[-C--:B------:R-:W-:Y:S01]  /*3a90*/  FMUL.FTZ R103, R103, R106.reuse ;  /* 0x0000006a67677220 */ /* 0x080fe20000410000 */
[----:B------:R-:W-:Y:S01]  /*3aa0*/  SHF.L.U32 R102, R102, 0x10, RZ ;  /* 0x0000001066667819 */ /* 0x000fe200000006ff */
[-C--:B------:R-:W-:Y:S01]  /*3ab0*/  FMUL.FTZ R143, R143, R106.reuse ;  /* 0x0000006a8f8f7220 */ /* 0x080fe20000410000 */
[----:B------:R-:W-:Y:S01]  /*3ac0*/  SHF.L.U32 R144, R96, 0x10, RZ ;  /* 0x0000001060907819 */ /* 0x000fe200000006ff */
[----:B------:R-:W-:Y:S01]  /*3ad0*/  FMUL.FTZ R96, R141, R106 ;  /* 0x0000006a8d607220 */ /* 0x000fe20000410000 */
[C---:B------:R-:W-:Y:S01]  /*3ae0*/  SHF.L.U32 R142, R97.reuse, 0x10, RZ ;  /* 0x00000010618e7819 */ /* 0x040fe200000006ff */
[----:B------:R-:W-:Y:S01]  /*3af0*/  FFMA.FTZ R153, R110, R100, R101 ;  /* 0x000000646e997223 */ /* 0x000fe20000010065 */
[----:B------:R-:W-:Y:S01]  /*3b00*/  PRMT R97, R97, 0x7632, R97 ;  /* 0x0000763261617816 */ /* 0x000fe20000000061 */
[----:B------:R-:W-:Y:S01]  /*3b10*/  FFMA.FTZ R61, R96, R102, R61 ;  /* 0x00000066603d7223 */ /* 0x000fe2000001003d */
[C---:B------:R-:W-:Y:S01]  /*3b20*/  PRMT R102, R98.reuse, 0x7632, R102 ;  /* 0x0000763262667816 */ /* 0x040fe20000000066 */
[----:B------:R-:W-:Y:S01]  /*3b30*/  FFMA.FTZ R60, R103, R140, R60 ;  /* 0x0000008c673c7223 */ /* 0x000fe2000001003c */
[----:B------:R-:W-:Y:S01]  /*3b40*/  SHF.L.U32 R140, R98, 0x10, RZ ;  /* 0x00000010628c7819 */ /* 0x000fe200000006ff */
[----:B------:R-:W-:Y:S01]  /*3b50*/  FFMA.FTZ R62, R143, R142, R62 ;  /* 0x0000008e8f3e7223 */ /* 0x000fe2000001003e */
[----:B------:R-:W-:Y:S01]  /*3b60*/  SHF.L.U32 R97, R97, 0x10, RZ ;  /* 0x0000001061617819 */ /* 0x000fe200000006ff */
[-C--:B------:R-:W-:Y:S01]  /*3b70*/  FMUL.FTZ R145, R145, R106.reuse ;  /* 0x0000006a91917220 */ /* 0x080fe20000410000 */
[----:B------:R-:W-:Y:S01]  /*3b80*/  SHF.L.U32 R142, R102, 0x10, RZ ;  /* 0x00000010668e7819 */ /* 0x000fe200000006ff */
[-C--:B------:R-:W-:Y:S01]  /*3b90*/  FMUL.FTZ R98, R151, R106.reuse ;  /* 0x0000006a97627220 */ /* 0x080fe20000410000 */
[----:B------:R-:W-:Y:S01]  /*3ba0*/  FADD.FTZ R153, R108, -R153 ;  /* 0x800000996c997221 */ /* 0x000fe20000010000 */
[----:B------:R-:W-:Y:S01]  /*3bb0*/  FMUL.FTZ R102, R149, R106 ;  /* 0x0000006a95667220 */ /* 0x000fe20000410000 */
[----:B------:R-:W-:Y:S01]  /*3bc0*/  FFMA.FTZ R64, R145, R140, R64 ;  /* 0x0000008c91407223 */ /* 0x000fe20000010040 */
[----:B------:R-:W-:Y:S01]  /*3bd0*/  FFMA.FTZ R63, R98, R97, R63 ;  /* 0x00000061623f7223 */ /* 0x000fe2000001003f */
[----:B------:R-:W-:Y:S01]  /*3be0*/  SHF.L.U32 R140, R26, 0x10, RZ ;  /* 0x000000101a8c7819 */ /* 0x000fe200000006ff */
[----:B------:R-:W-:Y:S01]  /*3bf0*/  FFMA.FTZ R141, R107, R153, R144 ;  /* 0x000000996b8d7223 */ /* 0x000fe20000010090 */
[----:B------:R-:W-:Y:S01]  /*3c00*/  FFMA.FTZ R65, R102, R142, R65 ;  /* 0x0000008e66417223 */ /* 0x000fe20000010041 */
[----:B------:R-:W-:Y:S01]  /*3c10*/  SHF.L.U32 R97, R16, 0x10, RZ ;  /* 0x0000001010617819 */ /* 0x000fe200000006ff */
[----:B------:R-:W-:Y:S01]  /*3c20*/  FMUL.FTZ R147, R147, R106 ;  /* 0x0000006a93937220 */ /* 0x000fe20000410000 */
[----:B------:R-:W-:Y:S01]  /*3c30*/  SHF.L.U32 R144, R99, 0x10, RZ ;  /* 0x0000001063907819 */ /* 0x000fe200000006ff */
[----:B------:R-:W-:Y:S01]  /*3c40*/  FMUL.FTZ R145, R140, R145 ;  /* 0x000000918c917220 */ /* 0x000fe20000410000 */
[----:B------:R-:W-:Y:S01]  /*3c50*/  SHF.L.U32 R142, R25, 0x10, RZ ;  /* 0x00000010198e7819 */ /* 0x000fe200000006ff */
[----:B------:R-:W-:Y:S01]  /*3c60*/  FMUL.FTZ R140, R97, R102 ;  /* 0x00000066618c7220 */ /* 0x000fe20000410000 */
[----:B------:R-:W-:Y:S01]  /*3c70*/  PRMT R99, R99, 0x7632, R99 ;  /* 0x0000763263637816 */ /* 0x000fe20000000063 */
[----:B------:R-:W-:Y:S01]  /*3c80*/  FFMA.FTZ R66, R147, R144, R66 ;  /* 0x0000009093427223 */ /* 0x000fe20000010042 */
[----:B------:R-:W-:Y:S01]  /*3c90*/  SHF.L.U32 R144, R27, 0x10, RZ ;  /* 0x000000101b907819 */ /* 0x000fe200000006ff */
[----:B------:R-:W-:Y:S01]  /*3ca0*/  FMUL.FTZ R97, R142, R143 ;  /* 0x0000008f8e617220 */ /* 0x000fe20000410000 */
[----:B------:R-:W-:Y:S01]  /*3cb0*/  FMUL.FTZ R142, R141, R106 ;  /* 0x0000006a8d8e7220 */ /* 0x000fe20000410000 */
[----:B------:R-:W-:-:S02]  /*3cc0*/  SHF.L.U32 R149, R17, 0x10, RZ ;  /* 0x0000001011957819 */ /* 0x000fc400000006ff */
        /* <DEDUP_REMOVED lines=11> */
[----:B------:R-:W-:Y:S01]  /*3d80*/  FFMA.FTZ R67, R142, R99, R67 ;  /* 0x000000638e437223 */ /* 0x000fe20000010043 */
[----:B------:R-:W-:-:S02]  /*3d90*/  F2FP.BF16.F32.PACK_AB R99, R144, R147 ;  /* 0x000000939063723e */ /* 0x000fc400000010ff */
[----:B------:R-:W-:Y:S01]  /*3da0*/  F2FP.BF16.F32.PACK_AB R96, R96, R103 ;  /* 0x000000676060723e */ /* 0x000fe200000010ff */
[----:B------:R-:W-:Y:S06]  /*3db0*/  BRA `(.L_x_149) ;  /* 0x0000000400607947 */ /* 0x000fec0003800000 */
.L_x_148:
[----:B0----5:R-:W-:Y:S01]  /*3dc0*/  PRMT R102, R99, 0x7632, R102 ;  /* 0x0000763263667816 */ /* 0x021fe20000000066 */
[-CC-:B------:R-:W-:Y:S01]  /*3dd0*/  FFMA.FTZ R78, R127, R100.reuse, R101.reuse ;  /* 0x000000647f4e7223 */ /* 0x180fe20000010065 */
[----:B------:R-:W-:Y:S01]  /*3de0*/  SHF.L.U32 R147, R99, 0x10, RZ ;  /* 0x0000001063937819 */ /* 0x000fe200000006ff */
[-C--:B------:R-:W-:Y:S01]  /*3df0*/  FFMA.FTZ R99, R110, R100.reuse, R101 ;  /* 0x000000646e637223 */ /* 0x080fe20000010065 */
[C---:B------:R-:W-:Y:S01]  /*3e00*/  PRMT R143, R98.reuse, 0x7632, R143 ;  /* 0x00007632628f7816 */ /* 0x040fe2000000008f */
[-CC-:B------:R-:W-:Y:S01]  /*3e10*/  FFMA.FTZ R76, R131, R100.reuse, R101.reuse ;  /* 0x00000064834c7223 */ /* 0x180fe20000010065 */
[----:B------:R-:W-:Y:S01]  /*3e20*/  SHF.L.U32 R145, R98, 0x10, RZ ;  /* 0x0000001062917819 */ /* 0x000fe200000006ff */
[----:B------:R-:W-:Y:S01]  /*3e30*/  FFMA.FTZ R79, R130, R100, R101 ;  /* 0x00000064824f7223 */ /* 0x000fe20000010065 */
[C---:B------:R-:W-:Y:S01]  /*3e40*/  PRMT R98, R96.reuse, 0x7632, R98 ;  /* 0x0000763260627816 */ /* 0x040fe20000000062 */
[----:B------:R-:W-:Y:S01]  /*3e50*/  FADD.FTZ R78, R125, -R78 ;  /* 0x8000004e7d4e7221 */ /* 0x000fe20000010000 */
[----:B------:R-:W-:Y:S01]  /*3e60*/  SHF.L.U32 R103, R96, 0x10, RZ ;  /* 0x0000001060677819 */ /* 0x000fe200000006ff */
[----:B------:R-:W-:Y:S01]  /*3e70*/  FADD.FTZ R146, R108, -R99 ;  /* 0x800000636c927221 */ /* 0x000fe20000010000 */
[----:B------:R-:W-:Y:S01]  /*3e80*/  PRMT R77, R94, 0x7632, R77 ;  /* 0x000076325e4d7816 */ /* 0x000fe2000000004d */
[----:B------:R-:W-:Y:S01]  /*3e90*/  FADD.FTZ R76, R129, -R76 ;  /* 0x8000004c814c7221 */ /* 0x000fe20000010000 */
[----:B------:R-:W-:Y:S01]  /*3ea0*/  PRMT R96, R95, 0x7632, R96 ;  /* 0x000076325f607816 */ /* 0x000fe20000000060 */
[----:B------:R-:W-:Y:S01]  /*3eb0*/  FADD.FTZ R140, R128, -R79 ;  /* 0x8000004f808c7221 */ /* 0x000fe20000010000 */
[----:B------:R-:W-:-:S02]  /*3ec0*/  PRMT R142, R97, 0x7632, R142 ;  /* 0x00007632618e7816 */ /* 0x000fc4000000008e */
[----:B------:R-:W-:Y:S02]  /*3ed0*/  SHF.L.U32 R141, R97, 0x10, RZ ;  /* 0x00000010618d7819 */ /* 0x000fe400000006ff */
[----:B------:R-:W-:Y:S02]  /*3ee0*/  SHF.L.U32 R144, R95, 0x10, RZ ;  /* 0x000000105f907819 */ /* 0x000fe400000006ff */
[----:B------:R-:W-:Y:S02]  /*3ef0*/  SHF.L.U32 R97, R94, 0x10, RZ ;  /* 0x000000105e617819 */ /* 0x000fe400000006ff */
[----:B------:R-:W-:Y:S02]  /*3f00*/  SHF.L.U32 R77, R77, 0x10, RZ ;  /* 0x000000104d4d7819 */ /* 0x000fe400000006ff */
[----:B------:R-:W-:Y:S01]  /*3f10*/  SHF.L.U32 R99, R96, 0x10, RZ ;  /* 0x0000001060637819 */ /* 0x000fe200000006ff */
[C---:B------:R-:W-:Y:S01]  /*3f20*/  FFMA.FTZ R96, R107.reuse, R78, R144 ;  /* 0x0000004e6b607223 */ /* 0x040fe20000010090 */
[C---:B------:R-:W-:Y:S01]  /*3f30*/  FFMA.FTZ R78, R107.reuse, R76, R97 ;  /* 0x0000004c6b4e7223 */ /* 0x040fe20000010061 */
[----:B------:R-:W-:Y:S01]  /*3f40*/  FFMA.FTZ R97, R107, R140, R77 ;  /* 0x0000008c6b617223 */ /* 0x000fe2000001004d */
[----:B------:R-:W-:Y:S01]  /*3f50*/  FFMA.FTZ R76, R135, R100, R101 ;  /* 0x00000064874c7223 */ /* 0x000fe20000010065 */
[----:B------:R-:W-:Y:S01]  /*3f60*/  FFMA.FTZ R79, R107, R146, R99 ;  /* 0x000000926b4f7223 */ /* 0x000fe20000010063 */
[C---:B------:R-:W-:Y:S01]  /*3f70*/  PRMT R77, R93.reuse, 0x7632, R77 ;  /* 0x000076325d4d7816 */ /* 0x040fe2000000004d */
[-CC-:B------:R-:W-:Y:S01]  /*3f80*/  FFMA.FTZ R99, R134, R100.reuse, R101.reuse ;  /* 0x0000006486637223 */ /* 0x180fe20000010065 */
[----:B------:R-:W-:Y:S01]  /*3f90*/  SHF.L.U32 R144, R93, 0x10, RZ ;  /* 0x000000105d907819 */ /* 0x000fe200000006ff */
[----:B------:R-:W-:Y:S01]  /*3fa0*/  FADD.FTZ R140, R133, -R76 ;  /* 0x8000004c858c7221 */ /* 0x000fe20000010000 */
[----:B------:R-:W-:Y:S01]  /*3fb0*/  FFMA.FTZ R76, R139, R100, R101 ;  /* 0x000000648b4c7223 */ /* 0x000fe20000010065 */
[----:B------:R-:W-:Y:S01]  /*3fc0*/  SHF.L.U32 R149, R77, 0x10, RZ ;  /* 0x000000104d957819 */ /* 0x000fe200000006ff */
[----:B------:R-:W-:Y:S01]  /*3fd0*/  FADD.FTZ R146, R132, -R99 ;  /* 0x8000006384927221 */ /* 0x000fe20000010000 */
[----:B------:R-:W-:Y:S01]  /*3fe0*/  FFMA.FTZ R77, R107, R140, R144 ;  /* 0x0000008c6b4d7223 */ /* 0x000fe20000010090 */
[C---:B------:R-:W-:Y:S01]  /*3ff0*/  SHF.L.U32 R99, R92.reuse, 0x10, RZ ;  /* 0x000000105c637819 */ /* 0x040fe200000006ff */
[----:B------:R-:W-:Y:S01]  /*4000*/  FADD.FTZ R140, R137, -R76 ;  /* 0x8000004c898c7221 */ /* 0x000fe20000010000 */
[C---:B------:R-:W-:Y:S01]  /*4010*/  FFMA.FTZ R76, R107.reuse, R146, R149 ;  /* 0x000000926b4c7223 */ /* 0x040fe20000010095 */
[----:B------:R-:W-:Y:S01]  /*4020*/  PRMT R144, R92, 0x7632, R144 ;  /* 0x000076325c907816 */ /* 0x000fe20000000090 */
[----:B------:R-:W-:Y:S01]  /*4030*/  FFMA.FTZ R149, R138, R100, R101 ;  /* 0x000000648a957223 */ /* 0x000fe20000010065 */
[----:B------:R-:W-:Y:S01]  /*4040*/  FFMA.FTZ R99, R107, R140, R99 ;  /* 0x0000008c6b637223 */ /* 0x000fe20000010063 */
[----:B------:R-:W-:Y:S01]  /*4050*/  SHF.L.U32 R146, R27, 0x10, RZ ;  /* 0x000000101b927819 */ /* 0x000fe200000006ff */
[-C--:B------:R-:W-:Y:S01]  /*4060*/  FMUL.FTZ R150, R79, R106.reuse ;  /* 0x0000006a4f967220 */ /* 0x080fe20000410000 */
[----:B------:R-:W-:Y:S01]  /*4070*/  SHF.L.U32 R144, R144, 0x10, RZ ;  /* 0x0000001090907819 */ /* 0x000fe200000006ff */
[----:B------:R-:W-:Y:S01]  /*4080*/  FADD.FTZ R140, R136, -R149 ;  /* 0x80000095888c7221 */ /* 0x000fe20000010000 */
[----:B------:R-:W-:Y:S01]  /*4090*/  FMUL.FTZ R149, R96, R106 ;  /* 0x0000006a60957220 */ /* 0x000fe20000410000 */
[----:B------:R-:W-:-:S02]  /*40a0*/  SHF.L.U32 R148, R102, 0x10, RZ ;  /* 0x0000001066947819 */ /* 0x000fc400000006ff */
[----:B------:R-:W-:Y:S01]  /*40b0*/  FFMA.FTZ R102, R107, R140, R144 ;  /* 0x0000008c6b667223 */ /* 0x000fe20000010090 */
[----:B------:R-:W-:Y:S01]  /*40c0*/  FFMA.FTZ R66, R149, R147, R66 ;  /* 0x0000009395427223 */ /* 0x000fe20000010042 */
[----:B------:R-:W-:Y:S01]  /*40d0*/  FMUL.FTZ R140, R146, R149 ;  /* 0x00000095928c7220 */ /* 0x000fe20000410000 */
[----:B------:R-:W-:Y:S01]  /*40e0*/  FFMA.FTZ R67, R150, R148, R67 ;  /* 0x0000009496437223 */ /* 0x000fe20000010043 */
[-C--:B------:R-:W-:Y:S01]  /*40f0*/  FMUL.FTZ R147, R78, R106.reuse ;  /* 0x0000006a4e937220 */ /* 0x080fe20000410000 */
[----:B------:R-:W-:Y:S01]  /*4100*/  SHF.L.U32 R146, R143, 0x10, RZ ;  /* 0x000000108f927819 */ /* 0x000fe200000006ff */
[----:B------:R-:W-:Y:S01]  /*4110*/  FMUL.FTZ R148, R97, R106 ;  /* 0x0000006a61947220 */ /* 0x000fe20000410000 */
[----:B------:R-:W-:Y:S01]  /*4120*/  SHF.L.U32 R149, R17, 0x10, RZ ;  /* 0x0000001011957819 */ /* 0x000fe200000006ff */
[----:B------:R-:W-:Y:S01]  /*4130*/  FFMA.FTZ R64, R147, R145, R64 ;  /* 0x0000009193407223 */ /* 0x000fe20000010040 */
[----:B------:R-:W-:Y:S01]  /*4140*/  SHF.L.U32 R144, R26, 0x10, RZ ;  /* 0x000000101a907819 */ /* 0x000fe200000006ff */
[----:B------:R-:W-:Y:S01]  /*4150*/  FFMA.FTZ R65, R148, R146, R65 ;  /* 0x0000009294417223 */ /* 0x000fe20000010041 */
[----:B------:R-:W-:Y:S01]  /*4160*/  SHF.L.U32 R145, R16, 0x10, RZ ;  /* 0x0000001010917819 */ /* 0x000fe200000006ff */
[----:B------:R-:W-:Y:S01]  /*4170*/  FMUL.FTZ R143, R149, R150 ;  /* 0x00000096958f7220 */ /* 0x000fe20000410000 */
[----:B------:R-:W-:Y:S01]  /*4180*/  SHF.L.U32 R146, R25, 0x10, RZ ;  /* 0x0000001019927819 */ /* 0x000fe200000006ff */
[----:B------:R-:W-:Y:S01]  /*4190*/  FMUL.FTZ R144, R144, R147 ;  /* 0x0000009390907220 */ /* 0x000fe20000410000 */
[----:B------:R-:W-:Y:S01]  /*41a0*/  SHF.L.U32 R142, R142, 0x10, RZ ;  /* 0x000000108e8e7819 */ /* 0x000fe200000006ff */
[-C--:B------:R-:W-:Y:S01]  /*41b0*/  FMUL.FTZ R147, R77, R106.reuse ;  /* 0x0000006a4d937220 */ /* 0x080fe20000410000 */
[----:B------:R-:W-:Y:S01]  /*41c0*/  FMUL.FTZ R150, R76, R106 ;  /* 0x0000006a4c967220 */ /* 0x000fe20000410000 */
[----:B------:R-:W-:Y:S01]  /*41d0*/  FMUL.FTZ R145, R145, R148 ;  /* 0x0000009491917220 */ /* 0x000fe20000410000 */
[----:B------:R-:W-:Y:S01]  /*41e0*/  SHF.L.U32 R149, R15, 0x10, RZ ;  /* 0x000000100f957819 */ /* 0x000fe200000006ff */
[----:B------:R-:W-:Y:S01]  /*41f0*/  FFMA.FTZ R62, R147, R141, R62 ;  /* 0x0000008d933e7223 */ /* 0x000fe2000001003e */
[----:B------:R-:W-:Y:S01]  /*4200*/  FMUL.FTZ R148, R146, R147 ;  /* 0x0000009392947220 */ /* 0x000fe20000410000 */
[----:B------:R-:W-:Y:S01]  /*4210*/  FFMA.FTZ R63, R150, R142, R63 ;  /* 0x0000008e963f7223 */ /* 0x000fe2000001003f */
[----:B------:R-:W-:Y:S01]  /*4220*/  SHF.L.U32 R142, R24, 0x10, RZ ;  /* 0x00000010188e7819 */ /* 0x000fe200000006ff */
[----:B------:R-:W-:Y:S01]  /*4230*/  FMUL.FTZ R141, R99, R106 ;  /* 0x0000006a638d7220 */ /* 0x000fe20000410000 */
[----:B------:R-:W-:Y:S01]  /*4240*/  SHF.L.U32 R147, R14, 0x10, RZ ;  /* 0x000000100e937819 */ /* 0x000fe200000006ff */
[----:B------:R-:W-:Y:S01]  /*4250*/  FMUL.FTZ R149, R149, R150 ;  /* 0x0000009695957220 */ /* 0x000fe20000410000 */
[----:B------:R-:W-:Y:S01]  /*4260*/  SHF.L.U32 R146, R98, 0x10, RZ ;  /* 0x0000001062927819 */ /* 0x000fe200000006ff */
[----:B------:R-:W-:Y:S01]  /*4270*/  FMUL.FTZ R98, R102, R106 ;  /* 0x0000006a66627220 */ /* 0x000fe20000410000 */
[----:B------:R-:W-:Y:S01]  /*4280*/  FMUL.FTZ R142, R142, R141 ;  /* 0x0000008d8e8e7220 */ /* 0x000fe20000410000 */
[----:B------:R-:W-:Y:S01]  /*4290*/  F2FP.BF16.F32.PACK_AB R77, R76, R77 ;  /* 0x0000004d4c4d723e */ /* 0x000fe200000010ff */
[----:B------:R-:W-:Y:S01]  /*42a0*/  FFMA.FTZ R60, R141, R103, R60 ;  /* 0x000000678d3c7223 */ /* 0x000fe2000001003c */
[----:B------:R-:W-:Y:S01]  /*42b0*/  FMUL.FTZ R147, R147, R98 ;  /* 0x0000006293937220 */ /* 0x000fe20000410000 */
[----:B------:R-:W-:Y:S01]  /*42c0*/  FFMA.FTZ R61, R98, R146, R61 ;  /* 0x00000092623d7223 */ /* 0x000fe2000001003d */
[----:B------:R-:W-:-:S02]  /*42d0*/  F2FP.BF16.F32.PACK_AB R79, R79, R96 ;  /* 0x000000604f4f723e */ /* 0x000fc400000010ff */
[----:B------:R-:W-:Y:S02]  /*42e0*/  F2FP.BF16.F32.PACK_AB R78, R97, R78 ;  /* 0x0000004e614e723e */ /* 0x000fe400000010ff */
[----:B------:R-:W-:Y:S02]  /*42f0*/  F2FP.BF16.F32.PACK_AB R76, R102, R99 ;  /* 0x00000063664c723e */ /* 0x000fe400000010ff */
[----:B------:R-:W-:Y:S02]  /*4300*/  F2FP.BF16.F32.PACK_AB R99, R143, R140 ;  /* 0x0000008c8f63723e */ /* 0x000fe400000010ff */
[----:B------:R-:W-:Y:S02]  /*4310*/  F2FP.BF16.F32.PACK_AB R98, R145, R144 ;  /* 0x000000909162723e */ /* 0x000fe400000010ff */
[----:B------:R-:W-:Y:S02]  /*4320*/  F2FP.BF16.F32.PACK_AB R97, R149, R148 ;  /* 0x000000949561723e */ /* 0x000fe400000010ff */
[----:B------:R-:W-:-:S07]  /*4330*/  F2FP.BF16.F32.PACK_AB R96, R147, R142 ;  /* 0x0000008e9360723e */ /* 0x000fce00000010ff */
.L_x_149:
[----:B------:R-:W-:Y:S01]  /*4340*/  ISETP.NE.U32.AND P1, PT, RZ, UR12, PT ;  /* 0x0000000cff007c0c */ /* 0x000fe2000bf25070 */
[----:B------:R-:W0:Y:S03]  /*4350*/  LDC.64 R102, c[0x0][0x468] ;  /* 0x00011a00ff667b82 */ /* 0x000e260000000a00 */
[----:B------:R-:W-:-:S13]  /*4360*/  ISETP.NE.AND.EX P1, PT, RZ, UR13, PT, P1 ;  /* 0x0000000dff007c0c */ /* 0x000fda000bf25310 */
[----:B------:R-:W1:Y:S01]  /*4370*/  @P1 LDC.64 R140, c[0x0][0x478] ;  /* 0x00011e00ff8c1b82 */ /* 0x000e620000000a00 */
[----:B0-----:R-:W-:-:S04]  /*4380*/  IMAD.WIDE.U32 R102, R0, 0x10, R102 ;  /* 0x0000001000667825 */ /* 0x001fc800078e0066 */
[C---:B-1----:R-:W-:Y:S01]  /*4390*/  @P1 IMAD.WIDE.U32 R140, R0.reuse, 0x10, R140 ;  /* 0x00000010008c1825 */ /* 0x042fe200078e008c */
[----:B------:R-:W-:-:S04]  /*43a0*/  IADD3 R0, PT, PT, R0, 0x20, RZ ;  /* 0x0000002000007810 */ /* 0x000fc80007ffe0ff */
[----:B------:R1:W-:Y:S04]  /*43b0*/  @P1 STG.E.128 desc[UR6][R140.64], R76 ;  /* 0x0000004c8c001986 */ /* 0x0003e8000c101d06 */
[----:B------:R1:W-:Y:S02]  /*43c0*/  STG.E.128 desc[UR6][R102.64], R96 ;  /* 0x0000006066007986 */ /* 0x0003e4000c101d06 */
.L_x_147:
[----:B------:R-:W-:Y:S05]  /*43d0*/  BSYNC.RECONVERGENT B1 ;  /* 0x0000000000017941 */ /* 0x000fea0003800200 */
.L_x_146:
[----:B------:R-:W-:Y:S05]  /*43e0*/  @!P2 BRA `(.L_x_143) ;  /* 0x0000000800f4a947 */ /* 0x000fea0003800000 */
[----:B-1----:R-:W1:Y:S02]  /*43f0*/  LDC.64 R96, c[0x0][0x390] ;  /* 0x0000e400ff607b82 */ /* 0x002e640000000a00 */
[----:B-1----:R-:W-:-:S06]  /*4400*/  IMAD.WIDE.U32 R96, R0, 0x10, R96 ;  /* 0x0000001000607825 */ /* 0x002fcc00078e0060 */
[----:B------:R-:W5:Y:S01]  /*4410*/  LDG.E.128 R96, desc[UR6][R96.64] ;  /* 0x0000000660607981 */ /* 0x000f62000c1e1d00 */
[----:B------:R-:W-:-:S04]  /*4420*/  ISETP.NE.U32.AND P1, PT, RZ, UR12, PT ;  /* 0x0000000cff007c0c */ /* 0x000fc8000bf25070 */
[----:B------:R-:W-:-:S13]  /*4430*/  ISETP.NE.AND.EX P1, PT, RZ, UR13, PT, P1 ;  /* 0x0000000dff007c0c */ /* 0x000fda000bf25310 */
[----:B------:R-:W-:Y:S05]  /*4440*/  @!P1 BRA `(.L_x_150) ;  /* 0x0000000400649947 */ /* 0x000fea0003800000 */
[-CC-:B------:R-:W-:Y:S01]  /*4450*/  FFMA.FTZ R77, R109, R100.reuse, R101.reuse ;  /* 0x000000646d4d7223 */ /* 0x180fe20000010065 */
[-C--:B------:R-:W-:Y:S01]  /*4460*/  FFMA.FTZ R145, R111, R100.reuse, R101 ;  /* 0x000000646f917223 */ /* 0x080fe20000010065 */
[----:B-----5:R-:W-:Y:S01]  /*4470*/  PRMT R141, R96, 0x7632, R141 ;  /* 0x00007632608d7816 */ /* 0x020fe2000000008d */
[-C--:B------:R-:W-:Y:S01]  /*4480*/  FFMA.FTZ R146, R120, R100.reuse, R101 ;  /* 0x0000006478927223 */ /* 0x080fe20000010065 */
[----:B------:R-:W-:Y:S01]  /*4490*/  SHF.L.U32 R142, R96, 0x10, RZ ;  /* 0x00000010608e7819 */ /* 0x000fe200000006ff */
[----:B------:R-:W-:Y:S01]  /*44a0*/  FADD.FTZ R77, R112, -R77 ;  /* 0x8000004d704d7221 */ /* 0x000fe20000010000 */
[----:B0-----:R-:W-:Y:S01]  /*44b0*/  PRMT R102, R98, 0x7632, R102 ;  /* 0x0000763262667816 */ /* 0x001fe20000000066 */
[----:B------:R-:W-:Y:S01]  /*44c0*/  FADD.FTZ R145, R114, -R145 ;  /* 0x8000009172917221 */ /* 0x000fe20000010000 */
[----:B------:R-:W-:Y:S01]  /*44d0*/  SHF.L.U32 R79, R98, 0x10, RZ ;  /* 0x00000010624f7819 */ /* 0x000fe200000006ff */
[-CC-:B------:R-:W-:Y:S01]  /*44e0*/  FFMA.FTZ R150, R122, R100.reuse, R101.reuse ;  /* 0x000000647a967223 */ /* 0x180fe20000010065 */
[C---:B------:R-:W-:Y:S01]  /*44f0*/  SHF.L.U32 R96, R88.reuse, 0x10, RZ ;  /* 0x0000001058607819 */ /* 0x040fe200000006ff */
[-CC-:B------:R-:W-:Y:S01]  /*4500*/  FFMA.FTZ R147, R113, R100.reuse, R101.reuse ;  /* 0x0000006471937223 */ /* 0x180fe20000010065 */
[----:B------:R-:W-:Y:S01]  /*4510*/  PRMT R76, R88, 0x7632, R76 ;  /* 0x00007632584c7816 */ /* 0x000fe2000000004c */
[-CC-:B------:R-:W-:Y:S01]  /*4520*/  FFMA.FTZ R144, R124, R100.reuse, R101.reuse ;  /* 0x000000647c907223 */ /* 0x180fe20000010065 */
[----:B------:R-:W-:Y:S01]  /*4530*/  SHF.L.U32 R98, R89, 0x10, RZ ;  /* 0x0000001059627819 */ /* 0x000fe200000006ff */
[-CC-:B------:R-:W-:Y:S01]  /*4540*/  FFMA.FTZ R103, R115, R100.reuse, R101.reuse ;  /* 0x0000006473677223 */ /* 0x180fe20000010065 */
[----:B------:R-:W-:Y:S01]  /*4550*/  FFMA.FTZ R100, R126, R100, R101 ;  /* 0x000000647e647223 */ /* 0x000fe20000010065 */
[----:B------:R-:W-:Y:S01]  /*4560*/  PRMT R143, R97, 0x7632, R143 ;  /* 0x00007632618f7816 */ /* 0x000fe2000000008f */
[----:B------:R-:W-:Y:S01]  /*4570*/  FADD.FTZ R101, R117, -R146 ;  /* 0x8000009275657221 */ /* 0x000fe20000010000 */
[----:B------:R-:W-:Y:S01]  /*4580*/  SHF.L.U32 R140, R97, 0x10, RZ ;  /* 0x00000010618c7819 */ /* 0x000fe200000006ff */
[C---:B------:R-:W-:Y:S01]  /*4590*/  FFMA.FTZ R97, R107.reuse, R77, R96 ;  /* 0x0000004d6b617223 */ /* 0x040fe20000010060 */
[----:B------:R-:W-:Y:S01]  /*45a0*/  SHF.L.U32 R76, R76, 0x10, RZ ;  /* 0x000000104c4c7819 */ /* 0x000fe200000006ff */
[--C-:B------:R-:W-:Y:S01]  /*45b0*/  FFMA.FTZ R77, R107, R145, R98.reuse ;  /* 0x000000916b4d7223 */ /* 0x100fe20000010062 */
[C---:B------:R-:W-:Y:S01]  /*45c0*/  PRMT R98, R90.reuse, 0x7632, R98 ;  /* 0x000076325a627816 */ /* 0x040fe20000000062 */
[----:B------:R-:W-:Y:S01]  /*45d0*/  FADD.FTZ R145, R121, -R144 ;  /* 0x8000009079917221 */ /* 0x000fe20000010000 */
[----:B------:R-:W-:Y:S01]  /*45e0*/  PRMT R96, R89, 0x7632, R96 ;  /* 0x0000763259607816 */ /* 0x000fe20000000060 */
[----:B------:R-:W-:Y:S01]  /*45f0*/  FFMA.FTZ R76, R107, R101, R76 ;  /* 0x000000656b4c7223 */ /* 0x000fe2000001004c */
[----:B------:R-:W-:Y:S01]  /*4600*/  SHF.L.U32 R146, R90, 0x10, RZ ;  /* 0x000000105a927819 */ /* 0x000fe200000006ff */
[----:B------:R-:W-:Y:S01]  /*4610*/  FADD.FTZ R101, R116, -R147 ;  /* 0x8000009374657221 */ /* 0x000fe20000010000 */
[----:B------:R-:W-:Y:S01]  /*4620*/  SHF.L.U32 R98, R98, 0x10, RZ ;  /* 0x0000001062627819 */ /* 0x000fe200000006ff */
[----:B------:R-:W-:Y:S01]  /*4630*/  FADD.FTZ R150, R119, -R150 ;  /* 0x8000009677967221 */ /* 0x000fe20000010000 */
[----:B------:R-:W-:Y:S01]  /*4640*/  SHF.L.U32 R96, R96, 0x10, RZ ;  /* 0x0000001060607819 */ /* 0x000fe200000006ff */
[--C-:B------:R-:W-:Y:S01]  /*4650*/  FFMA.FTZ R101, R107, R101, R146.reuse ;  /* 0x000000656b657223 */ /* 0x100fe20000010092 */
[----:B------:R-:W-:Y:S01]  /*4660*/  SHF.L.U32 R141, R141, 0x10, RZ ;  /* 0x000000108d8d7819 */ /* 0x000fe200000006ff */
[-C--:B------:R-:W-:Y:S01]  /*4670*/  FMUL.FTZ R144, R76, R106.reuse ;  /* 0x0000006a4c907220 */ /* 0x080fe20000410000 */
[----:B------:R-:W-:Y:S01]  /*4680*/  PRMT R146, R91, 0x7632, R146 ;  /* 0x000076325b927816 */ /* 0x000fe20000000092 */
[----:B------:R-:W-:Y:S01]  /*4690*/  FFMA.FTZ R98, R107, R145, R98 ;  /* 0x000000916b627223 */ /* 0x000fe20000010062 */
[----:B------:R-:W-:Y:S01]  /*46a0*/  FMUL.FTZ R145, R97, R106 ;  /* 0x0000006a61917220 */ /* 0x000fe20000410000 */
[----:B------:R-:W-:Y:S01]  /*46b0*/  SHF.L.U32 R148, R91, 0x10, RZ ;  /* 0x000000105b947819 */ /* 0x000fe200000006ff */
[----:B------:R-:W-:Y:S01]  /*46c0*/  FFMA.FTZ R96, R107, R150, R96 ;  /* 0x000000966b607223 */ /* 0x000fe20000010060 */
[-C--:B------:R-:W-:Y:S01]  /*46d0*/  FMUL.FTZ R147, R77, R106.reuse ;  /* 0x0000006a4d937220 */ /* 0x080fe20000410000 */
[----:B------:R-:W-:Y:S01]  /*46e0*/  FFMA.FTZ R141, R144, R141, R69 ;  /* 0x0000008d908d7223 */ /* 0x000fe20000010045 */
[----:B------:R-:W-:Y:S01]  /*46f0*/  FADD.FTZ R103, R118, -R103 ;  /* 0x8000006776677221 */ /* 0x000fe20000010000 */
[----:B------:R-:W-:Y:S01]  /*4700*/  SHF.L.U32 R146, R146, 0x10, RZ ;  /* 0x0000001092927819 */ /* 0x000fe200000006ff */
[----:B------:R-:W-:Y:S01]  /*4710*/  FMUL.FTZ R69, R101, R106 ;  /* 0x0000006a65457220 */ /* 0x000fe20000410000 */
[----:B------:R-:W-:Y:S01]  /*4720*/  FADD.FTZ R100, R123, -R100 ;  /* 0x800000647b647221 */ /* 0x000fe20000010000 */
[----:B------:R-:W-:Y:S01]  /*4730*/  FFMA.FTZ R142, R145, R142, R68 ;  /* 0x0000008e918e7223 */ /* 0x000fe20000010044 */
[----:B------:R-:W-:Y:S01]  /*4740*/  SHF.L.U32 R143, R143, 0x10, RZ ;  /* 0x000000108f8f7819 */ /* 0x000fe200000006ff */
[----:B------:R-:W-:Y:S01]  /*4750*/  FFMA.FTZ R140, R147, R140, R70 ;  /* 0x0000008c938c7223 */ /* 0x000fe20000010046 */
[----:B------:R-:W-:Y:S01]  /*4760*/  SHF.L.U32 R102, R102, 0x10, RZ ;  /* 0x0000001066667819 */ /* 0x000fe200000006ff */
[-C--:B------:R-:W-:Y:S01]  /*4770*/  FMUL.FTZ R68, R96, R106.reuse ;  /* 0x0000006a60447220 */ /* 0x080fe20000410000 */
[----:B------:R-:W-:Y:S01]  /*4780*/  PRMT R78, R99, 0x7632, R78 ;  /* 0x00007632634e7816 */ /* 0x000fe2000000004e */
[----:B------:R-:W-:Y:S01]  /*4790*/  FFMA.FTZ R103, R107, R103, R148 ;  /* 0x000000676b677223 */ /* 0x000fe20000010094 */
[----:B------:R-:W-:Y:S01]  /*47a0*/  FMUL.FTZ R70, R98, R106 ;  /* 0x0000006a62467220 */ /* 0x000fe20000410000 */
[----:B------:R-:W-:Y:S01]  /*47b0*/  FFMA.FTZ R72, R69, R79, R72 ;  /* 0x0000004f45487223 */ /* 0x000fe20000010048 */
[----:B------:R-:W-:Y:S01]  /*47c0*/  FFMA.FTZ R79, R107, R100, R146 ;  /* 0x000000646b4f7223 */ /* 0x000fe20000010092 */
[----:B------:R-:W-:Y:S01]  /*47d0*/  FFMA.FTZ R143, R68, R143, R71 ;  /* 0x0000008f448f7223 */ /* 0x000fe20000010047 */
[----:B------:R-:W-:Y:S01]  /*47e0*/  SHF.L.U32 R99, R99, 0x10, RZ ;  /* 0x0000001063637819 */ /* 0x000fe200000006ff */
[----:B------:R-:W-:Y:S01]  /*47f0*/  FFMA.FTZ R73, R70, R102, R73 ;  /* 0x0000006646497223 */ /* 0x000fe20000010049 */
[----:B------:R-:W-:Y:S01]  /*4800*/  SHF.L.U32 R78, R78, 0x10, RZ ;  /* 0x000000104e4e7819 */ /* 0x000fe200000006ff */
[-C--:B------:R-:W-:Y:S01]  /*4810*/  FMUL.FTZ R71, R103, R106.reuse ;  /* 0x0000006a67477220 */ /* 0x080fe20000410000 */
[----:B------:R-:W-:Y:S01]  /*4820*/  SHF.L.U32 R102, R35, 0x10, RZ ;  /* 0x0000001023667819 */ /* 0x000fe200000006ff */
[----:B------:R-:W-:Y:S01]  /*4830*/  FMUL.FTZ R106, R79, R106 ;  /* 0x0000006a4f6a7220 */ /* 0x000fe20000410000 */
[----:B------:R-:W-:Y:S01]  /*4840*/  SHF.L.U32 R107, R9, 0x10, RZ ;  /* 0x00000010096b7819 */ /* 0x000fe200000006ff */
[----:B------:R-:W-:Y:S01]  /*4850*/  FFMA.FTZ R74, R71, R99, R74 ;  /* 0x00000063474a7223 */ /* 0x000fe2000001004a */
[----:B------:R-:W-:Y:S01]  /*4860*/  SHF.L.U32 R100, R34, 0x10, RZ ;  /* 0x0000001022647819 */ /* 0x000fe200000006ff */
[----:B------:R-:W-:Y:S01]  /*4870*/  FFMA.FTZ R75, R106, R78, R75 ;  /* 0x0000004e6a4b7223 */ /* 0x000fe2000001004b */
[----:B------:R-:W-:Y:S01]  /*4880*/  FMUL.FTZ R99, R102, R71 ;  /* 0x0000004766637220 */ /* 0x000fe20000410000 */
[----:B------:R-:W-:Y:S01]  /*4890*/  FMUL.FTZ R106, R107, R106 ;  /* 0x0000006a6b6a7220 */ /* 0x000fe20000410000 */
[----:B------:R-:W-:Y:S01]  /*48a0*/  SHF.L.U32 R149, R8, 0x10, RZ ;  /* 0x0000001008957819 */ /* 0x000fe200000006ff */
        /* <DEDUP_REMOVED lines=19> */
.L_x_150:
[-CC-:B------:R-:W-:Y:S01]  /*49e0*/  FFMA.FTZ R145, R115, R100.reuse, R101.reuse ;  /* 0x0000006473917223 */ /* 0x180fe20000010065 */
[-CC-:B------:R-:W-:Y:S01]  /*49f0*/  FFMA.FTZ R141, R109, R100.reuse, R101.reuse ;  /* 0x000000646d8d7223 */ /* 0x180fe20000010065 */
[----:B------:R-:W-:Y:S01]  /*4a00*/  SHF.L.U32 R147, R91, 0x10, RZ ;  /* 0x000000105b937819 */ /* 0x000fe200000006ff */
[-C--:B------:R-:W-:Y:S01]  /*4a10*/  FFMA.FTZ R144, R120, R100.reuse, R101 ;  /* 0x0000006478907223 */ /* 0x080fe20000010065 */
[----:B------:R-:W-:Y:S01]  /*4a20*/  FADD.FTZ R148, R118, -R145 ;  /* 0x8000009176947221 */ /* 0x000fe20000010000 */
[----:B------:R-:W-:Y:S01]  /*4a30*/  SHF.L.U32 R142, R88, 0x10, RZ ;  /* 0x00000010588e7819 */ /* 0x000fe200000006ff */
[-CC-:B------:R-:W-:Y:S01]  /*4a40*/  FFMA.FTZ R143, R111, R100.reuse, R101.reuse ;  /* 0x000000646f8f7223 */ /* 0x180fe20000010065 */
[-CC-:B------:R-:W-:Y:S01]  /*4a50*/  FFMA.FTZ R146, R122, R100.reuse, R101.reuse ;  /* 0x000000647a927223 */ /* 0x180fe20000010065 */
[-CC-:B0-----:R-:W-:Y:S01]  /*4a60*/  FFMA.FTZ R103, R113, R100.reuse, R101.reuse ;  /* 0x0000006471677223 */ /* 0x181fe20000010065 */
[-C--:B------:R-:W-:Y:S01]  /*4a70*/  FFMA.FTZ R102, R124, R100.reuse, R101 ;  /* 0x000000647c667223 */ /* 0x080fe20000010065 */
[----:B------:R-:W-:Y:S01]  /*4a80*/  FADD.FTZ R140, R112, -R141 ;  /* 0x8000008d708c7221 */ /* 0x000fe20000010000 */
[--C-:B------:R-:W-:Y:S01]  /*4a90*/  FFMA.FTZ R100, R126, R100, R101.reuse ;  /* 0x000000647e647223 */ /* 0x100fe20000010065 */
[----:B------:R-:W-:Y:S01]  /*4aa0*/  PRMT R101, R88, 0x7632, R101 ;  /* 0x0000763258657816 */ /* 0x000fe20000000065 */
[----:B-----5:R-:W-:Y:S01]  /*4ab0*/  FFMA.FTZ R151, R107, R148, R147 ;  /* 0x000000946b977223 */ /* 0x020fe20000010093 */
[----:B------:R-:W-:Y:S01]  /*4ac0*/  PRMT R145, R89, 0x7632, R145 ;  /* 0x0000763259917816 */ /* 0x000fe20000000091 */
[----:B------:R-:W-:Y:S01]  /*4ad0*/  FFMA.FTZ R141, R107, R140, R142 ;  /* 0x0000008c6b8d7223 */ /* 0x000fe2000001008e */
[----:B------:R-:W-:Y:S01]  /*4ae0*/  SHF.L.U32 R148, R99, 0x10, RZ ;  /* 0x0000001063947819 */ /* 0x000fe200000006ff */
[----:B------:R-:W-:Y:S01]  /*4af0*/  FADD.FTZ R144, R117, -R144 ;  /* 0x8000009075907221 */ /* 0x000fe20000010000 */
[----:B------:R-:W-:Y:S01]  /*4b00*/  SHF.L.U32 R140, R101, 0x10, RZ ;  /* 0x00000010658c7819 */ /* 0x000fe200000006ff */
[----:B------:R-:W-:Y:S01]  /*4b10*/  FMUL.FTZ R101, R151, R106 ;  /* 0x0000006a97657220 */ /* 0x000fe20000410000 */
[----:B------:R-:W-:Y:S01]  /*4b20*/  SHF.L.U32 R147, R89, 0x10, RZ ;  /* 0x0000001059937819 */ /* 0x000fe200000006ff */
[----:B------:R-:W-:Y:S01]  /*4b30*/  FADD.FTZ R142, R114, -R143 ;  /* 0x8000008f728e7221 */ /* 0x000fe20000010000 */
[----:B------:R-:W-:Y:S01]  /*4b40*/  SHF.L.U32 R149, R145, 0x10, RZ ;  /* 0x0000001091957819 */ /* 0x000fe200000006ff */
[----:B------:R-:W-:Y:S01]  /*4b50*/  FADD.FTZ R146, R119, -R146 ;  /* 0x8000009277927221 */ /* 0x000fe20000010000 */
[----:B------:R-:W-:Y:S01]  /*4b60*/  FFMA.FTZ R74, R101, R148, R74 ;  /* 0x00000094654a7223 */ /* 0x000fe2000001004a */
[C---:B------:R-:W-:Y:S01]  /*4b70*/  FFMA.FTZ R145, R107.reuse, R144, R140 ;  /* 0x000000906b917223 */ /* 0x040fe2000001008c */
[----:B------:R-:W-:Y:S01]  /*4b80*/  FFMA.FTZ R147, R107, R142, R147 ;  /* 0x0000008e6b937223 */ /* 0x000fe20000010093 */
[----:B------:R-:W-:Y:S01]  /*4b90*/  PRMT R148, R91, 0x7632, R148 ;  /* 0x000076325b947816 */ /* 0x000fe20000000094 */
[----:B------:R-:W-:Y:S01]  /*4ba0*/  FFMA.FTZ R149, R107, R146, R149 ;  /* 0x000000926b957223 */ /* 0x000fe20000010095 */
[C---:B------:R-:W-:Y:S01]  /*4bb0*/  PRMT R140, R96.reuse, 0x7632, R140 ;  /* 0x00007632608c7816 */ /* 0x040fe2000000008c */
[----:B------:R-:W-:Y:S01]  /*4bc0*/  FADD.FTZ R100, R123, -R100 ;  /* 0x800000647b647221 */ /* 0x000fe20000010000 */
[----:B------:R-:W-:Y:S01]  /*4bd0*/  SHF.L.U32 R142, R96, 0x10, RZ ;  /* 0x00000010608e7819 */ /* 0x000fe200000006ff */
[----:B------:R-:W-:Y:S01]  /*4be0*/  FADD.FTZ R102, R121, -R102 ;  /* 0x8000006679667221 */ /* 0x000fe20000010000 */
[----:B------:R-:W-:Y:S01]  /*4bf0*/  PRMT R144, R97, 0x7632, R144 ;  /* 0x0000763261907816 */ /* 0x000fe20000000090 */
[----:B------:R-:W-:Y:S01]  /*4c00*/  FMUL.FTZ R147, R147, R106 ;  /* 0x0000006a93937220 */ /* 0x000fe20000410000 */
[----:B------:R-:W-:-:S02]  /*4c10*/  SHF.L.U32 R143, R97, 0x10, RZ ;  /* 0x00000010618f7819 */ /* 0x000fc400000006ff */
[----:B------:R-:W-:Y:S02]  /*4c20*/  PRMT R99, R90, 0x7632, R99 ;  /* 0x000076325a637816 */ /* 0x000fe40000000063 */
[C---:B------:R-:W-:Y:S02]  /*4c30*/  PRMT R96, R98.reuse, 0x7632, R96 ;  /* 0x0000763262607816 */ /* 0x040fe40000000060 */
[----:B------:R-:W-:Y:S01]  /*4c40*/  SHF.L.U32 R97, R98, 0x10, RZ ;  /* 0x0000001062617819 */ /* 0x000fe200000006ff */
[----:B------:R-:W-:Y:S01]  /*4c50*/  FADD.FTZ R98, R116, -R103 ;  /* 0x8000006774627221 */ /* 0x000fe20000010000 */
[----:B------:R-:W-:Y:S02]  /*4c60*/  SHF.L.U32 R146, R90, 0x10, RZ ;  /* 0x000000105a927819 */ /* 0x000fe400000006ff */
[----:B------:R-:W-:Y:S02]  /*4c70*/  SHF.L.U32 R155, R148, 0x10, RZ ;  /* 0x00000010949b7819 */ /* 0x000fe400000006ff */
[----:B------:R-:W-:Y:S01]  /*4c80*/  SHF.L.U32 R103, R99, 0x10, RZ ;  /* 0x0000001063677819 */ /* 0x000fe200000006ff */
[----:B------:R-:W-:Y:S01]  /*4c90*/  FFMA.FTZ R151, R107, R98, R146 ;  /* 0x000000626b977223 */ /* 0x000fe20000010092 */
[----:B------:R-:W-:Y:S01]  /*4ca0*/  SHF.L.U32 R140, R140, 0x10, RZ ;  /* 0x000000108c8c7819 */ /* 0x000fe200000006ff */
[----:B------:R-:W-:Y:S01]  /*4cb0*/  FMUL.FTZ R98, R145, R106 ;  /* 0x0000006a91627220 */ /* 0x000fe20000410000 */
[C---:B------:R-:W-:Y:S01]  /*4cc0*/  FFMA.FTZ R155, R107.reuse, R100, R155 ;  /* 0x000000646b9b7223 */ /* 0x040fe2000001009b */
[----:B------:R-:W-:Y:S01]  /*4cd0*/  SHF.L.U32 R144, R144, 0x10, RZ ;  /* 0x0000001090907819 */ /* 0x000fe200000006ff */
[----:B------:R-:W-:Y:S01]  /*4ce0*/  FFMA.FTZ R153, R107, R102, R103 ;  /* 0x000000666b997223 */ /* 0x000fe20000010067 */
[-C--:B------:R-:W-:Y:S01]  /*4cf0*/  FMUL.FTZ R100, R149, R106.reuse ;  /* 0x0000006a95647220 */ /* 0x080fe20000410000 */
[----:B------:R-:W-:Y:S01]  /*4d00*/  FMUL.FTZ R103, R141, R106 ;  /* 0x0000006a8d677220 */ /* 0x000fe20000410000 */
[----:B------:R-:W-:Y:S01]  /*4d10*/  FFMA.FTZ R141, R98, R140, R69 ;  /* 0x0000008c628d7223 */ /* 0x000fe20000010045 */
[----:B------:R-:W-:Y:S01]  /*4d20*/  FFMA.FTZ R140, R147, R143, R70 ;  /* 0x0000008f938c7223 */ /* 0x000fe20000010046 */
[----:B------:R-:W-:Y:S01]  /*4d30*/  FFMA.FTZ R143, R100, R144, R71 ;  /* 0x00000090648f7223 */ /* 0x000fe20000010047 */
[----:B------:R-:W-:Y:S01]  /*4d40*/  FFMA.FTZ R142, R103, R142, R68 ;  /* 0x0000008e678e7223 */ /* 0x000fe20000010044 */
[----:B------:R-:W-:Y:S01]  /*4d50*/  SHF.L.U32 R144, R35, 0x10, RZ ;  /* 0x0000001023907819 */ /* 0x000fe200000006ff */
[-C--:B------:R-:W-:Y:S01]  /*4d60*/  FMUL.FTZ R151, R151, R106.reuse ;  /* 0x0000006a97977220 */ /* 0x080fe20000410000 */
[----:B------:R-:W-:Y:S01]  /*4d70*/  SHF.L.U32 R69, R8, 0x10, RZ ;  /* 0x0000001008457819 */ /* 0x000fe200000006ff */
[----:B------:R-:W-:Y:S01]  /*4d80*/  FMUL.FTZ R102, R153, R106 ;  /* 0x0000006a99667220 */ /* 0x000fe20000410000 */
[----:B------:R-:W-:Y:S01]  /*4d90*/  SHF.L.U32 R68, R33, 0x10, RZ ;  /* 0x0000001021447819 */ /* 0x000fe200000006ff */
[----:B------:R-:W-:Y:S01]  /*4da0*/  FFMA.FTZ R72, R151, R97, R72 ;  /* 0x0000006197487223 */ /* 0x000fe20000010048 */
[----:B------:R-:W-:Y:S01]  /*4db0*/  FMUL.FTZ R144, R144, R101 ;  /* 0x0000006590907220 */ /* 0x000fe20000410000 */
[----:B------:R-:W-:Y:S01]  /*4dc0*/  FMUL.FTZ R101, R69, R102 ;  /* 0x0000006645657220 */ /* 0x000fe20000410000 */
[----:B------:R-:W-:Y:S01]  /*4dd0*/  PRMT R99, R99, 0x7632, R99 ;  /* 0x0000763263637816 */ /* 0x000fe20000000063 */
        /* <DEDUP_REMOVED lines=20> */
.L_x_151:
        /* <DEDUP_REMOVED lines=9> */
[----:B------:R4:W-:Y:S05]  /*4fb0*/  STG.E.128 desc[UR6][R102.64], R96 ;  /* 0x0000006066007986 */ /* 0x0009ea000c101d06 */
.L_x_143:
[----:B------:R-:W-:Y:S05]  /*4fc0*/  BSYNC.RECONVERGENT B0 ;  /* 0x0000000000007941 */ /* 0x000fea0003800200 */
.L_x_137:
[----:B-1234-:R-:W1:Y:S02]  /*4fd0*/  LDC.64 R96, c[0x0][0x380] ;  /* 0x0000e000ff607b82 */ /* 0x01ee640000000a00 */
[----:B-1----:R-:W-:-:S04]  /*4fe0*/  LEA R18, R96, R18, 0x2 ;  /* 0x0000001260127211 */ /* 0x002fc800078e10ff */
[----:B------:R-:W-:-:S13]  /*4ff0*/  ISETP.GE.AND P1, PT, R18, R97, PT ;  /* 0x000000611200720c */ /* 0x000fda0003f26270 */
[----:B------:R-:W-:Y:S05]  /*5000*/  @!P1 BRA `(.L_x_152) ;  /* 0xffffffb4009c9947 */ /* 0x000fea000383ffff */
.L_x_128:
[----:B------:R-:W1:Y:S01]  /*5010*/  S2R R5, SR_CgaCtaId ;  /* 0x0000000000057919 */ /* 0x000e620000008800 */
[C---:B------:R-:W-:Y:S01]  /*5020*/  SHF.L.U32 R2, R104.reuse, 0x6, RZ ;  /* 0x0000000668027819 */ /* 0x040fe200000006ff */
[----:B------:R-:W-:Y:S05]  /*5030*/  WARPSYNC.ALL ;  /* 0x0000000000007948 */ /* 0x000fea0003800000 */
[----:B------:R-:W-:Y:S01]  /*5040*/  SHF.L.U32 R0, R104, 0x5, RZ ;  /* 0x0000000568007819 */ /* 0x000fe200000006ff */
[----:B------:R-:W2:Y:S01]  /*5050*/  S2UR UR4, SR_CTAID.X ;  /* 0x00000000000479c3 */ /* 0x000ea20000002500 */
[----:B------:R-:W-:Y:S01]  /*5060*/  MOV R4, 0x400 ;  /* 0x0000040000047802 */ /* 0x000fe20000000f00 */
[----:B------:R-:W3:Y:S01]  /*5070*/  LDCU.128 UR16, c[0x0][0x440] ;  /* 0x00008800ff1077ac */ /* 0x000ee20008000c00 */
[----:B------:R-:W-:Y:S01]  /*5080*/  LOP3.LUT R3, R2, 0x1800, RZ, 0xc0, !PT ;  /* 0x0000180002037812 */ /* 0x000fe200078ec0ff */
[----:B------:R-:W-:Y:S01]  /*5090*/  BSSY.RECONVERGENT B0, `(.L_x_153) ;  /* 0x0000095000007945 */ /* 0x000fe20003800200 */
[----:B------:R-:W-:-:S02]  /*50a0*/  LOP3.LUT R6, R104, 0x7f, RZ, 0x3c, !PT ;  /* 0x0000007f68067812 */ /* 0x000fc400078e3cff */
[----:B------:R-:W-:Y:S02]  /*50b0*/  LOP3.LUT R0, R3, 0x3e0, R0, 0xf8, !PT ;  /* 0x000003e003007812 */ /* 0x000fe400078ef800 */
[----:B------:R-:W-:-:S04]  /*50c0*/  IADD3 R6, PT, PT, R6, R105, RZ ;  /* 0x0000006906067210 */ /* 0x000fc80007ffe0ff */
[C---:B------:R-:W-:Y:S02]  /*50d0*/  ISETP.GE.U32.AND P3, PT, R6.reuse, 0x80, PT ;  /* 0x000000800600780c */ /* 0x040fe40003f66070 */
[C---:B------:R-:W-:Y:S02]  /*50e0*/  ISETP.GE.U32.AND P0, PT, R6.reuse, 0x100, PT ;  /* 0x000001000600780c */ /* 0x040fe40003f06070 */
[C---:B------:R-:W-:Y:S02]  /*50f0*/  ISETP.GE.U32.AND P1, PT, R6.reuse, 0x180, PT ;  /* 0x000001800600780c */ /* 0x040fe40003f26070 */
[----:B------:R-:W-:Y:S02]  /*5100*/  ISETP.GE.U32.AND P2, PT, R6, 0x200, PT ;  /* 0x000002000600780c */ /* 0x000fe40003f46070 */
[----:B-1----:R-:W-:Y:S01]  /*5110*/  LEA R5, R5, R4, 0x18 ;  /* 0x0000000405057211 */ /* 0x002fe200078ec0ff */
[----:B--2---:R-:W-:Y:S01]  /*5120*/  IMAD R105, R105, UR4, RZ ;  /* 0x0000000469697c24 */ /* 0x004fe2000f8e02ff */
[----:B------:R-:W1:Y:S02]  /*5130*/  LDCU.64 UR4, c[0x0][0x460] ;  /* 0x00008c00ff0477ac */ /* 0x000e640008000a00 */
[----:B------:R-:W-:-:S02]  /*5140*/  IADD3 R0, PT, PT, R0, R5, RZ ;  /* 0x0000000500007210 */ /* 0x000fc40007ffe0ff */
[----:B------:R-:W-:Y:S02]  /*5150*/  LEA R5, R104, R5, 0x2 ;  /* 0x0000000568057211 */ /* 0x000fe400078e10ff */
[----:B-----5:R-:W-:Y:S01]  /*5160*/  IADD3 R32, P4, PT, R105, R104, RZ ;  /* 0x0000006869207210 */ /* 0x020fe20007f9e0ff */
[----:B------:R-:W-:Y:S03]  /*5170*/  STS.128 [R0], R44 ;  /* 0x0000002c00007388 */ /* 0x000fe60000000c00 */
[----:B------:R-:W-:Y:S01]  /*5180*/  IADD3.X R25, PT, PT, RZ, RZ, RZ, P4, !PT ;  /* 0x000000ffff197210 */ /* 0x000fe200027fe4ff */
[----:B------:R-:W-:Y:S03]  /*5190*/  STS.128 [R0+0x10], R48 ;  /* 0x0000103000007388 */ /* 0x000fe60000000c00 */
[C---:B------:R-:W-:Y:S01]  /*51a0*/  SHF.L.U64.HI R34, R32.reuse, 0x2, R25 ;  /* 0x0000000220227819 */ /* 0x040fe20000010219 */
[----:B------:R-:W-:Y:S01]  /*51b0*/  STS.128 [R0+0x400], R80 ;  /* 0x0004005000007388 */ /* 0x000fe20000000c00 */
[----:B------:R-:W-:-:S03]  /*51c0*/  SHF.L.U32 R32, R32, 0x2, RZ ;  /* 0x0000000220207819 */ /* 0x000fc600000006ff */
[----:B------:R-:W-:Y:S01]  /*51d0*/  STS.128 [R0+0x410], R84 ;  /* 0x0004105400007388 */ /* 0x000fe20000000c00 */
[----:B------:R-:W-:Y:S01]  /*51e0*/  BAR.SYNC.DEFER_BLOCKING 0x0 ;  /* 0x0000000000007b1d */ /* 0x000fe20000010000 */
[C---:B---3--:R-:W-:Y:S02]  /*51f0*/  IADD3 R30, P4, PT, R32.reuse, UR18, RZ ;  /* 0x00000012201e7c10 */ /* 0x048fe4000ff9e0ff */
[----:B------:R-:W-:-:S03]  /*5200*/  IADD3 R28, P5, PT, R32, UR16, RZ ;  /* 0x00000010201c7c10 */ /* 0x000fc6000ffbe0ff */
[----:B------:R-:W2:Y:S04]  /*5210*/  LDS R2, [R5] ;  /* 0x0000000005027984 */ /* 0x000ea80000000800 */
[----:B------:R-:W3:Y:S04]  /*5220*/  LDS R7, [R5+0x800] ;  /* 0x0008000005077984 */ /* 0x000ee80000000800 */
[----:B------:R-:W4:Y:S04]  /*5230*/  LDS R3, [R5+0x200] ;  /* 0x0002000005037984 */ /* 0x000f280000000800 */
[----:B------:R-:W0:Y:S04]  /*5240*/  LDS R8, [R5+0xa00] ;  /* 0x000a000005087984 */ /* 0x000e280000000800 */
[----:B------:R-:W1:Y:S04]  /*5250*/  LDS R4, [R5+0x400] ;  /* 0x0004000005047984 */ /* 0x000e680000000800 */
[----:B------:R-:W1:Y:S04]  /*5260*/  LDS R9, [R5+0xc00] ;  /* 0x000c000005097984 */ /* 0x000e680000000800 */
[----:B------:R-:W1:Y:S04]  /*5270*/  LDS R6, [R5+0x600] ;  /* 0x0006000005067984 */ /* 0x000e680000000800 */
[----:B------:R-:W1:Y:S04]  /*5280*/  LDS R11, [R5+0xe00] ;  /* 0x000e0000050b7984 */ /* 0x000e680000000800 */
[----:B------:R-:W1:Y:S04]  /*5290*/  LDS R13, [R5+0x1000] ;  /* 0x00100000050d7984 */ /* 0x000e680000000800 */
[----:B------:R-:W1:Y:S04]  /*52a0*/  LDS R10, [R5+0x1200] ;  /* 0x00120000050a7984 */ /* 0x000e680000000800 */
[----:B------:R-:W1:Y:S01]  /*52b0*/  LDS R15, [R5+0x1400] ;  /* 0x00140000050f7984 */ /* 0x000e620000000800 */
[----:B--2---:R-:W-:-:S03]  /*52c0*/  FADD.FTZ R2, RZ, R2 ;  /* 0x00000002ff027221 */ /* 0x004fc60000010000 */
[----:B------:R-:W2:Y:S01]  /*52d0*/  LDS R17, [R5+0x1600] ;  /* 0x0016000005117984 */ /* 0x000ea20000000800 */
[----:B---3--:R-:W-:-:S03]  /*52e0*/  FADD.FTZ R2, R2, R7 ;  /* 0x0000000702027221 */ /* 0x008fc60000010000 */
[----:B------:R-:W3:Y:S01]  /*52f0*/  LDS R19, [R5+0x1800] ;  /* 0x0018000005137984 */ /* 0x000ee20000000800 */
[----:B----4-:R-:W-:-:S03]  /*5300*/  FADD.FTZ R3, RZ, R3 ;  /* 0x00000003ff037221 */ /* 0x010fc60000010000 */
[----:B------:R-:W4:Y:S01]  /*5310*/  LDS R12, [R5+0x1a00] ;  /* 0x001a0000050c7984 */ /* 0x000f220000000800 */
[----:B0-----:R-:W-:-:S03]  /*5320*/  FADD.FTZ R3, R3, R8 ;  /* 0x0000000803037221 */ /* 0x001fc60000010000 */
[----:B------:R-:W0:Y:S01]  /*5330*/  LDS R21, [R5+0x1c00] ;  /* 0x001c000005157984 */ /* 0x000e220000000800 */
[----:B-1----:R-:W-:-:S03]  /*5340*/  FADD.FTZ R4, RZ, R4 ;  /* 0x00000004ff047221 */ /* 0x002fc60000010000 */
[----:B------:R-:W1:Y:S01]  /*5350*/  LDS R23, [R5+0x1e00] ;  /* 0x001e000005177984 */ /* 0x000e620000000800 */
[----:B------:R-:W-:Y:S01]  /*5360*/  FADD.FTZ R4, R4, R9 ;  /* 0x0000000904047221 */ /* 0x000fe20000010000 */
[----:B------:R-:W-:Y:S01]  /*5370*/  BAR.SYNC.DEFER_BLOCKING 0x0 ;  /* 0x0000000000007b1d */ /* 0x000fe20000010000 */
[----:B------:R-:W-:-:S04]  /*5380*/  FADD.FTZ R6, RZ, R6 ;  /* 0x00000006ff067221 */ /* 0x000fc80000010000 */
[----:B------:R-:W-:Y:S01]  /*5390*/  FADD.FTZ R6, R6, R11 ;  /* 0x0000000b06067221 */ /* 0x000fe20000010000 */
[----:B------:R-:W-:Y:S01]  /*53a0*/  FADD.FTZ R2, R2, R13 ;  /* 0x0000000d02027221 */ /* 0x000fe20000010000 */
[----:B------:R-:W-:Y:S01]  /*53b0*/  FADD.FTZ R3, R3, R10 ;  /* 0x0000000a03037221 */ /* 0x000fe20000010000 */
[----:B------:R-:W-:Y:S01]  /*53c0*/  FADD.FTZ R4, R4, R15 ;  /* 0x0000000f04047221 */ /* 0x000fe20000010000 */
[----:B--2---:R-:W-:Y:S01]  /*53d0*/  FADD.FTZ R6, R6, R17 ;  /* 0x0000001106067221 */ /* 0x004fe20000010000 */
[----:B------:R-:W-:Y:S01]  /*53e0*/  STS.128 [R0], R36 ;  /* 0x0000002400007388 */ /* 0x000fe20000000c00 */
[----:B---3--:R-:W-:-:S03]  /*53f0*/  FADD.FTZ R19, R2, R19 ;  /* 0x0000001302137221 */ /* 0x008fc60000010000 */
[----:B------:R-:W-:Y:S01]  /*5400*/  STS.128 [R0+0x10], R40 ;  /* 0x0000102800007388 */ /* 0x000fe20000000c00 */
[----:B----4-:R-:W-:-:S03]  /*5410*/  FADD.FTZ R9, R3, R12 ;  /* 0x0000000c03097221 */ /* 0x010fc60000010000 */
[----:B------:R-:W-:Y:S01]  /*5420*/  STS.128 [R0+0x400], R52 ;  /* 0x0004003400007388 */ /* 0x000fe20000000c00 */
[----:B0-----:R-:W-:-:S03]  /*5430*/  FADD.FTZ R21, R4, R21 ;  /* 0x0000001504157221 */ /* 0x001fc60000010000 */
[----:B------:R0:W-:Y:S01]  /*5440*/  STS.128 [R0+0x410], R56 ;  /* 0x0004103800007388 */ /* 0x0001e20000000c00 */
[----:B-1----:R-:W-:Y:S01]  /*5450*/  FADD.FTZ R23, R6, R23 ;  /* 0x0000001706177221 */ /* 0x002fe20000010000 */
[----:B------:R-:W-:Y:S01]  /*5460*/  BAR.SYNC.DEFER_BLOCKING 0x0 ;  /* 0x0000000000007b1d */ /* 0x000fe20000010000 */
[----:B0-----:R-:W-:Y:S02]  /*5470*/  IADD3.X R59, PT, PT, R34, UR19, RZ, P4, !PT ;  /* 0x00000013223b7c10 */ /* 0x001fe4000a7fe4ff */
[----:B------:R-:W-:Y:S02]  /*5480*/  IADD3 R12, P4, PT, R32, UR4, RZ ;  /* 0x00000004200c7c10 */ /* 0x000fe4000ff9e0ff */
[----:B------:R-:W-:Y:S01]  /*5490*/  IADD3.X R57, PT, PT, R34, UR17, RZ, P5, !PT ;  /* 0x0000001122397c10 */ /* 0x000fe2000affe4ff */
        /* <DEDUP_REMOVED lines=15> */
[----:B--2---:R-:W-:-:S03]  /*5590*/  FADD.FTZ R16, RZ, R16 ;  /* 0x00000010ff107221 */ /* 0x004fc60000010000 */
[----:B------:R-:W2:Y:S01]  /*55a0*/  LDS R43, [R5+0x1a00] ;  /* 0x001a0000052b7984 */ /* 0x000ea20000000800 */
[----:B---3--:R-:W-:-:S03]  /*55b0*/  FADD.FTZ R16, R16, R27 ;  /* 0x0000001b10107221 */ /* 0x008fc60000010000 */
[----:B------:R-:W3:Y:S01]  /*55c0*/  LDS R45, [R5+0x1c00] ;  /* 0x001c0000052d7984 */ /* 0x000ee20000000800 */
        /* <DEDUP_REMOVED lines=13> */
[----:B--2---:R-:W-:-:S03]  /*56a0*/  FADD.FTZ R43, R16, R43 ;  /* 0x0000002b102b7221 */ /* 0x004fc60000010000 */
[----:B------:R-:W-:Y:S01]  /*56b0*/  STS.128 [R0+0x400], R68 ;  /* 0x0004004400007388 */ /* 0x000fe20000000c00 */
[----:B---3--:R-:W-:-:S03]  /*56c0*/  FADD.FTZ R45, R18, R45 ;  /* 0x0000002d122d7221 */ /* 0x008fc60000010000 */
[----:B------:R-:W-:Y:S01]  /*56d0*/  STS.128 [R0+0x410], R72 ;  /* 0x0004104800007388 */ /* 0x000fe20000000c00 */
[----:B----4-:R-:W-:Y:S01]  /*56e0*/  FADD.FTZ R47, R20, R47 ;  /* 0x0000002f142f7221 */ /* 0x010fe20000010000 */
[----:B------:R-:W-:Y:S06]  /*56f0*/  BAR.SYNC.DEFER_BLOCKING 0x0 ;  /* 0x0000000000007b1d */ /* 0x000fec0000010000 */
        /* <DEDUP_REMOVED lines=13> */
[----:B-1----:R-:W-:-:S03]  /*57d0*/  FADD.FTZ R7, RZ, R7 ;  /* 0x00000007ff077221 */ /* 0x002fc60000010000 */
[----:B------:R-:W1:Y:S01]  /*57e0*/  LDS R55, [R5+0x1800] ;  /* 0x0018000005377984 */ /* 0x000e620000000800 */
[----:B--2---:R-:W-:-:S03]  /*57f0*/  FADD.FTZ R8, RZ, R8 ;  /* 0x00000008ff087221 */ /* 0x004fc60000010000 */
[----:B------:R2:W2:Y:S01]  /*5800*/  LDS R15, [R5+0x1a00] ;  /* 0x001a0000050f7984 */ /* 0x0004a20000000800 */
[----:B---3--:R-:W-:-:S03]  /*5810*/  FADD.FTZ R11, RZ, R11 ;  /* 0x0000000bff0b7221 */ /* 0x008fc60000010000 */
[----:B------:R3:W2:Y:S01]  /*5820*/  LDS R17, [R5+0x1c00] ;  /* 0x001c000005117984 */ /* 0x0006a20000000800 */
[----:B----4-:R-:W-:Y:S01]  /*5830*/  FADD.FTZ R0, R0, R13 ;  /* 0x0000000d00007221 */ /* 0x010fe20000010000 */
[----:B------:R-:W-:Y:S02]  /*5840*/  IADD3.X R13, PT, PT, R34, UR5, RZ, P4, !PT ;  /* 0x00000005220d7c10 */ /* 0x000fe4000a7fe4ff */
[----:B------:R3:W4:Y:S01]  /*5850*/  LDS R25, [R5+0x1e00] ;  /* 0x001e000005197984 */ /* 0x0007220000000800 */
[----:B------:R-:W-:Y:S01]  /*5860*/  FADD.FTZ R7, R7, R22 ;  /* 0x0000001607077221 */ /* 0x000fe20000010000 */
[----:B------:R-:W-:Y:S01]  /*5870*/  FADD.FTZ R8, R8, R49 ;  /* 0x0000003108087221 */ /* 0x000fe20000010000 */
[----:B------:R-:W-:Y:S01]  /*5880*/  FADD.FTZ R11, R11, R24 ;  /* 0x000000180b0b7221 */ /* 0x000fe20000010000 */
[----:B------:R-:W-:Y:S01]  /*5890*/  FADD.FTZ R0, R0, R51 ;  /* 0x0000003300007221 */ /* 0x000fe20000010000 */
[----:B------:R-:W-:Y:S01]  /*58a0*/  FADD.FTZ R26, R7, R26 ;  /* 0x0000001a071a7221 */ /* 0x000fe20000010000 */
[----:B------:R-:W-:Y:S01]  /*58b0*/  FADD.FTZ R8, R8, R53 ;  /* 0x0000003508087221 */ /* 0x000fe20000010000 */
[----:B0-----:R-:W-:Y:S01]  /*58c0*/  FADD.FTZ R10, R11, R10 ;  /* 0x0000000a0b0a7221 */ /* 0x001fe20000010000 */
[----:B-1----:R-:W-:Y:S01]  /*58d0*/  FADD.FTZ R55, R0, R55 ;  /* 0x0000003700377221 */ /* 0x002fe20000010000 */
[----:B---3--:R-:W-:Y:S06]  /*58e0*/  @!P3 BRA `(.L_x_154) ;  /* 0x00000000003cb947 */ /* 0x008fec0003800000 */
[----:B------:R-:W-:Y:S02]  /*58f0*/  MOV R2, R30 ;  /* 0x0000001e00027202 */ /* 0x000fe40000000f00 */
[----:B------:R-:W-:Y:S02]  /*5900*/  MOV R3, R59 ;  /* 0x0000003b00037202 */ /* 0x000fe40000000f00 */
[----:B------:R-:W-:Y:S02]  /*5910*/  MOV R4, R28 ;  /* 0x0000001c00047202 */ /* 0x000fe40000000f00 */
[----:B--2---:R-:W-:Y:S01]  /*5920*/  MOV R5, R57 ;  /* 0x0000003900057202 */ /* 0x004fe20000000f00 */
[----:B------:R0:W-:Y:S01]  /*5930*/  STG.E desc[UR6][R2.64], R41 ;  /* 0x0000002902007986 */ /* 0x0001e2000c101906 */
[----:B------:R-:W-:Y:S02]  /*5940*/  MOV R6, R12 ;  /* 0x0000000c00067202 */ /* 0x000fe40000000f00 */
[----:B------:R-:W-:Y:S01]  /*5950*/  MOV R7, R13 ;  /* 0x0000000d00077202 */ /* 0x000fe20000000f00 */
[----:B------:R0:W-:Y:S01]  /*5960*/  STG.E desc[UR6][R4.64], R19 ;  /* 0x0000001304007986 */ /* 0x0001e2000c101906 */
[----:B------:R-:W-:-:S02]  /*5970*/  IADD3 R30, P3, PT, R30, 0x200, RZ ;  /* 0x000002001e1e7810 */ /* 0x000fc40007f7e0ff */
[----:B------:R-:W-:Y:S01]  /*5980*/  IADD3 R28, P4, PT, R28, 0x200, RZ ;  /* 0x000002001c1c7810 */ /* 0x000fe20007f9e0ff */
[----:B------:R0:W-:Y:S01]  /*5990*/  STG.E desc[UR6][R6.64], R55 ;  /* 0x0000003706007986 */ /* 0x0001e2000c101906 */
[----:B------:R-:W-:Y:S02]  /*59a0*/  IADD3 R12, P5, PT, R12, 0x200, RZ ;  /* 0x000002000c0c7810 */ /* 0x000fe40007fbe0ff */
[----:B------:R-:W-:Y:S02]  /*59b0*/  IADD3.X R59, PT, PT, RZ, R59, RZ, P3, !PT ;  /* 0x0000003bff3b7210 */ /* 0x000fe40001ffe4ff */
[----:B------:R-:W-:Y:S02]  /*59c0*/  IADD3.X R57, PT, PT, RZ, R57, RZ, P4, !PT ;  /* 0x00000039ff397210 */ /* 0x000fe400027fe4ff */
[----:B------:R-:W-:-:S07]  /*59d0*/  IADD3.X R13, PT, PT, RZ, R13, RZ, P5, !PT ;  /* 0x0000000dff0d7210 */ /* 0x000fce0002ffe4ff */
.L_x_154:
[----:B------:R-:W-:Y:S05]  /*59e0*/  BSYNC.RECONVERGENT B0 ;  /* 0x0000000000007941 */ /* 0x000fea0003800200 */
.L_x_153:
[----:B------:R-:W-:Y:S01]  /*59f0*/  BSSY.RECONVERGENT B0, `(.L_x_155) ;  /* 0x0000012000007945 */ /* 0x000fe20003800200 */
[----:B--2---:R-:W-:-:S03]  /*5a00*/  FADD.FTZ R15, R26, R15 ;  /* 0x0000000f1a0f7221 */ /* 0x004fc60000010000 */
[----:B------:R-:W-:Y:S05]  /*5a10*/  @!P0 BRA `(.L_x_156) ;  /* 0x00000000003c8947 */ /* 0x000fea0003800000 */
[----:B0-----:R-:W-:Y:S02]  /*5a20*/  MOV R2, R30 ;  /* 0x0000001e00027202 */ /* 0x001fe40000000f00 */
[----:B------:R-:W-:Y:S02]  /*5a30*/  MOV R3, R59 ;  /* 0x0000003b00037202 */ /* 0x000fe40000000f00 */
[----:B------:R-:W-:Y:S02]  /*5a40*/  MOV R4, R28 ;  /* 0x0000001c00047202 */ /* 0x000fe40000000f00 */
[----:B------:R-:W-:Y:S01]  /*5a50*/  MOV R5, R57 ;  /* 0x0000003900057202 */ /* 0x000fe20000000f00 */
        /* <DEDUP_REMOVED lines=11> */
.L_x_156:
[----:B------:R-:W-:Y:S05]  /*5b10*/  BSYNC.RECONVERGENT B0 ;  /* 0x0000000000007941 */ /* 0x000fea0003800200 */
.L_x_155:
[----:B------:R-:W-:Y:S01]  /*5b20*/  BSSY.RECONVERGENT B0, `(.L_x_157) ;  /* 0x0000012000007945 */ /* 0x000fe20003800200 */
[----:B------:R-:W-:-:S03]  /*5b30*/  FADD.FTZ R17, R8, R17 ;  /* 0x0000001108117221 */ /* 0x000fc60000010000 */
[----:B------:R-:W-:Y:S05]  /*5b40*/  @!P1 BRA `(.L_x_158) ;  /* 0x00000000003c9947 */ /* 0x000fea0003800000 */
[----:B01----:R-:W-:Y:S02]  /*5b50*/  MOV R2, R30 ;  /* 0x0000001e00027202 */ /* 0x003fe40000000f00 */
        /* <DEDUP_REMOVED lines=14> */
.L_x_158:
[----:B------:R-:W-:Y:S05]  /*5c40*/  BSYNC.RECONVERGENT B0 ;  /* 0x0000000000007941 */ /* 0x000fea0003800200 */
.L_x_157:
[----:B----4-:R-:W-:Y:S01]  /*5c50*/  FADD.FTZ R25, R10, R25 ;  /* 0x000000190a197221 */ /* 0x010fe20000010000 */
[----:B012---:R-:W-:Y:S02]  /*5c60*/  MOV R2, R30 ;  /* 0x0000001e00027202 */ /* 0x007fe40000000f00 */
[----:B------:R-:W-:Y:S01]  /*5c70*/  MOV R3, R59 ;  /* 0x0000003b00037202 */ /* 0x000fe20000000f00 */
[----:B------:R-:W-:Y:S06]  /*5c80*/  @!P2 EXIT ;  /* 0x000000000000a94d */ /* 0x000fec0003800000 */
[----:B------:R0:W-:Y:S01]  /*5c90*/  STG.E desc[UR6][R2.64], R47 ;  /* 0x0000002f02007986 */ /* 0x0001e2000c101906 */
[----:B------:R-:W-:Y:S02]  /*5ca0*/  MOV R4, R12 ;  /* 0x0000000c00047202 */ /* 0x000fe40000000f00 */
[----:B------:R-:W-:Y:S02]  /*5cb0*/  MOV R5, R13 ;  /* 0x0000000d00057202 */ /* 0x000fe40000000f00 */
[----:B0-----:R-:W-:Y:S02]  /*5cc0*/  MOV R2, R28 ;  /* 0x0000001c00027202 */ /* 0x001fe40000000f00 */
[----:B------:R-:W-:-:S05]  /*5cd0*/  MOV R3, R57 ;  /* 0x0000003900037202 */ /* 0x000fca0000000f00 */
[----:B------:R-:W-:Y:S04]  /*5ce0*/  STG.E desc[UR6][R2.64], R23 ;  /* 0x0000001702007986 */ /* 0x000fe8000c101906 */
[----:B------:R-:W-:Y:S01]  /*5cf0*/  STG.E desc[UR6][R4.64], R25 ;  /* 0x0000001904007986 */ /* 0x000fe2000c101906 */
[----:B------:R-:W-:Y:S05]  /*5d00*/  EXIT ;  /* 0x000000000000794d */ /* 0x000fea0003800000 */
.L_x_136:
[----:B------:R-:W-:Y:S01]  /*5d10*/  HFMA2 R144, -RZ, RZ, 0, 5.9604644775390625e-08 ;  /* 0x00000001ff907431 */ /* 0x000fe200000001ff */
[----:B------:R-:W-:Y:S01]  /*5d20*/  BSSY B0, `(.L_x_159) ;  /* 0x0000007000007945 */ /* 0x000fe20003800000 */
[----:B------:R-:W-:Y:S02]  /*5d30*/  MOV R145, R141 ;  /* 0x0000008d00917202 */ /* 0x000fe40000000f00 */
[----:B------:R-:W-:Y:S02]  /*5d40*/  MOV R147, 0x1f ;  /* 0x0000001f00937802 */ /* 0x000fe40000000f00 */
[----:B------:R-:W-:-:S07]  /*5d50*/  MOV R140, 0xffffffff ;  /* 0xffffffff008c7802 */ /* 0x000fce0000000f00 */
[----:B-----5:R-:W-:Y:S05]  /*5d60*/  WARPSYNC.COLLECTIVE R140, `(.L_x_160) ;  /* 0x000000008c087348 */ /* 0x020fea0003c00000 */
[----:B------:R0:W1:Y:S02]  /*5d70*/  SHFL.BFLY P5, R143, R145, R144, R147 ;  /* 0x0c000090918f7389 */ /* 0x00006400000a0093 */
[----:B01---5:R-:W-:Y:S05]  /*5d80*/  ENDCOLLECTIVE ;  /* 0x000000000000791b */ /* 0x023fea0003800000 */
.L_x_160:
[----:B------:R-:W-:Y:S05]  /*5d90*/  BSYNC B0 ;  /* 0x0000000000007941 */ /* 0x000fea0003800000 */
.L_x_159:
        /* <DEDUP_REMOVED lines=8> */
.L_x_161:
[----:B------:R-:W-:-:S05]  /*5e20*/  FADD.FTZ R96, R96, R141 ;  /* 0x0000008d60607221 */ /* 0x000fca0000010000 */
[----:B------:R-:W-:Y:S01]  /*5e30*/  MOV R145, R96 ;  /* 0x0000006000917202 */ /* 0x000fe20000000f00 */
[----:B------:R-:W-:Y:S01]  /*5e40*/  HFMA2 R144, -RZ, RZ, 0, 1.1920928955078125e-07 ;  /* 0x00000002ff907431 */ /* 0x000fe200000001ff */
[----:B------:R-:W-:-:S07]  /*5e50*/  MOV R97, R143 ;  /* 0x0000008f00617202 */ /* 0x000fce0000000f00 */
[----:B------:R-:W-:Y:S05]  /*5e60*/  WARPSYNC.COLLECTIVE R140, `(.L_x_162) ;  /* 0x000000008c087348 */ /* 0x000fea0003c00000 */
[----:B------:R0:W1:Y:S02]  /*5e70*/  SHFL.BFLY P5, R143, R145, R144, R147 ;  /* 0x0c000090918f7389 */ /* 0x00006400000a0093 */
[----:B01----:R-:W-:Y:S05]  /*5e80*/  ENDCOLLECTIVE ;  /* 0x000000000000791b */ /* 0x003fea0003800000 */
.L_x_162:
[----:B------:R-:W-:-:S05]  /*5e90*/  FADD.FTZ R97, R97, R142 ;  /* 0x0000008e61617221 */ /* 0x000fca0000010000 */
[----:B------:R-:W-:Y:S02]  /*5ea0*/  MOV R145, R97 ;  /* 0x0000006100917202 */ /* 0x000fe40000000f00 */
[----:B------:R-:W-:-:S07]  /*5eb0*/  MOV R99, R143 ;  /* 0x0000008f00637202 */ /* 0x000fce0000000f00 */
[----:B------:R-:W-:Y:S05]  /*5ec0*/  WARPSYNC.COLLECTIVE R140, `(.L_x_163) ;  /* 0x000000008c087348 */ /* 0x000fea0003c00000 */
[----:B------:R0:W1:Y:S02]  /*5ed0*/  SHFL.BFLY P5, R143, R145, R144, R147 ;  /* 0x0c000090918f7389 */ /* 0x00006400000a0093 */
[----:B01----:R-:W-:Y:S05]  /*5ee0*/  ENDCOLLECTIVE ;  /* 0x000000000000791b */ /* 0x003fea0003800000 */
.L_x_163:
[----:B------:R-:W-:-:S05]  /*5ef0*/  FADD.FTZ R99, R96, R99 ;  /* 0x0000006360637221 */ /* 0x000fca0000010000 */
[----:B------:R-:W-:Y:S01]  /*5f00*/  MOV R145, R99 ;  /* 0x0000006300917202 */ /* 0x000fe20000000f00 */
[----:B------:R-:W-:Y:S01]  /*5f10*/  HFMA2 R144, -RZ, RZ, 0, 2.384185791015625e-07 ;  /* 0x00000004ff907431 */ /* 0x000fe200000001ff */
[----:B------:R-:W-:-:S07]  /*5f20*/  MOV R98, R143 ;  /* 0x0000008f00627202 */ /* 0x000fce0000000f00 */
[----:B------:R-:W-:Y:S05]  /*5f30*/  WARPSYNC.COLLECTIVE R140, `(.L_x_164) ;  /* 0x000000008c087348 */ /* 0x000fea0003c00000 */
[----:B------:R0:W1:Y:S02]  /*5f40*/  SHFL.BFLY P5, R143, R145, R144, R147 ;  /* 0x0c000090918f7389 */ /* 0x00006400000a0093 */
[----:B01----:R-:W-:Y:S05]  /*5f50*/  ENDCOLLECTIVE ;  /* 0x000000000000791b */ /* 0x003fea0003800000 */
.L_x_164:
[----:B------:R-:W-:-:S05]  /*5f60*/  FADD.FTZ R98, R97, R98 ;  /* 0x0000006261627221 */ /* 0x000fca0000010000 */
[----:B------:R-:W-:Y:S02]  /*5f70*/  MOV R145, R98 ;  /* 0x0000006200917202 */ /* 0x000fe40000000f00 */
[----:B------:R-:W-:-:S07]  /*5f80*/  MOV R100, R143 ;  /* 0x0000008f00647202 */ /* 0x000fce0000000f00 */
[----:B------:R-:W-:Y:S05]  /*5f90*/  WARPSYNC.COLLECTIVE R140, `(.L_x_165) ;  /* 0x000000008c087348 */ /* 0x000fea0003c00000 */
[----:B------:R0:W1:Y:S02]  /*5fa0*/  SHFL.BFLY P5, R143, R145, R144, R147 ;  /* 0x0c000090918f7389 */ /* 0x00006400000a0093 */
[----:B01----:R-:W-:Y:S05]  /*5fb0*/  ENDCOLLECTIVE ;  /* 0x000000000000791b */ /* 0x003fea0003800000 */
.L_x_165:
[----:B------:R-:W-:-:S05]  /*5fc0*/  FADD.FTZ R100, R99, R100 ;  /* 0x0000006463647221 */ /* 0x000fca0000010000 */
[----:B------:R-:W-:Y:S01]  /*5fd0*/  MOV R145, R100 ;  /* 0x0000006400917202 */ /* 0x000fe20000000f00 */
[----:B------:R-:W-:Y:S01]  /*5fe0*/  HFMA2 R144, -RZ, RZ, 0, 4.76837158203125e-07 ;  /* 0x00000008ff907431 */ /* 0x000fe200000001ff */
[----:B------:R-:W-:-:S07]  /*5ff0*/  MOV R101, R143 ;  /* 0x0000008f00657202 */ /* 0x000fce0000000f00 */
[----:B------:R-:W-:Y:S05]  /*6000*/  WARPSYNC.COLLECTIVE R140, `(.L_x_166) ;  /* 0x000000008c087348 */ /* 0x000fea0003c00000 */
[----:B------:R0:W1:Y:S02]  /*6010*/  SHFL.BFLY P5, R143, R145, R144, R147 ;  /* 0x0c000090918f7389 */ /* 0x00006400000a0093 */
[----:B01----:R-:W-:Y:S05]  /*6020*/  ENDCOLLECTIVE ;  /* 0x000000000000791b */ /* 0x003fea0003800000 */
.L_x_166:
[----:B------:R-:W-:-:S05]  /*6030*/  FADD.FTZ R101, R98, R101 ;  /* 0x0000006562657221 */ /* 0x000fca0000010000 */
[----:B------:R-:W-:Y:S02]  /*6040*/  MOV R145, R101 ;  /* 0x0000006500917202 */ /* 0x000fe40000000f00 */
[----:B------:R-:W-:-:S07]  /*6050*/  MOV R103, R143 ;  /* 0x0000008f00677202 */ /* 0x000fce0000000f00 */
[----:B------:R-:W-:Y:S05]  /*6060*/  WARPSYNC.COLLECTIVE R140, `(.L_x_167) ;  /* 0x000000008c087348 */ /* 0x000fea0003c00000 */
[----:B------:R0:W1:Y:S02]  /*6070*/  SHFL.BFLY P5, R143, R145, R144, R147 ;  /* 0x0c000090918f7389 */ /* 0x00006400000a0093 */
[----:B01----:R-:W-:Y:S05]  /*6080*/  ENDCOLLECTIVE ;  /* 0x000000000000791b */ /* 0x003fea0003800000 */
.L_x_167:
[----:B------:R-:W-:-:S05]  /*6090*/  FADD.FTZ R103, R100, R103 ;  /* 0x0000006764677221 */ /* 0x000fca0000010000 */
[----:B------:R-:W-:Y:S01]  /*60a0*/  MOV R145, R103 ;  /* 0x0000006700917202 */ /* 0x000fe20000000f00 */
[----:B------:R-:W-:Y:S01]  /*60b0*/  HFMA2 R144, -RZ, RZ, 0, 9.5367431640625e-07 ;  /* 0x00000010ff907431 */ /* 0x000fe200000001ff */
[----:B------:R-:W-:-:S07]  /*60c0*/  MOV R102, R143 ;  /* 0x0000008f00667202 */ /* 0x000fce0000000f00 */
[----:B------:R-:W-:Y:S05]  /*60d0*/  WARPSYNC.COLLECTIVE R140, `(.L_x_168) ;  /* 0x000000008c087348 */ /* 0x000fea0003c00000 */
[----:B------:R0:W1:Y:S02]  /*60e0*/  SHFL.BFLY P5, R143, R145, R144, R147 ;  /* 0x0c000090918f7389 */ /* 0x00006400000a0093 */
[----:B01----:R-:W-:Y:S05]  /*60f0*/  ENDCOLLECTIVE ;  /* 0x000000000000791b */ /* 0x003fea0003800000 */
.L_x_168:
[----:B------:R-:W-:-:S05]  /*6100*/  FADD.FTZ R102, R101, R102 ;  /* 0x0000006665667221 */ /* 0x000fca0000010000 */
[----:B------:R-:W-:Y:S02]  /*6110*/  MOV R145, R102 ;  /* 0x0000006600917202 */ /* 0x000fe40000000f00 */
[----:B------:R-:W-:-:S07]  /*6120*/  MOV R96, R143 ;  /* 0x0000008f00607202 */ /* 0x000fce0000000f00 */
[----:B------:R-:W-:Y:S05]  /*6130*/  WARPSYNC.COLLECTIVE R140, `(.L_x_169) ;  /* 0x000000008c087348 */ /* 0x000fea0003c00000 */
[----:B------:R0:W1:Y:S02]  /*6140*/  SHFL.BFLY P5, R143, R145, R144, R147 ;  /* 0x0c000090918f7389 */ /* 0x00006400000a0093 */
[----:B01----:R-:W-:Y:S05]  /*6150*/  ENDCOLLECTIVE ;  /* 0x000000000000791b */ /* 0x003fea0003800000 */
.L_x_169:
[----:B------:R-:W-:Y:S01]  /*6160*/  MOV R97, R143 ;  /* 0x0000008f00617202 */ /* 0x000fe20000000f00 */
[----:B------:R-:W-:Y:S06]  /*6170*/  BRA `(.L_x_170) ;  /* 0xffffffc000407947 */ /* 0x000fec000383ffff */
.L_x_171:
        /* <DEDUP_REMOVED lines=16> */
.L_x_11152:


//--------------------- .text._ZN10layer_norm13ln_bwd_kernelINS_13Kernel_traitsI13__nv_bfloat16S2_S2_S2_fjLj512ELj1ELj4ELj1ELj16ENS_18Kernel_traits_baseILj512ES2_S2_S2_S2_fjLj128EEEEELb0ELb1ELb0ELb1EEEvNS_9BwdParamsE --------------------------
	.section	.text._ZN10layer_norm13ln_bwd_kernelINS_13Kernel_traitsI13__nv_bfloat16S2_S2_S2_fjLj512ELj1ELj4ELj1ELj16ENS_18Kernel_traits_baseILj512ES2_S2_S2_S2_fjLj128EEEEELb0ELb1ELb0ELb1EEEvNS_9BwdParamsE,"ax",@progbits
	.align	128
        .global         _ZN10layer_norm13ln_bwd_kernelINS_13Kernel_traitsI13__nv_bfloat16S2_S2_S2_fjLj512ELj1ELj4ELj1ELj16ENS_18Kernel_traits_baseILj512ES2_S2_S2_S2_fjLj128EEEEELb0ELb1ELb0ELb1EEEvNS_9BwdParamsE
        .type           _ZN10layer_norm13ln_bwd_kernelINS_13Kernel_traitsI13__nv_bfloat16S2_S2_S2_fjLj512ELj1ELj4ELj1ELj16ENS_18Kernel_traits_baseILj512ES2_S2_S2_S2_fjLj128EEEEELb0ELb1ELb0ELb1EEEvNS_9BwdParamsE,@function
        .size           _ZN10layer_norm13ln_bwd_kernelINS_13Kernel_traitsI13__nv_bfloat16S2_S2_S2_fjLj512ELj1ELj4ELj1ELj16ENS_18Kernel_traits_baseILj512ES2_S2_S2_S2_fjLj128EEEEELb0ELb1ELb0ELb1EEEvNS_9BwdParamsE,(.L_x_11153 - _ZN10layer_norm13ln_bwd_kernelINS_13Kernel_traitsI13__nv_bfloat16S2_S2_S2_fjLj512ELj1ELj4ELj1ELj16ENS_18Kernel_traits_baseILj512ES2_S2_S2_S2_fjLj128EEEEELb0ELb1ELb0ELb1EEEvNS_9BwdParamsE)
        .other          _ZN10layer_norm13ln_bwd_kernelINS_13Kernel_traitsI13__nv_bfloat16S2_S2_S2_fjLj512ELj1ELj4ELj1ELj16ENS_18Kernel_traits_baseILj512ES2_S2_S2_S2_fjLj128EEEEELb0ELb1ELb0ELb1EEEvNS_9BwdParamsE,@"STO_CUDA_ENTRY STV_DEFAULT"
_ZN10layer_norm13ln_bwd_kernelINS_13Kernel_traitsI13__nv_bfloat16S2_S2_S2_fjLj512ELj1ELj4ELj1ELj16ENS_18Kernel_traits_baseILj512ES2_S2_S2_S2_fjLj128EEEEELb0ELb1ELb0ELb1EEEvNS_9BwdParamsE:
.text._ZN10layer_norm13ln_bwd_kernelINS_13Kernel_traitsI13__nv_bfloat16S2_S2_S2_fjLj512ELj1ELj4ELj1ELj16ENS_18Kernel_traits_baseILj512ES2_S2_S2_S2_fjLj128EEEEELb0ELb1ELb0ELb1EEEvNS_9BwdParamsE:
        /* <DEDUP_REMOVED lines=15> */
[----:B------:R-:W0:Y:S01]  /*00f0*/  LDCU.U8 UR8, c[0x0][0x410] ;  /* 0x00008200ff0877ac */ /* 0x000e220008000000 */
[----:B------:R-:W-:Y:S02]  /*0100*/  CS2R R12, SRZ ;  /* 0x00000000000c7805 */ /* 0x000fe4000001ff00 */
[----:B------:R-:W-:Y:S02]  /*0110*/  CS2R R14, SRZ ;  /* 0x00000000000e7805 */ /* 0x000fe4000001ff00 */
[----:B------:R-:W-:Y:S01]  /*0120*/  CS2R R8, SRZ ;  /* 0x0000000000087805 */ /* 0x000fe2000001ff00 */
[----:B------:R-:W0:Y:S01]  /*0130*/  LDCU UR12, c[0x0][0x400] ;  /* 0x00008000ff0c77ac */ /* 0x000e220008000800 */
[----:B------:R-:W-:Y:S02]  /*0140*/  CS2R R10, SRZ ;  /* 0x00000000000a7805 */ /* 0x000fe4000001ff00 */
[----:B------:R-:W-:-:S02]  /*0150*/  CS2R R4, SRZ ;  /* 0x0000000000047805 */ /* 0x000fc4000001ff00 */
[----:B------:R-:W-:Y:S01]  /*0160*/  CS2R R6, SRZ ;  /* 0x0000000000067805 */ /* 0x000fe2000001ff00 */
[----:B------:R-:W2:Y:S01]  /*0170*/  LDCU.64 UR14, c[0x0][0x478] ;  /* 0x00008f00ff0e77ac */ /* 0x000ea20008000a00 */
[----:B------:R-:W-:Y:S02]  /*0180*/  CS2R R16, SRZ ;  /* 0x0000000000107805 */ /* 0x000fe4000001ff00 */
[----:B------:R-:W-:Y:S02]  /*0190*/  CS2R R18, SRZ ;  /* 0x0000000000127805 */ /* 0x000fe4000001ff00 */
[----:B------:R-:W-:Y:S01]  /*01a0*/  CS2R R38, SRZ ;  /* 0x0000000000267805 */ /* 0x000fe2000001ff00 */
[----:B-1----:R-:W-:Y:S01]  /*01b0*/  USHF.L.U32 UR4, UR4, 0x2, URZ ;  /* 0x0000000204047899 */ /* 0x002fe200080006ff */
[----:B------:R-:W-:Y:S01]  /*01c0*/  CS2R R36, SRZ ;  /* 0x0000000000247805 */ /* 0x000fe2000001ff00 */
[----:B------:R-:W1:Y:S01]  /*01d0*/  LDCU.64 UR10, c[0x0][0x438] ;  /* 0x00008700ff0a77ac */ /* 0x000e620008000a00 */
[----:B------:R-:W-:-:S02]  /*01e0*/  CS2R R42, SRZ ;  /* 0x00000000002a7805 */ /* 0x000fc4000001ff00 */
[----:B------:R-:W-:Y:S02]  /*01f0*/  CS2R R40, SRZ ;  /* 0x0000000000287805 */ /* 0x000fe4000001ff00 */
[----:B------:R-:W-:Y:S02]  /*0200*/  CS2R R50, SRZ ;  /* 0x0000000000327805 */ /* 0x000fe4000001ff00 */
[----:B0-----:R-:W-:Y:S02]  /*0210*/  SHF.R.U32.HI R0, RZ, 0x5, R82 ;  /* 0x00000005ff007819 */ /* 0x001fe40000011652 */
[----:B------:R-:W-:Y:S02]  /*0220*/  CS2R R48, SRZ ;  /* 0x0000000000307805 */ /* 0x000fe4000001ff00 */
[----:B------:R-:W-:Y:S02]  /*0230*/  CS2R R46, SRZ ;  /* 0x00000000002e7805 */ /* 0x000fe4000001ff00 */
[----:B------:R-:W-:-:S02]  /*0240*/  CS2R R44, SRZ ;  /* 0x00000000002c7805 */ /* 0x000fc4000001ff00 */
[----:B------:R-:W-:-:S04]  /*0250*/  LOP3.LUT R93, R0, UR4, RZ, 0xfc, !PT ;  /* 0x00000004005d7c12 */ /* 0x000fc8000f8efcff */
[----:B--2---:R-:W-:-:S13]  /*0260*/  ISETP.GE.AND P0, PT, R93, UR5, PT ;  /* 0x000000055d007c0c */ /* 0x004fda000bf06270 */
[----:B-1-34-:R-:W-:Y:S05]  /*0270*/  @P0 BRA `(.L_x_173) ;  /* 0x0000004c00680947 */ /* 0x01afea0003800000 */
[----:B------:R-:W0:Y:S01]  /*0280*/  LDC.64 R2, c[0x0][0x3d0] ;  /* 0x0000f400ff027b82 */ /* 0x000e220000000a00 */
[----:B------:R-:W-:Y:S01]  /*0290*/  LOP3.LUT R5, R82, 0x1f, RZ, 0xc0, !PT ;  /* 0x0000001f52057812 */ /* 0x000fe200078ec0ff */
[----:B------:R-:W1:Y:S06]  /*02a0*/  LDCU.64 UR4, c[0x0][0x3e0] ;  /* 0x00007c00ff0477ac */ /* 0x000e6c0008000a00 */
[----:B------:R-:W2:Y:S01]  /*02b0*/  LDC.64 R16, c[0x0][0x3e8] ;  /* 0x0000fa00ff107b82 */ /* 0x000ea20000000a00 */
[----:B0-----:R-:W-:-:S05]  /*02c0*/  IMAD.WIDE.U32 R2, R5, 0x10, R2 ;  /* 0x0000001005027825 */ /* 0x001fca00078e0002 */
[----:B------:R-:W3:Y:S01]  /*02d0*/  LDG.E.128 R60, desc[UR6][R2.64+0x200] ;  /* 0x00020006023c7981 */ /* 0x000ee2000c1e1d00 */
[----:B--2---:R-:W-:Y:S01]  /*02e0*/  IMAD.WIDE.U32 R16, R5, 0x10, R16 ;  /* 0x0000001005107825 */ /* 0x004fe200078e0010 */
[----:B-1----:R-:W-:-:S03]  /*02f0*/  ISETP.NE.U32.AND P0, PT, RZ, UR4, PT ;  /* 0x00000004ff007c0c */ /* 0x002fc6000bf05070 */
[----:B------:R-:W-:Y:S01]  /*0300*/  HFMA2 R92, -RZ, RZ, 0, 0 ;  /* 0x00000000ff5c7431 */ /* 0x000fe200000001ff */
[----:B------:R-:W-:Y:S01]  /*0310*/  BSSY B1, `(.L_x_174) ;  /* 0x00004a0000017945 */ /* 0x000fe20003800000 */
[----:B------:R0:W5:Y:S04]  /*0320*/  LDG.E.128 R12, desc[UR6][R2.64] ;  /* 0x00000006020c7981 */ /* 0x000168000c1e1d00 */
[----:B------:R1:W5:Y:S04]  /*0330*/  LDG.E.128 R8, desc[UR6][R16.64+0x200] ;  /* 0x0002000610087981 */ /* 0x000368000c1e1d00 */
[----:B------:R1:W5:Y:S01]  /*0340*/  LDG.E.128 R4, desc[UR6][R16.64] ;  /* 0x0000000610047981 */ /* 0x000362000c1e1d00 */
[----:B------:R-:W-:-:S02]  /*0350*/  ISETP.NE.AND.EX P0, PT, RZ, UR5, PT, P0 ;  /* 0x00000005ff007c0c */ /* 0x000fc4000bf05300 */
        /* <DEDUP_REMOVED lines=13> */
[----:B------:R-:W-:Y:S02]  /*0430*/  MOV R83, RZ ;  /* 0x000000ff00537202 */ /* 0x000fe40000000f00 */
        /* <DEDUP_REMOVED lines=9> */
[----:B0-----:R-:W-:-:S02]  /*04d0*/  CS2R R2, SRZ ;  /* 0x0000000000027805 */ /* 0x001fc4000001ff00 */
[----:B---3--:R-:W-:Y:S02]  /*04e0*/  PRMT R99, R60, 0x7632, R99 ;  /* 0x000076323c637816 */ /* 0x008fe40000000063 */
[----:B------:R-:W-:Y:S02]  /*04f0*/  PRMT R100, R61, 0x7632, R100 ;  /* 0x000076323d647816 */ /* 0x000fe40000000064 */
[----:B------:R-:W-:Y:S02]  /*0500*/  PRMT R101, R62, 0x7632, R101 ;  /* 0x000076323e657816 */ /* 0x000fe40000000065 */
[----:B-1----:R-:W-:-:S07]  /*0510*/  PRMT R102, R63, 0x7632, R102 ;  /* 0x000076323f667816 */ /* 0x002fce0000000066 */
.L_x_188:
[----:B------:R-:W0:Y:S08]  /*0520*/  @P0 LDC.64 R32, c[0x0][0x3e0] ;  /* 0x0000f800ff200b82 */ /* 0x000e300000000a00 */
[----:B------:R-:W1:Y:S08]  /*0530*/  LDC.64 R28, c[0x0][0x3c0] ;  /* 0x0000f000ff1c7b82 */ /* 0x000e700000000a00 */
[----:B------:R-:W2:Y:S01]  /*0540*/  LDC.64 R30, c[0x0][0x3c8] ;  /* 0x0000f200ff1e7b82 */ /* 0x000ea20000000a00 */
[----:B0-----:R-:W-:-:S06]  /*0550*/  @P0 IMAD.WIDE R32, R93, 0x2, R32 ;  /* 0x000000025d200825 */ /* 0x001fcc00078e0220 */
[----:B------:R-:W3:Y:S01]  /*0560*/  @P0 LDG.E.U16 R32, desc[UR6][R32.64] ;  /* 0x0000000620200981 */ /* 0x000ee2000c1e1500 */
[----:B-1----:R-:W-:-:S06]  /*0570*/  IMAD.WIDE R28, R93, 0x4, R28 ;  /* 0x000000045d1c7825 */ /* 0x002fcc00078e021c */
[----:B------:R-:W4:Y:S01]  /*0580*/  LDG.E R28, desc[UR6][R28.64] ;  /* 0x000000061c1c7981 */ /* 0x000f22000c1e1900 */
[----:B--2---:R-:W-:-:S05]  /*0590*/  IMAD.WIDE R30, R93, 0x4, R30 ;  /* 0x000000045d1e7825 */ /* 0x004fca00078e021e */
[----:B-----5:R0:W5:Y:S01]  /*05a0*/  LDG.E R97, desc[UR6][R30.64] ;  /* 0x000000061e617981 */ /* 0x020162000c1e1900 */
[----:B------:R-:W1:Y:S01]  /*05b0*/  S2R R82, SR_TID.X ;  /* 0x0000000000527919 */ /* 0x000e620000002100 */
[----:B------:R-:W-:Y:S01]  /*05c0*/  ISETP.NE.U32.AND P1, PT, RZ, UR10, PT ;  /* 0x0000000aff007c0c */ /* 0x000fe2000bf25070 */
[----:B------:R-:W-:-:S03]  /*05d0*/  IMAD R0, R93, UR9, RZ ;  /* 0x000000095d007c24 */ /* 0x000fc6000f8e02ff */
[----:B------:R-:W-:Y:S02]  /*05e0*/  ISETP.NE.AND.EX P1, PT, RZ, UR11, PT, P1 ;  /* 0x0000000bff007c0c */ /* 0x000fe4000bf25310 */
[----:B------:R-:W-:Y:S02]  /*05f0*/  SHF.R.S32.HI R35, RZ, 0x1f, R0 ;  /* 0x0000001fff237819 */ /* 0x000fe40000011400 */
[----:B------:R-:W-:Y:S02]  /*0600*/  ISETP.NE.AND P2, PT, RZ, UR8, PT ;  /* 0x00000008ff007c0c */ /* 0x000fe4000bf45270 */
[----:B------:R-:W-:Y:S02]  /*0610*/  LEA.HI R35, R35, R0, RZ, 0x3 ;  /* 0x0000000023237211 */ /* 0x000fe400078f18ff */
[----:B------:R-:W-:Y:S02]  /*0620*/  MOV R98, 0x3f800000 ;  /* 0x3f80000000627802 */ /* 0x000fe40000000f00 */
[----:B-1----:R-:W-:-:S04]  /*0630*/  LOP3.LUT R0, R82, 0x1f, RZ, 0xc0, !PT ;  /* 0x0000001f52007812 */ /* 0x002fc800078ec0ff */
[----:B------:R-:W-:Y:S02]  /*0640*/  LEA.HI.SX32 R103, R35, R0, 0x1d ;  /* 0x0000000023677211 */ /* 0x000fe400078feaff */
[----:B---3--:R-:W-:Y:S02]  /*0650*/  @P0 SHF.L.U32 R98, R32, 0x10, RZ ;  /* 0x0000001020620819 */ /* 0x008fe400000006ff */
[----:B----4-:R-:W-:Y:S01]  /*0660*/  FSEL R0, R28, RZ, !P2 ;  /* 0x000000ff1c007208 */ /* 0x010fe20005000000 */
[----:B0-----:R-:W-:Y:S06]  /*0670*/  @P1 BRA `(.L_x_175) ;  /* 0x0000000800c01947 */ /* 0x001fec0003800000 */
[----:B------:R-:W0:Y:S01]  /*0680*/  LDC.64 R32, c[0x0][0x3a8] ;  /* 0x0000ea00ff207b82 */ /* 0x000e220000000a00 */
[----:B------:R-:W-:-:S07]  /*0690*/  IADD3 R96, PT, PT, R103, 0x20, RZ ;  /* 0x0000002067607810 */ /* 0x000fce0007ffe0ff */
[----:B------:R-:W1:Y:S01]  /*06a0*/  LDC.64 R40, c[0x0][0x428] ;  /* 0x00010a00ff287b82 */ /* 0x000e620000000a00 */
[----:B0-----:R-:W-:-:S04]  /*06b0*/  IMAD.WIDE.U32 R28, R103, 0x10, R32 ;  /* 0x00000010671c7825 */ /* 0x001fc800078e0020 */
[----:B------:R-:W-:Y:S02]  /*06c0*/  IMAD.WIDE.U32 R32, R96, 0x10, R32 ;  /* 0x0000001060207825 */ /* 0x000fe400078e0020 */
[----:B------:R-:W2:Y:S04]  /*06d0*/  LDG.E.128 R28, desc[UR6][R28.64] ;  /* 0x000000061c1c7981 */ /* 0x000ea8000c1e1d00 */
[----:B------:R-:W3:Y:S01]  /*06e0*/  LDG.E.128 R32, desc[UR6][R32.64] ;  /* 0x0000000620207981 */ /* 0x000ee2000c1e1d00 */
[----:B-1----:R-:W-:-:S04]  /*06f0*/  IMAD.WIDE.U32 R36, R103, 0x10, R40 ;  /* 0x0000001067247825 */ /* 0x002fc800078e0028 */
[----:B------:R-:W-:Y:S02]  /*0700*/  IMAD.WIDE.U32 R40, R96, 0x10, R40 ;  /* 0x0000001060287825 */ /* 0x000fe400078e0028 */
[----:B------:R-:W4:Y:S04]  /*0710*/  LDG.E.128 R36, desc[UR6][R36.64] ;  /* 0x0000000624247981 */ /* 0x000f28000c1e1d00 */
[----:B------:R-:W4:Y:S01]  /*0720*/  LDG.E.128 R40, desc[UR6][R40.64] ;  /* 0x0000000628287981 */ /* 0x000f22000c1e1d00 */
[----:B------:R-:W-:Y:S02]  /*0730*/  SHF.L.U32 R146, R100, 0x10, RZ ;  /* 0x0000001064927819 */ /* 0x000fe400000006ff */
[----:B------:R-:W-:Y:S02]  /*0740*/  SHF.L.U32 R144, R102, 0x10, RZ ;  /* 0x0000001066907819 */ /* 0x000fe400000006ff */
[----:B--2---:R-:W-:-:S02]  /*0750*/  PRMT R106, R29, 0x7632, R106 ;  /* 0x000076321d6a7816 */ /* 0x004fc4000000006a */
[C---:B------:R-:W-:Y:S02]  /*0760*/  PRMT R105, R28.reuse, 0x7632, R105 ;  /* 0x000076321c697816 */ /* 0x040fe40000000069 */
[----:B------:R-:W-:Y:S02]  /*0770*/  SHF.L.U32 R107, R28, 0x10, RZ ;  /* 0x000000101c6b7819 */ /* 0x000fe400000006ff */
[----:B------:R-:W-:Y:S02]  /*0780*/  SHF.L.U32 R29, R29, 0x10, RZ ;  /* 0x000000101d1d7819 */ /* 0x000fe400000006ff */
[----:B------:R-:W-:Y:S01]  /*0790*/  SHF.L.U32 R109, R30, 0x10, RZ ;  /* 0x000000101e6d7819 */ /* 0x000fe200000006ff */
[C---:B------:R-:W-:Y:S01]  /*07a0*/  FADD.FTZ R104, -R0.reuse, R107 ;  /* 0x0000006b00687221 */ /* 0x040fe20000010100 */
[----:B------:R-:W-:Y:S01]  /*07b0*/  SHF.L.U32 R111, R31, 0x10, RZ ;  /* 0x000000101f6f7819 */ /* 0x000fe200000006ff */
[----:B------:R-:W-:Y:S01]  /*07c0*/  FADD.FTZ R124, -R0, R29 ;  /* 0x0000001d007c7221 */ /* 0x000fe20000010100 */
[----:B------:R-:W-:Y:S01]  /*07d0*/  PRMT R28, R30, 0x7632, R28 ;  /* 0x000076321e1c7816 */ /* 0x000fe2000000001c */
[----:B------:R-:W-:Y:S01]  /*07e0*/  FADD.FTZ R154, -R0, R109 ;  /* 0x0000006d009a7221 */ /* 0x000fe20000010100 */
[----:B---3--:R-:W-:Y:S01]  /*07f0*/  PRMT R108, R32, 0x7632, R108 ;  /* 0x00007632206c7816 */ /* 0x008fe2000000006c */
[----:B------:R-:W-:Y:S01]  /*0800*/  FADD.FTZ R156, -R0, R111 ;  /* 0x0000006f009c7221 */ /* 0x000fe20000010100 */
[----:B------:R-:W-:Y:S01]  /*0810*/  SHF.L.U32 R113, R32, 0x10, RZ ;  /* 0x0000001020717819 */ /* 0x000fe200000006ff */
[C---:B-----5:R-:W-:Y:S01]  /*0820*/  FMUL.FTZ R131, R97.reuse, R124 ;  /* 0x0000007c61837220 */ /* 0x060fe20000410000 */
[C---:B------:R-:W-:Y:S01]  /*0830*/  PRMT R110, R34.reuse, 0x7632, R110 ;  /* 0x00007632226e7816 */ /* 0x040fe2000000006e */
[----:B------:R-:W-:Y:S01]  /*0840*/  FMUL.FTZ R129, R97, R154 ;  /* 0x0000009a61817220 */ /* 0x000fe20000410000 */
[----:B------:R-:W-:Y:S01]  /*0850*/  SHF.L.U32 R117, R34, 0x10, RZ ;  /* 0x0000001022757819 */ /* 0x000fe200000006ff */
[C---:B------:R-:W-:Y:S01]  /*0860*/  FADD.FTZ R158, -R0.reuse, R113 ;  /* 0x00000071009e7221 */ /* 0x040fe20000010100 */
[----:B------:R-:W-:Y:S01]  /*0870*/  PRMT R30, R31, 0x7632, R30 ;  /* 0x000076321f1e7816 */ /* 0x000fe2000000001e */
[----:B------:R-:W-:Y:S01]  /*0880*/  FMUL.FTZ R127, R97, R156 ;  /* 0x0000009c617f7220 */ /* 0x000fe20000410000 */
[----:B------:R-:W-:Y:S01]  /*0890*/  PRMT R32, R33, 0x7632, R32 ;  /* 0x0000763221207816 */ /* 0x000fe20000000020 */
[----:B------:R-:W-:Y:S01]  /*08a0*/  FADD.FTZ R150, -R0, R117 ;  /* 0x0000007500967221 */ /* 0x000fe20000010100 */
[----:B------:R-:W-:-:S02]  /*08b0*/  PRMT R34, R35, 0x7632, R34 ;  /* 0x0000763223227816 */ /* 0x000fc40000000022 */
[----:B------:R-:W-:Y:S02]  /*08c0*/  SHF.L.U32 R115, R33, 0x10, RZ ;  /* 0x0000001021737819 */ /* 0x000fe400000006ff */
[----:B------:R-:W-:Y:S02]  /*08d0*/  SHF.L.U32 R119, R35, 0x10, RZ ;  /* 0x0000001023777819 */ /* 0x000fe400000006ff */
        /* <DEDUP_REMOVED lines=11> */
[----:B------:R-:W-:Y:S01]  /*0990*/  FADD.FTZ R142, -R0, R33 ;  /* 0x00000021008e7221 */ /* 0x000fe20000010100 */
[----:B------:R-:W-:Y:S01]  /*09a0*/  SHF.L.U32 R109, R110, 0x10, RZ ;  /* 0x000000106e6d7819 */ /* 0x000fe200000006ff */
[----:B------:R-:W-:Y:S01]  /*09b0*/  FADD.FTZ R110, -R0, R31 ;  /* 0x0000001f006e7221 */ /* 0x000fe20000010100 */
[----:B------:R-:W-:Y:S01]  /*09c0*/  SHF.L.U32 R111, R34, 0x10, RZ ;  /* 0x00000010226f7819 */ /* 0x000fe200000006ff */
[C---:B------:R-:W-:Y:S01]  /*09d0*/  FADD.FTZ R140, -R0.reuse, R35 ;  /* 0x00000023008c7221 */ /* 0x040fe20000010100 */
[C---:B----4-:R-:W-:Y:S01]  /*09e0*/  PRMT R132, R39.reuse, 0x7632, R132 ;  /* 0x0000763227847816 */ /* 0x050fe20000000084 */
[C---:B------:R-:W-:Y:S01]  /*09f0*/  FADD.FTZ R114, -R0.reuse, R107 ;  /* 0x0000006b00727221 */ /* 0x040fe20000010100 */
[----:B------:R-:W-:Y:S01]  /*0a00*/  SHF.L.U32 R34, R39, 0x10, RZ ;  /* 0x0000001027227819 */ /* 0x000fe200000006ff */
[C---:B------:R-:W-:Y:S01]  /*0a10*/  FADD.FTZ R32, -R0.reuse, R109 ;  /* 0x0000006d00207221 */ /* 0x040fe20000010100 */
[----:B------:R-:W-:Y:S01]  /*0a20*/  FADD.FTZ R116, -R0, R111 ;  /* 0x0000006f00747221 */ /* 0x000fe20000010100 */
[----:B------:R-:W-:Y:S01]  /*0a30*/  PRMT R122, R36, 0x7632, R122 ;  /* 0x00007632247a7816 */ /* 0x000fe2000000007a */
[C---:B------:R-:W-:Y:S01]  /*0a40*/  FMUL.FTZ R114, R97.reuse, R114 ;  /* 0x0000007261727220 */ /* 0x040fe20000410000 */
[----:B------:R-:W-:Y:S01]  /*0a50*/  PRMT R39, R12, 0x7632, R39 ;  /* 0x000076320c277816 */ /* 0x000fe20000000027 */
[C---:B------:R-:W-:Y:S01]  /*0a60*/  FMUL.FTZ R117, R97.reuse, R32 ;  /* 0x0000002061757220 */ /* 0x040fe20000410000 */
[----:B------:R-:W-:Y:S01]  /*0a70*/  SHF.L.U32 R29, R36, 0x10, RZ ;  /* 0x00000010241d7819 */ /* 0x000fe200000006ff */
[----:B------:R-:W-:Y:S01]  /*0a80*/  FMUL.FTZ R116, R97, R116 ;  /* 0x0000007461747220 */ /* 0x000fe20000410000 */
[----:B------:R-:W-:Y:S01]  /*0a90*/  SHF.L.U32 R0, R12, 0x10, RZ ;  /* 0x000000100c007819 */ /* 0x000fe200000006ff */
[----:B------:R-:W-:Y:S01]  /*0aa0*/  FMUL.FTZ R143, R127, R34 ;  /* 0x000000227f8f7220 */ /* 0x000fe20000410000 */
[----:B------:R-:W-:-:S02]  /*0ab0*/  PRMT R105, R38, 0x7632, R105 ;  /* 0x0000763226697816 */ /* 0x000fc40000000069 */
[----:B------:R-:W-:Y:S01]  /*0ac0*/  SHF.L.U32 R30, R38, 0x10, RZ ;  /* 0x00000010261e7819 */ /* 0x000fe200000006ff */
[-C--:B------:R-:W-:Y:S01]  /*0ad0*/  FMUL.FTZ R133, R0, R29.reuse ;  /* 0x0000001d00857220 */ /* 0x080fe20000410000 */
[----:B------:R-:W-:Y:S01]  /*0ae0*/  SHF.L.U32 R118, R40, 0x10, RZ ;  /* 0x0000001028767819 */ /* 0x000fe200000006ff */
[C---:B------:R-:W-:Y:S01]  /*0af0*/  FMUL.FTZ R0, R97.reuse, R104 ;  /* 0x0000006861007220 */ /* 0x040fe20000410000 */
        /* <DEDUP_REMOVED lines=10> */
[----:B------:R-:W-:Y:S01]  /*0ba0*/  PRMT R119, R41, 0x7632, R119 ;  /* 0x0000763229777816 */ /* 0x000fe20000000077 */
[----:B------:R-:W-:Y:S01]  /*0bb0*/  FADD.FTZ R39, RZ, R133 ;  /* 0x00000085ff277221 */ /* 0x000fe20000010000 */
[C---:B------:R-:W-:Y:S01]  /*0bc0*/  PRMT R120, R37.reuse, 0x7632, R120 ;  /* 0x0000763225787816 */ /* 0x040fe20000000078 */
[----:B------:R-:W-:Y:S01]  /*0bd0*/  FMUL.FTZ R109, R38, R35 ;  /* 0x00000023266d7220 */ /* 0x000fe20000410000 */
[----:B------:R-:W-:Y:S01]  /*0be0*/  SHF.L.U32 R28, R37, 0x10, RZ ;  /* 0x00000010251c7819 */ /* 0x000fe200000006ff */
[----:B------:R-:W-:Y:S01]  /*0bf0*/  FFMA.FTZ R38, R0, R133, RZ ;  /* 0x0000008500267223 */ /* 0x000fe200000100ff */
[----:B------:R-:W-:Y:S01]  /*0c00*/  SHF.L.U32 R33, R13, 0x10, RZ ;  /* 0x000000100d217819 */ /* 0x000fe200000006ff */
[----:B------:R-:W-:Y:S01]  /*0c10*/  FADD.FTZ R39, R39, R124 ;  /* 0x0000007c27277221 */ /* 0x000fe20000010000 */
[----:B------:R-:W-:Y:S01]  /*0c20*/  PRMT R41, R13, 0x7632, R41 ;  /* 0x000076320d297816 */ /* 0x000fe20000000029 */
[----:B------:R-:W-:Y:S01]  /*0c30*/  FFMA.FTZ R38, R125, R124, R38 ;  /* 0x0000007c7d267223 */ /* 0x000fe20000010026 */
[----:B------:R-:W-:Y:S01]  /*0c40*/  PRMT R134, R40, 0x7632, R134 ;  /* 0x0000763228867816 */ /* 0x000fe20000000086 */
[-C--:B------:R-:W-:Y:S01]  /*0c50*/  FMUL.FTZ R130, R33, R28.reuse ;  /* 0x0000001c21827220 */ /* 0x080fe20000410000 */
[----:B------:R-:W-:Y:S01]  /*0c60*/  SHF.L.U32 R107, R15, 0x10, RZ ;  /* 0x000000100f6b7819 */ /* 0x000fe200000006ff */
[C---:B------:R-:W-:Y:S01]  /*0c70*/  FMUL.FTZ R147, R131.reuse, R28 ;  /* 0x0000001c83937220 */ /* 0x040fe20000410000 */
[----:B------:R-:W-:Y:S01]  /*0c80*/  SHF.L.U32 R136, R42, 0x10, RZ ;  /* 0x000000102a887819 */ /* 0x000fe200000006ff */
[----:B------:R-:W-:Y:S01]  /*0c90*/  FFMA.FTZ R38, R131, R130, R38 ;  /* 0x0000008283267223 */ /* 0x000fe20000010026 */
[----:B------:R-:W-:Y:S01]  /*0ca0*/  SHF.L.U32 R121, R43, 0x10, RZ ;  /* 0x000000102b797819 */ /* 0x000fe200000006ff */
        /* <DEDUP_REMOVED lines=8> */
[----:B------:R-:W-:Y:S01]  /*0d30*/  PRMT R123, R43, 0x7632, R123 ;  /* 0x000076322b7b7816 */ /* 0x000fe2000000007b */
[----:B------:R-:W-:Y:S01]  /*0d40*/  FADD.FTZ R113, R39, R130 ;  /* 0x0000008227717221 */ /* 0x000fe20000010000 */
[C---:B------:R-:W-:Y:S01]  /*0d50*/  SHF.L.U32 R43, R14.reuse, 0x10, RZ ;  /* 0x000000100e2b7819 */ /* 0x040fe200000006ff */
[----:B------:R-:W-:Y:S01]  /*0d60*/  FMUL.FTZ R40, R41, R120 ;  /* 0x0000007829287220 */ /* 0x000fe20000410000 */
[----:B------:R-:W-:Y:S01]  /*0d70*/  PRMT R36, R14, 0x7632, R36 ;  /* 0x000076320e247816 */ /* 0x000fe20000000024 */
[----:B------:R-:W-:Y:S01]  /*0d80*/  FMUL.FTZ R41, R97, R148 ;  /* 0x0000009461297220 */ /* 0x000fe20000410000 */
[----:B------:R-:W-:Y:S01]  /*0d90*/  PRMT R111, R15, 0x7632, R111 ;  /* 0x000076320f6f7816 */ /* 0x000fe2000000006f */
[----:B------:R-:W-:Y:S01]  /*0da0*/  FMUL.FTZ R128, R43, R30 ;  /* 0x0000001e2b807220 */ /* 0x000fe20000410000 */
[----:B------:R-:W-:Y:S01]  /*0db0*/  PRMT R138, R42, 0x7632, R138 ;  /* 0x000076322a8a7816 */ /* 0x000fe2000000008a */
[----:B------:R-:W-:Y:S01]  /*0dc0*/  FMUL.FTZ R42, R97, R112 ;  /* 0x00000070612a7220 */ /* 0x000fe20000410000 */
[----:B------:R-:W-:Y:S01]  /*0dd0*/  SHF.L.U32 R36, R36, 0x10, RZ ;  /* 0x0000001024247819 */ /* 0x000fe200000006ff */
[----:B------:R-:W-:Y:S01]  /*0de0*/  FADD.FTZ R113, R113, R40 ;  /* 0x0000002871717221 */ /* 0x000fe20000010000 */
[----:B------:R-:W-:Y:S01]  /*0df0*/  SHF.L.U32 R33, R105, 0x10, RZ ;  /* 0x0000001069217819 */ /* 0x000fe200000006ff */
[----:B------:R-:W-:Y:S01]  /*0e00*/  FFMA.FTZ R112, R41, R40, R38 ;  /* 0x0000002829707223 */ /* 0x000fe20000010026 */
[----:B------:R-:W-:Y:S01]  /*0e10*/  SHF.L.U32 R111, R111, 0x10, RZ ;  /* 0x000000106f6f7819 */ /* 0x000fe200000006ff */
[----:B------:R-:W-:Y:S01]  /*0e20*/  FADD.FTZ R148, R113, R128 ;  /* 0x0000008071947221 */ /* 0x000fe20000010000 */
[----:B------:R-:W-:Y:S01]  /*0e30*/  SHF.L.U32 R132, R132, 0x10, RZ ;  /* 0x0000001084847819 */ /* 0x000fe200000006ff */
[----:B------:R-:W-:Y:S01]  /*0e40*/  FMUL.FTZ R39, R36, R33 ;  /* 0x0000002124277220 */ /* 0x000fe20000410000 */
[----:B------:R-:W-:Y:S01]  /*0e50*/  SHF.L.U32 R119, R119, 0x10, RZ ;  /* 0x0000001077777819 */ /* 0x000fe200000006ff */
[----:B------:R-:W-:Y:S01]  /*0e60*/  FMUL.FTZ R36, R97, R110 ;  /* 0x0000006e61247220 */ /* 0x000fe20000410000 */
[----:B------:R-:W-:Y:S01]  /*0e70*/  FFMA.FTZ R113, R129, R128, R112 ;  /* 0x0000008081717223 */ /* 0x000fe20000010070 */
[----:B------:R-:W-:Y:S01]  /*0e80*/  SHF.L.U32 R31, R101, 0x10, RZ ;  /* 0x00000010651f7819 */ /* 0x000fe200000006ff */
[----:B------:R-:W-:Y:S01]  /*0e90*/  FMUL.FTZ R38, R111, R132 ;  /* 0x000000846f267220 */ /* 0x000fe20000410000 */
[----:B------:R-:W-:Y:S01]  /*0ea0*/  SHF.L.U32 R138, R138, 0x10, RZ ;  /* 0x000000108a8a7819 */ /* 0x000fe200000006ff */
[----:B------:R-:W-:Y:S01]  /*0eb0*/  FMUL.FTZ R111, R146, R119 ;  /* 0x00000077926f7220 */ /* 0x000fe20000410000 */
[----:B------:R-:W-:Y:S01]  /*0ec0*/  SHF.L.U32 R37, R99, 0x10, RZ ;  /* 0x0000001063257819 */ /* 0x000fe200000006ff */
[----:B------:R-:W-:Y:S01]  /*0ed0*/  FADD.FTZ R115, R148, R39 ;  /* 0x0000002794737221 */ /* 0x000fe20000010000 */
[----:B------:R-:W-:Y:S01]  /*0ee0*/  SHF.L.U32 R134, R134, 0x10, RZ ;  /* 0x0000001086867819 */ /* 0x000fe200000006ff */
[----:B------:R-:W-:Y:S01]  /*0ef0*/  FFMA.FTZ R146, R36, R39, R113 ;  /* 0x0000002724927223 */ /* 0x000fe20000010071 */
[----:B------:R-:W-:Y:S01]  /*0f00*/  FMUL.FTZ R112, R31, R138 ;  /* 0x0000008a1f707220 */ /* 0x000fe20000410000 */
[----:B------:R-:W-:Y:S01]  /*0f10*/  FADD.FTZ R31, R115, R126 ;  /* 0x0000007e731f7221 */ /* 0x000fe20000010000 */
[----:B------:R-:W-:Y:S01]  /*0f20*/  FMUL.FTZ R105, R97, R158 ;  /* 0x0000009e61697220 */ /* 0x000fe20000410000 */
[----:B------:R-:W-:Y:S01]  /*0f30*/  FMUL.FTZ R110, R37, R134 ;  /* 0x00000086256e7220 */ /* 0x000fe20000410000 */
[----:B------:R-:W-:Y:S01]  /*0f40*/  FMUL.FTZ R37, R97, R142 ;  /* 0x0000008e61257220 */ /* 0x000fe20000410000 */
[----:B------:R-:W-:Y:S01]  /*0f50*/  FFMA.FTZ R146, R127, R126, R146 ;  /* 0x0000007e7f927223 */ /* 0x000fe20000010092 */
[----:B------:R-:W-:Y:S01]  /*0f60*/  FADD.FTZ R31, R31, R38 ;  /* 0x000000261f1f7221 */ /* 0x000fe20000010000 */
[C---:B------:R-:W-:Y:S01]  /*0f70*/  FMUL.FTZ R115, R97.reuse, R140 ;  /* 0x0000008c61737220 */ /* 0x040fe20000410000 */
[----:B------:R-:W-:Y:S01]  /*0f80*/  FMUL.FTZ R43, R97, R150 ;  /* 0x00000096612b7220 */ /* 0x000fe20000410000 */
[----:B------:R-:W-:Y:S01]  /*0f90*/  FFMA.FTZ R146, R37, R38, R146 ;  /* 0x0000002625927223 */ /* 0x000fe20000010092 */
[----:B------:R-:W-:Y:S01]  /*0fa0*/  FADD.FTZ R31, R31, R108 ;  /* 0x0000006c1f1f7221 */ /* 0x000fe20000010000 */
[----:B------:R-:W-:Y:S01]  /*0fb0*/  SHF.L.U32 R123, R123, 0x10, RZ ;  /* 0x000000107b7b7819 */ /* 0x000fe200000006ff */
[C---:B------:R-:W-:Y:S01]  /*0fc0*/  FMUL.FTZ R141, R105.reuse, R118 ;  /* 0x00000076698d7220 */ /* 0x040fe20000410000 */
[----:B------:R-:W-:Y:S01]  /*0fd0*/  FFMA.FTZ R146, R105, R108, R146 ;  /* 0x0000006c69927223 */ /* 0x000fe20000010092 */
[----:B------:R-:W-:Y:S01]  /*0fe0*/  FADD.FTZ R32, R31, R110 ;  /* 0x0000006e1f207221 */ /* 0x000fe20000010000 */
[----:B------:R-:W-:Y:S01]  /*0ff0*/  FMUL.FTZ R137, R43, R136 ;  /* 0x000000882b897220 */ /* 0x000fe20000410000 */
[----:B------:R-:W-:Y:S01]  /*1000*/  FMUL.FTZ R113, R144, R123 ;  /* 0x0000007b90717220 */ /* 0x000fe20000410000 */
        /* <DEDUP_REMOVED lines=15> */
[C---:B------:R-:W-:Y:S01]  /*1100*/  FMUL.FTZ R154, R117.reuse, R138 ;  /* 0x0000008a759a7220 */ /* 0x040fe20000410000 */
[----:B------:R-:W-:Y:S01]  /*1110*/  FFMA.FTZ R31, R117, R112, R32 ;  /* 0x00000070751f7223 */ /* 0x000fe20000010020 */
[----:B------:R-:W-:-:S03]  /*1120*/  FADD.FTZ R140, R140, R107 ;  /* 0x0000006b8c8c7221 */ /* 0x000fc60000010000 */
[----:B------:R-:W-:Y:S01]  /*1130*/  FFMA.FTZ R31, R42, R107, R31 ;  /* 0x0000006b2a1f7223 */ /* 0x000fe2000001001f */
[----:B------:R-:W-:Y:S01]  /*1140*/  FADD.FTZ R32, R140, R113 ;  /* 0x000000718c207221 */ /* 0x000fe20000010000 */
[C---:B------:R-:W-:Y:S02]  /*1150*/  FMUL.FTZ R140, R116.reuse, R123 ;  /* 0x0000007b748c7220 */ /* 0x040fe40000410000 */
[----:B------:R-:W-:Y:S01]  /*1160*/  FFMA.FTZ R31, R116, R113, R31 ;  /* 0x00000071741f7223 */ /* 0x000fe2000001001f */
[----:B------:R-:W-:Y:S06]  /*1170*/  BRA `(.L_x_176) ;  /* 0x0000000800d07947 */ /* 0x000fec0003800000 */
.L_x_175:
[----:B------:R-:W0:Y:S01]  /*1180*/  LDC.64 R16, c[0x0][0x3a8] ;  /* 0x0000ea00ff107b82 */ /* 0x000e220000000a00 */
[----:B------:R-:W-:-:S07]  /*1190*/  IADD3 R96, PT, PT, R103, 0x20, RZ ;  /* 0x0000002067607810 */ /* 0x000fce0007ffe0ff */
[----:B------:R-:W1:Y:S01]  /*11a0*/  LDC.64 R20, c[0x0][0x438] ;  /* 0x00010e00ff147b82 */ /* 0x000e620000000a00 */
[----:B0-----:R-:W-:-:S04]  /*11b0*/  IMAD.WIDE.U32 R28, R103, 0x10, R16 ;  /* 0x00000010671c7825 */ /* 0x001fc800078e0010 */
[----:B------:R-:W-:-:S03]  /*11c0*/  IMAD.WIDE.U32 R32, R96, 0x10, R16 ;  /* 0x0000001060207825 */ /* 0x000fc600078e0010 */
[----:B------:R-:W0:Y:S01]  /*11d0*/  LDC.64 R16, c[0x0][0x428] ;  /* 0x00010a00ff107b82 */ /* 0x000e220000000a00 */
[----:B------:R-:W2:Y:S04]  /*11e0*/  LDG.E.128 R28, desc[UR6][R28.64] ;  /* 0x000000061c1c7981 */ /* 0x000ea8000c1e1d00 */
[----:B------:R-:W3:Y:S01]  /*11f0*/  LDG.E.128 R32, desc[UR6][R32.64] ;  /* 0x0000000620207981 */ /* 0x000ee2000c1e1d00 */
[----:B0-----:R-:W-:-:S04]  /*1200*/  IMAD.WIDE.U32 R36, R103, 0x10, R16 ;  /* 0x0000001067247825 */ /* 0x001fc800078e0010 */
[----:B------:R-:W-:Y:S02]  /*1210*/  IMAD.WIDE.U32 R40, R96, 0x10, R16 ;  /* 0x0000001060287825 */ /* 0x000fe400078e0010 */
[----:B------:R-:W4:Y:S04]  /*1220*/  LDG.E.128 R36, desc[UR6][R36.64] ;  /* 0x0000000624247981 */ /* 0x000f28000c1e1d00 */
[----:B------:R-:W4:Y:S01]  /*1230*/  LDG.E.128 R40, desc[UR6][R40.64] ;  /* 0x0000000628287981 */ /* 0x000f22000c1e1d00 */
[----:B-1----:R-:W-:-:S04]  /*1240*/  IMAD.WIDE.U32 R16, R103, 0x10, R20 ;  /* 0x0000001067107825 */ /* 0x002fc800078e0014 */
[----:B------:R-:W-:Y:S02]  /*1250*/  IMAD.WIDE.U32 R20, R96, 0x10, R20 ;  /* 0x0000001060147825 */ /* 0x000fe400078e0014 */
[----:B------:R-:W5:Y:S04]  /*1260*/  LDG.E.128 R16, desc[UR6][R16.64] ;  /* 0x0000000610107981 */ /* 0x000f68000c1e1d00 */
[----:B------:R-:W5:Y:S01]  /*1270*/  LDG.E.128 R20, desc[UR6][R20.64] ;  /* 0x0000000614147981 */ /* 0x000f62000c1e1d00 */
[----:B------:R-:W-:Y:S02]  /*1280*/  SHF.L.U32 R146, R100, 0x10, RZ ;  /* 0x0000001064927819 */ /* 0x000fe400000006ff */
[----:B------:R-:W-:Y:S02]  /*1290*/  SHF.L.U32 R144, R102, 0x10, RZ ;  /* 0x0000001066907819 */ /* 0x000fe400000006ff */
[----:B--2---:R-:W-:-:S02]  /*12a0*/  PRMT R105, R28, 0x7632, R105 ;  /* 0x000076321c697816 */ /* 0x004fc40000000069 */
[----:B------:R-:W-:Y:S02]  /*12b0*/  SHF.L.U32 R107, R28, 0x10, RZ ;  /* 0x000000101c6b7819 */ /* 0x000fe400000006ff */
[C---:B------:R-:W-:Y:S02]  /*12c0*/  PRMT R28, R29.reuse, 0x7632, R28 ;  /* 0x000076321d1c7816 */ /* 0x040fe4000000001c */
[----:B------:R-:W-:Y:S01]  /*12d0*/  SHF.L.U32 R29, R29, 0x10, RZ ;  /* 0x000000101d1d7819 */ /* 0x000fe200000006ff */
[----:B------:R-:W-:Y:S01]  /*12e0*/  FADD.FTZ R104, -R0, R107 ;  /* 0x0000006b00687221 */ /* 0x000fe20000010100 */
[----:B------:R-:W-:Y:S02]  /*12f0*/  SHF.L.U32 R109, R30, 0x10, RZ ;  /* 0x000000101e6d7819 */ /* 0x000fe400000006ff */
        /* <DEDUP_REMOVED lines=155> */
[----:B------:R-:W-:-:S07]  /*1cb0*/  FFMA.FTZ R31, R116, R113, R31 ;  /* 0x00000071741f7223 */ /* 0x000fce000001001f */
.L_x_176:
        /* <DEDUP_REMOVED lines=33> */
[----:B------:R-:W-:-:S02]  /*1ed0*/  PRMT R34, R4, 0x7632, R34 ;  /* 0x0000763204227816 */ /* 0x000fc40000000022 */
[----:B------:R-:W-:Y:S02]  /*1ee0*/  PRMT R35, R5, 0x7632, R35 ;  /* 0x0000763205237816 */ /* 0x000fe40000000023 */
[----:B------:R-:W-:Y:S02]  /*1ef0*/  PRMT R132, R6, 0x7632, R132 ;  /* 0x0000763206847816 */ /* 0x000fe40000000084 */
[----:B------:R-:W-:Y:S02]  /*1f00*/  PRMT R134, R7, 0x7632, R134 ;  /* 0x0000763207867816 */ /* 0x000fe40000000086 */
[----:B------:R-:W-:Y:S02]  /*1f10*/  PRMT R118, R8, 0x7632, R118 ;  /* 0x0000763208767816 */ /* 0x000fe40000000076 */
[----:B------:R-:W-:Y:S02]  /*1f20*/  PRMT R119, R9, 0x7632, R119 ;  /* 0x0000763209777816 */ /* 0x000fe40000000077 */
[----:B------:R-:W-:-:S02]  /*1f30*/  PRMT R120, R10, 0x7632, R120 ;  /* 0x000076320a787816 */ /* 0x000fc40000000078 */
[----:B------:R-:W-:Y:S01]  /*1f40*/  PRMT R121, R11, 0x7632, R121 ;  /* 0x000076320b797816 */ /* 0x000fe20000000079 */
[----:B------:R-:W-:Y:S06]  /*1f50*/  BRA.DIV UR4, `(.L_x_177) ;  /* 0x0000003a04907947 */ /* 0x000fec000b800000 */
        /* <DEDUP_REMOVED lines=18> */
.L_x_200:
[----:B-1----:R-:W-:Y:S01]  /*2080*/  FADD.FTZ R31, R28, R31 ;  /* 0x0000001f1c1f7221 */ /* 0x002fe20000010000 */
[----:B--2---:R-:W-:-:S03]  /*2090*/  FADD.FTZ R30, R29, R30 ;  /* 0x0000001e1d1e7221 */ /* 0x004fc60000010000 */
[----:B------:R-:W-:Y:S01]  /*20a0*/  FMUL.FTZ R31, R31, UR12 ;  /* 0x0000000c1f1f7c20 */ /* 0x000fe20008410000 */
[----:B------:R-:W-:-:S04]  /*20b0*/  FMUL.FTZ R123, R30, UR12 ;  /* 0x0000000c1e7b7c20 */ /* 0x000fc80008410000 */
[----:B------:R-:W-:Y:S01]  /*20c0*/  FSEL R122, R31, RZ, !P2 ;  /* 0x000000ff1f7a7208 */ /* 0x000fe20005000000 */
[----:B------:R-:W-:Y:S06]  /*20d0*/  @P1 BRA `(.L_x_178) ;  /* 0x0000001000fc1947 */ /* 0x000fec0003800000 */
[----:B------:R-:W0:Y:S02]  /*20e0*/  LDC.64 R32, c[0x0][0x390] ;  /* 0x0000e400ff207b82 */ /* 0x000e240000000a00 */
[----:B0-----:R-:W-:-:S06]  /*20f0*/  IMAD.WIDE.U32 R28, R103, 0x10, R32 ;  /* 0x00000010671c7825 */ /* 0x001fcc00078e0020 */
[----:B------:R-:W5:Y:S01]  /*2100*/  LDG.E.128 R28, desc[UR6][R28.64] ;  /* 0x000000061c1c7981 */ /* 0x000f62000c1e1d00 */
[----:B------:R-:W-:-:S04]  /*2110*/  ISETP.NE.U32.AND P1, PT, RZ, UR14, PT ;  /* 0x0000000eff007c0c */ /* 0x000fc8000bf25070 */
[----:B------:R-:W-:-:S13]  /*2120*/  ISETP.NE.AND.EX P1, PT, RZ, UR15, PT, P1 ;  /* 0x0000000fff007c0c */ /* 0x000fda000bf25310 */
[----:B------:R-:W-:Y:S05]  /*2130*/  @P1 BRA `(.L_x_179) ;  /* 0x0000000400241947 */ /* 0x000fea0003800000 */
[C-C-:B------:R-:W-:Y:S01]  /*2140*/  FFMA.FTZ R37, R123.reuse, R37, R122.reuse ;  /* 0x000000257b257223 */ /* 0x140fe2000001007a */
[C-C-:B------:R-:W-:Y:S01]  /*2150*/  FFMA.FTZ R127, R123.reuse, R127, R122.reuse ;  /* 0x0000007f7b7f7223 */ /* 0x140fe2000001007a */
[C-C-:B------:R-:W-:Y:S01]  /*2160*/  FFMA.FTZ R41, R123.reuse, R41, R122.reuse ;  /* 0x000000297b297223 */ /* 0x140fe2000001007a */
[----:B------:R-:W-:Y:S01]  /*2170*/  FFMA.FTZ R125, R123, R125, R122 ;  /* 0x0000007d7b7d7223 */ /* 0x000fe2000001007a */
[----:B------:R-:W-:Y:S01]  /*2180*/  FADD.FTZ R38, -R37, R38 ;  /* 0x0000002625267221 */ /* 0x000fe20000010100 */
[----:B------:R-:W-:Y:S01]  /*2190*/  FADD.FTZ R126, -R127, R126 ;  /* 0x0000007e7f7e7221 */ /* 0x000fe20000010100 */
[----:B------:R-:W-:Y:S01]  /*21a0*/  FADD.FTZ R40, -R41, R40 ;  /* 0x0000002829287221 */ /* 0x000fe20000010100 */
[--C-:B------:R-:W-:Y:S01]  /*21b0*/  FFMA.FTZ R129, R123, R129, R122.reuse ;  /* 0x000000817b817223 */ /* 0x100fe2000001007a */
[----:B------:R-:W-:Y:S01]  /*21c0*/  FMUL.FTZ R41, R97, R38 ;  /* 0x0000002661297220 */ /* 0x000fe20000410000 */
[----:B------:R-:W-:Y:S01]  /*21d0*/  FFMA.FTZ R36, R123, R36, R122 ;  /* 0x000000247b247223 */ /* 0x000fe2000001007a */
[----:B------:R-:W-:Y:S01]  /*21e0*/  FMUL.FTZ R37, R97, R126 ;  /* 0x0000007e61257220 */ /* 0x000fe20000410000 */
[----:B-----5:R-:W-:Y:S01]  /*21f0*/  PRMT R140, R31, 0x7632, R140 ;  /* 0x000076321f8c7816 */ /* 0x020fe2000000008c */
[----:B------:R-:W-:Y:S01]  /*2200*/  FFMA.FTZ R136, R123, R0, R122 ;  /* 0x000000007b887223 */ /* 0x000fe2000001007a */
[-C--:B------:R-:W-:Y:S01]  /*2210*/  FMUL.FTZ R0, R41, R98.reuse ;  /* 0x0000006229007220 */ /* 0x080fe20000410000 */
[----:B------:R-:W-:Y:S01]  /*2220*/  FADD.FTZ R138, -R125, R124 ;  /* 0x0000007c7d8a7221 */ /* 0x000fe20000010100 */
[----:B------:R-:W-:Y:S01]  /*2230*/  FADD.FTZ R128, -R129, R128 ;  /* 0x0000008081807221 */ /* 0x000fe20000010100 */
[----:B------:R-:W-:Y:S01]  /*2240*/  SHF.L.U32 R41, R7, 0x10, RZ ;  /* 0x0000001007297819 */ /* 0x000fe200000006ff */
[----:B------:R-:W-:Y:S01]  /*2250*/  FMUL.FTZ R124, R37, R98 ;  /* 0x00000062257c7220 */ /* 0x000fe20000410000 */
[----:B------:R-:W-:Y:S01]  /*2260*/  FADD.FTZ R38, -R36, R39 ;  /* 0x0000002724267221 */ /* 0x000fe20000010100 */
[----:B------:R-:W-:Y:S01]  /*2270*/  PRMT R135, R29, 0x7632, R135 ;  /* 0x000076321d877816 */ /* 0x000fe20000000087 */
[----:B------:R-:W-:Y:S01]  /*2280*/  FFMA.FTZ R131, R123, R131, R122 ;  /* 0x000000837b837223 */ /* 0x000fe2000001007a */
[----:B------:R-:W-:Y:S01]  /*2290*/  SHF.L.U32 R127, R134, 0x10, RZ ;  /* 0x00000010867f7819 */ /* 0x000fe200000006ff */
[----:B------:R-:W-:Y:S01]  /*22a0*/  FADD.FTZ R136, -R136, R133 ;  /* 0x0000008588887221 */ /* 0x000fe20000010100 */
[----:B------:R-:W-:Y:S01]  /*22b0*/  SHF.L.U32 R125, R140, 0x10, RZ ;  /* 0x000000108c7d7819 */ /* 0x000fe200000006ff */
[----:B------:R-:W-:Y:S01]  /*22c0*/  FMUL.FTZ R37, R97, R128 ;  /* 0x0000008061257220 */ /* 0x000fe20000410000 */
[----:B------:R-:W-:Y:S01]  /*22d0*/  SHF.L.U32 R36, R35, 0x10, RZ ;  /* 0x0000001023247819 */ /* 0x000fe200000006ff */
[----:B------:R-:W-:Y:S01]  /*22e0*/  FMUL.FTZ R35, R97, R40 ;  /* 0x0000002861237220 */ /* 0x000fe20000410000 */
[----:B------:R-:W-:Y:S01]  /*22f0*/  SHF.L.U32 R139, R31, 0x10, RZ ;  /* 0x000000101f8b7819 */ /* 0x000fe200000006ff */
[----:B------:R-:W-:Y:S01]  /*2300*/  FMUL.FTZ R133, R124, R41 ;  /* 0x000000297c857220 */ /* 0x000fe20000410000 */
[----:B------:R-:W-:Y:S01]  /*2310*/  PRMT R137, R30, 0x7632, R137 ;  /* 0x000076321e897816 */ /* 0x000fe20000000089 */
[----:B------:R-:W-:Y:S01]  /*2320*/  FMUL.FTZ R41, R97, R38 ;  /* 0x0000002661297220 */ /* 0x000fe20000410000 */
[----:B------:R-:W-:Y:S01]  /*2330*/  SHF.L.U32 R126, R135, 0x10, RZ ;  /* 0x00000010877e7819 */ /* 0x000fe200000006ff */
[----:B------:R-:W-:Y:S01]  /*2340*/  FMUL.FTZ R125, R0, R125 ;  /* 0x0000007d007d7220 */ /* 0x000fe20000410000 */
[----:B------:R-:W-:Y:S01]  /*2350*/  SHF.L.U32 R31, R30, 0x10, RZ ;  /* 0x000000101e1f7819 */ /* 0x000fe200000006ff */
[----:B------:R-:W-:Y:S01]  /*2360*/  FMUL.FTZ R134, R0, R127 ;  /* 0x0000007f00867220 */ /* 0x000fe20000410000 */
[-C--:B------:R-:W-:Y:S01]  /*2370*/  FMUL.FTZ R35, R35, R98.reuse ;  /* 0x0000006223237220 */ /* 0x080fe20000410000 */
[----:B------:R-:W-:Y:S01]  /*2380*/  FADD.FTZ R130, -R131, R130 ;  /* 0x0000008283827221 */ /* 0x000fe20000010100 */
[----:B------:R-:W-:Y:S01]  /*2390*/  FMUL.FTZ R0, R124, R139 ;  /* 0x0000008b7c007220 */ /* 0x000fe20000410000 */
[-C--:B------:R-:W-:Y:S01]  /*23a0*/  FMUL.FTZ R38, R37, R98.reuse ;  /* 0x0000006225267220 */ /* 0x080fe20000410000 */
[----:B------:R-:W-:Y:S01]  /*23b0*/  SHF.L.U32 R132, R132, 0x10, RZ ;  /* 0x0000001084847819 */ /* 0x000fe200000006ff */
[----:B------:R-:W-:Y:S01]  /*23c0*/  FMUL.FTZ R41, R41, R98 ;  /* 0x0000006229297220 */ /* 0x000fe20000410000 */
[----:B------:R-:W-:Y:S01]  /*23d0*/  SHF.L.U32 R124, R137, 0x10, RZ ;  /* 0x00000010897c7819 */ /* 0x000fe200000006ff */
[C---:B------:R-:W-:Y:S01]  /*23e0*/  FMUL.FTZ R126, R35.reuse, R126 ;  /* 0x0000007e237e7220 */ /* 0x040fe20000410000 */
[----:B------:R-:W-:Y:S01]  /*23f0*/  SHF.L.U32 R39, R6, 0x10, RZ ;  /* 0x0000001006277819 */ /* 0x000fe200000006ff */
[----:B------:R-:W-:Y:S01]  /*2400*/  FMUL.FTZ R40, R35, R36 ;  /* 0x0000002423287220 */ /* 0x000fe20000410000 */
[----:B------:R-:W-:Y:S01]  /*2410*/  PRMT R30, R28, 0x7632, R30 ;  /* 0x000076321c1e7816 */ /* 0x000fe2000000001e */
[C---:B------:R-:W-:Y:S01]  /*2420*/  FMUL.FTZ R129, R38.reuse, R31 ;  /* 0x0000001f26817220 */ /* 0x040fe20000410000 */
[C---:B------:R-:W-:Y:S01]  /*2430*/  FMUL.FTZ R37, R97.reuse, R130 ;  /* 0x0000008261257220 */ /* 0x040fe20000410000 */
[C---:B------:R-:W-:Y:S01]  /*2440*/  FMUL.FTZ R35, R97.reuse, R138 ;  /* 0x0000008a61237220 */ /* 0x040fe20000410000 */
[----:B------:R-:W-:Y:S01]  /*2450*/  FMUL.FTZ R31, R97, R136 ;  /* 0x00000088611f7220 */ /* 0x000fe20000410000 */
[C---:B------:R-:W-:Y:S01]  /*2460*/  FMUL.FTZ R124, R41.reuse, R124 ;  /* 0x0000007c297c7220 */ /* 0x040fe20000410000 */
[----:B------:R-:W-:Y:S01]  /*2470*/  FMUL.FTZ R132, R41, R132 ;  /* 0x0000008429847220 */ /* 0x000fe20000410000 */
[----:B------:R-:W-:Y:S01]  /*2480*/  SHF.L.U32 R29, R29, 0x10, RZ ;  /* 0x000000101d1d7819 */ /* 0x000fe200000006ff */
        /* <DEDUP_REMOVED lines=10> */
[C---:B------:R-:W-:Y:S01]  /*2530*/  FMUL.FTZ R128, R35.reuse, R30 ;  /* 0x0000001e23807220 */ /* 0x040fe20000410000 */
[----:B------:R-:W-:Y:S01]  /*2540*/  FMUL.FTZ R29, R38, R39 ;  /* 0x00000027261d7220 */ /* 0x000fe20000410000 */
[----:B------:R-:W-:Y:S01]  /*2550*/  FMUL.FTZ R35, R35, R36 ;  /* 0x0000002423237220 */ /* 0x000fe20000410000 */
[C---:B------:R-:W-:Y:S01]  /*2560*/  FMUL.FTZ R34, R31.reuse, R34 ;  /* 0x000000221f227220 */ /* 0x040fe20000410000 */
[----:B------:R-:W-:Y:S01]  /*2570*/  FMUL.FTZ R131, R31, R28 ;  /* 0x0000001c1f837220 */ /* 0x000fe20000410000 */
[----:B------:R-:W-:-:S02]  /*2580*/  F2FP.BF16.F32.PACK_AB R31, R134, R133 ;  /* 0x00000085861f723e */ /* 0x000fc400000010ff */
[----:B------:R-:W-:Y:S02]  /*2590*/  F2FP.BF16.F32.PACK_AB R30, R132, R41 ;  /* 0x00000029841e723e */ /* 0x000fe400000010ff */
[----:B------:R-:W-:Y:S02]  /*25a0*/  F2FP.BF16.F32.PACK_AB R29, R40, R29 ;  /* 0x0000001d281d723e */ /* 0x000fe400000010ff */
[----:B------:R-:W-:Y:S01]  /*25b0*/  F2FP.BF16.F32.PACK_AB R28, R35, R34 ;  /* 0x00000022231c723e */ /* 0x000fe200000010ff */
[----:B------:R-:W-:Y:S06]  /*25c0*/  BRA `(.L_x_180) ;  /* 0x0000000400307947 */ /* 0x000fec0003800000 */
.L_x_179:
[C-C-:B------:R-:W-:Y:S01]  /*25d0*/  FFMA.FTZ R127, R123.reuse, R127, R122.reuse ;  /* 0x0000007f7b7f7223 */ /* 0x140fe2000001007a */
[C-C-:B------:R-:W-:Y:S01]  /*25e0*/  FFMA.FTZ R37, R123.reuse, R37, R122.reuse ;  /* 0x000000257b257223 */ /* 0x140fe2000001007a */
[C-C-:B------:R-:W-:Y:S01]  /*25f0*/  FFMA.FTZ R26, R123.reuse, R0, R122.reuse ;  /* 0x000000007b1a7223 */ /* 0x140fe2000001007a */
[----:B------:R-:W-:Y:S01]  /*2600*/  FFMA.FTZ R129, R123, R129, R122 ;  /* 0x000000817b817223 */ /* 0x000fe2000001007a */
[----:B------:R-:W-:Y:S01]  /*2610*/  FADD.FTZ R126, -R127, R126 ;  /* 0x0000007e7f7e7221 */ /* 0x000fe20000010100 */
[----:B------:R-:W-:Y:S01]  /*2620*/  FADD.FTZ R38, -R37, R38 ;  /* 0x0000002625267221 */ /* 0x000fe20000010100 */
[----:B-----5:R-:W-:Y:S01]  /*2630*/  PRMT R136, R31, 0x7632, R136 ;  /* 0x000076321f887816 */ /* 0x020fe20000000088 */
[--C-:B------:R-:W-:Y:S01]  /*2640*/  FFMA.FTZ R125, R123, R125, R122.reuse ;  /* 0x0000007d7b7d7223 */ /* 0x100fe2000001007a */
[----:B------:R-:W-:Y:S01]  /*2650*/  SHF.L.U32 R138, R31, 0x10, RZ ;  /* 0x000000101f8a7819 */ /* 0x000fe200000006ff */
[C-C-:B------:R-:W-:Y:S01]  /*2660*/  FFMA.FTZ R41, R123.reuse, R41, R122.reuse ;  /* 0x000000297b297223 */ /* 0x140fe2000001007a */
[--C-:B------:R-:W-:Y:S01]  /*2670*/  FFMA.FTZ R0, R123, R36, R122.reuse ;  /* 0x000000247b007223 */ /* 0x100fe2000001007a */
[C---:B------:R-:W-:Y:S01]  /*2680*/  FMUL.FTZ R31, R97.reuse, R126 ;  /* 0x0000007e611f7220 */ /* 0x040fe20000410000 */
[----:B------:R-:W-:Y:S01]  /*2690*/  FMUL.FTZ R36, R97, R38 ;  /* 0x0000002661247220 */ /* 0x000fe20000410000 */
[----:B------:R-:W-:Y:S01]  /*26a0*/  FFMA.FTZ R131, R123, R131, R122 ;  /* 0x000000837b837223 */ /* 0x000fe2000001007a */
[C---:B------:R-:W-:Y:S01]  /*26b0*/  PRMT R135, R30.reuse, 0x7632, R135 ;  /* 0x000076321e877816 */ /* 0x040fe20000000087 */
[----:B------:R-:W-:Y:S01]  /*26c0*/  FADD.FTZ R128, -R129, R128 ;  /* 0x0000008081807221 */ /* 0x000fe20000010100 */
[----:B------:R-:W-:Y:S01]  /*26d0*/  SHF.L.U32 R27, R30, 0x10, RZ ;  /* 0x000000101e1b7819 */ /* 0x000fe200000006ff */
[----:B------:R-:W-:Y:S01]  /*26e0*/  FADD.FTZ R30, -R125, R124 ;  /* 0x0000007c7d1e7221 */ /* 0x000fe20000010100 */
[----:B------:R-:W-:Y:S01]  /*26f0*/  FADD.FTZ R40, -R41, R40 ;  /* 0x0000002829287221 */ /* 0x000fe20000010100 */
[----:B------:R-:W-:Y:S01]  /*2700*/  SHF.L.U32 R134, R134, 0x10, RZ ;  /* 0x0000001086867819 */ /* 0x000fe200000006ff */
[----:B------:R-:W-:Y:S01]  /*2710*/  FADD.FTZ R38, -R0, R39 ;  /* 0x0000002700267221 */ /* 0x000fe20000010100 */
[----:B------:R-:W-:Y:S01]  /*2720*/  SHF.L.U32 R136, R136, 0x10, RZ ;  /* 0x0000001088887819 */ /* 0x000fe200000006ff */
[-C--:B------:R-:W-:Y:S01]  /*2730*/  FMUL.FTZ R37, R31, R98.reuse ;  /* 0x000000621f257220 */ /* 0x080fe20000410000 */
[----:B------:R-:W-:Y:S01]  /*2740*/  SHF.L.U32 R124, R7, 0x10, RZ ;  /* 0x00000010077c7819 */ /* 0x000fe200000006ff */
[----:B------:R-:W-:Y:S01]  /*2750*/  FMUL.FTZ R41, R36, R98 ;  /* 0x0000006224297220 */ /* 0x000fe20000410000 */
[----:B------:R-:W-:Y:S01]  /*2760*/  FADD.FTZ R26, -R26, R133 ;  /* 0x000000851a1a7221 */ /* 0x000fe20000010100 */
[----:B------:R-:W-:Y:S01]  /*2770*/  FADD.FTZ R130, -R131, R130 ;  /* 0x0000008283827221 */ /* 0x000fe20000010100 */
[----:B------:R-:W-:Y:S01]  /*2780*/  SHF.L.U32 R131, R132, 0x10, RZ ;  /* 0x0000001084837819 */ /* 0x000fe200000006ff */
[C---:B------:R-:W-:Y:S01]  /*2790*/  FMUL.FTZ R133, R97.reuse, R128 ;  /* 0x0000008061857220 */ /* 0x040fe20000410000 */
[----:B------:R-:W-:Y:S01]  /*27a0*/  FMUL.FTZ R132, R97, R38 ;  /* 0x0000002661847220 */ /* 0x000fe20000410000 */
[----:B------:R-:W-:Y:S01]  /*27b0*/  FMUL.FTZ R0, R37, R138 ;  /* 0x0000008a25007220 */ /* 0x000fe20000410000 */
[C---:B------:R-:W-:Y:S01]  /*27c0*/  FMUL.FTZ R125, R41.reuse, R136 ;  /* 0x00000088297d7220 */ /* 0x040fe20000410000 */
[----:B------:R-:W-:Y:S01]  /*27d0*/  FMUL.FTZ R134, R41, R134 ;  /* 0x0000008629867220 */ /* 0x000fe20000410000 */
[----:B------:R-:W-:Y:S01]  /*27e0*/  FMUL.FTZ R37, R37, R124 ;  /* 0x0000007c25257220 */ /* 0x000fe20000410000 */
[----:B------:R-:W-:Y:S01]  /*27f0*/  SHF.L.U32 R127, R6, 0x10, RZ ;  /* 0x00000010067f7819 */ /* 0x000fe200000006ff */
[----:B------:R-:W-:Y:S01]  /*2800*/  FMUL.FTZ R41, R97, R130 ;  /* 0x0000008261297220 */ /* 0x000fe20000410000 */
[-C--:B------:R-:W-:Y:S01]  /*2810*/  FMUL.FTZ R124, R133, R98.reuse ;  /* 0x00000062857c7220 */ /* 0x080fe20000410000 */
[----:B------:R-:W-:Y:S01]  /*2820*/  SHF.L.U32 R135, R135, 0x10, RZ ;  /* 0x0000001087877819 */ /* 0x000fe200000006ff */
[-C--:B------:R-:W-:Y:S01]  /*2830*/  FMUL.FTZ R126, R132, R98.reuse ;  /* 0x00000062847e7220 */ /* 0x080fe20000410000 */
[----:B------:R-:W-:Y:S01]  /*2840*/  PRMT R24, R29, 0x7632, R24 ;  /* 0x000076321d187816 */ /* 0x000fe20000000018 */
[----:B------:R-:W-:Y:S01]  /*2850*/  FMUL.FTZ R38, R41, R98 ;  /* 0x0000006229267220 */ /* 0x000fe20000410000 */
[----:B------:R-:W-:Y:S01]  /*2860*/  SHF.L.U32 R29, R29, 0x10, RZ ;  /* 0x000000101d1d7819 */ /* 0x000fe200000006ff */
[C---:B------:R-:W-:Y:S01]  /*2870*/  FMUL.FTZ R129, R124.reuse, R27 ;  /* 0x0000001b7c817220 */ /* 0x040fe20000410000 */
[----:B------:R-:W-:Y:S01]  /*2880*/  FMUL.FTZ R130, R124, R127 ;  /* 0x0000007f7c827220 */ /* 0x000fe20000410000 */
[----:B------:R-:W-:Y:S01]  /*2890*/  SHF.L.U32 R39, R5, 0x10, RZ ;  /* 0x0000001005277819 */ /* 0x000fe200000006ff */
[C---:B------:R-:W-:Y:S01]  /*28a0*/  FMUL.FTZ R124, R126.reuse, R135 ;  /* 0x000000877e7c7220 */ /* 0x040fe20000410000 */
[----:B------:R-:W-:Y:S01]  /*28b0*/  FMUL.FTZ R135, R126, R131 ;  /* 0x000000837e877220 */ /* 0x000fe20000410000 */
[----:B------:R-:W-:Y:S01]  /*28c0*/  FMUL.FTZ R40, R97, R40 ;  /* 0x0000002861287220 */ /* 0x000fe20000410000 */
[----:B------:R-:W-:Y:S01]  /*28d0*/  PRMT R25, R28, 0x7632, R25 ;  /* 0x000076321c197816 */ /* 0x000fe20000000019 */
[----:B------:R-:W-:Y:S01]  /*28e0*/  FMUL.FTZ R127, R38, R29 ;  /* 0x0000001d267f7220 */ /* 0x000fe20000410000 */
[----:B------:R-:W-:Y:S01]  /*28f0*/  SHF.L.U32 R131, R35, 0x10, RZ ;  /* 0x0000001023837819 */ /* 0x000fe200000006ff */
[C---:B------:R-:W-:Y:S01]  /*2900*/  FMUL.FTZ R29, R97.reuse, R26 ;  /* 0x0000001a611d7220 */ /* 0x040fe20000410000 */
[----:B------:R-:W-:Y:S01]  /*2910*/  SHF.L.U32 R35, R24, 0x10, RZ ;  /* 0x0000001018237819 */ /* 0x000fe200000006ff */
[----:B------:R-:W-:Y:S01]  /*2920*/  FMUL.FTZ R24, R97, R30 ;  /* 0x0000001e61187220 */ /* 0x000fe20000410000 */
[----:B------:R-:W-:Y:S01]  /*2930*/  FMUL.FTZ R38, R38, R39 ;  /* 0x0000002726267220 */ /* 0x000fe20000410000 */
        /* <DEDUP_REMOVED lines=9> */
[C---:B------:R-:W-:Y:S01]  /*29d0*/  FMUL.FTZ R39, R26.reuse, R39 ;  /* 0x000000271a277220 */ /* 0x040fe20000410000 */
[C---:B------:R-:W-:Y:S01]  /*29e0*/  FMUL.FTZ R131, R25.reuse, R28 ;  /* 0x0000001c19837220 */ /* 0x040fe20000410000 */
[----:B------:R-:W-:Y:S01]  /*29f0*/  FMUL.FTZ R128, R26, R27 ;  /* 0x0000001b1a807220 */ /* 0x000fe20000410000 */
[----:B------:R-:W-:Y:S01]  /*2a00*/  FMUL.FTZ R28, R25, R34 ;  /* 0x00000022191c7220 */ /* 0x000fe20000410000 */
[----:B------:R-:W-:-:S02]  /*2a10*/  F2FP.BF16.F32.PACK_AB R27, R36, R31 ;  /* 0x0000001f241b723e */ /* 0x000fc400000010ff */
[----:B------:R-:W-:Y:S02]  /*2a20*/  F2FP.BF16.F32.PACK_AB R24, R24, R29 ;  /* 0x0000001d1818723e */ /* 0x000fe400000010ff */
[----:B------:R-:W-:Y:S02]  /*2a30*/  F2FP.BF16.F32.PACK_AB R26, R132, R133 ;  /* 0x00000085841a723e */ /* 0x000fe400000010ff */
[----:B------:R-:W-:Y:S02]  /*2a40*/  F2FP.BF16.F32.PACK_AB R25, R40, R41 ;  /* 0x000000292819723e */ /* 0x000fe400000010ff */
[----:B------:R-:W-:Y:S02]  /*2a50*/  F2FP.BF16.F32.PACK_AB R31, R134, R37 ;  /* 0x00000025861f723e */ /* 0x000fe400000010ff */
[----:B------:R-:W-:Y:S02]  /*2a60*/  F2FP.BF16.F32.PACK_AB R30, R135, R130 ;  /* 0x00000082871e723e */ /* 0x000fe400000010ff */
[----:B------:R-:W-:-:S02]  /*2a70*/  F2FP.BF16.F32.PACK_AB R29, R35, R38 ;  /* 0x00000026231d723e */ /* 0x000fc400000010ff */
[----:B------:R-:W-:-:S07]  /*2a80*/  F2FP.BF16.F32.PACK_AB R28, R39, R28 ;  /* 0x0000001c271c723e */ /* 0x000fce00000010ff */
.L_x_180:
[----:B------:R-:W0:Y:S01]  /*2a90*/  @P1 LDC.64 R38, c[0x0][0x478] ;  /* 0x00011e00ff261b82 */ /* 0x000e220000000a00 */
[----:B------:R-:W-:-:S07]  /*2aa0*/  IMAD.WIDE.U32 R32, R96, 0x10, R32 ;  /* 0x0000001060207825 */ /* 0x000fce00078e0020 */
[----:B------:R-:W1:Y:S01]  /*2ab0*/  LDC.64 R36, c[0x0][0x468] ;  /* 0x00011a00ff247b82 */ /* 0x000e620000000a00 */
[----:B0-----:R-:W-:-:S05]  /*2ac0*/  @P1 IMAD.WIDE.U32 R38, R103, 0x10, R38 ;  /* 0x0000001067261825 */ /* 0x001fca00078e0026 */
[----:B------:R0:W-:Y:S01]  /*2ad0*/  @P1 STG.E.128 desc[UR6][R38.64], R24 ;  /* 0x0000001826001986 */ /* 0x0001e2000c101d06 */
[----:B-1----:R-:W-:-:S05]  /*2ae0*/  IMAD.WIDE.U32 R40, R103, 0x10, R36 ;  /* 0x0000001067287825 */ /* 0x002fca00078e0024 */
[----:B------:R0:W-:Y:S04]  /*2af0*/  STG.E.128 desc[UR6][R40.64], R28 ;  /* 0x0000001c28007986 */ /* 0x0001e8000c101d06 */
[----:B------:R-:W5:Y:S01]  /*2b00*/  LDG.E.128 R32, desc[UR6][R32.64] ;  /* 0x0000000620207981 */ /* 0x000f62000c1e1d00 */
[----:B------:R-:W-:Y:S05]  /*2b10*/  @!P1 BRA `(.L_x_181) ;  /* 0x0000000400349947 */ /* 0x000fea0003800000 */
[C-C-:B------:R-:W-:Y:S01]  /*2b20*/  FFMA.FTZ R116, R123.reuse, R116, R122.reuse ;  /* 0x000000747b747223 */ /* 0x140fe2000001007a */
[C-C-:B------:R-:W-:Y:S01]  /*2b30*/  FFMA.FTZ R42, R123.reuse, R42, R122.reuse ;  /* 0x0000002a7b2a7223 */ /* 0x140fe2000001007a */
[C-C-:B------:R-:W-:Y:S01]  /*2b40*/  FFMA.FTZ R117, R123.reuse, R117, R122.reuse ;  /* 0x000000757b757223 */ /* 0x140fe2000001007a */
[C-C-:B------:R-:W-:Y:S01]  /*2b50*/  FFMA.FTZ R114, R123.reuse, R114, R122.reuse ;  /* 0x000000727b727223 */ /* 0x140fe2000001007a */
[----:B------:R-:W-:Y:S01]  /*2b60*/  FADD.FTZ R116, -R116, R113 ;  /* 0x0000007174747221 */ /* 0x000fe20000010100 */
[----:B------:R-:W-:Y:S01]  /*2b70*/  FADD.FTZ R42, -R42, R107 ;  /* 0x0000006b2a2a7221 */ /* 0x000fe20000010100 */
[----:B------:R-:W-:Y:S01]  /*2b80*/  FFMA.FTZ R43, R123, R43, R122 ;  /* 0x0000002b7b2b7223 */ /* 0x000fe2000001007a */
[----:B0----5:R-:W-:Y:S01]  /*2b90*/  PRMT R27, R35, 0x7632, R27 ;  /* 0x00007632231b7816 */ /* 0x021fe2000000001b */
[C---:B------:R-:W-:Y:S01]  /*2ba0*/  FMUL.FTZ R116, R97.reuse, R116 ;  /* 0x0000007461747220 */ /* 0x040fe20000410000 */
[----:B------:R-:W-:Y:S01]  /*2bb0*/  FMUL.FTZ R107, R97, R42 ;  /* 0x0000002a616b7220 */ /* 0x000fe20000410000 */
[----:B------:R-:W-:Y:S01]  /*2bc0*/  SHF.L.U32 R28, R35, 0x10, RZ ;  /* 0x00000010231c7819 */ /* 0x000fe200000006ff */
[----:B------:R-:W-:Y:S01]  /*2bd0*/  FADD.FTZ R112, -R117, R112 ;  /* 0x0000007075707221 */ /* 0x000fe20000010100 */
[----:B------:R-:W-:Y:S01]  /*2be0*/  PRMT R26, R34, 0x7632, R26 ;  /* 0x00007632221a7816 */ /* 0x000fe2000000001a */
[----:B------:R-:W-:Y:S01]  /*2bf0*/  FADD.FTZ R114, -R114, R111 ;  /* 0x0000006f72727221 */ /* 0x000fe20000010100 */
[----:B------:R-:W-:Y:S01]  /*2c00*/  SHF.L.U32 R38, R34, 0x10, RZ ;  /* 0x0000001022267819 */ /* 0x000fe200000006ff */
[----:B------:R-:W-:Y:S01]  /*2c10*/  FADD.FTZ R106, -R43, R106 ;  /* 0x0000006a2b6a7221 */ /* 0x000fe20000010100 */
[----:B------:R-:W-:Y:S01]  /*2c20*/  SHF.L.U32 R121, R121, 0x10, RZ ;  /* 0x0000001079797819 */ /* 0x000fe200000006ff */
[--C-:B------:R-:W-:Y:S01]  /*2c30*/  FFMA.FTZ R104, R123, R104, R122.reuse ;  /* 0x000000687b687223 */ /* 0x100fe2000001007a */
[----:B------:R-:W-:Y:S01]  /*2c40*/  SHF.L.U32 R35, R27, 0x10, RZ ;  /* 0x000000101b237819 */ /* 0x000fe200000006ff */
[-C--:B------:R-:W-:Y:S01]  /*2c50*/  FMUL.FTZ R34, R116, R98.reuse ;  /* 0x0000006274227220 */ /* 0x080fe20000410000 */
[----:B------:R-:W-:Y:S01]  /*2c60*/  SHF.L.U32 R30, R11, 0x10, RZ ;  /* 0x000000100b1e7819 */ /* 0x000fe200000006ff */
[C-C-:B------:R-:W-:Y:S01]  /*2c70*/  FFMA.FTZ R105, R123.reuse, R105, R122.reuse ;  /* 0x000000697b697223 */ /* 0x140fe2000001007a */
[----:B------:R-:W-:Y:S01]  /*2c80*/  FFMA.FTZ R115, R123, R115, R122 ;  /* 0x000000737b737223 */ /* 0x000fe2000001007a */
[----:B------:R-:W-:Y:S01]  /*2c90*/  FMUL.FTZ R27, R107, R98 ;  /* 0x000000626b1b7220 */ /* 0x000fe20000410000 */
[----:B------:R-:W-:Y:S01]  /*2ca0*/  PRMT R25, R33, 0x7632, R25 ;  /* 0x0000763221197816 */ /* 0x000fe20000000019 */
[C---:B------:R-:W-:Y:S01]  /*2cb0*/  FMUL.FTZ R112, R97.reuse, R112 ;  /* 0x0000007061707220 */ /* 0x040fe20000410000 */
[C---:B------:R-:W-:Y:S01]  /*2cc0*/  FMUL.FTZ R114, R97.reuse, R114 ;  /* 0x0000007261727220 */ /* 0x040fe20000410000 */
[----:B------:R-:W-:Y:S01]  /*2cd0*/  FMUL.FTZ R103, R97, R106 ;  /* 0x0000006a61677220 */ /* 0x000fe20000410000 */
[----:B------:R-:W-:Y:S01]  /*2ce0*/  FADD.FTZ R104, -R104, R109 ;  /* 0x0000006d68687221 */ /* 0x000fe20000010100 */
[C---:B------:R-:W-:Y:S01]  /*2cf0*/  FMUL.FTZ R35, R34.reuse, R35 ;  /* 0x0000002322237220 */ /* 0x040fe20000410000 */
[----:B------:R-:W-:Y:S01]  /*2d00*/  FMUL.FTZ R121, R34, R121 ;  /* 0x0000007922797220 */ /* 0x000fe20000410000 */
[----:B------:R-:W-:Y:S01]  /*2d10*/  FADD.FTZ R108, -R105, R108 ;  /* 0x0000006c696c7221 */ /* 0x000fe20000010100 */
[----:B------:R-:W-:Y:S01]  /*2d20*/  FADD.FTZ R110, -R115, R110 ;  /* 0x0000006e736e7221 */ /* 0x000fe20000010100 */
[C---:B------:R-:W-:Y:S01]  /*2d30*/  FMUL.FTZ R34, R27.reuse, R28 ;  /* 0x0000001c1b227220 */ /* 0x040fe20000410000 */
[----:B------:R-:W-:Y:S01]  /*2d40*/  FMUL.FTZ R106, R27, R30 ;  /* 0x0000001e1b6a7220 */ /* 0x000fe20000410000 */
[----:B------:R-:W-:Y:S01]  /*2d50*/  SHF.L.U32 R41, R120, 0x10, RZ ;  /* 0x0000001078297819 */ /* 0x000fe200000006ff */
[-C--:B------:R-:W-:Y:S01]  /*2d60*/  FMUL.FTZ R40, R112, R98.reuse ;  /* 0x0000006270287220 */ /* 0x080fe20000410000 */
[----:B------:R-:W-:Y:S01]  /*2d70*/  SHF.L.U32 R39, R26, 0x10, RZ ;  /* 0x000000101a277819 */ /* 0x000fe200000006ff */
[----:B------:R-:W-:Y:S01]  /*2d80*/  FMUL.FTZ R27, R103, R98 ;  /* 0x00000062671b7220 */ /* 0x000fe20000410000 */
[----:B------:R-:W-:Y:S01]  /*2d90*/  SHF.L.U32 R28, R119, 0x10, RZ ;  /* 0x00000010771c7819 */ /* 0x000fe200000006ff */
[C---:B------:R-:W-:Y:S01]  /*2da0*/  FMUL.FTZ R31, R97.reuse, R104 ;  /* 0x00000068611f7220 */ /* 0x040fe20000410000 */
[----:B------:R-:W-:Y:S01]  /*2db0*/  SHF.L.U32 R30, R10, 0x10, RZ ;  /* 0x000000100a1e7819 */ /* 0x000fe200000006ff */
[----:B------:R-:W-:Y:S01]  /*2dc0*/  FMUL.FTZ R29, R97, R108 ;  /* 0x0000006c611d7220 */ /* 0x000fe20000410000 */
[----:B------:R-:W-:Y:S01]  /*2dd0*/  SHF.L.U32 R26, R25, 0x10, RZ ;  /* 0x00000010191a7819 */ /* 0x000fe200000006ff */
[----:B------:R-:W-:Y:S01]  /*2de0*/  FMUL.FTZ R25, R114, R98 ;  /* 0x0000006272197220 */ /* 0x000fe20000410000 */
[----:B------:R-:W-:Y:S01]  /*2df0*/  PRMT R24, R32, 0x7632, R24 ;  /* 0x0000763220187816 */ /* 0x000fe20000000018 */
[----:B------:R-:W-:Y:S01]  /*2e00*/  FMUL.FTZ R110, R97, R110 ;  /* 0x0000006e616e7220 */ /* 0x000fe20000410000 */
[----:B------:R-:W-:Y:S01]  /*2e10*/  FMUL.FTZ R105, R40, R41 ;  /* 0x0000002928697220 */ /* 0x000fe20000410000 */
[----:B------:R-:W-:Y:S01]  /*2e20*/  SHF.L.U32 R33, R33, 0x10, RZ ;  /* 0x0000001021217819 */ /* 0x000fe200000006ff */
[C---:B------:R-:W-:Y:S01]  /*2e30*/  FMUL.FTZ R38, R27.reuse, R38 ;  /* 0x000000261b267220 */ /* 0x040fe20000410000 */
[----:B------:R-:W-:Y:S01]  /*2e40*/  FMUL.FTZ R30, R27, R30 ;  /* 0x0000001e1b1e7220 */ /* 0x000fe20000410000 */
        /* <DEDUP_REMOVED lines=24> */
[----:B------:R-:W-:Y:S01]  /*2fd0*/  F2FP.BF16.F32.PACK_AB R28, R33, R28 ;  /* 0x0000001c211c723e */ /* 0x000fe200000010ff */
[----:B------:R-:W-:Y:S06]  /*2fe0*/  BRA `(.L_x_182) ;  /* 0x0000000400207947 */ /* 0x000fec0003800000 */
.L_x_181:
        /* <DEDUP_REMOVED lines=16> */
[----:B0----5:R-:W-:Y:S01]  /*30f0*/  PRMT R40, R35, 0x7632, R40 ;  /* 0x0000763223287816 */ /* 0x021fe20000000028 */
[----:B------:R-:W-:Y:S01]  /*3100*/  FMUL.FTZ R29, R97, R108 ;  /* 0x0000006c611d7220 */ /* 0x000fe20000410000 */
[----:B------:R-:W-:Y:S01]  /*3110*/  SHF.L.U32 R122, R35, 0x10, RZ ;  /* 0x00000010237a7819 */ /* 0x000fe200000006ff */
[C---:B------:R-:W-:Y:S01]  /*3120*/  FMUL.FTZ R31, R97.reuse, R110 ;  /* 0x0000006e611f7220 */ /* 0x040fe20000410000 */
[C---:B------:R-:W-:Y:S01]  /*3130*/  FMUL.FTZ R35, R97.reuse, R104 ;  /* 0x0000006861237220 */ /* 0x040fe20000410000 */
[C---:B------:R-:W-:Y:S01]  /*3140*/  FMUL.FTZ R39, R97.reuse, R114 ;  /* 0x0000007261277220 */ /* 0x040fe20000410000 */
[C---:B------:R-:W-:Y:S01]  /*3150*/  FMUL.FTZ R41, R97.reuse, R106 ;  /* 0x0000006a61297220 */ /* 0x040fe20000410000 */
[C---:B------:R-:W-:Y:S01]  /*3160*/  FMUL.FTZ R103, R97.reuse, R112 ;  /* 0x0000007061677220 */ /* 0x040fe20000410000 */
[C---:B------:R-:W-:Y:S01]  /*3170*/  FMUL.FTZ R105, R97.reuse, R42 ;  /* 0x0000002a61697220 */ /* 0x040fe20000410000 */
[C---:B------:R-:W-:Y:S01]  /*3180*/  PRMT R38, R34.reuse, 0x7632, R38 ;  /* 0x0000763222267816 */ /* 0x040fe20000000026 */
[----:B------:R-:W-:Y:S01]  /*3190*/  FMUL.FTZ R97, R97, R130 ;  /* 0x0000008261617220 */ /* 0x000fe20000410000 */
[----:B------:R-:W-:Y:S01]  /*31a0*/  SHF.L.U32 R116, R34, 0x10, RZ ;  /* 0x0000001022747819 */ /* 0x000fe200000006ff */
[-C--:B------:R-:W-:Y:S01]  /*31b0*/  FMUL.FTZ R29, R29, R98.reuse ;  /* 0x000000621d1d7220 */ /* 0x080fe20000410000 */
[----:B------:R-:W-:Y:S01]  /*31c0*/  SHF.L.U32 R34, R40, 0x10, RZ ;  /* 0x0000001028227819 */ /* 0x000fe200000006ff */
[-C--:B------:R-:W-:Y:S01]  /*31d0*/  FMUL.FTZ R31, R31, R98.reuse ;  /* 0x000000621f1f7220 */ /* 0x080fe20000410000 */
[-C--:B------:R-:W-:Y:S01]  /*31e0*/  FMUL.FTZ R42, R35, R98.reuse ;  /* 0x00000062232a7220 */ /* 0x080fe20000410000 */
[-C--:B------:R-:W-:Y:S01]  /*31f0*/  FMUL.FTZ R40, R39, R98.reuse ;  /* 0x0000006227287220 */ /* 0x080fe20000410000 */
[-C--:B------:R-:W-:Y:S01]  /*3200*/  FMUL.FTZ R97, R97, R98.reuse ;  /* 0x0000006261617220 */ /* 0x080fe20000410000 */
[-C--:B------:R-:W-:Y:S01]  /*3210*/  FMUL.FTZ R43, R41, R98.reuse ;  /* 0x00000062292b7220 */ /* 0x080fe20000410000 */
[-C--:B------:R-:W-:Y:S01]  /*3220*/  FMUL.FTZ R105, R105, R98.reuse ;  /* 0x0000006269697220 */ /* 0x080fe20000410000 */
[----:B------:R-:W-:Y:S01]  /*3230*/  FMUL.FTZ R103, R103, R98 ;  /* 0x0000006267677220 */ /* 0x000fe20000410000 */
[----:B------:R-:W-:Y:S01]  /*3240*/  SHF.L.U32 R38, R38, 0x10, RZ ;  /* 0x0000001026267819 */ /* 0x000fe200000006ff */
[----:B------:R-:W-:Y:S01]  /*3250*/  FMUL.FTZ R35, R97, R34 ;  /* 0x0000002261237220 */ /* 0x000fe20000410000 */
[----:B------:R-:W-:Y:S01]  /*3260*/  SHF.L.U32 R120, R120, 0x10, RZ ;  /* 0x0000001078787819 */ /* 0x000fe200000006ff */
[----:B------:R-:W-:Y:S01]  /*3270*/  FMUL.FTZ R34, R105, R122 ;  /* 0x0000007a69227220 */ /* 0x000fe20000410000 */
[----:B------:R-:W-:Y:S01]  /*3280*/  PRMT R30, R33, 0x7632, R30 ;  /* 0x00007632211e7816 */ /* 0x000fe2000000001e */
[C---:B------:R-:W-:Y:S01]  /*3290*/  FMUL.FTZ R39, R103.reuse, R38 ;  /* 0x0000002667277220 */ /* 0x040fe20000410000 */
[----:B------:R-:W-:Y:S01]  /*32a0*/  SHF.L.U32 R98, R10, 0x10, RZ ;  /* 0x000000100a627819 */ /* 0x000fe200000006ff */
[----:B------:R-:W-:Y:S01]  /*32b0*/  FMUL.FTZ R120, R103, R120 ;  /* 0x0000007867787220 */ /* 0x000fe20000410000 */
[----:B------:R-:W-:Y:S01]  /*32c0*/  PRMT R28, R32, 0x7632, R28 ;  /* 0x00007632201c7816 */ /* 0x000fe2000000001c */
[----:B------:R-:W-:Y:S01]  /*32d0*/  FMUL.FTZ R38, R43, R116 ;  /* 0x000000742b267220 */ /* 0x000fe20000410000 */
[----:B------:R-:W-:Y:S01]  /*32e0*/  SHF.L.U32 R119, R119, 0x10, RZ ;  /* 0x0000001077777819 */ /* 0x000fe200000006ff */
[----:B------:R-:W-:Y:S01]  /*32f0*/  FMUL.FTZ R103, R43, R98 ;  /* 0x000000622b677220 */ /* 0x000fe20000410000 */
[----:B------:R-:W-:-:S02]  /*3300*/  SHF.L.U32 R41, R30, 0x10, RZ ;  /* 0x000000101e297819 */ /* 0x000fc400000006ff */
        /* <DEDUP_REMOVED lines=8> */
[----:B------:R-:W-:Y:S02]  /*3390*/  SHF.L.U32 R43, R9, 0x10, RZ ;  /* 0x00000010092b7819 */ /* 0x000fe400000006ff */
        /* <DEDUP_REMOVED lines=8> */
[----:B------:R-:W-:Y:S01]  /*3420*/  F2FP.BF16.F32.PACK_AB R31, R107, R104 ;  /* 0x000000686b1f723e */ /* 0x000fe200000010ff */
[----:B------:R-:W-:Y:S01]  /*3430*/  FMUL.FTZ R42, R29, R32 ;  /* 0x000000201d2a7220 */ /* 0x000fe20000410000 */
[----:B------:R-:W-:-:S02]  /*3440*/  F2FP.BF16.F32.PACK_AB R30, R120, R103 ;  /* 0x00000067781e723e */ /* 0x000fc400000010ff */
[----:B------:R-:W-:Y:S02]  /*3450*/  F2FP.BF16.F32.PACK_AB R29, R98, R97 ;  /* 0x00000061621d723e */ /* 0x000fe400000010ff */
[----:B------:R-:W-:-:S07]  /*3460*/  F2FP.BF16.F32.PACK_AB R28, R33, R28 ;  /* 0x0000001c211c723e */ /* 0x000fce00000010ff */
.L_x_182:
[----:B------:R-:W0:Y:S01]  /*3470*/  @P1 LDC.64 R32, c[0x0][0x478] ;  /* 0x00011e00ff201b82 */ /* 0x000e220000000a00 */
[----:B------:R-:W-:-:S04]  /*3480*/  IMAD.WIDE.U32 R36, R96, 0x10, R36 ;  /* 0x0000001060247825 */ /* 0x000fc800078e0024 */
[----:B0-----:R-:W-:-:S05]  /*3490*/  @P1 IMAD.WIDE.U32 R32, R96, 0x10, R32 ;  /* 0x0000001060201825 */ /* 0x001fca00078e0020 */
[----:B------:R0:W-:Y:S04]  /*34a0*/  @P1 STG.E.128 desc[UR6][R32.64], R24 ;  /* 0x0000001820001986 */ /* 0x0001e8000c101d06 */
[----:B------:R0:W-:Y:S01]  /*34b0*/  STG.E.128 desc[UR6][R36.64], R28 ;  /* 0x0000001c24007986 */ /* 0x0001e2000c101d06 */
[----:B------:R-:W-:Y:S05]  /*34c0*/  BRA `(.L_x_183) ;  /* 0x0000001400c07947 */ /* 0x000fea0003800000 */
.L_x_178:
[----:B------:R-:W0:Y:S02]  /*34d0*/  LDC.64 R32, c[0x0][0x390] ;  /* 0x0000e400ff207b82 */ /* 0x000e240000000a00 */
[----:B0-----:R-:W-:-:S06]  /*34e0*/  IMAD.WIDE.U32 R28, R103, 0x10, R32 ;  /* 0x00000010671c7825 */ /* 0x001fcc00078e0020 */
[----:B------:R-:W5:Y:S01]  /*34f0*/  LDG.E.128 R28, desc[UR6][R28.64] ;  /* 0x000000061c1c7981 */ /* 0x000f62000c1e1d00 */
[----:B------:R-:W-:-:S04]  /*3500*/  UISETP.NE.U32.AND UP0, UPT, UR14, URZ, UPT ;  /* 0x000000ff0e00728c */ /* 0x000fc8000bf05070 */
[----:B------:R-:W-:-:S09]  /*3510*/  UISETP.NE.AND.EX UP0, UPT, UR15, URZ, UPT, UP0 ;  /* 0x000000ff0f00728c */ /* 0x000fd2000bf05300 */
[----:B------:R-:W-:Y:S05]  /*3520*/  BRA.U UP0, `(.L_x_184) ;  /* 0x0000000500547547 */ /* 0x000fea000b800000 */
[C-C-:B------:R-:W-:Y:S01]  /*3530*/  FFMA.FTZ R0, R123.reuse, R0, R122.reuse ;  /* 0x000000007b007223 */ /* 0x140fe2000001007a */
[C-C-:B------:R-:W-:Y:S01]  /*3540*/  FFMA.FTZ R129, R123.reuse, R129, R122.reuse ;  /* 0x000000817b817223 */ /* 0x140fe2000001007a */
[C-C-:B------:R-:W-:Y:S01]  /*3550*/  FFMA.FTZ R127, R123.reuse, R127, R122.reuse ;  /* 0x0000007f7b7f7223 */ /* 0x140fe2000001007a */
[C-C-:B------:R-:W-:Y:S01]  /*3560*/  FFMA.FTZ R125, R123.reuse, R125, R122.reuse ;  /* 0x0000007d7b7d7223 */ /* 0x140fe2000001007a */
[----:B------:R-:W-:Y:S01]  /*3570*/  FADD.FTZ R0, -R0, R133 ;  /* 0x0000008500007221 */ /* 0x000fe20000010100 */
[----:B------:R-:W-:Y:S01]  /*3580*/  FFMA.FTZ R133, R123, R41, R122 ;  /* 0x000000297b857223 */ /* 0x000fe2000001007a */
[----:B------:R-:W-:Y:S01]  /*3590*/  FADD.FTZ R129, -R129, R128 ;  /* 0x0000008081817221 */ /* 0x000fe20000010100 */
[----:B------:R-:W-:Y:S01]  /*35a0*/  FFMA.FTZ R128, R123, R36, R122 ;  /* 0x000000247b807223 */ /* 0x000fe2000001007a */
[----:B------:R-:W-:Y:S01]  /*35b0*/  PRMT R36, R19, 0x7632, R36 ;  /* 0x0000763213247816 */ /* 0x000fe20000000024 */
[----:B------:R-:W-:Y:S01]  /*35c0*/  FFMA.FTZ R131, R123, R131, R122 ;  /* 0x000000837b837223 */ /* 0x000fe2000001007a */
[----:B------:R-:W-:Y:S01]  /*35d0*/  FADD.FTZ R133, -R133, R40 ;  /* 0x0000002885857221 */ /* 0x000fe20000010100 */
[----:B------:R-:W-:Y:S01]  /*35e0*/  FFMA.FTZ R37, R123, R37, R122 ;  /* 0x000000257b257223 */ /* 0x000fe2000001007a */
[----:B------:R-:W-:Y:S01]  /*35f0*/  SHF.L.U32 R40, R19, 0x10, RZ ;  /* 0x0000001013287819 */ /* 0x000fe200000006ff */
[----:B------:R-:W-:Y:S01]  /*3600*/  FADD.FTZ R127, -R127, R126 ;  /* 0x0000007e7f7f7221 */ /* 0x000fe20000010100 */
[----:B------:R-:W-:Y:S01]  /*3610*/  FADD.FTZ R124, -R125, R124 ;  /* 0x0000007c7d7c7221 */ /* 0x000fe20000010100 */
[----:B------:R-:W-:Y:S01]  /*3620*/  SHF.L.U32 R36, R36, 0x10, RZ ;  /* 0x0000001024247819 */ /* 0x000fe200000006ff */
[----:B------:R-:W-:Y:S01]  /*3630*/  FADD.FTZ R41, -R131, R130 ;  /* 0x0000008283297221 */ /* 0x000fe20000010100 */
[----:B------:R-:W-:Y:S01]  /*3640*/  FADD.FTZ R125, -R37, R38 ;  /* 0x00000026257d7221 */ /* 0x000fe20000010100 */
[----:B------:R-:W-:Y:S01]  /*3650*/  FADD.FTZ R131, -R128, R39 ;  /* 0x0000002780837221 */ /* 0x000fe20000010100 */
[C---:B------:R-:W-:Y:S01]  /*3660*/  FFMA.FTZ R39, R97.reuse, R127, R40 ;  /* 0x0000007f61277223 */ /* 0x040fe20000010028 */
[C---:B------:R-:W-:Y:S01]  /*3670*/  SHF.L.U32 R40, R18.reuse, 0x10, RZ ;  /* 0x0000001012287819 */ /* 0x040fe200000006ff */
[----:B------:R-:W-:Y:S01]  /*3680*/  FFMA.FTZ R125, R97, R125, R36 ;  /* 0x0000007d617d7223 */ /* 0x000fe20000010024 */
[----:B------:R-:W-:-:S02]  /*3690*/  PRMT R37, R18, 0x7632, R37 ;  /* 0x0000763212257816 */ /* 0x000fc40000000025 */
[----:B------:R-:W-:Y:S01]  /*36a0*/  PRMT R36, R17, 0x7632, R36 ;  /* 0x0000763211247816 */ /* 0x000fe20000000024 */
[----:B------:R-:W-:Y:S01]  /*36b0*/  FFMA.FTZ R129, R97, R129, R40 ;  /* 0x0000008161817223 */ /* 0x000fe20000010028 */
[----:B------:R-:W-:Y:S02]  /*36c0*/  SHF.L.U32 R126, R37, 0x10, RZ ;  /* 0x00000010257e7819 */ /* 0x000fe400000006ff */
[----:B------:R-:W-:Y:S02]  /*36d0*/  SHF.L.U32 R40, R36, 0x10, RZ ;  /* 0x0000001024287819 */ /* 0x000fe400000006ff */
[C---:B------:R-:W-:Y:S01]  /*36e0*/  SHF.L.U32 R37, R16.reuse, 0x10, RZ ;  /* 0x0000001010257819 */ /* 0x040fe200000006ff */
[C---:B------:R-:W-:Y:S01]  /*36f0*/  FFMA.FTZ R131, R97.reuse, R131, R126 ;  /* 0x0000008361837223 */ /* 0x040fe2000001007e */
[----:B------:R-:W-:Y:S01]  /*3700*/  PRMT R36, R16, 0x7632, R36 ;  /* 0x0000763210247816 */ /* 0x000fe20000000024 */
[----:B------:R-:W-:Y:S01]  /*3710*/  FFMA.FTZ R127, R97, R133, R40 ;  /* 0x00000085617f7223 */ /* 0x000fe20000010028 */
[----:B-----5:R-:W-:Y:S01]  /*3720*/  PRMT R138, R31, 0x7632, R138 ;  /* 0x000076321f8a7816 */ /* 0x020fe2000000008a */
[----:B------:R-:W-:Y:S01]  /*3730*/  FFMA.FTZ R37, R97, R0, R37 ;  /* 0x0000000061257223 */ /* 0x000fe20000010025 */
[----:B------:R-:W-:Y:S01]  /*3740*/  SHF.L.U32 R38, R17, 0x10, RZ ;  /* 0x0000001011267819 */ /* 0x000fe200000006ff */
[-C--:B------:R-:W-:Y:S01]  /*3750*/  FMUL.FTZ R0, R125, R98.reuse ;  /* 0x000000627d007220 */ /* 0x080fe20000410000 */
[----:B------:R-:W-:Y:S01]  /*3760*/  SHF.L.U32 R36, R36, 0x10, RZ ;  /* 0x0000001024247819 */ /* 0x000fe200000006ff */
[-C--:B------:R-:W-:Y:S01]  /*3770*/  FMUL.FTZ R127, R127, R98.reuse ;  /* 0x000000627f7f7220 */ /* 0x080fe20000410000 */
[----:B------:R-:W-:Y:S01]  /*3780*/  SHF.L.U32 R133, R138, 0x10, RZ ;  /* 0x000000108a857819 */ /* 0x000fe200000006ff */
[----:B------:R-:W-:Y:S01]  /*3790*/  FFMA.FTZ R41, R97, R41, R38 ;  /* 0x0000002961297223 */ /* 0x000fe20000010026 */
[----:B------:R-:W-:Y:S01]  /*37a0*/  SHF.L.U32 R141, R134, 0x10, RZ ;  /* 0x00000010868d7819 */ /* 0x000fe200000006ff */
[----:B------:R-:W-:Y:S01]  /*37b0*/  FMUL.FTZ R38, R39, R98 ;  /* 0x0000006227267220 */ /* 0x000fe20000410000 */
[----:B------:R-:W-:Y:S01]  /*37c0*/  SHF.L.U32 R137, R31, 0x10, RZ ;  /* 0x000000101f897819 */ /* 0x000fe200000006ff */
[----:B------:R-:W-:Y:S01]  /*37d0*/  FFMA.FTZ R39, R97, R124, R36 ;  /* 0x0000007c61277223 */ /* 0x000fe20000010024 */
[----:B------:R-:W-:Y:S01]  /*37e0*/  SHF.L.U32 R139, R7, 0x10, RZ ;  /* 0x00000010078b7819 */ /* 0x000fe200000006ff */
[----:B------:R-:W-:Y:S01]  /*37f0*/  FMUL.FTZ R125, R0, R133 ;  /* 0x00000085007d7220 */ /* 0x000fe20000410000 */
        /* <DEDUP_REMOVED lines=30> */
[----:B------:R-:W-:Y:S01]  /*39e0*/  FMUL.FTZ R38, R38, R131 ;  /* 0x0000008326267220 */ /* 0x000fe20000410000 */
[----:B------:R-:W-:Y:S01]  /*39f0*/  FMUL.FTZ R39, R132, R39 ;  /* 0x0000002784277220 */ /* 0x000fe20000410000 */
[----:B------:R-:W-:Y:S01]  /*3a00*/  FMUL.FTZ R34, R130, R37 ;  /* 0x0000002582227220 */ /* 0x000fe20000410000 */
[----:B------:R-:W-:Y:S01]  /*3a10*/  FMUL.FTZ R124, R131, R136 ;  /* 0x00000088837c7220 */ /* 0x000fe20000410000 */
[----:B------:R-:W-:Y:S01]  /*3a20*/  FMUL.FTZ R131, R37, R28 ;  /* 0x0000001c25837220 */ /* 0x000fe20000410000 */
[----:B------:R-:W-:-:S02]  /*3a30*/  F2FP.BF16.F32.PACK_AB R31, R133, R40 ;  /* 0x00000028851f723e */ /* 0x000fc400000010ff */
[----:B------:R-:W-:Y:S02]  /*3a40*/  F2FP.BF16.F32.PACK_AB R30, R38, R35 ;  /* 0x00000023261e723e */ /* 0x000fe400000010ff */
[----:B------:R-:W-:Y:S02]  /*3a50*/  F2FP.BF16.F32.PACK_AB R29, R36, R29 ;  /* 0x0000001d241d723e */ /* 0x000fe400000010ff */
[----:B------:R-:W-:Y:S01]  /*3a60*/  F2FP.BF16.F32.PACK_AB R28, R39, R34 ;  /* 0x00000022271c723e */ /* 0x000fe200000010ff */
[----:B------:R-:W-:Y:S06]  /*3a70*/  BRA `(.L_x_185) ;  /* 0x0000000400607947 */ /* 0x000fec0003800000 */
.L_x_184:
[C-C-:B------:R-:W-:Y:S01]  /*3a80*/  FFMA.FTZ R125, R123.reuse, R125, R122.reuse ;  /* 0x0000007d7b7d7223 */ /* 0x140fe2000001007a */
[--C-:B------:R-:W-:Y:S01]  /*3a90*/  FFMA.FTZ R127, R123, R127, R122.reuse ;  /* 0x0000007f7b7f7223 */ /* 0x100fe2000001007a */
[----:B-----5:R-:W-:Y:S01]  /*3aa0*/  PRMT R27, R31, 0x7632, R27 ;  /* 0x000076321f1b7816 */ /* 0x020fe2000000001b */
[----:B------:R-:W-:Y:S01]  /*3ab0*/  FFMA.FTZ R36, R123, R36, R122 ;  /* 0x000000247b247223 */ /* 0x000fe2000001007a */
[----:B------:R-:W-:Y:S01]  /*3ac0*/  SHF.L.U32 R135, R31, 0x10, RZ ;  /* 0x000000101f877819 */ /* 0x000fe200000006ff */
[----:B------:R-:W-:Y:S01]  /*3ad0*/  FADD.FTZ R136, -R125, R124 ;  /* 0x0000007c7d887221 */ /* 0x000fe20000010100 */
[----:B------:R-:W-:Y:S01]  /*3ae0*/  PRMT R31, R19, 0x7632, R31 ;  /* 0x00007632131f7816 */ /* 0x000fe2000000001f */
[----:B------:R-:W-:Y:S01]  /*3af0*/  FFMA.FTZ R37, R123, R37, R122 ;  /* 0x000000257b257223 */ /* 0x000fe2000001007a */
[----:B------:R-:W-:Y:S01]  /*3b00*/  SHF.L.U32 R138, R19, 0x10, RZ ;  /* 0x00000010138a7819 */ /* 0x000fe200000006ff */
[----:B------:R-:W-:Y:S01]  /*3b10*/  FADD.FTZ R124, -R127, R126 ;  /* 0x0000007e7f7c7221 */ /* 0x000fe20000010100 */
[----:B------:R-:W-:Y:S01]  /*3b20*/  FFMA.FTZ R129, R123, R129, R122 ;  /* 0x000000817b817223 */ /* 0x000fe2000001007a */
[----:B------:R-:W-:Y:S01]  /*3b30*/  FADD.FTZ R126, -R36, R39 ;  /* 0x00000027247e7221 */ /* 0x000fe20000010100 */
[----:B------:R-:W-:Y:S01]  /*3b40*/  SHF.L.U32 R39, R31, 0x10, RZ ;  /* 0x000000101f277819 */ /* 0x000fe200000006ff */
[----:B------:R-:W-:Y:S01]  /*3b50*/  FADD.FTZ R36, -R37, R38 ;  /* 0x0000002625247221 */ /* 0x000fe20000010100 */
[----:B------:R-:W-:Y:S01]  /*3b60*/  FFMA.FTZ R31, R97, R124, R138 ;  /* 0x0000007c611f7223 */ /* 0x000fe2000001008a */
[C---:B------:R-:W-:Y:S01]  /*3b70*/  PRMT R37, R18.reuse, 0x7632, R37 ;  /* 0x0000763212257816 */ /* 0x040fe20000000025 */
[----:B------:R-:W-:Y:S01]  /*3b80*/  FADD.FTZ R128, -R129, R128 ;  /* 0x0000008081807221 */ /* 0x000fe20000010100 */
[----:B------:R-:W-:Y:S01]  /*3b90*/  SHF.L.U32 R124, R18, 0x10, RZ ;  /* 0x00000010127c7819 */ /* 0x000fe200000006ff */
[----:B------:R-:W-:Y:S01]  /*3ba0*/  FFMA.FTZ R41, R123, R41, R122 ;  /* 0x000000297b297223 */ /* 0x000fe2000001007a */
[----:B------:R-:W-:Y:S01]  /*3bb0*/  PRMT R38, R17, 0x7632, R38 ;  /* 0x0000763211267816 */ /* 0x000fe20000000026 */
[----:B------:R-:W-:Y:S01]  /*3bc0*/  FFMA.FTZ R131, R123, R131, R122 ;  /* 0x000000837b837223 */ /* 0x000fe2000001007a */
[----:B------:R-:W-:Y:S01]  /*3bd0*/  SHF.L.U32 R127, R37, 0x10, RZ ;  /* 0x00000010257f7819 */ /* 0x000fe200000006ff */
[C---:B------:R-:W-:Y:S01]  /*3be0*/  FFMA.FTZ R36, R97.reuse, R36, R39 ;  /* 0x0000002461247223 */ /* 0x040fe20000010027 */
[----:B------:R-:W-:Y:S01]  /*3bf0*/  FFMA.FTZ R37, R97, R128, R124 ;  /* 0x0000008061257223 */ /* 0x000fe2000001007c */
[----:B------:R-:W-:Y:S01]  /*3c00*/  SHF.L.U32 R125, R38, 0x10, RZ ;  /* 0x00000010267d7819 */ /* 0x000fe200000006ff */
[----:B------:R-:W-:Y:S01]  /*3c10*/  FADD.FTZ R40, -R41, R40 ;  /* 0x0000002829287221 */ /* 0x000fe20000010100 */
[----:B------:R-:W-:Y:S01]  /*3c20*/  SHF.L.U32 R39, R17, 0x10, RZ ;  /* 0x0000001011277819 */ /* 0x000fe200000006ff */
[----:B------:R-:W-:Y:S01]  /*3c30*/  FADD.FTZ R130, -R131, R130 ;  /* 0x0000008283827221 */ /* 0x000fe20000010100 */
[C---:B------:R-:W-:Y:S01]  /*3c40*/  PRMT R124, R16.reuse, 0x7632, R124 ;  /* 0x00007632107c7816 */ /* 0x040fe2000000007c */
[----:B------:R-:W-:Y:S01]  /*3c50*/  FFMA.FTZ R0, R123, R0, R122 ;  /* 0x000000007b007223 */ /* 0x000fe2000001007a */
[C---:B------:R-:W-:Y:S01]  /*3c60*/  FFMA.FTZ R40, R97.reuse, R40, R125 ;  /* 0x0000002861287223 */ /* 0x040fe2000001007d */
[----:B------:R-:W-:Y:S01]  /*3c70*/  SHF.L.U32 R41, R16, 0x10, RZ ;  /* 0x0000001010297819 */ /* 0x000fe200000006ff */
[C---:B------:R-:W-:Y:S01]  /*3c80*/  FFMA.FTZ R38, R97.reuse, R126, R127 ;  /* 0x0000007e61267223 */ /* 0x040fe2000001007f */
[----:B------:R-:W-:Y:S01]  /*3c90*/  SHF.L.U32 R124, R124, 0x10, RZ ;  /* 0x000000107c7c7819 */ /* 0x000fe200000006ff */
[----:B------:R-:W-:Y:S01]  /*3ca0*/  FFMA.FTZ R39, R97, R130, R39 ;  /* 0x0000008261277223 */ /* 0x000fe20000010027 */
[----:B------:R-:W-:Y:S01]  /*3cb0*/  SHF.L.U32 R125, R7, 0x10, RZ ;  /* 0x00000010077d7819 */ /* 0x000fe200000006ff */
[----:B------:R-:W-:Y:S01]  /*3cc0*/  FADD.FTZ R0, -R0, R133 ;  /* 0x0000008500007221 */ /* 0x000fe20000010100 */
[----:B------:R-:W-:Y:S01]  /*3cd0*/  SHF.L.U32 R130, R134, 0x10, RZ ;  /* 0x0000001086827819 */ /* 0x000fe200000006ff */
[-C--:B------:R-:W-:Y:S01]  /*3ce0*/  FMUL.FTZ R126, R31, R98.reuse ;  /* 0x000000621f7e7220 */ /* 0x080fe20000410000 */
[----:B------:R-:W-:Y:S01]  /*3cf0*/  SHF.L.U32 R128, R27, 0x10, RZ ;  /* 0x000000101b807819 */ /* 0x000fe200000006ff */
[----:B------:R-:W-:Y:S01]  /*3d00*/  FMUL.FTZ R27, R36, R98 ;  /* 0x00000062241b7220 */ /* 0x000fe20000410000 */
[----:B------:R-:W-:Y:S01]  /*3d10*/  PRMT R26, R30, 0x7632, R26 ;  /* 0x000076321e1a7816 */ /* 0x000fe2000000001a */
[C---:B------:R-:W-:Y:S01]  /*3d20*/  FFMA.FTZ R136, R97.reuse, R136, R124 ;  /* 0x0000008861887223 */ /* 0x040fe2000001007c */
[----:B------:R-:W-:Y:S01]  /*3d30*/  FFMA.FTZ R41, R97, R0, R41 ;  /* 0x0000000061297223 */ /* 0x000fe20000010029 */
[----:B------:R-:W-:Y:S01]  /*3d40*/  FMUL.FTZ R134, R125, R126 ;  /* 0x0000007e7d867220 */ /* 0x000fe20000410000 */
[----:B------:R-:W-:Y:S01]  /*3d50*/  SHF.L.U32 R124, R6, 0x10, RZ ;  /* 0x00000010067c7819 */ /* 0x000fe200000006ff */
[----:B------:R-:W-:Y:S01]  /*3d60*/  FMUL.FTZ R0, R126, R135 ;  /* 0x000000877e007220 */ /* 0x000fe20000410000 */
[----:B------:R-:W-:Y:S01]  /*3d70*/  FMUL.FTZ R125, R27, R128 ;  /* 0x000000801b7d7220 */ /* 0x000fe20000410000 */
[----:B------:R-:W-:Y:S01]  /*3d80*/  FMUL.FTZ R137, R130, R27 ;  /* 0x0000001b82897220 */ /* 0x000fe20000410000 */
[-C--:B------:R-:W-:Y:S01]  /*3d90*/  FMUL.FTZ R127, R37, R98.reuse ;  /* 0x00000062257f7220 */ /* 0x080fe20000410000 */
[----:B------:R-:W-:Y:S01]  /*3da0*/  SHF.L.U32 R131, R26, 0x10, RZ ;  /* 0x000000101a837819 */ /* 0x000fe200000006ff */
[-C--:B------:R-:W-:Y:S01]  /*3db0*/  FMUL.FTZ R126, R38, R98.reuse ;  /* 0x00000062267e7220 */ /* 0x080fe20000410000 */
[----:B------:R-:W-:Y:S01]  /*3dc0*/  SHF.L.U32 R30, R30, 0x10, RZ ;  /* 0x000000101e1e7819 */ /* 0x000fe200000006ff */
[----:B------:R-:W-:Y:S01]  /*3dd0*/  FMUL.FTZ R26, R39, R98 ;  /* 0x00000062271a7220 */ /* 0x000fe20000410000 */
[----:B------:R-:W-:-:S02]  /*3de0*/  PRMT R24, R29, 0x7632, R24 ;  /* 0x000076321d187816 */ /* 0x000fc40000000018 */
        /* <DEDUP_REMOVED lines=8> */
[----:B------:R-:W-:Y:S01]  /*3e70*/  FMUL.FTZ R124, R126, R131 ;  /* 0x000000837e7c7220 */ /* 0x000fe20000410000 */
        /* <DEDUP_REMOVED lines=24> */
.L_x_185:
[----:B------:R-:W-:Y:S01]  /*4000*/  ISETP.NE.U32.AND P1, PT, RZ, UR14, PT ;  /* 0x0000000eff007c0c */ /* 0x000fe2000bf25070 */
[----:B------:R-:W0:Y:S01]  /*4010*/  LDC.64 R36, c[0x0][0x468] ;  /* 0x00011a00ff247b82 */ /* 0x000e220000000a00 */
[----:B------:R-:W-:Y:S02]  /*4020*/  IMAD.WIDE.U32 R32, R96, 0x10, R32 ;  /* 0x0000001060207825 */ /* 0x000fe400078e0020 */
[----:B------:R-:W-:-:S13]  /*4030*/  ISETP.NE.AND.EX P1, PT, RZ, UR15, PT, P1 ;  /* 0x0000000fff007c0c */ /* 0x000fda000bf25310 */
[----:B------:R-:W1:Y:S01]  /*4040*/  @P1 LDC.64 R38, c[0x0][0x478] ;  /* 0x00011e00ff261b82 */ /* 0x000e620000000a00 */
[----:B0-----:R-:W-:-:S04]  /*4050*/  IMAD.WIDE.U32 R40, R103, 0x10, R36 ;  /* 0x0000001067287825 */ /* 0x001fc800078e0024 */
[----:B-1----:R-:W-:-:S05]  /*4060*/  @P1 IMAD.WIDE.U32 R38, R103, 0x10, R38 ;  /* 0x0000001067261825 */ /* 0x002fca00078e0026 */
[----:B------:R0:W-:Y:S04]  /*4070*/  @P1 STG.E.128 desc[UR6][R38.64], R24 ;  /* 0x0000001826001986 */ /* 0x0001e8000c101d06 */
[----:B------:R0:W-:Y:S04]  /*4080*/  STG.E.128 desc[UR6][R40.64], R28 ;  /* 0x0000001c28007986 */ /* 0x0001e8000c101d06 */
[----:B------:R-:W5:Y:S01]  /*4090*/  LDG.E.128 R32, desc[UR6][R32.64] ;  /* 0x0000000620207981 */ /* 0x000f62000c1e1d00 */
[----:B------:R-:W-:Y:S05]  /*40a0*/  @!P1 BRA `(.L_x_186) ;  /* 0x0000000400649947 */ /* 0x000fea0003800000 */
[C-C-:B0-----:R-:W-:Y:S01]  /*40b0*/  FFMA.FTZ R26, R123.reuse, R104, R122.reuse ;  /* 0x000000687b1a7223 */ /* 0x141fe2000001007a */
[C-C-:B------:R-:W-:Y:S01]  /*40c0*/  FFMA.FTZ R105, R123.reuse, R105, R122.reuse ;  /* 0x000000697b697223 */ /* 0x140fe2000001007a */
[C-C-:B------:R-:W-:Y:S01]  /*40d0*/  FFMA.FTZ R115, R123.reuse, R115, R122.reuse ;  /* 0x000000737b737223 */ /* 0x140fe2000001007a */
[----:B------:R-:W-:Y:S01]  /*40e0*/  FFMA.FTZ R116, R123, R116, R122 ;  /* 0x000000747b747223 */ /* 0x000fe2000001007a */
[----:B------:R-:W-:Y:S01]  /*40f0*/  FADD.FTZ R31, -R26, R109 ;  /* 0x0000006d1a1f7221 */ /* 0x000fe20000010100 */
[----:B------:R-:W-:Y:S01]  /*4100*/  PRMT R26, R23, 0x7632, R26 ;  /* 0x00007632171a7816 */ /* 0x000fe2000000001a */
[----:B------:R-:W-:Y:S01]  /*4110*/  FADD.FTZ R29, -R105, R108 ;  /* 0x0000006c691d7221 */ /* 0x000fe20000010100 */
[----:B------:R-:W-:Y:S01]  /*4120*/  PRMT R25, R20, 0x7632, R25 ;  /* 0x0000763214197816 */ /* 0x000fe20000000019 */
[----:B------:R-:W-:Y:S01]  /*4130*/  FFMA.FTZ R114, R123, R114, R122 ;  /* 0x000000727b727223 */ /* 0x000fe2000001007a */
[----:B------:R-:W-:Y:S01]  /*4140*/  SHF.L.U32 R30, R26, 0x10, RZ ;  /* 0x000000101a1e7819 */ /* 0x000fe200000006ff */
[----:B------:R-:W-:Y:S01]  /*4150*/  FADD.FTZ R115, -R115, R110 ;  /* 0x0000006e73737221 */ /* 0x000fe20000010100 */
[----:B------:R-:W-:Y:S01]  /*4160*/  SHF.L.U32 R26, R20, 0x10, RZ ;  /* 0x00000010141a7819 */ /* 0x000fe200000006ff */
[--C-:B------:R-:W-:Y:S01]  /*4170*/  FFMA.FTZ R42, R123, R42, R122.reuse ;  /* 0x0000002a7b2a7223 */ /* 0x100fe2000001007a */
[----:B------:R-:W-:Y:S01]  /*4180*/  FADD.FTZ R110, -R116, R113 ;  /* 0x00000071746e7221 */ /* 0x000fe20000010100 */
[----:B------:R-:W-:Y:S01]  /*4190*/  SHF.L.U32 R28, R25, 0x10, RZ ;  /* 0x00000010191c7819 */ /* 0x000fe200000006ff */
[----:B------:R-:W-:Y:S01]  /*41a0*/  FFMA.FTZ R43, R123, R43, R122 ;  /* 0x0000002b7b2b7223 */ /* 0x000fe2000001007a */
[----:B------:R-:W-:Y:S01]  /*41b0*/  PRMT R27, R21, 0x7632, R27 ;  /* 0x00007632151b7816 */ /* 0x000fe2000000001b */
[----:B------:R-:W-:Y:S01]  /*41c0*/  FFMA.FTZ R29, R97, R29, R26 ;  /* 0x0000001d611d7223 */ /* 0x000fe2000001001a */
[----:B------:R-:W-:Y:S01]  /*41d0*/  FADD.FTZ R103, -R114, R111 ;  /* 0x0000006f72677221 */ /* 0x000fe20000010100 */
[----:B------:R-:W-:Y:S01]  /*41e0*/  SHF.L.U32 R26, R21, 0x10, RZ ;  /* 0x00000010151a7819 */ /* 0x000fe200000006ff */
[----:B------:R-:W-:Y:S01]  /*41f0*/  FADD.FTZ R111, -R42, R107 ;  /* 0x0000006b2a6f7221 */ /* 0x000fe20000010100 */
[C---:B------:R-:W-:Y:S01]  /*4200*/  FFMA.FTZ R110, R97.reuse, R110, R30 ;  /* 0x0000006e616e7223 */ /* 0x040fe2000001001e */
[C---:B-----5:R-:W-:Y:S01]  /*4210*/  PRMT R40, R34.reuse, 0x7632, R40 ;  /* 0x0000763222287816 */ /* 0x060fe20000000028 */
[----:B------:R-:W-:Y:S01]  /*4220*/  FFMA.FTZ R30, R97, R115, R28 ;  /* 0x00000073611e7223 */ /* 0x000fe2000001001c */
[----:B------:R-:W-:Y:S01]  /*4230*/  SHF.L.U32 R38, R34, 0x10, RZ ;  /* 0x0000001022267819 */ /* 0x000fe200000006ff */
[----:B------:R-:W-:Y:S01]  /*4240*/  FFMA.FTZ R117, R123, R117, R122 ;  /* 0x000000757b757223 */ /* 0x000fe2000001007a */
[----:B------:R-:W-:Y:S01]  /*4250*/  SHF.L.U32 R42, R23, 0x10, RZ ;  /* 0x00000010172a7819 */ /* 0x000fe200000006ff */
[----:B------:R-:W-:Y:S01]  /*4260*/  FADD.FTZ R43, -R43, R106 ;  /* 0x0000006a2b2b7221 */ /* 0x000fe20000010100 */
[C---:B------:R-:W-:Y:S01]  /*4270*/  PRMT R25, R22.reuse, 0x7632, R25 ;  /* 0x0000763216197816 */ /* 0x040fe20000000019 */
[----:B------:R-:W-:Y:S01]  /*4280*/  FFMA.FTZ R31, R97, R31, R26 ;  /* 0x0000001f611f7223 */ /* 0x000fe2000001001a */
[----:B------:R-:W-:Y:S01]  /*4290*/  SHF.L.U32 R34, R27, 0x10, RZ ;  /* 0x000000101b227819 */ /* 0x000fe200000006ff */
[----:B------:R-:W-:Y:S01]  /*42a0*/  FADD.FTZ R117, -R117, R112 ;  /* 0x0000007075757221 */ /* 0x000fe20000010100 */
[----:B------:R-:W-:Y:S01]  /*42b0*/  SHF.L.U32 R28, R22, 0x10, RZ ;  /* 0x00000010161c7819 */ /* 0x000fe200000006ff */
[----:B------:R-:W-:Y:S01]  /*42c0*/  FFMA.FTZ R111, R97, R111, R42 ;  /* 0x0000006f616f7223 */ /* 0x000fe2000001002a */
[----:B------:R-:W-:Y:S01]  /*42d0*/  PRMT R41, R35, 0x7632, R41 ;  /* 0x0000763223297816 */ /* 0x000fe20000000029 */
        /* <DEDUP_REMOVED lines=54> */
.L_x_186:
        /* <DEDUP_REMOVED lines=8> */
[C---:B-----5:R-:W-:Y:S01]  /*46c0*/  PRMT R116, R35.reuse, 0x7632, R116 ;  /* 0x0000763223747816 */ /* 0x060fe20000000074 */
[----:B------:R-:W-:Y:S01]  /*46d0*/  FADD.FTZ R114, -R114, R111 ;  /* 0x0000006f72727221 */ /* 0x000fe20000010100 */
[----:B0-----:R-:W-:Y:S01]  /*46e0*/  SHF.L.U32 R31, R35, 0x10, RZ ;  /* 0x00000010231f7819 */ /* 0x001fe200000006ff */
[----:B------:R-:W-:Y:S01]  /*46f0*/  FADD.FTZ R122, -R122, R113 ;  /* 0x000000717a7a7221 */ /* 0x000fe20000010100 */
[----:B------:R-:W-:Y:S01]  /*4700*/  PRMT R30, R34, 0x7632, R30 ;  /* 0x00007632221e7816 */ /* 0x000fe2000000001e */
[----:B------:R-:W-:Y:S01]  /*4710*/  FADD.FTZ R42, -R42, R107 ;  /* 0x0000006b2a2a7221 */ /* 0x000fe20000010100 */
[----:B------:R-:W-:Y:S01]  /*4720*/  SHF.L.U32 R38, R34, 0x10, RZ ;  /* 0x0000001022267819 */ /* 0x000fe200000006ff */
[----:B------:R-:W-:Y:S01]  /*4730*/  FADD.FTZ R108, -R105, R108 ;  /* 0x0000006c696c7221 */ /* 0x000fe20000010100 */
[----:B------:R-:W-:Y:S01]  /*4740*/  PRMT R35, R23, 0x7632, R35 ;  /* 0x0000763217237816 */ /* 0x000fe20000000023 */
[----:B------:R-:W-:Y:S01]  /*4750*/  FADD.FTZ R106, -R43, R106 ;  /* 0x0000006a2b6a7221 */ /* 0x000fe20000010100 */
[----:B------:R-:W-:Y:S01]  /*4760*/  PRMT R34, R20, 0x7632, R34 ;  /* 0x0000763214227816 */ /* 0x000fe20000000022 */
[----:B------:R-:W-:Y:S01]  /*4770*/  FADD.FTZ R110, -R115, R110 ;  /* 0x0000006e736e7221 */ /* 0x000fe20000010100 */
[----:B------:R-:W-:Y:S01]  /*4780*/  SHF.L.U32 R40, R35, 0x10, RZ ;  /* 0x0000001023287819 */ /* 0x000fe200000006ff */
[----:B------:R-:W-:Y:S01]  /*4790*/  FADD.FTZ R104, -R104, R109 ;  /* 0x0000006d68687221 */ /* 0x000fe20000010100 */
[----:B------:R-:W-:Y:S01]  /*47a0*/  SHF.L.U32 R39, R34, 0x10, RZ ;  /* 0x0000001022277819 */ /* 0x000fe200000006ff */
[----:B------:R-:W-:Y:S01]  /*47b0*/  FADD.FTZ R112, -R117, R112 ;  /* 0x0000007075707221 */ /* 0x000fe20000010100 */
[----:B------:R-:W-:Y:S01]  /*47c0*/  PRMT R34, R21, 0x7632, R34 ;  /* 0x0000763215227816 */ /* 0x000fe20000000022 */
[C---:B------:R-:W-:Y:S01]  /*47d0*/  FFMA.FTZ R111, R97.reuse, R122, R40 ;  /* 0x0000007a616f7223 */ /* 0x040fe20000010028 */
[----:B------:R-:W-:Y:S01]  /*47e0*/  PRMT R41, R22, 0x7632, R41 ;  /* 0x0000763216297816 */ /* 0x000fe20000000029 */
[----:B------:R-:W-:Y:S01]  /*47f0*/  FFMA.FTZ R39, R97, R110, R39 ;  /* 0x0000006e61277223 */ /* 0x000fe20000010027 */
[----:B------:R-:W-:Y:S01]  /*4800*/  SHF.L.U32 R107, R23, 0x10, RZ ;  /* 0x00000010176b7819 */ /* 0x000fe200000006ff */
[----:B------:R-:W-:Y:S01]  /*4810*/  FMUL.FTZ R111, R111, R98 ;  /* 0x000000626f6f7220 */ /* 0x000fe20000410000 */
[----:B------:R-:W-:-:S02]  /*4820*/  SHF.L.U32 R35, R20, 0x10, RZ ;  /* 0x0000001014237819 */ /* 0x000fc400000006ff */
[----:B------:R-:W-:Y:S01]  /*4830*/  SHF.L.U32 R40, R21, 0x10, RZ ;  /* 0x0000001015287819 */ /* 0x000fe200000006ff */
[C---:B------:R-:W-:Y:S01]  /*4840*/  FFMA.FTZ R107, R97.reuse, R42, R107 ;  /* 0x0000002a616b7223 */ /* 0x040fe2000001006b */
[----:B------:R-:W-:Y:S01]  /*4850*/  SHF.L.U32 R43, R34, 0x10, RZ ;  /* 0x00000010222b7819 */ /* 0x000fe200000006ff */
[----:B------:R-:W-:Y:S01]  /*4860*/  FFMA.FTZ R35, R97, R108, R35 ;  /* 0x0000006c61237223 */ /* 0x000fe20000010023 */
[----:B------:R-:W-:Y:S01]  /*4870*/  SHF.L.U32 R103, R22, 0x10, RZ ;  /* 0x0000001016677819 */ /* 0x000fe200000006ff */
[----:B------:R-:W-:Y:S01]  /*4880*/  FMUL.FTZ R42, R39, R98 ;  /* 0x00000062272a7220 */ /* 0x000fe20000410000 */
[----:B------:R-:W-:Y:S01]  /*4890*/  SHF.L.U32 R105, R41, 0x10, RZ ;  /* 0x0000001029697819 */ /* 0x000fe200000006ff */
[----:B------:R-:W-:Y:S01]  /*48a0*/  FFMA.FTZ R41, R97, R104, R40 ;  /* 0x0000006861297223 */ /* 0x000fe20000010028 */
[----:B------:R-:W-:Y:S01]  /*48b0*/  SHF.L.U32 R34, R121, 0x10, RZ ;  /* 0x0000001079227819 */ /* 0x000fe200000006ff */
[C---:B------:R-:W-:Y:S01]  /*48c0*/  FFMA.FTZ R43, R97.reuse, R114, R43 ;  /* 0x00000072612b7223 */ /* 0x040fe2000001002b */
[C---:B------:R-:W-:Y:S01]  /*48d0*/  FFMA.FTZ R103, R97.reuse, R106, R103 ;  /* 0x0000006a61677223 */ /* 0x040fe20000010067 */
[----:B------:R-:W-:Y:S01]  /*48e0*/  FFMA.FTZ R105, R97, R112, R105 ;  /* 0x0000007061697223 */ /* 0x000fe20000010069 */
[----:B------:R-:W-:Y:S01]  /*48f0*/  SHF.L.U32 R109, R11, 0x10, RZ ;  /* 0x000000100b6d7819 */ /* 0x000fe200000006ff */
[-C--:B------:R-:W-:Y:S01]  /*4900*/  FMUL.FTZ R40, R107, R98.reuse ;  /* 0x000000626b287220 */ /* 0x080fe20000410000 */
[----:B------:R-:W-:Y:S01]  /*4910*/  PRMT R29, R33, 0x7632, R29 ;  /* 0x00007632211d7816 */ /* 0x000fe2000000001d */
[-C--:B------:R-:W-:Y:S01]  /*4920*/  FMUL.FTZ R97, R35, R98.reuse ;  /* 0x0000006223617220 */ /* 0x080fe20000410000 */
[-C--:B------:R-:W-:Y:S01]  /*4930*/  FMUL.FTZ R104, R41, R98.reuse ;  /* 0x0000006229687220 */ /* 0x080fe20000410000 */
[-C--:B------:R-:W-:Y:S01]  /*4940*/  FMUL.FTZ R43, R43, R98.reuse ;  /* 0x000000622b2b7220 */ /* 0x080fe20000410000 */
[-C--:B------:R-:W-:Y:S01]  /*4950*/  FMUL.FTZ R103, R103, R98.reuse ;  /* 0x0000006267677220 */ /* 0x080fe20000410000 */
[----:B------:R-:W-:Y:S01]  /*4960*/  FMUL.FTZ R105, R105, R98 ;  /* 0x0000006269697220 */ /* 0x000fe20000410000 */
[----:B------:R-:W-:Y:S01]  /*4970*/  FMUL.FTZ R108, R34, R111 ;  /* 0x0000006f226c7220 */ /* 0x000fe20000410000 */
        /* <DEDUP_REMOVED lines=31> */
[----:B------:R-:W-:-:S07]  /*4b70*/  F2FP.BF16.F32.PACK_AB R28, R33, R28 ;  /* 0x0000001c211c723e */ /* 0x000fce00000010ff */
.L_x_187:
[----:B------:R-:W0:Y:S01]  /*4b80*/  @P1 LDC.64 R32, c[0x0][0x478] ;  /* 0x00011e00ff201b82 */ /* 0x000e220000000a00 */
[----:B------:R-:W-:-:S04]  /*4b90*/  IMAD.WIDE.U32 R36, R96, 0x10, R36 ;  /* 0x0000001060247825 */ /* 0x000fc800078e0024 */
[----:B0-----:R-:W-:-:S05]  /*4ba0*/  @P1 IMAD.WIDE.U32 R32, R96, 0x10, R32 ;  /* 0x0000001060201825 */ /* 0x001fca00078e0020 */
[----:B------:R1:W-:Y:S04]  /*4bb0*/  @P1 STG.E.128 desc[UR6][R32.64], R24 ;  /* 0x0000001820001986 */ /* 0x0003e8000c101d06 */
[----:B------:R1:W-:Y:S02]  /*4bc0*/  STG.E.128 desc[UR6][R36.64], R28 ;  /* 0x0000001c24007986 */ /* 0x0003e4000c101d06 */
.L_x_183:
[----:B01----:R-:W0:Y:S01]  /*4bd0*/  LDC.64 R28, c[0x0][0x380] ;  /* 0x0000e000ff1c7b82 */ /* 0x003e220000000a00 */
        /* <DEDUP_REMOVED lines=16> */
[----:B0-----:R-:W-:-:S04]  /*4ce0*/  LEA R93, R28, R93, 0x2 ;  /* 0x0000005d1c5d7211 */ /* 0x001fc800078e10ff */
[----:B------:R-:W-:-:S13]  /*4cf0*/  ISETP.GE.AND P1, PT, R93, R29, PT ;  /* 0x0000001d5d00720c */ /* 0x000fda0003f26270 */
[----:B------:R-:W-:Y:S05]  /*4d00*/  @!P1 BRA `(.L_x_188) ;  /* 0xffffffb800049947 */ /* 0x000fea000383ffff */
[----:B------:R-:W-:Y:S05]  /*4d10*/  BSYNC B1 ;  /* 0x0000000000017941 */ /* 0x000fea0003800000 */
.L_x_174:
        /* <DEDUP_REMOVED lines=47> */
[----:B------:R-:W-:-:S07]  /*5010*/  MOV R44, R2 ;  /* 0x00000002002c7202 */ /* 0x000fce0000000f00 */
.L_x_173:
[----:B------:R-:W-:Y:S05]  /*5020*/  BSYNC B0 ;  /* 0x0000000000007941 */ /* 0x000fea0003800000 */
.L_x_172:
[----:B------:R-:W0:Y:S01]  /*5030*/  S2R R53, SR_CgaCtaId ;  /* 0x0000000000357919 */ /* 0x000e220000008800 */
[C---:B------:R-:W-:Y:S01]  /*5040*/  SHF.L.U32 R2, R82.reuse, 0x6, RZ ;  /* 0x0000000652027819 */ /* 0x040fe200000006ff */
[----:B------:R-:W-:Y:S05]  /*5050*/  WARPSYNC.ALL ;  /* 0x0000000000007948 */ /* 0x000fea0003800000 */
[----:B------:R-:W-:Y:S01]  /*5060*/  SHF.L.U32 R0, R82, 0x5, RZ ;  /* 0x0000000552007819 */ /* 0x000fe200000006ff */
[----:B------:R-:W1:Y:S01]  /*5070*/  S2UR UR4, SR_CTAID.X ;  /* 0x00000000000479c3 */ /* 0x000e620000002500 */
[----:B------:R-:W-:Y:S01]  /*5080*/  MOV R52, 0x400 ;  /* 0x0000040000347802 */ /* 0x000fe20000000f00 */
[----:B------:R-:W2:Y:S01]  /*5090*/  LDCU.128 UR16, c[0x0][0x440] ;  /* 0x00008800ff1077ac */ /* 0x000ea20008000c00 */
[----:B------:R-:W-:-:S04]  /*50a0*/  LOP3.LUT R3, R2, 0x1800, RZ, 0xc0, !PT ;  /* 0x0000180002037812 */ /* 0x000fc800078ec0ff */
[----:B------:R-:W-:Y:S02]  /*50b0*/  LOP3.LUT R0, R3, 0x3e0, R0, 0xf8, !PT ;  /* 0x000003e003007812 */ /* 0x000fe400078ef800 */
        /* <DEDUP_REMOVED lines=21> */
[----:B---3--:R-:W-:-:S03]  /*5210*/  FADD.FTZ R3, RZ, R3 ;  /* 0x00000003ff037221 */ /* 0x008fc60000010000 */
[----:B------:R-:W3:Y:S01]  /*5220*/  LDS R29, [R53+0x1800] ;  /* 0x00180000351d7984 */ /* 0x000ee20000000800 */
[----:B----4-:R-:W-:-:S03]  /*5230*/  FADD.FTZ R2, R2, R55 ;  /* 0x0000003702027221 */ /* 0x010fc60000010000 */
[----:B------:R-:W4:Y:S01]  /*5240*/  LDS R28, [R53+0x1a00] ;  /* 0x001a0000351c7984 */ /* 0x000f220000000800 */
[----:B-----5:R-:W-:-:S03]  /*5250*/  FADD.FTZ R3, R3, R52 ;  /* 0x0000003403037221 */ /* 0x020fc60000010000 */
[----:B------:R-:W5:Y:S01]  /*5260*/  LDS R31, [R53+0x1c00] ;  /* 0x001c0000351f7984 */ /* 0x000f620000000800 */
[----:B--2---:R-:W-:-:S03]  /*5270*/  FADD.FTZ R20, RZ, R20 ;  /* 0x00000014ff147221 */ /* 0x004fc60000010000 */
[----:B------:R-:W2:Y:S01]  /*5280*/  LDS R30, [R53+0x1e00] ;  /* 0x001e0000351e7984 */ /* 0x000ea20000000800 */
[----:B-1----:R-:W-:Y:S01]  /*5290*/  FADD.FTZ R21, RZ, R21 ;  /* 0x00000015ff157221 */ /* 0x002fe20000010000 */
[----:B------:R-:W-:Y:S01]  /*52a0*/  BAR.SYNC.DEFER_BLOCKING 0x0 ;  /* 0x0000000000007b1d */ /* 0x000fe20000010000 */
[----:B------:R-:W-:Y:S02]  /*52b0*/  FADD.FTZ R20, R20, R23 ;  /* 0x0000001714147221 */ /* 0x000fe40000010000 */
[----:B------:R-:W-:Y:S01]  /*52c0*/  FADD.FTZ R21, R21, R22 ;  /* 0x0000001615157221 */ /* 0x000fe20000010000 */
[----:B------:R-:W-:Y:S01]  /*52d0*/  FADD.FTZ R2, R2, R25 ;  /* 0x0000001902027221 */ /* 0x000fe20000010000 */
[----:B------:R-:W-:Y:S01]  /*52e0*/  FADD.FTZ R3, R3, R24 ;  /* 0x0000001803037221 */ /* 0x000fe20000010000 */
[----:B------:R-:W-:Y:S01]  /*52f0*/  FADD.FTZ R20, R20, R27 ;  /* 0x0000001b14147221 */ /* 0x000fe20000010000 */
[----:B0-----:R-:W-:Y:S01]  /*5300*/  FADD.FTZ R21, R21, R26 ;  /* 0x0000001a15157221 */ /* 0x001fe20000010000 */
[----:B------:R-:W-:Y:S01]  /*5310*/  STS.128 [R0], R44 ;  /* 0x0000002c00007388 */ /* 0x000fe20000000c00 */
[----:B---3--:R-:W-:-:S02]  /*5320*/  FADD.FTZ R29, R2, R29 ;  /* 0x0000001d021d7221 */ /* 0x008fc40000010000 */
[----:B------:R-:W0:Y:S01]  /*5330*/  LDC R2, c[0x0][0x388] ;  /* 0x0000e200ff027b82 */ /* 0x000e220000000800 */
[----:B------:R-:W-:Y:S01]  /*5340*/  STS.128 [R0+0x10], R48 ;  /* 0x0000103000007388 */ /* 0x000fe20000000c00 */
[----:B----4-:R-:W-:-:S03]  /*5350*/  FADD.FTZ R23, R3, R28 ;  /* 0x0000001c03177221 */ /* 0x010fc60000010000 */
[----:B------:R-:W-:Y:S01]  /*5360*/  STS.128 [R0+0x400], R40 ;  /* 0x0004002800007388 */ /* 0x000fe20000000c00 */
[----:B-----5:R-:W-:-:S03]  /*5370*/  FADD.FTZ R31, R20, R31 ;  /* 0x0000001f141f7221 */ /* 0x020fc60000010000 */
[----:B------:R-:W-:Y:S01]  /*5380*/  STS.128 [R0+0x410], R36 ;  /* 0x0004102400007388 */ /* 0x000fe20000000c00 */
[----:B--2---:R-:W-:Y:S01]  /*5390*/  FADD.FTZ R21, R21, R30 ;  /* 0x0000001e15157221 */ /* 0x004fe20000010000 */
[----:B------:R-:W-:Y:S06]  /*53a0*/  BAR.SYNC.DEFER_BLOCKING 0x0 ;  /* 0x0000000000007b1d */ /* 0x000fec0000010000 */
[----:B------:R-:W1:Y:S04]  /*53b0*/  LDS R32, [R53] ;  /* 0x0000000035207984 */ /* 0x000e680000000800 */
[----:B------:R-:W2:Y:S04]  /*53c0*/  LDS R33, [R53+0x200] ;  /* 0x0002000035217984 */ /* 0x000ea80000000800 */
[----:B------:R-:W3:Y:S04]  /*53d0*/  LDS R45, [R53+0x800] ;  /* 0x00080000352d7984 */ /* 0x000ee80000000800 */
[----:B------:R-:W4:Y:S04]  /*53e0*/  LDS R34, [R53+0x400] ;  /* 0x0004000035227984 */ /* 0x000f280000000800 */
[----:B------:R-:W5:Y:S04]  /*53f0*/  LDS R36, [R53+0xa00] ;  /* 0x000a000035247984 */ /* 0x000f680000000800 */
        /* <DEDUP_REMOVED lines=8> */
[----:B--2---:R-:W-:-:S03]  /*5480*/  FADD.FTZ R33, RZ, R33 ;  /* 0x00000021ff217221 */ /* 0x004fc60000010000 */
[----:B------:R-:W2:Y:S01]  /*5490*/  LDS R27, [R53+0x1800] ;  /* 0x00180000351b7984 */ /* 0x000ea20000000800 */
[----:B---3--:R-:W-:-:S03]  /*54a0*/  FADD.FTZ R32, R32, R45 ;  /* 0x0000002d20207221 */ /* 0x008fc60000010000 */
[----:B------:R-:W3:Y:S01]  /*54b0*/  LDS R41, [R53+0x1a00] ;  /* 0x001a000035297984 */ /* 0x000ee20000000800 */
[----:B----4-:R-:W-:-:S03]  /*54c0*/  FADD.FTZ R34, RZ, R34 ;  /* 0x00000022ff227221 */ /* 0x010fc60000010000 */
[----:B------:R-:W4:Y:S01]  /*54d0*/  LDS R40, [R53+0x1c00] ;  /* 0x001c000035287984 */ /* 0x000f220000000800 */
[----:B-----5:R-:W-:-:S03]  /*54e0*/  FADD.FTZ R33, R33, R36 ;  /* 0x0000002421217221 */ /* 0x020fc60000010000 */
[----:B------:R-:W5:Y:S01]  /*54f0*/  LDS R43, [R53+0x1e00] ;  /* 0x001e0000352b7984 */ /* 0x000f620000000800 */
[----:B0-----:R-:W-:Y:S01]  /*5500*/  FADD.FTZ R35, RZ, R35 ;  /* 0x00000023ff237221 */ /* 0x001fe20000010000 */
[----:B------:R-:W-:Y:S01]  /*5510*/  BAR.SYNC.DEFER_BLOCKING 0x0 ;  /* 0x0000000000007b1d */ /* 0x000fe20000010000 */
[----:B------:R-:W-:Y:S02]  /*5520*/  FADD.FTZ R34, R34, R37 ;  /* 0x0000002522227221 */ /* 0x000fe40000010000 */
[----:B------:R-:W-:Y:S01]  /*5530*/  FADD.FTZ R35, R35, R38 ;  /* 0x0000002623237221 */ /* 0x000fe20000010000 */
[----:B------:R-:W-:Y:S01]  /*5540*/  FADD.FTZ R32, R32, R39 ;  /* 0x0000002720207221 */ /* 0x000fe20000010000 */
[----:B------:R-:W-:Y:S01]  /*5550*/  FADD.FTZ R22, R33, R22 ;  /* 0x0000001621167221 */ /* 0x000fe20000010000 */
[----:B------:R-:W-:Y:S01]  /*5560*/  FADD.FTZ R25, R34, R25 ;  /* 0x0000001922197221 */ /* 0x000fe20000010000 */
[----:B-1----:R-:W-:Y:S01]  /*5570*/  FADD.FTZ R24, R35, R24 ;  /* 0x0000001823187221 */ /* 0x002fe20000010000 */
[----:B------:R-:W-:Y:S01]  /*5580*/  STS.128 [R0], R12 ;  /* 0x0000000c00007388 */ /* 0x000fe20000000c00 */
[----:B--2---:R-:W-:-:S03]  /*5590*/  FADD.FTZ R27, R32, R27 ;  /* 0x0000001b201b7221 */ /* 0x004fc60000010000 */
[----:B------:R-:W-:Y:S01]  /*55a0*/  STS.128 [R0+0x10], R8 ;  /* 0x0000100800007388 */ /* 0x000fe20000000c00 */
[----:B---3--:R-:W-:-:S03]  /*55b0*/  FADD.FTZ R41, R22, R41 ;  /* 0x0000002916297221 */ /* 0x008fc60000010000 */
[----:B------:R0:W-:Y:S01]  /*55c0*/  STS.128 [R0+0x400], R4 ;  /* 0x0004000400007388 */ /* 0x0001e20000000c00 */
[----:B----4-:R-:W-:-:S03]  /*55d0*/  FADD.FTZ R25, R25, R40 ;  /* 0x0000002819197221 */ /* 0x010fc60000010000 */
[----:B------:R1:W-:Y:S01]  /*55e0*/  STS.128 [R0+0x410], R16 ;  /* 0x0004101000007388 */ /* 0x0003e20000000c00 */
[----:B-----5:R-:W-:Y:S01]  /*55f0*/  FADD.FTZ R43, R24, R43 ;  /* 0x0000002b182b7221 */ /* 0x020fe20000010000 */
[----:B------:R-:W-:Y:S01]  /*5600*/  BAR.SYNC.DEFER_BLOCKING 0x0 ;  /* 0x0000000000007b1d */ /* 0x000fe20000010000 */
[----:B0-----:R-:W-:-:S05]  /*5610*/  IMAD R5, R2, UR4, RZ ;  /* 0x0000000402057c24 */ /* 0x001fca000f8e02ff */
[----:B------:R-:W0:Y:S01]  /*5620*/  LDCU.64 UR4, c[0x0][0x460] ;  /* 0x00008c00ff0477ac */ /* 0x000e220008000a00 */
[----:B-1----:R-:W-:-:S04]  /*5630*/  IADD3 R18, P0, PT, R5, R82, RZ ;  /* 0x0000005205127210 */ /* 0x002fc80007f1e0ff */
[----:B------:R-:W-:Y:S02]  /*5640*/  IADD3.X R5, PT, PT, RZ, RZ, RZ, P0, !PT ;  /* 0x000000ffff057210 */ /* 0x000fe400007fe4ff */
[C---:B------:R-:W-:Y:S02]  /*5650*/  SHF.L.U32 R16, R18.reuse, 0x2, RZ ;  /* 0x0000000212107819 */ /* 0x040fe400000006ff */
[----:B------:R-:W-:Y:S02]  /*5660*/  SHF.L.U64.HI R18, R18, 0x2, R5 ;  /* 0x0000000212127819 */ /* 0x000fe40000010205 */
[----:B------:R-:W-:Y:S01]  /*5670*/  IADD3 R2, P0, PT, R16, UR18, RZ ;  /* 0x0000001210027c10 */ /* 0x000fe2000ff1e0ff */
        /* <DEDUP_REMOVED lines=15> */
[----:B---3--:R-:W-:Y:S01]  /*5770*/  FADD.FTZ R5, R3, R4 ;  /* 0x0000000403057221 */ /* 0x008fe20000010000 */
[----:B------:R-:W-:Y:S02]  /*5780*/  IADD3 R4, P1, PT, R16, UR16, RZ ;  /* 0x0000001010047c10 */ /* 0x000fe4000ff3e0ff */
[----:B------:R-:W3:Y:S01]  /*5790*/  LDS R12, [R53+0x1600] ;  /* 0x00160000350c7984 */ /* 0x000ee20000000800 */
[----:B----4-:R-:W-:Y:S01]  /*57a0*/  FADD.FTZ R0, RZ, R0 ;  /* 0x00000000ff007221 */ /* 0x010fe20000010000 */
[----:B------:R-:W-:Y:S02]  /*57b0*/  IADD3.X R3, PT, PT, R18, UR19, RZ, P0, !PT ;  /* 0x0000001312037c10 */ /* 0x000fe400087fe4ff */
[----:B------:R-:W4:Y:S01]  /*57c0*/  LDS R33, [R53+0x1c00] ;  /* 0x001c000035217984 */ /* 0x000f220000000800 */
[----:B-----5:R-:W-:-:S03]  /*57d0*/  FADD.FTZ R8, RZ, R8 ;  /* 0x00000008ff087221 */ /* 0x020fc60000010000 */
[----:B------:R-:W5:Y:S01]  /*57e0*/  LDS R14, [R53+0x1e00] ;  /* 0x001e0000350e7984 */ /* 0x000f620000000800 */
[----:B0-----:R-:W-:Y:S01]  /*57f0*/  FADD.FTZ R17, R5, R6 ;  /* 0x0000000605117221 */ /* 0x001fe20000010000 */
[----:B------:R-:W-:Y:S01]  /*5800*/  IADD3 R6, P0, PT, R16, UR4, RZ ;  /* 0x0000000410067c10 */ /* 0x000fe2000ff1e0ff */
[----:B------:R-:W-:Y:S01]  /*5810*/  FADD.FTZ R0, R0, R7 ;  /* 0x0000000700007221 */ /* 0x000fe20000010000 */
[C---:B------:R-:W-:Y:S01]  /*5820*/  IADD3.X R5, PT, PT, R18.reuse, UR17, RZ, P1, !PT ;  /* 0x0000001112057c10 */ /* 0x040fe20008ffe4ff */
[----:B------:R-:W-:Y:S01]  /*5830*/  STG.E desc[UR6][R2.64], R27 ;  /* 0x0000001b02007986 */ /* 0x000fe2000c101906 */
[----:B------:R-:W-:Y:S01]  /*5840*/  IADD3.X R7, PT, PT, R18, UR5, RZ, P0, !PT ;  /* 0x0000000512077c10 */ /* 0x000fe200087fe4ff */
[----:B------:R-:W-:Y:S02]  /*5850*/  FADD.FTZ R9, RZ, R9 ;  /* 0x00000009ff097221 */ /* 0x000fe40000010000 */
[----:B------:R-:W-:Y:S01]  /*5860*/  STG.E desc[UR6][R4.64], R29 ;  /* 0x0000001d04007986 */ /* 0x000fe2000c101906 */
[----:B------:R-:W-:-:S03]  /*5870*/  FADD.FTZ R8, R8, R11 ;  /* 0x0000000b08087221 */ /* 0x000fc60000010000 */
[----:B------:R-:W-:Y:S01]  /*5880*/  STG.E desc[UR6][R6.64], R17 ;  /* 0x0000001106007986 */ /* 0x000fe2000c101906 */
[----:B------:R-:W-:-:S03]  /*5890*/  FADD.FTZ R0, R0, R13 ;  /* 0x0000000d00007221 */ /* 0x000fc60000010000 */
[----:B------:R-:W-:Y:S01]  /*58a0*/  STG.E desc[UR6][R2.64+0x200], R41 ;  /* 0x0002002902007986 */ /* 0x000fe2000c101906 */
[----:B------:R-:W-:-:S03]  /*58b0*/  FADD.FTZ R9, R9, R10 ;  /* 0x0000000a09097221 */ /* 0x000fc60000010000 */
[----:B------:R-:W-:Y:S01]  /*58c0*/  STG.E desc[UR6][R4.64+0x200], R23 ;  /* 0x0002001704007986 */ /* 0x000fe2000c101906 */
[----:B-1----:R-:W-:Y:S01]  /*58d0*/  FADD.FTZ R8, R8, R15 ;  /* 0x0000000f08087221 */ /* 0x002fe20000010000 */
[----:B--2---:R-:W-:Y:S01]  /*58e0*/  FADD.FTZ R19, R0, R19 ;  /* 0x0000001300137221 */ /* 0x004fe20000010000 */
[----:B---3--:R-:W-:-:S04]  /*58f0*/  FADD.FTZ R9, R9, R12 ;  /* 0x0000000c09097221 */ /* 0x008fc80000010000 */
[----:B------:R-:W-:Y:S01]  /*5900*/  STG.E desc[UR6][R6.64+0x200], R19 ;  /* 0x0002001306007986 */ /* 0x000fe2000c101906 */
[----:B----4-:R-:W-:-:S03]  /*5910*/  FADD.FTZ R33, R8, R33 ;  /* 0x0000002108217221 */ /* 0x010fc60000010000 */
[----:B------:R-:W-:Y:S01]  /*5920*/  STG.E desc[UR6][R2.64+0x400], R25 ;  /* 0x0004001902007986 */ /* 0x000fe2000c101906 */
[----:B-----5:R-:W-:-:S03]  /*5930*/  FADD.FTZ R9, R9, R14 ;  /* 0x0000000e09097221 */ /* 0x020fc60000010000 */
[----:B------:R-:W-:Y:S04]  /*5940*/  STG.E desc[UR6][R4.64+0x400], R31 ;  /* 0x0004001f04007986 */ /* 0x000fe8000c101906 */
[----:B------:R-:W-:Y:S04]  /*5950*/  STG.E desc[UR6][R6.64+0x400], R33 ;  /* 0x0004002106007986 */ /* 0x000fe8000c101906 */
[----:B------:R-:W-:Y:S04]  /*5960*/  STG.E desc[UR6][R2.64+0x600], R43 ;  /* 0x0006002b02007986 */ /* 0x000fe8000c101906 */
[----:B------:R-:W-:Y:S04]  /*5970*/  STG.E desc[UR6][R4.64+0x600], R21 ;  /* 0x0006001504007986 */ /* 0x000fe8000c101906 */
[----:B------:R-:W-:Y:S01]  /*5980*/  STG.E desc[UR6][R6.64+0x600], R9 ;  /* 0x0006000906007986 */ /* 0x000fe2000c101906 */
[----:B------:R-:W-:Y:S05]  /*5990*/  EXIT ;  /* 0x000000000000794d */ /* 0x000fea0003800000 */
.L_x_177:
        /* <DEDUP_REMOVED lines=8> */
.L_x_190:
[----:B------:R-:W-:Y:S05]  /*5a20*/  BSYNC B2 ;  /* 0x0000000000027941 */ /* 0x000fea0003800000 */
.L_x_189:
        /* <DEDUP_REMOVED lines=8> */
.L_x_191:
[----:B------:R-:W-:-:S05]  /*5ab0*/  FADD.FTZ R29, R29, R32 ;  /* 0x000000201d1d7221 */ /* 0x000fca0000010000 */
[----:B------:R-:W-:Y:S01]  /*5ac0*/  MOV R138, R29 ;  /* 0x0000001d008a7202 */ /* 0x000fe20000000f00 */
[----:B------:R-:W-:Y:S01]  /*5ad0*/  HFMA2 R137, -RZ, RZ, 0, 1.1920928955078125e-07 ;  /* 0x00000002ff897431 */ /* 0x000fe200000001ff */
[----:B------:R-:W-:-:S07]  /*5ae0*/  MOV R28, R136 ;  /* 0x00000088001c7202 */ /* 0x000fce0000000f00 */
[----:B------:R-:W-:Y:S05]  /*5af0*/  WARPSYNC.COLLECTIVE R135, `(.L_x_192) ;  /* 0x0000000087087348 */ /* 0x000fea0003c00000 */
[----:B------:R0:W1:Y:S02]  /*5b00*/  SHFL.BFLY P3, R136, R138, R137, R140 ;  /* 0x0c0000898a887389 */ /* 0x000064000006008c */
[----:B01----:R-:W-:Y:S05]  /*5b10*/  ENDCOLLECTIVE ;  /* 0x000000000000791b */ /* 0x003fea0003800000 */
.L_x_192:
[----:B------:R-:W-:-:S05]  /*5b20*/  FADD.FTZ R30, R28, R31 ;  /* 0x0000001f1c1e7221 */ /* 0x000fca0000010000 */
[----:B------:R-:W-:Y:S02]  /*5b30*/  MOV R138, R30 ;  /* 0x0000001e008a7202 */ /* 0x000fe40000000f00 */
[----:B------:R-:W-:-:S07]  /*5b40*/  MOV R28, R136 ;  /* 0x00000088001c7202 */ /* 0x000fce0000000f00 */
[----:B------:R-:W-:Y:S05]  /*5b50*/  WARPSYNC.COLLECTIVE R135, `(.L_x_193) ;  /* 0x0000000087087348 */ /* 0x000fea0003c00000 */
[----:B------:R0:W1:Y:S02]  /*5b60*/  SHFL.BFLY P3, R136, R138, R137, R140 ;  /* 0x0c0000898a887389 */ /* 0x000064000006008c */
[----:B01----:R-:W-:Y:S05]  /*5b70*/  ENDCOLLECTIVE ;  /* 0x000000000000791b */ /* 0x003fea0003800000 */
.L_x_193:
[----:B------:R-:W-:-:S05]  /*5b80*/  FADD.FTZ R122, R29, R28 ;  /* 0x0000001c1d7a7221 */ /* 0x000fca0000010000 */
[----:B------:R-:W-:Y:S01]  /*5b90*/  MOV R138, R122 ;  /* 0x0000007a008a7202 */ /* 0x000fe20000000f00 */
[----:B------:R-:W-:Y:S01]  /*5ba0*/  HFMA2 R137, -RZ, RZ, 0, 2.384185791015625e-07 ;  /* 0x00000004ff897431 */ /* 0x000fe200000001ff */
[----:B------:R-:W-:-:S07]  /*5bb0*/  MOV R33, R136 ;  /* 0x0000008800217202 */ /* 0x000fce0000000f00 */
[----:B------:R-:W-:Y:S05]  /*5bc0*/  WARPSYNC.COLLECTIVE R135, `(.L_x_194) ;  /* 0x0000000087087348 */ /* 0x000fea0003c00000 */
[----:B------:R0:W1:Y:S02]  /*5bd0*/  SHFL.BFLY P3, R136, R138, R137, R140 ;  /* 0x0c0000898a887389 */ /* 0x000064000006008c */
[----:B01----:R-:W-:Y:S05]  /*5be0*/  ENDCOLLECTIVE ;  /* 0x000000000000791b */ /* 0x003fea0003800000 */
.L_x_194:
[----:B------:R-:W-:-:S05]  /*5bf0*/  FADD.FTZ R33, R30, R33 ;  /* 0x000000211e217221 */ /* 0x000fca0000010000 */
[----:B------:R-:W-:Y:S02]  /*5c00*/  MOV R138, R33 ;  /* 0x00000021008a7202 */ /* 0x000fe40000000f00 */
[----:B------:R-:W-:-:S07]  /*5c10*/  MOV R123, R136 ;  /* 0x00000088007b7202 */ /* 0x000fce0000000f00 */
[----:B------:R-:W-:Y:S05]  /*5c20*/  WARPSYNC.COLLECTIVE R135, `(.L_x_195) ;  /* 0x0000000087087348 */ /* 0x000fea0003c00000 */
[----:B------:R0:W1:Y:S02]  /*5c30*/  SHFL.BFLY P3, R136, R138, R137, R140 ;  /* 0x0c0000898a887389 */ /* 0x000064000006008c */
[----:B01----:R-:W-:Y:S05]  /*5c40*/  ENDCOLLECTIVE ;  /* 0x000000000000791b */ /* 0x003fea0003800000 */
.L_x_195:
[----:B------:R-:W-:-:S05]  /*5c50*/  FADD.FTZ R123, R122, R123 ;  /* 0x0000007b7a7b7221 */ /* 0x000fca0000010000 */
[----:B------:R-:W-:Y:S01]  /*5c60*/  MOV R138, R123 ;  /* 0x0000007b008a7202 */ /* 0x000fe20000000f00 */
[----:B------:R-:W-:Y:S01]  /*5c70*/  HFMA2 R137, -RZ, RZ, 0, 4.76837158203125e-07 ;  /* 0x00000008ff897431 */ /* 0x000fe200000001ff */
[----:B------:R-:W-:-:S07]  /*5c80*/  MOV R28, R136 ;  /* 0x00000088001c7202 */ /* 0x000fce0000000f00 */
[----:B------:R-:W-:Y:S05]  /*5c90*/  WARPSYNC.COLLECTIVE R135, `(.L_x_196) ;  /* 0x0000000087087348 */ /* 0x000fea0003c00000 */
[----:B------:R0:W1:Y:S02]  /*5ca0*/  SHFL.BFLY P3, R136, R138, R137, R140 ;  /* 0x0c0000898a887389 */ /* 0x000064000006008c */
[----:B01----:R-:W-:Y:S05]  /*5cb0*/  ENDCOLLECTIVE ;  /* 0x000000000000791b */ /* 0x003fea0003800000 */
.L_x_196:
[----:B------:R-:W-:-:S05]  /*5cc0*/  FADD.FTZ R32, R33, R28 ;  /* 0x0000001c21207221 */ /* 0x000fca0000010000 */
[----:B------:R-:W-:Y:S02]  /*5cd0*/  MOV R138, R32 ;  /* 0x00000020008a7202 */ /* 0x000fe40000000f00 */
[----:B------:R-:W-:-:S07]  /*5ce0*/  MOV R28, R136 ;  /* 0x00000088001c7202 */ /* 0x000fce0000000f00 */
[----:B------:R-:W-:Y:S05]  /*5cf0*/  WARPSYNC.COLLECTIVE R135, `(.L_x_197) ;  /* 0x0000000087087348 */ /* 0x000fea0003c00000 */
[----:B------:R0:W1:Y:S02]  /*5d00*/  SHFL.BFLY P3, R136, R138, R137, R140 ;  /* 0x0c0000898a887389 */ /* 0x000064000006008c */
[----:B01----:R-:W-:Y:S05]  /*5d10*/  ENDCOLLECTIVE ;  /* 0x000000000000791b */ /* 0x003fea0003800000 */
.L_x_197:
[----:B------:R-:W-:-:S05]  /*5d20*/  FADD.FTZ R28, R123, R28 ;  /* 0x0000001c7b1c7221 */ /* 0x000fca0000010000 */
[----:B------:R-:W-:Y:S01]  /*5d30*/  MOV R138, R28 ;  /* 0x0000001c008a7202 */ /* 0x000fe20000000f00 */
[----:B------:R-:W-:Y:S01]  /*5d40*/  HFMA2 R137, -RZ, RZ, 0, 9.5367431640625e-07 ;  /* 0x00000010ff897431 */ /* 0x000fe200000001ff */
[----:B------:R-:W-:-:S07]  /*5d50*/  MOV R31, R136 ;  /* 0x00000088001f7202 */ /* 0x000fce0000000f00 */
[----:B------:R-:W-:Y:S05]  /*5d60*/  WARPSYNC.COLLECTIVE R135, `(.L_x_198) ;  /* 0x0000000087087348 */ /* 0x000fea0003c00000 */
[----:B------:R0:W1:Y:S02]  /*5d70*/  SHFL.BFLY P3, R136, R138, R137, R140 ;  /* 0x0c0000898a887389 */ /* 0x000064000006008c */
[----:B01----:R-:W-:Y:S05]  /*5d80*/  ENDCOLLECTIVE ;  /* 0x000000000000791b */ /* 0x003fea0003800000 */
.L_x_198:
[----:B------:R-:W-:-:S05]  /*5d90*/  FADD.FTZ R29, R32, R31 ;  /* 0x0000001f201d7221 */ /* 0x000fca0000010000 */
[----:B------:R-:W-:Y:S02]  /*5da0*/  MOV R138, R29 ;  /* 0x0000001d008a7202 */ /* 0x000fe40000000f00 */
[----:B------:R-:W-:-:S07]  /*5db0*/  MOV R31, R136 ;  /* 0x00000088001f7202 */ /* 0x000fce0000000f00 */
[----:B------:R-:W-:Y:S05]  /*5dc0*/  WARPSYNC.COLLECTIVE R135, `(.L_x_199) ;  /* 0x0000000087087348 */ /* 0x000fea0003c00000 */
[----:B------:R0:W1:Y:S02]  /*5dd0*/  SHFL.BFLY P3, R136, R138, R137, R140 ;  /* 0x0c0000898a887389 */ /* 0x000064000006008c */
[----:B01----:R-:W-:Y:S05]  /*5de0*/  ENDCOLLECTIVE ;  /* 0x000000000000791b */ /* 0x003fea0003800000 */
.L_x_199:
[----:B------:R-:W-:Y:S01]  /*5df0*/  MOV R30, R136 ;  /* 0x00000088001e7202 */ /* 0x000fe20000000f00 */
[----:B------:R-:W-:Y:S06]  /*5e00*/  BRA `(.L_x_200) ;  /* 0xffffffc0009c7947 */ /* 0x000fec000383ffff */
.L_x_201:
        /* <DEDUP_REMOVED lines=15> */
.L_x_11153:


//--------------------- .text._ZN10layer_norm13ln_bwd_kernelINS_13Kernel_traitsI13__nv_bfloat16S2_S2_S2_fjLj512ELj1ELj4ELj1ELj16ENS_18Kernel_traits_baseILj512ES2_S2_S2_S2_fjLj128EEEEELb0ELb1ELb1ELb0EEEvNS_9BwdParamsE --------------------------
	.section	.text._ZN10layer_norm13ln_bwd_kernelINS_13Kernel_traitsI13__nv_bfloat16S2_S2_S2_fjLj512ELj1ELj4ELj1ELj16ENS_18Kernel_traits_baseILj512ES2_S2_S2_S2_fjLj128EEEEELb0ELb1ELb1ELb0EEEvNS_9BwdParamsE,"ax",@progbits
	.align	128
        .global         _ZN10layer_norm13ln_bwd_kernelINS_13Kernel_traitsI13__nv_bfloat16S2_S2_S2_fjLj512ELj1ELj4ELj1ELj16ENS_18Kernel_traits_baseILj512ES2_S2_S2_S2_fjLj128EEEEELb0ELb1ELb1ELb0EEEvNS_9BwdParamsE
        .type           _ZN10layer_norm13ln_bwd_kernelINS_13Kernel_traitsI13__nv_bfloat16S2_S2_S2_fjLj512ELj1ELj4ELj1ELj16ENS_18Kernel_traits_baseILj512ES2_S2_S2_S2_fjLj128EEEEELb0ELb1ELb1ELb0EEEvNS_9BwdParamsE,@function
        .size           _ZN10layer_norm13ln_bwd_kernelINS_13Kernel_traitsI13__nv_bfloat16S2_S2_S2_fjLj512ELj1ELj4ELj1ELj16ENS_18Kernel_traits_baseILj512ES2_S2_S2_S2_fjLj128EEEEELb0ELb1ELb1ELb0EEEvNS_9BwdParamsE,(.L_x_11154 - _ZN10layer_norm13ln_bwd_kernelINS_13Kernel_traitsI13__nv_bfloat16S2_S2_S2_fjLj512ELj1ELj4ELj1ELj16ENS_18Kernel_traits_baseILj512ES2_S2_S2_S2_fjLj128EEEEELb0ELb1ELb1ELb0EEEvNS_9BwdParamsE)
        .other          _ZN10layer_norm13ln_bwd_kernelINS_13Kernel_traitsI13__nv_bfloat16S2_S2_S2_fjLj512ELj1ELj4ELj1ELj16ENS_18Kernel_traits_baseILj512ES2_S2_S2_S2_fjLj128EEEEELb0ELb1ELb1ELb0EEEvNS_9BwdParamsE,@"STO_CUDA_ENTRY STV_DEFAULT"
_ZN10layer_norm13ln_bwd_kernelINS_13Kernel_traitsI13__nv_bfloat16S2_S2_S2_fjLj512ELj1ELj4ELj1ELj16ENS_18Kernel_traits_baseILj512ES2_S2_S2_S2_fjLj128EEEEELb0ELb1ELb1ELb0EEEvNS_9BwdParamsE:
.text._ZN10layer_norm13ln_bwd_kernelINS_13Kernel_traitsI13__nv_bfloat16S2_S2_S2_fjLj512ELj1ELj4ELj1ELj16ENS_18Kernel_traits_baseILj512ES2_S2_S2_S2_fjLj128EEEEELb0ELb1ELb1ELb0EEEvNS_9BwdParamsE:
[----:B------:R-:W-:Y:S01]  /*0000*/  LDC R1, c[0x0][0x37c] ;  /* 0x0000df00ff017b82 */ /* 0x000fe20000000800 */
[----:B------:R-:W0:Y:S01]  /*0010*/  S2R R19, SR_TID.X ;  /* 0x0000000000137919 */ /* 0x000e220000002100 */
[----:B------:R-:W1:Y:S01]  /*0020*/  LDCU UR4, c[0x0][0x388] ;  /* 0x00007100ff0477ac */ /* 0x000e620008000800 */
[----:B------:R-:W2:Y:S05]  /*0030*/  LDCU.64 UR6, c[0x0][0x358] ;  /* 0x00006b00ff0677ac */ /* 0x000eaa0008000a00 */
[----:B------:R-:W3:Y:S01]  /*0040*/  S2UR UR5, SR_CTAID.X ;  /* 0x00000000000579c3 */ /* 0x000ee20000002500 */
[----:B------:R-:W4:Y:S01]  /*0050*/  LDCU UR8, c[0x0][0x384] ;  /* 0x00007080ff0877ac */ /* 0x000f220008000800 */
[----:B------:R-:W0:Y:S01]  /*0060*/  LDCU UR14, c[0x0][0x40c] ;  /* 0x00008180ff0e77ac */ /* 0x000e220008000800 */
[----:B------:R-:W0:Y:S01]  /*0070*/  LDCU UR15, c[0x0][0x388] ;  /* 0x00007100ff0f77ac */ /* 0x000e220008000800 */
[----:B-1----:R-:W-:Y:S01]  /*0080*/  MOV R114, UR4 ;  /* 0x0000000400727c02 */ /* 0x002fe20008000f00 */
[----:B------:R-:W1:Y:S03]  /*0090*/  LDCU UR9, c[0x0][0x400] ;  /* 0x00008000ff0977ac */ /* 0x000e660008000800 */
[----:B------:R-:W-:Y:S01]  /*00a0*/  SHF.R.S32.HI R3, RZ, 0x1f, R114 ;  /* 0x0000001fff037819 */ /* 0x000fe20000011472 */
[----:B------:R-:W1:Y:S03]  /*00b0*/  LDCU.64 UR12, c[0x0][0x438] ;  /* 0x00008700ff0c77ac */ /* 0x000e660008000a00 */
[----:B------:R-:W-:Y:S01]  /*00c0*/  LEA.HI R3, R3, R114, RZ, 0x3 ;  /* 0x0000007203037211 */ /* 0x000fe200078f18ff */
[----:B------:R-:W1:Y:S01]  /*00d0*/  LDCU.64 UR20, c[0x0][0x478] ;  /* 0x00008f00ff1477ac */ /* 0x000e620008000a00 */
[C---:B0-----:R-:W-:Y:S01]  /*00e0*/  LOP3.LUT R0, R19.reuse, 0x1f, RZ, 0xc, !PT ;  /* 0x0000001f13007812 */ /* 0x041fe200078e0cff */
[----:B------:R-:W0:Y:S01]  /*00f0*/  LDCU.64 UR10, c[0x0][0x3c0] ;  /* 0x00007800ff0a77ac */ /* 0x000e220008000a00 */
[----:B------:R-:W-:-:S02]  /*0100*/  LOP3.LUT R112, R19, 0x1f, RZ, 0xc0, !PT ;  /* 0x0000001f13707812 */ /* 0x000fc400078ec0ff */
[----:B------:R-:W-:Y:S02]  /*0110*/  LEA.HI.SX32 R113, R3, R0, 0x1d ;  /* 0x0000000003717211 */ /* 0x000fe400078feaff */
[----:B------:R-:W-:Y:S02]  /*0120*/  MOV R11, R112 ;  /* 0x00000070000b7202 */ /* 0x000fe40000000f00 */
[C---:B------:R-:W-:Y:S02]  /*0130*/  ISETP.GE.U32.AND P1, PT, R113.reuse, 0x40, PT ;  /* 0x000000407100780c */ /* 0x040fe40003f26070 */
[----:B------:R-:W-:-:S11]  /*0140*/  ISETP.GE.U32.AND P0, PT, R113, 0x20, PT ;  /* 0x000000207100780c */ /* 0x000fd60003f06070 */
[----:B------:R-:W2:Y:S02]  /*0150*/  @P1 LDC.64 R6, c[0x0][0x3d0] ;  /* 0x0000f400ff061b82 */ /* 0x000ea40000000a00 */
[----:B------:R-:W-:-:S06]  /*0160*/  @P0 LOP3.LUT R11, R112, 0x20, RZ, 0xfc, !PT ;  /* 0x00000020700b0812 */ /* 0x000fcc00078efcff */
[----:B------:R-:W4:Y:S08]  /*0170*/  @P1 LDC.64 R8, c[0x0][0x3e8] ;  /* 0x0000fa00ff081b82 */ /* 0x000f300000000a00 */
[----:B------:R-:W1:Y:S01]  /*0180*/  @P0 LDC.64 R2, c[0x0][0x3d0] ;  /* 0x0000f400ff020b82 */ /* 0x000e620000000a00 */
[----:B--2---:R-:W-:-:S07]  /*0190*/  @P1 IMAD.WIDE.U32 R6, R11, 0x10, R6 ;  /* 0x000000100b061825 */ /* 0x004fce00078e0006 */
[----:B------:R-:W2:Y:S01]  /*01a0*/  @P0 LDC.64 R4, c[0x0][0x3e8] ;  /* 0x0000fa00ff040b82 */ /* 0x000ea20000000a00 */
[----:B------:R0:W5:Y:S01]  /*01b0*/  @P1 LDG.E.128 R72, desc[UR6][R6.64] ;  /* 0x0000000606481981 */ /* 0x000162000c1e1d00 */
[----:B----4-:R-:W-:-:S05]  /*01c0*/  @P1 IMAD.WIDE.U32 R8, R11, 0x10, R8 ;  /* 0x000000100b081825 */ /* 0x010fca00078e0008 */
[----:B------:R4:W5:Y:S01]  /*01d0*/  @P1 LDG.E.128 R68, desc[UR6][R8.64] ;  /* 0x0000000608441981 */ /* 0x000962000c1e1d00 */
[----:B---3--:R-:W-:Y:S01]  /*01e0*/  USHF.L.U32 UR4, UR5, 0x2, URZ ;  /* 0x0000000205047899 */ /* 0x008fe200080006ff */
[----:B------:R-:W-:Y:S01]  /*01f0*/  SHF.R.U32.HI R19, RZ, 0x5, R19 ;  /* 0x00000005ff137819 */ /* 0x000fe20000011613 */
[----:B-1----:R-:W-:-:S04]  /*0200*/  @P0 IMAD.WIDE.U32 R2, R112, 0x10, R2 ;  /* 0x0000001070020825 */ /* 0x002fc800078e0002 */
[----:B------:R-:W-:Y:S01]  /*0210*/  LOP3.LUT R19, R19, UR4, RZ, 0xfc, !PT ;  /* 0x0000000413137c12 */ /* 0x000fe2000f8efcff */
[----:B------:R4:W5:Y:S01]  /*0220*/  @P0 LDG.E.128 R80, desc[UR6][R2.64] ;  /* 0x0000000602500981 */ /* 0x000962000c1e1d00 */
[----:B--2---:R-:W-:-:S05]  /*0230*/  @P0 IMAD.WIDE.U32 R4, R112, 0x10, R4 ;  /* 0x0000001070040825 */ /* 0x004fca00078e0004 */
[----:B------:R4:W5:Y:S01]  /*0240*/  @P0 LDG.E.128 R76, desc[UR6][R4.64] ;  /* 0x00000006044c0981 */ /* 0x000962000c1e1d00 */
        /* <DEDUP_REMOVED lines=26> */
[----:B0---4-:R-:W-:Y:S06]  /*03f0*/  @P0 BRA `(.L_x_203) ;  /* 0x0000004c00bc0947 */ /* 0x011fec0003800000 */
[----:B------:R-:W0:Y:S01]  /*0400*/  LDC.U8 R18, c[0x0][0x410] ;  /* 0x00010400ff127b82 */ /* 0x000e220000000000 */
        /* <DEDUP_REMOVED lines=39> */
[----:B0-----:R-:W-:-:S07]  /*0680*/  CS2R R22, SRZ ;  /* 0x0000000000167805 */ /* 0x001fce000001ff00 */
.L_x_256:
[----:B------:R-:W0:Y:S08]  /*0690*/  LDC.64 R108, c[0x0][0x3f8] ;  /* 0x0000fe00ff6c7b82 */ /* 0x000e300000000a00 */
[----:B------:R-:W1:Y:S08]  /*06a0*/  LDC.64 R106, c[0x0][0x3c8] ;  /* 0x0000f200ff6a7b82 */ /* 0x000e700000000a00 */
[----:B------:R-:W2:Y:S01]  /*06b0*/  LDC.64 R104, c[0x0][0x3f0] ;  /* 0x0000fc00ff687b82 */ /* 0x000ea20000000a00 */
[----:B0-----:R-:W-:-:S05]  /*06c0*/  IMAD.WIDE R108, R19, 0x4, R108 ;  /* 0x00000004136c7825 */ /* 0x001fca00078e026c */
[----:B------:R-:W3:Y:S01]  /*06d0*/  LDG.E R116, desc[UR6][R108.64] ;  /* 0x000000066c747981 */ /* 0x000ee2000c1e1900 */
[----:B-1----:R-:W-:-:S05]  /*06e0*/  IMAD.WIDE R106, R19, 0x4, R106 ;  /* 0x00000004136a7825 */ /* 0x002fca00078e026a */
        /* <DEDUP_REMOVED lines=12> */
[----:B------:R-:W-:Y:S01]  /*07b0*/  MOV R114, UR15 ;  /* 0x0000000f00727c02 */ /* 0x000fe20008000f00 */
[----:B------:R-:W-:Y:S01]  /*07c0*/  VIADD R107, R116, 0xffffffff ;  /* 0xffffffff746b7836 */ /* 0x000fe20000000000 */
[----:B------:R-:W-:Y:S01]  /*07d0*/  ISETP.GE.U32.AND P2, PT, R113, 0x20, PT ;  /* 0x000000207100780c */ /* 0x000fe20003f46070 */
[----:B------:R-:W-:Y:S01]  /*07e0*/  BSSY.RECONVERGENT B2, `(.L_x_206) ;  /* 0x0000075000027945 */ /* 0x000fe20003800200 */
[----:B------:R-:W-:Y:S01]  /*07f0*/  ISETP.NE.AND P0, PT, R18, RZ, PT ;  /* 0x000000ff1200720c */ /* 0x000fe20003f05270 */
[-C--:B------:R-:W-:Y:S01]  /*0800*/  IMAD R106, R19, R114.reuse, RZ ;  /* 0x00000072136a7224 */ /* 0x080fe200078e02ff */
[----:B------:R-:W-:Y:S01]  /*0810*/  ISETP.GE.U32.AND P3, PT, R113, 0x40, PT ;  /* 0x000000407100780c */ /* 0x000fe20003f66070 */
[----:B------:R-:W-:Y:S01]  /*0820*/  IMAD R108, R107, R114, RZ ;  /* 0x000000726b6c7224 */ /* 0x000fe200078e02ff */
[----:B------:R-:W-:Y:S02]  /*0830*/  MOV R151, RZ ;  /* 0x000000ff00977202 */ /* 0x000fe40000000f00 */
[----:B------:R-:W-:-:S02]  /*0840*/  SHF.R.S32.HI R107, RZ, 0x1f, R106 ;  /* 0x0000001fff6b7819 */ /* 0x000fc4000001146a */
[----:B------:R-:W-:Y:S02]  /*0850*/  SHF.R.S32.HI R109, RZ, 0x1f, R108 ;  /* 0x0000001fff6d7819 */ /* 0x000fe4000001146c */
[----:B------:R-:W-:Y:S02]  /*0860*/  LEA.HI R107, R107, R106, RZ, 0x3 ;  /* 0x0000006a6b6b7211 */ /* 0x000fe400078f18ff */
[----:B------:R-:W-:Y:S02]  /*0870*/  LEA.HI R109, R109, R108, RZ, 0x3 ;  /* 0x0000006c6d6d7211 */ /* 0x000fe400078f18ff */
[-C--:B------:R-:W-:Y:S02]  /*0880*/  LEA.HI.SX32 R149, R107, R112.reuse, 0x1d ;  /* 0x000000706b957211 */ /* 0x080fe400078feaff */
[----:B------:R-:W-:Y:S02]  /*0890*/  MOV R152, RZ ;  /* 0x000000ff00987202 */ /* 0x000fe40000000f00 */
[----:B------:R-:W-:-:S02]  /*08a0*/  LEA.HI.SX32 R155, R109, R112, 0x1d ;  /* 0x000000706d9b7211 */ /* 0x000fc400078feaff */
        /* <DEDUP_REMOVED lines=12> */
[----:B------:R-:W-:Y:S02]  /*0970*/  SHF.L.U32 R117, R80, 0x10, RZ ;  /* 0x0000001050757819 */ /* 0x000fe400000006ff */
[----:B------:R-:W-:Y:S01]  /*0980*/  SHF.L.U32 R120, R81, 0x10, RZ ;  /* 0x0000001051787819 */ /* 0x000fe200000006ff */
[----:B0-----:R-:W-:-:S05]  /*0990*/  @P0 IMAD.WIDE.U32 R118, R153, 0x10, R118 ;  /* 0x0000001099760825 */ /* 0x001fca00078e0076 */
[----:B------:R0:W5:Y:S01]  /*09a0*/  @P0 LDG.E.128 R84, desc[UR6][R118.64] ;  /* 0x0000000676540981 */ /* 0x000162000c1e1d00 */
[----:B------:R-:W-:Y:S02]  /*09b0*/  SHF.L.U32 R122, R82, 0x10, RZ ;  /* 0x00000010527a7819 */ /* 0x000fe400000006ff */
[----:B------:R-:W-:Y:S02]  /*09c0*/  IADD3 R155, PT, PT, R155, 0x20, RZ ;  /* 0x000000209b9b7810 */ /* 0x000fe40007ffe0ff */
[----:B------:R-:W-:Y:S02]  /*09d0*/  IADD3 R153, PT, PT, R153, 0x20, RZ ;  /* 0x0000002099997810 */ /* 0x000fe40007ffe0ff */
[----:B--2---:R-:W-:Y:S01]  /*09e0*/  SHF.L.U32 R3, R104, 0x10, RZ ;  /* 0x0000001068037819 */ /* 0x004fe200000006ff */
[----:B------:R-:W-:Y:S01]  /*09f0*/  IMAD.U32 R127, R106, 0x10000, RZ ;  /* 0x000100006a7f7824 */ /* 0x000fe200078e00ff */
[----:B------:R-:W-:Y:S02]  /*0a00*/  PRMT R124, R104, 0x7632, R124 ;  /* 0x00007632687c7816 */ /* 0x000fe4000000007c */
[----:B------:R-:W-:-:S02]  /*0a10*/  PRMT R104, R106, 0x7632, R104 ;  /* 0x000076326a687816 */ /* 0x000fc40000000068 */
[----:B------:R-:W-:Y:S02]  /*0a20*/  SHF.L.U32 R121, R105, 0x10, RZ ;  /* 0x0000001069797819 */ /* 0x000fe400000006ff */
[C---:B---3--:R-:W-:Y:S01]  /*0a30*/  PRMT R106, R110.reuse, 0x7632, R106 ;  /* 0x000076326e6a7816 */ /* 0x048fe2000000006a */
[----:B------:R-:W-:Y:S01]  /*0a40*/  IMAD.U32 R126, R111, 0x10000, RZ ;  /* 0x000100006f7e7824 */ /* 0x000fe200078e00ff */
[----:B------:R-:W-:Y:S01]  /*0a50*/  SHF.L.U32 R129, R110, 0x10, RZ ;  /* 0x000000106e817819 */ /* 0x000fe200000006ff */
[----:B------:R-:W-:Y:S01]  /*0a60*/  FADD.FTZ R110, -R150, R3 ;  /* 0x00000003966e7221 */ /* 0x000fe20000010100 */
[----:B0-----:R-:W-:Y:S01]  /*0a70*/  SHF.L.U32 R119, R108, 0x10, RZ ;  /* 0x000000106c777819 */ /* 0x001fe200000006ff */
[----:B------:R-:W-:Y:S01]  /*0a80*/  FADD.FTZ R46, R46, R126 ;  /* 0x0000007e2e2e7221 */ /* 0x000fe20000010000 */
[----:B------:R-:W-:Y:S01]  /*0a90*/  SHF.L.U32 R151, R107, 0x10, RZ ;  /* 0x000000106b977819 */ /* 0x000fe200000006ff */
[----:B-----5:R-:W-:Y:S01]  /*0aa0*/  FMUL.FTZ R3, R115, R110 ;  /* 0x0000006e73037220 */ /* 0x020fe20000410000 */
[----:B------:R-:W-:Y:S01]  /*0ab0*/  FADD.FTZ R110, -R150, R121 ;  /* 0x00000079966e7221 */ /* 0x000fe20000010100 */
[-C--:B------:R-:W-:Y:S01]  /*0ac0*/  FMUL.FTZ R118, R117, R119.reuse ;  /* 0x0000007775767220 */ /* 0x080fe20000410000 */
[----:B------:R-:W-:Y:S01]  /*0ad0*/  PRMT R125, R108, 0x7632, R125 ;  /* 0x000076326c7d7816 */ /* 0x000fe2000000007d */
[----:B------:R-:W-:Y:S01]  /*0ae0*/  FADD.FTZ R48, R48, R119 ;  /* 0x0000007730307221 */ /* 0x000fe20000010000 */
[----:B------:R-:W-:Y:S01]  /*0af0*/  FMUL.FTZ R117, R115, R110 ;  /* 0x0000006e73757220 */ /* 0x000fe20000410000 */
[C---:B------:R-:W-:Y:S01]  /*0b00*/  FADD.FTZ R110, -R150.reuse, R127 ;  /* 0x0000007f966e7221 */ /* 0x040fe20000010100 */
[----:B------:R-:W-:Y:S01]  /*0b10*/  PRMT R108, R109, 0x7632, R108 ;  /* 0x000076326d6c7816 */ /* 0x000fe2000000006c */
[----:B------:R-:W-:Y:S01]  /*0b20*/  FFMA.FTZ R64, R3, R119, R64 ;  /* 0x0000007703407223 */ /* 0x000fe20000010040 */
[----:B------:R-:W-:Y:S01]  /*0b30*/  SHF.L.U32 R109, R109, 0x10, RZ ;  /* 0x000000106d6d7819 */ /* 0x000fe200000006ff */
[----:B------:R-:W-:Y:S01]  /*0b40*/  FMUL.FTZ R119, R115, R110 ;  /* 0x0000006e73777220 */ /* 0x000fe20000410000 */
[----:B------:R-:W-:Y:S01]  /*0b50*/  PRMT R123, R105, 0x7632, R123 ;  /* 0x00007632697b7816 */ /* 0x000fe2000000007b */
[----:B------:R-:W-:Y:S01]  /*0b60*/  FADD.FTZ R110, -R150, R151 ;  /* 0x00000097966e7221 */ /* 0x000fe20000010100 */
[----:B------:R-:W-:Y:S01]  /*0b70*/  PRMT R105, R107, 0x7632, R105 ;  /* 0x000076326b697816 */ /* 0x000fe20000000069 */
[-C--:B------:R-:W-:Y:S01]  /*0b80*/  FMUL.FTZ R120, R120, R109.reuse ;  /* 0x0000006d78787220 */ /* 0x080fe20000410000 */
[----:B------:R-:W-:Y:S01]  /*0b90*/  PRMT R107, R111, 0x7632, R107 ;  /* 0x000076326f6b7816 */ /* 0x000fe2000000006b */
[----:B------:R-:W-:Y:S01]  /*0ba0*/  FADD.FTZ R50, R50, R109 ;  /* 0x0000006d32327221 */ /* 0x000fe20000010000 */
[----:B------:R-:W-:Y:S01]  /*0bb0*/  FFMA.FTZ R66, R117, R109, R66 ;  /* 0x0000006d75427223 */ /* 0x000fe20000010042 */
[----:B------:R-:W-:Y:S01]  /*0bc0*/  SHF.L.U32 R111, R83, 0x10, RZ ;  /* 0x00000010536f7819 */ /* 0x000fe200000006ff */
[----:B------:R-:W-:Y:S01]  /*0bd0*/  FMUL.FTZ R121, R115, R110 ;  /* 0x0000006e73797220 */ /* 0x000fe20000410000 */
[----:B------:R-:W-:Y:S01]  /*0be0*/  SHF.L.U32 R109, R124, 0x10, RZ ;  /* 0x000000107c6d7819 */ /* 0x000fe200000006ff */
[----:B------:R-:W-:Y:S01]  /*0bf0*/  IMAD.U32 R123, R123, 0x10000, RZ ;  /* 0x000100007b7b7824 */ /* 0x000fe200078e00ff */
[----:B------:R-:W-:Y:S01]  /*0c00*/  SHF.L.U32 R110, R10, 0x10, RZ ;  /* 0x000000100a6e7819 */ /* 0x000fe200000006ff */
[-C--:B------:R-:W-:Y:S01]  /*0c10*/  FMUL.FTZ R124, R111, R126.reuse ;  /* 0x0000007e6f7c7220 */ /* 0x080fe20000410000 */
[----:B------:R-:W-:Y:S01]  /*0c20*/  FFMA.FTZ R62, R121, R126, R62 ;  /* 0x0000007e793e7223 */ /* 0x000fe2000001003e */
[C---:B------:R-:W-:Y:S01]  /*0c30*/  FADD.FTZ R126, -R150.reuse, R109 ;  /* 0x0000006d967e7221 */ /* 0x040fe20000010100 */
[----:B------:R-:W-:Y:S01]  /*0c40*/  SHF.L.U32 R125, R125, 0x10, RZ ;  /* 0x000000107d7d7819 */ /* 0x000fe200000006ff */
[----:B------:R-:W-:Y:S01]  /*0c50*/  FADD.FTZ R128, -R150, R123 ;  /* 0x0000007b96807221 */ /* 0x000fe20000010100 */
[----:B------:R-:W-:Y:S01]  /*0c60*/  SHF.L.U32 R109, R11, 0x10, RZ ;  /* 0x000000100b6d7819 */ /* 0x000fe200000006ff */
[----:B------:R-:W-:Y:S01]  /*0c70*/  FMUL.FTZ R126, R115, R126 ;  /* 0x0000007e737e7220 */ /* 0x000fe20000410000 */
[----:B------:R-:W-:Y:S01]  /*0c80*/  SHF.L.U32 R108, R108, 0x10, RZ ;  /* 0x000000106c6c7819 */ /* 0x000fe200000006ff */
[-C--:B------:R-:W-:Y:S01]  /*0c90*/  FMUL.FTZ R123, R110, R125.reuse ;  /* 0x0000007d6e7b7220 */ /* 0x080fe20000410000 */
[----:B------:R-:W-:Y:S01]  /*0ca0*/  FADD.FTZ R49, R49, R125 ;  /* 0x0000007d31317221 */ /* 0x000fe20000010000 */
[----:B------:R-:W-:Y:S01]  /*0cb0*/  FFMA.FTZ R65, R126, R125, R65 ;  /* 0x0000007d7e417223 */ /* 0x000fe20000010041 */
[----:B------:R-:W-:Y:S01]  /*0cc0*/  SHF.L.U32 R111, R105, 0x10, RZ ;  /* 0x00000010696f7819 */ /* 0x000fe200000006ff */
[----:B------:R-:W-:Y:S01]  /*0cd0*/  FMUL.FTZ R125, R109, R108 ;  /* 0x0000006c6d7d7220 */ /* 0x000fe20000410000 */
[----:B------:R-:W-:-:S02]  /*0ce0*/  IMAD.U32 R109, R104, 0x10000, RZ ;  /* 0x00010000686d7824 */ /* 0x000fc400078e00ff */
[----:B------:R-:W-:Y:S01]  /*0cf0*/  FADD.FTZ R104, RZ, R118 ;  /* 0x00000076ff687221 */ /* 0x000fe20000010000 */
[----:B------:R-:W-:Y:S01]  /*0d00*/  FFMA.FTZ R105, R3, R118, RZ ;  /* 0x0000007603697223 */ /* 0x000fe200000100ff */
[----:B------:R-:W-:Y:S01]  /*0d10*/  FMUL.FTZ R128, R115, R128 ;  /* 0x0000008073807220 */ /* 0x000fe20000410000 */
[----:B------:R-:W-:Y:S01]  /*0d20*/  SHF.L.U32 R110, R107, 0x10, RZ ;  /* 0x000000106b6e7819 */ /* 0x000fe200000006ff */
[----:B------:R-:W-:Y:S01]  /*0d30*/  FADD.FTZ R107, R104, R123 ;  /* 0x0000007b686b7221 */ /* 0x000fe20000010000 */
[----:B------:R-:W-:Y:S01]  /*0d40*/  FFMA.FTZ R104, R126, R123, R105 ;  /* 0x0000007b7e687223 */ /* 0x000fe20000010069 */
[----:B------:R-:W-:Y:S01]  /*0d50*/  FADD.FTZ R51, R51, R108 ;  /* 0x0000006c33337221 */ /* 0x000fe20000010000 */
[----:B------:R-:W-:Y:S01]  /*0d60*/  FFMA.FTZ R67, R128, R108, R67 ;  /* 0x0000006c80437223 */ /* 0x000fe20000010043 */
[----:B------:R-:W-:Y:S01]  /*0d70*/  SHF.L.U32 R108, R106, 0x10, RZ ;  /* 0x000000106a6c7819 */ /* 0x000fe200000006ff */
        /* <DEDUP_REMOVED lines=16> */
[C---:B------:R-:W-:Y:S01]  /*0e80*/  FFMA.FTZ R104, R130.reuse, R127, R105 ;  /* 0x0000007f82687223 */ /* 0x040fe20000010069 */
        /* <DEDUP_REMOVED lines=9> */
[----:B------:R-:W-:-:S07]  /*0f20*/  FFMA.FTZ R152, R132, R129, R105 ;  /* 0x0000008184987223 */ /* 0x000fce0000010069 */
.L_x_207:
[----:B------:R-:W-:Y:S05]  /*0f30*/  BSYNC.RECONVERGENT B2 ;  /* 0x0000000000027941 */ /* 0x000fea0003800200 */
.L_x_206:
        /* <DEDUP_REMOVED lines=12> */
[----:B------:R-:W-:Y:S02]  /*1000*/  SHF.L.U32 R143, R4, 0x10, RZ ;  /* 0x00000010048f7819 */ /* 0x000fe400000006ff */
[----:B------:R-:W-:Y:S02]  /*1010*/  SHF.L.U32 R145, R5, 0x10, RZ ;  /* 0x0000001005917819 */ /* 0x000fe400000006ff */
[----:B0-----:R-:W-:Y:S02]  /*1020*/  SHF.L.U32 R134, R72, 0x10, RZ ;  /* 0x0000001048867819 */ /* 0x001fe400000006ff */
[C---:B--2---:R-:W-:Y:S01]  /*1030*/  PRMT R131, R104.reuse, 0x7632, R131 ;  /* 0x0000763268837816 */ /* 0x044fe20000000083 */
[----:B------:R-:W-:Y:S01]  /*1040*/  IMAD.U32 R133, R104, 0x10000, RZ ;  /* 0x0001000068857824 */ /* 0x000fe200078e00ff */
[----:B------:R-:W-:Y:S02]  /*1050*/  PRMT R104, R106, 0x7632, R104 ;  /* 0x000076326a687816 */ /* 0x000fe40000000068 */
[----:B------:R-:W-:-:S02]  /*1060*/  PRMT R139, R107, 0x7632, R139 ;  /* 0x000076326b8b7816 */ /* 0x000fc4000000008b */
[----:B------:R-:W-:Y:S01]  /*1070*/  SHF.L.U32 R141, R107, 0x10, RZ ;  /* 0x000000106b8d7819 */ /* 0x000fe200000006ff */
[----:B------:R-:W-:Y:S01]  /*1080*/  IMAD.U32 R107, R104, 0x10000, RZ ;  /* 0x00010000686b7824 */ /* 0x000fe200078e00ff */
[----:B------:R-:W-:Y:S02]  /*1090*/  SHF.L.U32 R131, R131, 0x10, RZ ;  /* 0x0000001083837819 */ /* 0x000fe400000006ff */
[----:B------:R-:W-:Y:S01]  /*10a0*/  PRMT R136, R105, 0x7632, R136 ;  /* 0x0000763269887816 */ /* 0x000fe20000000088 */
[----:B------:R-:W-:Y:S01]  /*10b0*/  FADD.FTZ R146, -R150, R107 ;  /* 0x0000006b96927221 */ /* 0x000fe20000010100 */
[----:B------:R-:W-:Y:S01]  /*10c0*/  SHF.L.U32 R137, R106, 0x10, RZ ;  /* 0x000000106a897819 */ /* 0x000fe200000006ff */
[C---:B------:R-:W-:Y:S01]  /*10d0*/  FADD.FTZ R106, -R150.reuse, R133 ;  /* 0x00000085966a7221 */ /* 0x040fe20000010100 */
[----:B------:R-:W-:Y:S01]  /*10e0*/  SHF.L.U32 R139, R139, 0x10, RZ ;  /* 0x000000108b8b7819 */ /* 0x000fe200000006ff */
[----:B------:R-:W-:Y:S01]  /*10f0*/  FADD.FTZ R142, -R150, R131 ;  /* 0x00000083968e7221 */ /* 0x000fe20000010100 */
[----:B------:R-:W-:Y:S01]  /*1100*/  SHF.L.U32 R105, R105, 0x10, RZ ;  /* 0x0000001069697819 */ /* 0x000fe200000006ff */
[C---:B-----5:R-:W-:Y:S01]  /*1110*/  FMUL.FTZ R131, R115.reuse, R106 ;  /* 0x0000006a73837220 */ /* 0x060fe20000410000 */
[----:B---3--:R-:W-:Y:S01]  /*1120*/  PRMT R107, R108, 0x7632, R107 ;  /* 0x000076326c6b7816 */ /* 0x008fe2000000006b */
[----:B------:R-:W-:Y:S01]  /*1130*/  FADD.FTZ R148, -R150, R139 ;  /* 0x0000008b96947221 */ /* 0x000fe20000010100 */
[----:B------:R-:W-:Y:S01]  /*1140*/  SHF.L.U32 R133, R108, 0x10, RZ ;  /* 0x000000106c857819 */ /* 0x000fe200000006ff */
[----:B------:R-:W-:Y:S01]  /*1150*/  FADD.FTZ R138, -R150, R105 ;  /* 0x00000069968a7221 */ /* 0x000fe20000010100 */
[----:B------:R-:W-:Y:S01]  /*1160*/  SHF.L.U32 R139, R0, 0x10, RZ ;  /* 0x00000010008b7819 */ /* 0x000fe200000006ff */
[----:B------:R-:W-:Y:S01]  /*1170*/  FMUL.FTZ R142, R115, R142 ;  /* 0x0000008e738e7220 */ /* 0x000fe20000410000 */
[----:B------:R-:W-:Y:S01]  /*1180*/  SHF.L.U32 R106, R107, 0x10, RZ ;  /* 0x000000106b6a7819 */ /* 0x000fe200000006ff */
[-C--:B------:R-:W-:Y:S01]  /*1190*/  FMUL.FTZ R134, R134, R133.reuse ;  /* 0x0000008586867220 */ /* 0x080fe20000410000 */
[----:B------:R-:W-:Y:S01]  /*11a0*/  SHF.L.U32 R105, R136, 0x10, RZ ;  /* 0x0000001088697819 */ /* 0x000fe200000006ff */
[----:B------:R-:W-:Y:S01]  /*11b0*/  FADD.FTZ R40, R40, R133 ;  /* 0x0000008528287221 */ /* 0x000fe20000010000 */
[----:B------:R-:W-:Y:S01]  /*11c0*/  PRMT R108, R109, 0x7632, R108 ;  /* 0x000076326d6c7816 */ /* 0x000fe2000000006c */
[----:B------:R-:W-:Y:S01]  /*11d0*/  FFMA.FTZ R56, R131, R133, R56 ;  /* 0x0000008583387223 */ /* 0x000fe20000010038 */
[----:B------:R-:W-:Y:S01]  /*11e0*/  SHF.L.U32 R109, R109, 0x10, RZ ;  /* 0x000000106d6d7819 */ /* 0x000fe200000006ff */
[----:B------:R-:W-:Y:S01]  /*11f0*/  FMUL.FTZ R133, R115, R138 ;  /* 0x0000008a73857220 */ /* 0x000fe20000410000 */
[----:B------:R-:W-:Y:S01]  /*1200*/  SHF.L.U32 R136, R73, 0x10, RZ ;  /* 0x0000001049887819 */ /* 0x000fe200000006ff */
[-C--:B------:R-:W-:Y:S01]  /*1210*/  FMUL.FTZ R139, R139, R106.reuse ;  /* 0x0000006a8b8b7220 */ /* 0x080fe20000410000 */
[----:B------:R-:W-:Y:S01]  /*1220*/  FADD.FTZ R41, R41, R106 ;  /* 0x0000006a29297221 */ /* 0x000fe20000010000 */
[----:B------:R-:W-:Y:S01]  /*1230*/  FFMA.FTZ R57, R142, R106, R57 ;  /* 0x0000006a8e397223 */ /* 0x000fe20000010039 */
[C---:B------:R-:W-:Y:S01]  /*1240*/  FADD.FTZ R144, -R150.reuse, R105 ;  /* 0x0000006996907221 */ /* 0x040fe20000010100 */
[----:B------:R-:W-:Y:S01]  /*1250*/  FADD.FTZ R106, R151, R134 ;  /* 0x00000086976a7221 */ /* 0x000fe20000010000 */
[----:B------:R-:W-:Y:S01]  /*1260*/  FFMA.FTZ R107, R131, R134, R152 ;  /* 0x00000086836b7223 */ /* 0x000fe20000010098 */
[----:B------:R-:W-:Y:S01]  /*1270*/  FADD.FTZ R154, -R150, R141 ;  /* 0x0000008d969a7221 */ /* 0x000fe20000010100 */
[-C--:B------:R-:W-:Y:S01]  /*1280*/  FMUL.FTZ R136, R136, R109.reuse ;  /* 0x0000006d88887220 */ /* 0x080fe20000410000 */
[----:B------:R-:W-:Y:S01]  /*1290*/  FADD.FTZ R42, R42, R109 ;  /* 0x0000006d2a2a7221 */ /* 0x000fe20000010000 */
[----:B------:R-:W-:Y:S01]  /*12a0*/  FFMA.FTZ R58, R133, R109, R58 ;  /* 0x0000006d853a7223 */ /* 0x000fe2000001003a */
[----:B------:R-:W-:Y:S01]  /*12b0*/  SHF.L.U32 R108, R108, 0x10, RZ ;  /* 0x000000106c6c7819 */ /* 0x000fe200000006ff */
[----:B------:R-:W-:Y:S01]  /*12c0*/  IMAD.U32 R141, R2, 0x10000, RZ ;  /* 0x00010000028d7824 */ /* 0x000fe200078e00ff */
[----:B------:R-:W-:Y:S01]  /*12d0*/  PRMT R105, R110, 0x7632, R105 ;  /* 0x000076326e697816 */ /* 0x000fe20000000069 */
[----:B------:R-:W-:Y:S01]  /*12e0*/  FMUL.FTZ R144, R115, R144 ;  /* 0x0000009073907220 */ /* 0x000fe20000410000 */
[----:B------:R-:W-:Y:S01]  /*12f0*/  FADD.FTZ R109, R106, R139 ;  /* 0x0000008b6a6d7221 */ /* 0x000fe20000010000 */
[----:B------:R-:W-:Y:S01]  /*1300*/  FFMA.FTZ R106, R142, R139, R107 ;  /* 0x0000008b8e6a7223 */ /* 0x000fe2000001006b */
[----:B------:R-:W-:Y:S01]  /*1310*/  FADD.FTZ R140, -R150, R137 ;  /* 0x00000089968c7221 */ /* 0x000fe20000010100 */
        /* <DEDUP_REMOVED lines=8> */
[----:B------:R-:W-:Y:S01]  /*13a0*/  FFMA.FTZ R105, R133, R136, R106 ;  /* 0x0000008885697223 */ /* 0x000fe2000001006a */
[----:B------:R-:W-:Y:S01]  /*13b0*/  SHF.L.U32 R150, R104, 0x10, RZ ;  /* 0x0000001068967819 */ /* 0x000fe200000006ff */
[----:B------:R-:W-:Y:S01]  /*13c0*/  FMUL.FTZ R135, R115, R140 ;  /* 0x0000008c73877220 */ /* 0x000fe20000410000 */
[----:B------:R-:W-:Y:S01]  /*13d0*/  FMUL.FTZ R138, R138, R137 ;  /* 0x000000898a8a7220 */ /* 0x000fe20000410000 */
[----:B------:R-:W-:Y:S01]  /*13e0*/  FADD.FTZ R107, R108, R141 ;  /* 0x0000008d6c6b7221 */ /* 0x000fe20000010000 */
[----:B------:R-:W-:Y:S01]  /*13f0*/  FFMA.FTZ R104, R144, R141, R105 ;  /* 0x0000008d90687223 */ /* 0x000fe20000010069 */
[----:B------:R-:W-:Y:S01]  /*1400*/  SHF.L.U32 R140, R75, 0x10, RZ ;  /* 0x000000104b8c7819 */ /* 0x000fe200000006ff */
[----:B------:R-:W-:-:S02]  /*1410*/  IMAD.U32 R111, R111, 0x10000, RZ ;  /* 0x000100006f6f7824 */ /* 0x000fc400078e00ff */
[----:B------:R-:W-:Y:S01]  /*1420*/  FMUL.FTZ R143, R143, R110 ;  /* 0x0000006e8f8f7220 */ /* 0x000fe20000410000 */
[----:B------:R-:W-:Y:S01]  /*1430*/  FMUL.FTZ R146, R115, R146 ;  /* 0x0000009273927220 */ /* 0x000fe20000410000 */
[----:B------:R-:W-:Y:S01]  /*1440*/  FADD.FTZ R106, R107, R138 ;  /* 0x0000008a6b6a7221 */ /* 0x000fe20000010000 */
[C---:B------:R-:W-:Y:S01]  /*1450*/  FFMA.FTZ R104, R135.reuse, R138, R104 ;  /* 0x0000008a87687223 */ /* 0x040fe20000010068 */
        /* <DEDUP_REMOVED lines=19> */
.L_x_205:
        /* <DEDUP_REMOVED lines=18> */
.L_x_208:
[----:B------:R-:W-:Y:S05]  /*16b0*/  BSYNC.RECONVERGENT B1 ;  /* 0x0000000000017941 */ /* 0x000fea0003800200 */
.L_x_204:
[----:B------:R-:W-:Y:S01]  /*16c0*/  UMOV UR4, 0xffffffff ;  /* 0xffffffff00047882 */ /* 0x000fe20000000000 */
[----:B-----5:R-:W-:Y:S02]  /*16d0*/  ISETP.GE.AND P2, PT, R147, 0x1, PT ;  /* 0x000000019300780c */ /* 0x020fe40003f46270 */
[----:B------:R-:W-:Y:S11]  /*16e0*/  BRA.DIV UR4, `(.L_x_209) ;  /* 0x0000004a043c7947 */ /* 0x000ff6000b800000 */
[----:B0-----:R-:W0:Y:S01]  /*16f0*/  SHFL.BFLY PT, R104, R151, 0x1, 0x1f ;  /* 0x0c201f0097687f89 */ /* 0x001e2200000e0000 */
[----:B------:R-:W-:Y:S02]  /*1700*/  PRMT R111, R88, 0x7632, R111 ;  /* 0x00007632586f7816 */ /* 0x000fe4000000006f */
[----:B------:R-:W-:Y:S01]  /*1710*/  PRMT R150, R91, 0x7632, R150 ;  /* 0x000076325b967816 */ /* 0x000fe20000000096 */
        /* <DEDUP_REMOVED lines=13> */
[--C-:B0-----:R-:W-:Y:S01]  /*17f0*/  FADD.FTZ R151, R153, R108.reuse ;  /* 0x0000006c99977221 */ /* 0x101fe20000010000 */
[----:B------:R-:W-:Y:S01]  /*1800*/  PRMT R108, R90, 0x7632, R108 ;  /* 0x000076325a6c7816 */ /* 0x000fe2000000006c */
[----:B-1----:R-:W-:-:S03]  /*1810*/  FADD.FTZ R104, R109, R110 ;  /* 0x0000006e6d687221 */ /* 0x002fc60000010000 */
[----:B------:R0:W1:Y:S01]  /*1820*/  SHFL.BFLY PT, R152, R151, 0x10, 0x1f ;  /* 0x0e001f0097987f89 */ /* 0x00006200000e0000 */
[----:B------:R-:W-:-:S03]  /*1830*/  PRMT R110, R89, 0x7632, R110 ;  /* 0x00007632596e7816 */ /* 0x000fc6000000006e */
[----:B------:R0:W2:Y:S04]  /*1840*/  SHFL.BFLY PT, R105, R104, 0x10, 0x1f ;  /* 0x0e001f0068697f89 */ /* 0x0000a800000e0000 */
.L_x_274:
[----:B------:R-:W-:Y:S01]  /*1850*/  @P2 IADD3 R147, PT, PT, R147, -0x1, RZ ;  /* 0xffffffff93932810 */ /* 0x000fe20007ffe0ff */
[----:B-1----:R-:W-:Y:S01]  /*1860*/  FADD.FTZ R152, R151, R152 ;  /* 0x0000009897987221 */ /* 0x002fe20000010000 */
[----:B------:R-:W-:Y:S01]  /*1870*/  ISETP.GE.U32.AND P3, PT, R113, 0x20, PT ;  /* 0x000000207100780c */ /* 0x000fe20003f66070 */
[----:B--2---:R-:W-:Y:S01]  /*1880*/  FADD.FTZ R105, R104, R105 ;  /* 0x0000006968697221 */ /* 0x004fe20000010000 */
[----:B------:R-:W-:Y:S01]  /*1890*/  ISETP.NE.AND P0, PT, R18, RZ, PT ;  /* 0x000000ff1200720c */ /* 0x000fe20003f05270 */
[----:B------:R-:W-:Y:S02]  /*18a0*/  @P2 IMAD R147, R147, R114, RZ ;  /* 0x0000007293932224 */ /* 0x000fe400078e02ff */
[----:B------:R-:W-:Y:S01]  /*18b0*/  FMUL.FTZ R152, R152, UR9 ;  /* 0x0000000998987c20 */ /* 0x000fe20008410000 */
[----:B------:R-:W-:Y:S01]  /*18c0*/  BSSY.RECONVERGENT B1, `(.L_x_210) ;  /* 0x00001d7000017945 */ /* 0x000fe20003800200 */
[----:B------:R-:W-:Y:S01]  /*18d0*/  HFMA2 R109, -RZ, RZ, 0, 0 ;  /* 0x00000000ff6d7431 */ /* 0x000fe200000001ff */
[----:B------:R-:W-:-:S02]  /*18e0*/  @P2 SHF.R.S32.HI R106, RZ, 0x1f, R147 ;  /* 0x0000001fff6a2819 */ /* 0x000fc40000011493 */
[----:B------:R-:W-:Y:S02]  /*18f0*/  FSEL R152, R152, RZ, !P0 ;  /* 0x000000ff98987208 */ /* 0x000fe40004000000 */
[----:B------:R-:W-:-:S04]  /*1900*/  @P2 LEA.HI R147, R106, R147, RZ, 0x3 ;  /* 0x000000936a932211 */ /* 0x000fc800078f18ff */
[----:B------:R-:W-:Y:S01]  /*1910*/  @P2 LEA.HI.SX32 R109, R147, R112, 0x1d ;  /* 0x00000070936d2211 */ /* 0x000fe200078feaff */
[----:B------:R-:W-:Y:S01]  /*1920*/  FMUL.FTZ R147, R105, UR9 ;  /* 0x0000000969937c20 */ /* 0x000fe20008410000 */
[----:B------:R-:W-:Y:S06]  /*1930*/  @!P3 BRA `(.L_x_211) ;  /* 0x0000001c003cb947 */ /* 0x000fec0003800000 */
[----:B------:R-:W-:Y:S04]  /*1940*/  BSSY.RECONVERGENT B2, `(.L_x_212) ;  /* 0x0000005000027945 */ /* 0x000fe80003800200 */
[----:B------:R-:W-:Y:S05]  /*1950*/  @!P2 BRA `(.L_x_213) ;  /* 0x00000000000ca947 */ /* 0x000fea0003800000 */
[----:B------:R-:W1:Y:S02]  /*1960*/  LDC.64 R92, c[0x0][0x390] ;  /* 0x0000e400ff5c7b82 */ /* 0x000e640000000a00 */
[----:B-1----:R-:W-:-:S06]  /*1970*/  IMAD.WIDE.U32 R92, R109, 0x10, R92 ;  /* 0x000000106d5c7825 */ /* 0x002fcc00078e005c */
[----:B------:R-:W5:Y:S02]  /*1980*/  LDG.E.128 R92, desc[UR6][R92.64] ;  /* 0x000000065c5c7981 */ /* 0x000f64000c1e1d00 */
.L_x_213:
[----:B------:R-:W-:Y:S05]  /*1990*/  BSYNC.RECONVERGENT B2 ;  /* 0x0000000000027941 */ /* 0x000fea0003800200 */
.L_x_212:
[----:B------:R-:W-:Y:S01]  /*19a0*/  UISETP.NE.U32.AND UP0, UPT, UR12, URZ, UPT ;  /* 0x000000ff0c00728c */ /* 0x000fe2000bf05070 */
[----:B------:R-:W-:Y:S01]  /*19b0*/  BSSY.RECONVERGENT B2, `(.L_x_214) ;  /* 0x00001bd000027945 */ /* 0x000fe20003800200 */
[----:B------:R-:W-:Y:S02]  /*19c0*/  PRMT R162, R87, 0x7632, R162 ;  /* 0x0000763257a27816 */ /* 0x000fe400000000a2 */
[----:B------:R-:W-:Y:S01]  /*19d0*/  UISETP.NE.AND.EX UP0, UPT, UR13, URZ, UPT, UP0 ;  /* 0x000000ff0d00728c */ /* 0x000fe2000bf05300 */
[----:B------:R-:W-:Y:S02]  /*19e0*/  PRMT R158, R86, 0x7632, R158 ;  /* 0x00007632569e7816 */ /* 0x000fe4000000009e */
[----:B------:R-:W-:Y:S02]  /*19f0*/  PRMT R153, R85, 0x7632, R153 ;  /* 0x0000763255997816 */ /* 0x000fe40000000099 */
[----:B------:R-:W-:Y:S02]  /*1a00*/  PRMT R106, R84, 0x7632, R106 ;  /* 0x00007632546a7816 */ /* 0x000fe4000000006a */
[----:B0----5:R-:W-:-:S02]  /*1a10*/  PRMT R104, R95, 0x7632, R104 ;  /* 0x000076325f687816 */ /* 0x021fc40000000068 */
[----:B------:R-:W-:Y:S02]  /*1a20*/  PRMT R105, R94, 0x7632, R105 ;  /* 0x000076325e697816 */ /* 0x000fe40000000069 */
[----:B------:R-:W-:Y:S02]  /*1a30*/  PRMT R107, R93, 0x7632, R107 ;  /* 0x000076325d6b7816 */ /* 0x000fe4000000006b */
[----:B------:R-:W-:Y:S01]  /*1a40*/  PRMT R151, R92, 0x7632, R151 ;  /* 0x000076325c977816 */ /* 0x000fe20000000097 */
[----:B------:R-:W-:Y:S06]  /*1a50*/  BRA.U UP0, `(.L_x_215) ;  /* 0x0000000d00887547 */ /* 0x000fec000b800000 */
[----:B------:R-:W-:Y:S01]  /*1a60*/  MOV R159, UR20 ;  /* 0x00000014009f7c02 */ /* 0x000fe20008000f00 */
[----:B------:R-:W-:-:S03]  /*1a70*/  IMAD.U32 R161, RZ, RZ, UR21 ;  /* 0x00000015ffa17e24 */ /* 0x000fc6000f8e00ff */
[----:B------:R-:W-:-:S04]  /*1a80*/  ISETP.NE.U32.AND P0, PT, R159, RZ, PT ;  /* 0x000000ff9f00720c */ /* 0x000fc80003f05070 */
[----:B------:R-:W-:-:S13]  /*1a90*/  ISETP.NE.AND.EX P0, PT, R161, RZ, PT, P0 ;  /* 0x000000ffa100720c */ /* 0x000fda0003f05300 */
[----:B------:R-:W-:Y:S05]  /*1aa0*/  @P0 BRA `(.L_x_216) ;  /* 0x0000000400dc0947 */ /* 0x000fea0003800000 */
[----:B------:R-:W-:Y:S04]  /*1ab0*/  BSSY.RECONVERGENT B3, `(.L_x_217) ;  /* 0x000000e000037945 */ /* 0x000fe80003800200 */
[----:B------:R-:W-:Y:S05]  /*1ac0*/  @!P2 BRA `(.L_x_218) ;  /* 0x000000000030a947 */ /* 0x000fea0003800000 */
[----:B------:R-:W-:Y:S01]  /*1ad0*/  FFMA.FTZ R153, R3, R147, R152 ;  /* 0x0000009303997223 */ /* 0x000fe20000010098 */
[----:B------:R-:W-:-:S03]  /*1ae0*/  ISETP.GT.AND P0, PT, R116, RZ, PT ;  /* 0x000000ff7400720c */ /* 0x000fc60003f04270 */
[----:B------:R-:W-:-:S04]  /*1af0*/  FADD.FTZ R106, R118, -R153 ;  /* 0x80000099766a7221 */ /* 0x000fc80000010000 */
[----:B------:R-:W-:-:S05]  /*1b00*/  FMUL.FTZ R106, R115, R106 ;  /* 0x0000006a736a7220 */ /* 0x000fca0000410000 */
[----:B------:R-:W-:-:S05]  /*1b10*/  FSEL R106, R106, RZ, P0 ;  /* 0x000000ff6a6a7208 */ /* 0x000fca0000000000 */
[----:B------:R-:W-:Y:S01]  /*1b20*/  FMUL.FTZ R153, R106, UR14 ;  /* 0x0000000e6a997c20 */ /* 0x000fe20008410000 */
[----:B------:R-:W-:-:S05]  /*1b30*/  SHF.L.U32 R106, R76, 0x10, RZ ;  /* 0x000000104c6a7819 */ /* 0x000fca00000006ff */
[----:B------:R-:W-:Y:S01]  /*1b40*/  FMUL.FTZ R154, R153, R106 ;  /* 0x0000006a999a7220 */ /* 0x000fe20000410000 */
[----:B------:R-:W-:-:S04]  /*1b50*/  SHF.L.U32 R106, R92, 0x10, RZ ;  /* 0x000000105c6a7819 */ /* 0x000fc800000006ff */
[----:B------:R-:W-:Y:S01]  /*1b60*/  F2FP.BF16.F32.PACK_AB R154, RZ, R154 ;  /* 0x0000009aff9a723e */ /* 0x000fe200000010ff */
[----:B------:R-:W-:-:S03]  /*1b70*/  FFMA.FTZ R32, R153, R106, R32 ;  /* 0x0000006a99207223 */ /* 0x000fc60000010020 */
[----:B------:R-:W-:-:S07]  /*1b80*/  PRMT R96, R154, 0x7610, R96 ;  /* 0x000076109a607816 */ /* 0x000fce0000000060 */
.L_x_218:
[----:B------:R-:W-:Y:S05]  /*1b90*/  BSYNC.RECONVERGENT B3 ;  /* 0x0000000000037941 */ /* 0x000fea0003800200 */
.L_x_217:
[----:B------:R-:W-:Y:S04]  /*1ba0*/  BSSY.RECONVERGENT B3, `(.L_x_219) ;  /* 0x000000e000037945 */ /* 0x000fe80003800200 */
[----:B------:R-:W-:Y:S05]  /*1bb0*/  @!P2 BRA `(.L_x_220) ;  /* 0x000000000030a947 */ /* 0x000fea0003800000 */
[----:B------:R-:W-:Y:S01]  /*1bc0*/  FFMA.FTZ R106, R126, R147, R152 ;  /* 0x000000937e6a7223 */ /* 0x000fe20000010098 */
[----:B------:R-:W-:Y:S02]  /*1bd0*/  ISETP.GT.AND P0, PT, R116, RZ, PT ;  /* 0x000000ff7400720c */ /* 0x000fe40003f04270 */
[----:B------:R-:W-:Y:S01]  /*1be0*/  SHF.L.U32 R153, R14, 0x10, RZ ;  /* 0x000000100e997819 */ /* 0x000fe200000006ff */
[----:B------:R-:W-:Y:S01]  /*1bf0*/  FADD.FTZ R106, R123, -R106 ;  /* 0x8000006a7b6a7221 */ /* 0x000fe20000010000 */
[----:B------:R-:W-:-:S03]  /*1c00*/  SHF.L.U32 R151, R151, 0x10, RZ ;  /* 0x0000001097977819 */ /* 0x000fc600000006ff */
[----:B------:R-:W-:-:S05]  /*1c10*/  FMUL.FTZ R106, R115, R106 ;  /* 0x0000006a736a7220 */ /* 0x000fca0000410000 */
[----:B------:R-:W-:-:S05]  /*1c20*/  FSEL R106, R106, RZ, P0 ;  /* 0x000000ff6a6a7208 */ /* 0x000fca0000000000 */
[----:B------:R-:W-:-:S04]  /*1c30*/  FMUL.FTZ R106, R106, UR14 ;  /* 0x0000000e6a6a7c20 */ /* 0x000fc80008410000 */
[C---:B------:R-:W-:Y:S01]  /*1c40*/  FMUL.FTZ R153, R106.reuse, R153 ;  /* 0x000000996a997220 */ /* 0x040fe20000410000 */
[----:B------:R-:W-:-:S04]  /*1c50*/  FFMA.FTZ R33, R106, R151, R33 ;  /* 0x000000976a217223 */ /* 0x000fc80000010021 */
[----:B------:R-:W-:-:S04]  /*1c60*/  F2FP.BF16.F32.PACK_AB R153, RZ, R153 ;  /* 0x00000099ff99723e */ /* 0x000fc800000010ff */
[----:B------:R-:W-:-:S07]  /*1c70*/  PRMT R96, R96, 0x5410, R153 ;  /* 0x0000541060607816 */ /* 0x000fce0000000099 */
.L_x_220:
[----:B------:R-:W-:Y:S05]  /*1c80*/  BSYNC.RECONVERGENT B3 ;  /* 0x0000000000037941 */ /* 0x000fea0003800200 */
.L_x_219:
        /* <DEDUP_REMOVED lines=10> */
[----:B------:R-:W-:-:S04]  /*1d30*/  IMAD.U32 R106, R93, 0x10000, RZ ;  /* 0x000100005d6a7824 */ /* 0x000fc800078e00ff */
[----:B------:R-:W-:Y:S01]  /*1d40*/  F2FP.BF16.F32.PACK_AB R153, RZ, R153 ;  /* 0x00000099ff99723e */ /* 0x000fe200000010ff */
[----:B------:R-:W-:-:S03]  /*1d50*/  FFMA.FTZ R34, R151, R106, R34 ;  /* 0x0000006a97227223 */ /* 0x000fc60000010022 */
[----:B------:R-:W-:-:S07]  /*1d60*/  PRMT R97, R153, 0x7610, R97 ;  /* 0x0000761099617816 */ /* 0x000fce0000000061 */
.L_x_222:
[----:B------:R-:W-:Y:S05]  /*1d70*/  BSYNC.RECONVERGENT B3 ;  /* 0x0000000000037941 */ /* 0x000fea0003800200 */
.L_x_221:
        /* <DEDUP_REMOVED lines=14> */
.L_x_224:
[----:B------:R-:W-:Y:S05]  /*1e60*/  BSYNC.RECONVERGENT B3 ;  /* 0x0000000000037941 */ /* 0x000fea0003800200 */
.L_x_223:
        /* <DEDUP_REMOVED lines=14> */
.L_x_226:
[----:B------:R-:W-:Y:S05]  /*1f50*/  BSYNC.RECONVERGENT B3 ;  /* 0x0000000000037941 */ /* 0x000fea0003800200 */
.L_x_225:
[----:B------:R-:W-:Y:S04]  /*1f60*/  BSSY.RECONVERGENT B3, `(.L_x_227) ;  /* 0x000000e000037945 */ /* 0x000fe80003800200 */
[----:B------:R-:W-:Y:S05]  /*1f70*/  @!P2 BRA `(.L_x_228) ;  /* 0x000000000030a947 */ /* 0x000fea0003800000 */
[----:B------:R-:W-:Y:S01]  /*1f80*/  FFMA.FTZ R106, R130, R147, R152 ;  /* 0x00000093826a7223 */ /* 0x000fe20000010098 */
[----:B------:R-:W-:Y:S01]  /*1f90*/  ISETP.GT.AND P0, PT, R116, RZ, PT ;  /* 0x000000ff7400720c */ /* 0x000fe20003f04270 */
[----:B------:R-:W-:Y:S01]  /*1fa0*/  IMAD.U32 R105, R105, 0x10000, RZ ;  /* 0x0001000069697824 */ /* 0x000fe200078e00ff */
[----:B------:R-:W-:Y:S01]  /*1fb0*/  SHF.L.U32 R107, R16, 0x10, RZ ;  /* 0x00000010106b7819 */ /* 0x000fe200000006ff */
[----:B------:R-:W-:-:S04]  /*1fc0*/  FADD.FTZ R106, R127, -R106 ;  /* 0x8000006a7f6a7221 */ /* 0x000fc80000010000 */
[----:B------:R-:W-:-:S05]  /*1fd0*/  FMUL.FTZ R106, R115, R106 ;  /* 0x0000006a736a7220 */ /* 0x000fca0000410000 */
[----:B------:R-:W-:-:S05]  /*1fe0*/  FSEL R106, R106, RZ, P0 ;  /* 0x000000ff6a6a7208 */ /* 0x000fca0000000000 */
[----:B------:R-:W-:-:S04]  /*1ff0*/  FMUL.FTZ R106, R106, UR14 ;  /* 0x0000000e6a6a7c20 */ /* 0x000fc80008410000 */
[C---:B------:R-:W-:Y:S01]  /*2000*/  FMUL.FTZ R107, R106.reuse, R107 ;  /* 0x0000006b6a6b7220 */ /* 0x040fe20000410000 */
[----:B------:R-:W-:-:S04]  /*2010*/  FFMA.FTZ R29, R106, R105, R29 ;  /* 0x000000696a1d7223 */ /* 0x000fc8000001001d */
[----:B------:R-:W-:-:S04]  /*2020*/  F2FP.BF16.F32.PACK_AB R107, RZ, R107 ;  /* 0x0000006bff6b723e */ /* 0x000fc800000010ff */
[----:B------:R-:W-:-:S07]  /*2030*/  PRMT R98, R98, 0x5410, R107 ;  /* 0x0000541062627816 */ /* 0x000fce000000006b */
.L_x_228:
[----:B------:R-:W-:Y:S05]  /*2040*/  BSYNC.RECONVERGENT B3 ;  /* 0x0000000000037941 */ /* 0x000fea0003800200 */
.L_x_227:
        /* <DEDUP_REMOVED lines=14> */
.L_x_230:
[----:B------:R-:W-:Y:S05]  /*2130*/  BSYNC.RECONVERGENT B3 ;  /* 0x0000000000037941 */ /* 0x000fea0003800200 */
.L_x_229:
        /* <DEDUP_REMOVED lines=12> */
[----:B------:R-:W-:Y:S01]  /*2200*/  PRMT R99, R99, 0x5410, R105 ;  /* 0x0000541063637816 */ /* 0x000fe20000000069 */
[----:B------:R-:W-:Y:S06]  /*2210*/  BRA `(.L_x_231) ;  /* 0x0000001000d87947 */ /* 0x000fec0003800000 */
.L_x_216:
[----:B------:R-:W0:Y:S01]  /*2220*/  @P2 LDC R103, c[0x0][0x40c] ;  /* 0x00010300ff672b82 */ /* 0x000e220000000800 */
[-CC-:B------:R-:W-:Y:S01]  /*2230*/  FFMA.FTZ R101, R3, R147.reuse, R152.reuse ;  /* 0x0000009303657223 */ /* 0x180fe20000010098 */
[-CC-:B------:R-:W-:Y:S01]  /*2240*/  FFMA.FTZ R102, R126, R147.reuse, R152.reuse ;  /* 0x000000937e667223 */ /* 0x180fe20000010098 */
[----:B------:R-:W-:Y:S01]  /*2250*/  ISETP.GT.AND P0, PT, R116, RZ, PT ;  /* 0x000000ff7400720c */ /* 0x000fe20003f04270 */
[----:B------:R-:W-:Y:S01]  /*2260*/  FFMA.FTZ R157, R121, R147, R152 ;  /* 0x00000093799d7223 */ /* 0x000fe20000010098 */
[----:B------:R-:W-:Y:S01]  /*2270*/  FADD.FTZ R100, R118, -R101 ;  /* 0x8000006576647221 */ /* 0x000fe20000010000 */
[----:B------:R-:W-:Y:S01]  /*2280*/  FADD.FTZ R102, R123, -R102 ;  /* 0x800000667b667221 */ /* 0x000fe20000010000 */
[----:B------:R-:W-:Y:S01]  /*2290*/  @P2 SHF.L.U32 R156, R107, 0x10, RZ ;  /* 0x000000106b9c2819 */ /* 0x000fe200000006ff */
[----:B------:R-:W1:Y:S01]  /*22a0*/  @P2 LDC R154, c[0x0][0x40c] ;  /* 0x00010300ff9a2b82 */ /* 0x000e620000000800 */
[C---:B------:R-:W-:Y:S01]  /*22b0*/  FMUL.FTZ R100, R115.reuse, R100 ;  /* 0x0000006473647220 */ /* 0x040fe20000410000 */
[----:B------:R-:W-:Y:S01]  /*22c0*/  FMUL.FTZ R102, R115, R102 ;  /* 0x0000006673667220 */ /* 0x000fe20000410000 */
[----:B------:R-:W-:-:S03]  /*22d0*/  @P2 SHF.L.U32 R158, R105, 0x10, RZ ;  /* 0x00000010699e2819 */ /* 0x000fc600000006ff */
[----:B------:R-:W-:Y:S01]  /*22e0*/  FSEL R106, R100, RZ, P0 ;  /* 0x000000ff646a7208 */ /* 0x000fe20000000000 */
[----:B------:R-:W-:Y:S01]  /*22f0*/  @P2 IMAD.U32 R100, R76, 0x10000, RZ ;  /* 0x000100004c642824 */ /* 0x000fe200078e00ff */
[----:B------:R-:W-:-:S03]  /*2300*/  FSEL R153, R102, RZ, P0 ;  /* 0x000000ff66997208 */ /* 0x000fc60000000000 */
[----:B0-----:R-:W-:Y:S01]  /*2310*/  @P2 FMUL.FTZ R101, R106, R103 ;  /* 0x000000676a652220 */ /* 0x001fe20000410000 */
[----:B------:R-:W-:-:S05]  /*2320*/  @P2 SHF.L.U32 R103, R92, 0x10, RZ ;  /* 0x000000105c672819 */ /* 0x000fca00000006ff */
[-C--:B------:R-:W-:Y:S01]  /*2330*/  @P2 FFMA.FTZ R32, R103, R101.reuse, R32 ;  /* 0x0000006567202223 */ /* 0x080fe20000010020 */
[----:B------:R-:W-:Y:S01]  /*2340*/  @P2 FMUL.FTZ R103, R100, R101 ;  /* 0x0000006564672220 */ /* 0x000fe20000410000 */
[----:B-1----:R-:W-:Y:S01]  /*2350*/  @P2 FMUL.FTZ R100, R153, R154 ;  /* 0x0000009a99642220 */ /* 0x002fe20000410000 */
[----:B------:R-:W-:Y:S02]  /*2360*/  @P2 SHF.L.U32 R101, R14, 0x10, RZ ;  /* 0x000000100e652819 */ /* 0x000fe400000006ff */
[----:B------:R-:W-:Y:S01]  /*2370*/  @P2 SHF.L.U32 R154, R151, 0x10, RZ ;  /* 0x00000010979a2819 */ /* 0x000fe200000006ff */
[--C-:B------:R-:W-:Y:S01]  /*2380*/  FFMA.FTZ R151, R117, R147, R152.reuse ;  /* 0x0000009375977223 */ /* 0x100fe20000010098 */
[----:B------:R-:W-:Y:S01]  /*2390*/  @P2 F2FP.BF16.F32.PACK_AB R103, RZ, R103 ;  /* 0x00000067ff67223e */ /* 0x000fe200000010ff */
[-C--:B------:R-:W-:Y:S02]  /*23a0*/  @P2 FMUL.FTZ R102, R101, R100.reuse ;  /* 0x0000006465662220 */ /* 0x080fe40000410000 */
[----:B------:R-:W-:Y:S01]  /*23b0*/  @P2 FFMA.FTZ R33, R154, R100, R33 ;  /* 0x000000649a212223 */ /* 0x000fe20000010021 */
[----:B------:R-:W-:Y:S01]  /*23c0*/  F2FP.BF16.F32.PACK_AB R100, R153, R106 ;  /* 0x0000006a9964723e */ /* 0x000fe200000010ff */
[----:B------:R-:W0:Y:S01]  /*23d0*/  @P2 LDC R154, c[0x0][0x40c] ;  /* 0x00010300ff9a2b82 */ /* 0x000e220000000800 */
[----:B------:R-:W-:Y:S01]  /*23e0*/  FFMA.FTZ R106, R128, R147, R152 ;  /* 0x00000093806a7223 */ /* 0x000fe20000010098 */
[----:B------:R-:W-:-:S02]  /*23f0*/  @P2 PRMT R96, R103, 0x7610, R96 ;  /* 0x0000761067602816 */ /* 0x000fc40000000060 */
[----:B------:R-:W-:Y:S01]  /*2400*/  @P2 F2FP.BF16.F32.PACK_AB R102, RZ, R102 ;  /* 0x00000066ff66223e */ /* 0x000fe200000010ff */
[----:B------:R-:W-:-:S03]  /*2410*/  FADD.FTZ R106, R125, -R106 ;  /* 0x8000006a7d6a7221 */ /* 0x000fc60000010000 */
[----:B------:R-:W1:Y:S01]  /*2420*/  @P2 LDC R153, c[0x0][0x40c] ;  /* 0x00010300ff992b82 */ /* 0x000e620000000800 */
[----:B------:R-:W-:Y:S01]  /*2430*/  FMUL.FTZ R101, R115, R106 ;  /* 0x0000006a73657220 */ /* 0x000fe20000410000 */
[----:B------:R-:W-:Y:S01]  /*2440*/  FADD.FTZ R106, R120, -R151 ;  /* 0x80000097786a7221 */ /* 0x000fe20000010000 */
[----:B------:R-:W-:Y:S02]  /*2450*/  @P2 SHF.L.U32 R151, R93, 0x10, RZ ;  /* 0x000000105d972819 */ /* 0x000fe400000006ff */
[----:B------:R-:W-:Y:S01]  /*2460*/  @P2 PRMT R96, R96, 0x5410, R102 ;  /* 0x0000541060602816 */ /* 0x000fe20000000066 */
[----:B------:R-:W-:Y:S01]  /*2470*/  FMUL.FTZ R106, R115, R106 ;  /* 0x0000006a736a7220 */ /* 0x000fe20000410000 */
[----:B------:R-:W-:Y:S01]  /*2480*/  FSEL R101, R101, RZ, P0 ;  /* 0x000000ff65657208 */ /* 0x000fe20000000000 */
[----:B------:R-:W-:-:S03]  /*2490*/  FFMA.FTZ R102, R130, R147, R152 ;  /* 0x0000009382667223 */ /* 0x000fc60000010098 */
[----:B------:R-:W-:Y:S01]  /*24a0*/  FSEL R106, R106, RZ, P0 ;  /* 0x000000ff6a6a7208 */ /* 0x000fe20000000000 */
[----:B------:R-:W-:Y:S01]  /*24b0*/  FADD.FTZ R102, R127, -R102 ;  /* 0x800000667f667221 */ /* 0x000fe20000010000 */
[C---:B0-----:R-:W-:Y:S02]  /*24c0*/  @P2 FMUL.FTZ R154, R101.reuse, R154 ;  /* 0x0000009a659a2220 */ /* 0x041fe40000410000 */
[----:B------:R-:W-:Y:S01]  /*24d0*/  F2FP.BF16.F32.PACK_AB R101, R101, R106 ;  /* 0x0000006a6565723e */ /* 0x000fe200000010ff */
[----:B------:R-:W-:Y:S01]  /*24e0*/  FMUL.FTZ R102, R115, R102 ;  /* 0x0000006673667220 */ /* 0x000fe20000410000 */
[----:B------:R-:W-:-:S04]  /*24f0*/  @P2 FFMA.FTZ R35, R156, R154, R35 ;  /* 0x0000009a9c232223 */ /* 0x000fc80000010023 */
[----:B------:R-:W-:Y:S01]  /*2500*/  FSEL R155, R102, RZ, P0 ;  /* 0x000000ff669b7208 */ /* 0x000fe20000000000 */
[----:B-1----:R-:W-:Y:S01]  /*2510*/  @P2 FMUL.FTZ R107, R106, R153 ;  /* 0x000000996a6b2220 */ /* 0x002fe20000410000 */
[----:B------:R-:W-:Y:S01]  /*2520*/  @P2 SHF.L.U32 R106, R77, 0x10, RZ ;  /* 0x000000104d6a2819 */ /* 0x000fe200000006ff */
[----:B------:R-:W0:Y:S02]  /*2530*/  @P2 LDC R153, c[0x0][0x40c] ;  /* 0x00010300ff992b82 */ /* 0x000e240000000800 */
[-C--:B------:R-:W-:Y:S01]  /*2540*/  @P2 FFMA.FTZ R34, R151, R107.reuse, R34 ;  /* 0x0000006b97222223 */ /* 0x080fe20000010022 */
[----:B------:R-:W-:Y:S02]  /*2550*/  @P2 IMAD.U32 R151, R15, 0x10000, RZ ;  /* 0x000100000f972824 */ /* 0x000fe400078e00ff */
[----:B------:R-:W-:Y:S01]  /*2560*/  @P2 FMUL.FTZ R106, R106, R107 ;  /* 0x0000006b6a6a2220 */ /* 0x000fe20000410000 */
[----:B------:R-:W-:Y:S01]  /*2570*/  FFMA.FTZ R107, R119, R147, R152 ;  /* 0x00000093776b7223 */ /* 0x000fe20000010098 */
[----:B------:R-:W-:-:S03]  /*2580*/  @P2 FMUL.FTZ R154, R151, R154 ;  /* 0x0000009a979a2220 */ /* 0x000fc60000410000 */
[----:B------:R-:W-:Y:S01]  /*2590*/  FADD.FTZ R156, R122, -R107 ;  /* 0x8000006b7a9c7221 */ /* 0x000fe20000010000 */
[----:B------:R-:W1:Y:S01]  /*25a0*/  @P2 LDC R151, c[0x0][0x40c] ;  /* 0x00010300ff972b82 */ /* 0x000e620000000800 */
[----:B------:R-:W-:Y:S02]  /*25b0*/  @P2 F2FP.BF16.F32.PACK_AB R106, RZ, R106 ;  /* 0x0000006aff6a223e */ /* 0x000fe400000010ff */
[----:B------:R-:W-:Y:S01]  /*25c0*/  FMUL.FTZ R156, R115, R156 ;  /* 0x0000009c739c7220 */ /* 0x000fe20000410000 */
[----:B------:R-:W-:Y:S02]  /*25d0*/  @P2 F2FP.BF16.F32.PACK_AB R103, RZ, R154 ;  /* 0x0000009aff67223e */ /* 0x000fe400000010ff */
[----:B------:R-:W-:Y:S02]  /*25e0*/  @P2 PRMT R97, R106, 0x7610, R97 ;  /* 0x000076106a612816 */ /* 0x000fe40000000061 */
[----:B------:R-:W-:Y:S02]  /*25f0*/  FSEL R154, R156, RZ, P0 ;  /* 0x000000ff9c9a7208 */ /* 0x000fe40000000000 */
[----:B------:R-:W-:-:S02]  /*2600*/  @P2 SHF.L.U32 R156, R78, 0x10, RZ ;  /* 0x000000104e9c2819 */ /* 0x000fc400000006ff */
[----:B------:R-:W-:Y:S01]  /*2610*/  F2FP.BF16.F32.PACK_AB R102, R155, R154 ;  /* 0x0000009a9b66723e */ /* 0x000fe200000010ff */
[----:B0-----:R-:W-:Y:S01]  /*2620*/  @P2 FMUL.FTZ R107, R154, R153 ;  /* 0x000000999a6b2220 */ /* 0x001fe20000410000 */
[----:B------:R-:W-:Y:S02]  /*2630*/  @P2 SHF.L.U32 R153, R94, 0x10, RZ ;  /* 0x000000105e992819 */ /* 0x000fe400000006ff */
[----:B------:R-:W-:-:S03]  /*2640*/  @P2 PRMT R97, R97, 0x5410, R103 ;  /* 0x0000541061612816 */ /* 0x000fc60000000067 */
[-C--:B------:R-:W-:Y:S01]  /*2650*/  @P2 FFMA.FTZ R28, R153, R107.reuse, R28 ;  /* 0x0000006b991c2223 */ /* 0x080fe2000001001c */
[----:B------:R-:W-:Y:S01]  /*2660*/  @P2 FMUL.FTZ R153, R156, R107 ;  /* 0x0000006b9c992220 */ /* 0x000fe20000410000 */
[----:B------:R-:W-:Y:S01]  /*2670*/  FADD.FTZ R156, R124, -R157 ;  /* 0x8000009d7c9c7221 */ /* 0x000fe20000010000 */
[----:B------:R-:W0:Y:S01]  /*2680*/  @P2 LDC R107, c[0x0][0x40c] ;  /* 0x00010300ff6b2b82 */ /* 0x000e220000000800 */
[----:B-1----:R-:W-:Y:S01]  /*2690*/  @P2 FMUL.FTZ R154, R155, R151 ;  /* 0x000000979b9a2220 */ /* 0x002fe20000410000 */
[----:B------:R-:W-:Y:S01]  /*26a0*/  @P2 SHF.L.U32 R151, R16, 0x10, RZ ;  /* 0x0000001010972819 */ /* 0x000fe200000006ff */
[----:B------:R-:W-:Y:S01]  /*26b0*/  FMUL.FTZ R156, R115, R156 ;  /* 0x0000009c739c7220 */ /* 0x000fe20000410000 */
[----:B------:R-:W-:Y:S01]  /*26c0*/  @P2 F2FP.BF16.F32.PACK_AB R105, RZ, R153 ;  /* 0x00000099ff69223e */ /* 0x000fe200000010ff */
[-C--:B------:R-:W-:Y:S02]  /*26d0*/  @P2 FFMA.FTZ R29, R158, R154.reuse, R29 ;  /* 0x0000009a9e1d2223 */ /* 0x080fe4000001001d */
[----:B------:R-:W-:Y:S01]  /*26e0*/  @P2 FMUL.FTZ R154, R151, R154 ;  /* 0x0000009a979a2220 */ /* 0x000fe20000410000 */
[----:B------:R-:W-:-:S02]  /*26f0*/  FSEL R106, R156, RZ, P0 ;  /* 0x000000ff9c6a7208 */ /* 0x000fc40000000000 */
[----:B------:R-:W-:Y:S02]  /*2700*/  @P2 SHF.L.U32 R151, R95, 0x10, RZ ;  /* 0x000000105f972819 */ /* 0x000fe400000006ff */
[----:B------:R-:W-:Y:S02]  /*2710*/  @P2 SHF.L.U32 R156, R79, 0x10, RZ ;  /* 0x000000104f9c2819 */ /* 0x000fe400000006ff */
[----:B------:R-:W-:Y:S02]  /*2720*/  @P2 PRMT R98, R105, 0x7610, R98 ;  /* 0x0000761069622816 */ /* 0x000fe40000000062 */
[----:B------:R-:W-:-:S04]  /*2730*/  @P2 F2FP.BF16.F32.PACK_AB R154, RZ, R154 ;  /* 0x0000009aff9a223e */ /* 0x000fc800000010ff */
[----:B------:R-:W-:Y:S01]  /*2740*/  @P2 PRMT R98, R98, 0x5410, R154 ;  /* 0x0000541062622816 */ /* 0x000fe2000000009a */
[----:B0-----:R-:W-:-:S04]  /*2750*/  @P2 FMUL.FTZ R107, R106, R107 ;  /* 0x0000006b6a6b2220 */ /* 0x001fc80000410000 */
[-C--:B------:R-:W-:Y:S01]  /*2760*/  @P2 FFMA.FTZ R30, R151, R107.reuse, R30 ;  /* 0x0000006b971e2223 */ /* 0x080fe2000001001e */
[----:B------:R-:W-:Y:S01]  /*2770*/  @P2 FMUL.FTZ R107, R156, R107 ;  /* 0x0000006b9c6b2220 */ /* 0x000fe20000410000 */
[----:B------:R-:W-:-:S04]  /*2780*/  FFMA.FTZ R156, R132, R147, R152 ;  /* 0x00000093849c7223 */ /* 0x000fc80000010098 */
[----:B------:R-:W-:Y:S01]  /*2790*/  FADD.FTZ R156, R129, -R156 ;  /* 0x8000009c819c7221 */ /* 0x000fe20000010000 */
[----:B------:R-:W-:-:S03]  /*27a0*/  @P2 F2FP.BF16.F32.PACK_AB R107, RZ, R107 ;  /* 0x0000006bff6b223e */ /* 0x000fc600000010ff */
[----:B------:R-:W-:Y:S01]  /*27b0*/  FMUL.FTZ R156, R115, R156 ;  /* 0x0000009c739c7220 */ /* 0x000fe20000410000 */
[----:B------:R-:W-:-:S04]  /*27c0*/  @P2 PRMT R99, R107, 0x7610, R99 ;  /* 0x000076106b632816 */ /* 0x000fc80000000063 */
[----:B------:R-:W-:-:S04]  /*27d0*/  FSEL R105, R156, RZ, P0 ;  /* 0x000000ff9c697208 */ /* 0x000fc80000000000 */
[----:B------:R-:W-:Y:S01]  /*27e0*/  F2FP.BF16.F32.PACK_AB R103, R105, R106 ;  /* 0x0000006a6967723e */ /* 0x000fe200000010ff */
[----:B------:R-:W-:Y:S06]  /*27f0*/  @!P2 BRA `(.L_x_231) ;  /* 0x0000000c0060a947 */ /* 0x000fec0003800000 */
[----:B------:R-:W-:Y:S01]  /*2800*/  FMUL.FTZ R106, R105, UR14 ;  /* 0x0000000e696a7c20 */ /* 0x000fe20008410000 */
[----:B------:R-:W-:Y:S01]  /*2810*/  IMAD.U32 R105, R17, 0x10000, RZ ;  /* 0x0001000011697824 */ /* 0x000fe200078e00ff */
[----:B------:R-:W-:-:S03]  /*2820*/  SHF.L.U32 R154, R104, 0x10, RZ ;  /* 0x00000010689a7819 */ /* 0x000fc600000006ff */
[-C--:B------:R-:W-:Y:S02]  /*2830*/  FMUL.FTZ R104, R105, R106.reuse ;  /* 0x0000006a69687220 */ /* 0x080fe40000410000 */
[----:B------:R-:W-:-:S03]  /*2840*/  FFMA.FTZ R31, R154, R106, R31 ;  /* 0x0000006a9a1f7223 */ /* 0x000fc6000001001f */
[----:B------:R-:W-:-:S04]  /*2850*/  F2FP.BF16.F32.PACK_AB R104, RZ, R104 ;  /* 0x00000068ff68723e */ /* 0x000fc800000010ff */
[----:B------:R-:W-:Y:S01]  /*2860*/  PRMT R99, R99, 0x5410, R104 ;  /* 0x0000541063637816 */ /* 0x000fe20000000068 */
[----:B------:R-:W-:Y:S06]  /*2870*/  BRA `(.L_x_231) ;  /* 0x0000000c00407947 */ /* 0x000fec0003800000 */
.L_x_215:
        /* <DEDUP_REMOVED lines=12> */
[----:B------:R-:W-:Y:S02]  /*2940*/  @P0 IMAD.U32 R162, R153, 0x10000, RZ ;  /* 0x0001000099a20824 */ /* 0x000fe400078e00ff */
[----:B------:R-:W-:Y:S01]  /*2950*/  @P0 FFMA.FTZ R164, R128, R147, R152 ;  /* 0x0000009380a40223 */ /* 0x000fe20000010098 */
[----:B------:R-:W-:Y:S01]  /*2960*/  @P0 FADD.FTZ R157, R123, -R106 ;  /* 0x8000006a7b9d0221 */ /* 0x000fe20000010000 */
[----:B------:R-:W-:Y:S01]  /*2970*/  @P0 FADD.FTZ R155, R118, -R155 ;  /* 0x8000009b769b0221 */ /* 0x000fe20000010000 */
[----:B------:R-:W-:Y:S01]  /*2980*/  SHF.L.U32 R106, R85, 0x10, RZ ;  /* 0x00000010556a7819 */ /* 0x000fe200000006ff */
[----:B------:R-:W-:Y:S01]  /*2990*/  @P0 FADD.FTZ R164, R125, -R164 ;  /* 0x800000a47da40221 */ /* 0x000fe20000010000 */
[C---:B------:R-:W-:Y:S01]  /*29a0*/  @P0 FFMA.FTZ R154, R115.reuse, R157, R154 ;  /* 0x0000009d739a0223 */ /* 0x040fe2000001009a */
[----:B------:R-:W-:Y:S01]  /*29b0*/  @P0 FFMA.FTZ R156, R115, R155, R156 ;  /* 0x0000009b739c0223 */ /* 0x000fe2000001009c */
[----:B------:R-:W-:Y:S01]  /*29c0*/  @P0 FFMA.FTZ R155, R117, R147, R152 ;  /* 0x00000093759b0223 */ /* 0x000fe20000010098 */
[----:B------:R-:W1:Y:S01]  /*29d0*/  @P2 LDC R157, c[0x0][0x40c] ;  /* 0x00010300ff9d2b82 */ /* 0x000e620000000800 */
[----:B0-----:R-:W-:Y:S01]  /*29e0*/  @P2 FMUL.FTZ R160, R154, R160 ;  /* 0x000000a09aa02220 */ /* 0x001fe20000410000 */
[----:B------:R-:W-:Y:S01]  /*29f0*/  @!P0 PRMT R154, R85, 0x7632, R154 ;  /* 0x00007632559a8816 */ /* 0x000fe2000000009a */
[----:B------:R-:W-:-:S03]  /*2a00*/  @P0 FADD.FTZ R155, R120, -R155 ;  /* 0x8000009b789b0221 */ /* 0x000fc60000010000 */
[----:B------:R-:W-:Y:S01]  /*2a10*/  @!P0 SHF.L.U32 R153, R154, 0x10, RZ ;  /* 0x000000109a998819 */ /* 0x000fe200000006ff */
[----:B------:R-:W-:Y:S01]  /*2a20*/  @P0 FFMA.FTZ R106, R115, R155, R106 ;  /* 0x0000009b736a0223 */ /* 0x000fe2000001006a */
[----:B------:R-:W-:Y:S01]  /*2a30*/  @P2 SHF.L.U32 R154, R151, 0x10, RZ ;  /* 0x00000010979a2819 */ /* 0x000fe200000006ff */
[-C--:B------:R-:W-:Y:S01]  /*2a40*/  @P0 FFMA.FTZ R155, R119, R147.reuse, R152 ;  /* 0x00000093779b0223 */ /* 0x080fe20000010098 */
[----:B------:R-:W0:Y:S01]  /*2a50*/  @P2 LDC R151, c[0x0][0x40c] ;  /* 0x00010300ff972b82 */ /* 0x000e220000000800 */
[----:B------:R-:W-:Y:S01]  /*2a60*/  @P0 FFMA.FTZ R153, R115, R164, R162 ;  /* 0x000000a473990223 */ /* 0x000fe200000100a2 */
[----:B------:R-:W-:Y:S01]  /*2a70*/  @P0 FFMA.FTZ R162, R130, R147, R152 ;  /* 0x0000009382a20223 */ /* 0x000fe20000010098 */
[----:B------:R-:W-:Y:S01]  /*2a80*/  @P2 FFMA.FTZ R33, R154, R160, R33 ;  /* 0x000000a09a212223 */ /* 0x000fe20000010021 */
[----:B------:R-:W-:Y:S01]  /*2a90*/  SHF.L.U32 R154, R86, 0x10, RZ ;  /* 0x00000010569a7819 */ /* 0x000fe200000006ff */
[----:B------:R-:W-:Y:S01]  /*2aa0*/  @P0 FADD.FTZ R155, R122, -R155 ;  /* 0x8000009b7a9b0221 */ /* 0x000fe20000010000 */
[----:B------:R-:W-:Y:S01]  /*2ab0*/  @P0 FADD.FTZ R162, R127, -R162 ;  /* 0x800000a27fa20221 */ /* 0x000fe20000010000 */
[----:B------:R-:W-:-:S02]  /*2ac0*/  @P2 SHF.L.U32 R164, R105, 0x10, RZ ;  /* 0x0000001069a42819 */ /* 0x000fc400000006ff */
[C---:B------:R-:W-:Y:S01]  /*2ad0*/  @P0 FFMA.FTZ R154, R115.reuse, R155, R154 ;  /* 0x0000009b739a0223 */ /* 0x040fe2000001009a */
[----:B------:R-:W-:Y:S01]  /*2ae0*/  @P2 SHF.L.U32 R155, R92, 0x10, RZ ;  /* 0x000000105c9b2819 */ /* 0x000fe200000006ff */
[----:B------:R-:W2:Y:S01]  /*2af0*/  @P2 LDC R105, c[0x0][0x40c] ;  /* 0x00010300ff692b82 */ /* 0x000ea20000000800 */
[----:B------:R-:W-:Y:S01]  /*2b00*/  @P0 FFMA.FTZ R158, R115, R162, R158 ;  /* 0x000000a2739e0223 */ /* 0x000fe2000001009e */
[----:B------:R-:W-:Y:S02]  /*2b10*/  @P2 SHF.L.U32 R162, R107, 0x10, RZ ;  /* 0x000000106ba22819 */ /* 0x000fe400000006ff */
[----:B------:R-:W-:Y:S01]  /*2b20*/  @P2 SHF.L.U32 R107, R93, 0x10, RZ ;  /* 0x000000105d6b2819 */ /* 0x000fe200000006ff */
[----:B-1----:R-:W-:-:S04]  /*2b30*/  @P2 FMUL.FTZ R158, R158, R157 ;  /* 0x0000009d9e9e2220 */ /* 0x002fc80000410000 */
[----:B------:R-:W-:Y:S01]  /*2b40*/  @P2 FFMA.FTZ R29, R164, R158, R29 ;  /* 0x0000009ea41d2223 */ /* 0x000fe2000001001d */
[----:B0-----:R-:W-:Y:S01]  /*2b50*/  @P2 FMUL.FTZ R151, R156, R151 ;  /* 0x000000979c972220 */ /* 0x001fe20000410000 */
[----:B------:R-:W-:-:S03]  /*2b60*/  @P2 SHF.L.U32 R156, R76, 0x10, RZ ;  /* 0x000000104c9c2819 */ /* 0x000fc600000006ff */
[-C--:B------:R-:W-:Y:S01]  /*2b70*/  @P2 FFMA.FTZ R32, R155, R151.reuse, R32 ;  /* 0x000000979b202223 */ /* 0x080fe20000010020 */
[----:B------:R-:W-:Y:S02]  /*2b80*/  @P2 IMAD.U32 R155, R14, 0x10000, RZ ;  /* 0x000100000e9b2824 */ /* 0x000fe400078e00ff */
[----:B------:R-:W-:Y:S02]  /*2b90*/  @P2 FMUL.FTZ R151, R156, R151 ;  /* 0x000000979c972220 */ /* 0x000fe40000410000 */
[----:B------:R-:W0:Y:S01]  /*2ba0*/  @P2 LDC R156, c[0x0][0x40c] ;  /* 0x00010300ff9c2b82 */ /* 0x000e220000000800 */
[----:B------:R-:W-:Y:S02]  /*2bb0*/  @P2 FMUL.FTZ R160, R155, R160 ;  /* 0x000000a09ba02220 */ /* 0x000fe40000410000 */
[----:B------:R-:W-:-:S03]  /*2bc0*/  @P2 F2FP.BF16.F32.PACK_AB R155, RZ, R151 ;  /* 0x00000097ff9b223e */ /* 0x000fc600000010ff */
[----:B------:R-:W-:Y:S02]  /*2bd0*/  @P2 F2FP.BF16.F32.PACK_AB R160, RZ, R160 ;  /* 0x000000a0ffa0223e */ /* 0x000fe400000010ff */
[----:B------:R-:W1:Y:S01]  /*2be0*/  @P2 LDC R151, c[0x0][0x40c] ;  /* 0x00010300ff972b82 */ /* 0x000e620000000800 */
[----:B------:R-:W-:Y:S01]  /*2bf0*/  @P2 PRMT R96, R155, 0x7610, R96 ;  /* 0x000076109b602816 */ /* 0x000fe20000000060 */
[----:B------:R-:W-:-:S03]  /*2c00*/  @P0 FFMA.FTZ R155, R121, R147, R152 ;  /* 0x00000093799b0223 */ /* 0x000fc60000010098 */
[----:B------:R-:W-:Y:S01]  /*2c10*/  @P2 PRMT R96, R96, 0x5410, R160 ;  /* 0x0000541060602816 */ /* 0x000fe200000000a0 */
[----:B------:R-:W-:Y:S01]  /*2c20*/  @P0 FADD.FTZ R155, R124, -R155 ;  /* 0x8000009b7c9b0221 */ /* 0x000fe20000010000 */
[----:B0-----:R-:W-:Y:S01]  /*2c30*/  @P2 FMUL.FTZ R160, R153, R156 ;  /* 0x0000009c99a02220 */ /* 0x001fe20000410000 */
[----:B------:R-:W-:Y:S01]  /*2c40*/  SHF.L.U32 R156, R87, 0x10, RZ ;  /* 0x00000010579c7819 */ /* 0x000fe200000006ff */
[----:B------:R-:W0:Y:S02]  /*2c50*/  @P2 LDC R153, c[0x0][0x40c] ;  /* 0x00010300ff992b82 */ /* 0x000e240000000800 */
[----:B------:R-:W-:Y:S02]  /*2c60*/  @P2 FFMA.FTZ R35, R162, R160, R35 ;  /* 0x000000a0a2232223 */ /* 0x000fe40000010023 */
[----:B------:R-:W-:Y:S01]  /*2c70*/  @P0 FFMA.FTZ R156, R115, R155, R156 ;  /* 0x0000009b739c0223 */ /* 0x000fe2000001009c */
[----:B-1----:R-:W-:Y:S01]  /*2c80*/  @P2 FMUL.FTZ R151, R106, R151 ;  /* 0x000000976a972220 */ /* 0x002fe20000410000 */
[----:B------:R-:W-:-:S02]  /*2c90*/  @P2 SHF.L.U32 R106, R77, 0x10, RZ ;  /* 0x000000104d6a2819 */ /* 0x000fc400000006ff */
[----:B--2---:R-:W-:Y:S01]  /*2ca0*/  @P2 FMUL.FTZ R105, R156, R105 ;  /* 0x000000699c692220 */ /* 0x004fe20000410000 */
[-C--:B------:R-:W-:Y:S01]  /*2cb0*/  @P2 FFMA.FTZ R34, R107, R151.reuse, R34 ;  /* 0x000000976b222223 */ /* 0x080fe20000010022 */
[----:B------:R-:W-:Y:S01]  /*2cc0*/  @P2 SHF.L.U32 R107, R15, 0x10, RZ ;  /* 0x000000100f6b2819 */ /* 0x000fe200000006ff */
[----:B------:R-:W-:Y:S01]  /*2cd0*/  @P2 FMUL.FTZ R106, R106, R151 ;  /* 0x000000976a6a2220 */ /* 0x000fe20000410000 */
[----:B------:R-:W-:-:S03]  /*2ce0*/  @P2 IMAD.U32 R151, R94, 0x10000, RZ ;  /* 0x000100005e972824 */ /* 0x000fc600078e00ff */
[----:B------:R-:W-:Y:S01]  /*2cf0*/  @P2 FMUL.FTZ R160, R107, R160 ;  /* 0x000000a06ba02220 */ /* 0x000fe20000410000 */
[----:B------:R-:W-:Y:S02]  /*2d00*/  @P2 SHF.L.U32 R107, R16, 0x10, RZ ;  /* 0x00000010106b2819 */ /* 0x000fe400000006ff */
[----:B------:R-:W-:Y:S02]  /*2d10*/  @P2 F2FP.BF16.F32.PACK_AB R106, RZ, R106 ;  /* 0x0000006aff6a223e */ /* 0x000fe400000010ff */
[----:B------:R-:W-:Y:S01]  /*2d20*/  @P2 F2FP.BF16.F32.PACK_AB R160, RZ, R160 ;  /* 0x000000a0ffa0223e */ /* 0x000fe200000010ff */
[----:B------:R-:W-:Y:S01]  /*2d30*/  @P2 FMUL.FTZ R158, R107, R158 ;  /* 0x0000009e6b9e2220 */ /* 0x000fe20000410000 */
[----:B------:R-:W-:Y:S01]  /*2d40*/  @P2 SHF.L.U32 R107, R95, 0x10, RZ ;  /* 0x000000105f6b2819 */ /* 0x000fe200000006ff */
[----:B0-----:R-:W-:Y:S01]  /*2d50*/  @P2 FMUL.FTZ R153, R154, R153 ;  /* 0x000000999a992220 */ /* 0x001fe20000410000 */
[----:B------:R-:W-:Y:S02]  /*2d60*/  @P2 SHF.L.U32 R154, R78, 0x10, RZ ;  /* 0x000000104e9a2819 */ /* 0x000fe400000006ff */
[----:B------:R-:W-:Y:S01]  /*2d70*/  @P2 F2FP.BF16.F32.PACK_AB R158, RZ, R158 ;  /* 0x0000009eff9e223e */ /* 0x000fe200000010ff */
[----:B------:R-:W-:Y:S01]  /*2d80*/  @P2 FFMA.FTZ R28, R151, R153, R28 ;  /* 0x00000099971c2223 */ /* 0x000fe2000001001c */
[----:B------:R-:W-:Y:S01]  /*2d90*/  @P2 FFMA.FTZ R30, R107, R105, R30 ;  /* 0x000000696b1e2223 */ /* 0x000fe2000001001e */
[----:B------:R-:W-:Y:S01]  /*2da0*/  @P2 FMUL.FTZ R153, R154, R153 ;  /* 0x000000999a992220 */ /* 0x000fe20000410000 */
[----:B------:R-:W-:-:S02]  /*2db0*/  @P2 SHF.L.U32 R154, R79, 0x10, RZ ;  /* 0x000000104f9a2819 */ /* 0x000fc400000006ff */
[----:B------:R-:W-:Y:S02]  /*2dc0*/  @P2 PRMT R97, R106, 0x7610, R97 ;  /* 0x000076106a612816 */ /* 0x000fe40000000061 */
[----:B------:R-:W-:Y:S01]  /*2dd0*/  @P2 F2FP.BF16.F32.PACK_AB R153, RZ, R153 ;  /* 0x00000099ff99223e */ /* 0x000fe200000010ff */
[----:B------:R-:W-:Y:S01]  /*2de0*/  @P2 FMUL.FTZ R105, R154, R105 ;  /* 0x000000699a692220 */ /* 0x000fe20000410000 */
[----:B------:R-:W-:Y:S02]  /*2df0*/  @P2 PRMT R97, R97, 0x5410, R160 ;  /* 0x0000541061612816 */ /* 0x000fe400000000a0 */
[----:B------:R-:W-:Y:S02]  /*2e00*/  @P2 PRMT R98, R153, 0x7610, R98 ;  /* 0x0000761099622816 */ /* 0x000fe40000000062 */
[----:B------:R-:W-:Y:S02]  /*2e10*/  @P2 F2FP.BF16.F32.PACK_AB R105, RZ, R105 ;  /* 0x00000069ff69223e */ /* 0x000fe400000010ff */
[----:B------:R-:W-:-:S02]  /*2e20*/  @P2 PRMT R98, R98, 0x5410, R158 ;  /* 0x0000541062622816 */ /* 0x000fc4000000009e */
[----:B------:R-:W-:Y:S01]  /*2e30*/  @P2 PRMT R99, R105, 0x7610, R99 ;  /* 0x0000761069632816 */ /* 0x000fe20000000063 */
[----:B------:R-:W-:Y:S06]  /*2e40*/  @!P2 BRA `(.L_x_231) ;  /* 0x0000000400cca947 */ /* 0x000fec0003800000 */
[----:B------:R-:W-:Y:S01]  /*2e50*/  PRMT R105, R87, 0x7632, R105 ;  /* 0x0000763257697816 */ /* 0x000fe20000000069 */
[----:B------:R-:W-:-:S03]  /*2e60*/  @P0 FFMA.FTZ R154, R132, R147, R152 ;  /* 0x00000093849a0223 */ /* 0x000fc60000010098 */
[----:B------:R-:W-:Y:S01]  /*2e70*/  SHF.L.U32 R106, R105, 0x10, RZ ;  /* 0x00000010696a7819 */ /* 0x000fe200000006ff */
[----:B------:R-:W-:Y:S01]  /*2e80*/  @P0 FADD.FTZ R154, R129, -R154 ;  /* 0x8000009a819a0221 */ /* 0x000fe20000010000 */
[----:B------:R-:W-:-:S03]  /*2e90*/  SHF.L.U32 R105, R17, 0x10, RZ ;  /* 0x0000001011697819 */ /* 0x000fc600000006ff */
[----:B------:R-:W-:Y:S01]  /*2ea0*/  @P0 FFMA.FTZ R106, R115, R154, R106 ;  /* 0x0000009a736a0223 */ /* 0x000fe2000001006a */
[----:B------:R-:W-:-:S03]  /*2eb0*/  IMAD.U32 R154, R104, 0x10000, RZ ;  /* 0x00010000689a7824 */ /* 0x000fc600078e00ff */
[----:B------:R-:W-:-:S04]  /*2ec0*/  FMUL.FTZ R106, R106, UR14 ;  /* 0x0000000e6a6a7c20 */ /* 0x000fc80008410000 */
[-C--:B------:R-:W-:Y:S01]  /*2ed0*/  FMUL.FTZ R104, R105, R106.reuse ;  /* 0x0000006a69687220 */ /* 0x080fe20000410000 */
[----:B------:R-:W-:-:S04]  /*2ee0*/  FFMA.FTZ R31, R154, R106, R31 ;  /* 0x0000006a9a1f7223 */ /* 0x000fc8000001001f */
[----:B------:R-:W-:-:S04]  /*2ef0*/  F2FP.BF16.F32.PACK_AB R104, RZ, R104 ;  /* 0x00000068ff68723e */ /* 0x000fc800000010ff */
[----:B------:R-:W-:Y:S01]  /*2f00*/  PRMT R99, R99, 0x5410, R104 ;  /* 0x0000541063637816 */ /* 0x000fe20000000068 */
[----:B------:R-:W-:Y:S06]  /*2f10*/  BRA `(.L_x_231) ;  /* 0x0000000400987947 */ /* 0x000fec0003800000 */
.L_x_232:
[----:B------:R-:W-:Y:S01]  /*2f20*/  ISETP.GT.AND P0, PT, R116, RZ, PT ;  /* 0x000000ff7400720c */ /* 0x000fe20003f04270 */
[----:B------:R-:W-:Y:S01]  /*2f30*/  @P1 FFMA.FTZ R101, R3, R147, R152 ;  /* 0x0000009303651223 */ /* 0x000fe20000010098 */
[----:B------:R-:W-:Y:S01]  /*2f40*/  SHF.L.U32 R156, R84, 0x10, RZ ;  /* 0x00000010549c7819 */ /* 0x000fe200000006ff */
[----:B------:R-:W-:Y:S01]  /*2f50*/  IMAD.U32 R158, R158, 0x10000, RZ ;  /* 0x000100009e9e7824 */ /* 0x000fe200078e00ff */
[----:B------:R-:W-:Y:S01]  /*2f60*/  PRMT R100, R84, 0x7632, R100 ;  /* 0x0000763254647816 */ /* 0x000fe20000000064 */
[----:B------:R-:W-:Y:S01]  /*2f70*/  @P1 FADD.FTZ R101, R118, -R101 ;  /* 0x8000006576651221 */ /* 0x000fe20000010000 */
[----:B------:R-:W-:Y:S01]  /*2f80*/  SHF.L.U32 R106, R153, 0x10, RZ ;  /* 0x00000010996a7819 */ /* 0x000fe200000006ff */
[----:B------:R-:W0:Y:S01]  /*2f90*/  @P2 LDC R155, c[0x0][0x40c] ;  /* 0x00010300ff9b2b82 */ /* 0x000e220000000800 */
[----:B------:R-:W-:Y:S01]  /*2fa0*/  SHF.L.U32 R100, R100, 0x10, RZ ;  /* 0x0000001064647819 */ /* 0x000fe200000006ff */
[----:B------:R-:W-:Y:S01]  /*2fb0*/  @P1 FFMA.FTZ R156, R115, R101, R156 ;  /* 0x00000065739c1223 */ /* 0x000fe2000001009c */
[----:B------:R-:W-:-:S02]  /*2fc0*/  SHF.L.U32 R154, R85, 0x10, RZ ;  /* 0x00000010559a7819 */ /* 0x000fc400000006ff */
[----:B------:R-:W-:Y:S01]  /*2fd0*/  @P2 SHF.L.U32 R164, R151, 0x10, RZ ;  /* 0x0000001097a42819 */ /* 0x000fe200000006ff */
[-CC-:B------:R-:W-:Y:S01]  /*2fe0*/  @P0 FFMA.FTZ R102, R126, R147.reuse, R152.reuse ;  /* 0x000000937e660223 */ /* 0x180fe20000010098 */
[-CC-:B------:R-:W-:Y:S01]  /*2ff0*/  @P0 FFMA.FTZ R101, R117, R147.reuse, R152.reuse ;  /* 0x0000009375650223 */ /* 0x180fe20000010098 */
[-C--:B------:R-:W-:Y:S01]  /*3000*/  @P0 FFMA.FTZ R160, R128, R147.reuse, R152 ;  /* 0x0000009380a00223 */ /* 0x080fe20000010098 */
[----:B------:R-:W1:Y:S01]  /*3010*/  @P2 LDC R153, c[0x0][0x40c] ;  /* 0x00010300ff992b82 */ /* 0x000e620000000800 */
[----:B------:R-:W-:Y:S01]  /*3020*/  @P0 FADD.FTZ R103, R123, -R102 ;  /* 0x800000667b670221 */ /* 0x000fe20000010000 */
[----:B------:R-:W-:Y:S01]  /*3030*/  @P0 FADD.FTZ R102, R120, -R101 ;  /* 0x8000006578660221 */ /* 0x000fe20000010000 */
[----:B------:R-:W-:Y:S01]  /*3040*/  @P2 SHF.L.U32 R151, R92, 0x10, RZ ;  /* 0x000000105c972819 */ /* 0x000fe200000006ff */
[----:B------:R-:W-:Y:S01]  /*3050*/  @P0 FFMA.FTZ R157, R121, R147, R152 ;  /* 0x00000093799d0223 */ /* 0x000fe20000010098 */
[----:B------:R-:W-:Y:S01]  /*3060*/  @P0 FFMA.FTZ R100, R115, R103, R100 ;  /* 0x0000006773640223 */ /* 0x000fe20000010064 */
[----:B------:R-:W-:Y:S01]  /*3070*/  @P0 FADD.FTZ R103, R125, -R160 ;  /* 0x800000a07d670221 */ /* 0x000fe20000010000 */
[C---:B------:R-:W-:Y:S01]  /*3080*/  @P0 FFMA.FTZ R154, R115.reuse, R102, R154 ;  /* 0x00000066739a0223 */ /* 0x040fe2000001009a */
[----:B------:R-:W2:Y:S01]  /*3090*/  @P2 LDC R101, c[0x0][0x40c] ;  /* 0x00010300ff652b82 */ /* 0x000ea20000000800 */
[----:B------:R-:W-:Y:S01]  /*30a0*/  SHF.L.U32 R102, R86, 0x10, RZ ;  /* 0x0000001056667819 */ /* 0x000fe200000006ff */
[----:B------:R-:W-:Y:S01]  /*30b0*/  @P0 FFMA.FTZ R106, R115, R103, R106 ;  /* 0x00000067736a0223 */ /* 0x000fe2000001006a */
[-CC-:B------:R-:W-:Y:S01]  /*30c0*/  @P0 FFMA.FTZ R103, R119, R147.reuse, R152.reuse ;  /* 0x0000009377670223 */ /* 0x180fe20000010098 */
[----:B------:R-:W-:Y:S01]  /*30d0*/  @P0 FFMA.FTZ R160, R130, R147, R152 ;  /* 0x0000009382a00223 */ /* 0x000fe20000010098 */
[----:B------:R-:W-:Y:S01]  /*30e0*/  @P0 FADD.FTZ R157, R124, -R157 ;  /* 0x8000009d7c9d0221 */ /* 0x000fe20000010000 */
[----:B------:R-:W-:Y:S01]  /*30f0*/  SHF.L.U32 R162, R162, 0x10, RZ ;  /* 0x00000010a2a27819 */ /* 0x000fe200000006ff */
[----:B------:R-:W-:Y:S01]  /*3100*/  @P0 FADD.FTZ R103, R122, -R103 ;  /* 0x800000677a670221 */ /* 0x000fe20000010000 */
[----:B------:R-:W-:-:S03]  /*3110*/  @P2 SHF.L.U32 R163, R95, 0x10, RZ ;  /* 0x000000105fa32819 */ /* 0x000fc600000006ff */
[----:B------:R-:W-:Y:S01]  /*3120*/  @P0 FFMA.FTZ R102, R115, R103, R102 ;  /* 0x0000006773660223 */ /* 0x000fe20000010066 */
[----:B------:R-:W-:-:S04]  /*3130*/  @P0 FADD.FTZ R103, R127, -R160 ;  /* 0x800000a07f670221 */ /* 0x000fc80000010000 */
[----:B------:R-:W-:Y:S01]  /*3140*/  @P0 FFMA.FTZ R158, R115, R103, R158 ;  /* 0x00000067739e0223 */ /* 0x000fe2000001009e */
[----:B-1----:R-:W-:Y:S01]  /*3150*/  @P2 FMUL.FTZ R153, R156, R153 ;  /* 0x000000999c992220 */ /* 0x002fe20000410000 */
[----:B------:R-:W1:Y:S03]  /*3160*/  @P2 LDC R103, c[0x0][0x40c] ;  /* 0x00010300ff672b82 */ /* 0x000e660000000800 */
[----:B------:R-:W-:Y:S01]  /*3170*/  @P2 FFMA.FTZ R32, R151, R153, R32 ;  /* 0x0000009997202223 */ /* 0x000fe20000010020 */
[----:B------:R-:W-:Y:S01]  /*3180*/  @P2 SHF.L.U32 R151, R14, 0x10, RZ ;  /* 0x000000100e972819 */ /* 0x000fe200000006ff */
[C---:B--2---:R-:W-:Y:S01]  /*3190*/  @P2 FMUL.FTZ R160, R100.reuse, R101 ;  /* 0x0000006564a02220 */ /* 0x044fe20000410000 */
[----:B------:R-:W-:Y:S02]  /*31a0*/  F2FP.BF16.F32.PACK_AB R100, R100, R156 ;  /* 0x0000009c6464723e */ /* 0x000fe400000010ff */
[----:B------:R-:W2:Y:S01]  /*31b0*/  @P2 LDC R101, c[0x0][0x40c] ;  /* 0x00010300ff652b82 */ /* 0x000ea20000000800 */
[----:B------:R-:W-:-:S02]  /*31c0*/  @P2 IMAD.U32 R156, R104, 0x10000, RZ ;  /* 0x00010000689c2824 */ /* 0x000fc400078e00ff */
[-C--:B------:R-:W-:Y:S01]  /*31d0*/  @P2 FFMA.FTZ R33, R164, R160.reuse, R33 ;  /* 0x000000a0a4212223 */ /* 0x080fe20000010021 */
[----:B------:R-:W-:Y:S01]  /*31e0*/  @P2 SHF.L.U32 R164, R76, 0x10, RZ ;  /* 0x000000104ca42819 */ /* 0x000fe200000006ff */
[----:B------:R-:W-:-:S04]  /*31f0*/  @P2 FMUL.FTZ R151, R151, R160 ;  /* 0x000000a097972220 */ /* 0x000fc80000410000 */
[----:B------:R-:W-:Y:S01]  /*3200*/  @P2 FMUL.FTZ R153, R164, R153 ;  /* 0x00000099a4992220 */ /* 0x000fe20000410000 */
[----:B------:R-:W-:Y:S02]  /*3210*/  @P2 SHF.L.U32 R164, R107, 0x10, RZ ;  /* 0x000000106ba42819 */ /* 0x000fe400000006ff */
[----:B------:R-:W-:Y:S02]  /*3220*/  @P2 F2FP.BF16.F32.PACK_AB R151, RZ, R151 ;  /* 0x00000097ff97223e */ /* 0x000fe400000010ff */
[----:B------:R-:W-:Y:S01]  /*3230*/  @P2 F2FP.BF16.F32.PACK_AB R107, RZ, R153 ;  /* 0x00000099ff6b223e */ /* 0x000fe200000010ff */
[----:B-1----:R-:W-:Y:S01]  /*3240*/  @P2 FMUL.FTZ R160, R106, R103 ;  /* 0x000000676aa02220 */ /* 0x002fe20000410000 */
[----:B------:R-:W-:Y:S02]  /*3250*/  @P2 SHF.L.U32 R103, R93, 0x10, RZ ;  /* 0x000000105d672819 */ /* 0x000fe400000006ff */
[----:B------:R-:W-:Y:S01]  /*3260*/  @P2 PRMT R96, R107, 0x7610, R96 ;  /* 0x000076106b602816 */ /* 0x000fe20000000060 */
[----:B------:R-:W-:Y:S01]  /*3270*/  @P2 FFMA.FTZ R35, R164, R160, R35 ;  /* 0x000000a0a4232223 */ /* 0x000fe20000010023 */
[----:B------:R-:W-:-:S02]  /*3280*/  @P2 SHF.L.U32 R164, R77, 0x10, RZ ;  /* 0x000000104da42819 */ /* 0x000fc400000006ff */
[----:B------:R-:W-:Y:S01]  /*3290*/  @P2 PRMT R96, R96, 0x5410, R151 ;  /* 0x0000541060602816 */ /* 0x000fe20000000097 */
[----:B--2---:R-:W-:-:S04]  /*32a0*/  @P2 FMUL.FTZ R101, R154, R101 ;  /* 0x000000659a652220 */ /* 0x004fc80000410000 */
[-C--:B------:R-:W-:Y:S01]  /*32b0*/  @P2 FFMA.FTZ R34, R103, R101.reuse, R34 ;  /* 0x0000006567222223 */ /* 0x080fe20000010022 */
[----:B------:R-:W-:Y:S01]  /*32c0*/  @P2 FMUL.FTZ R153, R164, R101 ;  /* 0x00000065a4992220 */ /* 0x000fe20000410000 */
[----:B------:R-:W-:Y:S01]  /*32d0*/  @P2 IMAD.U32 R103, R15, 0x10000, RZ ;  /* 0x000100000f672824 */ /* 0x000fe200078e00ff */
[----:B------:R-:W1:Y:S01]  /*32e0*/  @P2 LDC R101, c[0x0][0x40c] ;  /* 0x00010300ff652b82 */ /* 0x000e620000000800 */
[----:B------:R-:W-:Y:S02]  /*32f0*/  @P0 FFMA.FTZ R164, R132, R147, R152 ;  /* 0x0000009384a40223 */ /* 0x000fe40000010098 */
[----:B------:R-:W-:Y:S01]  /*3300*/  @P2 FMUL.FTZ R103, R103, R160 ;  /* 0x000000a067672220 */ /* 0x000fe20000410000 */
[----:B------:R-:W-:Y:S01]  /*3310*/  SHF.L.U32 R160, R87, 0x10, RZ ;  /* 0x0000001057a07819 */ /* 0x000fe200000006ff */
[----:B------:R-:W-:Y:S01]  /*3320*/  @P0 FADD.FTZ R164, R129, -R164 ;  /* 0x800000a481a40221 */ /* 0x000fe20000010000 */
[----:B------:R-:W-:-:S03]  /*3330*/  @P2 F2FP.BF16.F32.PACK_AB R153, RZ, R153 ;  /* 0x00000099ff99223e */ /* 0x000fc600000010ff */
[C---:B------:R-:W-:Y:S01]  /*3340*/  @P0 FFMA.FTZ R160, R115.reuse, R157, R160 ;  /* 0x0000009d73a00223 */ /* 0x040fe200000100a0 */
[----:B------:R-:W-:Y:S01]  /*3350*/  @P0 FFMA.FTZ R162, R115, R164, R162 ;  /* 0x000000a473a20223 */ /* 0x000fe200000100a2 */
[----:B------:R-:W-:Y:S01]  /*3360*/  @P2 SHF.L.U32 R157, R105, 0x10, RZ ;  /* 0x00000010699d2819 */ /* 0x000fe200000006ff */
[----:B0-----:R-:W-:Y:S01]  /*3370*/  @P2 FMUL.FTZ R164, R158, R155 ;  /* 0x0000009b9ea42220 */ /* 0x001fe20000410000 */
[----:B------:R-:W-:Y:S02]  /*3380*/  @P2 F2FP.BF16.F32.PACK_AB R105, RZ, R103 ;  /* 0x00000067ff69223e */ /* 0x000fe400000010ff */
[----:B------:R-:W-:Y:S01]  /*3390*/  @P2 SHF.L.U32 R103, R94, 0x10, RZ ;  /* 0x000000105e672819 */ /* 0x000fe200000006ff */
[----:B------:R-:W-:Y:S01]  /*33a0*/  @P2 FFMA.FTZ R29, R157, R164, R29 ;  /* 0x000000a49d1d2223 */ /* 0x000fe2000001001d */
[----:B------:R-:W-:Y:S02]  /*33b0*/  @P2 SHF.L.U32 R155, R78, 0x10, RZ ;  /* 0x000000104e9b2819 */ /* 0x000fe400000006ff */
[----:B------:R-:W-:-:S02]  /*33c0*/  @P2 SHF.L.U32 R157, R16, 0x10, RZ ;  /* 0x00000010109d2819 */ /* 0x000fc400000006ff */
[----:B------:R-:W-:Y:S01]  /*33d0*/  @P2 PRMT R97, R153, 0x7610, R97 ;  /* 0x0000761099612816 */ /* 0x000fe20000000061 */
[----:B-1----:R-:W-:Y:S02]  /*33e0*/  @P2 FMUL.FTZ R101, R102, R101 ;  /* 0x0000006566652220 */ /* 0x002fe40000410000 */
[----:B------:R-:W-:Y:S01]  /*33f0*/  @P2 FMUL.FTZ R157, R157, R164 ;  /* 0x000000a49d9d2220 */ /* 0x000fe20000410000 */
[----:B------:R-:W-:Y:S01]  /*3400*/  F2FP.BF16.F32.PACK_AB R102, R158, R102 ;  /* 0x000000669e66723e */ /* 0x000fe200000010ff */
[-C--:B------:R-:W-:Y:S01]  /*3410*/  @P2 FFMA.FTZ R28, R103, R101.reuse, R28 ;  /* 0x00000065671c2223 */ /* 0x080fe2000001001c */
[----:B------:R-:W-:Y:S01]  /*3420*/  @P2 FMUL.FTZ R155, R155, R101 ;  /* 0x000000659b9b2220 */ /* 0x000fe20000410000 */
[----:B------:R-:W0:Y:S01]  /*3430*/  @P2 LDC R103, c[0x0][0x40c] ;  /* 0x00010300ff672b82 */ /* 0x000e220000000800 */
[----:B------:R-:W-:Y:S02]  /*3440*/  @P2 F2FP.BF16.F32.PACK_AB R157, RZ, R157 ;  /* 0x0000009dff9d223e */ /* 0x000fe400000010ff */
[----:B------:R-:W-:-:S02]  /*3450*/  @P2 PRMT R97, R97, 0x5410, R105 ;  /* 0x0000541061612816 */ /* 0x000fc40000000069 */
[----:B------:R-:W-:-:S03]  /*3460*/  @P2 F2FP.BF16.F32.PACK_AB R155, RZ, R155 ;  /* 0x0000009bff9b223e */ /* 0x000fc600000010ff */
[----:B------:R-:W1:Y:S01]  /*3470*/  @P2 LDC R101, c[0x0][0x40c] ;  /* 0x00010300ff652b82 */ /* 0x000e620000000800 */
[----:B------:R-:W-:-:S04]  /*3480*/  @P2 PRMT R98, R155, 0x7610, R98 ;  /* 0x000076109b622816 */ /* 0x000fc80000000062 */
[----:B------:R-:W-:Y:S01]  /*3490*/  @P2 PRMT R98, R98, 0x5410, R157 ;  /* 0x0000541062622816 */ /* 0x000fe2000000009d */
[----:B0-----:R-:W-:-:S04]  /*34a0*/  @P2 FMUL.FTZ R103, R160, R103 ;  /* 0x00000067a0672220 */ /* 0x001fc80000410000 */
[----:B------:R-:W-:Y:S01]  /*34b0*/  @P2 FFMA.FTZ R30, R163, R103, R30 ;  /* 0x00000067a31e2223 */ /* 0x000fe2000001001e */
[----:B-1----:R-:W-:Y:S01]  /*34c0*/  @P2 FMUL.FTZ R104, R162, R101 ;  /* 0x00000065a2682220 */ /* 0x002fe20000410000 */
[----:B------:R-:W-:Y:S02]  /*34d0*/  F2FP.BF16.F32.PACK_AB R101, R106, R154 ;  /* 0x0000009a6a65723e */ /* 0x000fe400000010ff */
[----:B------:R-:W-:Y:S01]  /*34e0*/  @P2 SHF.L.U32 R106, R79, 0x10, RZ ;  /* 0x000000104f6a2819 */ /* 0x000fe200000006ff */
[----:B------:R-:W-:-:S04]  /*34f0*/  @P2 FFMA.FTZ R31, R156, R104, R31 ;  /* 0x000000689c1f2223 */ /* 0x000fc8000001001f */
[----:B------:R-:W-:Y:S01]  /*3500*/  @P2 FMUL.FTZ R106, R106, R103 ;  /* 0x000000676a6a2220 */ /* 0x000fe20000410000 */
[----:B------:R-:W-:-:S04]  /*3510*/  @P2 SHF.L.U32 R103, R17, 0x10, RZ ;  /* 0x0000001011672819 */ /* 0x000fc800000006ff */
[----:B------:R-:W-:Y:S01]  /*3520*/  @P2 F2FP.BF16.F32.PACK_AB R106, RZ, R106 ;  /* 0x0000006aff6a223e */ /* 0x000fe200000010ff */
[----:B------:R-:W-:Y:S01]  /*3530*/  @P2 FMUL.FTZ R104, R103, R104 ;  /* 0x0000006867682220 */ /* 0x000fe20000410000 */
[----:B------:R-:W-:Y:S02]  /*3540*/  F2FP.BF16.F32.PACK_AB R103, R162, R160 ;  /* 0x000000a0a267723e */ /* 0x000fe400000010ff */
[----:B------:R-:W-:Y:S02]  /*3550*/  @P2 PRMT R99, R106, 0x7610, R99 ;  /* 0x000076106a632816 */ /* 0x000fe40000000063 */
[----:B------:R-:W-:-:S04]  /*3560*/  @P2 F2FP.BF16.F32.PACK_AB R104, RZ, R104 ;  /* 0x00000068ff68223e */ /* 0x000fc800000010ff */
[----:B------:R-:W-:-:S07]  /*3570*/  @P2 PRMT R99, R99, 0x5410, R104 ;  /* 0x0000541063632816 */ /* 0x000fce0000000068 */
.L_x_231:
[----:B------:R-:W-:Y:S05]  /*3580*/  BSYNC.RECONVERGENT B2 ;  /* 0x0000000000027941 */ /* 0x000fea0003800200 */
.L_x_214:
        /* <DEDUP_REMOVED lines=10> */
.L_x_211:
[----:B------:R-:W-:Y:S05]  /*3630*/  BSYNC.RECONVERGENT B1 ;  /* 0x0000000000017941 */ /* 0x000fea0003800200 */
.L_x_210:
[----:B------:R-:W-:Y:S01]  /*3640*/  ISETP.GE.U32.AND P0, PT, R113, 0x40, PT ;  /* 0x000000407100780c */ /* 0x000fe20003f06070 */
[----:B------:R-:W-:-:S12]  /*3650*/  BSSY.RECONVERGENT B1, `(.L_x_233) ;  /* 0x00001c5000017945 */ /* 0x000fd80003800200 */
[----:B------:R-:W-:Y:S05]  /*3660*/  @!P0 BRA `(.L_x_234) ;  /* 0x0000001c000c8947 */ /* 0x000fea0003800000 */
[----:B------:R-:W-:Y:S04]  /*3670*/  BSSY.RECONVERGENT B2, `(.L_x_235) ;  /* 0x0000005000027945 */ /* 0x000fe80003800200 */
[----:B------:R-:W-:Y:S05]  /*3680*/  @!P2 BRA `(.L_x_236) ;  /* 0x00000000000ca947 */ /* 0x000fea0003800000 */
[----:B------:R-:W2:Y:S02]  /*3690*/  LDC.64 R92, c[0x0][0x390] ;  /* 0x0000e400ff5c7b82 */ /* 0x000ea40000000a00 */
[----:B--2---:R-:W-:-:S06]  /*36a0*/  IMAD.WIDE.U32 R92, R109, 0x10, R92 ;  /* 0x000000106d5c7825 */ /* 0x004fcc00078e005c */
[----:B------:R-:W5:Y:S02]  /*36b0*/  LDG.E.128 R92, desc[UR6][R92.64] ;  /* 0x000000065c5c7981 */ /* 0x000f64000c1e1d00 */
.L_x_236:
[----:B------:R-:W-:Y:S05]  /*36c0*/  BSYNC.RECONVERGENT B2 ;  /* 0x0000000000027941 */ /* 0x000fea0003800200 */
.L_x_235:
[----:B------:R-:W-:Y:S01]  /*36d0*/  UISETP.NE.U32.AND UP0, UPT, UR12, URZ, UPT ;  /* 0x000000ff0c00728c */ /* 0x000fe2000bf05070 */
[----:B------:R-:W-:Y:S01]  /*36e0*/  BSSY.RECONVERGENT B2, `(.L_x_237) ;  /* 0x00001b5000027945 */ /* 0x000fe20003800200 */
[----:B01---5:R-:W-:Y:S02]  /*36f0*/  PRMT R104, R95, 0x7632, R104 ;  /* 0x000076325f687816 */ /* 0x023fe40000000068 */
[----:B------:R-:W-:Y:S01]  /*3700*/  UISETP.NE.AND.EX UP0, UPT, UR13, URZ, UPT, UP0 ;  /* 0x000000ff0d00728c */ /* 0x000fe2000bf05300 */
[----:B------:R-:W-:Y:S02]  /*3710*/  PRMT R106, R94, 0x7632, R106 ;  /* 0x000076325e6a7816 */ /* 0x000fe4000000006a */
[----:B------:R-:W-:Y:S02]  /*3720*/  PRMT R105, R93, 0x7632, R105 ;  /* 0x000076325d697816 */ /* 0x000fe40000000069 */
[----:B------:R-:W-:-:S04]  /*3730*/  PRMT R107, R92, 0x7632, R107 ;  /* 0x000076325c6b7816 */ /* 0x000fc8000000006b */
[----:B------:R-:W-:Y:S05]  /*3740*/  BRA.U !UP0, `(.L_x_238) ;  /* 0x0000000d08387547 */ /* 0x000fea000b800000 */
[----:B------:R-:W-:-:S04]  /*3750*/  UISETP.NE.U32.AND UP0, UPT, UR20, URZ, UPT ;  /* 0x000000ff1400728c */ /* 0x000fc8000bf05070 */
[----:B------:R-:W-:-:S06]  /*3760*/  UISETP.NE.AND.EX UP0, UPT, UR21, URZ, UPT, UP0 ;  /* 0x000000ff1500728c */ /* 0x000fcc000bf05300 */
[----:B------:R-:W-:-:S13]  /*3770*/  PLOP3.LUT P0, PT, PT, PT, UP0, 0x80, 0x8 ;  /* 0x000000000008781c */ /* 0x000fda0003f0f008 */
[----:B------:R-:W-:Y:S05]  /*3780*/  @!P0 BRA `(.L_x_239) ;  /* 0x0000000400988947 */ /* 0x000fea0003800000 */
[----:B------:R-:W-:Y:S01]  /*3790*/  ISETP.GT.AND P1, PT, R116, RZ, PT ;  /* 0x000000ff7400720c */ /* 0x000fe20003f24270 */
[----:B------:R-:W-:Y:S01]  /*37a0*/  IMAD.U32 R102, R88, 0x10000, RZ ;  /* 0x0001000058667824 */ /* 0x000fe200078e00ff */
[----:B------:R-:W-:Y:S01]  /*37b0*/  SHF.L.U32 R100, R111, 0x10, RZ ;  /* 0x000000106f647819 */ /* 0x000fe200000006ff */
[----:B------:R-:W-:Y:S01]  /*37c0*/  @P2 IMAD.U32 R107, R107, 0x10000, RZ ;  /* 0x000100006b6b2824 */ /* 0x000fe200078e00ff */
[----:B------:R-:W-:Y:S02]  /*37d0*/  SHF.L.U32 R108, R108, 0x10, RZ ;  /* 0x000000106c6c7819 */ /* 0x000fe400000006ff */
[----:B------:R-:W-:Y:S02]  /*37e0*/  SHF.L.U32 R150, R150, 0x10, RZ ;  /* 0x0000001096967819 */ /* 0x000fe400000006ff */
[----:B------:R-:W-:Y:S02]  /*37f0*/  @P2 SHF.L.U32 R105, R105, 0x10, RZ ;  /* 0x0000001069692819 */ /* 0x000fe400000006ff */
[----:B------:R-:W-:-:S03]  /*3800*/  @P2 SHF.L.U32 R106, R106, 0x10, RZ ;  /* 0x000000106a6a2819 */ /* 0x000fc600000006ff */
[-CC-:B------:R-:W-:Y:S01]  /*3810*/  @P1 FFMA.FTZ R116, R142, R147.reuse, R152.reuse ;  /* 0x000000938e741223 */ /* 0x180fe20000010098 */
[-CC-:B------:R-:W-:Y:S01]  /*3820*/  @P1 FFMA.FTZ R153, R135, R147.reuse, R152.reuse ;  /* 0x0000009387991223 */ /* 0x180fe20000010098 */
[-CC-:B------:R-:W-:Y:S01]  /*3830*/  @P1 FFMA.FTZ R151, R133, R147.reuse, R152.reuse ;  /* 0x0000009385971223 */ /* 0x180fe20000010098 */
[----:B------:R-:W-:Y:S01]  /*3840*/  @P1 FFMA.FTZ R103, R131, R147, R152 ;  /* 0x0000009383671223 */ /* 0x000fe20000010098 */
[----:B------:R-:W-:Y:S01]  /*3850*/  @P1 FADD.FTZ R111, R139, -R116 ;  /* 0x800000748b6f1221 */ /* 0x000fe20000010000 */
[----:B------:R-:W-:Y:S01]  /*3860*/  SHF.L.U32 R116, R110, 0x10, RZ ;  /* 0x000000106e747819 */ /* 0x000fe200000006ff */
[----:B------:R-:W-:Y:S01]  /*3870*/  @P1 FADD.FTZ R153, R138, -R153 ;  /* 0x800000998a991221 */ /* 0x000fe20000010000 */
[----:B------:R-:W-:Y:S01]  /*3880*/  SHF.L.U32 R110, R90, 0x10, RZ ;  /* 0x000000105a6e7819 */ /* 0x000fe200000006ff */
[----:B------:R-:W-:Y:S01]  /*3890*/  @P1 FFMA.FTZ R100, R115, R111, R100 ;  /* 0x0000006f73641223 */ /* 0x000fe20000010064 */
[-CC-:B------:R-:W-:Y:S01]  /*38a0*/  @P1 FFMA.FTZ R158, R144, R147.reuse, R152.reuse ;  /* 0x00000093909e1223 */ /* 0x180fe20000010098 */
[----:B------:R-:W0:Y:S01]  /*38b0*/  @P2 LDC R111, c[0x0][0x40c] ;  /* 0x00010300ff6f2b82 */ /* 0x000e220000000800 */
[-CC-:B------:R-:W-:Y:S01]  /*38c0*/  @P1 FFMA.FTZ R154, R146, R147.reuse, R152.reuse ;  /* 0x00000093929a1223 */ /* 0x180fe20000010098 */
[-CC-:B------:R-:W-:Y:S01]  /*38d0*/  @P1 FFMA.FTZ R101, R137, R147.reuse, R152.reuse ;  /* 0x0000009389651223 */ /* 0x180fe20000010098 */
[----:B------:R-:W-:Y:S01]  /*38e0*/  @P1 FFMA.FTZ R156, R148, R147, R152 ;  /* 0x00000093949c1223 */ /* 0x000fe20000010098 */
[----:B------:R-:W-:Y:S01]  /*38f0*/  @P1 FFMA.FTZ R110, R115, R153, R110 ;  /* 0x00000099736e1223 */ /* 0x000fe2000001006e */
[----:B------:R-:W-:Y:S01]  /*3900*/  @P1 FADD.FTZ R151, R136, -R151 ;  /* 0x8000009788971221 */ /* 0x000fe20000010000 */
[----:B------:R-:W-:Y:S01]  /*3910*/  SHF.L.U32 R152, R89, 0x10, RZ ;  /* 0x0000001059987819 */ /* 0x000fe200000006ff */
[----:B------:R-:W-:Y:S01]  /*3920*/  @P1 FADD.FTZ R103, R134, -R103 ;  /* 0x8000006786671221 */ /* 0x000fe20000010000 */
[----:B------:R-:W1:Y:S01]  /*3930*/  @P2 LDC R153, c[0x0][0x40c] ;  /* 0x00010300ff992b82 */ /* 0x000e620000000800 */
[----:B------:R-:W-:Y:S01]  /*3940*/  @P1 FADD.FTZ R154, R143, -R154 ;  /* 0x8000009a8f9a1221 */ /* 0x000fe20000010000 */
[----:B------:R-:W-:Y:S01]  /*3950*/  @P1 FADD.FTZ R101, R140, -R101 ;  /* 0x800000658c651221 */ /* 0x000fe20000010000 */
[C---:B------:R-:W-:Y:S01]  /*3960*/  @P1 FFMA.FTZ R152, R115.reuse, R151, R152 ;  /* 0x0000009773981223 */ /* 0x040fe20000010098 */
[----:B------:R-:W-:Y:S01]  /*3970*/  @P1 FFMA.FTZ R102, R115, R103, R102 ;  /* 0x0000006773661223 */ /* 0x000fe20000010066 */
[----:B------:R-:W-:Y:S01]  /*3980*/  @P1 FADD.FTZ R103, R141, -R158 ;  /* 0x8000009e8d671221 */ /* 0x000fe20000010000 */
[----:B------:R-:W-:Y:S01]  /*3990*/  @P1 FFMA.FTZ R108, R115, R154, R108 ;  /* 0x0000009a736c1223 */ /* 0x000fe2000001006c */
[----:B------:R-:W-:Y:S01]  /*39a0*/  SHF.L.U32 R154, R91, 0x10, RZ ;  /* 0x000000105b9a7819 */ /* 0x000fe200000006ff */
[----:B------:R-:W2:Y:S01]  /*39b0*/  @P2 LDC R147, c[0x0][0x40c] ;  /* 0x00010300ff932b82 */ /* 0x000ea20000000800 */
[----:B------:R-:W-:Y:S01]  /*39c0*/  @P1 FFMA.FTZ R116, R115, R103, R116 ;  /* 0x0000006773741223 */ /* 0x000fe20000010074 */
[----:B------:R-:W-:Y:S01]  /*39d0*/  @P1 FADD.FTZ R103, R145, -R156 ;  /* 0x8000009c91671221 */ /* 0x000fe20000010000 */
[----:B------:R-:W-:Y:S01]  /*39e0*/  @P2 SHF.L.U32 R156, R68, 0x10, RZ ;  /* 0x00000010449c2819 */ /* 0x000fe200000006ff */
[----:B------:R-:W-:-:S02]  /*39f0*/  @P1 FFMA.FTZ R154, R115, R101, R154 ;  /* 0x00000065739a1223 */ /* 0x000fc4000001009a */
[----:B------:R-:W-:Y:S01]  /*3a00*/  @P1 FFMA.FTZ R150, R115, R103, R150 ;  /* 0x0000006773961223 */ /* 0x000fe20000010096 */
[----:B------:R-:W-:Y:S01]  /*3a10*/  @P2 SHF.L.U32 R103, R92, 0x10, RZ ;  /* 0x000000105c672819 */ /* 0x000fe200000006ff */
[----:B------:R-:W3:Y:S01]  /*3a20*/  @P2 LDC R151, c[0x0][0x40c] ;  /* 0x00010300ff972b82 */ /* 0x000ee20000000800 */
[----:B0-----:R-:W-:-:S04]  /*3a30*/  @P2 FMUL.FTZ R101, R102, R111 ;  /* 0x0000006f66652220 */ /* 0x001fc80000410000 */
[----:B------:R-:W-:Y:S01]  /*3a40*/  @P2 FFMA.FTZ R24, R103, R101, R24 ;  /* 0x0000006567182223 */ /* 0x000fe20000010018 */
[----:B------:R-:W-:Y:S01]  /*3a50*/  @P2 FMUL.FTZ R156, R101, R156 ;  /* 0x0000009c659c2220 */ /* 0x000fe20000410000 */
[----:B------:R-:W-:Y:S01]  /*3a60*/  @P2 SHF.L.U32 R101, R6, 0x10, RZ ;  /* 0x0000001006652819 */ /* 0x000fe200000006ff */
[----:B-1----:R-:W-:Y:S01]  /*3a70*/  @P2 FMUL.FTZ R160, R116, R153 ;  /* 0x0000009974a02220 */ /* 0x002fe20000410000 */
[----:B------:R-:W0:Y:S02]  /*3a80*/  @P2 LDC R115, c[0x0][0x40c] ;  /* 0x00010300ff732b82 */ /* 0x000e240000000800 */
[----:B------:R-:W-:Y:S01]  /*3a90*/  @P2 F2FP.BF16.F32.PACK_AB R156, RZ, R156 ;  /* 0x0000009cff9c223e */ /* 0x000fe200000010ff */
[----:B------:R-:W-:-:S03]  /*3aa0*/  @P2 FFMA.FTZ R27, R160, R105, R27 ;  /* 0x00000069a01b2223 */ /* 0x000fc6000001001b */
[----:B------:R-:W-:Y:S01]  /*3ab0*/  @P2 PRMT R96, R156, 0x7610, R96 ;  /* 0x000076109c602816 */ /* 0x000fe20000000060 */
[C---:B--2---:R-:W-:Y:S01]  /*3ac0*/  @P2 FMUL.FTZ R158, R100.reuse, R147 ;  /* 0x00000093649e2220 */ /* 0x044fe20000410000 */
[----:B------:R-:W-:Y:S01]  /*3ad0*/  F2FP.BF16.F32.PACK_AB R100, R100, R102 ;  /* 0x000000666464723e */ /* 0x000fe200000010ff */
[----:B------:R-:W1:Y:S01]  /*3ae0*/  @P2 LDC R147, c[0x0][0x40c] ;  /* 0x00010300ff932b82 */ /* 0x000e620000000800 */
[----:B------:R-:W-:Y:S01]  /*3af0*/  @P2 SHF.L.U32 R102, R70, 0x10, RZ ;  /* 0x0000001046662819 */ /* 0x000fe200000006ff */
[C---:B------:R-:W-:Y:S01]  /*3b00*/  @P2 FFMA.FTZ R25, R158.reuse, R107, R25 ;  /* 0x0000006b9e192223 */ /* 0x040fe20000010019 */
[----:B------:R-:W-:Y:S01]  /*3b10*/  @P2 FMUL.FTZ R105, R158, R101 ;  /* 0x000000659e692220 */ /* 0x000fe20000410000 */
[----:B------:R-:W-:Y:S01]  /*3b20*/  @P2 SHF.L.U32 R107, R93, 0x10, RZ ;  /* 0x000000105d6b2819 */ /* 0x000fe200000006ff */
[----:B------:R-:W-:Y:S02]  /*3b30*/  @P2 IMAD.U32 R101, R7, 0x10000, RZ ;  /* 0x0001000007652824 */ /* 0x000fe400078e00ff */
[----:B---3--:R-:W-:Y:S01]  /*3b40*/  @P2 FMUL.FTZ R103, R152, R151 ;  /* 0x0000009798672220 */ /* 0x008fe20000410000 */
[----:B------:R-:W-:-:S02]  /*3b50*/  @P2 SHF.L.U32 R158, R69, 0x10, RZ ;  /* 0x00000010459e2819 */ /* 0x000fc400000006ff */
[----:B------:R-:W-:Y:S01]  /*3b60*/  @P2 F2FP.BF16.F32.PACK_AB R105, RZ, R105 ;  /* 0x00000069ff69223e */ /* 0x000fe200000010ff */
[----:B------:R-:W-:Y:S01]  /*3b70*/  @P2 FFMA.FTZ R26, R107, R103, R26 ;  /* 0x000000676b1a2223 */ /* 0x000fe2000001001a */
[----:B------:R-:W-:Y:S01]  /*3b80*/  @P2 FMUL.FTZ R107, R160, R101 ;  /* 0x00000065a06b2220 */ /* 0x000fe20000410000 */
[----:B------:R-:W-:Y:S01]  /*3b90*/  @P2 FMUL.FTZ R111, R103, R158 ;  /* 0x0000009e676f2220 */ /* 0x000fe20000410000 */
[----:B------:R-:W-:Y:S01]  /*3ba0*/  F2FP.BF16.F32.PACK_AB R101, R116, R152 ;  /* 0x000000987465723e */ /* 0x000fe200000010ff */
[----:B------:R-:W2:Y:S01]  /*3bb0*/  @P2 LDC R103, c[0x0][0x40c] ;  /* 0x00010300ff672b82 */ /* 0x000ea20000000800 */
[----:B0-----:R-:W-:Y:S01]  /*3bc0*/  @P2 FMUL.FTZ R115, R110, R115 ;  /* 0x000000736e732220 */ /* 0x001fe20000410000 */
[----:B------:R-:W-:Y:S02]  /*3bd0*/  @P2 F2FP.BF16.F32.PACK_AB R107, RZ, R107 ;  /* 0x0000006bff6b223e */ /* 0x000fe400000010ff */
[----:B------:R-:W-:Y:S01]  /*3be0*/  @P2 F2FP.BF16.F32.PACK_AB R111, RZ, R111 ;  /* 0x0000006fff6f223e */ /* 0x000fe200000010ff */
[----:B------:R-:W-:Y:S01]  /*3bf0*/  @P2 FMUL.FTZ R116, R115, R102 ;  /* 0x0000006673742220 */ /* 0x000fe20000410000 */
[----:B------:R-:W-:-:S02]  /*3c00*/  F2FP.BF16.F32.PACK_AB R102, R108, R110 ;  /* 0x0000006e6c66723e */ /* 0x000fc400000010ff */
[----:B------:R-:W-:Y:S01]  /*3c10*/  @P2 PRMT R97, R111, 0x7610, R97 ;  /* 0x000076106f612816 */ /* 0x000fe20000000061 */
[----:B-1----:R-:W-:Y:S01]  /*3c20*/  @P2 FMUL.FTZ R152, R108, R147 ;  /* 0x000000936c982220 */ /* 0x002fe20000410000 */
[----:B------:R-:W-:Y:S02]  /*3c30*/  @P2 SHF.L.U32 R147, R8, 0x10, RZ ;  /* 0x0000001008932819 */ /* 0x000fe400000006ff */
[----:B------:R-:W-:Y:S01]  /*3c40*/  @P2 SHF.L.U32 R108, R71, 0x10, RZ ;  /* 0x00000010476c2819 */ /* 0x000fe200000006ff */
[C---:B------:R-:W-:Y:S01]  /*3c50*/  @P2 FFMA.FTZ R21, R152.reuse, R106, R21 ;  /* 0x0000006a98152223 */ /* 0x040fe20000010015 */
[----:B------:R-:W-:Y:S01]  /*3c60*/  @P2 F2FP.BF16.F32.PACK_AB R116, RZ, R116 ;  /* 0x00000074ff74223e */ /* 0x000fe200000010ff */
[----:B------:R-:W-:Y:S01]  /*3c70*/  @P2 FMUL.FTZ R147, R152, R147 ;  /* 0x0000009398932220 */ /* 0x000fe20000410000 */
[----:B------:R-:W-:Y:S02]  /*3c80*/  @P2 PRMT R97, R97, 0x5410, R107 ;  /* 0x0000541061612816 */ /* 0x000fe4000000006b */
[----:B------:R-:W-:-:S02]  /*3c90*/  @P2 PRMT R96, R96, 0x5410, R105 ;  /* 0x0000541060602816 */ /* 0x000fc40000000069 */
[----:B------:R-:W-:Y:S02]  /*3ca0*/  @P2 SHF.L.U32 R107, R95, 0x10, RZ ;  /* 0x000000105f6b2819 */ /* 0x000fe400000006ff */
[----:B------:R-:W-:Y:S01]  /*3cb0*/  @P2 SHF.L.U32 R105, R94, 0x10, RZ ;  /* 0x000000105e692819 */ /* 0x000fe200000006ff */
[----:B--2---:R-:W-:Y:S01]  /*3cc0*/  @P2 FMUL.FTZ R103, R154, R103 ;  /* 0x000000679a672220 */ /* 0x004fe20000410000 */
[----:B------:R-:W-:Y:S02]  /*3cd0*/  @P2 F2FP.BF16.F32.PACK_AB R147, RZ, R147 ;  /* 0x00000093ff93223e */ /* 0x000fe400000010ff */
[----:B------:R-:W-:Y:S01]  /*3ce0*/  @P2 PRMT R98, R116, 0x7610, R98 ;  /* 0x0000761074622816 */ /* 0x000fe20000000062 */
[----:B------:R-:W-:Y:S01]  /*3cf0*/  @P2 FMUL.FTZ R108, R103, R108 ;  /* 0x0000006c676c2220 */ /* 0x000fe20000410000 */
[----:B------:R-:W-:Y:S01]  /*3d00*/  @P2 FFMA.FTZ R22, R107, R103, R22 ;  /* 0x000000676b162223 */ /* 0x000fe20000010016 */
[----:B------:R-:W-:Y:S01]  /*3d10*/  @P2 FFMA.FTZ R20, R105, R115, R20 ;  /* 0x0000007369142223 */ /* 0x000fe20000010014 */
[----:B------:R-:W-:-:S02]  /*3d20*/  F2FP.BF16.F32.PACK_AB R103, R150, R154 ;  /* 0x0000009a9667723e */ /* 0x000fc400000010ff */
[----:B------:R-:W-:Y:S02]  /*3d30*/  @P2 F2FP.BF16.F32.PACK_AB R108, RZ, R108 ;  /* 0x0000006cff6c223e */ /* 0x000fe400000010ff */
[----:B------:R-:W-:Y:S02]  /*3d40*/  @P2 PRMT R98, R98, 0x5410, R147 ;  /* 0x0000541062622816 */ /* 0x000fe40000000093 */
[----:B------:R-:W-:Y:S01]  /*3d50*/  @P2 PRMT R99, R108, 0x7610, R99 ;  /* 0x000076106c632816 */ /* 0x000fe20000000063 */
[----:B------:R-:W-:Y:S06]  /*3d60*/  @!P2 BRA `(.L_x_240) ;  /* 0x000000140030a947 */ /* 0x000fec0003800000 */
[----:B------:R-:W-:Y:S02]  /*3d70*/  IMAD.U32 R105, R9, 0x10000, RZ ;  /* 0x0001000009697824 */ /* 0x000fe400078e00ff */
[----:B------:R-:W-:Y:S01]  /*3d80*/  FMUL.FTZ R150, R150, UR14 ;  /* 0x0000000e96967c20 */ /* 0x000fe20008410000 */
[----:B------:R-:W-:-:S03]  /*3d90*/  SHF.L.U32 R104, R104, 0x10, RZ ;  /* 0x0000001068687819 */ /* 0x000fc600000006ff */
[C---:B------:R-:W-:Y:S02]  /*3da0*/  FMUL.FTZ R105, R150.reuse, R105 ;  /* 0x0000006996697220 */ /* 0x040fe40000410000 */
[----:B------:R-:W-:-:S03]  /*3db0*/  FFMA.FTZ R23, R150, R104, R23 ;  /* 0x0000006896177223 */ /* 0x000fc60000010017 */
[----:B------:R-:W-:-:S04]  /*3dc0*/  F2FP.BF16.F32.PACK_AB R105, RZ, R105 ;  /* 0x00000069ff69723e */ /* 0x000fc800000010ff */
[----:B------:R-:W-:Y:S01]  /*3dd0*/  PRMT R99, R99, 0x5410, R105 ;  /* 0x0000541063637816 */ /* 0x000fe20000000069 */
[----:B------:R-:W-:Y:S06]  /*3de0*/  BRA `(.L_x_240) ;  /* 0x0000001400107947 */ /* 0x000fec0003800000 */
.L_x_239:
[----:B------:R-:W-:Y:S01]  /*3df0*/  ISETP.GT.AND P1, PT, R116, RZ, PT ;  /* 0x000000ff7400720c */ /* 0x000fe20003f24270 */
[----:B------:R-:W-:Y:S01]  /*3e00*/  @P2 IMAD.U32 R106, R106, 0x10000, RZ ;  /* 0x000100006a6a2824 */ /* 0x000fe200078e00ff */
[----:B------:R-:W-:Y:S02]  /*3e10*/  SHF.L.U32 R154, R88, 0x10, RZ ;  /* 0x00000010589a7819 */ /* 0x000fe400000006ff */
[----:B------:R-:W-:Y:S02]  /*3e20*/  SHF.L.U32 R156, R111, 0x10, RZ ;  /* 0x000000106f9c7819 */ /* 0x000fe400000006ff */
[----:B------:R-:W-:Y:S02]  /*3e30*/  SHF.L.U32 R116, R89, 0x10, RZ ;  /* 0x0000001059747819 */ /* 0x000fe400000006ff */
[----:B------:R-:W-:Y:S01]  /*3e40*/  SHF.L.U32 R150, R110, 0x10, RZ ;  /* 0x000000106e967819 */ /* 0x000fe200000006ff */
[----:B------:R-:W-:-:S04]  /*3e50*/  IMAD.U32 R110, R90, 0x10000, RZ ;  /* 0x000100005a6e7824 */ /* 0x000fc800078e00ff */
[-CC-:B------:R-:W-:Y:S01]  /*3e60*/  @P1 FFMA.FTZ R151, R131, R147.reuse, R152.reuse ;  /* 0x0000009383971223 */ /* 0x180fe20000010098 */
[-CC-:B------:R-:W-:Y:S01]  /*3e70*/  @P1 FFMA.FTZ R108, R142, R147.reuse, R152.reuse ;  /* 0x000000938e6c1223 */ /* 0x180fe20000010098 */
[-C--:B------:R-:W-:Y:S02]  /*3e80*/  @P1 FFMA.FTZ R158, R146, R147.reuse, R152 ;  /* 0x00000093929e1223 */ /* 0x080fe40000010098 */
[----:B------:R-:W-:Y:S01]  /*3e90*/  @P1 FADD.FTZ R151, R134, -R151 ;  /* 0x8000009786971221 */ /* 0x000fe20000010000 */
[----:B------:R-:W-:Y:S01]  /*3ea0*/  @P1 FADD.FTZ R111, R139, -R108 ;  /* 0x8000006c8b6f1221 */ /* 0x000fe20000010000 */
[----:B------:R-:W-:Y:S01]  /*3eb0*/  @P1 FFMA.FTZ R108, R144, R147, R152 ;  /* 0x00000093906c1223 */ /* 0x000fe20000010098 */
[----:B------:R-:W-:Y:S01]  /*3ec0*/  @P1 FADD.FTZ R155, R143, -R158 ;  /* 0x8000009e8f9b1221 */ /* 0x000fe20000010000 */
[C---:B------:R-:W-:Y:S01]  /*3ed0*/  @P1 FFMA.FTZ R154, R115.reuse, R151, R154 ;  /* 0x00000097739a1223 */ /* 0x040fe2000001009a */
[----:B------:R-:W-:Y:S01]  /*3ee0*/  @P1 FFMA.FTZ R156, R115, R111, R156 ;  /* 0x0000006f739c1223 */ /* 0x000fe2000001009c */
[----:B------:R-:W0:Y:S01]  /*3ef0*/  @P2 LDC R151, c[0x0][0x40c] ;  /* 0x00010300ff972b82 */ /* 0x000e220000000800 */
[----:B------:R-:W-:Y:S01]  /*3f00*/  @P1 FFMA.FTZ R111, R133, R147, R152 ;  /* 0x00000093856f1223 */ /* 0x000fe20000010098 */
[----:B------:R-:W-:Y:S01]  /*3f10*/  @P1 FADD.FTZ R153, R141, -R108 ;  /* 0x8000006c8d991221 */ /* 0x000fe20000010000 */
[----:B------:R-:W-:-:S02]  /*3f20*/  @P2 SHF.L.U32 R158, R107, 0x10, RZ ;  /* 0x000000106b9e2819 */ /* 0x000fc400000006ff */
[----:B------:R-:W-:Y:S01]  /*3f30*/  @P1 FADD.FTZ R111, R136, -R111 ;  /* 0x8000006f886f1221 */ /* 0x000fe20000010000 */
[----:B------:R-:W-:Y:S01]  /*3f40*/  @P1 FFMA.FTZ R150, R115, R153, R150 ;  /* 0x0000009973961223 */ /* 0x000fe20000010096 */
[----:B------:R-:W-:Y:S01]  /*3f50*/  @P1 FFMA.FTZ R153, R135, R147, R152 ;  /* 0x0000009387991223 */ /* 0x000fe20000010098 */
[----:B------:R-:W-:Y:S01]  /*3f60*/  PRMT R108, R90, 0x7632, R108 ;  /* 0x000076325a6c7816 */ /* 0x000fe2000000006c */
[----:B------:R-:W-:Y:S02]  /*3f70*/  @P1 FFMA.FTZ R116, R115, R111, R116 ;  /* 0x0000006f73741223 */ /* 0x000fe40000010074 */
[----:B------:R-:W1:Y:S01]  /*3f80*/  @P2 LDC R111, c[0x0][0x40c] ;  /* 0x00010300ff6f2b82 */ /* 0x000e620000000800 */
[----:B------:R-:W-:Y:S01]  /*3f90*/  @P1 FADD.FTZ R153, R138, -R153 ;  /* 0x800000998a991221 */ /* 0x000fe20000010000 */
[----:B------:R-:W-:-:S03]  /*3fa0*/  SHF.L.U32 R108, R108, 0x10, RZ ;  /* 0x000000106c6c7819 */ /* 0x000fc600000006ff */
[C---:B------:R-:W-:Y:S02]  /*3fb0*/  @P1 FFMA.FTZ R110, R115.reuse, R153, R110 ;  /* 0x00000099736e1223 */ /* 0x040fe4000001006e */
[----:B------:R-:W-:Y:S01]  /*3fc0*/  @P1 FFMA.FTZ R108, R115, R155, R108 ;  /* 0x0000009b736c1223 */ /* 0x000fe2000001006c */
[----:B------:R-:W2:Y:S01]  /*3fd0*/  @P2 LDC R153, c[0x0][0x40c] ;  /* 0x00010300ff992b82 */ /* 0x000ea20000000800 */
[----:B0-----:R-:W-:-:S07]  /*3fe0*/  @P2 FMUL.FTZ R156, R156, R151 ;  /* 0x000000979c9c2220 */ /* 0x001fce0000410000 */
[----:B------:R-:W0:Y:S01]  /*3ff0*/  @P2 LDC R151, c[0x0][0x40c] ;  /* 0x00010300ff972b82 */ /* 0x000e220000000800 */
[----:B------:R-:W-:Y:S01]  /*4000*/  @P2 FFMA.FTZ R25, R158, R156, R25 ;  /* 0x0000009c9e192223 */ /* 0x000fe20000010019 */
[----:B-1----:R-:W-:Y:S01]  /*4010*/  @P2 FMUL.FTZ R107, R154, R111 ;  /* 0x0000006f9a6b2220 */ /* 0x002fe20000410000 */
[----:B------:R-:W-:-:S05]  /*4020*/  @P2 SHF.L.U32 R111, R92, 0x10, RZ ;  /* 0x000000105c6f2819 */ /* 0x000fca00000006ff */
[----:B------:R-:W1:Y:S01]  /*4030*/  @P2 LDC R155, c[0x0][0x40c] ;  /* 0x00010300ff9b2b82 */ /* 0x000e620000000800 */
[----:B------:R-:W-:Y:S01]  /*4040*/  @P2 SHF.L.U32 R154, R68, 0x10, RZ ;  /* 0x00000010449a2819 */ /* 0x000fe200000006ff */
[----:B------:R-:W-:Y:S01]  /*4050*/  @P2 FFMA.FTZ R24, R111, R107, R24 ;  /* 0x0000006b6f182223 */ /* 0x000fe20000010018 */
[----:B------:R-:W-:-:S03]  /*4060*/  @P2 SHF.L.U32 R111, R6, 0x10, RZ ;  /* 0x00000010066f2819 */ /* 0x000fc600000006ff */
[----:B------:R-:W-:Y:S01]  /*4070*/  @P2 FMUL.FTZ R107, R154, R107 ;  /* 0x0000006b9a6b2220 */ /* 0x000fe20000410000 */
[----:B------:R-:W-:Y:S01]  /*4080*/  @P2 SHF.L.U32 R154, R105, 0x10, RZ ;  /* 0x00000010699a2819 */ /* 0x000fe200000006ff */
[----:B--2---:R-:W-:Y:S01]  /*4090*/  @P2 FMUL.FTZ R150, R150, R153 ;  /* 0x0000009996962220 */ /* 0x004fe20000410000 */
[----:B------:R-:W-:Y:S01]  /*40a0*/  @P2 FMUL.FTZ R156, R111, R156 ;  /* 0x0000009c6f9c2220 */ /* 0x000fe20000410000 */
[----:B------:R-:W-:Y:S01]  /*40b0*/  @P2 SHF.L.U32 R111, R93, 0x10, RZ ;  /* 0x000000105d6f2819 */ /* 0x000fe200000006ff */
[----:B------:R-:W2:Y:S01]  /*40c0*/  @P2 LDC R153, c[0x0][0x40c] ;  /* 0x00010300ff992b82 */ /* 0x000ea20000000800 */
[----:B------:R-:W-:Y:S01]  /*40d0*/  @P2 FFMA.FTZ R27, R154, R150, R27 ;  /* 0x000000969a1b2223 */ /* 0x000fe2000001001b */
[----:B0-----:R-:W-:Y:S01]  /*40e0*/  @P2 FMUL.FTZ R105, R116, R151 ;  /* 0x0000009774692220 */ /* 0x001fe20000410000 */
[----:B------:R-:W-:Y:S01]  /*40f0*/  @P2 IMAD.U32 R116, R69, 0x10000, RZ ;  /* 0x0001000045742824 */ /* 0x000fe200078e00ff */
[----:B------:R-:W-:Y:S02]  /*4100*/  @P2 F2FP.BF16.F32.PACK_AB R107, RZ, R107 ;  /* 0x0000006bff6b223e */ /* 0x000fe400000010ff */
[----:B------:R-:W-:Y:S01]  /*4110*/  @P2 FFMA.FTZ R26, R111, R105, R26 ;  /* 0x000000696f1a2223 */ /* 0x000fe2000001001a */
[----:B------:R-:W-:Y:S01]  /*4120*/  @P1 FFMA.FTZ R111, R137, R147, R152 ;  /* 0x00000093896f1223 */ /* 0x000fe20000010098 */
[----:B------:R-:W0:Y:S01]  /*4130*/  @P2 LDC R151, c[0x0][0x40c] ;  /* 0x00010300ff972b82 */ /* 0x000e220000000800 */
[----:B------:R-:W-:Y:S01]  /*4140*/  @P2 FMUL.FTZ R105, R116, R105 ;  /* 0x0000006974692220 */ /* 0x000fe20000410000 */
[----:B------:R-:W-:Y:S01]  /*4150*/  SHF.L.U32 R116, R91, 0x10, RZ ;  /* 0x000000105b747819 */ /* 0x000fe200000006ff */
[----:B------:R-:W-:Y:S01]  /*4160*/  @P1 FADD.FTZ R154, R140, -R111 ;  /* 0x8000006f8c9a1221 */ /* 0x000fe20000010000 */
[----:B------:R-:W-:-:S02]  /*4170*/  @P2 SHF.L.U32 R111, R7, 0x10, RZ ;  /* 0x00000010076f2819 */ /* 0x000fc400000006ff */
[----:B------:R-:W-:Y:S01]  /*4180*/  @P2 PRMT R96, R107, 0x7610, R96 ;  /* 0x000076106b602816 */ /* 0x000fe20000000060 */
[----:B------:R-:W-:Y:S01]  /*4190*/  @P1 FFMA.FTZ R116, R115, R154, R116 ;  /* 0x0000009a73741223 */ /* 0x000fe20000010074 */
[----:B------:R-:W-:Y:S01]  /*41a0*/  @P2 F2FP.BF16.F32.PACK_AB R105, RZ, R105 ;  /* 0x00000069ff69223e */ /* 0x000fe200000010ff */
[----:B------:R-:W-:Y:S01]  /*41b0*/  @P2 FMUL.FTZ R150, R111, R150 ;  /* 0x000000966f962220 */ /* 0x000fe20000410000 */
[----:B------:R-:W-:Y:S02]  /*41c0*/  @P2 SHF.L.U32 R111, R94, 0x10, RZ ;  /* 0x000000105e6f2819 */ /* 0x000fe400000006ff */
[----:B------:R-:W-:Y:S02]  /*41d0*/  @P2 PRMT R97, R105, 0x7610, R97 ;  /* 0x0000761069612816 */ /* 0x000fe40000000061 */
[----:B------:R-:W-:Y:S01]  /*41e0*/  @P2 F2FP.BF16.F32.PACK_AB R156, RZ, R156 ;  /* 0x0000009cff9c223e */ /* 0x000fe200000010ff */
[----:B--2---:R-:W-:Y:S01]  /*41f0*/  @P2 FMUL.FTZ R108, R108, R153 ;  /* 0x000000996c6c2220 */ /* 0x004fe20000410000 */
[----:B------:R-:W-:-:S02]  /*4200*/  @P2 F2FP.BF16.F32.PACK_AB R150, RZ, R150 ;  /* 0x00000096ff96223e */ /* 0x000fc400000010ff */
[----:B------:R-:W-:Y:S01]  /*4210*/  @P2 PRMT R96, R96, 0x5410, R156 ;  /* 0x0000541060602816 */ /* 0x000fe2000000009c */
[-C--:B------:R-:W-:Y:S01]  /*4220*/  @P2 FFMA.FTZ R21, R106, R108.reuse, R21 ;  /* 0x0000006c6a152223 */ /* 0x080fe20000010015 */
[----:B------:R-:W-:Y:S01]  /*4230*/  @P2 PRMT R97, R97, 0x5410, R150 ;  /* 0x0000541061612816 */ /* 0x000fe20000000096 */
[----:B0-----:R-:W-:Y:S01]  /*4240*/  @P2 FMUL.FTZ R107, R110, R151 ;  /* 0x000000976e6b2220 */ /* 0x001fe20000410000 */
[----:B------:R-:W-:Y:S02]  /*4250*/  @P2 SHF.L.U32 R110, R70, 0x10, RZ ;  /* 0x00000010466e2819 */ /* 0x000fe400000006ff */
[----:B------:R-:W-:Y:S01]  /*4260*/  @P2 SHF.L.U32 R151, R8, 0x10, RZ ;  /* 0x0000001008972819 */ /* 0x000fe200000006ff */
[----:B------:R-:W-:Y:S01]  /*4270*/  @P2 FFMA.FTZ R20, R111, R107, R20 ;  /* 0x0000006b6f142223 */ /* 0x000fe20000010014 */
[----:B-1----:R-:W-:Y:S01]  /*4280*/  @P2 FMUL.FTZ R111, R116, R155 ;  /* 0x0000009b746f2220 */ /* 0x002fe20000410000 */
[----:B------:R-:W-:Y:S01]  /*4290*/  @P2 SHF.L.U32 R116, R71, 0x10, RZ ;  /* 0x0000001047742819 */ /* 0x000fe200000006ff */
[----:B------:R-:W-:Y:S01]  /*42a0*/  @P2 FMUL.FTZ R107, R110, R107 ;  /* 0x0000006b6e6b2220 */ /* 0x000fe20000410000 */
[----:B------:R-:W-:Y:S01]  /*42b0*/  @P2 FMUL.FTZ R110, R151, R108 ;  /* 0x0000006c976e2220 */ /* 0x000fe20000410000 */
[----:B------:R-:W-:-:S02]  /*42c0*/  @P2 SHF.L.U32 R151, R95, 0x10, RZ ;  /* 0x000000105f972819 */ /* 0x000fc400000006ff */
[----:B------:R-:W-:Y:S01]  /*42d0*/  @P2 FMUL.FTZ R105, R116, R111 ;  /* 0x0000006f74692220 */ /* 0x000fe20000410000 */
[----:B------:R-:W-:Y:S02]  /*42e0*/  @P2 F2FP.BF16.F32.PACK_AB R107, RZ, R107 ;  /* 0x0000006bff6b223e */ /* 0x000fe400000010ff */
[----:B------:R-:W-:Y:S01]  /*42f0*/  @P2 F2FP.BF16.F32.PACK_AB R110, RZ, R110 ;  /* 0x0000006eff6e223e */ /* 0x000fe200000010ff */
[----:B------:R-:W-:Y:S01]  /*4300*/  @P2 FFMA.FTZ R22, R151, R111, R22 ;  /* 0x0000006f97162223 */ /* 0x000fe20000010016 */
[----:B------:R-:W-:Y:S02]  /*4310*/  @P2 F2FP.BF16.F32.PACK_AB R105, RZ, R105 ;  /* 0x00000069ff69223e */ /* 0x000fe400000010ff */
[----:B------:R-:W-:Y:S02]  /*4320*/  @P2 PRMT R98, R107, 0x7610, R98 ;  /* 0x000076106b622816 */ /* 0x000fe40000000062 */
[----:B------:R-:W-:Y:S02]  /*4330*/  @P2 PRMT R99, R105, 0x7610, R99 ;  /* 0x0000761069632816 */ /* 0x000fe40000000063 */
[----:B------:R-:W-:Y:S01]  /*4340*/  @P2 PRMT R98, R98, 0x5410, R110 ;  /* 0x0000541062622816 */ /* 0x000fe2000000006e */
[----:B------:R-:W-:Y:S06]  /*4350*/  @!P2 BRA `(.L_x_240) ;  /* 0x0000000c00b4a947 */ /* 0x000fec0003800000 */
[----:B------:R-:W-:Y:S01]  /*4360*/  PRMT R105, R91, 0x7632, R105 ;  /* 0x000076325b697816 */ /* 0x000fe20000000069 */
[----:B------:R-:W-:Y:S01]  /*4370*/  @P1 FFMA.FTZ R152, R148, R147, R152 ;  /* 0x0000009394981223 */ /* 0x000fe20000010098 */
[----:B------:R-:W-:Y:S02]  /*4380*/  SHF.L.U32 R104, R104, 0x10, RZ ;  /* 0x0000001068687819 */ /* 0x000fe400000006ff */
[----:B------:R-:W-:Y:S01]  /*4390*/  SHF.L.U32 R106, R105, 0x10, RZ ;  /* 0x00000010696a7819 */ /* 0x000fe200000006ff */
[----:B------:R-:W-:Y:S01]  /*43a0*/  @P1 FADD.FTZ R152, R145, -R152 ;  /* 0x8000009891981221 */ /* 0x000fe20000010000 */
[----:B------:R-:W-:-:S03]  /*43b0*/  SHF.L.U32 R105, R9, 0x10, RZ ;  /* 0x0000001009697819 */ /* 0x000fc600000006ff */
[----:B------:R-:W-:-:S04]  /*43c0*/  @P1 FFMA.FTZ R106, R115, R152, R106 ;  /* 0x00000098736a1223 */ /* 0x000fc8000001006a */
[----:B------:R-:W-:-:S04]  /*43d0*/  FMUL.FTZ R106, R106, UR14 ;  /* 0x0000000e6a6a7c20 */ /* 0x000fc80008410000 */
[-C--:B------:R-:W-:Y:S01]  /*43e0*/  FMUL.FTZ R105, R105, R106.reuse ;  /* 0x0000006a69697220 */ /* 0x080fe20000410000 */
[----:B------:R-:W-:-:S04]  /*43f0*/  FFMA.FTZ R23, R104, R106, R23 ;  /* 0x0000006a68177223 */ /* 0x000fc80000010017 */
[----:B------:R-:W-:-:S04]  /*4400*/  F2FP.BF16.F32.PACK_AB R105, RZ, R105 ;  /* 0x00000069ff69723e */ /* 0x000fc800000010ff */
[----:B------:R-:W-:Y:S01]  /*4410*/  PRMT R99, R99, 0x5410, R105 ;  /* 0x0000541063637816 */ /* 0x000fe20000000069 */
[----:B------:R-:W-:Y:S06]  /*4420*/  BRA `(.L_x_240) ;  /* 0x0000000c00807947 */ /* 0x000fec0003800000 */
.L_x_238:
[----:B------:R-:W-:-:S04]  /*4430*/  UISETP.NE.U32.AND UP0, UPT, UR20, URZ, UPT ;  /* 0x000000ff1400728c */ /* 0x000fc8000bf05070 */
[----:B------:R-:W-:-:S06]  /*4440*/  UISETP.NE.AND.EX UP0, UPT, UR21, URZ, UPT, UP0 ;  /* 0x000000ff1500728c */ /* 0x000fcc000bf05300 */
[----:B------:R-:W-:-:S13]  /*4450*/  PLOP3.LUT P0, PT, PT, PT, UP0, 0x80, 0x8 ;  /* 0x000000000008781c */ /* 0x000fda0003f0f008 */
[----:B------:R-:W-:Y:S05]  /*4460*/  @!P0 BRA `(.L_x_241) ;  /* 0x0000000400988947 */ /* 0x000fea0003800000 */
[----:B------:R-:W0:Y:S01]  /*4470*/  @P2 LDC R103, c[0x0][0x40c] ;  /* 0x00010300ff672b82 */ /* 0x000e220000000800 */
[-CC-:B------:R-:W-:Y:S01]  /*4480*/  FFMA.FTZ R102, R144, R147.reuse, R152.reuse ;  /* 0x0000009390667223 */ /* 0x180fe20000010098 */
[-CC-:B------:R-:W-:Y:S01]  /*4490*/  FFMA.FTZ R100, R142, R147.reuse, R152.reuse ;  /* 0x000000938e647223 */ /* 0x180fe20000010098 */
[-CC-:B------:R-:W-:Y:S01]  /*44a0*/  FFMA.FTZ R153, R137, R147.reuse, R152.reuse ;  /* 0x0000009389997223 */ /* 0x180fe20000010098 */
[-C--:B------:R-:W-:Y:S01]  /*44b0*/  FFMA.FTZ R154, R146, R147.reuse, R152 ;  /* 0x00000093929a7223 */ /* 0x080fe20000010098 */
[----:B------:R-:W-:Y:S01]  /*44c0*/  FADD.FTZ R110, R141, -R102 ;  /* 0x800000668d6e7221 */ /* 0x000fe20000010000 */
[----:B------:R-:W-:Y:S01]  /*44d0*/  FADD.FTZ R100, R139, -R100 ;  /* 0x800000648b647221 */ /* 0x000fe20000010000 */
[-CC-:B------:R-:W-:Y:S01]  /*44e0*/  FFMA.FTZ R101, R131, R147.reuse, R152.reuse ;  /* 0x0000009383657223 */ /* 0x180fe20000010098 */
[----:B------:R-:W1:Y:S01]  /*44f0*/  @P2 LDC R102, c[0x0][0x40c] ;  /* 0x00010300ff662b82 */ /* 0x000e620000000800 */
[-CC-:B------:R-:W-:Y:S01]  /*4500*/  FFMA.FTZ R111, R133, R147.reuse, R152.reuse ;  /* 0x00000093856f7223 */ /* 0x180fe20000010098 */
[-CC-:B------:R-:W-:Y:S01]  /*4510*/  FFMA.FTZ R151, R135, R147.reuse, R152.reuse ;  /* 0x0000009387977223 */ /* 0x180fe20000010098 */
[----:B------:R-:W-:Y:S01]  /*4520*/  FFMA.FTZ R156, R148, R147, R152 ;  /* 0x00000093949c7223 */ /* 0x000fe20000010098 */
[----:B------:R-:W-:Y:S01]  /*4530*/  FADD.FTZ R154, R143, -R154 ;  /* 0x8000009a8f9a7221 */ /* 0x000fe20000010000 */
[----:B------:R-:W-:Y:S01]  /*4540*/  FADD.FTZ R152, R140, -R153 ;  /* 0x800000998c987221 */ /* 0x000fe20000010000 */
[C---:B------:R-:W-:Y:S01]  /*4550*/  FMUL.FTZ R100, R115.reuse, R100 ;  /* 0x0000006473647220 */ /* 0x040fe20000410000 */
[----:B------:R-:W-:Y:S01]  /*4560*/  ISETP.GT.AND P1, PT, R116, RZ, PT ;  /* 0x000000ff7400720c */ /* 0x000fe20003f24270 */
[----:B------:R-:W2:Y:S01]  /*4570*/  @P2 LDC R153, c[0x0][0x40c] ;  /* 0x00010300ff992b82 */ /* 0x000ea20000000800 */
[----:B------:R-:W-:Y:S01]  /*4580*/  FADD.FTZ R116, R134, -R101 ;  /* 0x8000006586747221 */ /* 0x000fe20000010000 */
[----:B------:R-:W-:Y:S01]  /*4590*/  FADD.FTZ R108, R136, -R111 ;  /* 0x8000006f886c7221 */ /* 0x000fe20000010000 */
[C---:B------:R-:W-:Y:S01]  /*45a0*/  FMUL.FTZ R111, R115.reuse, R154 ;  /* 0x0000009a736f7220 */ /* 0x040fe20000410000 */
[----:B------:R-:W-:Y:S01]  /*45b0*/  FADD.FTZ R150, R138, -R151 ;  /* 0x800000978a967221 */ /* 0x000fe20000010000 */
[----:B------:R-:W-:Y:S01]  /*45c0*/  FSEL R100, R100, RZ, P1 ;  /* 0x000000ff64647208 */ /* 0x000fe20000800000 */
[C---:B------:R-:W-:Y:S01]  /*45d0*/  FMUL.FTZ R116, R115.reuse, R116 ;  /* 0x0000007473747220 */ /* 0x040fe20000410000 */
[C---:B------:R-:W-:Y:S01]  /*45e0*/  FMUL.FTZ R147, R115.reuse, R110 ;  /* 0x0000006e73937220 */ /* 0x040fe20000410000 */
[----:B------:R-:W3:Y:S01]  /*45f0*/  @P2 LDC R154, c[0x0][0x40c] ;  /* 0x00010300ff9a2b82 */ /* 0x000ee20000000800 */
[C---:B------:R-:W-:Y:S01]  /*4600*/  FMUL.FTZ R110, R115.reuse, R150 ;  /* 0x00000096736e7220 */ /* 0x040fe20000410000 */
[----:B0-----:R-:W-:Y:S01]  /*4610*/  @P2 FMUL.FTZ R150, R100, R103 ;  /* 0x0000006764962220 */ /* 0x001fe20000410000 */
[----:B------:R-:W-:Y:S01]  /*4620*/  FSEL R103, R116, RZ, P1 ;  /* 0x000000ff74677208 */ /* 0x000fe20000800000 */
[----:B------:R-:W-:Y:S01]  /*4630*/  FMUL.FTZ R101, R115, R152 ;  /* 0x0000009873657220 */ /* 0x000fe20000410000 */
[----:B------:R-:W-:Y:S01]  /*4640*/  @P2 SHF.L.U32 R152, R107, 0x10, RZ ;  /* 0x000000106b982819 */ /* 0x000fe200000006ff */
[----:B------:R-:W-:Y:S01]  /*4650*/  FADD.FTZ R156, R145, -R156 ;  /* 0x8000009c919c7221 */ /* 0x000fe20000010000 */
[----:B------:R-:W-:Y:S01]  /*4660*/  @P2 SHF.L.U32 R151, R92, 0x10, RZ ;  /* 0x000000105c972819 */ /* 0x000fe200000006ff */
[----:B-1----:R-:W-:Y:S01]  /*4670*/  @P2 FMUL.FTZ R107, R103, R102 ;  /* 0x00000066676b2220 */ /* 0x002fe20000410000 */
[----:B------:R-:W-:Y:S01]  /*4680*/  FMUL.FTZ R108, R115, R108 ;  /* 0x0000006c736c7220 */ /* 0x000fe20000410000 */
[----:B------:R-:W-:Y:S01]  /*4690*/  @P2 IMAD.U32 R116, R68, 0x10000, RZ ;  /* 0x0001000044742824 */ /* 0x000fe200078e00ff */
[----:B------:R-:W-:Y:S01]  /*46a0*/  FSEL R102, R147, RZ, P1 ;  /* 0x000000ff93667208 */ /* 0x000fe20000800000 */
[-C--:B------:R-:W-:Y:S01]  /*46b0*/  @P2 FFMA.FTZ R24, R151, R107.reuse, R24 ;  /* 0x0000006b97182223 */ /* 0x080fe20000010018 */
[----:B------:R-:W-:Y:S01]  /*46c0*/  FMUL.FTZ R115, R115, R156 ;  /* 0x0000009c73737220 */ /* 0x000fe20000410000 */
[----:B------:R-:W-:Y:S01]  /*46d0*/  @P2 SHF.L.U32 R151, R6, 0x10, RZ ;  /* 0x0000001006972819 */ /* 0x000fe200000006ff */
[-C--:B------:R-:W-:Y:S01]  /*46e0*/  @P2 FFMA.FTZ R25, R152, R150.reuse, R25 ;  /* 0x0000009698192223 */ /* 0x080fe20000010019 */
[----:B------:R-:W-:Y:S01]  /*46f0*/  @P2 FMUL.FTZ R116, R116, R107 ;  /* 0x0000006b74742220 */ /* 0x000fe20000410000 */
[----:B------:R-:W-:Y:S01]  /*4700*/  @P2 SHF.L.U32 R156, R105, 0x10, RZ ;  /* 0x00000010699c2819 */ /* 0x000fe200000006ff */
[----:B--2---:R-:W-:Y:S01]  /*4710*/  @P2 FMUL.FTZ R152, R102, R153 ;  /* 0x0000009966982220 */ /* 0x004fe20000410000 */
[----:B------:R-:W-:Y:S01]  /*4720*/  FSEL R107, R108, RZ, P1 ;  /* 0x000000ff6c6b7208 */ /* 0x000fe20000800000 */
[----:B------:R-:W-:Y:S01]  /*4730*/  @P2 FMUL.FTZ R150, R151, R150 ;  /* 0x0000009697962220 */ /* 0x000fe20000410000 */
[----:B------:R-:W-:Y:S01]  /*4740*/  @P2 SHF.L.U32 R151, R93, 0x10, RZ ;  /* 0x000000105d972819 */ /* 0x000fe200000006ff */
[----:B------:R-:W-:Y:S01]  /*4750*/  @P2 FFMA.FTZ R27, R156, R152, R27 ;  /* 0x000000989c1b2223 */ /* 0x000fe2000001001b */
[----:B------:R-:W0:Y:S01]  /*4760*/  @P2 LDC R153, c[0x0][0x40c] ;  /* 0x00010300ff992b82 */ /* 0x000e220000000800 */
[----:B---3--:R-:W-:Y:S01]  /*4770*/  @P2 FMUL.FTZ R147, R107, R154 ;  /* 0x0000009a6b932220 */ /* 0x008fe20000410000 */
[----:B------:R-:W-:-:S02]  /*4780*/  @P2 F2FP.BF16.F32.PACK_AB R105, RZ, R116 ;  /* 0x00000074ff69223e */ /* 0x000fc400000010ff */
[----:B------:R-:W-:Y:S01]  /*4790*/  @P2 SHF.L.U32 R116, R69, 0x10, RZ ;  /* 0x0000001045742819 */ /* 0x000fe200000006ff */
[-C--:B------:R-:W-:Y:S01]  /*47a0*/  @P2 FFMA.FTZ R26, R151, R147.reuse, R26 ;  /* 0x00000093971a2223 */ /* 0x080fe2000001001a */
[----:B------:R-:W-:Y:S02]  /*47b0*/  @P2 SHF.L.U32 R151, R7, 0x10, RZ ;  /* 0x0000001007972819 */ /* 0x000fe400000006ff */
[----:B------:R-:W1:Y:S01]  /*47c0*/  @P2 LDC R156, c[0x0][0x40c] ;  /* 0x00010300ff9c2b82 */ /* 0x000e620000000800 */
[----:B------:R-:W-:Y:S01]  /*47d0*/  @P2 F2FP.BF16.F32.PACK_AB R108, RZ, R150 ;  /* 0x00000096ff6c223e */ /* 0x000fe200000010ff */
[----:B------:R-:W-:Y:S01]  /*47e0*/  @P2 FMUL.FTZ R116, R116, R147 ;  /* 0x0000009374742220 */ /* 0x000fe20000410000 */
[----:B------:R-:W-:Y:S01]  /*47f0*/  @P2 FMUL.FTZ R151, R151, R152 ;  /* 0x0000009897972220 */ /* 0x000fe20000410000 */
[----:B------:R-:W-:Y:S02]  /*4800*/  FSEL R147, R110, RZ, P1 ;  /* 0x000000ff6e937208 */ /* 0x000fe40000800000 */
[----:B------:R-:W-:-:S02]  /*4810*/  FSEL R150, R111, RZ, P1 ;  /* 0x000000ff6f967208 */ /* 0x000fc40000800000 */
[----:B------:R-:W2:Y:S01]  /*4820*/  @P2 LDC R152, c[0x0][0x40c] ;  /* 0x00010300ff982b82 */ /* 0x000ea20000000800 */
[----:B------:R-:W-:Y:S02]  /*4830*/  @P2 F2FP.BF16.F32.PACK_AB R110, RZ, R116 ;  /* 0x00000074ff6e223e */ /* 0x000fe400000010ff */
[----:B------:R-:W-:Y:S02]  /*4840*/  @P2 F2FP.BF16.F32.PACK_AB R111, RZ, R151 ;  /* 0x00000097ff6f223e */ /* 0x000fe400000010ff */
[----:B------:R-:W-:Y:S02]  /*4850*/  @P2 SHF.L.U32 R154, R70, 0x10, RZ ;  /* 0x00000010469a2819 */ /* 0x000fe400000006ff */
[----:B------:R-:W-:Y:S01]  /*4860*/  F2FP.BF16.F32.PACK_AB R100, R100, R103 ;  /* 0x000000676464723e */ /* 0x000fe200000010ff */
[----:B0-----:R-:W-:Y:S01]  /*4870*/  @P2 FMUL.FTZ R116, R150, R153 ;  /* 0x0000009996742220 */ /* 0x001fe20000410000 */
[----:B------:R-:W-:Y:S01]  /*4880*/  @P2 IMAD.U32 R153, R8, 0x10000, RZ ;  /* 0x0001000008992824 */ /* 0x000fe200078e00ff */
[----:B------:R-:W-:-:S02]  /*4890*/  @P2 PRMT R96, R105, 0x7610, R96 ;  /* 0x0000761069602816 */ /* 0x000fc40000000060 */
[----:B------:R-:W-:Y:S02]  /*48a0*/  @P2 SHF.L.U32 R105, R94, 0x10, RZ ;  /* 0x000000105e692819 */ /* 0x000fe400000006ff */
[----:B------:R-:W-:Y:S01]  /*48b0*/  @P2 PRMT R96, R96, 0x5410, R108 ;  /* 0x0000541060602816 */ /* 0x000fe2000000006c */
[----:B-1----:R-:W-:Y:S01]  /*48c0*/  @P2 FMUL.FTZ R151, R147, R156 ;  /* 0x0000009c93972220 */ /* 0x002fe20000410000 */
[----:B------:R-:W-:Y:S02]  /*48d0*/  @P2 SHF.L.U32 R108, R106, 0x10, RZ ;  /* 0x000000106a6c2819 */ /* 0x000fe400000006ff */
[----:B------:R-:W-:Y:S01]  /*48e0*/  @P2 PRMT R97, R110, 0x7610, R97 ;  /* 0x000076106e612816 */ /* 0x000fe20000000061 */
[-C--:B------:R-:W-:Y:S01]  /*48f0*/  @P2 FMUL.FTZ R155, R154, R151.reuse ;  /* 0x000000979a9b2220 */ /* 0x080fe20000410000 */
[-C--:B------:R-:W-:Y:S01]  /*4900*/  @P2 FMUL.FTZ R154, R153, R116.reuse ;  /* 0x00000074999a2220 */ /* 0x080fe20000410000 */
[----:B------:R-:W-:Y:S01]  /*4910*/  FSEL R153, R101, RZ, P1 ;  /* 0x000000ff65997208 */ /* 0x000fe20000800000 */
[----:B------:R-:W-:Y:S01]  /*4920*/  @P2 FFMA.FTZ R20, R105, R151, R20 ;  /* 0x0000009769142223 */ /* 0x000fe20000010014 */
[----:B------:R-:W-:Y:S01]  /*4930*/  F2FP.BF16.F32.PACK_AB R101, R102, R107 ;  /* 0x0000006b6665723e */ /* 0x000fe200000010ff */
[----:B------:R-:W-:Y:S01]  /*4940*/  @P2 FFMA.FTZ R21, R108, R116, R21 ;  /* 0x000000746c152223 */ /* 0x000fe20000010015 */
[----:B------:R-:W-:Y:S01]  /*4950*/  @P2 F2FP.BF16.F32.PACK_AB R155, RZ, R155 ;  /* 0x0000009bff9b223e */ /* 0x000fe200000010ff */
[----:B--2---:R-:W-:Y:S01]  /*4960*/  @P2 FMUL.FTZ R103, R153, R152 ;  /* 0x0000009899672220 */ /* 0x004fe20000410000 */
[----:B------:R-:W-:-:S02]  /*4970*/  @P2 SHF.L.U32 R152, R71, 0x10, RZ ;  /* 0x0000001047982819 */ /* 0x000fc400000006ff */
[----:B------:R-:W-:Y:S02]  /*4980*/  @P2 SHF.L.U32 R107, R95, 0x10, RZ ;  /* 0x000000105f6b2819 */ /* 0x000fe400000006ff */
[----:B------:R-:W-:Y:S01]  /*4990*/  @P2 F2FP.BF16.F32.PACK_AB R154, RZ, R154 ;  /* 0x0000009aff9a223e */ /* 0x000fe200000010ff */
[-C--:B------:R-:W-:Y:S01]  /*49a0*/  @P2 FMUL.FTZ R152, R152, R103.reuse ;  /* 0x0000006798982220 */ /* 0x080fe20000410000 */
[----:B------:R-:W-:Y:S01]  /*49b0*/  FSEL R106, R115, RZ, P1 ;  /* 0x000000ff736a7208 */ /* 0x000fe20000800000 */
[----:B------:R-:W-:Y:S01]  /*49c0*/  @P2 FFMA.FTZ R22, R107, R103, R22 ;  /* 0x000000676b162223 */ /* 0x000fe20000010016 */
[----:B------:R-:W-:Y:S02]  /*49d0*/  @P2 PRMT R98, R155, 0x7610, R98 ;  /* 0x000076109b622816 */ /* 0x000fe40000000062 */
[----:B------:R-:W-:Y:S02]  /*49e0*/  @P2 F2FP.BF16.F32.PACK_AB R152, RZ, R152 ;  /* 0x00000098ff98223e */ /* 0x000fe400000010ff */
[----:B------:R-:W-:-:S02]  /*49f0*/  F2FP.BF16.F32.PACK_AB R102, R150, R147 ;  /* 0x000000939666723e */ /* 0x000fc400000010ff */
[----:B------:R-:W-:Y:S02]  /*4a00*/  @P2 PRMT R97, R97, 0x5410, R111 ;  /* 0x0000541061612816 */ /* 0x000fe4000000006f */
[----:B------:R-:W-:Y:S02]  /*4a10*/  F2FP.BF16.F32.PACK_AB R103, R106, R153 ;  /* 0x000000996a67723e */ /* 0x000fe400000010ff */
[----:B------:R-:W-:Y:S02]  /*4a20*/  @P2 PRMT R98, R98, 0x5410, R154 ;  /* 0x0000541062622816 */ /* 0x000fe4000000009a */
[----:B------:R-:W-:Y:S01]  /*4a30*/  @P2 PRMT R99, R152, 0x7610, R99 ;  /* 0x0000761098632816 */ /* 0x000fe20000000063 */
[----:B------:R-:W-:Y:S06]  /*4a40*/  @!P2 BRA `(.L_x_240) ;  /* 0x0000000400f8a947 */ /* 0x000fec0003800000 */
[----:B------:R-:W-:Y:S01]  /*4a50*/  SHF.L.U32 R105, R9, 0x10, RZ ;  /* 0x0000001009697819 */ /* 0x000fe200000006ff */
[----:B------:R-:W-:Y:S01]  /*4a60*/  FMUL.FTZ R106, R106, UR14 ;  /* 0x0000000e6a6a7c20 */ /* 0x000fe20008410000 */
[----:B------:R-:W-:-:S03]  /*4a70*/  SHF.L.U32 R104, R104, 0x10, RZ ;  /* 0x0000001068687819 */ /* 0x000fc600000006ff */
[-C--:B------:R-:W-:Y:S02]  /*4a80*/  FMUL.FTZ R105, R105, R106.reuse ;  /* 0x0000006a69697220 */ /* 0x080fe40000410000 */
[----:B------:R-:W-:-:S03]  /*4a90*/  FFMA.FTZ R23, R104, R106, R23 ;  /* 0x0000006a68177223 */ /* 0x000fc60000010017 */
[----:B------:R-:W-:-:S04]  /*4aa0*/  F2FP.BF16.F32.PACK_AB R105, RZ, R105 ;  /* 0x00000069ff69723e */ /* 0x000fc800000010ff */
[----:B------:R-:W-:Y:S01]  /*4ab0*/  PRMT R99, R99, 0x5410, R105 ;  /* 0x0000541063637816 */ /* 0x000fe20000000069 */
[----:B------:R-:W-:Y:S06]  /*4ac0*/  BRA `(.L_x_240) ;  /* 0x0000000400d87947 */ /* 0x000fec0003800000 */
.L_x_241:
[----:B------:R-:W0:Y:S01]  /*4ad0*/  @P2 LDC R111, c[0x0][0x40c] ;  /* 0x00010300ff6f2b82 */ /* 0x000e220000000800 */
[----:B------:R-:W-:Y:S01]  /*4ae0*/  FFMA.FTZ R108, R148, R147, R152 ;  /* 0x00000093946c7223 */ /* 0x000fe20000010098 */
[----:B------:R-:W-:Y:S01]  /*4af0*/  ISETP.GT.AND P1, PT, R116, RZ, PT ;  /* 0x000000ff7400720c */ /* 0x000fe20003f24270 */
[----:B------:R-:W-:Y:S01]  /*4b00*/  @P2 IMAD.U32 R151, R9, 0x10000, RZ ;  /* 0x0001000009972824 */ /* 0x000fe200078e00ff */
[----:B------:R-:W-:Y:S01]  /*4b10*/  BSSY.RECONVERGENT B3, `(.L_x_242) ;  /* 0x0000014000037945 */ /* 0x000fe20003800200 */
[----:B------:R-:W-:Y:S01]  /*4b20*/  FADD.FTZ R108, R145, -R108 ;  /* 0x8000006c916c7221 */ /* 0x000fe20000010000 */
[----:B------:R-:W-:-:S03]  /*4b30*/  @P2 SHF.L.U32 R110, R104, 0x10, RZ ;  /* 0x00000010686e2819 */ /* 0x000fc600000006ff */
[----:B------:R-:W-:-:S05]  /*4b40*/  FMUL.FTZ R108, R115, R108 ;  /* 0x0000006c736c7220 */ /* 0x000fca0000410000 */
[----:B------:R-:W-:-:S05]  /*4b50*/  FSEL R108, R108, RZ, P1 ;  /* 0x000000ff6c6c7208 */ /* 0x000fca0000800000 */
[----:B0-----:R-:W-:-:S04]  /*4b60*/  @P2 FMUL.FTZ R108, R108, R111 ;  /* 0x0000006f6c6c2220 */ /* 0x001fc80000410000 */
[----:B------:R-:W-:Y:S01]  /*4b70*/  @P2 FMUL.FTZ R104, R151, R108 ;  /* 0x0000006c97682220 */ /* 0x000fe20000410000 */
[----:B------:R-:W-:Y:S06]  /*4b80*/  @!P2 BRA `(.L_x_243) ;  /* 0x000000000030a947 */ /* 0x000fec0003800000 */
[----:B------:R-:W-:Y:S01]  /*4b90*/  FFMA.FTZ R111, R131, R147, R152 ;  /* 0x00000093836f7223 */ /* 0x000fe20000010098 */
[----:B------:R-:W-:Y:S02]  /*4ba0*/  ISETP.GT.AND P1, PT, R116, RZ, PT ;  /* 0x000000ff7400720c */ /* 0x000fe40003f24270 */
[----:B------:R-:W-:Y:S01]  /*4bb0*/  SHF.L.U32 R151, R92, 0x10, RZ ;  /* 0x000000105c977819 */ /* 0x000fe200000006ff */
[----:B------:R-:W-:-:S04]  /*4bc0*/  FADD.FTZ R150, R134, -R111 ;  /* 0x8000006f86967221 */ /* 0x000fc80000010000 */
[----:B------:R-:W-:-:S05]  /*4bd0*/  FMUL.FTZ R150, R115, R150 ;  /* 0x0000009673967220 */ /* 0x000fca0000410000 */
[----:B------:R-:W-:-:S05]  /*4be0*/  FSEL R150, R150, RZ, P1 ;  /* 0x000000ff96967208 */ /* 0x000fca0000800000 */
[----:B------:R-:W-:Y:S01]  /*4bf0*/  FMUL.FTZ R111, R150, UR14 ;  /* 0x0000000e966f7c20 */ /* 0x000fe20008410000 */
[----:B------:R-:W-:-:S03]  /*4c00*/  SHF.L.U32 R150, R68, 0x10, RZ ;  /* 0x0000001044967819 */ /* 0x000fc600000006ff */
[-C--:B------:R-:W-:Y:S02]  /*4c10*/  FFMA.FTZ R24, R151, R111.reuse, R24 ;  /* 0x0000006f97187223 */ /* 0x080fe40000010018 */
[----:B------:R-:W-:-:S05]  /*4c20*/  FMUL.FTZ R150, R150, R111 ;  /* 0x0000006f96967220 */ /* 0x000fca0000410000 */
[----:B------:R-:W-:-:S04]  /*4c30*/  F2FP.BF16.F32.PACK_AB R150, RZ, R150 ;  /* 0x00000096ff96723e */ /* 0x000fc800000010ff */
[----:B------:R-:W-:-:S07]  /*4c40*/  PRMT R96, R150, 0x7610, R96 ;  /* 0x0000761096607816 */ /* 0x000fce0000000060 */
.L_x_243:
[----:B------:R-:W-:Y:S05]  /*4c50*/  BSYNC.RECONVERGENT B3 ;  /* 0x0000000000037941 */ /* 0x000fea0003800200 */
.L_x_242:
        /* <DEDUP_REMOVED lines=10> */
[-C--:B------:R-:W-:Y:S01]  /*4d00*/  FMUL.FTZ R107, R111, R150.reuse ;  /* 0x000000966f6b7220 */ /* 0x080fe20000410000 */
[----:B------:R-:W-:-:S04]  /*4d10*/  FFMA.FTZ R25, R154, R150, R25 ;  /* 0x000000969a197223 */ /* 0x000fc80000010019 */
[----:B------:R-:W-:-:S04]  /*4d20*/  F2FP.BF16.F32.PACK_AB R107, RZ, R107 ;  /* 0x0000006bff6b723e */ /* 0x000fc800000010ff */
[----:B------:R-:W-:-:S07]  /*4d30*/  PRMT R96, R96, 0x5410, R107 ;  /* 0x0000541060607816 */ /* 0x000fce000000006b */
.L_x_245:
[----:B------:R-:W-:Y:S05]  /*4d40*/  BSYNC.RECONVERGENT B3 ;  /* 0x0000000000037941 */ /* 0x000fea0003800200 */
.L_x_244:
        /* <DEDUP_REMOVED lines=10> */
[-C--:B------:R-:W-:Y:S01]  /*4df0*/  FMUL.FTZ R111, R154, R107.reuse ;  /* 0x0000006b9a6f7220 */ /* 0x080fe20000410000 */
[----:B------:R-:W-:-:S04]  /*4e00*/  FFMA.FTZ R26, R151, R107, R26 ;  /* 0x0000006b971a7223 */ /* 0x000fc8000001001a */
[----:B------:R-:W-:-:S04]  /*4e10*/  F2FP.BF16.F32.PACK_AB R111, RZ, R111 ;  /* 0x0000006fff6f723e */ /* 0x000fc800000010ff */
[----:B------:R-:W-:-:S07]  /*4e20*/  PRMT R97, R111, 0x7610, R97 ;  /* 0x000076106f617816 */ /* 0x000fce0000000061 */
.L_x_247:
[----:B------:R-:W-:Y:S05]  /*4e30*/  BSYNC.RECONVERGENT B3 ;  /* 0x0000000000037941 */ /* 0x000fea0003800200 */
.L_x_246:
        /* <DEDUP_REMOVED lines=14> */
.L_x_249:
[----:B------:R-:W-:Y:S05]  /*4f20*/  BSYNC.RECONVERGENT B3 ;  /* 0x0000000000037941 */ /* 0x000fea0003800200 */
.L_x_248:
        /* <DEDUP_REMOVED lines=14> */
.L_x_251:
[----:B------:R-:W-:Y:S05]  /*5010*/  BSYNC.RECONVERGENT B3 ;  /* 0x0000000000037941 */ /* 0x000fea0003800200 */
.L_x_250:
        /* <DEDUP_REMOVED lines=14> */
.L_x_253:
[----:B------:R-:W-:Y:S05]  /*5100*/  BSYNC.RECONVERGENT B3 ;  /* 0x0000000000037941 */ /* 0x000fea0003800200 */
.L_x_252:
        /* <DEDUP_REMOVED lines=14> */
.L_x_255:
[----:B------:R-:W-:Y:S05]  /*51f0*/  BSYNC.RECONVERGENT B3 ;  /* 0x0000000000037941 */ /* 0x000fea0003800200 */
.L_x_254:
[----:B------:R-:W-:Y:S01]  /*5200*/  @P2 F2FP.BF16.F32.PACK_AB R104, RZ, R104 ;  /* 0x00000068ff68223e */ /* 0x000fe200000010ff */
[----:B------:R-:W-:-:S03]  /*5210*/  @P2 FFMA.FTZ R23, R110, R108, R23 ;  /* 0x0000006c6e172223 */ /* 0x000fc60000010017 */
[----:B------:R-:W-:-:S07]  /*5220*/  @P2 PRMT R99, R99, 0x5410, R104 ;  /* 0x0000541063632816 */ /* 0x000fce0000000068 */
.L_x_240:
[----:B------:R-:W-:Y:S05]  /*5230*/  BSYNC.RECONVERGENT B2 ;  /* 0x0000000000027941 */ /* 0x000fea0003800200 */
.L_x_237:
[----:B------:R-:W0:Y:S08]  /*5240*/  @P0 LDC.64 R106, c[0x0][0x478] ;  /* 0x00011e00ff6a0b82 */ /* 0x000e300000000a00 */
[----:B------:R-:W1:Y:S01]  /*5250*/  @P2 LDC.64 R104, c[0x0][0x468] ;  /* 0x00011a00ff682b82 */ /* 0x000e620000000a00 */
[----:B0-----:R-:W-:-:S05]  /*5260*/  @P0 IMAD.WIDE.U32 R106, R149, 0x10, R106 ;  /* 0x00000010956a0825 */ /* 0x001fca00078e006a */
[----:B------:R2:W-:Y:S01]  /*5270*/  @P0 STG.E.128 desc[UR6][R106.64], R100 ;  /* 0x000000646a000986 */ /* 0x0005e2000c101d06 */
[----:B-1----:R-:W-:-:S05]  /*5280*/  @P2 IMAD.WIDE.U32 R104, R109, 0x10, R104 ;  /* 0x000000106d682825 */ /* 0x002fca00078e0068 */
[----:B------:R2:W-:Y:S02]  /*5290*/  @P2 STG.E.128 desc[UR6][R104.64], R96 ;  /* 0x0000006068002986 */ /* 0x0005e4000c101d06 */
.L_x_234:
[----:B------:R-:W-:Y:S05]  /*52a0*/  BSYNC.RECONVERGENT B1 ;  /* 0x0000000000017941 */ /* 0x000fea0003800200 */
.L_x_233:
[----:B012---:R-:W0:Y:S02]  /*52b0*/  LDC.64 R104, c[0x0][0x380] ;  /* 0x0000e000ff687b82 */ /* 0x007e240000000a00 */
[----:B0-----:R-:W-:-:S04]  /*52c0*/  LEA R19, R104, R19, 0x2 ;  /* 0x0000001368137211 */ /* 0x001fc800078e10ff */
[----:B------:R-:W-:-:S13]  /*52d0*/  ISETP.GE.AND P0, PT, R19, R105, PT ;  /* 0x000000691300720c */ /* 0x000fda0003f06270 */
[----:B------:R-:W-:Y:S05]  /*52e0*/  @!P0 BRA `(.L_x_256) ;  /* 0xffffffb000e88947 */ /* 0x000fea000383ffff */
.L_x_203:
[----:B------:R-:W-:Y:S05]  /*52f0*/  BSYNC B0 ;  /* 0x0000000000007941 */ /* 0x000fea0003800000 */
.L_x_202:
[----:B------:R-:W0:Y:S01]  /*5300*/  S2R R7, SR_TID.X ;  /* 0x0000000000077919 */ /* 0x000e220000002100 */
[----:B------:R-:W-:Y:S01]  /*5310*/  MOV R0, 0x400 ;  /* 0x0000040000007802 */ /* 0x000fe20000000f00 */
[----:B------:R-:W-:Y:S05]  /*5320*/  WARPSYNC.ALL ;  /* 0x0000000000007948 */ /* 0x000fea0003800000 */
[----:B------:R-:W1:Y:S01]  /*5330*/  S2R R5, SR_CgaCtaId ;  /* 0x0000000000057919 */ /* 0x000e620000008800 */
[----:B-----5:R-:W-:Y:S01]  /*5340*/  IMAD R68, R114, UR5, RZ ;  /* 0x0000000572447c24 */ /* 0x020fe2000f8e02ff */
[----:B------:R-:W2:Y:S01]  /*5350*/  LDCU.128 UR16, c[0x0][0x440] ;  /* 0x00008800ff1077ac */ /* 0x000ea20008000c00 */
[----:B------:R-:W-:Y:S01]  /*5360*/  BSSY.RECONVERGENT B0, `(.L_x_257) ;  /* 0x0000095000007945 */ /* 0x000fe20003800200 */
[----:B0-----:R-:W-:-:S02]  /*5370*/  SHF.R.U32.HI R9, RZ, 0x5, R7 ;  /* 0x00000005ff097819 */ /* 0x001fc40000011607 */
[----:B------:R-:W-:Y:S02]  /*5380*/  LOP3.LUT R3, R7, 0x7f, RZ, 0x3c, !PT ;  /* 0x0000007f07037812 */ /* 0x000fe400078e3cff */
[----:B------:R-:W-:Y:S02]  /*5390*/  IADD3 R68, P4, PT, R68, R7, RZ ;  /* 0x0000000744447210 */ /* 0x000fe40007f9e0ff */
[----:B------:R-:W-:Y:S02]  /*53a0*/  IADD3 R3, PT, PT, R3, R114, RZ ;  /* 0x0000007203037210 */ /* 0x000fe40007ffe0ff */
[----:B-1----:R-:W-:Y:S01]  /*53b0*/  LEA R0, R5, R0, 0x18 ;  /* 0x0000000005007211 */ /* 0x002fe200078ec0ff */
[----:B------:R-:W-:Y:S01]  /*53c0*/  IMAD.X R69, RZ, RZ, RZ, P4 ;  /* 0x000000ffff457224 */ /* 0x000fe200020e06ff */
[----:B------:R-:W-:Y:S02]  /*53d0*/  LEA R5, R9, R112, 0x6 ;  /* 0x0000007009057211 */ /* 0x000fe400078e30ff */
[----:B------:R-:W-:-:S02]  /*53e0*/  LEA R2, R7, R0, 0x2 ;  /* 0x0000000007027211 */ /* 0x000fc400078e10ff */
[----:B------:R-:W-:Y:S02]  /*53f0*/  LEA R0, R5, R0, 0x5 ;  /* 0x0000000005007211 */ /* 0x000fe400078e28ff */
[C---:B------:R-:W-:Y:S02]  /*5400*/  ISETP.GE.U32.AND P3, PT, R3.reuse, 0x80, PT ;  /* 0x000000800300780c */ /* 0x040fe40003f66070 */
[C---:B------:R-:W-:Y:S01]  /*5410*/  ISETP.GE.U32.AND P0, PT, R3.reuse, 0x100, PT ;  /* 0x000001000300780c */ /* 0x040fe20003f06070 */
[----:B------:R2:W-:Y:S01]  /*5420*/  STS.128 [R0], R48 ;  /* 0x0000003000007388 */ /* 0x0005e20000000c00 */
[C---:B------:R-:W-:Y:S02]  /*5430*/  ISETP.GE.U32.AND P1, PT, R3.reuse, 0x180, PT ;  /* 0x000001800300780c */ /* 0x040fe40003f26070 */
[----:B------:R-:W-:Y:S01]  /*5440*/  ISETP.GE.U32.AND P2, PT, R3, 0x200, PT ;  /* 0x000002000300780c */ /* 0x000fe20003f46070 */
[----:B------:R-:W-:Y:S01]  /*5450*/  STS.128 [R0+0x10], R44 ;  /* 0x0000102c00007388 */ /* 0x000fe20000000c00 */
[----:B------:R-:W-:-:S02]  /*5460*/  SHF.L.U64.HI R69, R68, 0x2, R69 ;  /* 0x0000000244457819 */ /* 0x000fc40000010245 */
[----:B------:R-:W-:Y:S01]  /*5470*/  SHF.L.U32 R68, R68, 0x2, RZ ;  /* 0x0000000244447819 */ /* 0x000fe200000006ff */
[----:B------:R-:W-:Y:S04]  /*5480*/  STS.128 [R0+0x400], R40 ;  /* 0x0004002800007388 */ /* 0x000fe80000000c00 */
[----:B------:R-:W-:Y:S01]  /*5490*/  STS.128 [R0+0x410], R36 ;  /* 0x0004102400007388 */ /* 0x000fe20000000c00 */
[----:B------:R-:W-:Y:S01]  /*54a0*/  BAR.SYNC.DEFER_BLOCKING 0x0 ;  /* 0x0000000000007b1d */ /* 0x000fe20000010000 */
[----:B--2---:R-:W-:-:S05]  /*54b0*/  IADD3 R51, P5, PT, R68, UR16, RZ ;  /* 0x0000001044337c10 */ /* 0x004fca000ffbe0ff */
        /* <DEDUP_REMOVED lines=35> */
[----:B------:R0:W-:Y:S01]  /*56f0*/  STS.128 [R0+0x410], R52 ;  /* 0x0004103400007388 */ /* 0x0001e20000000c00 */
[----:B----4-:R-:W-:Y:S01]  /*5700*/  FADD.FTZ R17, R6, R17 ;  /* 0x0000001106117221 */ /* 0x010fe20000010000 */
[----:B------:R-:W-:Y:S01]  /*5710*/  BAR.SYNC.DEFER_BLOCKING 0x0 ;  /* 0x0000000000007b1d */ /* 0x000fe20000010000 */
[----:B0-----:R-:W-:-:S05]  /*5720*/  IADD3.X R52, PT, PT, R69, UR17, RZ, P5, !PT ;  /* 0x0000001145347c10 */ /* 0x001fca000affe4ff */
[----:B------:R-:W0:Y:S01]  /*5730*/  LDCU.64 UR16, c[0x0][0x460] ;  /* 0x00008c00ff1077ac */ /* 0x000e220008000a00 */
[----:B------:R-:W-:-:S04]  /*5740*/  IADD3 R53, P4, PT, R68, UR18, RZ ;  /* 0x0000001244357c10 */ /* 0x000fc8000ff9e0ff */
[----:B------:R-:W-:Y:S01]  /*5750*/  IADD3.X R54, PT, PT, R69, UR19, RZ, P4, !PT ;  /* 0x0000001345367c10 */ /* 0x000fe2000a7fe4ff */
[----:B------:R-:W1:Y:S04]  /*5760*/  LDS R19, [R2] ;  /* 0x0000000002137984 */ /* 0x000e680000000800 */
        /* <DEDUP_REMOVED lines=32> */
[----:B------:R-:W-:Y:S01]  /*5970*/  STS.128 [R0+0x400], R24 ;  /* 0x0004001800007388 */ /* 0x000fe20000000c00 */
[----:B----4-:R-:W-:-:S03]  /*5980*/  FADD.FTZ R37, R37, R50 ;  /* 0x0000003225257221 */ /* 0x010fc60000010000 */
[----:B------:R-:W-:Y:S01]  /*5990*/  STS.128 [R0+0x410], R20 ;  /* 0x0004101400007388 */ /* 0x000fe20000000c00 */
[----:B0-----:R-:W-:Y:S01]  /*59a0*/  FADD.FTZ R49, R38, R49 ;  /* 0x0000003126317221 */ /* 0x001fe20000010000 */
        /* <DEDUP_REMOVED lines=20> */
[----:B----4-:R-:W-:-:S03]  /*5af0*/  FADD.FTZ R0, R0, R21 ;  /* 0x0000001500007221 */ /* 0x010fc60000010000 */
[----:B------:R3:W4:Y:S01]  /*5b00*/  LDS R39, [R2+0x1e00] ;  /* 0x001e000002277984 */ /* 0x0007220000000800 */
[----:B------:R-:W-:Y:S01]  /*5b10*/  FADD.FTZ R7, R7, R12 ;  /* 0x0000000c07077221 */ /* 0x000fe20000010000 */
[----:B------:R-:W-:Y:S01]  /*5b20*/  IADD3 R12, P4, PT, R68, UR16, RZ ;  /* 0x00000010440c7c10 */ /* 0x000fe2000ff9e0ff */
[----:B------:R-:W-:-:S03]  /*5b30*/  FADD.FTZ R8, R8, R23 ;  /* 0x0000001708087221 */ /* 0x000fc60000010000 */
[----:B------:R-:W-:Y:S01]  /*5b40*/  IADD3.X R21, PT, PT, R69, UR17, RZ, P4, !PT ;  /* 0x0000001145157c10 */ /* 0x000fe2000a7fe4ff */
[----:B------:R-:W-:Y:S01]  /*5b50*/  FADD.FTZ R10, R10, R25 ;  /* 0x000000190a0a7221 */ /* 0x000fe20000010000 */
[----:B------:R-:W-:Y:S01]  /*5b60*/  FADD.FTZ R0, R0, R27 ;  /* 0x0000001b00007221 */ /* 0x000fe20000010000 */
[----:B------:R-:W-:Y:S01]  /*5b70*/  FADD.FTZ R20, R7, R20 ;  /* 0x0000001407147221 */ /* 0x000fe20000010000 */
[----:B------:R-:W-:Y:S01]  /*5b80*/  FADD.FTZ R8, R8, R29 ;  /* 0x0000001d08087221 */ /* 0x000fe20000010000 */
[----:B0-----:R-:W-:Y:S01]  /*5b90*/  FADD.FTZ R10, R10, R31 ;  /* 0x0000001f0a0a7221 */ /* 0x001fe20000010000 */
[----:B-1----:R-:W-:Y:S01]  /*5ba0*/  FADD.FTZ R33, R0, R33 ;  /* 0x0000002100217221 */ /* 0x002fe20000010000 */
[----:B---3--:R-:W-:Y:S06]  /*5bb0*/  @!P3 BRA `(.L_x_258) ;  /* 0x00000000003cb947 */ /* 0x008fec0003800000 */
[----:B--2---:R-:W-:Y:S01]  /*5bc0*/  MOV R2, R53 ;  /* 0x0000003500027202 */ /* 0x004fe20000000f00 */
[----:B------:R-:W-:Y:S01]  /*5bd0*/  IMAD.MOV.U32 R7, RZ, RZ, R21 ;  /* 0x000000ffff077224 */ /* 0x000fe200078e0015 */
[----:B------:R-:W-:Y:S02]  /*5be0*/  MOV R3, R54 ;  /* 0x0000003600037202 */ /* 0x000fe40000000f00 */
[----:B------:R-:W-:Y:S02]  /*5bf0*/  MOV R4, R51 ;  /* 0x0000003300047202 */ /* 0x000fe40000000f00 */
[----:B------:R-:W-:Y:S01]  /*5c00*/  MOV R5, R52 ;  /* 0x0000003400057202 */ /* 0x000fe20000000f00 */
[----:B------:R0:W-:Y:S01]  /*5c10*/  STG.E desc[UR6][R2.64], R19 ;  /* 0x0000001302007986 */ /* 0x0001e2000c101906 */
[----:B------:R-:W-:Y:S02]  /*5c20*/  MOV R6, R12 ;  /* 0x0000000c00067202 */ /* 0x000fe40000000f00 */
[----:B------:R-:W-:Y:S01]  /*5c30*/  IADD3 R53, P3, PT, R53, 0x200, RZ ;  /* 0x0000020035357810 */ /* 0x000fe20007f7e0ff */
[----:B------:R0:W-:Y:S01]  /*5c40*/  STG.E desc[UR6][R4.64], R9 ;  /* 0x0000000904007986 */ /* 0x0001e2000c101906 */
[----:B------:R-:W-:-:S02]  /*5c50*/  IADD3 R51, P4, PT, R51, 0x200, RZ ;  /* 0x0000020033337810 */ /* 0x000fc40007f9e0ff */
[----:B------:R-:W-:Y:S01]  /*5c60*/  IADD3 R12, P5, PT, R12, 0x200, RZ ;  /* 0x000002000c0c7810 */ /* 0x000fe20007fbe0ff */
[----:B------:R0:W-:Y:S01]  /*5c70*/  STG.E desc[UR6][R6.64], R33 ;  /* 0x0000002106007986 */ /* 0x0001e2000c101906 */
[----:B------:R-:W-:Y:S02]  /*5c80*/  IADD3.X R54, PT, PT, RZ, R54, RZ, P3, !PT ;  /* 0x00000036ff367210 */ /* 0x000fe40001ffe4ff */
[----:B------:R-:W-:Y:S02]  /*5c90*/  IADD3.X R52, PT, PT, RZ, R52, RZ, P4, !PT ;  /* 0x00000034ff347210 */ /* 0x000fe400027fe4ff */
[----:B------:R-:W-:-:S07]  /*5ca0*/  IADD3.X R21, PT, PT, RZ, R21, RZ, P5, !PT ;  /* 0x00000015ff157210 */ /* 0x000fce0002ffe4ff */
.L_x_258:
[----:B------:R-:W-:Y:S05]  /*5cb0*/  BSYNC.RECONVERGENT B0 ;  /* 0x0000000000007941 */ /* 0x000fea0003800200 */
.L_x_257:
[----:B------:R-:W-:Y:S01]  /*5cc0*/  BSSY.RECONVERGENT B0, `(.L_x_259) ;  /* 0x0000012000007945 */ /* 0x000fe20003800200 */
[----:B--2---:R-:W-:-:S03]  /*5cd0*/  FADD.FTZ R13, R20, R13 ;  /* 0x0000000d140d7221 */ /* 0x004fc60000010000 */
[----:B------:R-:W-:Y:S05]  /*5ce0*/  @!P0 BRA `(.L_x_260) ;  /* 0x00000000003c8947 */ /* 0x000fea0003800000 */
[----:B0-----:R-:W-:Y:S01]  /*5cf0*/  MOV R2, R53 ;  /* 0x0000003500027202 */ /* 0x001fe20000000f00 */
        /* <DEDUP_REMOVED lines=14> */
.L_x_260:
[----:B------:R-:W-:Y:S05]  /*5de0*/  BSYNC.RECONVERGENT B0 ;  /* 0x0000000000007941 */ /* 0x000fea0003800200 */
.L_x_259:
[----:B------:R-:W-:Y:S01]  /*5df0*/  BSSY.RECONVERGENT B0, `(.L_x_261) ;  /* 0x0000012000007945 */ /* 0x000fe20003800200 */
[----:B------:R-:W-:-:S03]  /*5e00*/  FADD.FTZ R35, R8, R35 ;  /* 0x0000002308237221 */ /* 0x000fc60000010000 */
[----:B------:R-:W-:Y:S05]  /*5e10*/  @!P1 BRA `(.L_x_262) ;  /* 0x00000000003c9947 */ /* 0x000fea0003800000 */
[----:B01----:R-:W-:Y:S01]  /*5e20*/  MOV R2, R53 ;  /* 0x0000003500027202 */ /* 0x003fe20000000f00 */
        /* <DEDUP_REMOVED lines=11> */
[----:B------:R-:W-:Y:S01]  /*5ee0*/  IADD3.X R54, PT, PT, RZ, R54, RZ, P0, !PT ;  /* 0x00000036ff367210 */ /* 0x000fe200007fe4ff */
[----:B------:R-:W-:Y:S01]  /*5ef0*/  IMAD.X R21, RZ, RZ, R21, P3 ;  /* 0x000000ffff157224 */ /* 0x000fe200018e0615 */
[----:B------:R-:W-:-:S09]  /*5f00*/  IADD3.X R52, PT, PT, RZ, R52, RZ, P1, !PT ;  /* 0x00000034ff347210 */ /* 0x000fd20000ffe4ff */
.L_x_262:
[----:B------:R-:W-:Y:S05]  /*5f10*/  BSYNC.RECONVERGENT B0 ;  /* 0x0000000000007941 */ /* 0x000fea0003800200 */
.L_x_261:
        /* <DEDUP_REMOVED lines=12> */
.L_x_209:
        /* <DEDUP_REMOVED lines=8> */
.L_x_264:
[----:B------:R-:W-:Y:S05]  /*6060*/  BSYNC B1 ;  /* 0x0000000000017941 */ /* 0x000fea0003800000 */
.L_x_263:
[----:B------:R-:W-:Y:S01]  /*6070*/  MOV R155, R152 ;  /* 0x00000098009b7202 */ /* 0x000fe20000000f00 */
[----:B------:R-:W-:Y:S02]  /*6080*/  HFMA2 R156, -RZ, RZ, 0, 5.9604644775390625e-08 ;  /* 0x00000001ff9c7431 */ /* 0x000fe400000001ff */
[----:B------:R-:W-:Y:S01]  /*6090*/  IMAD.MOV.U32 R157, RZ, RZ, 0x1f ;  /* 0x0000001fff9d7424 */ /* 0x000fe200078e00ff */
[----:B------:R-:W-:Y:S02]  /*60a0*/  MOV R154, 0xffffffff ;  /* 0xffffffff009a7802 */ /* 0x000fe40000000f00 */
[----:B------:R-:W-:Y:S02]  /*60b0*/  MOV R104, R108 ;  /* 0x0000006c00687202 */ /* 0x000fe40000000f00 */
[----:B------:R-:W-:-:S07]  /*60c0*/  PRMT R111, R88, 0x7632, R111 ;  /* 0x00007632586f7816 */ /* 0x000fce000000006f */
[----:B------:R-:W-:Y:S05]  /*60d0*/  WARPSYNC.COLLECTIVE R154, `(.L_x_265) ;  /* 0x000000009a087348 */ /* 0x000fea0003c00000 */
[----:B------:R0:W1:Y:S02]  /*60e0*/  SHFL.BFLY P0, R108, R155, R156, R157 ;  /* 0x0c00009c9b6c7389 */ /* 0x000064000000009d */
[----:B01----:R-:W-:Y:S05]  /*60f0*/  ENDCOLLECTIVE ;  /* 0x000000000000791b */ /* 0x003fea0003800000 */
.L_x_265:
[----:B------:R-:W-:Y:S01]  /*6100*/  PRMT R150, R91, 0x7632, R150 ;  /* 0x000076325b967816 */ /* 0x000fe20000000096 */
[----:B------:R-:W-:-:S05]  /*6110*/  FADD.FTZ R104, R104, R151 ;  /* 0x0000009768687221 */ /* 0x000fca0000010000 */
[----:B------:R-:W-:Y:S01]  /*6120*/  MOV R155, R104 ;  /* 0x00000068009b7202 */ /* 0x000fe20000000f00 */
[----:B------:R-:W-:Y:S01]  /*6130*/  HFMA2 R156, -RZ, RZ, 0, 1.1920928955078125e-07 ;  /* 0x00000002ff9c7431 */ /* 0x000fe200000001ff */
[----:B------:R-:W-:-:S07]  /*6140*/  MOV R105, R108 ;  /* 0x0000006c00697202 */ /* 0x000fce0000000f00 */
[----:B------:R-:W-:Y:S05]  /*6150*/  WARPSYNC.COLLECTIVE R154, `(.L_x_266) ;  /* 0x000000009a087348 */ /* 0x000fea0003c00000 */
[----:B------:R0:W1:Y:S02]  /*6160*/  SHFL.BFLY P0, R108, R155, R156, R157 ;  /* 0x0c00009c9b6c7389 */ /* 0x000064000000009d */
[----:B01----:R-:W-:Y:S05]  /*6170*/  ENDCOLLECTIVE ;  /* 0x000000000000791b */ /* 0x003fea0003800000 */
.L_x_266:
[----:B------:R-:W-:-:S05]  /*6180*/  FADD.FTZ R105, R105, R152 ;  /* 0x0000009869697221 */ /* 0x000fca0000010000 */
[----:B------:R-:W-:Y:S02]  /*6190*/  MOV R155, R105 ;  /* 0x00000069009b7202 */ /* 0x000fe40000000f00 */
[----:B------:R-:W-:-:S07]  /*61a0*/  MOV R107, R108 ;  /* 0x0000006c006b7202 */ /* 0x000fce0000000f00 */
[----:B------:R-:W-:Y:S05]  /*61b0*/  WARPSYNC.COLLECTIVE R154, `(.L_x_267) ;  /* 0x000000009a087348 */ /* 0x000fea0003c00000 */
[----:B------:R0:W1:Y:S02]  /*61c0*/  SHFL.BFLY P0, R108, R155, R156, R157 ;  /* 0x0c00009c9b6c7389 */ /* 0x000064000000009d */
[----:B01----:R-:W-:Y:S05]  /*61d0*/  ENDCOLLECTIVE ;  /* 0x000000000000791b */ /* 0x003fea0003800000 */
.L_x_267:
[----:B------:R-:W-:-:S05]  /*61e0*/  FADD.FTZ R107, R104, R107 ;  /* 0x0000006b686b7221 */ /* 0x000fca0000010000 */
[----:B------:R-:W-:Y:S01]  /*61f0*/  MOV R155, R107 ;  /* 0x0000006b009b7202 */ /* 0x000fe20000000f00 */
[----:B------:R-:W-:Y:S02]  /*6200*/  HFMA2 R156, -RZ, RZ, 0, 2.384185791015625e-07 ;  /* 0x00000004ff9c7431 */ /* 0x000fe400000001ff */
[----:B------:R-:W-:-:S07]  /*6210*/  IMAD.MOV.U32 R106, RZ, RZ, R108 ;  /* 0x000000ffff6a7224 */ /* 0x000fce00078e006c */
[----:B------:R-:W-:Y:S05]  /*6220*/  WARPSYNC.COLLECTIVE R154, `(.L_x_268) ;  /* 0x000000009a087348 */ /* 0x000fea0003c00000 */
[----:B------:R0:W1:Y:S02]  /*6230*/  SHFL.BFLY P0, R108, R155, R156, R157 ;  /* 0x0c00009c9b6c7389 */ /* 0x000064000000009d */
[----:B01----:R-:W-:Y:S05]  /*6240*/  ENDCOLLECTIVE ;  /* 0x000000000000791b */ /* 0x003fea0003800000 */
.L_x_268:
[----:B------:R-:W-:-:S05]  /*6250*/  FADD.FTZ R106, R105, R106 ;  /* 0x0000006a696a7221 */ /* 0x000fca0000010000 */
[----:B------:R-:W-:Y:S01]  /*6260*/  MOV R155, R106 ;  /* 0x0000006a009b7202 */ /* 0x000fe20000000f00 */
[----:B------:R-:W-:-:S07]  /*6270*/  FADD.FTZ R153, R107, R108 ;  /* 0x0000006c6b997221 */ /* 0x000fce0000010000 */
[----:B------:R-:W-:Y:S05]  /*6280*/  WARPSYNC.COLLECTIVE R154, `(.L_x_269) ;  /* 0x000000009a087348 */ /* 0x000fea0003c00000 */
[----:B------:R0:W1:Y:S02]  /*6290*/  SHFL.BFLY P0, R108, R155, R156, R157 ;  /* 0x0c00009c9b6c7389 */ /* 0x000064000000009d */
[----:B01----:R-:W-:Y:S05]  /*62a0*/  ENDCOLLECTIVE ;  /* 0x000000000000791b */ /* 0x003fea0003800000 */
.L_x_269:
[----:B------:R-:W-:Y:S01]  /*62b0*/  MOV R155, R153 ;  /* 0x00000099009b7202 */ /* 0x000fe20000000f00 */
[----:B------:R-:W-:Y:S01]  /*62c0*/  HFMA2 R156, -RZ, RZ, 0, 4.76837158203125e-07 ;  /* 0x00000008ff9c7431 */ /* 0x000fe200000001ff */
[----:B------:R-:W-:-:S07]  /*62d0*/  MOV R109, R108 ;  /* 0x0000006c006d7202 */ /* 0x000fce0000000f00 */
[----:B------:R-:W-:Y:S05]  /*62e0*/  WARPSYNC.COLLECTIVE R154, `(.L_x_270) ;  /* 0x000000009a087348 */ /* 0x000fea0003c00000 */
[----:B------:R0:W1:Y:S02]  /*62f0*/  SHFL.BFLY P0, R108, R155, R156, R157 ;  /* 0x0c00009c9b6c7389 */ /* 0x000064000000009d */
[----:B01----:R-:W-:Y:S05]  /*6300*/  ENDCOLLECTIVE ;  /* 0x000000000000791b */ /* 0x003fea0003800000 */
.L_x_270:
[----:B------:R-:W-:-:S04]  /*6310*/  FADD.FTZ R109, R106, R109 ;  /* 0x0000006d6a6d7221 */ /* 0x000fc80000010000 */
[----:B------:R-:W-:Y:S02]  /*6320*/  IMAD.MOV.U32 R155, RZ, RZ, R109 ;  /* 0x000000ffff9b7224 */ /* 0x000fe400078e006d */
[----:B------:R-:W-:-:S07]  /*6330*/  FADD.FTZ R151, R153, R108 ;  /* 0x0000006c99977221 */ /* 0x000fce0000010000 */
[----:B------:R-:W-:Y:S05]  /*6340*/  WARPSYNC.COLLECTIVE R154, `(.L_x_271) ;  /* 0x000000009a087348 */ /* 0x000fea0003c00000 */
[----:B------:R0:W1:Y:S02]  /*6350*/  SHFL.BFLY P0, R108, R155, R156, R157 ;  /* 0x0c00009c9b6c7389 */ /* 0x000064000000009d */
[----:B01----:R-:W-:Y:S05]  /*6360*/  ENDCOLLECTIVE ;  /* 0x000000000000791b */ /* 0x003fea0003800000 */
.L_x_271:
[----:B------:R-:W-:Y:S01]  /*6370*/  MOV R155, R151 ;  /* 0x00000097009b7202 */ /* 0x000fe20000000f00 */
[----:B------:R-:W-:Y:S01]  /*6380*/  HFMA2 R156, -RZ, RZ, 0, 9.5367431640625e-07 ;  /* 0x00000010ff9c7431 */ /* 0x000fe200000001ff */
[----:B------:R-:W-:-:S07]  /*6390*/  MOV R110, R108 ;  /* 0x0000006c006e7202 */ /* 0x000fce0000000f00 */
[----:B------:R-:W-:Y:S05]  /*63a0*/  WARPSYNC.COLLECTIVE R154, `(.L_x_272) ;  /* 0x000000009a087348 */ /* 0x000fea0003c00000 */
[----:B------:R0:W1:Y:S02]  /*63b0*/  SHFL.BFLY P0, R108, R155, R156, R157 ;  /* 0x0c00009c9b6c7389 */ /* 0x000064000000009d */
[----:B01----:R-:W-:Y:S05]  /*63c0*/  ENDCOLLECTIVE ;  /* 0x000000000000791b */ /* 0x003fea0003800000 */
.L_x_272:
[--C-:B------:R-:W-:Y:S01]  /*63d0*/  FADD.FTZ R104, R109, R110.reuse ;  /* 0x0000006e6d687221 */ /* 0x100fe20000010000 */
[----:B------:R-:W-:-:S04]  /*63e0*/  PRMT R110, R89, 0x7632, R110 ;  /* 0x00007632596e7816 */ /* 0x000fc8000000006e */
[----:B------:R-:W-:Y:S02]  /*63f0*/  MOV R155, R104 ;  /* 0x00000068009b7202 */ /* 0x000fe40000000f00 */
[----:B------:R-:W-:-:S07]  /*6400*/  MOV R152, R108 ;  /* 0x0000006c00987202 */ /* 0x000fce0000000f00 */
[----:B------:R-:W-:Y:S05]  /*6410*/  WARPSYNC.COLLECTIVE R154, `(.L_x_273) ;  /* 0x000000009a087348 */ /* 0x000fea0003c00000 */
[----:B------:R0:W1:Y:S02]  /*6420*/  SHFL.BFLY P0, R108, R155, R156, R157 ;  /* 0x0c00009c9b6c7389 */ /* 0x000064000000009d */
[----:B01----:R-:W-:Y:S05]  /*6430*/  ENDCOLLECTIVE ;  /* 0x000000000000791b */ /* 0x003fea0003800000 */
.L_x_273:
[----:B------:R-:W-:Y:S02]  /*6440*/  MOV R105, R108 ;  /* 0x0000006c00697202 */ /* 0x000fe40000000f00 */
[----:B------:R-:W-:Y:S01]  /*6450*/  PRMT R108, R90, 0x7632, R108 ;  /* 0x000076325a6c7816 */ /* 0x000fe2000000006c */
[----:B------:R-:W-:Y:S06]  /*6460*/  BRA `(.L_x_274) ;  /* 0xffffffb000f87947 */ /* 0x000fec000383ffff */
.L_x_275:
        /* <DEDUP_REMOVED lines=9> */
.L_x_11154:


//--------------------- .text._ZN10layer_norm13ln_bwd_kernelINS_13Kernel_traitsI13__nv_bfloat16S2_S2_S2_fjLj512ELj1ELj4ELj1ELj16ENS_18Kernel_traits_baseILj512ES2_S2_S2_S2_fjLj128EEEEELb0ELb1ELb1ELb1EEEvNS_9BwdParamsE --------------------------
	.section	.text._ZN10layer_norm13ln_bwd_kernelINS_13Kernel_traitsI13__nv_bfloat16S2_S2_S2_fjLj512ELj1ELj4ELj1ELj16ENS_18Kernel_traits_baseILj512ES2_S2_S2_S2_fjLj128EEEEELb0ELb1ELb1ELb1EEEvNS_9BwdParamsE,"ax",@progbits
	.align	128
        .global         _ZN10layer_norm13ln_bwd_kernelINS_13Kernel_traitsI13__nv_bfloat16S2_S2_S2_fjLj512ELj1ELj4ELj1ELj16ENS_18Kernel_traits_baseILj512ES2_S2_S2_S2_fjLj128EEEEELb0ELb1ELb1ELb1EEEvNS_9BwdParamsE
        .type           _ZN10layer_norm13ln_bwd_kernelINS_13Kernel_traitsI13__nv_bfloat16S2_S2_S2_fjLj512ELj1ELj4ELj1ELj16ENS_18Kernel_traits_baseILj512ES2_S2_S2_S2_fjLj128EEEEELb0ELb1ELb1ELb1EEEvNS_9BwdParamsE,@function
        .size           _ZN10layer_norm13ln_bwd_kernelINS_13Kernel_traitsI13__nv_bfloat16S2_S2_S2_fjLj512ELj1ELj4ELj1ELj16ENS_18Kernel_traits_baseILj512ES2_S2_S2_S2_fjLj128EEEEELb0ELb1ELb1ELb1EEEvNS_9BwdParamsE,(.L_x_11155 - _ZN10layer_norm13ln_bwd_kernelINS_13Kernel_traitsI13__nv_bfloat16S2_S2_S2_fjLj512ELj1ELj4ELj1ELj16ENS_18Kernel_traits_baseILj512ES2_S2_S2_S2_fjLj128EEEEELb0ELb1ELb1ELb1EEEvNS_9BwdParamsE)
        .other          _ZN10layer_norm13ln_bwd_kernelINS_13Kernel_traitsI13__nv_bfloat16S2_S2_S2_fjLj512ELj1ELj4ELj1ELj16ENS_18Kernel_traits_baseILj512ES2_S2_S2_S2_fjLj128EEEEELb0ELb1ELb1ELb1EEEvNS_9BwdParamsE,@"STO_CUDA_ENTRY STV_DEFAULT"
_ZN10layer_norm13ln_bwd_kernelINS_13Kernel_traitsI13__nv_bfloat16S2_S2_S2_fjLj512ELj1ELj4ELj1ELj16ENS_18Kernel_traits_baseILj512ES2_S2_S2_S2_fjLj128EEEEELb0ELb1ELb1ELb1EEEvNS_9BwdParamsE:
.text._ZN10layer_norm13ln_bwd_kernelINS_13Kernel_traitsI13__nv_bfloat16S2_S2_S2_fjLj512ELj1ELj4ELj1ELj16ENS_18Kernel_traits_baseILj512ES2_S2_S2_S2_fjLj128EEEEELb0ELb1ELb1ELb1EEEvNS_9BwdParamsE:
        /* <DEDUP_REMOVED lines=33> */
[----:B0-----:R-:W-:Y:S01]  /*0210*/  SHF.R.U32.HI R0, RZ, 0x5, R2 ;  /* 0x00000005ff007819 */ /* 0x001fe20000011602 */
[----:B------:R-:W0:Y:S01]  /*0220*/  LDCU.64 UR10, c[0x0][0x3c0] ;  /* 0x00007800ff0a77ac */ /* 0x000e220008000a00 */
[----:B------:R-:W-:Y:S02]  /*0230*/  CS2R R32, SRZ ;  /* 0x0000000000207805 */ /* 0x000fe4000001ff00 */
[----:B------:R-:W-:Y:S02]  /*0240*/  CS2R R30, SRZ ;  /* 0x00000000001e7805 */ /* 0x000fe4000001ff00 */
[----:B------:R-:W-:-:S02]  /*0250*/  LOP3.LUT R120, R0, UR4, RZ, 0xfc, !PT ;  /* 0x0000000400787c12 */ /* 0x000fc4000f8efcff */
[----:B------:R-:W-:Y:S02]  /*0260*/  CS2R R28, SRZ ;  /* 0x00000000001c7805 */ /* 0x000fe4000001ff00 */
[----:B------:R-:W-:Y:S02]  /*0270*/  LOP3.LUT R0, R2, 0x1f, RZ, 0xc0, !PT ;  /* 0x0000001f02007812 */ /* 0x000fe400078ec0ff */
[----:B--2---:R-:W-:-:S13]  /*0280*/  ISETP.GE.AND P0, PT, R120, UR8, PT ;  /* 0x0000000878007c0c */ /* 0x004fda000bf06270 */
[----:B01-34-:R-:W-:Y:S05]  /*0290*/  @P0 BRA `(.L_x_277) ;  /* 0x0000004c00080947 */ /* 0x01bfea0003800000 */
[----:B------:R-:W0:Y:S08]  /*02a0*/  LDC.64 R10, c[0x0][0x3e8] ;  /* 0x0000fa00ff0a7b82 */ /* 0x000e300000000a00 */
[----:B------:R-:W1:Y:S08]  /*02b0*/  LDC.64 R12, c[0x0][0x3d0] ;  /* 0x0000f400ff0c7b82 */ /* 0x000e700000000a00 */
[----:B------:R-:W2:Y:S01]  /*02c0*/  LDC.U8 R2, c[0x0][0x410] ;  /* 0x00010400ff027b82 */ /* 0x000ea20000000000 */
[----:B0-----:R-:W-:-:S05]  /*02d0*/  IMAD.WIDE.U32 R10, R0, 0x10, R10 ;  /* 0x00000010000a7825 */ /* 0x001fca00078e000a */
[----:B------:R-:W3:Y:S01]  /*02e0*/  LDG.E.128 R64, desc[UR6][R10.64+0x200] ;  /* 0x000200060a407981 */ /* 0x000ee2000c1e1d00 */
[----:B-1----:R-:W-:-:S03]  /*02f0*/  IMAD.WIDE.U32 R12, R0, 0x10, R12 ;  /* 0x00000010000c7825 */ /* 0x002fc600078e000c */
[----:B------:R0:W4:Y:S04]  /*0300*/  LDG.E.128 R72, desc[UR6][R10.64] ;  /* 0x000000060a487981 */ /* 0x000128000c1e1d00 */
[----:B------:R-:W5:Y:S04]  /*0310*/  LDG.E.128 R68, desc[UR6][R12.64+0x200] ;  /* 0x000200060c447981 */ /* 0x000f68000c1e1d00 */
[----:B------:R4:W2:Y:S01]  /*0320*/  LDG.E.128 R76, desc[UR6][R12.64] ;  /* 0x000000060c4c7981 */ /* 0x0008a2000c1e1d00 */
[----:B------:R-:W-:Y:S01]  /*0330*/  HFMA2 R80, -RZ, RZ, 0, 0 ;  /* 0x00000000ff507431 */ /* 0x000fe200000001ff */
[----:B---3--:R-:W-:-:S02]  /*0340*/  PRMT R4, R64, 0x7632, R4 ;  /* 0x0000763240047816 */ /* 0x008fc40000000004 */
[----:B------:R-:W-:Y:S02]  /*0350*/  PRMT R5, R65, 0x7632, R5 ;  /* 0x0000763241057816 */ /* 0x000fe40000000005 */
[----:B------:R-:W-:Y:S02]  /*0360*/  PRMT R6, R66, 0x7632, R6 ;  /* 0x0000763242067816 */ /* 0x000fe40000000006 */
[----:B------:R-:W-:Y:S02]  /*0370*/  PRMT R7, R67, 0x7632, R7 ;  /* 0x0000763243077816 */ /* 0x000fe40000000007 */
[----:B-----5:R-:W-:Y:S02]  /*0380*/  PRMT R8, R68, 0x7632, R8 ;  /* 0x0000763244087816 */ /* 0x020fe40000000008 */
[----:B------:R-:W-:Y:S02]  /*0390*/  PRMT R9, R69, 0x7632, R9 ;  /* 0x0000763245097816 */ /* 0x000fe40000000009 */
[----:B0-----:R-:W-:-:S02]  /*03a0*/  PRMT R10, R70, 0x7632, R10 ;  /* 0x00007632460a7816 */ /* 0x001fc4000000000a */
[----:B------:R-:W-:Y:S02]  /*03b0*/  PRMT R11, R71, 0x7632, R11 ;  /* 0x00007632470b7816 */ /* 0x000fe4000000000b */
[----:B----4-:R-:W-:Y:S02]  /*03c0*/  PRMT R12, R72, 0x7632, R12 ;  /* 0x00007632480c7816 */ /* 0x010fe4000000000c */
[----:B------:R-:W-:Y:S02]  /*03d0*/  PRMT R13, R73, 0x7632, R13 ;  /* 0x00007632490d7816 */ /* 0x000fe4000000000d */
[----:B------:R-:W-:Y:S02]  /*03e0*/  PRMT R14, R74, 0x7632, R14 ;  /* 0x000076324a0e7816 */ /* 0x000fe4000000000e */
[----:B------:R-:W-:Y:S02]  /*03f0*/  PRMT R15, R75, 0x7632, R15 ;  /* 0x000076324b0f7816 */ /* 0x000fe4000000000f */
[----:B--2---:R-:W-:-:S02]  /*0400*/  PRMT R16, R76, 0x7632, R16 ;  /* 0x000076324c107816 */ /* 0x004fc40000000010 */
[----:B------:R-:W-:Y:S02]  /*0410*/  PRMT R17, R77, 0x7632, R17 ;  /* 0x000076324d117816 */ /* 0x000fe40000000011 */
[----:B------:R-:W-:Y:S02]  /*0420*/  PRMT R18, R78, 0x7632, R18 ;  /* 0x000076324e127816 */ /* 0x000fe40000000012 */
[----:B------:R-:W-:-:S07]  /*0430*/  PRMT R19, R79, 0x7632, R19 ;  /* 0x000076324f137816 */ /* 0x000fce0000000013 */
.L_x_322:
[----:B------:R-:W0:Y:S08]  /*0440*/  LDC.64 R128, c[0x0][0x3f8] ;  /* 0x0000fe00ff807b82 */ /* 0x000e300000000a00 */
[----:B------:R-:W1:Y:S08]  /*0450*/  LDC.64 R124, c[0x0][0x3f0] ;  /* 0x0000fc00ff7c7b82 */ /* 0x000e700000000a00 */
[----:B------:R-:W2:Y:S01]  /*0460*/  LDC.64 R126, c[0x0][0x3c8] ;  /* 0x0000f200ff7e7b82 */ /* 0x000ea20000000a00 */
[----:B0-----:R-:W-:-:S05]  /*0470*/  IMAD.WIDE R144, R120, 0x4, R128 ;  /* 0x0000000478907825 */ /* 0x001fca00078e0280 */
[----:B------:R-:W3:Y:S01]  /*0480*/  LDG.E R121, desc[UR6][R144.64] ;  /* 0x0000000690797981 */ /* 0x000ee2000c1e1900 */
[----:B-1----:R-:W-:-:S06]  /*0490*/  IMAD.WIDE R124, R120, 0x4, R124 ;  /* 0x00000004787c7825 */ /* 0x002fcc00078e027c */
[----:B------:R0:W5:Y:S01]  /*04a0*/  LDG.E R124, desc[UR6][R124.64] ;  /* 0x000000067c7c7981 */ /* 0x000162000c1e1900 */
[----:B--2---:R-:W-:-:S05]  /*04b0*/  IMAD.WIDE R126, R120, 0x4, R126 ;  /* 0x00000004787e7825 */ /* 0x004fca00078e027e */
[----:B------:R0:W5:Y:S01]  /*04c0*/  LDG.E R128, desc[UR6][R126.64] ;  /* 0x000000067e807981 */ /* 0x000162000c1e1900 */
[----:B------:R-:W-:Y:S01]  /*04d0*/  BSSY.RECONVERGENT B1, `(.L_x_278) ;  /* 0x00000ea000017945 */ /* 0x000fe20003800200 */
[----:B------:R-:W-:Y:S02]  /*04e0*/  MOV R129, RZ ;  /* 0x000000ff00817202 */ /* 0x000fe40000000f00 */
[----:B------:R-:W-:Y:S02]  /*04f0*/  MOV R143, RZ ;  /* 0x000000ff008f7202 */ /* 0x000fe40000000f00 */
[----:B---3--:R-:W-:-:S13]  /*0500*/  ISETP.GE.AND P3, PT, R121, 0x1, PT ;  /* 0x000000017900780c */ /* 0x008fda0003f66270 */
[----:B0-----:R-:W-:Y:S05]  /*0510*/  @!P3 BRA `(.L_x_279) ;  /* 0x0000000c0058b947 */ /* 0x001fea0003800000 */
[----:B------:R-:W0:Y:S01]  /*0520*/  LDC.64 R112, c[0x0][0x3a8] ;  /* 0x0000ea00ff707b82 */ /* 0x000e220000000a00 */
[----:B------:R-:W-:Y:S01]  /*0530*/  IMAD R3, R120, UR9, RZ ;  /* 0x0000000978037c24 */ /* 0x000fe2000f8e02ff */
[----:B------:R-:W-:-:S04]  /*0540*/  IADD3 R105, PT, PT, R121, -0x1, RZ ;  /* 0xffffffff79697810 */ /* 0x000fc80007ffe0ff */
[----:B------:R-:W-:Y:S01]  /*0550*/  SHF.R.S32.HI R104, RZ, 0x1f, R3 ;  /* 0x0000001fff687819 */ /* 0x000fe20000011403 */
[----:B------:R-:W-:Y:S01]  /*0560*/  IMAD R105, R105, UR9, RZ ;  /* 0x0000000969697c24 */ /* 0x000fe2000f8e02ff */
[----:B------:R-:W1:Y:S02]  /*0570*/  LDC.64 R116, c[0x0][0x428] ;  /* 0x00010a00ff747b82 */ /* 0x000e640000000a00 */
[----:B------:R-:W-:Y:S02]  /*0580*/  LEA.HI R3, R104, R3, RZ, 0x3 ;  /* 0x0000000368037211 */ /* 0x000fe400078f18ff */
[----:B------:R-:W-:Y:S02]  /*0590*/  SHF.R.S32.HI R104, RZ, 0x1f, R105 ;  /* 0x0000001fff687819 */ /* 0x000fe40000011469 */
[----:B------:R-:W-:Y:S02]  /*05a0*/  LEA.HI.SX32 R125, R3, R0, 0x1d ;  /* 0x00000000037d7211 */ /* 0x000fe400078feaff */
[----:B------:R-:W-:-:S02]  /*05b0*/  LEA.HI R3, R104, R105, RZ, 0x3 ;  /* 0x0000006968037211 */ /* 0x000fc400078f18ff */
[----:B------:R-:W-:Y:S02]  /*05c0*/  LEA R122, P0, R120, UR10, 0x2 ;  /* 0x0000000a787a7c11 */ /* 0x000fe4000f8010ff */
[----:B------:R-:W-:Y:S02]  /*05d0*/  LEA.HI.SX32 R119, R3, R0, 0x1d ;  /* 0x0000000003777211 */ /* 0x000fe400078feaff */
[----:B------:R-:W-:Y:S01]  /*05e0*/  SHF.R.S32.HI R3, RZ, 0x1f, R120 ;  /* 0x0000001fff037819 */ /* 0x000fe20000011478 */
[----:B0-----:R-:W-:-:S03]  /*05f0*/  IMAD.WIDE.U32 R104, R125, 0x10, R112 ;  /* 0x000000107d687825 */ /* 0x001fc600078e0070 */
[----:B------:R-:W-:Y:S02]  /*0600*/  LEA.HI.X R123, R120, UR11, R3, 0x2, P0 ;  /* 0x0000000b787b7c11 */ /* 0x000fe400080f1403 */
[----:B------:R-:W-:Y:S01]  /*0610*/  IADD3 R129, PT, PT, R125, 0x20, RZ ;  /* 0x000000207d817810 */ /* 0x000fe20007ffe0ff */
[----:B------:R-:W2:Y:S01]  /*0620*/  LDG.E.128 R104, desc[UR6][R104.64] ;  /* 0x0000000668687981 */ /* 0x000ea2000c1e1d00 */
[----:B-1----:R-:W-:-:S03]  /*0630*/  IMAD.WIDE.U32 R108, R119, 0x10, R116 ;  /* 0x00000010776c7825 */ /* 0x002fc600078e0074 */
[----:B------:R0:W3:Y:S01]  /*0640*/  LDG.E R3, desc[UR6][R122.64] ;  /* 0x000000067a037981 */ /* 0x0000e2000c1e1900 */
[----:B------:R-:W-:-:S03]  /*0650*/  IMAD.WIDE.U32 R112, R129, 0x10, R112 ;  /* 0x0000001081707825 */ /* 0x000fc600078e0070 */
[----:B------:R-:W4:Y:S04]  /*0660*/  LDG.E.128 R108, desc[UR6][R108.64] ;  /* 0x000000066c6c7981 */ /* 0x000f28000c1e1d00 */
[----:B------:R-:W4:Y:S01]  /*0670*/  LDG.E.128 R112, desc[UR6][R112.64] ;  /* 0x0000000670707981 */ /* 0x000f22000c1e1d00 */
[----:B------:R-:W-:-:S05]  /*0680*/  IADD3 R119, PT, PT, R119, 0x20, RZ ;  /* 0x0000002077777810 */ /* 0x000fca0007ffe0ff */
[----:B------:R-:W-:-:S06]  /*0690*/  IMAD.WIDE.U32 R116, R119, 0x10, R116 ;  /* 0x0000001077747825 */ /* 0x000fcc00078e0074 */
[----:B------:R-:W4:Y:S01]  /*06a0*/  LDG.E.128 R116, desc[UR6][R116.64] ;  /* 0x0000000674747981 */ /* 0x000f22000c1e1d00 */
[----:B------:R-:W-:Y:S02]  /*06b0*/  MOV R126, UR20 ;  /* 0x00000014007e7c02 */ /* 0x000fe40008000f00 */
[----:B------:R-:W-:Y:S02]  /*06c0*/  MOV R127, UR21 ;  /* 0x00000015007f7c02 */ /* 0x000fe40008000f00 */
[----:B------:R-:W-:-:S04]  /*06d0*/  ISETP.NE.U32.AND P0, PT, R126, RZ, PT ;  /* 0x000000ff7e00720c */ /* 0x000fc80003f05070 */
[----:B------:R-:W-:-:S13]  /*06e0*/  ISETP.NE.AND.EX P0, PT, R127, RZ, PT, P0 ;  /* 0x000000ff7f00720c */ /* 0x000fda0003f05300 */
[----:B------:R-:W0:Y:S08]  /*06f0*/  @P0 LDC.64 R130, c[0x0][0x438] ;  /* 0x00010e00ff820b82 */ /* 0x000e300000000a00 */
[----:B------:R-:W1:Y:S01]  /*0700*/  @P0 LDC.64 R132, c[0x0][0x438] ;  /* 0x00010e00ff840b82 */ /* 0x000e620000000a00 */
[----:B------:R-:W-:Y:S01]  /*0710*/  ISETP.NE.AND P1, PT, R2, RZ, PT ;  /* 0x000000ff0200720c */ /* 0x000fe20003f25270 */
[----:B0-----:R-:W-:-:S05]  /*0720*/  @P0 IMAD.WIDE.U32 R122, R125, 0x10, R130 ;  /* 0x000000107d7a0825 */ /* 0x001fca00078e0082 */
[----:B------:R-:W5:Y:S01]  /*0730*/  @P0 LDG.E.128 R24, desc[UR6][R122.64] ;  /* 0x000000067a180981 */ /* 0x000f62000c1e1d00 */
[----:B-1----:R-:W-:-:S05]  /*0740*/  @P0 IMAD.WIDE.U32 R130, R129, 0x10, R132 ;  /* 0x0000001081820825 */ /* 0x002fca00078e0084 */
[----:B------:R0:W5:Y:S01]  /*0750*/  @P0 LDG.E.128 R20, desc[UR6][R130.64] ;  /* 0x0000000682140981 */ /* 0x000162000c1e1d00 */
[----:B------:R-:W-:Y:S02]  /*0760*/  SHF.L.U32 R144, R71, 0x10, RZ ;  /* 0x0000001047907819 */ /* 0x000fe400000006ff */
[C---:B--2---:R-:W-:Y:S02]  /*0770*/  PRMT R125, R104.reuse, 0x7632, R125 ;  /* 0x00007632687d7816 */ /* 0x044fe4000000007d */
[----:B------:R-:W-:Y:S02]  /*0780*/  SHF.L.U32 R104, R104, 0x10, RZ ;  /* 0x0000001068687819 */ /* 0x000fe400000006ff */
[----:B---3--:R-:W-:Y:S02]  /*0790*/  FSEL R136, R3, RZ, !P1 ;  /* 0x000000ff03887208 */ /* 0x008fe40004800000 */
[C---:B------:R-:W-:Y:S02]  /*07a0*/  PRMT R133, R106.reuse, 0x7632, R133 ;  /* 0x000076326a857816 */ /* 0x040fe40000000085 */
[----:B------:R-:W-:-:S02]  /*07b0*/  SHF.L.U32 R159, R106, 0x10, RZ ;  /* 0x000000106a9f7819 */ /* 0x000fc400000006ff */
[----:B------:R-:W-:Y:S01]  /*07c0*/  PRMT R106, R107, 0x7632, R106 ;  /* 0x000076326b6a7816 */ /* 0x000fe2000000006a */
[----:B------:R-:W-:Y:S01]  /*07d0*/  FADD.FTZ R3, -R136, R104 ;  /* 0x0000006888037221 */ /* 0x000fe20000010100 */
[C---:B------:R-:W-:Y:S02]  /*07e0*/  SHF.L.U32 R161, R105.reuse, 0x10, RZ ;  /* 0x0000001069a17819 */ /* 0x040fe400000006ff */
[----:B------:R-:W-:Y:S02]  /*07f0*/  PRMT R129, R105, 0x7632, R129 ;  /* 0x0000763269817816 */ /* 0x000fe40000000081 */
[C---:B----4-:R-:W-:Y:S02]  /*0800*/  PRMT R132, R108.reuse, 0x7632, R132 ;  /* 0x000076326c847816 */ /* 0x050fe40000000084 */
[----:B------:R-:W-:Y:S02]  /*0810*/  SHF.L.U32 R105, R108, 0x10, RZ ;  /* 0x000000106c697819 */ /* 0x000fe400000006ff */
[----:B------:R-:W-:Y:S01]  /*0820*/  SHF.L.U32 R106, R106, 0x10, RZ ;  /* 0x000000106a6a7819 */ /* 0x000fe200000006ff */
[----:B-----5:R-:W-:Y:S01]  /*0830*/  FMUL.FTZ R3, R128, R3 ;  /* 0x0000000380037220 */ /* 0x020fe20000410000 */
[----:B------:R-:W-:-:S02]  /*0840*/  PRMT R108, R112, 0x7632, R108 ;  /* 0x00007632706c7816 */ /* 0x000fc4000000006c */
[----:B------:R-:W-:Y:S01]  /*0850*/  SHF.L.U32 R104, R76, 0x10, RZ ;  /* 0x000000104c687819 */ /* 0x000fe200000006ff */
[C---:B------:R-:W-:Y:S01]  /*0860*/  FADD.FTZ R161, -R136.reuse, R161 ;  /* 0x000000a188a17221 */ /* 0x040fe20000010100 */
[----:B------:R-:W-:Y:S01]  /*0870*/  SHF.L.U32 R157, R107, 0x10, RZ ;  /* 0x000000106b9d7819 */ /* 0x000fe200000006ff */
[----:B------:R-:W-:Y:S01]  /*0880*/  FADD.FTZ R153, -R136, R106 ;  /* 0x0000006a88997221 */ /* 0x000fe20000010100 */
[C---:B0-----:R-:W-:Y:S02]  /*0890*/  PRMT R130, R109.reuse, 0x7632, R130 ;  /* 0x000076326d827816 */ /* 0x041fe40000000082 */
[----:B------:R-:W-:Y:S01]  /*08a0*/  SHF.L.U32 R107, R109, 0x10, RZ ;  /* 0x000000106d6b7819 */ /* 0x000fe200000006ff */
[-C--:B------:R-:W-:Y:S01]  /*08b0*/  FMUL.FTZ R104, R104, R105.reuse ;  /* 0x0000006968687220 */ /* 0x080fe20000410000 */
[----:B------:R-:W-:Y:S01]  /*08c0*/  PRMT R123, R110, 0x7632, R123 ;  /* 0x000076326e7b7816 */ /* 0x000fe2000000007b */
[----:B------:R-:W-:Y:S01]  /*08d0*/  FADD.FTZ R80, R80, R105 ;  /* 0x0000006950507221 */ /* 0x000fe20000010000 */
[----:B------:R-:W-:Y:S01]  /*08e0*/  SHF.L.U32 R109, R110, 0x10, RZ ;  /* 0x000000106e6d7819 */ /* 0x000fe200000006ff */
[----:B------:R-:W-:Y:S01]  /*08f0*/  FFMA.FTZ R28, R3, R105, R28 ;  /* 0x00000069031c7223 */ /* 0x000fe2000001001c */
[----:B------:R-:W-:-:S02]  /*0900*/  SHF.L.U32 R151, R112, 0x10, RZ ;  /* 0x0000001070977819 */ /* 0x000fc400000006ff */
[----:B------:R-:W-:Y:S01]  /*0910*/  SHF.L.U32 R108, R108, 0x10, RZ ;  /* 0x000000106c6c7819 */ /* 0x000fe200000006ff */
[----:B------:R-:W-:Y:S01]  /*0920*/  FMUL.FTZ R105, R128, R161 ;  /* 0x000000a180697220 */ /* 0x000fe20000410000 */
[----:B------:R-:W-:Y:S02]  /*0930*/  PRMT R110, R113, 0x7632, R110 ;  /* 0x00007632716e7816 */ /* 0x000fe4000000006e */
[C---:B------:R-:W-:Y:S02]  /*0940*/  PRMT R112, R114.reuse, 0x7632, R112 ;  /* 0x0000763272707816 */ /* 0x040fe40000000070 */
[----:B------:R-:W-:Y:S02]  /*0950*/  SHF.L.U32 R131, R114, 0x10, RZ ;  /* 0x0000001072837819 */ /* 0x000fe400000006ff */
        /* <DEDUP_REMOVED lines=11> */
[----:B------:R-:W-:Y:S01]  /*0a10*/  FMUL.FTZ R107, R128, R159 ;  /* 0x0000009f806b7220 */ /* 0x000fe20000410000 */
[----:B------:R-:W-:-:S02]  /*0a20*/  SHF.L.U32 R114, R114, 0x10, RZ ;  /* 0x0000001072727819 */ /* 0x000fc400000006ff */
[----:B------:R-:W-:Y:S01]  /*0a30*/  SHF.L.U32 R108, R78, 0x10, RZ ;  /* 0x000000104e6c7819 */ /* 0x000fe200000006ff */
[----:B------:R-:W-:Y:S01]  /*0a40*/  FADD.FTZ R157, -R136, R157 ;  /* 0x0000009d889d7221 */ /* 0x000fe20000010100 */
[----:B------:R-:W-:Y:S02]  /*0a50*/  SHF.L.U32 R113, R129, 0x10, RZ ;  /* 0x0000001081717819 */ /* 0x000fe400000006ff */
[----:B------:R-:W-:Y:S02]  /*0a60*/  SHF.L.U32 R115, R133, 0x10, RZ ;  /* 0x0000001085737819 */ /* 0x000fe400000006ff */
[----:B------:R-:W-:Y:S01]  /*0a70*/  SHF.L.U32 R112, R112, 0x10, RZ ;  /* 0x0000001070707819 */ /* 0x000fe200000006ff */
[C---:B------:R-:W-:Y:S01]  /*0a80*/  FADD.FTZ R155, -R136.reuse, R125 ;  /* 0x0000007d889b7221 */ /* 0x040fe20000010100 */
[C---:B------:R-:W-:Y:S01]  /*0a90*/  PRMT R122, R111.reuse, 0x7632, R122 ;  /* 0x000076326f7a7816 */ /* 0x040fe2000000007a */
[C---:B------:R-:W-:Y:S01]  /*0aa0*/  FADD.FTZ R137, -R136.reuse, R110 ;  /* 0x0000006e88897221 */ /* 0x040fe20000010100 */
[----:B------:R-:W-:Y:S01]  /*0ab0*/  SHF.L.U32 R111, R111, 0x10, RZ ;  /* 0x000000106f6f7819 */ /* 0x000fe200000006ff */
[----:B------:R-:W-:Y:S01]  /*0ac0*/  FADD.FTZ R125, -R136, R114 ;  /* 0x00000072887d7221 */ /* 0x000fe20000010100 */
[----:B------:R-:W-:Y:S01]  /*0ad0*/  SHF.L.U32 R110, R79, 0x10, RZ ;  /* 0x000000104f6e7819 */ /* 0x000fe200000006ff */
[-C--:B------:R-:W-:Y:S01]  /*0ae0*/  FMUL.FTZ R108, R108, R109.reuse ;  /* 0x0000006d6c6c7220 */ /* 0x080fe20000410000 */
[----:B------:R-:W-:Y:S01]  /*0af0*/  FADD.FTZ R88, R88, R109 ;  /* 0x0000006d58587221 */ /* 0x000fe20000010000 */
[----:B------:R-:W-:Y:S01]  /*0b00*/  FFMA.FTZ R32, R107, R109, R32 ;  /* 0x0000006d6b207223 */ /* 0x000fe20000010020 */
[C---:B------:R-:W-:Y:S01]  /*0b10*/  FADD.FTZ R113, -R136.reuse, R113 ;  /* 0x0000007188717221 */ /* 0x040fe20000010100 */
[C---:B------:R-:W-:Y:S01]  /*0b20*/  FADD.FTZ R115, -R136.reuse, R115 ;  /* 0x0000007388737221 */ /* 0x040fe20000010100 */
[C---:B------:R-:W-:Y:S01]  /*0b30*/  FADD.FTZ R151, -R136.reuse, R151 ;  /* 0x0000009788977221 */ /* 0x040fe20000010100 */
[C---:B------:R-:W-:Y:S01]  /*0b40*/  FADD.FTZ R149, -R136.reuse, R149 ;  /* 0x0000009588957221 */ /* 0x040fe20000010100 */
[C---:B------:R-:W-:Y:S01]  /*0b50*/  FADD.FTZ R131, -R136.reuse, R131 ;  /* 0x0000008388837221 */ /* 0x040fe20000010100 */
[C---:B------:R-:W-:Y:S01]  /*0b60*/  FADD.FTZ R133, -R136.reuse, R134 ;  /* 0x0000008688857221 */ /* 0x040fe20000010100 */
[----:B------:R-:W-:Y:S01]  /*0b70*/  FADD.FTZ R129, -R136, R112 ;  /* 0x0000007088817221 */ /* 0x000fe20000010100 */
[----:B------:R-:W-:Y:S01]  /*0b80*/  SHF.L.U32 R114, R16, 0x10, RZ ;  /* 0x0000001010727819 */ /* 0x000fe200000006ff */
[----:B------:R-:W-:Y:S01]  /*0b90*/  FMUL.FTZ R109, R128, R157 ;  /* 0x0000009d806d7220 */ /* 0x000fe20000410000 */
[----:B------:R-:W-:-:S02]  /*0ba0*/  SHF.L.U32 R132, R132, 0x10, RZ ;  /* 0x0000001084847819 */ /* 0x000fc400000006ff */
[C---:B------:R-:W-:Y:S02]  /*0bb0*/  PRMT R136, R116.reuse, 0x7632, R136 ;  /* 0x0000763274887816 */ /* 0x040fe40000000088 */
[----:B------:R-:W-:Y:S02]  /*0bc0*/  SHF.L.U32 R145, R116, 0x10, RZ ;  /* 0x0000001074917819 */ /* 0x000fe400000006ff */
[----:B------:R-:W-:Y:S02]  /*0bd0*/  SHF.L.U32 R116, R17, 0x10, RZ ;  /* 0x0000001011747819 */ /* 0x000fe400000006ff */
[----:B------:R-:W-:Y:S01]  /*0be0*/  SHF.L.U32 R130, R130, 0x10, RZ ;  /* 0x0000001082827819 */ /* 0x000fe200000006ff */
[-C--:B------:R-:W-:Y:S01]  /*0bf0*/  FMUL.FTZ R110, R110, R111.reuse ;  /* 0x0000006f6e6e7220 */ /* 0x080fe20000410000 */
[----:B------:R-:W-:Y:S01]  /*0c00*/  FADD.FTZ R90, R90, R111 ;  /* 0x0000006f5a5a7221 */ /* 0x000fe20000010000 */
[----:B------:R-:W-:Y:S01]  /*0c10*/  FFMA.FTZ R34, R109, R111, R34 ;  /* 0x0000006f6d227223 */ /* 0x000fe20000010022 */
[----:B------:R-:W-:Y:S01]  /*0c20*/  FMUL.FTZ R111, R114, R132 ;  /* 0x00000084726f7220 */ /* 0x000fe20000410000 */
[C---:B------:R-:W-:Y:S01]  /*0c30*/  PRMT R138, R117.reuse, 0x7632, R138 ;  /* 0x00007632758a7816 */ /* 0x040fe2000000008a */
[----:B------:R-:W-:Y:S01]  /*0c40*/  FMUL.FTZ R114, R128, R113 ;  /* 0x0000007180727220 */ /* 0x000fe20000410000 */
[----:B------:R-:W-:Y:S01]  /*0c50*/  SHF.L.U32 R147, R117, 0x10, RZ ;  /* 0x0000001075937819 */ /* 0x000fe200000006ff */
[----:B------:R-:W-:Y:S01]  /*0c60*/  FMUL.FTZ R113, R116, R130 ;  /* 0x0000008274717220 */ /* 0x000fe20000410000 */
[----:B------:R-:W-:-:S02]  /*0c70*/  PRMT R139, R118, 0x7632, R139 ;  /* 0x00007632768b7816 */ /* 0x000fc4000000008b */
[----:B------:R-:W-:Y:S01]  /*0c80*/  SHF.L.U32 R143, R118, 0x10, RZ ;  /* 0x00000010768f7819 */ /* 0x000fe200000006ff */
[----:B------:R-:W-:Y:S01]  /*0c90*/  FMUL.FTZ R116, R128, R115 ;  /* 0x0000007380747220 */ /* 0x000fe20000410000 */
[----:B------:R-:W-:Y:S02]  /*0ca0*/  SHF.L.U32 R117, R18, 0x10, RZ ;  /* 0x0000001012757819 */ /* 0x000fe400000006ff */
[----:B------:R-:W-:Y:S01]  /*0cb0*/  SHF.L.U32 R118, R123, 0x10, RZ ;  /* 0x000000107b767819 */ /* 0x000fe200000006ff */
[----:B------:R-:W-:Y:S01]  /*0cc0*/  FMUL.FTZ R112, R128, R155 ;  /* 0x0000009b80707220 */ /* 0x000fe20000410000 */
[----:B------:R-:W-:Y:S01]  /*0cd0*/  PRMT R140, R119, 0x7632, R140 ;  /* 0x00007632778c7816 */ /* 0x000fe2000000008c */
[----:B------:R-:W-:Y:S01]  /*0ce0*/  FADD.FTZ R83, R83, R130 ;  /* 0x0000008253537221 */ /* 0x000fe20000010000 */
[----:B------:R-:W-:Y:S01]  /*0cf0*/  SHF.L.U32 R141, R119, 0x10, RZ ;  /* 0x00000010778d7819 */ /* 0x000fe200000006ff */
[----:B------:R-:W-:Y:S01]  /*0d00*/  FFMA.FTZ R31, R114, R130, R31 ;  /* 0x00000082721f7223 */ /* 0x000fe2000001001f */
[----:B------:R-:W-:Y:S01]  /*0d10*/  SHF.L.U32 R119, R19, 0x10, RZ ;  /* 0x0000001013777819 */ /* 0x000fe200000006ff */
[-C--:B------:R-:W-:Y:S01]  /*0d20*/  FMUL.FTZ R115, R117, R118.reuse ;  /* 0x0000007675737220 */ /* 0x080fe20000410000 */
[----:B------:R-:W-:Y:S01]  /*0d30*/  SHF.L.U32 R122, R122, 0x10, RZ ;  /* 0x000000107a7a7819 */ /* 0x000fe200000006ff */
[----:B------:R-:W-:Y:S01]  /*0d40*/  FADD.FTZ R89, R89, R118 ;  /* 0x0000007659597221 */ /* 0x000fe20000010000 */
[----:B------:R-:W-:Y:S01]  /*0d50*/  FFMA.FTZ R33, R116, R118, R33 ;  /* 0x0000007674217223 */ /* 0x000fe20000010021 */
[----:B------:R-:W-:Y:S01]  /*0d60*/  FADD.FTZ R81, R81, R132 ;  /* 0x0000008451517221 */ /* 0x000fe20000010000 */
[----:B------:R-:W-:Y:S01]  /*0d70*/  FFMA.FTZ R29, R112, R132, R29 ;  /* 0x00000084701d7223 */ /* 0x000fe2000001001d */
[----:B------:R-:W-:Y:S01]  /*0d80*/  FMUL.FTZ R118, R128, R153 ;  /* 0x0000009980767220 */ /* 0x000fe20000410000 */
[----:B------:R-:W-:-:S02]  /*0d90*/  SHF.L.U32 R130, R68, 0x10, RZ ;  /* 0x0000001044827819 */ /* 0x000fc400000006ff */
[----:B------:R-:W-:Y:S01]  /*0da0*/  SHF.L.U32 R132, R69, 0x10, RZ ;  /* 0x0000001045847819 */ /* 0x000fe200000006ff */
[-C--:B------:R-:W-:Y:S01]  /*0db0*/  FMUL.FTZ R117, R119, R122.reuse ;  /* 0x0000007a77757220 */ /* 0x080fe20000410000 */
[----:B------:R-:W-:Y:S01]  /*0dc0*/  FADD.FTZ R91, R91, R122 ;  /* 0x0000007a5b5b7221 */ /* 0x000fe20000010000 */
[----:B------:R-:W-:Y:S01]  /*0dd0*/  FFMA.FTZ R35, R118, R122, R35 ;  /* 0x0000007a76237223 */ /* 0x000fe20000010023 */
[----:B------:R-:W-:Y:S01]  /*0de0*/  FMUL.FTZ R119, R128, R151 ;  /* 0x0000009780777220 */ /* 0x000fe20000410000 */
[----:B------:R-:W-:Y:S01]  /*0df0*/  FMUL.FTZ R122, R130, R145 ;  /* 0x00000091827a7220 */ /* 0x000fe20000410000 */
[----:B------:R-:W-:Y:S01]  /*0e00*/  FMUL.FTZ R130, R132, R147 ;  /* 0x0000009384827220 */ /* 0x000fe20000410000 */
[----:B------:R-:W-:Y:S01]  /*0e10*/  SHF.L.U32 R132, R70, 0x10, RZ ;  /* 0x0000001046847819 */ /* 0x000fe200000006ff */
[----:B------:R-:W-:Y:S01]  /*0e20*/  FMUL.FTZ R131, R128, R131 ;  /* 0x0000008380837220 */ /* 0x000fe20000410000 */
[----:B------:R-:W-:Y:S01]  /*0e30*/  FADD.FTZ R92, R92, R145 ;  /* 0x000000915c5c7221 */ /* 0x000fe20000010000 */
[----:B------:R-:W-:Y:S01]  /*0e40*/  FFMA.FTZ R36, R119, R145, R36 ;  /* 0x0000009177247223 */ /* 0x000fe20000010024 */
[----:B------:R-:W-:Y:S01]  /*0e50*/  FADD.FTZ R134, RZ, R104 ;  /* 0x00000068ff867221 */ /* 0x000fe20000010000 */
[----:B------:R-:W-:Y:S01]  /*0e60*/  FFMA.FTZ R145, R3, R104, RZ ;  /* 0x0000006803917223 */ /* 0x000fe200000100ff */
[-C--:B------:R-:W-:Y:S01]  /*0e70*/  FMUL.FTZ R132, R132, R143.reuse ;  /* 0x0000008f84847220 */ /* 0x080fe20000410000 */
[----:B------:R-:W-:Y:S01]  /*0e80*/  FADD.FTZ R100, R100, R143 ;  /* 0x0000008f64647221 */ /* 0x000fe20000010000 */
[----:B------:R-:W-:Y:S01]  /*0e90*/  FFMA.FTZ R40, R131, R143, R40 ;  /* 0x0000008f83287223 */ /* 0x000fe20000010028 */
[----:B------:R-:W-:Y:S01]  /*0ea0*/  FADD.FTZ R143, R134, R111 ;  /* 0x0000006f868f7221 */ /* 0x000fe20000010000 */
[----:B------:R-:W-:Y:S01]  /*0eb0*/  FFMA.FTZ R142, R112, R111, R145 ;  /* 0x0000006f708e7223 */ /* 0x000fe20000010091 */
[----:B------:R-:W-:Y:S01]  /*0ec0*/  FMUL.FTZ R133, R128, R133 ;  /* 0x0000008580857220 */ /* 0x000fe20000410000 */
[-C--:B------:R-:W-:Y:S01]  /*0ed0*/  FMUL.FTZ R134, R144, R141.reuse ;  /* 0x0000008d90867220 */ /* 0x080fe20000410000 */
[----:B------:R-:W-:Y:S01]  /*0ee0*/  FADD.FTZ R144, R143, R106 ;  /* 0x0000006a8f907221 */ /* 0x000fe20000010000 */
[----:B------:R-:W-:Y:S01]  /*0ef0*/  FFMA.FTZ R143, R105, R106, R142 ;  /* 0x0000006a698f7223 */ /* 0x000fe2000001008e */
        /* <DEDUP_REMOVED lines=8> */
[----:B------:R-:W-:-:S03]  /*0f80*/  FFMA.FTZ R138, R116, R115, R141 ;  /* 0x00000073748a7223 */ /* 0x000fc6000001008d */
[----:B------:R-:W-:Y:S01]  /*0f90*/  FADD.FTZ R142, R143, R110 ;  /* 0x0000006e8f8e7221 */ /* 0x000fe20000010000 */
[----:B------:R-:W-:Y:S01]  /*0fa0*/  FFMA.FTZ R141, R109, R110, R138 ;  /* 0x0000006e6d8d7223 */ /* 0x000fe2000001008a */
[----:B------:R-:W-:Y:S02]  /*0fb0*/  SHF.L.U32 R145, R8, 0x10, RZ ;  /* 0x0000001008917819 */ /* 0x000fe400000006ff */
[----:B------:R-:W-:Y:S01]  /*0fc0*/  SHF.L.U32 R146, R136, 0x10, RZ ;  /* 0x0000001088927819 */ /* 0x000fe200000006ff */
[----:B------:R-:W-:Y:S01]  /*0fd0*/  FADD.FTZ R143, R142, R117 ;  /* 0x000000758e8f7221 */ /* 0x000fe20000010000 */
[----:B------:R-:W-:Y:S01]  /*0fe0*/  FFMA.FTZ R144, R118, R117, R141 ;  /* 0x0000007576907223 */ /* 0x000fe2000001008d */
[C---:B------:R-:W-:Y:S01]  /*0ff0*/  FMUL.FTZ R123, R128.reuse, R149 ;  /* 0x00000095807b7220 */ /* 0x040fe20000410000 */
[----:B------:R-:W-:Y:S01]  /*1000*/  FMUL.FTZ R136, R128, R135 ;  /* 0x0000008780887220 */ /* 0x000fe20000410000 */
[----:B------:R-:W-:Y:S01]  /*1010*/  FMUL.FTZ R135, R145, R146 ;  /* 0x0000009291877220 */ /* 0x000fe20000410000 */
[----:B------:R-:W-:Y:S01]  /*1020*/  FADD.FTZ R142, R143, R122 ;  /* 0x0000007a8f8e7221 */ /* 0x000fe20000010000 */
[----:B------:R-:W-:Y:S01]  /*1030*/  FFMA.FTZ R141, R119, R122, R144 ;  /* 0x0000007a778d7223 */ /* 0x000fe20000010090 */
[----:B------:R-:W-:Y:S01]  /*1040*/  FADD.FTZ R94, R94, R147 ;  /* 0x000000935e5e7221 */ /* 0x000fe20000010000 */
[----:B------:R-:W-:Y:S01]  /*1050*/  FFMA.FTZ R38, R123, R147, R38 ;  /* 0x000000937b267223 */ /* 0x000fe20000010026 */
        /* <DEDUP_REMOVED lines=9> */
[----:B------:R-:W-:Y:S01]  /*10f0*/  SHF.L.U32 R145, R10, 0x10, RZ ;  /* 0x000000100a917819 */ /* 0x000fe200000006ff */
[----:B------:R-:W-:Y:S01]  /*1100*/  FADD.FTZ R143, R144, R137 ;  /* 0x00000089908f7221 */ /* 0x000fe20000010000 */
[----:B------:R-:W-:Y:S01]  /*1110*/  SHF.L.U32 R146, R139, 0x10, RZ ;  /* 0x000000108b927819 */ /* 0x000fe200000006ff */
[C---:B------:R-:W-:Y:S01]  /*1120*/  FFMA.FTZ R142, R138.reuse, R137, R141 ;  /* 0x000000898a8e7223 */ /* 0x040fe2000001008d */
[----:B------:R-:W-:Y:S01]  /*1130*/  FADD.FTZ R95, R95, R148 ;  /* 0x000000945f5f7221 */ /* 0x000fe20000010000 */
[----:B------:R-:W-:Y:S01]  /*1140*/  FFMA.FTZ R39, R138, R148, R39 ;  /* 0x000000948a277223 */ /* 0x000fe20000010027 */
[----:B------:R-:W-:Y:S01]  /*1150*/  SHF.L.U32 R148, R140, 0x10, RZ ;  /* 0x000000108c947819 */ /* 0x000fe200000006ff */
[----:B------:R-:W-:Y:S01]  /*1160*/  FMUL.FTZ R139, R145, R146 ;  /* 0x00000092918b7220 */ /* 0x000fe20000410000 */
[----:B------:R-:W-:Y:S01]  /*1170*/  FADD.FTZ R144, R143, R132 ;  /* 0x000000848f907221 */ /* 0x000fe20000010000 */
[----:B------:R-:W-:Y:S01]  /*1180*/  FMUL.FTZ R140, R128, R129 ;  /* 0x00000081808c7220 */ /* 0x000fe20000410000 */
[----:B------:R-:W-:Y:S01]  /*1190*/  FFMA.FTZ R142, R131, R132, R142 ;  /* 0x00000084838e7223 */ /* 0x000fe2000001008e */
[----:B------:R-:W-:Y:S01]  /*11a0*/  SHF.L.U32 R147, R11, 0x10, RZ ;  /* 0x000000100b937819 */ /* 0x000fe200000006ff */
[----:B------:R-:W-:-:S02]  /*11b0*/  FADD.FTZ R129, R144, R139 ;  /* 0x0000008b90817221 */ /* 0x000fc40000010000 */
[C---:B------:R-:W-:Y:S01]  /*11c0*/  FFMA.FTZ R144, R140.reuse, R139, R142 ;  /* 0x0000008b8c907223 */ /* 0x040fe2000001008e */
        /* <DEDUP_REMOVED lines=10> */
[----:B------:R-:W-:Y:S06]  /*1270*/  BRA `(.L_x_280) ;  /* 0x00000000003c7947 */ /* 0x000fec0003800000 */
.L_x_279:
[----:B------:R-:W-:Y:S02]  /*1280*/  MOV R126, UR20 ;  /* 0x00000014007e7c02 */ /* 0x000fe40008000f00 */
[----:B------:R-:W-:Y:S02]  /*1290*/  MOV R127, UR21 ;  /* 0x00000015007f7c02 */ /* 0x000fe40008000f00 */
[----:B------:R-:W-:-:S04]  /*12a0*/  ISETP.NE.U32.AND P0, PT, R126, RZ, PT ;  /* 0x000000ff7e00720c */ /* 0x000fc80003f05070 */
[----:B------:R-:W-:-:S13]  /*12b0*/  ISETP.NE.AND.EX P0, PT, R127, RZ, PT, P0 ;  /* 0x000000ff7f00720c */ /* 0x000fda0003f05300 */
[----:B------:R-:W-:Y:S05]  /*12c0*/  @!P0 BRA `(.L_x_280) ;  /* 0x0000000000288947 */ /* 0x000fea0003800000 */
[----:B------:R-:W0:Y:S01]  /*12d0*/  LDC.64 R20, c[0x0][0x438] ;  /* 0x00010e00ff147b82 */ /* 0x000e220000000a00 */
[----:B------:R-:W-:-:S05]  /*12e0*/  IMAD R22, R120, UR9, RZ ;  /* 0x0000000978167c24 */ /* 0x000fca000f8e02ff */
[----:B------:R-:W-:-:S04]  /*12f0*/  SHF.R.S32.HI R23, RZ, 0x1f, R22 ;  /* 0x0000001fff177819 */ /* 0x000fc80000011416 */
[----:B------:R-:W-:-:S04]  /*1300*/  LEA.HI R23, R23, R22, RZ, 0x3 ;  /* 0x0000001617177211 */ /* 0x000fc800078f18ff */
[----:B------:R-:W-:-:S04]  /*1310*/  LEA.HI.SX32 R25, R23, R0, 0x1d ;  /* 0x0000000017197211 */ /* 0x000fc800078feaff */
[C---:B------:R-:W-:Y:S01]  /*1320*/  IADD3 R23, PT, PT, R25.reuse, 0x20, RZ ;  /* 0x0000002019177810 */ /* 0x040fe20007ffe0ff */
[----:B0-----:R-:W-:-:S04]  /*1330*/  IMAD.WIDE.U32 R24, R25, 0x10, R20 ;  /* 0x0000001019187825 */ /* 0x001fc800078e0014 */
[----:B------:R-:W-:Y:S02]  /*1340*/  IMAD.WIDE.U32 R20, R23, 0x10, R20 ;  /* 0x0000001017147825 */ /* 0x000fe400078e0014 */
[----:B------:R-:W5:Y:S04]  /*1350*/  LDG.E.128 R24, desc[UR6][R24.64] ;  /* 0x0000000618187981 */ /* 0x000f68000c1e1d00 */
[----:B------:R-:W5:Y:S02]  /*1360*/  LDG.E.128 R20, desc[UR6][R20.64] ;  /* 0x0000000614147981 */ /* 0x000f64000c1e1d00 */
.L_x_280:
[----:B------:R-:W-:Y:S05]  /*1370*/  BSYNC.RECONVERGENT B1 ;  /* 0x0000000000017941 */ /* 0x000fea0003800200 */
.L_x_278:
[----:B------:R-:W-:Y:S01]  /*1380*/  UMOV UR4, 0xffffffff ;  /* 0xffffffff00047882 */ /* 0x000fe20000000000 */
[----:B-----5:R-:W-:Y:S02]  /*1390*/  ISETP.GE.AND P2, PT, R124, 0x1, PT ;  /* 0x000000017c00780c */ /* 0x020fe40003f46270 */
[----:B------:R-:W-:Y:S11]  /*13a0*/  BRA.DIV UR4, `(.L_x_281) ;  /* 0x00000046041c7947 */ /* 0x000ff6000b800000 */
[----:B------:R-:W0:Y:S01]  /*13b0*/  SHFL.BFLY PT, R144, R129, 0x1, 0x1f ;  /* 0x0c201f0081907f89 */ /* 0x000e2200000e0000 */
[----:B------:R-:W-:Y:S02]  /*13c0*/  PRMT R150, R26, 0x7632, R150 ;  /* 0x000076321a967816 */ /* 0x000fe40000000096 */
[----:B------:R-:W-:Y:S01]  /*13d0*/  PRMT R153, R25, 0x7632, R153 ;  /* 0x0000763219997816 */ /* 0x000fe20000000099 */
[----:B------:R-:W1:Y:S01]  /*13e0*/  SHFL.BFLY PT, R146, R143, 0x1, 0x1f ;  /* 0x0c201f008f927f89 */ /* 0x000e6200000e0000 */
[----:B------:R-:W-:Y:S01]  /*13f0*/  PRMT R155, R24, 0x7632, R155 ;  /* 0x00007632189b7816 */ /* 0x000fe2000000009b */
[--C-:B0-----:R-:W-:Y:S01]  /*1400*/  FADD.FTZ R144, R144, R129.reuse ;  /* 0x0000008190907221 */ /* 0x101fe20000010000 */
[----:B------:R-:W-:Y:S01]  /*1410*/  PRMT R129, R22, 0x7632, R129 ;  /* 0x0000763216817816 */ /* 0x000fe20000000081 */
[----:B-1----:R-:W-:-:S03]  /*1420*/  FADD.FTZ R125, R146, R143 ;  /* 0x0000008f927d7221 */ /* 0x002fc60000010000 */
[----:B------:R-:W0:Y:S01]  /*1430*/  SHFL.BFLY PT, R145, R144, 0x2, 0x1f ;  /* 0x0c401f0090917f89 */ /* 0x000e2200000e0000 */
[----:B------:R-:W-:-:S03]  /*1440*/  PRMT R143, R21, 0x7632, R143 ;  /* 0x00007632158f7816 */ /* 0x000fc6000000008f */
[----:B------:R-:W1:Y:S01]  /*1450*/  SHFL.BFLY PT, R146, R125, 0x2, 0x1f ;  /* 0x0c401f007d927f89 */ /* 0x000e6200000e0000 */
[----:B0-----:R-:W-:Y:S01]  /*1460*/  FADD.FTZ R145, R144, R145 ;  /* 0x0000009190917221 */ /* 0x001fe20000010000 */
[----:B------:R-:W-:Y:S01]  /*1470*/  PRMT R144, R20, 0x7632, R144 ;  /* 0x0000763214907816 */ /* 0x000fe20000000090 */
[----:B-1----:R-:W-:-:S03]  /*1480*/  FADD.FTZ R148, R125, R146 ;  /* 0x000000927d947221 */ /* 0x002fc60000010000 */
[----:B------:R-:W0:Y:S04]  /*1490*/  SHFL.BFLY PT, R146, R145, 0x4, 0x1f ;  /* 0x0c801f0091927f89 */ /* 0x000e2800000e0000 */
[----:B------:R-:W1:Y:S01]  /*14a0*/  SHFL.BFLY PT, R147, R148, 0x4, 0x1f ;  /* 0x0c801f0094937f89 */ /* 0x000e6200000e0000 */
[----:B0-----:R-:W-:Y:S01]  /*14b0*/  FADD.FTZ R149, R145, R146 ;  /* 0x0000009291957221 */ /* 0x001fe20000010000 */
[----:B------:R-:W-:Y:S01]  /*14c0*/  PRMT R145, R23, 0x7632, R145 ;  /* 0x0000763217917816 */ /* 0x000fe20000000091 */
[----:B-1----:R-:W-:-:S03]  /*14d0*/  FADD.FTZ R152, R148, R147 ;  /* 0x0000009394987221 */ /* 0x002fc60000010000 */
[----:B------:R-:W0:Y:S01]  /*14e0*/  SHFL.BFLY PT, R146, R149, 0x8, 0x1f ;  /* 0x0d001f0095927f89 */ /* 0x000e2200000e0000 */
[----:B------:R-:W-:-:S03]  /*14f0*/  PRMT R148, R27, 0x7632, R148 ;  /* 0x000076321b947816 */ /* 0x000fc60000000094 */
[----:B------:R-:W1:Y:S01]  /*1500*/  SHFL.BFLY PT, R147, R152, 0x8, 0x1f ;  /* 0x0d001f0098937f89 */ /* 0x000e6200000e0000 */
[----:B0-----:R-:W-:Y:S01]  /*1510*/  FADD.FTZ R146, R149, R146 ;  /* 0x0000009295927221 */ /* 0x001fe20000010000 */
[----:B-1----:R-:W-:-:S04]  /*1520*/  FADD.FTZ R147, R152, R147 ;  /* 0x0000009398937221 */ /* 0x002fc80000010000 */
[----:B------:R0:W1:Y:S04]  /*1530*/  SHFL.BFLY PT, R151, R146, 0x10, 0x1f ;  /* 0x0e001f0092977f89 */ /* 0x00006800000e0000 */
[----:B------:R0:W2:Y:S02]  /*1540*/  SHFL.BFLY PT, R154, R147, 0x10, 0x1f ;  /* 0x0e001f00939a7f89 */ /* 0x0000a400000e0000 */
.L_x_334:
[----:B------:R-:W-:Y:S02]  /*1550*/  @P2 IADD3 R149, PT, PT, R124, -0x1, RZ ;  /* 0xffffffff7c952810 */ /* 0x000fe40007ffe0ff */
[----:B------:R-:W3:Y:S03]  /*1560*/  @P2 LDC.64 R124, c[0x0][0x390] ;  /* 0x0000e400ff7c2b82 */ /* 0x000ee60000000a00 */
[----:B------:R-:W-:-:S05]  /*1570*/  @P2 IMAD R149, R149, UR9, RZ ;  /* 0x0000000995952c24 */ /* 0x000fca000f8e02ff */
[----:B------:R-:W-:-:S04]  /*1580*/  @P2 SHF.R.S32.HI R152, RZ, 0x1f, R149 ;  /* 0x0000001fff982819 */ /* 0x000fc80000011495 */
[----:B------:R-:W-:Y:S01]  /*1590*/  @P2 LEA.HI R157, R152, R149, RZ, 0x3 ;  /* 0x00000095989d2211 */ /* 0x000fe200078f18ff */
[----:B------:R-:W-:-:S03]  /*15a0*/  HFMA2 R149, -RZ, RZ, 0, 0 ;  /* 0x00000000ff957431 */ /* 0x000fc600000001ff */
[----:B------:R-:W-:-:S05]  /*15b0*/  @P2 LEA.HI.SX32 R149, R157, R0, 0x1d ;  /* 0x000000009d952211 */ /* 0x000fca00078feaff */
[----:B---3--:R-:W-:-:S05]  /*15c0*/  @P2 IMAD.WIDE.U32 R124, R149, 0x10, R124 ;  /* 0x00000010957c2825 */ /* 0x008fca00078e007c */
[----:B------:R-:W3:Y:S01]  /*15d0*/  @P2 LDG.E.128 R84, desc[UR6][R124.64] ;  /* 0x000000067c542981 */ /* 0x000ee2000c1e1d00 */
[----:B------:R-:W-:Y:S01]  /*15e0*/  ISETP.NE.U32.AND P1, PT, R126, RZ, PT ;  /* 0x000000ff7e00720c */ /* 0x000fe20003f25070 */
[----:B-1----:R-:W-:Y:S01]  /*15f0*/  FADD.FTZ R151, R146, R151 ;  /* 0x0000009792977221 */ /* 0x002fe20000010000 */
[----:B0-2---:R-:W-:Y:S01]  /*1600*/  FADD.FTZ R146, R147, R154 ;  /* 0x0000009a93927221 */ /* 0x005fe20000010000 */
[----:B------:R-:W-:Y:S01]  /*1610*/  IMAD R147, R120, UR9, RZ ;  /* 0x0000000978937c24 */ /* 0x000fe2000f8e02ff */
[----:B------:R-:W-:Y:S01]  /*1620*/  ISETP.NE.AND.EX P1, PT, R127, RZ, PT, P1 ;  /* 0x000000ff7f00720c */ /* 0x000fe20003f25310 */
[----:B------:R-:W-:Y:S01]  /*1630*/  FMUL.FTZ R151, R151, UR12 ;  /* 0x0000000c97977c20 */ /* 0x000fe20008410000 */
[----:B------:R-:W-:Y:S01]  /*1640*/  ISETP.NE.AND P4, PT, R2, RZ, PT ;  /* 0x000000ff0200720c */ /* 0x000fe20003f85270 */
[----:B------:R-:W-:Y:S01]  /*1650*/  BSSY.RECONVERGENT B1, `(.L_x_282) ;  /* 0x00001bd000017945 */ /* 0x000fe20003800200 */
[----:B------:R-:W-:Y:S01]  /*1660*/  SHF.R.S32.HI R126, RZ, 0x1f, R147 ;  /* 0x0000001fff7e7819 */ /* 0x000fe20000011493 */
[----:B------:R-:W-:Y:S01]  /*1670*/  FMUL.FTZ R146, R146, UR12 ;  /* 0x0000000c92927c20 */ /* 0x000fe20008410000 */
[----:B------:R-:W-:-:S02]  /*1680*/  FSEL R151, R151, RZ, !P4 ;  /* 0x000000ff97977208 */ /* 0x000fc40006000000 */
[----:B------:R-:W-:-:S04]  /*1690*/  LEA.HI R147, R126, R147, RZ, 0x3 ;  /* 0x000000937e937211 */ /* 0x000fc800078f18ff */
[----:B------:R-:W-:Y:S02]  /*16a0*/  LEA.HI.SX32 R147, R147, R0, 0x1d ;  /* 0x0000000093937211 */ /* 0x000fe400078feaff */
[----:B---3--:R-:W-:Y:S02]  /*16b0*/  PRMT R124, R87, 0x7632, R124 ;  /* 0x00007632577c7816 */ /* 0x008fe4000000007c */
[----:B------:R-:W-:Y:S02]  /*16c0*/  PRMT R125, R86, 0x7632, R125 ;  /* 0x00007632567d7816 */ /* 0x000fe4000000007d */
[----:B------:R-:W-:Y:S02]  /*16d0*/  PRMT R126, R85, 0x7632, R126 ;  /* 0x00007632557e7816 */ /* 0x000fe4000000007e */
[----:B------:R-:W-:Y:S01]  /*16e0*/  PRMT R127, R84, 0x7632, R127 ;  /* 0x00007632547f7816 */ /* 0x000fe2000000007f */
[----:B------:R-:W-:Y:S06]  /*16f0*/  @P1 BRA `(.L_x_283) ;  /* 0x0000000c00881947 */ /* 0x000fec0003800000 */
[----:B------:R-:W-:Y:S02]  /*1700*/  MOV R152, UR22 ;  /* 0x0000001600987c02 */ /* 0x000fe40008000f00 */
[----:B------:R-:W-:Y:S02]  /*1710*/  MOV R154, UR23 ;  /* 0x00000017009a7c02 */ /* 0x000fe40008000f00 */
[----:B------:R-:W-:-:S04]  /*1720*/  ISETP.NE.U32.AND P1, PT, R152, RZ, PT ;  /* 0x000000ff9800720c */ /* 0x000fc80003f25070 */
[----:B------:R-:W-:-:S13]  /*1730*/  ISETP.NE.AND.EX P1, PT, R154, RZ, PT, P1 ;  /* 0x000000ff9a00720c */ /* 0x000fda0003f25310 */
[----:B------:R-:W-:Y:S05]  /*1740*/  @P1 BRA `(.L_x_284) ;  /* 0x0000000400dc1947 */ /* 0x000fea0003800000 */
[----:B------:R-:W-:Y:S04]  /*1750*/  BSSY.RECONVERGENT B2, `(.L_x_285) ;  /* 0x000000e000027945 */ /* 0x000fe80003800200 */
[----:B------:R-:W-:Y:S05]  /*1760*/  @!P2 BRA `(.L_x_286) ;  /* 0x000000000030a947 */ /* 0x000fea0003800000 */
[----:B------:R-:W-:Y:S01]  /*1770*/  FFMA.FTZ R153, R3, R146, R151 ;  /* 0x0000009203997223 */ /* 0x000fe20000010097 */
[----:B------:R-:W-:Y:S02]  /*1780*/  ISETP.GT.AND P1, PT, R121, RZ, PT ;  /* 0x000000ff7900720c */ /* 0x000fe40003f24270 */
[----:B------:R-:W-:Y:S01]  /*1790*/  SHF.L.U32 R148, R72, 0x10, RZ ;  /* 0x0000001048947819 */ /* 0x000fe200000006ff */
[----:B------:R-:W-:-:S04]  /*17a0*/  FADD.FTZ R153, R104, -R153 ;  /* 0x8000009968997221 */ /* 0x000fc80000010000 */
[----:B------:R-:W-:-:S05]  /*17b0*/  FMUL.FTZ R153, R128, R153 ;  /* 0x0000009980997220 */ /* 0x000fca0000410000 */
[----:B------:R-:W-:-:S05]  /*17c0*/  FSEL R153, R153, RZ, P1 ;  /* 0x000000ff99997208 */ /* 0x000fca0000800000 */
[----:B------:R-:W-:-:S04]  /*17d0*/  FMUL.FTZ R153, R153, UR13 ;  /* 0x0000000d99997c20 */ /* 0x000fc80008410000 */
[----:B------:R-:W-:Y:S01]  /*17e0*/  FMUL.FTZ R150, R153, R148 ;  /* 0x0000009499967220 */ /* 0x000fe20000410000 */
[----:B------:R-:W-:-:S04]  /*17f0*/  IMAD.U32 R148, R84, 0x10000, RZ ;  /* 0x0001000054947824 */ /* 0x000fc800078e00ff */
[----:B------:R-:W-:Y:S01]  /*1800*/  F2FP.BF16.F32.PACK_AB R150, RZ, R150 ;  /* 0x00000096ff96723e */ /* 0x000fe200000010ff */
[----:B------:R-:W-:-:S03]  /*1810*/  FFMA.FTZ R44, R153, R148, R44 ;  /* 0x00000094992c7223 */ /* 0x000fc6000001002c */
[----:B------:R-:W-:-:S07]  /*1820*/  PRMT R60, R150, 0x7610, R60 ;  /* 0x00007610963c7816 */ /* 0x000fce000000003c */
.L_x_286:
[----:B------:R-:W-:Y:S05]  /*1830*/  BSYNC.RECONVERGENT B2 ;  /* 0x0000000000027941 */ /* 0x000fea0003800200 */
.L_x_285:
        /* <DEDUP_REMOVED lines=10> */
[C---:B------:R-:W-:Y:S02]  /*18e0*/  FFMA.FTZ R45, R148.reuse, R127, R45 ;  /* 0x0000007f942d7223 */ /* 0x040fe4000001002d */
[----:B------:R-:W-:-:S05]  /*18f0*/  FMUL.FTZ R153, R148, R153 ;  /* 0x0000009994997220 */ /* 0x000fca0000410000 */
[----:B------:R-:W-:-:S04]  /*1900*/  F2FP.BF16.F32.PACK_AB R153, RZ, R153 ;  /* 0x00000099ff99723e */ /* 0x000fc800000010ff */
[----:B------:R-:W-:-:S07]  /*1910*/  PRMT R60, R60, 0x5410, R153 ;  /* 0x000054103c3c7816 */ /* 0x000fce0000000099 */
.L_x_288:
[----:B------:R-:W-:Y:S05]  /*1920*/  BSYNC.RECONVERGENT B2 ;  /* 0x0000000000027941 */ /* 0x000fea0003800200 */
.L_x_287:
        /* <DEDUP_REMOVED lines=10> */
[----:B------:R-:W-:-:S04]  /*19d0*/  SHF.L.U32 R148, R85, 0x10, RZ ;  /* 0x0000001055947819 */ /* 0x000fc800000006ff */
[----:B------:R-:W-:Y:S01]  /*19e0*/  F2FP.BF16.F32.PACK_AB R150, RZ, R150 ;  /* 0x00000096ff96723e */ /* 0x000fe200000010ff */
[----:B------:R-:W-:-:S03]  /*19f0*/  FFMA.FTZ R46, R127, R148, R46 ;  /* 0x000000947f2e7223 */ /* 0x000fc6000001002e */
[----:B------:R-:W-:-:S07]  /*1a00*/  PRMT R61, R150, 0x7610, R61 ;  /* 0x00007610963d7816 */ /* 0x000fce000000003d */
.L_x_290:
[----:B------:R-:W-:Y:S05]  /*1a10*/  BSYNC.RECONVERGENT B2 ;  /* 0x0000000000027941 */ /* 0x000fea0003800200 */
.L_x_289:
        /* <DEDUP_REMOVED lines=14> */
.L_x_292:
[----:B------:R-:W-:Y:S05]  /*1b00*/  BSYNC.RECONVERGENT B2 ;  /* 0x0000000000027941 */ /* 0x000fea0003800200 */
.L_x_291:
        /* <DEDUP_REMOVED lines=14> */
.L_x_294:
[----:B------:R-:W-:Y:S05]  /*1bf0*/  BSYNC.RECONVERGENT B2 ;  /* 0x0000000000027941 */ /* 0x000fea0003800200 */
.L_x_293:
        /* <DEDUP_REMOVED lines=14> */
.L_x_296:
[----:B------:R-:W-:Y:S05]  /*1ce0*/  BSYNC.RECONVERGENT B2 ;  /* 0x0000000000027941 */ /* 0x000fea0003800200 */
.L_x_295:
        /* <DEDUP_REMOVED lines=14> */
.L_x_298:
[----:B------:R-:W-:Y:S05]  /*1dd0*/  BSYNC.RECONVERGENT B2 ;  /* 0x0000000000027941 */ /* 0x000fea0003800200 */
.L_x_297:
        /* <DEDUP_REMOVED lines=14> */
.L_x_284:
[----:B------:R-:W0:Y:S01]  /*1ec0*/  @P2 LDC R153, c[0x0][0x40c] ;  /* 0x00010300ff992b82 */ /* 0x000e220000000800 */
[-CC-:B------:R-:W-:Y:S01]  /*1ed0*/  FFMA.FTZ R96, R112, R146.reuse, R151.reuse ;  /* 0x0000009270607223 */ /* 0x180fe20000010097 */
[----:B------:R-:W-:Y:S01]  /*1ee0*/  FFMA.FTZ R97, R3, R146, R151 ;  /* 0x0000009203617223 */ /* 0x000fe20000010097 */
[----:B------:R-:W-:Y:S02]  /*1ef0*/  ISETP.GT.AND P1, PT, R121, RZ, PT ;  /* 0x000000ff7900720c */ /* 0x000fe40003f24270 */
[----:B------:R-:W-:Y:S01]  /*1f00*/  FADD.FTZ R99, R111, -R96 ;  /* 0x800000606f637221 */ /* 0x000fe20000010000 */
[----:B------:R-:W-:Y:S01]  /*1f10*/  FADD.FTZ R97, R104, -R97 ;  /* 0x8000006168617221 */ /* 0x000fe20000010000 */
[----:B------:R-:W-:Y:S01]  /*1f20*/  @P2 SHF.L.U32 R148, R127, 0x10, RZ ;  /* 0x000000107f942819 */ /* 0x000fe200000006ff */
[----:B------:R-:W1:Y:S01]  /*1f30*/  @P2 LDC R98, c[0x0][0x40c] ;  /* 0x00010300ff622b82 */ /* 0x000e620000000800 */
[C---:B------:R-:W-:Y:S01]  /*1f40*/  FMUL.FTZ R96, R128.reuse, R99 ;  /* 0x0000006380607220 */ /* 0x040fe20000410000 */
[----:B------:R-:W-:Y:S01]  /*1f50*/  FMUL.FTZ R97, R128, R97 ;  /* 0x0000006180617220 */ /* 0x000fe20000410000 */
[----:B------:R-:W-:-:S02]  /*1f60*/  @P2 SHF.L.U32 R127, R84, 0x10, RZ ;  /* 0x00000010547f2819 */ /* 0x000fc400000006ff */
[----:B------:R-:W-:Y:S02]  /*1f70*/  @P2 SHF.L.U32 R158, R126, 0x10, RZ ;  /* 0x000000107e9e2819 */ /* 0x000fe400000006ff */
[----:B------:R-:W-:Y:S01]  /*1f80*/  FSEL R96, R96, RZ, P1 ;  /* 0x000000ff60607208 */ /* 0x000fe20000800000 */
[----:B------:R-:W2:Y:S01]  /*1f90*/  @P2 LDC R155, c[0x0][0x40c] ;  /* 0x00010300ff9b2b82 */ /* 0x000ea20000000800 */
[----:B------:R-:W-:Y:S02]  /*1fa0*/  FSEL R97, R97, RZ, P1 ;  /* 0x000000ff61617208 */ /* 0x000fe40000800000 */
[----:B------:R-:W-:Y:S01]  /*1fb0*/  @P2 SHF.L.U32 R161, R86, 0x10, RZ ;  /* 0x0000001056a12819 */ /* 0x000fe200000006ff */
[C---:B0-----:R-:W-:Y:S01]  /*1fc0*/  @P2 FMUL.FTZ R150, R96.reuse, R153 ;  /* 0x0000009960962220 */ /* 0x041fe20000410000 */
[----:B------:R-:W-:-:S03]  /*1fd0*/  F2FP.BF16.F32.PACK_AB R96, R96, R97 ;  /* 0x000000616060723e */ /* 0x000fc600000010ff */
[----:B------:R-:W-:Y:S02]  /*1fe0*/  @P2 FFMA.FTZ R45, R148, R150, R45 ;  /* 0x00000096942d2223 */ /* 0x000fe4000001002d */
[----:B------:R-:W0:Y:S01]  /*1ff0*/  @P2 LDC R148, c[0x0][0x40c] ;  /* 0x00010300ff942b82 */ /* 0x000e220000000800 */
[----:B-1----:R-:W-:Y:S01]  /*2000*/  @P2 FMUL.FTZ R99, R97, R98 ;  /* 0x0000006261632220 */ /* 0x002fe20000410000 */
[----:B------:R-:W-:-:S03]  /*2010*/  @P2 SHF.L.U32 R98, R72, 0x10, RZ ;  /* 0x0000001048622819 */ /* 0x000fc600000006ff */
[-C--:B------:R-:W-:Y:S01]  /*2020*/  @P2 FFMA.FTZ R44, R127, R99.reuse, R44 ;  /* 0x000000637f2c2223 */ /* 0x080fe2000001002c */
[-CC-:B------:R-:W-:Y:S01]  /*2030*/  FFMA.FTZ R127, R105, R146.reuse, R151.reuse ;  /* 0x00000092697f7223 */ /* 0x180fe20000010097 */
[----:B------:R-:W-:Y:S01]  /*2040*/  @P2 FMUL.FTZ R99, R98, R99 ;  /* 0x0000006362632220 */ /* 0x000fe20000410000 */
[----:B------:R-:W-:Y:S02]  /*2050*/  FFMA.FTZ R98, R114, R146, R151 ;  /* 0x0000009272627223 */ /* 0x000fe40000010097 */
[----:B------:R-:W-:Y:S02]  /*2060*/  FADD.FTZ R127, R106, -R127 ;  /* 0x8000007f6a7f7221 */ /* 0x000fe40000010000 */
[----:B------:R-:W-:Y:S01]  /*2070*/  FADD.FTZ R153, R113, -R98 ;  /* 0x8000006271997221 */ /* 0x000fe20000010000 */
[----:B------:R-:W-:Y:S01]  /*2080*/  @P2 F2FP.BF16.F32.PACK_AB R126, RZ, R99 ;  /* 0x00000063ff7e223e */ /* 0x000fe200000010ff */
[C---:B------:R-:W-:Y:S02]  /*2090*/  FMUL.FTZ R127, R128.reuse, R127 ;  /* 0x0000007f807f7220 */ /* 0x040fe40000410000 */
[----:B------:R-:W-:Y:S01]  /*20a0*/  FMUL.FTZ R98, R128, R153 ;  /* 0x0000009980627220 */ /* 0x000fe20000410000 */
[----:B------:R-:W-:-:S02]  /*20b0*/  @P2 SHF.L.U32 R153, R12, 0x10, RZ ;  /* 0x000000100c992819 */ /* 0x000fc400000006ff */
[----:B------:R-:W-:Y:S02]  /*20c0*/  @P2 PRMT R60, R126, 0x7610, R60 ;  /* 0x000076107e3c2816 */ /* 0x000fe4000000003c */
[----:B------:R-:W-:Y:S01]  /*20d0*/  FSEL R98, R98, RZ, P1 ;  /* 0x000000ff62627208 */ /* 0x000fe20000800000 */
[----:B------:R-:W-:Y:S01]  /*20e0*/  @P2 FMUL.FTZ R150, R153, R150 ;  /* 0x0000009699962220 */ /* 0x000fe20000410000 */
[----:B------:R-:W-:Y:S02]  /*20f0*/  FSEL R153, R127, RZ, P1 ;  /* 0x000000ff7f997208 */ /* 0x000fe40000800000 */
[----:B------:R-:W-:Y:S01]  /*2100*/  @P2 SHF.L.U32 R126, R75, 0x10, RZ ;  /* 0x000000104b7e2819 */ /* 0x000fe200000006ff */
[----:B--2---:R-:W-:Y:S01]  /*2110*/  @P2 FMUL.FTZ R156, R98, R155 ;  /* 0x0000009b629c2220 */ /* 0x004fe20000410000 */
[----:B------:R-:W-:Y:S01]  /*2120*/  @P2 SHF.L.U32 R155, R85, 0x10, RZ ;  /* 0x00000010559b2819 */ /* 0x000fe200000006ff */
[----:B0-----:R-:W-:Y:S01]  /*2130*/  @P2 FMUL.FTZ R127, R153, R148 ;  /* 0x00000094997f2220 */ /* 0x001fe20000410000 */
[----:B------:R-:W-:Y:S01]  /*2140*/  @P2 F2FP.BF16.F32.PACK_AB R99, RZ, R150 ;  /* 0x00000096ff63223e */ /* 0x000fe200000010ff */
[-C--:B------:R-:W-:Y:S01]  /*2150*/  @P2 FFMA.FTZ R47, R158, R156.reuse, R47 ;  /* 0x0000009c9e2f2223 */ /* 0x080fe2000001002f */
[----:B------:R-:W-:Y:S01]  /*2160*/  @P2 SHF.L.U32 R148, R73, 0x10, RZ ;  /* 0x0000001049942819 */ /* 0x000fe200000006ff */
[----:B------:R-:W-:Y:S01]  /*2170*/  @P2 FFMA.FTZ R46, R155, R127, R46 ;  /* 0x0000007f9b2e2223 */ /* 0x000fe2000001002e */
[----:B------:R-:W-:Y:S01]  /*2180*/  @P2 SHF.L.U32 R155, R13, 0x10, RZ ;  /* 0x000000100d9b2819 */ /* 0x000fe200000006ff */
[----:B------:R-:W0:Y:S01]  /*2190*/  @P2 LDC R150, c[0x0][0x40c] ;  /* 0x00010300ff962b82 */ /* 0x000e220000000800 */
[----:B------:R-:W-:Y:S01]  /*21a0*/  F2FP.BF16.F32.PACK_AB R97, R98, R153 ;  /* 0x000000996261723e */ /* 0x000fe200000010ff */
[----:B------:R-:W-:Y:S01]  /*21b0*/  @P2 FMUL.FTZ R127, R148, R127 ;  /* 0x0000007f947f2220 */ /* 0x000fe20000410000 */
[----:B------:R-:W-:Y:S01]  /*21c0*/  @P2 SHF.L.U32 R98, R74, 0x10, RZ ;  /* 0x000000104a622819 */ /* 0x000fe200000006ff */
[----:B------:R-:W-:Y:S01]  /*21d0*/  @P2 FMUL.FTZ R148, R155, R156 ;  /* 0x0000009c9b942220 */ /* 0x000fe20000410000 */
[----:B------:R-:W-:Y:S01]  /*21e0*/  FFMA.FTZ R155, R107, R146, R151 ;  /* 0x000000926b9b7223 */ /* 0x000fe20000010097 */
[----:B------:R-:W-:-:S02]  /*21f0*/  @P2 SHF.L.U32 R158, R125, 0x10, RZ ;  /* 0x000000107d9e2819 */ /* 0x000fc400000006ff */
[----:B------:R-:W1:Y:S01]  /*2200*/  @P2 LDC R153, c[0x0][0x40c] ;  /* 0x00010300ff992b82 */ /* 0x000e620000000800 */
[----:B------:R-:W-:Y:S01]  /*2210*/  FADD.FTZ R155, R108, -R155 ;  /* 0x8000009b6c9b7221 */ /* 0x000fe20000010000 */
[----:B------:R-:W-:Y:S02]  /*2220*/  @P2 F2FP.BF16.F32.PACK_AB R127, RZ, R127 ;  /* 0x0000007fff7f223e */ /* 0x000fe400000010ff */
[----:B------:R-:W-:Y:S01]  /*2230*/  @P2 F2FP.BF16.F32.PACK_AB R148, RZ, R148 ;  /* 0x00000094ff94223e */ /* 0x000fe200000010ff */
[----:B------:R-:W-:Y:S01]  /*2240*/  FMUL.FTZ R155, R128, R155 ;  /* 0x0000009b809b7220 */ /* 0x000fe20000410000 */
[----:B------:R-:W-:Y:S02]  /*2250*/  @P2 PRMT R61, R127, 0x7610, R61 ;  /* 0x000076107f3d2816 */ /* 0x000fe4000000003d */
[----:B------:R-:W-:Y:S02]  /*2260*/  @P2 PRMT R60, R60, 0x5410, R99 ;  /* 0x000054103c3c2816 */ /* 0x000fe40000000063 */
[----:B------:R-:W-:-:S02]  /*2270*/  FSEL R159, R155, RZ, P1 ;  /* 0x000000ff9b9f7208 */ /* 0x000fc40000800000 */
[----:B------:R-:W-:-:S03]  /*2280*/  @P2 PRMT R61, R61, 0x5410, R148 ;  /* 0x000054103d3d2816 */ /* 0x000fc60000000094 */
[----:B0-----:R-:W-:Y:S01]  /*2290*/  @P2 FMUL.FTZ R155, R159, R150 ;  /* 0x000000969f9b2220 */ /* 0x001fe20000410000 */
[----:B------:R-:W-:-:S03]  /*22a0*/  FFMA.FTZ R150, R116, R146, R151 ;  /* 0x0000009274967223 */ /* 0x000fc60000010097 */
[-C--:B------:R-:W-:Y:S01]  /*22b0*/  @P2 FFMA.FTZ R48, R161, R155.reuse, R48 ;  /* 0x0000009ba1302223 */ /* 0x080fe20000010030 */
[----:B------:R-:W-:Y:S01]  /*22c0*/  FADD.FTZ R157, R115, -R150 ;  /* 0x80000096739d7221 */ /* 0x000fe20000010000 */
[----:B------:R-:W-:Y:S01]  /*22d0*/  @P2 FMUL.FTZ R155, R98, R155 ;  /* 0x0000009b629b2220 */ /* 0x000fe20000410000 */
[----:B------:R-:W0:Y:S02]  /*22e0*/  @P2 LDC R150, c[0x0][0x40c] ;  /* 0x00010300ff962b82 */ /* 0x000e240000000800 */
[----:B------:R-:W-:Y:S02]  /*22f0*/  FMUL.FTZ R157, R128, R157 ;  /* 0x0000009d809d7220 */ /* 0x000fe40000410000 */
[----:B------:R-:W-:Y:S02]  /*2300*/  @P2 F2FP.BF16.F32.PACK_AB R125, RZ, R155 ;  /* 0x0000009bff7d223e */ /* 0x000fe400000010ff */
[----:B------:R-:W-:Y:S02]  /*2310*/  @P2 SHF.L.U32 R155, R14, 0x10, RZ ;  /* 0x000000100e9b2819 */ /* 0x000fe400000006ff */
[----:B------:R-:W-:Y:S01]  /*2320*/  FSEL R156, R157, RZ, P1 ;  /* 0x000000ff9d9c7208 */ /* 0x000fe20000800000 */
[----:B------:R-:W-:Y:S01]  /*2330*/  FFMA.FTZ R157, R109, R146, R151 ;  /* 0x000000926d9d7223 */ /* 0x000fe20000010097 */
[----:B------:R-:W-:-:S02]  /*2340*/  @P2 PRMT R62, R125, 0x7610, R62 ;  /* 0x000076107d3e2816 */ /* 0x000fc4000000003e */
[----:B------:R-:W-:Y:S01]  /*2350*/  F2FP.BF16.F32.PACK_AB R98, R156, R159 ;  /* 0x0000009f9c62723e */ /* 0x000fe200000010ff */
[----:B------:R-:W-:Y:S01]  /*2360*/  FADD.FTZ R157, R110, -R157 ;  /* 0x8000009d6e9d7221 */ /* 0x000fe20000010000 */
[----:B-1----:R-:W-:-:S03]  /*2370*/  @P2 FMUL.FTZ R156, R156, R153 ;  /* 0x000000999c9c2220 */ /* 0x002fc60000410000 */
[----:B------:R-:W-:Y:S01]  /*2380*/  FMUL.FTZ R153, R128, R157 ;  /* 0x0000009d80997220 */ /* 0x000fe20000410000 */
[-C--:B------:R-:W-:Y:S01]  /*2390*/  @P2 FFMA.FTZ R49, R158, R156.reuse, R49 ;  /* 0x0000009c9e312223 */ /* 0x080fe20000010031 */
[----:B------:R-:W-:Y:S01]  /*23a0*/  @P2 FMUL.FTZ R156, R155, R156 ;  /* 0x0000009c9b9c2220 */ /* 0x000fe20000410000 */
[----:B------:R-:W-:Y:S02]  /*23b0*/  @P2 SHF.L.U32 R157, R87, 0x10, RZ ;  /* 0x00000010579d2819 */ /* 0x000fe400000006ff */
[----:B------:R-:W-:Y:S02]  /*23c0*/  FSEL R153, R153, RZ, P1 ;  /* 0x000000ff99997208 */ /* 0x000fe40000800000 */
[----:B------:R-:W-:-:S03]  /*23d0*/  @P2 F2FP.BF16.F32.PACK_AB R156, RZ, R156 ;  /* 0x0000009cff9c223e */ /* 0x000fc600000010ff */
[----:B0-----:R-:W-:Y:S01]  /*23e0*/  @P2 FMUL.FTZ R155, R153, R150 ;  /* 0x00000096999b2220 */ /* 0x001fe20000410000 */
[----:B------:R-:W-:-:S03]  /*23f0*/  @P2 PRMT R62, R62, 0x5410, R156 ;  /* 0x000054103e3e2816 */ /* 0x000fc6000000009c */
        /* <DEDUP_REMOVED lines=18> */
.L_x_283:
        /* <DEDUP_REMOVED lines=8> */
[----:B------:R-:W-:Y:S02]  /*25a0*/  @P2 SHF.L.U32 R126, R126, 0x10, RZ ;  /* 0x000000107e7e2819 */ /* 0x000fe400000006ff */
[----:B------:R-:W-:-:S03]  /*25b0*/  @P2 SHF.L.U32 R162, R125, 0x10, RZ ;  /* 0x000000107da22819 */ /* 0x000fc600000006ff */
[----:B------:R-:W1:Y:S04]  /*25c0*/  @P2 LDC R161, c[0x0][0x40c] ;  /* 0x00010300ffa12b82 */ /* 0x000e680000000800 */
[-CC-:B------:R-:W-:Y:S01]  /*25d0*/  @P1 FFMA.FTZ R157, R3, R146.reuse, R151.reuse ;  /* 0x00000092039d1223 */ /* 0x180fe20000010097 */
[-CC-:B------:R-:W-:Y:S01]  /*25e0*/  @P1 FFMA.FTZ R156, R112, R146.reuse, R151.reuse ;  /* 0x00000092709c1223 */ /* 0x180fe20000010097 */
[-CC-:B------:R-:W-:Y:S01]  /*25f0*/  @P1 FFMA.FTZ R155, R105, R146.reuse, R151.reuse ;  /* 0x00000092699b1223 */ /* 0x180fe20000010097 */
[----:B------:R-:W-:Y:S01]  /*2600*/  @P1 FFMA.FTZ R160, R114, R146, R151 ;  /* 0x0000009272a01223 */ /* 0x000fe20000010097 */
[----:B------:R-:W-:Y:S01]  /*2610*/  @P1 FADD.FTZ R148, R104, -R157 ;  /* 0x8000009d68941221 */ /* 0x000fe20000010000 */
[----:B------:R-:W-:Y:S01]  /*2620*/  @P1 FADD.FTZ R156, R111, -R156 ;  /* 0x8000009c6f9c1221 */ /* 0x000fe20000010000 */
[----:B------:R-:W-:Y:S01]  /*2630*/  SHF.L.U32 R157, R24, 0x10, RZ ;  /* 0x00000010189d7819 */ /* 0x000fe200000006ff */
[----:B------:R-:W-:Y:S01]  /*2640*/  @P1 FADD.FTZ R160, R113, -R160 ;  /* 0x800000a071a01221 */ /* 0x000fe20000010000 */
[----:B------:R-:W-:Y:S01]  /*2650*/  @P1 SHF.L.U32 R153, R153, 0x10, RZ ;  /* 0x0000001099991819 */ /* 0x000fe200000006ff */
[----:B------:R-:W-:-:S02]  /*2660*/  @P1 FFMA.FTZ R159, R128, R156, R159 ;  /* 0x0000009c809f1223 */ /* 0x000fc4000001009f */
[----:B------:R-:W-:Y:S01]  /*2670*/  @P1 FFMA.FTZ R157, R128, R148, R157 ;  /* 0x00000094809d1223 */ /* 0x000fe2000001009d */
[----:B------:R-:W2:Y:S01]  /*2680*/  @P2 LDC R156, c[0x0][0x40c] ;  /* 0x00010300ff9c2b82 */ /* 0x000ea20000000800 */
[----:B------:R-:W-:Y:S01]  /*2690*/  @P1 FADD.FTZ R148, R106, -R155 ;  /* 0x8000009b6a941221 */ /* 0x000fe20000010000 */
[----:B------:R-:W-:Y:S01]  /*26a0*/  SHF.L.U32 R155, R25, 0x10, RZ ;  /* 0x00000010199b7819 */ /* 0x000fe200000006ff */
[----:B0-----:R-:W-:Y:S01]  /*26b0*/  @P2 FMUL.FTZ R158, R159, R158 ;  /* 0x0000009e9f9e2220 */ /* 0x001fe20000410000 */
[----:B------:R-:W-:-:S03]  /*26c0*/  @P1 FFMA.FTZ R159, R107, R146, R151 ;  /* 0x000000926b9f1223 */ /* 0x000fc60000010097 */
[----:B------:R-:W-:Y:S01]  /*26d0*/  @P1 FFMA.FTZ R155, R128, R148, R155 ;  /* 0x00000094809b1223 */ /* 0x000fe2000001009b */
[----:B------:R-:W-:Y:S01]  /*26e0*/  @!P1 PRMT R148, R25, 0x7632, R148 ;  /* 0x0000763219949816 */ /* 0x000fe20000000094 */
[----:B------:R-:W-:-:S03]  /*26f0*/  @P1 FADD.FTZ R159, R108, -R159 ;  /* 0x8000009f6c9f1221 */ /* 0x000fc60000010000 */
[----:B------:R-:W-:Y:S01]  /*2700*/  @!P1 SHF.L.U32 R148, R148, 0x10, RZ ;  /* 0x0000001094949819 */ /* 0x000fe200000006ff */
[----:B------:R-:W-:Y:S01]  /*2710*/  @P1 FFMA.FTZ R148, R128, R160, R153 ;  /* 0x000000a080941223 */ /* 0x000fe20000010099 */
[----:B------:R-:W-:Y:S01]  /*2720*/  SHF.L.U32 R153, R150, 0x10, RZ ;  /* 0x0000001096997819 */ /* 0x000fe200000006ff */
[----:B------:R-:W-:Y:S01]  /*2730*/  @P1 FFMA.FTZ R150, R116, R146, R151 ;  /* 0x0000009274961223 */ /* 0x000fe20000010097 */
[----:B------:R-:W-:Y:S01]  /*2740*/  @P2 SHF.L.U32 R160, R127, 0x10, RZ ;  /* 0x000000107fa02819 */ /* 0x000fe200000006ff */
[----:B-1----:R-:W-:Y:S01]  /*2750*/  @P2 FMUL.FTZ R148, R148, R161 ;  /* 0x000000a194942220 */ /* 0x002fe20000410000 */
[----:B------:R-:W-:Y:S01]  /*2760*/  SHF.L.U32 R127, R26, 0x10, RZ ;  /* 0x000000101a7f7819 */ /* 0x000fe200000006ff */
[----:B------:R-:W-:Y:S02]  /*2770*/  @P1 FADD.FTZ R150, R115, -R150 ;  /* 0x8000009673961221 */ /* 0x000fe40000010000 */
[----:B------:R-:W-:Y:S01]  /*2780*/  @P2 FFMA.FTZ R45, R160, R158, R45 ;  /* 0x0000009ea02d2223 */ /* 0x000fe2000001002d */
[----:B------:R-:W-:Y:S01]  /*2790*/  @P2 FFMA.FTZ R47, R126, R148, R47 ;  /* 0x000000947e2f2223 */ /* 0x000fe2000001002f */
[C---:B------:R-:W-:Y:S01]  /*27a0*/  @P1 FFMA.FTZ R127, R128.reuse, R159, R127 ;  /* 0x0000009f807f1223 */ /* 0x040fe2000001007f */
[----:B------:R-:W-:Y:S01]  /*27b0*/  @P1 FFMA.FTZ R153, R128, R150, R153 ;  /* 0x0000009680991223 */ /* 0x000fe20000010099 */
[----:B------:R-:W-:Y:S01]  /*27c0*/  @P2 SHF.L.U32 R159, R84, 0x10, RZ ;  /* 0x00000010549f2819 */ /* 0x000fe200000006ff */
[----:B--2---:R-:W-:Y:S01]  /*27d0*/  @P2 FMUL.FTZ R157, R157, R156 ;  /* 0x0000009c9d9d2220 */ /* 0x004fe20000410000 */
[----:B------:R-:W-:Y:S01]  /*27e0*/  @P2 SHF.L.U32 R150, R72, 0x10, RZ ;  /* 0x0000001048962819 */ /* 0x000fe200000006ff */
[----:B------:R-:W0:Y:S02]  /*27f0*/  @P2 LDC R160, c[0x0][0x40c] ;  /* 0x00010300ffa02b82 */ /* 0x000e240000000800 */
[-C--:B------:R-:W-:Y:S01]  /*2800*/  @P2 FFMA.FTZ R44, R159, R157.reuse, R44 ;  /* 0x0000009d9f2c2223 */ /* 0x080fe2000001002c */
[----:B------:R-:W-:Y:S01]  /*2810*/  @P2 SHF.L.U32 R159, R12, 0x10, RZ ;  /* 0x000000100c9f2819 */ /* 0x000fe200000006ff */
[----:B------:R-:W-:-:S04]  /*2820*/  @P2 FMUL.FTZ R157, R150, R157 ;  /* 0x0000009d969d2220 */ /* 0x000fc80000410000 */
[----:B------:R-:W1:Y:S01]  /*2830*/  @P2 LDC R150, c[0x0][0x40c] ;  /* 0x00010300ff962b82 */ /* 0x000e620000000800 */
[----:B------:R-:W-:Y:S01]  /*2840*/  @P2 FMUL.FTZ R159, R159, R158 ;  /* 0x0000009e9f9f2220 */ /* 0x000fe20000410000 */
[----:B------:R-:W-:Y:S01]  /*2850*/  @P2 F2FP.BF16.F32.PACK_AB R158, RZ, R157 ;  /* 0x0000009dff9e223e */ /* 0x000fe200000010ff */
[----:B------:R-:W-:-:S03]  /*2860*/  @P1 FFMA.FTZ R157, R109, R146, R151 ;  /* 0x000000926d9d1223 */ /* 0x000fc60000010097 */
[----:B------:R-:W-:Y:S01]  /*2870*/  @P2 PRMT R60, R158, 0x7610, R60 ;  /* 0x000076109e3c2816 */ /* 0x000fe2000000003c */
[----:B------:R-:W-:Y:S01]  /*2880*/  @P1 FADD.FTZ R161, R110, -R157 ;  /* 0x8000009d6ea11221 */ /* 0x000fe20000010000 */
[----:B------:R-:W2:Y:S01]  /*2890*/  @P2 LDC R156, c[0x0][0x40c] ;  /* 0x00010300ff9c2b82 */ /* 0x000ea20000000800 */
[----:B------:R-:W-:Y:S02]  /*28a0*/  SHF.L.U32 R157, R27, 0x10, RZ ;  /* 0x000000101b9d7819 */ /* 0x000fe400000006ff */
[----:B------:R-:W-:Y:S02]  /*28b0*/  @P2 SHF.L.U32 R158, R73, 0x10, RZ ;  /* 0x00000010499e2819 */ /* 0x000fe400000006ff */
[----:B------:R-:W-:Y:S01]  /*28c0*/  @P2 F2FP.BF16.F32.PACK_AB R159, RZ, R159 ;  /* 0x0000009fff9f223e */ /* 0x000fe200000010ff */
[----:B------:R-:W-:Y:S02]  /*28d0*/  @P1 FFMA.FTZ R157, R128, R161, R157 ;  /* 0x000000a1809d1223 */ /* 0x000fe4000001009d */
[----:B------:R-:W3:Y:S01]  /*28e0*/  @P2 LDC R126, c[0x0][0x40c] ;  /* 0x00010300ff7e2b82 */ /* 0x000ee20000000800 */
[----:B0-----:R-:W-:Y:S01]  /*28f0*/  @P2 FMUL.FTZ R125, R155, R160 ;  /* 0x000000a09b7d2220 */ /* 0x001fe20000410000 */
[----:B------:R-:W-:-:S02]  /*2900*/  @P2 SHF.L.U32 R155, R86, 0x10, RZ ;  /* 0x00000010569b2819 */ /* 0x000fc400000006ff */
[----:B------:R-:W-:Y:S01]  /*2910*/  @P2 PRMT R60, R60, 0x5410, R159 ;  /* 0x000054103c3c2816 */ /* 0x000fe2000000009f */
[----:B-1----:R-:W-:Y:S01]  /*2920*/  @P2 FMUL.FTZ R150, R153, R150 ;  /* 0x0000009699962220 */ /* 0x002fe20000410000 */
[----:B------:R-:W-:-:S03]  /*2930*/  @P2 SHF.L.U32 R153, R85, 0x10, RZ ;  /* 0x0000001055992819 */ /* 0x000fc600000006ff */
[----:B------:R-:W-:Y:S02]  /*2940*/  @P2 FFMA.FTZ R49, R162, R150, R49 ;  /* 0x00000096a2312223 */ /* 0x000fe40000010031 */
[-C--:B------:R-:W-:Y:S01]  /*2950*/  @P2 FFMA.FTZ R46, R153, R125.reuse, R46 ;  /* 0x0000007d992e2223 */ /* 0x080fe2000001002e */
[----:B------:R-:W-:Y:S02]  /*2960*/  @P2 IMAD.U32 R153, R13, 0x10000, RZ ;  /* 0x000100000d992824 */ /* 0x000fe400078e00ff */
[----:B--2---:R-:W-:Y:S01]  /*2970*/  @P2 FMUL.FTZ R127, R127, R156 ;  /* 0x0000009c7f7f2220 */ /* 0x004fe20000410000 */
[----:B------:R-:W-:Y:S01]  /*2980*/  @P2 SHF.L.U32 R156, R74, 0x10, RZ ;  /* 0x000000104a9c2819 */ /* 0x000fe200000006ff */
[----:B------:R-:W-:Y:S01]  /*2990*/  @P2 FMUL.FTZ R125, R158, R125 ;  /* 0x0000007d9e7d2220 */ /* 0x000fe20000410000 */
[----:B------:R-:W-:Y:S01]  /*29a0*/  @P2 FMUL.FTZ R148, R153, R148 ;  /* 0x0000009499942220 */ /* 0x000fe20000410000 */
[----:B------:R-:W-:Y:S01]  /*29b0*/  @P2 SHF.L.U32 R153, R14, 0x10, RZ ;  /* 0x000000100e992819 */ /* 0x000fe200000006ff */
[-C--:B------:R-:W-:Y:S01]  /*29c0*/  @P2 FFMA.FTZ R48, R155, R127.reuse, R48 ;  /* 0x0000007f9b302223 */ /* 0x080fe20000010030 */
[----:B------:R-:W-:Y:S01]  /*29d0*/  @P2 FMUL.FTZ R127, R156, R127 ;  /* 0x0000007f9c7f2220 */ /* 0x000fe20000410000 */
[----:B------:R-:W-:Y:S01]  /*29e0*/  @P2 F2FP.BF16.F32.PACK_AB R125, RZ, R125 ;  /* 0x0000007dff7d223e */ /* 0x000fe200000010ff */
[----:B---3--:R-:W-:Y:S01]  /*29f0*/  @P2 FMUL.FTZ R157, R157, R126 ;  /* 0x0000007e9d9d2220 */ /* 0x008fe20000410000 */
[----:B------:R-:W-:Y:S01]  /*2a00*/  @P2 FMUL.FTZ R150, R153, R150 ;  /* 0x0000009699962220 */ /* 0x000fe20000410000 */
[----:B------:R-:W-:-:S02]  /*2a10*/  @P2 SHF.L.U32 R153, R87, 0x10, RZ ;  /* 0x0000001057992819 */ /* 0x000fc400000006ff */
[----:B------:R-:W-:Y:S02]  /*2a20*/  @P2 SHF.L.U32 R126, R75, 0x10, RZ ;  /* 0x000000104b7e2819 */ /* 0x000fe400000006ff */
[----:B------:R-:W-:Y:S01]  /*2a30*/  @P2 F2FP.BF16.F32.PACK_AB R127, RZ, R127 ;  /* 0x0000007fff7f223e */ /* 0x000fe200000010ff */
[-C--:B------:R-:W-:Y:S01]  /*2a40*/  @P2 FFMA.FTZ R50, R153, R157.reuse, R50 ;  /* 0x0000009d99322223 */ /* 0x080fe20000010032 */
[----:B------:R-:W-:Y:S01]  /*2a50*/  @P2 F2FP.BF16.F32.PACK_AB R148, RZ, R148 ;  /* 0x00000094ff94223e */ /* 0x000fe200000010ff */
[----:B------:R-:W-:Y:S01]  /*2a60*/  @P2 FMUL.FTZ R157, R126, R157 ;  /* 0x0000009d7e9d2220 */ /* 0x000fe20000410000 */
[----:B------:R-:W-:Y:S02]  /*2a70*/  @P2 F2FP.BF16.F32.PACK_AB R150, RZ, R150 ;  /* 0x00000096ff96223e */ /* 0x000fe400000010ff */
[----:B------:R-:W-:Y:S02]  /*2a80*/  @P2 PRMT R61, R125, 0x7610, R61 ;  /* 0x000076107d3d2816 */ /* 0x000fe4000000003d */
[----:B------:R-:W-:-:S02]  /*2a90*/  @P2 F2FP.BF16.F32.PACK_AB R157, RZ, R157 ;  /* 0x0000009dff9d223e */ /* 0x000fc400000010ff */
[----:B------:R-:W-:Y:S02]  /*2aa0*/  @P2 PRMT R62, R127, 0x7610, R62 ;  /* 0x000076107f3e2816 */ /* 0x000fe4000000003e */
        /* <DEDUP_REMOVED lines=17> */
.L_x_300:
[----:B------:R-:W-:Y:S01]  /*2bc0*/  ISETP.GT.AND P1, PT, R121, RZ, PT ;  /* 0x000000ff7900720c */ /* 0x000fe20003f24270 */
[----:B------:R-:W0:Y:S01]  /*2bd0*/  @P2 LDC R98, c[0x0][0x40c] ;  /* 0x00010300ff622b82 */ /* 0x000e220000000800 */
[-C--:B------:R-:W-:Y:S01]  /*2be0*/  @P3 FFMA.FTZ R97, R3, R146.reuse, R151 ;  /* 0x0000009203613223 */ /* 0x080fe20000010097 */
[C---:B------:R-:W-:Y:S02]  /*2bf0*/  SHF.L.U32 R157, R24.reuse, 0x10, RZ ;  /* 0x00000010189d7819 */ /* 0x040fe400000006ff */
[----:B------:R-:W-:Y:S01]  /*2c00*/  PRMT R155, R24, 0x7632, R155 ;  /* 0x00007632189b7816 */ /* 0x000fe2000000009b */
[----:B------:R-:W-:Y:S01]  /*2c10*/  @P3 FADD.FTZ R97, R104, -R97 ;  /* 0x8000006168613221 */ /* 0x000fe20000010000 */
[----:B------:R-:W-:Y:S02]  /*2c20*/  SHF.L.U32 R161, R150, 0x10, RZ ;  /* 0x0000001096a17819 */ /* 0x000fe400000006ff */
[----:B------:R-:W1:Y:S01]  /*2c30*/  @P2 LDC R156, c[0x0][0x40c] ;  /* 0x00010300ff9c2b82 */ /* 0x000e620000000800 */
[----:B------:R-:W-:Y:S01]  /*2c40*/  SHF.L.U32 R155, R155, 0x10, RZ ;  /* 0x000000109b9b7819 */ /* 0x000fe200000006ff */
[----:B------:R-:W-:Y:S01]  /*2c50*/  @P3 FFMA.FTZ R157, R128, R97, R157 ;  /* 0x00000061809d3223 */ /* 0x000fe2000001009d */
[----:B------:R-:W-:Y:S01]  /*2c60*/  SHF.L.U32 R97, R153, 0x10, RZ ;  /* 0x0000001099617819 */ /* 0x000fe200000006ff */
[-CC-:B------:R-:W-:Y:S01]  /*2c70*/  @P1 FFMA.FTZ R96, R112, R146.reuse, R151.reuse ;  /* 0x0000009270601223 */ /* 0x180fe20000010097 */
[-CC-:B------:R-:W-:Y:S01]  /*2c80*/  @P1 FFMA.FTZ R158, R118, R146.reuse, R151.reuse ;  /* 0x00000092769e1223 */ /* 0x180fe20000010097 */
[----:B------:R-:W-:Y:S01]  /*2c90*/  SHF.L.U32 R153, R148, 0x10, RZ ;  /* 0x0000001094997819 */ /* 0x000fe200000006ff */
[----:B------:R-:W-:Y:S01]  /*2ca0*/  @P1 FFMA.FTZ R99, R105, R146, R151 ;  /* 0x0000009269631223 */ /* 0x000fe20000010097 */
[----:B------:R-:W2:Y:S01]  /*2cb0*/  @P2 LDC R150, c[0x0][0x40c] ;  /* 0x00010300ff962b82 */ /* 0x000ea20000000800 */
[----:B------:R-:W-:Y:S01]  /*2cc0*/  @P1 FADD.FTZ R96, R111, -R96 ;  /* 0x800000606f601221 */ /* 0x000fe20000010000 */
[----:B------:R-:W-:Y:S01]  /*2cd0*/  @P1 FADD.FTZ R158, R117, -R158 ;  /* 0x8000009e759e1221 */ /* 0x000fe20000010000 */
[----:B------:R-:W-:Y:S01]  /*2ce0*/  SHF.L.U32 R159, R25, 0x10, RZ ;  /* 0x00000010199f7819 */ /* 0x000fe200000006ff */
[----:B------:R-:W-:Y:S01]  /*2cf0*/  @P1 FADD.FTZ R99, R106, -R99 ;  /* 0x800000636a631221 */ /* 0x000fe20000010000 */
[C---:B------:R-:W-:Y:S01]  /*2d00*/  @P1 FFMA.FTZ R155, R128.reuse, R96, R155 ;  /* 0x00000060809b1223 */ /* 0x040fe2000001009b */
[----:B------:R-:W-:Y:S01]  /*2d10*/  @P1 FFMA.FTZ R153, R128, R158, R153 ;  /* 0x0000009e80991223 */ /* 0x000fe20000010099 */
[----:B------:R-:W-:Y:S01]  /*2d20*/  @P2 SHF.L.U32 R158, R127, 0x10, RZ ;  /* 0x000000107f9e2819 */ /* 0x000fe200000006ff */
[----:B------:R-:W3:Y:S01]  /*2d30*/  @P2 LDC R148, c[0x0][0x40c] ;  /* 0x00010300ff942b82 */ /* 0x000ee20000000800 */
[----:B------:R-:W-:Y:S01]  /*2d40*/  @P1 FFMA.FTZ R96, R114, R146, R151 ;  /* 0x0000009272601223 */ /* 0x000fe20000010097 */
[----:B0-----:R-:W-:Y:S01]  /*2d50*/  @P2 FMUL.FTZ R98, R155, R98 ;  /* 0x000000629b622220 */ /* 0x001fe20000410000 */
[----:B------:R-:W-:Y:S01]  /*2d60*/  @P1 FFMA.FTZ R159, R128, R99, R159 ;  /* 0x00000063809f1223 */ /* 0x000fe2000001009f */
[----:B------:R-:W-:Y:S01]  /*2d70*/  @P2 SHF.L.U32 R126, R126, 0x10, RZ ;  /* 0x000000107e7e2819 */ /* 0x000fe200000006ff */
[----:B------:R-:W-:Y:S01]  /*2d80*/  @P1 FADD.FTZ R96, R113, -R96 ;  /* 0x8000006071601221 */ /* 0x000fe20000010000 */
[----:B------:R-:W-:Y:S01]  /*2d90*/  @P2 FFMA.FTZ R45, R158, R98, R45 ;  /* 0x000000629e2d2223 */ /* 0x000fe2000001002d */
[----:B------:R-:W-:Y:S01]  /*2da0*/  @P2 SHF.L.U32 R158, R125, 0x10, RZ ;  /* 0x000000107d9e2819 */ /* 0x000fe200000006ff */
[----:B-1----:R-:W-:Y:S01]  /*2db0*/  @P2 FMUL.FTZ R125, R157, R156 ;  /* 0x0000009c9d7d2220 */ /* 0x002fe20000410000 */
[----:B------:R-:W-:Y:S01]  /*2dc0*/  @P1 FFMA.FTZ R97, R128, R96, R97 ;  /* 0x0000006080611223 */ /* 0x000fe20000010061 */
[----:B------:R-:W0:Y:S01]  /*2dd0*/  @P2 LDC R156, c[0x0][0x40c] ;  /* 0x00010300ff9c2b82 */ /* 0x000e220000000800 */
[-CC-:B------:R-:W-:Y:S01]  /*2de0*/  @P1 FFMA.FTZ R99, R107, R146.reuse, R151.reuse ;  /* 0x000000926b631223 */ /* 0x180fe20000010097 */
[----:B------:R-:W-:Y:S01]  /*2df0*/  SHF.L.U32 R163, R26, 0x10, RZ ;  /* 0x000000101aa37819 */ /* 0x000fe200000006ff */
[----:B------:R-:W-:Y:S01]  /*2e00*/  @P1 FFMA.FTZ R96, R116, R146, R151 ;  /* 0x0000009274601223 */ /* 0x000fe20000010097 */
[----:B------:R-:W-:Y:S01]  /*2e10*/  @P2 SHF.L.U32 R127, R84, 0x10, RZ ;  /* 0x00000010547f2819 */ /* 0x000fe200000006ff */
[----:B------:R-:W-:Y:S01]  /*2e20*/  @P1 FADD.FTZ R99, R108, -R99 ;  /* 0x800000636c631221 */ /* 0x000fe20000010000 */
[----:B--2---:R-:W-:Y:S01]  /*2e30*/  @P2 FMUL.FTZ R150, R97, R150 ;  /* 0x0000009661962220 */ /* 0x004fe20000410000 */
[----:B------:R-:W-:Y:S01]  /*2e40*/  @P2 SHF.L.U32 R165, R12, 0x10, RZ ;  /* 0x000000100ca52819 */ /* 0x000fe200000006ff */
[----:B------:R-:W-:Y:S01]  /*2e50*/  @P1 FADD.FTZ R96, R115, -R96 ;  /* 0x8000006073601221 */ /* 0x000fe20000010000 */
[----:B------:R-:W-:Y:S01]  /*2e60*/  @P1 FFMA.FTZ R163, R128, R99, R163 ;  /* 0x0000006380a31223 */ /* 0x000fe200000100a3 */
[----:B------:R-:W-:Y:S01]  /*2e70*/  @P2 FFMA.FTZ R47, R126, R150, R47 ;  /* 0x000000967e2f2223 */ /* 0x000fe2000001002f */
[----:B------:R-:W-:Y:S01]  /*2e80*/  @P2 SHF.L.U32 R126, R72, 0x10, RZ ;  /* 0x00000010487e2819 */ /* 0x000fe200000006ff */
[----:B------:R-:W-:Y:S01]  /*2e90*/  @P1 FFMA.FTZ R99, R109, R146, R151 ;  /* 0x000000926d631223 */ /* 0x000fe20000010097 */
[-C--:B------:R-:W-:Y:S01]  /*2ea0*/  @P2 FFMA.FTZ R44, R127, R125.reuse, R44 ;  /* 0x0000007d7f2c2223 */ /* 0x080fe2000001002c */
[----:B---3--:R-:W-:Y:S01]  /*2eb0*/  @P2 FMUL.FTZ R127, R159, R148 ;  /* 0x000000949f7f2220 */ /* 0x008fe20000410000 */
[----:B------:R-:W-:Y:S01]  /*2ec0*/  @P2 SHF.L.U32 R148, R85, 0x10, RZ ;  /* 0x0000001055942819 */ /* 0x000fe200000006ff */
[----:B------:R-:W-:Y:S01]  /*2ed0*/  @P2 FMUL.FTZ R125, R126, R125 ;  /* 0x0000007d7e7d2220 */ /* 0x000fe20000410000 */
[----:B------:R-:W-:Y:S01]  /*2ee0*/  @P2 FMUL.FTZ R126, R165, R98 ;  /* 0x00000062a57e2220 */ /* 0x000fe20000410000 */
[----:B------:R-:W-:Y:S01]  /*2ef0*/  @P1 FFMA.FTZ R161, R128, R96, R161 ;  /* 0x0000006080a11223 */ /* 0x000fe200000100a1 */
[----:B------:R-:W-:Y:S01]  /*2f00*/  @P2 SHF.L.U32 R98, R73, 0x10, RZ ;  /* 0x0000001049622819 */ /* 0x000fe200000006ff */
[----:B------:R-:W-:Y:S01]  /*2f10*/  @P1 FADD.FTZ R96, R110, -R99 ;  /* 0x800000636e601221 */ /* 0x000fe20000010000 */
[----:B------:R-:W-:Y:S01]  /*2f20*/  @P2 SHF.L.U32 R165, R13, 0x10, RZ ;  /* 0x000000100da52819 */ /* 0x000fe200000006ff */
[-C--:B------:R-:W-:Y:S01]  /*2f30*/  @P2 FFMA.FTZ R46, R148, R127.reuse, R46 ;  /* 0x0000007f942e2223 */ /* 0x080fe2000001002e */
[----:B------:R-:W-:Y:S01]  /*2f40*/  SHF.L.U32 R99, R27, 0x10, RZ ;  /* 0x000000101b637819 */ /* 0x000fe200000006ff */
[----:B------:R-:W-:Y:S01]  /*2f50*/  @P2 FMUL.FTZ R127, R98, R127 ;  /* 0x0000007f627f2220 */ /* 0x000fe20000410000 */
[----:B------:R-:W-:Y:S01]  /*2f60*/  @P2 SHF.L.U32 R98, R86, 0x10, RZ ;  /* 0x0000001056622819 */ /* 0x000fe200000006ff */
[----:B------:R-:W-:Y:S01]  /*2f70*/  @P2 FMUL.FTZ R150, R165, R150 ;  /* 0x00000096a5962220 */ /* 0x000fe20000410000 */
[----:B0-----:R-:W-:Y:S01]  /*2f80*/  @P2 FMUL.FTZ R165, R163, R156 ;  /* 0x0000009ca3a52220 */ /* 0x001fe20000410000 */
[----:B------:R-:W-:Y:S01]  /*2f90*/  @P1 FFMA.FTZ R99, R128, R96, R99 ;  /* 0x0000006080631223 */ /* 0x000fe20000010063 */
[----:B------:R-:W0:Y:S01]  /*2fa0*/  @P2 LDC R148, c[0x0][0x40c] ;  /* 0x00010300ff942b82 */ /* 0x000e220000000800 */
[----:B------:R-:W-:Y:S01]  /*2fb0*/  @P2 SHF.L.U32 R156, R74, 0x10, RZ ;  /* 0x000000104a9c2819 */ /* 0x000fe200000006ff */
[----:B------:R-:W-:Y:S01]  /*2fc0*/  @P2 FFMA.FTZ R48, R98, R165, R48 ;  /* 0x000000a562302223 */ /* 0x000fe20000010030 */
[----:B------:R-:W-:-:S02]  /*2fd0*/  @P2 SHF.L.U32 R124, R124, 0x10, RZ ;  /* 0x000000107c7c2819 */ /* 0x000fc400000006ff */
[----:B------:R-:W-:Y:S01]  /*2fe0*/  @P2 F2FP.BF16.F32.PACK_AB R125, RZ, R125 ;  /* 0x0000007dff7d223e */ /* 0x000fe200000010ff */
[----:B------:R-:W-:Y:S01]  /*2ff0*/  @P2 FMUL.FTZ R156, R156, R165 ;  /* 0x000000a59c9c2220 */ /* 0x000fe20000410000 */
[----:B------:R-:W-:Y:S01]  /*3000*/  @P2 SHF.L.U32 R165, R14, 0x10, RZ ;  /* 0x000000100ea52819 */ /* 0x000fe200000006ff */
[----:B------:R-:W1:Y:S01]  /*3010*/  @P2 LDC R96, c[0x0][0x40c] ;  /* 0x00010300ff602b82 */ /* 0x000e620000000800 */
[----:B------:R-:W-:Y:S02]  /*3020*/  @P2 F2FP.BF16.F32.PACK_AB R127, RZ, R127 ;  /* 0x0000007fff7f223e */ /* 0x000fe400000010ff */
[----:B------:R-:W-:Y:S02]  /*3030*/  @P2 F2FP.BF16.F32.PACK_AB R156, RZ, R156 ;  /* 0x0000009cff9c223e */ /* 0x000fe400000010ff */
[----:B------:R-:W-:Y:S02]  /*3040*/  @P2 F2FP.BF16.F32.PACK_AB R126, RZ, R126 ;  /* 0x0000007eff7e223e */ /* 0x000fe400000010ff */
[----:B------:R-:W-:Y:S01]  /*3050*/  @P2 F2FP.BF16.F32.PACK_AB R150, RZ, R150 ;  /* 0x00000096ff96223e */ /* 0x000fe200000010ff */
[----:B------:R-:W2:Y:S01]  /*3060*/  @P2 LDC R98, c[0x0][0x40c] ;  /* 0x00010300ff622b82 */ /* 0x000ea20000000800 */
[----:B------:R-:W-:-:S02]  /*3070*/  @P2 PRMT R60, R125, 0x7610, R60 ;  /* 0x000076107d3c2816 */ /* 0x000fc4000000003c */
[----:B------:R-:W-:Y:S02]  /*3080*/  @P2 PRMT R61, R127, 0x7610, R61 ;  /* 0x000076107f3d2816 */ /* 0x000fe4000000003d */
[----:B------:R-:W-:Y:S02]  /*3090*/  @P2 PRMT R62, R156, 0x7610, R62 ;  /* 0x000076109c3e2816 */ /* 0x000fe4000000003e */
[----:B------:R-:W-:Y:S02]  /*30a0*/  F2FP.BF16.F32.PACK_AB R97, R97, R159 ;  /* 0x0000009f6161723e */ /* 0x000fe400000010ff */
[----:B------:R-:W-:Y:S02]  /*30b0*/  @P2 PRMT R60, R60, 0x5410, R126 ;  /* 0x000054103c3c2816 */ /* 0x000fe4000000007e */
[----:B------:R-:W-:Y:S01]  /*30c0*/  @P2 PRMT R61, R61, 0x5410, R150 ;  /* 0x000054103d3d2816 */ /* 0x000fe20000000096 */
[----:B-1----:R-:W-:-:S04]  /*30d0*/  @P2 FMUL.FTZ R96, R161, R96 ;  /* 0x00000060a1602220 */ /* 0x002fc80000410000 */
[-C--:B------:R-:W-:Y:S01]  /*30e0*/  @P2 FFMA.FTZ R49, R158, R96.reuse, R49 ;  /* 0x000000609e312223 */ /* 0x080fe20000010031 */
[----:B------:R-:W-:Y:S01]  /*30f0*/  @P2 FMUL.FTZ R158, R165, R96 ;  /* 0x00000060a59e2220 */ /* 0x000fe20000410000 */
[----:B------:R-:W-:Y:S01]  /*3100*/  F2FP.BF16.F32.PACK_AB R96, R155, R157 ;  /* 0x0000009d9b60723e */ /* 0x000fe200000010ff */
[----:B0-----:R-:W-:Y:S01]  /*3110*/  @P2 FMUL.FTZ R155, R99, R148 ;  /* 0x00000094639b2220 */ /* 0x001fe20000410000 */
[----:B--2---:R-:W-:Y:S01]  /*3120*/  @P2 FMUL.FTZ R98, R153, R98 ;  /* 0x0000006299622220 */ /* 0x004fe20000410000 */
[----:B------:R-:W-:Y:S02]  /*3130*/  @P2 SHF.L.U32 R157, R87, 0x10, RZ ;  /* 0x00000010579d2819 */ /* 0x000fe400000006ff */
[----:B------:R-:W-:Y:S01]  /*3140*/  @P2 F2FP.BF16.F32.PACK_AB R158, RZ, R158 ;  /* 0x0000009eff9e223e */ /* 0x000fe200000010ff */
[----:B------:R-:W-:Y:S01]  /*3150*/  @P2 FFMA.FTZ R51, R124, R98, R51 ;  /* 0x000000627c332223 */ /* 0x000fe20000010033 */
[----:B------:R-:W-:Y:S01]  /*3160*/  @P2 SHF.L.U32 R124, R75, 0x10, RZ ;  /* 0x000000104b7c2819 */ /* 0x000fe200000006ff */
[----:B------:R-:W-:Y:S01]  /*3170*/  @P2 FFMA.FTZ R50, R157, R155, R50 ;  /* 0x0000009b9d322223 */ /* 0x000fe20000010032 */
[----:B------:R-:W-:-:S02]  /*3180*/  @P2 SHF.L.U32 R157, R15, 0x10, RZ ;  /* 0x000000100f9d2819 */ /* 0x000fc400000006ff */
[----:B------:R-:W-:Y:S01]  /*3190*/  F2FP.BF16.F32.PACK_AB R99, R153, R99 ;  /* 0x000000639963723e */ /* 0x000fe200000010ff */
[----:B------:R-:W-:Y:S01]  /*31a0*/  @P2 FMUL.FTZ R155, R124, R155 ;  /* 0x0000009b7c9b2220 */ /* 0x000fe20000410000 */
[----:B------:R-:W-:Y:S01]  /*31b0*/  @P2 PRMT R62, R62, 0x5410, R158 ;  /* 0x000054103e3e2816 */ /* 0x000fe2000000009e */
[----:B------:R-:W-:Y:S01]  /*31c0*/  @P2 FMUL.FTZ R124, R157, R98 ;  /* 0x000000629d7c2220 */ /* 0x000fe20000410000 */
[----:B------:R-:W-:Y:S02]  /*31d0*/  F2FP.BF16.F32.PACK_AB R98, R161, R163 ;  /* 0x000000a3a162723e */ /* 0x000fe400000010ff */
[----:B------:R-:W-:Y:S02]  /*31e0*/  @P2 F2FP.BF16.F32.PACK_AB R155, RZ, R155 ;  /* 0x0000009bff9b223e */ /* 0x000fe400000010ff */
[----:B------:R-:W-:Y:S02]  /*31f0*/  @P2 F2FP.BF16.F32.PACK_AB R124, RZ, R124 ;  /* 0x0000007cff7c223e */ /* 0x000fe400000010ff */
[----:B------:R-:W-:-:S04]  /*3200*/  @P2 PRMT R63, R155, 0x7610, R63 ;  /* 0x000076109b3f2816 */ /* 0x000fc8000000003f */
[----:B------:R-:W-:-:S07]  /*3210*/  @P2 PRMT R63, R63, 0x5410, R124 ;  /* 0x000054103f3f2816 */ /* 0x000fce000000007c */
.L_x_299:
[----:B------:R-:W-:Y:S05]  /*3220*/  BSYNC.RECONVERGENT B1 ;  /* 0x0000000000017941 */ /* 0x000fea0003800200 */
.L_x_282:
[----:B------:R-:W-:Y:S01]  /*3230*/  ISETP.NE.U32.AND P1, PT, R152, RZ, PT ;  /* 0x000000ff9800720c */ /* 0x000fe20003f25070 */
[----:B------:R-:W0:Y:S01]  /*3240*/  @P2 LDC.64 R124, c[0x0][0x468] ;  /* 0x00011a00ff7c2b82 */ /* 0x000e220000000a00 */
[----:B------:R-:W-:Y:S02]  /*3250*/  BSSY.RECONVERGENT B1, `(.L_x_301) ;  /* 0x000000c000017945 */ /* 0x000fe40003800200 */
[----:B------:R-:W-:-:S13]  /*3260*/  ISETP.NE.AND.EX P1, PT, R154, RZ, PT, P1 ;  /* 0x000000ff9a00720c */ /* 0x000fda0003f25310 */
[----:B------:R-:W1:Y:S01]  /*3270*/  @P1 LDC.64 R126, c[0x0][0x478] ;  /* 0x00011e00ff7e1b82 */ /* 0x000e620000000a00 */
[C---:B0-----:R-:W-:Y:S01]  /*3280*/  @P2 IMAD.WIDE.U32 R124, R149.reuse, 0x10, R124 ;  /* 0x00000010957c2825 */ /* 0x041fe200078e007c */
[----:B------:R-:W-:-:S03]  /*3290*/  IADD3 R149, PT, PT, R149, 0x20, RZ ;  /* 0x0000002095957810 */ /* 0x000fc60007ffe0ff */
[----:B-1----:R-:W-:-:S05]  /*32a0*/  @P1 IMAD.WIDE.U32 R126, R147, 0x10, R126 ;  /* 0x00000010937e1825 */ /* 0x002fca00078e007e */
[----:B------:R0:W-:Y:S04]  /*32b0*/  @P1 STG.E.128 desc[UR6][R126.64], R96 ;  /* 0x000000607e001986 */ /* 0x0001e8000c101d06 */
[----:B------:R0:W-:Y:S01]  /*32c0*/  @P2 STG.E.128 desc[UR6][R124.64], R60 ;  /* 0x0000003c7c002986 */ /* 0x0001e2000c101d06 */
[----:B------:R-:W-:Y:S05]  /*32d0*/  @!P2 BRA `(.L_x_302) ;  /* 0x00000000000ca947 */ /* 0x000fea0003800000 */
[----:B------:R-:W1:Y:S02]  /*32e0*/  LDC.64 R84, c[0x0][0x390] ;  /* 0x0000e400ff547b82 */ /* 0x000e640000000a00 */
[----:B-1----:R-:W-:-:S06]  /*32f0*/  IMAD.WIDE.U32 R84, R149, 0x10, R84 ;  /* 0x0000001095547825 */ /* 0x002fcc00078e0054 */
[----:B------:R-:W5:Y:S02]  /*3300*/  LDG.E.128 R84, desc[UR6][R84.64] ;  /* 0x0000000654547981 */ /* 0x000f64000c1e1d00 */
.L_x_302:
[----:B------:R-:W-:Y:S05]  /*3310*/  BSYNC.RECONVERGENT B1 ;  /* 0x0000000000017941 */ /* 0x000fea0003800200 */
.L_x_301:
[----:B------:R-:W-:Y:S01]  /*3320*/  BSSY.RECONVERGENT B1, `(.L_x_303) ;  /* 0x00001ae000017945 */ /* 0x000fe20003800200 */
[----:B0----5:R-:W-:Y:S02]  /*3330*/  PRMT R124, R87, 0x7632, R124 ;  /* 0x00007632577c7816 */ /* 0x021fe4000000007c */
[----:B------:R-:W-:Y:S02]  /*3340*/  PRMT R126, R86, 0x7632, R126 ;  /* 0x00007632567e7816 */ /* 0x000fe4000000007e */
[----:B------:R-:W-:Y:S02]  /*3350*/  PRMT R125, R85, 0x7632, R125 ;  /* 0x00007632557d7816 */ /* 0x000fe4000000007d */
[----:B------:R-:W-:Y:S01]  /*3360*/  PRMT R127, R84, 0x7632, R127 ;  /* 0x00007632547f7816 */ /* 0x000fe2000000007f */
[----:B------:R-:W-:Y:S06]  /*3370*/  @!P0 BRA `(.L_x_304) ;  /* 0x0000000c002c8947 */ /* 0x000fec0003800000 */
[----:B------:R-:W-:Y:S05]  /*3380*/  @!P1 BRA `(.L_x_305) ;  /* 0x0000000400989947 */ /* 0x000fea0003800000 */
[----:B------:R-:W-:Y:S01]  /*3390*/  ISETP.GT.AND P0, PT, R121, RZ, PT ;  /* 0x000000ff7900720c */ /* 0x000fe20003f04270 */
[----:B------:R-:W-:Y:S01]  /*33a0*/  @P2 IMAD.U32 R159, R6, 0x10000, RZ ;  /* 0x00010000069f2824 */ /* 0x000fe200078e00ff */
[----:B------:R-:W-:Y:S02]  /*33b0*/  SHF.L.U32 R99, R144, 0x10, RZ ;  /* 0x0000001090637819 */ /* 0x000fe400000006ff */
[----:B------:R-:W0:Y:S01]  /*33c0*/  @P2 LDC R144, c[0x0][0x40c] ;  /* 0x00010300ff902b82 */ /* 0x000e220000000800 */
[----:B------:R-:W-:Y:S02]  /*33d0*/  SHF.L.U32 R145, R145, 0x10, RZ ;  /* 0x0000001091917819 */ /* 0x000fe400000006ff */
[----:B------:R-:W-:Y:S02]  /*33e0*/  @P2 SHF.L.U32 R157, R84, 0x10, RZ ;  /* 0x00000010549d2819 */ /* 0x000fe400000006ff */
[----:B------:R-:W-:Y:S02]  /*33f0*/  SHF.L.U32 R129, R129, 0x10, RZ ;  /* 0x0000001081817819 */ /* 0x000fe400000006ff */
[----:B------:R-:W-:-:S02]  /*3400*/  SHF.L.U32 R143, R143, 0x10, RZ ;  /* 0x000000108f8f7819 */ /* 0x000fc400000006ff */
[-CC-:B------:R-:W-:Y:S01]  /*3410*/  @P0 FFMA.FTZ R98, R136, R146.reuse, R151.reuse ;  /* 0x0000009288620223 */ /* 0x180fe20000010097 */
[-CC-:B------:R-:W-:Y:S01]  /*3420*/  @P0 FFMA.FTZ R97, R119, R146.reuse, R151.reuse ;  /* 0x0000009277610223 */ /* 0x180fe20000010097 */
[-CC-:B------:R-:W-:Y:S01]  /*3430*/  @P0 FFMA.FTZ R121, R123, R146.reuse, R151.reuse ;  /* 0x000000927b790223 */ /* 0x180fe20000010097 */
[-C--:B------:R-:W-:Y:S01]  /*3440*/  @P0 FFMA.FTZ R153, R131, R146.reuse, R151 ;  /* 0x0000009283990223 */ /* 0x080fe20000010097 */
[----:B------:R-:W-:Y:S01]  /*3450*/  @P0 FADD.FTZ R98, R135, -R98 ;  /* 0x8000006287620221 */ /* 0x000fe20000010000 */
[----:B------:R-:W-:Y:S01]  /*3460*/  @P0 FADD.FTZ R96, R122, -R97 ;  /* 0x800000617a600221 */ /* 0x000fe20000010000 */
[----:B------:R-:W-:Y:S01]  /*3470*/  SHF.L.U32 R97, R20, 0x10, RZ ;  /* 0x0000001014617819 */ /* 0x000fe200000006ff */
[----:B------:R-:W-:Y:S01]  /*3480*/  @P0 FFMA.FTZ R148, R138, R146, R151 ;  /* 0x000000928a940223 */ /* 0x000fe20000010097 */
[----:B------:R-:W-:Y:S01]  /*3490*/  @P0 FFMA.FTZ R99, R128, R98, R99 ;  /* 0x0000006280630223 */ /* 0x000fe20000010063 */
[----:B------:R-:W-:Y:S01]  /*34a0*/  @P0 FFMA.FTZ R150, R140, R146, R151 ;  /* 0x000000928c960223 */ /* 0x000fe20000010097 */
[----:B------:R-:W1:Y:S01]  /*34b0*/  @P2 LDC R98, c[0x0][0x40c] ;  /* 0x00010300ff622b82 */ /* 0x000e620000000800 */
[----:B------:R-:W-:Y:S01]  /*34c0*/  @P0 FFMA.FTZ R97, R128, R96, R97 ;  /* 0x0000006080610223 */ /* 0x000fe20000010061 */
[----:B------:R-:W-:Y:S01]  /*34d0*/  @P0 FADD.FTZ R96, R130, -R121 ;  /* 0x8000007982600221 */ /* 0x000fe20000010000 */
[----:B------:R-:W-:Y:S01]  /*34e0*/  SHF.L.U32 R121, R21, 0x10, RZ ;  /* 0x0000001015797819 */ /* 0x000fe200000006ff */
[-CC-:B------:R-:W-:Y:S01]  /*34f0*/  @P0 FFMA.FTZ R155, R133, R146.reuse, R151.reuse ;  /* 0x00000092859b0223 */ /* 0x180fe20000010097 */
[----:B------:R-:W-:Y:S01]  /*3500*/  @P0 FFMA.FTZ R146, R142, R146, R151 ;  /* 0x000000928e920223 */ /* 0x000fe20000010097 */
[----:B------:R-:W-:Y:S01]  /*3510*/  SHF.L.U32 R151, R23, 0x10, RZ ;  /* 0x0000001017977819 */ /* 0x000fe200000006ff */
[----:B------:R-:W-:Y:S01]  /*3520*/  @P0 FADD.FTZ R150, R139, -R150 ;  /* 0x800000968b960221 */ /* 0x000fe20000010000 */
[----:B------:R-:W-:Y:S01]  /*3530*/  @P0 FFMA.FTZ R121, R128, R96, R121 ;  /* 0x0000006080790223 */ /* 0x000fe20000010079 */
[----:B------:R-:W-:Y:S01]  /*3540*/  @P0 FADD.FTZ R96, R132, -R153 ;  /* 0x8000009984600221 */ /* 0x000fe20000010000 */
[----:B------:R-:W-:Y:S01]  /*3550*/  SHF.L.U32 R153, R22, 0x10, RZ ;  /* 0x0000001016997819 */ /* 0x000fe200000006ff */
[----:B------:R-:W-:Y:S01]  /*3560*/  @P0 FADD.FTZ R146, R141, -R146 ;  /* 0x800000928d920221 */ /* 0x000fe20000010000 */
[----:B------:R-:W-:Y:S01]  /*3570*/  @P0 FADD.FTZ R155, R134, -R155 ;  /* 0x8000009b869b0221 */ /* 0x000fe20000010000 */
[----:B------:R-:W-:Y:S01]  /*3580*/  @P0 FADD.FTZ R148, R137, -R148 ;  /* 0x8000009489940221 */ /* 0x000fe20000010000 */
[----:B------:R-:W-:Y:S01]  /*3590*/  @P2 SHF.L.U32 R127, R127, 0x10, RZ ;  /* 0x000000107f7f2819 */ /* 0x000fe200000006ff */
[C---:B------:R-:W-:Y:S01]  /*35a0*/  @P0 FFMA.FTZ R153, R128.reuse, R96, R153 ;  /* 0x0000006080990223 */ /* 0x040fe20000010099 */
[C---:B------:R-:W-:Y:S01]  /*35b0*/  @P0 FFMA.FTZ R151, R128.reuse, R155, R151 ;  /* 0x0000009b80970223 */ /* 0x040fe20000010097 */
[----:B------:R-:W-:Y:S01]  /*35c0*/  @P0 FFMA.FTZ R145, R128, R146, R145 ;  /* 0x0000009280910223 */ /* 0x000fe20000010091 */
[----:B------:R-:W-:Y:S01]  /*35d0*/  @P2 SHF.L.U32 R96, R64, 0x10, RZ ;  /* 0x0000001040602819 */ /* 0x000fe200000006ff */
[----:B------:R-:W2:Y:S01]  /*35e0*/  @P2 LDC R146, c[0x0][0x40c] ;  /* 0x00010300ff922b82 */ /* 0x000ea20000000800 */
[C---:B------:R-:W-:Y:S01]  /*35f0*/  @P0 FFMA.FTZ R129, R128.reuse, R150, R129 ;  /* 0x0000009680810223 */ /* 0x040fe20000010081 */
[----:B------:R-:W-:Y:S01]  /*3600*/  @P0 FFMA.FTZ R143, R128, R148, R143 ;  /* 0x00000094808f0223 */ /* 0x000fe2000001008f */
[----:B------:R-:W-:Y:S01]  /*3610*/  @P2 SHF.L.U32 R125, R125, 0x10, RZ ;  /* 0x000000107d7d2819 */ /* 0x000fe200000006ff */
[----:B-1----:R-:W-:Y:S01]  /*3620*/  @P2 FMUL.FTZ R155, R97, R98 ;  /* 0x00000062619b2220 */ /* 0x002fe20000410000 */
[----:B0-----:R-:W-:Y:S01]  /*3630*/  @P2 FMUL.FTZ R98, R99, R144 ;  /* 0x0000009063622220 */ /* 0x001fe20000410000 */
[----:B------:R-:W-:-:S02]  /*3640*/  @P2 SHF.L.U32 R126, R126, 0x10, RZ ;  /* 0x000000107e7e2819 */ /* 0x000fc400000006ff */
[----:B------:R-:W0:Y:S01]  /*3650*/  @P2 LDC R144, c[0x0][0x40c] ;  /* 0x00010300ff902b82 */ /* 0x000e220000000800 */
[----:B------:R-:W-:Y:S01]  /*3660*/  @P2 FFMA.FTZ R52, R157, R155, R52 ;  /* 0x0000009b9d342223 */ /* 0x000fe20000010034 */
[----:B------:R-:W-:Y:S01]  /*3670*/  @P2 FMUL.FTZ R96, R155, R96 ;  /* 0x000000609b602220 */ /* 0x000fe20000410000 */
[----:B------:R-:W-:Y:S01]  /*3680*/  @P2 SHF.L.U32 R155, R4, 0x10, RZ ;  /* 0x00000010049b2819 */ /* 0x000fe200000006ff */
[C---:B------:R-:W-:Y:S01]  /*3690*/  @P2 FFMA.FTZ R53, R98.reuse, R127, R53 ;  /* 0x0000007f62352223 */ /* 0x040fe20000010035 */
[----:B------:R-:W-:Y:S02]  /*36a0*/  @P2 SHF.L.U32 R157, R85, 0x10, RZ ;  /* 0x00000010559d2819 */ /* 0x000fe400000006ff */
[----:B------:R-:W-:Y:S01]  /*36b0*/  @P2 F2FP.BF16.F32.PACK_AB R127, RZ, R96 ;  /* 0x00000060ff7f223e */ /* 0x000fe200000010ff */
[----:B------:R-:W1:Y:S01]  /*36c0*/  @P2 LDC R150, c[0x0][0x40c] ;  /* 0x00010300ff962b82 */ /* 0x000e620000000800 */
[----:B------:R-:W-:Y:S01]  /*36d0*/  @P2 FMUL.FTZ R128, R98, R155 ;  /* 0x0000009b62802220 */ /* 0x000fe20000410000 */
[----:B------:R-:W-:-:S02]  /*36e0*/  @P2 SHF.L.U32 R96, R65, 0x10, RZ ;  /* 0x0000001041602819 */ /* 0x000fc400000006ff */
[----:B------:R-:W-:Y:S02]  /*36f0*/  @P2 PRMT R60, R127, 0x7610, R60 ;  /* 0x000076107f3c2816 */ /* 0x000fe4000000003c */
[----:B------:R-:W-:Y:S02]  /*3700*/  @P2 F2FP.BF16.F32.PACK_AB R128, RZ, R128 ;  /* 0x00000080ff80223e */ /* 0x000fe400000010ff */
[----:B------:R-:W3:Y:S01]  /*3710*/  @P2 LDC R98, c[0x0][0x40c] ;  /* 0x00010300ff622b82 */ /* 0x000ee20000000800 */
[----:B--2---:R-:W-:Y:S01]  /*3720*/  @P2 FMUL.FTZ R155, R121, R146 ;  /* 0x00000092799b2220 */ /* 0x004fe20000410000 */
[----:B------:R-:W-:-:S03]  /*3730*/  @P2 PRMT R60, R60, 0x5410, R128 ;  /* 0x000054103c3c2816 */ /* 0x000fc60000000080 */
[----:B------:R-:W-:Y:S01]  /*3740*/  @P2 FMUL.FTZ R96, R155, R96 ;  /* 0x000000609b602220 */ /* 0x000fe20000410000 */
[----:B------:R-:W-:Y:S01]  /*3750*/  @P2 FFMA.FTZ R54, R157, R155, R54 ;  /* 0x0000009b9d362223 */ /* 0x000fe20000010036 */
[----:B------:R-:W-:Y:S01]  /*3760*/  @P2 SHF.L.U32 R157, R5, 0x10, RZ ;  /* 0x00000010059d2819 */ /* 0x000fe200000006ff */
[----:B------:R-:W2:Y:S01]  /*3770*/  @P2 LDC R148, c[0x0][0x40c] ;  /* 0x00010300ff942b82 */ /* 0x000ea20000000800 */
[----:B0-----:R-:W-:Y:S01]  /*3780*/  @P2 FMUL.FTZ R155, R153, R144 ;  /* 0x00000090999b2220 */ /* 0x001fe20000410000 */
[----:B------:R-:W-:Y:S02]  /*3790*/  @P2 F2FP.BF16.F32.PACK_AB R154, RZ, R96 ;  /* 0x00000060ff9a223e */ /* 0x000fe400000010ff */
[----:B------:R-:W-:Y:S02]  /*37a0*/  F2FP.BF16.F32.PACK_AB R96, R99, R97 ;  /* 0x000000616360723e */ /* 0x000fe400000010ff */
[----:B------:R-:W-:Y:S01]  /*37b0*/  F2FP.BF16.F32.PACK_AB R97, R143, R121 ;  /* 0x000000798f61723e */ /* 0x000fe200000010ff */
[----:B-1----:R-:W-:Y:S01]  /*37c0*/  @P2 FMUL.FTZ R144, R129, R150 ;  /* 0x0000009681902220 */ /* 0x002fe20000410000 */
[----:B------:R-:W-:-:S02]  /*37d0*/  @P2 SHF.L.U32 R150, R66, 0x10, RZ ;  /* 0x0000001042962819 */ /* 0x000fc400000006ff */
[----:B------:R-:W-:Y:S01]  /*37e0*/  @P2 SHF.L.U32 R121, R86, 0x10, RZ ;  /* 0x0000001056792819 */ /* 0x000fe200000006ff */
[----:B------:R-:W-:Y:S01]  /*37f0*/  @P2 FFMA.FTZ R57, R144, R126, R57 ;  /* 0x0000007e90392223 */ /* 0x000fe20000010039 */
[----:B------:R-:W-:Y:S01]  /*3800*/  @P2 PRMT R61, R154, 0x7610, R61 ;  /* 0x000076109a3d2816 */ /* 0x000fe2000000003d */
[----:B------:R-:W-:Y:S01]  /*3810*/  @P2 FMUL.FTZ R152, R155, R150 ;  /* 0x000000969b982220 */ /* 0x000fe20000410000 */
[----:B------:R-:W-:Y:S01]  /*3820*/  @P2 FMUL.FTZ R150, R144, R159 ;  /* 0x0000009f90962220 */ /* 0x000fe20000410000 */
[----:B---3--:R-:W-:Y:S01]  /*3830*/  @P2 FMUL.FTZ R99, R151, R98 ;  /* 0x0000006297632220 */ /* 0x008fe20000410000 */
[----:B------:R-:W-:Y:S01]  /*3840*/  @P2 SHF.L.U32 R98, R67, 0x10, RZ ;  /* 0x0000001043622819 */ /* 0x000fe200000006ff */
[----:B------:R-:W-:Y:S01]  /*3850*/  @P2 FFMA.FTZ R56, R121, R155, R56 ;  /* 0x0000009b79382223 */ /* 0x000fe20000010038 */
[----:B------:R-:W-:Y:S02]  /*3860*/  @P2 F2FP.BF16.F32.PACK_AB R152, RZ, R152 ;  /* 0x00000098ff98223e */ /* 0x000fe400000010ff */
[----:B------:R-:W-:Y:S01]  /*3870*/  @P2 F2FP.BF16.F32.PACK_AB R150, RZ, R150 ;  /* 0x00000096ff96223e */ /* 0x000fe200000010ff */
[----:B------:R-:W-:Y:S01]  /*3880*/  @P2 FMUL.FTZ R156, R99, R98 ;  /* 0x00000062639c2220 */ /* 0x000fe20000410000 */
[----:B------:R-:W-:Y:S01]  /*3890*/  @P2 PRMT R62, R152, 0x7610, R62 ;  /* 0x00007610983e2816 */ /* 0x000fe2000000003e */
[----:B--2---:R-:W-:Y:S01]  /*38a0*/  @P2 FMUL.FTZ R146, R143, R148 ;  /* 0x000000948f922220 */ /* 0x004fe20000410000 */
[----:B------:R-:W-:-:S02]  /*38b0*/  F2FP.BF16.F32.PACK_AB R98, R129, R153 ;  /* 0x000000998162723e */ /* 0x000fc400000010ff */
[----:B------:R-:W-:Y:S01]  /*38c0*/  @P2 F2FP.BF16.F32.PACK_AB R156, RZ, R156 ;  /* 0x0000009cff9c223e */ /* 0x000fe200000010ff */
[C---:B------:R-:W-:Y:S01]  /*38d0*/  @P2 FMUL.FTZ R148, R146.reuse, R157 ;  /* 0x0000009d92942220 */ /* 0x040fe20000410000 */
[----:B------:R-:W-:Y:S01]  /*38e0*/  @P2 FFMA.FTZ R55, R146, R125, R55 ;  /* 0x0000007d92372223 */ /* 0x000fe20000010037 */
[----:B------:R-:W-:Y:S02]  /*38f0*/  @P2 SHF.L.U32 R125, R87, 0x10, RZ ;  /* 0x00000010577d2819 */ /* 0x000fe400000006ff */
[----:B------:R-:W-:Y:S02]  /*3900*/  @P2 PRMT R62, R62, 0x5410, R150 ;  /* 0x000054103e3e2816 */ /* 0x000fe40000000096 */
[----:B------:R-:W-:Y:S01]  /*3910*/  @P2 F2FP.BF16.F32.PACK_AB R148, RZ, R148 ;  /* 0x00000094ff94223e */ /* 0x000fe200000010ff */
[----:B------:R-:W-:Y:S01]  /*3920*/  @P2 FFMA.FTZ R58, R125, R99, R58 ;  /* 0x000000637d3a2223 */ /* 0x000fe2000001003a */
[----:B------:R-:W-:Y:S02]  /*3930*/  F2FP.BF16.F32.PACK_AB R99, R145, R151 ;  /* 0x000000979163723e */ /* 0x000fe400000010ff */
[----:B------:R-:W-:-:S02]  /*3940*/  @P2 PRMT R61, R61, 0x5410, R148 ;  /* 0x000054103d3d2816 */ /* 0x000fc40000000094 */
[----:B------:R-:W-:Y:S01]  /*3950*/  @P2 PRMT R63, R156, 0x7610, R63 ;  /* 0x000076109c3f2816 */ /* 0x000fe2000000003f */
[----:B------:R-:W-:Y:S06]  /*3960*/  @!P2 BRA `(.L_x_306) ;  /* 0x000000140024a947 */ /* 0x000fec0003800000 */
[----:B------:R-:W-:Y:S01]  /*3970*/  SHF.L.U32 R121, R7, 0x10, RZ ;  /* 0x0000001007797819 */ /* 0x000fe200000006ff */
[----:B------:R-:W-:Y:S01]  /*3980*/  FMUL.FTZ R126, R145, UR13 ;  /* 0x0000000d917e7c20 */ /* 0x000fe20008410000 */
[----:B------:R-:W-:-:S03]  /*3990*/  SHF.L.U32 R124, R124, 0x10, RZ ;  /* 0x000000107c7c7819 */ /* 0x000fc600000006ff */
[C---:B------:R-:W-:Y:S02]  /*39a0*/  FMUL.FTZ R121, R126.reuse, R121 ;  /* 0x000000797e797220 */ /* 0x040fe40000410000 */
[----:B------:R-:W-:-:S03]  /*39b0*/  FFMA.FTZ R59, R126, R124, R59 ;  /* 0x0000007c7e3b7223 */ /* 0x000fc6000001003b */
[----:B------:R-:W-:-:S04]  /*39c0*/  F2FP.BF16.F32.PACK_AB R121, RZ, R121 ;  /* 0x00000079ff79723e */ /* 0x000fc800000010ff */
[----:B------:R-:W-:Y:S01]  /*39d0*/  PRMT R63, R63, 0x5410, R121 ;  /* 0x000054103f3f7816 */ /* 0x000fe20000000079 */
[----:B------:R-:W-:Y:S06]  /*39e0*/  BRA `(.L_x_306) ;  /* 0x0000001400047947 */ /* 0x000fec0003800000 */
.L_x_305:
[----:B------:R-:W-:Y:S01]  /*39f0*/  ISETP.GT.AND P0, PT, R121, RZ, PT ;  /* 0x000000ff7900720c */ /* 0x000fe20003f04270 */
[----:B------:R-:W0:Y:S01]  /*3a00*/  @P2 LDC R150, c[0x0][0x40c] ;  /* 0x00010300ff962b82 */ /* 0x000e220000000800 */
[----:B------:R-:W-:Y:S02]  /*3a10*/  SHF.L.U32 R145, R20, 0x10, RZ ;  /* 0x0000001014917819 */ /* 0x000fe400000006ff */
[----:B------:R-:W-:Y:S02]  /*3a20*/  SHF.L.U32 R129, R144, 0x10, RZ ;  /* 0x0000001090817819 */ /* 0x000fe400000006ff */
[----:B------:R-:W-:Y:S02]  /*3a30*/  SHF.L.U32 R143, R143, 0x10, RZ ;  /* 0x000000108f8f7819 */ /* 0x000fe400000006ff */
[----:B------:R-:W-:Y:S01]  /*3a40*/  @P2 SHF.L.U32 R154, R125, 0x10, RZ ;  /* 0x000000107d9a2819 */ /* 0x000fe200000006ff */
[----:B------:R-:W1:Y:S01]  /*3a50*/  @P2 LDC R144, c[0x0][0x40c] ;  /* 0x00010300ff902b82 */ /* 0x000e620000000800 */
[----:B------:R-:W-:-:S02]  /*3a60*/  @P2 SHF.L.U32 R125, R85, 0x10, RZ ;  /* 0x00000010557d2819 */ /* 0x000fc400000006ff */
[----:B------:R-:W-:Y:S01]  /*3a70*/  @P2 SHF.L.U32 R126, R126, 0x10, RZ ;  /* 0x000000107e7e2819 */ /* 0x000fe200000006ff */
[-CC-:B------:R-:W-:Y:S01]  /*3a80*/  @P0 FFMA.FTZ R121, R119, R146.reuse, R151.reuse ;  /* 0x0000009277790223 */ /* 0x180fe20000010097 */
[-CC-:B------:R-:W-:Y:S01]  /*3a90*/  @P0 FFMA.FTZ R148, R136, R146.reuse, R151.reuse ;  /* 0x0000009288940223 */ /* 0x180fe20000010097 */
[-CC-:B------:R-:W-:Y:S01]  /*3aa0*/  @P0 FFMA.FTZ R152, R138, R146.reuse, R151.reuse ;  /* 0x000000928a980223 */ /* 0x180fe20000010097 */
[-C--:B------:R-:W-:Y:S01]  /*3ab0*/  @P0 FFMA.FTZ R153, R131, R146.reuse, R151 ;  /* 0x0000009283990223 */ /* 0x080fe20000010097 */
[----:B------:R-:W-:Y:S01]  /*3ac0*/  @P0 FADD.FTZ R121, R122, -R121 ;  /* 0x800000797a790221 */ /* 0x000fe20000010000 */
[----:B------:R-:W-:Y:S01]  /*3ad0*/  @P0 FADD.FTZ R148, R135, -R148 ;  /* 0x8000009487940221 */ /* 0x000fe20000010000 */
[----:B------:R-:W-:Y:S01]  /*3ae0*/  @P0 FADD.FTZ R152, R137, -R152 ;  /* 0x8000009889980221 */ /* 0x000fe20000010000 */
[----:B------:R-:W-:Y:S01]  /*3af0*/  @P0 FADD.FTZ R153, R132, -R153 ;  /* 0x8000009984990221 */ /* 0x000fe20000010000 */
[C---:B------:R-:W-:Y:S01]  /*3b00*/  @P0 FFMA.FTZ R145, R128.reuse, R121, R145 ;  /* 0x0000007980910223 */ /* 0x040fe20000010091 */
[----:B------:R-:W-:Y:S01]  /*3b10*/  @P0 FFMA.FTZ R121, R123, R146, R151 ;  /* 0x000000927b790223 */ /* 0x000fe20000010097 */
[C---:B------:R-:W-:Y:S01]  /*3b20*/  @P0 FFMA.FTZ R129, R128.reuse, R148, R129 ;  /* 0x0000009480810223 */ /* 0x040fe20000010081 */
[----:B------:R-:W-:Y:S01]  /*3b30*/  @P0 FFMA.FTZ R143, R128, R152, R143 ;  /* 0x00000098808f0223 */ /* 0x000fe2000001008f */
[----:B------:R-:W-:Y:S01]  /*3b40*/  @P0 FFMA.FTZ R152, R140, R146, R151 ;  /* 0x000000928c980223 */ /* 0x000fe20000010097 */
[----:B------:R-:W-:Y:S01]  /*3b50*/  @P0 FADD.FTZ R148, R130, -R121 ;  /* 0x8000007982940221 */ /* 0x000fe20000010000 */
[----:B------:R-:W-:Y:S01]  /*3b60*/  SHF.L.U32 R121, R21, 0x10, RZ ;  /* 0x0000001015797819 */ /* 0x000fe200000006ff */
[----:B------:R-:W2:Y:S01]  /*3b70*/  @P2 LDC R156, c[0x0][0x40c] ;  /* 0x00010300ff9c2b82 */ /* 0x000ea20000000800 */
[----:B------:R-:W-:-:S03]  /*3b80*/  @P0 FADD.FTZ R152, R139, -R152 ;  /* 0x800000988b980221 */ /* 0x000fc60000010000 */
[----:B------:R-:W-:Y:S01]  /*3b90*/  @P0 FFMA.FTZ R121, R128, R148, R121 ;  /* 0x0000009480790223 */ /* 0x000fe20000010079 */
[----:B0-----:R-:W-:Y:S01]  /*3ba0*/  @P2 FMUL.FTZ R148, R129, R150 ;  /* 0x0000009681942220 */ /* 0x001fe20000410000 */
[C---:B------:R-:W-:Y:S01]  /*3bb0*/  PRMT R129, R22.reuse, 0x7632, R129 ;  /* 0x0000763216817816 */ /* 0x040fe20000000081 */
[----:B-1----:R-:W-:Y:S01]  /*3bc0*/  @P2 FMUL.FTZ R145, R145, R144 ;  /* 0x0000009091912220 */ /* 0x002fe20000410000 */
[----:B------:R-:W-:Y:S01]  /*3bd0*/  @P2 SHF.L.U32 R150, R127, 0x10, RZ ;  /* 0x000000107f962819 */ /* 0x000fe200000006ff */
[----:B------:R-:W0:Y:S01]  /*3be0*/  @P2 LDC R158, c[0x0][0x40c] ;  /* 0x00010300ff9e2b82 */ /* 0x000e220000000800 */
[----:B------:R-:W-:Y:S02]  /*3bf0*/  SHF.L.U32 R127, R129, 0x10, RZ ;  /* 0x00000010817f7819 */ /* 0x000fe400000006ff */
[----:B------:R-:W-:Y:S01]  /*3c00*/  SHF.L.U32 R129, R22, 0x10, RZ ;  /* 0x0000001016817819 */ /* 0x000fe200000006ff */
[----:B------:R-:W-:Y:S01]  /*3c10*/  @P2 FFMA.FTZ R53, R150, R148, R53 ;  /* 0x0000009496352223 */ /* 0x000fe20000010035 */
[----:B------:R-:W-:Y:S01]  /*3c20*/  @P2 SHF.L.U32 R144, R64, 0x10, RZ ;  /* 0x0000001040902819 */ /* 0x000fe200000006ff */
[----:B------:R-:W-:-:S02]  /*3c30*/  @P0 FFMA.FTZ R127, R128, R152, R127 ;  /* 0x00000098807f0223 */ /* 0x000fc4000001007f */
[----:B------:R-:W1:Y:S01]  /*3c40*/  @P2 LDC R152, c[0x0][0x40c] ;  /* 0x00010300ff982b82 */ /* 0x000e620000000800 */
[----:B------:R-:W-:Y:S01]  /*3c50*/  @P0 FFMA.FTZ R129, R128, R153, R129 ;  /* 0x0000009980810223 */ /* 0x000fe20000010081 */
[----:B------:R-:W-:Y:S01]  /*3c60*/  @P2 SHF.L.U32 R153, R84, 0x10, RZ ;  /* 0x0000001054992819 */ /* 0x000fe200000006ff */
[----:B------:R-:W-:-:S04]  /*3c70*/  @P2 FMUL.FTZ R144, R144, R145 ;  /* 0x0000009190902220 */ /* 0x000fc80000410000 */
[----:B------:R-:W-:Y:S01]  /*3c80*/  @P2 FFMA.FTZ R52, R153, R145, R52 ;  /* 0x0000009199342223 */ /* 0x000fe20000010034 */
[----:B------:R-:W3:Y:S01]  /*3c90*/  @P2 LDC R150, c[0x0][0x40c] ;  /* 0x00010300ff962b82 */ /* 0x000ee20000000800 */
[----:B------:R-:W-:Y:S01]  /*3ca0*/  @P2 SHF.L.U32 R153, R4, 0x10, RZ ;  /* 0x0000001004992819 */ /* 0x000fe200000006ff */
[----:B------:R-:W-:Y:S01]  /*3cb0*/  @P0 FFMA.FTZ R145, R133, R146, R151 ;  /* 0x0000009285910223 */ /* 0x000fe20000010097 */
[----:B------:R-:W-:Y:S01]  /*3cc0*/  @P2 F2FP.BF16.F32.PACK_AB R144, RZ, R144 ;  /* 0x00000090ff90223e */ /* 0x000fe200000010ff */
[----:B--2---:R-:W-:Y:S02]  /*3cd0*/  @P2 FMUL.FTZ R129, R129, R156 ;  /* 0x0000009c81812220 */ /* 0x004fe40000410000 */
[----:B------:R-:W-:Y:S01]  /*3ce0*/  @P2 FMUL.FTZ R148, R153, R148 ;  /* 0x0000009499942220 */ /* 0x000fe20000410000 */
[----:B------:R-:W-:Y:S01]  /*3cf0*/  @P2 PRMT R60, R144, 0x7610, R60 ;  /* 0x00007610903c2816 */ /* 0x000fe2000000003c */
[----:B------:R-:W2:Y:S01]  /*3d00*/  @P2 LDC R160, c[0x0][0x40c] ;  /* 0x00010300ffa02b82 */ /* 0x000ea20000000800 */
[----:B------:R-:W-:Y:S01]  /*3d10*/  @P2 SHF.L.U32 R144, R65, 0x10, RZ ;  /* 0x0000001041902819 */ /* 0x000fe200000006ff */
[----:B------:R-:W-:Y:S01]  /*3d20*/  @P0 FADD.FTZ R153, R134, -R145 ;  /* 0x8000009186990221 */ /* 0x000fe20000010000 */
[----:B------:R-:W-:-:S02]  /*3d30*/  @P2 F2FP.BF16.F32.PACK_AB R148, RZ, R148 ;  /* 0x00000094ff94223e */ /* 0x000fc400000010ff */
[----:B------:R-:W-:Y:S02]  /*3d40*/  SHF.L.U32 R145, R23, 0x10, RZ ;  /* 0x0000001017917819 */ /* 0x000fe400000006ff */
[----:B------:R-:W-:Y:S01]  /*3d50*/  @P2 PRMT R60, R60, 0x5410, R148 ;  /* 0x000054103c3c2816 */ /* 0x000fe20000000094 */
[----:B-1----:R-:W-:Y:S01]  /*3d60*/  @P2 FMUL.FTZ R121, R121, R152 ;  /* 0x0000009879792220 */ /* 0x002fe20000410000 */
[----:B------:R-:W-:Y:S01]  /*3d70*/  @P2 SHF.L.U32 R148, R66, 0x10, RZ ;  /* 0x0000001042942819 */ /* 0x000fe200000006ff */
[----:B------:R-:W-:Y:S01]  /*3d80*/  @P0 FFMA.FTZ R145, R128, R153, R145 ;  /* 0x0000009980910223 */ /* 0x000fe20000010091 */
[----:B------:R-:W-:Y:S01]  /*3d90*/  @P2 SHF.L.U32 R153, R87, 0x10, RZ ;  /* 0x0000001057992819 */ /* 0x000fe200000006ff */
[-C--:B------:R-:W-:Y:S01]  /*3da0*/  @P2 FFMA.FTZ R54, R125, R121.reuse, R54 ;  /* 0x000000797d362223 */ /* 0x080fe20000010036 */
[----:B------:R-:W-:Y:S01]  /*3db0*/  @P2 SHF.L.U32 R125, R5, 0x10, RZ ;  /* 0x00000010057d2819 */ /* 0x000fe200000006ff */
[----:B------:R-:W-:Y:S01]  /*3dc0*/  @P2 FMUL.FTZ R121, R144, R121 ;  /* 0x0000007990792220 */ /* 0x000fe20000410000 */
[----:B0-----:R-:W-:Y:S01]  /*3dd0*/  @P2 FMUL.FTZ R144, R127, R158 ;  /* 0x0000009e7f902220 */ /* 0x001fe20000410000 */
[----:B---3--:R-:W-:Y:S01]  /*3de0*/  @P2 FMUL.FTZ R150, R143, R150 ;  /* 0x000000968f962220 */ /* 0x008fe20000410000 */
[----:B------:R-:W-:-:S02]  /*3df0*/  @P2 SHF.L.U32 R127, R6, 0x10, RZ ;  /* 0x00000010067f2819 */ /* 0x000fc400000006ff */
[----:B------:R-:W-:Y:S01]  /*3e00*/  @P2 F2FP.BF16.F32.PACK_AB R121, RZ, R121 ;  /* 0x00000079ff79223e */ /* 0x000fe200000010ff */
[-C--:B------:R-:W-:Y:S01]  /*3e10*/  @P2 FFMA.FTZ R55, R154, R150.reuse, R55 ;  /* 0x000000969a372223 */ /* 0x080fe20000010037 */
[----:B------:R-:W-:Y:S01]  /*3e20*/  @P2 FMUL.FTZ R150, R125, R150 ;  /* 0x000000967d962220 */ /* 0x000fe20000410000 */
[----:B------:R-:W-:Y:S01]  /*3e30*/  @P2 FMUL.FTZ R125, R148, R129 ;  /* 0x00000081947d2220 */ /* 0x000fe20000410000 */
[----:B------:R-:W-:Y:S01]  /*3e40*/  @P2 SHF.L.U32 R148, R67, 0x10, RZ ;  /* 0x0000001043942819 */ /* 0x000fe200000006ff */
[----:B--2---:R-:W-:Y:S01]  /*3e50*/  @P2 FMUL.FTZ R145, R145, R160 ;  /* 0x000000a091912220 */ /* 0x004fe20000410000 */
[----:B------:R-:W-:Y:S01]  /*3e60*/  @P2 PRMT R61, R121, 0x7610, R61 ;  /* 0x00007610793d2816 */ /* 0x000fe2000000003d */
[-C--:B------:R-:W-:Y:S01]  /*3e70*/  @P2 FMUL.FTZ R121, R127, R144.reuse ;  /* 0x000000907f792220 */ /* 0x080fe20000410000 */
[----:B------:R-:W-:Y:S01]  /*3e80*/  @P2 F2FP.BF16.F32.PACK_AB R125, RZ, R125 ;  /* 0x0000007dff7d223e */ /* 0x000fe200000010ff */
[-C--:B------:R-:W-:Y:S01]  /*3e90*/  @P2 FMUL.FTZ R127, R148, R145.reuse ;  /* 0x00000091947f2220 */ /* 0x080fe20000410000 */
[----:B------:R-:W-:Y:S01]  /*3ea0*/  @P2 SHF.L.U32 R143, R86, 0x10, RZ ;  /* 0x00000010568f2819 */ /* 0x000fe200000006ff */
[----:B------:R-:W-:Y:S01]  /*3eb0*/  @P2 FFMA.FTZ R57, R126, R144, R57 ;  /* 0x000000907e392223 */ /* 0x000fe20000010039 */
[----:B------:R-:W-:Y:S01]  /*3ec0*/  @P2 F2FP.BF16.F32.PACK_AB R150, RZ, R150 ;  /* 0x00000096ff96223e */ /* 0x000fe200000010ff */
[----:B------:R-:W-:Y:S01]  /*3ed0*/  @P2 FFMA.FTZ R58, R153, R145, R58 ;  /* 0x00000091993a2223 */ /* 0x000fe2000001003a */
[----:B------:R-:W-:Y:S01]  /*3ee0*/  @P2 F2FP.BF16.F32.PACK_AB R121, RZ, R121 ;  /* 0x00000079ff79223e */ /* 0x000fe200000010ff */
[----:B------:R-:W-:Y:S01]  /*3ef0*/  @P2 FFMA.FTZ R56, R143, R129, R56 ;  /* 0x000000818f382223 */ /* 0x000fe20000010038 */
        /* <DEDUP_REMOVED lines=19> */
.L_x_304:
[----:B------:R-:W-:Y:S05]  /*4030*/  @!P1 BRA `(.L_x_307) ;  /* 0x0000000400989947 */ /* 0x000fea0003800000 */
[----:B------:R-:W0:Y:S01]  /*4040*/  @P2 LDC R97, c[0x0][0x40c] ;  /* 0x00010300ff612b82 */ /* 0x000e220000000800 */
[-CC-:B------:R-:W-:Y:S01]  /*4050*/  FFMA.FTZ R96, R136, R146.reuse, R151.reuse ;  /* 0x0000009288607223 */ /* 0x180fe20000010097 */
[----:B------:R-:W-:Y:S01]  /*4060*/  ISETP.GT.AND P0, PT, R121, RZ, PT ;  /* 0x000000ff7900720c */ /* 0x000fe20003f04270 */
[-CC-:B------:R-:W-:Y:S01]  /*4070*/  FFMA.FTZ R99, R119, R146.reuse, R151.reuse ;  /* 0x0000009277637223 */ /* 0x180fe20000010097 */
[-CC-:B------:R-:W-:Y:S01]  /*4080*/  FFMA.FTZ R129, R123, R146.reuse, R151.reuse ;  /* 0x000000927b817223 */ /* 0x180fe20000010097 */
[----:B------:R-:W-:Y:S01]  /*4090*/  FADD.FTZ R121, R135, -R96 ;  /* 0x8000006087797221 */ /* 0x000fe20000010000 */
[-C--:B------:R-:W-:Y:S01]  /*40a0*/  FFMA.FTZ R152, R140, R146.reuse, R151 ;  /* 0x000000928c987223 */ /* 0x080fe20000010097 */
[----:B------:R-:W-:Y:S01]  /*40b0*/  FADD.FTZ R99, R122, -R99 ;  /* 0x800000637a637221 */ /* 0x000fe20000010000 */
[----:B------:R-:W1:Y:S01]  /*40c0*/  @P2 LDC R148, c[0x0][0x40c] ;  /* 0x00010300ff942b82 */ /* 0x000e620000000800 */
[----:B------:R-:W-:Y:S01]  /*40d0*/  FMUL.FTZ R96, R128, R121 ;  /* 0x0000007980607220 */ /* 0x000fe20000410000 */
[-C--:B------:R-:W-:Y:S01]  /*40e0*/  FFMA.FTZ R145, R133, R146.reuse, R151 ;  /* 0x0000009285917223 */ /* 0x080fe20000010097 */
[----:B------:R-:W-:Y:S01]  /*40f0*/  FADD.FTZ R129, R130, -R129 ;  /* 0x8000008182817221 */ /* 0x000fe20000010000 */
[-CC-:B------:R-:W-:Y:S01]  /*4100*/  FFMA.FTZ R98, R138, R146.reuse, R151.reuse ;  /* 0x000000928a627223 */ /* 0x180fe20000010097 */
[-CC-:B------:R-:W-:Y:S01]  /*4110*/  FFMA.FTZ R143, R131, R146.reuse, R151.reuse ;  /* 0x00000092838f7223 */ /* 0x180fe20000010097 */
[----:B------:R-:W-:Y:S01]  /*4120*/  FADD.FTZ R121, R139, -R152 ;  /* 0x800000988b797221 */ /* 0x000fe20000010000 */
[----:B------:R-:W-:Y:S01]  /*4130*/  FSEL R96, R96, RZ, P0 ;  /* 0x000000ff60607208 */ /* 0x000fe20000000000 */
[----:B------:R-:W-:Y:S01]  /*4140*/  FFMA.FTZ R146, R142, R146, R151 ;  /* 0x000000928e927223 */ /* 0x000fe20000010097 */
[----:B------:R-:W-:Y:S01]  /*4150*/  FMUL.FTZ R99, R128, R99 ;  /* 0x0000006380637220 */ /* 0x000fe20000410000 */
[----:B------:R-:W-:Y:S01]  /*4160*/  FADD.FTZ R151, R134, -R145 ;  /* 0x8000009186977221 */ /* 0x000fe20000010000 */
[C---:B------:R-:W-:Y:S01]  /*4170*/  FMUL.FTZ R145, R128.reuse, R129 ;  /* 0x0000008180917220 */ /* 0x040fe20000410000 */
[----:B------:R-:W-:Y:S01]  /*4180*/  @P2 SHF.L.U32 R150, R127, 0x10, RZ ;  /* 0x000000107f962819 */ /* 0x000fe200000006ff */
[----:B------:R-:W2:Y:S01]  /*4190*/  @P2 LDC R144, c[0x0][0x40c] ;  /* 0x00010300ff902b82 */ /* 0x000ea20000000800 */
[----:B------:R-:W-:Y:S01]  /*41a0*/  FMUL.FTZ R129, R128, R121 ;  /* 0x0000007980817220 */ /* 0x000fe20000410000 */
[----:B------:R-:W-:Y:S01]  /*41b0*/  FADD.FTZ R127, R137, -R98 ;  /* 0x80000062897f7221 */ /* 0x000fe20000010000 */
[----:B------:R-:W-:Y:S01]  /*41c0*/  FADD.FTZ R143, R132, -R143 ;  /* 0x8000008f848f7221 */ /* 0x000fe20000010000 */
[----:B------:R-:W-:Y:S01]  /*41d0*/  FADD.FTZ R153, R141, -R146 ;  /* 0x800000928d997221 */ /* 0x000fe20000010000 */
[----:B0-----:R-:W-:Y:S01]  /*41e0*/  @P2 FMUL.FTZ R121, R96, R97 ;  /* 0x0000006160792220 */ /* 0x001fe20000410000 */
[----:B------:R-:W-:Y:S01]  /*41f0*/  FSEL R97, R99, RZ, P0 ;  /* 0x000000ff63617208 */ /* 0x000fe20000000000 */
[C---:B------:R-:W-:Y:S01]  /*4200*/  FMUL.FTZ R146, R128.reuse, R127 ;  /* 0x0000007f80927220 */ /* 0x040fe20000410000 */
[C---:B------:R-:W-:Y:S01]  /*4210*/  FMUL.FTZ R143, R128.reuse, R143 ;  /* 0x0000008f808f7220 */ /* 0x040fe20000410000 */
[C---:B------:R-:W-:Y:S01]  /*4220*/  FMUL.FTZ R98, R128.reuse, R151 ;  /* 0x0000009780627220 */ /* 0x040fe20000410000 */
[----:B------:R-:W-:Y:S01]  /*4230*/  FMUL.FTZ R128, R128, R153 ;  /* 0x0000009980807220 */ /* 0x000fe20000410000 */
[----:B------:R-:W-:Y:S01]  /*4240*/  @P2 SHF.L.U32 R127, R84, 0x10, RZ ;  /* 0x00000010547f2819 */ /* 0x000fe200000006ff */
[----:B------:R-:W0:Y:S01]  /*4250*/  @P2 LDC R153, c[0x0][0x40c] ;  /* 0x00010300ff992b82 */ /* 0x000e220000000800 */
[----:B-1----:R-:W-:Y:S01]  /*4260*/  @P2 FMUL.FTZ R99, R97, R148 ;  /* 0x0000009461632220 */ /* 0x002fe20000410000 */
[----:B------:R-:W-:Y:S01]  /*4270*/  @P2 SHF.L.U32 R148, R64, 0x10, RZ ;  /* 0x0000001040942819 */ /* 0x000fe200000006ff */
[----:B------:R-:W-:Y:S01]  /*4280*/  @P2 FFMA.FTZ R53, R150, R121, R53 ;  /* 0x0000007996352223 */ /* 0x000fe20000010035 */
[----:B------:R-:W-:Y:S01]  /*4290*/  @P2 SHF.L.U32 R150, R4, 0x10, RZ ;  /* 0x0000001004962819 */ /* 0x000fe200000006ff */
[-C--:B------:R-:W-:Y:S01]  /*42a0*/  @P2 FFMA.FTZ R52, R127, R99.reuse, R52 ;  /* 0x000000637f342223 */ /* 0x080fe20000010034 */
[----:B------:R-:W-:Y:S01]  /*42b0*/  @P2 SHF.L.U32 R151, R85, 0x10, RZ ;  /* 0x0000001055972819 */ /* 0x000fe200000006ff */
[----:B------:R-:W-:Y:S01]  /*42c0*/  @P2 FMUL.FTZ R99, R148, R99 ;  /* 0x0000006394632220 */ /* 0x000fe20000410000 */
[----:B------:R-:W1:Y:S01]  /*42d0*/  @P2 LDC R152, c[0x0][0x40c] ;  /* 0x00010300ff982b82 */ /* 0x000e620000000800 */
[----:B------:R-:W-:Y:S01]  /*42e0*/  @P2 FMUL.FTZ R127, R150, R121 ;  /* 0x00000079967f2220 */ /* 0x000fe20000410000 */
[----:B------:R-:W-:-:S02]  /*42f0*/  FSEL R121, R145, RZ, P0 ;  /* 0x000000ff91797208 */ /* 0x000fc40000000000 */
[----:B------:R-:W-:Y:S02]  /*4300*/  FSEL R146, R146, RZ, P0 ;  /* 0x000000ff92927208 */ /* 0x000fe40000000000 */
[----:B------:R-:W-:Y:S01]  /*4310*/  FSEL R143, R143, RZ, P0 ;  /* 0x000000ff8f8f7208 */ /* 0x000fe20000000000 */
[----:B--2---:R-:W-:Y:S01]  /*4320*/  @P2 FMUL.FTZ R145, R121, R144 ;  /* 0x0000009079912220 */ /* 0x004fe20000410000 */
[----:B------:R-:W2:Y:S01]  /*4330*/  @P2 LDC R148, c[0x0][0x40c] ;  /* 0x00010300ff942b82 */ /* 0x000ea20000000800 */
[----:B------:R-:W-:Y:S02]  /*4340*/  @P2 SHF.L.U32 R144, R65, 0x10, RZ ;  /* 0x0000001041902819 */ /* 0x000fe400000006ff */
[-C--:B------:R-:W-:Y:S01]  /*4350*/  @P2 FFMA.FTZ R54, R151, R145.reuse, R54 ;  /* 0x0000009197362223 */ /* 0x080fe20000010036 */
[----:B------:R-:W-:Y:S02]  /*4360*/  @P2 SHF.L.U32 R151, R5, 0x10, RZ ;  /* 0x0000001005972819 */ /* 0x000fe400000006ff */
[----:B------:R-:W-:Y:S01]  /*4370*/  @P2 FMUL.FTZ R145, R144, R145 ;  /* 0x0000009190912220 */ /* 0x000fe20000410000 */
[----:B------:R-:W-:Y:S01]  /*4380*/  @P2 SHF.L.U32 R155, R6, 0x10, RZ ;  /* 0x00000010069b2819 */ /* 0x000fe200000006ff */
[----:B------:R-:W3:Y:S01]  /*4390*/  @P2 LDC R150, c[0x0][0x40c] ;  /* 0x00010300ff962b82 */ /* 0x000ee20000000800 */
[----:B0-----:R-:W-:Y:S01]  /*43a0*/  @P2 FMUL.FTZ R144, R146, R153 ;  /* 0x0000009992902220 */ /* 0x001fe20000410000 */
[----:B------:R-:W-:-:S02]  /*43b0*/  FSEL R153, R129, RZ, P0 ;  /* 0x000000ff81997208 */ /* 0x000fc40000000000 */
[----:B------:R-:W-:Y:S01]  /*43c0*/  @P2 F2FP.BF16.F32.PACK_AB R129, RZ, R145 ;  /* 0x00000091ff81223e */ /* 0x000fe200000010ff */
[----:B------:R-:W-:Y:S01]  /*43d0*/  @P2 FMUL.FTZ R151, R151, R144 ;  /* 0x0000009097972220 */ /* 0x000fe20000410000 */
[----:B------:R-:W-:Y:S02]  /*43e0*/  @P2 SHF.L.U32 R154, R66, 0x10, RZ ;  /* 0x00000010429a2819 */ /* 0x000fe400000006ff */
[----:B------:R-:W-:Y:S02]  /*43f0*/  @P2 F2FP.BF16.F32.PACK_AB R99, RZ, R99 ;  /* 0x00000063ff63223e */ /* 0x000fe400000010ff */
[----:B------:R-:W-:Y:S02]  /*4400*/  @P2 F2FP.BF16.F32.PACK_AB R145, RZ, R151 ;  /* 0x00000097ff91223e */ /* 0x000fe400000010ff */
[----:B------:R-:W-:Y:S02]  /*4410*/  F2FP.BF16.F32.PACK_AB R96, R96, R97 ;  /* 0x000000616060723e */ /* 0x000fe400000010ff */
[----:B------:R-:W-:Y:S01]  /*4420*/  @P2 PRMT R60, R99, 0x7610, R60 ;  /* 0x00007610633c2816 */ /* 0x000fe2000000003c */
[----:B--2---:R-:W-:Y:S01]  /*4430*/  @P2 FMUL.FTZ R148, R153, R148 ;  /* 0x0000009499942220 */ /* 0x004fe20000410000 */
[----:B------:R-:W-:-:S02]  /*4440*/  F2FP.BF16.F32.PACK_AB R97, R146, R121 ;  /* 0x000000799261723e */ /* 0x000fc400000010ff */
[----:B------:R-:W-:Y:S02]  /*4450*/  @P2 SHF.L.U32 R99, R86, 0x10, RZ ;  /* 0x0000001056632819 */ /* 0x000fe400000006ff */
[----:B------:R-:W-:Y:S02]  /*4460*/  @P2 SHF.L.U32 R146, R125, 0x10, RZ ;  /* 0x000000107d922819 */ /* 0x000fe400000006ff */
[----:B------:R-:W-:Y:S01]  /*4470*/  @P2 SHF.L.U32 R126, R126, 0x10, RZ ;  /* 0x000000107e7e2819 */ /* 0x000fe200000006ff */
[----:B---3--:R-:W-:Y:S01]  /*4480*/  @P2 FMUL.FTZ R151, R143, R150 ;  /* 0x000000968f972220 */ /* 0x008fe20000410000 */
[----:B------:R-:W-:Y:S01]  /*4490*/  @P2 FMUL.FTZ R150, R155, R148 ;  /* 0x000000949b962220 */ /* 0x000fe20000410000 */
[----:B------:R-:W-:Y:S01]  /*44a0*/  FSEL R155, R98, RZ, P0 ;  /* 0x000000ff629b7208 */ /* 0x000fe20000000000 */
[----:B------:R-:W-:Y:S01]  /*44b0*/  @P2 FFMA.FTZ R55, R146, R144, R55 ;  /* 0x0000009092372223 */ /* 0x000fe20000010037 */
[-C--:B------:R-:W-:Y:S01]  /*44c0*/  @P2 FMUL.FTZ R154, R154, R151.reuse ;  /* 0x000000979a9a2220 */ /* 0x080fe20000410000 */
[----:B------:R-:W-:Y:S01]  /*44d0*/  @P2 SHF.L.U32 R121, R87, 0x10, RZ ;  /* 0x0000001057792819 */ /* 0x000fe200000006ff */
[----:B------:R-:W-:Y:S01]  /*44e0*/  @P2 FFMA.FTZ R56, R99, R151, R56 ;  /* 0x0000009763382223 */ /* 0x000fe20000010038 */
[----:B-1----:R-:W-:Y:S01]  /*44f0*/  @P2 FMUL.FTZ R157, R155, R152 ;  /* 0x000000989b9d2220 */ /* 0x002fe20000410000 */
[----:B------:R-:W-:Y:S01]  /*4500*/  @P2 SHF.L.U32 R152, R67, 0x10, RZ ;  /* 0x0000001043982819 */ /* 0x000fe200000006ff */
[----:B------:R-:W-:Y:S01]  /*4510*/  @P2 FFMA.FTZ R57, R126, R148, R57 ;  /* 0x000000947e392223 */ /* 0x000fe20000010039 */
[----:B------:R-:W-:Y:S01]  /*4520*/  @P2 F2FP.BF16.F32.PACK_AB R154, RZ, R154 ;  /* 0x0000009aff9a223e */ /* 0x000fe200000010ff */
[----:B------:R-:W-:Y:S01]  /*4530*/  @P2 FFMA.FTZ R58, R121, R157, R58 ;  /* 0x0000009d793a2223 */ /* 0x000fe2000001003a */
[----:B------:R-:W-:Y:S01]  /*4540*/  @P2 F2FP.BF16.F32.PACK_AB R127, RZ, R127 ;  /* 0x0000007fff7f223e */ /* 0x000fe200000010ff */
[----:B------:R-:W-:Y:S01]  /*4550*/  @P2 FMUL.FTZ R152, R152, R157 ;  /* 0x0000009d98982220 */ /* 0x000fe20000410000 */
[----:B------:R-:W-:-:S02]  /*4560*/  @P2 F2FP.BF16.F32.PACK_AB R150, RZ, R150 ;  /* 0x00000096ff96223e */ /* 0x000fc400000010ff */
[----:B------:R-:W-:Y:S02]  /*4570*/  @P2 PRMT R61, R129, 0x7610, R61 ;  /* 0x00007610813d2816 */ /* 0x000fe4000000003d */
[----:B------:R-:W-:Y:S02]  /*4580*/  @P2 F2FP.BF16.F32.PACK_AB R152, RZ, R152 ;  /* 0x00000098ff98223e */ /* 0x000fe400000010ff */
[----:B------:R-:W-:Y:S02]  /*4590*/  FSEL R128, R128, RZ, P0 ;  /* 0x000000ff80807208 */ /* 0x000fe40000000000 */
[----:B------:R-:W-:Y:S02]  /*45a0*/  @P2 PRMT R62, R154, 0x7610, R62 ;  /* 0x000076109a3e2816 */ /* 0x000fe4000000003e */
[----:B------:R-:W-:Y:S02]  /*45b0*/  F2FP.BF16.F32.PACK_AB R98, R153, R143 ;  /* 0x0000008f9962723e */ /* 0x000fe400000010ff */
[----:B------:R-:W-:-:S02]  /*45c0*/  @P2 PRMT R60, R60, 0x5410, R127 ;  /* 0x000054103c3c2816 */ /* 0x000fc4000000007f */
        /* <DEDUP_REMOVED lines=13> */
.L_x_307:
[----:B------:R-:W0:Y:S01]  /*46a0*/  @P2 LDC R143, c[0x0][0x40c] ;  /* 0x00010300ff8f2b82 */ /* 0x000e220000000800 */
[----:B------:R-:W-:Y:S01]  /*46b0*/  FFMA.FTZ R144, R142, R146, R151 ;  /* 0x000000928e907223 */ /* 0x000fe20000010097 */
[----:B------:R-:W-:Y:S01]  /*46c0*/  ISETP.GT.AND P0, PT, R121, RZ, PT ;  /* 0x000000ff7900720c */ /* 0x000fe20003f04270 */
[----:B------:R-:W-:Y:S01]  /*46d0*/  BSSY.RECONVERGENT B2, `(.L_x_308) ;  /* 0x0000015000027945 */ /* 0x000fe20003800200 */
[----:B------:R-:W-:Y:S01]  /*46e0*/  @P2 SHF.L.U32 R148, R124, 0x10, RZ ;  /* 0x000000107c942819 */ /* 0x000fe200000006ff */
[----:B------:R-:W-:-:S04]  /*46f0*/  FADD.FTZ R129, R141, -R144 ;  /* 0x800000908d817221 */ /* 0x000fc80000010000 */
[----:B------:R-:W-:-:S05]  /*4700*/  FMUL.FTZ R129, R128, R129 ;  /* 0x0000008180817220 */ /* 0x000fca0000410000 */
[----:B------:R-:W-:Y:S02]  /*4710*/  FSEL R144, R129, RZ, P0 ;  /* 0x000000ff81907208 */ /* 0x000fe40000000000 */
[----:B------:R-:W-:-:S03]  /*4720*/  @P2 SHF.L.U32 R129, R7, 0x10, RZ ;  /* 0x0000001007812819 */ /* 0x000fc600000006ff */
[----:B0-----:R-:W-:-:S04]  /*4730*/  @P2 FMUL.FTZ R144, R144, R143 ;  /* 0x0000008f90902220 */ /* 0x001fc80000410000 */
[----:B------:R-:W-:Y:S01]  /*4740*/  @P2 FMUL.FTZ R124, R129, R144 ;  /* 0x00000090817c2220 */ /* 0x000fe20000410000 */
[----:B------:R-:W-:Y:S06]  /*4750*/  @!P2 BRA `(.L_x_309) ;  /* 0x000000000030a947 */ /* 0x000fec0003800000 */
        /* <DEDUP_REMOVED lines=12> */
.L_x_309:
[----:B------:R-:W-:Y:S05]  /*4820*/  BSYNC.RECONVERGENT B2 ;  /* 0x0000000000027941 */ /* 0x000fea0003800200 */
.L_x_308:
        /* <DEDUP_REMOVED lines=14> */
.L_x_311:
[----:B------:R-:W-:Y:S05]  /*4910*/  BSYNC.RECONVERGENT B2 ;  /* 0x0000000000027941 */ /* 0x000fea0003800200 */
.L_x_310:
        /* <DEDUP_REMOVED lines=14> */
.L_x_313:
[----:B------:R-:W-:Y:S05]  /*4a00*/  BSYNC.RECONVERGENT B2 ;  /* 0x0000000000027941 */ /* 0x000fea0003800200 */
.L_x_312:
        /* <DEDUP_REMOVED lines=14> */
.L_x_315:
[----:B------:R-:W-:Y:S05]  /*4af0*/  BSYNC.RECONVERGENT B2 ;  /* 0x0000000000027941 */ /* 0x000fea0003800200 */
.L_x_314:
        /* <DEDUP_REMOVED lines=14> */
.L_x_317:
[----:B------:R-:W-:Y:S05]  /*4be0*/  BSYNC.RECONVERGENT B2 ;  /* 0x0000000000027941 */ /* 0x000fea0003800200 */
.L_x_316:
        /* <DEDUP_REMOVED lines=14> */
.L_x_319:
[----:B------:R-:W-:Y:S05]  /*4cd0*/  BSYNC.RECONVERGENT B2 ;  /* 0x0000000000027941 */ /* 0x000fea0003800200 */
.L_x_318:
        /* <DEDUP_REMOVED lines=14> */
.L_x_321:
[----:B------:R-:W-:Y:S05]  /*4dc0*/  BSYNC.RECONVERGENT B2 ;  /* 0x0000000000027941 */ /* 0x000fea0003800200 */
.L_x_320:
[----:B------:R-:W-:Y:S01]  /*4dd0*/  @P2 F2FP.BF16.F32.PACK_AB R124, RZ, R124 ;  /* 0x0000007cff7c223e */ /* 0x000fe200000010ff */
[----:B------:R-:W-:-:S03]  /*4de0*/  @P2 FFMA.FTZ R59, R148, R144, R59 ;  /* 0x00000090943b2223 */ /* 0x000fc6000001003b */
[----:B------:R-:W-:-:S07]  /*4df0*/  @P2 PRMT R63, R63, 0x5410, R124 ;  /* 0x000054103f3f2816 */ /* 0x000fce000000007c */
.L_x_306:
[----:B------:R-:W-:Y:S05]  /*4e00*/  BSYNC.RECONVERGENT B1 ;  /* 0x0000000000017941 */ /* 0x000fea0003800200 */
.L_x_303:
[----:B------:R-:W0:Y:S01]  /*4e10*/  @P1 LDC.64 R128, c[0x0][0x478] ;  /* 0x00011e00ff801b82 */ /* 0x000e220000000a00 */
[----:B------:R-:W-:-:S07]  /*4e20*/  @P1 IADD3 R147, PT, PT, R147, 0x20, RZ ;  /* 0x0000002093931810 */ /* 0x000fce0007ffe0ff */
        /* <DEDUP_REMOVED lines=8> */
[----:B0-----:R-:W-:Y:S05]  /*4eb0*/  @!P0 BRA `(.L_x_322) ;  /* 0xffffffb400608947 */ /* 0x001fea000383ffff */
.L_x_277:
[----:B------:R-:W-:Y:S05]  /*4ec0*/  BSYNC B0 ;  /* 0x0000000000007941 */ /* 0x000fea0003800000 */
.L_x_276:
[----:B------:R-:W0:Y:S01]  /*4ed0*/  S2R R61, SR_TID.X ;  /* 0x00000000003d7919 */ /* 0x000e220000002100 */
[----:B------:R-:W-:Y:S01]  /*4ee0*/  MOV R2, 0x400 ;  /* 0x0000040000027802 */ /* 0x000fe20000000f00 */
[----:B------:R-:W-:Y:S05]  /*4ef0*/  WARPSYNC.ALL ;  /* 0x0000000000007948 */ /* 0x000fea0003800000 */
[----:B------:R-:W1:Y:S01]  /*4f00*/  S2R R3, SR_CgaCtaId ;  /* 0x0000000000037919 */ /* 0x000e620000008800 */
[----:B------:R-:W2:Y:S01]  /*4f10*/  LDCU.128 UR16, c[0x0][0x440] ;  /* 0x00008800ff1077ac */ /* 0x000ea20008000c00 */
[----:B------:R-:W3:Y:S01]  /*4f20*/  LDCU.64 UR14, c[0x0][0x460] ;  /* 0x00008c00ff0e77ac */ /* 0x000ee20008000a00 */
[----:B0-----:R-:W-:-:S02]  /*4f30*/  SHF.R.U32.HI R5, RZ, 0x5, R61 ;  /* 0x00000005ff057819 */ /* 0x001fc4000001163d */
[----:B-1----:R-:W-:Y:S02]  /*4f40*/  LEA R2, R3, R2, 0x18 ;  /* 0x0000000203027211 */ /* 0x002fe400078ec0ff */
[----:B------:R-:W-:Y:S02]  /*4f50*/  LEA R3, R5, R0, 0x6 ;  /* 0x0000000005037211 */ /* 0x000fe400078e30ff */
[-C--:B------:R-:W-:Y:S02]  /*4f60*/  LEA R4, R61, R2.reuse, 0x2 ;  /* 0x000000023d047211 */ /* 0x080fe400078e10ff */
[----:B------:R-:W-:-:S05]  /*4f70*/  LEA R0, R3, R2, 0x5 ;  /* 0x0000000203007211 */ /* 0x000fca00078e28ff */
[----:B------:R-:W-:Y:S04]  /*4f80*/  STS.128 [R0], R80 ;  /* 0x0000005000007388 */ /* 0x000fe80000000c00 */
[----:B------:R-:W-:Y:S04]  /*4f90*/  STS.128 [R0+0x10], R88 ;  /* 0x0000105800007388 */ /* 0x000fe80000000c00 */
[----:B------:R-:W-:Y:S04]  /*4fa0*/  STS.128 [R0+0x400], R92 ;  /* 0x0004005c00007388 */ /* 0x000fe80000000c00 */
[----:B------:R-:W-:Y:S01]  /*4fb0*/  STS.128 [R0+0x410], R100 ;  /* 0x0004106400007388 */ /* 0x000fe20000000c00 */
[----:B------:R-:W-:Y:S06]  /*4fc0*/  BAR.SYNC.DEFER_BLOCKING 0x0 ;  /* 0x0000000000007b1d */ /* 0x000fec0000010000 */
[----:B------:R-:W0:Y:S04]  /*4fd0*/  LDS R2, [R4] ;  /* 0x0000000004027984 */ /* 0x000e280000000800 */
[----:B------:R-:W1:Y:S04]  /*4fe0*/  LDS R3, [R4+0x200] ;  /* 0x0002000004037984 */ /* 0x000e680000000800 */
[----:B------:R-:W4:Y:S04]  /*4ff0*/  LDS R7, [R4+0x800] ;  /* 0x0008000004077984 */ /* 0x000f280000000800 */
[----:B------:R-:W5:Y:S04]  /*5000*/  LDS R8, [R4+0xa00] ;  /* 0x000a000004087984 */ /* 0x000f680000000800 */
[----:B------:R-:W2:Y:S04]  /*5010*/  LDS R5, [R4+0x400] ;  /* 0x0004000004057984 */ /* 0x000ea80000000800 */
[----:B------:R-:W3:Y:S04]  /*5020*/  LDS R6, [R4+0x600] ;  /* 0x0006000004067984 */ /* 0x000ee80000000800 */
[----:B------:R-:W3:Y:S04]  /*5030*/  LDS R10, [R4+0xc00] ;  /* 0x000c0000040a7984 */ /* 0x000ee80000000800 */
[----:B------:R-:W3:Y:S04]  /*5040*/  LDS R9, [R4+0xe00] ;  /* 0x000e000004097984 */ /* 0x000ee80000000800 */
[----:B------:R-:W3:Y:S04]  /*5050*/  LDS R11, [R4+0x1000] ;  /* 0x00100000040b7984 */ /* 0x000ee80000000800 */
[----:B------:R-:W3:Y:S04]  /*5060*/  LDS R12, [R4+0x1200] ;  /* 0x00120000040c7984 */ /* 0x000ee80000000800 */
[----:B------:R-:W3:Y:S01]  /*5070*/  LDS R14, [R4+0x1400] ;  /* 0x00140000040e7984 */ /* 0x000ee20000000800 */
[----:B0-----:R-:W-:-:S03]  /*5080*/  FADD.FTZ R2, RZ, R2 ;  /* 0x00000002ff027221 */ /* 0x001fc60000010000 */
[----:B------:R-:W0:Y:S01]  /*5090*/  LDS R13, [R4+0x1600] ;  /* 0x00160000040d7984 */ /* 0x000e220000000800 */
[----:B-1----:R-:W-:-:S03]  /*50a0*/  FADD.FTZ R3, RZ, R3 ;  /* 0x00000003ff037221 */ /* 0x002fc60000010000 */
[----:B------:R-:W1:Y:S01]  /*50b0*/  LDS R15, [R4+0x1800] ;  /* 0x00180000040f7984 */ /* 0x000e620000000800 */
[----:B----4-:R-:W-:-:S03]  /*50c0*/  FADD.FTZ R2, R2, R7 ;  /* 0x0000000702027221 */ /* 0x010fc60000010000 */
[----:B------:R-:W4:Y:S01]  /*50d0*/  LDS R16, [R4+0x1a00] ;  /* 0x001a000004107984 */ /* 0x000f220000000800 */
[----:B-----5:R-:W-:-:S03]  /*50e0*/  FADD.FTZ R3, R3, R8 ;  /* 0x0000000803037221 */ /* 0x020fc60000010000 */
[----:B------:R-:W5:Y:S01]  /*50f0*/  LDS R18, [R4+0x1c00] ;  /* 0x001c000004127984 */ /* 0x000f620000000800 */
[----:B--2---:R-:W-:-:S03]  /*5100*/  FADD.FTZ R5, RZ, R5 ;  /* 0x00000005ff057221 */ /* 0x004fc60000010000 */
[----:B------:R-:W2:Y:S01]  /*5110*/  LDS R17, [R4+0x1e00] ;  /* 0x001e000004117984 */ /* 0x000ea20000000800 */
[----:B---3--:R-:W-:Y:S01]  /*5120*/  FADD.FTZ R6, RZ, R6 ;  /* 0x00000006ff067221 */ /* 0x008fe20000010000 */
        /* <DEDUP_REMOVED lines=8> */
[----:B-1----:R-:W-:-:S02]  /*51b0*/  FADD.FTZ R15, R2, R15 ;  /* 0x0000000f020f7221 */ /* 0x002fc40000010000 */
[----:B------:R-:W0:Y:S01]  /*51c0*/  LDC R2, c[0x0][0x388] ;  /* 0x0000e200ff027b82 */ /* 0x000e220000000800 */
[----:B------:R-:W-:Y:S01]  /*51d0*/  STS.128 [R0+0x10], R32 ;  /* 0x0000102000007388 */ /* 0x000fe20000000c00 */
[----:B----4-:R-:W-:-:S03]  /*51e0*/  FADD.FTZ R9, R3, R16 ;  /* 0x0000001003097221 */ /* 0x010fc60000010000 */
[----:B------:R-:W-:Y:S01]  /*51f0*/  STS.128 [R0+0x400], R36 ;  /* 0x0004002400007388 */ /* 0x000fe20000000c00 */
[----:B-----5:R-:W-:-:S03]  /*5200*/  FADD.FTZ R11, R5, R18 ;  /* 0x00000012050b7221 */ /* 0x020fc60000010000 */
[----:B------:R-:W-:Y:S01]  /*5210*/  STS.128 [R0+0x410], R40 ;  /* 0x0004102800007388 */ /* 0x000fe20000000c00 */
[----:B--2---:R-:W-:Y:S01]  /*5220*/  FADD.FTZ R17, R6, R17 ;  /* 0x0000001106117221 */ /* 0x004fe20000010000 */
[----:B------:R-:W-:Y:S01]  /*5230*/  BAR.SYNC.DEFER_BLOCKING 0x0 ;  /* 0x0000000000007b1d */ /* 0x000fe20000010000 */
[----:B0-----:R-:W-:-:S05]  /*5240*/  IMAD R2, R2, UR5, RZ ;  /* 0x0000000502027c24 */ /* 0x001fca000f8e02ff */
[----:B------:R-:W-:-:S04]  /*5250*/  IADD3 R2, P0, PT, R2, R61, RZ ;  /* 0x0000003d02027210 */ /* 0x000fc80007f1e0ff */
[----:B------:R-:W-:Y:S01]  /*5260*/  SHF.L.U32 R6, R2, 0x2, RZ ;  /* 0x0000000202067819 */ /* 0x000fe200000006ff */
        /* <DEDUP_REMOVED lines=18> */
[----:B------:R-:W-:Y:S01]  /*5390*/  LDS R28, [R4+0x1c00] ;  /* 0x001c0000041c7984 */ /* 0x000fe20000000800 */
[----:B----4-:R-:W-:-:S03]  /*53a0*/  FADD.FTZ R20, R20, R21 ;  /* 0x0000001514147221 */ /* 0x010fc60000010000 */
[----:B------:R-:W3:Y:S01]  /*53b0*/  LDS R31, [R4+0x1e00] ;  /* 0x001e0000041f7984 */ /* 0x000ee20000000800 */
[----:B-----5:R-:W-:Y:S01]  /*53c0*/  FADD.FTZ R8, RZ, R8 ;  /* 0x00000008ff087221 */ /* 0x020fe20000010000 */
[----:B------:R-:W-:Y:S01]  /*53d0*/  BAR.SYNC.DEFER_BLOCKING 0x0 ;  /* 0x0000000000007b1d */ /* 0x000fe20000010000 */
[----:B------:R-:W-:Y:S02]  /*53e0*/  FADD.FTZ R7, R7, R24 ;  /* 0x0000001807077221 */ /* 0x000fe40000010000 */
[----:B------:R-:W-:Y:S01]  /*53f0*/  FADD.FTZ R8, R8, R23 ;  /* 0x0000001708087221 */ /* 0x000fe20000010000 */
[----:B------:R-:W-:Y:S01]  /*5400*/  FADD.FTZ R19, R19, R26 ;  /* 0x0000001a13137221 */ /* 0x000fe20000010000 */
[----:B------:R-:W-:Y:S01]  /*5410*/  FADD.FTZ R20, R20, R25 ;  /* 0x0000001914147221 */ /* 0x000fe20000010000 */
[----:B------:R-:W-:Y:S01]  /*5420*/  FADD.FTZ R7, R7, R10 ;  /* 0x0000000a07077221 */ /* 0x000fe20000010000 */
[----:B0-----:R-:W-:Y:S01]  /*5430*/  FADD.FTZ R8, R8, R27 ;  /* 0x0000001b08087221 */ /* 0x001fe20000010000 */
[----:B------:R-:W-:Y:S01]  /*5440*/  IADD3.X R27, PT, PT, RZ, RZ, RZ, P0, !PT ;  /* 0x000000ffff1b7210 */ /* 0x000fe200007fe4ff */
[----:B------:R-:W-:Y:S01]  /*5450*/  STS.128 [R0], R44 ;  /* 0x0000002c00007388 */ /* 0x000fe20000000c00 */
[----:B-1----:R-:W-:-:S03]  /*5460*/  FADD.FTZ R19, R19, R12 ;  /* 0x0000000c13137221 */ /* 0x002fc60000010000 */
[----:B------:R-:W-:Y:S01]  /*5470*/  STS.128 [R0+0x10], R48 ;  /* 0x0000103000007388 */ /* 0x000fe20000000c00 */
[----:B--2---:R-:W-:-:S03]  /*5480*/  FADD.FTZ R29, R20, R29 ;  /* 0x0000001d141d7221 */ /* 0x004fc60000010000 */
[----:B------:R-:W-:Y:S04]  /*5490*/  STS.128 [R0+0x400], R52 ;  /* 0x0004003400007388 */ /* 0x000fe80000000c00 */
[----:B------:R-:W-:Y:S01]  /*54a0*/  STS.128 [R0+0x410], R56 ;  /* 0x0004103800007388 */ /* 0x000fe20000000c00 */
[----:B---3--:R-:W-:Y:S01]  /*54b0*/  FADD.FTZ R31, R8, R31 ;  /* 0x0000001f081f7221 */ /* 0x008fe20000010000 */
        /* <DEDUP_REMOVED lines=14> */
[----:B-1----:R-:W-:Y:S01]  /*55a0*/  FADD.FTZ R30, R30, R13 ;  /* 0x0000000d1e1e7221 */ /* 0x002fe20000010000 */
[----:B------:R-:W-:Y:S01]  /*55b0*/  FADD.FTZ R13, R7, R28 ;  /* 0x0000001c070d7221 */ /* 0x000fe20000010000 */
[----:B------:R-:W-:Y:S01]  /*55c0*/  SHF.L.U64.HI R7, R2, 0x2, R27 ;  /* 0x0000000202077819 */ /* 0x000fe2000001021b */
[----:B------:R-:W1:Y:S01]  /*55d0*/  LDS R39, [R4+0x1a00] ;  /* 0x001a000004277984 */ /* 0x000e620000000800 */
[----:B------:R-:W-:Y:S01]  /*55e0*/  IADD3 R2, P0, PT, R6, UR18, RZ ;  /* 0x0000001206027c10 */ /* 0x000fe2000ff1e0ff */
[----:B--2---:R-:W-:Y:S02]  /*55f0*/  FADD.FTZ R0, RZ, R0 ;  /* 0x00000000ff007221 */ /* 0x004fe40000010000 */
[----:B------:R-:W2:Y:S01]  /*5600*/  LDS R37, [R4+0x1600] ;  /* 0x0016000004257984 */ /* 0x000ea20000000800 */
[----:B---3--:R-:W-:Y:S01]  /*5610*/  FADD.FTZ R30, R30, R3 ;  /* 0x000000031e1e7221 */ /* 0x008fe20000010000 */
[----:B------:R-:W-:-:S02]  /*5620*/  IADD3.X R3, PT, PT, R7, UR19, RZ, P0, !PT ;  /* 0x0000001307037c10 */ /* 0x000fc400087fe4ff */
[----:B------:R-:W3:Y:S01]  /*5630*/  LDS R41, [R4+0x1c00] ;  /* 0x001c000004297984 */ /* 0x000ee20000000800 */
[----:B----4-:R-:W-:-:S03]  /*5640*/  FADD.FTZ R14, RZ, R14 ;  /* 0x0000000eff0e7221 */ /* 0x010fc60000010000 */
[----:B------:R4:W3:Y:S01]  /*5650*/  LDS R43, [R4+0x1e00] ;  /* 0x001e0000042b7984 */ /* 0x0008e20000000800 */
[----:B-----5:R-:W-:Y:S01]  /*5660*/  FADD.FTZ R0, R0, R21 ;  /* 0x0000001500007221 */ /* 0x020fe20000010000 */
[----:B------:R-:W-:Y:S02]  /*5670*/  FADD.FTZ R16, RZ, R16 ;  /* 0x00000010ff107221 */ /* 0x000fe40000010000 */
[----:B------:R-:W-:Y:S01]  /*5680*/  STG.E desc[UR6][R2.64], R19 ;  /* 0x0000001302007986 */ /* 0x000fe2000c101906 */
[----:B----4-:R-:W-:Y:S01]  /*5690*/  IADD3 R4, P1, PT, R6, UR16, RZ ;  /* 0x0000001006047c10 */ /* 0x010fe2000ff3e0ff */
[----:B------:R-:W-:Y:S01]  /*56a0*/  FADD.FTZ R27, R30, R5 ;  /* 0x000000051e1b7221 */ /* 0x000fe20000010000 */
[----:B------:R-:W-:Y:S01]  /*56b0*/  IADD3 R6, P0, PT, R6, UR14, RZ ;  /* 0x0000000e06067c10 */ /* 0x000fe2000ff1e0ff */
[----:B------:R-:W-:Y:S01]  /*56c0*/  FADD.FTZ R14, R14, R23 ;  /* 0x000000170e0e7221 */ /* 0x000fe20000010000 */
[C---:B------:R-:W-:Y:S02]  /*56d0*/  IADD3.X R5, PT, PT, R7.reuse, UR17, RZ, P1, !PT ;  /* 0x0000001107057c10 */ /* 0x040fe40008ffe4ff */
[----:B------:R-:W-:Y:S01]  /*56e0*/  IADD3.X R7, PT, PT, R7, UR15, RZ, P0, !PT ;  /* 0x0000000f07077c10 */ /* 0x000fe200087fe4ff */
[----:B------:R-:W-:-:S02]  /*56f0*/  FADD.FTZ R0, R0, R33 ;  /* 0x0000002100007221 */ /* 0x000fc40000010000 */
[----:B------:R-:W-:Y:S01]  /*5700*/  STG.E desc[UR6][R4.64], R15 ;  /* 0x0000000f04007986 */ /* 0x000fe2000c101906 */
[----:B------:R-:W-:-:S03]  /*5710*/  FADD.FTZ R16, R16, R25 ;  /* 0x0000001910107221 */ /* 0x000fc60000010000 */
[----:B------:R-:W-:Y:S01]  /*5720*/  STG.E desc[UR6][R6.64], R27 ;  /* 0x0000001b06007986 */ /* 0x000fe2000c101906 */
[----:B0-----:R-:W-:-:S03]  /*5730*/  FADD.FTZ R14, R14, R35 ;  /* 0x000000230e0e7221 */ /* 0x001fc60000010000 */
        /* <DEDUP_REMOVED lines=11> */
[----:B------:R-:W-:Y:S04]  /*57f0*/  STG.E desc[UR6][R4.64+0x600], R17 ;  /* 0x0006001104007986 */ /* 0x000fe8000c101906 */
[----:B------:R-:W-:Y:S01]  /*5800*/  STG.E desc[UR6][R6.64+0x600], R43 ;  /* 0x0006002b06007986 */ /* 0x000fe2000c101906 */
[----:B------:R-:W-:Y:S05]  /*5810*/  EXIT ;  /* 0x000000000000794d */ /* 0x000fea0003800000 */
.L_x_281:
        /* <DEDUP_REMOVED lines=8> */
.L_x_324:
[----:B------:R-:W-:Y:S05]  /*58a0*/  BSYNC B1 ;  /* 0x0000000000017941 */ /* 0x000fea0003800000 */
.L_x_323:
[----:B------:R-:W-:Y:S01]  /*58b0*/  MOV R157, R143 ;  /* 0x0000008f009d7202 */ /* 0x000fe20000000f00 */
[----:B------:R-:W-:Y:S01]  /*58c0*/  HFMA2 R158, -RZ, RZ, 0, 5.9604644775390625e-08 ;  /* 0x00000001ff9e7431 */ /* 0x000fe200000001ff */
[----:B------:R-:W-:Y:S02]  /*58d0*/  MOV R159, 0x1f ;  /* 0x0000001f009f7802 */ /* 0x000fe40000000f00 */
[----:B------:R-:W-:Y:S02]  /*58e0*/  MOV R156, 0xffffffff ;  /* 0xffffffff009c7802 */ /* 0x000fe40000000f00 */
[----:B------:R-:W-:Y:S02]  /*58f0*/  MOV R144, R154 ;  /* 0x0000009a00907202 */ /* 0x000fe40000000f00 */
[----:B------:R-:W-:-:S07]  /*5900*/  PRMT R150, R26, 0x7632, R150 ;  /* 0x000076321a967816 */ /* 0x000fce0000000096 */
[----:B------:R-:W-:Y:S05]  /*5910*/  WARPSYNC.COLLECTIVE R156, `(.L_x_325) ;  /* 0x000000009c087348 */ /* 0x000fea0003c00000 */
[----:B------:R0:W1:Y:S02]  /*5920*/  SHFL.BFLY P1, R154, R157, R158, R159 ;  /* 0x0c00009e9d9a7389 */ /* 0x000064000002009f */
[----:B01----:R-:W-:Y:S05]  /*5930*/  ENDCOLLECTIVE ;  /* 0x000000000000791b */ /* 0x003fea0003800000 */
.L_x_325:
[----:B------:R-:W-:Y:S01]  /*5940*/  PRMT R153, R25, 0x7632, R153 ;  /* 0x0000763219997816 */ /* 0x000fe20000000099 */
[--C-:B------:R-:W-:Y:S01]  /*5950*/  FADD.FTZ R144, R144, R129.reuse ;  /* 0x0000008190907221 */ /* 0x100fe20000010000 */
[----:B------:R-:W-:Y:S02]  /*5960*/  PRMT R129, R22, 0x7632, R129 ;  /* 0x0000763216817816 */ /* 0x000fe40000000081 */
[----:B------:R-:W-:Y:S02]  /*5970*/  PRMT R155, R24, 0x7632, R155 ;  /* 0x00007632189b7816 */ /* 0x000fe4000000009b */
[----:B------:R-:W-:Y:S01]  /*5980*/  MOV R157, R144 ;  /* 0x00000090009d7202 */ /* 0x000fe20000000f00 */
[----:B------:R-:W-:Y:S01]  /*5990*/  HFMA2 R158, -RZ, RZ, 0, 1.1920928955078125e-07 ;  /* 0x00000002ff9e7431 */ /* 0x000fe200000001ff */
[----:B------:R-:W-:-:S07]  /*59a0*/  MOV R146, R154 ;  /* 0x0000009a00927202 */ /* 0x000fce0000000f00 */
[----:B------:R-:W-:Y:S05]  /*59b0*/  WARPSYNC.COLLECTIVE R156, `(.L_x_326) ;  /* 0x000000009c087348 */ /* 0x000fea0003c00000 */
[----:B------:R0:W1:Y:S02]  /*59c0*/  SHFL.BFLY P1, R154, R157, R158, R159 ;  /* 0x0c00009e9d9a7389 */ /* 0x000064000002009f */
[----:B01----:R-:W-:Y:S05]  /*59d0*/  ENDCOLLECTIVE ;  /* 0x000000000000791b */ /* 0x003fea0003800000 */
.L_x_326:
[--C-:B------:R-:W-:Y:S01]  /*59e0*/  FADD.FTZ R125, R146, R143.reuse ;  /* 0x0000008f927d7221 */ /* 0x100fe20000010000 */
[----:B------:R-:W-:-:S04]  /*59f0*/  PRMT R143, R21, 0x7632, R143 ;  /* 0x00007632158f7816 */ /* 0x000fc8000000008f */
[----:B------:R-:W-:Y:S02]  /*5a00*/  MOV R157, R125 ;  /* 0x0000007d009d7202 */ /* 0x000fe40000000f00 */
[----:B------:R-:W-:-:S07]  /*5a10*/  MOV R145, R154 ;  /* 0x0000009a00917202 */ /* 0x000fce0000000f00 */
[----:B------:R-:W-:Y:S05]  /*5a20*/  WARPSYNC.COLLECTIVE R156, `(.L_x_327) ;  /* 0x000000009c087348 */ /* 0x000fea0003c00000 */
[----:B------:R0:W1:Y:S02]  /*5a30*/  SHFL.BFLY P1, R154, R157, R158, R159 ;  /* 0x0c00009e9d9a7389 */ /* 0x000064000002009f */
[----:B01----:R-:W-:Y:S05]  /*5a40*/  ENDCOLLECTIVE ;  /* 0x000000000000791b */ /* 0x003fea0003800000 */
.L_x_327:
        /* <DEDUP_REMOVED lines=8> */
.L_x_328:
[----:B------:R-:W-:-:S05]  /*5ad0*/  FADD.FTZ R148, R125, R146 ;  /* 0x000000927d947221 */ /* 0x000fca0000010000 */
[----:B------:R-:W-:Y:S02]  /*5ae0*/  MOV R157, R148 ;  /* 0x00000094009d7202 */ /* 0x000fe40000000f00 */
[----:B------:R-:W-:-:S07]  /*5af0*/  MOV R146, R154 ;  /* 0x0000009a00927202 */ /* 0x000fce0000000f00 */
[----:B------:R-:W-:Y:S05]  /*5b00*/  WARPSYNC.COLLECTIVE R156, `(.L_x_329) ;  /* 0x000000009c087348 */ /* 0x000fea0003c00000 */
[----:B------:R0:W1:Y:S02]  /*5b10*/  SHFL.BFLY P1, R154, R157, R158, R159 ;  /* 0x0c00009e9d9a7389 */ /* 0x000064000002009f */
[----:B01----:R-:W-:Y:S05]  /*5b20*/  ENDCOLLECTIVE ;  /* 0x000000000000791b */ /* 0x003fea0003800000 */
.L_x_329:
[----:B------:R-:W-:Y:S01]  /*5b30*/  FADD.FTZ R149, R145, R146 ;  /* 0x0000009291957221 */ /* 0x000fe20000010000 */
[----:B------:R-:W-:-:S04]  /*5b40*/  PRMT R145, R23, 0x7632, R145 ;  /* 0x0000763217917816 */ /* 0x000fc80000000091 */
[----:B------:R-:W-:Y:S01]  /*5b50*/  MOV R157, R149 ;  /* 0x00000095009d7202 */ /* 0x000fe20000000f00 */
[----:B------:R-:W-:Y:S01]  /*5b60*/  HFMA2 R158, -RZ, RZ, 0, 4.76837158203125e-07 ;  /* 0x00000008ff9e7431 */ /* 0x000fe200000001ff */
[----:B------:R-:W-:-:S07]  /*5b70*/  MOV R147, R154 ;  /* 0x0000009a00937202 */ /* 0x000fce0000000f00 */
[----:B------:R-:W-:Y:S05]  /*5b80*/  WARPSYNC.COLLECTIVE R156, `(.L_x_330) ;  /* 0x000000009c087348 */ /* 0x000fea0003c00000 */
[----:B------:R0:W1:Y:S02]  /*5b90*/  SHFL.BFLY P1, R154, R157, R158, R159 ;  /* 0x0c00009e9d9a7389 */ /* 0x000064000002009f */
[----:B01----:R-:W-:Y:S05]  /*5ba0*/  ENDCOLLECTIVE ;  /* 0x000000000000791b */ /* 0x003fea0003800000 */
.L_x_330:
[----:B------:R-:W-:Y:S01]  /*5bb0*/  FADD.FTZ R152, R148, R147 ;  /* 0x0000009394987221 */ /* 0x000fe20000010000 */
[----:B------:R-:W-:-:S04]  /*5bc0*/  PRMT R148, R27, 0x7632, R148 ;  /* 0x000076321b947816 */ /* 0x000fc80000000094 */
[----:B------:R-:W-:Y:S02]  /*5bd0*/  MOV R157, R152 ;  /* 0x00000098009d7202 */ /* 0x000fe40000000f00 */
[----:B------:R-:W-:-:S07]  /*5be0*/  MOV R146, R154 ;  /* 0x0000009a00927202 */ /* 0x000fce0000000f00 */
[----:B------:R-:W-:Y:S05]  /*5bf0*/  WARPSYNC.COLLECTIVE R156, `(.L_x_331) ;  /* 0x000000009c087348 */ /* 0x000fea0003c00000 */
[----:B------:R0:W1:Y:S02]  /*5c00*/  SHFL.BFLY P1, R154, R157, R158, R159 ;  /* 0x0c00009e9d9a7389 */ /* 0x000064000002009f */
[----:B01----:R-:W-:Y:S05]  /*5c10*/  ENDCOLLECTIVE ;  /* 0x000000000000791b */ /* 0x003fea0003800000 */
.L_x_331:
[----:B------:R-:W-:-:S05]  /*5c20*/  FADD.FTZ R146, R149, R146 ;  /* 0x0000009295927221 */ /* 0x000fca0000010000 */
[----:B------:R-:W-:Y:S01]  /*5c30*/  MOV R157, R146 ;  /* 0x00000092009d7202 */ /* 0x000fe20000000f00 */
[----:B------:R-:W-:Y:S01]  /*5c40*/  HFMA2 R158, -RZ, RZ, 0, 9.5367431640625e-07 ;  /* 0x00000010ff9e7431 */ /* 0x000fe200000001ff */
[----:B------:R-:W-:-:S07]  /*5c50*/  MOV R147, R154 ;  /* 0x0000009a00937202 */ /* 0x000fce0000000f00 */
[----:B------:R-:W-:Y:S05]  /*5c60*/  WARPSYNC.COLLECTIVE R156, `(.L_x_332) ;  /* 0x000000009c087348 */ /* 0x000fea0003c00000 */
[----:B------:R0:W1:Y:S02]  /*5c70*/  SHFL.BFLY P1, R154, R157, R158, R159 ;  /* 0x0c00009e9d9a7389 */ /* 0x000064000002009f */
[----:B01----:R-:W-:Y:S05]  /*5c80*/  ENDCOLLECTIVE ;  /* 0x000000000000791b */ /* 0x003fea0003800000 */
.L_x_332:
[----:B------:R-:W-:-:S05]  /*5c90*/  FADD.FTZ R147, R152, R147 ;  /* 0x0000009398937221 */ /* 0x000fca0000010000 */
[----:B------:R-:W-:Y:S02]  /*5ca0*/  MOV R157, R147 ;  /* 0x00000093009d7202 */ /* 0x000fe40000000f00 */
[----:B------:R-:W-:-:S07]  /*5cb0*/  MOV R151, R154 ;  /* 0x0000009a00977202 */ /* 0x000fce0000000f00 */
[----:B------:R-:W-:Y:S05]  /*5cc0*/  WARPSYNC.COLLECTIVE R156, `(.L_x_333) ;  /* 0x000000009c087348 */ /* 0x000fea0003c00000 */
[----:B------:R0:W1:Y:S02]  /*5cd0*/  SHFL.BFLY P1, R154, R157, R158, R159 ;  /* 0x0c00009e9d9a7389 */ /* 0x000064000002009f */
[----:B01----:R-:W-:Y:S05]  /*5ce0*/  ENDCOLLECTIVE ;  /* 0x000000000000791b */ /* 0x003fea0003800000 */
.L_x_333:
[----:B------:R-:W-:Y:S05]  /*5cf0*/  BRA `(.L_x_334) ;  /* 0xffffffb800147947 */ /* 0x000fea000383ffff */
.L_x_335:
        /* <DEDUP_REMOVED lines=16> */
.L_x_11155:


//--------------------- .text._ZN10layer_norm13ln_bwd_kernelINS_13Kernel_traitsI13__nv_bfloat16S2_S2_S2_fjLj512ELj1ELj4ELj1ELj16ENS_18Kernel_traits_baseILj512ES2_S2_S2_S2_fjLj128EEEEELb1ELb0ELb0ELb0EEEvNS_9BwdParamsE --------------------------
	.section	.text._ZN10layer_norm13ln_bwd_kernelINS_13Kernel_traitsI13__nv_bfloat16S2_S2_S2_fjLj512ELj1ELj4ELj1ELj16ENS_18Kernel_traits_baseILj512ES2_S2_S2_S2_fjLj128EEEEELb1ELb0ELb0ELb0EEEvNS_9BwdParamsE,"ax",@progbits
	.align	128
        .global         _ZN10layer_norm13ln_bwd_kernelINS_13Kernel_traitsI13__nv_bfloat16S2_S2_S2_fjLj512ELj1ELj4ELj1ELj16ENS_18Kernel_traits_baseILj512ES2_S2_S2_S2_fjLj128EEEEELb1ELb0ELb0ELb0EEEvNS_9BwdParamsE
        .type           _ZN10layer_norm13ln_bwd_kernelINS_13Kernel_traitsI13__nv_bfloat16S2_S2_S2_fjLj512ELj1ELj4ELj1ELj16ENS_18Kernel_traits_baseILj512ES2_S2_S2_S2_fjLj128EEEEELb1ELb0ELb0ELb0EEEvNS_9BwdParamsE,@function
        .size           _ZN10layer_norm13ln_bwd_kernelINS_13Kernel_traitsI13__nv_bfloat16S2_S2_S2_fjLj512ELj1ELj4ELj1ELj16ENS_18Kernel_traits_baseILj512ES2_S2_S2_S2_fjLj128EEEEELb1ELb0ELb0ELb0EEEvNS_9BwdParamsE,(.L_x_11156 - _ZN10layer_norm13ln_bwd_kernelINS_13Kernel_traitsI13__nv_bfloat16S2_S2_S2_fjLj512ELj1ELj4ELj1ELj16ENS_18Kernel_traits_baseILj512ES2_S2_S2_S2_fjLj128EEEEELb1ELb0ELb0ELb0EEEvNS_9BwdParamsE)
        .other          _ZN10layer_norm13ln_bwd_kernelINS_13Kernel_traitsI13__nv_bfloat16S2_S2_S2_fjLj512ELj1ELj4ELj1ELj16ENS_18Kernel_traits_baseILj512ES2_S2_S2_S2_fjLj128EEEEELb1ELb0ELb0ELb0EEEvNS_9BwdParamsE,@"STO_CUDA_ENTRY STV_DEFAULT"
_ZN10layer_norm13ln_bwd_kernelINS_13Kernel_traitsI13__nv_bfloat16S2_S2_S2_fjLj512ELj1ELj4ELj1ELj16ENS_18Kernel_traits_baseILj512ES2_S2_S2_S2_fjLj128EEEEELb1ELb0ELb0ELb0EEEvNS_9BwdParamsE:
.text._ZN10layer_norm13ln_bwd_kernelINS_13Kernel_traitsI13__nv_bfloat16S2_S2_S2_fjLj512ELj1ELj4ELj1ELj16ENS_18Kernel_traits_baseILj512ES2_S2_S2_S2_fjLj128EEEEELb1ELb0ELb0ELb0EEEvNS_9BwdParamsE:
        /* <DEDUP_REMOVED lines=14> */
[----:B0-----:R-:W-:-:S02]  /*00e0*/  LOP3.LUT R2, R77, 0x1f, RZ, 0xc, !PT ;  /* 0x0000001f4d027812 */ /* 0x001fc400078e0cff */
[----:B------:R-:W-:Y:S02]  /*00f0*/  LOP3.LUT R7, R77, 0x1f, RZ, 0xc0, !PT ;  /* 0x0000001f4d077812 */ /* 0x000fe400078ec0ff */
[----:B------:R-:W-:Y:S02]  /*0100*/  LEA.HI.SX32 R79, R3, R2, 0x1d ;  /* 0x00000002034f7211 */ /* 0x000fe400078feaff */
[----:B------:R-:W-:Y:S02]  /*0110*/  MOV R9, R7 ;  /* 0x0000000700097202 */ /* 0x000fe40000000f00 */
[C---:B------:R-:W-:Y:S02]  /*0120*/  ISETP.GE.U32.AND P1, PT, R79.reuse, 0x40, PT ;  /* 0x000000404f00780c */ /* 0x040fe40003f26070 */
[----:B------:R-:W-:-:S11]  /*0130*/  ISETP.GE.U32.AND P0, PT, R79, 0x20, PT ;  /* 0x000000204f00780c */ /* 0x000fd60003f06070 */
[----:B------:R-:W0:Y:S02]  /*0140*/  @P1 LDC.64 R4, c[0x0][0x3d0] ;  /* 0x0000f400ff041b82 */ /* 0x000e240000000a00 */
[----:B------:R-:W-:-:S06]  /*0150*/  @P0 LOP3.LUT R9, R7, 0x20, RZ, 0xfc, !PT ;  /* 0x0000002007090812 */ /* 0x000fcc00078efcff */
[----:B------:R-:W4:Y:S01]  /*0160*/  @P0 LDC.64 R2, c[0x0][0x3d0] ;  /* 0x0000f400ff020b82 */ /* 0x000f220000000a00 */
[----:B0-----:R-:W-:-:S05]  /*0170*/  @P1 IMAD.WIDE.U32 R4, R9, 0x10, R4 ;  /* 0x0000001009041825 */ /* 0x001fca00078e0004 */
[----:B--2---:R0:W5:Y:S01]  /*0180*/  @P1 LDG.E.128 R24, desc[UR6][R4.64] ;  /* 0x0000000604181981 */ /* 0x004162000c1e1d00 */
[----:B---3--:R-:W-:Y:S01]  /*0190*/  USHF.L.U32 UR4, UR5, 0x2, URZ ;  /* 0x0000000205047899 */ /* 0x008fe200080006ff */
[----:B------:R-:W-:Y:S01]  /*01a0*/  SHF.R.U32.HI R77, RZ, 0x5, R77 ;  /* 0x00000005ff4d7819 */ /* 0x000fe2000001164d */
[----:B----4-:R-:W-:-:S04]  /*01b0*/  @P0 IMAD.WIDE.U32 R2, R7, 0x10, R2 ;  /* 0x0000001007020825 */ /* 0x010fc800078e0002 */
[----:B------:R-:W-:Y:S01]  /*01c0*/  LOP3.LUT R77, R77, UR4, RZ, 0xfc, !PT ;  /* 0x000000044d4d7c12 */ /* 0x000fe2000f8efcff */
[----:B------:R0:W5:Y:S03]  /*01d0*/  @P0 LDG.E.128 R20, desc[UR6][R2.64] ;  /* 0x0000000602140981 */ /* 0x000166000c1e1d00 */
[----:B------:R-:W-:Y:S01]  /*01e0*/  ISETP.GE.AND P0, PT, R77, UR8, PT ;  /* 0x000000084d007c0c */ /* 0x000fe2000bf06270 */
[----:B------:R-:W-:Y:S01]  /*01f0*/  BSSY B0, `(.L_x_336) ;  /* 0x00003a0000007945 */ /* 0x000fe20003800000 */
        /* <DEDUP_REMOVED lines=16> */
[----:B01----:R-:W-:Y:S06]  /*0300*/  @P0 BRA `(.L_x_337) ;  /* 0x0000003800380947 */ /* 0x003fec0003800000 */
[----:B------:R-:W0:Y:S01]  /*0310*/  LDCU.64 UR8, c[0x0][0x3e0] ;  /* 0x00007c00ff0877ac */ /* 0x000e220008000a00 */
[----:B------:R-:W1:Y:S01]  /*0320*/  LDC.U8 R2, c[0x0][0x410] ;  /* 0x00010400ff027b82 */ /* 0x000e620000000000 */
[----:B-----5:R-:W-:Y:S02]  /*0330*/  PRMT R3, R27, 0x7632, R3 ;  /* 0x000076321b037816 */ /* 0x020fe40000000003 */
[----:B------:R-:W-:Y:S02]  /*0340*/  CS2R R28, SRZ ;  /* 0x00000000001c7805 */ /* 0x000fe4000001ff00 */
[----:B------:R-:W-:Y:S02]  /*0350*/  PRMT R4, R26, 0x7632, R4 ;  /* 0x000076321a047816 */ /* 0x000fe40000000004 */
[----:B------:R-:W-:Y:S02]  /*0360*/  CS2R R30, SRZ ;  /* 0x00000000001e7805 */ /* 0x000fe4000001ff00 */
[----:B------:R-:W-:-:S02]  /*0370*/  PRMT R5, R25, 0x7632, R5 ;  /* 0x0000763219057816 */ /* 0x000fc40000000005 */
        /* <DEDUP_REMOVED lines=11> */
[----:B0-----:R-:W-:-:S02]  /*0430*/  ISETP.NE.U32.AND P0, PT, RZ, UR8, PT ;  /* 0x00000008ff007c0c */ /* 0x001fc4000bf05070 */
[----:B------:R-:W-:Y:S02]  /*0440*/  CS2R R54, SRZ ;  /* 0x0000000000367805 */ /* 0x000fe4000001ff00 */
[----:B------:R-:W-:Y:S02]  /*0450*/  CS2R R56, SRZ ;  /* 0x0000000000387805 */ /* 0x000fe4000001ff00 */
[----:B------:R-:W-:Y:S02]  /*0460*/  CS2R R58, SRZ ;  /* 0x00000000003a7805 */ /* 0x000fe4000001ff00 */
[----:B------:R-:W-:-:S13]  /*0470*/  ISETP.NE.AND.EX P0, PT, RZ, UR9, PT, P0 ;  /* 0x00000009ff007c0c */ /* 0x000fda000bf05300 */
.L_x_356:
[----:B------:R-:W0:Y:S08]  /*0480*/  @P0 LDC.64 R70, c[0x0][0x3e0] ;  /* 0x0000f800ff460b82 */ /* 0x000e300000000a00 */
[----:B------:R-:W2:Y:S08]  /*0490*/  LDC.64 R72, c[0x0][0x3c0] ;  /* 0x0000f000ff487b82 */ /* 0x000eb00000000a00 */
[----:B------:R-:W3:Y:S01]  /*04a0*/  LDC.64 R68, c[0x0][0x3c8] ;  /* 0x0000f200ff447b82 */ /* 0x000ee20000000a00 */
[----:B0-----:R-:W-:-:S06]  /*04b0*/  @P0 IMAD.WIDE R70, R77, 0x2, R70 ;  /* 0x000000024d460825 */ /* 0x001fcc00078e0246 */
[----:B------:R-:W4:Y:S01]  /*04c0*/  @P0 LDG.E.U16 R70, desc[UR6][R70.64] ;  /* 0x0000000646460981 */ /* 0x000f22000c1e1500 */
[----:B--2---:R-:W-:-:S06]  /*04d0*/  IMAD.WIDE R72, R77, 0x4, R72 ;  /* 0x000000044d487825 */ /* 0x004fcc00078e0248 */
[----:B------:R-:W2:Y:S01]  /*04e0*/  LDG.E R72, desc[UR6][R72.64] ;  /* 0x0000000648487981 */ /* 0x000ea2000c1e1900 */
[----:B------:R-:W0:Y:S01]  /*04f0*/  S2R R96, SR_TID.X ;  /* 0x0000000000607919 */ /* 0x000e220000002100 */
[----:B------:R-:W-:Y:S02]  /*0500*/  MOV R0, UR20 ;  /* 0x0000001400007c02 */ /* 0x000fe40008000f00 */
[----:B------:R-:W-:-:S03]  /*0510*/  ISETP.GE.U32.AND P4, PT, R79, 0x20, PT ;  /* 0x000000204f00780c */ /* 0x000fc60003f86070 */
[----:B------:R-:W-:-:S05]  /*0520*/  IMAD R74, R77, R0, RZ ;  /* 0x000000004d4a7224 */ /* 0x000fca00078e02ff */
[----:B------:R-:W-:Y:S01]  /*0530*/  SHF.R.S32.HI R75, RZ, 0x1f, R74 ;  /* 0x0000001fff4b7819 */ /* 0x000fe2000001144a */
[----:B---3--:R-:W-:-:S03]  /*0540*/  IMAD.WIDE R68, R77, 0x4, R68 ;  /* 0x000000044d447825 */ /* 0x008fc600078e0244 */
[----:B------:R-:W-:Y:S01]  /*0550*/  LEA.HI R75, R75, R74, RZ, 0x3 ;  /* 0x0000004a4b4b7211 */ /* 0x000fe200078f18ff */
[----:B------:R-:W-:Y:S01]  /*0560*/  BSSY.RECONVERGENT B1, `(.L_x_338) ;  /* 0x0000079000017945 */ /* 0x000fe20003800200 */
[----:B------:R-:W-:Y:S01]  /*0570*/  ISETP.NE.U32.AND P1, PT, RZ, UR10, PT ;  /* 0x0000000aff007c0c */ /* 0x000fe2000bf25070 */
[----:B-----5:R3:W5:Y:S01]  /*0580*/  LDG.E R97, desc[UR6][R68.64] ;  /* 0x0000000644617981 */ /* 0x020762000c1e1900 */
[----:B-1----:R-:W-:Y:S02]  /*0590*/  ISETP.NE.AND P5, PT, R2, RZ, PT ;  /* 0x000000ff0200720c */ /* 0x002fe40003fa5270 */
[----:B------:R-:W-:Y:S02]  /*05a0*/  ISETP.GE.U32.AND P3, PT, R79, 0x40, PT ;  /* 0x000000404f00780c */ /* 0x000fe40003f66070 */
[----:B------:R-:W-:Y:S02]  /*05b0*/  ISETP.NE.AND.EX P1, PT, RZ, UR11, PT, P1 ;  /* 0x0000000bff007c0c */ /* 0x000fe4000bf25310 */
[----:B0-----:R-:W-:Y:S01]  /*05c0*/  LOP3.LUT R98, R96, 0x1f, RZ, 0xc0, !PT ;  /* 0x0000001f60627812 */ /* 0x001fe200078ec0ff */
[----:B------:R-:W-:-:S03]  /*05d0*/  HFMA2 R96, -RZ, RZ, 1.875, 0 ;  /* 0x3f800000ff607431 */ /* 0x000fc600000001ff */
[----:B------:R-:W-:Y:S02]  /*05e0*/  LEA.HI.SX32 R98, R75, R98, 0x1d ;  /* 0x000000624b627211 */ /* 0x000fe400078feaff */
[----:B---3--:R-:W-:Y:S02]  /*05f0*/  CS2R R68, SRZ ;  /* 0x0000000000447805 */ /* 0x008fe4000001ff00 */
[----:B------:R-:W-:Y:S02]  /*0600*/  MOV R71, R98 ;  /* 0x0000006200477202 */ /* 0x000fe40000000f00 */
[----:B----4-:R-:W-:Y:S02]  /*0610*/  @P0 SHF.L.U32 R96, R70, 0x10, RZ ;  /* 0x0000001046600819 */ /* 0x010fe400000006ff */
[----:B--2---:R-:W-:Y:S01]  /*0620*/  FSEL R99, R72, RZ, !P5 ;  /* 0x000000ff48637208 */ /* 0x004fe20006800000 */
[----:B------:R-:W-:Y:S06]  /*0630*/  @!P4 BRA `(.L_x_339) ;  /* 0x0000000400acc947 */ /* 0x000fec0003800000 */
[----:B------:R-:W0:Y:S08]  /*0640*/  LDC.64 R68, c[0x0][0x3a8] ;  /* 0x0000ea00ff447b82 */ /* 0x000e300000000a00 */
[----:B------:R-:W1:Y:S08]  /*0650*/  LDC.64 R72, c[0x0][0x428] ;  /* 0x00010a00ff487b82 */ /* 0x000e700000000a00 */
[----:B------:R-:W2:Y:S01]  /*0660*/  LDC.64 R102, c[0x0][0x3b0] ;  /* 0x0000ec00ff667b82 */ /* 0x000ea20000000a00 */
[----:B0-----:R-:W-:-:S06]  /*0670*/  IMAD.WIDE.U32 R68, R98, 0x10, R68 ;  /* 0x0000001062447825 */ /* 0x001fcc00078e0044 */
[----:B------:R-:W3:Y:S01]  /*0680*/  LDG.E.128 R68, desc[UR6][R68.64] ;  /* 0x0000000644447981 */ /* 0x000ee2000c1e1d00 */
[----:B-1----:R-:W-:-:S06]  /*0690*/  IMAD.WIDE.U32 R72, R98, 0x10, R72 ;  /* 0x0000001062487825 */ /* 0x002fcc00078e0048 */
[----:B------:R-:W4:Y:S01]  /*06a0*/  LDG.E.128 R72, desc[UR6][R72.64] ;  /* 0x0000000648487981 */ /* 0x000f22000c1e1d00 */
[----:B------:R-:W-:Y:S01]  /*06b0*/  ISETP.NE.U32.AND P2, PT, RZ, UR10, PT ;  /* 0x0000000aff007c0c */ /* 0x000fe2000bf45070 */
[----:B--2---:R-:W-:-:S03]  /*06c0*/  IMAD.WIDE.U32 R102, R98, 0x8, R102 ;  /* 0x0000000862667825 */ /* 0x004fc600078e0066 */
[----:B------:R-:W-:-:S03]  /*06d0*/  ISETP.NE.AND.EX P2, PT, RZ, UR11, PT, P2 ;  /* 0x0000000bff007c0c */ /* 0x000fc6000bf45320 */
[----:B------:R-:W5:Y:S10]  /*06e0*/  LDG.E.64 R102, desc[UR6][R102.64] ;  /* 0x0000000666667981 */ /* 0x000f74000c1e1b00 */
[----:B------:R-:W0:Y:S01]  /*06f0*/  @P2 LDC.64 R80, c[0x0][0x438] ;  /* 0x00010e00ff502b82 */ /* 0x000e220000000a00 */
[----:B------:R-:W-:-:S02]  /*0700*/  SHF.L.U32 R93, R20, 0x10, RZ ;  /* 0x00000010145d7819 */ /* 0x000fc400000006ff */
[----:B------:R-:W-:Y:S02]  /*0710*/  SHF.L.U32 R85, R22, 0x10, RZ ;  /* 0x0000001016557819 */ /* 0x000fe400000006ff */
[----:B------:R-:W-:Y:S01]  /*0720*/  SHF.L.U32 R89, R21, 0x10, RZ ;  /* 0x0000001015597819 */ /* 0x000fe200000006ff */
[----:B0-----:R-:W-:-:S05]  /*0730*/  @P2 IMAD.WIDE.U32 R80, R98, 0x10, R80 ;  /* 0x0000001062502825 */ /* 0x001fca00078e0050 */
[----:B------:R0:W5:Y:S02]  /*0740*/  @P2 LDG.E.128 R60, desc[UR6][R80.64] ;  /* 0x00000006503c2981 */ /* 0x000164000c1e1d00 */
[----:B0-----:R-:W-:Y:S02]  /*0750*/  SHF.L.U32 R80, R23, 0x10, RZ ;  /* 0x0000001017507819 */ /* 0x001fe400000006ff */
[----:B---3--:R-:W-:Y:S02]  /*0760*/  SHF.L.U32 R92, R70, 0x10, RZ ;  /* 0x00000010465c7819 */ /* 0x008fe400000006ff */
[----:B------:R-:W-:Y:S02]  /*0770*/  SHF.L.U32 R84, R68, 0x10, RZ ;  /* 0x0000001044547819 */ /* 0x000fe400000006ff */
[----:B------:R-:W-:Y:S01]  /*0780*/  SHF.L.U32 R88, R69, 0x10, RZ ;  /* 0x0000001045587819 */ /* 0x000fe200000006ff */
[----:B------:R-:W-:Y:S01]  /*0790*/  FADD.FTZ R92, -R99, R92 ;  /* 0x0000005c635c7221 */ /* 0x000fe20000010100 */
[----:B------:R-:W-:-:S02]  /*07a0*/  PRMT R86, R69, 0x7632, R86 ;  /* 0x0000763245567816 */ /* 0x000fc40000000056 */
[----:B------:R-:W-:Y:S01]  /*07b0*/  PRMT R82, R68, 0x7632, R82 ;  /* 0x0000763244527816 */ /* 0x000fe20000000052 */
[C---:B------:R-:W-:Y:S01]  /*07c0*/  FADD.FTZ R84, -R99.reuse, R84 ;  /* 0x0000005463547221 */ /* 0x040fe20000010100 */
[----:B------:R-:W-:Y:S01]  /*07d0*/  FADD.FTZ R88, -R99, R88 ;  /* 0x0000005863587221 */ /* 0x000fe20000010100 */
[----:B------:R-:W-:Y:S01]  /*07e0*/  SHF.L.U32 R94, R71, 0x10, RZ ;  /* 0x00000010475e7819 */ /* 0x000fe200000006ff */
[----:B-----5:R-:W-:Y:S01]  /*07f0*/  FMUL.FTZ R87, R97, R92 ;  /* 0x0000005c61577220 */ /* 0x020fe20000410000 */
[----:B----4-:R-:W-:Y:S02]  /*0800*/  PRMT R83, R72, 0x7632, R83 ;  /* 0x0000763248537816 */ /* 0x010fe40000000053 */
[----:B------:R-:W-:Y:S02]  /*0810*/  SHF.L.U32 R86, R86, 0x10, RZ ;  /* 0x0000001056567819 */ /* 0x000fe400000006ff */
[----:B------:R-:W-:Y:S02]  /*0820*/  PRMT R68, R71, 0x7632, R68 ;  /* 0x0000763247447816 */ /* 0x000fe40000000044 */
[----:B------:R-:W-:-:S02]  /*0830*/  SHF.L.U32 R72, R72, 0x10, RZ ;  /* 0x0000001048487819 */ /* 0x000fc400000006ff */
[----:B------:R-:W-:Y:S02]  /*0840*/  PRMT R92, R20, 0x7632, R92 ;  /* 0x00007632145c7816 */ /* 0x000fe4000000005c */
[----:B------:R-:W-:Y:S01]  /*0850*/  SHF.L.U32 R82, R82, 0x10, RZ ;  /* 0x0000001052527819 */ /* 0x000fe200000006ff */
[C---:B------:R-:W-:Y:S01]  /*0860*/  FMUL.FTZ R95, R97.reuse, R84 ;  /* 0x00000054615f7220 */ /* 0x040fe20000410000 */
[C---:B------:R-:W-:Y:S01]  /*0870*/  PRMT R71, R74.reuse, 0x7632, R71 ;  /* 0x000076324a477816 */ /* 0x040fe20000000047 */
[----:B------:R-:W-:Y:S01]  /*0880*/  FMUL.FTZ R91, R97, R88 ;  /* 0x00000058615b7220 */ /* 0x000fe20000410000 */
[----:B------:R-:W-:Y:S02]  /*0890*/  PRMT R90, R73, 0x7632, R90 ;  /* 0x00007632495a7816 */ /* 0x000fe4000000005a */
[----:B------:R-:W-:Y:S01]  /*08a0*/  SHF.L.U32 R74, R74, 0x10, RZ ;  /* 0x000000104a4a7819 */ /* 0x000fe200000006ff */
[----:B------:R-:W-:Y:S01]  /*08b0*/  FADD.FTZ R94, -R99, R94 ;  /* 0x0000005e635e7221 */ /* 0x000fe20000010100 */
[----:B------:R-:W-:Y:S01]  /*08c0*/  SHF.L.U32 R73, R73, 0x10, RZ ;  /* 0x0000001049497819 */ /* 0x000fe200000006ff */
[----:B------:R-:W-:Y:S01]  /*08d0*/  FADD.FTZ R86, -R99, R86 ;  /* 0x0000005663567221 */ /* 0x000fe20000010100 */
[----:B------:R-:W-:Y:S01]  /*08e0*/  PRMT R88, R21, 0x7632, R88 ;  /* 0x0000763215587816 */ /* 0x000fe20000000058 */
[----:B------:R-:W-:Y:S01]  /*08f0*/  FMUL.FTZ R93, R93, R72 ;  /* 0x000000485d5d7220 */ /* 0x000fe20000410000 */
[----:B------:R-:W-:Y:S01]  /*0900*/  PRMT R69, R70, 0x7632, R69 ;  /* 0x0000763246457816 */ /* 0x000fe20000000045 */
[----:B------:R-:W-:Y:S01]  /*0910*/  FADD.FTZ R82, -R99, R82 ;  /* 0x0000005263527221 */ /* 0x000fe20000010100 */
[----:B------:R-:W-:-:S02]  /*0920*/  SHF.L.U32 R92, R92, 0x10, RZ ;  /* 0x000000105c5c7819 */ /* 0x000fc400000006ff */
[----:B------:R-:W-:Y:S01]  /*0930*/  SHF.L.U32 R83, R83, 0x10, RZ ;  /* 0x0000001053537819 */ /* 0x000fe200000006ff */
[----:B------:R-:W-:Y:S01]  /*0940*/  FADD.FTZ R44, R44, R72 ;  /* 0x000000482c2c7221 */ /* 0x000fe20000010000 */
[----:B------:R-:W-:Y:S01]  /*0950*/  FFMA.FTZ R28, R95, R72, R28 ;  /* 0x000000485f1c7223 */ /* 0x000fe2000001001c */
[-C--:B------:R-:W-:Y:S01]  /*0960*/  FMUL.FTZ R85, R85, R74.reuse ;  /* 0x0000004a55557220 */ /* 0x080fe20000410000 */
[----:B------:R-:W-:Y:S01]  /*0970*/  FADD.FTZ R48, R48, R74 ;  /* 0x0000004a30307221 */ /* 0x000fe20000010000 */
[----:B------:R-:W-:Y:S01]  /*0980*/  FFMA.FTZ R32, R87, R74, R32 ;  /* 0x0000004a57207223 */ /* 0x000fe20000010020 */
[----:B------:R-:W-:Y:S01]  /*0990*/  SHF.L.U32 R88, R88, 0x10, RZ ;  /* 0x0000001058587819 */ /* 0x000fe200000006ff */
[-C--:B------:R-:W-:Y:S01]  /*09a0*/  FMUL.FTZ R89, R89, R73.reuse ;  /* 0x0000004959597220 */ /* 0x080fe20000410000 */
[----:B------:R-:W-:Y:S01]  /*09b0*/  SHF.L.U32 R72, R90, 0x10, RZ ;  /* 0x000000105a487819 */ /* 0x000fe200000006ff */
[----:B------:R-:W-:Y:S01]  /*09c0*/  FADD.FTZ R46, R46, R73 ;  /* 0x000000492e2e7221 */ /* 0x000fe20000010000 */
[----:B------:R-:W-:Y:S01]  /*09d0*/  FFMA.FTZ R30, R91, R73, R30 ;  /* 0x000000495b1e7223 */ /* 0x000fe2000001001e */
[C---:B------:R-:W-:Y:S01]  /*09e0*/  FMUL.FTZ R81, R97.reuse, R94 ;  /* 0x0000005e61517220 */ /* 0x040fe20000410000 */
[----:B------:R-:W-:Y:S01]  /*09f0*/  FMUL.FTZ R90, R97, R86 ;  /* 0x00000056615a7220 */ /* 0x000fe20000410000 */
[----:B------:R-:W-:Y:S01]  /*0a00*/  SHF.L.U32 R74, R69, 0x10, RZ ;  /* 0x00000010454a7819 */ /* 0x000fe200000006ff */
[----:B------:R-:W-:Y:S01]  /*0a10*/  FMUL.FTZ R94, R97, R82 ;  /* 0x00000052615e7220 */ /* 0x000fe20000410000 */
[----:B------:R-:W-:Y:S01]  /*0a20*/  PRMT R70, R75, 0x7632, R70 ;  /* 0x000076324b467816 */ /* 0x000fe20000000046 */
[----:B------:R-:W-:Y:S01]  /*0a30*/  FMUL.FTZ R92, R92, R83 ;  /* 0x000000535c5c7220 */ /* 0x000fe20000410000 */
[----:B------:R-:W-:Y:S01]  /*0a40*/  FADD.FTZ R69, RZ, R93 ;  /* 0x0000005dff457221 */ /* 0x000fe20000010000 */
[----:B------:R-:W-:Y:S01]  /*0a50*/  FFMA.FTZ R73, R95, R93, RZ ;  /* 0x0000005d5f497223 */ /* 0x000fe200000100ff */
[----:B------:R-:W-:Y:S01]  /*0a60*/  SHF.L.U32 R75, R75, 0x10, RZ ;  /* 0x000000104b4b7819 */ /* 0x000fe200000006ff */
[-C--:B------:R-:W-:Y:S01]  /*0a70*/  FMUL.FTZ R88, R88, R72.reuse ;  /* 0x0000004858587220 */ /* 0x080fe20000410000 */
[----:B------:R-:W-:Y:S01]  /*0a80*/  FADD.FTZ R47, R47, R72 ;  /* 0x000000482f2f7221 */ /* 0x000fe20000010000 */
[----:B------:R-:W-:Y:S01]  /*0a90*/  FFMA.FTZ R31, R90, R72, R31 ;  /* 0x000000485a1f7223 */ /* 0x000fe2000001001f */
[----:B------:R-:W-:Y:S01]  /*0aa0*/  SHF.L.U32 R86, R68, 0x10, RZ ;  /* 0x0000001044567819 */ /* 0x000fe200000006ff */
[----:B------:R-:W-:Y:S01]  /*0ab0*/  FADD.FTZ R68, R69, R92 ;  /* 0x0000005c45447221 */ /* 0x000fe20000010000 */
[----:B------:R-:W-:Y:S01]  /*0ac0*/  FFMA.FTZ R72, R94, R92, R73 ;  /* 0x0000005c5e487223 */ /* 0x000fe20000010049 */
[-C--:B------:R-:W-:Y:S01]  /*0ad0*/  FMUL.FTZ R80, R80, R75.reuse ;  /* 0x0000004b50507220 */ /* 0x080fe20000410000 */
[----:B------:R-:W-:Y:S01]  /*0ae0*/  FADD.FTZ R50, R50, R75 ;  /* 0x0000004b32327221 */ /* 0x000fe20000010000 */
[----:B------:R-:W-:Y:S01]  /*0af0*/  FFMA.FTZ R34, R81, R75, R34 ;  /* 0x0000004b51227223 */ /* 0x000fe20000010022 */
[----:B------:R-:W-:Y:S01]  /*0b00*/  PRMT R82, R22, 0x7632, R82 ;  /* 0x0000763216527816 */ /* 0x000fe20000000052 */
[----:B------:R-:W-:Y:S01]  /*0b10*/  FADD.FTZ R69, R68, R89 ;  /* 0x0000005944457221 */ /* 0x000fe20000010000 */
[----:B------:R-:W-:Y:S01]  /*0b20*/  SHF.L.U32 R75, R71, 0x10, RZ ;  /* 0x00000010474b7819 */ /* 0x000fe200000006ff */
[----:B------:R-:W-:Y:S01]  /*0b30*/  FFMA.FTZ R71, R91, R89, R72 ;  /* 0x000000595b477223 */ /* 0x000fe20000010048 */
[----:B------:R-:W-:Y:S01]  /*0b40*/  SHF.L.U32 R82, R82, 0x10, RZ ;  /* 0x0000001052527819 */ /* 0x000fe200000006ff */
[----:B------:R-:W-:Y:S01]  /*0b50*/  FADD.FTZ R74, -R99, R74 ;  /* 0x0000004a634a7221 */ /* 0x000fe20000010100 */
[----:B------:R-:W-:Y:S01]  /*0b60*/  SHF.L.U32 R104, R70, 0x10, RZ ;  /* 0x0000001046687819 */ /* 0x000fe200000006ff */
[----:B------:R-:W-:Y:S01]  /*0b70*/  FADD.FTZ R68, R69, R88 ;  /* 0x0000005845447221 */ /* 0x000fe20000010000 */
[----:B------:R-:W-:Y:S01]  /*0b80*/  FFMA.FTZ R70, R90, R88, R71 ;  /* 0x000000585a467223 */ /* 0x000fe20000010047 */
[----:B------:R-:W-:Y:S01]  /*0b90*/  FADD.FTZ R45, R45, R83 ;  /* 0x000000532d2d7221 */ /* 0x000fe20000010000 */
[----:B------:R-:W-:Y:S01]  /*0ba0*/  FFMA.FTZ R29, R94, R83, R29 ;  /* 0x000000535e1d7223 */ /* 0x000fe2000001001d */
[----:B------:R-:W-:Y:S01]  /*0bb0*/  PRMT R83, R23, 0x7632, R83 ;  /* 0x0000763217537816 */ /* 0x000fe20000000053 */
[----:B------:R-:W-:Y:S01]  /*0bc0*/  FMUL.FTZ R82, R82, R75 ;  /* 0x0000004b52527220 */ /* 0x000fe20000410000 */
[----:B------:R-:W-:Y:S01]  /*0bd0*/  FMUL.FTZ R84, R97, R74 ;  /* 0x0000004a61547220 */ /* 0x000fe20000410000 */
[----:B------:R-:W-:Y:S01]  /*0be0*/  FADD.FTZ R69, R68, R85 ;  /* 0x0000005544457221 */ /* 0x000fe20000010000 */
[----:B------:R-:W-:Y:S01]  /*0bf0*/  FFMA.FTZ R71, R87, R85, R70 ;  /* 0x0000005557477223 */ /* 0x000fe20000010046 */
[----:B------:R-:W-:Y:S01]  /*0c00*/  SHF.L.U32 R83, R83, 0x10, RZ ;  /* 0x0000001053537819 */ /* 0x000fe200000006ff */
[----:B------:R-:W-:Y:S01]  /*0c10*/  FADD.FTZ R86, -R99, R86 ;  /* 0x0000005663567221 */ /* 0x000fe20000010100 */
[----:B------:R-:W-:Y:S01]  /*0c20*/  FADD.FTZ R69, R69, R82 ;  /* 0x0000005245457221 */ /* 0x000fe20000010000 */
[----:B------:R-:W-:-:S02]  /*0c30*/  FFMA.FTZ R68, R84, R82, R71 ;  /* 0x0000005254447223 */ /* 0x000fc40000010047 */
        /* <DEDUP_REMOVED lines=8> */
[----:B------:R-:W-:Y:S01]  /*0cc0*/  IADD3 R71, PT, PT, R98, 0x20, RZ ;  /* 0x0000002062477810 */ /* 0x000fe20007ffe0ff */
[----:B------:R-:W-:Y:S01]  /*0cd0*/  FADD.FTZ R69, R70, R83 ;  /* 0x0000005346457221 */ /* 0x000fe20000010000 */
[----:B------:R-:W-:-:S07]  /*0ce0*/  FFMA.FTZ R68, R86, R83, R68 ;  /* 0x0000005356447223 */ /* 0x000fce0000010044 */
.L_x_339:
[----:B------:R-:W-:Y:S05]  /*0cf0*/  BSYNC.RECONVERGENT B1 ;  /* 0x0000000000017941 */ /* 0x000fea0003800200 */
.L_x_338:
[----:B------:R-:W-:Y:S04]  /*0d00*/  BSSY.RECONVERGENT B1, `(.L_x_340) ;  /* 0x0000069000017945 */ /* 0x000fe80003800200 */
[----:B------:R-:W-:Y:S05]  /*0d10*/  @!P3 BRA `(.L_x_341) ;  /* 0x00000004009cb947 */ /* 0x000fea0003800000 */
        /* <DEDUP_REMOVED lines=11> */
[----:B------:R-:W0:Y:S02]  /*0dd0*/  @P2 LDC.64 R6, c[0x0][0x438] ;  /* 0x00010e00ff062b82 */ /* 0x000e240000000a00 */
[----:B0-----:R-:W-:-:S05]  /*0de0*/  @P2 IMAD.WIDE.U32 R6, R71, 0x10, R6 ;  /* 0x0000001047062825 */ /* 0x001fca00078e0006 */
[----:B------:R0:W5:Y:S01]  /*0df0*/  @P2 LDG.E.128 R64, desc[UR6][R6.64] ;  /* 0x0000000606402981 */ /* 0x000162000c1e1d00 */
[----:B---3--:R-:W-:Y:S02]  /*0e00*/  PRMT R17, R9, 0x7632, R17 ;  /* 0x0000763209117816 */ /* 0x008fe40000000011 */
[C---:B------:R-:W-:Y:S02]  /*0e10*/  PRMT R16, R8.reuse, 0x7632, R16 ;  /* 0x0000763208107816 */ /* 0x040fe40000000010 */
[----:B------:R-:W-:Y:S02]  /*0e20*/  SHF.L.U32 R8, R8, 0x10, RZ ;  /* 0x0000001008087819 */ /* 0x000fe400000006ff */
[----:B------:R-:W-:Y:S02]  /*0e30*/  SHF.L.U32 R72, R11, 0x10, RZ ;  /* 0x000000100b487819 */ /* 0x000fe400000006ff */
[----:B------:R-:W-:Y:S02]  /*0e40*/  SHF.L.U32 R18, R9, 0x10, RZ ;  /* 0x0000001009127819 */ /* 0x000fe400000006ff */
[----:B0-----:R-:W-:-:S02]  /*0e50*/  SHF.L.U32 R6, R17, 0x10, RZ ;  /* 0x0000001011067819 */ /* 0x001fc400000006ff */
[C---:B------:R-:W-:Y:S01]  /*0e60*/  PRMT R9, R10.reuse, 0x7632, R9 ;  /* 0x000076320a097816 */ /* 0x040fe20000000009 */
[C---:B------:R-:W-:Y:S01]  /*0e70*/  FADD.FTZ R8, -R99.reuse, R8 ;  /* 0x0000000863087221 */ /* 0x040fe20000010100 */
[C---:B------:R-:W-:Y:S01]  /*0e80*/  FADD.FTZ R104, -R99.reuse, R72 ;  /* 0x0000004863687221 */ /* 0x040fe20000010100 */
[----:B------:R-:W-:Y:S01]  /*0e90*/  SHF.L.U32 R70, R10, 0x10, RZ ;  /* 0x000000100a467819 */ /* 0x000fe200000006ff */
[----:B------:R-:W-:Y:S01]  /*0ea0*/  FADD.FTZ R72, -R99, R6 ;  /* 0x0000000663487221 */ /* 0x000fe20000010100 */
[----:B------:R-:W-:Y:S01]  /*0eb0*/  SHF.L.U32 R76, R9, 0x10, RZ ;  /* 0x00000010094c7819 */ /* 0x000fe200000006ff */
[----:B-----5:R-:W-:Y:S01]  /*0ec0*/  FMUL.FTZ R7, R97, R8 ;  /* 0x0000000861077220 */ /* 0x020fe20000410000 */
[----:B------:R-:W-:Y:S02]  /*0ed0*/  SHF.L.U32 R6, R24, 0x10, RZ ;  /* 0x0000001018067819 */ /* 0x000fe400000006ff */
[----:B----4-:R-:W-:Y:S01]  /*0ee0*/  SHF.L.U32 R9, R12, 0x10, RZ ;  /* 0x000000100c097819 */ /* 0x010fe200000006ff */
[----:B------:R-:W-:Y:S01]  /*0ef0*/  FADD.FTZ R10, -R99, R18 ;  /* 0x00000012630a7221 */ /* 0x000fe20000010100 */
[----:B------:R-:W-:Y:S01]  /*0f00*/  PRMT R19, R11, 0x7632, R19 ;  /* 0x000076320b137816 */ /* 0x000fe20000000013 */
[----:B------:R-:W-:Y:S01]  /*0f10*/  FADD.FTZ R74, -R99, R70 ;  /* 0x00000046634a7221 */ /* 0x000fe20000010100 */
[----:B------:R-:W-:Y:S01]  /*0f20*/  SHF.L.U32 R16, R16, 0x10, RZ ;  /* 0x0000001010107819 */ /* 0x000fe200000006ff */
[-C--:B------:R-:W-:Y:S01]  /*0f30*/  FMUL.FTZ R6, R6, R9.reuse ;  /* 0x0000000906067220 */ /* 0x080fe20000410000 */
[----:B------:R-:W-:Y:S01]  /*0f40*/  FADD.FTZ R52, R52, R9 ;  /* 0x0000000934347221 */ /* 0x000fe20000010000 */
[----:B------:R-:W-:Y:S01]  /*0f50*/  FFMA.FTZ R36, R7, R9, R36 ;  /* 0x0000000907247223 */ /* 0x000fe20000010024 */
[----:B------:R-:W-:Y:S01]  /*0f60*/  SHF.L.U32 R78, R19, 0x10, RZ ;  /* 0x00000010134e7819 */ /* 0x000fe200000006ff */
[C---:B------:R-:W-:Y:S01]  /*0f70*/  FMUL.FTZ R9, R97.reuse, R10 ;  /* 0x0000000a61097220 */ /* 0x040fe20000410000 */
[----:B------:R-:W-:Y:S01]  /*0f80*/  SHF.L.U32 R19, R14, 0x10, RZ ;  /* 0x000000100e137819 */ /* 0x000fe200000006ff */
[----:B------:R-:W-:Y:S01]  /*0f90*/  FMUL.FTZ R11, R97, R74 ;  /* 0x0000004a610b7220 */ /* 0x000fe20000410000 */
[----:B------:R-:W-:Y:S01]  /*0fa0*/  SHF.L.U32 R10, R26, 0x10, RZ ;  /* 0x000000101a0a7819 */ /* 0x000fe200000006ff */
[----:B------:R-:W-:Y:S01]  /*0fb0*/  FADD.FTZ R70, -R99, R16 ;  /* 0x0000001063467221 */ /* 0x000fe20000010100 */
[----:B------:R-:W-:-:S02]  /*0fc0*/  PRMT R17, R13, 0x7632, R17 ;  /* 0x000076320d117816 */ /* 0x000fc40000000011 */
[C---:B------:R-:W-:Y:S02]  /*0fd0*/  PRMT R18, R15.reuse, 0x7632, R18 ;  /* 0x000076320f127816 */ /* 0x040fe40000000012 */
[----:B------:R-:W-:Y:S02]  /*0fe0*/  SHF.L.U32 R73, R15, 0x10, RZ ;  /* 0x000000100f497819 */ /* 0x000fe400000006ff */
[----:B------:R-:W-:Y:S02]  /*0ff0*/  PRMT R16, R12, 0x7632, R16 ;  /* 0x000076320c107816 */ /* 0x000fe40000000010 */
[----:B------:R-:W-:Y:S01]  /*1000*/  PRMT R15, R24, 0x7632, R15 ;  /* 0x00007632180f7816 */ /* 0x000fe2000000000f */
[-C--:B------:R-:W-:Y:S01]  /*1010*/  FMUL.FTZ R10, R10, R19.reuse ;  /* 0x000000130a0a7220 */ /* 0x080fe20000410000 */
[----:B------:R-:W-:Y:S01]  /*1020*/  FADD.FTZ R56, R56, R19 ;  /* 0x0000001338387221 */ /* 0x000fe20000010000 */
[----:B------:R-:W-:Y:S01]  /*1030*/  FFMA.FTZ R40, R11, R19, R40 ;  /* 0x000000130b287223 */ /* 0x000fe20000010028 */
[----:B------:R-:W-:-:S02]  /*1040*/  SHF.L.U32 R19, R5, 0x10, RZ ;  /* 0x0000001005137819 */ /* 0x000fc400000006ff */
[----:B------:R-:W-:Y:S02]  /*1050*/  SHF.L.U32 R74, R17, 0x10, RZ ;  /* 0x00000010114a7819 */ /* 0x000fe400000006ff */
[----:B------:R-:W-:Y:S02]  /*1060*/  SHF.L.U32 R15, R15, 0x10, RZ ;  /* 0x000000100f0f7819 */ /* 0x000fe400000006ff */
[----:B------:R-:W-:Y:S01]  /*1070*/  SHF.L.U32 R16, R16, 0x10, RZ ;  /* 0x0000001010107819 */ /* 0x000fe200000006ff */
[----:B------:R-:W-:Y:S01]  /*1080*/  FMUL.FTZ R17, R19, R74 ;  /* 0x0000004a13117220 */ /* 0x000fe20000410000 */
[----:B------:R-:W-:Y:S01]  /*1090*/  PRMT R71, R14, 0x7632, R71 ;  /* 0x000076320e477816 */ /* 0x000fe20000000047 */
[----:B------:R-:W-:Y:S01]  /*10a0*/  FMUL.FTZ R14, R97, R70 ;  /* 0x00000046610e7220 */ /* 0x000fe20000410000 */
[----:B------:R-:W-:Y:S01]  /*10b0*/  SHF.L.U32 R13, R13, 0x10, RZ ;  /* 0x000000100d0d7819 */ /* 0x000fe200000006ff */
[----:B------:R-:W-:Y:S01]  /*10c0*/  FMUL.FTZ R15, R15, R16 ;  /* 0x000000100f0f7220 */ /* 0x000fe20000410000 */
[----:B------:R-:W-:Y:S01]  /*10d0*/  SHF.L.U32 R8, R25, 0x10, RZ ;  /* 0x0000001019087819 */ /* 0x000fe200000006ff */
[----:B------:R-:W-:Y:S01]  /*10e0*/  FADD.FTZ R70, R69, R6 ;  /* 0x0000000645467221 */ /* 0x000fe20000010000 */
[----:B------:R-:W-:-:S03]  /*10f0*/  FFMA.FTZ R19, R7, R6, R68 ;  /* 0x0000000607137223 */ /* 0x000fc60000010044 */
[----:B------:R-:W-:Y:S01]  /*1100*/  FMUL.FTZ R8, R8, R13 ;  /* 0x0000000d08087220 */ /* 0x000fe20000410000 */
[----:B------:R-:W-:Y:S01]  /*1110*/  FADD.FTZ R69, R70, R15 ;  /* 0x0000000f46457221 */ /* 0x000fe20000010000 */
[C---:B------:R-:W-:Y:S01]  /*1120*/  FFMA.FTZ R68, R14.reuse, R15, R19 ;  /* 0x0000000f0e447223 */ /* 0x040fe20000010013 */
[----:B------:R-:W-:Y:S01]  /*1130*/  FADD.FTZ R53, R53, R16 ;  /* 0x0000001035357221 */ /* 0x000fe20000010000 */
[----:B------:R-:W-:Y:S01]  /*1140*/  FFMA.FTZ R37, R14, R16, R37 ;  /* 0x000000100e257223 */ /* 0x000fe20000010025 */
[----:B------:R-:W-:Y:S01]  /*1150*/  FMUL.FTZ R16, R97, R72 ;  /* 0x0000004861107220 */ /* 0x000fe20000410000 */
[----:B------:R-:W-:Y:S01]  /*1160*/  FADD.FTZ R70, R69, R8 ;  /* 0x0000000845467221 */ /* 0x000fe20000010000 */
        /* <DEDUP_REMOVED lines=12> */
[----:B------:R-:W-:Y:S01]  /*1230*/  SHF.L.U32 R74, R18, 0x10, RZ ;  /* 0x00000010124a7819 */ /* 0x000fe200000006ff */
[----:B------:R-:W-:Y:S01]  /*1240*/  FMUL.FTZ R18, R72, R71 ;  /* 0x0000004748127220 */ /* 0x000fe20000410000 */
[----:B------:R-:W-:Y:S01]  /*1250*/  FMUL.FTZ R76, R97, R76 ;  /* 0x0000004c614c7220 */ /* 0x000fe20000410000 */
[----:B------:R-:W-:Y:S01]  /*1260*/  FADD.FTZ R69, R69, R10 ;  /* 0x0000000a45457221 */ /* 0x000fe20000010000 */
[----:B------:R-:W-:Y:S01]  /*1270*/  FFMA.FTZ R19, R11, R10, R68 ;  /* 0x0000000a0b137223 */ /* 0x000fe20000010044 */
[-C--:B------:R-:W-:Y:S01]  /*1280*/  FMUL.FTZ R12, R12, R73.reuse ;  /* 0x000000490c0c7220 */ /* 0x080fe20000410000 */
        /* <DEDUP_REMOVED lines=16> */
.L_x_341:
[----:B------:R-:W-:Y:S05]  /*1390*/  BSYNC.RECONVERGENT B1 ;  /* 0x0000000000017941 */ /* 0x000fea0003800200 */
.L_x_340:
[----:B------:R-:W-:Y:S01]  /*13a0*/  UMOV UR4, 0xffffffff ;  /* 0xffffffff00047882 */ /* 0x000fe20000000000 */
[----:B------:R-:W-:Y:S02]  /*13b0*/  PRMT R71, R63, 0x7632, R71 ;  /* 0x000076323f477816 */ /* 0x000fe40000000047 */
[C---:B------:R-:W-:Y:S02]  /*13c0*/  PRMT R70, R62.reuse, 0x7632, R70 ;  /* 0x000076323e467816 */ /* 0x040fe40000000046 */
[----:B------:R-:W-:Y:S02]  /*13d0*/  PRMT R74, R62, 0x7632, R74 ;  /* 0x000076323e4a7816 */ /* 0x000fe4000000004a */
[----:B------:R-:W-:Y:S02]  /*13e0*/  PRMT R73, R61, 0x7632, R73 ;  /* 0x000076323d497816 */ /* 0x000fe40000000049 */
[----:B------:R-:W-:Y:S01]  /*13f0*/  PRMT R72, R60, 0x7632, R72 ;  /* 0x000076323c487816 */ /* 0x000fe20000000048 */
        /* <DEDUP_REMOVED lines=23> */
.L_x_368:
[----:B-1----:R-:W-:Y:S01]  /*1570*/  FADD.FTZ R104, R69, R104 ;  /* 0x0000006845687221 */ /* 0x002fe20000010000 */
[----:B--2---:R-:W-:Y:S01]  /*1580*/  FADD.FTZ R75, R68, R75 ;  /* 0x0000004b444b7221 */ /* 0x004fe20000010000 */
[----:B------:R-:W-:Y:S02]  /*1590*/  BSSY.RECONVERGENT B1, `(.L_x_343) ;  /* 0x0000261000017945 */ /* 0x000fe40003800200 */
[----:B------:R-:W-:Y:S01]  /*15a0*/  FMUL.FTZ R99, R104, UR12 ;  /* 0x0000000c68637c20 */ /* 0x000fe20008410000 */
[----:B------:R-:W-:-:S04]  /*15b0*/  FMUL.FTZ R108, R75, UR12 ;  /* 0x0000000c4b6c7c20 */ /* 0x000fc80008410000 */
[----:B------:R-:W-:Y:S01]  /*15c0*/  FSEL R99, R99, RZ, !P5 ;  /* 0x000000ff63637208 */ /* 0x000fe20006800000 */
[----:B------:R-:W-:Y:S06]  /*15d0*/  @P1 BRA `(.L_x_344) ;  /* 0x00000010007c1947 */ /* 0x000fec0003800000 */
[----:B------:R-:W-:-:S04]  /*15e0*/  UISETP.NE.U32.AND UP0, UPT, UR14, URZ, UPT ;  /* 0x000000ff0e00728c */ /* 0x000fc8000bf05070 */
[----:B------:R-:W-:-:S09]  /*15f0*/  UISETP.NE.AND.EX UP0, UPT, UR15, URZ, UPT, UP0 ;  /* 0x000000ff0f00728c */ /* 0x000fd2000bf05300 */
[----:B------:R-:W-:Y:S05]  /*1600*/  BRA.U UP0, `(.L_x_345) ;  /* 0x00000009001c7547 */ /* 0x000fea000b800000 */
[----:B------:R-:W-:Y:S01]  /*1610*/  ISETP.GT.U32.AND P1, PT, R79, 0x1f, PT ;  /* 0x0000001f4f00780c */ /* 0x000fe20003f24070 */
[----:B------:R-:W-:-:S12]  /*1620*/  BSSY.RECONVERGENT B2, `(.L_x_346) ;  /* 0x0000043000027945 */ /* 0x000fd80003800200 */
[----:B------:R-:W-:Y:S05]  /*1630*/  @!P1 BRA `(.L_x_347) ;  /* 0x0000000400049947 */ /* 0x000fea0003800000 */
[-CC-:B0-----:R-:W-:Y:S01]  /*1640*/  FFMA.FTZ R68, R87, R108.reuse, R99.reuse ;  /* 0x0000006c57447223 */ /* 0x181fe20000010063 */
[-CC-:B------:R-:W-:Y:S01]  /*1650*/  FFMA.FTZ R69, R81, R108.reuse, R99.reuse ;  /* 0x0000006c51457223 */ /* 0x180fe20000010063 */
[-C--:B------:R-:W-:Y:S01]  /*1660*/  FFMA.FTZ R72, R86, R108.reuse, R99 ;  /* 0x0000006c56487223 */ /* 0x080fe20000010063 */
[----:B------:R-:W-:Y:S01]  /*1670*/  LOP3.LUT P4, RZ, R103, 0xff, RZ, 0xc0, !PT ;  /* 0x000000ff67ff7812 */ /* 0x000fe2000788c0ff */
[----:B------:R-:W-:Y:S01]  /*1680*/  FADD.FTZ R68, R85, -R68 ;  /* 0x8000004455447221 */ /* 0x000fe20000010000 */
[----:B------:R-:W-:Y:S01]  /*1690*/  FADD.FTZ R70, R80, -R69 ;  /* 0x8000004550467221 */ /* 0x000fe20000010000 */
[----:B------:R-:W-:Y:S01]  /*16a0*/  FADD.FTZ R72, R83, -R72 ;  /* 0x8000004853487221 */ /* 0x000fe20000010000 */
[--C-:B------:R-:W-:Y:S01]  /*16b0*/  FFMA.FTZ R104, R91, R108, R99.reuse ;  /* 0x0000006c5b687223 */ /* 0x100fe20000010063 */
[C---:B-----5:R-:W-:Y:S01]  /*16c0*/  FMUL.FTZ R69, R97.reuse, R68 ;  /* 0x0000004461457220 */ /* 0x060fe20000410000 */
[C---:B------:R-:W-:Y:S01]  /*16d0*/  FMUL.FTZ R71, R97.reuse, R70 ;  /* 0x0000004661477220 */ /* 0x040fe20000410000 */
[----:B------:R-:W-:Y:S01]  /*16e0*/  FMUL.FTZ R73, R97, R72 ;  /* 0x0000004861497220 */ /* 0x000fe20000410000 */
[--C-:B------:R-:W-:Y:S01]  /*16f0*/  FFMA.FTZ R105, R84, R108, R99.reuse ;  /* 0x0000006c54697223 */ /* 0x100fe20000010063 */
[----:B------:R-:W-:Y:S01]  /*1700*/  FMUL.FTZ R69, R69, R96 ;  /* 0x0000006045457220 */ /* 0x000fe20000410000 */
[--C-:B------:R-:W-:Y:S01]  /*1710*/  FFMA.FTZ R75, R90, R108, R99.reuse ;  /* 0x0000006c5a4b7223 */ /* 0x100fe20000010063 */
[----:B------:R-:W-:Y:S01]  /*1720*/  FMUL.FTZ R73, R73, R96 ;  /* 0x0000006049497220 */ /* 0x000fe20000410000 */
[-C--:B------:R-:W-:Y:S01]  /*1730*/  FFMA.FTZ R74, R95, R108.reuse, R99 ;  /* 0x0000006c5f4a7223 */ /* 0x080fe20000010063 */
[----:B------:R-:W-:Y:S01]  /*1740*/  FMUL.FTZ R69, R69, UR13 ;  /* 0x0000000d45457c20 */ /* 0x000fe20008410000 */
[----:B------:R-:W-:Y:S01]  /*1750*/  FADD.FTZ R106, R89, -R104 ;  /* 0x80000068596a7221 */ /* 0x000fe20000010000 */
[----:B------:R-:W-:Y:S01]  /*1760*/  FMUL.FTZ R68, R73, UR13 ;  /* 0x0000000d49447c20 */ /* 0x000fe20008410000 */
[----:B------:R-:W-:Y:S01]  /*1770*/  FADD.FTZ R112, R82, -R105 ;  /* 0x8000006952707221 */ /* 0x000fe20000010000 */
[----:B------:R-:W0:Y:S01]  /*1780*/  LDC.64 R72, c[0x0][0x468] ;  /* 0x00011a00ff487b82 */ /* 0x000e220000000a00 */
[----:B------:R-:W-:Y:S01]  /*1790*/  FSEL R70, R69, RZ, P4 ;  /* 0x000000ff45467208 */ /* 0x000fe20002000000 */
[----:B------:R-:W-:Y:S01]  /*17a0*/  FFMA.FTZ R69, R94, R108, R99 ;  /* 0x0000006c5e457223 */ /* 0x000fe20000010063 */
[----:B------:R-:W-:Y:S01]  /*17b0*/  FADD.FTZ R110, R88, -R75 ;  /* 0x8000004b586e7221 */ /* 0x000fe20000010000 */
[----:B------:R-:W-:Y:S01]  /*17c0*/  FADD.FTZ R74, R93, -R74 ;  /* 0x8000004a5d4a7221 */ /* 0x000fe20000010000 */
[----:B------:R-:W-:Y:S01]  /*17d0*/  FMUL.FTZ R71, R71, R96 ;  /* 0x0000006047477220 */ /* 0x000fe20000410000 */
[----:B------:R-:W-:Y:S01]  /*17e0*/  FADD.FTZ R104, R92, -R69 ;  /* 0x800000455c687221 */ /* 0x000fe20000010000 */
[----:B------:R-:W-:Y:S01]  /*17f0*/  ISETP.GE.U32.AND P1, PT, R102, RZ, PT ;  /* 0x000000ff6600720c */ /* 0x000fe20003f26070 */
[C---:B------:R-:W-:Y:S01]  /*1800*/  FMUL.FTZ R109, R97.reuse, R112 ;  /* 0x00000070616d7220 */ /* 0x040fe20000410000 */
[C---:B------:R-:W-:Y:S01]  /*1810*/  FMUL.FTZ R105, R97.reuse, R106 ;  /* 0x0000006a61697220 */ /* 0x040fe20000410000 */
[C---:B------:R-:W-:Y:S01]  /*1820*/  FMUL.FTZ R107, R97.reuse, R110 ;  /* 0x0000006e616b7220 */ /* 0x040fe20000410000 */
[C---:B------:R-:W-:Y:S01]  /*1830*/  FMUL.FTZ R75, R97.reuse, R104 ;  /* 0x00000068614b7220 */ /* 0x040fe20000410000 */
[----:B------:R-:W-:Y:S01]  /*1840*/  FMUL.FTZ R69, R97, R74 ;  /* 0x0000004a61457220 */ /* 0x000fe20000410000 */
[----:B------:R-:W-:Y:S01]  /*1850*/  FMUL.FTZ R71, R71, UR13 ;  /* 0x0000000d47477c20 */ /* 0x000fe20008410000 */
[----:B------:R-:W-:Y:S01]  /*1860*/  LOP3.LUT P2, RZ, R103, 0xff0000, RZ, 0xc0, !PT ;  /* 0x00ff000067ff7812 */ /* 0x000fe2000784c0ff */
[-C--:B------:R-:W-:Y:S01]  /*1870*/  FMUL.FTZ R109, R109, R96.reuse ;  /* 0x000000606d6d7220 */ /* 0x080fe20000410000 */
[----:B------:R-:W-:Y:S01]  /*1880*/  ISETP.GE.U32.AND.EX P1, PT, R103, 0x1000000, PT, P1 ;  /* 0x010000006700780c */ /* 0x000fe20003f26110 */
[-C--:B------:R-:W-:Y:S01]  /*1890*/  FMUL.FTZ R105, R105, R96.reuse ;  /* 0x0000006069697220 */ /* 0x080fe20000410000 */
[-C--:B------:R-:W-:Y:S01]  /*18a0*/  FMUL.FTZ R107, R107, R96.reuse ;  /* 0x000000606b6b7220 */ /* 0x080fe20000410000 */
[-C--:B------:R-:W-:Y:S01]  /*18b0*/  FMUL.FTZ R75, R75, R96.reuse ;  /* 0x000000604b4b7220 */ /* 0x080fe20000410000 */
[----:B------:R-:W-:Y:S01]  /*18c0*/  FMUL.FTZ R69, R69, R96 ;  /* 0x0000006045457220 */ /* 0x000fe20000410000 */
[----:B------:R-:W-:Y:S01]  /*18d0*/  FSEL R71, R71, RZ, P2 ;  /* 0x000000ff47477208 */ /* 0x000fe20001000000 */
[----:B------:R-:W-:Y:S01]  /*18e0*/  FMUL.FTZ R109, R109, UR13 ;  /* 0x0000000d6d6d7c20 */ /* 0x000fe20008410000 */
[----:B------:R-:W-:Y:S01]  /*18f0*/  FSEL R68, R68, RZ, P1 ;  /* 0x000000ff44447208 */ /* 0x000fe20000800000 */
[----:B------:R-:W-:Y:S01]  /*1900*/  FMUL.FTZ R105, R105, UR13 ;  /* 0x0000000d69697c20 */ /* 0x000fe20008410000 */
[----:B------:R-:W-:Y:S01]  /*1910*/  FMUL.FTZ R107, R107, UR13 ;  /* 0x0000000d6b6b7c20 */ /* 0x000fe20008410000 */
[----:B------:R-:W-:Y:S01]  /*1920*/  FMUL.FTZ R75, R75, UR13 ;  /* 0x0000000d4b4b7c20 */ /* 0x000fe20008410000 */
[----:B------:R-:W-:Y:S01]  /*1930*/  FMUL.FTZ R69, R69, UR13 ;  /* 0x0000000d45457c20 */ /* 0x000fe20008410000 */
[----:B------:R-:W-:Y:S01]  /*1940*/  LOP3.LUT P5, RZ, R103, 0xff00, RZ, 0xc0, !PT ;  /* 0x0000ff0067ff7812 */ /* 0x000fe200078ac0ff */
[----:B0-----:R-:W-:Y:S01]  /*1950*/  IMAD.WIDE.U32 R72, R98, 0x10, R72 ;  /* 0x0000001062487825 */ /* 0x001fe200078e0048 */
[----:B------:R-:W-:-:S02]  /*1960*/  LOP3.LUT P6, RZ, R102, 0xff0000, RZ, 0xc0, !PT ;  /* 0x00ff000066ff7812 */ /* 0x000fc400078cc0ff */
[C---:B------:R-:W-:Y:S02]  /*1970*/  LOP3.LUT P2, RZ, R102.reuse, 0xff000000, RZ, 0xc0, !PT ;  /* 0xff00000066ff7812 */ /* 0x040fe4000784c0ff */
[C---:B------:R-:W-:Y:S02]  /*1980*/  LOP3.LUT P1, RZ, R102.reuse, 0xff00, RZ, 0xc0, !PT ;  /* 0x0000ff0066ff7812 */ /* 0x040fe4000782c0ff */
[----:B------:R-:W-:Y:S02]  /*1990*/  LOP3.LUT P4, RZ, R102, 0xff, RZ, 0xc0, !PT ;  /* 0x000000ff66ff7812 */ /* 0x000fe4000788c0ff */
[----:B------:R-:W-:Y:S02]  /*19a0*/  FSEL R109, R109, RZ, P5 ;  /* 0x000000ff6d6d7208 */ /* 0x000fe40002800000 */
[----:B------:R-:W-:Y:S02]  /*19b0*/  FSEL R105, R105, RZ, P6 ;  /* 0x000000ff69697208 */ /* 0x000fe40003000000 */
[----:B------:R-:W-:-:S02]  /*19c0*/  FSEL R104, R107, RZ, P2 ;  /* 0x000000ff6b687208 */ /* 0x000fc40001000000 */
[----:B------:R-:W-:Y:S02]  /*19d0*/  FSEL R75, R75, RZ, P1 ;  /* 0x000000ff4b4b7208 */ /* 0x000fe40000800000 */
[----:B------:R-:W-:Y:S02]  /*19e0*/  FSEL R74, R69, RZ, P4 ;  /* 0x000000ff454a7208 */ /* 0x000fe40002000000 */
[----:B------:R-:W-:Y:S02]  /*19f0*/  F2FP.BF16.F32.PACK_AB R71, R68, R71 ;  /* 0x000000474447723e */ /* 0x000fe400000010ff */
[----:B------:R-:W-:Y:S02]  /*1a00*/  F2FP.BF16.F32.PACK_AB R70, R109, R70 ;  /* 0x000000466d46723e */ /* 0x000fe400000010ff */
[----:B------:R-:W-:Y:S02]  /*1a10*/  F2FP.BF16.F32.PACK_AB R69, R104, R105 ;  /* 0x000000696845723e */ /* 0x000fe400000010ff */
[----:B------:R-:W-:-:S02]  /*1a20*/  F2FP.BF16.F32.PACK_AB R68, R75, R74 ;  /* 0x0000004a4b44723e */ /* 0x000fc400000010ff */
[----:B------:R-:W-:-:S03]  /*1a30*/  IADD3 R98, PT, PT, R98, 0x20, RZ ;  /* 0x0000002062627810 */ /* 0x000fc60007ffe0ff */
[----:B------:R1:W-:Y:S04]  /*1a40*/  STG.E.128 desc[UR6][R72.64], R68 ;  /* 0x0000004448007986 */ /* 0x0003e8000c101d06 */
.L_x_347:
[----:B------:R-:W-:Y:S05]  /*1a50*/  BSYNC.RECONVERGENT B2 ;  /* 0x0000000000027941 */ /* 0x000fea0003800200 */
.L_x_346:
[----:B------:R-:W-:Y:S05]  /*1a60*/  @!P3 BRA `(.L_x_348) ;  /* 0x00000020004cb947 */ /* 0x000fea0003800000 */
[-CC-:B-1----:R-:W-:Y:S01]  /*1a70*/  FFMA.FTZ R70, R14, R108.reuse, R99.reuse ;  /* 0x0000006c0e467223 */ /* 0x182fe20000010063 */
[-CC-:B------:R-:W-:Y:S01]  /*1a80*/  FFMA.FTZ R73, R9, R108.reuse, R99.reuse ;  /* 0x0000006c09497223 */ /* 0x180fe20000010063 */
[-CC-:B------:R-:W-:Y:S01]  /*1a90*/  FFMA.FTZ R104, R16, R108.reuse, R99.reuse ;  /* 0x0000006c10687223 */ /* 0x180fe20000010063 */
[-CC-:B------:R-:W-:Y:S01]  /*1aa0*/  FFMA.FTZ R75, R11, R108.reuse, R99.reuse ;  /* 0x0000006c0b4b7223 */ /* 0x180fe20000010063 */
[-CC-:B------:R-:W-:Y:S01]  /*1ab0*/  FFMA.FTZ R105, R76, R108.reuse, R99.reuse ;  /* 0x0000006c4c697223 */ /* 0x180fe20000010063 */
[-CC-:B------:R-:W-:Y:S01]  /*1ac0*/  FFMA.FTZ R107, R13, R108.reuse, R99.reuse ;  /* 0x0000006c0d6b7223 */ /* 0x180fe20000010063 */
[-CC-:B------:R-:W-:Y:S01]  /*1ad0*/  FFMA.FTZ R71, R7, R108.reuse, R99.reuse ;  /* 0x0000006c07477223 */ /* 0x180fe20000010063 */
[----:B------:R-:W-:Y:S01]  /*1ae0*/  FFMA.FTZ R112, R78, R108, R99 ;  /* 0x0000006c4e707223 */ /* 0x000fe20000010063 */
[----:B0-----:R-:W0:Y:S01]  /*1af0*/  LDC.64 R68, c[0x0][0x468] ;  /* 0x00011a00ff447b82 */ /* 0x001e220000000a00 */
        /* <DEDUP_REMOVED lines=16> */
[----:B------:R-:W-:Y:S01]  /*1c00*/  ISETP.GE.U32.AND P1, PT, R100, RZ, PT ;  /* 0x000000ff6400720c */ /* 0x000fe20003f26070 */
[-C--:B------:R-:W-:Y:S01]  /*1c10*/  FMUL.FTZ R109, R109, R96.reuse ;  /* 0x000000606d6d7220 */ /* 0x080fe20000410000 */
[-C--:B------:R-:W-:Y:S01]  /*1c20*/  FMUL.FTZ R73, R73, R96.reuse ;  /* 0x0000006049497220 */ /* 0x080fe20000410000 */
[-C--:B------:R-:W-:Y:S01]  /*1c30*/  FMUL.FTZ R97, R97, R96.reuse ;  /* 0x0000006061617220 */ /* 0x080fe20000410000 */
[-C--:B------:R-:W-:Y:S01]  /*1c40*/  FMUL.FTZ R75, R75, R96.reuse ;  /* 0x000000604b4b7220 */ /* 0x080fe20000410000 */
[----:B------:R-:W-:Y:S01]  /*1c50*/  FMUL.FTZ R109, R109, UR13 ;  /* 0x0000000d6d6d7c20 */ /* 0x000fe20008410000 */
[-C--:B------:R-:W-:Y:S01]  /*1c60*/  FMUL.FTZ R70, R99, R96.reuse ;  /* 0x0000006063467220 */ /* 0x080fe20000410000 */
[----:B------:R-:W-:Y:S01]  /*1c70*/  FMUL.FTZ R97, R97, UR13 ;  /* 0x0000000d61617c20 */ /* 0x000fe20008410000 */
[-C--:B------:R-:W-:Y:S01]  /*1c80*/  FMUL.FTZ R105, R105, R96.reuse ;  /* 0x0000006069697220 */ /* 0x080fe20000410000 */
[-C--:B------:R-:W-:Y:S01]  /*1c90*/  FMUL.FTZ R107, R107, R96.reuse ;  /* 0x000000606b6b7220 */ /* 0x080fe20000410000 */
[----:B------:R-:W-:Y:S01]  /*1ca0*/  FMUL.FTZ R71, R71, R96 ;  /* 0x0000006047477220 */ /* 0x000fe20000410000 */
[----:B------:R-:W-:Y:S01]  /*1cb0*/  LOP3.LUT P5, RZ, R101, 0xff0000, RZ, 0xc0, !PT ;  /* 0x00ff000065ff7812 */ /* 0x000fe200078ac0ff */
[----:B------:R-:W-:Y:S01]  /*1cc0*/  FMUL.FTZ R73, R73, UR13 ;  /* 0x0000000d49497c20 */ /* 0x000fe20008410000 */
[----:B------:R-:W-:Y:S01]  /*1cd0*/  ISETP.GE.U32.AND.EX P1, PT, R101, 0x1000000, PT, P1 ;  /* 0x010000006500780c */ /* 0x000fe20003f26110 */
[----:B------:R-:W-:Y:S01]  /*1ce0*/  FMUL.FTZ R105, R105, UR13 ;  /* 0x0000000d69697c20 */ /* 0x000fe20008410000 */
[----:B------:R-:W-:Y:S01]  /*1cf0*/  FSEL R109, R109, RZ, P5 ;  /* 0x000000ff6d6d7208 */ /* 0x000fe20002800000 */
[----:B------:R-:W-:Y:S01]  /*1d00*/  FMUL.FTZ R107, R107, UR13 ;  /* 0x0000000d6b6b7c20 */ /* 0x000fe20008410000 */
[----:B------:R-:W-:Y:S01]  /*1d10*/  FSEL R96, R97, RZ, P1 ;  /* 0x000000ff61607208 */ /* 0x000fe20000800000 */
[----:B------:R-:W-:Y:S01]  /*1d20*/  FMUL.FTZ R75, R75, UR13 ;  /* 0x0000000d4b4b7c20 */ /* 0x000fe20008410000 */
[----:B------:R-:W-:Y:S01]  /*1d30*/  FMUL.FTZ R70, R70, UR13 ;  /* 0x0000000d46467c20 */ /* 0x000fe20008410000 */
[----:B------:R-:W-:Y:S01]  /*1d40*/  FMUL.FTZ R71, R71, UR13 ;  /* 0x0000000d47477c20 */ /* 0x000fe20008410000 */
[C---:B------:R-:W-:Y:S01]  /*1d50*/  LOP3.LUT P2, RZ, R101.reuse, 0xff, RZ, 0xc0, !PT ;  /* 0x000000ff65ff7812 */ /* 0x040fe2000784c0ff */
[----:B0-----:R-:W-:Y:S01]  /*1d60*/  IMAD.WIDE.U32 R98, R98, 0x10, R68 ;  /* 0x0000001062627825 */ /* 0x001fe200078e0044 */
[----:B------:R-:W-:-:S02]  /*1d70*/  LOP3.LUT P4, RZ, R101, 0xff00, RZ, 0xc0, !PT ;  /* 0x0000ff0065ff7812 */ /* 0x000fc4000788c0ff */
[C---:B------:R-:W-:Y:S02]  /*1d80*/  LOP3.LUT P3, RZ, R100.reuse, 0xff0000, RZ, 0xc0, !PT ;  /* 0x00ff000064ff7812 */ /* 0x040fe4000786c0ff */
[C---:B------:R-:W-:Y:S02]  /*1d90*/  LOP3.LUT P6, RZ, R100.reuse, 0xff000000, RZ, 0xc0, !PT ;  /* 0xff00000064ff7812 */ /* 0x040fe400078cc0ff */
[C---:B------:R-:W-:Y:S02]  /*1da0*/  LOP3.LUT P5, RZ, R100.reuse, 0xff, RZ, 0xc0, !PT ;  /* 0x000000ff64ff7812 */ /* 0x040fe400078ac0ff */
[----:B------:R-:W-:Y:S02]  /*1db0*/  LOP3.LUT P1, RZ, R100, 0xff00, RZ, 0xc0, !PT ;  /* 0x0000ff0064ff7812 */ /* 0x000fe4000782c0ff */
[----:B------:R-:W-:Y:S02]  /*1dc0*/  FSEL R105, R105, RZ, P2 ;  /* 0x000000ff69697208 */ /* 0x000fe40001000000 */
[----:B------:R-:W-:-:S02]  /*1dd0*/  FSEL R74, R107, RZ, P4 ;  /* 0x000000ff6b4a7208 */ /* 0x000fc40002000000 */
[----:B------:R-:W-:Y:S02]  /*1de0*/  FSEL R69, R75, RZ, P3 ;  /* 0x000000ff4b457208 */ /* 0x000fe40001800000 */
[----:B------:R-:W-:Y:S02]  /*1df0*/  FSEL R72, R70, RZ, P6 ;  /* 0x000000ff46487208 */ /* 0x000fe40003000000 */
[----:B------:R-:W-:Y:S02]  /*1e00*/  FSEL R68, R71, RZ, P5 ;  /* 0x000000ff47447208 */ /* 0x000fe40002800000 */
[----:B------:R-:W-:Y:S02]  /*1e10*/  FSEL R73, R73, RZ, P1 ;  /* 0x000000ff49497208 */ /* 0x000fe40000800000 */
[----:B------:R-:W-:Y:S02]  /*1e20*/  F2FP.BF16.F32.PACK_AB R71, R96, R109 ;  /* 0x0000006d6047723e */ /* 0x000fe400000010ff */
[----:B------:R-:W-:-:S02]  /*1e30*/  F2FP.BF16.F32.PACK_AB R70, R74, R105 ;  /* 0x000000694a46723e */ /* 0x000fc400000010ff */
[----:B------:R-:W-:Y:S02]  /*1e40*/  F2FP.BF16.F32.PACK_AB R69, R72, R69 ;  /* 0x000000454845723e */ /* 0x000fe400000010ff */
[----:B------:R-:W-:-:S05]  /*1e50*/  F2FP.BF16.F32.PACK_AB R68, R73, R68 ;  /* 0x000000444944723e */ /* 0x000fca00000010ff */
[----:B------:R3:W-:Y:S01]  /*1e60*/  STG.E.128 desc[UR6][R98.64], R68 ;  /* 0x0000004462007986 */ /* 0x0007e2000c101d06 */
[----:B------:R-:W-:Y:S05]  /*1e70*/  BRA `(.L_x_348) ;  /* 0x0000001c00487947 */ /* 0x000fea0003800000 */
.L_x_345:
[----:B------:R-:W-:Y:S01]  /*1e80*/  ISETP.GT.U32.AND P1, PT, R79, 0x1f, PT ;  /* 0x0000001f4f00780c */ /* 0x000fe20003f24070 */
[----:B------:R-:W-:-:S12]  /*1e90*/  BSSY.RECONVERGENT B2, `(.L_x_349) ;  /* 0x000004a000027945 */ /* 0x000fd80003800200 */
[----:B------:R-:W-:Y:S05]  /*1ea0*/  @!P1 BRA `(.L_x_350) ;  /* 0x0000000400209947 */ /* 0x000fea0003800000 */
[-CC-:B0-----:R-:W-:Y:S01]  /*1eb0*/  FFMA.FTZ R69, R81, R108.reuse, R99.reuse ;  /* 0x0000006c51457223 */ /* 0x181fe20000010063 */
[-CC-:B------:R-:W-:Y:S01]  /*1ec0*/  FFMA.FTZ R68, R87, R108.reuse, R99.reuse ;  /* 0x0000006c57447223 */ /* 0x180fe20000010063 */
[----:B------:R-:W-:Y:S01]  /*1ed0*/  FFMA.FTZ R72, R86, R108, R99 ;  /* 0x0000006c56487223 */ /* 0x000fe20000010063 */
[----:B------:R-:W-:Y:S01]  /*1ee0*/  LOP3.LUT P2, RZ, R103, 0xff0000, RZ, 0xc0, !PT ;  /* 0x00ff000067ff7812 */ /* 0x000fe2000784c0ff */
[----:B------:R-:W-:Y:S01]  /*1ef0*/  FADD.FTZ R70, R80, -R69 ;  /* 0x8000004550467221 */ /* 0x000fe20000010000 */
[----:B------:R-:W-:Y:S01]  /*1f00*/  FADD.FTZ R68, R85, -R68 ;  /* 0x8000004455447221 */ /* 0x000fe20000010000 */
[----:B------:R-:W-:Y:S01]  /*1f10*/  FADD.FTZ R72, R83, -R72 ;  /* 0x8000004853487221 */ /* 0x000fe20000010000 */
[----:B------:R-:W-:Y:S01]  /*1f20*/  LOP3.LUT P4, RZ, R103, 0xff, RZ, 0xc0, !PT ;  /* 0x000000ff67ff7812 */ /* 0x000fe2000788c0ff */
[C---:B-----5:R-:W-:Y:S01]  /*1f30*/  FMUL.FTZ R71, R97.reuse, R70 ;  /* 0x0000004661477220 */ /* 0x060fe20000410000 */
[C---:B------:R-:W-:Y:S01]  /*1f40*/  FMUL.FTZ R73, R97.reuse, R68 ;  /* 0x0000004461497220 */ /* 0x040fe20000410000 */
[----:B------:R-:W-:Y:S01]  /*1f50*/  FMUL.FTZ R72, R97, R72 ;  /* 0x0000004861487220 */ /* 0x000fe20000410000 */
[--C-:B------:R-:W-:Y:S01]  /*1f60*/  FFMA.FTZ R70, R91, R108, R99.reuse ;  /* 0x0000006c5b467223 */ /* 0x100fe20000010063 */
[-C--:B------:R-:W-:Y:S01]  /*1f70*/  FMUL.FTZ R69, R71, R96.reuse ;  /* 0x0000006047457220 */ /* 0x080fe20000410000 */
[----:B------:R-:W-:Y:S01]  /*1f80*/  FMUL.FTZ R68, R73, R96 ;  /* 0x0000006049447220 */ /* 0x000fe20000410000 */
[--C-:B------:R-:W-:Y:S01]  /*1f90*/  FFMA.FTZ R109, R90, R108, R99.reuse ;  /* 0x0000006c5a6d7223 */ /* 0x100fe20000010063 */
[C---:B------:R-:W-:Y:S01]  /*1fa0*/  F2FP.BF16.F32.PACK_AB R71, R72.reuse, R71 ;  /* 0x000000474847723e */ /* 0x040fe200000010ff */
[----:B------:R-:W-:Y:S01]  /*1fb0*/  FMUL.FTZ R72, R72, R96 ;  /* 0x0000006048487220 */ /* 0x000fe20000410000 */
[----:B------:R-:W-:Y:S01]  /*1fc0*/  FMUL.FTZ R69, R69, UR13 ;  /* 0x0000000d45457c20 */ /* 0x000fe20008410000 */
[----:B------:R-:W-:Y:S01]  /*1fd0*/  FMUL.FTZ R68, R68, UR13 ;  /* 0x0000000d44447c20 */ /* 0x000fe20008410000 */
[-CC-:B------:R-:W-:Y:S01]  /*1fe0*/  FFMA.FTZ R111, R84, R108.reuse, R99.reuse ;  /* 0x0000006c546f7223 */ /* 0x180fe20000010063 */
[----:B------:R-:W-:Y:S01]  /*1ff0*/  FMUL.FTZ R75, R72, UR13 ;  /* 0x0000000d484b7c20 */ /* 0x000fe20008410000 */
[----:B------:R-:W0:Y:S01]  /*2000*/  LDC.64 R106, c[0x0][0x478] ;  /* 0x00011e00ff6a7b82 */ /* 0x000e220000000a00 */
[----:B------:R-:W-:Y:S01]  /*2010*/  FSEL R72, R69, RZ, P2 ;  /* 0x000000ff45487208 */ /* 0x000fe20001000000 */
[-CC-:B------:R-:W-:Y:S01]  /*2020*/  FFMA.FTZ R69, R94, R108.reuse, R99.reuse ;  /* 0x0000006c5e457223 */ /* 0x180fe20000010063 */
[----:B------:R-:W-:Y:S01]  /*2030*/  FSEL R74, R68, RZ, P4 ;  /* 0x000000ff444a7208 */ /* 0x000fe20002000000 */
[----:B------:R-:W-:Y:S01]  /*2040*/  FFMA.FTZ R68, R95, R108, R99 ;  /* 0x0000006c5f447223 */ /* 0x000fe20000010063 */
[----:B------:R-:W-:Y:S01]  /*2050*/  FADD.FTZ R110, R89, -R70 ;  /* 0x80000046596e7221 */ /* 0x000fe20000010000 */
[----:B------:R-:W-:Y:S01]  /*2060*/  FADD.FTZ R112, R88, -R109 ;  /* 0x8000006d58707221 */ /* 0x000fe20000010000 */
[----:B------:R-:W-:Y:S01]  /*2070*/  FADD.FTZ R70, R92, -R69 ;  /* 0x800000455c467221 */ /* 0x000fe20000010000 */
[----:B------:R-:W1:Y:S01]  /*2080*/  LDC.64 R104, c[0x0][0x468] ;  /* 0x00011a00ff687b82 */ /* 0x000e620000000a00 */
[----:B------:R-:W-:Y:S01]  /*2090*/  FADD.FTZ R68, R93, -R68 ;  /* 0x800000445d447221 */ /* 0x000fe20000010000 */
[----:B------:R-:W-:Y:S01]  /*20a0*/  FADD.FTZ R114, R82, -R111 ;  /* 0x8000006f52727221 */ /* 0x000fe20000010000 */
[C---:B------:R-:W-:Y:S01]  /*20b0*/  FMUL.FTZ R69, R97.reuse, R110 ;  /* 0x0000006e61457220 */ /* 0x040fe20000410000 */
[C---:B------:R-:W-:Y:S01]  /*20c0*/  FMUL.FTZ R112, R97.reuse, R112 ;  /* 0x0000007061707220 */ /* 0x040fe20000410000 */
[C---:B------:R-:W-:Y:S01]  /*20d0*/  FMUL.FTZ R109, R97.reuse, R68 ;  /* 0x00000044616d7220 */ /* 0x040fe20000410000 */
[C---:B------:R-:W-:Y:S01]  /*20e0*/  FMUL.FTZ R114, R97.reuse, R114 ;  /* 0x0000007261727220 */ /* 0x040fe20000410000 */
[----:B------:R-:W-:Y:S01]  /*20f0*/  FMUL.FTZ R110, R97, R70 ;  /* 0x00000046616e7220 */ /* 0x000fe20000410000 */
[----:B------:R-:W-:Y:S01]  /*2100*/  ISETP.GE.U32.AND P1, PT, R102, RZ, PT ;  /* 0x000000ff6600720c */ /* 0x000fe20003f26070 */
[-C--:B------:R-:W-:Y:S01]  /*2110*/  FMUL.FTZ R111, R69, R96.reuse ;  /* 0x00000060456f7220 */ /* 0x080fe20000410000 */
[C---:B------:R-:W-:Y:S01]  /*2120*/  F2FP.BF16.F32.PACK_AB R69, R112.reuse, R69 ;  /* 0x000000457045723e */ /* 0x040fe200000010ff */
[-C--:B------:R-:W-:Y:S01]  /*2130*/  FMUL.FTZ R112, R112, R96.reuse ;  /* 0x0000006070707220 */ /* 0x080fe20000410000 */
[C---:B------:R-:W-:Y:S01]  /*2140*/  F2FP.BF16.F32.PACK_AB R70, R114.reuse, R73 ;  /* 0x000000497246723e */ /* 0x040fe200000010ff */
[-C--:B------:R-:W-:Y:S01]  /*2150*/  FMUL.FTZ R114, R114, R96.reuse ;  /* 0x0000006072727220 */ /* 0x080fe20000410000 */
[C---:B------:R-:W-:Y:S01]  /*2160*/  F2FP.BF16.F32.PACK_AB R68, R110.reuse, R109 ;  /* 0x0000006d6e44723e */ /* 0x040fe200000010ff */
[-C--:B------:R-:W-:Y:S01]  /*2170*/  FMUL.FTZ R73, R109, R96.reuse ;  /* 0x000000606d497220 */ /* 0x080fe20000410000 */
[----:B------:R-:W-:Y:S01]  /*2180*/  ISETP.GE.U32.AND.EX P1, PT, R103, 0x1000000, PT, P1 ;  /* 0x010000006700780c */ /* 0x000fe20003f26110 */
[----:B------:R-:W-:Y:S01]  /*2190*/  FMUL.FTZ R110, R110, R96 ;  /* 0x000000606e6e7220 */ /* 0x000fe20000410000 */
[----:B------:R-:W-:Y:S01]  /*21a0*/  FMUL.FTZ R114, R114, UR13 ;  /* 0x0000000d72727c20 */ /* 0x000fe20008410000 */
[----:B------:R-:W-:Y:S01]  /*21b0*/  FMUL.FTZ R111, R111, UR13 ;  /* 0x0000000d6f6f7c20 */ /* 0x000fe20008410000 */
[----:B------:R-:W-:Y:S01]  /*21c0*/  FSEL R75, R75, RZ, P1 ;  /* 0x000000ff4b4b7208 */ /* 0x000fe20000800000 */
[----:B------:R-:W-:Y:S01]  /*21d0*/  FMUL.FTZ R112, R112, UR13 ;  /* 0x0000000d70707c20 */ /* 0x000fe20008410000 */
[----:B------:R-:W-:Y:S01]  /*21e0*/  FMUL.FTZ R73, R73, UR13 ;  /* 0x0000000d49497c20 */ /* 0x000fe20008410000 */
[----:B------:R-:W-:Y:S01]  /*21f0*/  FMUL.FTZ R110, R110, UR13 ;  /* 0x0000000d6e6e7c20 */ /* 0x000fe20008410000 */
[----:B------:R-:W-:Y:S01]  /*2200*/  LOP3.LUT P5, RZ, R103, 0xff00, RZ, 0xc0, !PT ;  /* 0x0000ff0067ff7812 */ /* 0x000fe200078ac0ff */
[----:B0-----:R-:W-:Y:S01]  /*2210*/  IMAD.WIDE.U32 R106, R98, 0x10, R106 ;  /* 0x00000010626a7825 */ /* 0x001fe200078e006a */
[----:B------:R-:W-:-:S02]  /*2220*/  LOP3.LUT P6, RZ, R102, 0xff0000, RZ, 0xc0, !PT ;  /* 0x00ff000066ff7812 */ /* 0x000fc400078cc0ff */
[----:B------:R-:W-:Y:S01]  /*2230*/  LOP3.LUT P2, RZ, R102, 0xff000000, RZ, 0xc0, !PT ;  /* 0xff00000066ff7812 */ /* 0x000fe2000784c0ff */
[----:B-1----:R-:W-:Y:S01]  /*2240*/  IMAD.WIDE.U32 R104, R98, 0x10, R104 ;  /* 0x0000001062687825 */ /* 0x002fe200078e0068 */
[C---:B------:R-:W-:Y:S01]  /*2250*/  LOP3.LUT P1, RZ, R102.reuse, 0xff, RZ, 0xc0, !PT ;  /* 0x000000ff66ff7812 */ /* 0x040fe2000782c0ff */
[----:B------:R1:W-:Y:S01]  /*2260*/  STG.E.128 desc[UR6][R106.64], R68 ;  /* 0x000000446a007986 */ /* 0x0003e2000c101d06 */
        /* <DEDUP_REMOVED lines=12> */
.L_x_350:
[----:B------:R-:W-:Y:S05]  /*2330*/  BSYNC.RECONVERGENT B2 ;  /* 0x0000000000027941 */ /* 0x000fea0003800200 */
.L_x_349:
        /* <DEDUP_REMOVED lines=27> */
[----:B-1----:R-:W-:-:S04]  /*24f0*/  IMAD.WIDE.U32 R104, R98, 0x10, R104 ;  /* 0x0000001062687825 */ /* 0x002fc800078e0068 */
[-C--:B------:R-:W-:Y:S01]  /*2500*/  FMUL.FTZ R74, R75, R96.reuse ;  /* 0x000000604b4a7220 */ /* 0x080fe20000410000 */
[C---:B------:R-:W-:Y:S01]  /*2510*/  F2FP.BF16.F32.PACK_AB R70, R110.reuse, R107 ;  /* 0x0000006b6e46723e */ /* 0x040fe200000010ff */
[-C--:B------:R-:W-:Y:S01]  /*2520*/  FMUL.FTZ R72, R71, R96.reuse ;  /* 0x0000006047487220 */ /* 0x080fe20000410000 */
[-C--:B------:R-:W-:Y:S01]  /*2530*/  FMUL.FTZ R110, R110, R96.reuse ;  /* 0x000000606e6e7220 */ /* 0x080fe20000410000 */
[----:B------:R-:W-:Y:S01]  /*2540*/  FMUL.FTZ R97, R109, R96 ;  /* 0x000000606d617220 */ /* 0x000fe20000410000 */
[----:B0-----:R-:W-:Y:S01]  /*2550*/  IMAD.WIDE.U32 R98, R98, 0x10, R68 ;  /* 0x0000001062627825 */ /* 0x001fe200078e0044 */
[----:B------:R-:W-:-:S03]  /*2560*/  F2FP.BF16.F32.PACK_AB R68, R73, R71 ;  /* 0x000000474944723e */ /* 0x000fc600000010ff */
[-C--:B------:R-:W-:Y:S01]  /*2570*/  FMUL.FTZ R73, R73, R96.reuse ;  /* 0x0000006049497220 */ /* 0x080fe20000410000 */
[C---:B------:R-:W-:Y:S01]  /*2580*/  F2FP.BF16.F32.PACK_AB R69, R106.reuse, R75 ;  /* 0x0000004b6a45723e */ /* 0x040fe200000010ff */
[-C--:B------:R-:W-:Y:S01]  /*2590*/  FMUL.FTZ R106, R106, R96.reuse ;  /* 0x000000606a6a7220 */ /* 0x080fe20000410000 */
[-C--:B------:R-:W-:Y:S01]  /*25a0*/  FMUL.FTZ R75, R107, R96.reuse ;  /* 0x000000606b4b7220 */ /* 0x080fe20000410000 */
[----:B------:R-:W-:Y:S01]  /*25b0*/  FMUL.FTZ R96, R114, R96 ;  /* 0x0000006072607220 */ /* 0x000fe20000410000 */
[----:B------:R-:W-:Y:S01]  /*25c0*/  ISETP.GE.U32.AND P1, PT, R100, RZ, PT ;  /* 0x000000ff6400720c */ /* 0x000fe20003f26070 */
[----:B------:R-:W-:Y:S01]  /*25d0*/  FMUL.FTZ R97, R97, UR13 ;  /* 0x0000000d61617c20 */ /* 0x000fe20008410000 */
[C---:B------:R-:W-:Y:S01]  /*25e0*/  LOP3.LUT P5, RZ, R101.reuse, 0xff0000, RZ, 0xc0, !PT ;  /* 0x00ff000065ff7812 */ /* 0x040fe200078ac0ff */
        /* <DEDUP_REMOVED lines=9> */
[----:B------:R-:W-:Y:S01]  /*2680*/  FMUL.FTZ R73, R73, UR13 ;  /* 0x0000000d49497c20 */ /* 0x000fe20008410000 */
[----:B------:R-:W-:-:S02]  /*2690*/  LOP3.LUT P2, RZ, R101, 0xff, RZ, 0xc0, !PT ;  /* 0x000000ff65ff7812 */ /* 0x000fc4000784c0ff */
[----:B------:R-:W-:Y:S02]  /*26a0*/  LOP3.LUT P4, RZ, R101, 0xff00, RZ, 0xc0, !PT ;  /* 0x0000ff0065ff7812 */ /* 0x000fe4000788c0ff */
[C---:B------:R-:W-:Y:S02]  /*26b0*/  LOP3.LUT P3, RZ, R100.reuse, 0xff0000, RZ, 0xc0, !PT ;  /* 0x00ff000064ff7812 */ /* 0x040fe4000786c0ff */
[C---:B------:R-:W-:Y:S02]  /*26c0*/  LOP3.LUT P6, RZ, R100.reuse, 0xff000000, RZ, 0xc0, !PT ;  /* 0xff00000064ff7812 */ /* 0x040fe400078cc0ff */
[C---:B------:R-:W-:Y:S02]  /*26d0*/  LOP3.LUT P5, RZ, R100.reuse, 0xff, RZ, 0xc0, !PT ;  /* 0x000000ff64ff7812 */ /* 0x040fe400078ac0ff */
[----:B------:R-:W-:Y:S02]  /*26e0*/  LOP3.LUT P1, RZ, R100, 0xff00, RZ, 0xc0, !PT ;  /* 0x0000ff0064ff7812 */ /* 0x000fe4000782c0ff */
[----:B------:R-:W-:-:S02]  /*26f0*/  F2FP.BF16.F32.PACK_AB R71, R114, R109 ;  /* 0x0000006d7247723e */ /* 0x000fc400000010ff */
[----:B------:R-:W-:Y:S02]  /*2700*/  FSEL R108, R75, RZ, P2 ;  /* 0x000000ff4b6c7208 */ /* 0x000fe40001000000 */
[----:B------:R-:W-:Y:S01]  /*2710*/  FSEL R109, R110, RZ, P4 ;  /* 0x000000ff6e6d7208 */ /* 0x000fe20002000000 */
[----:B------:R2:W-:Y:S01]  /*2720*/  STG.E.128 desc[UR6][R104.64], R68 ;  /* 0x0000004468007986 */ /* 0x0005e2000c101d06 */
[----:B------:R-:W-:Y:S02]  /*2730*/  FSEL R96, R74, RZ, P3 ;  /* 0x000000ff4a607208 */ /* 0x000fe40001800000 */
[----:B------:R-:W-:Y:S02]  /*2740*/  FSEL R107, R106, RZ, P6 ;  /* 0x000000ff6a6b7208 */ /* 0x000fe40003000000 */
[----:B------:R-:W-:Y:S02]  /*2750*/  FSEL R72, R72, RZ, P5 ;  /* 0x000000ff48487208 */ /* 0x000fe40002800000 */
[----:B------:R-:W-:-:S02]  /*2760*/  FSEL R97, R73, RZ, P1 ;  /* 0x000000ff49617208 */ /* 0x000fc40000800000 */
[----:B------:R-:W-:Y:S02]  /*2770*/  F2FP.BF16.F32.PACK_AB R75, R112, R111 ;  /* 0x0000006f704b723e */ /* 0x000fe400000010ff */
[----:B------:R-:W-:Y:S02]  /*2780*/  F2FP.BF16.F32.PACK_AB R74, R109, R108 ;  /* 0x0000006c6d4a723e */ /* 0x000fe400000010ff */
[----:B------:R-:W-:Y:S02]  /*2790*/  F2FP.BF16.F32.PACK_AB R73, R107, R96 ;  /* 0x000000606b49723e */ /* 0x000fe400000010ff */
[----:B------:R-:W-:-:S05]  /*27a0*/  F2FP.BF16.F32.PACK_AB R72, R97, R72 ;  /* 0x000000486148723e */ /* 0x000fca00000010ff */
[----:B------:R2:W-:Y:S01]  /*27b0*/  STG.E.128 desc[UR6][R98.64], R72 ;  /* 0x0000004862007986 */ /* 0x0005e2000c101d06 */
[----:B------:R-:W-:Y:S05]  /*27c0*/  BRA `(.L_x_348) ;  /* 0x0000001000f47947 */ /* 0x000fea0003800000 */
.L_x_344:
[----:B------:R-:W-:-:S04]  /*27d0*/  UISETP.NE.U32.AND UP0, UPT, UR14, URZ, UPT ;  /* 0x000000ff0e00728c */ /* 0x000fc8000bf05070 */
[----:B------:R-:W-:-:S09]  /*27e0*/  UISETP.NE.AND.EX UP0, UPT, UR15, URZ, UPT, UP0 ;  /* 0x000000ff0f00728c */ /* 0x000fd2000bf05300 */
[----:B------:R-:W-:Y:S05]  /*27f0*/  BRA.U UP0, `(.L_x_351) ;  /* 0x00000009005c7547 */ /* 0x000fea000b800000 */
[----:B------:R-:W-:Y:S01]  /*2800*/  ISETP.GT.U32.AND P1, PT, R79, 0x1f, PT ;  /* 0x0000001f4f00780c */ /* 0x000fe20003f24070 */
[----:B------:R-:W-:-:S12]  /*2810*/  BSSY.RECONVERGENT B2, `(.L_x_352) ;  /* 0x000004b000027945 */ /* 0x000fd80003800200 */
[----:B------:R-:W-:Y:S05]  /*2820*/  @!P1 BRA `(.L_x_353) ;  /* 0x0000000400249947 */ /* 0x000fea0003800000 */
[-CC-:B0-----:R-:W-:Y:S01]  /*2830*/  FFMA.FTZ R69, R84, R108.reuse, R99.reuse ;  /* 0x0000006c54457223 */ /* 0x181fe20000010063 */
[----:B------:R-:W-:Y:S01]  /*2840*/  SHF.L.U32 R74, R74, 0x10, RZ ;  /* 0x000000104a4a7819 */ /* 0x000fe200000006ff */
[-C--:B------:R-:W-:Y:S01]  /*2850*/  FFMA.FTZ R114, R86, R108.reuse, R99 ;  /* 0x0000006c56727223 */ /* 0x080fe20000010063 */
[----:B------:R-:W-:Y:S01]  /*2860*/  SHF.L.U32 R104, R71, 0x10, RZ ;  /* 0x0000001047687819 */ /* 0x000fe200000006ff */
[----:B------:R-:W-:Y:S01]  /*2870*/  FADD.FTZ R69, R82, -R69 ;  /* 0x8000004552457221 */ /* 0x000fe20000010000 */
[-CC-:B------:R-:W-:Y:S01]  /*2880*/  FFMA.FTZ R71, R81, R108.reuse, R99.reuse ;  /* 0x0000006c51477223 */ /* 0x180fe20000010063 */
[-CC-:B------:R-:W-:Y:S01]  /*2890*/  FFMA.FTZ R106, R87, R108.reuse, R99.reuse ;  /* 0x0000006c576a7223 */ /* 0x180fe20000010063 */
[----:B------:R-:W-:Y:S01]  /*28a0*/  FADD.FTZ R105, R83, -R114 ;  /* 0x8000007253697221 */ /* 0x000fe20000010000 */
[----:B-----5:R-:W-:Y:S01]  /*28b0*/  FFMA.FTZ R69, R97, R69, R74 ;  /* 0x0000004561457223 */ /* 0x020fe2000001004a */
[----:B------:R-:W-:Y:S01]  /*28c0*/  SHF.L.U32 R74, R73, 0x10, RZ ;  /* 0x00000010494a7819 */ /* 0x000fe200000006ff */
[-C--:B------:R-:W-:Y:S01]  /*28d0*/  FFMA.FTZ R73, R94, R108.reuse, R99 ;  /* 0x0000006c5e497223 */ /* 0x080fe20000010063 */
[----:B------:R-:W-:Y:S01]  /*28e0*/  SHF.L.U32 R72, R72, 0x10, RZ ;  /* 0x0000001048487819 */ /* 0x000fe200000006ff */
[----:B------:R-:W-:Y:S01]  /*28f0*/  FADD.FTZ R71, R80, -R71 ;  /* 0x8000004750477221 */ /* 0x000fe20000010000 */
[----:B------:R-:W-:Y:S01]  /*2900*/  SHF.L.U32 R70, R63, 0x10, RZ ;  /* 0x000000103f467819 */ /* 0x000fe200000006ff */
[----:B------:R-:W-:Y:S01]  /*2910*/  FADD.FTZ R73, R92, -R73 ;  /* 0x800000495c497221 */ /* 0x000fe20000010000 */
[----:B------:R-:W-:Y:S01]  /*2920*/  SHF.L.U32 R68, R62, 0x10, RZ ;  /* 0x000000103e447819 */ /* 0x000fe200000006ff */
[----:B------:R-:W-:Y:S01]  /*2930*/  FADD.FTZ R107, R85, -R106 ;  /* 0x8000006a556b7221 */ /* 0x000fe20000010000 */
[----:B------:R-:W-:Y:S01]  /*2940*/  FFMA.FTZ R105, R97, R105, R104 ;  /* 0x0000006961697223 */ /* 0x000fe20000010068 */
[-CC-:B------:R-:W-:Y:S01]  /*2950*/  FFMA.FTZ R113, R90, R108.reuse, R99.reuse ;  /* 0x0000006c5a717223 */ /* 0x180fe20000010063 */
[-CC-:B------:R-:W-:Y:S01]  /*2960*/  FFMA.FTZ R106, R91, R108.reuse, R99.reuse ;  /* 0x0000006c5b6a7223 */ /* 0x180fe20000010063 */
[----:B------:R-:W-:Y:S01]  /*2970*/  FFMA.FTZ R104, R95, R108, R99 ;  /* 0x0000006c5f687223 */ /* 0x000fe20000010063 */
[C---:B------:R-:W-:Y:S01]  /*2980*/  FFMA.FTZ R115, R97.reuse, R73, R72 ;  /* 0x0000004961737223 */ /* 0x040fe20000010048 */
[C---:B------:R-:W-:Y:S01]  /*2990*/  FFMA.FTZ R71, R97.reuse, R71, R70 ;  /* 0x0000004761477223 */ /* 0x040fe20000010046 */
[----:B------:R-:W0:Y:S01]  /*29a0*/  LDC.64 R72, c[0x0][0x468] ;  /* 0x00011a00ff487b82 */ /* 0x000e220000000a00 */
[----:B------:R-:W-:Y:S01]  /*29b0*/  FFMA.FTZ R107, R97, R107, R68 ;  /* 0x0000006b616b7223 */ /* 0x000fe20000010044 */
[----:B------:R-:W-:Y:S01]  /*29c0*/  SHF.L.U32 R70, R61, 0x10, RZ ;  /* 0x000000103d467819 */ /* 0x000fe200000006ff */
[----:B------:R-:W-:Y:S01]  /*29d0*/  FADD.FTZ R117, R88, -R113 ;  /* 0x8000007158757221 */ /* 0x000fe20000010000 */
[----:B------:R-:W-:Y:S01]  /*29e0*/  SHF.L.U32 R68, R60, 0x10, RZ ;  /* 0x000000103c447819 */ /* 0x000fe200000006ff */
[----:B------:R-:W-:Y:S01]  /*29f0*/  FADD.FTZ R75, R89, -R106 ;  /* 0x8000006a594b7221 */ /* 0x000fe20000010000 */
[----:B------:R-:W-:Y:S01]  /*2a00*/  FADD.FTZ R113, R93, -R104 ;  /* 0x800000685d717221 */ /* 0x000fe20000010000 */
[-C--:B------:R-:W-:Y:S01]  /*2a10*/  FMUL.FTZ R71, R71, R96.reuse ;  /* 0x0000006047477220 */ /* 0x080fe20000410000 */
[-C--:B------:R-:W-:Y:S01]  /*2a20*/  FMUL.FTZ R105, R105, R96.reuse ;  /* 0x0000006069697220 */ /* 0x080fe20000410000 */
[-C--:B------:R-:W-:Y:S01]  /*2a30*/  FMUL.FTZ R107, R107, R96.reuse ;  /* 0x000000606b6b7220 */ /* 0x080fe20000410000 */
[C---:B------:R-:W-:Y:S01]  /*2a40*/  FFMA.FTZ R75, R97.reuse, R75, R70 ;  /* 0x0000004b614b7223 */ /* 0x040fe20000010046 */
[C---:B------:R-:W-:Y:S01]  /*2a50*/  FFMA.FTZ R117, R97.reuse, R117, R74 ;  /* 0x0000007561757223 */ /* 0x040fe2000001004a */
[----:B------:R-:W-:Y:S01]  /*2a60*/  FFMA.FTZ R113, R97, R113, R68 ;  /* 0x0000007161717223 */ /* 0x000fe20000010044 */
[----:B------:R-:W-:Y:S01]  /*2a70*/  ISETP.GE.U32.AND P1, PT, R102, RZ, PT ;  /* 0x000000ff6600720c */ /* 0x000fe20003f26070 */
[----:B------:R-:W-:Y:S01]  /*2a80*/  FMUL.FTZ R68, R71, UR13 ;  /* 0x0000000d47447c20 */ /* 0x000fe20008410000 */
[----:B------:R-:W-:Y:S01]  /*2a90*/  FMUL.FTZ R71, R105, UR13 ;  /* 0x0000000d69477c20 */ /* 0x000fe20008410000 */
[----:B------:R-:W-:Y:S01]  /*2aa0*/  FMUL.FTZ R70, R107, UR13 ;  /* 0x0000000d6b467c20 */ /* 0x000fe20008410000 */
[-C--:B------:R-:W-:Y:S01]  /*2ab0*/  FMUL.FTZ R69, R69, R96.reuse ;  /* 0x0000006045457220 */ /* 0x080fe20000410000 */
[----:B------:R-:W-:Y:S01]  /*2ac0*/  LOP3.LUT P2, RZ, R103, 0xff0000, RZ, 0xc0, !PT ;  /* 0x00ff000067ff7812 */ /* 0x000fe2000784c0ff */
[-C--:B------:R-:W-:Y:S01]  /*2ad0*/  FMUL.FTZ R75, R75, R96.reuse ;  /* 0x000000604b4b7220 */ /* 0x080fe20000410000 */
[----:B------:R-:W-:Y:S01]  /*2ae0*/  LOP3.LUT P4, RZ, R103, 0xff, RZ, 0xc0, !PT ;  /* 0x000000ff67ff7812 */ /* 0x000fe2000788c0ff */
[-C--:B------:R-:W-:Y:S01]  /*2af0*/  FMUL.FTZ R117, R117, R96.reuse ;  /* 0x0000006075757220 */ /* 0x080fe20000410000 */
[----:B------:R-:W-:Y:S01]  /*2b00*/  ISETP.GE.U32.AND.EX P1, PT, R103, 0x1000000, PT, P1 ;  /* 0x010000006700780c */ /* 0x000fe20003f26110 */
[-C--:B------:R-:W-:Y:S01]  /*2b10*/  FMUL.FTZ R113, R113, R96.reuse ;  /* 0x0000006071717220 */ /* 0x080fe20000410000 */
[----:B------:R-:W-:Y:S01]  /*2b20*/  FMUL.FTZ R115, R115, R96 ;  /* 0x0000006073737220 */ /* 0x000fe20000410000 */
[----:B------:R-:W-:Y:S01]  /*2b30*/  FMUL.FTZ R69, R69, UR13 ;  /* 0x0000000d45457c20 */ /* 0x000fe20008410000 */
[----:B------:R-:W-:Y:S01]  /*2b40*/  LOP3.LUT P5, RZ, R103, 0xff00, RZ, 0xc0, !PT ;  /* 0x0000ff0067ff7812 */ /* 0x000fe200078ac0ff */
[----:B------:R-:W-:Y:S01]  /*2b50*/  FMUL.FTZ R75, R75, UR13 ;  /* 0x0000000d4b4b7c20 */ /* 0x000fe20008410000 */
[----:B------:R-:W-:Y:S01]  /*2b60*/  FSEL R68, R68, RZ, P2 ;  /* 0x000000ff44447208 */ /* 0x000fe20001000000 */
[----:B------:R-:W-:Y:S01]  /*2b70*/  FMUL.FTZ R117, R117, UR13 ;  /* 0x0000000d75757c20 */ /* 0x000fe20008410000 */
[----:B------:R-:W-:Y:S01]  /*2b80*/  FSEL R71, R71, RZ, P1 ;  /* 0x000000ff47477208 */ /* 0x000fe20000800000 */
[----:B------:R-:W-:Y:S01]  /*2b90*/  FMUL.FTZ R115, R115, UR13 ;  /* 0x0000000d73737c20 */ /* 0x000fe20008410000 */
[----:B------:R-:W-:Y:S01]  /*2ba0*/  FSEL R70, R70, RZ, P4 ;  /* 0x000000ff46467208 */ /* 0x000fe20002000000 */
[----:B------:R-:W-:Y:S01]  /*2bb0*/  FMUL.FTZ R113, R113, UR13 ;  /* 0x0000000d71717c20 */ /* 0x000fe20008410000 */
[----:B------:R-:W-:Y:S01]  /*2bc0*/  LOP3.LUT P6, RZ, R102, 0xff0000, RZ, 0xc0, !PT ;  /* 0x00ff000066ff7812 */ /* 0x000fe200078cc0ff */
[----:B0-----:R-:W-:Y:S01]  /*2bd0*/  IMAD.WIDE.U32 R72, R98, 0x10, R72 ;  /* 0x0000001062487825 */ /* 0x001fe200078e0048 */
[----:B------:R-:W-:-:S02]  /*2be0*/  LOP3.LUT P2, RZ, R102, 0xff000000, RZ, 0xc0, !PT ;  /* 0xff00000066ff7812 */ /* 0x000fc4000784c0ff */
[C---:B------:R-:W-:Y:S02]  /*2bf0*/  LOP3.LUT P1, RZ, R102.reuse, 0xff00, RZ, 0xc0, !PT ;  /* 0x0000ff0066ff7812 */ /* 0x040fe4000782c0ff */
[----:B------:R-:W-:Y:S02]  /*2c00*/  LOP3.LUT P4, RZ, R102, 0xff, RZ, 0xc0, !PT ;  /* 0x000000ff66ff7812 */ /* 0x000fe4000788c0ff */
[----:B------:R-:W-:Y:S02]  /*2c10*/  FSEL R105, R69, RZ, P5 ;  /* 0x000000ff45697208 */ /* 0x000fe40002800000 */
[----:B------:R-:W-:Y:S02]  /*2c20*/  FSEL R69, R75, RZ, P6 ;  /* 0x000000ff4b457208 */ /* 0x000fe40003000000 */
[----:B------:R-:W-:Y:S02]  /*2c30*/  FSEL R104, R117, RZ, P2 ;  /* 0x000000ff75687208 */ /* 0x000fe40001000000 */
[----:B------:R-:W-:-:S02]  /*2c40*/  FSEL R74, R115, RZ, P1 ;  /* 0x000000ff734a7208 */ /* 0x000fc40000800000 */
[----:B------:R-:W-:Y:S02]  /*2c50*/  FSEL R113, R113, RZ, P4 ;  /* 0x000000ff71717208 */ /* 0x000fe40002000000 */
[----:B------:R-:W-:Y:S02]  /*2c60*/  F2FP.BF16.F32.PACK_AB R71, R71, R68 ;  /* 0x000000444747723e */ /* 0x000fe400000010ff */
[----:B------:R-:W-:Y:S02]  /*2c70*/  F2FP.BF16.F32.PACK_AB R70, R105, R70 ;  /* 0x000000466946723e */ /* 0x000fe400000010ff */
[----:B------:R-:W-:Y:S02]  /*2c80*/  F2FP.BF16.F32.PACK_AB R69, R104, R69 ;  /* 0x000000456845723e */ /* 0x000fe400000010ff */
[----:B------:R-:W-:Y:S02]  /*2c90*/  F2FP.BF16.F32.PACK_AB R68, R74, R113 ;  /* 0x000000714a44723e */ /* 0x000fe400000010ff */
[----:B------:R-:W-:-:S03]  /*2ca0*/  IADD3 R98, PT, PT, R98, 0x20, RZ ;  /* 0x0000002062627810 */ /* 0x000fc60007ffe0ff */
[----:B------:R1:W-:Y:S04]  /*2cb0*/  STG.E.128 desc[UR6][R72.64], R68 ;  /* 0x0000004448007986 */ /* 0x0003e8000c101d06 */
.L_x_353:
[----:B------:R-:W-:Y:S05]  /*2cc0*/  BSYNC.RECONVERGENT B2 ;  /* 0x0000000000027941 */ /* 0x000fea0003800200 */
.L_x_352:
[----:B------:R-:W-:Y:S05]  /*2cd0*/  @!P3 BRA `(.L_x_348) ;  /* 0x0000000c00b0b947 */ /* 0x000fea0003800000 */
[-CC-:B01----:R-:W-:Y:S01]  /*2ce0*/  FFMA.FTZ R68, R14, R108.reuse, R99.reuse ;  /* 0x0000006c0e447223 */ /* 0x183fe20000010063 */
[-CC-:B------:R-:W-:Y:S01]  /*2cf0*/  FFMA.FTZ R69, R76, R108.reuse, R99.reuse ;  /* 0x0000006c4c457223 */ /* 0x180fe20000010063 */
[-C--:B------:R-:W-:Y:S01]  /*2d00*/  FFMA.FTZ R74, R16, R108.reuse, R99 ;  /* 0x0000006c104a7223 */ /* 0x080fe20000010063 */
[----:B------:R-:W-:Y:S01]  /*2d10*/  SHF.L.U32 R112, R112, 0x10, RZ ;  /* 0x0000001070707819 */ /* 0x000fe200000006ff */
[----:B------:R-:W-:Y:S01]  /*2d20*/  FADD.FTZ R68, R15, -R68 ;  /* 0x800000440f447221 */ /* 0x000fe20000010000 */
[----:B------:R-:W-:Y:S01]  /*2d30*/  SHF.L.U32 R72, R109, 0x10, RZ ;  /* 0x000000106d487819 */ /* 0x000fe200000006ff */
[----:B------:R-:W-:Y:S01]  /*2d40*/  FADD.FTZ R107, R18, -R69 ;  /* 0x80000045126b7221 */ /* 0x000fe20000010000 */
[----:B------:R-:W-:Y:S01]  /*2d50*/  SHF.L.U32 R70, R111, 0x10, RZ ;  /* 0x000000106f467819 */ /* 0x000fe200000006ff */
[----:B------:R-:W-:Y:S01]  /*2d60*/  FADD.FTZ R74, R17, -R74 ;  /* 0x8000004a114a7221 */ /* 0x000fe20000010000 */
[-CC-:B------:R-:W-:Y:S01]  /*2d70*/  FFMA.FTZ R113, R7, R108.reuse, R99.reuse ;  /* 0x0000006c07717223 */ /* 0x180fe20000010063 */
[-CC-:B------:R-:W-:Y:S01]  /*2d80*/  FFMA.FTZ R105, R9, R108.reuse, R99.reuse ;  /* 0x0000006c09697223 */ /* 0x180fe20000010063 */
[-CC-:B------:R-:W-:Y:S01]  /*2d90*/  FFMA.FTZ R75, R11, R108.reuse, R99.reuse ;  /* 0x0000006c0b4b7223 */ /* 0x180fe20000010063 */
[-CC-:B------:R-:W-:Y:S01]  /*2da0*/  FFMA.FTZ R73, R13, R108.reuse, R99.reuse ;  /* 0x0000006c0d497223 */ /* 0x180fe20000010063 */
[----:B------:R-:W-:Y:S01]  /*2db0*/  FFMA.FTZ R108, R78, R108, R99 ;  /* 0x0000006c4e6c7223 */ /* 0x000fe20000010063 */
[C---:B-----5:R-:W-:Y:S01]  /*2dc0*/  FFMA.FTZ R71, R97.reuse, R68, R112 ;  /* 0x0000004461477223 */ /* 0x060fe20000010070 */
[C---:B------:R-:W-:Y:S01]  /*2dd0*/  FFMA.FTZ R107, R97.reuse, R107, R72 ;  /* 0x0000006b616b7223 */ /* 0x040fe20000010048 */
[----:B------:R-:W0:Y:S01]  /*2de0*/  LDC.64 R68, c[0x0][0x468] ;  /* 0x00011a00ff447b82 */ /* 0x000e220000000a00 */
[----:B------:R-:W-:Y:S01]  /*2df0*/  FFMA.FTZ R99, R97, R74, R70 ;  /* 0x0000004a61637223 */ /* 0x000fe20000010046 */
[----:B------:R-:W-:Y:S01]  /*2e00*/  SHF.L.U32 R72, R65, 0x10, RZ ;  /* 0x0000001041487819 */ /* 0x000fe200000006ff */
        /* <DEDUP_REMOVED lines=9> */
[C---:B------:R-:W-:Y:S01]  /*2ea0*/  FFMA.FTZ R75, R97.reuse, R105, R72 ;  /* 0x00000069614b7223 */ /* 0x040fe20000010048 */
[C---:B------:R-:W-:Y:S01]  /*2eb0*/  FFMA.FTZ R109, R97.reuse, R109, R110 ;  /* 0x0000006d616d7223 */ /* 0x040fe2000001006e */
[C---:B------:R-:W-:Y:S01]  /*2ec0*/  FFMA.FTZ R73, R97.reuse, R113, R70 ;  /* 0x0000007161497223 */ /* 0x040fe20000010046 */
[C---:B------:R-:W-:Y:S01]  /*2ed0*/  FFMA.FTZ R105, R97.reuse, R111, R74 ;  /* 0x0000006f61697223 */ /* 0x040fe2000001004a */
[----:B------:R-:W-:Y:S01]  /*2ee0*/  FFMA.FTZ R97, R97, R115, R104 ;  /* 0x0000007361617223 */ /* 0x000fe20000010068 */
[-C--:B------:R-:W-:Y:S01]  /*2ef0*/  FMUL.FTZ R109, R109, R96.reuse ;  /* 0x000000606d6d7220 */ /* 0x080fe20000410000 */
[C---:B------:R-:W-:Y:S01]  /*2f00*/  ISETP.GE.U32.AND P1, PT, R100.reuse, RZ, PT ;  /* 0x000000ff6400720c */ /* 0x040fe20003f26070 */
[-C--:B------:R-:W-:Y:S01]  /*2f10*/  FMUL.FTZ R73, R73, R96.reuse ;  /* 0x0000006049497220 */ /* 0x080fe20000410000 */
[-C--:B------:R-:W-:Y:S01]  /*2f20*/  FMUL.FTZ R97, R97, R96.reuse ;  /* 0x0000006061617220 */ /* 0x080fe20000410000 */
[----:B------:R-:W-:Y:S01]  /*2f30*/  LOP3.LUT P5, RZ, R101, 0xff0000, RZ, 0xc0, !PT ;  /* 0x00ff000065ff7812 */ /* 0x000fe200078ac0ff */
[----:B------:R-:W-:Y:S01]  /*2f40*/  FMUL.FTZ R109, R109, UR13 ;  /* 0x0000000d6d6d7c20 */ /* 0x000fe20008410000 */
[-C--:B------:R-:W-:Y:S01]  /*2f50*/  FMUL.FTZ R71, R71, R96.reuse ;  /* 0x0000006047477220 */ /* 0x080fe20000410000 */
[----:B------:R-:W-:Y:S01]  /*2f60*/  FMUL.FTZ R97, R97, UR13 ;  /* 0x0000000d61617c20 */ /* 0x000fe20008410000 */
[-C--:B------:R-:W-:Y:S01]  /*2f70*/  FMUL.FTZ R70, R99, R96.reuse ;  /* 0x0000006063467220 */ /* 0x080fe20000410000 */
[-C--:B------:R-:W-:Y:S01]  /*2f80*/  FMUL.FTZ R107, R107, R96.reuse ;  /* 0x000000606b6b7220 */ /* 0x080fe20000410000 */
[-C--:B------:R-:W-:Y:S01]  /*2f90*/  FMUL.FTZ R75, R75, R96.reuse ;  /* 0x000000604b4b7220 */ /* 0x080fe20000410000 */
[----:B------:R-:W-:Y:S01]  /*2fa0*/  FMUL.FTZ R105, R105, R96 ;  /* 0x0000006069697220 */ /* 0x000fe20000410000 */
[----:B------:R-:W-:Y:S01]  /*2fb0*/  ISETP.GE.U32.AND.EX P1, PT, R101, 0x1000000, PT, P1 ;  /* 0x010000006500780c */ /* 0x000fe20003f26110 */
[----:B------:R-:W-:Y:S01]  /*2fc0*/  FMUL.FTZ R73, R73, UR13 ;  /* 0x0000000d49497c20 */ /* 0x000fe20008410000 */
[----:B------:R-:W-:Y:S01]  /*2fd0*/  FSEL R97, R97, RZ, P5 ;  /* 0x000000ff61617208 */ /* 0x000fe20002800000 */
[----:B------:R-:W-:Y:S01]  /*2fe0*/  FMUL.FTZ R71, R71, UR13 ;  /* 0x0000000d47477c20 */ /* 0x000fe20008410000 */
[----:B------:R-:W-:Y:S01]  /*2ff0*/  LOP3.LUT P5, RZ, R100, 0xff, RZ, 0xc0, !PT ;  /* 0x000000ff64ff7812 */ /* 0x000fe200078ac0ff */
        /* <DEDUP_REMOVED lines=16> */
[----:B------:R-:W-:Y:S02]  /*3100*/  FSEL R73, R71, RZ, P1 ;  /* 0x000000ff47497208 */ /* 0x000fe40000800000 */
[----:B------:R-:W-:Y:S02]  /*3110*/  F2FP.BF16.F32.PACK_AB R71, R96, R97 ;  /* 0x000000616047723e */ /* 0x000fe400000010ff */
[----:B------:R-:W-:Y:S02]  /*3120*/  F2FP.BF16.F32.PACK_AB R70, R74, R105 ;  /* 0x000000694a46723e */ /* 0x000fe400000010ff */
[----:B------:R-:W-:-:S02]  /*3130*/  F2FP.BF16.F32.PACK_AB R69, R72, R69 ;  /* 0x000000454845723e */ /* 0x000fc400000010ff */
[----:B------:R-:W-:-:S05]  /*3140*/  F2FP.BF16.F32.PACK_AB R68, R73, R68 ;  /* 0x000000444944723e */ /* 0x000fca00000010ff */
[----:B------:R4:W-:Y:S01]  /*3150*/  STG.E.128 desc[UR6][R98.64], R68 ;  /* 0x0000004462007986 */ /* 0x0009e2000c101d06 */
[----:B------:R-:W-:Y:S05]  /*3160*/  BRA `(.L_x_348) ;  /* 0x00000008008c7947 */ /* 0x000fea0003800000 */
.L_x_351:
[----:B------:R-:W-:Y:S04]  /*3170*/  BSSY.RECONVERGENT B2, `(.L_x_354) ;  /* 0x0000052000027945 */ /* 0x000fe80003800200 */
[----:B------:R-:W-:Y:S05]  /*3180*/  @!P4 BRA `(.L_x_355) ;  /* 0x000000040040c947 */ /* 0x000fea0003800000 */
[-CC-:B0-----:R-:W-:Y:S01]  /*3190*/  FFMA.FTZ R68, R95, R108.reuse, R99.reuse ;  /* 0x0000006c5f447223 */ /* 0x181fe20000010063 */
[----:B------:R-:W-:Y:S01]  /*31a0*/  SHF.L.U32 R74, R60, 0x10, RZ ;  /* 0x000000103c4a7819 */ /* 0x000fe200000006ff */
[-CC-:B------:R-:W-:Y:S01]  /*31b0*/  FFMA.FTZ R69, R94, R108.reuse, R99.reuse ;  /* 0x0000006c5e457223 */ /* 0x180fe20000010063 */
[----:B------:R-:W-:Y:S01]  /*31c0*/  SHF.L.U32 R107, R73, 0x10, RZ ;  /* 0x00000010496b7819 */ /* 0x000fe200000006ff */
[----:B------:R-:W-:Y:S01]  /*31d0*/  FADD.FTZ R68, R93, -R68 ;  /* 0x800000445d447221 */ /* 0x000fe20000010000 */
[-CC-:B------:R-:W-:Y:S01]  /*31e0*/  FFMA.FTZ R105, R90, R108.reuse, R99.reuse ;  /* 0x0000006c5a697223 */ /* 0x180fe20000010063 */
[----:B------:R-:W-:Y:S01]  /*31f0*/  SHF.L.U32 R104, R72, 0x10, RZ ;  /* 0x0000001048687819 */ /* 0x000fe200000006ff */
[--C-:B------:R-:W-:Y:S01]  /*3200*/  FFMA.FTZ R106, R87, R108, R99.reuse ;  /* 0x0000006c576a7223 */ /* 0x100fe20000010063 */
[----:B-----5:R-:W-:Y:S01]  /*3210*/  FFMA.FTZ R73, R97, R68, R74 ;  /* 0x0000004461497223 */ /* 0x020fe2000001004a */
[----:B------:R-:W-:Y:S01]  /*3220*/  FFMA.FTZ R68, R91, R108, R99 ;  /* 0x0000006c5b447223 */ /* 0x000fe20000010063 */
[----:B------:R-:W-:Y:S01]  /*3230*/  SHF.L.U32 R75, R61, 0x10, RZ ;  /* 0x000000103d4b7819 */ /* 0x000fe200000006ff */
[----:B------:R-:W-:Y:S01]  /*3240*/  FADD.FTZ R72, R92, -R69 ;  /* 0x800000455c487221 */ /* 0x000fe20000010000 */
[----:B------:R-:W-:Y:S01]  /*3250*/  FADD.FTZ R74, R88, -R105 ;  /* 0x80000069584a7221 */ /* 0x000fe20000010000 */
[----:B------:R-:W-:Y:S01]  /*3260*/  FADD.FTZ R68, R89, -R68 ;  /* 0x8000004459447221 */ /* 0x000fe20000010000 */
[----:B------:R-:W-:Y:S01]  /*3270*/  SHF.L.U32 R113, R62, 0x10, RZ ;  /* 0x000000103e717819 */ /* 0x000fe200000006ff */
[----:B------:R-:W-:Y:S01]  /*3280*/  FADD.FTZ R106, R85, -R106 ;  /* 0x8000006a556a7221 */ /* 0x000fe20000010000 */
[C---:B------:R-:W-:Y:S01]  /*3290*/  FFMA.FTZ R72, R97.reuse, R72, R104 ;  /* 0x0000004861487223 */ /* 0x040fe20000010068 */
[C---:B------:R-:W-:Y:S01]  /*32a0*/  FFMA.FTZ R69, R97.reuse, R68, R75 ;  /* 0x0000004461457223 */ /* 0x040fe2000001004b */
[----:B------:R-:W-:Y:S01]  /*32b0*/  FFMA.FTZ R68, R97, R74, R107 ;  /* 0x0000004a61447223 */ /* 0x000fe2000001006b */
[-CC-:B------:R-:W-:Y:S01]  /*32c0*/  FFMA.FTZ R104, R86, R108.reuse, R99.reuse ;  /* 0x0000006c56687223 */ /* 0x180fe20000010063 */
[-CC-:B------:R-:W-:Y:S01]  /*32d0*/  FFMA.FTZ R107, R81, R108.reuse, R99.reuse ;  /* 0x0000006c516b7223 */ /* 0x180fe20000010063 */
[----:B------:R-:W-:Y:S01]  /*32e0*/  FFMA.FTZ R105, R84, R108, R99 ;  /* 0x0000006c54697223 */ /* 0x000fe20000010063 */
[----:B------:R-:W-:Y:S01]  /*32f0*/  FFMA.FTZ R75, R97, R106, R113 ;  /* 0x0000006a614b7223 */ /* 0x000fe20000010071 */
        /* <DEDUP_REMOVED lines=8> */
[----:B------:R-:W-:Y:S01]  /*3380*/  ISETP.GE.U32.AND P1, PT, R102, RZ, PT ;  /* 0x000000ff6600720c */ /* 0x000fe20003f26070 */
[----:B------:R-:W-:Y:S01]  /*3390*/  FFMA.FTZ R70, R97, R105, R70 ;  /* 0x0000006961467223 */ /* 0x000fe20000010046 */
[-C--:B------:R-:W-:Y:S01]  /*33a0*/  FMUL.FTZ R105, R106, R96.reuse ;  /* 0x000000606a697220 */ /* 0x080fe20000410000 */
[-C--:B------:R-:W-:Y:S01]  /*33b0*/  FMUL.FTZ R104, R113, R96.reuse ;  /* 0x0000006071687220 */ /* 0x080fe20000410000 */
[-C--:B------:R-:W-:Y:S01]  /*33c0*/  FMUL.FTZ R74, R75, R96.reuse ;  /* 0x000000604b4a7220 */ /* 0x080fe20000410000 */
[-C--:B------:R-:W-:Y:S01]  /*33d0*/  FMUL.FTZ R71, R70, R96.reuse ;  /* 0x0000006046477220 */ /* 0x080fe20000410000 */
[----:B------:R-:W-:Y:S01]  /*33e0*/  FMUL.FTZ R105, R105, UR13 ;  /* 0x0000000d69697c20 */ /* 0x000fe20008410000 */
[C---:B------:R-:W-:Y:S01]  /*33f0*/  ISETP.GE.U32.AND.EX P1, PT, R103.reuse, 0x1000000, PT, P1 ;  /* 0x010000006700780c */ /* 0x040fe20003f26110 */
[----:B------:R-:W-:Y:S01]  /*3400*/  FMUL.FTZ R104, R104, UR13 ;  /* 0x0000000d68687c20 */ /* 0x000fe20008410000 */
[----:B------:R-:W-:Y:S01]  /*3410*/  FMUL.FTZ R74, R74, UR13 ;  /* 0x0000000d4a4a7c20 */ /* 0x000fe20008410000 */
[----:B------:R-:W-:Y:S01]  /*3420*/  LOP3.LUT P5, RZ, R103, 0xff0000, RZ, 0xc0, !PT ;  /* 0x00ff000067ff7812 */ /* 0x000fe200078ac0ff */
[----:B------:R-:W-:Y:S01]  /*3430*/  FMUL.FTZ R71, R71, UR13 ;  /* 0x0000000d47477c20 */ /* 0x000fe20008410000 */
[----:B------:R-:W-:Y:S01]  /*3440*/  LOP3.LUT P2, RZ, R103, 0xff, RZ, 0xc0, !PT ;  /* 0x000000ff67ff7812 */ /* 0x000fe2000784c0ff */
[-C--:B------:R-:W-:Y:S01]  /*3450*/  FMUL.FTZ R114, R69, R96.reuse ;  /* 0x0000006045727220 */ /* 0x080fe20000410000 */
[----:B------:R-:W-:Y:S01]  /*3460*/  LOP3.LUT P4, RZ, R103, 0xff00, RZ, 0xc0, !PT ;  /* 0x0000ff0067ff7812 */ /* 0x000fe2000788c0ff */
[----:B------:R-:W-:Y:S01]  /*3470*/  FMUL.FTZ R115, R68, R96 ;  /* 0x0000006044737220 */ /* 0x000fe20000410000 */
[----:B------:R-:W-:Y:S01]  /*3480*/  FSEL R107, R105, RZ, P1 ;  /* 0x000000ff696b7208 */ /* 0x000fe20000800000 */
[----:B------:R-:W-:Y:S01]  /*3490*/  FMUL.FTZ R114, R114, UR13 ;  /* 0x0000000d72727c20 */ /* 0x000fe20008410000 */
[----:B------:R-:W-:Y:S01]  /*34a0*/  FSEL R104, R104, RZ, P5 ;  /* 0x000000ff68687208 */ /* 0x000fe20002800000 */
[----:B------:R-:W-:Y:S01]  /*34b0*/  FMUL.FTZ R115, R115, UR13 ;  /* 0x0000000d73737c20 */ /* 0x000fe20008410000 */
[----:B------:R-:W-:-:S02]  /*34c0*/  FSEL R105, R74, RZ, P2 ;  /* 0x000000ff4a697208 */ /* 0x000fc40001000000 */
[----:B------:R-:W-:Y:S02]  /*34d0*/  FSEL R74, R71, RZ, P4 ;  /* 0x000000ff474a7208 */ /* 0x000fe40002000000 */
[----:B------:R-:W-:Y:S02]  /*34e0*/  F2FP.BF16.F32.PACK_AB R70, R70, R75 ;  /* 0x0000004b4646723e */ /* 0x000fe400000010ff */
[----:B------:R-:W-:Y:S01]  /*34f0*/  F2FP.BF16.F32.PACK_AB R71, R106, R113 ;  /* 0x000000716a47723e */ /* 0x000fe200000010ff */
[----:B------:R-:W-:Y:S01]  /*3500*/  FMUL.FTZ R113, R73, R96 ;  /* 0x0000006049717220 */ /* 0x000fe20000410000 */
[----:B------:R-:W-:Y:S02]  /*3510*/  F2FP.BF16.F32.PACK_AB R75, R107, R104 ;  /* 0x000000686b4b723e */ /* 0x000fe400000010ff */
[----:B------:R-:W-:Y:S01]  /*3520*/  F2FP.BF16.F32.PACK_AB R74, R74, R105 ;  /* 0x000000694a4a723e */ /* 0x000fe200000010ff */
[----:B------:R-:W0:Y:S01]  /*3530*/  LDC.64 R106, c[0x0][0x478] ;  /* 0x00011e00ff6a7b82 */ /* 0x000e220000000a00 */
[----:B------:R-:W-:Y:S01]  /*3540*/  F2FP.BF16.F32.PACK_AB R69, R68, R69 ;  /* 0x000000454445723e */ /* 0x000fe200000010ff */
[----:B------:R-:W-:Y:S01]  /*3550*/  FMUL.FTZ R113, R113, UR13 ;  /* 0x0000000d71717c20 */ /* 0x000fe20008410000 */
[C---:B------:R-:W-:Y:S01]  /*3560*/  F2FP.BF16.F32.PACK_AB R68, R72.reuse, R73 ;  /* 0x000000494844723e */ /* 0x040fe200000010ff */
[----:B------:R-:W-:Y:S01]  /*3570*/  FMUL.FTZ R72, R72, R96 ;  /* 0x0000006048487220 */ /* 0x000fe20000410000 */
[----:B------:R-:W-:-:S02]  /*3580*/  LOP3.LUT P1, RZ, R102, 0xff, RZ, 0xc0, !PT ;  /* 0x000000ff66ff7812 */ /* 0x000fc4000782c0ff */
[----:B------:R-:W-:Y:S01]  /*3590*/  LOP3.LUT P4, RZ, R102, 0xff0000, RZ, 0xc0, !PT ;  /* 0x00ff000066ff7812 */ /* 0x000fe2000788c0ff */
[----:B------:R-:W1:Y:S01]  /*35a0*/  LDC.64 R104, c[0x0][0x468] ;  /* 0x00011a00ff687b82 */ /* 0x000e620000000a00 */
[----:B------:R-:W-:Y:S01]  /*35b0*/  FMUL.FTZ R73, R72, UR13 ;  /* 0x0000000d48497c20 */ /* 0x000fe20008410000 */
[C---:B------:R-:W-:Y:S02]  /*35c0*/  LOP3.LUT P5, RZ, R102.reuse, 0xff000000, RZ, 0xc0, !PT ;  /* 0xff00000066ff7812 */ /* 0x040fe400078ac0ff */
[----:B------:R-:W-:Y:S02]  /*35d0*/  LOP3.LUT P2, RZ, R102, 0xff00, RZ, 0xc0, !PT ;  /* 0x0000ff0066ff7812 */ /* 0x000fe4000784c0ff */
[----:B------:R-:W-:Y:S02]  /*35e0*/  FSEL R72, R113, RZ, P1 ;  /* 0x000000ff71487208 */ /* 0x000fe40000800000 */
[----:B------:R-:W-:Y:S02]  /*35f0*/  FSEL R114, R114, RZ, P4 ;  /* 0x000000ff72727208 */ /* 0x000fe40002000000 */
[----:B------:R-:W-:-:S02]  /*3600*/  FSEL R115, R115, RZ, P5 ;  /* 0x000000ff73737208 */ /* 0x000fc40002800000 */
[----:B------:R-:W-:Y:S02]  /*3610*/  FSEL R113, R73, RZ, P2 ;  /* 0x000000ff49717208 */ /* 0x000fe40001000000 */
[----:B------:R-:W-:Y:S01]  /*3620*/  F2FP.BF16.F32.PACK_AB R73, R115, R114 ;  /* 0x000000727349723e */ /* 0x000fe200000010ff */
[----:B0-----:R-:W-:Y:S01]  /*3630*/  IMAD.WIDE.U32 R106, R98, 0x10, R106 ;  /* 0x00000010626a7825 */ /* 0x001fe200078e006a */
[----:B------:R-:W-:-:S04]  /*3640*/  F2FP.BF16.F32.PACK_AB R72, R113, R72 ;  /* 0x000000487148723e */ /* 0x000fc800000010ff */
[----:B------:R2:W-:Y:S01]  /*3650*/  STG.E.128 desc[UR6][R106.64], R68 ;  /* 0x000000446a007986 */ /* 0x0005e2000c101d06 */
[C---:B-1----:R-:W-:Y:S01]  /*3660*/  IMAD.WIDE.U32 R104, R98.reuse, 0x10, R104 ;  /* 0x0000001062687825 */ /* 0x042fe200078e0068 */
[----:B------:R-:W-:-:S04]  /*3670*/  IADD3 R98, PT, PT, R98, 0x20, RZ ;  /* 0x0000002062627810 */ /* 0x000fc80007ffe0ff */
[----:B------:R2:W-:Y:S03]  /*3680*/  STG.E.128 desc[UR6][R104.64], R72 ;  /* 0x0000004868007986 */ /* 0x0005e6000c101d06 */
.L_x_355:
[----:B------:R-:W-:Y:S05]  /*3690*/  BSYNC.RECONVERGENT B2 ;  /* 0x0000000000027941 */ /* 0x000fea0003800200 */
.L_x_354:
[----:B------:R-:W-:Y:S05]  /*36a0*/  @!P3 BRA `(.L_x_348) ;  /* 0x00000004003cb947 */ /* 0x000fea0003800000 */
[----:B--2---:R-:W1:Y:S01]  /*36b0*/  LDC.64 R104, c[0x0][0x478] ;  /* 0x00011e00ff687b82 */ /* 0x004e620000000a00 */
        /* <DEDUP_REMOVED lines=17> */
[C---:B-----5:R-:W-:Y:S01]  /*37d0*/  FFMA.FTZ R109, R97.reuse, R72, R71 ;  /* 0x00000048616d7223 */ /* 0x060fe20000010047 */
[C---:B------:R-:W-:Y:S01]  /*37e0*/  FFMA.FTZ R111, R97.reuse, R70, R112 ;  /* 0x00000046616f7223 */ /* 0x040fe20000010070 */
[C---:B------:R-:W-:Y:S01]  /*37f0*/  FFMA.FTZ R73, R97.reuse, R74, R99 ;  /* 0x0000004a61497223 */ /* 0x040fe20000010063 */
        /* <DEDUP_REMOVED lines=12> */
[----:B------:R-:W-:Y:S01]  /*38c0*/  FFMA.FTZ R108, R97, R108, R119 ;  /* 0x0000006c616c7223 */ /* 0x000fe20000010077 */
[----:B-1----:R-:W-:-:S04]  /*38d0*/  IMAD.WIDE.U32 R104, R98, 0x10, R104 ;  /* 0x0000001062687825 */ /* 0x002fc800078e0068 */
[-C--:B------:R-:W-:Y:S01]  /*38e0*/  FMUL.FTZ R72, R70, R96.reuse ;  /* 0x0000006046487220 */ /* 0x080fe20000410000 */
[-C--:B------:R-:W-:Y:S01]  /*38f0*/  FMUL.FTZ R75, R74, R96.reuse ;  /* 0x000000604a4b7220 */ /* 0x080fe20000410000 */
[----:B------:R-:W-:Y:S01]  /*3900*/  FMUL.FTZ R97, R108, R96 ;  /* 0x000000606c617220 */ /* 0x000fe20000410000 */
[----:B0-----:R-:W-:Y:S01]  /*3910*/  IMAD.WIDE.U32 R98, R98, 0x10, R68 ;  /* 0x0000001062627825 */ /* 0x001fe200078e0044 */
[----:B------:R-:W-:-:S03]  /*3920*/  F2FP.BF16.F32.PACK_AB R68, R111, R70 ;  /* 0x000000466f44723e */ /* 0x000fc600000010ff */
[----:B------:R-:W-:Y:S01]  /*3930*/  FMUL.FTZ R111, R111, R96 ;  /* 0x000000606f6f7220 */ /* 0x000fe20000410000 */
[C---:B------:R-:W-:Y:S01]  /*3940*/  F2FP.BF16.F32.PACK_AB R69, R109.reuse, R74 ;  /* 0x0000004a6d45723e */ /* 0x040fe200000010ff */
[----:B------:R-:W-:Y:S01]  /*3950*/  FMUL.FTZ R109, R109, R96 ;  /* 0x000000606d6d7220 */ /* 0x000fe20000410000 */
        /* <DEDUP_REMOVED lines=10> */
[----:B------:R-:W-:Y:S01]  /*3a00*/  LOP3.LUT P4, RZ, R101, 0xff00, RZ, 0xc0, !PT ;  /* 0x0000ff0065ff7812 */ /* 0x000fe2000788c0ff */
[----:B------:R-:W-:Y:S01]  /*3a10*/  FMUL.FTZ R72, R72, UR13 ;  /* 0x0000000d48487c20 */ /* 0x000fe20008410000 */
[----:B------:R-:W-:Y:S01]  /*3a20*/  FSEL R106, R97, RZ, P5 ;  /* 0x000000ff616a7208 */ /* 0x000fe20002800000 */
[----:B------:R-:W-:Y:S01]  /*3a30*/  FMUL.FTZ R74, R74, UR13 ;  /* 0x0000000d4a4a7c20 */ /* 0x000fe20008410000 */
[----:B------:R-:W-:Y:S01]  /*3a40*/  FSEL R107, R96, RZ, P1 ;  /* 0x000000ff606b7208 */ /* 0x000fe20000800000 */
[----:B------:R-:W-:Y:S01]  /*3a50*/  FMUL.FTZ R75, R75, UR13 ;  /* 0x0000000d4b4b7c20 */ /* 0x000fe20008410000 */
[----:B------:R-:W-:Y:S01]  /*3a60*/  FMUL.FTZ R109, R109, UR13 ;  /* 0x0000000d6d6d7c20 */ /* 0x000fe20008410000 */
[----:B------:R-:W-:Y:S01]  /*3a70*/  FMUL.FTZ R111, R111, UR13 ;  /* 0x0000000d6f6f7c20 */ /* 0x000fe20008410000 */
        /* <DEDUP_REMOVED lines=13> */
[----:B------:R-:W-:Y:S01]  /*3b50*/  F2FP.BF16.F32.PACK_AB R74, R97, R74 ;  /* 0x0000004a614a723e */ /* 0x000fe200000010ff */
[----:B------:R0:W-:Y:S01]  /*3b60*/  STG.E.128 desc[UR6][R104.64], R68 ;  /* 0x0000004468007986 */ /* 0x0001e2000c101d06 */
[----:B------:R-:W-:Y:S02]  /*3b70*/  F2FP.BF16.F32.PACK_AB R73, R96, R73 ;  /* 0x000000496049723e */ /* 0x000fe400000010ff */
[----:B------:R-:W-:-:S05]  /*3b80*/  F2FP.BF16.F32.PACK_AB R72, R111, R72 ;  /* 0x000000486f48723e */ /* 0x000fca00000010ff */
[----:B------:R0:W-:Y:S02]  /*3b90*/  STG.E.128 desc[UR6][R98.64], R72 ;  /* 0x0000004862007986 */ /* 0x0001e4000c101d06 */
.L_x_348:
[----:B------:R-:W-:Y:S05]  /*3ba0*/  BSYNC.RECONVERGENT B1 ;  /* 0x0000000000017941 */ /* 0x000fea0003800200 */
.L_x_343:
[----:B01234-:R-:W0:Y:S02]  /*3bb0*/  LDC.64 R68, c[0x0][0x380] ;  /* 0x0000e000ff447b82 */ /* 0x01fe240000000a00 */
[----:B0-----:R-:W-:-:S04]  /*3bc0*/  LEA R77, R68, R77, 0x2 ;  /* 0x0000004d444d7211 */ /* 0x001fc800078e10ff */
[----:B------:R-:W-:-:S13]  /*3bd0*/  ISETP.GE.AND P1, PT, R77, R69, PT ;  /* 0x000000454d00720c */ /* 0x000fda0003f26270 */
[----:B------:R-:W-:Y:S05]  /*3be0*/  @!P1 BRA `(.L_x_356) ;  /* 0xffffffc800249947 */ /* 0x000fea000383ffff */
.L_x_337:
[----:B------:R-:W-:Y:S05]  /*3bf0*/  BSYNC B0 ;  /* 0x0000000000007941 */ /* 0x000fea0003800000 */
.L_x_336:
[----:B-----5:R-:W0:Y:S01]  /*3c00*/  S2R R23, SR_TID.X ;  /* 0x0000000000177919 */ /* 0x020e220000002100 */
[----:B------:R-:W-:Y:S01]  /*3c10*/  MOV R2, 0x400 ;  /* 0x0000040000027802 */ /* 0x000fe20000000f00 */
[----:B------:R-:W-:Y:S05]  /*3c20*/  WARPSYNC.ALL ;  /* 0x0000000000007948 */ /* 0x000fea0003800000 */
[----:B------:R-:W1:Y:S01]  /*3c30*/  S2R R3, SR_CgaCtaId ;  /* 0x0000000000037919 */ /* 0x000e620000008800 */
[----:B------:R-:W-:Y:S01]  /*3c40*/  IMAD R22, R0, UR5, RZ ;  /* 0x0000000500167c24 */ /* 0x000fe2000f8e02ff */
[----:B------:R-:W2:Y:S01]  /*3c50*/  LDCU.128 UR16, c[0x0][0x440] ;  /* 0x00008800ff1077ac */ /* 0x000ea20008000c00 */
[----:B0-----:R-:W-:-:S02]  /*3c60*/  LOP3.LUT R4, R23, 0x1f, RZ, 0xc0, !PT ;  /* 0x0000001f17047812 */ /* 0x001fc400078ec0ff */
[----:B------:R-:W-:Y:S02]  /*3c70*/  SHF.R.U32.HI R5, RZ, 0x5, R23 ;  /* 0x00000005ff057819 */ /* 0x000fe40000011617 */
[----:B------:R-:W-:Y:S02]  /*3c80*/  IADD3 R22, P0, PT, R22, R23, RZ ;  /* 0x0000001716167210 */ /* 0x000fe40007f1e0ff */
[----:B-1----:R-:W-:Y:S02]  /*3c90*/  LEA R2, R3, R2, 0x18 ;  /* 0x0000000203027211 */ /* 0x002fe400078ec0ff */
[----:B------:R-:W-:Y:S02]  /*3ca0*/  LEA R3, R5, R4, 0x6 ;  /* 0x0000000405037211 */ /* 0x000fe400078e30ff */
[----:B------:R-:W-:Y:S02]  /*3cb0*/  IADD3.X R25, PT, PT, RZ, RZ, RZ, P0, !PT ;  /* 0x000000ffff197210 */ /* 0x000fe400007fe4ff */
[----:B------:R-:W-:-:S02]  /*3cc0*/  LEA R3, R3, R2, 0x5 ;  /* 0x0000000203037211 */ /* 0x000fc400078e28ff */
[C---:B------:R-:W-:Y:S02]  /*3cd0*/  LEA R2, R23.reuse, R2, 0x2 ;  /* 0x0000000217027211 */ /* 0x040fe400078e10ff */
[----:B------:R-:W-:Y:S01]  /*3ce0*/  SHF.L.U32 R24, R22, 0x2, RZ ;  /* 0x0000000216187819 */ /* 0x000fe200000006ff */
[----:B------:R-:W-:Y:S01]  /*3cf0*/  STS.128 [R3], R44 ;  /* 0x0000002c03007388 */ /* 0x000fe20000000c00 */
[----:B------:R-:W-:Y:S02]  /*3d00*/  LOP3.LUT R23, R23, 0x7f, RZ, 0x3c, !PT ;  /* 0x0000007f17177812 */ /* 0x000fe400078e3cff */
[C---:B--2---:R-:W-:Y:S01]  /*3d10*/  IADD3 R26, P4, PT, R24.reuse, UR18, RZ ;  /* 0x00000012181a7c10 */ /* 0x044fe2000ff9e0ff */
[----:B------:R-:W-:Y:S01]  /*3d20*/  STS.128 [R3+0x10], R48 ;  /* 0x0000103003007388 */ /* 0x000fe20000000c00 */
[----:B------:R-:W-:Y:S02]  /*3d30*/  IADD3 R23, PT, PT, R23, R0, RZ ;  /* 0x0000000017177210 */ /* 0x000fe40007ffe0ff */
[----:B------:R-:W-:Y:S01]  /*3d40*/  IADD3 R24, P5, PT, R24, UR16, RZ ;  /* 0x0000001018187c10 */ /* 0x000fe2000ffbe0ff */
[----:B------:R-:W-:Y:S01]  /*3d50*/  STS.128 [R3+0x400], R52 ;  /* 0x0004003403007388 */ /* 0x000fe20000000c00 */
[----:B------:R-:W-:-:S02]  /*3d60*/  ISETP.GE.U32.AND P3, PT, R23, 0x80, PT ;  /* 0x000000801700780c */ /* 0x000fc40003f66070 */
[C---:B------:R-:W-:Y:S01]  /*3d70*/  ISETP.GE.U32.AND P2, PT, R23.reuse, 0x100, PT ;  /* 0x000001001700780c */ /* 0x040fe20003f46070 */
[----:B------:R-:W-:Y:S01]  /*3d80*/  STS.128 [R3+0x410], R56 ;  /* 0x0004103803007388 */ /* 0x000fe20000000c00 */
[----:B------:R-:W-:Y:S01]  /*3d90*/  BAR.SYNC.DEFER_BLOCKING 0x0 ;  /* 0x0000000000007b1d */ /* 0x000fe20000010000 */
[C---:B------:R-:W-:Y:S02]  /*3da0*/  ISETP.GE.U32.AND P1, PT, R23.reuse, 0x180, PT ;  /* 0x000001801700780c */ /* 0x040fe40003f26070 */
[----:B------:R-:W-:-:S03]  /*3db0*/  ISETP.GE.U32.AND P0, PT, R23, 0x200, PT ;  /* 0x000002001700780c */ /* 0x000fc60003f06070 */
        /* <DEDUP_REMOVED lines=33> */
[----:B------:R0:W-:Y:S01]  /*3fd0*/  STS.128 [R3+0x400], R36 ;  /* 0x0004002403007388 */ /* 0x0001e20000000c00 */
[----:B---3--:R-:W-:-:S03]  /*3fe0*/  FADD.FTZ R19, R6, R19 ;  /* 0x0000001306137221 */ /* 0x008fc60000010000 */
[----:B------:R1:W-:Y:S01]  /*3ff0*/  STS.128 [R3+0x410], R40 ;  /* 0x0004102803007388 */ /* 0x0003e20000000c00 */
[----:B----4-:R-:W-:Y:S01]  /*4000*/  FADD.FTZ R11, R7, R18 ;  /* 0x00000012070b7221 */ /* 0x010fe20000010000 */
[----:B------:R-:W-:Y:S01]  /*4010*/  BAR.SYNC.DEFER_BLOCKING 0x0 ;  /* 0x0000000000007b1d */ /* 0x000fe20000010000 */
[----:B0-----:R-:W-:-:S04]  /*4020*/  SHF.L.U64.HI R39, R22, 0x2, R25 ;  /* 0x0000000216277819 */ /* 0x001fc80000010219 */
[C---:B-1----:R-:W-:Y:S02]  /*4030*/  IADD3.X R41, PT, PT, R39.reuse, UR19, RZ, P4, !PT ;  /* 0x0000001327297c10 */ /* 0x042fe4000a7fe4ff */
        /* <DEDUP_REMOVED lines=20> */
[----:B----4-:R-:W-:Y:S01]  /*4180*/  FADD.FTZ R22, R3, R22 ;  /* 0x0000001603167221 */ /* 0x010fe20000010000 */
[----:B------:R-:W-:Y:S02]  /*4190*/  @P3 MOV R3, R41 ;  /* 0x0000002900033202 */ /* 0x000fe40000000f00 */
[----:B------:R4:W3:Y:S01]  /*41a0*/  LDS R15, [R2+0x1e00] ;  /* 0x001e0000020f7984 */ /* 0x0008e20000000800 */
[----:B------:R-:W-:Y:S01]  /*41b0*/  FADD.FTZ R33, R20, R33 ;  /* 0x0000002114217221 */ /* 0x000fe20000010000 */
[----:B------:R-:W-:Y:S01]  /*41c0*/  FADD.FTZ R0, RZ, R0 ;  /* 0x00000000ff007221 */ /* 0x000fe20000010000 */
[----:B----4-:R-:W-:Y:S01]  /*41d0*/  @P3 MOV R2, R26 ;  /* 0x0000001a00023202 */ /* 0x010fe20000000f00 */
[----:B------:R-:W-:Y:S01]  /*41e0*/  FADD.FTZ R22, R22, R29 ;  /* 0x0000001d16167221 */ /* 0x000fe20000010000 */
[----:B------:R-:W-:Y:S01]  /*41f0*/  @P3 IADD3 R26, P4, PT, R26, 0x200, RZ ;  /* 0x000002001a1a3810 */ /* 0x000fe20007f9e0ff */
[----:B------:R-:W-:-:S02]  /*4200*/  FADD.FTZ R0, R0, R23 ;  /* 0x0000001700007221 */ /* 0x000fc40000010000 */
[----:B------:R4:W-:Y:S01]  /*4210*/  @P3 STG.E desc[UR6][R2.64], R33 ;  /* 0x0000002102003986 */ /* 0x0009e2000c101906 */
[----:B------:R-:W-:Y:S01]  /*4220*/  @P3 IADD3.X R41, PT, PT, RZ, R41, RZ, P4, !PT ;  /* 0x00000029ff293210 */ /* 0x000fe200027fe4ff */
[----:B------:R-:W-:Y:S01]  /*4230*/  FADD.FTZ R35, R22, R35 ;  /* 0x0000002316237221 */ /* 0x000fe20000010000 */
[----:B------:R-:W-:Y:S01]  /*4240*/  FADD.FTZ R0, R0, R31 ;  /* 0x0000001f00007221 */ /* 0x000fe20000010000 */
[----:B0-----:R-:W-:Y:S01]  /*4250*/  FADD.FTZ R8, RZ, R8 ;  /* 0x00000008ff087221 */ /* 0x001fe20000010000 */
[----:B----4-:R-:W-:Y:S02]  /*4260*/  @P3 MOV R2, R24 ;  /* 0x0000001800023202 */ /* 0x010fe40000000f00 */
[----:B------:R-:W-:Y:S01]  /*4270*/  @P3 MOV R3, R39 ;  /* 0x0000002700033202 */ /* 0x000fe20000000f00 */
[----:B-1----:R-:W-:Y:S01]  /*4280*/  FADD.FTZ R37, R0, R37 ;  /* 0x0000002500257221 */ /* 0x002fe20000010000 */
[----:B------:R-:W-:-:S03]  /*4290*/  @P3 IADD3 R24, P5, PT, R24, 0x200, RZ ;  /* 0x0000020018183810 */ /* 0x000fc60007fbe0ff */
[----:B------:R0:W-:Y:S01]  /*42a0*/  @P3 STG.E desc[UR6][R2.64], R17 ;  /* 0x0000001102003986 */ /* 0x0001e2000c101906 */
[----:B------:R-:W-:Y:S01]  /*42b0*/  @P3 IADD3.X R39, PT, PT, RZ, R39, RZ, P5, !PT ;  /* 0x00000027ff273210 */ /* 0x000fe20002ffe4ff */
[----:B--2---:R-:W-:Y:S01]  /*42c0*/  FADD.FTZ R8, R8, R25 ;  /* 0x0000001908087221 */ /* 0x004fe20000010000 */
[----:B------:R-:W-:Y:S02]  /*42d0*/  @P2 MOV R4, R24 ;  /* 0x0000001800042202 */ /* 0x000fe40000000f00 */
[----:B------:R-:W-:Y:S01]  /*42e0*/  @P2 IADD3 R24, P4, PT, R24, 0x200, RZ ;  /* 0x0000020018182810 */ /* 0x000fe20007f9e0ff */
[----:B---3--:R-:W-:Y:S01]  /*42f0*/  FADD.FTZ R8, R8, R13 ;  /* 0x0000000d08087221 */ /* 0x008fe20000010000 */
[-C--:B------:R-:W-:Y:S02]  /*4300*/  @P2 MOV R5, R39.reuse ;  /* 0x0000002700052202 */ /* 0x080fe40000000f00 */
[----:B------:R-:W-:Y:S01]  /*4310*/  @P2 IADD3.X R39, PT, PT, RZ, R39, RZ, P4, !PT ;  /* 0x00000027ff272210 */ /* 0x000fe200027fe4ff */
[----:B------:R-:W-:Y:S01]  /*4320*/  FADD.FTZ R15, R8, R15 ;  /* 0x0000000f080f7221 */ /* 0x000fe20000010000 */
[----:B------:R-:W-:-:S02]  /*4330*/  @P1 MOV R6, R24 ;  /* 0x0000001800061202 */ /* 0x000fc40000000f00 */
[----:B0-----:R-:W-:Y:S02]  /*4340*/  @P2 MOV R2, R26 ;  /* 0x0000001a00022202 */ /* 0x001fe40000000f00 */
[----:B------:R-:W-:Y:S02]  /*4350*/  @P2 IADD3 R26, P3, PT, R26, 0x200, RZ ;  /* 0x000002001a1a2810 */ /* 0x000fe40007f7e0ff */
[-C--:B------:R-:W-:Y:S02]  /*4360*/  @P2 MOV R3, R41.reuse ;  /* 0x0000002900032202 */ /* 0x080fe40000000f00 */
        /* <DEDUP_REMOVED lines=20> */
.L_x_342:
        /* <DEDUP_REMOVED lines=8> */
.L_x_358:
[----:B------:R-:W-:Y:S05]  /*4530*/  BSYNC B1 ;  /* 0x0000000000017941 */ /* 0x000fea0003800000 */
.L_x_357:
        /* <DEDUP_REMOVED lines=9> */
.L_x_359:
[----:B------:R-:W-:Y:S01]  /*45d0*/  PRMT R111, R65, 0x7632, R111 ;  /* 0x00007632416f7816 */ /* 0x000fe2000000006f */
[----:B------:R-:W-:Y:S01]  /*45e0*/  FADD.FTZ R104, R104, R69 ;  /* 0x0000004568687221 */ /* 0x000fe20000010000 */
[----:B------:R-:W-:-:S04]  /*45f0*/  PRMT R112, R64, 0x7632, R112 ;  /* 0x0000763240707816 */ /* 0x000fc80000000070 */
[----:B------:R-:W-:Y:S01]  /*4600*/  MOV R114, R104 ;  /* 0x0000006800727202 */ /* 0x000fe20000000f00 */
[----:B------:R-:W-:Y:S01]  /*4610*/  HFMA2 R113, -RZ, RZ, 0, 1.1920928955078125e-07 ;  /* 0x00000002ff717431 */ /* 0x000fe200000001ff */
[----:B------:R-:W-:-:S07]  /*4620*/  MOV R75, R109 ;  /* 0x0000006d004b7202 */ /* 0x000fce0000000f00 */
[----:B------:R-:W-:Y:S05]  /*4630*/  WARPSYNC.COLLECTIVE R107, `(.L_x_360) ;  /* 0x000000006b087348 */ /* 0x000fea0003c00000 */
[----:B------:R0:W1:Y:S02]  /*4640*/  SHFL.BFLY P2, R109, R114, R113, R116 ;  /* 0x0c000071726d7389 */ /* 0x0000640000040074 */
[----:B01----:R-:W-:Y:S05]  /*4650*/  ENDCOLLECTIVE ;  /* 0x000000000000791b */ /* 0x003fea0003800000 */
.L_x_360:
[----:B------:R-:W-:-:S05]  /*4660*/  FADD.FTZ R75, R75, R68 ;  /* 0x000000444b4b7221 */ /* 0x000fca0000010000 */
[----:B------:R-:W-:Y:S02]  /*4670*/  MOV R114, R75 ;  /* 0x0000004b00727202 */ /* 0x000fe40000000f00 */
[----:B------:R-:W-:-:S07]  /*4680*/  MOV R99, R109 ;  /* 0x0000006d00637202 */ /* 0x000fce0000000f00 */
[----:B------:R-:W-:Y:S05]  /*4690*/  WARPSYNC.COLLECTIVE R107, `(.L_x_361) ;  /* 0x000000006b087348 */ /* 0x000fea0003c00000 */
[----:B------:R0:W1:Y:S02]  /*46a0*/  SHFL.BFLY P2, R109, R114, R113, R116 ;  /* 0x0c000071726d7389 */ /* 0x0000640000040074 */
[----:B01----:R-:W-:Y:S05]  /*46b0*/  ENDCOLLECTIVE ;  /* 0x000000000000791b */ /* 0x003fea0003800000 */
.L_x_361:
[----:B------:R-:W-:-:S05]  /*46c0*/  FADD.FTZ R99, R104, R99 ;  /* 0x0000006368637221 */ /* 0x000fca0000010000 */
[----:B------:R-:W-:Y:S01]  /*46d0*/  MOV R114, R99 ;  /* 0x0000006300727202 */ /* 0x000fe20000000f00 */
[----:B------:R-:W-:Y:S01]  /*46e0*/  HFMA2 R113, -RZ, RZ, 0, 2.384185791015625e-07 ;  /* 0x00000004ff717431 */ /* 0x000fe200000001ff */
[----:B------:R-:W-:-:S07]  /*46f0*/  MOV R106, R109 ;  /* 0x0000006d006a7202 */ /* 0x000fce0000000f00 */
[----:B------:R-:W-:Y:S05]  /*4700*/  WARPSYNC.COLLECTIVE R107, `(.L_x_362) ;  /* 0x000000006b087348 */ /* 0x000fea0003c00000 */
[----:B------:R0:W1:Y:S02]  /*4710*/  SHFL.BFLY P2, R109, R114, R113, R116 ;  /* 0x0c000071726d7389 */ /* 0x0000640000040074 */
[----:B01----:R-:W-:Y:S05]  /*4720*/  ENDCOLLECTIVE ;  /* 0x000000000000791b */ /* 0x003fea0003800000 */
.L_x_362:
[----:B------:R-:W-:-:S05]  /*4730*/  FADD.FTZ R106, R75, R106 ;  /* 0x0000006a4b6a7221 */ /* 0x000fca0000010000 */
[----:B------:R-:W-:Y:S02]  /*4740*/  MOV R114, R106 ;  /* 0x0000006a00727202 */ /* 0x000fe40000000f00 */
[----:B------:R-:W-:-:S07]  /*4750*/  MOV R108, R109 ;  /* 0x0000006d006c7202 */ /* 0x000fce0000000f00 */
[----:B------:R-:W-:Y:S05]  /*4760*/  WARPSYNC.COLLECTIVE R107, `(.L_x_363) ;  /* 0x000000006b087348 */ /* 0x000fea0003c00000 */
[----:B------:R0:W1:Y:S02]  /*4770*/  SHFL.BFLY P2, R109, R114, R113, R116 ;  /* 0x0c000071726d7389 */ /* 0x0000640000040074 */
[----:B01----:R-:W-:Y:S05]  /*4780*/  ENDCOLLECTIVE ;  /* 0x000000000000791b */ /* 0x003fea0003800000 */
.L_x_363:
[----:B------:R-:W-:-:S05]  /*4790*/  FADD.FTZ R108, R99, R108 ;  /* 0x0000006c636c7221 */ /* 0x000fca0000010000 */
[----:B------:R-:W-:Y:S01]  /*47a0*/  MOV R114, R108 ;  /* 0x0000006c00727202 */ /* 0x000fe20000000f00 */
[----:B------:R-:W-:Y:S01]  /*47b0*/  HFMA2 R113, -RZ, RZ, 0, 4.76837158203125e-07 ;  /* 0x00000008ff717431 */ /* 0x000fe200000001ff */
[----:B------:R-:W-:-:S07]  /*47c0*/  MOV R105, R109 ;  /* 0x0000006d00697202 */ /* 0x000fce0000000f00 */
[----:B------:R-:W-:Y:S05]  /*47d0*/  WARPSYNC.COLLECTIVE R107, `(.L_x_364) ;  /* 0x000000006b087348 */ /* 0x000fea0003c00000 */
[----:B------:R0:W1:Y:S02]  /*47e0*/  SHFL.BFLY P2, R109, R114, R113, R116 ;  /* 0x0c000071726d7389 */ /* 0x0000640000040074 */
[----:B01----:R-:W-:Y:S05]  /*47f0*/  ENDCOLLECTIVE ;  /* 0x000000000000791b */ /* 0x003fea0003800000 */
.L_x_364:
[----:B------:R-:W-:-:S05]  /*4800*/  FADD.FTZ R105, R106, R105 ;  /* 0x000000696a697221 */ /* 0x000fca0000010000 */
[----:B------:R-:W-:Y:S02]  /*4810*/  MOV R114, R105 ;  /* 0x0000006900727202 */ /* 0x000fe40000000f00 */
[----:B------:R-:W-:-:S07]  /*4820*/  MOV R69, R109 ;  /* 0x0000006d00457202 */ /* 0x000fce0000000f00 */
[----:B------:R-:W-:Y:S05]  /*4830*/  WARPSYNC.COLLECTIVE R107, `(.L_x_365) ;  /* 0x000000006b087348 */ /* 0x000fea0003c00000 */
[----:B------:R0:W1:Y:S02]  /*4840*/  SHFL.BFLY P2, R109, R114, R113, R116 ;  /* 0x0c000071726d7389 */ /* 0x0000640000040074 */
[----:B01----:R-:W-:Y:S05]  /*4850*/  ENDCOLLECTIVE ;  /* 0x000000000000791b */ /* 0x003fea0003800000 */
.L_x_365:
[----:B------:R-:W-:-:S05]  /*4860*/  FADD.FTZ R69, R108, R69 ;  /* 0x000000456c457221 */ /* 0x000fca0000010000 */
[----:B------:R-:W-:Y:S01]  /*4870*/  MOV R114, R69 ;  /* 0x0000004500727202 */ /* 0x000fe20000000f00 */
[----:B------:R-:W-:Y:S01]  /*4880*/  HFMA2 R113, -RZ, RZ, 0, 9.5367431640625e-07 ;  /* 0x00000010ff717431 */ /* 0x000fe200000001ff */
[----:B------:R-:W-:-:S07]  /*4890*/  MOV R68, R109 ;  /* 0x0000006d00447202 */ /* 0x000fce0000000f00 */
[----:B------:R-:W-:Y:S05]  /*48a0*/  WARPSYNC.COLLECTIVE R107, `(.L_x_366) ;  /* 0x000000006b087348 */ /* 0x000fea0003c00000 */
[----:B------:R0:W1:Y:S02]  /*48b0*/  SHFL.BFLY P2, R109, R114, R113, R116 ;  /* 0x0c000071726d7389 */ /* 0x0000640000040074 */
[----:B01----:R-:W-:Y:S05]  /*48c0*/  ENDCOLLECTIVE ;  /* 0x000000000000791b */ /* 0x003fea0003800000 */
.L_x_366:
[----:B------:R-:W-:-:S05]  /*48d0*/  FADD.FTZ R68, R105, R68 ;  /* 0x0000004469447221 */ /* 0x000fca0000010000 */
[----:B------:R-:W-:Y:S02]  /*48e0*/  MOV R114, R68 ;  /* 0x0000004400727202 */ /* 0x000fe40000000f00 */
[----:B------:R-:W-:-:S07]  /*48f0*/  MOV R104, R109 ;  /* 0x0000006d00687202 */ /* 0x000fce0000000f00 */
[----:B------:R-:W-:Y:S05]  /*4900*/  WARPSYNC.COLLECTIVE R107, `(.L_x_367) ;  /* 0x000000006b087348 */ /* 0x000fea0003c00000 */
[----:B------:R0:W1:Y:S02]  /*4910*/  SHFL.BFLY P2, R109, R114, R113, R116 ;  /* 0x0c000071726d7389 */ /* 0x0000640000040074 */
[----:B01----:R-:W-:Y:S05]  /*4920*/  ENDCOLLECTIVE ;  /* 0x000000000000791b */ /* 0x003fea0003800000 */
.L_x_367:
[----:B------:R-:W-:Y:S02]  /*4930*/  MOV R75, R109 ;  /* 0x0000006d004b7202 */ /* 0x000fe40000000f00 */
[----:B------:R-:W-:Y:S01]  /*4940*/  PRMT R109, R66, 0x7632, R109 ;  /* 0x00007632426d7816 */ /* 0x000fe2000000006d */
[----:B------:R-:W-:Y:S06]  /*4950*/  BRA `(.L_x_368) ;  /* 0xffffffcc00047947 */ /* 0x000fec000383ffff */
.L_x_369:
        /* <DEDUP_REMOVED lines=10> */
.L_x_11156:


//--------------------- .text._ZN10layer_norm13ln_bwd_kernelINS_13Kernel_traitsI13__nv_bfloat16S2_S2_S2_fjLj512ELj1ELj4ELj1ELj16ENS_18Kernel_traits_baseILj512ES2_S2_S2_S2_fjLj128EEEEELb1ELb0ELb0ELb1EEEvNS_9BwdParamsE --------------------------
	.section	.text._ZN10layer_norm13ln_bwd_kernelINS_13Kernel_traitsI13__nv_bfloat16S2_S2_S2_fjLj512ELj1ELj4ELj1ELj16ENS_18Kernel_traits_baseILj512ES2_S2_S2_S2_fjLj128EEEEELb1ELb0ELb0ELb1EEEvNS_9BwdParamsE,"ax",@progbits
	.align	128
        .global         _ZN10layer_norm13ln_bwd_kernelINS_13Kernel_traitsI13__nv_bfloat16S2_S2_S2_fjLj512ELj1ELj4ELj1ELj16ENS_18Kernel_traits_baseILj512ES2_S2_S2_S2_fjLj128EEEEELb1ELb0ELb0ELb1EEEvNS_9BwdParamsE
        .type           _ZN10layer_norm13ln_bwd_kernelINS_13Kernel_traitsI13__nv_bfloat16S2_S2_S2_fjLj512ELj1ELj4ELj1ELj16ENS_18Kernel_traits_baseILj512ES2_S2_S2_S2_fjLj128EEEEELb1ELb0ELb0ELb1EEEvNS_9BwdParamsE,@function
        .size           _ZN10layer_norm13ln_bwd_kernelINS_13Kernel_traitsI13__nv_bfloat16S2_S2_S2_fjLj512ELj1ELj4ELj1ELj16ENS_18Kernel_traits_baseILj512ES2_S2_S2_S2_fjLj128EEEEELb1ELb0ELb0ELb1EEEvNS_9BwdParamsE,(.L_x_11157 - _ZN10layer_norm13ln_bwd_kernelINS_13Kernel_traitsI13__nv_bfloat16S2_S2_S2_fjLj512ELj1ELj4ELj1ELj16ENS_18Kernel_traits_baseILj512ES2_S2_S2_S2_fjLj128EEEEELb1ELb0ELb0ELb1EEEvNS_9BwdParamsE)
        .other          _ZN10layer_norm13ln_bwd_kernelINS_13Kernel_traitsI13__nv_bfloat16S2_S2_S2_fjLj512ELj1ELj4ELj1ELj16ENS_18Kernel_traits_baseILj512ES2_S2_S2_S2_fjLj128EEEEELb1ELb0ELb0ELb1EEEvNS_9BwdParamsE,@"STO_CUDA_ENTRY STV_DEFAULT"
_ZN10layer_norm13ln_bwd_kernelINS_13Kernel_traitsI13__nv_bfloat16S2_S2_S2_fjLj512ELj1ELj4ELj1ELj16ENS_18Kernel_traits_baseILj512ES2_S2_S2_S2_fjLj128EEEEELb1ELb0ELb0ELb1EEEvNS_9BwdParamsE:
.text._ZN10layer_norm13ln_bwd_kernelINS_13Kernel_traitsI13__nv_bfloat16S2_S2_S2_fjLj512ELj1ELj4ELj1ELj16ENS_18Kernel_traits_baseILj512ES2_S2_S2_S2_fjLj128EEEEELb1ELb0ELb0ELb1EEEvNS_9BwdParamsE:
        /* <DEDUP_REMOVED lines=30> */
[----:B------:R-:W-:-:S04]  /*01e0*/  LOP3.LUT R74, R0, UR5, RZ, 0xfc, !PT ;  /* 0x00000005004a7c12 */ /* 0x000fc8000f8efcff */
[----:B--2---:R-:W-:-:S13]  /*01f0*/  ISETP.GE.AND P0, PT, R74, UR9, PT ;  /* 0x000000094a007c0c */ /* 0x004fda000bf06270 */
[----:B01-34-:R-:W-:Y:S05]  /*0200*/  @P0 BRA `(.L_x_371) ;  /* 0x0000004400280947 */ /* 0x01bfea0003800000 */
[----:B------:R-:W0:Y:S01]  /*0210*/  LDC.64 R2, c[0x0][0x3d0] ;  /* 0x0000f400ff027b82 */ /* 0x000e220000000a00 */
[----:B------:R-:W-:Y:S01]  /*0220*/  LOP3.LUT R75, R75, 0x1f, RZ, 0xc0, !PT ;  /* 0x0000001f4b4b7812 */ /* 0x000fe200078ec0ff */
[----:B------:R-:W1:Y:S04]  /*0230*/  LDCU.64 UR10, c[0x0][0x3e0] ;  /* 0x00007c00ff0a77ac */ /* 0x000e680008000a00 */
[----:B0-----:R-:W-:-:S05]  /*0240*/  IMAD.WIDE.U32 R2, R75, 0x10, R2 ;  /* 0x000000104b027825 */ /* 0x001fca00078e0002 */
[----:B------:R-:W2:Y:S04]  /*0250*/  LDG.E.128 R56, desc[UR6][R2.64+0x200] ;  /* 0x0002000602387981 */ /* 0x000ea8000c1e1d00 */
[----:B------:R-:W3:Y:S01]  /*0260*/  LDG.E.128 R4, desc[UR6][R2.64] ;  /* 0x0000000602047981 */ /* 0x000ee2000c1e1d00 */
[----:B-1----:R-:W-:Y:S01]  /*0270*/  ISETP.NE.U32.AND P0, PT, RZ, UR10, PT ;  /* 0x0000000aff007c0c */ /* 0x002fe2000bf05070 */
[----:B------:R-:W-:Y:S01]  /*0280*/  BSSY B1, `(.L_x_372) ;  /* 0x0000422000017945 */ /* 0x000fe20003800000 */
[----:B------:R-:W-:Y:S02]  /*0290*/  CS2R R72, SRZ ;  /* 0x0000000000487805 */ /* 0x000fe4000001ff00 */
[----:B------:R-:W-:Y:S02]  /*02a0*/  CS2R R70, SRZ ;  /* 0x0000000000467805 */ /* 0x000fe4000001ff00 */
        /* <DEDUP_REMOVED lines=15> */
[----:B--2---:R-:W-:Y:S02]  /*03a0*/  PRMT R105, R56, 0x7632, R105 ;  /* 0x0000763238697816 */ /* 0x004fe40000000069 */
[----:B------:R-:W-:Y:S02]  /*03b0*/  PRMT R104, R57, 0x7632, R104 ;  /* 0x0000763239687816 */ /* 0x000fe40000000068 */
[----:B------:R-:W-:Y:S02]  /*03c0*/  PRMT R103, R58, 0x7632, R103 ;  /* 0x000076323a677816 */ /* 0x000fe40000000067 */
[----:B------:R-:W-:-:S02]  /*03d0*/  PRMT R102, R59, 0x7632, R102 ;  /* 0x000076323b667816 */ /* 0x000fc40000000066 */
[----:B---3--:R-:W-:Y:S02]  /*03e0*/  PRMT R101, R4, 0x7632, R101 ;  /* 0x0000763204657816 */ /* 0x008fe40000000065 */
[----:B------:R-:W-:Y:S02]  /*03f0*/  PRMT R100, R5, 0x7632, R100 ;  /* 0x0000763205647816 */ /* 0x000fe40000000064 */
[----:B------:R-:W-:Y:S02]  /*0400*/  PRMT R98, R6, 0x7632, R98 ;  /* 0x0000763206627816 */ /* 0x000fe40000000062 */
[----:B------:R-:W-:-:S07]  /*0410*/  PRMT R96, R7, 0x7632, R96 ;  /* 0x0000763207607816 */ /* 0x000fce0000000060 */
.L_x_383:
[----:B0-----:R-:W0:Y:S08]  /*0420*/  @P0 LDC.64 R22, c[0x0][0x3e0] ;  /* 0x0000f800ff160b82 */ /* 0x001e300000000a00 */
[----:B------:R-:W1:Y:S08]  /*0430*/  LDC.64 R2, c[0x0][0x3c0] ;  /* 0x0000f000ff027b82 */ /* 0x000e700000000a00 */
        /* <DEDUP_REMOVED lines=8> */
[----:B------:R-:W-:Y:S01]  /*04c0*/  IMAD R0, R74, UR13, RZ ;  /* 0x0000000d4a007c24 */ /* 0x000fe2000f8e02ff */
[----:B------:R-:W-:-:S04]  /*04d0*/  UISETP.NE.U32.AND UP0, UPT, UR14, URZ, UPT ;  /* 0x000000ff0e00728c */ /* 0x000fc8000bf05070 */
[----:B------:R-:W-:Y:S01]  /*04e0*/  UISETP.NE.AND.EX UP0, UPT, UR15, URZ, UPT, UP0 ;  /* 0x000000ff0f00728c */ /* 0x000fe2000bf05300 */
[----:B------:R-:W-:Y:S02]  /*04f0*/  SHF.R.S32.HI R25, RZ, 0x1f, R0 ;  /* 0x0000001fff197819 */ /* 0x000fe40000011400 */
[----:B------:R-:W-:Y:S02]  /*0500*/  ISETP.NE.AND P2, PT, RZ, UR12, PT ;  /* 0x0000000cff007c0c */ /* 0x000fe4000bf45270 */
[----:B------:R-:W-:Y:S01]  /*0510*/  LEA.HI R25, R25, R0, RZ, 0x3 ;  /* 0x0000000019197211 */ /* 0x000fe200078f18ff */
[----:B------:R-:W-:Y:S01]  /*0520*/  HFMA2 R76, -RZ, RZ, 1.875, 0 ;  /* 0x3f800000ff4c7431 */ /* 0x000fe200000001ff */
[----:B-1----:R-:W-:-:S04]  /*0530*/  LOP3.LUT R0, R75, 0x1f, RZ, 0xc0, !PT ;  /* 0x0000001f4b007812 */ /* 0x002fc800078ec0ff */
[----:B------:R-:W-:Y:S02]  /*0540*/  LEA.HI.SX32 R79, R25, R0, 0x1d ;  /* 0x00000000194f7211 */ /* 0x000fe400078feaff */
[----:B---3--:R-:W-:Y:S02]  /*0550*/  @P0 SHF.L.U32 R76, R22, 0x10, RZ ;  /* 0x00000010164c0819 */ /* 0x008fe400000006ff */
[----:B----4-:R-:W-:Y:S01]  /*0560*/  FSEL R0, R2, RZ, !P2 ;  /* 0x000000ff02007208 */ /* 0x010fe20005000000 */
[----:B0-----:R-:W-:Y:S06]  /*0570*/  BRA.U UP0, `(.L_x_373) ;  /* 0x0000000900c47547 */ /* 0x001fec000b800000 */
[----:B------:R-:W0:Y:S01]  /*0580*/  LDC.64 R24, c[0x0][0x3a8] ;  /* 0x0000ea00ff187b82 */ /* 0x000e220000000a00 */
[----:B------:R-:W-:-:S07]  /*0590*/  IADD3 R77, PT, PT, R79, 0x20, RZ ;  /* 0x000000204f4d7810 */ /* 0x000fce0007ffe0ff */
[----:B------:R-:W1:Y:S08]  /*05a0*/  LDC.64 R32, c[0x0][0x428] ;  /* 0x00010a00ff207b82 */ /* 0x000e700000000a00 */
[----:B------:R-:W2:Y:S01]  /*05b0*/  LDC.64 R2, c[0x0][0x3b0] ;  /* 0x0000ec00ff027b82 */ /* 0x000ea20000000a00 */
[----:B0-----:R-:W-:-:S04]  /*05c0*/  IMAD.WIDE.U32 R20, R79, 0x10, R24 ;  /* 0x000000104f147825 */ /* 0x001fc800078e0018 */
[----:B------:R-:W-:Y:S02]  /*05d0*/  IMAD.WIDE.U32 R24, R77, 0x10, R24 ;  /* 0x000000104d187825 */ /* 0x000fe400078e0018 */
[----:B------:R-:W3:Y:S04]  /*05e0*/  LDG.E.128 R20, desc[UR6][R20.64] ;  /* 0x0000000614147981 */ /* 0x000ee8000c1e1d00 */
[----:B------:R-:W4:Y:S01]  /*05f0*/  LDG.E.128 R24, desc[UR6][R24.64] ;  /* 0x0000000618187981 */ /* 0x000f22000c1e1d00 */
[----:B-1----:R-:W-:-:S04]  /*0600*/  IMAD.WIDE.U32 R28, R79, 0x10, R32 ;  /* 0x000000104f1c7825 */ /* 0x002fc800078e0020 */
[----:B------:R-:W-:Y:S02]  /*0610*/  IMAD.WIDE.U32 R32, R77, 0x10, R32 ;  /* 0x000000104d207825 */ /* 0x000fe400078e0020 */
[----:B------:R-:W4:Y:S04]  /*0620*/  LDG.E.128 R28, desc[UR6][R28.64] ;  /* 0x000000061c1c7981 */ /* 0x000f28000c1e1d00 */
[----:B------:R-:W4:Y:S01]  /*0630*/  LDG.E.128 R32, desc[UR6][R32.64] ;  /* 0x0000000620207981 */ /* 0x000f22000c1e1d00 */
[----:B--2---:R-:W-:-:S04]  /*0640*/  IMAD.WIDE.U32 R36, R79, 0x8, R2 ;  /* 0x000000084f247825 */ /* 0x004fc800078e0002 */
[----:B------:R-:W-:Y:S02]  /*0650*/  IMAD.WIDE.U32 R2, R77, 0x8, R2 ;  /* 0x000000084d027825 */ /* 0x000fe400078e0002 */
[----:B------:R-:W5:Y:S04]  /*0660*/  LDG.E.64 R36, desc[UR6][R36.64] ;  /* 0x0000000624247981 */ /* 0x000f68000c1e1b00 */
[----:B------:R-:W5:Y:S01]  /*0670*/  LDG.E.64 R2, desc[UR6][R2.64] ;  /* 0x0000000602027981 */ /* 0x000f62000c1e1b00 */
[----:B------:R-:W-:Y:S02]  /*0680*/  SHF.L.U32 R120, R102, 0x10, RZ ;  /* 0x0000001066787819 */ /* 0x000fe400000006ff */
[----:B------:R-:W-:Y:S02]  /*0690*/  SHF.L.U32 R106, R103, 0x10, RZ ;  /* 0x00000010676a7819 */ /* 0x000fe400000006ff */
[----:B------:R-:W-:-:S02]  /*06a0*/  SHF.L.U32 R129, R105, 0x10, RZ ;  /* 0x0000001069817819 */ /* 0x000fc400000006ff */
[----:B------:R-:W-:Y:S02]  /*06b0*/  SHF.L.U32 R133, R104, 0x10, RZ ;  /* 0x0000001068857819 */ /* 0x000fe400000006ff */
[C---:B---3--:R-:W-:Y:S02]  /*06c0*/  PRMT R80, R20.reuse, 0x7632, R80 ;  /* 0x0000763214507816 */ /* 0x048fe40000000050 */
[----:B------:R-:W-:Y:S02]  /*06d0*/  SHF.L.U32 R81, R20, 0x10, RZ ;  /* 0x0000001014517819 */ /* 0x000fe400000006ff */
[C---:B------:R-:W-:Y:S02]  /*06e0*/  PRMT R82, R22.reuse, 0x7632, R82 ;  /* 0x0000763216527816 */ /* 0x040fe40000000052 */
[----:B------:R-:W-:Y:S01]  /*06f0*/  SHF.L.U32 R85, R22, 0x10, RZ ;  /* 0x0000001016557819 */ /* 0x000fe200000006ff */
[----:B------:R-:W-:Y:S01]  /*0700*/  FADD.FTZ R81, -R0, R81 ;  /* 0x0000005100517221 */ /* 0x000fe20000010100 */
[----:B----4-:R-:W-:-:S02]  /*0710*/  PRMT R84, R24, 0x7632, R84 ;  /* 0x0000763218547816 */ /* 0x010fc40000000054 */
[----:B------:R-:W-:Y:S01]  /*0720*/  SHF.L.U32 R87, R24, 0x10, RZ ;  /* 0x0000001018577819 */ /* 0x000fe200000006ff */
[----:B------:R-:W-:Y:S01]  /*0730*/  FADD.FTZ R85, -R0, R85 ;  /* 0x0000005500557221 */ /* 0x000fe20000010100 */
[C---:B------:R-:W-:Y:S02]  /*0740*/  PRMT R86, R26.reuse, 0x7632, R86 ;  /* 0x000076321a567816 */ /* 0x040fe40000000056 */
[----:B------:R-:W-:Y:S01]  /*0750*/  SHF.L.U32 R89, R26, 0x10, RZ ;  /* 0x000000101a597819 */ /* 0x000fe200000006ff */
[----:B------:R-:W-:Y:S01]  /*0760*/  FADD.FTZ R91, -R0, R87 ;  /* 0x00000057005b7221 */ /* 0x000fe20000010100 */
[----:B------:R-:W-:Y:S01]  /*0770*/  PRMT R20, R21, 0x7632, R20 ;  /* 0x0000763215147816 */ /* 0x000fe20000000014 */
[----:B-----5:R-:W-:Y:S01]  /*0780*/  FMUL.FTZ R88, R78, R85 ;  /* 0x000000554e587220 */ /* 0x020fe20000410000 */
[----:B------:R-:W-:Y:S01]  /*0790*/  PRMT R22, R23, 0x7632, R22 ;  /* 0x0000763217167816 */ /* 0x000fe20000000016 */
[----:B------:R-:W-:Y:S01]  /*07a0*/  FADD.FTZ R135, -R0, R89 ;  /* 0x0000005900877221 */ /* 0x000fe20000010100 */
[----:B------:R-:W-:-:S02]  /*07b0*/  PRMT R24, R25, 0x7632, R24 ;  /* 0x0000763219187816 */ /* 0x000fc40000000018 */
[----:B------:R-:W-:Y:S02]  /*07c0*/  PRMT R26, R27, 0x7632, R26 ;  /* 0x000076321b1a7816 */ /* 0x000fe4000000001a */
[----:B------:R-:W-:Y:S02]  /*07d0*/  SHF.L.U32 R83, R21, 0x10, RZ ;  /* 0x0000001015537819 */ /* 0x000fe400000006ff */
[----:B------:R-:W-:Y:S02]  /*07e0*/  SHF.L.U32 R23, R23, 0x10, RZ ;  /* 0x0000001017177819 */ /* 0x000fe400000006ff */
[----:B------:R-:W-:Y:S01]  /*07f0*/  SHF.L.U32 R25, R25, 0x10, RZ ;  /* 0x0000001019197819 */ /* 0x000fe200000006ff */
[C---:B------:R-:W-:Y:S01]  /*0800*/  FADD.FTZ R83, -R0.reuse, R83 ;  /* 0x0000005300537221 */ /* 0x040fe20000010100 */
        /* <DEDUP_REMOVED lines=18> */
[----:B------:R-:W-:Y:S01]  /*0930*/  PRMT R97, R28, 0x7632, R97 ;  /* 0x000076321c617816 */ /* 0x000fe20000000061 */
[----:B------:R-:W-:Y:S01]  /*0940*/  FADD.FTZ R121, -R0, R121 ;  /* 0x0000007900797221 */ /* 0x000fe20000010100 */
[----:B------:R-:W-:Y:S01]  /*0950*/  SHF.L.U32 R21, R28, 0x10, RZ ;  /* 0x000000101c157819 */ /* 0x000fe200000006ff */
[----:B------:R-:W-:Y:S01]  /*0960*/  FADD.FTZ R119, -R0, R119 ;  /* 0x0000007700777221 */ /* 0x000fe20000010100 */
[----:B------:R-:W-:Y:S01]  /*0970*/  SHF.L.U32 R0, R4, 0x10, RZ ;  /* 0x0000001004007819 */ /* 0x000fe200000006ff */
[C---:B------:R-:W-:Y:S01]  /*0980*/  FMUL.FTZ R82, R78.reuse, R91 ;  /* 0x0000005b4e527220 */ /* 0x040fe20000410000 */
[C---:B------:R-:W-:Y:S01]  /*0990*/  PRMT R95, R29.reuse, 0x7632, R95 ;  /* 0x000076321d5f7816 */ /* 0x040fe2000000005f */
[----:B------:R-:W-:Y:S01]  /*09a0*/  FMUL.FTZ R86, R78, R127 ;  /* 0x0000007f4e567220 */ /* 0x000fe20000410000 */
[----:B------:R-:W-:Y:S01]  /*09b0*/  SHF.L.U32 R20, R29, 0x10, RZ ;  /* 0x000000101d147819 */ /* 0x000fe200000006ff */
[----:B------:R-:W-:Y:S01]  /*09c0*/  FMUL.FTZ R87, R0, R21 ;  /* 0x0000001500577220 */ /* 0x000fe20000410000 */
[----:B------:R-:W-:Y:S01]  /*09d0*/  SHF.L.U32 R28, R101, 0x10, RZ ;  /* 0x00000010651c7819 */ /* 0x000fe200000006ff */
[C---:B------:R-:W-:Y:S01]  /*09e0*/  FMUL.FTZ R0, R78.reuse, R81 ;  /* 0x000000514e007220 */ /* 0x040fe20000410000 */
[----:B------:R-:W-:Y:S01]  /*09f0*/  SHF.L.U32 R97, R97, 0x10, RZ ;  /* 0x0000001061617819 */ /* 0x000fe200000006ff */
[C---:B------:R-:W-:Y:S01]  /*0a00*/  FMUL.FTZ R90, R78.reuse, R83 ;  /* 0x000000534e5a7220 */ /* 0x040fe20000410000 */
[----:B------:R-:W-:Y:S01]  /*0a10*/  SHF.L.U32 R110, R33, 0x10, RZ ;  /* 0x00000010216e7819 */ /* 0x000fe200000006ff */
[----:B------:R-:W-:Y:S01]  /*0a20*/  FMUL.FTZ R92, R78, R125 ;  /* 0x0000007d4e5c7220 */ /* 0x000fe20000410000 */
[----:B------:R-:W-:Y:S01]  /*0a30*/  SHF.L.U32 R29, R57, 0x10, RZ ;  /* 0x00000010391d7819 */ /* 0x000fe200000006ff */
[----:B------:R-:W-:Y:S01]  /*0a40*/  FMUL.FTZ R91, R28, R97 ;  /* 0x000000611c5b7220 */ /* 0x000fe20000410000 */
[----:B------:R-:W-:Y:S01]  /*0a50*/  PRMT R118, R33, 0x7632, R118 ;  /* 0x0000763221767816 */ /* 0x000fe20000000076 */
[----:B------:R-:W-:Y:S01]  /*0a60*/  FADD.FTZ R28, RZ, R87 ;  /* 0x00000057ff1c7221 */ /* 0x000fe20000010000 */
[----:B------:R-:W-:Y:S01]  /*0a70*/  SHF.L.U32 R33, R5, 0x10, RZ ;  /* 0x0000001005217819 */ /* 0x000fe200000006ff */
[----:B------:R-:W-:Y:S01]  /*0a80*/  FMUL.FTZ R26, R29, R110 ;  /* 0x0000006e1d1a7220 */ /* 0x000fe20000410000 */
[----:B------:R-:W-:Y:S01]  /*0a90*/  FFMA.FTZ R29, R0, R87, RZ ;  /* 0x00000057001d7223 */ /* 0x000fe200000100ff */
[----:B------:R-:W-:Y:S01]  /*0aa0*/  PRMT R111, R30, 0x7632, R111 ;  /* 0x000076321e6f7816 */ /* 0x000fe2000000006f */
[----:B------:R-:W-:Y:S01]  /*0ab0*/  FADD.FTZ R28, R28, R91 ;  /* 0x0000005b1c1c7221 */ /* 0x000fe20000010000 */
[----:B------:R-:W-:Y:S01]  /*0ac0*/  SHF.L.U32 R80, R30, 0x10, RZ ;  /* 0x000000101e507819 */ /* 0x000fe200000006ff */
[----:B------:R-:W-:Y:S01]  /*0ad0*/  FMUL.FTZ R33, R33, R20 ;  /* 0x0000001421217220 */ /* 0x000fe20000410000 */
[----:B------:R-:W-:Y:S01]  /*0ae0*/  PRMT R112, R31, 0x7632, R112 ;  /* 0x000076321f707816 */ /* 0x000fe20000000070 */
[----:B------:R-:W-:Y:S01]  /*0af0*/  FFMA.FTZ R29, R86, R91, R29 ;  /* 0x0000005b561d7223 */ /* 0x000fe2000001001d */
[----:B------:R-:W-:Y:S01]  /*0b00*/  SHF.L.U32 R30, R100, 0x10, RZ ;  /* 0x00000010641e7819 */ /* 0x000fe200000006ff */
[----:B------:R-:W-:Y:S01]  /*0b10*/  FADD.FTZ R94, R28, R33 ;  /* 0x000000211c5e7221 */ /* 0x000fe20000010000 */
[----:B------:R-:W-:Y:S01]  /*0b20*/  SHF.L.U32 R95, R95, 0x10, RZ ;  /* 0x000000105f5f7819 */ /* 0x000fe200000006ff */
[----:B------:R-:W-:Y:S01]  /*0b30*/  FFMA.FTZ R29, R90, R33, R29 ;  /* 0x000000215a1d7223 */ /* 0x000fe2000001001d */
[----:B------:R-:W-:Y:S01]  /*0b40*/  SHF.L.U32 R89, R32, 0x10, RZ ;  /* 0x0000001020597819 */ /* 0x000fe200000006ff */
[----:B------:R-:W-:Y:S01]  /*0b50*/  FMUL.FTZ R108, R78, R123 ;  /* 0x0000007b4e6c7220 */ /* 0x000fe20000410000 */
[C---:B------:R-:W-:Y:S01]  /*0b60*/  PRMT R117, R35.reuse, 0x7632, R117 ;  /* 0x0000763223757816 */ /* 0x040fe20000000075 */
[----:B------:R-:W-:Y:S01]  /*0b70*/  FMUL.FTZ R81, R30, R95 ;  /* 0x0000005f1e517220 */ /* 0x000fe20000410000 */
[----:B------:R-:W-:Y:S01]  /*0b80*/  SHF.L.U32 R113, R35, 0x10, RZ ;  /* 0x0000001023717819 */ /* 0x000fe200000006ff */
[----:B------:R-:W-:Y:S01]  /*0b90*/  FMUL.FTZ R93, R78, R93 ;  /* 0x0000005d4e5d7220 */ /* 0x000fe20000410000 */
[----:B------:R-:W-:Y:S01]  /*0ba0*/  SHF.L.U32 R24, R56, 0x10, RZ ;  /* 0x0000001038187819 */ /* 0x000fe200000006ff */
[----:B------:R-:W-:Y:S01]  /*0bb0*/  FADD.FTZ R94, R94, R81 ;  /* 0x000000515e5e7221 */ /* 0x000fe20000010000 */
[----:B------:R-:W-:Y:S01]  /*0bc0*/  PRMT R115, R34, 0x7632, R115 ;  /* 0x0000763222737816 */ /* 0x000fe20000000073 */
[----:B------:R-:W-:Y:S01]  /*0bd0*/  FMUL.FTZ R109, R78, R109 ;  /* 0x0000006d4e6d7220 */ /* 0x000fe20000410000 */
        /* <DEDUP_REMOVED lines=20> */
[----:B------:R-:W-:Y:S01]  /*0d20*/  FFMA.FTZ R31, R92, R81, R29 ;  /* 0x000000515c1f7223 */ /* 0x000fe2000001001d */
[----:B------:R-:W-:Y:S01]  /*0d30*/  FADD.FTZ R94, R94, R23 ;  /* 0x000000175e5e7221 */ /* 0x000fe20000010000 */
[----:B------:R-:W-:Y:S01]  /*0d40*/  FMUL.FTZ R22, R25, R84 ;  /* 0x0000005419167220 */ /* 0x000fe20000410000 */
[----:B------:R-:W-:Y:S01]  /*0d50*/  PRMT R116, R32, 0x7632, R116 ;  /* 0x0000763220747816 */ /* 0x000fe20000000074 */
[----:B------:R-:W-:Y:S01]  /*0d60*/  FFMA.FTZ R123, R88, R23, R31 ;  /* 0x00000017587b7223 */ /* 0x000fe2000001001f */
[----:B------:R-:W-:Y:S01]  /*0d70*/  FADD.FTZ R125, R94, R35 ;  /* 0x000000235e7d7221 */ /* 0x000fe20000010000 */
[----:B------:R-:W-:Y:S01]  /*0d80*/  FMUL.FTZ R31, R120, R117 ;  /* 0x00000075781f7220 */ /* 0x000fe20000410000 */
[----:B------:R-:W-:Y:S01]  /*0d90*/  SHF.L.U32 R115, R115, 0x10, RZ ;  /* 0x0000001073737819 */ /* 0x000fe200000006ff */
[----:B------:R-:W-:Y:S01]  /*0da0*/  FFMA.FTZ R94, R108, R35, R123 ;  /* 0x000000236c5e7223 */ /* 0x000fe2000001007b */
[----:B------:R-:W-:Y:S01]  /*0db0*/  FADD.FTZ R125, R125, R22 ;  /* 0x000000167d7d7221 */ /* 0x000fe20000010000 */
[----:B------:R-:W-:Y:S01]  /*0dc0*/  SHF.L.U32 R116, R116, 0x10, RZ ;  /* 0x0000001074747819 */ /* 0x000fe200000006ff */
[----:B------:R-:W-:Y:S01]  /*0dd0*/  FMUL.FTZ R127, R90, R20 ;  /* 0x000000145a7f7220 */ /* 0x000fe20000410000 */
[----:B------:R-:W-:Y:S01]  /*0de0*/  FFMA.FTZ R120, R93, R22, R94 ;  /* 0x000000165d787223 */ /* 0x000fe2000001005e */
[----:B------:R-:W-:Y:S01]  /*0df0*/  FMUL.FTZ R94, R78, R119 ;  /* 0x000000774e5e7220 */ /* 0x000fe20000410000 */
[----:B------:R-:W-:Y:S01]  /*0e00*/  FADD.FTZ R122, R125, R34 ;  /* 0x000000227d7a7221 */ /* 0x000fe20000010000 */
[----:B------:R-:W-:Y:S01]  /*0e10*/  FMUL.FTZ R29, R106, R115 ;  /* 0x000000736a1d7220 */ /* 0x000fe20000410000 */
[----:B------:R-:W-:Y:S01]  /*0e20*/  FFMA.FTZ R119, R109, R34, R120 ;  /* 0x000000226d777223 */ /* 0x000fe20000010078 */
[----:B------:R-:W-:Y:S01]  /*0e30*/  FMUL.FTZ R106, R78, R121 ;  /* 0x000000794e6a7220 */ /* 0x000fe20000410000 */
[----:B------:R-:W-:Y:S01]  /*0e40*/  FMUL.FTZ R30, R129, R116 ;  /* 0x00000074811e7220 */ /* 0x000fe20000410000 */
        /* <DEDUP_REMOVED lines=30> */
[----:B------:R-:W-:Y:S01]  /*1030*/  FMUL.FTZ R119, R107, R118 ;  /* 0x000000766b777220 */ /* 0x000fe20000410000 */
[----:B------:R-:W-:Y:S01]  /*1040*/  FMUL.FTZ R135, R106, R115 ;  /* 0x000000736a877220 */ /* 0x000fe20000410000 */
[----:B------:R-:W-:Y:S01]  /*1050*/  FMUL.FTZ R137, R94, R117 ;  /* 0x000000755e897220 */ /* 0x000fe20000410000 */
[----:B------:R-:W-:Y:S01]  /*1060*/  FADD.FTZ R123, R130, R31 ;  /* 0x0000001f827b7221 */ /* 0x000fe20000010000 */
[----:B------:R-:W-:Y:S01]  /*1070*/  FFMA.FTZ R125, R94, R31, R125 ;  /* 0x0000001f5e7d7223 */ /* 0x000fe2000001007d */
[----:B------:R-:W-:Y:S06]  /*1080*/  BRA `(.L_x_374) ;  /* 0x0000000800d47947 */ /* 0x000fec0003800000 */
.L_x_373:
        /* <DEDUP_REMOVED lines=13> */
[----:B-1----:R-:W-:-:S04]  /*1160*/  IMAD.WIDE.U32 R8, R79, 0x10, R12 ;  /* 0x000000104f087825 */ /* 0x002fc800078e000c */
[----:B------:R-:W-:Y:S02]  /*1170*/  IMAD.WIDE.U32 R12, R77, 0x10, R12 ;  /* 0x000000104d0c7825 */ /* 0x000fe400078e000c */
[----:B------:R-:W5:Y:S04]  /*1180*/  LDG.E.128 R8, desc[UR6][R8.64] ;  /* 0x0000000608087981 */ /* 0x000f68000c1e1d00 */
[----:B------:R-:W5:Y:S01]  /*1190*/  LDG.E.128 R12, desc[UR6][R12.64] ;  /* 0x000000060c0c7981 */ /* 0x000f62000c1e1d00 */
[----:B0-----:R-:W-:-:S04]  /*11a0*/  IMAD.WIDE.U32 R36, R79, 0x8, R2 ;  /* 0x000000084f247825 */ /* 0x001fc800078e0002 */
[----:B------:R-:W-:Y:S02]  /*11b0*/  IMAD.WIDE.U32 R2, R77, 0x8, R2 ;  /* 0x000000084d027825 */ /* 0x000fe400078e0002 */
[----:B------:R-:W5:Y:S04]  /*11c0*/  LDG.E.64 R36, desc[UR6][R36.64] ;  /* 0x0000000624247981 */ /* 0x000f68000c1e1b00 */
[----:B------:R-:W5:Y:S01]  /*11d0*/  LDG.E.64 R2, desc[UR6][R2.64] ;  /* 0x0000000602027981 */ /* 0x000f62000c1e1b00 */
[----:B------:R-:W-:Y:S02]  /*11e0*/  SHF.L.U32 R120, R102, 0x10, RZ ;  /* 0x0000001066787819 */ /* 0x000fe400000006ff */
[----:B------:R-:W-:Y:S02]  /*11f0*/  SHF.L.U32 R106, R103, 0x10, RZ ;  /* 0x00000010676a7819 */ /* 0x000fe400000006ff */
[----:B------:R-:W-:-:S02]  /*1200*/  SHF.L.U32 R129, R105, 0x10, RZ ;  /* 0x0000001069817819 */ /* 0x000fc400000006ff */
[----:B------:R-:W-:Y:S02]  /*1210*/  SHF.L.U32 R133, R104, 0x10, RZ ;  /* 0x0000001068857819 */ /* 0x000fe400000006ff */
[C---:B--2---:R-:W-:Y:S02]  /*1220*/  PRMT R80, R20.reuse, 0x7632, R80 ;  /* 0x0000763214507816 */ /* 0x044fe40000000050 */
[----:B------:R-:W-:Y:S02]  /*1230*/  SHF.L.U32 R81, R20, 0x10, RZ ;  /* 0x0000001014517819 */ /* 0x000fe400000006ff */
[C---:B------:R-:W-:Y:S02]  /*1240*/  PRMT R82, R22.reuse, 0x7632, R82 ;  /* 0x0000763216527816 */ /* 0x040fe40000000052 */
[----:B------:R-:W-:Y:S02]  /*1250*/  SHF.L.U32 R85, R22, 0x10, RZ ;  /* 0x0000001016557819 */ /* 0x000fe400000006ff */
[----:B---3--:R-:W-:-:S02]  /*1260*/  PRMT R84, R24, 0x7632, R84 ;  /* 0x0000763218547816 */ /* 0x008fc40000000054 */
[----:B------:R-:W-:Y:S02]  /*1270*/  SHF.L.U32 R87, R24, 0x10, RZ ;  /* 0x0000001018577819 */ /* 0x000fe400000006ff */
[C---:B------:R-:W-:Y:S02]  /*1280*/  PRMT R86, R26.reuse, 0x7632, R86 ;  /* 0x000076321a567816 */ /* 0x040fe40000000056 */
[----:B------:R-:W-:Y:S02]  /*1290*/  SHF.L.U32 R89, R26, 0x10, RZ ;  /* 0x000000101a597819 */ /* 0x000fe400000006ff */
[----:B------:R-:W-:Y:S02]  /*12a0*/  PRMT R20, R21, 0x7632, R20 ;  /* 0x0000763215147816 */ /* 0x000fe40000000014 */
[----:B------:R-:W-:Y:S02]  /*12b0*/  PRMT R22, R23, 0x7632, R22 ;  /* 0x0000763217167816 */ /* 0x000fe40000000016 */
[----:B------:R-:W-:-:S02]  /*12c0*/  PRMT R24, R25, 0x7632, R24 ;  /* 0x0000763219187816 */ /* 0x000fc40000000018 */
[----:B------:R-:W-:Y:S02]  /*12d0*/  PRMT R26, R27, 0x7632, R26 ;  /* 0x000076321b1a7816 */ /* 0x000fe4000000001a */
[----:B------:R-:W-:Y:S02]  /*12e0*/  SHF.L.U32 R83, R21, 0x10, RZ ;  /* 0x0000001015537819 */ /* 0x000fe400000006ff */
[----:B------:R-:W-:Y:S02]  /*12f0*/  SHF.L.U32 R23, R23, 0x10, RZ ;  /* 0x0000001017177819 */ /* 0x000fe400000006ff */
[----:B------:R-:W-:Y:S02]  /*1300*/  SHF.L.U32 R25, R25, 0x10, RZ ;  /* 0x0000001019197819 */ /* 0x000fe400000006ff */
[----:B------:R-:W-:Y:S02]  /*1310*/  SHF.L.U32 R27, R27, 0x10, RZ ;  /* 0x000000101b1b7819 */ /* 0x000fe400000006ff */
[----:B------:R-:W-:-:S02]  /*1320*/  SHF.L.U32 R21, R80, 0x10, RZ ;  /* 0x0000001050157819 */ /* 0x000fc400000006ff */
[----:B------:R-:W-:Y:S02]  /*1330*/  SHF.L.U32 R125, R20, 0x10, RZ ;  /* 0x00000010147d7819 */ /* 0x000fe400000006ff */
[----:B------:R-:W-:Y:S02]  /*1340*/  SHF.L.U32 R123, R82, 0x10, RZ ;  /* 0x00000010527b7819 */ /* 0x000fe400000006ff */
[----:B------:R-:W-:Y:S02]  /*1350*/  SHF.L.U32 R109, R22, 0x10, RZ ;  /* 0x00000010166d7819 */ /* 0x000fe400000006ff */
[----:B------:R-:W-:Y:S02]  /*1360*/  SHF.L.U32 R99, R84, 0x10, RZ ;  /* 0x0000001054637819 */ /* 0x000fe400000006ff */
[----:B------:R-:W-:Y:S02]  /*1370*/  SHF.L.U32 R107, R24, 0x10, RZ ;  /* 0x00000010186b7819 */ /* 0x000fe400000006ff */
[----:B------:R-:W-:-:S02]  /*1380*/  SHF.L.U32 R121, R86, 0x10, RZ ;  /* 0x0000001056797819 */ /* 0x000fc400000006ff */
[----:B------:R-:W-:Y:S01]  /*1390*/  SHF.L.U32 R119, R26, 0x10, RZ ;  /* 0x000000101a777819 */ /* 0x000fe200000006ff */
[C---:B------:R-:W-:Y:S01]  /*13a0*/  FADD.FTZ R81, -R0.reuse, R81 ;  /* 0x0000005100517221 */ /* 0x040fe20000010100 */
        /* <DEDUP_REMOVED lines=14> */
[----:B------:R-:W-:Y:S01]  /*1490*/  FADD.FTZ R119, -R0, R119 ;  /* 0x0000007700777221 */ /* 0x000fe20000010100 */
[----:B----4-:R-:W-:-:S02]  /*14a0*/  PRMT R97, R28, 0x7632, R97 ;  /* 0x000076321c617816 */ /* 0x010fc40000000061 */
[----:B------:R-:W-:Y:S02]  /*14b0*/  SHF.L.U32 R21, R28, 0x10, RZ ;  /* 0x000000101c157819 */ /* 0x000fe400000006ff */
[----:B------:R-:W-:Y:S02]  /*14c0*/  SHF.L.U32 R0, R4, 0x10, RZ ;  /* 0x0000001004007819 */ /* 0x000fe400000006ff */
[C---:B------:R-:W-:Y:S02]  /*14d0*/  PRMT R95, R29.reuse, 0x7632, R95 ;  /* 0x000076321d5f7816 */ /* 0x040fe4000000005f */
[----:B------:R-:W-:Y:S02]  /*14e0*/  SHF.L.U32 R20, R29, 0x10, RZ ;  /* 0x000000101d147819 */ /* 0x000fe400000006ff */
[----:B------:R-:W-:Y:S02]  /*14f0*/  SHF.L.U32 R28, R101, 0x10, RZ ;  /* 0x00000010651c7819 */ /* 0x000fe400000006ff */
[----:B------:R-:W-:Y:S01]  /*1500*/  SHF.L.U32 R97, R97, 0x10, RZ ;  /* 0x0000001061617819 */ /* 0x000fe200000006ff */
[----:B------:R-:W-:Y:S01]  /*1510*/  FMUL.FTZ R87, R0, R21 ;  /* 0x0000001500577220 */ /* 0x000fe20000410000 */
[----:B------:R-:W-:-:S02]  /*1520*/  SHF.L.U32 R110, R33, 0x10, RZ ;  /* 0x00000010216e7819 */ /* 0x000fc400000006ff */
[----:B------:R-:W-:Y:S01]  /*1530*/  SHF.L.U32 R29, R57, 0x10, RZ ;  /* 0x00000010391d7819 */ /* 0x000fe200000006ff */
[C---:B-----5:R-:W-:Y:S01]  /*1540*/  FMUL.FTZ R0, R78.reuse, R81 ;  /* 0x000000514e007220 */ /* 0x060fe20000410000 */
[----:B------:R-:W-:Y:S01]  /*1550*/  PRMT R118, R33, 0x7632, R118 ;  /* 0x0000763221767816 */ /* 0x000fe20000000076 */
[----:B------:R-:W-:Y:S01]  /*1560*/  FMUL.FTZ R82, R78, R91 ;  /* 0x0000005b4e527220 */ /* 0x000fe20000410000 */
[----:B------:R-:W-:Y:S01]  /*1570*/  SHF.L.U32 R33, R5, 0x10, RZ ;  /* 0x0000001005217819 */ /* 0x000fe200000006ff */
[----:B------:R-:W-:Y:S01]  /*1580*/  FMUL.FTZ R91, R28, R97 ;  /* 0x000000611c5b7220 */ /* 0x000fe20000410000 */
[----:B------:R-:W-:Y:S01]  /*1590*/  FMUL.FTZ R26, R29, R110 ;  /* 0x0000006e1d1a7220 */ /* 0x000fe20000410000 */
[----:B------:R-:W-:Y:S01]  /*15a0*/  FADD.FTZ R28, RZ, R87 ;  /* 0x00000057ff1c7221 */ /* 0x000fe20000010000 */
[----:B------:R-:W-:Y:S01]  /*15b0*/  FMUL.FTZ R86, R78, R127 ;  /* 0x0000007f4e567220 */ /* 0x000fe20000410000 */
[----:B------:R-:W-:Y:S01]  /*15c0*/  FFMA.FTZ R29, R0, R87, RZ ;  /* 0x00000057001d7223 */ /* 0x000fe200000100ff */
[----:B------:R-:W-:-:S02]  /*15d0*/  PRMT R111, R30, 0x7632, R111 ;  /* 0x000076321e6f7816 */ /* 0x000fc4000000006f */
[----:B------:R-:W-:Y:S01]  /*15e0*/  SHF.L.U32 R80, R30, 0x10, RZ ;  /* 0x000000101e507819 */ /* 0x000fe200000006ff */
[----:B------:R-:W-:Y:S01]  /*15f0*/  FMUL.FTZ R33, R33, R20 ;  /* 0x0000001421217220 */ /* 0x000fe20000410000 */
[----:B------:R-:W-:Y:S01]  /*1600*/  PRMT R112, R31, 0x7632, R112 ;  /* 0x000076321f707816 */ /* 0x000fe20000000070 */
[----:B------:R-:W-:Y:S01]  /*1610*/  FADD.FTZ R28, R28, R91 ;  /* 0x0000005b1c1c7221 */ /* 0x000fe20000010000 */
[----:B------:R-:W-:Y:S02]  /*1620*/  SHF.L.U32 R30, R100, 0x10, RZ ;  /* 0x00000010641e7819 */ /* 0x000fe400000006ff */
[----:B------:R-:W-:Y:S01]  /*1630*/  SHF.L.U32 R95, R95, 0x10, RZ ;  /* 0x000000105f5f7819 */ /* 0x000fe200000006ff */
[----:B------:R-:W-:Y:S01]  /*1640*/  FMUL.FTZ R90, R78, R83 ;  /* 0x000000534e5a7220 */ /* 0x000fe20000410000 */
[----:B------:R-:W-:Y:S01]  /*1650*/  SHF.L.U32 R89, R32, 0x10, RZ ;  /* 0x0000001020597819 */ /* 0x000fe200000006ff */
[----:B------:R-:W-:Y:S01]  /*1660*/  FFMA.FTZ R29, R86, R91, R29 ;  /* 0x0000005b561d7223 */ /* 0x000fe2000001001d */
[----:B------:R-:W-:-:S02]  /*1670*/  PRMT R117, R35, 0x7632, R117 ;  /* 0x0000763223757816 */ /* 0x000fc40000000075 */
[----:B------:R-:W-:Y:S02]  /*1680*/  SHF.L.U32 R113, R35, 0x10, RZ ;  /* 0x0000001023717819 */ /* 0x000fe400000006ff */
[----:B------:R-:W-:Y:S02]  /*1690*/  SHF.L.U32 R24, R56, 0x10, RZ ;  /* 0x0000001038187819 */ /* 0x000fe400000006ff */
[C---:B------:R-:W-:Y:S02]  /*16a0*/  PRMT R115, R34.reuse, 0x7632, R115 ;  /* 0x0000763222737816 */ /* 0x040fe40000000073 */
[----:B------:R-:W-:Y:S02]  /*16b0*/  SHF.L.U32 R114, R34, 0x10, RZ ;  /* 0x0000001022727819 */ /* 0x000fe400000006ff */
[----:B------:R-:W-:Y:S02]  /*16c0*/  SHF.L.U32 R35, R58, 0x10, RZ ;  /* 0x000000103a237819 */ /* 0x000fe400000006ff */
[----:B------:R-:W-:-:S02]  /*16d0*/  SHF.L.U32 R84, R31, 0x10, RZ ;  /* 0x000000101f547819 */ /* 0x000fc400000006ff */
[----:B------:R-:W-:Y:S02]  /*16e0*/  SHF.L.U32 R34, R98, 0x10, RZ ;  /* 0x0000001062227819 */ /* 0x000fe400000006ff */
[----:B------:R-:W-:Y:S01]  /*16f0*/  SHF.L.U32 R111, R111, 0x10, RZ ;  /* 0x000000106f6f7819 */ /* 0x000fe200000006ff */
[----:B------:R-:W-:Y:S01]  /*1700*/  FMUL.FTZ R81, R30, R95 ;  /* 0x0000005f1e517220 */ /* 0x000fe20000410000 */
[----:B------:R-:W-:Y:S01]  /*1710*/  SHF.L.U32 R23, R6, 0x10, RZ ;  /* 0x0000001006177819 */ /* 0x000fe200000006ff */
[----:B------:R-:W-:Y:S01]  /*1720*/  FADD.FTZ R94, R28, R33 ;  /* 0x000000211c5e7221 */ /* 0x000fe20000010000 */
[----:B------:R-:W-:Y:S02]  /*1730*/  SHF.L.U32 R31, R96, 0x10, RZ ;  /* 0x00000010601f7819 */ /* 0x000fe400000006ff */
[----:B------:R-:W-:Y:S01]  /*1740*/  SHF.L.U32 R112, R112, 0x10, RZ ;  /* 0x0000001070707819 */ /* 0x000fe200000006ff */
[----:B------:R-:W-:Y:S01]  /*1750*/  FMUL.FTZ R27, R24, R89 ;  /* 0x00000059181b7220 */ /* 0x000fe20000410000 */
[----:B------:R-:W-:Y:S01]  /*1760*/  FMUL.FTZ R92, R78, R125 ;  /* 0x0000007d4e5c7220 */ /* 0x000fe20000410000 */
[----:B------:R-:W-:Y:S01]  /*1770*/  FFMA.FTZ R29, R90, R33, R29 ;  /* 0x000000215a1d7223 */ /* 0x000fe2000001001d */
[----:B------:R-:W-:Y:S01]  /*1780*/  FMUL.FTZ R24, R35, R114 ;  /* 0x0000007223187220 */ /* 0x000fe20000410000 */
[----:B------:R-:W-:Y:S01]  /*1790*/  FMUL.FTZ R35, R34, R111 ;  /* 0x0000006f22237220 */ /* 0x000fe20000410000 */
[----:B------:R-:W-:Y:S01]  /*17a0*/  FMUL.FTZ R23, R23, R80 ;  /* 0x0000005017177220 */ /* 0x000fe20000410000 */
[----:B------:R-:W-:Y:S01]  /*17b0*/  FMUL.FTZ R34, R31, R112 ;  /* 0x000000701f227220 */ /* 0x000fe20000410000 */
[----:B------:R-:W-:Y:S01]  /*17c0*/  FADD.FTZ R94, R94, R81 ;  /* 0x000000515e5e7221 */ /* 0x000fe20000010000 */
[----:B------:R-:W-:Y:S01]  /*17d0*/  FMUL.FTZ R88, R78, R85 ;  /* 0x000000554e587220 */ /* 0x000fe20000410000 */
        /* <DEDUP_REMOVED lines=8> */
[----:B------:R-:W-:Y:S01]  /*1860*/  FMUL.FTZ R93, R78, R93 ;  /* 0x0000005d4e5d7220 */ /* 0x000fe20000410000 */
[----:B------:R-:W-:Y:S01]  /*1870*/  FFMA.FTZ R94, R108, R35, R123 ;  /* 0x000000236c5e7223 */ /* 0x000fe2000001007b */
[----:B------:R-:W-:Y:S01]  /*1880*/  PRMT R116, R32, 0x7632, R116 ;  /* 0x0000763220747816 */ /* 0x000fe20000000074 */
[----:B------:R-:W-:Y:S01]  /*1890*/  FMUL.FTZ R31, R120, R117 ;  /* 0x00000075781f7220 */ /* 0x000fe20000410000 */
[C---:B------:R-:W-:Y:S01]  /*18a0*/  FMUL.FTZ R109, R78.reuse, R109 ;  /* 0x0000006d4e6d7220 */ /* 0x040fe20000410000 */
[----:B------:R-:W-:Y:S01]  /*18b0*/  FADD.FTZ R125, R125, R22 ;  /* 0x000000167d7d7221 */ /* 0x000fe20000010000 */
[----:B------:R-:W-:Y:S01]  /*18c0*/  FFMA.FTZ R120, R93, R22, R94 ;  /* 0x000000165d787223 */ /* 0x000fe2000001005e */
[----:B------:R-:W-:Y:S01]  /*18d0*/  SHF.L.U32 R115, R115, 0x10, RZ ;  /* 0x0000001073737819 */ /* 0x000fe200000006ff */
[----:B------:R-:W-:Y:S01]  /*18e0*/  FMUL.FTZ R94, R78, R119 ;  /* 0x000000774e5e7220 */ /* 0x000fe20000410000 */
[----:B------:R-:W-:Y:S01]  /*18f0*/  SHF.L.U32 R116, R116, 0x10, RZ ;  /* 0x0000001074747819 */ /* 0x000fe200000006ff */
[----:B------:R-:W-:Y:S01]  /*1900*/  FADD.FTZ R122, R125, R34 ;  /* 0x000000227d7a7221 */ /* 0x000fe20000010000 */
[----:B------:R-:W-:Y:S01]  /*1910*/  FFMA.FTZ R119, R109, R34, R120 ;  /* 0x000000226d777223 */ /* 0x000fe20000010078 */
[----:B------:R-:W-:Y:S01]  /*1920*/  FMUL.FTZ R29, R106, R115 ;  /* 0x000000736a1d7220 */ /* 0x000fe20000410000 */
[C---:B------:R-:W-:Y:S01]  /*1930*/  FMUL.FTZ R106, R78.reuse, R121 ;  /* 0x000000794e6a7220 */ /* 0x040fe20000410000 */
[----:B------:R-:W-:Y:S01]  /*1940*/  FMUL.FTZ R30, R129, R116 ;  /* 0x00000074811e7220 */ /* 0x000fe20000410000 */
[----:B------:R-:W-:Y:S01]  /*1950*/  FMUL.FTZ R99, R78, R99 ;  /* 0x000000634e637220 */ /* 0x000fe20000410000 */
[----:B------:R-:W-:Y:S01]  /*1960*/  FADD.FTZ R121, R122, R27 ;  /* 0x0000001b7a797221 */ /* 0x000fe20000010000 */
[----:B------:R-:W-:Y:S01]  /*1970*/  FFMA.FTZ R120, R82, R27, R119 ;  /* 0x0000001b52787223 */ /* 0x000fe20000010077 */
[----:B------:R-:W-:Y:S01]  /*1980*/  SHF.L.U32 R118, R118, 0x10, RZ ;  /* 0x0000001076767819 */ /* 0x000fe200000006ff */
[C---:B------:R-:W-:Y:S01]  /*1990*/  FMUL.FTZ R85, R78.reuse, R131 ;  /* 0x000000834e557220 */ /* 0x040fe20000410000 */
[----:B------:R-:W-:Y:S01]  /*19a0*/  FADD.FTZ R121, R121, R30 ;  /* 0x0000001e79797221 */ /* 0x000fe20000010000 */
[----:B------:R-:W-:Y:S01]  /*19b0*/  FFMA.FTZ R124, R99, R30, R120 ;  /* 0x0000001e637c7223 */ /* 0x000fe20000010078 */
[C---:B------:R-:W-:Y:S01]  /*19c0*/  FMUL.FTZ R107, R78.reuse, R107 ;  /* 0x0000006b4e6b7220 */ /* 0x040fe20000410000 */
        /* <DEDUP_REMOVED lines=8> */
[----:B------:R-:W-:Y:S02]  /*1a50*/  FFMA.FTZ R119, R83, R24, R128 ;  /* 0x0000001853777223 */ /* 0x000fe40000010080 */
[----:B------:R-:W-:Y:S01]  /*1a60*/  FMUL.FTZ R25, R32, R113 ;  /* 0x0000007120197220 */ /* 0x000fe20000410000 */
[----:B------:R-:W-:Y:S01]  /*1a70*/  FMUL.FTZ R32, R78, R137 ;  /* 0x000000894e207220 */ /* 0x000fe20000410000 */
[----:B------:R-:W-:Y:S01]  /*1a80*/  FADD.FTZ R130, R130, R29 ;  /* 0x0000001d82827221 */ /* 0x000fe20000010000 */
[----:B------:R-:W-:-:S03]  /*1a90*/  FFMA.FTZ R123, R106, R29, R119 ;  /* 0x0000001d6a7b7223 */ /* 0x000fc60000010077 */
        /* <DEDUP_REMOVED lines=19> */
[----:B------:R-:W-:-:S07]  /*1bd0*/  FFMA.FTZ R125, R94, R31, R125 ;  /* 0x0000001f5e7d7223 */ /* 0x000fce000001007d */
.L_x_374:
[----:B------:R-:W-:Y:S01]  /*1be0*/  UMOV UR5, 0xffffffff ;  /* 0xffffffff00057882 */ /* 0x000fe20000000000 */
[----:B------:R-:W-:Y:S01]  /*1bf0*/  ISETP.NE.U32.AND P1, PT, RZ, UR14, PT ;  /* 0x0000000eff007c0c */ /* 0x000fe2000bf25070 */
        /* <DEDUP_REMOVED lines=26> */
[----:B------:R-:W-:Y:S01]  /*1da0*/  ISETP.NE.AND.EX P1, PT, RZ, UR15, PT, P1 ;  /* 0x0000000fff007c0c */ /* 0x000fe2000bf25310 */
[----:B------:R-:W-:Y:S01]  /*1db0*/  FADD.FTZ R68, R135, R68 ;  /* 0x0000004487447221 */ /* 0x000fe20000010000 */
[----:B------:R-:W-:Y:S01]  /*1dc0*/  FADD.FTZ R69, R126, R69 ;  /* 0x000000457e457221 */ /* 0x000fe20000010000 */
[----:B------:R-:W-:Y:S01]  /*1dd0*/  FADD.FTZ R70, R119, R70 ;  /* 0x0000004677467221 */ /* 0x000fe20000010000 */
[----:B------:R-:W-:Y:S01]  /*1de0*/  FADD.FTZ R71, R122, R71 ;  /* 0x000000477a477221 */ /* 0x000fe20000010000 */
[----:B------:R-:W-:Y:S01]  /*1df0*/  FADD.FTZ R72, R121, R72 ;  /* 0x0000004879487221 */ /* 0x000fe20000010000 */
[----:B------:R-:W-:Y:S01]  /*1e00*/  FADD.FTZ R73, R120, R73 ;  /* 0x0000004978497221 */ /* 0x000fe20000010000 */
        /* <DEDUP_REMOVED lines=19> */
.L_x_395:
[----:B-1----:R-:W-:Y:S01]  /*1f40*/  FADD.FTZ R20, R95, R20 ;  /* 0x000000145f147221 */ /* 0x002fe20000010000 */
[----:B--2---:R-:W-:-:S03]  /*1f50*/  FADD.FTZ R80, R97, R80 ;  /* 0x0000005061507221 */ /* 0x004fc60000010000 */
[----:B------:R-:W-:Y:S01]  /*1f60*/  FMUL.FTZ R20, R20, UR16 ;  /* 0x0000001014147c20 */ /* 0x000fe20008410000 */
[----:B------:R-:W-:-:S04]  /*1f70*/  FMUL.FTZ R89, R80, UR16 ;  /* 0x0000001050597c20 */ /* 0x000fc80008410000 */
[----:B------:R-:W-:Y:S01]  /*1f80*/  FSEL R80, R20, RZ, !P2 ;  /* 0x000000ff14507208 */ /* 0x000fe20005000000 */
[----:B------:R-:W-:Y:S06]  /*1f90*/  @!P1 BRA `(.L_x_376) ;  /* 0x0000001000fc9947 */ /* 0x000fec0003800000 */
[----:B------:R-:W-:Y:S01]  /*1fa0*/  UISETP.NE.U32.AND UP0, UPT, UR18, URZ, UPT ;  /* 0x000000ff1200728c */ /* 0x000fe2000bf05070 */
[----:B------:R-:W-:Y:S02]  /*1fb0*/  PRMT R20, R15, 0x7632, R20 ;  /* 0x000076320f147816 */ /* 0x000fe40000000014 */
[----:B------:R-:W-:Y:S01]  /*1fc0*/  PRMT R21, R14, 0x7632, R21 ;  /* 0x000076320e157816 */ /* 0x000fe20000000015 */
[----:B------:R-:W-:Y:S01]  /*1fd0*/  UISETP.NE.AND.EX UP0, UPT, UR19, URZ, UPT, UP0 ;  /* 0x000000ff1300728c */ /* 0x000fe2000bf05300 */
[----:B0-----:R-:W-:Y:S02]  /*1fe0*/  PRMT R95, R13, 0x7632, R95 ;  /* 0x000076320d5f7816 */ /* 0x001fe4000000005f */
[----:B------:R-:W-:Y:S02]  /*1ff0*/  PRMT R110, R12, 0x7632, R110 ;  /* 0x000076320c6e7816 */ /* 0x000fe4000000006e */
[----:B------:R-:W-:Y:S02]  /*2000*/  PRMT R84, R11, 0x7632, R84 ;  /* 0x000076320b547816 */ /* 0x000fe40000000054 */
[----:B------:R-:W-:-:S02]  /*2010*/  PRMT R112, R10, 0x7632, R112 ;  /* 0x000076320a707816 */ /* 0x000fc40000000070 */
[----:B------:R-:W-:Y:S02]  /*2020*/  PRMT R97, R9, 0x7632, R97 ;  /* 0x0000763209617816 */ /* 0x000fe40000000061 */
[----:B------:R-:W-:Y:S01]  /*2030*/  PRMT R111, R8, 0x7632, R111 ;  /* 0x00007632086f7816 */ /* 0x000fe2000000006f */
[----:B------:R-:W-:Y:S06]  /*2040*/  BRA.U UP0, `(.L_x_377) ;  /* 0x00000009005c7547 */ /* 0x000fec000b800000 */
[C-C-:B------:R-:W-:Y:S01]  /*2050*/  FFMA.FTZ R0, R89.reuse, R0, R80.reuse ;  /* 0x0000000059007223 */ /* 0x140fe20000010050 */
[C-C-:B------:R-:W-:Y:S01]  /*2060*/  FFMA.FTZ R86, R89.reuse, R86, R80.reuse ;  /* 0x0000005659567223 */ /* 0x140fe20000010050 */
[C---:B------:R-:W-:Y:S01]  /*2070*/  FFMA.FTZ R95, R89.reuse, R85, R80 ;  /* 0x00000055595f7223 */ /* 0x040fe20000010050 */
[----:B------:R-:W-:Y:S01]  /*2080*/  SHF.L.U32 R21, R8, 0x10, RZ ;  /* 0x0000001008157819 */ /* 0x000fe200000006ff */
[----:B------:R-:W-:Y:S01]  /*2090*/  FADD.FTZ R87, -R0, R87 ;  /* 0x0000005700577221 */ /* 0x000fe20000010100 */
[----:B------:R-:W-:Y:S01]  /*20a0*/  PRMT R0, R8, 0x7632, R0 ;  /* 0x0000763208007816 */ /* 0x000fe20000000000 */
[----:B------:R-:W-:Y:S01]  /*20b0*/  FADD.FTZ R91, -R86, R91 ;  /* 0x0000005b565b7221 */ /* 0x000fe20000010100 */
[----:B------:R-:W-:Y:S01]  /*20c0*/  LOP3.LUT P3, RZ, R36, 0xff, RZ, 0xc0, !PT ;  /* 0x000000ff24ff7812 */ /* 0x000fe2000786c0ff */
[----:B------:R-:W-:Y:S01]  /*20d0*/  FFMA.FTZ R87, R78, R87, R21 ;  /* 0x000000574e577223 */ /* 0x000fe20000010015 */
[----:B------:R-:W-:Y:S01]  /*20e0*/  SHF.L.U32 R85, R0, 0x10, RZ ;  /* 0x0000001000557819 */ /* 0x000fe200000006ff */
[----:B------:R-:W-:Y:S01]  /*20f0*/  FFMA.FTZ R21, R89, R83, R80 ;  /* 0x0000005359157223 */ /* 0x000fe20000010050 */
[----:B------:R-:W-:Y:S01]  /*2100*/  PRMT R0, R10, 0x7632, R0 ;  /* 0x000076320a007816 */ /* 0x000fe20000000000 */
[-C--:B------:R-:W-:Y:S01]  /*2110*/  FMUL.FTZ R87, R87, R76.reuse ;  /* 0x0000004c57577220 */ /* 0x080fe20000410000 */
[----:B------:R-:W-:Y:S01]  /*2120*/  LOP3.LUT P5, RZ, R36, 0xff00, RZ, 0xc0, !PT ;  /* 0x0000ff0024ff7812 */ /* 0x000fe200078ac0ff */
[----:B------:R-:W-:Y:S01]  /*2130*/  FFMA.FTZ R85, R78, R91, R85 ;  /* 0x0000005b4e557223 */ /* 0x000fe20000010055 */
[--C-:B------:R-:W-:Y:S01]  /*2140*/  FFMA.FTZ R93, R89, R93, R80.reuse ;  /* 0x0000005d595d7223 */ /* 0x100fe20000010050 */
[----:B------:R-:W-:Y:S01]  /*2150*/  FMUL.FTZ R20, R87, UR4 ;  /* 0x0000000457147c20 */ /* 0x000fe20008410000 */
[----:B------:R-:W-:Y:S01]  /*2160*/  ISETP.GE.U32.AND P1, PT, R36, RZ, PT ;  /* 0x000000ff2400720c */ /* 0x000fe20003f26070 */
[----:B------:R-:W-:Y:S01]  /*2170*/  FMUL.FTZ R85, R85, R76 ;  /* 0x0000004c55557220 */ /* 0x000fe20000410000 */
[----:B------:R-:W-:Y:S01]  /*2180*/  FFMA.FTZ R88, R89, R88, R80 ;  /* 0x0000005859587223 */ /* 0x000fe20000010050 */
[----:B------:R-:W-:Y:S01]  /*2190*/  FADD.FTZ R95, -R95, R26 ;  /* 0x0000001a5f5f7221 */ /* 0x000fe20000010100 */
[--C-:B------:R-:W-:Y:S01]  /*21a0*/  FFMA.FTZ R82, R89, R82, R80.reuse ;  /* 0x0000005259527223 */ /* 0x100fe20000010050 */
[----:B------:R-:W-:Y:S01]  /*21b0*/  FMUL.FTZ R83, R85, UR4 ;  /* 0x0000000455537c20 */ /* 0x000fe20008410000 */
[----:B------:R-:W-:Y:S01]  /*21c0*/  SHF.L.U32 R26, R0, 0x10, RZ ;  /* 0x00000010001a7819 */ /* 0x000fe200000006ff */
[C-C-:B------:R-:W-:Y:S01]  /*21d0*/  FFMA.FTZ R90, R89.reuse, R90, R80.reuse ;  /* 0x0000005a595a7223 */ /* 0x140fe20000010050 */
[----:B------:R-:W-:Y:S01]  /*21e0*/  FSEL R20, R20, RZ, P3 ;  /* 0x000000ff14147208 */ /* 0x000fe20001800000 */
[----:B------:R-:W-:Y:S01]  /*21f0*/  FFMA.FTZ R109, R89, R109, R80 ;  /* 0x0000006d596d7223 */ /* 0x000fe20000010050 */
[----:B------:R-:W-:Y:S01]  /*2200*/  FSEL R83, R83, RZ, P5 ;  /* 0x000000ff53537208 */ /* 0x000fe20002800000 */
[----:B------:R-:W-:Y:S01]  /*2210*/  FADD.FTZ R93, -R93, R22 ;  /* 0x000000165d5d7221 */ /* 0x000fe20000010100 */
[----:B------:R-:W-:Y:S01]  /*2220*/  PRMT R0, R11, 0x7632, R0 ;  /* 0x000076320b007816 */ /* 0x000fe20000000000 */
[--C-:B------:R-:W-:Y:S01]  /*2230*/  FFMA.FTZ R108, R89, R108, R80.reuse ;  /* 0x0000006c596c7223 */ /* 0x100fe20000010050 */
[C---:B------:R-:W-:Y:S01]  /*2240*/  LOP3.LUT P4, RZ, R37.reuse, 0xff, RZ, 0xc0, !PT ;  /* 0x000000ff25ff7812 */ /* 0x040fe2000788c0ff */
[----:B------:R-:W-:Y:S01]  /*2250*/  FADD.FTZ R85, -R82, R27 ;  /* 0x0000001b52557221 */ /* 0x000fe20000010100 */
[C---:B------:R-:W-:Y:S01]  /*2260*/  LOP3.LUT P3, RZ, R37.reuse, 0xff00, RZ, 0xc0, !PT ;  /* 0x0000ff0025ff7812 */ /* 0x040fe2000786c0ff */
[----:B------:R-:W-:Y:S01]  /*2270*/  FADD.FTZ R33, -R90, R33 ;  /* 0x000000215a217221 */ /* 0x000fe20000010100 */
[----:B------:R-:W-:Y:S01]  /*2280*/  LOP3.LUT P5, RZ, R37, 0xff0000, RZ, 0xc0, !PT ;  /* 0x00ff000025ff7812 */ /* 0x000fe200078ac0ff */
[----:B------:R-:W-:Y:S01]  /*2290*/  FFMA.FTZ R92, R89, R92, R80 ;  /* 0x0000005c595c7223 */ /* 0x000fe20000010050 */
[----:B------:R-:W-:Y:S01]  /*22a0*/  ISETP.GE.U32.AND.EX P1, PT, R37, 0x1000000, PT, P1 ;  /* 0x010000002500780c */ /* 0x000fe20003f26110 */
        /* <DEDUP_REMOVED lines=8> */
[----:B------:R-:W-:Y:S01]  /*2330*/  FFMA.FTZ R23, R78, R33, R23 ;  /* 0x000000214e177223 */ /* 0x000fe20000010017 */
[----:B------:R-:W-:Y:S01]  /*2340*/  SHF.L.U32 R34, R11, 0x10, RZ ;  /* 0x000000100b227819 */ /* 0x000fe200000006ff */
[----:B------:R-:W-:Y:S01]  /*2350*/  FADD.FTZ R81, -R92, R81 ;  /* 0x000000515c517221 */ /* 0x000fe20000010100 */
[----:B------:R-:W-:Y:S01]  /*2360*/  SHF.L.U32 R0, R12, 0x10, RZ ;  /* 0x000000100c007819 */ /* 0x000fe200000006ff */
[C---:B------:R-:W-:Y:S01]  /*2370*/  FFMA.FTZ R27, R78.reuse, R109, R27 ;  /* 0x0000006d4e1b7223 */ /* 0x040fe2000001001b */
[----:B------:R-:W-:Y:S01]  /*2380*/  SHF.L.U32 R22, R13, 0x10, RZ ;  /* 0x000000100d167819 */ /* 0x000fe200000006ff */
[C---:B------:R-:W-:Y:S01]  /*2390*/  FFMA.FTZ R35, R78.reuse, R35, R26 ;  /* 0x000000234e237223 */ /* 0x040fe2000001001a */
[-C--:B------:R-:W-:Y:S01]  /*23a0*/  FMUL.FTZ R23, R23, R76.reuse ;  /* 0x0000004c17177220 */ /* 0x080fe20000410000 */
[-C--:B------:R-:W-:Y:S01]  /*23b0*/  FMUL.FTZ R37, R37, R76.reuse ;  /* 0x0000004c25257220 */ /* 0x080fe20000410000 */
[C---:B------:R-:W-:Y:S01]  /*23c0*/  FFMA.FTZ R81, R78.reuse, R81, R97 ;  /* 0x000000514e517223 */ /* 0x040fe20000010061 */
[C---:B------:R-:W-:Y:S01]  /*23d0*/  FFMA.FTZ R93, R78.reuse, R93, R34 ;  /* 0x0000005d4e5d7223 */ /* 0x040fe20000010022 */
[C---:B------:R-:W-:Y:S01]  /*23e0*/  FFMA.FTZ R85, R78.reuse, R85, R0 ;  /* 0x000000554e557223 */ /* 0x040fe20000010000 */
[----:B------:R-:W-:Y:S01]  /*23f0*/  FFMA.FTZ R95, R78, R95, R22 ;  /* 0x0000005f4e5f7223 */ /* 0x000fe20000010016 */
[-C--:B------:R-:W-:Y:S01]  /*2400*/  FMUL.FTZ R27, R27, R76.reuse ;  /* 0x0000004c1b1b7220 */ /* 0x080fe20000410000 */
[-C--:B------:R-:W-:Y:S01]  /*2410*/  FMUL.FTZ R35, R35, R76.reuse ;  /* 0x0000004c23237220 */ /* 0x080fe20000410000 */
[----:B------:R-:W-:Y:S01]  /*2420*/  FMUL.FTZ R23, R23, UR4 ;  /* 0x0000000417177c20 */ /* 0x000fe20008410000 */
[----:B------:R-:W-:Y:S01]  /*2430*/  FMUL.FTZ R37, R37, UR4 ;  /* 0x0000000425257c20 */ /* 0x000fe20008410000 */
[C---:B------:R-:W-:Y:S01]  /*2440*/  LOP3.LUT P6, RZ, R36.reuse, 0xff0000, RZ, 0xc0, !PT ;  /* 0x00ff000024ff7812 */ /* 0x040fe200078cc0ff */
[-C--:B------:R-:W-:Y:S01]  /*2450*/  FMUL.FTZ R81, R81, R76.reuse ;  /* 0x0000004c51517220 */ /* 0x080fe20000410000 */
[-C--:B------:R-:W-:Y:S01]  /*2460*/  FMUL.FTZ R93, R93, R76.reuse ;  /* 0x0000004c5d5d7220 */ /* 0x080fe20000410000 */
[-C--:B------:R-:W-:Y:S01]  /*2470*/  FMUL.FTZ R85, R85, R76.reuse ;  /* 0x0000004c55557220 */ /* 0x080fe20000410000 */
[----:B------:R-:W-:Y:S01]  /*2480*/  FMUL.FTZ R95, R95, R76 ;  /* 0x0000004c5f5f7220 */ /* 0x000fe20000410000 */
[----:B------:R-:W-:Y:S01]  /*2490*/  FMUL.FTZ R27, R27, UR4 ;  /* 0x000000041b1b7c20 */ /* 0x000fe20008410000 */
        /* <DEDUP_REMOVED lines=8> */
[----:B------:R-:W-:Y:S01]  /*2520*/  PRMT R0, R15, 0x7632, R0 ;  /* 0x000076320f007816 */ /* 0x000fe20000000000 */
[C-C-:B------:R-:W-:Y:S01]  /*2530*/  FFMA.FTZ R99, R89.reuse, R99, R80.reuse ;  /* 0x0000006359637223 */ /* 0x140fe20000010050 */
[C---:B------:R-:W-:Y:S01]  /*2540*/  LOP3.LUT P6, RZ, R2.reuse, 0xff, RZ, 0xc0, !PT ;  /* 0x000000ff02ff7812 */ /* 0x040fe200078cc0ff */
[C-C-:B------:R-:W-:Y:S01]  /*2550*/  FFMA.FTZ R107, R89.reuse, R107, R80.reuse ;  /* 0x0000006b596b7223 */ /* 0x140fe20000010050 */
[C---:B------:R-:W-:Y:S01]  /*2560*/  LOP3.LUT P4, RZ, R2.reuse, 0xff0000, RZ, 0xc0, !PT ;  /* 0x00ff000002ff7812 */ /* 0x040fe2000788c0ff */
[--C-:B------:R-:W-:Y:S01]  /*2570*/  FFMA.FTZ R106, R89, R106, R80.reuse ;  /* 0x0000006a596a7223 */ /* 0x100fe20000010050 */
[----:B------:R-:W-:Y:S01]  /*2580*/  FSEL R36, R27, RZ, P1 ;  /* 0x000000ff1b247208 */ /* 0x000fe20000800000 */
[C-C-:B------:R-:W-:Y:S01]  /*2590*/  FFMA.FTZ R32, R89.reuse, R32, R80.reuse ;  /* 0x0000002059207223 */ /* 0x140fe20000010050 */
[----:B------:R-:W-:Y:S01]  /*25a0*/  ISETP.GE.U32.AND P1, PT, R2, RZ, PT ;  /* 0x000000ff0200720c */ /* 0x000fe20003f26070 */
[----:B------:R-:W-:Y:S01]  /*25b0*/  FFMA.FTZ R80, R89, R94, R80 ;  /* 0x0000005e59507223 */ /* 0x000fe20000010050 */
[----:B------:R-:W-:Y:S01]  /*25c0*/  FSEL R34, R35, RZ, P3 ;  /* 0x000000ff23227208 */ /* 0x000fe20001800000 */
[----:B------:R-:W-:Y:S01]  /*25d0*/  FADD.FTZ R27, -R21, R24 ;  /* 0x00000018151b7221 */ /* 0x000fe20000010100 */
[----:B------:R-:W-:Y:S01]  /*25e0*/  SHF.L.U32 R35, R0, 0x10, RZ ;  /* 0x0000001000237819 */ /* 0x000fe200000006ff */
[----:B------:R-:W-:Y:S01]  /*25f0*/  FADD.FTZ R107, -R107, R28 ;  /* 0x0000001c6b6b7221 */ /* 0x000fe20000010100 */
[----:B------:R-:W-:Y:S01]  /*2600*/  FSEL R81, R81, RZ, P2 ;  /* 0x000000ff51517208 */ /* 0x000fe20001000000 */
[----:B------:R-:W-:Y:S01]  /*2610*/  FADD.FTZ R33, -R80, R31 ;  /* 0x0000001f50217221 */ /* 0x000fe20000010100 */
[----:B------:R-:W-:Y:S01]  /*2620*/  FSEL R23, R93, RZ, P5 ;  /* 0x000000ff5d177208 */ /* 0x000fe20002800000 */
[----:B------:R-:W-:Y:S01]  /*2630*/  FADD.FTZ R31, -R32, R25 ;  /* 0x00000019201f7221 */ /* 0x000fe20000010100 */
[----:B------:R-:W-:Y:S01]  /*2640*/  FSEL R85, R85, RZ, P6 ;  /* 0x000000ff55557208 */ /* 0x000fe20003000000 */
[----:B------:R-:W-:Y:S01]  /*2650*/  FADD.FTZ R29, -R106, R29 ;  /* 0x0000001d6a1d7221 */ /* 0x000fe20000010100 */
[----:B------:R-:W-:Y:S01]  /*2660*/  FSEL R95, R95, RZ, P4 ;  /* 0x000000ff5f5f7208 */ /* 0x000fe20002000000 */
[----:B------:R-:W-:Y:S01]  /*2670*/  FADD.FTZ R99, -R99, R30 ;  /* 0x0000001e63637221 */ /* 0x000fe20000010100 */
[----:B------:R-:W-:Y:S01]  /*2680*/  PRMT R22, R12, 0x7632, R22 ;  /* 0x000076320c167816 */ /* 0x000fe20000000016 */
[----:B------:R-:W-:Y:S01]  /*2690*/  FFMA.FTZ R33, R78, R33, R35 ;  /* 0x000000214e217223 */ /* 0x000fe20000010023 */
[----:B------:R-:W-:-:S02]  /*26a0*/  PRMT R0, R14, 0x7632, R0 ;  /* 0x000076320e007816 */ /* 0x000fc40000000000 */
[C---:B------:R-:W-:Y:S01]  /*26b0*/  LOP3.LUT P2, RZ, R2.reuse, 0xff00, RZ, 0xc0, !PT ;  /* 0x0000ff0002ff7812 */ /* 0x040fe2000784c0ff */
[----:B------:R-:W-:Y:S01]  /*26c0*/  FMUL.FTZ R33, R33, R76 ;  /* 0x0000004c21217220 */ /* 0x000fe20000410000 */
[----:B------:R-:W-:Y:S02]  /*26d0*/  LOP3.LUT P3, RZ, R2, 0xff000000, RZ, 0xc0, !PT ;  /* 0xff00000002ff7812 */ /* 0x000fe4000786c0ff */
[----:B------:R-:W-:Y:S01]  /*26e0*/  LOP3.LUT P5, RZ, R3, 0xff, RZ, 0xc0, !PT ;  /* 0x000000ff03ff7812 */ /* 0x000fe200078ac0ff */
[----:B------:R-:W-:Y:S01]  /*26f0*/  FMUL.FTZ R33, R33, UR4 ;  /* 0x0000000421217c20 */ /* 0x000fe20008410000 */
[C---:B------:R-:W-:Y:S02]  /*2700*/  LOP3.LUT P6, RZ, R3.reuse, 0xff00, RZ, 0xc0, !PT ;  /* 0x0000ff0003ff7812 */ /* 0x040fe400078cc0ff */
[C---:B------:R-:W-:Y:S02]  /*2710*/  LOP3.LUT P4, RZ, R3.reuse, 0xff0000, RZ, 0xc0, !PT ;  /* 0x00ff000003ff7812 */ /* 0x040fe4000788c0ff */
[----:B------:R-:W-:-:S02]  /*2720*/  ISETP.GE.U32.AND.EX P1, PT, R3, 0x1000000, PT, P1 ;  /* 0x010000000300780c */ /* 0x000fc40003f26110 */
[----:B------:R-:W-:Y:S01]  /*2730*/  PRMT R21, R13, 0x7632, R21 ;  /* 0x000076320d157816 */ /* 0x000fe20000000015 */
[----:B------:R-:W0:Y:S01]  /*2740*/  LDC.64 R2, c[0x0][0x468] ;  /* 0x00011a00ff027b82 */ /* 0x000e220000000a00 */
[----:B------:R-:W-:Y:S02]  /*2750*/  SHF.L.U32 R24, R14, 0x10, RZ ;  /* 0x000000100e187819 */ /* 0x000fe400000006ff */
[----:B------:R-:W-:Y:S02]  /*2760*/  SHF.L.U32 R28, R15, 0x10, RZ ;  /* 0x000000100f1c7819 */ /* 0x000fe400000006ff */
[----:B------:R-:W-:Y:S01]  /*2770*/  SHF.L.U32 R25, R22, 0x10, RZ ;  /* 0x0000001016197819 */ /* 0x000fe200000006ff */
[----:B------:R-:W-:Y:S01]  /*2780*/  FFMA.FTZ R27, R78, R27, R24 ;  /* 0x0000001b4e1b7223 */ /* 0x000fe20000010018 */
[----:B------:R-:W-:Y:S01]  /*2790*/  SHF.L.U32 R0, R0, 0x10, RZ ;  /* 0x0000001000007819 */ /* 0x000fe200000006ff */
[C---:B------:R-:W-:Y:S01]  /*27a0*/  FFMA.FTZ R31, R78.reuse, R31, R28 ;  /* 0x0000001f4e1f7223 */ /* 0x040fe2000001001c */
[----:B------:R-:W-:Y:S01]  /*27b0*/  SHF.L.U32 R22, R21, 0x10, RZ ;  /* 0x0000001015167819 */ /* 0x000fe200000006ff */
[C---:B------:R-:W-:Y:S01]  /*27c0*/  FFMA.FTZ R25, R78.reuse, R99, R25 ;  /* 0x000000634e197223 */ /* 0x040fe20000010019 */
[-C--:B------:R-:W-:Y:S01]  /*27d0*/  FMUL.FTZ R27, R27, R76.reuse ;  /* 0x0000004c1b1b7220 */ /* 0x080fe20000410000 */
[C---:B------:R-:W-:Y:S01]  /*27e0*/  FFMA.FTZ R29, R78.reuse, R29, R0 ;  /* 0x0000001d4e1d7223 */ /* 0x040fe20000010000 */
[-C--:B------:R-:W-:Y:S01]  /*27f0*/  FMUL.FTZ R31, R31, R76.reuse ;  /* 0x0000004c1f1f7220 */ /* 0x080fe20000410000 */
[----:B------:R-:W-:Y:S01]  /*2800*/  FFMA.FTZ R107, R78, R107, R22 ;  /* 0x0000006b4e6b7223 */ /* 0x000fe20000010016 */
[-C--:B------:R-:W-:Y:S01]  /*2810*/  FMUL.FTZ R25, R25, R76.reuse ;  /* 0x0000004c19197220 */ /* 0x080fe20000410000 */
[-C--:B------:R-:W-:Y:S01]  /*2820*/  FMUL.FTZ R0, R29, R76.reuse ;  /* 0x0000004c1d007220 */ /* 0x080fe20000410000 */
[----:B------:R-:W-:Y:S01]  /*2830*/  FMUL.FTZ R27, R27, UR4 ;  /* 0x000000041b1b7c20 */ /* 0x000fe20008410000 */
[----:B------:R-:W-:Y:S01]  /*2840*/  FMUL.FTZ R107, R107, R76 ;  /* 0x0000004c6b6b7220 */ /* 0x000fe20000410000 */
[----:B------:R-:W-:Y:S01]  /*2850*/  FMUL.FTZ R31, R31, UR4 ;  /* 0x000000041f1f7c20 */ /* 0x000fe20008410000 */
[----:B------:R-:W-:Y:S01]  /*2860*/  FMUL.FTZ R0, R0, UR4 ;  /* 0x0000000400007c20 */ /* 0x000fe20008410000 */
[----:B------:R-:W-:Y:S01]  /*2870*/  FMUL.FTZ R25, R25, UR4 ;  /* 0x0000000419197c20 */ /* 0x000fe20008410000 */
[----:B------:R-:W-:Y:S01]  /*2880*/  FMUL.FTZ R107, R107, UR4 ;  /* 0x000000046b6b7c20 */ /* 0x000fe20008410000 */
[----:B------:R-:W-:Y:S01]  /*2890*/  F2FP.BF16.F32.PACK_AB R21, R81, R26 ;  /* 0x0000001a5115723e */ /* 0x000fe200000010ff */
[----:B0-----:R-:W-:Y:S01]  /*28a0*/  IMAD.WIDE.U32 R28, R79, 0x10, R2 ;  /* 0x000000104f1c7825 */ /* 0x001fe200078e0002 */
[----:B------:R-:W-:-:S02]  /*28b0*/  FSEL R26, R27, RZ, P5 ;  /* 0x000000ff1b1a7208 */ /* 0x000fc40002800000 */
[----:B------:R-:W-:Y:S01]  /*28c0*/  FSEL R27, R31, RZ, P4 ;  /* 0x000000ff1f1b7208 */ /* 0x000fe20002000000 */
[----:B------:R-:W-:Y:S01]  /*28d0*/  IMAD.WIDE.U32 R2, R77, 0x10, R2 ;  /* 0x000000104d027825 */ /* 0x000fe200078e0002 */
[----:B------:R-:W-:Y:S02]  /*28e0*/  FSEL R31, R0, RZ, P6 ;  /* 0x000000ff001f7208 */ /* 0x000fe40003000000 */
[----:B------:R-:W-:Y:S02]  /*28f0*/  FSEL R30, R33, RZ, P1 ;  /* 0x000000ff211e7208 */ /* 0x000fe40000800000 */
[----:B------:R-:W-:Y:S02]  /*2900*/  FSEL R0, R107, RZ, P3 ;  /* 0x000000ff6b007208 */ /* 0x000fe40001800000 */
[----:B------:R-:W-:Y:S02]  /*2910*/  FSEL R24, R25, RZ, P2 ;  /* 0x000000ff19187208 */ /* 0x000fe40001000000 */
[----:B------:R-:W-:-:S02]  /*2920*/  F2FP.BF16.F32.PACK_AB R23, R36, R23 ;  /* 0x000000172417723e */ /* 0x000fc400000010ff */
[----:B------:R-:W-:Y:S02]  /*2930*/  F2FP.BF16.F32.PACK_AB R22, R34, R37 ;  /* 0x000000252216723e */ /* 0x000fe400000010ff */
[----:B------:R-:W-:Y:S02]  /*2940*/  F2FP.BF16.F32.PACK_AB R20, R83, R20 ;  /* 0x000000145314723e */ /* 0x000fe400000010ff */
[----:B------:R-:W-:Y:S02]  /*2950*/  F2FP.BF16.F32.PACK_AB R27, R30, R27 ;  /* 0x0000001b1e1b723e */ /* 0x000fe400000010ff */
[----:B------:R-:W-:Y:S01]  /*2960*/  F2FP.BF16.F32.PACK_AB R26, R31, R26 ;  /* 0x0000001a1f1a723e */ /* 0x000fe200000010ff */
[----:B------:R3:W-:Y:S01]  /*2970*/  STG.E.128 desc[UR6][R28.64], R20 ;  /* 0x000000141c007986 */ /* 0x0007e2000c101d06 */
[----:B------:R-:W-:Y:S02]  /*2980*/  F2FP.BF16.F32.PACK_AB R25, R0, R95 ;  /* 0x0000005f0019723e */ /* 0x000fe400000010ff */
[----:B------:R-:W-:-:S05]  /*2990*/  F2FP.BF16.F32.PACK_AB R24, R24, R85 ;  /* 0x000000551818723e */ /* 0x000fca00000010ff */
[----:B------:R3:W-:Y:S01]  /*29a0*/  STG.E.128 desc[UR6][R2.64], R24 ;  /* 0x0000001802007986 */ /* 0x0007e2000c101d06 */
[----:B------:R-:W-:Y:S05]  /*29b0*/  BRA `(.L_x_378) ;  /* 0x0000001800a87947 */ /* 0x000fea0003800000 */
.L_x_377:
[C-C-:B------:R-:W-:Y:S01]  /*29c0*/  FFMA.FTZ R93, R89.reuse, R93, R80.reuse ;  /* 0x0000005d595d7223 */ /* 0x140fe20000010050 */
[--C-:B------:R-:W-:Y:S01]  /*29d0*/  FFMA.FTZ R113, R89, R109, R80.reuse ;  /* 0x0000006d59717223 */ /* 0x100fe20000010050 */
[----:B------:R-:W-:Y:S01]  /*29e0*/  SHF.L.U32 R109, R11, 0x10, RZ ;  /* 0x000000100b6d7819 */ /* 0x000fe200000006ff */
[----:B------:R-:W-:Y:S01]  /*29f0*/  FFMA.FTZ R86, R89, R86, R80 ;  /* 0x0000005659567223 */ /* 0x000fe20000010050 */
[----:B------:R-:W-:Y:S01]  /*2a00*/  FADD.FTZ R19, -R93, R22 ;  /* 0x000000165d137221 */ /* 0x000fe20000010100 */
[----:B------:R-:W-:Y:S01]  /*2a10*/  SHF.L.U32 R17, R84, 0x10, RZ ;  /* 0x0000001054117819 */ /* 0x000fe200000006ff */
[----:B------:R-:W-:Y:S01]  /*2a20*/  FADD.FTZ R18, -R113, R34 ;  /* 0x0000002271127221 */ /* 0x000fe20000010100 */
[----:B------:R-:W-:Y:S01]  /*2a30*/  ISETP.GE.U32.AND P1, PT, R36, RZ, PT ;  /* 0x000000ff2400720c */ /* 0x000fe20003f26070 */
[C---:B------:R-:W-:Y:S01]  /*2a40*/  FFMA.FTZ R19, R78.reuse, R19, R109 ;  /* 0x000000134e137223 */ /* 0x040fe2000001006d */
[----:B------:R-:W-:Y:S01]  /*2a50*/  LOP3.LUT P6, RZ, R37, 0xff0000, RZ, 0xc0, !PT ;  /* 0x00ff000025ff7812 */ /* 0x000fe200078cc0ff */
[----:B------:R-:W-:Y:S01]  /*2a60*/  FFMA.FTZ R18, R78, R18, R17 ;  /* 0x000000124e127223 */ /* 0x000fe20000010011 */
[--C-:B------:R-:W-:Y:S01]  /*2a70*/  FFMA.FTZ R88, R89, R88, R80.reuse ;  /* 0x0000005859587223 */ /* 0x100fe20000010050 */
[-C--:B------:R-:W-:Y:S01]  /*2a80*/  FMUL.FTZ R17, R19, R76.reuse ;  /* 0x0000004c13117220 */ /* 0x080fe20000410000 */
[----:B------:R-:W-:Y:S01]  /*2a90*/  ISETP.GE.U32.AND.EX P1, PT, R37, 0x1000000, PT, P1 ;  /* 0x010000002500780c */ /* 0x000fe20003f26110 */
[----:B------:R-:W-:Y:S01]  /*2aa0*/  FMUL.FTZ R16, R18, R76 ;  /* 0x0000004c12107220 */ /* 0x000fe20000410000 */
[--C-:B------:R-:W-:Y:S01]  /*2ab0*/  FFMA.FTZ R108, R89, R108, R80.reuse ;  /* 0x0000006c596c7223 */ /* 0x100fe20000010050 */
[----:B------:R-:W-:Y:S01]  /*2ac0*/  FMUL.FTZ R17, R17, UR4 ;  /* 0x0000000411117c20 */ /* 0x000fe20008410000 */
[----:B------:R-:W-:Y:S01]  /*2ad0*/  SHF.L.U32 R111, R111, 0x10, RZ ;  /* 0x000000106f6f7819 */ /* 0x000fe200000006ff */
[----:B------:R-:W-:Y:S01]  /*2ae0*/  FMUL.FTZ R16, R16, UR4 ;  /* 0x0000000410107c20 */ /* 0x000fe20008410000 */
[--C-:B------:R-:W-:Y:S01]  /*2af0*/  FFMA.FTZ R92, R89, R92, R80.reuse ;  /* 0x0000005c595c7223 */ /* 0x100fe20000010050 */
[----:B------:R-:W-:Y:S01]  /*2b00*/  FADD.FTZ R86, -R86, R91 ;  /* 0x0000005b56567221 */ /* 0x000fe20000010100 */
[----:B------:R-:W-:Y:S01]  /*2b10*/  FSEL R84, R17, RZ, P6 ;  /* 0x000000ff11547208 */ /* 0x000fe20003000000 */
[C-C-:B------:R-:W-:Y:S01]  /*2b20*/  FFMA.FTZ R0, R89.reuse, R0, R80.reuse ;  /* 0x0000000059007223 */ /* 0x140fe20000010050 */
[----:B------:R-:W-:Y:S01]  /*2b30*/  SHF.L.U32 R22, R10, 0x10, RZ ;  /* 0x000000100a167819 */ /* 0x000fe200000006ff */
[C-C-:B------:R-:W-:Y:S01]  /*2b40*/  FFMA.FTZ R82, R89.reuse, R82, R80.reuse ;  /* 0x0000005259527223 */ /* 0x140fe20000010050 */
[----:B------:R-:W-:Y:S01]  /*2b50*/  FADD.FTZ R23, -R88, R23 ;  /* 0x0000001758177221 */ /* 0x000fe20000010100 */
[----:B------:R-:W-:Y:S01]  /*2b60*/  SHF.L.U32 R17, R112, 0x10, RZ ;  /* 0x0000001070117819 */ /* 0x000fe200000006ff */
[----:B------:R-:W-:Y:S01]  /*2b70*/  FADD.FTZ R108, -R108, R35 ;  /* 0x000000236c6c7221 */ /* 0x000fe20000010100 */
[----:B------:R-:W-:Y:S01]  /*2b80*/  FSEL R93, R16, RZ, P1 ;  /* 0x000000ff105d7208 */ /* 0x000fe20000800000 */
[----:B------:R-:W-:Y:S01]  /*2b90*/  FFMA.FTZ R90, R89, R90, R80 ;  /* 0x0000005a595a7223 */ /* 0x000fe20000010050 */
[----:B------:R-:W-:Y:S01]  /*2ba0*/  SHF.L.U32 R16, R97, 0x10, RZ ;  /* 0x0000001061107819 */ /* 0x000fe200000006ff */
[----:B------:R-:W-:Y:S01]  /*2bb0*/  FADD.FTZ R81, -R92, R81 ;  /* 0x000000515c517221 */ /* 0x000fe20000010100 */
[----:B------:R-:W-:Y:S01]  /*2bc0*/  FFMA.FTZ R111, R78, R86, R111 ;  /* 0x000000564e6f7223 */ /* 0x000fe2000001006f */
[----:B------:R-:W-:Y:S01]  /*2bd0*/  FADD.FTZ R87, -R0, R87 ;  /* 0x0000005700577221 */ /* 0x000fe20000010100 */
[----:B------:R-:W-:Y:S01]  /*2be0*/  FADD.FTZ R35, -R82, R27 ;  /* 0x0000001b52237221 */ /* 0x000fe20000010100 */
[C---:B------:R-:W-:Y:S01]  /*2bf0*/  FFMA.FTZ R86, R78.reuse, R23, R22 ;  /* 0x000000174e567223 */ /* 0x040fe20000010016 */
[----:B------:R-:W-:Y:S01]  /*2c00*/  SHF.L.U32 R0, R9, 0x10, RZ ;  /* 0x0000001009007819 */ /* 0x000fe200000006ff */
[----:B------:R-:W-:Y:S01]  /*2c10*/  FFMA.FTZ R27, R78, R108, R17 ;  /* 0x0000006c4e1b7223 */ /* 0x000fe20000010011 */
[----:B------:R-:W-:Y:S01]  /*2c20*/  FADD.FTZ R33, -R90, R33 ;  /* 0x000000215a217221 */ /* 0x000fe20000010100 */
[----:B------:R-:W-:Y:S01]  /*2c30*/  SHF.L.U32 R17, R8, 0x10, RZ ;  /* 0x0000001008117819 */ /* 0x000fe200000006ff */
[----:B------:R-:W-:Y:S01]  /*2c40*/  FFMA.FTZ R82, R78, R81, R16 ;  /* 0x000000514e527223 */ /* 0x000fe20000010010 */
[C---:B------:R-:W-:Y:S01]  /*2c50*/  LOP3.LUT P6, RZ, R37.reuse, 0xff, RZ, 0xc0, !PT ;  /* 0x000000ff25ff7812 */ /* 0x040fe200078cc0ff */
[-C--:B------:R-:W-:Y:S01]  /*2c60*/  FMUL.FTZ R16, R86, R76.reuse ;  /* 0x0000004c56107220 */ /* 0x080fe20000410000 */
[----:B------:R-:W-:Y:S01]  /*2c70*/  LOP3.LUT P1, RZ, R37, 0xff00, RZ, 0xc0, !PT ;  /* 0x0000ff0025ff7812 */ /* 0x000fe2000782c0ff */
[C---:B------:R-:W-:Y:S01]  /*2c80*/  FFMA.FTZ R37, R89.reuse, R83, R80 ;  /* 0x0000005359257223 */ /* 0x040fe20000010050 */
[C---:B------:R-:W-:Y:S01]  /*2c90*/  FFMA.FTZ R83, R78.reuse, R33, R0 ;  /* 0x000000214e537223 */ /* 0x040fe20000010000 */
[----:B------:R-:W-:Y:S01]  /*2ca0*/  FFMA.FTZ R87, R78, R87, R17 ;  /* 0x000000574e577223 */ /* 0x000fe20000010011 */
[----:B------:R-:W-:Y:S01]  /*2cb0*/  FMUL.FTZ R17, R16, UR4 ;  /* 0x0000000410117c20 */ /* 0x000fe20008410000 */
[--C-:B------:R-:W-:Y:S01]  /*2cc0*/  FFMA.FTZ R85, R89, R85, R80.reuse ;  /* 0x0000005559557223 */ /* 0x100fe20000010050 */
[----:B------:R-:W-:Y:S01]  /*2cd0*/  FMUL.FTZ R16, R83, R76 ;  /* 0x0000004c53107220 */ /* 0x000fe20000410000 */
[C-C-:B------:R-:W-:Y:S01]  /*2ce0*/  FFMA.FTZ R99, R89.reuse, R99, R80.reuse ;  /* 0x0000006359637223 */ /* 0x140fe20000010050 */
[C-C-:B------:R-:W-:Y:S01]  /*2cf0*/  FFMA.FTZ R107, R89.reuse, R107, R80.reuse ;  /* 0x0000006b596b7223 */ /* 0x140fe20000010050 */
[C-C-:B------:R-:W-:Y:S01]  /*2d00*/  FFMA.FTZ R106, R89.reuse, R106, R80.reuse ;  /* 0x0000006a596a7223 */ /* 0x140fe20000010050 */
[C-C-:B------:R-:W-:Y:S01]  /*2d10*/  FFMA.FTZ R34, R89.reuse, R32, R80.reuse ;  /* 0x0000002059227223 */ /* 0x140fe20000010050 */
[----:B------:R-:W-:Y:S01]  /*2d20*/  FFMA.FTZ R94, R89, R94, R80 ;  /* 0x0000005e595e7223 */ /* 0x000fe20000010050 */
[----:B------:R-:W-:Y:S01]  /*2d30*/  SHF.L.U32 R22, R12, 0x10, RZ ;  /* 0x000000100c167819 */ /* 0x000fe200000006ff */
[----:B------:R-:W-:Y:S01]  /*2d40*/  FADD.FTZ R85, -R85, R26 ;  /* 0x0000001a55557221 */ /* 0x000fe20000010100 */
[----:B------:R-:W-:Y:S01]  /*2d50*/  FSEL R89, R17, RZ, P6 ;  /* 0x000000ff11597208 */ /* 0x000fe20003000000 */
[----:B------:R-:W-:Y:S01]  /*2d60*/  FMUL.FTZ R17, R16, UR4 ;  /* 0x0000000410117c20 */ /* 0x000fe20008410000 */
[-C--:B------:R-:W-:Y:S01]  /*2d70*/  FMUL.FTZ R16, R87, R76.reuse ;  /* 0x0000004c57107220 */ /* 0x080fe20000410000 */
[----:B------:R-:W-:Y:S01]  /*2d80*/  LOP3.LUT P2, RZ, R36, 0xff0000, RZ, 0xc0, !PT ;  /* 0x00ff000024ff7812 */ /* 0x000fe2000784c0ff */
[----:B------:R-:W-:Y:S01]  /*2d90*/  FFMA.FTZ R88, R78, R35, R22 ;  /* 0x000000234e587223 */ /* 0x000fe20000010016 */
[----:B------:R-:W-:Y:S01]  /*2da0*/  SHF.L.U32 R26, R13, 0x10, RZ ;  /* 0x000000100d1a7819 */ /* 0x000fe200000006ff */
[----:B------:R-:W-:Y:S01]  /*2db0*/  FMUL.FTZ R16, R16, UR4 ;  /* 0x0000000410107c20 */ /* 0x000fe20008410000 */
[----:B------:R-:W-:Y:S01]  /*2dc0*/  LOP3.LUT P3, RZ, R36, 0xff, RZ, 0xc0, !PT ;  /* 0x000000ff24ff7812 */ /* 0x000fe2000786c0ff */
[-C--:B------:R-:W-:Y:S01]  /*2dd0*/  FMUL.FTZ R0, R27, R76.reuse ;  /* 0x0000004c1b007220 */ /* 0x080fe20000410000 */
[-C--:B------:R-:W-:Y:S01]  /*2de0*/  FMUL.FTZ R22, R82, R76.reuse ;  /* 0x0000004c52167220 */ /* 0x080fe20000410000 */
[----:B------:R-:W-:Y:S01]  /*2df0*/  FSEL R80, R17, RZ, P2 ;  /* 0x000000ff11507208 */ /* 0x000fe20001000000 */
[----:B------:R-:W-:Y:S01]  /*2e00*/  FFMA.FTZ R90, R78, R85, R26 ;  /* 0x000000554e5a7223 */ /* 0x000fe2000001001a */
[-C--:B------:R-:W-:Y:S01]  /*2e10*/  FMUL.FTZ R17, R88, R76.reuse ;  /* 0x0000004c58117220 */ /* 0x080fe20000410000 */
[----:B------:R-:W-:Y:S01]  /*2e20*/  FMUL.FTZ R0, R0, UR4 ;  /* 0x0000000400007c20 */ /* 0x000fe20008410000 */
[----:B------:R-:W-:Y:S01]  /*2e30*/  FMUL.FTZ R22, R22, UR4 ;  /* 0x0000000416167c20 */ /* 0x000fe20008410000 */
[----:B------:R-:W-:Y:S01]  /*2e40*/  FSEL R81, R16, RZ, P3 ;  /* 0x000000ff10517208 */ /* 0x000fe20001800000 */
[-C--:B------:R-:W-:Y:S01]  /*2e50*/  FMUL.FTZ R16, R90, R76.reuse ;  /* 0x0000004c5a107220 */ /* 0x080fe20000410000 */
[----:B------:R-:W-:Y:S01]  /*2e60*/  LOP3.LUT P5, RZ, R36, 0xff000000, RZ, 0xc0, !PT ;  /* 0xff00000024ff7812 */ /* 0x000fe200078ac0ff */
[----:B------:R-:W-:Y:S01]  /*2e70*/  FMUL.FTZ R17, R17, UR4 ;  /* 0x0000000411117c20 */ /* 0x000fe20008410000 */
[----:B------:R-:W-:Y:S01]  /*2e80*/  LOP3.LUT P6, RZ, R2, 0xff, RZ, 0xc0, !PT ;  /* 0x000000ff02ff7812 */ /* 0x000fe200078cc0ff */
[----:B------:R-:W0:Y:S01]  /*2e90*/  LDC.64 R32, c[0x0][0x478] ;  /* 0x00011e00ff207b82 */ /* 0x000e220000000a00 */
[----:B------:R-:W-:Y:S01]  /*2ea0*/  FSEL R26, R0, RZ, P1 ;  /* 0x000000ff001a7208 */ /* 0x000fe20000800000 */
[----:B------:R-:W-:Y:S01]  /*2eb0*/  FMUL.FTZ R0, R111, R76 ;  /* 0x0000004c6f007220 */ /* 0x000fe20000410000 */
[----:B------:R-:W-:Y:S01]  /*2ec0*/  FSEL R85, R22, RZ, P5 ;  /* 0x000000ff16557208 */ /* 0x000fe20002800000 */
[----:B------:R-:W-:Y:S01]  /*2ed0*/  FMUL.FTZ R22, R16, UR4 ;  /* 0x0000000410167c20 */ /* 0x000fe20008410000 */
[----:B------:R-:W-:Y:S01]  /*2ee0*/  FSEL R91, R17, RZ, P6 ;  /* 0x000000ff115b7208 */ /* 0x000fe20003000000 */
[----:B------:R-:W-:Y:S01]  /*2ef0*/  FMUL.FTZ R0, R0, UR4 ;  /* 0x0000000400007c20 */ /* 0x000fe20008410000 */
[----:B------:R-:W-:Y:S01]  /*2f00*/  LOP3.LUT P4, RZ, R36, 0xff00, RZ, 0xc0, !PT ;  /* 0x0000ff0024ff7812 */ /* 0x000fe2000788c0ff */
[----:B------:R-:W1:Y:S01]  /*2f10*/  LDC.64 R16, c[0x0][0x468] ;  /* 0x00011a00ff107b82 */ /* 0x000e620000000a00 */
[C---:B------:R-:W-:Y:S01]  /*2f20*/  LOP3.LUT P2, RZ, R2.reuse, 0xff0000, RZ, 0xc0, !PT ;  /* 0x00ff000002ff7812 */ /* 0x040fe2000784c0ff */
[----:B------:R-:W-:Y:S01]  /*2f30*/  FADD.FTZ R99, -R99, R30 ;  /* 0x0000001e63637221 */ /* 0x000fe20000010100 */
[----:B------:R-:W-:Y:S01]  /*2f40*/  ISETP.GE.U32.AND P6, PT, R2, RZ, PT ;  /* 0x000000ff0200720c */ /* 0x000fe20003fc6070 */
[----:B------:R-:W-:Y:S01]  /*2f50*/  FADD.FTZ R23, -R34, R25 ;  /* 0x0000001922177221 */ /* 0x000fe20000010100 */
[----:B------:R-:W-:Y:S01]  /*2f60*/  FSEL R0, R0, RZ, P4 ;  /* 0x000000ff00007208 */ /* 0x000fe20002000000 */
[----:B------:R-:W-:Y:S01]  /*2f70*/  FADD.FTZ R107, -R107, R28 ;  /* 0x0000001c6b6b7221 */ /* 0x000fe20000010100 */
[----:B------:R-:W-:Y:S01]  /*2f80*/  FSEL R92, R22, RZ, P2 ;  /* 0x000000ff165c7208 */ /* 0x000fe20001000000 */
[----:B------:R-:W-:Y:S01]  /*2f90*/  FADD.FTZ R37, -R37, R24 ;  /* 0x0000001825257221 */ /* 0x000fe20000010100 */
[C---:B------:R-:W-:Y:S01]  /*2fa0*/  LOP3.LUT P3, RZ, R3.reuse, 0xff, RZ, 0xc0, !PT ;  /* 0x000000ff03ff7812 */ /* 0x040fe2000786c0ff */
[----:B------:R-:W-:Y:S01]  /*2fb0*/  FADD.FTZ R106, -R106, R29 ;  /* 0x0000001d6a6a7221 */ /* 0x000fe20000010100 */
[C---:B------:R-:W-:Y:S01]  /*2fc0*/  LOP3.LUT P4, RZ, R3.reuse, 0xff00, RZ, 0xc0, !PT ;  /* 0x0000ff0003ff7812 */ /* 0x040fe2000788c0ff */
[----:B------:R-:W-:Y:S01]  /*2fd0*/  FADD.FTZ R94, -R94, R31 ;  /* 0x0000001f5e5e7221 */ /* 0x000fe20000010100 */
[----:B------:R-:W-:-:S02]  /*2fe0*/  LOP3.LUT P2, RZ, R3, 0xff0000, RZ, 0xc0, !PT ;  /* 0x00ff000003ff7812 */ /* 0x000fc4000784c0ff */
[----:B------:R-:W-:Y:S02]  /*2ff0*/  ISETP.GE.U32.AND.EX P6, PT, R3, 0x1000000, PT, P6 ;  /* 0x010000000300780c */ /* 0x000fe40003fc6160 */
[----:B------:R-:W-:Y:S02]  /*3000*/  SHF.L.U32 R3, R110, 0x10, RZ ;  /* 0x000000106e037819 */ /* 0x000fe400000006ff */
[C---:B------:R-:W-:Y:S02]  /*3010*/  LOP3.LUT P1, RZ, R2.reuse, 0xff00, RZ, 0xc0, !PT ;  /* 0x0000ff0002ff7812 */ /* 0x040fe4000782c0ff */
[----:B------:R-:W-:Y:S01]  /*3020*/  LOP3.LUT P5, RZ, R2, 0xff000000, RZ, 0xc0, !PT ;  /* 0xff00000002ff7812 */ /* 0x000fe200078ac0ff */
[----:B------:R-:W-:Y:S01]  /*3030*/  FFMA.FTZ R25, R78, R99, R3 ;  /* 0x000000634e197223 */ /* 0x000fe20000010003 */
[----:B------:R-:W-:Y:S01]  /*3040*/  SHF.L.U32 R95, R95, 0x10, RZ ;  /* 0x000000105f5f7819 */ /* 0x000fe200000006ff */
[----:B-1----:R-:W-:Y:S01]  /*3050*/  IMAD.WIDE.U32 R34, R79, 0x10, R16 ;  /* 0x000000104f227825 */ /* 0x002fe200078e0010 */
[----:B------:R-:W-:-:S03]  /*3060*/  SHF.L.U32 R21, R21, 0x10, RZ ;  /* 0x0000001015157819 */ /* 0x000fc600000006ff */
[----:B------:R-:W-:Y:S01]  /*3070*/  FMUL.FTZ R28, R25, R76 ;  /* 0x0000004c191c7220 */ /* 0x000fe20000410000 */
[----:B------:R-:W-:Y:S01]  /*3080*/  SHF.L.U32 R2, R14, 0x10, RZ ;  /* 0x000000100e027819 */ /* 0x000fe200000006ff */
[----:B------:R-:W-:Y:S01]  /*3090*/  FFMA.FTZ R95, R78, R107, R95 ;  /* 0x0000006b4e5f7223 */ /* 0x000fe2000001005f */
[----:B------:R-:W-:Y:S01]  /*30a0*/  SHF.L.U32 R3, R20, 0x10, RZ ;  /* 0x0000001014037819 */ /* 0x000fe200000006ff */
[C---:B------:R-:W-:Y:S01]  /*30b0*/  FFMA.FTZ R29, R78.reuse, R106, R21 ;  /* 0x0000006a4e1d7223 */ /* 0x040fe20000010015 */
[----:B------:R-:W-:Y:S01]  /*30c0*/  SHF.L.U32 R20, R15, 0x10, RZ ;  /* 0x000000100f147819 */ /* 0x000fe200000006ff */
[----:B------:R-:W-:Y:S01]  /*30d0*/  FFMA.FTZ R24, R78, R37, R2 ;  /* 0x000000254e187223 */ /* 0x000fe20000010002 */
[----:B------:R-:W-:-:S04]  /*30e0*/  IMAD.WIDE.U32 R36, R77, 0x10, R16 ;  /* 0x000000104d247825 */ /* 0x000fc800078e0010 */
[C---:B------:R-:W-:Y:S01]  /*30f0*/  FFMA.FTZ R31, R78.reuse, R94, R3 ;  /* 0x0000005e4e1f7223 */ /* 0x040fe20000010003 */
[----:B------:R-:W-:Y:S01]  /*3100*/  F2FP.BF16.F32.PACK_AB R17, R95, R90 ;  /* 0x0000005a5f11723e */ /* 0x000fe200000010ff */
[----:B------:R-:W-:Y:S01]  /*3110*/  FFMA.FTZ R78, R78, R23, R20 ;  /* 0x000000174e4e7223 */ /* 0x000fe20000010014 */
[----:B0-----:R-:W-:Y:S01]  /*3120*/  IMAD.WIDE.U32 R2, R79, 0x10, R32 ;  /* 0x000000104f027825 */ /* 0x001fe200078e0020 */
[----:B------:R-:W-:-:S03]  /*3130*/  F2FP.BF16.F32.PACK_AB R23, R18, R19 ;  /* 0x000000131217723e */ /* 0x000fc600000010ff */
[----:B------:R-:W-:Y:S01]  /*3140*/  FMUL.FTZ R30, R24, R76 ;  /* 0x0000004c181e7220 */ /* 0x000fe20000410000 */
[----:B------:R-:W-:Y:S01]  /*3150*/  F2FP.BF16.F32.PACK_AB R18, R29, R24 ;  /* 0x000000181d12723e */ /* 0x000fe200000010ff */
[----:B------:R-:W-:-:S04]  /*3160*/  IMAD.WIDE.U32 R32, R77, 0x10, R32 ;  /* 0x000000104d207825 */ /* 0x000fc800078e0020 */
[-C--:B------:R-:W-:Y:S01]  /*3170*/  FMUL.FTZ R95, R95, R76.reuse ;  /* 0x0000004c5f5f7220 */ /* 0x080fe20000410000 */
[-C--:B------:R-:W-:Y:S01]  /*3180*/  FMUL.FTZ R29, R29, R76.reuse ;  /* 0x0000004c1d1d7220 */ /* 0x080fe20000410000 */
[-C--:B------:R-:W-:Y:S01]  /*3190*/  FMUL.FTZ R77, R78, R76.reuse ;  /* 0x0000004c4e4d7220 */ /* 0x080fe20000410000 */
[----:B------:R-:W-:Y:S01]  /*31a0*/  FMUL.FTZ R76, R31, R76 ;  /* 0x0000004c1f4c7220 */ /* 0x000fe20000410000 */
[----:B------:R-:W-:Y:S01]  /*31b0*/  FMUL.FTZ R30, R30, UR4 ;  /* 0x000000041e1e7c20 */ /* 0x000fe20008410000 */
[----:B------:R-:W-:Y:S01]  /*31c0*/  F2FP.BF16.F32.PACK_AB R24, R0, R81 ;  /* 0x000000510018723e */ /* 0x000fe200000010ff */
[----:B------:R-:W-:Y:S01]  /*31d0*/  FMUL.FTZ R29, R29, UR4 ;  /* 0x000000041d1d7c20 */ /* 0x000fe20008410000 */
[----:B------:R-:W-:Y:S01]  /*31e0*/  FMUL.FTZ R28, R28, UR4 ;  /* 0x000000041c1c7c20 */ /* 0x000fe20008410000 */
[----:B------:R-:W-:Y:S01]  /*31f0*/  FMUL.FTZ R0, R77, UR4 ;  /* 0x000000044d007c20 */ /* 0x000fe20008410000 */
[----:B------:R-:W-:Y:S01]  /*3200*/  FMUL.FTZ R76, R76, UR4 ;  /* 0x000000044c4c7c20 */ /* 0x000fe20008410000 */
[----:B------:R-:W-:Y:S01]  /*3210*/  FMUL.FTZ R95, R95, UR4 ;  /* 0x000000045f5f7c20 */ /* 0x000fe20008410000 */
[----:B------:R-:W-:-:S02]  /*3220*/  FSEL R77, R30, RZ, P3 ;  /* 0x000000ff1e4d7208 */ /* 0x000fc40001800000 */
[----:B------:R-:W-:Y:S02]  /*3230*/  F2FP.BF16.F32.PACK_AB R19, R31, R78 ;  /* 0x0000004e1f13723e */ /* 0x000fe400000010ff */
[----:B------:R-:W-:Y:S02]  /*3240*/  FSEL R30, R29, RZ, P4 ;  /* 0x000000ff1d1e7208 */ /* 0x000fe40002000000 */
[----:B------:R-:W-:Y:S02]  /*3250*/  FSEL R0, R0, RZ, P2 ;  /* 0x000000ff00007208 */ /* 0x000fe40001000000 */
[----:B------:R-:W-:Y:S02]  /*3260*/  FSEL R31, R76, RZ, P6 ;  /* 0x000000ff4c1f7208 */ /* 0x000fe40003000000 */
[----:B------:R-:W-:Y:S02]  /*3270*/  FSEL R29, R95, RZ, P5 ;  /* 0x000000ff5f1d7208 */ /* 0x000fe40002800000 */
[----:B------:R-:W-:-:S02]  /*3280*/  FSEL R28, R28, RZ, P1 ;  /* 0x000000ff1c1c7208 */ /* 0x000fc40000800000 */
[----:B------:R-:W-:Y:S02]  /*3290*/  F2FP.BF16.F32.PACK_AB R22, R27, R86 ;  /* 0x000000561b16723e */ /* 0x000fe400000010ff */
[----:B------:R-:W-:Y:S02]  /*32a0*/  F2FP.BF16.F32.PACK_AB R21, R82, R83 ;  /* 0x000000535215723e */ /* 0x000fe400000010ff */
[----:B------:R-:W-:Y:S02]  /*32b0*/  F2FP.BF16.F32.PACK_AB R20, R111, R87 ;  /* 0x000000576f14723e */ /* 0x000fe400000010ff */
[----:B------:R-:W-:Y:S02]  /*32c0*/  F2FP.BF16.F32.PACK_AB R16, R25, R88 ;  /* 0x000000581910723e */ /* 0x000fe400000010ff */
[----:B------:R-:W-:Y:S01]  /*32d0*/  F2FP.BF16.F32.PACK_AB R27, R93, R84 ;  /* 0x000000545d1b723e */ /* 0x000fe200000010ff */
[----:B------:R2:W-:Y:S01]  /*32e0*/  STG.E.128 desc[UR6][R2.64], R20 ;  /* 0x0000001402007986 */ /* 0x0005e2000c101d06 */
[----:B------:R-:W-:-:S02]  /*32f0*/  F2FP.BF16.F32.PACK_AB R26, R26, R89 ;  /* 0x000000591a1a723e */ /* 0x000fc400000010ff */
[----:B------:R-:W-:Y:S02]  /*3300*/  F2FP.BF16.F32.PACK_AB R25, R85, R80 ;  /* 0x000000505519723e */ /* 0x000fe400000010ff */
[----:B------:R-:W-:Y:S02]  /*3310*/  F2FP.BF16.F32.PACK_AB R31, R31, R0 ;  /* 0x000000001f1f723e */ /* 0x000fe400000010ff */
[----:B------:R-:W-:Y:S01]  /*3320*/  F2FP.BF16.F32.PACK_AB R30, R30, R77 ;  /* 0x0000004d1e1e723e */ /* 0x000fe200000010ff */
[----:B------:R2:W-:Y:S01]  /*3330*/  STG.E.128 desc[UR6][R34.64], R24 ;  /* 0x0000001822007986 */ /* 0x0005e2000c101d06 */
[----:B------:R-:W-:Y:S02]  /*3340*/  F2FP.BF16.F32.PACK_AB R29, R29, R92 ;  /* 0x0000005c1d1d723e */ /* 0x000fe400000010ff */
[----:B------:R-:W-:Y:S01]  /*3350*/  F2FP.BF16.F32.PACK_AB R28, R28, R91 ;  /* 0x0000005b1c1c723e */ /* 0x000fe200000010ff */
[----:B------:R2:W-:Y:S04]  /*3360*/  STG.E.128 desc[UR6][R32.64], R16 ;  /* 0x0000001020007986 */ /* 0x0005e8000c101d06 */
[----:B------:R2:W-:Y:S01]  /*3370*/  STG.E.128 desc[UR6][R36.64], R28 ;  /* 0x0000001c24007986 */ /* 0x0005e2000c101d06 */
[----:B------:R-:W-:Y:S05]  /*3380*/  BRA `(.L_x_378) ;  /* 0x0000001000347947 */ /* 0x000fea0003800000 */
.L_x_376:
[----:B------:R-:W-:-:S04]  /*3390*/  ISETP.NE.U32.AND P1, PT, RZ, UR18, PT ;  /* 0x00000012ff007c0c */ /* 0x000fc8000bf25070 */
[----:B------:R-:W-:-:S13]  /*33a0*/  ISETP.NE.AND.EX P1, PT, RZ, UR19, PT, P1 ;  /* 0x00000013ff007c0c */ /* 0x000fda000bf25310 */
[----:B------:R-:W-:Y:S05]  /*33b0*/  @P1 BRA `(.L_x_379) ;  /* 0x0000000000f81947 */ /* 0x000fea0003800000 */
[C-C-:B------:R-:W-:Y:S01]  /*33c0*/  FFMA.FTZ R86, R89.reuse, R86, R80.reuse ;  /* 0x0000005659567223 */ /* 0x140fe20000010050 */
[C-C-:B------:R-:W-:Y:S01]  /*33d0*/  FFMA.FTZ R90, R89.reuse, R90, R80.reuse ;  /* 0x0000005a595a7223 */ /* 0x140fe20000010050 */
[C-C-:B------:R-:W-:Y:S01]  /*33e0*/  FFMA.FTZ R88, R89.reuse, R88, R80.reuse ;  /* 0x0000005859587223 */ /* 0x140fe20000010050 */
[----:B------:R-:W-:Y:S01]  /*33f0*/  LOP3.LUT P2, RZ, R36, 0xff00, RZ, 0xc0, !PT ;  /* 0x0000ff0024ff7812 */ /* 0x000fe2000784c0ff */
[----:B------:R-:W-:Y:S01]  /*3400*/  FADD.FTZ R21, -R86, R91 ;  /* 0x0000005b56157221 */ /* 0x000fe20000010100 */
[----:B------:R-:W-:Y:S01]  /*3410*/  FADD.FTZ R33, -R90, R33 ;  /* 0x000000215a217221 */ /* 0x000fe20000010100 */
[----:B------:R-:W-:Y:S01]  /*3420*/  FADD.FTZ R91, -R88, R23 ;  /* 0x00000017585b7221 */ /* 0x000fe20000010100 */
[----:B------:R-:W-:Y:S01]  /*3430*/  LOP3.LUT P6, RZ, R36, 0xff0000, RZ, 0xc0, !PT ;  /* 0x00ff000024ff7812 */ /* 0x000fe200078cc0ff */
[C---:B------:R-:W-:Y:S01]  /*3440*/  FMUL.FTZ R21, R78.reuse, R21 ;  /* 0x000000154e157220 */ /* 0x040fe20000410000 */
[C---:B------:R-:W-:Y:S01]  /*3450*/  FMUL.FTZ R23, R78.reuse, R33 ;  /* 0x000000214e177220 */ /* 0x040fe20000410000 */
[----:B------:R-:W-:Y:S01]  /*3460*/  FMUL.FTZ R33, R78, R91 ;  /* 0x0000005b4e217220 */ /* 0x000fe20000410000 */
[--C-:B------:R-:W-:Y:S01]  /*3470*/  FFMA.FTZ R93, R89, R93, R80.reuse ;  /* 0x0000005d595d7223 */ /* 0x100fe20000010050 */
[-C--:B------:R-:W-:Y:S01]  /*3480*/  FMUL.FTZ R21, R21, R76.reuse ;  /* 0x0000004c15157220 */ /* 0x080fe20000410000 */
[-C--:B------:R-:W-:Y:S01]  /*3490*/  FMUL.FTZ R23, R23, R76.reuse ;  /* 0x0000004c17177220 */ /* 0x080fe20000410000 */
[----:B------:R-:W-:Y:S01]  /*34a0*/  FMUL.FTZ R33, R33, R76 ;  /* 0x0000004c21217220 */ /* 0x000fe20000410000 */
[--C-:B------:R-:W-:Y:S01]  /*34b0*/  FFMA.FTZ R92, R89, R92, R80.reuse ;  /* 0x0000005c595c7223 */ /* 0x100fe20000010050 */
[----:B------:R-:W-:Y:S01]  /*34c0*/  FMUL.FTZ R21, R21, UR4 ;  /* 0x0000000415157c20 */ /* 0x000fe20008410000 */
[----:B------:R-:W-:Y:S01]  /*34d0*/  FMUL.FTZ R23, R23, UR4 ;  /* 0x0000000417177c20 */ /* 0x000fe20008410000 */
[----:B------:R-:W-:Y:S01]  /*34e0*/  FMUL.FTZ R20, R33, UR4 ;  /* 0x0000000421147c20 */ /* 0x000fe20008410000 */
[C-C-:B------:R-:W-:Y:S01]  /*34f0*/  FFMA.FTZ R108, R89.reuse, R108, R80.reuse ;  /* 0x0000006c596c7223 */ /* 0x140fe20000010050 */
[--C-:B------:R-:W-:Y:S01]  /*3500*/  FFMA.FTZ R109, R89, R109, R80.reuse ;  /* 0x0000006d596d7223 */ /* 0x100fe20000010050 */
[----:B------:R-:W-:Y:S01]  /*3510*/  FSEL R33, R21, RZ, P2 ;  /* 0x000000ff15217208 */ /* 0x000fe20001000000 */
[----:B------:R-:W-:Y:S01]  /*3520*/  FFMA.FTZ R0, R89, R0, R80 ;  /* 0x0000000059007223 */ /* 0x000fe20000010050 */
[----:B------:R-:W-:Y:S01]  /*3530*/  ISETP.GE.U32.AND P2, PT, R36, RZ, PT ;  /* 0x000000ff2400720c */ /* 0x000fe20003f46070 */
[----:B------:R-:W-:Y:S01]  /*3540*/  FADD.FTZ R35, -R108, R35 ;  /* 0x000000236c237221 */ /* 0x000fe20000010100 */
[----:B------:R-:W-:Y:S01]  /*3550*/  FSEL R84, R23, RZ, P6 ;  /* 0x000000ff17547208 */ /* 0x000fe20003000000 */
[----:B------:R-:W-:Y:S01]  /*3560*/  FADD.FTZ R23, -R92, R81 ;  /* 0x000000515c177221 */ /* 0x000fe20000010100 */
[----:B------:R-:W-:Y:S01]  /*3570*/  LOP3.LUT P3, RZ, R37, 0xff, RZ, 0xc0, !PT ;  /* 0x000000ff25ff7812 */ /* 0x000fe2000786c0ff */
[----:B------:R-:W-:Y:S01]  /*3580*/  FADD.FTZ R81, -R109, R34 ;  /* 0x000000226d517221 */ /* 0x000fe20000010100 */
[C---:B------:R-:W-:Y:S01]  /*3590*/  LOP3.LUT P5, RZ, R37.reuse, 0xff00, RZ, 0xc0, !PT ;  /* 0x0000ff0025ff7812 */ /* 0x040fe200078ac0ff */
[----:B------:R-:W-:Y:S01]  /*35a0*/  FADD.FTZ R21, -R0, R87 ;  /* 0x0000005700157221 */ /* 0x000fe20000010100 */
[C---:B------:R-:W-:Y:S01]  /*35b0*/  LOP3.LUT P6, RZ, R37.reuse, 0xff0000, RZ, 0xc0, !PT ;  /* 0x00ff000025ff7812 */ /* 0x040fe200078cc0ff */
[C---:B------:R-:W-:Y:S01]  /*35c0*/  FMUL.FTZ R35, R78.reuse, R35 ;  /* 0x000000234e237220 */ /* 0x040fe20000410000 */
[----:B------:R-:W-:Y:S01]  /*35d0*/  ISETP.GE.U32.AND.EX P2, PT, R37, 0x1000000, PT, P2 ;  /* 0x010000002500780c */ /* 0x000fe20003f46120 */
[----:B------:R-:W-:Y:S01]  /*35e0*/  FADD.FTZ R37, -R93, R22 ;  /* 0x000000165d257221 */ /* 0x000fe20000010100 */
        /* <DEDUP_REMOVED lines=8> */
[----:B------:R-:W-:Y:S01]  /*3670*/  FMUL.FTZ R21, R21, R76 ;  /* 0x0000004c15157220 */ /* 0x000fe20000410000 */
        /* <DEDUP_REMOVED lines=16> */
[----:B------:R-:W-:Y:S01]  /*3780*/  F2FP.BF16.F32.PACK_AB R20, R33, R20 ;  /* 0x000000142114723e */ /* 0x000fe200000010ff */
[----:B------:R-:W-:Y:S06]  /*3790*/  BRA `(.L_x_380) ;  /* 0x0000000400047947 */ /* 0x000fec0003800000 */
.L_x_379:
[C-C-:B------:R-:W-:Y:S01]  /*37a0*/  FFMA.FTZ R88, R89.reuse, R88, R80.reuse ;  /* 0x0000005859587223 */ /* 0x140fe20000010050 */
[C-C-:B------:R-:W-:Y:S01]  /*37b0*/  FFMA.FTZ R93, R89.reuse, R93, R80.reuse ;  /* 0x0000005d595d7223 */ /* 0x140fe20000010050 */
[C-C-:B------:R-:W-:Y:S01]  /*37c0*/  FFMA.FTZ R109, R89.reuse, R109, R80.reuse ;  /* 0x0000006d596d7223 */ /* 0x140fe20000010050 */
[----:B------:R-:W-:Y:S01]  /*37d0*/  FFMA.FTZ R86, R89, R86, R80 ;  /* 0x0000005659567223 */ /* 0x000fe20000010050 */
[----:B------:R-:W-:Y:S01]  /*37e0*/  FADD.FTZ R23, -R88, R23 ;  /* 0x0000001758177221 */ /* 0x000fe20000010100 */
[----:B------:R-:W-:Y:S01]  /*37f0*/  FADD.FTZ R93, -R93, R22 ;  /* 0x000000165d5d7221 */ /* 0x000fe20000010100 */
[----:B------:R-:W-:Y:S01]  /*3800*/  FADD.FTZ R109, -R109, R34 ;  /* 0x000000226d6d7221 */ /* 0x000fe20000010100 */
[C-C-:B------:R-:W-:Y:S01]  /*3810*/  FFMA.FTZ R90, R89.reuse, R90, R80.reuse ;  /* 0x0000005a595a7223 */ /* 0x140fe20000010050 */
[C---:B------:R-:W-:Y:S01]  /*3820*/  FMUL.FTZ R23, R78.reuse, R23 ;  /* 0x000000174e177220 */ /* 0x040fe20000410000 */
[C---:B------:R-:W-:Y:S01]  /*3830*/  FMUL.FTZ R19, R78.reuse, R93 ;  /* 0x0000005d4e137220 */ /* 0x040fe20000410000 */
[----:B------:R-:W-:Y:S01]  /*3840*/  FMUL.FTZ R109, R78, R109 ;  /* 0x0000006d4e6d7220 */ /* 0x000fe20000410000 */
[--C-:B------:R-:W-:Y:S01]  /*3850*/  FFMA.FTZ R108, R89, R108, R80.reuse ;  /* 0x0000006c596c7223 */ /* 0x100fe20000010050 */
[-C--:B------:R-:W-:Y:S01]  /*3860*/  FMUL.FTZ R16, R23, R76.reuse ;  /* 0x0000004c17107220 */ /* 0x080fe20000410000 */
[----:B------:R-:W-:Y:S01]  /*3870*/  FMUL.FTZ R17, R19, R76 ;  /* 0x0000004c13117220 */ /* 0x000fe20000410000 */
[C-C-:B------:R-:W-:Y:S01]  /*3880*/  FFMA.FTZ R92, R89.reuse, R92, R80.reuse ;  /* 0x0000005c595c7223 */ /* 0x140fe20000010050 */
[----:B------:R-:W-:Y:S01]  /*3890*/  FFMA.FTZ R0, R89, R0, R80 ;  /* 0x0000000059007223 */ /* 0x000fe20000010050 */
[----:B------:R-:W-:Y:S01]  /*38a0*/  FMUL.FTZ R16, R16, UR4 ;  /* 0x0000000410107c20 */ /* 0x000fe20008410000 */
[----:B------:R-:W-:Y:S01]  /*38b0*/  FMUL.FTZ R17, R17, UR4 ;  /* 0x0000000411117c20 */ /* 0x000fe20008410000 */
[----:B------:R-:W-:Y:S01]  /*38c0*/  LOP3.LUT P5, RZ, R37, 0xff, RZ, 0xc0, !PT ;  /* 0x000000ff25ff7812 */ /* 0x000fe200078ac0ff */
[-C--:B------:R-:W-:Y:S01]  /*38d0*/  FMUL.FTZ R18, R109, R76.reuse ;  /* 0x0000004c6d127220 */ /* 0x080fe20000410000 */
[----:B------:R-:W-:Y:S01]  /*38e0*/  LOP3.LUT P6, RZ, R37, 0xff0000, RZ, 0xc0, !PT ;  /* 0x00ff000025ff7812 */ /* 0x000fe200078cc0ff */
[----:B------:R-:W-:Y:S01]  /*38f0*/  FADD.FTZ R91, -R86, R91 ;  /* 0x0000005b565b7221 */ /* 0x000fe20000010100 */
[----:B------:R-:W-:Y:S01]  /*3900*/  ISETP.GE.U32.AND P2, PT, R36, RZ, PT ;  /* 0x000000ff2400720c */ /* 0x000fe20003f46070 */
[----:B------:R-:W-:Y:S01]  /*3910*/  FADD.FTZ R33, -R90, R33 ;  /* 0x000000215a217221 */ /* 0x000fe20000010100 */
[----:B------:R-:W-:Y:S01]  /*3920*/  FADD.FTZ R35, -R108, R35 ;  /* 0x000000236c237221 */ /* 0x000fe20000010100 */
[----:B------:R-:W-:Y:S01]  /*3930*/  FADD.FTZ R81, -R92, R81 ;  /* 0x000000515c517221 */ /* 0x000fe20000010100 */
[----:B------:R-:W-:Y:S01]  /*3940*/  FADD.FTZ R87, -R0, R87 ;  /* 0x0000005700577221 */ /* 0x000fe20000010100 */
[----:B------:R-:W-:Y:S01]  /*3950*/  FMUL.FTZ R18, R18, UR4 ;  /* 0x0000000412127c20 */ /* 0x000fe20008410000 */
[----:B------:R-:W-:Y:S01]  /*3960*/  FSEL R84, R17, RZ, P6 ;  /* 0x000000ff11547208 */ /* 0x000fe20003000000 */
[----:B------:R-:W-:Y:S01]  /*3970*/  FMUL.FTZ R35, R78, R35 ;  /* 0x000000234e237220 */ /* 0x000fe20000410000 */
[----:B------:R-:W-:Y:S01]  /*3980*/  FSEL R22, R16, RZ, P5 ;  /* 0x000000ff10167208 */ /* 0x000fe20002800000 */
[C---:B------:R-:W-:Y:S01]  /*3990*/  FMUL.FTZ R16, R78.reuse, R91 ;  /* 0x0000005b4e107220 */ /* 0x040fe20000410000 */
[----:B------:R-:W-:Y:S01]  /*39a0*/  ISETP.GE.U32.AND.EX P2, PT, R37, 0x1000000, PT, P2 ;  /* 0x010000002500780c */ /* 0x000fe20003f46120 */
[C---:B------:R-:W-:Y:S01]  /*39b0*/  FMUL.FTZ R17, R78.reuse, R33 ;  /* 0x000000214e117220 */ /* 0x040fe20000410000 */
[C---:B------:R-:W-:Y:S01]  /*39c0*/  FMUL.FTZ R81, R78.reuse, R81 ;  /* 0x000000514e517220 */ /* 0x040fe20000410000 */
[----:B------:R-:W-:Y:S01]  /*39d0*/  FMUL.FTZ R87, R78, R87 ;  /* 0x000000574e577220 */ /* 0x000fe20000410000 */
[----:B------:R-:W-:Y:S01]  /*39e0*/  FSEL R93, R18, RZ, P2 ;  /* 0x000000ff125d7208 */ /* 0x000fe20001000000 */
[-C--:B------:R-:W-:Y:S01]  /*39f0*/  FMUL.FTZ R20, R17, R76.reuse ;  /* 0x0000004c11147220 */ /* 0x080fe20000410000 */
[CC--:B------:R-:W-:Y:S01]  /*3a00*/  FMUL.FTZ R0, R16.reuse, R76.reuse ;  /* 0x0000004c10007220 */ /* 0x0c0fe20000410000 */
[C---:B------:R-:W-:Y:S01]  /*3a10*/  F2FP.BF16.F32.PACK_AB R18, R35.reuse, R23 ;  /* 0x000000172312723e */ /* 0x040fe200000010ff */
[-C--:B------:R-:W-:Y:S01]  /*3a20*/  FMUL.FTZ R35, R35, R76.reuse ;  /* 0x0000004c23237220 */ /* 0x080fe20000410000 */
[C---:B------:R-:W-:Y:S01]  /*3a30*/  F2FP.BF16.F32.PACK_AB R17, R81.reuse, R17 ;  /* 0x000000115111723e */ /* 0x040fe200000010ff */
[-C--:B------:R-:W-:Y:S01]  /*3a40*/  FMUL.FTZ R81, R81, R76.reuse ;  /* 0x0000004c51517220 */ /* 0x080fe20000410000 */
[----:B------:R-:W-:Y:S01]  /*3a50*/  F2FP.BF16.F32.PACK_AB R16, R16, R87 ;  /* 0x000000571010723e */ /* 0x000fe200000010ff */
[----:B------:R-:W-:Y:S01]  /*3a60*/  FMUL.FTZ R87, R87, R76 ;  /* 0x0000004c57577220 */ /* 0x000fe20000410000 */
[----:B------:R-:W-:Y:S01]  /*3a70*/  FMUL.FTZ R20, R20, UR4 ;  /* 0x0000000414147c20 */ /* 0x000fe20008410000 */
[----:B------:R-:W-:Y:S01]  /*3a80*/  LOP3.LUT P6, RZ, R36, 0xff0000, RZ, 0xc0, !PT ;  /* 0x00ff000024ff7812 */ /* 0x000fe200078cc0ff */
[----:B------:R-:W-:Y:S01]  /*3a90*/  FMUL.FTZ R35, R35, UR4 ;  /* 0x0000000423237c20 */ /* 0x000fe20008410000 */
[----:B------:R-:W-:Y:S01]  /*3aa0*/  FMUL.FTZ R81, R81, UR4 ;  /* 0x0000000451517c20 */ /* 0x000fe20008410000 */
[----:B------:R-:W-:Y:S01]  /*3ab0*/  FMUL.FTZ R0, R0, UR4 ;  /* 0x0000000400007c20 */ /* 0x000fe20008410000 */
[----:B------:R-:W-:Y:S01]  /*3ac0*/  FMUL.FTZ R87, R87, UR4 ;  /* 0x0000000457577c20 */ /* 0x000fe20008410000 */
[----:B------:R-:W-:-:S02]  /*3ad0*/  LOP3.LUT P3, RZ, R36, 0xff, RZ, 0xc0, !PT ;  /* 0x000000ff24ff7812 */ /* 0x000fc4000786c0ff */
[C---:B------:R-:W-:Y:S02]  /*3ae0*/  LOP3.LUT P4, RZ, R36.reuse, 0xff00, RZ, 0xc0, !PT ;  /* 0x0000ff0024ff7812 */ /* 0x040fe4000788c0ff */
[----:B------:R-:W-:Y:S02]  /*3af0*/  LOP3.LUT P2, RZ, R36, 0xff000000, RZ, 0xc0, !PT ;  /* 0xff00000024ff7812 */ /* 0x000fe4000784c0ff */
        /* <DEDUP_REMOVED lines=10> */
[----:B------:R-:W-:-:S07]  /*3ba0*/  F2FP.BF16.F32.PACK_AB R20, R33, R20 ;  /* 0x000000142114723e */ /* 0x000fce00000010ff */
.L_x_380:
[----:B------:R-:W1:Y:S08]  /*3bb0*/  @P1 LDC.64 R36, c[0x0][0x478] ;  /* 0x00011e00ff241b82 */ /* 0x000e700000000a00 */
[----:B------:R-:W2:Y:S01]  /*3bc0*/  LDC.64 R34, c[0x0][0x468] ;  /* 0x00011a00ff227b82 */ /* 0x000ea20000000a00 */
[----:B-1----:R-:W-:-:S05]  /*3bd0*/  @P1 IMAD.WIDE.U32 R36, R79, 0x10, R36 ;  /* 0x000000104f241825 */ /* 0x002fca00078e0024 */
[----:B------:R1:W-:Y:S01]  /*3be0*/  @P1 STG.E.128 desc[UR6][R36.64], R16 ;  /* 0x0000001024001986 */ /* 0x0003e2000c101d06 */
[----:B--2---:R-:W-:-:S05]  /*3bf0*/  IMAD.WIDE.U32 R86, R79, 0x10, R34 ;  /* 0x000000104f567825 */ /* 0x004fca00078e0022 */
[----:B------:R1:W-:Y:S01]  /*3c00*/  STG.E.128 desc[UR6][R86.64], R20 ;  /* 0x0000001456007986 */ /* 0x0003e2000c101d06 */
[----:B------:R-:W-:Y:S05]  /*3c10*/  @!P1 BRA `(.L_x_381) ;  /* 0x0000000400089947 */ /* 0x000fea0003800000 */
[C-C-:B------:R-:W-:Y:S01]  /*3c20*/  FFMA.FTZ R99, R89.reuse, R99, R80.reuse ;  /* 0x0000006359637223 */ /* 0x140fe20000010050 */
[C-C-:B------:R-:W-:Y:S01]  /*3c30*/  FFMA.FTZ R85, R89.reuse, R85, R80.reuse ;  /* 0x0000005559557223 */ /* 0x140fe20000010050 */
[----:B------:R-:W-:Y:S01]  /*3c40*/  FFMA.FTZ R83, R89, R83, R80 ;  /* 0x0000005359537223 */ /* 0x000fe20000010050 */
[C---:B------:R-:W-:Y:S01]  /*3c50*/  LOP3.LUT P2, RZ, R2.reuse, 0xff00, RZ, 0xc0, !PT ;  /* 0x0000ff0002ff7812 */ /* 0x040fe2000784c0ff */
[----:B------:R-:W-:Y:S01]  /*3c60*/  FADD.FTZ R99, -R99, R30 ;  /* 0x0000001e63637221 */ /* 0x000fe20000010100 */
[----:B-1----:R-:W-:Y:S01]  /*3c70*/  FADD.FTZ R17, -R85, R26 ;  /* 0x0000001a55117221 */ /* 0x002fe20000010100 */
[----:B------:R-:W-:Y:S01]  /*3c80*/  FADD.FTZ R19, -R83, R24 ;  /* 0x0000001853137221 */ /* 0x000fe20000010100 */
[----:B------:R-:W-:Y:S01]  /*3c90*/  LOP3.LUT P5, RZ, R2, 0xff0000, RZ, 0xc0, !PT ;  /* 0x00ff000002ff7812 */ /* 0x000fe200078ac0ff */
[C---:B------:R-:W-:Y:S01]  /*3ca0*/  FMUL.FTZ R16, R78.reuse, R99 ;  /* 0x000000634e107220 */ /* 0x040fe20000410000 */
[C---:B------:R-:W-:Y:S01]  /*3cb0*/  FMUL.FTZ R17, R78.reuse, R17 ;  /* 0x000000114e117220 */ /* 0x040fe20000410000 */
[----:B------:R-:W-:Y:S01]  /*3cc0*/  FMUL.FTZ R19, R78, R19 ;  /* 0x000000134e137220 */ /* 0x000fe20000410000 */
[----:B------:R-:W-:Y:S01]  /*3cd0*/  LOP3.LUT P6, RZ, R3, 0xff, RZ, 0xc0, !PT ;  /* 0x000000ff03ff7812 */ /* 0x000fe200078cc0ff */
[-C--:B------:R-:W-:Y:S01]  /*3ce0*/  FMUL.FTZ R0, R16, R76.reuse ;  /* 0x0000004c10007220 */ /* 0x080fe20000410000 */
[-C--:B------:R-:W-:Y:S01]  /*3cf0*/  FMUL.FTZ R18, R17, R76.reuse ;  /* 0x0000004c11127220 */ /* 0x080fe20000410000 */
[----:B------:R-:W-:Y:S01]  /*3d00*/  FMUL.FTZ R20, R19, R76 ;  /* 0x0000004c13147220 */ /* 0x000fe20000410000 */
[C-C-:B------:R-:W-:Y:S01]  /*3d10*/  FFMA.FTZ R107, R89.reuse, R107, R80.reuse ;  /* 0x0000006b596b7223 */ /* 0x140fe20000010050 */
[----:B------:R-:W-:Y:S01]  /*3d20*/  FMUL.FTZ R0, R0, UR4 ;  /* 0x0000000400007c20 */ /* 0x000fe20008410000 */
[----:B------:R-:W-:Y:S01]  /*3d30*/  FMUL.FTZ R18, R18, UR4 ;  /* 0x0000000412127c20 */ /* 0x000fe20008410000 */
[----:B------:R-:W-:Y:S01]  /*3d40*/  FMUL.FTZ R20, R20, UR4 ;  /* 0x0000000414147c20 */ /* 0x000fe20008410000 */
[C-C-:B------:R-:W-:Y:S01]  /*3d50*/  FFMA.FTZ R106, R89.reuse, R106, R80.reuse ;  /* 0x0000006a596a7223 */ /* 0x140fe20000010050 */
[C-C-:B------:R-:W-:Y:S01]  /*3d60*/  FFMA.FTZ R32, R89.reuse, R32, R80.reuse ;  /* 0x0000002059207223 */ /* 0x140fe20000010050 */
[----:B------:R-:W-:Y:S01]  /*3d70*/  FSEL R33, R0, RZ, P2 ;  /* 0x000000ff00217208 */ /* 0x000fe20001000000 */
[C-C-:B------:R-:W-:Y:S01]  /*3d80*/  FFMA.FTZ R82, R89.reuse, R82, R80.reuse ;  /* 0x0000005259527223 */ /* 0x140fe20000010050 */
[----:B------:R-:W-:Y:S01]  /*3d90*/  ISETP.GE.U32.AND P2, PT, R2, RZ, PT ;  /* 0x000000ff0200720c */ /* 0x000fe20003f46070 */
[----:B------:R-:W-:Y:S01]  /*3da0*/  FFMA.FTZ R80, R89, R94, R80 ;  /* 0x0000005e59507223 */ /* 0x000fe20000010050 */
        /* <DEDUP_REMOVED lines=8> */
[----:B------:R-:W-:Y:S01]  /*3e30*/  ISETP.GE.U32.AND.EX P2, PT, R3, 0x1000000, PT, P2 ;  /* 0x010000000300780c */ /* 0x000fe20003f46120 */
[----:B------:R-:W-:Y:S01]  /*3e40*/  FADD.FTZ R3, -R82, R27 ;  /* 0x0000001b52037221 */ /* 0x000fe20000010100 */
[----:B------:R-:W-:Y:S01]  /*3e50*/  LOP3.LUT P3, RZ, R2, 0xff, RZ, 0xc0, !PT ;  /* 0x000000ff02ff7812 */ /* 0x000fe2000786c0ff */
[----:B------:R-:W-:Y:S01]  /*3e60*/  FMUL.FTZ R0, R78, R107 ;  /* 0x0000006b4e007220 */ /* 0x000fe20000410000 */
[----:B------:R-:W-:Y:S01]  /*3e70*/  LOP3.LUT P4, RZ, R2, 0xff000000, RZ, 0xc0, !PT ;  /* 0xff00000002ff7812 */ /* 0x000fe2000788c0ff */
[C---:B------:R-:W-:Y:S01]  /*3e80*/  FMUL.FTZ R2, R78.reuse, R29 ;  /* 0x0000001d4e027220 */ /* 0x040fe20000410000 */
[C---:B------:R-:W-:Y:S01]  /*3e90*/  FMUL.FTZ R23, R78.reuse, R23 ;  /* 0x000000174e177220 */ /* 0x040fe20000410000 */
[C---:B------:R-:W-:Y:S01]  /*3ea0*/  FMUL.FTZ R3, R78.reuse, R3 ;  /* 0x000000034e037220 */ /* 0x040fe20000410000 */
[----:B------:R-:W-:Y:S01]  /*3eb0*/  FMUL.FTZ R78, R78, R31 ;  /* 0x0000001f4e4e7220 */ /* 0x000fe20000410000 */
[C---:B------:R-:W-:Y:S01]  /*3ec0*/  F2FP.BF16.F32.PACK_AB R17, R0.reuse, R17 ;  /* 0x000000110011723e */ /* 0x040fe200000010ff */
[-C--:B------:R-:W-:Y:S01]  /*3ed0*/  FMUL.FTZ R0, R0, R76.reuse ;  /* 0x0000004c00007220 */ /* 0x080fe20000410000 */
[C---:B------:R-:W-:Y:S01]  /*3ee0*/  F2FP.BF16.F32.PACK_AB R18, R2.reuse, R19 ;  /* 0x000000130212723e */ /* 0x040fe200000010ff */
[-C--:B------:R-:W-:Y:S01]  /*3ef0*/  FMUL.FTZ R2, R2, R76.reuse ;  /* 0x0000004c02027220 */ /* 0x080fe20000410000 */
[C---:B------:R-:W-:Y:S01]  /*3f00*/  F2FP.BF16.F32.PACK_AB R19, R78.reuse, R23 ;  /* 0x000000174e13723e */ /* 0x040fe200000010ff */
[-C--:B------:R-:W-:Y:S01]  /*3f10*/  FMUL.FTZ R20, R23, R76.reuse ;  /* 0x0000004c17147220 */ /* 0x080fe20000410000 */
[-C--:B------:R-:W-:Y:S01]  /*3f20*/  FMUL.FTZ R78, R78, R76.reuse ;  /* 0x0000004c4e4e7220 */ /* 0x080fe20000410000 */
[----:B------:R-:W-:Y:S01]  /*3f30*/  FMUL.FTZ R76, R3, R76 ;  /* 0x0000004c034c7220 */ /* 0x000fe20000410000 */
[----:B------:R-:W-:Y:S01]  /*3f40*/  FMUL.FTZ R2, R2, UR4 ;  /* 0x0000000402027c20 */ /* 0x000fe20008410000 */
[----:B------:R-:W-:Y:S01]  /*3f50*/  FMUL.FTZ R20, R20, UR4 ;  /* 0x0000000414147c20 */ /* 0x000fe20008410000 */
[----:B------:R-:W-:Y:S01]  /*3f60*/  FMUL.FTZ R78, R78, UR4 ;  /* 0x000000044e4e7c20 */ /* 0x000fe20008410000 */
[----:B------:R-:W-:Y:S01]  /*3f70*/  FMUL.FTZ R0, R0, UR4 ;  /* 0x0000000400007c20 */ /* 0x000fe20008410000 */
[----:B------:R-:W-:Y:S01]  /*3f80*/  FMUL.FTZ R76, R76, UR4 ;  /* 0x000000044c4c7c20 */ /* 0x000fe20008410000 */
[----:B------:R-:W-:-:S02]  /*3f90*/  F2FP.BF16.F32.PACK_AB R16, R16, R3 ;  /* 0x000000031010723e */ /* 0x000fc400000010ff */
[----:B------:R-:W-:Y:S02]  /*3fa0*/  FSEL R23, R20, RZ, P6 ;  /* 0x000000ff14177208 */ /* 0x000fe40003000000 */
[----:B------:R-:W-:Y:S02]  /*3fb0*/  FSEL R78, R78, RZ, P2 ;  /* 0x000000ff4e4e7208 */ /* 0x000fe40001000000 */
[----:B------:R-:W-:Y:S02]  /*3fc0*/  FSEL R3, R2, RZ, P5 ;  /* 0x000000ff02037208 */ /* 0x000fe40002800000 */
[----:B------:R-:W-:Y:S02]  /*3fd0*/  FSEL R0, R0, RZ, P4 ;  /* 0x000000ff00007208 */ /* 0x000fe40002000000 */
[----:B------:R-:W-:Y:S02]  /*3fe0*/  FSEL R20, R76, RZ, P3 ;  /* 0x000000ff4c147208 */ /* 0x000fe40001800000 */
[----:B------:R-:W-:-:S02]  /*3ff0*/  F2FP.BF16.F32.PACK_AB R23, R78, R23 ;  /* 0x000000174e17723e */ /* 0x000fc400000010ff */
[----:B------:R-:W-:Y:S02]  /*4000*/  F2FP.BF16.F32.PACK_AB R22, R3, R22 ;  /* 0x000000160316723e */ /* 0x000fe400000010ff */
[----:B------:R-:W-:Y:S02]  /*4010*/  F2FP.BF16.F32.PACK_AB R21, R0, R21 ;  /* 0x000000150015723e */ /* 0x000fe400000010ff */
[----:B------:R-:W-:Y:S01]  /*4020*/  F2FP.BF16.F32.PACK_AB R20, R33, R20 ;  /* 0x000000142114723e */ /* 0x000fe200000010ff */
[----:B------:R-:W-:Y:S06]  /*4030*/  BRA `(.L_x_382) ;  /* 0x0000000000f47947 */ /* 0x000fec0003800000 */
.L_x_381:
[C-C-:B------:R-:W-:Y:S01]  /*4040*/  FFMA.FTZ R82, R89.reuse, R82, R80.reuse ;  /* 0x0000005259527223 */ /* 0x140fe20000010050 */
[C-C-:B------:R-:W-:Y:S01]  /*4050*/  FFMA.FTZ R85, R89.reuse, R85, R80.reuse ;  /* 0x0000005559557223 */ /* 0x140fe20000010050 */
[C-C-:B------:R-:W-:Y:S01]  /*4060*/  FFMA.FTZ R83, R89.reuse, R83, R80.reuse ;  /* 0x0000005359537223 */ /* 0x140fe20000010050 */
[C-C-:B------:R-:W-:Y:S01]  /*4070*/  FFMA.FTZ R99, R89.reuse, R99, R80.reuse ;  /* 0x0000006359637223 */ /* 0x140fe20000010050 */
[----:B------:R-:W-:Y:S01]  /*4080*/  FADD.FTZ R27, -R82, R27 ;  /* 0x0000001b521b7221 */ /* 0x000fe20000010100 */
[C-C-:B------:R-:W-:Y:S01]  /*4090*/  FFMA.FTZ R107, R89.reuse, R107, R80.reuse ;  /* 0x0000006b596b7223 */ /* 0x140fe20000010050 */
[C-C-:B------:R-:W-:Y:S01]  /*40a0*/  FFMA.FTZ R106, R89.reuse, R106, R80.reuse ;  /* 0x0000006a596a7223 */ /* 0x140fe20000010050 */
[----:B------:R-:W-:Y:S01]  /*40b0*/  FFMA.FTZ R32, R89, R32, R80 ;  /* 0x0000002059207223 */ /* 0x000fe20000010050 */
[----:B------:R-:W-:Y:S01]  /*40c0*/  FADD.FTZ R85, -R85, R26 ;  /* 0x0000001a55557221 */ /* 0x000fe20000010100 */
[----:B------:R-:W-:Y:S01]  /*40d0*/  FADD.FTZ R83, -R83, R24 ;  /* 0x0000001853537221 */ /* 0x000fe20000010100 */
[C---:B------:R-:W-:Y:S01]  /*40e0*/  FMUL.FTZ R27, R78.reuse, R27 ;  /* 0x0000001b4e1b7220 */ /* 0x040fe20000410000 */
[----:B------:R-:W-:Y:S01]  /*40f0*/  FFMA.FTZ R80, R89, R94, R80 ;  /* 0x0000005e59507223 */ /* 0x000fe20000010050 */
[C---:B------:R-:W-:Y:S01]  /*4100*/  FMUL.FTZ R85, R78.reuse, R85 ;  /* 0x000000554e557220 */ /* 0x040fe20000410000 */
[----:B------:R-:W-:Y:S01]  /*4110*/  FMUL.FTZ R83, R78, R83 ;  /* 0x000000534e537220 */ /* 0x000fe20000410000 */
[-C--:B------:R-:W-:Y:S01]  /*4120*/  FMUL.FTZ R27, R27, R76.reuse ;  /* 0x0000004c1b1b7220 */ /* 0x080fe20000410000 */
[----:B------:R-:W-:Y:S01]  /*4130*/  FADD.FTZ R99, -R99, R30 ;  /* 0x0000001e63637221 */ /* 0x000fe20000010100 */
[----:B------:R-:W-:Y:S01]  /*4140*/  FADD.FTZ R107, -R107, R28 ;  /* 0x0000001c6b6b7221 */ /* 0x000fe20000010100 */
[----:B------:R-:W-:Y:S01]  /*4150*/  FADD.FTZ R29, -R106, R29 ;  /* 0x0000001d6a1d7221 */ /* 0x000fe20000010100 */
[----:B------:R-:W-:Y:S01]  /*4160*/  FADD.FTZ R25, -R32, R25 ;  /* 0x0000001920197221 */ /* 0x000fe20000010100 */
[----:B------:R-:W-:Y:S01]  /*4170*/  FADD.FTZ R31, -R80, R31 ;  /* 0x0000001f501f7221 */ /* 0x000fe20000010100 */
[-C--:B------:R-:W-:Y:S01]  /*4180*/  FMUL.FTZ R85, R85, R76.reuse ;  /* 0x0000004c55557220 */ /* 0x080fe20000410000 */
[-C--:B------:R-:W-:Y:S01]  /*4190*/  FMUL.FTZ R83, R83, R76.reuse ;  /* 0x0000004c53537220 */ /* 0x080fe20000410000 */
[----:B------:R-:W-:Y:S01]  /*41a0*/  FMUL.FTZ R27, R27, UR4 ;  /* 0x000000041b1b7c20 */ /* 0x000fe20008410000 */
[----:B------:R-:W-:Y:S01]  /*41b0*/  LOP3.LUT P2, RZ, R2, 0xff, RZ, 0xc0, !PT ;  /* 0x000000ff02ff7812 */ /* 0x000fe2000784c0ff */
[C---:B------:R-:W-:Y:S01]  /*41c0*/  FMUL.FTZ R99, R78.reuse, R99 ;  /* 0x000000634e637220 */ /* 0x040fe20000410000 */
[C---:B------:R-:W-:Y:S01]  /*41d0*/  FMUL.FTZ R107, R78.reuse, R107 ;  /* 0x0000006b4e6b7220 */ /* 0x040fe20000410000 */
[C---:B------:R-:W-:Y:S01]  /*41e0*/  FMUL.FTZ R25, R78.reuse, R25 ;  /* 0x000000194e197220 */ /* 0x040fe20000410000 */
[C---:B------:R-:W-:Y:S01]  /*41f0*/  FMUL.FTZ R31, R78.reuse, R31 ;  /* 0x0000001f4e1f7220 */ /* 0x040fe20000410000 */
[----:B------:R-:W-:Y:S01]  /*4200*/  FMUL.FTZ R29, R78, R29 ;  /* 0x0000001d4e1d7220 */ /* 0x000fe20000410000 */
[----:B------:R-:W-:Y:S01]  /*4210*/  FMUL.FTZ R85, R85, UR4 ;  /* 0x0000000455557c20 */ /* 0x000fe20008410000 */
[----:B------:R-:W-:Y:S01]  /*4220*/  FMUL.FTZ R83, R83, UR4 ;  /* 0x0000000453537c20 */ /* 0x000fe20008410000 */
[C---:B------:R-:W-:Y:S01]  /*4230*/  LOP3.LUT P5, RZ, R2.reuse, 0xff0000, RZ, 0xc0, !PT ;  /* 0x00ff000002ff7812 */ /* 0x040fe200078ac0ff */
[-C--:B------:R-:W-:Y:S01]  /*4240*/  FMUL.FTZ R99, R99, R76.reuse ;  /* 0x0000004c63637220 */ /* 0x080fe20000410000 */
[----:B------:R-:W-:Y:S01]  /*4250*/  LOP3.LUT P6, RZ, R3, 0xff, RZ, 0xc0, !PT ;  /* 0x000000ff03ff7812 */ /* 0x000fe200078cc0ff */
[-C--:B------:R-:W-:Y:S01]  /*4260*/  FMUL.FTZ R25, R25, R76.reuse ;  /* 0x0000004c19197220 */ /* 0x080fe20000410000 */
[----:B-1----:R-:W-:Y:S01]  /*4270*/  FSEL R20, R27, RZ, P2 ;  /* 0x000000ff1b147208 */ /* 0x002fe20001000000 */
[-C--:B------:R-:W-:Y:S01]  /*4280*/  FMUL.FTZ R31, R31, R76.reuse ;  /* 0x0000004c1f1f7220 */ /* 0x080fe20000410000 */
[-C--:B------:R-:W-:Y:S01]  /*4290*/  FMUL.FTZ R29, R29, R76.reuse ;  /* 0x0000004c1d1d7220 */ /* 0x080fe20000410000 */
[----:B------:R-:W-:Y:S01]  /*42a0*/  FMUL.FTZ R107, R107, R76 ;  /* 0x0000004c6b6b7220 */ /* 0x000fe20000410000 */
[C---:B------:R-:W-:Y:S01]  /*42b0*/  ISETP.GE.U32.AND P2, PT, R2.reuse, RZ, PT ;  /* 0x000000ff0200720c */ /* 0x040fe20003f46070 */
        /* <DEDUP_REMOVED lines=8> */
[----:B------:R-:W-:Y:S02]  /*4340*/  LOP3.LUT P4, RZ, R2, 0xff000000, RZ, 0xc0, !PT ;  /* 0xff00000002ff7812 */ /* 0x000fe4000788c0ff */
[C---:B------:R-:W-:Y:S02]  /*4350*/  LOP3.LUT P5, RZ, R3.reuse, 0xff00, RZ, 0xc0, !PT ;  /* 0x0000ff0003ff7812 */ /* 0x040fe400078ac0ff */
[C---:B------:R-:W-:Y:S02]  /*4360*/  LOP3.LUT P6, RZ, R3.reuse, 0xff0000, RZ, 0xc0, !PT ;  /* 0x00ff000003ff7812 */ /* 0x040fe400078cc0ff */
[----:B------:R-:W-:Y:S02]  /*4370*/  ISETP.GE.U32.AND.EX P2, PT, R3, 0x1000000, PT, P2 ;  /* 0x010000000300780c */ /* 0x000fe40003f46120 */
        /* <DEDUP_REMOVED lines=8> */
[----:B------:R-:W-:-:S07]  /*4400*/  F2FP.BF16.F32.PACK_AB R20, R99, R20 ;  /* 0x000000146314723e */ /* 0x000fce00000010ff */
.L_x_382:
[----:B------:R-:W1:Y:S01]  /*4410*/  @P1 LDC.64 R2, c[0x0][0x478] ;  /* 0x00011e00ff021b82 */ /* 0x000e620000000a00 */
[----:B------:R-:W-:-:S04]  /*4420*/  IMAD.WIDE.U32 R34, R77, 0x10, R34 ;  /* 0x000000104d227825 */ /* 0x000fc800078e0022 */
[----:B-1----:R-:W-:-:S05]  /*4430*/  @P1 IMAD.WIDE.U32 R2, R77, 0x10, R2 ;  /* 0x000000104d021825 */ /* 0x002fca00078e0002 */
[----:B------:R1:W-:Y:S04]  /*4440*/  @P1 STG.E.128 desc[UR6][R2.64], R16 ;  /* 0x0000001002001986 */ /* 0x0003e8000c101d06 */
[----:B------:R1:W-:Y:S02]  /*4450*/  STG.E.128 desc[UR6][R34.64], R20 ;  /* 0x0000001422007986 */ /* 0x0003e4000c101d06 */
.L_x_378:
[----:B-123--:R-:W1:Y:S02]  /*4460*/  LDC.64 R2, c[0x0][0x380] ;  /* 0x0000e000ff027b82 */ /* 0x00ee640000000a00 */
[----:B-1----:R-:W-:-:S04]  /*4470*/  LEA R74, R2, R74, 0x2 ;  /* 0x0000004a024a7211 */ /* 0x002fc800078e10ff */
[----:B------:R-:W-:-:S13]  /*4480*/  ISETP.GE.AND P1, PT, R74, R3, PT ;  /* 0x000000034a00720c */ /* 0x000fda0003f26270 */
[----:B------:R-:W-:Y:S05]  /*4490*/  @!P1 BRA `(.L_x_383) ;  /* 0xffffffbc00e09947 */ /* 0x000fea000383ffff */
[----:B------:R-:W-:Y:S05]  /*44a0*/  BSYNC B1 ;  /* 0x0000000000017941 */ /* 0x000fea0003800000 */
.L_x_372:
        /* <DEDUP_REMOVED lines=32> */
.L_x_371:
[----:B------:R-:W-:Y:S05]  /*46b0*/  BSYNC B0 ;  /* 0x0000000000007941 */ /* 0x000fea0003800000 */
.L_x_370:
[----:B------:R-:W1:Y:S01]  /*46c0*/  S2R R37, SR_CgaCtaId ;  /* 0x0000000000257919 */ /* 0x000e620000008800 */
[C---:B------:R-:W-:Y:S01]  /*46d0*/  SHF.L.U32 R2, R75.reuse, 0x6, RZ ;  /* 0x000000064b027819 */ /* 0x040fe200000006ff */
[----:B------:R-:W-:Y:S05]  /*46e0*/  WARPSYNC.ALL ;  /* 0x0000000000007948 */ /* 0x000fea0003800000 */
[----:B------:R-:W-:Y:S01]  /*46f0*/  SHF.L.U32 R0, R75, 0x5, RZ ;  /* 0x000000054b007819 */ /* 0x000fe200000006ff */
[----:B------:R-:W2:Y:S01]  /*4700*/  LDCU.128 UR20, c[0x0][0x440] ;  /* 0x00008800ff1477ac */ /* 0x000ea20008000c00 */
[----:B------:R-:W-:Y:S02]  /*4710*/  MOV R36, 0x400 ;  /* 0x0000040000247802 */ /* 0x000fe40000000f00 */
[----:B------:R-:W-:-:S04]  /*4720*/  LOP3.LUT R3, R2, 0x1800, RZ, 0xc0, !PT ;  /* 0x0000180002037812 */ /* 0x000fc800078ec0ff */
[----:B------:R-:W-:Y:S02]  /*4730*/  LOP3.LUT R0, R3, 0x3e0, R0, 0xf8, !PT ;  /* 0x000003e003007812 */ /* 0x000fe400078ef800 */
[----:B-1----:R-:W-:-:S04]  /*4740*/  LEA R36, R37, R36, 0x18 ;  /* 0x0000002425247211 */ /* 0x002fc800078ec0ff */
[-C--:B------:R-:W-:Y:S02]  /*4750*/  IADD3 R0, PT, PT, R0, R36.reuse, RZ ;  /* 0x0000002400007210 */ /* 0x080fe40007ffe0ff */
[----:B------:R-:W-:-:S03]  /*4760*/  LEA R36, R75, R36, 0x2 ;  /* 0x000000244b247211 */ /* 0x000fc600078e10ff */
[----:B------:R-:W-:Y:S04]  /*4770*/  STS.128 [R0], R12 ;  /* 0x0000000c00007388 */ /* 0x000fe80000000c00 */
[----:B------:R-:W-:Y:S04]  /*4780*/  STS.128 [R0+0x10], R20 ;  /* 0x0000101400007388 */ /* 0x000fe80000000c00 */
[----:B------:R-:W-:Y:S04]  /*4790*/  STS.128 [R0+0x400], R24 ;  /* 0x0004001800007388 */ /* 0x000fe80000000c00 */
[----:B------:R-:W-:Y:S01]  /*47a0*/  STS.128 [R0+0x410], R28 ;  /* 0x0004101c00007388 */ /* 0x000fe20000000c00 */
[----:B------:R-:W-:Y:S06]  /*47b0*/  BAR.SYNC.DEFER_BLOCKING 0x0 ;  /* 0x0000000000007b1d */ /* 0x000fec0000010000 */
[----:B------:R-:W1:Y:S04]  /*47c0*/  LDS R2, [R36] ;  /* 0x0000000024027984 */ /* 0x000e680000000800 */
[----:B------:R-:W3:Y:S04]  /*47d0*/  LDS R37, [R36+0x800] ;  /* 0x0008000024257984 */ /* 0x000ee80000000800 */
[----:B------:R-:W4:Y:S04]  /*47e0*/  LDS R3, [R36+0x200] ;  /* 0x0002000024037984 */ /* 0x000f280000000800 */
[----:B------:R-:W5:Y:S04]  /*47f0*/  LDS R38, [R36+0xa00] ;  /* 0x000a000024267984 */ /* 0x000f680000000800 */
[----:B------:R-:W0:Y:S04]  /*4800*/  LDS R12, [R36+0x400] ;  /* 0x00040000240c7984 */ /* 0x000e280000000800 */
[----:B------:R-:W2:Y:S04]  /*4810*/  LDS R15, [R36+0xc00] ;  /* 0x000c0000240f7984 */ /* 0x000ea80000000800 */
[----:B------:R-:W2:Y:S04]  /*4820*/  LDS R13, [R36+0x600] ;  /* 0x00060000240d7984 */ /* 0x000ea80000000800 */
[----:B------:R-:W2:Y:S04]  /*4830*/  LDS R14, [R36+0xe00] ;  /* 0x000e0000240e7984 */ /* 0x000ea80000000800 */
[----:B------:R-:W2:Y:S04]  /*4840*/  LDS R21, [R36+0x1000] ;  /* 0x0010000024157984 */ /* 0x000ea80000000800 */
[----:B------:R-:W2:Y:S04]  /*4850*/  LDS R20, [R36+0x1200] ;  /* 0x0012000024147984 */ /* 0x000ea80000000800 */
[----:B------:R-:W2:Y:S01]  /*4860*/  LDS R23, [R36+0x1400] ;  /* 0x0014000024177984 */ /* 0x000ea20000000800 */
[----:B-1----:R-:W-:-:S03]  /*4870*/  FADD.FTZ R2, RZ, R2 ;  /* 0x00000002ff027221 */ /* 0x002fc60000010000 */
[----:B------:R-:W1:Y:S01]  /*4880*/  LDS R22, [R36+0x1600] ;  /* 0x0016000024167984 */ /* 0x000e620000000800 */
[----:B---3--:R-:W-:-:S03]  /*4890*/  FADD.FTZ R2, R2, R37 ;  /* 0x0000002502027221 */ /* 0x008fc60000010000 */
[----:B------:R-:W3:Y:S01]  /*48a0*/  LDS R25, [R36+0x1800] ;  /* 0x0018000024197984 */ /* 0x000ee20000000800 */
[----:B----4-:R-:W-:-:S03]  /*48b0*/  FADD.FTZ R3, RZ, R3 ;  /* 0x00000003ff037221 */ /* 0x010fc60000010000 */
[----:B------:R-:W-:Y:S01]  /*48c0*/  LDS R24, [R36+0x1a00] ;  /* 0x001a000024187984 */ /* 0x000fe20000000800 */
[----:B-----5:R-:W-:-:S03]  /*48d0*/  FADD.FTZ R3, R3, R38 ;  /* 0x0000002603037221 */ /* 0x020fc60000010000 */
[----:B------:R-:W4:Y:S01]  /*48e0*/  LDS R27, [R36+0x1c00] ;  /* 0x001c0000241b7984 */ /* 0x000f220000000800 */
[----:B0-----:R-:W-:-:S03]  /*48f0*/  FADD.FTZ R12, RZ, R12 ;  /* 0x0000000cff0c7221 */ /* 0x001fc60000010000 */
[----:B------:R-:W0:Y:S01]  /*4900*/  LDS R26, [R36+0x1e00] ;  /* 0x001e0000241a7984 */ /* 0x000e220000000800 */
[----:B--2---:R-:W-:Y:S01]  /*4910*/  FADD.FTZ R12, R12, R15 ;  /* 0x0000000f0c0c7221 */ /* 0x004fe20000010000 */
        /* <DEDUP_REMOVED lines=8> */
[----:B---3--:R-:W-:-:S03]  /*49a0*/  FADD.FTZ R25, R2, R25 ;  /* 0x0000001902197221 */ /* 0x008fc60000010000 */
[----:B------:R-:W-:Y:S04]  /*49b0*/  STS.128 [R0+0x10], R16 ;  /* 0x0000101000007388 */ /* 0x000fe80000000c00 */
[----:B------:R1:W-:Y:S01]  /*49c0*/  STS.128 [R0+0x400], R4 ;  /* 0x0004000400007388 */ /* 0x0003e20000000c00 */
[----:B----4-:R-:W-:-:S03]  /*49d0*/  FADD.FTZ R27, R12, R27 ;  /* 0x0000001b0c1b7221 */ /* 0x010fc60000010000 */
[----:B------:R2:W-:Y:S01]  /*49e0*/  STS.128 [R0+0x410], R8 ;  /* 0x0004100800007388 */ /* 0x0005e20000000c00 */
[----:B0-----:R-:W-:Y:S01]  /*49f0*/  FADD.FTZ R13, R13, R26 ;  /* 0x0000001a0d0d7221 */ /* 0x001fe20000010000 */
[----:B------:R-:W-:Y:S08]  /*4a00*/  BAR.SYNC.DEFER_BLOCKING 0x0 ;  /* 0x0000000000007b1d */ /* 0x000ff00000010000 */
[----:B-1----:R-:W0:Y:S01]  /*4a10*/  LDC R4, c[0x0][0x388] ;  /* 0x0000e200ff047b82 */ /* 0x002e220000000800 */
[----:B------:R-:W-:Y:S01]  /*4a20*/  FADD.FTZ R7, R3, R24 ;  /* 0x0000001803077221 */ /* 0x000fe20000010000 */
[----:B------:R-:W1:Y:S04]  /*4a30*/  LDS R28, [R36] ;  /* 0x00000000241c7984 */ /* 0x000e680000000800 */
[----:B------:R-:W3:Y:S04]  /*4a40*/  LDS R29, [R36+0x200] ;  /* 0x00020000241d7984 */ /* 0x000ee80000000800 */
[----:B------:R-:W4:Y:S01]  /*4a50*/  LDS R31, [R36+0x800] ;  /* 0x00080000241f7984 */ /* 0x000f220000000800 */
[----:B0-----:R-:W-:-:S03]  /*4a60*/  IMAD R4, R4, UR8, RZ ;  /* 0x0000000804047c24 */ /* 0x001fc6000f8e02ff */
[----:B------:R-:W0:Y:S02]  /*4a70*/  LDS R30, [R36+0x400] ;  /* 0x00040000241e7984 */ /* 0x000e240000000800 */
[----:B--2---:R-:W-:Y:S02]  /*4a80*/  IADD3 R10, P0, PT, R4, R75, RZ ;  /* 0x0000004b040a7210 */ /* 0x004fe40007f1e0ff */
[----:B------:R-:W2:Y:S02]  /*4a90*/  LDS R40, [R36+0xa00] ;  /* 0x000a000024287984 */ /* 0x000ea40000000800 */
[----:B------:R-:W-:Y:S02]  /*4aa0*/  IADD3.X R3, PT, PT, RZ, RZ, RZ, P0, !PT ;  /* 0x000000ffff037210 */ /* 0x000fe400007fe4ff */
[----:B------:R-:W5:Y:S01]  /*4ab0*/  LDS R0, [R36+0x600] ;  /* 0x0006000024007984 */ /* 0x000f620000000800 */
[C---:B------:R-:W-:Y:S02]  /*4ac0*/  SHF.L.U32 R4, R10.reuse, 0x2, RZ ;  /* 0x000000020a047819 */ /* 0x040fe400000006ff */
[----:B------:R-:W-:Y:S01]  /*4ad0*/  SHF.L.U64.HI R10, R10, 0x2, R3 ;  /* 0x000000020a0a7819 */ /* 0x000fe20000010203 */
[----:B------:R-:W5:Y:S01]  /*4ae0*/  LDS R39, [R36+0x1000] ;  /* 0x0010000024277984 */ /* 0x000f620000000800 */
[----:B------:R-:W-:-:S02]  /*4af0*/  IADD3 R2, P0, PT, R4, UR22, RZ ;  /* 0x0000001604027c10 */ /* 0x000fc4000ff1e0ff */
[----:B------:R-:W-:Y:S01]  /*4b00*/  IADD3 R4, P1, PT, R4, UR20, RZ ;  /* 0x0000001404047c10 */ /* 0x000fe2000ff3e0ff */
[----:B------:R-:W5:Y:S01]  /*4b10*/  LDS R5, [R36+0xc00] ;  /* 0x000c000024057984 */ /* 0x000f620000000800 */
[----:B------:R-:W-:-:S03]  /*4b20*/  IADD3.X R3, PT, PT, R10, UR23, RZ, P0, !PT ;  /* 0x000000170a037c10 */ /* 0x000fc600087fe4ff */
[----:B------:R-:W5:Y:S04]  /*4b30*/  LDS R42, [R36+0x1200] ;  /* 0x00120000242a7984 */ /* 0x000f680000000800 */
[----:B------:R-:W5:Y:S04]  /*4b40*/  LDS R9, [R36+0xe00] ;  /* 0x000e000024097984 */ /* 0x000f680000000800 */
[----:B------:R-:W5:Y:S01]  /*4b50*/  LDS R19, [R36+0x1800] ;  /* 0x0018000024137984 */ /* 0x000f620000000800 */
[----:B-1----:R-:W-:-:S03]  /*4b60*/  FADD.FTZ R28, RZ, R28 ;  /* 0x0000001cff1c7221 */ /* 0x002fc60000010000 */
[----:B------:R-:W1:Y:S01]  /*4b70*/  LDS R11, [R36+0x1400] ;  /* 0x00140000240b7984 */ /* 0x000e620000000800 */
[----:B---3--:R-:W-:-:S03]  /*4b80*/  FADD.FTZ R29, RZ, R29 ;  /* 0x0000001dff1d7221 */ /* 0x008fc60000010000 */
[----:B------:R-:W3:Y:S01]  /*4b90*/  LDS R6, [R36+0x1a00] ;  /* 0x001a000024067984 */ /* 0x000ee20000000800 */
[----:B----4-:R-:W-:-:S03]  /*4ba0*/  FADD.FTZ R28, R28, R31 ;  /* 0x0000001f1c1c7221 */ /* 0x010fc60000010000 */
[----:B------:R-:W4:Y:S01]  /*4bb0*/  LDS R17, [R36+0x1600] ;  /* 0x0016000024117984 */ /* 0x000f220000000800 */
[----:B0-----:R-:W-:-:S03]  /*4bc0*/  FADD.FTZ R30, RZ, R30 ;  /* 0x0000001eff1e7221 */ /* 0x001fc60000010000 */
[----:B------:R-:W0:Y:S01]  /*4bd0*/  LDS R8, [R36+0x1c00] ;  /* 0x001c000024087984 */ /* 0x000e220000000800 */
[----:B--2---:R-:W-:-:S03]  /*4be0*/  FADD.FTZ R29, R29, R40 ;  /* 0x000000281d1d7221 */ /* 0x004fc60000010000 */
[----:B------:R-:W2:Y:S01]  /*4bf0*/  LDS R33, [R36+0x1e00] ;  /* 0x001e000024217984 */ /* 0x000ea20000000800 */
[----:B-----5:R-:W-:Y:S01]  /*4c00*/  FADD.FTZ R0, RZ, R0 ;  /* 0x00000000ff007221 */ /* 0x020fe20000010000 */
[----:B------:R-:W-:Y:S01]  /*4c10*/  FADD.FTZ R28, R28, R39 ;  /* 0x000000271c1c7221 */ /* 0x000fe20000010000 */
[----:B------:R-:W-:Y:S01]  /*4c20*/  FADD.FTZ R30, R30, R5 ;  /* 0x000000051e1e7221 */ /* 0x000fe20000010000 */
[----:B------:R-:W-:Y:S01]  /*4c30*/  IADD3.X R5, PT, PT, R10, UR21, RZ, P1, !PT ;  /* 0x000000150a057c10 */ /* 0x000fe20008ffe4ff */
[----:B------:R-:W-:Y:S01]  /*4c40*/  FADD.FTZ R29, R29, R42 ;  /* 0x0000002a1d1d7221 */ /* 0x000fe20000010000 */
[----:B------:R-:W-:Y:S01]  /*4c50*/  FADD.FTZ R0, R0, R9 ;  /* 0x0000000900007221 */ /* 0x000fe20000010000 */
[----:B------:R-:W-:Y:S01]  /*4c60*/  FADD.FTZ R19, R28, R19 ;  /* 0x000000131c137221 */ /* 0x000fe20000010000 */
[----:B-1----:R-:W-:-:S04]  /*4c70*/  FADD.FTZ R11, R30, R11 ;  /* 0x0000000b1e0b7221 */ /* 0x002fc80000010000 */
[----:B------:R-:W-:Y:S01]  /*4c80*/  STG.E desc[UR6][R2.64], R19 ;  /* 0x0000001302007986 */ /* 0x000fe2000c101906 */
[----:B---3--:R-:W-:-:S03]  /*4c90*/  FADD.FTZ R29, R29, R6 ;  /* 0x000000061d1d7221 */ /* 0x008fc60000010000 */
[----:B------:R-:W-:Y:S01]  /*4ca0*/  STG.E desc[UR6][R4.64], R25 ;  /* 0x0000001904007986 */ /* 0x000fe2000c101906 */
[----:B----4-:R-:W-:-:S03]  /*4cb0*/  FADD.FTZ R0, R0, R17 ;  /* 0x0000001100007221 */ /* 0x010fc60000010000 */
[----:B------:R-:W-:Y:S01]  /*4cc0*/  STG.E desc[UR6][R2.64+0x200], R29 ;  /* 0x0002001d02007986 */ /* 0x000fe2000c101906 */
[----:B0-----:R-:W-:-:S03]  /*4cd0*/  FADD.FTZ R11, R11, R8 ;  /* 0x000000080b0b7221 */ /* 0x001fc60000010000 */
[----:B------:R-:W-:Y:S01]  /*4ce0*/  STG.E desc[UR6][R4.64+0x200], R7 ;  /* 0x0002000704007986 */ /* 0x000fe2000c101906 */
[----:B--2---:R-:W-:-:S03]  /*4cf0*/  FADD.FTZ R33, R0, R33 ;  /* 0x0000002100217221 */ /* 0x004fc60000010000 */
[----:B------:R-:W-:Y:S04]  /*4d00*/  STG.E desc[UR6][R2.64+0x400], R11 ;  /* 0x0004000b02007986 */ /* 0x000fe8000c101906 */
[----:B------:R-:W-:Y:S04]  /*4d10*/  STG.E desc[UR6][R4.64+0x400], R27 ;  /* 0x0004001b04007986 */ /* 0x000fe8000c101906 */
[----:B------:R-:W-:Y:S04]  /*4d20*/  STG.E desc[UR6][R2.64+0x600], R33 ;  /* 0x0006002102007986 */ /* 0x000fe8000c101906 */
[----:B------:R-:W-:Y:S01]  /*4d30*/  STG.E desc[UR6][R4.64+0x600], R13 ;  /* 0x0006000d04007986 */ /* 0x000fe2000c101906 */
[----:B------:R-:W-:Y:S05]  /*4d40*/  EXIT ;  /* 0x000000000000794d */ /* 0x000fea0003800000 */
.L_x_375:
        /* <DEDUP_REMOVED lines=8> */
.L_x_385:
[----:B------:R-:W-:Y:S05]  /*4dd0*/  BSYNC B2 ;  /* 0x0000000000027941 */ /* 0x000fea0003800000 */
.L_x_384:
        /* <DEDUP_REMOVED lines=8> */
.L_x_386:
[----:B------:R-:W-:-:S05]  /*4e60*/  FADD.FTZ R20, R20, R123 ;  /* 0x0000007b14147221 */ /* 0x000fca0000010000 */
[----:B------:R-:W-:Y:S01]  /*4e70*/  MOV R114, R20 ;  /* 0x0000001400727202 */ /* 0x000fe20000000f00 */
[----:B------:R-:W-:Y:S01]  /*4e80*/  HFMA2 R113, -RZ, RZ, 0, 1.1920928955078125e-07 ;  /* 0x00000002ff717431 */ /* 0x000fe200000001ff */
[----:B------:R-:W-:-:S07]  /*4e90*/  MOV R80, R112 ;  /* 0x0000007000507202 */ /* 0x000fce0000000f00 */
[----:B------:R-:W-:Y:S05]  /*4ea0*/  WARPSYNC.COLLECTIVE R111, `(.L_x_387) ;  /* 0x000000006f087348 */ /* 0x000fea0003c00000 */
[----:B------:R0:W1:Y:S02]  /*4eb0*/  SHFL.BFLY P3, R112, R114, R113, R116 ;  /* 0x0c00007172707389 */ /* 0x0000640000060074 */
[----:B01----:R-:W-:Y:S05]  /*4ec0*/  ENDCOLLECTIVE ;  /* 0x000000000000791b */ /* 0x003fea0003800000 */
.L_x_387:
[----:B------:R-:W-:-:S05]  /*4ed0*/  FADD.FTZ R80, R80, R125 ;  /* 0x0000007d50507221 */ /* 0x000fca0000010000 */
[----:B------:R-:W-:Y:S02]  /*4ee0*/  MOV R114, R80 ;  /* 0x0000005000727202 */ /* 0x000fe40000000f00 */
[----:B------:R-:W-:-:S07]  /*4ef0*/  MOV R21, R112 ;  /* 0x0000007000157202 */ /* 0x000fce0000000f00 */
[----:B------:R-:W-:Y:S05]  /*4f00*/  WARPSYNC.COLLECTIVE R111, `(.L_x_388) ;  /* 0x000000006f087348 */ /* 0x000fea0003c00000 */
[----:B------:R0:W1:Y:S02]  /*4f10*/  SHFL.BFLY P3, R112, R114, R113, R116 ;  /* 0x0c00007172707389 */ /* 0x0000640000060074 */
[----:B01----:R-:W-:Y:S05]  /*4f20*/  ENDCOLLECTIVE ;  /* 0x000000000000791b */ /* 0x003fea0003800000 */
.L_x_388:
[----:B------:R-:W-:-:S05]  /*4f30*/  FADD.FTZ R21, R20, R21 ;  /* 0x0000001514157221 */ /* 0x000fca0000010000 */
[----:B------:R-:W-:Y:S01]  /*4f40*/  MOV R114, R21 ;  /* 0x0000001500727202 */ /* 0x000fe20000000f00 */
[----:B------:R-:W-:Y:S01]  /*4f50*/  HFMA2 R113, -RZ, RZ, 0, 2.384185791015625e-07 ;  /* 0x00000004ff717431 */ /* 0x000fe200000001ff */
[----:B------:R-:W-:-:S07]  /*4f60*/  MOV R89, R112 ;  /* 0x0000007000597202 */ /* 0x000fce0000000f00 */
[----:B------:R-:W-:Y:S05]  /*4f70*/  WARPSYNC.COLLECTIVE R111, `(.L_x_389) ;  /* 0x000000006f087348 */ /* 0x000fea0003c00000 */
[----:B------:R0:W1:Y:S02]  /*4f80*/  SHFL.BFLY P3, R112, R114, R113, R116 ;  /* 0x0c00007172707389 */ /* 0x0000640000060074 */
[----:B01----:R-:W-:Y:S05]  /*4f90*/  ENDCOLLECTIVE ;  /* 0x000000000000791b */ /* 0x003fea0003800000 */
.L_x_389:
[----:B------:R-:W-:-:S05]  /*4fa0*/  FADD.FTZ R89, R80, R89 ;  /* 0x0000005950597221 */ /* 0x000fca0000010000 */
[----:B------:R-:W-:Y:S02]  /*4fb0*/  MOV R114, R89 ;  /* 0x0000005900727202 */ /* 0x000fe40000000f00 */
[----:B------:R-:W-:-:S07]  /*4fc0*/  MOV R84, R112 ;  /* 0x0000007000547202 */ /* 0x000fce0000000f00 */
[----:B------:R-:W-:Y:S05]  /*4fd0*/  WARPSYNC.COLLECTIVE R111, `(.L_x_390) ;  /* 0x000000006f087348 */ /* 0x000fea0003c00000 */
[----:B------:R0:W1:Y:S02]  /*4fe0*/  SHFL.BFLY P3, R112, R114, R113, R116 ;  /* 0x0c00007172707389 */ /* 0x0000640000060074 */
[----:B01----:R-:W-:Y:S05]  /*4ff0*/  ENDCOLLECTIVE ;  /* 0x000000000000791b */ /* 0x003fea0003800000 */
.L_x_390:
[----:B------:R-:W-:-:S05]  /*5000*/  FADD.FTZ R84, R21, R84 ;  /* 0x0000005415547221 */ /* 0x000fca0000010000 */
[----:B------:R-:W-:Y:S01]  /*5010*/  MOV R114, R84 ;  /* 0x0000005400727202 */ /* 0x000fe20000000f00 */
[----:B------:R-:W-:Y:S01]  /*5020*/  HFMA2 R113, -RZ, RZ, 0, 4.76837158203125e-07 ;  /* 0x00000008ff717431 */ /* 0x000fe200000001ff */
[----:B------:R-:W-:-:S07]  /*5030*/  MOV R110, R112 ;  /* 0x00000070006e7202 */ /* 0x000fce0000000f00 */
[----:B------:R-:W-:Y:S05]  /*5040*/  WARPSYNC.COLLECTIVE R111, `(.L_x_391) ;  /* 0x000000006f087348 */ /* 0x000fea0003c00000 */
[----:B------:R0:W1:Y:S02]  /*5050*/  SHFL.BFLY P3, R112, R114, R113, R116 ;  /* 0x0c00007172707389 */ /* 0x0000640000060074 */
[----:B01----:R-:W-:Y:S05]  /*5060*/  ENDCOLLECTIVE ;  /* 0x000000000000791b */ /* 0x003fea0003800000 */
.L_x_391:
[----:B------:R-:W-:-:S05]  /*5070*/  FADD.FTZ R110, R89, R110 ;  /* 0x0000006e596e7221 */ /* 0x000fca0000010000 */
[----:B------:R-:W-:Y:S02]  /*5080*/  MOV R114, R110 ;  /* 0x0000006e00727202 */ /* 0x000fe40000000f00 */
[----:B------:R-:W-:-:S07]  /*5090*/  MOV R95, R112 ;  /* 0x00000070005f7202 */ /* 0x000fce0000000f00 */
[----:B------:R-:W-:Y:S05]  /*50a0*/  WARPSYNC.COLLECTIVE R111, `(.L_x_392) ;  /* 0x000000006f087348 */ /* 0x000fea0003c00000 */
[----:B------:R0:W1:Y:S02]  /*50b0*/  SHFL.BFLY P3, R112, R114, R113, R116 ;  /* 0x0c00007172707389 */ /* 0x0000640000060074 */
[----:B01----:R-:W-:Y:S05]  /*50c0*/  ENDCOLLECTIVE ;  /* 0x000000000000791b */ /* 0x003fea0003800000 */
.L_x_392:
[----:B------:R-:W-:-:S05]  /*50d0*/  FADD.FTZ R95, R84, R95 ;  /* 0x0000005f545f7221 */ /* 0x000fca0000010000 */
[----:B------:R-:W-:Y:S01]  /*50e0*/  MOV R114, R95 ;  /* 0x0000005f00727202 */ /* 0x000fe20000000f00 */
[----:B------:R-:W-:Y:S01]  /*50f0*/  HFMA2 R113, -RZ, RZ, 0, 9.5367431640625e-07 ;  /* 0x00000010ff717431 */ /* 0x000fe200000001ff */
[----:B------:R-:W-:-:S07]  /*5100*/  MOV R97, R112 ;  /* 0x0000007000617202 */ /* 0x000fce0000000f00 */
[----:B------:R-:W-:Y:S05]  /*5110*/  WARPSYNC.COLLECTIVE R111, `(.L_x_393) ;  /* 0x000000006f087348 */ /* 0x000fea0003c00000 */
[----:B------:R0:W1:Y:S02]  /*5120*/  SHFL.BFLY P3, R112, R114, R113, R116 ;  /* 0x0c00007172707389 */ /* 0x0000640000060074 */
[----:B01----:R-:W-:Y:S05]  /*5130*/  ENDCOLLECTIVE ;  /* 0x000000000000791b */ /* 0x003fea0003800000 */
.L_x_393:
[----:B------:R-:W-:-:S05]  /*5140*/  FADD.FTZ R97, R110, R97 ;  /* 0x000000616e617221 */ /* 0x000fca0000010000 */
[----:B------:R-:W-:Y:S02]  /*5150*/  MOV R114, R97 ;  /* 0x0000006100727202 */ /* 0x000fe40000000f00 */
[----:B------:R-:W-:-:S07]  /*5160*/  MOV R20, R112 ;  /* 0x0000007000147202 */ /* 0x000fce0000000f00 */
[----:B------:R-:W-:Y:S05]  /*5170*/  WARPSYNC.COLLECTIVE R111, `(.L_x_394) ;  /* 0x000000006f087348 */ /* 0x000fea0003c00000 */
[----:B------:R0:W1:Y:S02]  /*5180*/  SHFL.BFLY P3, R112, R114, R113, R116 ;  /* 0x0c00007172707389 */ /* 0x0000640000060074 */
[----:B01----:R-:W-:Y:S05]  /*5190*/  ENDCOLLECTIVE ;  /* 0x000000000000791b */ /* 0x003fea0003800000 */
.L_x_394:
[----:B------:R-:W-:Y:S01]  /*51a0*/  MOV R80, R112 ;  /* 0x0000007000507202 */ /* 0x000fe20000000f00 */
[----:B------:R-:W-:Y:S06]  /*51b0*/  BRA `(.L_x_395) ;  /* 0xffffffcc00607947 */ /* 0x000fec000383ffff */
.L_x_396:
        /* <DEDUP_REMOVED lines=12> */
.L_x_11157:


//--------------------- .text._ZN10layer_norm22ln_bwd_finalize_kernelINS_22Kernel_traits_finalizeILj512E13__nv_bfloat16S2_S2_S2_fjLb0ELj1024ELj4ENS_18Kernel_traits_baseILj512ES2_S2_S2_S2_fjLj1024EEEEELb0ELb0EEEvNS_9BwdParamsE --------------------------
	.section	.text._ZN10layer_norm22ln_bwd_finalize_kernelINS_22Kernel_traits_finalizeILj512E13__nv_bfloat16S2_S2_S2_fjLb0ELj1024ELj4ENS_18Kernel_traits_baseILj512ES2_S2_S2_S2_fjLj1024EEEEELb0ELb0EEEvNS_9BwdParamsE,"ax",@progbits
	.align	128
        .global         _ZN10layer_norm22ln_bwd_finalize_kernelINS_22Kernel_traits_finalizeILj512E13__nv_bfloat16S2_S2_S2_fjLb0ELj1024ELj4ENS_18Kernel_traits_baseILj512ES2_S2_S2_S2_fjLj1024EEEEELb0ELb0EEEvNS_9BwdParamsE
        .type           _ZN10layer_norm22ln_bwd_finalize_kernelINS_22Kernel_traits_finalizeILj512E13__nv_bfloat16S2_S2_S2_fjLb0ELj1024ELj4ENS_18Kernel_traits_baseILj512ES2_S2_S2_S2_fjLj1024EEEEELb0ELb0EEEvNS_9BwdParamsE,@function
        .size           _ZN10layer_norm22ln_bwd_finalize_kernelINS_22Kernel_traits_finalizeILj512E13__nv_bfloat16S2_S2_S2_fjLb0ELj1024ELj4ENS_18Kernel_traits_baseILj512ES2_S2_S2_S2_fjLj1024EEEEELb0ELb0EEEvNS_9BwdParamsE,(.L_x_11158 - _ZN10layer_norm22ln_bwd_finalize_kernelINS_22Kernel_traits_finalizeILj512E13__nv_bfloat16S2_S2_S2_fjLb0ELj1024ELj4ENS_18Kernel_traits_baseILj512ES2_S2_S2_S2_fjLj1024EEEEELb0ELb0EEEvNS_9BwdParamsE)
        .other          _ZN10layer_norm22ln_bwd_finalize_kernelINS_22Kernel_traits_finalizeILj512E13__nv_bfloat16S2_S2_S2_fjLb0ELj1024ELj4ENS_18Kernel_traits_baseILj512ES2_S2_S2_S2_fjLj1024EEEEELb0ELb0EEEvNS_9BwdParamsE,@"STO_CUDA_ENTRY STV_DEFAULT"
_ZN10layer_norm22ln_bwd_finalize_kernelINS_22Kernel_traits_finalizeILj512E13__nv_bfloat16S2_S2_S2_fjLb0ELj1024ELj4ENS_18Kernel_traits_baseILj512ES2_S2_S2_S2_fjLj1024EEEEELb0ELb0EEEvNS_9BwdParamsE:
.text._ZN10layer_norm22ln_bwd_finalize_kernelINS_22Kernel_traits_finalizeILj512E13__nv_bfloat16S2_S2_S2_fjLb0ELj1024ELj4ENS_18Kernel_traits_baseILj512ES2_S2_S2_S2_fjLj1024EEEEELb0ELb0EEEvNS_9BwdParamsE:
[----:B------:R-:W-:Y:S01]  /*0000*/  LDC R1, c[0x0][0x37c] ;  /* 0x0000df00ff017b82 */ /* 0x000fe20000000800 */
[----:B------:R-:W0:Y:S01]  /*0010*/  S2R R0, SR_CTAID.X ;  /* 0x0000000000007919 */ /* 0x000e220000002500 */
[----:B------:R-:W1:Y:S01]  /*0020*/  S2R R2, SR_TID.X ;  /* 0x0000000000027919 */ /* 0x000e620000002100 */
[----:B0-----:R-:W-:-:S04]  /*0030*/  SHF.L.U32 R59, R0, 0x5, RZ ;  /* 0x00000005003b7819 */ /* 0x001fc800000006ff */
[----:B-1----:R-:W-:-:S04]  /*0040*/  LOP3.LUT R3, R59, 0x1f, R2, 0xf8, !PT ;  /* 0x0000001f3b037812 */ /* 0x002fc800078ef802 */
[----:B------:R-:W-:-:S13]  /*0050*/  ISETP.GT.U32.AND P0, PT, R3, 0x1ff, PT ;  /* 0x000001ff0300780c */ /* 0x000fda0003f04070 */
[----:B------:R-:W-:Y:S05]  /*0060*/  @P0 EXIT ;  /* 0x000000000000094d */ /* 0x000fea0003800000 */
[----:B------:R-:W0:Y:S01]  /*0070*/  LDC R56, c[0x0][0x388] ;  /* 0x0000e200ff387b82 */ /* 0x000e220000000800 */
[----:B------:R-:W1:Y:S01]  /*0080*/  LDCU UR8, c[0x0][0x380] ;  /* 0x00007000ff0877ac */ /* 0x000e620008000800 */
[----:B------:R-:W-:Y:S01]  /*0090*/  SHF.R.U32.HI R58, RZ, 0x5, R2 ;  /* 0x00000005ff3a7819 */ /* 0x000fe20000011602 */
[----:B------:R-:W-:Y:S01]  /*00a0*/  BSSY.RECONVERGENT B0, `(.L_x_397) ;  /* 0x0000142000007945 */ /* 0x000fe20003800200 */
[----:B------:R-:W-:Y:S01]  /*00b0*/  SHF.L.U32 R0, R0, 0x4, RZ ;  /* 0x0000000400007819 */ /* 0x000fe200000006ff */
[----:B------:R-:W2:Y:S01]  /*00c0*/  LDCU.64 UR6, c[0x0][0x358] ;  /* 0x00006b00ff0677ac */ /* 0x000ea20008000a00 */
[----:B------:R-:W-:Y:S01]  /*00d0*/  LOP3.LUT R17, R2, 0x1f, RZ, 0xc0, !PT ;  /* 0x0000001f02117812 */ /* 0x000fe200078ec0ff */
[----:B------:R-:W-:Y:S01]  /*00e0*/  HFMA2 R36, -RZ, RZ, 0, 0 ;  /* 0x00000000ff247431 */ /* 0x000fe200000001ff */
[----:B------:R-:W-:Y:S02]  /*00f0*/  LOP3.LUT R0, R0, 0x7ffffff0, RZ, 0xc0, !PT ;  /* 0x7ffffff000007812 */ /* 0x000fe400078ec0ff */
[----:B------:R-:W-:-:S02]  /*0100*/  MOV R2, RZ ;  /* 0x000000ff00027202 */ /* 0x000fc40000000f00 */
[----:B------:R-:W-:Y:S02]  /*0110*/  IADD3 R57, PT, PT, R17, R0, RZ ;  /* 0x0000000011397210 */ /* 0x000fe40007ffe0ff */
[----:B-1----:R-:W-:-:S04]  /*0120*/  ISETP.GE.U32.AND P0, PT, R58, UR8, PT ;  /* 0x000000083a007c0c */ /* 0x002fc8000bf06070 */
[----:B0-----:R-:W-:-:S13]  /*0130*/  ISETP.GE.U32.OR P0, PT, R3, R56, P0 ;  /* 0x000000380300720c */ /* 0x001fda0000706470 */
[----:B--2---:R-:W-:Y:S05]  /*0140*/  @P0 BRA `(.L_x_398) ;  /* 0x0000001000dc0947 */ /* 0x004fea0003800000 */
[----:B------:R-:W-:Y:S01]  /*0150*/  LOP3.LUT R3, R58, 0x20, RZ, 0xfc, !PT ;  /* 0x000000203a037812 */ /* 0x000fe200078efcff */
[----:B------:R-:W-:Y:S01]  /*0160*/  BSSY.RECONVERGENT B1, `(.L_x_399) ;  /* 0x00000b2000017945 */ /* 0x000fe20003800200 */
[-C--:B------:R-:W-:Y:S02]  /*0170*/  LOP3.LUT R5, RZ, R58.reuse, RZ, 0x33, !PT ;  /* 0x0000003aff057212 */ /* 0x080fe400078e33ff */
[----:B------:R-:W-:Y:S02]  /*0180*/  VIMNMX.U32 R0, PT, PT, R3, UR8, !PT ;  /* 0x0000000803007c48 */ /* 0x000fe4000ffe0000 */
[----:B------:R-:W-:Y:S02]  /*0190*/  MOV R2, RZ ;  /* 0x000000ff00027202 */ /* 0x000fe40000000f00 */
[----:B------:R-:W-:Y:S02]  /*01a0*/  IADD3 R5, PT, PT, R0, R5, RZ ;  /* 0x0000000500057210 */ /* 0x000fe40007ffe0ff */
[----:B------:R-:W-:-:S02]  /*01b0*/  MOV R0, R58 ;  /* 0x0000003a00007202 */ /* 0x000fc40000000f00 */
[C---:B------:R-:W-:Y:S02]  /*01c0*/  ISETP.GE.U32.AND P0, PT, R5.reuse, 0x1e0, PT ;  /* 0x000001e00500780c */ /* 0x040fe40003f06070 */
[----:B------:R-:W-:Y:S02]  /*01d0*/  MOV R36, RZ ;  /* 0x000000ff00247202 */ /* 0x000fe40000000f00 */
[----:B------:R-:W-:-:S09]  /*01e0*/  LEA.HI R5, R5, 0x1, RZ, 0x1b ;  /* 0x0000000105057811 */ /* 0x000fd200078fd8ff */
[----:B------:R-:W-:Y:S05]  /*01f0*/  @!P0 BRA `(.L_x_400) ;  /* 0x0000000800a08947 */ /* 0x000fea0003800000 */
[C---:B------:R-:W-:Y:S01]  /*0200*/  LOP3.LUT R7, R58.reuse, 0x180, RZ, 0xfc, !PT ;  /* 0x000001803a077812 */ /* 0x040fe200078efcff */
[-CC-:B------:R-:W-:Y:S01]  /*0210*/  IMAD R4, R3, R56.reuse, R59.reuse ;  /* 0x0000003803047224 */ /* 0x180fe200078e023b */
[C---:B------:R-:W-:Y:S01]  /*0220*/  LOP3.LUT R2, R58.reuse, 0x120, RZ, 0xfc, !PT ;  /* 0x000001203a027812 */ /* 0x040fe200078efcff */
[CCC-:B------:R-:W-:Y:S01]  /*0230*/  IMAD R32, R58.reuse, R56.reuse, R59.reuse ;  /* 0x000000383a207224 */ /* 0x1c0fe200078e023b */
[C---:B------:R-:W-:Y:S01]  /*0240*/  LOP3.LUT R9, R58.reuse, 0x1a0, RZ, 0xfc, !PT ;  /* 0x000001a03a097812 */ /* 0x040fe200078efcff */
[-CC-:B------:R-:W-:Y:S01]  /*0250*/  IMAD R10, R7, R56.reuse, R59.reuse ;  /* 0x00000038070a7224 */ /* 0x180fe200078e023b */
[----:B------:R-:W-:Y:S01]  /*0260*/  LOP3.LUT R3, R58, 0x140, RZ, 0xfc, !PT ;  /* 0x000001403a037812 */ /* 0x000fe200078efcff */
[-CC-:B------:R-:W-:Y:S01]  /*0270*/  IMAD R2, R2, R56.reuse, R59.reuse ;  /* 0x0000003802027224 */ /* 0x180fe200078e023b */
[C---:B------:R-:W-:Y:S01]  /*0280*/  LOP3.LUT R11, R58.reuse, 0x1c0, RZ, 0xfc, !PT ;  /* 0x000001c03a0b7812 */ /* 0x040fe200078efcff */
[----:B------:R-:W-:Y:S01]  /*0290*/  IMAD R12, R9, R56, R59 ;  /* 0x00000038090c7224 */ /* 0x000fe200078e023b */
[----:B------:R-:W-:-:S02]  /*02a0*/  LOP3.LUT R13, R58, 0x1e0, RZ, 0xfc, !PT ;  /* 0x000001e03a0d7812 */ /* 0x000fc400078efcff */
[C---:B------:R-:W-:Y:S01]  /*02b0*/  LOP3.LUT R0, R58.reuse, 0x100, RZ, 0xfc, !PT ;  /* 0x000001003a007812 */ /* 0x040fe200078efcff */
[-CC-:B------:R-:W-:Y:S01]  /*02c0*/  IMAD R14, R11, R56.reuse, R59.reuse ;  /* 0x000000380b0e7224 */ /* 0x180fe200078e023b */
[C---:B------:R-:W-:Y:S01]  /*02d0*/  LOP3.LUT R6, R58.reuse, 0x160, RZ, 0xfc, !PT ;  /* 0x000001603a067812 */ /* 0x040fe200078efcff */
[-CC-:B------:R-:W-:Y:S01]  /*02e0*/  IMAD R18, R13, R56.reuse, R59.reuse ;  /* 0x000000380d127224 */ /* 0x180fe200078e023b */
[----:B------:R-:W-:Y:S01]  /*02f0*/  LOP3.LUT R15, R58, 0x80, RZ, 0xfc, !PT ;  /* 0x000000803a0f7812 */ /* 0x000fe200078efcff */
[-CC-:B------:R-:W-:Y:S01]  /*0300*/  IMAD R0, R0, R56.reuse, R59.reuse ;  /* 0x0000003800007224 */ /* 0x180fe200078e023b */
[----:B------:R-:W-:Y:S01]  /*0310*/  LOP3.LUT R16, R58, 0xa0, RZ, 0xfc, !PT ;  /* 0x000000a03a107812 */ /* 0x000fe200078efcff */
[-CC-:B------:R-:W-:Y:S01]  /*0320*/  IMAD R8, R6, R56.reuse, R59.reuse ;  /* 0x0000003806087224 */ /* 0x180fe200078e023b */
[C---:B------:R-:W-:Y:S01]  /*0330*/  LOP3.LUT R19, R58.reuse, 0xc0, RZ, 0xfc, !PT ;  /* 0x000000c03a137812 */ /* 0x040fe200078efcff */
[-CC-:B------:R-:W-:Y:S01]  /*0340*/  IMAD R20, R15, R56.reuse, R59.reuse ;  /* 0x000000380f147224 */ /* 0x180fe200078e023b */
[----:B------:R-:W-:Y:S01]  /*0350*/  LOP3.LUT R21, R58, 0xe0, RZ, 0xfc, !PT ;  /* 0x000000e03a157812 */ /* 0x000fe200078efcff */
[-CC-:B------:R-:W-:Y:S01]  /*0360*/  IMAD R22, R16, R56.reuse, R59.reuse ;  /* 0x0000003810167224 */ /* 0x180fe200078e023b */
[C---:B------:R-:W-:Y:S01]  /*0370*/  LOP3.LUT R23, R58.reuse, 0x40, RZ, 0xfc, !PT ;  /* 0x000000403a177812 */ /* 0x040fe200078efcff */
[-CC-:B------:R-:W-:Y:S01]  /*0380*/  IMAD R24, R19, R56.reuse, R59.reuse ;  /* 0x0000003813187224 */ /* 0x180fe200078e023b */
[----:B------:R-:W-:Y:S01]  /*0390*/  LOP3.LUT R25, R58, 0x60, RZ, 0xfc, !PT ;  /* 0x000000603a197812 */ /* 0x000fe200078efcff */
[-CC-:B------:R-:W-:Y:S01]  /*03a0*/  IMAD R26, R21, R56.reuse, R59.reuse ;  /* 0x00000038151a7224 */ /* 0x180fe200078e023b */
[----:B------:R-:W-:Y:S01]  /*03b0*/  LOP3.LUT R27, R5, 0xffffff0, RZ, 0xc0, !PT ;  /* 0x0ffffff0051b7812 */ /* 0x000fe200078ec0ff */
[--C-:B------:R-:W-:Y:S01]  /*03c0*/  IMAD R28, R23, R56, R59.reuse ;  /* 0x00000038171c7224 */ /* 0x100fe200078e023b */
[----:B------:R-:W-:Y:S01]  /*03d0*/  IADD3 R5, PT, PT, R17, R4, RZ ;  /* 0x0000000411057210 */ /* 0x000fe20007ffe0ff */
[--C-:B------:R-:W-:Y:S01]  /*03e0*/  IMAD R4, R3, R56, R59.reuse ;  /* 0x0000003803047224 */ /* 0x100fe200078e023b */
[----:B------:R-:W-:Y:S01]  /*03f0*/  IADD3 R9, PT, PT, R17, R10, RZ ;  /* 0x0000000a11097210 */ /* 0x000fe20007ffe0ff */
[----:B------:R-:W-:Y:S01]  /*0400*/  IMAD R30, R25, R56, R59 ;  /* 0x00000038191e7224 */ /* 0x000fe200078e023b */
[C---:B------:R-:W-:Y:S01]  /*0410*/  IADD3 R6, PT, PT, R17.reuse, R2, RZ ;  /* 0x0000000211067210 */ /* 0x040fe20007ffe0ff */
[----:B------:R-:W-:Y:S01]  /*0420*/  HFMA2 R2, -RZ, RZ, 0, 0 ;  /* 0x00000000ff027431 */ /* 0x000fe200000001ff */
[----:B------:R-:W-:-:S02]  /*0430*/  IADD3 R10, PT, PT, R17, R12, RZ ;  /* 0x0000000c110a7210 */ /* 0x000fc40007ffe0ff */
[C---:B------:R-:W-:Y:S02]  /*0440*/  IADD3 R7, PT, PT, R17.reuse, R4, RZ ;  /* 0x0000000411077210 */ /* 0x040fe40007ffe0ff */
[C---:B------:R-:W-:Y:S02]  /*0450*/  IADD3 R11, PT, PT, R17.reuse, R14, RZ ;  /* 0x0000000e110b7210 */ /* 0x040fe40007ffe0ff */
[C---:B------:R-:W-:Y:S02]  /*0460*/  IADD3 R12, PT, PT, R17.reuse, R18, RZ ;  /* 0x00000012110c7210 */ /* 0x040fe40007ffe0ff */
[C---:B------:R-:W-:Y:S02]  /*0470*/  IADD3 R3, PT, PT, R17.reuse, R32, RZ ;  /* 0x0000002011037210 */ /* 0x040fe40007ffe0ff */
[C---:B------:R-:W-:Y:S02]  /*0480*/  IADD3 R16, PT, PT, R17.reuse, R0, RZ ;  /* 0x0000000011107210 */ /* 0x040fe40007ffe0ff */
[----:B------:R-:W-:-:S02]  /*0490*/  IADD3 R8, PT, PT, R17, R8, RZ ;  /* 0x0000000811087210 */ /* 0x000fc40007ffe0ff */
[C---:B------:R-:W-:Y:S02]  /*04a0*/  IADD3 R18, PT, PT, R17.reuse, R20, RZ ;  /* 0x0000001411127210 */ /* 0x040fe40007ffe0ff */
[C---:B------:R-:W-:Y:S02]  /*04b0*/  IADD3 R13, PT, PT, R17.reuse, R22, RZ ;  /* 0x00000016110d7210 */ /* 0x040fe40007ffe0ff */
[C---:B------:R-:W-:Y:S02]  /*04c0*/  IADD3 R14, PT, PT, R17.reuse, R24, RZ ;  /* 0x00000018110e7210 */ /* 0x040fe40007ffe0ff */
[C---:B------:R-:W-:Y:S02]  /*04d0*/  IADD3 R15, PT, PT, R17.reuse, R26, RZ ;  /* 0x0000001a110f7210 */ /* 0x040fe40007ffe0ff */
[C---:B------:R-:W-:Y:S02]  /*04e0*/  IADD3 R4, PT, PT, R17.reuse, R28, RZ ;  /* 0x0000001c11047210 */ /* 0x040fe40007ffe0ff */
[----:B------:R-:W-:-:S02]  /*04f0*/  IADD3 R17, PT, PT, R17, R30, RZ ;  /* 0x0000001e11117210 */ /* 0x000fc40007ffe0ff */
[----:B------:R-:W-:Y:S02]  /*0500*/  MOV R0, R58 ;  /* 0x0000003a00007202 */ /* 0x000fe40000000f00 */
[----:B------:R-:W-:-:S07]  /*0510*/  IADD3 R19, PT, PT, -R27, RZ, RZ ;  /* 0x000000ff1b137210 */ /* 0x000fce0007ffe1ff */
.L_x_401:
[----:B------:R-:W0:Y:S08]  /*0520*/  LDC.64 R52, c[0x0][0x440] ;  /* 0x00011000ff347b82 */ /* 0x000e300000000a00 */
[----:B------:R-:W1:Y:S01]  /*0530*/  LDC.64 R54, c[0x0][0x448] ;  /* 0x00011200ff367b82 */ /* 0x000e620000000a00 */
[----:B0-----:R-:W-:-:S04]  /*0540*/  IMAD.WIDE.U32 R28, R5, 0x4, R52 ;  /* 0x00000004051c7825 */ /* 0x001fc800078e0034 */
[--C-:B------:R-:W-:Y:S01]  /*0550*/  IMAD.WIDE.U32 R26, R3, 0x4, R52.reuse ;  /* 0x00000004031a7825 */ /* 0x100fe200078e0034 */
[----:B------:R0:W2:Y:S03]  /*0560*/  LDG.E R50, desc[UR6][R28.64] ;  /* 0x000000061c327981 */ /* 0x0000a6000c1e1900 */
[----:B------:R-:W-:Y:S01]  /*0570*/  IMAD.WIDE.U32 R24, R13, 0x4, R52 ;  /* 0x000000040d187825 */ /* 0x000fe200078e0034 */
[----:B------:R3:W4:Y:S03]  /*0580*/  LDG.E R51, desc[UR6][R26.64] ;  /* 0x000000061a337981 */ /* 0x000726000c1e1900 */
[----:B-1----:R-:W-:Y:S02]  /*0590*/  IMAD.WIDE.U32 R46, R3, 0x4, R54 ;  /* 0x00000004032e7825 */ /* 0x002fe400078e0036 */
[----:B------:R-:W5:Y:S02]  /*05a0*/  LDG.E R25, desc[UR6][R24.64] ;  /* 0x0000000618197981 */ /* 0x000f64000c1e1900 */
[----:B------:R-:W-:-:S02]  /*05b0*/  IMAD.WIDE.U32 R22, R14, 0x4, R52 ;  /* 0x000000040e167825 */ /* 0x000fc400078e0034 */
[----:B------:R-:W5:Y:S02]  /*05c0*/  LDG.E R46, desc[UR6][R46.64] ;  /* 0x000000062e2e7981 */ /* 0x000f64000c1e1900 */
[----:B------:R-:W-:-:S04]  /*05d0*/  IMAD.WIDE.U32 R20, R15, 0x4, R52 ;  /* 0x000000040f147825 */ /* 0x000fc800078e0034 */
[----:B0-----:R-:W-:Y:S01]  /*05e0*/  IMAD.WIDE.U32 R28, R16, 0x4, R52 ;  /* 0x00000004101c7825 */ /* 0x001fe200078e0034 */
[----:B------:R-:W5:Y:S03]  /*05f0*/  LDG.E R24, desc[UR6][R22.64] ;  /* 0x0000000616187981 */ /* 0x000f66000c1e1900 */
[----:B------:R-:W-:-:S04]  /*0600*/  IMAD.WIDE.U32 R44, R5, 0x4, R54 ;  /* 0x00000004052c7825 */ /* 0x000fc800078e0036 */
[--C-:B------:R-:W-:Y:S02]  /*0610*/  IMAD.WIDE.U32 R48, R4, 0x4, R52.reuse ;  /* 0x0000000404307825 */ /* 0x100fe400078e0034 */
[----:B------:R-:W5:Y:S04]  /*0620*/  LDG.E R44, desc[UR6][R44.64] ;  /* 0x000000062c2c7981 */ /* 0x000f68000c1e1900 */
[----:B------:R0:W5:Y:S01]  /*0630*/  LDG.E R23, desc[UR6][R20.64] ;  /* 0x0000000614177981 */ /* 0x000162000c1e1900 */
[----:B------:R-:W-:-:S03]  /*0640*/  IMAD.WIDE.U32 R40, R18, 0x4, R52 ;  /* 0x0000000412287825 */ /* 0x000fc600078e0034 */
[----:B------:R1:W5:Y:S01]  /*0650*/  LDG.E R22, desc[UR6][R28.64] ;  /* 0x000000061c167981 */ /* 0x000362000c1e1900 */
[----:B---3--:R-:W-:-:S03]  /*0660*/  IMAD.WIDE.U32 R26, R7, 0x4, R52 ;  /* 0x00000004071a7825 */ /* 0x008fc600078e0034 */
[----:B------:R-:W3:Y:S01]  /*0670*/  LDG.E R48, desc[UR6][R48.64] ;  /* 0x0000000630307981 */ /* 0x000ee2000c1e1900 */
[----:B0-----:R-:W-:-:S03]  /*0680*/  IMAD.WIDE.U32 R20, R6, 0x4, R52 ;  /* 0x0000000406147825 */ /* 0x001fc600078e0034 */
[----:B------:R-:W3:Y:S01]  /*0690*/  LDG.E R40, desc[UR6][R40.64] ;  /* 0x0000000628287981 */ /* 0x000ee2000c1e1900 */
[----:B-1----:R-:W-:-:S03]  /*06a0*/  IMAD.WIDE.U32 R28, R4, 0x4, R54 ;  /* 0x00000004041c7825 */ /* 0x002fc600078e0036 */
[----:B------:R-:W3:Y:S01]  /*06b0*/  LDG.E R21, desc[UR6][R20.64] ;  /* 0x0000000614157981 */ /* 0x000ee2000c1e1900 */
[----:B------:R-:W-:-:S03]  /*06c0*/  IMAD.WIDE.U32 R42, R17, 0x4, R52 ;  /* 0x00000004112a7825 */ /* 0x000fc600078e0034 */
[----:B------:R-:W3:Y:S01]  /*06d0*/  LDG.E R38, desc[UR6][R28.64] ;  /* 0x000000061c267981 */ /* 0x000ee2000c1e1900 */
[----:B------:R-:W-:-:S03]  /*06e0*/  IMAD.WIDE.U32 R32, R17, 0x4, R54 ;  /* 0x0000000411207825 */ /* 0x000fc600078e0036 */
[----:B------:R-:W3:Y:S01]  /*06f0*/  LDG.E R42, desc[UR6][R42.64] ;  /* 0x000000062a2a7981 */ /* 0x000ee2000c1e1900 */
[----:B------:R-:W-:-:S03]  /*0700*/  IMAD.WIDE.U32 R34, R18, 0x4, R54 ;  /* 0x0000000412227825 */ /* 0x000fc600078e0036 */
[----:B------:R0:W3:Y:S04]  /*0710*/  LDG.E R20, desc[UR6][R26.64] ;  /* 0x000000061a147981 */ /* 0x0000e8000c1e1900 */
[----:B------:R1:W3:Y:S01]  /*0720*/  LDG.E R41, desc[UR6][R32.64] ;  /* 0x0000000620297981 */ /* 0x0002e2000c1e1900 */
[----:B------:R-:W-:-:S03]  /*0730*/  IMAD.WIDE.U32 R30, R9, 0x4, R52 ;  /* 0x00000004091e7825 */ /* 0x000fc600078e0034 */
[----:B------:R1:W3:Y:S01]  /*0740*/  LDG.E R43, desc[UR6][R34.64] ;  /* 0x00000006222b7981 */ /* 0x0002e2000c1e1900 */
[----:B0-----:R-:W-:-:S03]  /*0750*/  IMAD.WIDE.U32 R26, R8, 0x4, R52 ;  /* 0x00000004081a7825 */ /* 0x001fc600078e0034 */
[----:B------:R-:W3:Y:S01]  /*0760*/  LDG.E R39, desc[UR6][R30.64] ;  /* 0x000000061e277981 */ /* 0x000ee2000c1e1900 */
[----:B-1----:R-:W-:-:S03]  /*0770*/  IMAD.WIDE.U32 R32, R13, 0x4, R54 ;  /* 0x000000040d207825 */ /* 0x002fc600078e0036 */
[----:B------:R0:W3:Y:S01]  /*0780*/  LDG.E R37, desc[UR6][R26.64] ;  /* 0x000000061a257981 */ /* 0x0000e2000c1e1900 */
[----:B------:R-:W-:-:S03]  /*0790*/  IMAD.WIDE.U32 R34, R14, 0x4, R54 ;  /* 0x000000040e227825 */ /* 0x000fc600078e0036 */
[----:B------:R-:W3:Y:S01]  /*07a0*/  LDG.E R32, desc[UR6][R32.64] ;  /* 0x0000000620207981 */ /* 0x000ee2000c1e1900 */
[----:B------:R-:W-:-:S03]  /*07b0*/  IMAD.WIDE.U32 R28, R11, 0x4, R52 ;  /* 0x000000040b1c7825 */ /* 0x000fc600078e0034 */
[----:B------:R-:W3:Y:S01]  /*07c0*/  LDG.E R34, desc[UR6][R34.64] ;  /* 0x0000000622227981 */ /* 0x000ee2000c1e1900 */
[----:B0-----:R-:W-:-:S03]  /*07d0*/  IMAD.WIDE.U32 R26, R10, 0x4, R52 ;  /* 0x000000040a1a7825 */ /* 0x001fc600078e0034 */
[----:B------:R0:W3:Y:S01]  /*07e0*/  LDG.E R47, desc[UR6][R28.64] ;  /* 0x000000061c2f7981 */ /* 0x0000e2000c1e1900 */
[----:B------:R-:W-:-:S03]  /*07f0*/  IMAD.WIDE.U32 R30, R12, 0x4, R52 ;  /* 0x000000040c1e7825 */ /* 0x000fc600078e0034 */
[----:B------:R1:W3:Y:S04]  /*0800*/  LDG.E R45, desc[UR6][R26.64] ;  /* 0x000000061a2d7981 */ /* 0x0002e8000c1e1900 */
[----:B------:R1:W3:Y:S01]  /*0810*/  LDG.E R49, desc[UR6][R30.64] ;  /* 0x000000061e317981 */ /* 0x0002e2000c1e1900 */
[----:B0-----:R-:W-:-:S04]  /*0820*/  IMAD.WIDE.U32 R28, R16, 0x4, R54 ;  /* 0x00000004101c7825 */ /* 0x001fc800078e0036 */
[--C-:B-1----:R-:W-:Y:S01]  /*0830*/  IMAD.WIDE.U32 R26, R15, 0x4, R54.reuse ;  /* 0x000000040f1a7825 */ /* 0x102fe200078e0036 */
[----:B------:R-:W3:Y:S03]  /*0840*/  LDG.E R35, desc[UR6][R28.64] ;  /* 0x000000061c237981 */ /* 0x000ee6000c1e1900 */
[--C-:B------:R-:W-:Y:S01]  /*0850*/  IMAD.WIDE.U32 R30, R6, 0x4, R54.reuse ;  /* 0x00000004061e7825 */ /* 0x100fe200078e0036 */
[----:B------:R0:W3:Y:S05]  /*0860*/  LDG.E R33, desc[UR6][R26.64] ;  /* 0x000000061a217981 */ /* 0x0000ea000c1e1900 */
[----:B------:R-:W3:Y:S01]  /*0870*/  LDG.E R30, desc[UR6][R30.64] ;  /* 0x000000061e1e7981 */ /* 0x000ee2000c1e1900 */
[----:B0-----:R-:W-:-:S05]  /*0880*/  IMAD.WIDE.U32 R26, R7, 0x4, R54 ;  /* 0x00000004071a7825 */ /* 0x001fca00078e0036 */
[----:B------:R0:W3:Y:S01]  /*0890*/  LDG.E R31, desc[UR6][R26.64] ;  /* 0x000000061a1f7981 */ /* 0x0000e2000c1e1900 */
[----:B------:R-:W-:-:S06]  /*08a0*/  IMAD.WIDE.U32 R28, R8, 0x4, R54 ;  /* 0x00000004081c7825 */ /* 0x000fcc00078e0036 */
[----:B------:R-:W3:Y:S01]  /*08b0*/  LDG.E R28, desc[UR6][R28.64] ;  /* 0x000000061c1c7981 */ /* 0x000ee2000c1e1900 */
[----:B0-----:R-:W-:-:S05]  /*08c0*/  IMAD.WIDE.U32 R26, R9, 0x4, R54 ;  /* 0x00000004091a7825 */ /* 0x001fca00078e0036 */
[----:B------:R0:W3:Y:S02]  /*08d0*/  LDG.E R52, desc[UR6][R26.64] ;  /* 0x000000061a347981 */ /* 0x0000e4000c1e1900 */
[----:B0-----:R-:W-:-:S05]  /*08e0*/  IMAD.WIDE.U32 R26, R10, 0x4, R54 ;  /* 0x000000040a1a7825 */ /* 0x001fca00078e0036 */
[----:B------:R0:W3:Y:S02]  /*08f0*/  LDG.E R53, desc[UR6][R26.64] ;  /* 0x000000061a357981 */ /* 0x0000e4000c1e1900 */
[----:B0-----:R-:W-:-:S05]  /*0900*/  IMAD.WIDE.U32 R26, R11, 0x4, R54 ;  /* 0x000000040b1a7825 */ /* 0x001fca00078e0036 */
[----:B------:R0:W3:Y:S02]  /*0910*/  LDG.E R60, desc[UR6][R26.64] ;  /* 0x000000061a3c7981 */ /* 0x0000e4000c1e1900 */
[----:B0-----:R-:W-:-:S05]  /*0920*/  IMAD.WIDE.U32 R26, R12, 0x4, R54 ;  /* 0x000000040c1a7825 */ /* 0x001fca00078e0036 */
[----:B------:R-:W3:Y:S01]  /*0930*/  LDG.E R54, desc[UR6][R26.64] ;  /* 0x000000061a367981 */ /* 0x000ee2000c1e1900 */
[----:B------:R-:W-:-:S04]  /*0940*/  IADD3 R19, PT, PT, R19, 0x10, RZ ;  /* 0x0000001013137810 */ /* 0x000fc80007ffe0ff */
[----:B------:R-:W-:Y:S02]  /*0950*/  ISETP.NE.AND P0, PT, R19, RZ, PT ;  /* 0x000000ff1300720c */ /* 0x000fe40003f05270 */
[----:B------:R-:W-:Y:S02]  /*0960*/  IADD3 R0, PT, PT, R0, 0x200, RZ ;  /* 0x0000020000007810 */ /* 0x000fe40007ffe0ff */
[C---:B------:R-:W-:Y:S02]  /*0970*/  LEA R3, R56.reuse, R3, 0x9 ;  /* 0x0000000338037211 */ /* 0x040fe400078e48ff */
[C---:B------:R-:W-:Y:S02]  /*0980*/  LEA R5, R56.reuse, R5, 0x9 ;  /* 0x0000000538057211 */ /* 0x040fe400078e48ff */
[C---:B------:R-:W-:Y:S02]  /*0990*/  LEA R4, R56.reuse, R4, 0x9 ;  /* 0x0000000438047211 */ /* 0x040fe400078e48ff */
[----:B------:R-:W-:-:S02]  /*09a0*/  LEA R17, R56, R17, 0x9 ;  /* 0x0000001138117211 */ /* 0x000fc400078e48ff */
[C---:B------:R-:W-:Y:S02]  /*09b0*/  LEA R18, R56.reuse, R18, 0x9 ;  /* 0x0000001238127211 */ /* 0x040fe400078e48ff */
[C---:B------:R-:W-:Y:S02]  /*09c0*/  LEA R13, R56.reuse, R13, 0x9 ;  /* 0x0000000d380d7211 */ /* 0x040fe400078e48ff */
        /* <DEDUP_REMOVED lines=9> */
[----:B------:R-:W-:Y:S01]  /*0a60*/  LEA R12, R56, R12, 0x9 ;  /* 0x0000000c380c7211 */ /* 0x000fe200078e48ff */
[----:B----4-:R-:W-:-:S04]  /*0a70*/  FADD.FTZ R55, R51, R2 ;  /* 0x0000000233377221 */ /* 0x010fc80000010000 */
[----:B--2---:R-:W-:Y:S01]  /*0a80*/  FADD.FTZ R55, R55, R50 ;  /* 0x0000003237377221 */ /* 0x004fe20000010000 */
[----:B-----5:R-:W-:-:S04]  /*0a90*/  FADD.FTZ R51, R46, R36 ;  /* 0x000000242e337221 */ /* 0x020fc80000010000 */
[----:B------:R-:W-:Y:S01]  /*0aa0*/  FADD.FTZ R51, R51, R44 ;  /* 0x0000002c33337221 */ /* 0x000fe20000010000 */
[----:B---3--:R-:W-:-:S03]  /*0ab0*/  FADD.FTZ R55, R55, R48 ;  /* 0x0000003037377221 */ /* 0x008fc60000010000 */
[----:B------:R-:W-:Y:S01]  /*0ac0*/  FADD.FTZ R38, R51, R38 ;  /* 0x0000002633267221 */ /* 0x000fe20000010000 */
[----:B------:R-:W-:-:S04]  /*0ad0*/  FADD.FTZ R55, R55, R42 ;  /* 0x0000002a37377221 */ /* 0x000fc80000010000 */
        /* <DEDUP_REMOVED lines=8> */
[----:B------:R-:W-:-:S04]  /*0b60*/  FADD.FTZ R22, R23, R22 ;  /* 0x0000001617167221 */ /* 0x000fc80000010000 */
[----:B------:R-:W-:Y:S01]  /*0b70*/  FADD.FTZ R21, R22, R21 ;  /* 0x0000001516157221 */ /* 0x000fe20000010000 */
[----:B------:R-:W-:-:S04]  /*0b80*/  FADD.FTZ R34, R34, R33 ;  /* 0x0000002122227221 */ /* 0x000fc80000010000 */
[----:B------:R-:W-:-:S04]  /*0b90*/  FADD.FTZ R35, R34, R35 ;  /* 0x0000002322237221 */ /* 0x000fc80000010000 */
[----:B------:R-:W-:Y:S01]  /*0ba0*/  FADD.FTZ R30, R35, R30 ;  /* 0x0000001e231e7221 */ /* 0x000fe20000010000 */
[----:B------:R-:W-:-:S03]  /*0bb0*/  FADD.FTZ R20, R21, R20 ;  /* 0x0000001415147221 */ /* 0x000fc60000010000 */
[----:B------:R-:W-:Y:S01]  /*0bc0*/  FADD.FTZ R31, R30, R31 ;  /* 0x0000001f1e1f7221 */ /* 0x000fe20000010000 */
[----:B------:R-:W-:-:S03]  /*0bd0*/  FADD.FTZ R20, R20, R37 ;  /* 0x0000002514147221 */ /* 0x000fc60000010000 */
[----:B------:R-:W-:Y:S01]  /*0be0*/  FADD.FTZ R31, R31, R28 ;  /* 0x0000001c1f1f7221 */ /* 0x000fe20000010000 */
[----:B------:R-:W-:-:S03]  /*0bf0*/  FADD.FTZ R20, R20, R39 ;  /* 0x0000002714147221 */ /* 0x000fc60000010000 */
[----:B------:R-:W-:Y:S01]  /*0c00*/  FADD.FTZ R52, R31, R52 ;  /* 0x000000341f347221 */ /* 0x000fe20000010000 */
[----:B------:R-:W-:-:S04]  /*0c10*/  FADD.FTZ R20, R20, R45 ;  /* 0x0000002d14147221 */ /* 0x000fc80000010000 */
[----:B------:R-:W-:Y:S01]  /*0c20*/  FADD.FTZ R20, R20, R47 ;  /* 0x0000002f14147221 */ /* 0x000fe20000010000 */
[----:B------:R-:W-:-:S03]  /*0c30*/  FADD.FTZ R53, R52, R53 ;  /* 0x0000003534357221 */ /* 0x000fc60000010000 */
[----:B------:R-:W-:Y:S01]  /*0c40*/  FADD.FTZ R2, R20, R49 ;  /* 0x0000003114027221 */ /* 0x000fe20000010000 */
[----:B------:R-:W-:-:S04]  /*0c50*/  FADD.FTZ R53, R53, R60 ;  /* 0x0000003c35357221 */ /* 0x000fc80000010000 */
[----:B------:R-:W-:Y:S01]  /*0c60*/  FADD.FTZ R36, R53, R54 ;  /* 0x0000003635247221 */ /* 0x000fe20000010000 */
[----:B------:R-:W-:Y:S06]  /*0c70*/  @P0 BRA `(.L_x_401) ;  /* 0xfffffff800280947 */ /* 0x000fec000383ffff */
.L_x_400:
[----:B------:R-:W-:Y:S05]  /*0c80*/  BSYNC.RECONVERGENT B1 ;  /* 0x0000000000017941 */ /* 0x000fea0003800200 */
.L_x_399:
[----:B------:R-:W0:Y:S01]  /*0c90*/  LDCU UR4, c[0x0][0x380] ;  /* 0x00007000ff0477ac */ /* 0x000e220008000800 */
[----:B------:R-:W-:Y:S02]  /*0ca0*/  LOP3.LUT R3, R58, 0x20, RZ, 0xfc, !PT ;  /* 0x000000203a037812 */ /* 0x000fe400078efcff */
[----:B------:R-:W-:Y:S02]  /*0cb0*/  LOP3.LUT R4, RZ, R58, RZ, 0x33, !PT ;  /* 0x0000003aff047212 */ /* 0x000fe400078e33ff */
[----:B0-----:R-:W-:-:S04]  /*0cc0*/  VIMNMX.U32 R3, PT, PT, R3, UR4, !PT ;  /* 0x0000000403037c48 */ /* 0x001fc8000ffe0000 */
[----:B------:R-:W-:-:S04]  /*0cd0*/  IADD3 R3, PT, PT, R3, R4, RZ ;  /* 0x0000000403037210 */ /* 0x000fc80007ffe0ff */
[----:B------:R-:W-:-:S04]  /*0ce0*/  LEA.HI R9, R3, 0x1, RZ, 0x1b ;  /* 0x0000000103097811 */ /* 0x000fc800078fd8ff */
[----:B------:R-:W-:-:S04]  /*0cf0*/  LOP3.LUT R3, R9, 0xf, RZ, 0xc0, !PT ;  /* 0x0000000f09037812 */ /* 0x000fc800078ec0ff */
[----:B------:R-:W-:-:S13]  /*0d00*/  ISETP.NE.AND P0, PT, R3, RZ, PT ;  /* 0x000000ff0300720c */ /* 0x000fda0003f05270 */
[----:B------:R-:W-:Y:S05]  /*0d10*/  @!P0 BRA `(.L_x_398) ;  /* 0x0000000400e88947 */ /* 0x000fea0003800000 */
[----:B------:R-:W0:Y:S01]  /*0d20*/  S2R R8, SR_TID.X ;  /* 0x0000000000087919 */ /* 0x000e220000002100 */
[----:B------:R-:W-:Y:S01]  /*0d30*/  ISETP.GE.U32.AND P0, PT, R3, 0x8, PT ;  /* 0x000000080300780c */ /* 0x000fe20003f06070 */
[----:B------:R-:W-:Y:S01]  /*0d40*/  BSSY.RECONVERGENT B1, `(.L_x_402) ;  /* 0x0000040000017945 */ /* 0x000fe20003800200 */
[----:B------:R-:W-:-:S04]  /*0d50*/  LOP3.LUT R34, R9, 0x7, RZ, 0xc0, !PT ;  /* 0x0000000709227812 */ /* 0x000fc800078ec0ff */
[----:B------:R-:W-:Y:S02]  /*0d60*/  ISETP.NE.AND P1, PT, R34, RZ, PT ;  /* 0x000000ff2200720c */ /* 0x000fe40003f25270 */
[----:B0-----:R-:W-:-:S05]  /*0d70*/  LOP3.LUT R3, R59, 0x1f, R8, 0xf8, !PT ;  /* 0x0000001f3b037812 */ /* 0x001fca00078ef808 */
[----:B------:R-:W-:Y:S06]  /*0d80*/  @!P0 BRA `(.L_x_403) ;  /* 0x0000000000ec8947 */ /* 0x000fec0003800000 */
[----:B------:R-:W0:Y:S01]  /*0d90*/  LDC.64 R6, c[0x0][0x440] ;  /* 0x00011000ff067b82 */ /* 0x000e220000000a00 */
[----:B------:R-:W-:-:S05]  /*0da0*/  IMAD R11, R0, R56, R3 ;  /* 0x00000038000b7224 */ /* 0x000fca00078e0203 */
[CC--:B------:R-:W-:Y:S02]  /*0db0*/  LEA R23, R56.reuse, R11.reuse, 0x5 ;  /* 0x0000000b38177211 */ /* 0x0c0fe400078e28ff */
[----:B------:R-:W1:Y:S01]  /*0dc0*/  LDC.64 R4, c[0x0][0x448] ;  /* 0x00011200ff047b82 */ /* 0x000e620000000a00 */
[CC--:B------:R-:W-:Y:S02]  /*0dd0*/  LEA R27, R56.reuse, R11.reuse, 0x6 ;  /* 0x0000000b381b7211 */ /* 0x0c0fe400078e30ff */
[C---:B------:R-:W-:Y:S02]  /*0de0*/  LEA R35, R56.reuse, R11, 0x7 ;  /* 0x0000000b38237211 */ /* 0x040fe400078e38ff */
[----:B------:R-:W-:Y:S01]  /*0df0*/  LEA R33, R56, R27, 0x5 ;  /* 0x0000001b38217211 */ /* 0x000fe200078e28ff */
[----:B0-----:R-:W-:-:S04]  /*0e00*/  IMAD.WIDE.U32 R12, R11, 0x4, R6 ;  /* 0x000000040b0c7825 */ /* 0x001fc800078e0006 */
[----:B------:R-:W-:-:S04]  /*0e10*/  IMAD.WIDE.U32 R20, R23, 0x4, R6 ;  /* 0x0000000417147825 */ /* 0x000fc800078e0006 */
[--C-:B-1----:R-:W-:Y:S01]  /*0e20*/  IMAD.WIDE.U32 R14, R11, 0x4, R4.reuse ;  /* 0x000000040b0e7825 */ /* 0x102fe200078e0004 */
[----:B------:R0:W2:Y:S03]  /*0e30*/  LDG.E R10, desc[UR6][R20.64] ;  /* 0x00000006140a7981 */ /* 0x0000a6000c1e1900 */
[----:B------:R-:W-:Y:S01]  /*0e40*/  IMAD.WIDE.U32 R22, R23, 0x4, R4 ;  /* 0x0000000417167825 */ /* 0x000fe200078e0004 */
[----:B------:R1:W3:Y:S03]  /*0e50*/  LDG.E R11, desc[UR6][R12.64] ;  /* 0x000000060c0b7981 */ /* 0x0002e6000c1e1900 */
[C---:B------:R-:W-:Y:S01]  /*0e60*/  IMAD.WIDE.U32 R24, R27.reuse, 0x4, R6 ;  /* 0x000000041b187825 */ /* 0x040fe200078e0006 */
[----:B------:R4:W5:Y:S03]  /*0e70*/  LDG.E R19, desc[UR6][R14.64] ;  /* 0x000000060e137981 */ /* 0x000966000c1e1900 */
[----:B------:R-:W-:Y:S01]  /*0e80*/  IMAD.WIDE.U32 R26, R27, 0x4, R4 ;  /* 0x000000041b1a7825 */ /* 0x000fe200078e0004 */
[----:B------:R-:W2:Y:S03]  /*0e90*/  LDG.E R18, desc[UR6][R22.64] ;  /* 0x0000000616127981 */ /* 0x000ea6000c1e1900 */
[C---:B------:R-:W-:Y:S01]  /*0ea0*/  IMAD.WIDE.U32 R28, R33.reuse, 0x4, R6 ;  /* 0x00000004211c7825 */ /* 0x040fe200078e0006 */
[----:B------:R4:W2:Y:S03]  /*0eb0*/  LDG.E R17, desc[UR6][R24.64] ;  /* 0x0000000618117981 */ /* 0x0008a6000c1e1900 */
[----:B0-----:R-:W-:Y:S01]  /*0ec0*/  IMAD.WIDE.U32 R20, R33, 0x4, R4 ;  /* 0x0000000421147825 */ /* 0x001fe200078e0004 */
[----:B------:R-:W2:Y:S01]  /*0ed0*/  LDG.E R27, desc[UR6][R26.64] ;  /* 0x000000061a1b7981 */ /* 0x000ea2000c1e1900 */
[----:B-1----:R-:W-:-:S02]  /*0ee0*/  LEA R13, R56, R35, 0x5 ;  /* 0x00000023380d7211 */ /* 0x002fc400078e28ff */
[C---:B------:R-:W-:Y:S01]  /*0ef0*/  IMAD.WIDE.U32 R32, R35.reuse, 0x4, R4 ;  /* 0x0000000423207825 */ /* 0x040fe200078e0004 */
[----:B------:R-:W2:Y:S01]  /*0f00*/  LDG.E R29, desc[UR6][R28.64] ;  /* 0x000000061c1d7981 */ /* 0x000ea2000c1e1900 */
[C---:B----4-:R-:W-:Y:S02]  /*0f10*/  LEA R15, R56.reuse, R35, 0x6 ;  /* 0x00000023380f7211 */ /* 0x050fe400078e30ff */
[--C-:B------:R-:W-:Y:S01]  /*0f20*/  IMAD.WIDE.U32 R30, R35, 0x4, R6.reuse ;  /* 0x00000004231e7825 */ /* 0x100fe200078e0006 */
[----:B------:R-:W4:Y:S03]  /*0f30*/  LDG.E R21, desc[UR6][R20.64] ;  /* 0x0000000614157981 */ /* 0x000f26000c1e1900 */
[C---:B------:R-:W-:Y:S01]  /*0f40*/  IMAD.WIDE.U32 R24, R13.reuse, 0x4, R6 ;  /* 0x000000040d187825 */ /* 0x040fe200078e0006 */
[----:B------:R0:W4:Y:S03]  /*0f50*/  LDG.E R16, desc[UR6][R30.64] ;  /* 0x000000061e107981 */ /* 0x000126000c1e1900 */
[----:B------:R-:W-:Y:S01]  /*0f60*/  IMAD.WIDE.U32 R22, R13, 0x4, R4 ;  /* 0x000000040d167825 */ /* 0x000fe200078e0004 */
[----:B------:R-:W4:Y:S03]  /*0f70*/  LDG.E R33, desc[UR6][R32.64] ;  /* 0x0000000620217981 */ /* 0x000f26000c1e1900 */
[----:B------:R-:W-:Y:S01]  /*0f80*/  IMAD.WIDE.U32 R12, R15, 0x4, R6 ;  /* 0x000000040f0c7825 */ /* 0x000fe200078e0006 */
[----:B------:R-:W4:Y:S01]  /*0f90*/  LDG.E R25, desc[UR6][R24.64] ;  /* 0x0000000618197981 */ /* 0x000f22000c1e1900 */
[----:B0-----:R-:W-:-:S02]  /*0fa0*/  LEA R31, R56, R15, 0x5 ;  /* 0x0000000f381f7211 */ /* 0x001fc400078e28ff */
[----:B------:R-:W-:Y:S01]  /*0fb0*/  IMAD.WIDE.U32 R14, R15, 0x4, R4 ;  /* 0x000000040f0e7825 */ /* 0x000fe200078e0004 */
[----:B------:R-:W4:Y:S03]  /*0fc0*/  LDG.E R23, desc[UR6][R22.64] ;  /* 0x0000000616177981 */ /* 0x000f26000c1e1900 */
[C---:B------:R-:W-:Y:S01]  /*0fd0*/  IMAD.WIDE.U32 R6, R31.reuse, 0x4, R6 ;  /* 0x000000041f067825 */ /* 0x040fe200078e0006 */
[----:B------:R-:W4:Y:S03]  /*0fe0*/  LDG.E R13, desc[UR6][R12.64] ;  /* 0x000000060c0d7981 */ /* 0x000f26000c1e1900 */
[----:B------:R-:W-:Y:S01]  /*0ff0*/  IMAD.WIDE.U32 R4, R31, 0x4, R4 ;  /* 0x000000041f047825 */ /* 0x000fe200078e0004 */
[----:B------:R-:W4:Y:S04]  /*1000*/  LDG.E R15, desc[UR6][R14.64] ;  /* 0x000000060e0f7981 */ /* 0x000f28000c1e1900 */
[----:B------:R-:W4:Y:S04]  /*1010*/  LDG.E R6, desc[UR6][R6.64] ;  /* 0x0000000606067981 */ /* 0x000f28000c1e1900 */
[----:B------:R-:W4:Y:S01]  /*1020*/  LDG.E R4, desc[UR6][R4.64] ;  /* 0x0000000604047981 */ /* 0x000f22000c1e1900 */
[----:B------:R-:W-:Y:S01]  /*1030*/  IADD3 R0, PT, PT, R0, 0x100, RZ ;  /* 0x0000010000007810 */ /* 0x000fe20007ffe0ff */
[----:B---3--:R-:W-:Y:S01]  /*1040*/  FADD.FTZ R11, R2, R11 ;  /* 0x0000000b020b7221 */ /* 0x008fe20000010000 */
[----:B-----5:R-:W-:-:S03]  /*1050*/  FADD.FTZ R19, R36, R19 ;  /* 0x0000001324137221 */ /* 0x020fc60000010000 */
[----:B--2---:R-:W-:Y:S01]  /*1060*/  FADD.FTZ R10, R11, R10 ;  /* 0x0000000a0b0a7221 */ /* 0x004fe20000010000 */
[----:B------:R-:W-:-:S03]  /*1070*/  FADD.FTZ R18, R19, R18 ;  /* 0x0000001213127221 */ /* 0x000fc60000010000 */
[----:B------:R-:W-:Y:S01]  /*1080*/  FADD.FTZ R10, R10, R17 ;  /* 0x000000110a0a7221 */ /* 0x000fe20000010000 */
[----:B------:R-:W-:-:S03]  /*1090*/  FADD.FTZ R18, R18, R27 ;  /* 0x0000001b12127221 */ /* 0x000fc60000010000 */
[----:B------:R-:W-:Y:S01]  /*10a0*/  FADD.FTZ R29, R10, R29 ;  /* 0x0000001d0a1d7221 */ /* 0x000fe20000010000 */
[----:B----4-:R-:W-:-:S03]  /*10b0*/  FADD.FTZ R18, R18, R21 ;  /* 0x0000001512127221 */ /* 0x010fc60000010000 */
[----:B------:R-:W-:Y:S01]  /*10c0*/  FADD.FTZ R16, R29, R16 ;  /* 0x000000101d107221 */ /* 0x000fe20000010000 */
[----:B------:R-:W-:-:S03]  /*10d0*/  FADD.FTZ R18, R18, R33 ;  /* 0x0000002112127221 */ /* 0x000fc60000010000 */
[----:B------:R-:W-:Y:S01]  /*10e0*/  FADD.FTZ R16, R16, R25 ;  /* 0x0000001910107221 */ /* 0x000fe20000010000 */
[----:B------:R-:W-:-:S03]  /*10f0*/  FADD.FTZ R18, R18, R23 ;  /* 0x0000001712127221 */ /* 0x000fc60000010000 */
[----:B------:R-:W-:Y:S01]  /*1100*/  FADD.FTZ R13, R16, R13 ;  /* 0x0000000d100d7221 */ /* 0x000fe20000010000 */
[----:B------:R-:W-:-:S03]  /*1110*/  FADD.FTZ R15, R18, R15 ;  /* 0x0000000f120f7221 */ /* 0x000fc60000010000 */
[----:B------:R-:W-:Y:S01]  /*1120*/  FADD.FTZ R2, R13, R6 ;  /* 0x000000060d027221 */ /* 0x000fe20000010000 */
[----:B------:R-:W-:-:S07]  /*1130*/  FADD.FTZ R36, R15, R4 ;  /* 0x000000040f247221 */ /* 0x000fce0000010000 */
.L_x_403:
[----:B------:R-:W-:Y:S05]  /*1140*/  BSYNC.RECONVERGENT B1 ;  /* 0x0000000000017941 */ /* 0x000fea0003800200 */
.L_x_402:
[----:B------:R-:W-:Y:S05]  /*1150*/  @!P1 BRA `(.L_x_398) ;  /* 0x0000000000d89947 */ /* 0x000fea0003800000 */
[----:B------:R-:W-:Y:S01]  /*1160*/  ISETP.GE.U32.AND P0, PT, R34, 0x4, PT ;  /* 0x000000042200780c */ /* 0x000fe20003f06070 */
[----:B------:R-:W-:Y:S01]  /*1170*/  BSSY.RECONVERGENT B1, `(.L_x_404) ;  /* 0x0000023000017945 */ /* 0x000fe20003800200 */
[----:B------:R-:W-:-:S04]  /*1180*/  LOP3.LUT R9, R9, 0x3, RZ, 0xc0, !PT ;  /* 0x0000000309097812 */ /* 0x000fc800078ec0ff */
[----:B------:R-:W-:-:S07]  /*1190*/  ISETP.NE.AND P1, PT, R9, RZ, PT ;  /* 0x000000ff0900720c */ /* 0x000fce0003f25270 */
[----:B------:R-:W-:Y:S06]  /*11a0*/  @!P0 BRA `(.L_x_405) ;  /* 0x00000000007c8947 */ /* 0x000fec0003800000 */
[----:B------:R-:W0:Y:S01]  /*11b0*/  LDC.64 R4, c[0x0][0x440] ;  /* 0x00011000ff047b82 */ /* 0x000e220000000a00 */
[----:B------:R-:W-:-:S05]  /*11c0*/  IMAD R3, R0, R56, R3 ;  /* 0x0000003800037224 */ /* 0x000fca00078e0203 */
[----:B------:R-:W-:Y:S02]  /*11d0*/  LEA R17, R56, R3, 0x5 ;  /* 0x0000000338117211 */ /* 0x000fe400078e28ff */
[----:B------:R-:W1:Y:S01]  /*11e0*/  LDC.64 R10, c[0x0][0x448] ;  /* 0x00011200ff0a7b82 */ /* 0x000e620000000a00 */
[----:B0-----:R-:W-:-:S04]  /*11f0*/  IMAD.WIDE.U32 R6, R3, 0x4, R4 ;  /* 0x0000000403067825 */ /* 0x001fc800078e0004 */
[----:B------:R-:W-:Y:S02]  /*1200*/  IMAD.WIDE.U32 R14, R17, 0x4, R4 ;  /* 0x00000004110e7825 */ /* 0x000fe400078e0004 */
[----:B------:R-:W2:Y:S02]  /*1210*/  LDG.E R7, desc[UR6][R6.64] ;  /* 0x0000000606077981 */ /* 0x000ea4000c1e1900 */
[--C-:B-1----:R-:W-:Y:S01]  /*1220*/  IMAD.WIDE.U32 R12, R3, 0x4, R10.reuse ;  /* 0x00000004030c7825 */ /* 0x102fe200078e000a */
[C---:B------:R-:W-:Y:S01]  /*1230*/  LEA R3, R56.reuse, R3, 0x6 ;  /* 0x0000000338037211 */ /* 0x040fe200078e30ff */
[----:B------:R-:W3:Y:S02]  /*1240*/  LDG.E R14, desc[UR6][R14.64] ;  /* 0x000000060e0e7981 */ /* 0x000ee4000c1e1900 */
[----:B------:R-:W-:Y:S01]  /*1250*/  IMAD.WIDE.U32 R16, R17, 0x4, R10 ;  /* 0x0000000411107825 */ /* 0x000fe200078e000a */
[----:B------:R-:W-:Y:S01]  /*1260*/  LEA R23, R56, R3, 0x5 ;  /* 0x0000000338177211 */ /* 0x000fe200078e28ff */
[----:B------:R-:W4:Y:S02]  /*1270*/  LDG.E R13, desc[UR6][R12.64] ;  /* 0x000000060c0d7981 */ /* 0x000f24000c1e1900 */
[----:B------:R-:W-:-:S02]  /*1280*/  IMAD.WIDE.U32 R18, R3, 0x4, R4 ;  /* 0x0000000403127825 */ /* 0x000fc400078e0004 */
[----:B------:R-:W5:Y:S02]  /*1290*/  LDG.E R16, desc[UR6][R16.64] ;  /* 0x0000000610107981 */ /* 0x000f64000c1e1900 */
[----:B------:R-:W-:Y:S02]  /*12a0*/  IMAD.WIDE.U32 R20, R3, 0x4, R10 ;  /* 0x0000000403147825 */ /* 0x000fe400078e000a */
[----:B------:R-:W5:Y:S02]  /*12b0*/  LDG.E R18, desc[UR6][R18.64] ;  /* 0x0000000612127981 */ /* 0x000f64000c1e1900 */
[C---:B------:R-:W-:Y:S02]  /*12c0*/  IMAD.WIDE.U32 R4, R23.reuse, 0x4, R4 ;  /* 0x0000000417047825 */ /* 0x040fe400078e0004 */
[----:B------:R-:W5:Y:S02]  /*12d0*/  LDG.E R20, desc[UR6][R20.64] ;  /* 0x0000000614147981 */ /* 0x000f64000c1e1900 */
[----:B------:R-:W-:-:S02]  /*12e0*/  IMAD.WIDE.U32 R10, R23, 0x4, R10 ;  /* 0x00000004170a7825 */ /* 0x000fc400078e000a */
[----:B------:R-:W5:Y:S04]  /*12f0*/  LDG.E R4, desc[UR6][R4.64] ;  /* 0x0000000604047981 */ /* 0x000f68000c1e1900 */
[----:B------:R-:W5:Y:S01]  /*1300*/  LDG.E R10, desc[UR6][R10.64] ;  /* 0x000000060a0a7981 */ /* 0x000f62000c1e1900 */
[----:B------:R-:W-:Y:S01]  /*1310*/  IADD3 R0, PT, PT, R0, 0x80, RZ ;  /* 0x0000008000007810 */ /* 0x000fe20007ffe0ff */
[----:B--2---:R-:W-:-:S04]  /*1320*/  FADD.FTZ R7, R2, R7 ;  /* 0x0000000702077221 */ /* 0x004fc80000010000 */
[----:B---3--:R-:W-:Y:S01]  /*1330*/  FADD.FTZ R7, R7, R14 ;  /* 0x0000000e07077221 */ /* 0x008fe20000010000 */
[----:B----4-:R-:W-:-:S04]  /*1340*/  FADD.FTZ R13, R36, R13 ;  /* 0x0000000d240d7221 */ /* 0x010fc80000010000 */
[----:B-----5:R-:W-:Y:S01]  /*1350*/  FADD.FTZ R13, R13, R16 ;  /* 0x000000100d0d7221 */ /* 0x020fe20000010000 */
[----:B------:R-:W-:-:S03]  /*1360*/  FADD.FTZ R7, R7, R18 ;  /* 0x0000001207077221 */ /* 0x000fc60000010000 */
[----:B------:R-:W-:Y:S01]  /*1370*/  FADD.FTZ R13, R13, R20 ;  /* 0x000000140d0d7221 */ /* 0x000fe20000010000 */
[----:B------:R-:W-:-:S03]  /*1380*/  FADD.FTZ R2, R7, R4 ;  /* 0x0000000407027221 */ /* 0x000fc60000010000 */
[----:B------:R-:W-:-:S07]  /*1390*/  FADD.FTZ R36, R13, R10 ;  /* 0x0000000a0d247221 */ /* 0x000fce0000010000 */
.L_x_405:
[----:B------:R-:W-:Y:S05]  /*13a0*/  BSYNC.RECONVERGENT B1 ;  /* 0x0000000000017941 */ /* 0x000fea0003800200 */
.L_x_404:
[----:B------:R-:W-:Y:S05]  /*13b0*/  @!P1 BRA `(.L_x_398) ;  /* 0x0000000000409947 */ /* 0x000fea0003800000 */
[----:B------:R-:W0:Y:S01]  /*13c0*/  LDC.64 R10, c[0x0][0x440] ;  /* 0x00011000ff0a7b82 */ /* 0x000e220000000a00 */
[----:B------:R-:W-:Y:S01]  /*13d0*/  IMAD R59, R0, R56, R59 ;  /* 0x00000038003b7224 */ /* 0x000fe200078e023b */
[----:B------:R-:W-:Y:S02]  /*13e0*/  LOP3.LUT R8, R8, 0x1f, RZ, 0xc0, !PT ;  /* 0x0000001f08087812 */ /* 0x000fe400078ec0ff */
[----:B------:R-:W-:Y:S02]  /*13f0*/  IADD3 R9, PT, PT, -R9, RZ, RZ ;  /* 0x000000ff09097210 */ /* 0x000fe40007ffe1ff */
[----:B------:R-:W-:Y:S02]  /*1400*/  IADD3 R59, PT, PT, R8, R59, RZ ;  /* 0x0000003b083b7210 */ /* 0x000fe40007ffe0ff */
[----:B------:R-:W1:Y:S05]  /*1410*/  LDC.64 R12, c[0x0][0x448] ;  /* 0x00011200ff0c7b82 */ /* 0x000e6a0000000a00 */
.L_x_406:
[----:B0-----:R-:W-:-:S04]  /*1420*/  IMAD.WIDE.U32 R4, R59, 0x4, R10 ;  /* 0x000000043b047825 */ /* 0x001fc800078e000a */
[----:B-1----:R-:W-:Y:S02]  /*1430*/  IMAD.WIDE.U32 R6, R59, 0x4, R12 ;  /* 0x000000043b067825 */ /* 0x002fe400078e000c */
[----:B------:R-:W2:Y:S04]  /*1440*/  LDG.E R5, desc[UR6][R4.64] ;  /* 0x0000000604057981 */ /* 0x000ea8000c1e1900 */
[----:B------:R-:W3:Y:S01]  /*1450*/  LDG.E R7, desc[UR6][R6.64] ;  /* 0x0000000606077981 */ /* 0x000ee2000c1e1900 */
[----:B------:R-:W-:Y:S02]  /*1460*/  IADD3 R9, PT, PT, R9, 0x1, RZ ;  /* 0x0000000109097810 */ /* 0x000fe40007ffe0ff */
[----:B------:R-:W-:Y:S02]  /*1470*/  LEA R59, R56, R59, 0x5 ;  /* 0x0000003b383b7211 */ /* 0x000fe400078e28ff */
[----:B------:R-:W-:Y:S01]  /*1480*/  ISETP.NE.AND P0, PT, R9, RZ, PT ;  /* 0x000000ff0900720c */ /* 0x000fe20003f05270 */
[----:B--2---:R-:W-:Y:S01]  /*1490*/  FADD.FTZ R2, R5, R2 ;  /* 0x0000000205027221 */ /* 0x004fe20000010000 */
[----:B---3--:R-:W-:-:S11]  /*14a0*/  FADD.FTZ R36, R7, R36 ;  /* 0x0000002407247221 */ /* 0x008fd60000010000 */
[----:B------:R-:W-:Y:S05]  /*14b0*/  @P0 BRA `(.L_x_406) ;  /* 0xfffffffc00d80947 */ /* 0x000fea000383ffff */
.L_x_398:
[----:B------:R-:W-:Y:S05]  /*14c0*/  BSYNC.RECONVERGENT B0 ;  /* 0x0000000000007941 */ /* 0x000fea0003800200 */
.L_x_397:
[----:B------:R-:W0:Y:S01]  /*14d0*/  S2R R3, SR_TID.X ;  /* 0x0000000000037919 */ /* 0x000e220000002100 */
[----:B------:R-:W1:Y:S01]  /*14e0*/  S2UR UR5, SR_CgaCtaId ;  /* 0x00000000000579c3 */ /* 0x000e620000008800 */
[----:B------:R-:W-:Y:S02]  /*14f0*/  UMOV UR4, 0x400 ;  /* 0x0000040000047882 */ /* 0x000fe40000000000 */
[----:B-1----:R-:W-:Y:S01]  /*1500*/  ULEA UR4, UR5, UR4, 0x18 ;  /* 0x0000000405047291 */ /* 0x002fe2000f8ec0ff */
[--C-:B0-----:R-:W-:Y:S02]  /*1510*/  LOP3.LUT R0, R58, 0x1f, R3.reuse, 0x78, !PT ;  /* 0x0000001f3a007812 */ /* 0x101fe400078e7803 */
[----:B------:R-:W-:Y:S02]  /*1520*/  LOP3.LUT R11, R3, 0x1f, RZ, 0xc0, !PT ;  /* 0x0000001f030b7812 */ /* 0x000fe400078ec0ff */
[C---:B------:R-:W-:Y:S02]  /*1530*/  LOP3.LUT R3, R0.reuse, 0x3e0, R3, 0xf8, !PT ;  /* 0x000003e000037812 */ /* 0x040fe400078ef803 */
[----:B------:R-:W-:-:S02]  /*1540*/  SHF.L.U32 R0, R0, 0x2, RZ ;  /* 0x0000000200007819 */ /* 0x000fc400000006ff */
[----:B------:R-:W-:Y:S02]  /*1550*/  LEA R3, R3, UR4, 0x2 ;  /* 0x0000000403037c11 */ /* 0x000fe4000f8e10ff */
[C---:B------:R-:W-:Y:S02]  /*1560*/  SHF.L.U32 R5, R11.reuse, 0x7, RZ ;  /* 0x000000070b057819 */ /* 0x040fe400000006ff */
[----:B------:R-:W-:Y:S01]  /*1570*/  ISETP.NE.AND P0, PT, R11, RZ, PT ;  /* 0x000000ff0b00720c */ /* 0x000fe20003f05270 */
[----:B------:R-:W-:Y:S01]  /*1580*/  STS [R3], R36 ;  /* 0x0000002403007388 */ /* 0x000fe20000000800 */
[----:B------:R-:W-:-:S03]  /*1590*/  LOP3.LUT R0, R5, R0, RZ, 0xfc, !PT ;  /* 0x0000000005007212 */ /* 0x000fc600078efcff */
[----:B------:R-:W-:Y:S01]  /*15a0*/  STS [R3+0x1000], R2 ;  /* 0x0010000203007388 */ /* 0x000fe20000000800 */
[----:B------:R-:W-:Y:S06]  /*15b0*/  BAR.SYNC.DEFER_BLOCKING 0x0 ;  /* 0x0000000000007b1d */ /* 0x000fec0000010000 */
[----:B------:R-:W0:Y:S04]  /*15c0*/  LDS R4, [R0+UR4] ;  /* 0x0000000400047984 */ /* 0x000e280008000800 */
[----:B------:R-:W1:Y:S04]  /*15d0*/  LDS R5, [R0+UR4+0x1000] ;  /* 0x0010000400057984 */ /* 0x000e680008000800 */
[----:B0-----:R-:W0:Y:S04]  /*15e0*/  SHFL.BFLY PT, R7, R4, 0x1, 0x1f ;  /* 0x0c201f0004077f89 */ /* 0x001e2800000e0000 */
[----:B-1----:R-:W1:Y:S01]  /*15f0*/  SHFL.BFLY PT, R6, R5, 0x1, 0x1f ;  /* 0x0c201f0005067f89 */ /* 0x002e6200000e0000 */
        /* <DEDUP_REMOVED lines=9> */
[----:B------:R-:W-:Y:S01]  /*1690*/  SHF.L.U32 R9, R57, 0x1, RZ ;  /* 0x0000000139097819 */ /* 0x000fe200000006ff */
[----:B-1----:R-:W-:-:S03]  /*16a0*/  FADD.FTZ R2, R7, R2 ;  /* 0x0000000207027221 */ /* 0x002fc60000010000 */
[----:B------:R-:W0:Y:S01]  /*16b0*/  SHFL.BFLY PT, R5, R10, 0x8, 0x1f ;  /* 0x0d001f000a057f89 */ /* 0x000e2200000e0000 */
[----:B------:R-:W-:Y:S02]  /*16c0*/  @!P0 LEA R7, R58, UR4, 0x2 ;  /* 0x000000043a078c11 */ /* 0x000fe4000f8e10ff */
[----:B------:R-:W-:Y:S01]  /*16d0*/  ISETP.GE.U32.AND P1, PT, R9, R56, PT ;  /* 0x000000380900720c */ /* 0x000fe20003f26070 */
[----:B------:R-:W1:Y:S01]  /*16e0*/  SHFL.BFLY PT, R3, R2, 0x8, 0x1f ;  /* 0x0d001f0002037f89 */ /* 0x000e6200000e0000 */
[----:B0-----:R-:W-:Y:S01]  /*16f0*/  FADD.FTZ R5, R10, R5 ;  /* 0x000000050a057221 */ /* 0x001fe20000010000 */
[----:B-1----:R-:W-:-:S04]  /*1700*/  FADD.FTZ R3, R2, R3 ;  /* 0x0000000302037221 */ /* 0x002fc80000010000 */
[----:B------:R-:W0:Y:S04]  /*1710*/  SHFL.BFLY PT, R4, R5, 0x10, 0x1f ;  /* 0x0e001f0005047f89 */ /* 0x000e2800000e0000 */
[----:B------:R-:W1:Y:S01]  /*1720*/  SHFL.BFLY PT, R0, R3, 0x10, 0x1f ;  /* 0x0e001f0003007f89 */ /* 0x000e6200000e0000 */
[----:B0-----:R-:W-:Y:S01]  /*1730*/  FADD.FTZ R4, R5, R4 ;  /* 0x0000000405047221 */ /* 0x001fe20000010000 */
[----:B-1----:R-:W-:-:S04]  /*1740*/  FADD.FTZ R0, R3, R0 ;  /* 0x0000000003007221 */ /* 0x002fc80000010000 */
[----:B------:R0:W-:Y:S04]  /*1750*/  @!P0 STS [R7+0x2000], R4 ;  /* 0x0020000407008388 */ /* 0x0001e80000000800 */
[----:B------:R0:W-:Y:S01]  /*1760*/  @!P0 STS [R7+0x2080], R0 ;  /* 0x0020800007008388 */ /* 0x0001e20000000800 */
[----:B------:R-:W-:Y:S06]  /*1770*/  BAR.SYNC.DEFER_BLOCKING 0x0 ;  /* 0x0000000000007b1d */ /* 0x000fec0000010000 */
[----:B------:R-:W-:Y:S05]  /*1780*/  @P1 EXIT ;  /* 0x000000000000194d */ /* 0x000fea0003800000 */
[----:B------:R-:W-:-:S04]  /*1790*/  ISETP.GT.U32.AND P0, PT, R11, 0xf, PT ;  /* 0x0000000f0b00780c */ /* 0x000fc80003f04070 */
[----:B------:R-:W-:-:S13]  /*17a0*/  ISETP.NE.OR P0, PT, R58, 0x1f, P0 ;  /* 0x0000001f3a00780c */ /* 0x000fda0000705670 */
[----:B------:R-:W-:Y:S05]  /*17b0*/  @P0 EXIT ;  /* 0x000000000000094d */ /* 0x000fea0003800000 */
[----:B0-----:R-:W-:Y:S01]  /*17c0*/  LEA R0, R11, UR4, 0x3 ;  /* 0x000000040b007c11 */ /* 0x001fe2000f8e18ff */
[----:B------:R-:W0:Y:S04]  /*17d0*/  LDC.64 R2, c[0x0][0x488] ;  /* 0x00012200ff027b82 */ /* 0x000e280000000a00 */
[----:B------:R-:W1:Y:S04]  /*17e0*/  LDS.64 R6, [R0+0x2000] ;  /* 0x0020000000067984 */ /* 0x000e680000000a00 */
[----:B------:R-:W2:Y:S01]  /*17f0*/  LDS.64 R8, [R0+0x2080] ;  /* 0x0020800000087984 */ /* 0x000ea20000000a00 */
[----:B------:R-:W3:Y:S01]  /*1800*/  LDC.64 R4, c[0x0][0x480] ;  /* 0x00012000ff047b82 */ /* 0x000ee20000000a00 */
[----:B0-----:R-:W-:-:S04]  /*1810*/  IMAD.WIDE.U32 R2, R57, 0x4, R2 ;  /* 0x0000000439027825 */ /* 0x001fc800078e0002 */
[----:B---3--:R-:W-:Y:S01]  /*1820*/  IMAD.WIDE.U32 R4, R57, 0x4, R4 ;  /* 0x0000000439047825 */ /* 0x008fe200078e0004 */
[----:B-1----:R-:W-:Y:S02]  /*1830*/  F2FP.BF16.F32.PACK_AB R7, R7, R6 ;  /* 0x000000060707723e */ /* 0x002fe400000010ff */
[----:B--2---:R-:W-:-:S03]  /*1840*/  F2FP.BF16.F32.PACK_AB R9, R9, R8 ;  /* 0x000000080909723e */ /* 0x004fc600000010ff */
[----:B------:R-:W-:Y:S04]  /*1850*/  STG.E desc[UR6][R2.64], R7 ;  /* 0x0000000702007986 */ /* 0x000fe8000c101906 */
[----:B------:R-:W-:Y:S01]  /*1860*/  STG.E desc[UR6][R4.64], R9 ;  /* 0x0000000904007986 */ /* 0x000fe2000c101906 */
[----:B------:R-:W-:Y:S05]  /*1870*/  EXIT ;  /* 0x000000000000794d */ /* 0x000fea0003800000 */
.L_x_407:
        /* <DEDUP_REMOVED lines=16> */
.L_x_11158:


//--------------------- .text._ZN10layer_norm13ln_bwd_kernelINS_13Kernel_traitsI13__nv_bfloat16S2_S2_S2_fjLj512ELj1ELj4ELj1ELj16ENS_18Kernel_traits_baseILj512ES2_S2_S2_S2_fjLj128EEEEELb1ELb0ELb1ELb0EEEvNS_9BwdParamsE --------------------------
	.section	.text._ZN10layer_norm13ln_bwd_kernelINS_13Kernel_traitsI13__nv_bfloat16S2_S2_S2_fjLj512ELj1ELj4ELj1ELj16ENS_18Kernel_traits_baseILj512ES2_S2_S2_S2_fjLj128EEEEELb1ELb0ELb1ELb0EEEvNS_9BwdParamsE,"ax",@progbits
	.align	128
        .global         _ZN10layer_norm13ln_bwd_kernelINS_13Kernel_traitsI13__nv_bfloat16S2_S2_S2_fjLj512ELj1ELj4ELj1ELj16ENS_18Kernel_traits_baseILj512ES2_S2_S2_S2_fjLj128EEEEELb1ELb0ELb1ELb0EEEvNS_9BwdParamsE
        .type           _ZN10layer_norm13ln_bwd_kernelINS_13Kernel_traitsI13__nv_bfloat16S2_S2_S2_fjLj512ELj1ELj4ELj1ELj16ENS_18Kernel_traits_baseILj512ES2_S2_S2_S2_fjLj128EEEEELb1ELb0ELb1ELb0EEEvNS_9BwdParamsE,@function
        .size           _ZN10layer_norm13ln_bwd_kernelINS_13Kernel_traitsI13__nv_bfloat16S2_S2_S2_fjLj512ELj1ELj4ELj1ELj16ENS_18Kernel_traits_baseILj512ES2_S2_S2_S2_fjLj128EEEEELb1ELb0ELb1ELb0EEEvNS_9BwdParamsE,(.L_x_11159 - _ZN10layer_norm13ln_bwd_kernelINS_13Kernel_traitsI13__nv_bfloat16S2_S2_S2_fjLj512ELj1ELj4ELj1ELj16ENS_18Kernel_traits_baseILj512ES2_S2_S2_S2_fjLj128EEEEELb1ELb0ELb1ELb0EEEvNS_9BwdParamsE)
        .other          _ZN10layer_norm13ln_bwd_kernelINS_13Kernel_traitsI13__nv_bfloat16S2_S2_S2_fjLj512ELj1ELj4ELj1ELj16ENS_18Kernel_traits_baseILj512ES2_S2_S2_S2_fjLj128EEEEELb1ELb0ELb1ELb0EEEvNS_9BwdParamsE,@"STO_CUDA_ENTRY STV_DEFAULT"
_ZN10layer_norm13ln_bwd_kernelINS_13Kernel_traitsI13__nv_bfloat16S2_S2_S2_fjLj512ELj1ELj4ELj1ELj16ENS_18Kernel_traits_baseILj512ES2_S2_S2_S2_fjLj128EEEEELb1ELb0ELb1ELb0EEEvNS_9BwdParamsE:
.text._ZN10layer_norm13ln_bwd_kernelINS_13Kernel_traitsI13__nv_bfloat16S2_S2_S2_fjLj512ELj1ELj4ELj1ELj16ENS_18Kernel_traits_baseILj512ES2_S2_S2_S2_fjLj128EEEEELb1ELb0ELb1ELb0EEEvNS_9BwdParamsE:
        /* <DEDUP_REMOVED lines=13> */
[----:B0-----:R-:W-:Y:S01]  /*00d0*/  LOP3.LUT R108, R107, 0x1f, RZ, 0xc0, !PT ;  /* 0x0000001f6b6c7812 */ /* 0x001fe200078ec0ff */
[----:B------:R-:W0:Y:S03]  /*00e0*/  LDCU.64 UR20, c[0x0][0x478] ;  /* 0x00008f00ff1477ac */ /* 0x000e260008000a00 */
[----:B------:R-:W-:Y:S01]  /*00f0*/  LOP3.LUT R5, R108, 0x1f, RZ, 0x3c, !PT ;  /* 0x0000001f6c057812 */ /* 0x000fe200078e3cff */
[----:B------:R-:W-:-:S03]  /*0100*/  IMAD.MOV.U32 R3, RZ, RZ, R108 ;  /* 0x000000ffff037224 */ /* 0x000fc600078e006c */
        /* <DEDUP_REMOVED lines=8> */
[----:B------:R0:W5:Y:S01]  /*0190*/  @P0 LDG.E.128 R60, desc[UR6][R4.64] ;  /* 0x00000006043c0981 */ /* 0x000162000c1e1d00 */
[----:B---3--:R-:W-:-:S05]  /*01a0*/  @P1 IMAD.WIDE.U32 R6, R3, 0x10, R6 ;  /* 0x0000001003061825 */ /* 0x008fca00078e0006 */
[----:B------:R3:W5:Y:S01]  /*01b0*/  @P1 LDG.E.128 R56, desc[UR6][R6.64] ;  /* 0x0000000606381981 */ /* 0x000762000c1e1d00 */
[----:B------:R-:W-:Y:S01]  /*01c0*/  SHF.R.U32.HI R3, RZ, 0x5, R107 ;  /* 0x00000005ff037819 */ /* 0x000fe2000001166b */
        /* <DEDUP_REMOVED lines=36> */
[----:B------:R-:W-:-:S07]  /*0410*/  CS2R R26, SRZ ;  /* 0x00000000001a7805 */ /* 0x000fce000001ff00 */
.L_x_461:
[----:B0-----:R-:W0:Y:S08]  /*0420*/  LDC.64 R90, c[0x0][0x3f8] ;  /* 0x0000fe00ff5a7b82 */ /* 0x001e300000000a00 */
[----:B------:R-:W1:Y:S08]  /*0430*/  LDC.64 R106, c[0x0][0x3c8] ;  /* 0x0000f200ff6a7b82 */ /* 0x000e700000000a00 */
[----:B------:R-:W2:Y:S01]  /*0440*/  LDC.64 R98, c[0x0][0x3f0] ;  /* 0x0000fc00ff627b82 */ /* 0x000ea20000000a00 */
[----:B0-----:R-:W-:-:S07]  /*0450*/  IMAD.WIDE R92, R3, 0x4, R90 ;  /* 0x00000004035c7825 */ /* 0x001fce00078e025a */
[----:B------:R-:W0:Y:S01]  /*0460*/  LDC.64 R90, c[0x0][0x3c0] ;  /* 0x0000f000ff5a7b82 */ /* 0x000e220000000a00 */
[----:B------:R-:W3:Y:S01]  /*0470*/  LDG.E R113, desc[UR6][R92.64] ;  /* 0x000000065c717981 */ /* 0x000ee2000c1e1900 */
[----:B-1----:R-:W-:-:S06]  /*0480*/  IMAD.WIDE R106, R3, 0x4, R106 ;  /* 0x00000004036a7825 */ /* 0x002fcc00078e026a */
[----:B-----5:R1:W5:Y:S01]  /*0490*/  LDG.E R106, desc[UR6][R106.64] ;  /* 0x000000066a6a7981 */ /* 0x020362000c1e1900 */
[----:B--2---:R-:W-:-:S06]  /*04a0*/  IMAD.WIDE R98, R3, 0x4, R98 ;  /* 0x0000000403627825 */ /* 0x004fcc00078e0262 */
[----:B------:R1:W5:Y:S01]  /*04b0*/  LDG.E R98, desc[UR6][R98.64] ;  /* 0x0000000662627981 */ /* 0x000362000c1e1900 */
[----:B------:R-:W-:Y:S01]  /*04c0*/  BSSY.RECONVERGENT B1, `(.L_x_410) ;  /* 0x000012b000017945 */ /* 0x000fe20003800200 */
[----:B---3--:R-:W-:-:S13]  /*04d0*/  ISETP.GE.AND P3, PT, R113, 0x1, PT ;  /* 0x000000017100780c */ /* 0x008fda0003f66270 */
[----:B01----:R-:W-:Y:S05]  /*04e0*/  @!P3 BRA `(.L_x_411) ;  /* 0x0000000c00d8b947 */ /* 0x003fea0003800000 */
[----:B------:R-:W-:-:S06]  /*04f0*/  IMAD.WIDE R90, R3, 0x4, R90 ;  /* 0x00000004035a7825 */ /* 0x000fcc00078e025a */
[----:B------:R0:W2:Y:S01]  /*0500*/  LDG.E R91, desc[UR6][R90.64] ;  /* 0x000000065a5b7981 */ /* 0x0000a2000c1e1900 */
[----:B-----5:R-:W-:Y:S01]  /*0510*/  ISETP.GE.AND P1, PT, R98, 0x1, PT ;  /* 0x000000016200780c */ /* 0x020fe20003f26270 */
[----:B------:R-:W-:Y:S01]  /*0520*/  VIADD R93, R113, 0xffffffff ;  /* 0xffffffff715d7836 */ /* 0x000fe20000000000 */
[----:B------:R-:W-:Y:S01]  /*0530*/  MOV R0, UR14 ;  /* 0x0000000e00007c02 */ /* 0x000fe20008000f00 */
[----:B------:R-:W-:Y:S01]  /*0540*/  BSSY.RECONVERGENT B2, `(.L_x_412) ;  /* 0x0000084000027945 */ /* 0x000fe20003800200 */
[C---:B------:R-:W-:Y:S01]  /*0550*/  ISETP.GE.U32.AND P4, PT, R2.reuse, 0x20, PT ;  /* 0x000000200200780c */ /* 0x040fe20003f86070 */
[----:B------:R-:W-:Y:S01]  /*0560*/  HFMA2 R99, -RZ, RZ, 0, 0 ;  /* 0x00000000ff637431 */ /* 0x000fe200000001ff */
[----:B------:R-:W-:Y:S01]  /*0570*/  ISETP.NE.AND P0, PT, RZ, UR8, PT ;  /* 0x00000008ff007c0c */ /* 0x000fe2000bf05270 */
[-C--:B------:R-:W-:Y:S01]  /*0580*/  IMAD R92, R3, R0.reuse, RZ ;  /* 0x00000000035c7224 */ /* 0x080fe200078e02ff */
[----:B------:R-:W-:Y:S01]  /*0590*/  ISETP.GE.U32.AND P2, PT, R2, 0x40, PT ;  /* 0x000000400200780c */ /* 0x000fe20003f46070 */
[----:B------:R-:W-:-:S02]  /*05a0*/  IMAD R94, R93, R0, RZ ;  /* 0x000000005d5e7224 */ /* 0x000fc400078e02ff */
[----:B0-----:R-:W-:Y:S01]  /*05b0*/  IMAD.MOV.U32 R90, RZ, RZ, RZ ;  /* 0x000000ffff5a7224 */ /* 0x001fe200078e00ff */
[----:B------:R-:W-:Y:S02]  /*05c0*/  SHF.R.S32.HI R93, RZ, 0x1f, R92 ;  /* 0x0000001fff5d7819 */ /* 0x000fe4000001145c */
[----:B------:R-:W-:Y:S02]  /*05d0*/  @P1 IADD3 R95, PT, PT, R98, -0x1, RZ ;  /* 0xffffffff625f1810 */ /* 0x000fe40007ffe0ff */
[----:B------:R-:W-:-:S03]  /*05e0*/  LEA.HI R93, R93, R92, RZ, 0x3 ;  /* 0x0000005c5d5d7211 */ /* 0x000fc600078f18ff */
[----:B------:R-:W-:Y:S01]  /*05f0*/  @P1 IMAD R96, R95, R0, RZ ;  /* 0x000000005f601224 */ /* 0x000fe200078e02ff */
[----:B------:R-:W-:Y:S02]  /*0600*/  SHF.R.S32.HI R95, RZ, 0x1f, R94 ;  /* 0x0000001fff5f7819 */ /* 0x000fe4000001145e */
[----:B------:R-:W-:Y:S02]  /*0610*/  LEA.HI.SX32 R110, R93, R108, 0x1d ;  /* 0x0000006c5d6e7211 */ /* 0x000fe400078feaff */
[----:B------:R-:W-:Y:S02]  /*0620*/  @P1 SHF.R.S32.HI R97, RZ, 0x1f, R96 ;  /* 0x0000001fff611819 */ /* 0x000fe40000011460 */
[----:B------:R-:W-:Y:S02]  /*0630*/  LEA.HI R95, R95, R94, RZ, 0x3 ;  /* 0x0000005e5f5f7211 */ /* 0x000fe400078f18ff */
[----:B------:R-:W-:Y:S02]  /*0640*/  @P1 LEA.HI R97, R97, R96, RZ, 0x3 ;  /* 0x0000006061611211 */ /* 0x000fe400078f18ff */
[----:B------:R-:W-:-:S02]  /*0650*/  LEA.HI.SX32 R93, R95, R108, 0x1d ;  /* 0x0000006c5f5d7211 */ /* 0x000fc400078feaff */
[----:B------:R-:W-:Y:S01]  /*0660*/  @P1 LEA.HI.SX32 R90, R97, R108, 0x1d ;  /* 0x0000006c615a1211 */ /* 0x000fe200078feaff */
[----:B------:R-:W-:Y:S01]  /*0670*/  IMAD.MOV.U32 R108, RZ, RZ, RZ ;  /* 0x000000ffff6c7224 */ /* 0x000fe200078e00ff */
[----:B--2---:R-:W-:Y:S02]  /*0680*/  FSEL R92, R91, RZ, !P0 ;  /* 0x000000ff5b5c7208 */ /* 0x004fe40004000000 */
[----:B------:R-:W-:Y:S01]  /*0690*/  MOV R91, R110 ;  /* 0x0000006e005b7202 */ /* 0x000fe20000000f00 */
        /* <DEDUP_REMOVED lines=13> */
[----:B------:R-:W-:-:S02]  /*0770*/  IMAD.U32 R103, R60, 0x10000, RZ ;  /* 0x000100003c677824 */ /* 0x000fc400078e00ff */
[----:B0-----:R-:W-:-:S05]  /*0780*/  @P0 IMAD.WIDE.U32 R94, R91, 0x10, R94 ;  /* 0x000000105b5e0825 */ /* 0x001fca00078e005e */
[----:B------:R0:W5:Y:S01]  /*0790*/  @P0 LDG.E.128 R20, desc[UR6][R94.64] ;  /* 0x000000065e140981 */ /* 0x000162000c1e1d00 */
[----:B------:R-:W-:Y:S01]  /*07a0*/  VIADD R93, R93, 0x20 ;  /* 0x000000205d5d7836 */ /* 0x000fe20000000000 */
[----:B------:R-:W-:Y:S01]  /*07b0*/  IADD3 R90, PT, PT, R90, 0x20, RZ ;  /* 0x000000205a5a7810 */ /* 0x000fe20007ffe0ff */
[----:B------:R-:W-:Y:S01]  /*07c0*/  VIADD R91, R91, 0x20 ;  /* 0x000000205b5b7836 */ /* 0x000fe20000000000 */
[C---:B---3--:R-:W-:Y:S01]  /*07d0*/  PRMT R99, R73.reuse, 0x7632, R99 ;  /* 0x0000763249637816 */ /* 0x048fe20000000063 */
[----:B------:R-:W-:Y:S01]  /*07e0*/  IMAD.U32 R83, R72, 0x10000, RZ ;  /* 0x0001000048537824 */ /* 0x000fe200078e00ff */
[----:B------:R-:W-:Y:S01]  /*07f0*/  SHF.L.U32 R73, R73, 0x10, RZ ;  /* 0x0000001049497819 */ /* 0x000fe200000006ff */
[----:B------:R-:W-:Y:S02]  /*0800*/  IMAD.U32 R101, R74, 0x10000, RZ ;  /* 0x000100004a657824 */ /* 0x000fe400078e00ff */
[C---:B------:R-:W-:Y:S02]  /*0810*/  FADD.FTZ R83, -R92.reuse, R83 ;  /* 0x000000535c537221 */ /* 0x040fe40000010100 */
[----:B------:R-:W-:Y:S01]  /*0820*/  FADD.FTZ R73, -R92, R73 ;  /* 0x000000495c497221 */ /* 0x000fe20000010100 */
[----:B------:R-:W-:Y:S01]  /*0830*/  PRMT R100, R72, 0x7632, R100 ;  /* 0x0000763248647816 */ /* 0x000fe20000000064 */
[----:B------:R-:W-:Y:S01]  /*0840*/  FMUL.FTZ R105, R106, R83 ;  /* 0x000000536a697220 */ /* 0x000fe20000410000 */
[----:B----4-:R-:W-:Y:S01]  /*0850*/  SHF.L.U32 R72, R76, 0x10, RZ ;  /* 0x000000104c487819 */ /* 0x010fe200000006ff */
[----:B------:R-:W-:Y:S01]  /*0860*/  FMUL.FTZ R85, R106, R73 ;  /* 0x000000496a557220 */ /* 0x000fe20000410000 */
[----:B------:R-:W-:Y:S01]  /*0870*/  FADD.FTZ R73, -R92, R101 ;  /* 0x000000655c497221 */ /* 0x000fe20000010100 */
[----:B------:R-:W-:-:S02]  /*0880*/  PRMT R97, R75, 0x7632, R97 ;  /* 0x000076324b617816 */ /* 0x000fc40000000061 */
[----:B------:R-:W-:Y:S01]  /*0890*/  SHF.L.U32 R107, R75, 0x10, RZ ;  /* 0x000000104b6b7819 */ /* 0x000fe200000006ff */
[----:B------:R-:W-:Y:S01]  /*08a0*/  IMAD.U32 R75, R77, 0x10000, RZ ;  /* 0x000100004d4b7824 */ /* 0x000fe200078e00ff */
[----:B0-----:R-:W-:Y:S01]  /*08b0*/  PRMT R94, R76, 0x7632, R94 ;  /* 0x000076324c5e7816 */ /* 0x001fe2000000005e */
[-C--:B------:R-:W-:Y:S01]  /*08c0*/  FMUL.FTZ R103, R103, R72.reuse ;  /* 0x0000004867677220 */ /* 0x080fe20000410000 */
[----:B------:R-:W-:Y:S01]  /*08d0*/  PRMT R76, R77, 0x7632, R76 ;  /* 0x000076324d4c7816 */ /* 0x000fe2000000004c */
[----:B------:R-:W-:Y:S01]  /*08e0*/  FADD.FTZ R36, R36, R72 ;  /* 0x0000004824247221 */ /* 0x000fe20000010000 */
[C---:B------:R-:W-:Y:S01]  /*08f0*/  PRMT R77, R78.reuse, 0x7632, R77 ;  /* 0x000076324e4d7816 */ /* 0x040fe2000000004d */
[----:B------:R-:W-:Y:S01]  /*0900*/  FFMA.FTZ R52, R105, R72, R52 ;  /* 0x0000004869347223 */ /* 0x000fe20000010034 */
[----:B------:R-:W-:Y:S01]  /*0910*/  SHF.L.U32 R95, R78, 0x10, RZ ;  /* 0x000000104e5f7819 */ /* 0x000fe200000006ff */
[C---:B------:R-:W-:Y:S01]  /*0920*/  IMAD.U32 R109, R79.reuse, 0x10000, RZ ;  /* 0x000100004f6d7824 */ /* 0x040fe200078e00ff */
[----:B------:R-:W-:Y:S01]  /*0930*/  PRMT R78, R79, 0x7632, R78 ;  /* 0x000076324f4e7816 */ /* 0x000fe2000000004e */
[----:B------:R-:W-:-:S02]  /*0940*/  IMAD.U32 R72, R62, 0x10000, RZ ;  /* 0x000100003e487824 */ /* 0x000fc400078e00ff */
[----:B------:R-:W-:Y:S01]  /*0950*/  FMUL.FTZ R73, R106, R73 ;  /* 0x000000496a497220 */ /* 0x000fe20000410000 */
[----:B------:R-:W-:Y:S02]  /*0960*/  IMAD.U32 R79, R100, 0x10000, RZ ;  /* 0x00010000644f7824 */ /* 0x000fe400078e00ff */
[--C-:B------:R-:W-:Y:S01]  /*0970*/  FADD.FTZ R32, R32, R95.reuse ;  /* 0x0000005f20207221 */ /* 0x100fe20000010000 */
[----:B------:R-:W-:Y:S02]  /*0980*/  IMAD.U32 R99, R99, 0x10000, RZ ;  /* 0x0001000063637824 */ /* 0x000fe400078e00ff */
[-C--:B------:R-:W-:Y:S01]  /*0990*/  FMUL.FTZ R72, R72, R95.reuse ;  /* 0x0000005f48487220 */ /* 0x080fe20000410000 */
[----:B------:R-:W-:Y:S01]  /*09a0*/  FFMA.FTZ R48, R73, R95, R48 ;  /* 0x0000005f49307223 */ /* 0x000fe20000010030 */
[----:B------:R-:W-:Y:S01]  /*09b0*/  PRMT R95, R61, 0x7632, R95 ;  /* 0x000076323d5f7816 */ /* 0x000fe2000000005f */
[----:B------:R-:W-:Y:S01]  /*09c0*/  FADD.FTZ R79, -R92, R79 ;  /* 0x0000004f5c4f7221 */ /* 0x000fe20000010100 */
[----:B------:R-:W-:Y:S01]  /*09d0*/  PRMT R101, R60, 0x7632, R101 ;  /* 0x000076323c657816 */ /* 0x000fe20000000065 */
[----:B------:R-:W-:Y:S01]  /*09e0*/  FADD.FTZ R99, -R92, R99 ;  /* 0x000000635c637221 */ /* 0x000fe20000010100 */
[----:B------:R-:W-:Y:S01]  /*09f0*/  SHF.L.U32 R100, R76, 0x10, RZ ;  /* 0x000000104c647819 */ /* 0x000fe200000006ff */
[----:B------:R-:W-:Y:S01]  /*0a00*/  FMUL.FTZ R104, R106, R79 ;  /* 0x0000004f6a687220 */ /* 0x000fe20000410000 */
[----:B------:R-:W-:Y:S01]  /*0a10*/  IMAD.U32 R95, R95, 0x10000, RZ ;  /* 0x000100005f5f7824 */ /* 0x000fe200078e00ff */
[----:B------:R-:W-:Y:S01]  /*0a20*/  PRMT R79, R62, 0x7632, R79 ;  /* 0x000076323e4f7816 */ /* 0x000fe2000000004f */
[----:B------:R-:W-:Y:S01]  /*0a30*/  FMUL.FTZ R102, R106, R99 ;  /* 0x000000636a667220 */ /* 0x000fe20000410000 */
[----:B------:R-:W-:-:S02]  /*0a40*/  PRMT R96, R74, 0x7632, R96 ;  /* 0x000076324a607816 */ /* 0x000fc40000000060 */
[----:B------:R-:W-:Y:S02]  /*0a50*/  SHF.L.U32 R101, R101, 0x10, RZ ;  /* 0x0000001065657819 */ /* 0x000fe400000006ff */
[----:B------:R-:W-:Y:S01]  /*0a60*/  SHF.L.U32 R94, R94, 0x10, RZ ;  /* 0x000000105e5e7819 */ /* 0x000fe200000006ff */
[-C--:B------:R-:W-:Y:S01]  /*0a70*/  FMUL.FTZ R76, R95, R100.reuse ;  /* 0x000000645f4c7220 */ /* 0x080fe20000410000 */
[----:B------:R-:W-:Y:S01]  /*0a80*/  FADD.FTZ R39, R39, R100 ;  /* 0x0000006427277221 */ /* 0x000fe20000010000 */
[----:B------:R-:W-:Y:S01]  /*0a90*/  FFMA.FTZ R55, R102, R100, R55 ;  /* 0x0000006466377223 */ /* 0x000fe20000010037 */
[----:B------:R-:W-:Y:S01]  /*0aa0*/  IMAD.U32 R95, R79, 0x10000, RZ ;  /* 0x000100004f5f7824 */ /* 0x000fe200078e00ff */
[----:B------:R-:W-:Y:S01]  /*0ab0*/  SHF.L.U32 R74, R61, 0x10, RZ ;  /* 0x000000103d4a7819 */ /* 0x000fe200000006ff */
[-C--:B------:R-:W-:Y:S01]  /*0ac0*/  FMUL.FTZ R101, R101, R94.reuse ;  /* 0x0000005e65657220 */ /* 0x080fe20000410000 */
[----:B------:R-:W-:Y:S01]  /*0ad0*/  FADD.FTZ R37, R37, R94 ;  /* 0x0000005e25257221 */ /* 0x000fe20000010000 */
[----:B------:R-:W-:Y:S01]  /*0ae0*/  FFMA.FTZ R53, R104, R94, R53 ;  /* 0x0000005e68357223 */ /* 0x000fe20000010035 */
[----:B------:R-:W-:-:S02]  /*0af0*/  IMAD.U32 R79, R96, 0x10000, RZ ;  /* 0x00010000604f7824 */ /* 0x000fc400078e00ff */
[----:B------:R-:W-:Y:S01]  /*0b00*/  FADD.FTZ R94, RZ, R103 ;  /* 0x00000067ff5e7221 */ /* 0x000fe20000010000 */
[----:B------:R-:W-:Y:S02]  /*0b10*/  IMAD.U32 R100, R77, 0x10000, RZ ;  /* 0x000100004d647824 */ /* 0x000fe400078e00ff */
[----:B------:R-:W-:Y:S01]  /*0b20*/  FFMA.FTZ R77, R105, R103, RZ ;  /* 0x00000067694d7223 */ /* 0x000fe200000100ff */
[----:B------:R-:W-:Y:S01]  /*0b30*/  FADD.FTZ R79, -R92, R79 ;  /* 0x0000004f5c4f7221 */ /* 0x000fe20000010100 */
        /* <DEDUP_REMOVED lines=9> */
[----:B------:R-:W-:Y:S01]  /*0bd0*/  FADD.FTZ R38, R38, R75 ;  /* 0x0000004b26267221 */ /* 0x000fe20000010000 */
[----:B------:R-:W-:Y:S01]  /*0be0*/  FADD.FTZ R97, R79, R76 ;  /* 0x0000004c4f617221 */ /* 0x000fe20000010000 */
[----:B------:R-:W-:Y:S01]  /*0bf0*/  FFMA.FTZ R94, R102, R76, R95 ;  /* 0x0000004c665e7223 */ /* 0x000fe2000001005f */
[----:B------:R-:W-:Y:S01]  /*0c00*/  FFMA.FTZ R54, R85, R75, R54 ;  /* 0x0000004b55367223 */ /* 0x000fe20000010036 */
[C-C-:B------:R-:W-:Y:S01]  /*0c10*/  FADD.FTZ R75, -R92.reuse, R107.reuse ;  /* 0x0000006b5c4b7221 */ /* 0x140fe20000010100 */
[----:B------:R-:W-:Y:S01]  /*0c20*/  SHF.L.U32 R74, R63, 0x10, RZ ;  /* 0x000000103f4a7819 */ /* 0x000fe200000006ff */
[----:B------:R-:W-:Y:S01]  /*0c30*/  FADD.FTZ R96, R97, R72 ;  /* 0x0000004861607221 */ /* 0x000fe20000010000 */
[----:B------:R-:W-:Y:S01]  /*0c40*/  PRMT R107, R63, 0x7632, R107 ;  /* 0x000076323f6b7816 */ /* 0x000fe2000000006b */
[----:B------:R-:W-:Y:S01]  /*0c50*/  FFMA.FTZ R95, R73, R72, R94 ;  /* 0x00000048495f7223 */ /* 0x000fe2000001005e */
[----:B------:R-:W-:Y:S01]  /*0c60*/  FADD.FTZ R99, -R92, R99 ;  /* 0x000000635c637221 */ /* 0x000fe20000010100 */
[----:B------:R-:W-:Y:S01]  /*0c70*/  FMUL.FTZ R75, R106, R75 ;  /* 0x0000004b6a4b7220 */ /* 0x000fe20000410000 */
[----:B------:R-:W-:Y:S01]  /*0c80*/  SHF.L.U32 R107, R107, 0x10, RZ ;  /* 0x000000106b6b7819 */ /* 0x000fe200000006ff */
        /* <DEDUP_REMOVED lines=15> */
.L_x_413:
[----:B------:R-:W-:Y:S05]  /*0d80*/  BSYNC.RECONVERGENT B2 ;  /* 0x0000000000027941 */ /* 0x000fea0003800200 */
.L_x_412:
[----:B------:R-:W-:Y:S05]  /*0d90*/  @!P2 BRA `(.L_x_414) ;  /* 0x000000080074a947 */ /* 0x000fea0003800000 */
[----:B------:R-:W0:Y:S08]  /*0da0*/  LDC.64 R4, c[0x0][0x3a8] ;  /* 0x0000ea00ff047b82 */ /* 0x000e300000000a00 */
[----:B------:R-:W1:Y:S01]  /*0db0*/  LDC.64 R8, c[0x0][0x428] ;  /* 0x00010a00ff087b82 */ /* 0x000e620000000a00 */
[----:B------:R-:W-:-:S07]  /*0dc0*/  ISETP.NE.U32.AND P0, PT, RZ, UR10, PT ;  /* 0x0000000aff007c0c */ /* 0x000fce000bf05070 */
[----:B------:R-:W2:Y:S01]  /*0dd0*/  LDC.64 R14, c[0x0][0x3b0] ;  /* 0x0000ec00ff0e7b82 */ /* 0x000ea20000000a00 */
[----:B0-----:R-:W-:-:S06]  /*0de0*/  IMAD.WIDE.U32 R4, R91, 0x10, R4 ;  /* 0x000000105b047825 */ /* 0x001fcc00078e0004 */
[----:B------:R-:W3:Y:S01]  /*0df0*/  LDG.E.128 R4, desc[UR6][R4.64] ;  /* 0x0000000604047981 */ /* 0x000ee2000c1e1d00 */
[----:B-1----:R-:W-:-:S06]  /*0e00*/  IMAD.WIDE.U32 R8, R93, 0x10, R8 ;  /* 0x000000105d087825 */ /* 0x002fcc00078e0008 */
[----:B------:R-:W4:Y:S01]  /*0e10*/  LDG.E.128 R8, desc[UR6][R8.64] ;  /* 0x0000000608087981 */ /* 0x000f22000c1e1d00 */
[----:B------:R-:W-:Y:S01]  /*0e20*/  ISETP.NE.AND.EX P0, PT, RZ, UR11, PT, P0 ;  /* 0x0000000bff007c0c */ /* 0x000fe2000bf05300 */
[----:B--2---:R-:W-:-:S05]  /*0e30*/  IMAD.WIDE.U32 R14, R90, 0x8, R14 ;  /* 0x000000085a0e7825 */ /* 0x004fca00078e000e */
[----:B------:R0:W5:Y:S07]  /*0e40*/  LDG.E.64 R88, desc[UR6][R14.64] ;  /* 0x000000060e587981 */ /* 0x00016e000c1e1b00 */
[----:B------:R-:W1:Y:S01]  /*0e50*/  @P0 LDC.64 R12, c[0x0][0x438] ;  /* 0x00010e00ff0c0b82 */ /* 0x000e620000000a00 */
[----:B0-----:R-:W-:-:S04]  /*0e60*/  PRMT R14, R56, 0x7632, R14 ;  /* 0x00007632380e7816 */ /* 0x001fc8000000000e */
[----:B------:R-:W-:Y:S01]  /*0e70*/  SHF.L.U32 R14, R14, 0x10, RZ ;  /* 0x000000100e0e7819 */ /* 0x000fe200000006ff */
[----:B-1----:R-:W-:-:S05]  /*0e80*/  @P0 IMAD.WIDE.U32 R12, R91, 0x10, R12 ;  /* 0x000000105b0c0825 */ /* 0x002fca00078e000c */
[----:B------:R0:W5:Y:S01]  /*0e90*/  @P0 LDG.E.128 R16, desc[UR6][R12.64] ;  /* 0x000000060c100981 */ /* 0x000162000c1e1d00 */
[----:B------:R-:W-:-:S04]  /*0ea0*/  PRMT R94, R59, 0x7632, R94 ;  /* 0x000076323b5e7816 */ /* 0x000fc8000000005e */
[----:B------:R-:W-:Y:S02]  /*0eb0*/  SHF.L.U32 R94, R94, 0x10, RZ ;  /* 0x000000105e5e7819 */ /* 0x000fe400000006ff */
[C---:B---3--:R-:W-:Y:S02]  /*0ec0*/  PRMT R80, R4.reuse, 0x7632, R80 ;  /* 0x0000763204507816 */ /* 0x048fe40000000050 */
[----:B------:R-:W-:Y:S02]  /*0ed0*/  SHF.L.U32 R81, R4, 0x10, RZ ;  /* 0x0000001004517819 */ /* 0x000fe400000006ff */
[----:B------:R-:W-:Y:S02]  /*0ee0*/  PRMT R4, R5, 0x7632, R4 ;  /* 0x0000763205047816 */ /* 0x000fe40000000004 */
[C---:B------:R-:W-:Y:S02]  /*0ef0*/  PRMT R82, R6.reuse, 0x7632, R82 ;  /* 0x0000763206527816 */ /* 0x040fe40000000052 */
[----:B------:R-:W-:-:S02]  /*0f00*/  SHF.L.U32 R95, R6, 0x10, RZ ;  /* 0x00000010065f7819 */ /* 0x000fc400000006ff */
[C---:B------:R-:W-:Y:S01]  /*0f10*/  PRMT R6, R7.reuse, 0x7632, R6 ;  /* 0x0000763207067816 */ /* 0x040fe20000000006 */
[----:B------:R-:W-:Y:S01]  /*0f20*/  IMAD.U32 R7, R7, 0x10000, RZ ;  /* 0x0001000007077824 */ /* 0x000fe200078e00ff */
[----:B0-----:R-:W-:Y:S01]  /*0f30*/  SHF.L.U32 R13, R80, 0x10, RZ ;  /* 0x00000010500d7819 */ /* 0x001fe200000006ff */
[----:B------:R-:W-:Y:S02]  /*0f40*/  IMAD.U32 R91, R5, 0x10000, RZ ;  /* 0x00010000055b7824 */ /* 0x000fe400078e00ff */
[----:B------:R-:W-:Y:S01]  /*0f50*/  FADD.FTZ R5, -R92, R81 ;  /* 0x000000515c057221 */ /* 0x000fe20000010100 */
[----:B----4-:R-:W-:Y:S01]  /*0f60*/  PRMT R12, R8, 0x7632, R12 ;  /* 0x00007632080c7816 */ /* 0x010fe2000000000c */
[----:B------:R-:W-:Y:S02]  /*0f70*/  IMAD.U32 R15, R4, 0x10000, RZ ;  /* 0x00010000040f7824 */ /* 0x000fe400078e00ff */
[C---:B------:R-:W-:Y:S01]  /*0f80*/  FADD.FTZ R107, -R92.reuse, R7 ;  /* 0x000000075c6b7221 */ /* 0x040fe20000010100 */
[----:B------:R-:W-:Y:S01]  /*0f90*/  FADD.FTZ R13, -R92, R13 ;  /* 0x0000000d5c0d7221 */ /* 0x000fe20000010100 */
[----:B------:R-:W-:Y:S01]  /*0fa0*/  SHF.L.U32 R4, R56, 0x10, RZ ;  /* 0x0000001038047819 */ /* 0x000fe200000006ff */
[----:B------:R-:W-:Y:S01]  /*0fb0*/  FADD.FTZ R93, -R92, R91 ;  /* 0x0000005b5c5d7221 */ /* 0x000fe20000010100 */
[----:B------:R-:W-:Y:S01]  /*0fc0*/  SHF.L.U32 R81, R82, 0x10, RZ ;  /* 0x0000001052517819 */ /* 0x000fe200000006ff */
[----:B------:R-:W-:-:S02]  /*0fd0*/  IMAD.U32 R7, R8, 0x10000, RZ ;  /* 0x0001000008077824 */ /* 0x000fc400078e00ff */
[----:B------:R-:W-:Y:S01]  /*0fe0*/  FMUL.FTZ R5, R106, R5 ;  /* 0x000000056a057220 */ /* 0x000fe20000410000 */
[----:B------:R-:W-:Y:S02]  /*0ff0*/  IMAD.U32 R91, R6, 0x10000, RZ ;  /* 0x00010000065b7824 */ /* 0x000fe400078e00ff */
[----:B------:R-:W-:Y:S02]  /*1000*/  IMAD.U32 R84, R12, 0x10000, RZ ;  /* 0x000100000c547824 */ /* 0x000fe400078e00ff */
[----:B------:R-:W-:Y:S01]  /*1010*/  FMUL.FTZ R12, R106, R13 ;  /* 0x0000000d6a0c7220 */ /* 0x000fe20000410000 */
[C---:B------:R-:W-:Y:S01]  /*1020*/  PRMT R90, R9.reuse, 0x7632, R90 ;  /* 0x00007632095a7816 */ /* 0x040fe2000000005a */
[-C--:B------:R-:W-:Y:S01]  /*1030*/  FMUL.FTZ R4, R4, R7.reuse ;  /* 0x0000000704047220 */ /* 0x080fe20000410000 */
[C---:B------:R-:W-:Y:S01]  /*1040*/  FADD.FTZ R95, -R92.reuse, R95 ;  /* 0x0000005f5c5f7221 */ /* 0x040fe20000010100 */
[C---:B------:R-:W-:Y:S01]  /*1050*/  FADD.FTZ R15, -R92.reuse, R15 ;  /* 0x0000000f5c0f7221 */ /* 0x040fe20000010100 */
[C---:B------:R-:W-:Y:S01]  /*1060*/  FADD.FTZ R81, -R92.reuse, R81 ;  /* 0x000000515c517221 */ /* 0x040fe20000010100 */
[----:B------:R-:W-:Y:S01]  /*1070*/  FADD.FTZ R91, -R92, R91 ;  /* 0x0000005b5c5b7221 */ /* 0x000fe20000010100 */
[----:B------:R-:W-:Y:S01]  /*1080*/  SHF.L.U32 R9, R9, 0x10, RZ ;  /* 0x0000001009097819 */ /* 0x000fe200000006ff */
[----:B------:R-:W-:Y:S01]  /*1090*/  FADD.FTZ R28, R28, R7 ;  /* 0x000000071c1c7221 */ /* 0x000fe20000010000 */
[----:B------:R-:W-:Y:S01]  /*10a0*/  FFMA.FTZ R44, R5, R7, R44 ;  /* 0x00000007052c7223 */ /* 0x000fe2000001002c */
[----:B------:R-:W-:-:S02]  /*10b0*/  IMAD.U32 R6, R57, 0x10000, RZ ;  /* 0x0001000039067824 */ /* 0x000fc400078e00ff */
[----:B------:R-:W-:Y:S01]  /*10c0*/  FMUL.FTZ R7, R106, R93 ;  /* 0x0000005d6a077220 */ /* 0x000fe20000410000 */
[----:B------:R-:W-:Y:S01]  /*10d0*/  PRMT R92, R57, 0x7632, R92 ;  /* 0x00007632395c7816 */ /* 0x000fe2000000005c */
[-C--:B------:R-:W-:Y:S01]  /*10e0*/  FMUL.FTZ R13, R14, R84.reuse ;  /* 0x000000540e0d7220 */ /* 0x080fe20000410000 */
[----:B------:R-:W-:Y:S01]  /*10f0*/  FADD.FTZ R29, R29, R84 ;  /* 0x000000541d1d7221 */ /* 0x000fe20000010000 */
[----:B------:R-:W-:Y:S01]  /*1100*/  FFMA.FTZ R45, R12, R84, R45 ;  /* 0x000000540c2d7223 */ /* 0x000fe2000001002d */
[----:B------:R-:W-:Y:S01]  /*1110*/  FADD.FTZ R84, R99, R4 ;  /* 0x0000000463547221 */ /* 0x000fe20000010000 */
[----:B------:R-:W-:Y:S01]  /*1120*/  FFMA.FTZ R93, R5, R4, R108 ;  /* 0x00000004055d7223 */ /* 0x000fe2000001006c */
[-C--:B------:R-:W-:Y:S01]  /*1130*/  FMUL.FTZ R6, R6, R9.reuse ;  /* 0x0000000906067220 */ /* 0x080fe20000410000 */
[----:B------:R-:W-:Y:S01]  /*1140*/  FADD.FTZ R30, R30, R9 ;  /* 0x000000091e1e7221 */ /* 0x000fe20000010000 */
[----:B------:R-:W-:Y:S01]  /*1150*/  FFMA.FTZ R46, R7, R9, R46 ;  /* 0x00000009072e7223 */ /* 0x000fe2000001002e */
[----:B------:R-:W-:Y:S01]  /*1160*/  SHF.L.U32 R92, R92, 0x10, RZ ;  /* 0x000000105c5c7819 */ /* 0x000fe200000006ff */
[----:B------:R-:W-:Y:S01]  /*1170*/  FMUL.FTZ R9, R106, R95 ;  /* 0x0000005f6a097220 */ /* 0x000fe20000410000 */
[----:B------:R-:W-:Y:S01]  /*1180*/  PRMT R82, R10, 0x7632, R82 ;  /* 0x000076320a527816 */ /* 0x000fe20000000052 */
[----:B------:R-:W-:-:S02]  /*1190*/  IMAD.U32 R90, R90, 0x10000, RZ ;  /* 0x000100005a5a7824 */ /* 0x000fc400078e00ff */
[----:B------:R-:W-:Y:S01]  /*11a0*/  FMUL.FTZ R14, R106, R15 ;  /* 0x0000000f6a0e7220 */ /* 0x000fe20000410000 */
[----:B------:R-:W-:Y:S01]  /*11b0*/  FADD.FTZ R95, R84, R13 ;  /* 0x0000000d545f7221 */ /* 0x000fe20000010000 */
[----:B------:R-:W-:Y:S01]  /*11c0*/  FFMA.FTZ R84, R12, R13, R93 ;  /* 0x0000000d0c547223 */ /* 0x000fe2000001005d */
[-C--:B------:R-:W-:Y:S01]  /*11d0*/  FMUL.FTZ R15, R92, R90.reuse ;  /* 0x0000005a5c0f7220 */ /* 0x080fe20000410000 */
[--C-:B------:R-:W-:Y:S01]  /*11e0*/  FADD.FTZ R31, R31, R90.reuse ;  /* 0x0000005a1f1f7221 */ /* 0x100fe20000010000 */
[----:B------:R-:W-:Y:S01]  /*11f0*/  FFMA.FTZ R47, R14, R90, R47 ;  /* 0x0000005a0e2f7223 */ /* 0x000fe2000001002f */
[----:B------:R-:W-:Y:S01]  /*1200*/  SHF.L.U32 R8, R58, 0x10, RZ ;  /* 0x000000103a087819 */ /* 0x000fe200000006ff */
[----:B------:R-:W-:Y:S01]  /*1210*/  IMAD.U32 R92, R82, 0x10000, RZ ;  /* 0x00010000525c7824 */ /* 0x000fe200078e00ff */
[----:B------:R-:W-:Y:S01]  /*1220*/  PRMT R90, R58, 0x7632, R90 ;  /* 0x000076323a5a7816 */ /* 0x000fe2000000005a */
[----:B------:R-:W-:Y:S02]  /*1230*/  IMAD.U32 R97, R10, 0x10000, RZ ;  /* 0x000100000a617824 */ /* 0x000fe400078e00ff */
[----:B------:R-:W-:Y:S01]  /*1240*/  FADD.FTZ R82, R95, R6 ;  /* 0x000000065f527221 */ /* 0x000fe20000010000 */
[----:B------:R-:W-:Y:S01]  /*1250*/  FFMA.FTZ R93, R7, R6, R84 ;  /* 0x00000006075d7223 */ /* 0x000fe20000010054 */
[C---:B------:R-:W-:Y:S01]  /*1260*/  PRMT R80, R11.reuse, 0x7632, R80 ;  /* 0x000076320b507816 */ /* 0x040fe20000000050 */
[----:B------:R-:W-:Y:S01]  /*1270*/  FMUL.FTZ R8, R8, R97 ;  /* 0x0000006108087220 */ /* 0x000fe20000410000 */
[----:B------:R-:W-:Y:S01]  /*1280*/  SHF.L.U32 R90, R90, 0x10, RZ ;  /* 0x000000105a5a7819 */ /* 0x000fe200000006ff */
[----:B------:R-:W-:Y:S01]  /*1290*/  FADD.FTZ R95, R82, R15 ;  /* 0x0000000f525f7221 */ /* 0x000fe20000010000 */
[----:B------:R-:W-:Y:S01]  /*12a0*/  FFMA.FTZ R84, R14, R15, R93 ;  /* 0x0000000f0e547223 */ /* 0x000fe2000001005d */
[----:B------:R-:W-:Y:S01]  /*12b0*/  SHF.L.U32 R109, R11, 0x10, RZ ;  /* 0x000000100b6d7819 */ /* 0x000fe200000006ff */
[----:B------:R-:W-:-:S02]  /*12c0*/  IMAD.U32 R96, R80, 0x10000, RZ ;  /* 0x0001000050607824 */ /* 0x000fc400078e00ff */
[----:B------:R-:W-:Y:S01]  /*12d0*/  FMUL.FTZ R82, R106, R81 ;  /* 0x000000516a527220 */ /* 0x000fe20000410000 */
[----:B------:R-:W-:Y:S02]  /*12e0*/  IMAD.U32 R10, R59, 0x10000, RZ ;  /* 0x000100003b0a7824 */ /* 0x000fe400078e00ff */
        /* <DEDUP_REMOVED lines=22> */
.L_x_411:
[----:B-----5:R-:W-:Y:S01]  /*1450*/  ISETP.GE.AND P1, PT, R98, 0x1, PT ;  /* 0x000000016200780c */ /* 0x020fe20003f26270 */
[----:B------:R-:W-:Y:S01]  /*1460*/  UISETP.NE.U32.AND UP0, UPT, UR10, URZ, UPT ;  /* 0x000000ff0a00728c */ /* 0x000fe2000bf05070 */
[----:B------:R-:W-:Y:S01]  /*1470*/  MOV R0, UR14 ;  /* 0x0000000e00007c02 */ /* 0x000fe20008000f00 */
[----:B------:R-:W-:Y:S02]  /*1480*/  HFMA2 R107, -RZ, RZ, 0, 0 ;  /* 0x00000000ff6b7431 */ /* 0x000fe400000001ff */
[----:B------:R-:W-:Y:S02]  /*1490*/  UISETP.NE.AND.EX UP0, UPT, UR11, URZ, UPT, UP0 ;  /* 0x000000ff0b00728c */ /* 0x000fe4000bf05300 */
[----:B------:R-:W-:-:S06]  /*14a0*/  IMAD R90, R3, R0, RZ ;  /* 0x00000000035a7224 */ /* 0x000fcc00078e02ff */
[----:B------:R-:W-:-:S04]  /*14b0*/  @P1 VIADD R91, R98, 0xffffffff ;  /* 0xffffffff625b1836 */ /* 0x000fc80000000000 */
[----:B------:R-:W-:Y:S01]  /*14c0*/  @P1 IMAD R92, R91, R0, RZ ;  /* 0x000000005b5c1224 */ /* 0x000fe200078e02ff */
[----:B------:R-:W-:-:S04]  /*14d0*/  SHF.R.S32.HI R91, RZ, 0x1f, R90 ;  /* 0x0000001fff5b7819 */ /* 0x000fc8000001145a */
[----:B------:R-:W-:Y:S02]  /*14e0*/  LEA.HI R91, R91, R90, RZ, 0x3 ;  /* 0x0000005a5b5b7211 */ /* 0x000fe400078f18ff */
[----:B------:R-:W-:Y:S02]  /*14f0*/  @P1 SHF.R.S32.HI R93, RZ, 0x1f, R92 ;  /* 0x0000001fff5d1819 */ /* 0x000fe4000001145c */
[----:B------:R-:W-:Y:S02]  /*1500*/  LEA.HI.SX32 R110, R91, R108, 0x1d ;  /* 0x0000006c5b6e7211 */ /* 0x000fe400078feaff */
[----:B------:R-:W-:-:S03]  /*1510*/  @P1 LEA.HI R93, R93, R92, RZ, 0x3 ;  /* 0x0000005c5d5d1211 */ /* 0x000fc600078f18ff */
[----:B------:R-:W-:Y:S01]  /*1520*/  IMAD.MOV.U32 R99, RZ, RZ, R110 ;  /* 0x000000ffff637224 */ /* 0x000fe200078e006e */
[----:B------:R-:W-:Y:S01]  /*1530*/  @P1 LEA.HI.SX32 R107, R93, R108, 0x1d ;  /* 0x0000006c5d6b1211 */ /* 0x000fe200078feaff */
[----:B------:R-:W-:Y:S06]  /*1540*/  BRA.U UP0, `(.L_x_415) ;  /* 0x0000000100407547 */ /* 0x000fec000b800000 */
[C---:B------:R-:W-:Y:S01]  /*1550*/  ISETP.GE.U32.AND P4, PT, R2.reuse, 0x20, PT ;  /* 0x000000200200780c */ /* 0x040fe20003f86070 */
[----:B------:R-:W-:Y:S01]  /*1560*/  BSSY.RECONVERGENT B2, `(.L_x_416) ;  /* 0x0000007000027945 */ /* 0x000fe20003800200 */
[----:B------:R-:W-:-:S11]  /*1570*/  ISETP.GE.U32.AND P2, PT, R2, 0x40, PT ;  /* 0x000000400200780c */ /* 0x000fd60003f46070 */
[----:B------:R-:W-:Y:S05]  /*1580*/  @!P4 BRA `(.L_x_417) ;  /* 0x000000000010c947 */ /* 0x000fea0003800000 */
[----:B------:R-:W0:Y:S02]  /*1590*/  LDC.64 R86, c[0x0][0x3b0] ;  /* 0x0000ec00ff567b82 */ /* 0x000e240000000a00 */
[----:B0-----:R-:W-:-:S06]  /*15a0*/  IMAD.WIDE.U32 R86, R107, 0x8, R86 ;  /* 0x000000086b567825 */ /* 0x001fcc00078e0056 */
[----:B------:R-:W5:Y:S01]  /*15b0*/  LDG.E.64 R86, desc[UR6][R86.64] ;  /* 0x0000000656567981 */ /* 0x000f62000c1e1b00 */
[----:B------:R-:W-:-:S07]  /*15c0*/  IADD3 R107, PT, PT, R107, 0x20, RZ ;  /* 0x000000206b6b7810 */ /* 0x000fce0007ffe0ff */
.L_x_417:
[----:B------:R-:W-:Y:S05]  /*15d0*/  BSYNC.RECONVERGENT B2 ;  /* 0x0000000000027941 */ /* 0x000fea0003800200 */
.L_x_416:
[----:B------:R-:W-:Y:S01]  /*15e0*/  IMAD.MOV.U32 R99, RZ, RZ, RZ ;  /* 0x000000ffff637224 */ /* 0x000fe200078e00ff */
[----:B------:R-:W-:Y:S01]  /*15f0*/  MOV R108, RZ ;  /* 0x000000ff006c7202 */ /* 0x000fe20000000f00 */
[----:B------:R-:W-:Y:S06]  /*1600*/  @!P2 BRA `(.L_x_414) ;  /* 0x000000000058a947 */ /* 0x000fec0003800000 */
[----:B------:R-:W0:Y:S02]  /*1610*/  LDC.64 R88, c[0x0][0x3b0] ;  /* 0x0000ec00ff587b82 */ /* 0x000e240000000a00 */
[----:B0-----:R-:W-:-:S06]  /*1620*/  IMAD.WIDE.U32 R88, R107, 0x8, R88 ;  /* 0x000000086b587825 */ /* 0x001fcc00078e0058 */
[----:B------:R-:W5:Y:S01]  /*1630*/  LDG.E.64 R88, desc[UR6][R88.64] ;  /* 0x0000000658587981 */ /* 0x000f62000c1e1b00 */
[----:B------:R-:W-:Y:S05]  /*1640*/  BRA `(.L_x_414) ;  /* 0x0000000000487947 */ /* 0x000fea0003800000 */
.L_x_415:
[C---:B------:R-:W-:Y:S02]  /*1650*/  ISETP.GE.U32.AND P4, PT, R2.reuse, 0x20, PT ;  /* 0x000000200200780c */ /* 0x040fe40003f86070 */
[----:B------:R-:W-:-:S11]  /*1660*/  ISETP.GE.U32.AND P2, PT, R2, 0x40, PT ;  /* 0x000000400200780c */ /* 0x000fd60003f46070 */
[----:B------:R-:W0:Y:S08]  /*1670*/  @P4 LDC.64 R96, c[0x0][0x438] ;  /* 0x00010e00ff604b82 */ /* 0x000e300000000a00 */
[----:B------:R-:W1:Y:S08]  /*1680*/  @P4 LDC.64 R94, c[0x0][0x3b0] ;  /* 0x0000ec00ff5e4b82 */ /* 0x000e700000000a00 */
[----:B------:R-:W2:Y:S08]  /*1690*/  @P2 LDC.64 R90, c[0x0][0x3b0] ;  /* 0x0000ec00ff5a2b82 */ /* 0x000eb00000000a00 */
[----:B------:R-:W3:Y:S01]  /*16a0*/  @P2 LDC.64 R92, c[0x0][0x438] ;  /* 0x00010e00ff5c2b82 */ /* 0x000ee20000000a00 */
[C---:B0-----:R-:W-:Y:S01]  /*16b0*/  @P4 IMAD.WIDE.U32 R96, R99.reuse, 0x10, R96 ;  /* 0x0000001063604825 */ /* 0x041fe200078e0060 */
[----:B------:R-:W-:-:S04]  /*16c0*/  @P4 IADD3 R99, PT, PT, R99, 0x20, RZ ;  /* 0x0000002063634810 */ /* 0x000fc80007ffe0ff */
[----:B------:R0:W5:Y:S01]  /*16d0*/  @P4 LDG.E.128 R20, desc[UR6][R96.64] ;  /* 0x0000000660144981 */ /* 0x000162000c1e1d00 */
[----:B-1----:R-:W-:-:S04]  /*16e0*/  @P4 IMAD.WIDE.U32 R94, R107, 0x8, R94 ;  /* 0x000000086b5e4825 */ /* 0x002fc800078e005e */
[----:B------:R-:W-:Y:S01]  /*16f0*/  @P4 VIADD R107, R107, 0x20 ;  /* 0x000000206b6b4836 */ /* 0x000fe20000000000 */
[----:B------:R0:W5:Y:S03]  /*1700*/  @P4 LDG.E.64 R86, desc[UR6][R94.64] ;  /* 0x000000065e564981 */ /* 0x000166000c1e1b00 */
[----:B--2---:R-:W-:-:S05]  /*1710*/  @P2 IMAD.WIDE.U32 R90, R107, 0x8, R90 ;  /* 0x000000086b5a2825 */ /* 0x004fca00078e005a */
[----:B------:R0:W5:Y:S01]  /*1720*/  @P2 LDG.E.64 R88, desc[UR6][R90.64] ;  /* 0x000000065a582981 */ /* 0x000162000c1e1b00 */
[----:B---3--:R-:W-:-:S05]  /*1730*/  @P2 IMAD.WIDE.U32 R92, R99, 0x10, R92 ;  /* 0x00000010635c2825 */ /* 0x008fca00078e005c */
[----:B------:R0:W5:Y:S01]  /*1740*/  @P2 LDG.E.128 R16, desc[UR6][R92.64] ;  /* 0x000000065c102981 */ /* 0x000162000c1e1d00 */
[----:B------:R-:W-:Y:S01]  /*1750*/  IMAD.MOV.U32 R99, RZ, RZ, RZ ;  /* 0x000000ffff637224 */ /* 0x000fe200078e00ff */
[----:B------:R-:W-:-:S07]  /*1760*/  MOV R108, RZ ;  /* 0x000000ff006c7202 */ /* 0x000fce0000000f00 */
.L_x_414:
[----:B------:R-:W-:Y:S05]  /*1770*/  BSYNC.RECONVERGENT B1 ;  /* 0x0000000000017941 */ /* 0x000fea0003800200 */
.L_x_410:
[----:B------:R-:W-:-:S03]  /*1780*/  UMOV UR4, 0xffffffff ;  /* 0xffffffff00047882 */ /* 0x000fc60000000000 */
[----:B------:R-:W-:Y:S05]  /*1790*/  BRA.DIV UR4, `(.L_x_418) ;  /* 0x00000042043c7947 */ /* 0x000fea000b800000 */
        /* <DEDUP_REMOVED lines=18> */
.L_x_473:
[----:B------:R-:W3:Y:S01]  /*18c0*/  S2R R107, SR_TID.X ;  /* 0x00000000006b7919 */ /* 0x000ee20000002100 */
[----:B------:R-:W-:Y:S02]  /*18d0*/  @P1 VIADD R93, R98, 0xffffffff ;  /* 0xffffffff625d1836 */ /* 0x000fe40000000000 */
[----:B-1----:R-:W-:Y:S01]  /*18e0*/  FADD.FTZ R90, R97, R90 ;  /* 0x0000005a615a7221 */ /* 0x002fe20000010000 */
[----:B--2---:R-:W-:Y:S01]  /*18f0*/  FADD.FTZ R91, R96, R91 ;  /* 0x0000005b605b7221 */ /* 0x004fe20000010000 */
[----:B------:R-:W-:Y:S01]  /*1900*/  ISETP.NE.AND P0, PT, RZ, UR8, PT ;  /* 0x00000008ff007c0c */ /* 0x000fe2000bf05270 */
[----:B------:R-:W-:Y:S02]  /*1910*/  @P1 IMAD R93, R93, R0, RZ ;  /* 0x000000005d5d1224 */ /* 0x000fe400078e02ff */
[----:B------:R-:W-:Y:S01]  /*1920*/  FMUL.FTZ R111, R90, UR9 ;  /* 0x000000095a6f7c20 */ /* 0x000fe20008410000 */
[----:B------:R-:W-:Y:S01]  /*1930*/  BSSY.RECONVERGENT B2, `(.L_x_419) ;  /* 0x00001be000027945 */ /* 0x000fe20003800200 */
[----:B------:R-:W-:-:S02]  /*1940*/  HFMA2 R109, -RZ, RZ, 0, 0 ;  /* 0x00000000ff6d7431 */ /* 0x000fc400000001ff */
[----:B------:R-:W-:Y:S01]  /*1950*/  FMUL.FTZ R112, R91, UR9 ;  /* 0x000000095b707c20 */ /* 0x000fe20008410000 */
[----:B------:R-:W-:Y:S02]  /*1960*/  @P1 SHF.R.S32.HI R92, RZ, 0x1f, R93 ;  /* 0x0000001fff5c1819 */ /* 0x000fe4000001145d */
[----:B------:R-:W-:Y:S02]  /*1970*/  FSEL R111, R111, RZ, !P0 ;  /* 0x000000ff6f6f7208 */ /* 0x000fe40004000000 */
[----:B------:R-:W-:Y:S02]  /*1980*/  @P1 LEA.HI R93, R92, R93, RZ, 0x3 ;  /* 0x0000005d5c5d1211 */ /* 0x000fe400078f18ff */
[----:B---3--:R-:W-:-:S04]  /*1990*/  LOP3.LUT R108, R107, 0x1f, RZ, 0xc0, !PT ;  /* 0x0000001f6b6c7812 */ /* 0x008fc800078ec0ff */
[----:B------:R-:W-:Y:S01]  /*19a0*/  @P1 LEA.HI.SX32 R109, R93, R108, 0x1d ;  /* 0x0000006c5d6d1211 */ /* 0x000fe200078feaff */
[----:B------:R-:W-:Y:S06]  /*19b0*/  @!P4 BRA `(.L_x_420) ;  /* 0x0000001800d4c947 */ /* 0x000fec0003800000 */
[----:B------:R-:W-:Y:S01]  /*19c0*/  UISETP.NE.U32.AND UP0, UPT, UR10, URZ, UPT ;  /* 0x000000ff0a00728c */ /* 0x000fe2000bf05070 */
[----:B------:R-:W-:Y:S03]  /*19d0*/  BSSY.RECONVERGENT B1, `(.L_x_421) ;  /* 0x00001a9000017945 */ /* 0x000fe60003800200 */
[----:B------:R-:W-:-:S09]  /*19e0*/  UISETP.NE.AND.EX UP0, UPT, UR11, URZ, UPT, UP0 ;  /* 0x000000ff0b00728c */ /* 0x000fd2000bf05300 */
[----:B------:R-:W-:Y:S05]  /*19f0*/  BRA.U UP0, `(.L_x_422) ;  /* 0x0000000d00687547 */ /* 0x000fea000b800000 */
[----:B------:R-:W-:Y:S01]  /*1a00*/  IMAD.U32 R115, RZ, RZ, UR20 ;  /* 0x00000014ff737e24 */ /* 0x000fe2000f8e00ff */
[----:B------:R-:W-:-:S04]  /*1a10*/  MOV R114, UR21 ;  /* 0x0000001500727c02 */ /* 0x000fc80008000f00 */
        /* <DEDUP_REMOVED lines=9> */
[----:B------:R-:W-:Y:S02]  /*1ab0*/  FSEL R91, R91, RZ, P0 ;  /* 0x000000ff5b5b7208 */ /* 0x000fe40000000000 */
[----:B-----5:R-:W-:-:S03]  /*1ac0*/  LOP3.LUT P0, RZ, R86, 0xff, RZ, 0xc0, !PT ;  /* 0x000000ff56ff7812 */ /* 0x020fc6000780c0ff */
[----:B------:R-:W-:-:S04]  /*1ad0*/  FMUL.FTZ R91, R91, UR13 ;  /* 0x0000000d5b5b7c20 */ /* 0x000fc80008410000 */
[----:B------:R-:W-:-:S05]  /*1ae0*/  FMUL.FTZ R91, R91, UR12 ;  /* 0x0000000c5b5b7c20 */ /* 0x000fca0008410000 */
[----:B------:R-:W-:-:S04]  /*1af0*/  FSEL R91, R91, RZ, P0 ;  /* 0x000000ff5b5b7208 */ /* 0x000fc80000000000 */
[----:B------:R-:W-:-:S04]  /*1b00*/  F2FP.BF16.F32.PACK_AB R91, RZ, R91 ;  /* 0x0000005bff5b723e */ /* 0x000fc800000010ff */
[----:B------:R-:W-:-:S07]  /*1b10*/  PRMT R64, R91, 0x7610, R64 ;  /* 0x000076105b407816 */ /* 0x000fce0000000040 */
.L_x_425:
[----:B------:R-:W-:Y:S05]  /*1b20*/  BSYNC.RECONVERGENT B3 ;  /* 0x0000000000037941 */ /* 0x000fea0003800200 */
.L_x_424:
        /* <DEDUP_REMOVED lines=13> */
.L_x_427:
[----:B------:R-:W-:Y:S05]  /*1c00*/  BSYNC.RECONVERGENT B3 ;  /* 0x0000000000037941 */ /* 0x000fea0003800200 */
.L_x_426:
        /* <DEDUP_REMOVED lines=13> */
.L_x_429:
[----:B------:R-:W-:Y:S05]  /*1ce0*/  BSYNC.RECONVERGENT B3 ;  /* 0x0000000000037941 */ /* 0x000fea0003800200 */
.L_x_428:
        /* <DEDUP_REMOVED lines=13> */
.L_x_431:
[----:B------:R-:W-:Y:S05]  /*1dc0*/  BSYNC.RECONVERGENT B3 ;  /* 0x0000000000037941 */ /* 0x000fea0003800200 */
.L_x_430:
        /* <DEDUP_REMOVED lines=13> */
.L_x_433:
[----:B------:R-:W-:Y:S05]  /*1ea0*/  BSYNC.RECONVERGENT B3 ;  /* 0x0000000000037941 */ /* 0x000fea0003800200 */
.L_x_432:
        /* <DEDUP_REMOVED lines=13> */
.L_x_435:
[----:B------:R-:W-:Y:S05]  /*1f80*/  BSYNC.RECONVERGENT B3 ;  /* 0x0000000000037941 */ /* 0x000fea0003800200 */
.L_x_434:
        /* <DEDUP_REMOVED lines=13> */
.L_x_437:
[----:B------:R-:W-:Y:S05]  /*2060*/  BSYNC.RECONVERGENT B3 ;  /* 0x0000000000037941 */ /* 0x000fea0003800200 */
.L_x_436:
[----:B------:R-:W-:Y:S05]  /*2070*/  @!P1 BRA `(.L_x_438) ;  /* 0x0000001000f89947 */ /* 0x000fea0003800000 */
[----:B------:R-:W-:Y:S01]  /*2080*/  FFMA.FTZ R90, R100, R112, R111 ;  /* 0x00000070645a7223 */ /* 0x000fe2000001006f */
[----:B------:R-:W-:-:S03]  /*2090*/  ISETP.GT.AND P0, PT, R113, RZ, PT ;  /* 0x000000ff7100720c */ /* 0x000fc60003f04270 */
[----:B------:R-:W-:-:S04]  /*20a0*/  FADD.FTZ R91, R79, -R90 ;  /* 0x8000005a4f5b7221 */ /* 0x000fc80000010000 */
[----:B------:R-:W-:-:S05]  /*20b0*/  FMUL.FTZ R91, R106, R91 ;  /* 0x0000005b6a5b7220 */ /* 0x000fca0000410000 */
[----:B------:R-:W-:Y:S02]  /*20c0*/  FSEL R91, R91, RZ, P0 ;  /* 0x000000ff5b5b7208 */ /* 0x000fe40000000000 */
[----:B-----5:R-:W-:-:S03]  /*20d0*/  ISETP.GE.U32.AND P0, PT, R86, RZ, PT ;  /* 0x000000ff5600720c */ /* 0x020fc60003f06070 */
[----:B------:R-:W-:Y:S01]  /*20e0*/  FMUL.FTZ R91, R91, UR13 ;  /* 0x0000000d5b5b7c20 */ /* 0x000fe20008410000 */
[----:B------:R-:W-:-:S03]  /*20f0*/  ISETP.GE.U32.AND.EX P0, PT, R87, 0x1000000, PT, P0 ;  /* 0x010000005700780c */ /* 0x000fc60003f06100 */
[----:B------:R-:W-:-:S05]  /*2100*/  FMUL.FTZ R91, R91, UR12 ;  /* 0x0000000c5b5b7c20 */ /* 0x000fca0008410000 */
[----:B------:R-:W-:-:S04]  /*2110*/  FSEL R91, R91, RZ, P0 ;  /* 0x000000ff5b5b7208 */ /* 0x000fc80000000000 */
[----:B------:R-:W-:-:S04]  /*2120*/  F2FP.BF16.F32.PACK_AB R91, RZ, R91 ;  /* 0x0000005bff5b723e */ /* 0x000fc800000010ff */
[----:B------:R-:W-:Y:S01]  /*2130*/  PRMT R67, R67, 0x5410, R91 ;  /* 0x0000541043437816 */ /* 0x000fe2000000005b */
[----:B------:R-:W-:Y:S06]  /*2140*/  BRA `(.L_x_438) ;  /* 0x0000001000c47947 */ /* 0x000fec0003800000 */
.L_x_423:
[----:B------:R-:W1:Y:S01]  /*2150*/  @P1 LDC.64 R68, c[0x0][0x408] ;  /* 0x00010200ff441b82 */ /* 0x000e620000000a00 */
[-CC-:B------:R-:W-:Y:S01]  /*2160*/  FFMA.FTZ R99, R75, R112.reuse, R111.reuse ;  /* 0x000000704b637223 */ /* 0x180fe2000001006f */
[-CC-:B------:R-:W-:Y:S01]  /*2170*/  FFMA.FTZ R94, R105, R112.reuse, R111.reuse ;  /* 0x00000070695e7223 */ /* 0x180fe2000001006f */
[-CC-:B0-----:R-:W-:Y:S01]  /*2180*/  FFMA.FTZ R96, R104, R112.reuse, R111.reuse ;  /* 0x0000007068607223 */ /* 0x181fe2000001006f */
[-C--:B------:R-:W-:Y:S01]  /*2190*/  FFMA.FTZ R116, R85, R112.reuse, R111 ;  /* 0x0000007055747223 */ /* 0x080fe2000001006f */
[----:B------:R-:W-:Y:S01]  /*21a0*/  FADD.FTZ R99, R74, -R99 ;  /* 0x800000634a637221 */ /* 0x000fe20000010000 */
[----:B------:R-:W-:Y:S01]  /*21b0*/  FADD.FTZ R95, R103, -R94 ;  /* 0x8000005e675f7221 */ /* 0x000fe20000010000 */
[----:B------:R-:W-:Y:S01]  /*21c0*/  ISETP.GT.AND P0, PT, R113, RZ, PT ;  /* 0x000000ff7100720c */ /* 0x000fe20003f04270 */
[----:B------:R-:W0:Y:S01]  /*21d0*/  @P1 LDC.64 R70, c[0x0][0x408] ;  /* 0x00010200ff461b82 */ /* 0x000e220000000a00 */
[C---:B------:R-:W-:Y:S01]  /*21e0*/  FMUL.FTZ R98, R106.reuse, R99 ;  /* 0x000000636a627220 */ /* 0x040fe20000410000 */
[----:B------:R-:W-:Y:S01]  /*21f0*/  FADD.FTZ R97, R101, -R96 ;  /* 0x8000006065617221 */ /* 0x000fe20000010000 */
[----:B------:R-:W-:Y:S01]  /*2200*/  FADD.FTZ R99, R83, -R116 ;  /* 0x8000007453637221 */ /* 0x000fe20000010000 */
[----:B------:R-:W-:Y:S01]  /*2210*/  FMUL.FTZ R94, R106, R95 ;  /* 0x0000005f6a5e7220 */ /* 0x000fe20000410000 */
[-C--:B------:R-:W-:Y:S01]  /*2220*/  FFMA.FTZ R117, R73, R112.reuse, R111 ;  /* 0x0000007049757223 */ /* 0x080fe2000001006f */
[----:B------:R-:W-:Y:S01]  /*2230*/  FSEL R98, R98, RZ, P0 ;  /* 0x000000ff62627208 */ /* 0x000fe20000000000 */
[C---:B------:R-:W-:Y:S01]  /*2240*/  FMUL.FTZ R96, R106.reuse, R97 ;  /* 0x000000616a607220 */ /* 0x040fe20000410000 */
[----:B------:R-:W2:Y:S01]  /*2250*/  @P1 LDC.64 R90, c[0x0][0x408] ;  /* 0x00010200ff5a1b82 */ /* 0x000ea20000000a00 */
[----:B------:R-:W-:Y:S01]  /*2260*/  FMUL.FTZ R99, R106, R99 ;  /* 0x000000636a637220 */ /* 0x000fe20000410000 */
[----:B------:R-:W-:Y:S01]  /*2270*/  FSEL R94, R94, RZ, P0 ;  /* 0x000000ff5e5e7208 */ /* 0x000fe20000000000 */
[----:B------:R-:W-:Y:S01]  /*2280*/  FADD.FTZ R117, R72, -R117 ;  /* 0x8000007548757221 */ /* 0x000fe20000010000 */
[----:B------:R-:W-:Y:S01]  /*2290*/  FSEL R96, R96, RZ, P0 ;  /* 0x000000ff60607208 */ /* 0x000fe20000000000 */
[----:B------:R-:W-:Y:S01]  /*22a0*/  FFMA.FTZ R118, R78, R112, R111 ;  /* 0x000000704e767223 */ /* 0x000fe2000001006f */
[----:B------:R-:W-:Y:S01]  /*22b0*/  FSEL R116, R99, RZ, P0 ;  /* 0x000000ff63747208 */ /* 0x000fe20000000000 */
[----:B------:R-:W-:Y:S01]  /*22c0*/  FMUL.FTZ R117, R106, R117 ;  /* 0x000000756a757220 */ /* 0x000fe20000410000 */
[----:B------:R-:W3:Y:S01]  /*22d0*/  @P1 LDC.64 R92, c[0x0][0x408] ;  /* 0x00010200ff5c1b82 */ /* 0x000ee20000000a00 */
[----:B-1----:R-:W-:Y:S01]  /*22e0*/  @P1 FMUL.FTZ R69, R98, R69 ;  /* 0x0000004562451220 */ /* 0x002fe20000410000 */
[----:B------:R-:W-:Y:S01]  /*22f0*/  FADD.FTZ R119, R77, -R118 ;  /* 0x800000764d777221 */ /* 0x000fe20000010000 */
[----:B-----5:R-:W-:-:S02]  /*2300*/  @P1 LOP3.LUT P3, RZ, R86, 0xff, RZ, 0xc0, !PT ;  /* 0x000000ff56ff1812 */ /* 0x020fc4000786c0ff */
[----:B------:R-:W-:Y:S01]  /*2310*/  @P1 FMUL.FTZ R95, R69, R68 ;  /* 0x00000044455f1220 */ /* 0x000fe20000410000 */
[----:B------:R-:W-:Y:S01]  /*2320*/  FMUL.FTZ R118, R106, R119 ;  /* 0x000000776a767220 */ /* 0x000fe20000410000 */
[----:B------:R-:W-:Y:S01]  /*2330*/  FSEL R120, R117, RZ, P0 ;  /* 0x000000ff75787208 */ /* 0x000fe20000000000 */
[----:B0-----:R-:W-:Y:S01]  /*2340*/  @P1 FMUL.FTZ R71, R94, R71 ;  /* 0x000000475e471220 */ /* 0x001fe20000410000 */
[----:B------:R-:W0:Y:S01]  /*2350*/  @P1 LDC.64 R68, c[0x0][0x408] ;  /* 0x00010200ff441b82 */ /* 0x000e220000000a00 */
[----:B------:R-:W-:Y:S02]  /*2360*/  @P1 LOP3.LUT P4, RZ, R86, 0xff00, RZ, 0xc0, !PT ;  /* 0x0000ff0056ff1812 */ /* 0x000fe4000788c0ff */
[----:B------:R-:W-:Y:S02]  /*2370*/  FSEL R118, R118, RZ, P0 ;  /* 0x000000ff76767208 */ /* 0x000fe40000000000 */
[----:B------:R-:W-:Y:S01]  /*2380*/  @P1 LOP3.LUT P5, RZ, R87, 0xff0000, RZ, 0xc0, !PT ;  /* 0x00ff000057ff1812 */ /* 0x000fe200078ac0ff */
[----:B--2---:R-:W-:Y:S01]  /*2390*/  @P1 FMUL.FTZ R91, R96, R91 ;  /* 0x0000005b605b1220 */ /* 0x004fe20000410000 */
[----:B------:R-:W-:-:S02]  /*23a0*/  F2FP.BF16.F32.PACK_AB R94, RZ, R94 ;  /* 0x0000005eff5e723e */ /* 0x000fc400000010ff */
[----:B------:R-:W-:Y:S01]  /*23b0*/  @P1 FSEL R95, R95, RZ, P5 ;  /* 0x000000ff5f5f1208 */ /* 0x000fe20002800000 */
[----:B------:R-:W-:Y:S01]  /*23c0*/  @P1 FMUL.FTZ R97, R91, R90 ;  /* 0x0000005a5b611220 */ /* 0x000fe20000410000 */
[----:B------:R-:W-:Y:S01]  /*23d0*/  @P1 LOP3.LUT P5, RZ, R87, 0xff00, RZ, 0xc0, !PT ;  /* 0x0000ff0057ff1812 */ /* 0x000fe200078ac0ff */
[----:B------:R-:W1:Y:S01]  /*23e0*/  @P1 LDC.64 R90, c[0x0][0x408] ;  /* 0x00010200ff5a1b82 */ /* 0x000e620000000a00 */
[----:B------:R-:W-:Y:S01]  /*23f0*/  F2FP.BF16.F32.PACK_AB R96, RZ, R96 ;  /* 0x00000060ff60723e */ /* 0x000fe200000010ff */
[----:B---3--:R-:W-:Y:S01]  /*2400*/  @P1 FMUL.FTZ R99, R116, R93 ;  /* 0x0000005d74631220 */ /* 0x008fe20000410000 */
[----:B------:R-:W-:Y:S01]  /*2410*/  @P1 FMUL.FTZ R93, R71, R70 ;  /* 0x00000046475d1220 */ /* 0x000fe20000410000 */
[----:B------:R-:W-:Y:S02]  /*2420*/  @P1 FSEL R97, R97, RZ, P4 ;  /* 0x000000ff61611208 */ /* 0x000fe40002000000 */
[----:B------:R-:W-:Y:S01]  /*2430*/  @P1 FMUL.FTZ R92, R99, R92 ;  /* 0x0000005c635c1220 */ /* 0x000fe20000410000 */
[----:B------:R-:W-:Y:S01]  /*2440*/  FFMA.FTZ R99, R102, R112, R111 ;  /* 0x0000007066637223 */ /* 0x000fe2000001006f */
[----:B------:R-:W2:Y:S01]  /*2450*/  @P1 LDC.64 R70, c[0x0][0x408] ;  /* 0x00010200ff461b82 */ /* 0x000ea20000000a00 */
[----:B------:R-:W-:-:S02]  /*2460*/  @P1 FSEL R93, R93, RZ, P3 ;  /* 0x000000ff5d5d1208 */ /* 0x000fc40001800000 */
[----:B------:R-:W-:Y:S01]  /*2470*/  FADD.FTZ R99, R76, -R99 ;  /* 0x800000634c637221 */ /* 0x000fe20000010000 */
[----:B------:R-:W-:Y:S02]  /*2480*/  @P1 LOP3.LUT P3, RZ, R86, 0xff0000, RZ, 0xc0, !PT ;  /* 0x00ff000056ff1812 */ /* 0x000fe4000786c0ff */
[----:B------:R-:W-:Y:S01]  /*2490*/  @P1 LOP3.LUT P4, RZ, R87, 0xff, RZ, 0xc0, !PT ;  /* 0x000000ff57ff1812 */ /* 0x000fe2000788c0ff */
[----:B------:R-:W-:Y:S01]  /*24a0*/  FMUL.FTZ R99, R106, R99 ;  /* 0x000000636a637220 */ /* 0x000fe20000410000 */
[----:B------:R-:W-:Y:S02]  /*24b0*/  @P1 FSEL R92, R92, RZ, P3 ;  /* 0x000000ff5c5c1208 */ /* 0x000fe40001800000 */
[----:B------:R-:W-:Y:S02]  /*24c0*/  @P1 LOP3.LUT P3, RZ, R86, 0xff000000, RZ, 0xc0, !PT ;  /* 0xff00000056ff1812 */ /* 0x000fe4000786c0ff */
[----:B------:R-:W-:Y:S02]  /*24d0*/  FSEL R122, R99, RZ, P0 ;  /* 0x000000ff637a7208 */ /* 0x000fe40000000000 */
[----:B------:R-:W-:Y:S01]  /*24e0*/  @P1 F2FP.BF16.F32.PACK_AB R93, RZ, R93 ;  /* 0x0000005dff5d123e */ /* 0x000fe200000010ff */
[----:B-1----:R-:W-:-:S02]  /*24f0*/  @P1 FMUL.FTZ R91, R118, R91 ;  /* 0x0000005b765b1220 */ /* 0x002fc40000410000 */
[----:B0-----:R-:W-:Y:S01]  /*2500*/  @P1 FMUL.FTZ R69, R122, R69 ;  /* 0x000000457a451220 */ /* 0x001fe20000410000 */
[----:B------:R-:W-:Y:S01]  /*2510*/  @P1 F2FP.BF16.F32.PACK_AB R92, RZ, R92 ;  /* 0x0000005cff5c123e */ /* 0x000fe200000010ff */
[----:B------:R-:W-:Y:S02]  /*2520*/  @P1 FMUL.FTZ R90, R91, R90 ;  /* 0x0000005a5b5a1220 */ /* 0x000fe40000410000 */
[----:B------:R-:W-:Y:S01]  /*2530*/  @P1 FMUL.FTZ R68, R69, R68 ;  /* 0x0000004445441220 */ /* 0x000fe20000410000 */
[----:B------:R-:W-:Y:S01]  /*2540*/  F2FP.BF16.F32.PACK_AB R69, RZ, R116 ;  /* 0x00000074ff45723e */ /* 0x000fe200000010ff */
[----:B------:R-:W-:Y:S01]  /*2550*/  FFMA.FTZ R116, R100, R112, R111 ;  /* 0x0000007064747223 */ /* 0x000fe2000001006f */
[----:B--2---:R-:W-:Y:S01]  /*2560*/  @P1 FMUL.FTZ R71, R120, R71 ;  /* 0x0000004778471220 */ /* 0x004fe20000410000 */
[----:B------:R-:W-:Y:S02]  /*2570*/  @P1 FSEL R90, R90, RZ, P5 ;  /* 0x000000ff5a5a1208 */ /* 0x000fe40002800000 */
[----:B------:R-:W-:Y:S01]  /*2580*/  @P1 FSEL R68, R68, RZ, P3 ;  /* 0x000000ff44441208 */ /* 0x000fe20001800000 */
[----:B------:R-:W-:Y:S01]  /*2590*/  @P1 FMUL.FTZ R70, R71, R70 ;  /* 0x0000004647461220 */ /* 0x000fe20000410000 */
[----:B------:R-:W-:Y:S01]  /*25a0*/  FADD.FTZ R71, R79, -R116 ;  /* 0x800000744f477221 */ /* 0x000fe20000010000 */
[----:B------:R-:W-:-:S02]  /*25b0*/  @P1 PRMT R64, R93, 0x7610, R64 ;  /* 0x000076105d401816 */ /* 0x000fc40000000040 */
[----:B------:R-:W-:Y:S01]  /*25c0*/  @P1 F2FP.BF16.F32.PACK_AB R68, RZ, R68 ;  /* 0x00000044ff44123e */ /* 0x000fe200000010ff */
[----:B------:R-:W-:Y:S01]  /*25d0*/  FMUL.FTZ R71, R106, R71 ;  /* 0x000000476a477220 */ /* 0x000fe20000410000 */
[----:B------:R-:W-:Y:S02]  /*25e0*/  @P1 FSEL R70, R70, RZ, P4 ;  /* 0x000000ff46461208 */ /* 0x000fe40002000000 */
[----:B------:R-:W-:Y:S02]  /*25f0*/  @P1 PRMT R65, R92, 0x7610, R65 ;  /* 0x000076105c411816 */ /* 0x000fe40000000041 */
[----:B------:R-:W-:Y:S02]  /*2600*/  @P1 F2FP.BF16.F32.PACK_AB R70, RZ, R70 ;  /* 0x00000046ff46123e */ /* 0x000fe400000010ff */
[----:B------:R-:W-:Y:S02]  /*2610*/  F2FP.BF16.F32.PACK_AB R91, RZ, R122 ;  /* 0x0000007aff5b723e */ /* 0x000fe400000010ff */
[----:B------:R-:W-:-:S02]  /*2620*/  F2FP.BF16.F32.PACK_AB R120, RZ, R120 ;  /* 0x00000078ff78723e */ /* 0x000fc400000010ff */
[----:B------:R-:W-:Y:S02]  /*2630*/  @P1 F2FP.BF16.F32.PACK_AB R95, RZ, R95 ;  /* 0x0000005fff5f123e */ /* 0x000fe400000010ff */
[----:B------:R-:W-:Y:S02]  /*2640*/  @P1 F2FP.BF16.F32.PACK_AB R97, RZ, R97 ;  /* 0x00000061ff61123e */ /* 0x000fe400000010ff */
[----:B------:R-:W-:Y:S02]  /*2650*/  F2FP.BF16.F32.PACK_AB R118, RZ, R118 ;  /* 0x00000076ff76723e */ /* 0x000fe400000010ff */
[----:B------:R-:W-:Y:S02]  /*2660*/  @P1 F2FP.BF16.F32.PACK_AB R90, RZ, R90 ;  /* 0x0000005aff5a123e */ /* 0x000fe400000010ff */
[----:B------:R-:W-:Y:S02]  /*2670*/  FSEL R93, R71, RZ, P0 ;  /* 0x000000ff475d7208 */ /* 0x000fe40000000000 */
[----:B------:R-:W-:-:S02]  /*2680*/  @P1 PRMT R66, R70, 0x7610, R66 ;  /* 0x0000761046421816 */ /* 0x000fc40000000042 */
[----:B------:R-:W-:Y:S02]  /*2690*/  @P1 PRMT R65, R65, 0x5410, R68 ;  /* 0x0000541041411816 */ /* 0x000fe40000000044 */
[----:B------:R-:W-:Y:S02]  /*26a0*/  @P1 PRMT R67, R95, 0x7610, R67 ;  /* 0x000076105f431816 */ /* 0x000fe40000000043 */
[----:B------:R-:W-:Y:S02]  /*26b0*/  @P1 PRMT R64, R64, 0x5410, R97 ;  /* 0x0000541040401816 */ /* 0x000fe40000000061 */
[----:B------:R-:W-:Y:S02]  /*26c0*/  @P1 PRMT R66, R66, 0x5410, R90 ;  /* 0x0000541042421816 */ /* 0x000fe4000000005a */
[----:B------:R-:W-:Y:S02]  /*26d0*/  F2FP.BF16.F32.PACK_AB R71, R93, R98 ;  /* 0x000000625d47723e */ /* 0x000fe400000010ff */
[----:B------:R-:W-:-:S02]  /*26e0*/  PRMT R68, R94, 0x5410, R96 ;  /* 0x000054105e447816 */ /* 0x000fc40000000060 */
[----:B------:R-:W-:Y:S02]  /*26f0*/  PRMT R69, R69, 0x5410, R91 ;  /* 0x0000541045457816 */ /* 0x000fe4000000005b */
[----:B------:R-:W-:Y:S01]  /*2700*/  PRMT R70, R120, 0x5410, R118 ;  /* 0x0000541078467816 */ /* 0x000fe20000000076 */
[----:B------:R-:W-:Y:S06]  /*2710*/  @!P1 BRA `(.L_x_438) ;  /* 0x0000000c00509947 */ /* 0x000fec0003800000 */
[----:B------:R-:W-:Y:S01]  /*2720*/  FMUL.FTZ R90, R93, UR13 ;  /* 0x0000000d5d5a7c20 */ /* 0x000fe20008410000 */
[----:B------:R-:W-:-:S03]  /*2730*/  ISETP.GE.U32.AND P0, PT, R86, RZ, PT ;  /* 0x000000ff5600720c */ /* 0x000fc60003f06070 */
[----:B------:R-:W-:Y:S01]  /*2740*/  FMUL.FTZ R90, R90, UR12 ;  /* 0x0000000c5a5a7c20 */ /* 0x000fe20008410000 */
[----:B------:R-:W-:-:S04]  /*2750*/  ISETP.GE.U32.AND.EX P0, PT, R87, 0x1000000, PT, P0 ;  /* 0x010000005700780c */ /* 0x000fc80003f06100 */
[----:B------:R-:W-:-:S04]  /*2760*/  FSEL R90, R90, RZ, P0 ;  /* 0x000000ff5a5a7208 */ /* 0x000fc80000000000 */
[----:B------:R-:W-:-:S04]  /*2770*/  F2FP.BF16.F32.PACK_AB R90, RZ, R90 ;  /* 0x0000005aff5a723e */ /* 0x000fc800000010ff */
[----:B------:R-:W-:Y:S01]  /*2780*/  PRMT R67, R67, 0x5410, R90 ;  /* 0x0000541043437816 */ /* 0x000fe2000000005a */
[----:B------:R-:W-:Y:S06]  /*2790*/  BRA `(.L_x_438) ;  /* 0x0000000c00307947 */ /* 0x000fec0003800000 */
.L_x_422:
[----:B------:R-:W-:Y:S01]  /*27a0*/  IMAD.U32 R115, RZ, RZ, UR20 ;  /* 0x00000014ff737e24 */ /* 0x000fe2000f8e00ff */
[----:B------:R-:W-:-:S04]  /*27b0*/  MOV R114, UR21 ;  /* 0x0000001500727c02 */ /* 0x000fc80008000f00 */
[----:B------:R-:W-:-:S04]  /*27c0*/  ISETP.NE.U32.AND P0, PT, R115, RZ, PT ;  /* 0x000000ff7300720c */ /* 0x000fc80003f05070 */
[----:B------:R-:W-:-:S13]  /*27d0*/  ISETP.NE.AND.EX P0, PT, R114, RZ, PT, P0 ;  /* 0x000000ff7200720c */ /* 0x000fda0003f05300 */
[----:B------:R-:W-:Y:S05]  /*27e0*/  @P0 BRA `(.L_x_439) ;  /* 0x00000004007c0947 */ /* 0x000fea0003800000 */
[----:B------:R-:W-:Y:S01]  /*27f0*/  ISETP.GT.AND P0, PT, R113, RZ, PT ;  /* 0x000000ff7100720c */ /* 0x000fe20003f04270 */
[----:B------:R-:W1:Y:S01]  /*2800*/  @P1 LDC.64 R90, c[0x0][0x408] ;  /* 0x00010200ff5a1b82 */ /* 0x000e620000000a00 */
[C---:B-----5:R-:W-:Y:S01]  /*2810*/  PRMT R94, R20.reuse, 0x7632, R94 ;  /* 0x00007632145e7816 */ /* 0x060fe2000000005e */
[----:B------:R-:W-:Y:S01]  /*2820*/  IMAD.U32 R95, R20, 0x10000, RZ ;  /* 0x00010000145f7824 */ /* 0x000fe200078e00ff */
[----:B------:R-:W-:Y:S01]  /*2830*/  PRMT R116, R21, 0x7632, R116 ;  /* 0x0000763215747816 */ /* 0x000fe20000000074 */
[----:B------:R-:W-:Y:S01]  /*2840*/  IMAD.U32 R121, R23, 0x10000, RZ ;  /* 0x0001000017797824 */ /* 0x000fe200078e00ff */
[----:B------:R-:W-:Y:S02]  /*2850*/  SHF.L.U32 R94, R94, 0x10, RZ ;  /* 0x000000105e5e7819 */ /* 0x000fe400000006ff */
[----:B------:R-:W-:Y:S01]  /*2860*/  SHF.L.U32 R117, R21, 0x10, RZ ;  /* 0x0000001015757819 */ /* 0x000fe200000006ff */
[----:B------:R-:W-:Y:S01]  /*2870*/  IMAD.U32 R116, R116, 0x10000, RZ ;  /* 0x0001000074747824 */ /* 0x000fe200078e00ff */
[----:B------:R-:W-:Y:S01]  /*2880*/  @P1 LOP3.LUT P3, RZ, R86, 0xff, RZ, 0xc0, !PT ;  /* 0x000000ff56ff1812 */ /* 0x000fe2000786c0ff */
[----:B------:R-:W2:Y:S01]  /*2890*/  @P1 LDC.64 R98, c[0x0][0x408] ;  /* 0x00010200ff621b82 */ /* 0x000ea20000000a00 */
[----:B------:R-:W-:Y:S01]  /*28a0*/  PRMT R118, R22, 0x7632, R118 ;  /* 0x0000763216767816 */ /* 0x000fe20000000076 */
[-CC-:B------:R-:W-:Y:S01]  /*28b0*/  @P0 FFMA.FTZ R92, R105, R112.reuse, R111.reuse ;  /* 0x00000070695c0223 */ /* 0x180fe2000001006f */
[-CC-:B0-----:R-:W-:Y:S01]  /*28c0*/  @P0 FFMA.FTZ R96, R104, R112.reuse, R111.reuse ;  /* 0x0000007068600223 */ /* 0x181fe2000001006f */
[-CC-:B------:R-:W-:Y:S01]  /*28d0*/  @P0 FFMA.FTZ R97, R102, R112.reuse, R111.reuse ;  /* 0x0000007066610223 */ /* 0x180fe2000001006f */
[----:B------:R-:W-:Y:S01]  /*28e0*/  SHF.L.U32 R119, R22, 0x10, RZ ;  /* 0x0000001016777819 */ /* 0x000fe200000006ff */
[----:B------:R-:W-:Y:S01]  /*28f0*/  @P0 FADD.FTZ R92, R103, -R92 ;  /* 0x8000005c675c0221 */ /* 0x000fe20000010000 */
[----:B------:R-:W-:Y:S01]  /*2900*/  @P0 FADD.FTZ R93, R101, -R96 ;  /* 0x80000060655d0221 */ /* 0x000fe20000010000 */
[----:B------:R-:W-:Y:S01]  /*2910*/  @P0 FFMA.FTZ R96, R85, R112, R111 ;  /* 0x0000007055600223 */ /* 0x000fe2000001006f */
[----:B------:R-:W-:Y:S01]  /*2920*/  @P0 FADD.FTZ R97, R76, -R97 ;  /* 0x800000614c610221 */ /* 0x000fe20000010000 */
[C---:B------:R-:W-:Y:S01]  /*2930*/  @P0 FFMA.FTZ R95, R106.reuse, R92, R95 ;  /* 0x0000005c6a5f0223 */ /* 0x040fe2000001005f */
[C---:B------:R-:W-:Y:S01]  /*2940*/  @P0 FFMA.FTZ R94, R106.reuse, R93, R94 ;  /* 0x0000005d6a5e0223 */ /* 0x040fe2000001005e */
[----:B------:R-:W-:Y:S01]  /*2950*/  @P0 FADD.FTZ R96, R83, -R96 ;  /* 0x8000006053600221 */ /* 0x000fe20000010000 */
[----:B------:R-:W0:Y:S01]  /*2960*/  @P1 LDC.64 R92, c[0x0][0x408] ;  /* 0x00010200ff5c1b82 */ /* 0x000e220000000a00 */
[----:B-1----:R-:W-:Y:S01]  /*2970*/  @P1 FMUL.FTZ R91, R95, R91 ;  /* 0x0000005b5f5b1220 */ /* 0x002fe20000410000 */
[----:B------:R-:W-:Y:S01]  /*2980*/  @P0 FFMA.FTZ R95, R73, R112, R111 ;  /* 0x00000070495f0223 */ /* 0x000fe2000001006f */
[----:B------:R-:W-:Y:S01]  /*2990*/  @P0 FFMA.FTZ R117, R106, R96, R117 ;  /* 0x000000606a750223 */ /* 0x000fe20000010075 */
[--C-:B------:R-:W-:Y:S01]  /*29a0*/  @P0 FFMA.FTZ R96, R78, R112, R111.reuse ;  /* 0x000000704e600223 */ /* 0x100fe2000001006f */
[----:B------:R-:W-:Y:S01]  /*29b0*/  @P1 FMUL.FTZ R90, R91, R90 ;  /* 0x0000005a5b5a1220 */ /* 0x000fe20000410000 */
[----:B------:R-:W-:Y:S01]  /*29c0*/  @P0 FFMA.FTZ R91, R75, R112, R111 ;  /* 0x000000704b5b0223 */ /* 0x000fe2000001006f */
[----:B------:R-:W-:Y:S01]  /*29d0*/  @P0 FADD.FTZ R95, R72, -R95 ;  /* 0x8000005f485f0221 */ /* 0x000fe20000010000 */
[----:B------:R-:W-:Y:S01]  /*29e0*/  @P1 LOP3.LUT P4, RZ, R86, 0xff00, RZ, 0xc0, !PT ;  /* 0x0000ff0056ff1812 */ /* 0x000fe2000788c0ff */
[----:B------:R-:W-:Y:S01]  /*29f0*/  @P0 FFMA.FTZ R116, R106, R97, R116 ;  /* 0x000000616a740223 */ /* 0x000fe20000010074 */
[----:B------:R-:W-:Y:S01]  /*2a00*/  @P0 FADD.FTZ R91, R74, -R91 ;  /* 0x8000005b4a5b0221 */ /* 0x000fe20000010000 */
[----:B------:R-:W-:Y:S01]  /*2a10*/  @P1 FSEL R90, R90, RZ, P3 ;  /* 0x000000ff5a5a1208 */ /* 0x000fe20001800000 */
[----:B------:R-:W-:Y:S01]  /*2a20*/  @P0 FADD.FTZ R97, R77, -R96 ;  /* 0x800000604d610221 */ /* 0x000fe20000010000 */
[----:B------:R-:W-:-:S02]  /*2a30*/  IMAD.U32 R118, R118, 0x10000, RZ ;  /* 0x0001000076767824 */ /* 0x000fc400078e00ff */
[C---:B------:R-:W-:Y:S01]  /*2a40*/  @P0 FFMA.FTZ R121, R106.reuse, R91, R121 ;  /* 0x0000005b6a790223 */ /* 0x040fe20000010079 */
[----:B------:R-:W-:Y:S01]  /*2a50*/  @P1 F2FP.BF16.F32.PACK_AB R120, RZ, R90 ;  /* 0x0000005aff78123e */ /* 0x000fe200000010ff */
[C---:B------:R-:W-:Y:S01]  /*2a60*/  @P0 FFMA.FTZ R119, R106.reuse, R95, R119 ;  /* 0x0000005f6a770223 */ /* 0x040fe20000010077 */
[----:B------:R-:W1:Y:S01]  /*2a70*/  @P1 LDC.64 R90, c[0x0][0x408] ;  /* 0x00010200ff5a1b82 */ /* 0x000e620000000a00 */
[----:B------:R-:W-:Y:S01]  /*2a80*/  @P0 FFMA.FTZ R118, R106, R97, R118 ;  /* 0x000000616a760223 */ /* 0x000fe20000010076 */
[----:B------:R-:W-:Y:S01]  /*2a90*/  @P1 LOP3.LUT P3, RZ, R86, 0xff0000, RZ, 0xc0, !PT ;  /* 0x00ff000056ff1812 */ /* 0x000fe2000786c0ff */
[----:B--2---:R-:W-:Y:S01]  /*2aa0*/  @P1 FMUL.FTZ R99, R121, R99 ;  /* 0x0000006379631220 */ /* 0x004fe20000410000 */
[C---:B------:R-:W-:Y:S02]  /*2ab0*/  @P1 LOP3.LUT P5, RZ, R87.reuse, 0xff00, RZ, 0xc0, !PT ;  /* 0x0000ff0057ff1812 */ /* 0x040fe400078ac0ff */
[----:B------:R-:W-:Y:S01]  /*2ac0*/  @P1 LOP3.LUT P6, RZ, R87, 0xff0000, RZ, 0xc0, !PT ;  /* 0x00ff000057ff1812 */ /* 0x000fe200078cc0ff */
[----:B0-----:R-:W-:Y:S01]  /*2ad0*/  @P1 FMUL.FTZ R93, R94, R93 ;  /* 0x0000005d5e5d1220 */ /* 0x001fe20000410000 */
[----:B------:R-:W0:Y:S01]  /*2ae0*/  @P1 LDC.64 R96, c[0x0][0x408] ;  /* 0x00010200ff601b82 */ /* 0x000e220000000a00 */
[----:B------:R-:W-:Y:S01]  /*2af0*/  @P1 FMUL.FTZ R98, R99, R98 ;  /* 0x0000006263621220 */ /* 0x000fe20000410000 */
[----:B------:R-:W-:Y:S01]  /*2b00*/  @P1 PRMT R64, R120, 0x7610, R64 ;  /* 0x0000761078401816 */ /* 0x000fe20000000040 */
[----:B------:R-:W-:-:S03]  /*2b10*/  @P1 FMUL.FTZ R92, R93, R92 ;  /* 0x0000005c5d5c1220 */ /* 0x000fc60000410000 */
[----:B------:R-:W-:Y:S02]  /*2b20*/  @P1 FSEL R98, R98, RZ, P6 ;  /* 0x000000ff62621208 */ /* 0x000fe40003000000 */
[----:B------:R-:W-:Y:S01]  /*2b30*/  @P1 FSEL R92, R92, RZ, P4 ;  /* 0x000000ff5c5c1208 */ /* 0x000fe20002000000 */
[----:B------:R-:W2:Y:S01]  /*2b40*/  @P1 LDC.64 R94, c[0x0][0x408] ;  /* 0x00010200ff5e1b82 */ /* 0x000ea20000000a00 */
[----:B------:R-:W-:Y:S02]  /*2b50*/  @P1 LOP3.LUT P4, RZ, R87, 0xff, RZ, 0xc0, !PT ;  /* 0x000000ff57ff1812 */ /* 0x000fe4000788c0ff */
[----:B------:R-:W-:Y:S02]  /*2b60*/  @P1 F2FP.BF16.F32.PACK_AB R122, RZ, R92 ;  /* 0x0000005cff7a123e */ /* 0x000fe400000010ff */
[----:B------:R-:W-:Y:S01]  /*2b70*/  @P1 F2FP.BF16.F32.PACK_AB R98, RZ, R98 ;  /* 0x00000062ff62123e */ /* 0x000fe200000010ff */
[----:B-1----:R-:W-:Y:S02]  /*2b80*/  @P1 FMUL.FTZ R91, R117, R91 ;  /* 0x0000005b755b1220 */ /* 0x002fe40000410000 */
[----:B------:R-:W1:Y:S01]  /*2b90*/  @P1 LDC.64 R92, c[0x0][0x408] ;  /* 0x00010200ff5c1b82 */ /* 0x000e620000000a00 */
[----:B------:R-:W-:Y:S01]  /*2ba0*/  @P1 PRMT R64, R64, 0x5410, R122 ;  /* 0x0000541040401816 */ /* 0x000fe2000000007a */
[----:B------:R-:W-:Y:S01]  /*2bb0*/  @P1 FMUL.FTZ R90, R91, R90 ;  /* 0x0000005a5b5a1220 */ /* 0x000fe20000410000 */
[----:B------:R-:W-:Y:S01]  /*2bc0*/  @P1 PRMT R67, R98, 0x7610, R67 ;  /* 0x0000761062431816 */ /* 0x000fe20000000043 */
[----:B0-----:R-:W-:-:S03]  /*2bd0*/  @P1 FMUL.FTZ R97, R118, R97 ;  /* 0x0000006176611220 */ /* 0x001fc60000410000 */
[----:B------:R-:W-:Y:S02]  /*2be0*/  @P1 FSEL R90, R90, RZ, P3 ;  /* 0x000000ff5a5a1208 */ /* 0x000fe40001800000 */
[----:B------:R-:W-:Y:S01]  /*2bf0*/  @P1 LOP3.LUT P3, RZ, R86, 0xff000000, RZ, 0xc0, !PT ;  /* 0xff00000056ff1812 */ /* 0x000fe2000786c0ff */
[----:B------:R-:W-:Y:S01]  /*2c00*/  @P1 FMUL.FTZ R96, R97, R96 ;  /* 0x0000006061601220 */ /* 0x000fe20000410000 */
[----:B------:R-:W-:Y:S01]  /*2c10*/  @P1 F2FP.BF16.F32.PACK_AB R90, RZ, R90 ;  /* 0x0000005aff5a123e */ /* 0x000fe200000010ff */
[----:B--2---:R-:W-:-:S03]  /*2c20*/  @P1 FMUL.FTZ R95, R119, R95 ;  /* 0x0000005f775f1220 */ /* 0x004fc60000410000 */
[----:B------:R-:W-:Y:S02]  /*2c30*/  @P1 FSEL R96, R96, RZ, P5 ;  /* 0x000000ff60601208 */ /* 0x000fe40002800000 */
[----:B------:R-:W-:Y:S01]  /*2c40*/  @P1 PRMT R65, R90, 0x7610, R65 ;  /* 0x000076105a411816 */ /* 0x000fe20000000041 */
[----:B------:R-:W-:Y:S01]  /*2c50*/  @P1 FMUL.FTZ R94, R95, R94 ;  /* 0x0000005e5f5e1220 */ /* 0x000fe20000410000 */
[----:B------:R-:W-:Y:S01]  /*2c60*/  @P1 F2FP.BF16.F32.PACK_AB R96, RZ, R96 ;  /* 0x00000060ff60123e */ /* 0x000fe200000010ff */
[----:B-1----:R-:W-:-:S03]  /*2c70*/  @P1 FMUL.FTZ R93, R116, R93 ;  /* 0x0000005d745d1220 */ /* 0x002fc60000410000 */
[----:B------:R-:W-:Y:S01]  /*2c80*/  @P1 FSEL R94, R94, RZ, P4 ;  /* 0x000000ff5e5e1208 */ /* 0x000fe20002000000 */
[----:B------:R-:W-:-:S03]  /*2c90*/  @P1 FMUL.FTZ R92, R93, R92 ;  /* 0x0000005c5d5c1220 */ /* 0x000fc60000410000 */
[----:B------:R-:W-:Y:S02]  /*2ca0*/  @P1 F2FP.BF16.F32.PACK_AB R94, RZ, R94 ;  /* 0x0000005eff5e123e */ /* 0x000fe400000010ff */
[----:B------:R-:W-:Y:S02]  /*2cb0*/  @P1 FSEL R92, R92, RZ, P3 ;  /* 0x000000ff5c5c1208 */ /* 0x000fe40001800000 */
        /* <DEDUP_REMOVED lines=9> */
[----:B------:R-:W-:Y:S01]  /*2d50*/  @P0 FFMA.FTZ R91, R106, R92, R91 ;  /* 0x0000005c6a5b0223 */ /* 0x000fe2000001005b */
[----:B------:R-:W-:-:S03]  /*2d60*/  ISETP.GE.U32.AND P0, PT, R86, RZ, PT ;  /* 0x000000ff5600720c */ /* 0x000fc60003f06070 */
[----:B------:R-:W-:Y:S01]  /*2d70*/  FMUL.FTZ R91, R91, UR13 ;  /* 0x0000000d5b5b7c20 */ /* 0x000fe20008410000 */
[----:B------:R-:W-:-:S03]  /*2d80*/  ISETP.GE.U32.AND.EX P0, PT, R87, 0x1000000, PT, P0 ;  /* 0x010000005700780c */ /* 0x000fc60003f06100 */
[----:B------:R-:W-:-:S05]  /*2d90*/  FMUL.FTZ R91, R91, UR12 ;  /* 0x0000000c5b5b7c20 */ /* 0x000fca0008410000 */
[----:B------:R-:W-:-:S04]  /*2da0*/  FSEL R91, R91, RZ, P0 ;  /* 0x000000ff5b5b7208 */ /* 0x000fc80000000000 */
[----:B------:R-:W-:-:S04]  /*2db0*/  F2FP.BF16.F32.PACK_AB R91, RZ, R91 ;  /* 0x0000005bff5b723e */ /* 0x000fc800000010ff */
[----:B------:R-:W-:Y:S01]  /*2dc0*/  PRMT R67, R67, 0x5410, R91 ;  /* 0x0000541043437816 */ /* 0x000fe2000000005b */
[----:B------:R-:W-:Y:S06]  /*2dd0*/  BRA `(.L_x_438) ;  /* 0x0000000400a07947 */ /* 0x000fec0003800000 */
.L_x_439:
[----:B------:R-:W-:Y:S01]  /*2de0*/  ISETP.GT.AND P0, PT, R113, RZ, PT ;  /* 0x000000ff7100720c */ /* 0x000fe20003f04270 */
[----:B------:R-:W-:Y:S01]  /*2df0*/  @P3 FFMA.FTZ R68, R105, R112, R111 ;  /* 0x0000007069443223 */ /* 0x000fe2000001006f */
[C---:B-----5:R-:W-:Y:S01]  /*2e00*/  SHF.L.U32 R95, R21.reuse, 0x10, RZ ;  /* 0x00000010155f7819 */ /* 0x060fe200000006ff */
[----:B------:R-:W-:Y:S01]  /*2e10*/  IMAD.U32 R119, R20, 0x10000, RZ ;  /* 0x0001000014777824 */ /* 0x000fe200078e00ff */
[----:B0-----:R-:W-:Y:S01]  /*2e20*/  PRMT R97, R21, 0x7632, R97 ;  /* 0x0000763215617816 */ /* 0x001fe20000000061 */
[----:B------:R-:W-:Y:S01]  /*2e30*/  @P3 FADD.FTZ R68, R103, -R68 ;  /* 0x8000004467443221 */ /* 0x000fe20000010000 */
[----:B------:R-:W-:Y:S02]  /*2e40*/  PRMT R98, R22, 0x7632, R98 ;  /* 0x0000763216627816 */ /* 0x000fe40000000062 */
[----:B------:R-:W-:Y:S01]  /*2e50*/  PRMT R96, R20, 0x7632, R96 ;  /* 0x0000763214607816 */ /* 0x000fe20000000060 */
[----:B------:R-:W-:Y:S01]  /*2e60*/  IMAD.U32 R97, R97, 0x10000, RZ ;  /* 0x0001000061617824 */ /* 0x000fe200078e00ff */
[----:B------:R-:W-:Y:S01]  /*2e70*/  SHF.L.U32 R94, R22, 0x10, RZ ;  /* 0x00000010165e7819 */ /* 0x000fe200000006ff */
[----:B------:R-:W-:Y:S01]  /*2e80*/  @P3 FFMA.FTZ R119, R106, R68, R119 ;  /* 0x000000446a773223 */ /* 0x000fe20000010077 */
[----:B------:R-:W-:Y:S01]  /*2e90*/  SHF.L.U32 R98, R98, 0x10, RZ ;  /* 0x0000001062627819 */ /* 0x000fe200000006ff */
[-CC-:B------:R-:W-:Y:S01]  /*2ea0*/  @P0 FFMA.FTZ R70, R104, R112.reuse, R111.reuse ;  /* 0x0000007068460223 */ /* 0x180fe2000001006f */
[-CC-:B------:R-:W-:Y:S01]  /*2eb0*/  @P0 FFMA.FTZ R90, R85, R112.reuse, R111.reuse ;  /* 0x00000070555a0223 */ /* 0x180fe2000001006f */
[-CC-:B------:R-:W-:Y:S01]  /*2ec0*/  @P0 FFMA.FTZ R71, R102, R112.reuse, R111.reuse ;  /* 0x0000007066470223 */ /* 0x180fe2000001006f */
[-CC-:B------:R-:W-:Y:S01]  /*2ed0*/  @P0 FFMA.FTZ R91, R73, R112.reuse, R111.reuse ;  /* 0x00000070495b0223 */ /* 0x180fe2000001006f */
[----:B------:R-:W-:Y:S01]  /*2ee0*/  @P0 FADD.FTZ R69, R101, -R70 ;  /* 0x8000004665450221 */ /* 0x000fe20000010000 */
[----:B------:R-:W-:Y:S01]  /*2ef0*/  @P0 FADD.FTZ R90, R83, -R90 ;  /* 0x8000005a535a0221 */ /* 0x000fe20000010000 */
[----:B------:R-:W-:Y:S01]  /*2f00*/  @P0 FFMA.FTZ R70, R78, R112, R111 ;  /* 0x000000704e460223 */ /* 0x000fe2000001006f */
[----:B------:R-:W-:Y:S01]  /*2f10*/  @P0 FADD.FTZ R91, R72, -R91 ;  /* 0x8000005b485b0221 */ /* 0x000fe20000010000 */
[----:B------:R-:W-:-:S02]  /*2f20*/  IMAD.U32 R96, R96, 0x10000, RZ ;  /* 0x0001000060607824 */ /* 0x000fc400078e00ff */
[----:B------:R-:W-:Y:S01]  /*2f30*/  @P0 FFMA.FTZ R95, R106, R90, R95 ;  /* 0x0000005a6a5f0223 */ /* 0x000fe2000001005f */
[----:B------:R-:W-:Y:S01]  /*2f40*/  @P0 FADD.FTZ R90, R76, -R71 ;  /* 0x800000474c5a0221 */ /* 0x000fe20000010000 */
[----:B------:R-:W-:Y:S01]  /*2f50*/  @P0 FADD.FTZ R93, R77, -R70 ;  /* 0x800000464d5d0221 */ /* 0x000fe20000010000 */
[C---:B------:R-:W-:Y:S01]  /*2f60*/  @P0 FFMA.FTZ R94, R106.reuse, R91, R94 ;  /* 0x0000005b6a5e0223 */ /* 0x040fe2000001005e */
[C---:B------:R-:W-:Y:S01]  /*2f70*/  @P0 FFMA.FTZ R96, R106.reuse, R69, R96 ;  /* 0x000000456a600223 */ /* 0x040fe20000010060 */
[C---:B------:R-:W-:Y:S01]  /*2f80*/  @P0 FFMA.FTZ R97, R106.reuse, R90, R97 ;  /* 0x0000005a6a610223 */ /* 0x040fe20000010061 */
[----:B------:R-:W-:Y:S01]  /*2f90*/  @P0 FFMA.FTZ R98, R106, R93, R98 ;  /* 0x0000005d6a620223 */ /* 0x000fe20000010062 */
[----:B------:R-:W0:Y:S01]  /*2fa0*/  @P1 LDC.64 R90, c[0x0][0x408] ;  /* 0x00010200ff5a1b82 */ /* 0x000e220000000a00 */
[-C--:B------:R-:W-:Y:S01]  /*2fb0*/  @P0 FFMA.FTZ R117, R75, R112.reuse, R111 ;  /* 0x000000704b750223 */ /* 0x080fe2000001006f */
[C---:B------:R-:W-:Y:S01]  /*2fc0*/  PRMT R99, R23.reuse, 0x7632, R99 ;  /* 0x0000763217637816 */ /* 0x040fe20000000063 */
[----:B------:R-:W-:Y:S01]  /*2fd0*/  @P0 FFMA.FTZ R118, R100, R112, R111 ;  /* 0x0000007064760223 */ /* 0x000fe2000001006f */
[----:B------:R-:W-:Y:S01]  /*2fe0*/  @P1 LOP3.LUT P3, RZ, R86, 0xff00, RZ, 0xc0, !PT ;  /* 0x0000ff0056ff1812 */ /* 0x000fe2000786c0ff */
[----:B------:R-:W-:Y:S01]  /*2ff0*/  @P0 FADD.FTZ R116, R74, -R117 ;  /* 0x800000754a740221 */ /* 0x000fe20000010000 */
[----:B------:R-:W-:Y:S01]  /*3000*/  SHF.L.U32 R117, R23, 0x10, RZ ;  /* 0x0000001017757819 */ /* 0x000fe200000006ff */
[----:B------:R-:W-:Y:S01]  /*3010*/  IMAD.U32 R99, R99, 0x10000, RZ ;  /* 0x0001000063637824 */ /* 0x000fe200078e00ff */
[----:B------:R-:W1:Y:S01]  /*3020*/  @P1 LDC.64 R92, c[0x0][0x408] ;  /* 0x00010200ff5c1b82 */ /* 0x000e620000000a00 */
[----:B------:R-:W-:Y:S01]  /*3030*/  @P0 FADD.FTZ R118, R79, -R118 ;  /* 0x800000764f760221 */ /* 0x000fe20000010000 */
[----:B------:R-:W-:Y:S01]  /*3040*/  @P1 LOP3.LUT P5, RZ, R86, 0xff000000, RZ, 0xc0, !PT ;  /* 0xff00000056ff1812 */ /* 0x000fe200078ac0ff */
[----:B------:R-:W-:Y:S01]  /*3050*/  @P0 FFMA.FTZ R117, R106, R116, R117 ;  /* 0x000000746a750223 */ /* 0x000fe20000010075 */
[----:B------:R-:W-:Y:S01]  /*3060*/  @P1 LOP3.LUT P4, RZ, R86, 0xff0000, RZ, 0xc0, !PT ;  /* 0x00ff000056ff1812 */ /* 0x000fe2000788c0ff */
[----:B------:R-:W-:Y:S01]  /*3070*/  @P0 FFMA.FTZ R99, R106, R118, R99 ;  /* 0x000000766a630223 */ /* 0x000fe20000010063 */
[----:B------:R-:W-:-:S02]  /*3080*/  @P1 LOP3.LUT P0, RZ, R86, 0xff, RZ, 0xc0, !PT ;  /* 0x000000ff56ff1812 */ /* 0x000fc4000780c0ff */
[----:B------:R-:W2:Y:S08]  /*3090*/  @P1 LDC.64 R68, c[0x0][0x408] ;  /* 0x00010200ff441b82 */ /* 0x000eb00000000a00 */
[----:B------:R-:W3:Y:S01]  /*30a0*/  @P1 LDC.64 R70, c[0x0][0x408] ;  /* 0x00010200ff461b82 */ /* 0x000ee20000000a00 */
[----:B0-----:R-:W-:-:S04]  /*30b0*/  @P1 FMUL.FTZ R91, R95, R91 ;  /* 0x0000005b5f5b1220 */ /* 0x001fc80000410000 */
[----:B------:R-:W-:Y:S01]  /*30c0*/  @P1 FMUL.FTZ R120, R91, R90 ;  /* 0x0000005a5b781220 */ /* 0x000fe20000410000 */
[----:B-1----:R-:W-:Y:S02]  /*30d0*/  @P1 FMUL.FTZ R93, R97, R93 ;  /* 0x0000005d615d1220 */ /* 0x002fe40000410000 */
[----:B------:R-:W0:Y:S01]  /*30e0*/  @P1 LDC.64 R90, c[0x0][0x408] ;  /* 0x00010200ff5a1b82 */ /* 0x000e220000000a00 */
[----:B------:R-:W-:Y:S01]  /*30f0*/  F2FP.BF16.F32.PACK_AB R97, RZ, R97 ;  /* 0x00000061ff61723e */ /* 0x000fe200000010ff */
[----:B------:R-:W-:Y:S01]  /*3100*/  @P1 FMUL.FTZ R121, R93, R92 ;  /* 0x0000005c5d791220 */ /* 0x000fe20000410000 */
[----:B--2---:R-:W-:-:S05]  /*3110*/  @P1 FMUL.FTZ R69, R119, R69 ;  /* 0x0000004577451220 */ /* 0x004fca0000410000 */
[----:B------:R-:W1:Y:S01]  /*3120*/  @P1 LDC.64 R92, c[0x0][0x408] ;  /* 0x00010200ff5c1b82 */ /* 0x000e620000000a00 */
[----:B------:R-:W-:Y:S01]  /*3130*/  F2FP.BF16.F32.PACK_AB R119, RZ, R119 ;  /* 0x00000077ff77723e */ /* 0x000fe200000010ff */
[----:B------:R-:W-:Y:S01]  /*3140*/  @P1 FMUL.FTZ R116, R69, R68 ;  /* 0x0000004445741220 */ /* 0x000fe20000410000 */
[----:B---3--:R-:W-:-:S05]  /*3150*/  @P1 FMUL.FTZ R71, R96, R71 ;  /* 0x0000004760471220 */ /* 0x008fca0000410000 */
[----:B------:R-:W2:Y:S01]  /*3160*/  @P1 LDC.64 R68, c[0x0][0x408] ;  /* 0x00010200ff441b82 */ /* 0x000ea20000000a00 */
[----:B------:R-:W-:Y:S01]  /*3170*/  F2FP.BF16.F32.PACK_AB R96, RZ, R96 ;  /* 0x00000060ff60723e */ /* 0x000fe200000010ff */
[----:B------:R-:W-:-:S06]  /*3180*/  @P1 FMUL.FTZ R118, R71, R70 ;  /* 0x0000004647761220 */ /* 0x000fcc0000410000 */
[----:B------:R-:W3:Y:S01]  /*3190*/  @P1 LDC.64 R70, c[0x0][0x408] ;  /* 0x00010200ff461b82 */ /* 0x000ee20000000a00 */
[----:B0-----:R-:W-:-:S04]  /*31a0*/  @P1 FMUL.FTZ R91, R117, R91 ;  /* 0x0000005b755b1220 */ /* 0x001fc80000410000 */
[----:B------:R-:W-:Y:S01]  /*31b0*/  @P1 FMUL.FTZ R90, R91, R90 ;  /* 0x0000005a5b5a1220 */ /* 0x000fe20000410000 */
[----:B------:R-:W-:Y:S01]  /*31c0*/  @P1 FSEL R91, R116, RZ, P0 ;  /* 0x000000ff745b1208 */ /* 0x000fe20000000000 */
[----:B-1----:R-:W-:Y:S01]  /*31d0*/  @P1 FMUL.FTZ R93, R99, R93 ;  /* 0x0000005d635d1220 */ /* 0x002fe20000410000 */
[----:B------:R-:W-:Y:S02]  /*31e0*/  @P1 FSEL R116, R121, RZ, P5 ;  /* 0x000000ff79741208 */ /* 0x000fe40002800000 */
[----:B------:R-:W-:Y:S01]  /*31f0*/  @P1 ISETP.GE.U32.AND P0, PT, R86, RZ, PT ;  /* 0x000000ff5600120c */ /* 0x000fe20003f06070 */
[----:B------:R-:W-:Y:S01]  /*3200*/  @P1 FMUL.FTZ R92, R93, R92 ;  /* 0x0000005c5d5c1220 */ /* 0x000fe20000410000 */
[----:B------:R-:W-:Y:S02]  /*3210*/  @P1 FSEL R93, R118, RZ, P3 ;  /* 0x000000ff765d1208 */ /* 0x000fe40001800000 */
[C---:B------:R-:W-:Y:S01]  /*3220*/  @P1 LOP3.LUT P3, RZ, R87.reuse, 0xff, RZ, 0xc0, !PT ;  /* 0x000000ff57ff1812 */ /* 0x040fe2000786c0ff */
[----:B--2---:R-:W-:Y:S01]  /*3230*/  @P1 FMUL.FTZ R69, R94, R69 ;  /* 0x000000455e451220 */ /* 0x004fe20000410000 */
[----:B------:R-:W-:-:S02]  /*3240*/  @P1 LOP3.LUT P5, RZ, R87, 0xff0000, RZ, 0xc0, !PT ;  /* 0x00ff000057ff1812 */ /* 0x000fc400078ac0ff */
[----:B------:R-:W-:Y:S01]  /*3250*/  @P1 ISETP.GE.U32.AND.EX P0, PT, R87, 0x1000000, PT, P0 ;  /* 0x010000005700180c */ /* 0x000fe20003f06100 */
[----:B------:R-:W-:Y:S01]  /*3260*/  @P1 FMUL.FTZ R68, R69, R68 ;  /* 0x0000004445441220 */ /* 0x000fe20000410000 */
[----:B------:R-:W-:Y:S02]  /*3270*/  F2FP.BF16.F32.PACK_AB R69, RZ, R95 ;  /* 0x0000005fff45723e */ /* 0x000fe400000010ff */
[----:B------:R-:W-:Y:S01]  /*3280*/  @P1 FSEL R95, R120, RZ, P4 ;  /* 0x000000ff785f1208 */ /* 0x000fe20002000000 */
[----:B---3--:R-:W-:Y:S01]  /*3290*/  @P1 FMUL.FTZ R71, R98, R71 ;  /* 0x0000004762471220 */ /* 0x008fe20000410000 */
[----:B------:R-:W-:Y:S02]  /*32a0*/  @P1 LOP3.LUT P4, RZ, R87, 0xff00, RZ, 0xc0, !PT ;  /* 0x0000ff0057ff1812 */ /* 0x000fe4000788c0ff */
[----:B------:R-:W-:Y:S01]  /*32b0*/  @P1 FSEL R68, R68, RZ, P3 ;  /* 0x000000ff44441208 */ /* 0x000fe20001800000 */
[----:B------:R-:W-:Y:S01]  /*32c0*/  @P1 FMUL.FTZ R70, R71, R70 ;  /* 0x0000004647461220 */ /* 0x000fe20000410000 */
[----:B------:R-:W-:-:S02]  /*32d0*/  @P1 FSEL R90, R90, RZ, P5 ;  /* 0x000000ff5a5a1208 */ /* 0x000fc40002800000 */
[----:B------:R-:W-:Y:S02]  /*32e0*/  @P1 F2FP.BF16.F32.PACK_AB R68, RZ, R68 ;  /* 0x00000044ff44123e */ /* 0x000fe400000010ff */
[----:B------:R-:W-:Y:S02]  /*32f0*/  @P1 FSEL R70, R70, RZ, P4 ;  /* 0x000000ff46461208 */ /* 0x000fe40002000000 */
[----:B------:R-:W-:Y:S02]  /*3300*/  @P1 F2FP.BF16.F32.PACK_AB R91, RZ, R91 ;  /* 0x0000005bff5b123e */ /* 0x000fe400000010ff */
[----:B------:R-:W-:Y:S02]  /*3310*/  @P1 F2FP.BF16.F32.PACK_AB R95, RZ, R95 ;  /* 0x0000005fff5f123e */ /* 0x000fe400000010ff */
[----:B------:R-:W-:Y:S02]  /*3320*/  @P1 FSEL R92, R92, RZ, P0 ;  /* 0x000000ff5c5c1208 */ /* 0x000fe40000000000 */
[----:B------:R-:W-:-:S02]  /*3330*/  @P1 F2FP.BF16.F32.PACK_AB R90, RZ, R90 ;  /* 0x0000005aff5a123e */ /* 0x000fc400000010ff */
[----:B------:R-:W-:Y:S02]  /*3340*/  @P1 F2FP.BF16.F32.PACK_AB R70, RZ, R70 ;  /* 0x00000046ff46123e */ /* 0x000fe400000010ff */
[----:B------:R-:W-:Y:S02]  /*3350*/  @P1 PRMT R66, R68, 0x7610, R66 ;  /* 0x0000761044421816 */ /* 0x000fe40000000042 */
[----:B------:R-:W-:Y:S02]  /*3360*/  F2FP.BF16.F32.PACK_AB R94, RZ, R94 ;  /* 0x0000005eff5e723e */ /* 0x000fe400000010ff */
[----:B------:R-:W-:Y:S02]  /*3370*/  F2FP.BF16.F32.PACK_AB R98, RZ, R98 ;  /* 0x00000062ff62723e */ /* 0x000fe400000010ff */
[----:B------:R-:W-:Y:S02]  /*3380*/  @P1 F2FP.BF16.F32.PACK_AB R93, RZ, R93 ;  /* 0x0000005dff5d123e */ /* 0x000fe400000010ff */
[----:B------:R-:W-:-:S02]  /*3390*/  @P1 F2FP.BF16.F32.PACK_AB R116, RZ, R116 ;  /* 0x00000074ff74123e */ /* 0x000fc400000010ff */
[----:B------:R-:W-:Y:S02]  /*33a0*/  @P1 F2FP.BF16.F32.PACK_AB R92, RZ, R92 ;  /* 0x0000005cff5c123e */ /* 0x000fe400000010ff */
[----:B------:R-:W-:Y:S02]  /*33b0*/  @P1 PRMT R64, R91, 0x7610, R64 ;  /* 0x000076105b401816 */ /* 0x000fe40000000040 */
[----:B------:R-:W-:Y:S02]  /*33c0*/  @P1 PRMT R65, R95, 0x7610, R65 ;  /* 0x000076105f411816 */ /* 0x000fe40000000041 */
[----:B------:R-:W-:Y:S02]  /*33d0*/  @P1 PRMT R67, R90, 0x7610, R67 ;  /* 0x000076105a431816 */ /* 0x000fe40000000043 */
[----:B------:R-:W-:Y:S02]  /*33e0*/  @P1 PRMT R66, R66, 0x5410, R70 ;  /* 0x0000541042421816 */ /* 0x000fe40000000046 */
[----:B------:R-:W-:-:S02]  /*33f0*/  F2FP.BF16.F32.PACK_AB R71, R99, R117 ;  /* 0x000000756347723e */ /* 0x000fc400000010ff */
[----:B------:R-:W-:Y:S02]  /*3400*/  @P1 PRMT R64, R64, 0x5410, R93 ;  /* 0x0000541040401816 */ /* 0x000fe4000000005d */
[----:B------:R-:W-:Y:S02]  /*3410*/  @P1 PRMT R65, R65, 0x5410, R116 ;  /* 0x0000541041411816 */ /* 0x000fe40000000074 */
[----:B------:R-:W-:Y:S02]  /*3420*/  @P1 PRMT R67, R67, 0x5410, R92 ;  /* 0x0000541043431816 */ /* 0x000fe4000000005c */
[----:B------:R-:W-:Y:S02]  /*3430*/  PRMT R70, R94, 0x5410, R98 ;  /* 0x000054105e467816 */ /* 0x000fe40000000062 */
[----:B------:R-:W-:Y:S02]  /*3440*/  PRMT R69, R69, 0x5410, R97 ;  /* 0x0000541045457816 */ /* 0x000fe40000000061 */
[----:B------:R-:W-:-:S07]  /*3450*/  PRMT R68, R119, 0x5410, R96 ;  /* 0x0000541077447816 */ /* 0x000fce0000000060 */
.L_x_438:
[----:B------:R-:W-:Y:S05]  /*3460*/  BSYNC.RECONVERGENT B1 ;  /* 0x0000000000017941 */ /* 0x000fea0003800200 */
.L_x_421:
[----:B------:R-:W-:Y:S01]  /*3470*/  ISETP.NE.U32.AND P0, PT, R115, RZ, PT ;  /* 0x000000ff7300720c */ /* 0x000fe20003f05070 */
[----:B------:R-:W1:Y:S03]  /*3480*/  @P1 LDC.64 R90, c[0x0][0x468] ;  /* 0x00011a00ff5a1b82 */ /* 0x000e660000000a00 */
[----:B------:R-:W-:-:S13]  /*3490*/  ISETP.NE.AND.EX P0, PT, R114, RZ, PT, P0 ;  /* 0x000000ff7200720c */ /* 0x000fda0003f05300 */
[----:B------:R-:W2:Y:S01]  /*34a0*/  @P0 LDC.64 R92, c[0x0][0x478] ;  /* 0x00011e00ff5c0b82 */ /* 0x000ea20000000a00 */
[----:B-1----:R-:W-:-:S04]  /*34b0*/  @P1 IMAD.WIDE.U32 R90, R109, 0x10, R90 ;  /* 0x000000106d5a1825 */ /* 0x002fc800078e005a */
[----:B------:R-:W-:Y:S02]  /*34c0*/  VIADD R109, R109, 0x20 ;  /* 0x000000206d6d7836 */ /* 0x000fe40000000000 */
[C---:B--2---:R-:W-:Y:S01]  /*34d0*/  @P0 IMAD.WIDE.U32 R92, R110.reuse, 0x10, R92 ;  /* 0x000000106e5c0825 */ /* 0x044fe200078e005c */
[----:B------:R-:W-:-:S04]  /*34e0*/  IADD3 R110, PT, PT, R110, 0x20, RZ ;  /* 0x000000206e6e7810 */ /* 0x000fc80007ffe0ff */
[----:B------:R1:W-:Y:S04]  /*34f0*/  @P0 STG.E.128 desc[UR6][R92.64], R68 ;  /* 0x000000445c000986 */ /* 0x0003e8000c101d06 */
[----:B------:R1:W-:Y:S02]  /*3500*/  @P1 STG.E.128 desc[UR6][R90.64], R64 ;  /* 0x000000405a001986 */ /* 0x0003e4000c101d06 */
.L_x_420:
[----:B------:R-:W-:Y:S05]  /*3510*/  BSYNC.RECONVERGENT B2 ;  /* 0x0000000000027941 */ /* 0x000fea0003800200 */
.L_x_419:
[----:B------:R-:W-:Y:S04]  /*3520*/  BSSY.RECONVERGENT B2, `(.L_x_440) ;  /* 0x00001a5000027945 */ /* 0x000fe80003800200 */
        /* <DEDUP_REMOVED lines=10> */
[C---:B-----5:R-:W-:Y:S01]  /*35d0*/  IMAD.U32 R113, R16.reuse, 0x10000, RZ ;  /* 0x0001000010717824 */ /* 0x060fe200078e00ff */
[----:B------:R-:W-:Y:S01]  /*35e0*/  PRMT R119, R16, 0x7632, R119 ;  /* 0x0000763210777816 */ /* 0x000fe20000000077 */
[C---:B------:R-:W-:Y:S01]  /*35f0*/  IMAD.U32 R114, R18.reuse, 0x10000, RZ ;  /* 0x0001000012727824 */ /* 0x040fe200078e00ff */
[C---:B------:R-:W-:Y:S01]  /*3600*/  PRMT R116, R17.reuse, 0x7632, R116 ;  /* 0x0000763211747816 */ /* 0x040fe20000000074 */
[----:B0-----:R-:W0:Y:S01]  /*3610*/  @P1 LDC.64 R96, c[0x0][0x408] ;  /* 0x00010200ff601b82 */ /* 0x001e220000000a00 */
[----:B------:R-:W-:Y:S02]  /*3620*/  SHF.L.U32 R117, R17, 0x10, RZ ;  /* 0x0000001011757819 */ /* 0x000fe400000006ff */
[----:B------:R-:W-:Y:S01]  /*3630*/  PRMT R115, R18, 0x7632, R115 ;  /* 0x0000763212737816 */ /* 0x000fe20000000073 */
[----:B------:R-:W-:Y:S01]  /*3640*/  IMAD.U32 R116, R116, 0x10000, RZ ;  /* 0x0001000074747824 */ /* 0x000fe200078e00ff */
[----:B------:R-:W-:-:S02]  /*3650*/  SHF.L.U32 R119, R119, 0x10, RZ ;  /* 0x0000001077777819 */ /* 0x000fc400000006ff */
[----:B------:R-:W-:Y:S01]  /*3660*/  @P1 LOP3.LUT P3, RZ, R88, 0xff00, RZ, 0xc0, !PT ;  /* 0x0000ff0058ff1812 */ /* 0x000fe2000786c0ff */
[-CC-:B-1----:R-:W-:Y:S01]  /*3670*/  @P0 FFMA.FTZ R69, R5, R112.reuse, R111.reuse ;  /* 0x0000007005450223 */ /* 0x182fe2000001006f */
[-CC-:B------:R-:W-:Y:S01]  /*3680*/  @P0 FFMA.FTZ R71, R7, R112.reuse, R111.reuse ;  /* 0x0000007007470223 */ /* 0x180fe2000001006f */
[-CC-:B------:R-:W-:Y:S01]  /*3690*/  @P0 FFMA.FTZ R68, R12, R112.reuse, R111.reuse ;  /* 0x000000700c440223 */ /* 0x180fe2000001006f */
[-C--:B------:R-:W-:Y:S01]  /*36a0*/  @P0 FFMA.FTZ R90, R14, R112.reuse, R111 ;  /* 0x000000700e5a0223 */ /* 0x080fe2000001006f */
[----:B------:R-:W-:Y:S01]  /*36b0*/  @P0 FADD.FTZ R69, R4, -R69 ;  /* 0x8000004504450221 */ /* 0x000fe20000010000 */
[-C--:B------:R-:W-:Y:S01]  /*36c0*/  @P0 FFMA.FTZ R91, R9, R112.reuse, R111 ;  /* 0x00000070095b0223 */ /* 0x080fe2000001006f */
[----:B------:R-:W-:Y:S01]  /*36d0*/  @P0 FADD.FTZ R70, R6, -R71 ;  /* 0x8000004706460221 */ /* 0x000fe20000010000 */
[-C--:B------:R-:W-:Y:S01]  /*36e0*/  @P0 FFMA.FTZ R95, R82, R112.reuse, R111 ;  /* 0x00000070525f0223 */ /* 0x080fe2000001006f */
[----:B------:R-:W-:Y:S01]  /*36f0*/  @P0 FFMA.FTZ R113, R106, R69, R113 ;  /* 0x000000456a710223 */ /* 0x000fe20000010071 */
[-CC-:B------:R-:W-:Y:S01]  /*3700*/  @P0 FFMA.FTZ R93, R11, R112.reuse, R111.reuse ;  /* 0x000000700b5d0223 */ /* 0x180fe2000001006f */
[----:B------:R-:W-:Y:S01]  /*3710*/  @P0 FFMA.FTZ R92, R84, R112, R111 ;  /* 0x00000070545c0223 */ /* 0x000fe2000001006f */
[----:B------:R-:W-:Y:S01]  /*3720*/  @P0 FADD.FTZ R68, R13, -R68 ;  /* 0x800000440d440221 */ /* 0x000fe20000010000 */
[----:B------:R-:W-:Y:S01]  /*3730*/  @P0 FADD.FTZ R69, R15, -R90 ;  /* 0x8000005a0f450221 */ /* 0x000fe20000010000 */
[----:B------:R-:W-:Y:S01]  /*3740*/  @P0 FADD.FTZ R91, R8, -R91 ;  /* 0x8000005b085b0221 */ /* 0x000fe20000010000 */
[----:B------:R-:W-:Y:S01]  /*3750*/  @P0 FFMA.FTZ R117, R106, R70, R117 ;  /* 0x000000466a750223 */ /* 0x000fe20000010075 */
[----:B------:R-:W-:Y:S01]  /*3760*/  PRMT R111, R19, 0x7632, R111 ;  /* 0x00007632136f7816 */ /* 0x000fe2000000006f */
[----:B------:R-:W-:Y:S01]  /*3770*/  @P0 FADD.FTZ R95, R80, -R95 ;  /* 0x8000005f505f0221 */ /* 0x000fe20000010000 */
[----:B------:R-:W1:Y:S01]  /*3780*/  @P1 LDC.64 R70, c[0x0][0x408] ;  /* 0x00010200ff461b82 */ /* 0x000e620000000a00 */
[----:B------:R-:W-:-:S02]  /*3790*/  IMAD.U32 R115, R115, 0x10000, RZ ;  /* 0x0001000073737824 */ /* 0x000fc400078e00ff */
[C---:B------:R-:W-:Y:S01]  /*37a0*/  @P0 FFMA.FTZ R119, R106.reuse, R68, R119 ;  /* 0x000000446a770223 */ /* 0x040fe20000010077 */
[C---:B------:R-:W-:Y:S01]  /*37b0*/  @P0 FFMA.FTZ R116, R106.reuse, R69, R116 ;  /* 0x000000456a740223 */ /* 0x040fe20000010074 */
[----:B------:R-:W-:Y:S01]  /*37c0*/  @P0 FFMA.FTZ R114, R106, R91, R114 ;  /* 0x0000005b6a720223 */ /* 0x000fe20000010072 */
[----:B------:R-:W-:Y:S01]  /*37d0*/  SHF.L.U32 R112, R19, 0x10, RZ ;  /* 0x0000001013707819 */ /* 0x000fe200000006ff */
[----:B------:R-:W-:Y:S01]  /*37e0*/  @P0 FADD.FTZ R93, R10, -R93 ;  /* 0x8000005d0a5d0221 */ /* 0x000fe20000010000 */
[----:B------:R-:W-:Y:S01]  /*37f0*/  SHF.L.U32 R111, R111, 0x10, RZ ;  /* 0x000000106f6f7819 */ /* 0x000fe200000006ff */
[----:B------:R-:W-:Y:S01]  /*3800*/  @P0 FADD.FTZ R92, R81, -R92 ;  /* 0x8000005c515c0221 */ /* 0x000fe20000010000 */
[----:B------:R-:W2:Y:S01]  /*3810*/  @P1 LDC.64 R68, c[0x0][0x408] ;  /* 0x00010200ff441b82 */ /* 0x000ea20000000a00 */
[C---:B------:R-:W-:Y:S01]  /*3820*/  @P0 FFMA.FTZ R115, R106.reuse, R95, R115 ;  /* 0x0000005f6a730223 */ /* 0x040fe20000010073 */
[C---:B------:R-:W-:Y:S01]  /*3830*/  @P0 FFMA.FTZ R112, R106.reuse, R93, R112 ;  /* 0x0000005d6a700223 */ /* 0x040fe20000010070 */
[----:B------:R-:W-:Y:S01]  /*3840*/  @P0 FFMA.FTZ R111, R106, R92, R111 ;  /* 0x0000005c6a6f0223 */ /* 0x000fe2000001006f */
[C---:B------:R-:W-:Y:S01]  /*3850*/  @P1 LOP3.LUT P0, RZ, R88.reuse, 0xff, RZ, 0xc0, !PT ;  /* 0x000000ff58ff1812 */ /* 0x040fe2000780c0ff */
[----:B0-----:R-:W-:Y:S01]  /*3860*/  @P1 FMUL.FTZ R97, R115, R97 ;  /* 0x0000006173611220 */ /* 0x001fe20000410000 */
[----:B------:R-:W-:-:S02]  /*3870*/  @P1 LOP3.LUT P4, RZ, R88, 0xff0000, RZ, 0xc0, !PT ;  /* 0x00ff000058ff1812 */ /* 0x000fc4000788c0ff */
[----:B------:R-:W0:Y:S01]  /*3880*/  @P1 LDC.64 R90, c[0x0][0x408] ;  /* 0x00010200ff5a1b82 */ /* 0x000e220000000a00 */
[----:B------:R-:W-:Y:S01]  /*3890*/  @P1 FMUL.FTZ R96, R97, R96 ;  /* 0x0000006061601220 */ /* 0x000fe20000410000 */
[----:B------:R-:W-:Y:S01]  /*38a0*/  @P1 LOP3.LUT P5, RZ, R89, 0xff0000, RZ, 0xc0, !PT ;  /* 0x00ff000059ff1812 */ /* 0x000fe200078ac0ff */
[----:B-1----:R-:W-:-:S05]  /*38b0*/  @P1 FMUL.FTZ R71, R119, R71 ;  /* 0x0000004777471220 */ /* 0x002fca0000410000 */
[----:B------:R-:W1:Y:S01]  /*38c0*/  @P1 LDC.64 R94, c[0x0][0x408] ;  /* 0x00010200ff5e1b82 */ /* 0x000e620000000a00 */
[----:B------:R-:W-:-:S07]  /*38d0*/  @P1 FMUL.FTZ R70, R71, R70 ;  /* 0x0000004647461220 */ /* 0x000fce0000410000 */
[----:B------:R-:W3:Y:S01]  /*38e0*/  @P1 LDC.64 R92, c[0x0][0x408] ;  /* 0x00010200ff5c1b82 */ /* 0x000ee20000000a00 */
[----:B--2---:R-:W-:Y:S01]  /*38f0*/  @P1 FMUL.FTZ R69, R113, R69 ;  /* 0x0000004571451220 */ /* 0x004fe20000410000 */
[----:B------:R-:W-:Y:S02]  /*3900*/  @P1 FSEL R70, R70, RZ, P3 ;  /* 0x000000ff46461208 */ /* 0x000fe40001800000 */
[----:B------:R-:W-:Y:S01]  /*3910*/  @P1 LOP3.LUT P3, RZ, R89, 0xff, RZ, 0xc0, !PT ;  /* 0x000000ff59ff1812 */ /* 0x000fe2000786c0ff */
[----:B------:R-:W-:-:S03]  /*3920*/  @P1 FMUL.FTZ R68, R69, R68 ;  /* 0x0000004445441220 */ /* 0x000fc60000410000 */
[----:B------:R-:W2:Y:S01]  /*3930*/  @P1 LDC.64 R98, c[0x0][0x408] ;  /* 0x00010200ff621b82 */ /* 0x000ea20000000a00 */
[----:B0-----:R-:W-:Y:S01]  /*3940*/  @P1 FMUL.FTZ R91, R117, R91 ;  /* 0x0000005b755b1220 */ /* 0x001fe20000410000 */
[----:B------:R-:W-:Y:S02]  /*3950*/  @P1 FSEL R68, R68, RZ, P0 ;  /* 0x000000ff44441208 */ /* 0x000fe40000000000 */
[----:B------:R-:W-:Y:S01]  /*3960*/  @P1 LOP3.LUT P0, RZ, R88, 0xff000000, RZ, 0xc0, !PT ;  /* 0xff00000058ff1812 */ /* 0x000fe2000780c0ff */
[----:B------:R-:W-:Y:S01]  /*3970*/  @P1 FMUL.FTZ R90, R91, R90 ;  /* 0x0000005a5b5a1220 */ /* 0x000fe20000410000 */
[----:B------:R-:W-:Y:S01]  /*3980*/  @P1 F2FP.BF16.F32.PACK_AB R71, RZ, R68 ;  /* 0x00000044ff47123e */ /* 0x000fe200000010ff */
[----:B-1----:R-:W-:Y:S01]  /*3990*/  @P1 FMUL.FTZ R95, R114, R95 ;  /* 0x0000005f725f1220 */ /* 0x002fe20000410000 */
[----:B------:R-:W-:Y:S02]  /*39a0*/  F2FP.BF16.F32.PACK_AB R68, R119, R113 ;  /* 0x000000717744723e */ /* 0x000fe400000010ff */
[----:B------:R-:W-:Y:S01]  /*39b0*/  @P1 FSEL R69, R90, RZ, P4 ;  /* 0x000000ff5a451208 */ /* 0x000fe20002000000 */
[----:B------:R-:W-:Y:S01]  /*39c0*/  @P1 FMUL.FTZ R94, R95, R94 ;  /* 0x0000005e5f5e1220 */ /* 0x000fe20000410000 */
[----:B------:R-:W-:-:S02]  /*39d0*/  @P1 LOP3.LUT P4, RZ, R89, 0xff00, RZ, 0xc0, !PT ;  /* 0x0000ff0059ff1812 */ /* 0x000fc4000788c0ff */
[----:B------:R-:W-:Y:S01]  /*39e0*/  @P1 F2FP.BF16.F32.PACK_AB R91, RZ, R69 ;  /* 0x00000045ff5b123e */ /* 0x000fe200000010ff */
[----:B---3--:R-:W-:Y:S01]  /*39f0*/  @P1 FMUL.FTZ R93, R116, R93 ;  /* 0x0000005d745d1220 */ /* 0x008fe20000410000 */
[----:B------:R-:W-:Y:S02]  /*3a00*/  @P1 FSEL R94, R94, RZ, P3 ;  /* 0x000000ff5e5e1208 */ /* 0x000fe40001800000 */
[----:B------:R-:W-:Y:S01]  /*3a10*/  @P1 FSEL R96, R96, RZ, P4 ;  /* 0x000000ff60601208 */ /* 0x000fe20002000000 */
[----:B------:R-:W-:Y:S01]  /*3a20*/  @P1 FMUL.FTZ R92, R93, R92 ;  /* 0x0000005c5d5c1220 */ /* 0x000fe20000410000 */
[----:B------:R-:W-:Y:S02]  /*3a30*/  @P1 F2FP.BF16.F32.PACK_AB R94, RZ, R94 ;  /* 0x0000005eff5e123e */ /* 0x000fe400000010ff */
[----:B------:R-:W-:Y:S01]  /*3a40*/  @P1 F2FP.BF16.F32.PACK_AB R90, RZ, R70 ;  /* 0x00000046ff5a123e */ /* 0x000fe200000010ff */
[----:B--2---:R-:W-:Y:S01]  /*3a50*/  @P1 FMUL.FTZ R99, R112, R99 ;  /* 0x0000006370631220 */ /* 0x004fe20000410000 */
[----:B------:R-:W-:-:S02]  /*3a60*/  @P1 FSEL R92, R92, RZ, P0 ;  /* 0x000000ff5c5c1208 */ /* 0x000fc40000000000 */
[----:B------:R-:W-:Y:S01]  /*3a70*/  @P1 F2FP.BF16.F32.PACK_AB R96, RZ, R96 ;  /* 0x00000060ff60123e */ /* 0x000fe200000010ff */
[----:B------:R-:W-:Y:S01]  /*3a80*/  @P1 FMUL.FTZ R98, R99, R98 ;  /* 0x0000006263621220 */ /* 0x000fe20000410000 */
[----:B------:R-:W-:Y:S02]  /*3a90*/  @P1 F2FP.BF16.F32.PACK_AB R92, RZ, R92 ;  /* 0x0000005cff5c123e */ /* 0x000fe400000010ff */
[----:B------:R-:W-:Y:S02]  /*3aa0*/  @P1 PRMT R64, R71, 0x7610, R64 ;  /* 0x0000761047401816 */ /* 0x000fe40000000040 */
[----:B------:R-:W-:Y:S02]  /*3ab0*/  @P1 FSEL R98, R98, RZ, P5 ;  /* 0x000000ff62621208 */ /* 0x000fe40002800000 */
[----:B------:R-:W-:Y:S02]  /*3ac0*/  @P1 PRMT R65, R91, 0x7610, R65 ;  /* 0x000076105b411816 */ /* 0x000fe40000000041 */
[----:B------:R-:W-:-:S02]  /*3ad0*/  @P1 F2FP.BF16.F32.PACK_AB R98, RZ, R98 ;  /* 0x00000062ff62123e */ /* 0x000fc400000010ff */
[----:B------:R-:W-:Y:S02]  /*3ae0*/  @P1 PRMT R66, R94, 0x7610, R66 ;  /* 0x000076105e421816 */ /* 0x000fe40000000042 */
[----:B------:R-:W-:Y:S02]  /*3af0*/  F2FP.BF16.F32.PACK_AB R69, R116, R117 ;  /* 0x000000757445723e */ /* 0x000fe400000010ff */
[----:B------:R-:W-:Y:S02]  /*3b00*/  F2FP.BF16.F32.PACK_AB R70, R115, R114 ;  /* 0x000000727346723e */ /* 0x000fe400000010ff */
[----:B------:R-:W-:Y:S02]  /*3b10*/  @P1 PRMT R64, R64, 0x5410, R90 ;  /* 0x0000541040401816 */ /* 0x000fe4000000005a */
[----:B------:R-:W-:Y:S02]  /*3b20*/  @P1 PRMT R65, R65, 0x5410, R92 ;  /* 0x0000541041411816 */ /* 0x000fe4000000005c */
[----:B------:R-:W-:-:S02]  /*3b30*/  F2FP.BF16.F32.PACK_AB R71, R111, R112 ;  /* 0x000000706f47723e */ /* 0x000fc400000010ff */
[----:B------:R-:W-:Y:S02]  /*3b40*/  @P1 PRMT R66, R66, 0x5410, R96 ;  /* 0x0000541042421816 */ /* 0x000fe40000000060 */
[----:B------:R-:W-:Y:S01]  /*3b50*/  @P1 PRMT R67, R98, 0x7610, R67 ;  /* 0x0000761062431816 */ /* 0x000fe20000000043 */
        /* <DEDUP_REMOVED lines=9> */
.L_x_444:
[----:B------:R-:W-:Y:S01]  /*3bf0*/  ISETP.GT.AND P0, PT, R113, RZ, PT ;  /* 0x000000ff7100720c */ /* 0x000fe20003f04270 */
[----:B-1----:R-:W1:Y:S01]  /*3c00*/  @P1 LDC.64 R90, c[0x0][0x408] ;  /* 0x00010200ff5a1b82 */ /* 0x002e620000000a00 */
[C---:B-----5:R-:W-:Y:S01]  /*3c10*/  PRMT R94, R16.reuse, 0x7632, R94 ;  /* 0x00007632105e7816 */ /* 0x060fe2000000005e */
[----:B------:R-:W-:Y:S01]  /*3c20*/  IMAD.U32 R95, R16, 0x10000, RZ ;  /* 0x00010000105f7824 */ /* 0x000fe200078e00ff */
[C---:B------:R-:W-:Y:S02]  /*3c30*/  @P1 LOP3.LUT P3, RZ, R88.reuse, 0xff, RZ, 0xc0, !PT ;  /* 0x000000ff58ff1812 */ /* 0x040fe4000786c0ff */
[----:B------:R-:W-:Y:S01]  /*3c40*/  @P1 LOP3.LUT P4, RZ, R88, 0xff00, RZ, 0xc0, !PT ;  /* 0x0000ff0058ff1812 */ /* 0x000fe2000788c0ff */
[----:B------:R-:W-:Y:S01]  /*3c50*/  IMAD.U32 R94, R94, 0x10000, RZ ;  /* 0x000100005e5e7824 */ /* 0x000fe200078e00ff */
[C---:B------:R-:W-:Y:S01]  /*3c60*/  SHF.L.U32 R114, R17.reuse, 0x10, RZ ;  /* 0x0000001011727819 */ /* 0x040fe200000006ff */
[----:B------:R-:W2:Y:S01]  /*3c70*/  @P1 LDC.64 R92, c[0x0][0x408] ;  /* 0x00010200ff5c1b82 */ /* 0x000ea20000000a00 */
[----:B------:R-:W-:-:S02]  /*3c80*/  PRMT R115, R17, 0x7632, R115 ;  /* 0x0000763211737816 */ /* 0x000fc40000000073 */
[----:B------:R-:W-:Y:S01]  /*3c90*/  PRMT R117, R18, 0x7632, R117 ;  /* 0x0000763212757816 */ /* 0x000fe20000000075 */
[-CC-:B0-----:R-:W-:Y:S01]  /*3ca0*/  @P0 FFMA.FTZ R97, R5, R112.reuse, R111.reuse ;  /* 0x0000007005610223 */ /* 0x181fe2000001006f */
[-CC-:B------:R-:W-:Y:S01]  /*3cb0*/  @P0 FFMA.FTZ R96, R12, R112.reuse, R111.reuse ;  /* 0x000000700c600223 */ /* 0x180fe2000001006f */
[-C--:B------:R-:W-:Y:S01]  /*3cc0*/  @P0 FFMA.FTZ R113, R7, R112.reuse, R111 ;  /* 0x0000007007710223 */ /* 0x080fe2000001006f */
[----:B------:R-:W-:Y:S01]  /*3cd0*/  SHF.L.U32 R117, R117, 0x10, RZ ;  /* 0x0000001075757819 */ /* 0x000fe200000006ff */
[----:B------:R-:W-:Y:S01]  /*3ce0*/  @P0 FADD.FTZ R97, R4, -R97 ;  /* 0x8000006104610221 */ /* 0x000fe20000010000 */
[----:B------:R-:W-:Y:S01]  /*3cf0*/  @P0 FADD.FTZ R99, R13, -R96 ;  /* 0x800000600d630221 */ /* 0x000fe20000010000 */
[----:B------:R-:W-:Y:S01]  /*3d00*/  @P0 FADD.FTZ R113, R6, -R113 ;  /* 0x8000007106710221 */ /* 0x000fe20000010000 */
[-C--:B------:R-:W-:Y:S01]  /*3d10*/  @P0 FFMA.FTZ R96, R14, R112.reuse, R111 ;  /* 0x000000700e600223 */ /* 0x080fe2000001006f */
[C---:B------:R-:W-:Y:S01]  /*3d20*/  @P0 FFMA.FTZ R95, R106.reuse, R97, R95 ;  /* 0x000000616a5f0223 */ /* 0x040fe2000001005f */
[C---:B------:R-:W-:Y:S01]  /*3d30*/  @P0 FFMA.FTZ R94, R106.reuse, R99, R94 ;  /* 0x000000636a5e0223 */ /* 0x040fe2000001005e */
[-C--:B------:R-:W-:Y:S01]  /*3d40*/  @P0 FFMA.FTZ R97, R9, R112.reuse, R111 ;  /* 0x0000007009610223 */ /* 0x080fe2000001006f */
[----:B------:R-:W-:Y:S01]  /*3d50*/  @P0 FFMA.FTZ R114, R106, R113, R114 ;  /* 0x000000716a720223 */ /* 0x000fe20000010072 */
[----:B-1----:R-:W-:Y:S01]  /*3d60*/  @P1 FMUL.FTZ R91, R95, R91 ;  /* 0x0000005b5f5b1220 */ /* 0x002fe20000410000 */
[----:B------:R-:W-:Y:S01]  /*3d70*/  SHF.L.U32 R113, R18, 0x10, RZ ;  /* 0x0000001012717819 */ /* 0x000fe200000006ff */
[----:B------:R-:W-:Y:S01]  /*3d80*/  @P0 FADD.FTZ R98, R8, -R97 ;  /* 0x8000006108620221 */ /* 0x000fe20000010000 */
[----:B------:R-:W-:Y:S01]  /*3d90*/  @P0 FFMA.FTZ R97, R82, R112, R111 ;  /* 0x0000007052610223 */ /* 0x000fe2000001006f */
[----:B------:R-:W-:Y:S01]  /*3da0*/  @P0 FADD.FTZ R96, R15, -R96 ;  /* 0x800000600f600221 */ /* 0x000fe20000010000 */
[----:B------:R-:W-:-:S02]  /*3db0*/  IMAD.U32 R115, R115, 0x10000, RZ ;  /* 0x0001000073737824 */ /* 0x000fc400078e00ff */
[----:B------:R-:W-:Y:S01]  /*3dc0*/  @P0 FFMA.FTZ R113, R106, R98, R113 ;  /* 0x000000626a710223 */ /* 0x000fe20000010071 */
[----:B------:R-:W-:Y:S01]  /*3dd0*/  @P0 FADD.FTZ R97, R80, -R97 ;  /* 0x8000006150610221 */ /* 0x000fe20000010000 */
[----:B--2---:R-:W-:Y:S01]  /*3de0*/  @P1 FMUL.FTZ R93, R94, R93 ;  /* 0x0000005d5e5d1220 */ /* 0x004fe20000410000 */
[----:B------:R-:W-:Y:S01]  /*3df0*/  @P1 FMUL.FTZ R94, R91, R90 ;  /* 0x0000005a5b5e1220 */ /* 0x000fe20000410000 */
[C---:B------:R-:W-:Y:S01]  /*3e00*/  @P0 FFMA.FTZ R115, R106.reuse, R96, R115 ;  /* 0x000000606a730223 */ /* 0x040fe20000010073 */
[----:B------:R-:W0:Y:S01]  /*3e10*/  @P1 LDC.64 R90, c[0x0][0x408] ;  /* 0x00010200ff5a1b82 */ /* 0x000e220000000a00 */
[----:B------:R-:W-:Y:S01]  /*3e20*/  @P1 FMUL.FTZ R95, R93, R92 ;  /* 0x0000005c5d5f1220 */ /* 0x000fe20000410000 */
[----:B------:R-:W-:Y:S01]  /*3e30*/  @P0 FFMA.FTZ R117, R106, R97, R117 ;  /* 0x000000616a750223 */ /* 0x000fe20000010075 */
[----:B------:R-:W-:Y:S01]  /*3e40*/  @P1 FSEL R94, R94, RZ, P3 ;  /* 0x000000ff5e5e1208 */ /* 0x000fe20001800000 */
[----:B------:R-:W-:Y:S01]  /*3e50*/  @P0 FFMA.FTZ R119, R11, R112, R111 ;  /* 0x000000700b770223 */ /* 0x000fe2000001006f */
[----:B------:R-:W-:-:S02]  /*3e60*/  @P1 LOP3.LUT P3, RZ, R88, 0xff0000, RZ, 0xc0, !PT ;  /* 0x00ff000058ff1812 */ /* 0x000fc4000786c0ff */
[----:B------:R-:W-:Y:S01]  /*3e70*/  @P1 FSEL R95, R95, RZ, P4 ;  /* 0x000000ff5f5f1208 */ /* 0x000fe20002000000 */
[----:B------:R-:W1:Y:S01]  /*3e80*/  @P1 LDC.64 R92, c[0x0][0x408] ;  /* 0x00010200ff5c1b82 */ /* 0x000e620000000a00 */
[----:B------:R-:W-:Y:S01]  /*3e90*/  @P1 F2FP.BF16.F32.PACK_AB R116, RZ, R94 ;  /* 0x0000005eff74123e */ /* 0x000fe200000010ff */
[----:B------:R-:W-:Y:S01]  /*3ea0*/  @P0 FADD.FTZ R120, R10, -R119 ;  /* 0x800000770a780221 */ /* 0x000fe20000010000 */
[----:B------:R-:W-:Y:S01]  /*3eb0*/  @P1 F2FP.BF16.F32.PACK_AB R118, RZ, R95 ;  /* 0x0000005fff76123e */ /* 0x000fe200000010ff */
[----:B------:R-:W-:Y:S01]  /*3ec0*/  IMAD.U32 R119, R19, 0x10000, RZ ;  /* 0x0001000013777824 */ /* 0x000fe200078e00ff */
[C---:B------:R-:W-:Y:S02]  /*3ed0*/  @P1 LOP3.LUT P4, RZ, R89.reuse, 0xff, RZ, 0xc0, !PT ;  /* 0x000000ff59ff1812 */ /* 0x040fe4000788c0ff */
[C---:B------:R-:W-:Y:S01]  /*3ee0*/  @P1 LOP3.LUT P5, RZ, R89.reuse, 0xff00, RZ, 0xc0, !PT ;  /* 0x0000ff0059ff1812 */ /* 0x040fe200078ac0ff */
[----:B------:R-:W2:Y:S01]  /*3ef0*/  @P1 LDC.64 R94, c[0x0][0x408] ;  /* 0x00010200ff5e1b82 */ /* 0x000ea20000000a00 */
[----:B------:R-:W-:Y:S01]  /*3f00*/  @P0 FFMA.FTZ R119, R106, R120, R119 ;  /* 0x000000786a770223 */ /* 0x000fe20000010077 */
[----:B------:R-:W-:-:S02]  /*3f10*/  @P1 LOP3.LUT P6, RZ, R89, 0xff0000, RZ, 0xc0, !PT ;  /* 0x00ff000059ff1812 */ /* 0x000fc400078cc0ff */
[----:B------:R-:W-:-:S04]  /*3f20*/  @P1 PRMT R64, R116, 0x7610, R64 ;  /* 0x0000761074401816 */ /* 0x000fc80000000040 */
[----:B------:R-:W3:Y:S01]  /*3f30*/  @P1 LDC.64 R96, c[0x0][0x408] ;  /* 0x00010200ff601b82 */ /* 0x000ee20000000a00 */
[----:B0-----:R-:W-:Y:S01]  /*3f40*/  @P1 FMUL.FTZ R91, R114, R91 ;  /* 0x0000005b725b1220 */ /* 0x001fe20000410000 */
[----:B------:R-:W-:-:S03]  /*3f50*/  @P1 PRMT R64, R64, 0x5410, R118 ;  /* 0x0000541040401816 */ /* 0x000fc60000000076 */
[----:B------:R-:W-:-:S03]  /*3f60*/  @P1 FMUL.FTZ R90, R91, R90 ;  /* 0x0000005a5b5a1220 */ /* 0x000fc60000410000 */
[----:B------:R-:W0:Y:S01]  /*3f70*/  @P1 LDC.64 R98, c[0x0][0x408] ;  /* 0x00010200ff621b82 */ /* 0x000e220000000a00 */
[----:B-1----:R-:W-:Y:S01]  /*3f80*/  @P1 FMUL.FTZ R93, R115, R93 ;  /* 0x0000005d735d1220 */ /* 0x002fe20000410000 */
[----:B------:R-:W-:Y:S02]  /*3f90*/  @P1 FSEL R90, R90, RZ, P3 ;  /* 0x000000ff5a5a1208 */ /* 0x000fe40001800000 */
[----:B------:R-:W-:Y:S01]  /*3fa0*/  @P1 LOP3.LUT P3, RZ, R88, 0xff000000, RZ, 0xc0, !PT ;  /* 0xff00000058ff1812 */ /* 0x000fe2000786c0ff */
[----:B------:R-:W-:Y:S01]  /*3fb0*/  @P1 FMUL.FTZ R92, R93, R92 ;  /* 0x0000005c5d5c1220 */ /* 0x000fe20000410000 */
[----:B------:R-:W-:Y:S01]  /*3fc0*/  @P1 F2FP.BF16.F32.PACK_AB R90, RZ, R90 ;  /* 0x0000005aff5a123e */ /* 0x000fe200000010ff */
[----:B--2---:R-:W-:-:S03]  /*3fd0*/  @P1 FMUL.FTZ R95, R113, R95 ;  /* 0x0000005f715f1220 */ /* 0x004fc60000410000 */
[----:B------:R-:W-:Y:S01]  /*3fe0*/  @P1 FSEL R92, R92, RZ, P3 ;  /* 0x000000ff5c5c1208 */ /* 0x000fe20001800000 */
[----:B------:R-:W-:Y:S01]  /*3ff0*/  @P1 FMUL.FTZ R94, R95, R94 ;  /* 0x0000005e5f5e1220 */ /* 0x000fe20000410000 */
[----:B------:R-:W-:Y:S02]  /*4000*/  @P1 PRMT R65, R90, 0x7610, R65 ;  /* 0x000076105a411816 */ /* 0x000fe40000000041 */
[----:B------:R-:W-:Y:S01]  /*4010*/  @P1 F2FP.BF16.F32.PACK_AB R92, RZ, R92 ;  /* 0x0000005cff5c123e */ /* 0x000fe200000010ff */
[----:B---3--:R-:W-:Y:S01]  /*4020*/  @P1 FMUL.FTZ R97, R117, R97 ;  /* 0x0000006175611220 */ /* 0x008fe20000410000 */
[----:B------:R-:W-:Y:S02]  /*4030*/  @P1 FSEL R94, R94, RZ, P4 ;  /* 0x000000ff5e5e1208 */ /* 0x000fe40002000000 */
[----:B------:R-:W-:Y:S01]  /*4040*/  @P1 PRMT R65, R65, 0x5410, R92 ;  /* 0x0000541041411816 */ /* 0x000fe2000000005c */
[----:B------:R-:W-:Y:S01]  /*4050*/  @P1 FMUL.FTZ R96, R97, R96 ;  /* 0x0000006061601220 */ /* 0x000fe20000410000 */
[----:B------:R-:W-:Y:S01]  /*4060*/  @P1 F2FP.BF16.F32.PACK_AB R94, RZ, R94 ;  /* 0x0000005eff5e123e */ /* 0x000fe200000010ff */
[----:B0-----:R-:W-:-:S03]  /*4070*/  @P1 FMUL.FTZ R99, R119, R99 ;  /* 0x0000006377631220 */ /* 0x001fc60000410000 */
[----:B------:R-:W-:Y:S02]  /*4080*/  @P1 FSEL R96, R96, RZ, P5 ;  /* 0x000000ff60601208 */ /* 0x000fe40002800000 */
[----:B------:R-:W-:Y:S01]  /*4090*/  @P1 PRMT R66, R94, 0x7610, R66 ;  /* 0x000076105e421816 */ /* 0x000fe20000000042 */
[----:B------:R-:W-:Y:S01]  /*40a0*/  @P1 FMUL.FTZ R98, R99, R98 ;  /* 0x0000006263621220 */ /* 0x000fe20000410000 */
[----:B------:R-:W-:-:S04]  /*40b0*/  @P1 F2FP.BF16.F32.PACK_AB R96, RZ, R96 ;  /* 0x00000060ff60123e */ /* 0x000fc800000010ff */
[----:B------:R-:W-:Y:S02]  /*40c0*/  @P1 FSEL R98, R98, RZ, P6 ;  /* 0x000000ff62621208 */ /* 0x000fe40003000000 */
        /* <DEDUP_REMOVED lines=17> */
.L_x_443:
[----:B------:R-:W-:-:S04]  /*41e0*/  UISETP.NE.U32.AND UP0, UPT, UR20, URZ, UPT ;  /* 0x000000ff1400728c */ /* 0x000fc8000bf05070 */
[----:B------:R-:W-:-:S06]  /*41f0*/  UISETP.NE.AND.EX UP0, UPT, UR21, URZ, UPT, UP0 ;  /* 0x000000ff1500728c */ /* 0x000fcc000bf05300 */
[----:B------:R-:W-:-:S13]  /*4200*/  PLOP3.LUT P2, PT, PT, PT, UP0, 0x80, 0x8 ;  /* 0x000000000008781c */ /* 0x000fda0003f4f008 */
[----:B------:R-:W-:Y:S05]  /*4210*/  @!P2 BRA `(.L_x_446) ;  /* 0x00000004007ca947 */ /* 0x000fea0003800000 */
[----:B-1----:R-:W1:Y:S01]  /*4220*/  @P1 LDC.64 R68, c[0x0][0x408] ;  /* 0x00010200ff441b82 */ /* 0x002e620000000a00 */
[-CC-:B------:R-:W-:Y:S01]  /*4230*/  FFMA.FTZ R95, R5, R112.reuse, R111.reuse ;  /* 0x00000070055f7223 */ /* 0x180fe2000001006f */
[-CC-:B------:R-:W-:Y:S01]  /*4240*/  FFMA.FTZ R99, R7, R112.reuse, R111.reuse ;  /* 0x0000007007637223 */ /* 0x180fe2000001006f */
[-CC-:B------:R-:W-:Y:S01]  /*4250*/  FFMA.FTZ R94, R12, R112.reuse, R111.reuse ;  /* 0x000000700c5e7223 */ /* 0x180fe2000001006f */
[-C--:B0-----:R-:W-:Y:S01]  /*4260*/  FFMA.FTZ R96, R14, R112.reuse, R111 ;  /* 0x000000700e607223 */ /* 0x081fe2000001006f */
[----:B------:R-:W-:Y:S01]  /*4270*/  FADD.FTZ R95, R4, -R95 ;  /* 0x8000005f045f7221 */ /* 0x000fe20000010000 */
[-CC-:B------:R-:W-:Y:S01]  /*4280*/  FFMA.FTZ R115, R9, R112.reuse, R111.reuse ;  /* 0x0000007009737223 */ /* 0x180fe2000001006f */
[-CC-:B------:R-:W-:Y:S01]  /*4290*/  FFMA.FTZ R117, R82, R112.reuse, R111.reuse ;  /* 0x0000007052757223 */ /* 0x180fe2000001006f */
[----:B------:R-:W0:Y:S01]  /*42a0*/  @P1 LDC.64 R70, c[0x0][0x408] ;  /* 0x00010200ff461b82 */ /* 0x000e220000000a00 */
[-CC-:B------:R-:W-:Y:S01]  /*42b0*/  FFMA.FTZ R119, R11, R112.reuse, R111.reuse ;  /* 0x000000700b777223 */ /* 0x180fe2000001006f */
[----:B------:R-:W-:Y:S01]  /*42c0*/  FFMA.FTZ R112, R84, R112, R111 ;  /* 0x0000007054707223 */ /* 0x000fe2000001006f */
[----:B------:R-:W-:Y:S01]  /*42d0*/  FADD.FTZ R111, R6, -R99 ;  /* 0x80000063066f7221 */ /* 0x000fe20000010000 */
[----:B------:R-:W-:Y:S01]  /*42e0*/  FADD.FTZ R97, R13, -R94 ;  /* 0x8000005e0d617221 */ /* 0x000fe20000010000 */
[C---:B------:R-:W-:Y:S01]  /*42f0*/  FMUL.FTZ R99, R106.reuse, R95 ;  /* 0x0000005f6a637220 */ /* 0x040fe20000410000 */
[----:B------:R-:W-:Y:S01]  /*4300*/  ISETP.GT.AND P0, PT, R113, RZ, PT ;  /* 0x000000ff7100720c */ /* 0x000fe20003f04270 */
[----:B------:R-:W-:Y:S01]  /*4310*/  FADD.FTZ R113, R15, -R96 ;  /* 0x800000600f717221 */ /* 0x000fe20000010000 */
[----:B------:R-:W2:Y:S01]  /*4320*/  @P1 LDC.64 R90, c[0x0][0x408] ;  /* 0x00010200ff5a1b82 */ /* 0x000ea20000000a00 */
[----:B------:R-:W-:Y:S01]  /*4330*/  FMUL.FTZ R98, R106, R97 ;  /* 0x000000616a627220 */ /* 0x000fe20000410000 */
[----:B------:R-:W-:Y:S01]  /*4340*/  FSEL R99, R99, RZ, P0 ;  /* 0x000000ff63637208 */ /* 0x000fe20000000000 */
[----:B------:R-:W-:Y:S01]  /*4350*/  FADD.FTZ R115, R8, -R115 ;  /* 0x8000007308737221 */ /* 0x000fe20000010000 */
[C---:B------:R-:W-:Y:S01]  /*4360*/  FMUL.FTZ R114, R106.reuse, R113 ;  /* 0x000000716a727220 */ /* 0x040fe20000410000 */
[----:B------:R-:W-:Y:S01]  /*4370*/  FMUL.FTZ R116, R106, R111 ;  /* 0x0000006f6a747220 */ /* 0x000fe20000410000 */
[----:B------:R-:W-:Y:S01]  /*4380*/  FSEL R98, R98, RZ, P0 ;  /* 0x000000ff62627208 */ /* 0x000fe20000000000 */
[----:B------:R-:W-:Y:S01]  /*4390*/  FMUL.FTZ R113, R106, R115 ;  /* 0x000000736a717220 */ /* 0x000fe20000410000 */
[----:B------:R-:W3:Y:S01]  /*43a0*/  @P1 LDC.64 R92, c[0x0][0x408] ;  /* 0x00010200ff5c1b82 */ /* 0x000ee20000000a00 */
[----:B-1----:R-:W-:Y:S01]  /*43b0*/  @P1 FMUL.FTZ R69, R99, R69 ;  /* 0x0000004563451220 */ /* 0x002fe20000410000 */
[----:B------:R-:W-:Y:S01]  /*43c0*/  FSEL R114, R114, RZ, P0 ;  /* 0x000000ff72727208 */ /* 0x000fe20000000000 */
[----:B------:R-:W-:Y:S01]  /*43d0*/  FADD.FTZ R117, R80, -R117 ;  /* 0x8000007550757221 */ /* 0x000fe20000010000 */
[----:B------:R-:W-:Y:S01]  /*43e0*/  FADD.FTZ R119, R10, -R119 ;  /* 0x800000770a777221 */ /* 0x000fe20000010000 */
[----:B------:R-:W-:Y:S01]  /*43f0*/  FADD.FTZ R121, R81, -R112 ;  /* 0x8000007051797221 */ /* 0x000fe20000010000 */
[----:B-----5:R-:W-:Y:S01]  /*4400*/  @P1 LOP3.LUT P4, RZ, R88, 0xff00, RZ, 0xc0, !PT ;  /* 0x0000ff0058ff1812 */ /* 0x020fe2000788c0ff */
[----:B------:R-:W-:Y:S01]  /*4410*/  FMUL.FTZ R112, R106, R117 ;  /* 0x000000756a707220 */ /* 0x000fe20000410000 */
[----:B------:R-:W1:Y:S01]  /*4420*/  @P1 LDC.64 R94, c[0x0][0x408] ;  /* 0x00010200ff5e1b82 */ /* 0x000e620000000a00 */
[----:B0-----:R-:W-:Y:S01]  /*4430*/  @P1 FMUL.FTZ R115, R98, R71 ;  /* 0x0000004762731220 */ /* 0x001fe20000410000 */
[----:B------:R-:W-:Y:S01]  /*4440*/  @P1 FMUL.FTZ R71, R69, R68 ;  /* 0x0000004445471220 */ /* 0x000fe20000410000 */
[----:B------:R-:W-:Y:S01]  /*4450*/  FMUL.FTZ R111, R106, R119 ;  /* 0x000000776a6f7220 */ /* 0x000fe20000410000 */
[----:B------:R-:W-:Y:S01]  /*4460*/  FSEL R112, R112, RZ, P0 ;  /* 0x000000ff70707208 */ /* 0x000fe20000000000 */
[----:B------:R-:W-:Y:S01]  /*4470*/  @P1 FMUL.FTZ R115, R115, R70 ;  /* 0x0000004673731220 */ /* 0x000fe20000410000 */
[----:B------:R-:W-:Y:S01]  /*4480*/  FSEL R70, R116, RZ, P0 ;  /* 0x000000ff74467208 */ /* 0x000fe20000000000 */
[----:B------:R-:W-:Y:S01]  /*4490*/  FMUL.FTZ R106, R106, R121 ;  /* 0x000000796a6a7220 */ /* 0x000fe20000410000 */
[----:B------:R-:W0:Y:S01]  /*44a0*/  @P1 LDC.64 R96, c[0x0][0x408] ;  /* 0x00010200ff601b82 */ /* 0x000e220000000a00 */
[----:B------:R-:W-:-:S02]  /*44b0*/  @P1 LOP3.LUT P3, RZ, R88, 0xff, RZ, 0xc0, !PT ;  /* 0x000000ff58ff1812 */ /* 0x000fc4000786c0ff */
[----:B--2---:R-:W-:Y:S01]  /*44c0*/  @P1 FMUL.FTZ R91, R70, R91 ;  /* 0x0000005b465b1220 */ /* 0x004fe20000410000 */
[----:B------:R-:W-:Y:S02]  /*44d0*/  @P1 LOP3.LUT P5, RZ, R88, 0xff0000, RZ, 0xc0, !PT ;  /* 0x00ff000058ff1812 */ /* 0x000fe400078ac0ff */
[----:B------:R-:W-:Y:S01]  /*44e0*/  @P1 FSEL R115, R115, RZ, P4 ;  /* 0x000000ff73731208 */ /* 0x000fe20002000000 */
[----:B------:R-:W-:Y:S01]  /*44f0*/  @P1 FMUL.FTZ R91, R91, R90 ;  /* 0x0000005a5b5b1220 */ /* 0x000fe20000410000 */
[----:B------:R-:W2:Y:S01]  /*4500*/  @P1 LDC.64 R68, c[0x0][0x408] ;  /* 0x00010200ff441b82 */ /* 0x000ea20000000a00 */
[----:B---3--:R-:W-:Y:S01]  /*4510*/  @P1 FMUL.FTZ R93, R114, R93 ;  /* 0x0000005d725d1220 */ /* 0x008fe20000410000 */
[----:B------:R-:W-:Y:S02]  /*4520*/  FSEL R90, R113, RZ, P0 ;  /* 0x000000ff715a7208 */ /* 0x000fe40000000000 */
[----:B------:R-:W-:Y:S01]  /*4530*/  @P1 LOP3.LUT P4, RZ, R89, 0xff, RZ, 0xc0, !PT ;  /* 0x000000ff59ff1812 */ /* 0x000fe2000788c0ff */
[----:B------:R-:W-:Y:S01]  /*4540*/  @P1 FMUL.FTZ R93, R93, R92 ;  /* 0x0000005c5d5d1220 */ /* 0x000fe20000410000 */
[----:B------:R-:W-:Y:S01]  /*4550*/  FSEL R92, R111, RZ, P0 ;  /* 0x000000ff6f5c7208 */ /* 0x000fe20000000000 */
[----:B-1----:R-:W-:Y:S01]  /*4560*/  @P1 FMUL.FTZ R95, R90, R95 ;  /* 0x0000005f5a5f1220 */ /* 0x002fe20000410000 */
[----:B------:R-:W-:-:S02]  /*4570*/  @P1 FSEL R71, R71, RZ, P3 ;  /* 0x000000ff47471208 */ /* 0x000fc40001800000 */
[----:B------:R-:W-:Y:S01]  /*4580*/  @P1 FSEL R91, R91, RZ, P5 ;  /* 0x000000ff5b5b1208 */ /* 0x000fe20002800000 */
[----:B------:R-:W-:Y:S01]  /*4590*/  @P1 FMUL.FTZ R94, R95, R94 ;  /* 0x0000005e5f5e1220 */ /* 0x000fe20000410000 */
[----:B------:R-:W-:Y:S02]  /*45a0*/  @P1 LOP3.LUT P3, RZ, R88, 0xff000000, RZ, 0xc0, !PT ;  /* 0xff00000058ff1812 */ /* 0x000fe4000786c0ff */
[C---:B------:R-:W-:Y:S01]  /*45b0*/  @P1 LOP3.LUT P5, RZ, R89.reuse, 0xff00, RZ, 0xc0, !PT ;  /* 0x0000ff0059ff1812 */ /* 0x040fe200078ac0ff */
[----:B0-----:R-:W-:Y:S01]  /*45c0*/  @P1 FMUL.FTZ R97, R112, R97 ;  /* 0x0000006170611220 */ /* 0x001fe20000410000 */
[----:B------:R-:W-:Y:S02]  /*45d0*/  @P1 LOP3.LUT P6, RZ, R89, 0xff0000, RZ, 0xc0, !PT ;  /* 0x00ff000059ff1812 */ /* 0x000fe400078cc0ff */
[----:B------:R-:W-:Y:S01]  /*45e0*/  @P1 FSEL R94, R94, RZ, P4 ;  /* 0x000000ff5e5e1208 */ /* 0x000fe20002000000 */
[----:B------:R-:W-:Y:S01]  /*45f0*/  @P1 FMUL.FTZ R96, R97, R96 ;  /* 0x0000006061601220 */ /* 0x000fe20000410000 */
[----:B------:R-:W-:-:S02]  /*4600*/  @P1 F2FP.BF16.F32.PACK_AB R71, RZ, R71 ;  /* 0x00000047ff47123e */ /* 0x000fc400000010ff */
[----:B------:R-:W-:Y:S01]  /*4610*/  @P1 F2FP.BF16.F32.PACK_AB R91, RZ, R91 ;  /* 0x0000005bff5b123e */ /* 0x000fe200000010ff */
[----:B--2---:R-:W-:Y:S01]  /*4620*/  @P1 FMUL.FTZ R69, R92, R69 ;  /* 0x000000455c451220 */ /* 0x004fe20000410000 */
[----:B------:R-:W-:Y:S02]  /*4630*/  @P1 FSEL R93, R93, RZ, P3 ;  /* 0x000000ff5d5d1208 */ /* 0x000fe40001800000 */
[----:B------:R-:W-:Y:S01]  /*4640*/  @P1 FSEL R96, R96, RZ, P5 ;  /* 0x000000ff60601208 */ /* 0x000fe20002800000 */
[----:B------:R-:W-:Y:S01]  /*4650*/  @P1 FMUL.FTZ R68, R69, R68 ;  /* 0x0000004445441220 */ /* 0x000fe20000410000 */
[----:B------:R-:W-:Y:S02]  /*4660*/  @P1 F2FP.BF16.F32.PACK_AB R94, RZ, R94 ;  /* 0x0000005eff5e123e */ /* 0x000fe400000010ff */
[----:B------:R-:W-:Y:S02]  /*4670*/  @P1 F2FP.BF16.F32.PACK_AB R115, RZ, R115 ;  /* 0x00000073ff73123e */ /* 0x000fe400000010ff */
[----:B------:R-:W-:-:S02]  /*4680*/  @P1 FSEL R68, R68, RZ, P6 ;  /* 0x000000ff44441208 */ /* 0x000fc40003000000 */
[----:B------:R-:W-:Y:S02]  /*4690*/  @P1 F2FP.BF16.F32.PACK_AB R93, RZ, R93 ;  /* 0x0000005dff5d123e */ /* 0x000fe400000010ff */
[----:B------:R-:W-:Y:S02]  /*46a0*/  @P1 F2FP.BF16.F32.PACK_AB R96, RZ, R96 ;  /* 0x00000060ff60123e */ /* 0x000fe400000010ff */
[----:B------:R-:W-:Y:S02]  /*46b0*/  @P1 F2FP.BF16.F32.PACK_AB R95, RZ, R68 ;  /* 0x00000044ff5f123e */ /* 0x000fe400000010ff */
[----:B------:R-:W-:Y:S02]  /*46c0*/  @P1 PRMT R64, R71, 0x7610, R64 ;  /* 0x0000761047401816 */ /* 0x000fe40000000040 */
[----:B------:R-:W-:Y:S02]  /*46d0*/  FSEL R97, R106, RZ, P0 ;  /* 0x000000ff6a617208 */ /* 0x000fe40000000000 */
[----:B------:R-:W-:-:S02]  /*46e0*/  @P1 PRMT R65, R91, 0x7610, R65 ;  /* 0x000076105b411816 */ /* 0x000fc40000000041 */
[----:B------:R-:W-:Y:S02]  /*46f0*/  @P1 PRMT R66, R94, 0x7610, R66 ;  /* 0x000076105e421816 */ /* 0x000fe40000000042 */
[----:B------:R-:W-:Y:S02]  /*4700*/  F2FP.BF16.F32.PACK_AB R69, R114, R70 ;  /* 0x000000467245723e */ /* 0x000fe400000010ff */
[----:B------:R-:W-:Y:S02]  /*4710*/  F2FP.BF16.F32.PACK_AB R68, R98, R99 ;  /* 0x000000636244723e */ /* 0x000fe400000010ff */
[----:B------:R-:W-:Y:S02]  /*4720*/  F2FP.BF16.F32.PACK_AB R70, R112, R90 ;  /* 0x0000005a7046723e */ /* 0x000fe400000010ff */
[----:B------:R-:W-:Y:S02]  /*4730*/  @P1 PRMT R64, R64, 0x5410, R115 ;  /* 0x0000541040401816 */ /* 0x000fe40000000073 */
[----:B------:R-:W-:-:S02]  /*4740*/  @P1 PRMT R65, R65, 0x5410, R93 ;  /* 0x0000541041411816 */ /* 0x000fc4000000005d */
[----:B------:R-:W-:Y:S02]  /*4750*/  F2FP.BF16.F32.PACK_AB R71, R97, R92 ;  /* 0x0000005c6147723e */ /* 0x000fe400000010ff */
        /* <DEDUP_REMOVED lines=11> */
.L_x_446:
[----:B-1----:R-:W1:Y:S01]  /*4810*/  @P1 LDC.64 R90, c[0x0][0x408] ;  /* 0x00010200ff5a1b82 */ /* 0x002e620000000a00 */
[----:B------:R-:W-:Y:S01]  /*4820*/  FFMA.FTZ R92, R84, R112, R111 ;  /* 0x00000070545c7223 */ /* 0x000fe2000001006f */
[----:B------:R-:W-:Y:S01]  /*4830*/  ISETP.GT.AND P0, PT, R113, RZ, PT ;  /* 0x000000ff7100720c */ /* 0x000fe20003f04270 */
[----:B------:R-:W-:Y:S02]  /*4840*/  BSSY.RECONVERGENT B3, `(.L_x_447) ;  /* 0x0000015000037945 */ /* 0x000fe40003800200 */
[----:B------:R-:W-:-:S04]  /*4850*/  FADD.FTZ R93, R81, -R92 ;  /* 0x8000005c515d7221 */ /* 0x000fc80000010000 */
[----:B------:R-:W-:-:S05]  /*4860*/  FMUL.FTZ R92, R106, R93 ;  /* 0x0000005d6a5c7220 */ /* 0x000fca0000410000 */
[----:B------:R-:W-:Y:S02]  /*4870*/  FSEL R92, R92, RZ, P0 ;  /* 0x000000ff5c5c7208 */ /* 0x000fe40000000000 */
[----:B-----5:R-:W-:-:S04]  /*4880*/  @P1 ISETP.GE.U32.AND P0, PT, R88, RZ, PT ;  /* 0x000000ff5800120c */ /* 0x020fc80003f06070 */
[----:B------:R-:W-:Y:S01]  /*4890*/  @P1 ISETP.GE.U32.AND.EX P0, PT, R89, 0x1000000, PT, P0 ;  /* 0x010000005900180c */ /* 0x000fe20003f06100 */
[----:B-1----:R-:W-:-:S04]  /*48a0*/  @P1 FMUL.FTZ R91, R92, R91 ;  /* 0x0000005b5c5b1220 */ /* 0x002fc80000410000 */
[----:B------:R-:W-:-:S05]  /*48b0*/  @P1 FMUL.FTZ R90, R91, R90 ;  /* 0x0000005a5b5a1220 */ /* 0x000fca0000410000 */
[----:B------:R-:W-:Y:S01]  /*48c0*/  @P1 FSEL R90, R90, RZ, P0 ;  /* 0x000000ff5a5a1208 */ /* 0x000fe20000000000 */
[----:B------:R-:W-:Y:S06]  /*48d0*/  @!P1 BRA `(.L_x_448) ;  /* 0x00000000002c9947 */ /* 0x000fec0003800000 */
[----:B------:R-:W-:Y:S01]  /*48e0*/  FFMA.FTZ R91, R5, R112, R111 ;  /* 0x00000070055b7223 */ /* 0x000fe2000001006f */
[----:B------:R-:W-:-:S03]  /*48f0*/  ISETP.GT.AND P0, PT, R113, RZ, PT ;  /* 0x000000ff7100720c */ /* 0x000fc60003f04270 */
[----:B------:R-:W-:-:S04]  /*4900*/  FADD.FTZ R91, R4, -R91 ;  /* 0x8000005b045b7221 */ /* 0x000fc80000010000 */
[----:B------:R-:W-:-:S05]  /*4910*/  FMUL.FTZ R91, R106, R91 ;  /* 0x0000005b6a5b7220 */ /* 0x000fca0000410000 */
[----:B------:R-:W-:Y:S02]  /*4920*/  FSEL R91, R91, RZ, P0 ;  /* 0x000000ff5b5b7208 */ /* 0x000fe40000000000 */
[----:B------:R-:W-:-:S03]  /*4930*/  LOP3.LUT P0, RZ, R88, 0xff, RZ, 0xc0, !PT ;  /* 0x000000ff58ff7812 */ /* 0x000fc6000780c0ff */
[----:B------:R-:W-:-:S04]  /*4940*/  FMUL.FTZ R91, R91, UR13 ;  /* 0x0000000d5b5b7c20 */ /* 0x000fc80008410000 */
[----:B------:R-:W-:-:S05]  /*4950*/  FMUL.FTZ R91, R91, UR12 ;  /* 0x0000000c5b5b7c20 */ /* 0x000fca0008410000 */
[----:B------:R-:W-:-:S04]  /*4960*/  FSEL R91, R91, RZ, P0 ;  /* 0x000000ff5b5b7208 */ /* 0x000fc80000000000 */
[----:B------:R-:W-:-:S04]  /*4970*/  F2FP.BF16.F32.PACK_AB R91, RZ, R91 ;  /* 0x0000005bff5b723e */ /* 0x000fc800000010ff */
[----:B------:R-:W-:-:S07]  /*4980*/  PRMT R64, R91, 0x7610, R64 ;  /* 0x000076105b407816 */ /* 0x000fce0000000040 */
.L_x_448:
[----:B------:R-:W-:Y:S05]  /*4990*/  BSYNC.RECONVERGENT B3 ;  /* 0x0000000000037941 */ /* 0x000fea0003800200 */
.L_x_447:
[----:B------:R-:W-:Y:S04]  /*49a0*/  BSSY.RECONVERGENT B3, `(.L_x_449) ;  /* 0x000000d000037945 */ /* 0x000fe80003800200 */
[----:B------:R-:W-:Y:S05]  /*49b0*/  @!P1 BRA `(.L_x_450) ;  /* 0x00000000002c9947 */ /* 0x000fea0003800000 */
        /* <DEDUP_REMOVED lines=11> */
.L_x_450:
[----:B------:R-:W-:Y:S05]  /*4a70*/  BSYNC.RECONVERGENT B3 ;  /* 0x0000000000037941 */ /* 0x000fea0003800200 */
.L_x_449:
        /* <DEDUP_REMOVED lines=13> */
.L_x_452:
[----:B------:R-:W-:Y:S05]  /*4b50*/  BSYNC.RECONVERGENT B3 ;  /* 0x0000000000037941 */ /* 0x000fea0003800200 */
.L_x_451:
        /* <DEDUP_REMOVED lines=13> */
.L_x_454:
[----:B------:R-:W-:Y:S05]  /*4c30*/  BSYNC.RECONVERGENT B3 ;  /* 0x0000000000037941 */ /* 0x000fea0003800200 */
.L_x_453:
        /* <DEDUP_REMOVED lines=13> */
.L_x_456:
[----:B------:R-:W-:Y:S05]  /*4d10*/  BSYNC.RECONVERGENT B3 ;  /* 0x0000000000037941 */ /* 0x000fea0003800200 */
.L_x_455:
        /* <DEDUP_REMOVED lines=13> */
.L_x_458:
[----:B------:R-:W-:Y:S05]  /*4df0*/  BSYNC.RECONVERGENT B3 ;  /* 0x0000000000037941 */ /* 0x000fea0003800200 */
.L_x_457:
        /* <DEDUP_REMOVED lines=13> */
.L_x_460:
[----:B------:R-:W-:Y:S05]  /*4ed0*/  BSYNC.RECONVERGENT B3 ;  /* 0x0000000000037941 */ /* 0x000fea0003800200 */
.L_x_459:
[----:B------:R-:W-:-:S04]  /*4ee0*/  @P1 F2FP.BF16.F32.PACK_AB R90, RZ, R90 ;  /* 0x0000005aff5a123e */ /* 0x000fc800000010ff */
[----:B------:R-:W-:-:S07]  /*4ef0*/  @P1 PRMT R67, R67, 0x5410, R90 ;  /* 0x0000541043431816 */ /* 0x000fce000000005a */
.L_x_445:
[----:B------:R-:W-:Y:S05]  /*4f00*/  BSYNC.RECONVERGENT B1 ;  /* 0x0000000000017941 */ /* 0x000fea0003800200 */
.L_x_442:
[----:B------:R-:W1:Y:S08]  /*4f10*/  @P2 LDC.64 R92, c[0x0][0x478] ;  /* 0x00011e00ff5c2b82 */ /* 0x000e700000000a00 */
[----:B------:R-:W2:Y:S01]  /*4f20*/  @P1 LDC.64 R90, c[0x0][0x468] ;  /* 0x00011a00ff5a1b82 */ /* 0x000ea20000000a00 */
[----:B-1----:R-:W-:-:S05]  /*4f30*/  @P2 IMAD.WIDE.U32 R92, R110, 0x10, R92 ;  /* 0x000000106e5c2825 */ /* 0x002fca00078e005c */
[----:B------:R3:W-:Y:S01]  /*4f40*/  @P2 STG.E.128 desc[UR6][R92.64], R68 ;  /* 0x000000445c002986 */ /* 0x0007e2000c101d06 */
[----:B--2---:R-:W-:-:S05]  /*4f50*/  @P1 IMAD.WIDE.U32 R90, R109, 0x10, R90 ;  /* 0x000000106d5a1825 */ /* 0x004fca00078e005a */
[----:B------:R3:W-:Y:S02]  /*4f60*/  @P1 STG.E.128 desc[UR6][R90.64], R64 ;  /* 0x000000405a001986 */ /* 0x0007e4000c101d06 */
.L_x_441:
[----:B------:R-:W-:Y:S05]  /*4f70*/  BSYNC.RECONVERGENT B2 ;  /* 0x0000000000027941 */ /* 0x000fea0003800200 */
.L_x_440:
[----:B-1-3--:R-:W1:Y:S02]  /*4f80*/  LDC.64 R90, c[0x0][0x380] ;  /* 0x0000e000ff5a7b82 */ /* 0x00ae640000000a00 */
[----:B-1----:R-:W-:-:S05]  /*4f90*/  IMAD R3, R90, 0x4, R3 ;  /* 0x000000045a037824 */ /* 0x002fca00078e0203 */
[----:B------:R-:W-:-:S13]  /*4fa0*/  ISETP.GE.AND P0, PT, R3, R91, PT ;  /* 0x0000005b0300720c */ /* 0x000fda0003f06270 */
[----:B------:R-:W-:Y:S05]  /*4fb0*/  @!P0 BRA `(.L_x_461) ;  /* 0xffffffb400188947 */ /* 0x000fea000383ffff */
.L_x_409:
[----:B------:R-:W-:Y:S05]  /*4fc0*/  BSYNC B0 ;  /* 0x0000000000007941 */ /* 0x000fea0003800000 */
.L_x_408:
[----:B------:R-:W1:Y:S01]  /*4fd0*/  S2R R5, SR_CgaCtaId ;  /* 0x0000000000057919 */ /* 0x000e620000008800 */
[C---:B------:R-:W-:Y:S01]  /*4fe0*/  SHF.L.U32 R3, R107.reuse, 0x6, RZ ;  /* 0x000000066b037819 */ /* 0x040fe200000006ff */
[----:B------:R-:W-:Y:S05]  /*4ff0*/  WARPSYNC.ALL ;  /* 0x0000000000007948 */ /* 0x000fea0003800000 */
[----:B------:R-:W-:Y:S01]  /*5000*/  SHF.L.U32 R2, R107, 0x5, RZ ;  /* 0x000000056b027819 */ /* 0x000fe200000006ff */
[----:B------:R-:W2:Y:S01]  /*5010*/  S2UR UR4, SR_CTAID.X ;  /* 0x00000000000479c3 */ /* 0x000ea20000002500 */
[----:B------:R-:W-:Y:S01]  /*5020*/  MOV R4, 0x400 ;  /* 0x0000040000047802 */ /* 0x000fe20000000f00 */
[----:B------:R-:W3:Y:S01]  /*5030*/  LDCU.128 UR16, c[0x0][0x440] ;  /* 0x00008800ff1077ac */ /* 0x000ee20008000c00 */
[----:B------:R-:W-:-:S02]  /*5040*/  LOP3.LUT R3, R3, 0x1800, RZ, 0xc0, !PT ;  /* 0x0000180003037812 */ /* 0x000fc400078ec0ff */
[----:B-----5:R-:W-:Y:S02]  /*5050*/  LOP3.LUT R17, R107, 0x7f, RZ, 0x3c, !PT ;  /* 0x0000007f6b117812 */ /* 0x020fe400078e3cff */
[----:B------:R-:W-:Y:S02]  /*5060*/  LOP3.LUT R2, R3, 0x3e0, R2, 0xf8, !PT ;  /* 0x000003e003027812 */ /* 0x000fe400078ef802 */
[----:B------:R-:W-:-:S04]  /*5070*/  IADD3 R17, PT, PT, R17, R0, RZ ;  /* 0x0000000011117210 */ /* 0x000fc80007ffe0ff */
[C---:B------:R-:W-:Y:S02]  /*5080*/  ISETP.GE.U32.AND P2, PT, R17.reuse, 0x80, PT ;  /* 0x000000801100780c */ /* 0x040fe40003f46070 */
[C---:B------:R-:W-:Y:S02]  /*5090*/  ISETP.GE.U32.AND P1, PT, R17.reuse, 0x100, PT ;  /* 0x000001001100780c */ /* 0x040fe40003f26070 */
[----:B------:R-:W-:Y:S02]  /*50a0*/  ISETP.GE.U32.AND P0, PT, R17, 0x180, PT ;  /* 0x000001801100780c */ /* 0x000fe40003f06070 */
[----:B-1----:R-:W-:-:S05]  /*50b0*/  LEA R4, R5, R4, 0x18 ;  /* 0x0000000405047211 */ /* 0x002fca00078ec0ff */
[----:B------:R-:W-:Y:S01]  /*50c0*/  IMAD.IADD R2, R2, 0x1, R4 ;  /* 0x0000000102027824 */ /* 0x000fe200078e0204 */
[----:B------:R-:W-:-:S04]  /*50d0*/  LEA R4, R107, R4, 0x2 ;  /* 0x000000046b047211 */ /* 0x000fc800078e10ff */
[----:B------:R-:W-:Y:S04]  /*50e0*/  STS.128 [R2], R36 ;  /* 0x0000002402007388 */ /* 0x000fe80000000c00 */
[----:B------:R2:W-:Y:S04]  /*50f0*/  STS.128 [R2+0x10], R32 ;  /* 0x0000102002007388 */ /* 0x0005e80000000c00 */
[----:B------:R1:W-:Y:S04]  /*5100*/  STS.128 [R2+0x400], R28 ;  /* 0x0004001c02007388 */ /* 0x0003e80000000c00 */
[----:B------:R-:W-:Y:S01]  /*5110*/  STS.128 [R2+0x410], R24 ;  /* 0x0004101802007388 */ /* 0x000fe20000000c00 */
[----:B------:R-:W-:Y:S01]  /*5120*/  BAR.SYNC.DEFER_BLOCKING 0x0 ;  /* 0x0000000000007b1d */ /* 0x000fe20000010000 */
[----:B--2---:R-:W-:-:S05]  /*5130*/  IMAD R34, R0, UR4, RZ ;  /* 0x0000000400227c24 */ /* 0x004fca000f8e02ff */
[----:B------:R-:W-:-:S04]  /*5140*/  IADD3 R34, P3, PT, R34, R107, RZ ;  /* 0x0000006b22227210 */ /* 0x000fc80007f7e0ff */
[C---:B-1----:R-:W-:Y:S01]  /*5150*/  SHF.L.U32 R31, R34.reuse, 0x2, RZ ;  /* 0x00000002221f7819 */ /* 0x042fe200000006ff */
[----:B------:R-:W-:Y:S01]  /*5160*/  IMAD.X R21, RZ, RZ, RZ, P3 ;  /* 0x000000ffff157224 */ /* 0x000fe200018e06ff */
[----:B------:R-:W-:Y:S02]  /*5170*/  ISETP.GE.U32.AND P3, PT, R17, 0x200, PT ;  /* 0x000002001100780c */ /* 0x000fe40003f66070 */
[C---:B---3--:R-:W-:Y:S02]  /*5180*/  IADD3 R33, P4, PT, R31.reuse, UR18, RZ ;  /* 0x000000121f217c10 */ /* 0x048fe4000ff9e0ff */
[----:B------:R-:W-:Y:S02]  /*5190*/  SHF.L.U64.HI R34, R34, 0x2, R21 ;  /* 0x0000000222227819 */ /* 0x000fe40000010215 */
[----:B------:R-:W-:Y:S02]  /*51a0*/  IADD3 R31, P5, PT, R31, UR16, RZ ;  /* 0x000000101f1f7c10 */ /* 0x000fe4000ffbe0ff */
[C---:B------:R-:W-:Y:S01]  /*51b0*/  IADD3.X R36, PT, PT, R34.reuse, UR19, RZ, P4, !PT ;  /* 0x0000001322247c10 */ /* 0x040fe2000a7fe4ff */
[----:B------:R-:W1:Y:S01]  /*51c0*/  LDS R3, [R4] ;  /* 0x0000000004037984 */ /* 0x000e620000000800 */
[----:B------:R-:W-:-:S03]  /*51d0*/  IADD3.X R34, PT, PT, R34, UR17, RZ, P5, !PT ;  /* 0x0000001122227c10 */ /* 0x000fc6000affe4ff */
        /* <DEDUP_REMOVED lines=19> */
[----:B------:R-:W-:Y:S01]  /*5310*/  LDS R24, [R4+0x1e00] ;  /* 0x001e000004187984 */ /* 0x000fe20000000800 */
        /* <DEDUP_REMOVED lines=10> */
[----:B------:R-:W-:Y:S02]  /*53c0*/  @P2 IMAD.MOV.U32 R3, RZ, RZ, R36 ;  /* 0x000000ffff032224 */ /* 0x000fe400078e0024 */
[----:B------:R-:W-:Y:S01]  /*53d0*/  STS.128 [R2+0x10], R48 ;  /* 0x0000103002007388 */ /* 0x000fe20000000c00 */
[----:B---3--:R-:W-:-:S03]  /*53e0*/  FADD.FTZ R11, R5, R22 ;  /* 0x00000016050b7221 */ /* 0x008fc60000010000 */
[----:B------:R-:W-:Y:S01]  /*53f0*/  STS.128 [R2+0x400], R44 ;  /* 0x0004002c02007388 */ /* 0x000fe20000000c00 */
[----:B----4-:R-:W-:-:S03]  /*5400*/  FADD.FTZ R13, R6, R13 ;  /* 0x0000000d060d7221 */ /* 0x010fc60000010000 */
[----:B------:R-:W-:Y:S01]  /*5410*/  STS.128 [R2+0x410], R40 ;  /* 0x0004102802007388 */ /* 0x000fe20000000c00 */
        /* <DEDUP_REMOVED lines=19> */
[----:B------:R-:W-:Y:S01]  /*5550*/  @P2 MOV R2, R33 ;  /* 0x0000002100022202 */ /* 0x000fe20000000f00 */
[----:B------:R-:W-:Y:S01]  /*5560*/  FADD.FTZ R15, R7, R24 ;  /* 0x00000018070f7221 */ /* 0x000fe20000010000 */
[----:B------:R-:W3:Y:S01]  /*5570*/  LDS R25, [R4+0x1600] ;  /* 0x0016000004197984 */ /* 0x000ee20000000800 */
[----:B----4-:R-:W-:Y:S01]  /*5580*/  FADD.FTZ R0, RZ, R0 ;  /* 0x00000000ff007221 */ /* 0x010fe20000010000 */
[----:B------:R-:W-:Y:S02]  /*5590*/  @P2 IADD3 R33, P4, PT, R33, 0x200, RZ ;  /* 0x0000020021212810 */ /* 0x000fe40007f9e0ff */
[----:B------:R-:W4:Y:S01]  /*55a0*/  LDS R29, [R4+0x1e00] ;  /* 0x001e0000041d7984 */ /* 0x000f220000000800 */
[----:B------:R-:W-:Y:S02]  /*55b0*/  FADD.FTZ R0, R0, R19 ;  /* 0x0000001300007221 */ /* 0x000fe40000010000 */
[----:B------:R-:W-:Y:S01]  /*55c0*/  @P2 IMAD.X R36, RZ, RZ, R36, P4 ;  /* 0x000000ffff242224 */ /* 0x000fe200020e0624 */
        /* <DEDUP_REMOVED lines=18> */
[----:B------:R-:W-:Y:S01]  /*56f0*/  @P0 MOV R6, R31 ;  /* 0x0000001f00060202 */ /* 0x000fe20000000f00 */
[----:B0-----:R-:W-:Y:S01]  /*5700*/  @P1 IMAD.MOV.U32 R3, RZ, RZ, R36 ;  /* 0x000000ffff031224 */ /* 0x001fe200078e0024 */
[----:B------:R-:W-:Y:S01]  /*5710*/  @P1 MOV R2, R33 ;  /* 0x0000002100021202 */ /* 0x000fe20000000f00 */
[----:B---3--:R-:W-:Y:S01]  /*5720*/  FADD.FTZ R8, R8, R25 ;  /* 0x0000001908087221 */ /* 0x008fe20000010000 */
[----:B------:R-:W-:-:S02]  /*5730*/  @P1 IADD3 R33, P2, PT, R33, 0x200, RZ ;  /* 0x0000020021211810 */ /* 0x000fc40007f5e0ff */
[-C--:B------:R-:W-:Y:S01]  /*5740*/  @P0 MOV R7, R34.reuse ;  /* 0x0000002200070202 */ /* 0x080fe20000000f00 */
[----:B------:R0:W-:Y:S01]  /*5750*/  @P1 STG.E desc[UR6][R2.64], R27 ;  /* 0x0000001b02001986 */ /* 0x0001e2000c101906 */
[----:B------:R-:W-:Y:S01]  /*5760*/  @P0 IADD3 R31, P4, PT, R31, 0x200, RZ ;  /* 0x000002001f1f0810 */ /* 0x000fe20007f9e0ff */
[----:B------:R-:W-:Y:S02]  /*5770*/  @P1 IMAD.X R36, RZ, RZ, R36, P2 ;  /* 0x000000ffff241224 */ /* 0x000fe400010e0624 */
[----:B----4-:R-:W-:Y:S01]  /*5780*/  FADD.FTZ R29, R8, R29 ;  /* 0x0000001d081d7221 */ /* 0x010fe20000010000 */
[----:B------:R1:W-:Y:S01]  /*5790*/  @P1 STG.E desc[UR6][R4.64], R11 ;  /* 0x0000000b04001986 */ /* 0x0003e2000c101906 */
[----:B------:R-:W-:Y:S02]  /*57a0*/  @P0 IADD3.X R34, PT, PT, RZ, R34, RZ, P4, !PT ;  /* 0x00000022ff220210 */ /* 0x000fe400027fe4ff */
[----:B0-----:R-:W-:Y:S01]  /*57b0*/  @P0 MOV R2, R33 ;  /* 0x0000002100020202 */ /* 0x001fe20000000f00 */
[----:B------:R-:W-:Y:S01]  /*57c0*/  @P0 IMAD.MOV.U32 R3, RZ, RZ, R36 ;  /* 0x000000ffff030224 */ /* 0x000fe200078e0024 */
[----:B------:R-:W-:-:S02]  /*57d0*/  @P0 IADD3 R33, P2, PT, R33, 0x200, RZ ;  /* 0x0000020021210810 */ /* 0x000fc40007f5e0ff */
[----:B-1----:R-:W-:Y:S02]  /*57e0*/  MOV R4, R31 ;  /* 0x0000001f00047202 */ /* 0x002fe40000000f00 */
[----:B------:R0:W-:Y:S01]  /*57f0*/  @P0 STG.E desc[UR6][R2.64], R17 ;  /* 0x0000001102000986 */ /* 0x0001e2000c101906 */
[----:B------:R-:W-:Y:S01]  /*5800*/  @P0 IMAD.X R36, RZ, RZ, R36, P2 ;  /* 0x000000ffff240224 */ /* 0x000fe200010e0624 */
[----:B------:R-:W-:Y:S02]  /*5810*/  MOV R5, R34 ;  /* 0x0000002200057202 */ /* 0x000fe40000000f00 */
[----:B------:R1:W-:Y:S01]  /*5820*/  @P0 STG.E desc[UR6][R6.64], R13 ;  /* 0x0000000d06000986 */ /* 0x0003e2000c101906 */
[----:B0-----:R-:W-:Y:S01]  /*5830*/  MOV R2, R33 ;  /* 0x0000002100027202 */ /* 0x001fe20000000f00 */
[----:B------:R-:W-:Y:S01]  /*5840*/  IMAD.MOV.U32 R3, RZ, RZ, R36 ;  /* 0x000000ffff037224 */ /* 0x000fe200078e0024 */
[----:B------:R-:W-:Y:S06]  /*5850*/  @!P3 EXIT ;  /* 0x000000000000b94d */ /* 0x000fec0003800000 */
[----:B------:R-:W-:Y:S04]  /*5860*/  STG.E desc[UR6][R2.64], R29 ;  /* 0x0000001d02007986 */ /* 0x000fe8000c101906 */
[----:B------:R-:W-:Y:S01]  /*5870*/  STG.E desc[UR6][R4.64], R15 ;  /* 0x0000000f04007986 */ /* 0x000fe2000c101906 */
[----:B------:R-:W-:Y:S05]  /*5880*/  EXIT ;  /* 0x000000000000794d */ /* 0x000fea0003800000 */
.L_x_418:
[----:B------:R-:W-:Y:S01]  /*5890*/  HFMA2 R111, -RZ, RZ, 0, 5.9604644775390625e-08 ;  /* 0x00000001ff6f7431 */ /* 0x000fe200000001ff */
[----:B------:R-:W-:Y:S01]  /*58a0*/  BSSY B1, `(.L_x_462) ;  /* 0x0000007000017945 */ /* 0x000fe20003800000 */
[----:B------:R-:W-:Y:S01]  /*58b0*/  IMAD.MOV.U32 R112, RZ, RZ, R99 ;  /* 0x000000ffff707224 */ /* 0x000fe200078e0063 */
[----:B------:R-:W-:Y:S01]  /*58c0*/  MOV R114, 0x1f ;  /* 0x0000001f00727802 */ /* 0x000fe20000000f00 */
[----:B------:R-:W-:-:S07]  /*58d0*/  IMAD.MOV.U32 R107, RZ, RZ, -0x1 ;  /* 0xffffffffff6b7424 */ /* 0x000fce00078e00ff */
[----:B0----5:R-:W-:Y:S05]  /*58e0*/  WARPSYNC.COLLECTIVE R107, `(.L_x_463) ;  /* 0x000000006b087348 */ /* 0x021fea0003c00000 */
[----:B------:R1:W2:Y:S02]  /*58f0*/  SHFL.BFLY P0, R109, R112, R111, R114 ;  /* 0x0c00006f706d7389 */ /* 0x0002a40000000072 */
[----:B012--5:R-:W-:Y:S05]  /*5900*/  ENDCOLLECTIVE ;  /* 0x000000000000791b */ /* 0x027fea0003800000 */
.L_x_463:
[----:B------:R-:W-:Y:S05]  /*5910*/  BSYNC B1 ;  /* 0x0000000000017941 */ /* 0x000fea0003800000 */
.L_x_462:
        /* <DEDUP_REMOVED lines=8> */
.L_x_464:
[----:B------:R-:W-:-:S05]  /*59a0*/  FADD.FTZ R90, R90, R99 ;  /* 0x000000635a5a7221 */ /* 0x000fca0000010000 */
[----:B------:R-:W-:Y:S01]  /*59b0*/  MOV R112, R90 ;  /* 0x0000005a00707202 */ /* 0x000fe20000000f00 */
[----:B------:R-:W-:Y:S02]  /*59c0*/  HFMA2 R111, -RZ, RZ, 0, 1.1920928955078125e-07 ;  /* 0x00000002ff6f7431 */ /* 0x000fe400000001ff */
[----:B------:R-:W-:-:S07]  /*59d0*/  IMAD.MOV.U32 R91, RZ, RZ, R109 ;  /* 0x000000ffff5b7224 */ /* 0x000fce00078e006d */
[----:B------:R-:W-:Y:S05]  /*59e0*/  WARPSYNC.COLLECTIVE R107, `(.L_x_465) ;  /* 0x000000006b087348 */ /* 0x000fea0003c00000 */
[----:B------:R0:W1:Y:S02]  /*59f0*/  SHFL.BFLY P0, R109, R112, R111, R114 ;  /* 0x0c00006f706d7389 */ /* 0x0000640000000072 */
[----:B01----:R-:W-:Y:S05]  /*5a00*/  ENDCOLLECTIVE ;  /* 0x000000000000791b */ /* 0x003fea0003800000 */
.L_x_465:
[----:B------:R-:W-:-:S05]  /*5a10*/  FADD.FTZ R91, R91, R108 ;  /* 0x0000006c5b5b7221 */ /* 0x000fca0000010000 */
[----:B------:R-:W-:Y:S01]  /*5a20*/  MOV R112, R91 ;  /* 0x0000005b00707202 */ /* 0x000fe20000000f00 */
[----:B------:R-:W-:-:S07]  /*5a30*/  IMAD.MOV.U32 R93, RZ, RZ, R109 ;  /* 0x000000ffff5d7224 */ /* 0x000fce00078e006d */
[----:B------:R-:W-:Y:S05]  /*5a40*/  WARPSYNC.COLLECTIVE R107, `(.L_x_466) ;  /* 0x000000006b087348 */ /* 0x000fea0003c00000 */
[----:B------:R0:W1:Y:S02]  /*5a50*/  SHFL.BFLY P0, R109, R112, R111, R114 ;  /* 0x0c00006f706d7389 */ /* 0x0000640000000072 */
[----:B01----:R-:W-:Y:S05]  /*5a60*/  ENDCOLLECTIVE ;  /* 0x000000000000791b */ /* 0x003fea0003800000 */
.L_x_466:
[----:B------:R-:W-:-:S04]  /*5a70*/  FADD.FTZ R93, R90, R93 ;  /* 0x0000005d5a5d7221 */ /* 0x000fc80000010000 */
[----:B------:R-:W-:Y:S02]  /*5a80*/  IMAD.MOV.U32 R112, RZ, RZ, R93 ;  /* 0x000000ffff707224 */ /* 0x000fe400078e005d */
[----:B------:R-:W-:Y:S01]  /*5a90*/  HFMA2 R111, -RZ, RZ, 0, 2.384185791015625e-07 ;  /* 0x00000004ff6f7431 */ /* 0x000fe200000001ff */
[----:B------:R-:W-:-:S07]  /*5aa0*/  MOV R92, R109 ;  /* 0x0000006d005c7202 */ /* 0x000fce0000000f00 */
[----:B------:R-:W-:Y:S05]  /*5ab0*/  WARPSYNC.COLLECTIVE R107, `(.L_x_467) ;  /* 0x000000006b087348 */ /* 0x000fea0003c00000 */
[----:B------:R0:W1:Y:S02]  /*5ac0*/  SHFL.BFLY P0, R109, R112, R111, R114 ;  /* 0x0c00006f706d7389 */ /* 0x0000640000000072 */
[----:B01----:R-:W-:Y:S05]  /*5ad0*/  ENDCOLLECTIVE ;  /* 0x000000000000791b */ /* 0x003fea0003800000 */
.L_x_467:
[----:B------:R-:W-:-:S04]  /*5ae0*/  FADD.FTZ R92, R91, R92 ;  /* 0x0000005c5b5c7221 */ /* 0x000fc80000010000 */
[----:B------:R-:W-:Y:S01]  /*5af0*/  IMAD.MOV.U32 R112, RZ, RZ, R92 ;  /* 0x000000ffff707224 */ /* 0x000fe200078e005c */
[----:B------:R-:W-:-:S07]  /*5b00*/  MOV R94, R109 ;  /* 0x0000006d005e7202 */ /* 0x000fce0000000f00 */
[----:B------:R-:W-:Y:S05]  /*5b10*/  WARPSYNC.COLLECTIVE R107, `(.L_x_468) ;  /* 0x000000006b087348 */ /* 0x000fea0003c00000 */
[----:B------:R0:W1:Y:S02]  /*5b20*/  SHFL.BFLY P0, R109, R112, R111, R114 ;  /* 0x0c00006f706d7389 */ /* 0x0000640000000072 */
[----:B01----:R-:W-:Y:S05]  /*5b30*/  ENDCOLLECTIVE ;  /* 0x000000000000791b */ /* 0x003fea0003800000 */
.L_x_468:
[----:B------:R-:W-:-:S05]  /*5b40*/  FADD.FTZ R94, R93, R94 ;  /* 0x0000005e5d5e7221 */ /* 0x000fca0000010000 */
[----:B------:R-:W-:Y:S01]  /*5b50*/  MOV R112, R94 ;  /* 0x0000005e00707202 */ /* 0x000fe20000000f00 */
[----:B------:R-:W-:Y:S01]  /*5b60*/  IMAD.MOV.U32 R111, RZ, RZ, 0x8 ;  /* 0x00000008ff6f7424 */ /* 0x000fe200078e00ff */
[----:B------:R-:W-:-:S07]  /*5b70*/  MOV R95, R109 ;  /* 0x0000006d005f7202 */ /* 0x000fce0000000f00 */
[----:B------:R-:W-:Y:S05]  /*5b80*/  WARPSYNC.COLLECTIVE R107, `(.L_x_469) ;  /* 0x000000006b087348 */ /* 0x000fea0003c00000 */
[----:B------:R0:W1:Y:S02]  /*5b90*/  SHFL.BFLY P0, R109, R112, R111, R114 ;  /* 0x0c00006f706d7389 */ /* 0x0000640000000072 */
[----:B01----:R-:W-:Y:S05]  /*5ba0*/  ENDCOLLECTIVE ;  /* 0x000000000000791b */ /* 0x003fea0003800000 */
.L_x_469:
[----:B------:R-:W-:-:S05]  /*5bb0*/  FADD.FTZ R95, R92, R95 ;  /* 0x0000005f5c5f7221 */ /* 0x000fca0000010000 */
[----:B------:R-:W-:Y:S02]  /*5bc0*/  MOV R112, R95 ;  /* 0x0000005f00707202 */ /* 0x000fe40000000f00 */
[----:B------:R-:W-:-:S07]  /*5bd0*/  MOV R97, R109 ;  /* 0x0000006d00617202 */ /* 0x000fce0000000f00 */
[----:B------:R-:W-:Y:S05]  /*5be0*/  WARPSYNC.COLLECTIVE R107, `(.L_x_470) ;  /* 0x000000006b087348 */ /* 0x000fea0003c00000 */
[----:B------:R0:W1:Y:S02]  /*5bf0*/  SHFL.BFLY P0, R109, R112, R111, R114 ;  /* 0x0c00006f706d7389 */ /* 0x0000640000000072 */
[----:B01----:R-:W-:Y:S05]  /*5c00*/  ENDCOLLECTIVE ;  /* 0x000000000000791b */ /* 0x003fea0003800000 */
.L_x_470:
[----:B------:R-:W-:-:S05]  /*5c10*/  FADD.FTZ R97, R94, R97 ;  /* 0x000000615e617221 */ /* 0x000fca0000010000 */
[----:B------:R-:W-:Y:S01]  /*5c20*/  MOV R112, R97 ;  /* 0x0000006100707202 */ /* 0x000fe20000000f00 */
[----:B------:R-:W-:Y:S02]  /*5c30*/  HFMA2 R111, -RZ, RZ, 0, 9.5367431640625e-07 ;  /* 0x00000010ff6f7431 */ /* 0x000fe400000001ff */
[----:B------:R-:W-:-:S07]  /*5c40*/  IMAD.MOV.U32 R96, RZ, RZ, R109 ;  /* 0x000000ffff607224 */ /* 0x000fce00078e006d */
[----:B------:R-:W-:Y:S05]  /*5c50*/  WARPSYNC.COLLECTIVE R107, `(.L_x_471) ;  /* 0x000000006b087348 */ /* 0x000fea0003c00000 */
[----:B------:R0:W1:Y:S02]  /*5c60*/  SHFL.BFLY P0, R109, R112, R111, R114 ;  /* 0x0c00006f706d7389 */ /* 0x0000640000000072 */
[----:B01----:R-:W-:Y:S05]  /*5c70*/  ENDCOLLECTIVE ;  /* 0x000000000000791b */ /* 0x003fea0003800000 */
.L_x_471:
[----:B------:R-:W-:-:S05]  /*5c80*/  FADD.FTZ R96, R95, R96 ;  /* 0x000000605f607221 */ /* 0x000fca0000010000 */
[----:B------:R-:W-:Y:S01]  /*5c90*/  MOV R112, R96 ;  /* 0x0000006000707202 */ /* 0x000fe20000000f00 */
[----:B------:R-:W-:-:S07]  /*5ca0*/  IMAD.MOV.U32 R90, RZ, RZ, R109 ;  /* 0x000000ffff5a7224 */ /* 0x000fce00078e006d */
[----:B------:R-:W-:Y:S05]  /*5cb0*/  WARPSYNC.COLLECTIVE R107, `(.L_x_472) ;  /* 0x000000006b087348 */ /* 0x000fea0003c00000 */
[----:B------:R0:W1:Y:S02]  /*5cc0*/  SHFL.BFLY P0, R109, R112, R111, R114 ;  /* 0x0c00006f706d7389 */ /* 0x0000640000000072 */
[----:B01----:R-:W-:Y:S05]  /*5cd0*/  ENDCOLLECTIVE ;  /* 0x000000000000791b */ /* 0x003fea0003800000 */
.L_x_472:
[----:B------:R-:W-:Y:S01]  /*5ce0*/  MOV R91, R109 ;  /* 0x0000006d005b7202 */ /* 0x000fe20000000f00 */
[----:B------:R-:W-:Y:S06]  /*5cf0*/  BRA `(.L_x_473) ;  /* 0xffffffb800f07947 */ /* 0x000fec000383ffff */
.L_x_474:
        /* <DEDUP_REMOVED lines=16> */
.L_x_11159:


//--------------------- .text._ZN10layer_norm22ln_bwd_finalize_kernelINS_22Kernel_traits_finalizeILj512E13__nv_bfloat16S2_S2_S2_fjLb0ELj1024ELj4ENS_18Kernel_traits_baseILj512ES2_S2_S2_S2_fjLj1024EEEEELb0ELb1EEEvNS_9BwdParamsE --------------------------
	.section	.text._ZN10layer_norm22ln_bwd_finalize_kernelINS_22Kernel_traits_finalizeILj512E13__nv_bfloat16S2_S2_S2_fjLb0ELj1024ELj4ENS_18Kernel_traits_baseILj512ES2_S2_S2_S2_fjLj1024EEEEELb0ELb1EEEvNS_9BwdParamsE,"ax",@progbits
	.align	128
        .global         _ZN10layer_norm22ln_bwd_finalize_kernelINS_22Kernel_traits_finalizeILj512E13__nv_bfloat16S2_S2_S2_fjLb0ELj1024ELj4ENS_18Kernel_traits_baseILj512ES2_S2_S2_S2_fjLj1024EEEEELb0ELb1EEEvNS_9BwdParamsE
        .type           _ZN10layer_norm22ln_bwd_finalize_kernelINS_22Kernel_traits_finalizeILj512E13__nv_bfloat16S2_S2_S2_fjLb0ELj1024ELj4ENS_18Kernel_traits_baseILj512ES2_S2_S2_S2_fjLj1024EEEEELb0ELb1EEEvNS_9BwdParamsE,@function
        .size           _ZN10layer_norm22ln_bwd_finalize_kernelINS_22Kernel_traits_finalizeILj512E13__nv_bfloat16S2_S2_S2_fjLb0ELj1024ELj4ENS_18Kernel_traits_baseILj512ES2_S2_S2_S2_fjLj1024EEEEELb0ELb1EEEvNS_9BwdParamsE,(.L_x_11160 - _ZN10layer_norm22ln_bwd_finalize_kernelINS_22Kernel_traits_finalizeILj512E13__nv_bfloat16S2_S2_S2_fjLb0ELj1024ELj4ENS_18Kernel_traits_baseILj512ES2_S2_S2_S2_fjLj1024EEEEELb0ELb1EEEvNS_9BwdParamsE)
        .other          _ZN10layer_norm22ln_bwd_finalize_kernelINS_22Kernel_traits_finalizeILj512E13__nv_bfloat16S2_S2_S2_fjLb0ELj1024ELj4ENS_18Kernel_traits_baseILj512ES2_S2_S2_S2_fjLj1024EEEEELb0ELb1EEEvNS_9BwdParamsE,@"STO_CUDA_ENTRY STV_DEFAULT"
_ZN10layer_norm22ln_bwd_finalize_kernelINS_22Kernel_traits_finalizeILj512E13__nv_bfloat16S2_S2_S2_fjLb0ELj1024ELj4ENS_18Kernel_traits_baseILj512ES2_S2_S2_S2_fjLj1024EEEEELb0ELb1EEEvNS_9BwdParamsE:
.text._ZN10layer_norm22ln_bwd_finalize_kernelINS_22Kernel_traits_finalizeILj512E13__nv_bfloat16S2_S2_S2_fjLb0ELj1024ELj4ENS_18Kernel_traits_baseILj512ES2_S2_S2_S2_fjLj1024EEEEELb0ELb1EEEvNS_9BwdParamsE:
[----:B------:R-:W-:Y:S08]  /*0000*/  LDC R1, c[0x0][0x37c] ;  /* 0x0000df00ff017b82 */ /* 0x000ff00000000800 */
[----:B------:R-:W0:Y:S01]  /*0010*/  S2UR UR4, SR_CTAID.X ;  /* 0x00000000000479c3 */ /* 0x000e220000002500 */
[----:B------:R-:W1:Y:S01]  /*0020*/  S2R R4, SR_TID.X ;  /* 0x0000000000047919 */ /* 0x000e620000002100 */
[----:B0-----:R-:W-:-:S06]  /*0030*/  USHF.L.U32 UR7, UR4, 0x5, URZ ;  /* 0x0000000504077899 */ /* 0x001fcc00080006ff */
[----:B------:R-:W-:-:S04]  /*0040*/  MOV R3, UR7 ;  /* 0x0000000700037c02 */ /* 0x000fc80008000f00 */
[----:B-1----:R-:W-:-:S04]  /*0050*/  LOP3.LUT R0, R3, 0x1f, R4, 0xf8, !PT ;  /* 0x0000001f03007812 */ /* 0x002fc800078ef804 */
[----:B------:R-:W-:-:S13]  /*0060*/  ISETP.GT.U32.AND P0, PT, R0, 0x1ff, PT ;  /* 0x000001ff0000780c */ /* 0x000fda0003f04070 */
[----:B------:R-:W-:Y:S05]  /*0070*/  @P0 EXIT ;  /* 0x000000000000094d */ /* 0x000fea0003800000 */
[----:B------:R-:W0:Y:S01]  /*0080*/  LDCU UR10, c[0x0][0x380] ;  /* 0x00007000ff0a77ac */ /* 0x000e220008000800 */
[----:B------:R-:W-:Y:S01]  /*0090*/  SHF.R.U32.HI R0, RZ, 0x5, R4 ;  /* 0x00000005ff007819 */ /* 0x000fe20000011604 */
[----:B------:R-:W-:Y:S01]  /*00a0*/  BSSY.RECONVERGENT B0, `(.L_x_475) ;  /* 0x0000145000007945 */ /* 0x000fe20003800200 */
[----:B------:R-:W-:Y:S01]  /*00b0*/  HFMA2 R3, -RZ, RZ, 0, 0 ;  /* 0x00000000ff037431 */ /* 0x000fe200000001ff */
[----:B------:R-:W-:Y:S01]  /*00c0*/  USHF.L.U32 UR4, UR4, 0x4, URZ ;  /* 0x0000000404047899 */ /* 0x000fe200080006ff */
[----:B------:R-:W-:Y:S01]  /*00d0*/  LOP3.LUT R4, R4, 0x1f, RZ, 0xc0, !PT ;  /* 0x0000001f04047812 */ /* 0x000fe200078ec0ff */
[----:B------:R-:W1:Y:S01]  /*00e0*/  LDCU.64 UR8, c[0x0][0x358] ;  /* 0x00006b00ff0877ac */ /* 0x000e620008000a00 */
[----:B------:R-:W-:Y:S01]  /*00f0*/  MOV R26, RZ ;  /* 0x000000ff001a7202 */ /* 0x000fe20000000f00 */
[----:B------:R-:W-:Y:S01]  /*0100*/  ULOP3.LUT UR4, UR4, 0x7ffffff0, URZ, 0xc0, !UPT ;  /* 0x7ffffff004047892 */ /* 0x000fe2000f8ec0ff */
[----:B0-----:R-:W-:-:S13]  /*0110*/  ISETP.GE.U32.AND P0, PT, R0, UR10, PT ;  /* 0x0000000a00007c0c */ /* 0x001fda000bf06070 */
[----:B-1----:R-:W-:Y:S05]  /*0120*/  @P0 BRA `(.L_x_476) ;  /* 0x0000001000f00947 */ /* 0x002fea0003800000 */
        /* <DEDUP_REMOVED lines=11> */
[----:B------:R-:W0:Y:S01]  /*01e0*/  LDC R5, c[0x0][0x388] ;  /* 0x0000e200ff057b82 */ /* 0x000e220000000800 */
[C---:B------:R-:W-:Y:S02]  /*01f0*/  LOP3.LUT R10, R0.reuse, 0x100, RZ, 0xfc, !PT ;  /* 0x00000100000a7812 */ /* 0x040fe400078efcff */
[C---:B------:R-:W-:Y:S02]  /*0200*/  LOP3.LUT R12, R0.reuse, 0x120, RZ, 0xfc, !PT ;  /* 0x00000120000c7812 */ /* 0x040fe400078efcff */
[C---:B------:R-:W-:Y:S02]  /*0210*/  LOP3.LUT R14, R0.reuse, 0x140, RZ, 0xfc, !PT ;  /* 0x00000140000e7812 */ /* 0x040fe400078efcff */
[C---:B------:R-:W-:Y:S02]  /*0220*/  LOP3.LUT R22, R0.reuse, 0x160, RZ, 0xfc, !PT ;  /* 0x0000016000167812 */ /* 0x040fe400078efcff */
[C---:B------:R-:W-:Y:S02]  /*0230*/  LOP3.LUT R26, R0.reuse, 0x180, RZ, 0xfc, !PT ;  /* 0x00000180001a7812 */ /* 0x040fe400078efcff */
[----:B------:R-:W-:-:S02]  /*0240*/  LOP3.LUT R28, R0, 0x1a0, RZ, 0xfc, !PT ;  /* 0x000001a0001c7812 */ /* 0x000fc400078efcff */
[C---:B------:R-:W-:Y:S02]  /*0250*/  LOP3.LUT R27, R0.reuse, 0x1c0, RZ, 0xfc, !PT ;  /* 0x000001c0001b7812 */ /* 0x040fe400078efcff */
[C---:B------:R-:W-:Y:S02]  /*0260*/  LOP3.LUT R7, R0.reuse, 0x1e0, RZ, 0xfc, !PT ;  /* 0x000001e000077812 */ /* 0x040fe400078efcff */
[C---:B------:R-:W-:Y:S02]  /*0270*/  LOP3.LUT R19, R0.reuse, 0x80, RZ, 0xfc, !PT ;  /* 0x0000008000137812 */ /* 0x040fe400078efcff */
[C---:B------:R-:W-:Y:S02]  /*0280*/  LOP3.LUT R20, R0.reuse, 0xa0, RZ, 0xfc, !PT ;  /* 0x000000a000147812 */ /* 0x040fe400078efcff */
[C---:B------:R-:W-:Y:S02]  /*0290*/  LOP3.LUT R18, R0.reuse, 0xc0, RZ, 0xfc, !PT ;  /* 0x000000c000127812 */ /* 0x040fe400078efcff */
[----:B------:R-:W-:Y:S01]  /*02a0*/  LOP3.LUT R16, R0, 0xe0, RZ, 0xfc, !PT ;  /* 0x000000e000107812 */ /* 0x000fe200078efcff */
[-C--:B0-----:R-:W-:Y:S01]  /*02b0*/  IMAD R25, R8, R5.reuse, UR7 ;  /* 0x0000000708197e24 */ /* 0x081fe2000f8e0205 */
[----:B------:R-:W-:Y:S01]  /*02c0*/  LOP3.LUT R6, R0, 0x40, RZ, 0xfc, !PT ;  /* 0x0000004000067812 */ /* 0x000fe200078efcff */
[-C--:B------:R-:W-:Y:S01]  /*02d0*/  IMAD R15, R10, R5.reuse, UR7 ;  /* 0x000000070a0f7e24 */ /* 0x080fe2000f8e0205 */
[----:B------:R-:W-:Y:S01]  /*02e0*/  LOP3.LUT R2, R0, 0x60, RZ, 0xfc, !PT ;  /* 0x0000006000027812 */ /* 0x000fe200078efcff */
[-C--:B------:R-:W-:Y:S01]  /*02f0*/  IMAD R8, R12, R5.reuse, UR7 ;  /* 0x000000070c087e24 */ /* 0x080fe2000f8e0205 */
[----:B------:R-:W-:Y:S01]  /*0300*/  LOP3.LUT R24, R24, 0xffffff0, RZ, 0xc0, !PT ;  /* 0x0ffffff018187812 */ /* 0x000fe200078ec0ff */
[----:B------:R-:W-:Y:S01]  /*0310*/  IMAD R10, R14, R5, UR7 ;  /* 0x000000070e0a7e24 */ /* 0x000fe2000f8e0205 */
[----:B------:R-:W-:Y:S01]  /*0320*/  IADD3 R25, PT, PT, R4, R25, RZ ;  /* 0x0000001904197210 */ /* 0x000fe20007ffe0ff */
[----:B------:R-:W-:Y:S01]  /*0330*/  IMAD R12, R22, R5, UR7 ;  /* 0x00000007160c7e24 */ /* 0x000fe2000f8e0205 */
[----:B------:R-:W-:Y:S01]  /*0340*/  IADD3 R15, PT, PT, R4, R15, RZ ;  /* 0x0000000f040f7210 */ /* 0x000fe20007ffe0ff */
[----:B------:R-:W-:-:S02]  /*0350*/  IMAD R14, R26, R5, UR7 ;  /* 0x000000071a0e7e24 */ /* 0x000fc4000f8e0205 */
[----:B------:R-:W-:Y:S02]  /*0360*/  HFMA2 R26, -RZ, RZ, 0, 0 ;  /* 0x00000000ff1a7431 */ /* 0x000fe400000001ff */
[-C--:B------:R-:W-:Y:S01]  /*0370*/  IMAD R29, R28, R5.reuse, UR7 ;  /* 0x000000071c1d7e24 */ /* 0x080fe2000f8e0205 */
[C---:B------:R-:W-:Y:S01]  /*0380*/  IADD3 R8, PT, PT, R4.reuse, R8, RZ ;  /* 0x0000000804087210 */ /* 0x040fe20007ffe0ff */
[-C--:B------:R-:W-:Y:S01]  /*0390*/  IMAD R27, R27, R5.reuse, UR7 ;  /* 0x000000071b1b7e24 */ /* 0x080fe2000f8e0205 */
[C---:B------:R-:W-:Y:S01]  /*03a0*/  IADD3 R10, PT, PT, R4.reuse, R10, RZ ;  /* 0x0000000a040a7210 */ /* 0x040fe20007ffe0ff */
[-C--:B------:R-:W-:Y:S01]  /*03b0*/  IMAD R7, R7, R5.reuse, UR7 ;  /* 0x0000000707077e24 */ /* 0x080fe2000f8e0205 */
[C---:B------:R-:W-:Y:S01]  /*03c0*/  IADD3 R12, PT, PT, R4.reuse, R12, RZ ;  /* 0x0000000c040c7210 */ /* 0x040fe20007ffe0ff */
[-C--:B------:R-:W-:Y:S01]  /*03d0*/  IMAD R19, R19, R5.reuse, UR7 ;  /* 0x0000000713137e24 */ /* 0x080fe2000f8e0205 */
[----:B------:R-:W-:Y:S01]  /*03e0*/  IADD3 R14, PT, PT, R4, R14, RZ ;  /* 0x0000000e040e7210 */ /* 0x000fe20007ffe0ff */
[----:B------:R-:W-:Y:S01]  /*03f0*/  IMAD R9, R20, R5, UR7 ;  /* 0x0000000714097e24 */ /* 0x000fe2000f8e0205 */
        /* <DEDUP_REMOVED lines=10> */
[----:B------:R-:W-:-:S02]  /*04a0*/  IADD3 R11, PT, PT, R4, R11, RZ ;  /* 0x0000000b040b7210 */ /* 0x000fc40007ffe0ff */
[C---:B------:R-:W-:Y:S02]  /*04b0*/  IADD3 R13, PT, PT, R4.reuse, R13, RZ ;  /* 0x0000000d040d7210 */ /* 0x040fe40007ffe0ff */
[C---:B------:R-:W-:Y:S02]  /*04c0*/  IADD3 R6, PT, PT, R4.reuse, R23, RZ ;  /* 0x0000001704067210 */ /* 0x040fe40007ffe0ff */
[C---:B------:R-:W-:Y:S02]  /*04d0*/  IADD3 R17, PT, PT, R4.reuse, R17, RZ ;  /* 0x0000001104117210 */ /* 0x040fe40007ffe0ff */
[----:B------:R-:W-:Y:S02]  /*04e0*/  IADD3 R4, PT, PT, R4, R21, RZ ;  /* 0x0000001504047210 */ /* 0x000fe40007ffe0ff */
[----:B------:R-:W-:Y:S02]  /*04f0*/  MOV R2, R0 ;  /* 0x0000000000027202 */ /* 0x000fe40000000f00 */
[----:B------:R-:W-:-:S07]  /*0500*/  IADD3 R24, PT, PT, -R24, RZ, RZ ;  /* 0x000000ff18187210 */ /* 0x000fce0007ffe1ff */
.L_x_479:
[----:B------:R-:W0:Y:S02]  /*0510*/  LDC.64 R20, c[0x0][0x440] ;  /* 0x00011000ff147b82 */ /* 0x000e240000000a00 */
[----:B0-----:R-:W-:-:S06]  /*0520*/  IMAD.WIDE.U32 R22, R4, 0x4, R20 ;  /* 0x0000000404167825 */ /* 0x001fcc00078e0014 */
[----:B------:R-:W2:Y:S02]  /*0530*/  LDG.E R23, desc[UR8][R22.64] ;  /* 0x0000000816177981 */ /* 0x000ea4000c1e1900 */
[----:B--2---:R-:W-:Y:S01]  /*0540*/  FADD.FTZ R28, R23, R26 ;  /* 0x0000001a171c7221 */ /* 0x004fe20000010000 */
[----:B------:R-:W-:-:S06]  /*0550*/  IMAD.WIDE.U32 R26, R25, 0x4, R20 ;  /* 0x00000004191a7825 */ /* 0x000fcc00078e0014 */
[----:B------:R-:W2:Y:S02]  /*0560*/  LDG.E R27, desc[UR8][R26.64] ;  /* 0x000000081a1b7981 */ /* 0x000ea4000c1e1900 */
[----:B--2---:R-:W-:Y:S01]  /*0570*/  FADD.FTZ R27, R28, R27 ;  /* 0x0000001b1c1b7221 */ /* 0x004fe20000010000 */
[----:B------:R-:W-:-:S06]  /*0580*/  IMAD.WIDE.U32 R28, R6, 0x4, R20 ;  /* 0x00000004061c7825 */ /* 0x000fcc00078e0014 */
[----:B------:R-:W2:Y:S01]  /*0590*/  LDG.E R28, desc[UR8][R28.64] ;  /* 0x000000081c1c7981 */ /* 0x000ea2000c1e1900 */
[----:B------:R-:W-:-:S06]  /*05a0*/  IMAD.WIDE.U32 R22, R19, 0x4, R20 ;  /* 0x0000000413167825 */ /* 0x000fcc00078e0014 */
[----:B------:R-:W3:Y:S01]  /*05b0*/  LDG.E R23, desc[UR8][R22.64] ;  /* 0x0000000816177981 */ /* 0x000ee2000c1e1900 */
[----:B--2---:R-:W-:Y:S01]  /*05c0*/  FADD.FTZ R28, R27, R28 ;  /* 0x0000001c1b1c7221 */ /* 0x004fe20000010000 */
[----:B------:R-:W-:-:S06]  /*05d0*/  IMAD.WIDE.U32 R26, R17, 0x4, R20 ;  /* 0x00000004111a7825 */ /* 0x000fcc00078e0014 */
[----:B------:R-:W2:Y:S02]  /*05e0*/  LDG.E R27, desc[UR8][R26.64] ;  /* 0x000000081a1b7981 */ /* 0x000ea4000c1e1900 */
[----:B--2---:R-:W-:-:S04]  /*05f0*/  FADD.FTZ R28, R28, R27 ;  /* 0x0000001b1c1c7221 */ /* 0x004fc80000010000 */
[----:B---3--:R-:W-:Y:S01]  /*0600*/  FADD.FTZ R28, R28, R23 ;  /* 0x000000171c1c7221 */ /* 0x008fe20000010000 */
        /* <DEDUP_REMOVED lines=12> */
[----:B------:R-:W-:-:S04]  /*06d0*/  IMAD.WIDE.U32 R22, R8, 0x4, R20 ;  /* 0x0000000408167825 */ /* 0x000fc800078e0014 */
[----:B------:R-:W-:Y:S02]  /*06e0*/  IMAD.WIDE.U32 R28, R10, 0x4, R20 ;  /* 0x000000040a1c7825 */ /* 0x000fe400078e0014 */
[----:B------:R-:W2:Y:S04]  /*06f0*/  LDG.E R23, desc[UR8][R22.64] ;  /* 0x0000000816177981 */ /* 0x000ea8000c1e1900 */
[----:B------:R-:W3:Y:S01]  /*0700*/  LDG.E R29, desc[UR8][R28.64] ;  /* 0x000000081c1d7981 */ /* 0x000ee2000c1e1900 */
        /* <DEDUP_REMOVED lines=8> */
[----:B------:R-:W-:-:S06]  /*0790*/  IMAD.WIDE.U32 R26, R16, 0x4, R20 ;  /* 0x00000004101a7825 */ /* 0x000fcc00078e0014 */
[----:B------:R-:W2:Y:S02]  /*07a0*/  LDG.E R27, desc[UR8][R26.64] ;  /* 0x000000081a1b7981 */ /* 0x000ea4000c1e1900 */
[----:B--2---:R-:W-:Y:S01]  /*07b0*/  FADD.FTZ R22, R28, R27 ;  /* 0x0000001b1c167221 */ /* 0x004fe20000010000 */
[----:B------:R-:W-:-:S04]  /*07c0*/  IMAD.WIDE.U32 R28, R18, 0x4, R20 ;  /* 0x00000004121c7825 */ /* 0x000fc800078e0014 */
[----:B------:R-:W-:Y:S02]  /*07d0*/  IMAD.WIDE.U32 R20, R7, 0x4, R20 ;  /* 0x0000000407147825 */ /* 0x000fe400078e0014 */
[----:B------:R-:W2:Y:S04]  /*07e0*/  LDG.E R29, desc[UR8][R28.64] ;  /* 0x000000081c1d7981 */ /* 0x000ea8000c1e1900 */
[----:B------:R0:W3:Y:S02]  /*07f0*/  LDG.E R23, desc[UR8][R20.64] ;  /* 0x0000000814177981 */ /* 0x0000e4000c1e1900 */
[----:B0-----:R-:W0:Y:S01]  /*0800*/  LDC.64 R20, c[0x0][0x448] ;  /* 0x00011200ff147b82 */ /* 0x001e220000000a00 */
[----:B--2---:R-:W-:-:S04]  /*0810*/  FADD.FTZ R22, R22, R29 ;  /* 0x0000001d16167221 */ /* 0x004fc80000010000 */
[----:B---3--:R-:W-:Y:S01]  /*0820*/  FADD.FTZ R26, R22, R23 ;  /* 0x00000017161a7221 */ /* 0x008fe20000010000 */
[----:B0-----:R-:W-:-:S04]  /*0830*/  IMAD.WIDE.U32 R22, R4, 0x4, R20 ;  /* 0x0000000404167825 */ /* 0x001fc800078e0014 */
[----:B------:R-:W-:Y:S02]  /*0840*/  IMAD.WIDE.U32 R28, R25, 0x4, R20 ;  /* 0x00000004191c7825 */ /* 0x000fe400078e0014 */
[----:B------:R-:W2:Y:S04]  /*0850*/  LDG.E R22, desc[UR8][R22.64] ;  /* 0x0000000816167981 */ /* 0x000ea8000c1e1900 */
[----:B------:R-:W3:Y:S01]  /*0860*/  LDG.E R27, desc[UR8][R28.64] ;  /* 0x000000081c1b7981 */ /* 0x000ee2000c1e1900 */
[----:B--2---:R-:W-:Y:S01]  /*0870*/  FADD.FTZ R3, R22, R3 ;  /* 0x0000000316037221 */ /* 0x004fe20000010000 */
[----:B------:R-:W-:-:S04]  /*0880*/  IMAD.WIDE.U32 R22, R6, 0x4, R20 ;  /* 0x0000000406167825 */ /* 0x000fc800078e0014 */
[----:B---3--:R-:W-:Y:S02]  /*0890*/  FADD.FTZ R3, R3, R27 ;  /* 0x0000001b03037221 */ /* 0x008fe40000010000 */
[----:B------:R-:W2:Y:S01]  /*08a0*/  LDG.E R27, desc[UR8][R22.64] ;  /* 0x00000008161b7981 */ /* 0x000ea2000c1e1900 */
[----:B------:R-:W-:-:S04]  /*08b0*/  IMAD.WIDE.U32 R28, R17, 0x4, R20 ;  /* 0x00000004111c7825 */ /* 0x000fc800078e0014 */
[----:B--2---:R-:W-:Y:S02]  /*08c0*/  FADD.FTZ R3, R3, R27 ;  /* 0x0000001b03037221 */ /* 0x004fe40000010000 */
        /* <DEDUP_REMOVED lines=32> */
[----:B------:R-:W-:-:S06]  /*0ad0*/  IMAD.WIDE.U32 R20, R7, 0x4, R20 ;  /* 0x0000000407147825 */ /* 0x000fcc00078e0014 */
[----:B------:R-:W3:Y:S01]  /*0ae0*/  LDG.E R20, desc[UR8][R20.64] ;  /* 0x0000000814147981 */ /* 0x000ee2000c1e1900 */
[----:B------:R-:W-:Y:S01]  /*0af0*/  IADD3 R24, PT, PT, R24, 0x10, RZ ;  /* 0x0000001018187810 */ /* 0x000fe20007ffe0ff */
[----:B--2---:R-:W-:Y:S02]  /*0b00*/  FADD.FTZ R3, R3, R27 ;  /* 0x0000001b03037221 */ /* 0x004fe40000010000 */
[----:B------:R-:W2:Y:S01]  /*0b10*/  LDG.E R27, desc[UR8][R22.64] ;  /* 0x00000008161b7981 */ /* 0x000ea2000c1e1900 */
[----:B------:R-:W-:Y:S02]  /*0b20*/  ISETP.NE.AND P0, PT, R24, RZ, PT ;  /* 0x000000ff1800720c */ /* 0x000fe40003f05270 */
[----:B------:R-:W-:Y:S02]  /*0b30*/  IADD3 R2, PT, PT, R2, 0x200, RZ ;  /* 0x0000020002027810 */ /* 0x000fe40007ffe0ff */
        /* <DEDUP_REMOVED lines=15> */
[----:B------:R-:W-:Y:S01]  /*0c30*/  LEA R7, R5, R7, 0x9 ;  /* 0x0000000705077211 */ /* 0x000fe200078e48ff */
[----:B--2---:R-:W-:-:S04]  /*0c40*/  FADD.FTZ R3, R3, R27 ;  /* 0x0000001b03037221 */ /* 0x004fc80000010000 */
[----:B---3--:R-:W-:Y:S01]  /*0c50*/  FADD.FTZ R3, R3, R20 ;  /* 0x0000001403037221 */ /* 0x008fe20000010000 */
[----:B------:R-:W-:Y:S06]  /*0c60*/  @P0 BRA `(.L_x_479) ;  /* 0xfffffff800280947 */ /* 0x000fec000383ffff */
.L_x_478:
[----:B------:R-:W-:Y:S05]  /*0c70*/  BSYNC.RECONVERGENT B1 ;  /* 0x0000000000017941 */ /* 0x000fea0003800200 */
.L_x_477:
        /* <DEDUP_REMOVED lines=12> */
[----:B------:R-:W-:Y:S02]  /*0d40*/  LOP3.LUT R7, R4, 0x7, RZ, 0xc0, !PT ;  /* 0x0000000704077812 */ /* 0x000fe400078ec0ff */
[----:B------:R-:W-:Y:S02]  /*0d50*/  MOV R5, UR7 ;  /* 0x0000000700057c02 */ /* 0x000fe40008000f00 */
[----:B------:R-:W-:Y:S02]  /*0d60*/  ISETP.NE.AND P1, PT, R7, RZ, PT ;  /* 0x000000ff0700720c */ /* 0x000fe40003f25270 */
[----:B0-----:R-:W-:-:S05]  /*0d70*/  LOP3.LUT R5, R5, 0x1f, R6, 0xf8, !PT ;  /* 0x0000001f05057812 */ /* 0x001fca00078ef806 */
[----:B------:R-:W-:Y:S06]  /*0d80*/  @!P0 BRA `(.L_x_481) ;  /* 0x0000000000f08947 */ /* 0x000fec0003800000 */
[----:B------:R-:W0:Y:S08]  /*0d90*/  LDC R18, c[0x0][0x388] ;  /* 0x0000e200ff127b82 */ /* 0x000e300000000800 */
[----:B------:R-:W1:Y:S08]  /*0da0*/  LDC.64 R10, c[0x0][0x440] ;  /* 0x00011000ff0a7b82 */ /* 0x000e700000000a00 */
[----:B------:R-:W2:Y:S01]  /*0db0*/  LDC.64 R14, c[0x0][0x448] ;  /* 0x00011200ff0e7b82 */ /* 0x000ea20000000a00 */
[----:B0-----:R-:W-:-:S05]  /*0dc0*/  IMAD R19, R2, R18, R5 ;  /* 0x0000001202137224 */ /* 0x001fca00078e0205 */
[----:B------:R-:W-:Y:S01]  /*0dd0*/  LEA R25, R18, R19, 0x5 ;  /* 0x0000001312197211 */ /* 0x000fe200078e28ff */
[----:B-1----:R-:W-:-:S04]  /*0de0*/  IMAD.WIDE.U32 R8, R19, 0x4, R10 ;  /* 0x0000000413087825 */ /* 0x002fc800078e000a */
[----:B------:R-:W-:Y:S01]  /*0df0*/  IMAD.WIDE.U32 R22, R25, 0x4, R10 ;  /* 0x0000000419167825 */ /* 0x000fe200078e000a */
[----:B------:R-:W3:Y:S03]  /*0e00*/  LDG.E R21, desc[UR8][R8.64] ;  /* 0x0000000808157981 */ /* 0x000ee6000c1e1900 */
[----:B--2---:R-:W-:Y:S02]  /*0e10*/  IMAD.WIDE.U32 R12, R19, 0x4, R14 ;  /* 0x00000004130c7825 */ /* 0x004fe400078e000e */
[----:B------:R-:W2:Y:S04]  /*0e20*/  LDG.E R22, desc[UR8][R22.64] ;  /* 0x0000000816167981 */ /* 0x000ea8000c1e1900 */
[----:B------:R0:W4:Y:S01]  /*0e30*/  LDG.E R20, desc[UR8][R12.64] ;  /* 0x000000080c147981 */ /* 0x000122000c1e1900 */
[----:B------:R-:W-:-:S04]  /*0e40*/  LEA R17, R18, R19, 0x6 ;  /* 0x0000001312117211 */ /* 0x000fc800078e30ff */
[C---:B------:R-:W-:Y:S01]  /*0e50*/  LEA R27, R18.reuse, R17, 0x5 ;  /* 0x00000011121b7211 */ /* 0x040fe200078e28ff */
[----:B------:R-:W-:Y:S01]  /*0e60*/  IMAD.WIDE.U32 R24, R25, 0x4, R14 ;  /* 0x0000000419187825 */ /* 0x000fe200078e000e */
[----:B------:R-:W-:-:S03]  /*0e70*/  LEA R19, R18, R19, 0x7 ;  /* 0x0000001312137211 */ /* 0x000fc600078e38ff */
[----:B0-----:R-:W-:-:S04]  /*0e80*/  IMAD.WIDE.U32 R12, R27, 0x4, R10 ;  /* 0x000000041b0c7825 */ /* 0x001fc800078e000a */
[C---:B------:R-:W-:Y:S02]  /*0e90*/  IMAD.WIDE.U32 R8, R17.reuse, 0x4, R10 ;  /* 0x0000000411087825 */ /* 0x040fe400078e000a */
[----:B------:R-:W5:Y:S02]  /*0ea0*/  LDG.E R13, desc[UR8][R12.64] ;  /* 0x000000080c0d7981 */ /* 0x000f64000c1e1900 */
[----:B------:R-:W-:Y:S02]  /*0eb0*/  IMAD.WIDE.U32 R16, R17, 0x4, R14 ;  /* 0x0000000411107825 */ /* 0x000fe400078e000e */
[----:B------:R-:W5:Y:S02]  /*0ec0*/  LDG.E R9, desc[UR8][R8.64] ;  /* 0x0000000808097981 */ /* 0x000f64000c1e1900 */
[C---:B------:R-:W-:Y:S02]  /*0ed0*/  IMAD.WIDE.U32 R28, R19.reuse, 0x4, R10 ;  /* 0x00000004131c7825 */ /* 0x040fe400078e000a */
[----:B------:R-:W5:Y:S04]  /*0ee0*/  LDG.E R16, desc[UR8][R16.64] ;  /* 0x0000000810107981 */ /* 0x000f68000c1e1900 */
[----:B------:R-:W5:Y:S04]  /*0ef0*/  LDG.E R12, desc[UR8][R24.64] ;  /* 0x00000008180c7981 */ /* 0x000f68000c1e1900 */
[----:B------:R0:W5:Y:S02]  /*0f00*/  LDG.E R8, desc[UR8][R28.64] ;  /* 0x000000081c087981 */ /* 0x000164000c1e1900 */
[----:B0-----:R-:W-:-:S05]  /*0f10*/  IMAD.WIDE.U32 R28, R19, 0x4, R14 ;  /* 0x00000004131c7825 */ /* 0x001fca00078e000e */
[----:B------:R0:W5:Y:S01]  /*0f20*/  LDG.E R17, desc[UR8][R28.64] ;  /* 0x000000081c117981 */ /* 0x000162000c1e1900 */
[----:B---3--:R-:W-:Y:S01]  /*0f30*/  FADD.FTZ R26, R26, R21 ;  /* 0x000000151a1a7221 */ /* 0x008fe20000010000 */
[----:B------:R-:W-:-:S03]  /*0f40*/  LEA R21, R18, R19, 0x5 ;  /* 0x0000001312157211 */ /* 0x000fc600078e28ff */
[----:B--2---:R-:W-:Y:S01]  /*0f50*/  FADD.FTZ R22, R26, R22 ;  /* 0x000000161a167221 */ /* 0x004fe20000010000 */
[----:B------:R-:W-:Y:S01]  /*0f60*/  IMAD.WIDE.U32 R26, R27, 0x4, R14 ;  /* 0x000000041b1a7825 */ /* 0x000fe200078e000e */
[----:B------:R-:W-:-:S03]  /*0f70*/  LEA R19, R18, R19, 0x6 ;  /* 0x0000001312137211 */ /* 0x000fc600078e30ff */
[----:B------:R-:W-:-:S04]  /*0f80*/  IMAD.WIDE.U32 R24, R21, 0x4, R10 ;  /* 0x0000000415187825 */ /* 0x000fc800078e000a */
[----:B----4-:R-:W-:Y:S01]  /*0f90*/  FADD.FTZ R23, R3, R20 ;  /* 0x0000001403177221 */ /* 0x010fe20000010000 */
[----:B------:R-:W2:Y:S01]  /*0fa0*/  LDG.E R26, desc[UR8][R26.64] ;  /* 0x000000081a1a7981 */ /* 0x000ea2000c1e1900 */
[----:B------:R-:W-:-:S03]  /*0fb0*/  IMAD.WIDE.U32 R20, R21, 0x4, R14 ;  /* 0x0000000415147825 */ /* 0x000fc600078e000e */
[----:B------:R1:W3:Y:S01]  /*0fc0*/  LDG.E R3, desc[UR8][R24.64] ;  /* 0x0000000818037981 */ /* 0x0002e2000c1e1900 */
[----:B0-----:R-:W-:-:S03]  /*0fd0*/  IMAD.WIDE.U32 R28, R19, 0x4, R10 ;  /* 0x00000004131c7825 */ /* 0x001fc600078e000a */
[----:B------:R-:W4:Y:S01]  /*0fe0*/  LDG.E R20, desc[UR8][R20.64] ;  /* 0x0000000814147981 */ /* 0x000f22000c1e1900 */
[----:B-1----:R-:W-:Y:S01]  /*0ff0*/  LEA R25, R18, R19, 0x5 ;  /* 0x0000001312197211 */ /* 0x002fe200078e28ff */
[----:B------:R-:W-:Y:S02]  /*1000*/  IMAD.WIDE.U32 R18, R19, 0x4, R14 ;  /* 0x0000000413127825 */ /* 0x000fe400078e000e */
[----:B------:R-:W4:Y:S02]  /*1010*/  LDG.E R24, desc[UR8][R28.64] ;  /* 0x000000081c187981 */ /* 0x000f24000c1e1900 */
[C---:B------:R-:W-:Y:S02]  /*1020*/  IMAD.WIDE.U32 R10, R25.reuse, 0x4, R10 ;  /* 0x00000004190a7825 */ /* 0x040fe400078e000a */
[----:B------:R-:W4:Y:S02]  /*1030*/  LDG.E R18, desc[UR8][R18.64] ;  /* 0x0000000812127981 */ /* 0x000f24000c1e1900 */
[----:B------:R-:W-:-:S02]  /*1040*/  IMAD.WIDE.U32 R14, R25, 0x4, R14 ;  /* 0x00000004190e7825 */ /* 0x000fc400078e000e */
[----:B------:R-:W4:Y:S04]  /*1050*/  LDG.E R10, desc[UR8][R10.64] ;  /* 0x000000080a0a7981 */ /* 0x000f28000c1e1900 */
[----:B------:R-:W4:Y:S01]  /*1060*/  LDG.E R14, desc[UR8][R14.64] ;  /* 0x000000080e0e7981 */ /* 0x000f22000c1e1900 */
[----:B-----5:R-:W-:Y:S01]  /*1070*/  FADD.FTZ R23, R23, R12 ;  /* 0x0000000c17177221 */ /* 0x020fe20000010000 */
[----:B------:R-:W-:-:S03]  /*1080*/  FADD.FTZ R22, R22, R9 ;  /* 0x0000000916167221 */ /* 0x000fc60000010000 */
[----:B------:R-:W-:Y:S01]  /*1090*/  FADD.FTZ R23, R23, R16 ;  /* 0x0000001017177221 */ /* 0x000fe20000010000 */
[----:B------:R-:W-:-:S04]  /*10a0*/  FADD.FTZ R13, R22, R13 ;  /* 0x0000000d160d7221 */ /* 0x000fc80000010000 */
[----:B------:R-:W-:Y:S01]  /*10b0*/  FADD.FTZ R8, R13, R8 ;  /* 0x000000080d087221 */ /* 0x000fe20000010000 */
[----:B------:R-:W-:Y:S01]  /*10c0*/  IADD3 R2, PT, PT, R2, 0x100, RZ ;  /* 0x0000010002027810 */ /* 0x000fe20007ffe0ff */
[----:B--2---:R-:W-:-:S04]  /*10d0*/  FADD.FTZ R26, R23, R26 ;  /* 0x0000001a171a7221 */ /* 0x004fc80000010000 */
[----:B------:R-:W-:Y:S01]  /*10e0*/  FADD.FTZ R17, R26, R17 ;  /* 0x000000111a117221 */ /* 0x000fe20000010000 */
[----:B---3--:R-:W-:-:S03]  /*10f0*/  FADD.FTZ R3, R8, R3 ;  /* 0x0000000308037221 */ /* 0x008fc60000010000 */
[----:B----4-:R-:W-:Y:S01]  /*1100*/  FADD.FTZ R17, R17, R20 ;  /* 0x0000001411117221 */ /* 0x010fe20000010000 */
[----:B------:R-:W-:-:S03]  /*1110*/  FADD.FTZ R3, R3, R24 ;  /* 0x0000001803037221 */ /* 0x000fc60000010000 */
[----:B------:R-:W-:Y:S01]  /*1120*/  FADD.FTZ R17, R17, R18 ;  /* 0x0000001211117221 */ /* 0x000fe20000010000 */
[----:B------:R-:W-:-:S03]  /*1130*/  FADD.FTZ R26, R3, R10 ;  /* 0x0000000a031a7221 */ /* 0x000fc60000010000 */
[----:B------:R-:W-:-:S07]  /*1140*/  FADD.FTZ R3, R17, R14 ;  /* 0x0000000e11037221 */ /* 0x000fce0000010000 */
.L_x_481:
[----:B------:R-:W-:Y:S05]  /*1150*/  BSYNC.RECONVERGENT B1 ;  /* 0x0000000000017941 */ /* 0x000fea0003800200 */
.L_x_480:
[----:B------:R-:W-:Y:S05]  /*1160*/  @!P1 BRA `(.L_x_476) ;  /* 0x0000000000e09947 */ /* 0x000fea0003800000 */
[----:B------:R-:W-:Y:S01]  /*1170*/  ISETP.GE.U32.AND P0, PT, R7, 0x4, PT ;  /* 0x000000040700780c */ /* 0x000fe20003f06070 */
[----:B------:R-:W-:Y:S01]  /*1180*/  BSSY.RECONVERGENT B1, `(.L_x_482) ;  /* 0x0000024000017945 */ /* 0x000fe20003800200 */
[----:B------:R-:W-:-:S04]  /*1190*/  LOP3.LUT R4, R4, 0x3, RZ, 0xc0, !PT ;  /* 0x0000000304047812 */ /* 0x000fc800078ec0ff */
[----:B------:R-:W-:-:S07]  /*11a0*/  ISETP.NE.AND P1, PT, R4, RZ, PT ;  /* 0x000000ff0400720c */ /* 0x000fce0003f25270 */
[----:B------:R-:W-:Y:S06]  /*11b0*/  @!P0 BRA `(.L_x_483) ;  /* 0x0000000000808947 */ /* 0x000fec0003800000 */
[----:B------:R-:W0:Y:S08]  /*11c0*/  LDC R7, c[0x0][0x388] ;  /* 0x0000e200ff077b82 */ /* 0x000e300000000800 */
[----:B------:R-:W1:Y:S08]  /*11d0*/  LDC.64 R8, c[0x0][0x448] ;  /* 0x00011200ff087b82 */ /* 0x000e700000000a00 */
[----:B------:R-:W2:Y:S01]  /*11e0*/  LDC.64 R10, c[0x0][0x440] ;  /* 0x00011000ff0a7b82 */ /* 0x000ea20000000a00 */
[----:B0-----:R-:W-:-:S05]  /*11f0*/  IMAD R12, R2, R7, R5 ;  /* 0x00000007020c7224 */ /* 0x001fca00078e0205 */
[CC--:B------:R-:W-:Y:S01]  /*1200*/  LEA R17, R7.reuse, R12.reuse, 0x5 ;  /* 0x0000000c07117211 */ /* 0x0c0fe200078e28ff */
[----:B-1----:R-:W-:Y:S01]  /*1210*/  IMAD.WIDE.U32 R20, R12, 0x4, R8 ;  /* 0x000000040c147825 */ /* 0x002fe200078e0008 */
[----:B------:R-:W-:-:S03]  /*1220*/  LEA R15, R7, R12, 0x6 ;  /* 0x0000000c070f7211 */ /* 0x000fc600078e30ff */
[--C-:B--2---:R-:W-:Y:S02]  /*1230*/  IMAD.WIDE.U32 R22, R12, 0x4, R10.reuse ;  /* 0x000000040c167825 */ /* 0x104fe400078e000a */
[----:B------:R-:W2:Y:S02]  /*1240*/  LDG.E R20, desc[UR8][R20.64] ;  /* 0x0000000814147981 */ /* 0x000ea4000c1e1900 */
[C---:B------:R-:W-:Y:S02]  /*1250*/  IMAD.WIDE.U32 R18, R17.reuse, 0x4, R10 ;  /* 0x0000000411127825 */ /* 0x040fe400078e000a */
        /* <DEDUP_REMOVED lines=14> */
[----:B--2---:R-:W-:Y:S01]  /*1340*/  FADD.FTZ R3, R3, R20 ;  /* 0x0000001403037221 */ /* 0x004fe20000010000 */
[----:B---3--:R-:W-:-:S04]  /*1350*/  FADD.FTZ R5, R26, R5 ;  /* 0x000000051a057221 */ /* 0x008fc80000010000 */
[----:B----4-:R-:W-:Y:S01]  /*1360*/  FADD.FTZ R5, R5, R18 ;  /* 0x0000001205057221 */ /* 0x010fe20000010000 */
[----:B-----5:R-:W-:-:S03]  /*1370*/  FADD.FTZ R3, R3, R16 ;  /* 0x0000001003037221 */ /* 0x020fc60000010000 */
[----:B------:R-:W-:Y:S01]  /*1380*/  FADD.FTZ R5, R5, R12 ;  /* 0x0000000c05057221 */ /* 0x000fe20000010000 */
[----:B------:R-:W-:-:S03]  /*1390*/  FADD.FTZ R3, R3, R14 ;  /* 0x0000000e03037221 */ /* 0x000fc60000010000 */
[----:B------:R-:W-:Y:S01]  /*13a0*/  FADD.FTZ R26, R5, R10 ;  /* 0x0000000a051a7221 */ /* 0x000fe20000010000 */
[----:B------:R-:W-:-:S07]  /*13b0*/  FADD.FTZ R3, R3, R8 ;  /* 0x0000000803037221 */ /* 0x000fce0000010000 */
.L_x_483:
[----:B------:R-:W-:Y:S05]  /*13c0*/  BSYNC.RECONVERGENT B1 ;  /* 0x0000000000017941 */ /* 0x000fea0003800200 */
.L_x_482:
[----:B------:R-:W-:Y:S05]  /*13d0*/  @!P1 BRA `(.L_x_476) ;  /* 0x0000000000449947 */ /* 0x000fea0003800000 */
[----:B------:R-:W0:Y:S01]  /*13e0*/  LDC R12, c[0x0][0x388] ;  /* 0x0000e200ff0c7b82 */ /* 0x000e220000000800 */
[----:B------:R-:W-:-:S07]  /*13f0*/  LOP3.LUT R13, R6, 0x1f, RZ, 0xc0, !PT ;  /* 0x0000001f060d7812 */ /* 0x000fce00078ec0ff */
[----:B------:R-:W1:Y:S08]  /*1400*/  LDC.64 R8, c[0x0][0x440] ;  /* 0x00011000ff087b82 */ /* 0x000e700000000a00 */
[----:B------:R-:W2:Y:S01]  /*1410*/  LDC.64 R10, c[0x0][0x448] ;  /* 0x00011200ff0a7b82 */ /* 0x000ea20000000a00 */
[----:B0-----:R-:W-:-:S05]  /*1420*/  IMAD R2, R2, R12, UR7 ;  /* 0x0000000702027e24 */ /* 0x001fca000f8e020c */
[----:B------:R-:W-:Y:S02]  /*1430*/  IADD3 R13, PT, PT, R13, R2, RZ ;  /* 0x000000020d0d7210 */ /* 0x000fe40007ffe0ff */
[----:B------:R-:W-:-:S07]  /*1440*/  IADD3 R2, PT, PT, -R4, RZ, RZ ;  /* 0x000000ff04027210 */ /* 0x000fce0007ffe1ff */
.L_x_484:
[----:B-1----:R-:W-:-:S04]  /*1450*/  IMAD.WIDE.U32 R4, R13, 0x4, R8 ;  /* 0x000000040d047825 */ /* 0x002fc800078e0008 */
[----:B--2---:R-:W-:Y:S02]  /*1460*/  IMAD.WIDE.U32 R6, R13, 0x4, R10 ;  /* 0x000000040d067825 */ /* 0x004fe400078e000a */
        /* <DEDUP_REMOVED lines=8> */
.L_x_476:
[----:B------:R-:W-:Y:S05]  /*14f0*/  BSYNC.RECONVERGENT B0 ;  /* 0x0000000000007941 */ /* 0x000fea0003800200 */
.L_x_475:
        /* <DEDUP_REMOVED lines=10> */
[C---:B------:R-:W-:Y:S01]  /*15a0*/  ISETP.NE.AND P1, PT, R2.reuse, RZ, PT ;  /* 0x000000ff0200720c */ /* 0x040fe20003f25270 */
[----:B------:R-:W-:Y:S01]  /*15b0*/  STS [R5], R3 ;  /* 0x0000000305007388 */ /* 0x000fe20000000800 */
[----:B------:R-:W-:Y:S02]  /*15c0*/  LOP3.LUT R4, R7, R4, RZ, 0xfc, !PT ;  /* 0x0000000407047212 */ /* 0x000fe400078efcff */
[----:B------:R-:W-:Y:S01]  /*15d0*/  ISETP.GT.U32.AND P0, PT, R2, 0xf, PT ;  /* 0x0000000f0200780c */ /* 0x000fe20003f04070 */
[----:B------:R-:W-:Y:S01]  /*15e0*/  STS [R5+0x1000], R26 ;  /* 0x0010001a05007388 */ /* 0x000fe20000000800 */
[----:B------:R-:W-:Y:S02]  /*15f0*/  BAR.SYNC.DEFER_BLOCKING 0x0 ;  /* 0x0000000000007b1d */ /* 0x000fe40000010000 */
[----:B------:R-:W-:-:S04]  /*1600*/  ISETP.NE.OR P0, PT, R0, 0x1f, P0 ;  /* 0x0000001f0000780c */ /* 0x000fc80000705670 */
        /* <DEDUP_REMOVED lines=10> */
[----:B------:R-:W0:Y:S01]  /*16b0*/  SHFL.BFLY PT, R3, R12, 0x4, 0x1f ;  /* 0x0c801f000c037f89 */ /* 0x000e2200000e0000 */
[----:B------:R-:W-:-:S03]  /*16c0*/  @!P1 LEA R8, R0, UR5, 0x2 ;  /* 0x0000000500089c11 */ /* 0x000fc6000f8e10ff */
        /* <DEDUP_REMOVED lines=15> */
[C---:B------:R-:W-:Y:S01]  /*17c0*/  LEA R0, R2.reuse, UR5, 0x3 ;  /* 0x0000000502007c11 */ /* 0x040fe2000f8e18ff */
[----:B0-----:R-:W0:Y:S01]  /*17d0*/  LDC.64 R4, c[0x0][0x488] ;  /* 0x00012200ff047b82 */ /* 0x001e220000000a00 */
[----:B------:R-:W-:-:S03]  /*17e0*/  IADD3 R9, PT, PT, R2, UR4, RZ ;  /* 0x0000000402097c10 */ /* 0x000fc6000fffe0ff */
        /* <DEDUP_REMOVED lines=10> */
.L_x_485:
        /* <DEDUP_REMOVED lines=15> */
.L_x_11160:


//--------------------- .text._ZN10layer_norm13ln_bwd_kernelINS_13Kernel_traitsI13__nv_bfloat16S2_S2_S2_fjLj512ELj1ELj4ELj1ELj16ENS_18Kernel_traits_baseILj512ES2_S2_S2_S2_fjLj128EEEEELb1ELb0ELb1ELb1EEEvNS_9BwdParamsE --------------------------
	.section	.text._ZN10layer_norm13ln_bwd_kernelINS_13Kernel_traitsI13__nv_bfloat16S2_S2_S2_fjLj512ELj1ELj4ELj1ELj16ENS_18Kernel_traits_baseILj512ES2_S2_S2_S2_fjLj128EEEEELb1ELb0ELb1ELb1EEEvNS_9BwdParamsE,"ax",@progbits
	.align	128
        .global         _ZN10layer_norm13ln_bwd_kernelINS_13Kernel_traitsI13__nv_bfloat16S2_S2_S2_fjLj512ELj1ELj4ELj1ELj16ENS_18Kernel_traits_baseILj512ES2_S2_S2_S2_fjLj128EEEEELb1ELb0ELb1ELb1EEEvNS_9BwdParamsE
        .type           _ZN10layer_norm13ln_bwd_kernelINS_13Kernel_traitsI13__nv_bfloat16S2_S2_S2_fjLj512ELj1ELj4ELj1ELj16ENS_18Kernel_traits_baseILj512ES2_S2_S2_S2_fjLj128EEEEELb1ELb0ELb1ELb1EEEvNS_9BwdParamsE,@function
        .size           _ZN10layer_norm13ln_bwd_kernelINS_13Kernel_traitsI13__nv_bfloat16S2_S2_S2_fjLj512ELj1ELj4ELj1ELj16ENS_18Kernel_traits_baseILj512ES2_S2_S2_S2_fjLj128EEEEELb1ELb0ELb1ELb1EEEvNS_9BwdParamsE,(.L_x_11161 - _ZN10layer_norm13ln_bwd_kernelINS_13Kernel_traitsI13__nv_bfloat16S2_S2_S2_fjLj512ELj1ELj4ELj1ELj16ENS_18Kernel_traits_baseILj512ES2_S2_S2_S2_fjLj128EEEEELb1ELb0ELb1ELb1EEEvNS_9BwdParamsE)
        .other          _ZN10layer_norm13ln_bwd_kernelINS_13Kernel_traitsI13__nv_bfloat16S2_S2_S2_fjLj512ELj1ELj4ELj1ELj16ENS_18Kernel_traits_baseILj512ES2_S2_S2_S2_fjLj128EEEEELb1ELb0ELb1ELb1EEEvNS_9BwdParamsE,@"STO_CUDA_ENTRY STV_DEFAULT"
_ZN10layer_norm13ln_bwd_kernelINS_13Kernel_traitsI13__nv_bfloat16S2_S2_S2_fjLj512ELj1ELj4ELj1ELj16ENS_18Kernel_traits_baseILj512ES2_S2_S2_S2_fjLj128EEEEELb1ELb0ELb1ELb1EEEvNS_9BwdParamsE:
.text._ZN10layer_norm13ln_bwd_kernelINS_13Kernel_traitsI13__nv_bfloat16S2_S2_S2_fjLj512ELj1ELj4ELj1ELj16ENS_18Kernel_traits_baseILj512ES2_S2_S2_S2_fjLj128EEEEELb1ELb0ELb1ELb1EEEvNS_9BwdParamsE:
        /* <DEDUP_REMOVED lines=19> */
[----:B------:R-:W2:Y:S01]  /*0130*/  LDCU UR10, c[0x0][0x400] ;  /* 0x00008000ff0a77ac */ /* 0x000ea20008000800 */
[----:B------:R-:W-:Y:S02]  /*0140*/  CS2R R46, SRZ ;  /* 0x00000000002e7805 */ /* 0x000fe4000001ff00 */
[----:B------:R-:W-:-:S02]  /*0150*/  CS2R R42, SRZ ;  /* 0x00000000002a7805 */ /* 0x000fc4000001ff00 */
[----:B------:R-:W-:Y:S01]  /*0160*/  CS2R R40, SRZ ;  /* 0x0000000000287805 */ /* 0x000fe2000001ff00 */
[----:B------:R-:W3:Y:S01]  /*0170*/  LDCU.64 UR12, c[0x0][0x408] ;  /* 0x00008100ff0c77ac */ /* 0x000ee20008000a00 */
        /* <DEDUP_REMOVED lines=10> */
[----:B------:R-:W-:-:S05]  /*0220*/  LOP3.LUT R103, R100, 0x1f, RZ, 0xc0, !PT ;  /* 0x0000001f64677812 */ /* 0x000fca00078ec0ff */
[----:B0-----:R-:W-:-:S05]  /*0230*/  IMAD.WIDE.U32 R2, R103, 0x10, R2 ;  /* 0x0000001067027825 */ /* 0x001fca00078e0002 */
[----:B------:R0:W5:Y:S04]  /*0240*/  LDG.E.128 R32, desc[UR6][R2.64+0x200] ;  /* 0x0002000602207981 */ /* 0x000168000c1e1d00 */
[----:B------:R0:W5:Y:S01]  /*0250*/  LDG.E.128 R28, desc[UR6][R2.64] ;  /* 0x00000006021c7981 */ /* 0x000162000c1e1d00 */
[----:B------:R-:W-:-:S07]  /*0260*/  HFMA2 R64, -RZ, RZ, 0, 0 ;  /* 0x00000000ff407431 */ /* 0x000fce00000001ff */
.L_x_530:
[----:B------:R-:W1:Y:S08]  /*0270*/  LDC.64 R88, c[0x0][0x3f8] ;  /* 0x0000fe00ff587b82 */ /* 0x000e700000000a00 */
[----:B------:R-:W2:Y:S08]  /*0280*/  LDC.64 R104, c[0x0][0x3c8] ;  /* 0x0000f200ff687b82 */ /* 0x000eb00000000a00 */
[----:B------:R-:W3:Y:S01]  /*0290*/  LDC.64 R86, c[0x0][0x3f0] ;  /* 0x0000fc00ff567b82 */ /* 0x000ee20000000a00 */
[----:B-1----:R-:W-:-:S07]  /*02a0*/  IMAD.WIDE R90, R102, 0x4, R88 ;  /* 0x00000004665a7825 */ /* 0x002fce00078e0258 */
[----:B------:R-:W1:Y:S01]  /*02b0*/  LDC.64 R88, c[0x0][0x3c0] ;  /* 0x0000f000ff587b82 */ /* 0x000e620000000a00 */
[----:B------:R-:W4:Y:S01]  /*02c0*/  LDG.E R107, desc[UR6][R90.64] ;  /* 0x000000065a6b7981 */ /* 0x000f22000c1e1900 */
[----:B--2---:R-:W-:-:S06]  /*02d0*/  IMAD.WIDE R104, R102, 0x4, R104 ;  /* 0x0000000466687825 */ /* 0x004fcc00078e0268 */
[----:B-----5:R2:W5:Y:S01]  /*02e0*/  LDG.E R104, desc[UR6][R104.64] ;  /* 0x0000000668687981 */ /* 0x020562000c1e1900 */
[----:B---3--:R-:W-:-:S05]  /*02f0*/  IMAD.WIDE R86, R102, 0x4, R86 ;  /* 0x0000000466567825 */ /* 0x008fca00078e0256 */
[----:B------:R2:W5:Y:S01]  /*0300*/  LDG.E R84, desc[UR6][R86.64] ;  /* 0x0000000656547981 */ /* 0x000562000c1e1900 */
[----:B------:R-:W-:Y:S01]  /*0310*/  BSSY.RECONVERGENT B1, `(.L_x_488) ;  /* 0x000010b000017945 */ /* 0x000fe20003800200 */
[----:B----4-:R-:W-:-:S13]  /*0320*/  ISETP.GE.AND P2, PT, R107, 0x1, PT ;  /* 0x000000016b00780c */ /* 0x010fda0003f46270 */
[----:B-12---:R-:W-:Y:S05]  /*0330*/  @!P2 BRA `(.L_x_489) ;  /* 0x0000000c00a4a947 */ /* 0x006fea0003800000 */
[----:B------:R-:W1:Y:S01]  /*0340*/  LDC.64 R12, c[0x0][0x3a8] ;  /* 0x0000ea00ff0c7b82 */ /* 0x000e620000000a00 */
[----:B------:R-:W-:Y:S01]  /*0350*/  IMAD R0, R102, UR8, RZ ;  /* 0x0000000866007c24 */ /* 0x000fe2000f8e02ff */
[----:B0-----:R-:W-:-:S04]  /*0360*/  IADD3 R2, PT, PT, R107, -0x1, RZ ;  /* 0xffffffff6b027810 */ /* 0x001fc80007ffe0ff */
[----:B------:R-:W-:Y:S01]  /*0370*/  SHF.R.S32.HI R3, RZ, 0x1f, R0 ;  /* 0x0000001fff037819 */ /* 0x000fe20000011400 */
[----:B------:R-:W-:Y:S01]  /*0380*/  IMAD R2, R2, UR8, RZ ;  /* 0x0000000802027c24 */ /* 0x000fe2000f8e02ff */
[----:B------:R-:W0:Y:S02]  /*0390*/  LDC.64 R4, c[0x0][0x428] ;  /* 0x00010a00ff047b82 */ /* 0x000e240000000a00 */
[----:B------:R-:W-:Y:S02]  /*03a0*/  LEA.HI R0, R3, R0, RZ, 0x3 ;  /* 0x0000000003007211 */ /* 0x000fe400078f18ff */
[----:B------:R-:W-:Y:S02]  /*03b0*/  SHF.R.S32.HI R3, RZ, 0x1f, R2 ;  /* 0x0000001fff037819 */ /* 0x000fe40000011402 */
[-C--:B------:R-:W-:Y:S02]  /*03c0*/  LEA.HI.SX32 R81, R0, R103.reuse, 0x1d ;  /* 0x0000006700517211 */ /* 0x080fe400078feaff */
[----:B------:R-:W-:Y:S01]  /*03d0*/  LEA.HI R2, R3, R2, RZ, 0x3 ;  /* 0x0000000203027211 */ /* 0x000fe200078f18ff */
[----:B------:R-:W-:Y:S01]  /*03e0*/  IMAD.WIDE R88, R102, 0x4, R88 ;  /* 0x0000000466587825 */ /* 0x000fe200078e0258 */
[----:B-----5:R-:W-:Y:S01]  /*03f0*/  ISETP.GE.AND P1, PT, R84, 0x1, PT ;  /* 0x000000015400780c */ /* 0x020fe20003f26270 */
[----:B------:R-:W2:Y:S01]  /*0400*/  LDC.64 R112, c[0x0][0x3b0] ;  /* 0x0000ec00ff707b82 */ /* 0x000ea20000000a00 */
[----:B------:R-:W-:Y:S01]  /*0410*/  LEA.HI.SX32 R3, R2, R103, 0x1d ;  /* 0x0000006702037211 */ /* 0x000fe200078feaff */
[C---:B------:R-:W-:Y:S01]  /*0420*/  VIADD R83, R81.reuse, 0x20 ;  /* 0x0000002051537836 */ /* 0x040fe20000000000 */
[----:B------:R-:W3:Y:S01]  /*0430*/  LDG.E R0, desc[UR6][R88.64] ;  /* 0x0000000658007981 */ /* 0x000ee2000c1e1900 */
[----:B-1----:R-:W-:-:S04]  /*0440*/  IMAD.WIDE.U32 R16, R81, 0x10, R12 ;  /* 0x0000001051107825 */ /* 0x002fc800078e000c */
[----:B------:R-:W-:Y:S02]  /*0450*/  IMAD.WIDE.U32 R12, R83, 0x10, R12 ;  /* 0x00000010530c7825 */ /* 0x000fe400078e000c */
[----:B------:R-:W4:Y:S02]  /*0460*/  LDG.E.128 R16, desc[UR6][R16.64] ;  /* 0x0000000610107981 */ /* 0x000f24000c1e1d00 */
[C-C-:B0-----:R-:W-:Y:S01]  /*0470*/  IMAD.WIDE.U32 R8, R3.reuse, 0x10, R4.reuse ;  /* 0x0000001003087825 */ /* 0x141fe200078e0004 */
[----:B------:R-:W-:Y:S01]  /*0480*/  IADD3 R3, PT, PT, R3, 0x20, RZ ;  /* 0x0000002003037810 */ /* 0x000fe20007ffe0ff */
[----:B------:R-:W4:Y:S04]  /*0490*/  LDG.E.128 R12, desc[UR6][R12.64] ;  /* 0x000000060c0c7981 */ /* 0x000f28000c1e1d00 */
[----:B------:R-:W-:Y:S01]  /*04a0*/  IMAD.WIDE.U32 R4, R3, 0x10, R4 ;  /* 0x0000001003047825 */ /* 0x000fe200078e0004 */
[----:B------:R-:W4:Y:S05]  /*04b0*/  LDG.E.128 R8, desc[UR6][R8.64] ;  /* 0x0000000608087981 */ /* 0x000f2a000c1e1d00 */
[----:B------:R-:W4:Y:S01]  /*04c0*/  LDG.E.128 R4, desc[UR6][R4.64] ;  /* 0x0000000604047981 */ /* 0x000f22000c1e1d00 */
[----:B------:R-:W-:-:S05]  /*04d0*/  @P1 IADD3 R78, PT, PT, R84, -0x1, RZ ;  /* 0xffffffff544e1810 */ /* 0x000fca0007ffe0ff */
[----:B------:R-:W-:-:S05]  /*04e0*/  @P1 IMAD R78, R78, UR8, RZ ;  /* 0x000000084e4e1c24 */ /* 0x000fca000f8e02ff */
[----:B------:R-:W-:-:S04]  /*04f0*/  @P1 SHF.R.S32.HI R79, RZ, 0x1f, R78 ;  /* 0x0000001fff4f1819 */ /* 0x000fc8000001144e */
[----:B------:R-:W-:Y:S02]  /*0500*/  @P1 LEA.HI R78, R79, R78, RZ, 0x3 ;  /* 0x0000004e4f4e1211 */ /* 0x000fe400078f18ff */
[----:B------:R-:W-:Y:S02]  /*0510*/  MOV R115, RZ ;  /* 0x000000ff00737202 */ /* 0x000fe40000000f00 */
[----:B------:R-:W-:-:S05]  /*0520*/  @P1 LEA.HI.SX32 R115, R78, R103, 0x1d ;  /* 0x000000674e731211 */ /* 0x000fca00078feaff */
[C---:B------:R-:W-:Y:S02]  /*0530*/  VIADD R79, R115.reuse, 0x20 ;  /* 0x00000020734f7836 */ /* 0x040fe40000000000 */
[----:B--2---:R-:W-:-:S04]  /*0540*/  IMAD.WIDE.U32 R114, R115, 0x8, R112 ;  /* 0x0000000873727825 */ /* 0x004fc800078e0070 */
[----:B------:R-:W-:Y:S02]  /*0550*/  IMAD.WIDE.U32 R112, R79, 0x8, R112 ;  /* 0x000000084f707825 */ /* 0x000fe400078e0070 */
[----:B------:R-:W5:Y:S04]  /*0560*/  LDG.E.64 R114, desc[UR6][R114.64] ;  /* 0x0000000672727981 */ /* 0x000f68000c1e1b00 */
[----:B------:R-:W5:Y:S01]  /*0570*/  LDG.E.64 R112, desc[UR6][R112.64] ;  /* 0x0000000670707981 */ /* 0x000f62000c1e1b00 */
[----:B------:R-:W-:Y:S01]  /*0580*/  MOV R111, UR14 ;  /* 0x0000000e006f7c02 */ /* 0x000fe20008000f00 */
[----:B------:R-:W-:-:S03]  /*0590*/  IMAD.U32 R110, RZ, RZ, UR15 ;  /* 0x0000000fff6e7e24 */ /* 0x000fc6000f8e00ff */
[----:B------:R-:W-:-:S04]  /*05a0*/  ISETP.NE.U32.AND P0, PT, R111, RZ, PT ;  /* 0x000000ff6f00720c */ /* 0x000fc80003f05070 */
[----:B------:R-:W-:-:S13]  /*05b0*/  ISETP.NE.AND.EX P0, PT, R110, RZ, PT, P0 ;  /* 0x000000ff6e00720c */ /* 0x000fda0003f05300 */
[----:B------:R-:W0:Y:S08]  /*05c0*/  @P0 LDC.64 R2, c[0x0][0x438] ;  /* 0x00010e00ff020b82 */ /* 0x000e300000000a00 */
[----:B------:R-:W1:Y:S01]  /*05d0*/  @P0 LDC.64 R76, c[0x0][0x438] ;  /* 0x00010e00ff4c0b82 */ /* 0x000e620000000a00 */
[----:B0-----:R-:W-:-:S05]  /*05e0*/  @P0 IMAD.WIDE.U32 R2, R81, 0x10, R2 ;  /* 0x0000001051020825 */ /* 0x001fca00078e0002 */
[----:B------:R0:W5:Y:S01]  /*05f0*/  @P0 LDG.E.128 R24, desc[UR6][R2.64] ;  /* 0x0000000602180981 */ /* 0x000162000c1e1d00 */
[----:B-1----:R-:W-:-:S05]  /*0600*/  @P0 IMAD.WIDE.U32 R76, R83, 0x10, R76 ;  /* 0x00000010534c0825 */ /* 0x002fca00078e004c */
[----:B------:R1:W5:Y:S01]  /*0610*/  @P0 LDG.E.128 R20, desc[UR6][R76.64] ;  /* 0x000000064c140981 */ /* 0x000362000c1e1d00 */
[----:B------:R-:W-:Y:S02]  /*0620*/  ISETP.NE.AND P0, PT, RZ, UR9, PT ;  /* 0x00000009ff007c0c */ /* 0x000fe4000bf05270 */
[----:B------:R-:W-:-:S04]  /*0630*/  PRMT R96, R28, 0x7632, R96 ;  /* 0x000076321c607816 */ /* 0x000fc80000000060 */
[----:B------:R-:W-:Y:S02]  /*0640*/  SHF.L.U32 R96, R96, 0x10, RZ ;  /* 0x0000001060607819 */ /* 0x000fe400000006ff */
[----:B------:R-:W-:-:S04]  /*0650*/  PRMT R90, R32, 0x7632, R90 ;  /* 0x00007632205a7816 */ /* 0x000fc8000000005a */
[----:B------:R-:W-:Y:S02]  /*0660*/  SHF.L.U32 R90, R90, 0x10, RZ ;  /* 0x000000105a5a7819 */ /* 0x000fe400000006ff */
[----:B---3--:R-:W-:Y:S02]  /*0670*/  FSEL R82, R0, RZ, !P0 ;  /* 0x000000ff00527208 */ /* 0x008fe40004000000 */
[C---:B----4-:R-:W-:Y:S02]  /*0680*/  PRMT R79, R17.reuse, 0x7632, R79 ;  /* 0x00007632114f7816 */ /* 0x050fe4000000004f */
[----:B------:R-:W-:Y:S01]  /*0690*/  SHF.L.U32 R121, R17, 0x10, RZ ;  /* 0x0000001011797819 */ /* 0x000fe200000006ff */
[C---:B------:R-:W-:Y:S01]  /*06a0*/  IMAD.U32 R119, R18.reuse, 0x10000, RZ ;  /* 0x0001000012777824 */ /* 0x040fe200078e00ff */
[----:B------:R-:W-:Y:S02]  /*06b0*/  PRMT R17, R18, 0x7632, R17 ;  /* 0x0000763212117816 */ /* 0x000fe40000000011 */
[----:B------:R-:W-:-:S02]  /*06c0*/  PRMT R0, R12, 0x7632, R0 ;  /* 0x000076320c007816 */ /* 0x000fc40000000000 */
[----:B0-----:R-:W-:Y:S02]  /*06d0*/  PRMT R2, R13, 0x7632, R2 ;  /* 0x000076320d027816 */ /* 0x001fe40000000002 */
[----:B-1----:R-:W-:Y:S02]  /*06e0*/  PRMT R76, R14, 0x7632, R76 ;  /* 0x000076320e4c7816 */ /* 0x002fe4000000004c */
[----:B------:R-:W-:Y:S02]  /*06f0*/  PRMT R78, R16, 0x7632, R78 ;  /* 0x00007632104e7816 */ /* 0x000fe4000000004e */
[----:B------:R-:W-:Y:S02]  /*0700*/  PRMT R18, R19, 0x7632, R18 ;  /* 0x0000763213127816 */ /* 0x000fe40000000012 */
[----:B------:R-:W-:Y:S02]  /*0710*/  PRMT R77, R15, 0x7632, R77 ;  /* 0x000076320f4d7816 */ /* 0x000fe4000000004d */
[----:B------:R-:W-:Y:S01]  /*0720*/  SHF.L.U32 R79, R79, 0x10, RZ ;  /* 0x000000104f4f7819 */ /* 0x000fe200000006ff */
[----:B------:R-:W-:Y:S01]  /*0730*/  IMAD.U32 R17, R17, 0x10000, RZ ;  /* 0x0001000011117824 */ /* 0x000fe200078e00ff */
[----:B------:R-:W-:Y:S01]  /*0740*/  SHF.L.U32 R117, R19, 0x10, RZ ;  /* 0x0000001013757819 */ /* 0x000fe200000006ff */
[----:B------:R-:W-:Y:S01]  /*0750*/  IMAD.U32 R2, R2, 0x10000, RZ ;  /* 0x0001000002027824 */ /* 0x000fe200078e00ff */
[----:B------:R-:W-:Y:S01]  /*0760*/  SHF.L.U32 R0, R0, 0x10, RZ ;  /* 0x0000001000007819 */ /* 0x000fe200000006ff */
[----:B------:R-:W-:Y:S01]  /*0770*/  IMAD.U32 R80, R15, 0x10000, RZ ;  /* 0x000100000f507824 */ /* 0x000fe200078e00ff */
[----:B------:R-:W-:-:S02]  /*0780*/  SHF.L.U32 R19, R13, 0x10, RZ ;  /* 0x000000100d137819 */ /* 0x000fc400000006ff */
[----:B------:R-:W-:Y:S01]  /*0790*/  SHF.L.U32 R76, R76, 0x10, RZ ;  /* 0x000000104c4c7819 */ /* 0x000fe200000006ff */
[----:B------:R-:W-:Y:S01]  /*07a0*/  IMAD.U32 R12, R12, 0x10000, RZ ;  /* 0x000100000c0c7824 */ /* 0x000fe200078e00ff */
[----:B------:R-:W-:Y:S02]  /*07b0*/  SHF.L.U32 R99, R16, 0x10, RZ ;  /* 0x0000001010637819 */ /* 0x000fe400000006ff */
[----:B------:R-:W-:Y:S02]  /*07c0*/  SHF.L.U32 R14, R14, 0x10, RZ ;  /* 0x000000100e0e7819 */ /* 0x000fe400000006ff */
[----:B------:R-:W-:Y:S02]  /*07d0*/  SHF.L.U32 R78, R78, 0x10, RZ ;  /* 0x000000104e4e7819 */ /* 0x000fe400000006ff */
[----:B------:R-:W-:Y:S02]  /*07e0*/  SHF.L.U32 R13, R18, 0x10, RZ ;  /* 0x00000010120d7819 */ /* 0x000fe400000006ff */
[----:B------:R-:W-:Y:S01]  /*07f0*/  SHF.L.U32 R85, R77, 0x10, RZ ;  /* 0x000000104d557819 */ /* 0x000fe200000006ff */
[----:B------:R-:W-:Y:S01]  /*0800*/  FADD.FTZ R105, -R82, R79 ;  /* 0x0000004f52697221 */ /* 0x000fe20000010100 */
[C---:B------:R-:W-:Y:S01]  /*0810*/  PRMT R16, R8.reuse, 0x7632, R16 ;  /* 0x0000763208107816 */ /* 0x040fe20000000010 */
[C---:B------:R-:W-:Y:S01]  /*0820*/  IMAD.U32 R101, R9.reuse, 0x10000, RZ ;  /* 0x0001000009657824 */ /* 0x040fe200078e00ff */
[----:B------:R-:W-:Y:S01]  /*0830*/  SHF.L.U32 R3, R8, 0x10, RZ ;  /* 0x0000001008037819 */ /* 0x000fe200000006ff */
[C---:B------:R-:W-:Y:S01]  /*0840*/  FADD.FTZ R117, -R82.reuse, R117 ;  /* 0x0000007552757221 */ /* 0x040fe20000010100 */
[----:B------:R-:W-:Y:S01]  /*0850*/  PRMT R8, R9, 0x7632, R8 ;  /* 0x0000763209087816 */ /* 0x000fe20000000008 */
[C---:B------:R-:W-:Y:S01]  /*0860*/  FADD.FTZ R103, -R82.reuse, R17 ;  /* 0x0000001152677221 */ /* 0x040fe20000010100 */
[C---:B------:R-:W-:Y:S01]  /*0870*/  FADD.FTZ R79, -R82.reuse, R0 ;  /* 0x00000000524f7221 */ /* 0x040fe20000010100 */
[----:B------:R-:W-:Y:S01]  /*0880*/  FADD.FTZ R81, -R82, R2 ;  /* 0x0000000252517221 */ /* 0x000fe20000010100 */
[----:B------:R-:W-:Y:S01]  /*0890*/  PRMT R9, R10, 0x7632, R9 ;  /* 0x000076320a097816 */ /* 0x000fe20000000009 */
[----:B------:R-:W-:Y:S01]  /*08a0*/  FADD.FTZ R17, -R82, R19 ;  /* 0x0000001352117221 */ /* 0x000fe20000010100 */
[----:B------:R-:W-:Y:S01]  /*08b0*/  SHF.L.U32 R95, R10, 0x10, RZ ;  /* 0x000000100a5f7819 */ /* 0x000fe200000006ff */
[C---:B------:R-:W-:Y:S01]  /*08c0*/  FADD.FTZ R77, -R82.reuse, R80 ;  /* 0x00000050524d7221 */ /* 0x040fe20000010100 */
[----:B------:R-:W-:Y:S01]  /*08d0*/  FADD.FTZ R83, -R82, R76 ;  /* 0x0000004c52537221 */ /* 0x000fe20000010100 */
[----:B------:R-:W-:Y:S01]  /*08e0*/  IMAD.U32 R0, R28, 0x10000, RZ ;  /* 0x000100001c007824 */ /* 0x000fe200078e00ff */
[----:B------:R-:W-:Y:S01]  /*08f0*/  SHF.L.U32 R2, R29, 0x10, RZ ;  /* 0x000000101d027819 */ /* 0x000fe200000006ff */
[C---:B------:R-:W-:Y:S01]  /*0900*/  FADD.FTZ R99, -R82.reuse, R99 ;  /* 0x0000006352637221 */ /* 0x040fe20000010100 */
[----:B------:R-:W-:Y:S01]  /*0910*/  PRMT R10, R11, 0x7632, R10 ;  /* 0x000076320b0a7816 */ /* 0x000fe2000000000a */
[C---:B------:R-:W-:Y:S01]  /*0920*/  FADD.FTZ R121, -R82.reuse, R121 ;  /* 0x0000007952797221 */ /* 0x040fe20000010100 */
[C---:B------:R-:W-:Y:S01]  /*0930*/  FADD.FTZ R119, -R82.reuse, R119 ;  /* 0x0000007752777221 */ /* 0x040fe20000010100 */
[C---:B------:R-:W-:Y:S01]  /*0940*/  FADD.FTZ R109, -R82.reuse, R78 ;  /* 0x0000004e526d7221 */ /* 0x040fe20000010100 */
[C---:B------:R-:W-:Y:S01]  /*0950*/  FADD.FTZ R13, -R82.reuse, R13 ;  /* 0x0000000d520d7221 */ /* 0x040fe20000010100 */
[C---:B------:R-:W-:Y:S01]  /*0960*/  FADD.FTZ R15, -R82.reuse, R12 ;  /* 0x0000000c520f7221 */ /* 0x040fe20000010100 */
[C---:B------:R-:W-:Y:S01]  /*0970*/  FADD.FTZ R19, -R82.reuse, R14 ;  /* 0x0000000e52137221 */ /* 0x040fe20000010100 */
[----:B------:R-:W-:Y:S01]  /*0980*/  FADD.FTZ R85, -R82, R85 ;  /* 0x0000005552557221 */ /* 0x000fe20000010100 */
[----:B------:R-:W-:Y:S01]  /*0990*/  PRMT R76, R4, 0x7632, R76 ;  /* 0x00007632044c7816 */ /* 0x000fe2000000004c */
[----:B------:R-:W-:Y:S01]  /*09a0*/  IMAD.U32 R89, R6, 0x10000, RZ ;  /* 0x0001000006597824 */ /* 0x000fe200078e00ff */
[----:B------:R-:W-:Y:S01]  /*09b0*/  SHF.L.U32 R93, R4, 0x10, RZ ;  /* 0x00000010045d7819 */ /* 0x000fe200000006ff */
[----:B------:R-:W-:Y:S01]  /*09c0*/  IMAD.U32 R4, R30, 0x10000, RZ ;  /* 0x000100001e047824 */ /* 0x000fe200078e00ff */
[----:B------:R-:W-:-:S02]  /*09d0*/  PRMT R80, R6, 0x7632, R80 ;  /* 0x0000763206507816 */ /* 0x000fc40000000050 */
[----:B------:R-:W-:Y:S02]  /*09e0*/  SHF.L.U32 R11, R11, 0x10, RZ ;  /* 0x000000100b0b7819 */ /* 0x000fe400000006ff */
[C---:B------:R-:W-:Y:S02]  /*09f0*/  PRMT R82, R7.reuse, 0x7632, R82 ;  /* 0x0000763207527816 */ /* 0x040fe40000000052 */
[----:B------:R-:W-:Y:S01]  /*0a00*/  SHF.L.U32 R87, R7, 0x10, RZ ;  /* 0x0000001007577819 */ /* 0x000fe200000006ff */
[----:B------:R-:W-:Y:S01]  /*0a10*/  FMUL.FTZ R7, R104, R117 ;  /* 0x0000007568077220 */ /* 0x000fe20000410000 */
[----:B------:R-:W-:Y:S01]  /*0a20*/  SHF.L.U32 R6, R31, 0x10, RZ ;  /* 0x000000101f067819 */ /* 0x000fe200000006ff */
[----:B------:R-:W-:Y:S01]  /*0a30*/  FMUL.FTZ R97, R0, R3 ;  /* 0x0000000300617220 */ /* 0x000fe20000410000 */
[----:B------:R-:W-:Y:S01]  /*0a40*/  FMUL.FTZ R0, R2, R101 ;  /* 0x0000006502007220 */ /* 0x000fe20000410000 */
[----:B------:R-:W-:Y:S01]  /*0a50*/  FMUL.FTZ R2, R4, R95 ;  /* 0x0000005f04027220 */ /* 0x000fe20000410000 */
[----:B------:R-:W-:Y:S01]  /*0a60*/  FADD.FTZ R54, R54, R11 ;  /* 0x0000000b36367221 */ /* 0x000fe20000010000 */
[-C--:B------:R-:W-:Y:S01]  /*0a70*/  FMUL.FTZ R4, R6, R11.reuse ;  /* 0x0000000b06047220 */ /* 0x080fe20000410000 */
[----:B------:R-:W-:Y:S01]  /*0a80*/  FFMA.FTZ R42, R7, R11, R42 ;  /* 0x0000000b072a7223 */ /* 0x000fe2000001002a */
[----:B------:R-:W-:-:S02]  /*0a90*/  IMAD.U32 R16, R16, 0x10000, RZ ;  /* 0x0001000010107824 */ /* 0x000fc400078e00ff */
[C---:B------:R-:W-:Y:S01]  /*0aa0*/  FMUL.FTZ R98, R104.reuse, R109 ;  /* 0x0000006d68627220 */ /* 0x040fe20000410000 */
[----:B------:R-:W-:Y:S01]  /*0ab0*/  PRMT R11, R29, 0x7632, R11 ;  /* 0x000076321d0b7816 */ /* 0x000fe2000000000b */
[----:B------:R-:W-:Y:S01]  /*0ac0*/  FMUL.FTZ R6, R104, R105 ;  /* 0x0000006968067220 */ /* 0x000fe20000410000 */
[-C--:B------:R-:W-:Y:S01]  /*0ad0*/  FMUL.FTZ R96, R96, R16.reuse ;  /* 0x0000001060607220 */ /* 0x080fe20000410000 */
[----:B------:R-:W-:Y:S01]  /*0ae0*/  FADD.FTZ R57, R57, R16 ;  /* 0x0000001039397221 */ /* 0x000fe20000010000 */
[----:B------:R-:W-:Y:S01]  /*0af0*/  FFMA.FTZ R37, R98, R16, R37 ;  /* 0x0000001062257223 */ /* 0x000fe20000010025 */
[----:B------:R-:W-:Y:S02]  /*0b00*/  SHF.L.U32 R11, R11, 0x10, RZ ;  /* 0x000000100b0b7819 */ /* 0x000fe400000006ff */
[----:B------:R-:W-:Y:S02]  /*0b10*/  SHF.L.U32 R8, R8, 0x10, RZ ;  /* 0x0000001008087819 */ /* 0x000fe400000006ff */
[----:B------:R-:W-:-:S02]  /*0b20*/  PRMT R12, R30, 0x7632, R12 ;  /* 0x000076321e0c7816 */ /* 0x000fc4000000000c */
[----:B------:R-:W-:Y:S01]  /*0b30*/  PRMT R16, R31, 0x7632, R16 ;  /* 0x000076321f107816 */ /* 0x000fe20000000010 */
[----:B------:R-:W-:Y:S01]  /*0b40*/  FADD.FTZ R59, R59, R8 ;  /* 0x000000083b3b7221 */ /* 0x000fe20000010000 */
[----:B------:R-:W-:Y:S01]  /*0b50*/  SHF.L.U32 R14, R9, 0x10, RZ ;  /* 0x00000010090e7819 */ /* 0x000fe200000006ff */
[-C--:B------:R-:W-:Y:S01]  /*0b60*/  FMUL.FTZ R9, R11, R8.reuse ;  /* 0x000000080b097220 */ /* 0x080fe20000410000 */
[----:B------:R-:W-:Y:S01]  /*0b70*/  FFMA.FTZ R39, R6, R8, R39 ;  /* 0x0000000806277223 */ /* 0x000fe20000010027 */
[----:B------:R-:W-:Y:S01]  /*0b80*/  SHF.L.U32 R16, R16, 0x10, RZ ;  /* 0x0000001010107819 */ /* 0x000fe200000006ff */
[----:B------:R-:W-:Y:S02]  /*0b90*/  IMAD.U32 R12, R12, 0x10000, RZ ;  /* 0x000100000c0c7824 */ /* 0x000fe400078e00ff */
[----:B------:R-:W-:Y:S01]  /*0ba0*/  FMUL.FTZ R8, R104, R103 ;  /* 0x0000006768087220 */ /* 0x000fe20000410000 */
[----:B------:R-:W-:Y:S02]  /*0bb0*/  IMAD.U32 R18, R10, 0x10000, RZ ;  /* 0x000100000a127824 */ /* 0x000fe400078e00ff */
[----:B------:R-:W-:Y:S01]  /*0bc0*/  FMUL.FTZ R10, R104, R13 ;  /* 0x0000000d680a7220 */ /* 0x000fe20000410000 */
[-C--:B------:R-:W-:Y:S01]  /*0bd0*/  FMUL.FTZ R11, R12, R14.reuse ;  /* 0x0000000e0c0b7220 */ /* 0x080fe20000410000 */
[----:B------:R-:W-:Y:S01]  /*0be0*/  FADD.FTZ R53, R53, R14 ;  /* 0x0000000e35357221 */ /* 0x000fe20000010000 */
[----:B------:R-:W-:Y:S01]  /*0bf0*/  FFMA.FTZ R41, R8, R14, R41 ;  /* 0x0000000e08297223 */ /* 0x000fe20000010029 */
[-C--:B------:R-:W-:Y:S01]  /*0c00*/  FMUL.FTZ R13, R16, R18.reuse ;  /* 0x00000012100d7220 */ /* 0x080fe20000410000 */
[----:B------:R-:W-:Y:S01]  /*0c10*/  SHF.L.U32 R91, R5, 0x10, RZ ;  /* 0x00000010055b7819 */ /* 0x000fe200000006ff */
[----:B------:R-:W-:Y:S01]  /*0c20*/  IMAD.U32 R16, R34, 0x10000, RZ ;  /* 0x0001000022107824 */ /* 0x000fe200078e00ff */
[----:B------:R-:W-:Y:S01]  /*0c30*/  SHF.L.U32 R14, R33, 0x10, RZ ;  /* 0x00000010210e7819 */ /* 0x000fe200000006ff */
[C---:B------:R-:W-:Y:S01]  /*0c40*/  FMUL.FTZ R19, R104.reuse, R19 ;  /* 0x0000001368137220 */ /* 0x040fe20000410000 */
[C---:B------:R-:W-:Y:S01]  /*0c50*/  FMUL.FTZ R17, R104.reuse, R17 ;  /* 0x0000001168117220 */ /* 0x040fe20000410000 */
[----:B------:R-:W-:Y:S01]  /*0c60*/  FMUL.FTZ R99, R104, R99 ;  /* 0x0000006368637220 */ /* 0x000fe20000410000 */
[-C--:B------:R-:W-:Y:S01]  /*0c70*/  FMUL.FTZ R16, R16, R89.reuse ;  /* 0x0000005910107220 */ /* 0x080fe20000410000 */
[----:B------:R-:W-:Y:S01]  /*0c80*/  FADD.FTZ R44, R44, R89 ;  /* 0x000000592c2c7221 */ /* 0x000fe20000010000 */
[----:B------:R-:W-:Y:S01]  /*0c90*/  FFMA.FTZ R60, R19, R89, R60 ;  /* 0x00000059133c7223 */ /* 0x000fe2000001003c */
[-C--:B------:R-:W-:Y:S01]  /*0ca0*/  FMUL.FTZ R14, R14, R91.reuse ;  /* 0x0000005b0e0e7220 */ /* 0x080fe20000410000 */
[----:B------:R-:W-:Y:S01]  /*0cb0*/  FADD.FTZ R50, R50, R91 ;  /* 0x0000005b32327221 */ /* 0x000fe20000010000 */
[----:B------:R-:W-:Y:S01]  /*0cc0*/  FFMA.FTZ R66, R17, R91, R66 ;  /* 0x0000005b11427223 */ /* 0x000fe20000010042 */
[----:B------:R-:W-:Y:S01]  /*0cd0*/  FADD.FTZ R89, RZ, R97 ;  /* 0x00000061ff597221 */ /* 0x000fe20000010000 */
[----:B------:R-:W-:Y:S01]  /*0ce0*/  FFMA.FTZ R91, R99, R97, RZ ;  /* 0x00000061635b7223 */ /* 0x000fe200000100ff */
[----:B------:R-:W-:Y:S01]  /*0cf0*/  FADD.FTZ R55, R55, R18 ;  /* 0x0000001237377221 */ /* 0x000fe20000010000 */
[----:B------:R-:W-:Y:S01]  /*0d00*/  FFMA.FTZ R43, R10, R18, R43 ;  /* 0x000000120a2b7223 */ /* 0x000fe2000001002b */
[----:B------:R-:W-:Y:S01]  /*0d10*/  SHF.L.U32 R18, R35, 0x10, RZ ;  /* 0x0000001023127819 */ /* 0x000fe200000006ff */
[----:B------:R-:W-:Y:S01]  /*0d20*/  FADD.FTZ R56, R56, R3 ;  /* 0x0000000338387221 */ /* 0x000fe20000010000 */
[----:B------:R-:W-:Y:S01]  /*0d30*/  FFMA.FTZ R36, R99, R3, R36 ;  /* 0x0000000363247223 */ /* 0x000fe20000010024 */
[C---:B------:R-:W-:Y:S01]  /*0d40*/  FMUL.FTZ R77, R104.reuse, R77 ;  /* 0x0000004d684d7220 */ /* 0x040fe20000410000 */
[----:B------:R-:W-:Y:S01]  /*0d50*/  FADD.FTZ R89, R89, R96 ;  /* 0x0000006059597221 */ /* 0x000fe20000010000 */
[----:B------:R-:W-:Y:S01]  /*0d60*/  FMUL.FTZ R3, R104, R121 ;  /* 0x0000007968037220 */ /* 0x000fe20000410000 */
[----:B------:R-:W-:Y:S01]  /*0d70*/  FFMA.FTZ R86, R98, R96, R91 ;  /* 0x0000006062567223 */ /* 0x000fe2000001005b */
[-C--:B------:R-:W-:Y:S01]  /*0d80*/  FMUL.FTZ R18, R18, R87.reuse ;  /* 0x0000005712127220 */ /* 0x080fe20000410000 */
[----:B------:R-:W-:Y:S01]  /*0d90*/  FADD.FTZ R46, R46, R87 ;  /* 0x000000572e2e7221 */ /* 0x000fe20000010000 */
[----:B------:R-:W-:Y:S01]  /*0da0*/  FFMA.FTZ R62, R77, R87, R62 ;  /* 0x000000574d3e7223 */ /* 0x000fe2000001003e */
[----:B------:R-:W-:Y:S01]  /*0db0*/  FADD.FTZ R88, R89, R0 ;  /* 0x0000000059587221 */ /* 0x000fe20000010000 */
[----:B------:R-:W-:Y:S01]  /*0dc0*/  FFMA.FTZ R87, R3, R0, R86 ;  /* 0x0000000003577223 */ /* 0x000fe20000010056 */
[----:B------:R-:W-:Y:S01]  /*0dd0*/  PRMT R78, R5, 0x7632, R78 ;  /* 0x00007632054e7816 */ /* 0x000fe2000000004e */
[----:B------:R-:W-:Y:S01]  /*0de0*/  FMUL.FTZ R5, R104, R119 ;  /* 0x0000007768057220 */ /* 0x000fe20000410000 */
[----:B------:R-:W-:Y:S01]  /*0df0*/  FADD.FTZ R89, R88, R9 ;  /* 0x0000000958597221 */ /* 0x000fe20000010000 */
[----:B------:R-:W-:Y:S01]  /*0e00*/  FFMA.FTZ R86, R6, R9, R87 ;  /* 0x0000000906567223 */ /* 0x000fe20000010057 */
[----:B------:R-:W-:-:S02]  /*0e10*/  SHF.L.U32 R92, R78, 0x10, RZ ;  /* 0x000000104e5c7819 */ /* 0x000fc400000006ff */
[----:B------:R-:W-:Y:S01]  /*0e20*/  FADD.FTZ R78, R89, R2 ;  /* 0x00000002594e7221 */ /* 0x000fe20000010000 */
[----:B------:R-:W-:-:S03]  /*0e30*/  FFMA.FTZ R87, R5, R2, R86 ;  /* 0x0000000205577223 */ /* 0x000fc60000010056 */
[----:B------:R-:W-:Y:S01]  /*0e40*/  FADD.FTZ R89, R78, R11 ;  /* 0x0000000b4e597221 */ /* 0x000fe20000010000 */
[----:B------:R-:W-:Y:S01]  /*0e50*/  FFMA.FTZ R78, R8, R11, R87 ;  /* 0x0000000b084e7223 */ /* 0x000fe20000010057 */
[----:B------:R-:W-:Y:S02]  /*0e60*/  SHF.L.U32 R12, R32, 0x10, RZ ;  /* 0x00000010200c7819 */ /* 0x000fe400000006ff */
[----:B------:R-:W-:Y:S01]  /*0e70*/  SHF.L.U32 R88, R76, 0x10, RZ ;  /* 0x000000104c587819 */ /* 0x000fe200000006ff */
[----:B------:R-:W-:Y:S01]  /*0e80*/  FMUL.FTZ R76, R104, R79 ;  /* 0x0000004f684c7220 */ /* 0x000fe20000410000 */
[----:B------:R-:W-:Y:S01]  /*0e90*/  FADD.FTZ R86, R89, R4 ;  /* 0x0000000459567221 */ /* 0x000fe20000010000 */
[----:B------:R-:W-:Y:S01]  /*0ea0*/  FFMA.FTZ R87, R7, R4, R78 ;  /* 0x0000000407577223 */ /* 0x000fe2000001004e */
[----:B------:R-:W-:Y:S01]  /*0eb0*/  FMUL.FTZ R12, R12, R93 ;  /* 0x0000005d0c0c7220 */ /* 0x000fe20000410000 */
[-C--:B------:R-:W-:Y:S01]  /*0ec0*/  FMUL.FTZ R79, R90, R88.reuse ;  /* 0x000000585a4f7220 */ /* 0x080fe20000410000 */
[----:B------:R-:W-:Y:S01]  /*0ed0*/  FADD.FTZ R49, R49, R88 ;  /* 0x0000005831317221 */ /* 0x000fe20000010000 */
[----:B------:R-:W-:Y:S01]  /*0ee0*/  FFMA.FTZ R65, R76, R88, R65 ;  /* 0x000000584c417223 */ /* 0x000fe20000010041 */
[----:B------:R-:W-:Y:S01]  /*0ef0*/  FADD.FTZ R89, R86, R13 ;  /* 0x0000000d56597221 */ /* 0x000fe20000010000 */
[----:B------:R-:W-:Y:S01]  /*0f00*/  FMUL.FTZ R15, R104, R15 ;  /* 0x0000000f680f7220 */ /* 0x000fe20000410000 */
[----:B------:R-:W-:Y:S01]  /*0f10*/  FFMA.FTZ R88, R10, R13, R87 ;  /* 0x0000000d0a587223 */ /* 0x000fe20000010057 */
[----:B------:R-:W-:Y:S01]  /*0f20*/  PRMT R91, R33, 0x7632, R91 ;  /* 0x00007632215b7816 */ /* 0x000fe2000000005b */
[----:B------:R-:W-:-:S02]  /*0f30*/  FADD.FTZ R86, R89, R12 ;  /* 0x0000000c59567221 */ /* 0x000fc40000010000 */
[----:B------:R-:W-:Y:S02]  /*0f40*/  FFMA.FTZ R87, R15, R12, R88 ;  /* 0x0000000c0f577223 */ /* 0x000fe40000010058 */
[----:B------:R-:W-:Y:S02]  /*0f50*/  IMAD.U32 R91, R91, 0x10000, RZ ;  /* 0x000100005b5b7824 */ /* 0x000fe400078e00ff */
[----:B------:R-:W-:Y:S01]  /*0f60*/  FADD.FTZ R89, R86, R79 ;  /* 0x0000004f56597221 */ /* 0x000fe20000010000 */
[----:B------:R-:W-:Y:S01]  /*0f70*/  FFMA.FTZ R86, R76, R79, R87 ;  /* 0x0000004f4c567223 */ /* 0x000fe20000010057 */
[----:B------:R-:W-:Y:S01]  /*0f80*/  FMUL.FTZ R78, R104, R81 ;  /* 0x00000051684e7220 */ /* 0x000fe20000410000 */
[----:B------:R-:W-:Y:S01]  /*0f90*/  PRMT R90, R34, 0x7632, R90 ;  /* 0x00007632225a7816 */ /* 0x000fe2000000005a */
[----:B------:R-:W-:Y:S01]  /*0fa0*/  FMUL.FTZ R81, R91, R92 ;  /* 0x0000005c5b517220 */ /* 0x000fe20000410000 */
[----:B------:R-:W-:Y:S01]  /*0fb0*/  FADD.FTZ R88, R89, R14 ;  /* 0x0000000e59587221 */ /* 0x000fe20000010000 */
[----:B------:R-:W-:Y:S01]  /*0fc0*/  FFMA.FTZ R87, R17, R14, R86 ;  /* 0x0000000e11577223 */ /* 0x000fe20000010056 */
[----:B------:R-:W-:Y:S01]  /*0fd0*/  FADD.FTZ R48, R48, R93 ;  /* 0x0000005d30307221 */ /* 0x000fe20000010000 */
[----:B------:R-:W-:Y:S01]  /*0fe0*/  FFMA.FTZ R64, R15, R93, R64 ;  /* 0x0000005d0f407223 */ /* 0x000fe20000010040 */
[----:B------:R-:W-:Y:S01]  /*0ff0*/  SHF.L.U32 R91, R80, 0x10, RZ ;  /* 0x00000010505b7819 */ /* 0x000fe200000006ff */
[----:B------:R-:W-:-:S02]  /*1000*/  IMAD.U32 R90, R90, 0x10000, RZ ;  /* 0x000100005a5a7824 */ /* 0x000fc400078e00ff */
[----:B------:R-:W-:Y:S01]  /*1010*/  FADD.FTZ R89, R88, R81 ;  /* 0x0000005158597221 */ /* 0x000fe20000010000 */
[----:B------:R-:W-:Y:S02]  /*1020*/  IMAD.U32 R93, R82, 0x10000, RZ ;  /* 0x00010000525d7824 */ /* 0x000fe400078e00ff */
[C---:B------:R-:W-:Y:S01]  /*1030*/  FFMA.FTZ R82, R78.reuse, R81, R87 ;  /* 0x000000514e527223 */ /* 0x040fe20000010057 */
[--C-:B------:R-:W-:Y:S01]  /*1040*/  FADD.FTZ R51, R51, R92.reuse ;  /* 0x0000005c33337221 */ /* 0x100fe20000010000 */
[----:B------:R-:W-:Y:S01]  /*1050*/  FFMA.FTZ R67, R78, R92, R67 ;  /* 0x0000005c4e437223 */ /* 0x000fe20000010043 */
[----:B------:R-:W-:Y:S01]  /*1060*/  PRMT R92, R35, 0x7632, R92 ;  /* 0x00007632235c7816 */ /* 0x000fe2000000005c */
[----:B------:R-:W-:Y:S01]  /*1070*/  FMUL.FTZ R80, R104, R83 ;  /* 0x0000005368507220 */ /* 0x000fe20000410000 */
[----:B------:R-:W-:Y:S01]  /*1080*/  FMUL.FTZ R83, R90, R91 ;  /* 0x0000005b5a537220 */ /* 0x000fe20000410000 */
[----:B------:R-:W-:Y:S01]  /*1090*/  FADD.FTZ R86, R89, R16 ;  /* 0x0000001059567221 */ /* 0x000fe20000010000 */
[----:B------:R-:W-:Y:S01]  /*10a0*/  FFMA.FTZ R82, R19, R16, R82 ;  /* 0x0000001013527223 */ /* 0x000fe20000010052 */
[----:B------:R-:W-:-:S02]  /*10b0*/  SHF.L.U32 R92, R92, 0x10, RZ ;  /* 0x000000105c5c7819 */ /* 0x000fc400000006ff */
        /* <DEDUP_REMOVED lines=9> */
[----:B------:R-:W-:Y:S01]  /*1150*/  FADD.FTZ R52, R52, R95 ;  /* 0x0000005f34347221 */ /* 0x000fe20000010000 */
[----:B------:R-:W-:Y:S01]  /*1160*/  FFMA.FTZ R40, R5, R95, R40 ;  /* 0x0000005f05287223 */ /* 0x000fe20000010028 */
[----:B------:R-:W-:Y:S01]  /*1170*/  FADD.FTZ R45, R45, R91 ;  /* 0x0000005b2d2d7221 */ /* 0x000fe20000010000 */
[----:B------:R-:W-:Y:S01]  /*1180*/  FFMA.FTZ R61, R80, R91, R61 ;  /* 0x0000005b503d7223 */ /* 0x000fe2000001003d */
[----:B------:R-:W-:Y:S01]  /*1190*/  FADD.FTZ R47, R47, R93 ;  /* 0x0000005d2f2f7221 */ /* 0x000fe20000010000 */
[C---:B------:R-:W-:Y:S01]  /*11a0*/  FFMA.FTZ R63, R82.reuse, R93, R63 ;  /* 0x0000005d523f7223 */ /* 0x040fe2000001003f */
[----:B------:R-:W-:Y:S01]  /*11b0*/  FFMA.FTZ R88, R82, R85, R86 ;  /* 0x0000005552587223 */ /* 0x000fe20000010056 */
[----:B------:R-:W-:Y:S06]  /*11c0*/  BRA `(.L_x_490) ;  /* 0x00000000007c7947 */ /* 0x000fec0003800000 */
.L_x_489:
[----:B-----5:R-:W-:Y:S01]  /*11d0*/  ISETP.GE.AND P1, PT, R84, 0x1, PT ;  /* 0x000000015400780c */ /* 0x020fe20003f26270 */
[----:B------:R-:W1:Y:S01]  /*11e0*/  LDC.64 R88, c[0x0][0x3b0] ;  /* 0x0000ec00ff587b82 */ /* 0x000e620000000a00 */
[----:B------:R-:W-:Y:S01]  /*11f0*/  MOV R111, UR14 ;  /* 0x0000000e006f7c02 */ /* 0x000fe20008000f00 */
[----:B------:R-:W-:Y:S01]  /*1200*/  HFMA2 R91, -RZ, RZ, 0, 0 ;  /* 0x00000000ff5b7431 */ /* 0x000fe200000001ff */
[----:B------:R-:W-:Y:S02]  /*1210*/  MOV R110, UR15 ;  /* 0x0000000f006e7c02 */ /* 0x000fe40008000f00 */
[----:B------:R-:W-:-:S04]  /*1220*/  ISETP.NE.U32.AND P0, PT, R111, RZ, PT ;  /* 0x000000ff6f00720c */ /* 0x000fc80003f05070 */
[----:B------:R-:W-:-:S03]  /*1230*/  ISETP.NE.AND.EX P0, PT, R110, RZ, PT, P0 ;  /* 0x000000ff6e00720c */ /* 0x000fc60003f05300 */
[----:B------:R-:W2:Y:S01]  /*1240*/  @P1 LDC R87, c[0x0][0x388] ;  /* 0x0000e200ff571b82 */ /* 0x000ea20000000800 */
[----:B------:R-:W-:-:S09]  /*1250*/  @P1 VIADD R86, R84, 0xffffffff ;  /* 0xffffffff54561836 */ /* 0x000fd20000000000 */
[----:B------:R-:W3:Y:S01]  /*1260*/  @P0 LDC R93, c[0x0][0x388] ;  /* 0x0000e200ff5d0b82 */ /* 0x000ee20000000800 */
[----:B--2---:R-:W-:-:S05]  /*1270*/  @P1 IMAD R86, R86, R87, RZ ;  /* 0x0000005756561224 */ /* 0x004fca00078e02ff */
[----:B------:R-:W-:-:S04]  /*1280*/  @P1 SHF.R.S32.HI R87, RZ, 0x1f, R86 ;  /* 0x0000001fff571819 */ /* 0x000fc80000011456 */
[----:B------:R-:W-:Y:S01]  /*1290*/  @P1 LEA.HI R90, R87, R86, RZ, 0x3 ;  /* 0x00000056575a1211 */ /* 0x000fe200078f18ff */
[----:B---3--:R-:W-:Y:S01]  /*12a0*/  @P0 IMAD R92, R102, R93, RZ ;  /* 0x0000005d665c0224 */ /* 0x008fe200078e02ff */
[----:B------:R-:W2:Y:S02]  /*12b0*/  @P0 LDC.64 R86, c[0x0][0x438] ;  /* 0x00010e00ff560b82 */ /* 0x000ea40000000a00 */
[----:B------:R-:W-:Y:S02]  /*12c0*/  @P1 LEA.HI.SX32 R91, R90, R103, 0x1d ;  /* 0x000000675a5b1211 */ /* 0x000fe400078feaff */
[----:B------:R-:W-:Y:S02]  /*12d0*/  @P0 SHF.R.S32.HI R95, RZ, 0x1f, R92 ;  /* 0x0000001fff5f0819 */ /* 0x000fe4000001145c */
[C---:B------:R-:W-:Y:S01]  /*12e0*/  IADD3 R93, PT, PT, R91.reuse, 0x20, RZ ;  /* 0x000000205b5d7810 */ /* 0x040fe20007ffe0ff */
[----:B-1----:R-:W-:Y:S01]  /*12f0*/  IMAD.WIDE.U32 R90, R91, 0x8, R88 ;  /* 0x000000085b5a7825 */ /* 0x002fe200078e0058 */
[----:B------:R-:W-:-:S03]  /*1300*/  @P0 LEA.HI R92, R95, R92, RZ, 0x3 ;  /* 0x0000005c5f5c0211 */ /* 0x000fc600078f18ff */
[----:B------:R-:W-:Y:S01]  /*1310*/  IMAD.WIDE.U32 R88, R93, 0x8, R88 ;  /* 0x000000085d587825 */ /* 0x000fe200078e0058 */
[----:B------:R-:W-:Y:S01]  /*1320*/  @P0 LEA.HI.SX32 R93, R92, R103, 0x1d ;  /* 0x000000675c5d0211 */ /* 0x000fe200078feaff */
[----:B------:R-:W5:Y:S04]  /*1330*/  LDG.E.64 R114, desc[UR6][R90.64] ;  /* 0x000000065a727981 */ /* 0x000f68000c1e1b00 */
[C---:B------:R-:W-:Y:S01]  /*1340*/  @P0 VIADD R95, R93.reuse, 0x20 ;  /* 0x000000205d5f0836 */ /* 0x040fe20000000000 */
[----:B------:R1:W5:Y:S01]  /*1350*/  LDG.E.64 R112, desc[UR6][R88.64] ;  /* 0x0000000658707981 */ /* 0x000362000c1e1b00 */
[----:B--2---:R-:W-:-:S04]  /*1360*/  @P0 IMAD.WIDE.U32 R92, R93, 0x10, R86 ;  /* 0x000000105d5c0825 */ /* 0x004fc800078e0056 */
[----:B------:R-:W-:Y:S01]  /*1370*/  @P0 IMAD.WIDE.U32 R86, R95, 0x10, R86 ;  /* 0x000000105f560825 */ /* 0x000fe200078e0056 */
[----:B------:R2:W5:Y:S04]  /*1380*/  @P0 LDG.E.128 R24, desc[UR6][R92.64] ;  /* 0x000000065c180981 */ /* 0x000568000c1e1d00 */
[----:B------:R2:W5:Y:S01]  /*1390*/  @P0 LDG.E.128 R20, desc[UR6][R86.64] ;  /* 0x0000000656140981 */ /* 0x000562000c1e1d00 */
[----:B-1----:R-:W-:Y:S01]  /*13a0*/  HFMA2 R88, -RZ, RZ, 0, 0 ;  /* 0x00000000ff587431 */ /* 0x002fe200000001ff */
[----:B------:R-:W-:-:S07]  /*13b0*/  MOV R90, RZ ;  /* 0x000000ff005a7202 */ /* 0x000fce0000000f00 */
.L_x_490:
[----:B------:R-:W-:Y:S05]  /*13c0*/  BSYNC.RECONVERGENT B1 ;  /* 0x0000000000017941 */ /* 0x000fea0003800200 */
.L_x_488:
[----:B------:R-:W-:-:S03]  /*13d0*/  UMOV UR4, 0xffffffff ;  /* 0xffffffff00047882 */ /* 0x000fc60000000000 */
[----:B------:R-:W-:Y:S05]  /*13e0*/  BRA.DIV UR4, `(.L_x_491) ;  /* 0x0000003e04947947 */ /* 0x000fea000b800000 */
[----:B--2---:R-:W1:Y:S04]  /*13f0*/  SHFL.BFLY PT, R87, R90, 0x1, 0x1f ;  /* 0x0c201f005a577f89 */ /* 0x004e6800000e0000 */
[----:B------:R-:W2:Y:S01]  /*1400*/  SHFL.BFLY PT, R89, R88, 0x1, 0x1f ;  /* 0x0c201f0058597f89 */ /* 0x000ea200000e0000 */
[----:B-1----:R-:W-:Y:S01]  /*1410*/  FADD.FTZ R87, R87, R90 ;  /* 0x0000005a57577221 */ /* 0x002fe20000010000 */
[----:B--2---:R-:W-:-:S04]  /*1420*/  FADD.FTZ R89, R89, R88 ;  /* 0x0000005859597221 */ /* 0x004fc80000010000 */
[----:B------:R-:W1:Y:S04]  /*1430*/  SHFL.BFLY PT, R86, R87, 0x2, 0x1f ;  /* 0x0c401f0057567f89 */ /* 0x000e6800000e0000 */
        /* <DEDUP_REMOVED lines=11> */
[----:B------:R1:W2:Y:S01]  /*14f0*/  SHFL.BFLY PT, R89, R88, 0x10, 0x1f ;  /* 0x0e001f0058597f89 */ /* 0x0002a200000e0000 */
[----:B-----5:R-:W-:-:S03]  /*1500*/  PRMT R90, R24, 0x7632, R90 ;  /* 0x00007632185a7816 */ /* 0x020fc6000000005a */
[----:B------:R1:W3:Y:S04]  /*1510*/  SHFL.BFLY PT, R94, R87, 0x10, 0x1f ;  /* 0x0e001f00575e7f89 */ /* 0x0002e800000e0000 */
.L_x_542:
[----:B------:R-:W4:Y:S01]  /*1520*/  S2R R100, SR_TID.X ;  /* 0x0000000000647919 */ /* 0x000f220000002100 */
[----:B------:R-:W-:Y:S01]  /*1530*/  ISETP.NE.U32.AND P0, PT, R111, RZ, PT ;  /* 0x000000ff6f00720c */ /* 0x000fe20003f05070 */
[----:B------:R-:W-:Y:S02]  /*1540*/  @P1 VIADD R84, R84, 0xffffffff ;  /* 0xffffffff54541836 */ /* 0x000fe40000000000 */
[----:B--2---:R-:W-:Y:S01]  /*1550*/  FADD.FTZ R89, R88, R89 ;  /* 0x0000005958597221 */ /* 0x004fe20000010000 */
[----:B---3--:R-:W-:Y:S01]  /*1560*/  FADD.FTZ R94, R87, R94 ;  /* 0x0000005e575e7221 */ /* 0x008fe20000010000 */
[----:B------:R-:W-:Y:S01]  /*1570*/  ISETP.NE.AND.EX P0, PT, R110, RZ, PT, P0 ;  /* 0x000000ff6e00720c */ /* 0x000fe20003f05300 */
[----:B------:R-:W-:Y:S02]  /*1580*/  @P1 IMAD R86, R84, UR8, RZ ;  /* 0x0000000854561c24 */ /* 0x000fe4000f8e02ff */
[----:B------:R-:W-:Y:S01]  /*1590*/  FMUL.FTZ R105, R89, UR10 ;  /* 0x0000000a59697c20 */ /* 0x000fe20008410000 */
[----:B------:R-:W-:Y:S01]  /*15a0*/  IMAD R84, R102, UR8, RZ ;  /* 0x0000000866547c24 */ /* 0x000fe2000f8e02ff */
[----:B------:R-:W-:Y:S01]  /*15b0*/  ISETP.NE.AND P3, PT, RZ, UR9, PT ;  /* 0x00000009ff007c0c */ /* 0x000fe2000bf65270 */
[----:B------:R-:W-:Y:S01]  /*15c0*/  BSSY.RECONVERGENT B1, `(.L_x_492) ;  /* 0x00001b1000017945 */ /* 0x000fe20003800200 */
[----:B------:R-:W-:Y:S01]  /*15d0*/  @P1 SHF.R.S32.HI R91, RZ, 0x1f, R86 ;  /* 0x0000001fff5b1819 */ /* 0x000fe20000011456 */
[----:B------:R-:W-:Y:S01]  /*15e0*/  HFMA2 R101, -RZ, RZ, 0, 0 ;  /* 0x00000000ff657431 */ /* 0x000fe200000001ff */
[----:B-1----:R-:W-:Y:S01]  /*15f0*/  SHF.R.S32.HI R87, RZ, 0x1f, R84 ;  /* 0x0000001fff577819 */ /* 0x002fe20000011454 */
[----:B------:R-:W-:Y:S01]  /*1600*/  FMUL.FTZ R106, R94, UR10 ;  /* 0x0000000a5e6a7c20 */ /* 0x000fe20008410000 */
[----:B------:R-:W-:-:S02]  /*1610*/  @P1 LEA.HI R86, R91, R86, RZ, 0x3 ;  /* 0x000000565b561211 */ /* 0x000fc400078f18ff */
[----:B------:R-:W-:Y:S02]  /*1620*/  LEA.HI R84, R87, R84, RZ, 0x3 ;  /* 0x0000005457547211 */ /* 0x000fe400078f18ff */
[----:B------:R-:W-:Y:S02]  /*1630*/  FSEL R105, R105, RZ, !P3 ;  /* 0x000000ff69697208 */ /* 0x000fe40005800000 */
[----:B----4-:R-:W-:-:S04]  /*1640*/  LOP3.LUT R103, R100, 0x1f, RZ, 0xc0, !PT ;  /* 0x0000001f64677812 */ /* 0x010fc800078ec0ff */
[-C--:B------:R-:W-:Y:S02]  /*1650*/  @P1 LEA.HI.SX32 R101, R86, R103.reuse, 0x1d ;  /* 0x0000006756651211 */ /* 0x080fe400078feaff */
[----:B------:R-:W-:Y:S01]  /*1660*/  LEA.HI.SX32 R84, R84, R103, 0x1d ;  /* 0x0000006754547211 */ /* 0x000fe200078feaff */
[----:B------:R-:W-:Y:S06]  /*1670*/  @P0 BRA `(.L_x_493) ;  /* 0x0000000c00600947 */ /* 0x000fec0003800000 */
        /* <DEDUP_REMOVED lines=18> */
.L_x_496:
[----:B------:R-:W-:Y:S05]  /*17a0*/  BSYNC.RECONVERGENT B2 ;  /* 0x0000000000027941 */ /* 0x000fea0003800200 */
.L_x_495:
        /* <DEDUP_REMOVED lines=13> */
.L_x_498:
[----:B------:R-:W-:Y:S05]  /*1880*/  BSYNC.RECONVERGENT B2 ;  /* 0x0000000000027941 */ /* 0x000fea0003800200 */
.L_x_497:
        /* <DEDUP_REMOVED lines=13> */
.L_x_500:
[----:B------:R-:W-:Y:S05]  /*1960*/  BSYNC.RECONVERGENT B2 ;  /* 0x0000000000027941 */ /* 0x000fea0003800200 */
.L_x_499:
        /* <DEDUP_REMOVED lines=13> */
.L_x_502:
[----:B------:R-:W-:Y:S05]  /*1a40*/  BSYNC.RECONVERGENT B2 ;  /* 0x0000000000027941 */ /* 0x000fea0003800200 */
.L_x_501:
        /* <DEDUP_REMOVED lines=13> */
.L_x_504:
[----:B------:R-:W-:Y:S05]  /*1b20*/  BSYNC.RECONVERGENT B2 ;  /* 0x0000000000027941 */ /* 0x000fea0003800200 */
.L_x_503:
        /* <DEDUP_REMOVED lines=13> */
.L_x_506:
[----:B------:R-:W-:Y:S05]  /*1c00*/  BSYNC.RECONVERGENT B2 ;  /* 0x0000000000027941 */ /* 0x000fea0003800200 */
.L_x_505:
        /* <DEDUP_REMOVED lines=13> */
.L_x_508:
[----:B------:R-:W-:Y:S05]  /*1ce0*/  BSYNC.RECONVERGENT B2 ;  /* 0x0000000000027941 */ /* 0x000fea0003800200 */
.L_x_507:
[----:B------:R-:W-:Y:S05]  /*1cf0*/  @!P1 BRA `(.L_x_509) ;  /* 0x0000001000f49947 */ /* 0x000fea0003800000 */
[----:B------:R-:W-:Y:S01]  /*1d00*/  FFMA.FTZ R86, R10, R106, R105 ;  /* 0x0000006a0a567223 */ /* 0x000fe20000010069 */
[----:B------:R-:W-:-:S03]  /*1d10*/  ISETP.GT.AND P0, PT, R107, RZ, PT ;  /* 0x000000ff6b00720c */ /* 0x000fc60003f04270 */
[----:B------:R-:W-:-:S04]  /*1d20*/  FADD.FTZ R87, R13, -R86 ;  /* 0x800000560d577221 */ /* 0x000fc80000010000 */
[----:B------:R-:W-:-:S05]  /*1d30*/  FMUL.FTZ R87, R104, R87 ;  /* 0x0000005768577220 */ /* 0x000fca0000410000 */
[----:B------:R-:W-:Y:S02]  /*1d40*/  FSEL R87, R87, RZ, P0 ;  /* 0x000000ff57577208 */ /* 0x000fe40000000000 */
        /* <DEDUP_REMOVED lines=8> */
.L_x_494:
[----:B------:R-:W1:Y:S01]  /*1dd0*/  @P1 LDC.64 R72, c[0x0][0x408] ;  /* 0x00010200ff481b82 */ /* 0x000e620000000a00 */
[-CC-:B------:R-:W-:Y:S01]  /*1de0*/  FFMA.FTZ R90, R99, R106.reuse, R105.reuse ;  /* 0x0000006a635a7223 */ /* 0x180fe20000010069 */
[-CC-:B------:R-:W-:Y:S01]  /*1df0*/  FFMA.FTZ R93, R98, R106.reuse, R105.reuse ;  /* 0x0000006a625d7223 */ /* 0x180fe20000010069 */
[-CC-:B------:R-:W-:Y:S01]  /*1e00*/  FFMA.FTZ R95, R3, R106.reuse, R105.reuse ;  /* 0x0000006a035f7223 */ /* 0x180fe20000010069 */
[-C--:B------:R-:W-:Y:S01]  /*1e10*/  FFMA.FTZ R92, R6, R106.reuse, R105 ;  /* 0x0000006a065c7223 */ /* 0x080fe20000010069 */
[----:B------:R-:W-:Y:S01]  /*1e20*/  FADD.FTZ R91, R97, -R90 ;  /* 0x8000005a615b7221 */ /* 0x000fe20000010000 */
[----:B------:R-:W-:Y:S01]  /*1e30*/  ISETP.GT.AND P0, PT, R107, RZ, PT ;  /* 0x000000ff6b00720c */ /* 0x000fe20003f04270 */
[----:B------:R-:W-:Y:S01]  /*1e40*/  FADD.FTZ R93, R96, -R93 ;  /* 0x8000005d605d7221 */ /* 0x000fe20000010000 */
[----:B------:R-:W2:Y:S01]  /*1e50*/  @P1 LDC.64 R74, c[0x0][0x408] ;  /* 0x00010200ff4a1b82 */ /* 0x000ea20000000a00 */
[----:B------:R-:W-:Y:S01]  /*1e60*/  FMUL.FTZ R90, R104, R91 ;  /* 0x0000005b685a7220 */ /* 0x000fe20000410000 */
[----:B------:R-:W-:Y:S01]  /*1e70*/  FADD.FTZ R95, R0, -R95 ;  /* 0x8000005f005f7221 */ /* 0x000fe20000010000 */
[----:B------:R-:W-:Y:S01]  /*1e80*/  FADD.FTZ R91, R9, -R92 ;  /* 0x8000005c095b7221 */ /* 0x000fe20000010000 */
[----:B------:R-:W-:Y:S01]  /*1e90*/  FMUL.FTZ R93, R104, R93 ;  /* 0x0000005d685d7220 */ /* 0x000fe20000410000 */
[-CC-:B------:R-:W-:Y:S01]  /*1ea0*/  FFMA.FTZ R121, R7, R106.reuse, R105.reuse ;  /* 0x0000006a07797223 */ /* 0x180fe20000010069 */
[----:B------:R-:W-:Y:S01]  /*1eb0*/  FSEL R90, R90, RZ, P0 ;  /* 0x000000ff5a5a7208 */ /* 0x000fe20000000000 */
[C---:B------:R-:W-:Y:S01]  /*1ec0*/  FMUL.FTZ R92, R104.reuse, R95 ;  /* 0x0000005f685c7220 */ /* 0x040fe20000410000 */
[----:B------:R-:W3:Y:S01]  /*1ed0*/  @P1 LDC.64 R86, c[0x0][0x408] ;  /* 0x00010200ff561b82 */ /* 0x000ee20000000a00 */
[----:B------:R-:W-:Y:S01]  /*1ee0*/  FMUL.FTZ R91, R104, R91 ;  /* 0x0000005b685b7220 */ /* 0x000fe20000410000 */
[----:B------:R-:W-:Y:S01]  /*1ef0*/  FSEL R94, R93, RZ, P0 ;  /* 0x000000ff5d5e7208 */ /* 0x000fe20000000000 */
[----:B------:R-:W-:Y:S01]  /*1f00*/  FFMA.FTZ R95, R5, R106, R105 ;  /* 0x0000006a055f7223 */ /* 0x000fe20000010069 */
[----:B------:R-:W-:Y:S01]  /*1f10*/  FSEL R92, R92, RZ, P0 ;  /* 0x000000ff5c5c7208 */ /* 0x000fe20000000000 */
[----:B------:R-:W-:Y:S01]  /*1f20*/  FADD.FTZ R121, R4, -R121 ;  /* 0x8000007904797221 */ /* 0x000fe20000010000 */
[----:B------:R-:W-:Y:S01]  /*1f30*/  FSEL R116, R91, RZ, P0 ;  /* 0x000000ff5b747208 */ /* 0x000fe20000000000 */
[----:B------:R-:W-:Y:S01]  /*1f40*/  FADD.FTZ R95, R2, -R95 ;  /* 0x8000005f025f7221 */ /* 0x000fe20000010000 */
[----:B------:R-:W4:Y:S01]  /*1f50*/  @P1 LDC.64 R88, c[0x0][0x408] ;  /* 0x00010200ff581b82 */ /* 0x000f220000000a00 */
[----:B-1----:R-:W-:Y:S01]  /*1f60*/  @P1 FMUL.FTZ R73, R90, R73 ;  /* 0x000000495a491220 */ /* 0x002fe20000410000 */
[----:B------:R-:W-:Y:S01]  /*1f70*/  @P1 LOP3.LUT P2, RZ, R114, 0xff, RZ, 0xc0, !PT ;  /* 0x000000ff72ff1812 */ /* 0x000fe2000784c0ff */
[----:B------:R-:W-:Y:S01]  /*1f80*/  FMUL.FTZ R95, R104, R95 ;  /* 0x0000005f685f7220 */ /* 0x000fe20000410000 */
[C---:B------:R-:W-:Y:S01]  /*1f90*/  @P1 LOP3.LUT P3, RZ, R114.reuse, 0xff00, RZ, 0xc0, !PT ;  /* 0x0000ff0072ff1812 */ /* 0x040fe2000786c0ff */
[----:B------:R-:W-:Y:S01]  /*1fa0*/  @P1 FMUL.FTZ R91, R73, R72 ;  /* 0x00000048495b1220 */ /* 0x000fe20000410000 */
[----:B------:R-:W-:Y:S01]  /*1fb0*/  @P1 LOP3.LUT P4, RZ, R114, 0xff0000, RZ, 0xc0, !PT ;  /* 0x00ff000072ff1812 */ /* 0x000fe2000788c0ff */
[----:B------:R-:W-:Y:S01]  /*1fc0*/  FFMA.FTZ R120, R10, R106, R105 ;  /* 0x0000006a0a787223 */ /* 0x000fe20000010069 */
[----:B------:R-:W1:Y:S01]  /*1fd0*/  @P1 LDC.64 R72, c[0x0][0x408] ;  /* 0x00010200ff481b82 */ /* 0x000e620000000a00 */
[----:B--2---:R-:W-:Y:S01]  /*1fe0*/  @P1 FMUL.FTZ R75, R94, R75 ;  /* 0x0000004b5e4b1220 */ /* 0x004fe20000410000 */
[----:B------:R-:W-:-:S02]  /*1ff0*/  FSEL R95, R95, RZ, P0 ;  /* 0x000000ff5f5f7208 */ /* 0x000fc40000000000 */
[----:B------:R-:W-:Y:S02]  /*2000*/  F2FP.BF16.F32.PACK_AB R90, RZ, R90 ;  /* 0x0000005aff5a723e */ /* 0x000fe400000010ff */
[----:B------:R-:W-:Y:S01]  /*2010*/  F2FP.BF16.F32.PACK_AB R94, RZ, R94 ;  /* 0x0000005eff5e723e */ /* 0x000fe200000010ff */
[----:B---3--:R-:W-:Y:S01]  /*2020*/  @P1 FMUL.FTZ R87, R92, R87 ;  /* 0x000000575c571220 */ /* 0x008fe20000410000 */
[----:B------:R-:W-:-:S03]  /*2030*/  F2FP.BF16.F32.PACK_AB R92, RZ, R92 ;  /* 0x0000005cff5c723e */ /* 0x000fc600000010ff */
[----:B------:R-:W-:Y:S02]  /*2040*/  @P1 FMUL.FTZ R93, R87, R86 ;  /* 0x00000056575d1220 */ /* 0x000fe40000410000 */
[----:B------:R-:W2:Y:S01]  /*2050*/  @P1 LDC.64 R86, c[0x0][0x408] ;  /* 0x00010200ff561b82 */ /* 0x000ea20000000a00 */
[----:B----4-:R-:W-:Y:S01]  /*2060*/  @P1 FMUL.FTZ R117, R116, R89 ;  /* 0x0000005974751220 */ /* 0x010fe20000410000 */
[----:B------:R-:W-:Y:S01]  /*2070*/  @P1 FMUL.FTZ R89, R75, R74 ;  /* 0x0000004a4b591220 */ /* 0x000fe20000410000 */
[----:B------:R-:W-:Y:S02]  /*2080*/  F2FP.BF16.F32.PACK_AB R116, RZ, R116 ;  /* 0x00000074ff74723e */ /* 0x000fe400000010ff */
[----:B------:R-:W-:Y:S01]  /*2090*/  @P1 FMUL.FTZ R117, R117, R88 ;  /* 0x0000005875751220 */ /* 0x000fe20000410000 */
[----:B------:R-:W-:Y:S02]  /*20a0*/  FFMA.FTZ R88, R8, R106, R105 ;  /* 0x0000006a08587223 */ /* 0x000fe40000010069 */
[----:B------:R-:W3:Y:S01]  /*20b0*/  @P1 LDC.64 R74, c[0x0][0x408] ;  /* 0x00010200ff4a1b82 */ /* 0x000ee20000000a00 */
[----:B-1----:R-:W-:Y:S01]  /*20c0*/  @P1 FMUL.FTZ R73, R95, R73 ;  /* 0x000000495f491220 */ /* 0x002fe20000410000 */
[----:B------:R-:W-:Y:S01]  /*20d0*/  FADD.FTZ R119, R11, -R88 ;  /* 0x800000580b777221 */ /* 0x000fe20000010000 */
[----:B------:R-:W-:-:S02]  /*20e0*/  FMUL.FTZ R88, R104, R121 ;  /* 0x0000007968587220 */ /* 0x000fc40000410000 */
[----:B------:R-:W-:Y:S01]  /*20f0*/  @P1 FMUL.FTZ R72, R73, R72 ;  /* 0x0000004849481220 */ /* 0x000fe20000410000 */
[----:B------:R-:W-:Y:S01]  /*2100*/  FMUL.FTZ R118, R104, R119 ;  /* 0x0000007768767220 */ /* 0x000fe20000410000 */
[----:B------:R-:W-:Y:S01]  /*2110*/  @P1 FSEL R73, R91, RZ, P2 ;  /* 0x000000ff5b491208 */ /* 0x000fe20001000000 */
[----:B------:R-:W-:Y:S01]  /*2120*/  FADD.FTZ R91, R13, -R120 ;  /* 0x800000780d5b7221 */ /* 0x000fe20000010000 */
[----:B------:R-:W-:Y:S02]  /*2130*/  FSEL R88, R88, RZ, P0 ;  /* 0x000000ff58587208 */ /* 0x000fe40000000000 */
[----:B------:R-:W-:Y:S01]  /*2140*/  FSEL R118, R118, RZ, P0 ;  /* 0x000000ff76767208 */ /* 0x000fe20000000000 */
[----:B------:R-:W-:Y:S01]  /*2150*/  FMUL.FTZ R91, R104, R91 ;  /* 0x0000005b685b7220 */ /* 0x000fe20000410000 */
[----:B------:R-:W-:Y:S01]  /*2160*/  @P1 LOP3.LUT P2, RZ, R114, 0xff000000, RZ, 0xc0, !PT ;  /* 0xff00000072ff1812 */ /* 0x000fe2000784c0ff */
[----:B--2---:R-:W-:Y:S01]  /*2170*/  @P1 FMUL.FTZ R87, R88, R87 ;  /* 0x0000005758571220 */ /* 0x004fe20000410000 */
[----:B------:R-:W-:-:S02]  /*2180*/  @P1 F2FP.BF16.F32.PACK_AB R73, RZ, R73 ;  /* 0x00000049ff49123e */ /* 0x000fc400000010ff */
[----:B------:R-:W-:Y:S01]  /*2190*/  @P1 FSEL R117, R117, RZ, P2 ;  /* 0x000000ff75751208 */ /* 0x000fe20001000000 */
[----:B------:R-:W-:Y:S01]  /*21a0*/  @P1 FMUL.FTZ R86, R87, R86 ;  /* 0x0000005657561220 */ /* 0x000fe20000410000 */
[----:B------:R-:W-:Y:S02]  /*21b0*/  @P1 LOP3.LUT P2, RZ, R115, 0xff, RZ, 0xc0, !PT ;  /* 0x000000ff73ff1812 */ /* 0x000fe4000784c0ff */
[----:B------:R-:W-:Y:S01]  /*21c0*/  @P1 FSEL R87, R93, RZ, P4 ;  /* 0x000000ff5d571208 */ /* 0x000fe20002000000 */
[----:B---3--:R-:W-:Y:S01]  /*21d0*/  @P1 FMUL.FTZ R75, R118, R75 ;  /* 0x0000004b764b1220 */ /* 0x008fe20000410000 */
[----:B------:R-:W-:Y:S02]  /*21e0*/  @P1 LOP3.LUT P4, RZ, R115, 0xff0000, RZ, 0xc0, !PT ;  /* 0x00ff000073ff1812 */ /* 0x000fe4000788c0ff */
[----:B------:R-:W-:Y:S01]  /*21f0*/  @P1 FSEL R72, R72, RZ, P2 ;  /* 0x000000ff48481208 */ /* 0x000fe20001000000 */
[----:B------:R-:W-:Y:S01]  /*2200*/  @P1 FMUL.FTZ R74, R75, R74 ;  /* 0x0000004a4b4a1220 */ /* 0x000fe20000410000 */
[----:B------:R-:W-:-:S02]  /*2210*/  @P1 FSEL R75, R89, RZ, P3 ;  /* 0x000000ff594b1208 */ /* 0x000fc40001800000 */
[----:B------:R-:W-:Y:S02]  /*2220*/  @P1 LOP3.LUT P3, RZ, R115, 0xff00, RZ, 0xc0, !PT ;  /* 0x0000ff0073ff1812 */ /* 0x000fe4000786c0ff */
[----:B------:R-:W-:Y:S02]  /*2230*/  @P1 F2FP.BF16.F32.PACK_AB R87, RZ, R87 ;  /* 0x00000057ff57123e */ /* 0x000fe400000010ff */
[----:B------:R-:W-:Y:S02]  /*2240*/  @P1 FSEL R74, R74, RZ, P3 ;  /* 0x000000ff4a4a1208 */ /* 0x000fe40001800000 */
[----:B------:R-:W-:Y:S02]  /*2250*/  @P1 FSEL R89, R86, RZ, P4 ;  /* 0x000000ff56591208 */ /* 0x000fe40002000000 */
[----:B------:R-:W-:Y:S02]  /*2260*/  @P1 F2FP.BF16.F32.PACK_AB R72, RZ, R72 ;  /* 0x00000048ff48123e */ /* 0x000fe400000010ff */
[----:B------:R-:W-:-:S02]  /*2270*/  @P1 F2FP.BF16.F32.PACK_AB R75, RZ, R75 ;  /* 0x0000004bff4b123e */ /* 0x000fc400000010ff */
[----:B------:R-:W-:Y:S02]  /*2280*/  @P1 PRMT R68, R73, 0x7610, R68 ;  /* 0x0000761049441816 */ /* 0x000fe40000000044 */
[----:B------:R-:W-:Y:S02]  /*2290*/  @P1 F2FP.BF16.F32.PACK_AB R117, RZ, R117 ;  /* 0x00000075ff75123e */ /* 0x000fe400000010ff */
[----:B------:R-:W-:Y:S02]  /*22a0*/  @P1 F2FP.BF16.F32.PACK_AB R86, RZ, R74 ;  /* 0x0000004aff56123e */ /* 0x000fe400000010ff */
[----:B------:R-:W-:Y:S02]  /*22b0*/  @P1 F2FP.BF16.F32.PACK_AB R89, RZ, R89 ;  /* 0x00000059ff59123e */ /* 0x000fe400000010ff */
[----:B------:R-:W-:Y:S02]  /*22c0*/  @P1 PRMT R69, R87, 0x7610, R69 ;  /* 0x0000761057451816 */ /* 0x000fe40000000045 */
[----:B------:R-:W-:-:S02]  /*22d0*/  FSEL R91, R91, RZ, P0 ;  /* 0x000000ff5b5b7208 */ /* 0x000fc40000000000 */
[----:B------:R-:W-:Y:S02]  /*22e0*/  @P1 PRMT R70, R72, 0x7610, R70 ;  /* 0x0000761048461816 */ /* 0x000fe40000000046 */
[----:B------:R-:W-:Y:S02]  /*22f0*/  @P1 PRMT R68, R68, 0x5410, R75 ;  /* 0x0000541044441816 */ /* 0x000fe4000000004b */
[----:B------:R-:W-:Y:S02]  /*2300*/  F2FP.BF16.F32.PACK_AB R74, R118, R95 ;  /* 0x0000005f764a723e */ /* 0x000fe400000010ff */
[----:B------:R-:W-:Y:S02]  /*2310*/  @P1 PRMT R69, R69, 0x5410, R117 ;  /* 0x0000541045451816 */ /* 0x000fe40000000075 */
[----:B------:R-:W-:Y:S02]  /*2320*/  @P1 PRMT R70, R70, 0x5410, R86 ;  /* 0x0000541046461816 */ /* 0x000fe40000000056 */
[----:B------:R-:W-:-:S02]  /*2330*/  PRMT R73, R92, 0x5410, R116 ;  /* 0x000054105c497816 */ /* 0x000fc40000000074 */
[----:B------:R-:W-:Y:S02]  /*2340*/  F2FP.BF16.F32.PACK_AB R75, R91, R88 ;  /* 0x000000585b4b723e */ /* 0x000fe400000010ff */
[----:B------:R-:W-:Y:S02]  /*2350*/  @P1 PRMT R71, R89, 0x7610, R71 ;  /* 0x0000761059471816 */ /* 0x000fe40000000047 */
        /* <DEDUP_REMOVED lines=10> */
.L_x_493:
[----:B------:R-:W-:Y:S02]  /*2400*/  MOV R109, UR20 ;  /* 0x00000014006d7c02 */ /* 0x000fe40008000f00 */
[----:B------:R-:W-:Y:S02]  /*2410*/  MOV R108, UR21 ;  /* 0x00000015006c7c02 */ /* 0x000fe40008000f00 */
[----:B------:R-:W-:-:S04]  /*2420*/  ISETP.NE.U32.AND P0, PT, R109, RZ, PT ;  /* 0x000000ff6d00720c */ /* 0x000fc80003f05070 */
[----:B------:R-:W-:-:S13]  /*2430*/  ISETP.NE.AND.EX P0, PT, R108, RZ, PT, P0 ;  /* 0x000000ff6c00720c */ /* 0x000fda0003f05300 */
[----:B------:R-:W-:Y:S05]  /*2440*/  @P0 BRA `(.L_x_510) ;  /* 0x0000000400800947 */ /* 0x000fea0003800000 */
[----:B------:R-:W-:Y:S01]  /*2450*/  ISETP.GT.AND P0, PT, R107, RZ, PT ;  /* 0x000000ff6b00720c */ /* 0x000fe20003f04270 */
[----:B------:R-:W1:Y:S01]  /*2460*/  @P1 LDC.64 R86, c[0x0][0x408] ;  /* 0x00010200ff561b82 */ /* 0x000e620000000a00 */
[----:B------:R-:W-:Y:S01]  /*2470*/  @P1 LOP3.LUT P2, RZ, R114, 0xff, RZ, 0xc0, !PT ;  /* 0x000000ff72ff1812 */ /* 0x000fe2000784c0ff */
[C---:B------:R-:W-:Y:S01]  /*2480*/  IMAD.U32 R119, R26.reuse, 0x10000, RZ ;  /* 0x000100001a777824 */ /* 0x040fe200078e00ff */
[----:B------:R-:W-:Y:S02]  /*2490*/  SHF.L.U32 R117, R25, 0x10, RZ ;  /* 0x0000001019757819 */ /* 0x000fe400000006ff */
[----:B------:R-:W-:Y:S02]  /*24a0*/  SHF.L.U32 R121, R27, 0x10, RZ ;  /* 0x000000101b797819 */ /* 0x000fe400000006ff */
[----:B------:R-:W-:Y:S02]  /*24b0*/  PRMT R116, R25, 0x7632, R116 ;  /* 0x0000763219747816 */ /* 0x000fe40000000074 */
[----:B------:R-:W-:-:S02]  /*24c0*/  PRMT R118, R26, 0x7632, R118 ;  /* 0x000076321a767816 */ /* 0x000fc40000000076 */
[----:B------:R-:W-:Y:S01]  /*24d0*/  @P1 LOP3.LUT P3, RZ, R114, 0xff00, RZ, 0xc0, !PT ;  /* 0x0000ff0072ff1812 */ /* 0x000fe2000786c0ff */
[-CC-:B------:R-:W-:Y:S01]  /*24e0*/  @P0 FFMA.FTZ R91, R98, R106.reuse, R105.reuse ;  /* 0x0000006a625b0223 */ /* 0x180fe20000010069 */
[----:B------:R-:W-:Y:S01]  /*24f0*/  @P0 PRMT R88, R24, 0x7632, R88 ;  /* 0x0000763218580816 */ /* 0x000fe20000000058 */
[----:B------:R-:W-:Y:S02]  /*2500*/  @!P0 IMAD.U32 R90, R90, 0x10000, RZ ;  /* 0x000100005a5a8824 */ /* 0x000fe400078e00ff */
[-CC-:B------:R-:W-:Y:S01]  /*2510*/  @P0 FFMA.FTZ R92, R99, R106.reuse, R105.reuse ;  /* 0x0000006a635c0223 */ /* 0x180fe20000010069 */
[----:B------:R-:W-:Y:S01]  /*2520*/  @P0 FFMA.FTZ R93, R3, R106, R105 ;  /* 0x0000006a035d0223 */ /* 0x000fe20000010069 */
[----:B------:R-:W-:Y:S01]  /*2530*/  @P0 SHF.L.U32 R89, R88, 0x10, RZ ;  /* 0x0000001058590819 */ /* 0x000fe200000006ff */
[----:B------:R-:W-:Y:S01]  /*2540*/  @P0 FADD.FTZ R88, R96, -R91 ;  /* 0x8000005b60580221 */ /* 0x000fe20000010000 */
[----:B------:R-:W-:Y:S01]  /*2550*/  SHF.L.U32 R91, R24, 0x10, RZ ;  /* 0x00000010185b7819 */ /* 0x000fe200000006ff */
[----:B------:R-:W-:Y:S01]  /*2560*/  @P0 FADD.FTZ R92, R97, -R92 ;  /* 0x8000005c615c0221 */ /* 0x000fe20000010000 */
[----:B------:R-:W-:Y:S01]  /*2570*/  @P0 FADD.FTZ R93, R0, -R93 ;  /* 0x8000005d005d0221 */ /* 0x000fe20000010000 */
[----:B------:R-:W-:Y:S01]  /*2580*/  @P0 FFMA.FTZ R90, R104, R88, R89 ;  /* 0x00000058685a0223 */ /* 0x000fe20000010059 */
[----:B------:R-:W-:Y:S01]  /*2590*/  SHF.L.U32 R118, R118, 0x10, RZ ;  /* 0x0000001076767819 */ /* 0x000fe200000006ff */
[----:B------:R-:W2:Y:S01]  /*25a0*/  @P1 LDC.64 R88, c[0x0][0x408] ;  /* 0x00010200ff581b82 */ /* 0x000ea20000000a00 */
[----:B------:R-:W-:Y:S01]  /*25b0*/  @P0 FFMA.FTZ R91, R104, R92, R91 ;  /* 0x0000005c685b0223 */ /* 0x000fe2000001005b */
[----:B------:R-:W-:Y:S01]  /*25c0*/  @P0 FFMA.FTZ R92, R6, R106, R105 ;  /* 0x0000006a065c0223 */ /* 0x000fe20000010069 */
[----:B------:R-:W-:Y:S01]  /*25d0*/  @P0 FFMA.FTZ R117, R104, R93, R117 ;  /* 0x0000005d68750223 */ /* 0x000fe20000010075 */
[----:B------:R-:W-:-:S02]  /*25e0*/  IMAD.U32 R116, R116, 0x10000, RZ ;  /* 0x0001000074747824 */ /* 0x000fc400078e00ff */
[----:B-1----:R-:W-:Y:S01]  /*25f0*/  @P1 FMUL.FTZ R87, R91, R87 ;  /* 0x000000575b571220 */ /* 0x002fe20000410000 */
[-CC-:B------:R-:W-:Y:S01]  /*2600*/  @P0 FFMA.FTZ R91, R5, R106.reuse, R105.reuse ;  /* 0x0000006a055b0223 */ /* 0x180fe20000010069 */
[----:B------:R-:W-:Y:S01]  /*2610*/  @P0 FADD.FTZ R95, R9, -R92 ;  /* 0x8000005c095f0221 */ /* 0x000fe20000010000 */
[--C-:B------:R-:W-:Y:S01]  /*2620*/  @P0 FFMA.FTZ R92, R8, R106, R105.reuse ;  /* 0x0000006a085c0223 */ /* 0x100fe20000010069 */
[----:B------:R-:W-:Y:S01]  /*2630*/  @P1 FMUL.FTZ R86, R87, R86 ;  /* 0x0000005657561220 */ /* 0x000fe20000410000 */
[----:B------:R-:W-:Y:S01]  /*2640*/  @P0 FFMA.FTZ R87, R7, R106, R105 ;  /* 0x0000006a07570223 */ /* 0x000fe20000010069 */
[----:B------:R-:W-:Y:S01]  /*2650*/  @P0 FADD.FTZ R91, R2, -R91 ;  /* 0x8000005b025b0221 */ /* 0x000fe20000010000 */
[----:B------:R-:W-:Y:S01]  /*2660*/  @P0 FADD.FTZ R93, R11, -R92 ;  /* 0x8000005c0b5d0221 */ /* 0x000fe20000010000 */
[----:B------:R-:W-:Y:S01]  /*2670*/  @P0 FFMA.FTZ R116, R104, R95, R116 ;  /* 0x0000005f68740223 */ /* 0x000fe20000010074 */
[----:B------:R-:W-:Y:S01]  /*2680*/  @P0 FADD.FTZ R87, R4, -R87 ;  /* 0x8000005704570221 */ /* 0x000fe20000010000 */
[----:B------:R-:W-:Y:S01]  /*2690*/  @P1 FSEL R86, R86, RZ, P2 ;  /* 0x000000ff56561208 */ /* 0x000fe20001000000 */
[C---:B------:R-:W-:Y:S01]  /*26a0*/  @P0 FFMA.FTZ R119, R104.reuse, R91, R119 ;  /* 0x0000005b68770223 */ /* 0x040fe20000010077 */
[C---:B------:R-:W-:Y:S01]  /*26b0*/  @P0 FFMA.FTZ R118, R104.reuse, R93, R118 ;  /* 0x0000005d68760223 */ /* 0x040fe20000010076 */
[----:B------:R-:W-:Y:S01]  /*26c0*/  @P0 FFMA.FTZ R121, R104, R87, R121 ;  /* 0x0000005768790223 */ /* 0x000fe20000010079 */
[----:B------:R-:W-:Y:S01]  /*26d0*/  @P1 F2FP.BF16.F32.PACK_AB R120, RZ, R86 ;  /* 0x00000056ff78123e */ /* 0x000fe200000010ff */
[----:B------:R-:W1:Y:S01]  /*26e0*/  @P1 LDC.64 R92, c[0x0][0x408] ;  /* 0x00010200ff5c1b82 */ /* 0x000e620000000a00 */
[----:B------:R-:W-:-:S02]  /*26f0*/  @P1 LOP3.LUT P2, RZ, R114, 0xff0000, RZ, 0xc0, !PT ;  /* 0x00ff000072ff1812 */ /* 0x000fc4000784c0ff */
[C---:B------:R-:W-:Y:S01]  /*2700*/  @P1 LOP3.LUT P4, RZ, R115.reuse, 0xff00, RZ, 0xc0, !PT ;  /* 0x0000ff0073ff1812 */ /* 0x040fe2000788c0ff */
[----:B--2---:R-:W-:Y:S01]  /*2710*/  @P1 FMUL.FTZ R89, R90, R89 ;  /* 0x000000595a591220 */ /* 0x004fe20000410000 */
[----:B------:R-:W-:Y:S02]  /*2720*/  @P1 LOP3.LUT P5, RZ, R115, 0xff0000, RZ, 0xc0, !PT ;  /* 0x00ff000073ff1812 */ /* 0x000fe400078ac0ff */
[----:B------:R-:W-:Y:S01]  /*2730*/  @P1 PRMT R68, R120, 0x7610, R68 ;  /* 0x0000761078441816 */ /* 0x000fe20000000044 */
[----:B------:R-:W-:Y:S01]  /*2740*/  @P1 FMUL.FTZ R88, R89, R88 ;  /* 0x0000005859581220 */ /* 0x000fe20000410000 */
[----:B------:R-:W2:Y:S04]  /*2750*/  @P1 LDC.64 R86, c[0x0][0x408] ;  /* 0x00010200ff561b82 */ /* 0x000ea80000000a00 */
[----:B------:R-:W-:-:S02]  /*2760*/  @P1 FSEL R88, R88, RZ, P3 ;  /* 0x000000ff58581208 */ /* 0x000fc40001800000 */
[----:B------:R-:W-:Y:S02]  /*2770*/  @P1 LOP3.LUT P3, RZ, R115, 0xff, RZ, 0xc0, !PT ;  /* 0x000000ff73ff1812 */ /* 0x000fe4000786c0ff */
[----:B------:R-:W3:Y:S01]  /*2780*/  @P1 LDC.64 R90, c[0x0][0x408] ;  /* 0x00010200ff5a1b82 */ /* 0x000ee20000000a00 */
[----:B------:R-:W-:-:S04]  /*2790*/  @P1 F2FP.BF16.F32.PACK_AB R122, RZ, R88 ;  /* 0x00000058ff7a123e */ /* 0x000fc800000010ff */
[----:B------:R-:W-:Y:S01]  /*27a0*/  @P1 PRMT R68, R68, 0x5410, R122 ;  /* 0x0000541044441816 */ /* 0x000fe2000000007a */
[----:B-1----:R-:W-:Y:S02]  /*27b0*/  @P1 FMUL.FTZ R93, R118, R93 ;  /* 0x0000005d765d1220 */ /* 0x002fe40000410000 */
[----:B------:R-:W1:Y:S02]  /*27c0*/  @P1 LDC.64 R88, c[0x0][0x408] ;  /* 0x00010200ff581b82 */ /* 0x000e640000000a00 */
[----:B------:R-:W-:-:S06]  /*27d0*/  @P1 FMUL.FTZ R92, R93, R92 ;  /* 0x0000005c5d5c1220 */ /* 0x000fcc0000410000 */
[----:B------:R-:W4:Y:S01]  /*27e0*/  @P1 LDC.64 R94, c[0x0][0x408] ;  /* 0x00010200ff5e1b82 */ /* 0x000f220000000a00 */
[----:B--2---:R-:W-:Y:S01]  /*27f0*/  @P1 FMUL.FTZ R87, R117, R87 ;  /* 0x0000005775571220 */ /* 0x004fe20000410000 */
[----:B------:R-:W-:-:S03]  /*2800*/  @P1 FSEL R92, R92, RZ, P4 ;  /* 0x000000ff5c5c1208 */ /* 0x000fc60002000000 */
[----:B------:R-:W-:Y:S01]  /*2810*/  @P1 FMUL.FTZ R86, R87, R86 ;  /* 0x0000005657561220 */ /* 0x000fe20000410000 */
[----:B------:R-:W-:Y:S01]  /*2820*/  @P1 F2FP.BF16.F32.PACK_AB R92, RZ, R92 ;  /* 0x0000005cff5c123e */ /* 0x000fe200000010ff */
[----:B---3--:R-:W-:-:S03]  /*2830*/  @P1 FMUL.FTZ R91, R119, R91 ;  /* 0x0000005b775b1220 */ /* 0x008fc60000410000 */
[----:B------:R-:W-:Y:S01]  /*2840*/  @P1 FSEL R86, R86, RZ, P2 ;  /* 0x000000ff56561208 */ /* 0x000fe20001000000 */
[----:B------:R-:W-:Y:S01]  /*2850*/  @P1 FMUL.FTZ R90, R91, R90 ;  /* 0x0000005a5b5a1220 */ /* 0x000fe20000410000 */
[----:B------:R-:W-:Y:S02]  /*2860*/  @P1 LOP3.LUT P2, RZ, R114, 0xff000000, RZ, 0xc0, !PT ;  /* 0xff00000072ff1812 */ /* 0x000fe4000784c0ff */
[----:B------:R-:W-:Y:S01]  /*2870*/  @P1 F2FP.BF16.F32.PACK_AB R86, RZ, R86 ;  /* 0x00000056ff56123e */ /* 0x000fe200000010ff */
[----:B-1----:R-:W-:Y:S01]  /*2880*/  @P1 FMUL.FTZ R89, R116, R89 ;  /* 0x0000005974591220 */ /* 0x002fe20000410000 */
[----:B------:R-:W-:Y:S02]  /*2890*/  @P1 FSEL R90, R90, RZ, P3 ;  /* 0x000000ff5a5a1208 */ /* 0x000fe40001800000 */
[----:B------:R-:W-:Y:S01]  /*28a0*/  @P1 PRMT R69, R86, 0x7610, R69 ;  /* 0x0000761056451816 */ /* 0x000fe20000000045 */
[----:B------:R-:W-:Y:S01]  /*28b0*/  @P1 FMUL.FTZ R88, R89, R88 ;  /* 0x0000005859581220 */ /* 0x000fe20000410000 */
[----:B------:R-:W-:Y:S01]  /*28c0*/  @P1 F2FP.BF16.F32.PACK_AB R90, RZ, R90 ;  /* 0x0000005aff5a123e */ /* 0x000fe200000010ff */
[----:B----4-:R-:W-:-:S03]  /*28d0*/  @P1 FMUL.FTZ R95, R121, R95 ;  /* 0x0000005f795f1220 */ /* 0x010fc60000410000 */
[----:B------:R-:W-:Y:S02]  /*28e0*/  @P1 FSEL R88, R88, RZ, P2 ;  /* 0x000000ff58581208 */ /* 0x000fe40001000000 */
[----:B------:R-:W-:Y:S01]  /*28f0*/  @P1 PRMT R70, R90, 0x7610, R70 ;  /* 0x000076105a461816 */ /* 0x000fe20000000046 */
[----:B------:R-:W-:Y:S01]  /*2900*/  @P1 FMUL.FTZ R94, R95, R94 ;  /* 0x0000005e5f5e1220 */ /* 0x000fe20000410000 */
[----:B------:R-:W-:Y:S02]  /*2910*/  @P1 F2FP.BF16.F32.PACK_AB R88, RZ, R88 ;  /* 0x00000058ff58123e */ /* 0x000fe400000010ff */
[----:B------:R-:W-:Y:S02]  /*2920*/  @P1 PRMT R70, R70, 0x5410, R92 ;  /* 0x0000541046461816 */ /* 0x000fe4000000005c */
[----:B------:R-:W-:Y:S02]  /*2930*/  @P1 FSEL R94, R94, RZ, P5 ;  /* 0x000000ff5e5e1208 */ /* 0x000fe40002800000 */
[----:B------:R-:W-:-:S02]  /*2940*/  @P1 PRMT R69, R69, 0x5410, R88 ;  /* 0x0000541045451816 */ /* 0x000fc40000000058 */
        /* <DEDUP_REMOVED lines=16> */
.L_x_510:
[----:B------:R-:W-:Y:S01]  /*2a50*/  ISETP.GT.AND P0, PT, R107, RZ, PT ;  /* 0x000000ff6b00720c */ /* 0x000fe20003f04270 */
[----:B------:R-:W-:Y:S01]  /*2a60*/  @P2 FFMA.FTZ R72, R99, R106, R105 ;  /* 0x0000006a63482223 */ /* 0x000fe20000010069 */
[C---:B------:R-:W-:Y:S01]  /*2a70*/  SHF.L.U32 R92, R25.reuse, 0x10, RZ ;  /* 0x00000010195c7819 */ /* 0x040fe200000006ff */
[C---:B------:R-:W-:Y:S01]  /*2a80*/  IMAD.U32 R121, R24.reuse, 0x10000, RZ ;  /* 0x0001000018797824 */ /* 0x040fe200078e00ff */
[----:B------:R-:W-:Y:S01]  /*2a90*/  PRMT R95, R25, 0x7632, R95 ;  /* 0x00007632195f7816 */ /* 0x000fe2000000005f */
[----:B------:R-:W-:Y:S01]  /*2aa0*/  @P2 FADD.FTZ R72, R97, -R72 ;  /* 0x8000004861482221 */ /* 0x000fe20000010000 */
[----:B------:R-:W-:Y:S01]  /*2ab0*/  PRMT R94, R24, 0x7632, R94 ;  /* 0x00007632185e7816 */ /* 0x000fe2000000005e */
[----:B------:R-:W1:Y:S01]  /*2ac0*/  @P1 LDC.64 R86, c[0x0][0x408] ;  /* 0x00010200ff561b82 */ /* 0x000e620000000a00 */
[----:B------:R-:W-:Y:S01]  /*2ad0*/  SHF.L.U32 R93, R26, 0x10, RZ ;  /* 0x000000101a5d7819 */ /* 0x000fe200000006ff */
[----:B------:R-:W-:Y:S01]  /*2ae0*/  IMAD.U32 R95, R95, 0x10000, RZ ;  /* 0x000100005f5f7824 */ /* 0x000fe200078e00ff */
[----:B------:R-:W-:Y:S01]  /*2af0*/  SHF.L.U32 R94, R94, 0x10, RZ ;  /* 0x000000105e5e7819 */ /* 0x000fe200000006ff */
[----:B------:R-:W-:Y:S01]  /*2b00*/  @P2 FFMA.FTZ R121, R104, R72, R121 ;  /* 0x0000004868792223 */ /* 0x000fe20000010079 */
[----:B------:R-:W-:Y:S01]  /*2b10*/  PRMT R117, R27, 0x7632, R117 ;  /* 0x000076321b757816 */ /* 0x000fe20000000075 */
[-CC-:B------:R-:W-:Y:S01]  /*2b20*/  @P0 FFMA.FTZ R75, R3, R106.reuse, R105.reuse ;  /* 0x0000006a034b0223 */ /* 0x180fe20000010069 */
[-CC-:B------:R-:W-:Y:S01]  /*2b30*/  @P0 FFMA.FTZ R74, R6, R106.reuse, R105.reuse ;  /* 0x0000006a064a0223 */ /* 0x180fe20000010069 */
[----:B------:R-:W-:Y:S01]  /*2b40*/  @P0 FFMA.FTZ R73, R98, R106, R105 ;  /* 0x0000006a62490223 */ /* 0x000fe20000010069 */
[----:B------:R-:W-:Y:S01]  /*2b50*/  SHF.L.U32 R119, R27, 0x10, RZ ;  /* 0x000000101b777819 */ /* 0x000fe200000006ff */
[----:B------:R-:W-:Y:S01]  /*2b60*/  @P0 FADD.FTZ R75, R0, -R75 ;  /* 0x8000004b004b0221 */ /* 0x000fe20000010000 */
[----:B------:R-:W-:Y:S01]  /*2b70*/  @P0 FADD.FTZ R74, R9, -R74 ;  /* 0x8000004a094a0221 */ /* 0x000fe20000010000 */
[----:B------:R-:W-:Y:S01]  /*2b80*/  @P0 FADD.FTZ R73, R96, -R73 ;  /* 0x8000004960490221 */ /* 0x000fe20000010000 */
[----:B------:R-:W-:-:S02]  /*2b90*/  IMAD.U32 R117, R117, 0x10000, RZ ;  /* 0x0001000075757824 */ /* 0x000fc400078e00ff */
[C---:B------:R-:W-:Y:S01]  /*2ba0*/  @P0 FFMA.FTZ R92, R104.reuse, R75, R92 ;  /* 0x0000004b685c0223 */ /* 0x040fe2000001005c */
[----:B------:R-:W-:Y:S01]  /*2bb0*/  @P0 FFMA.FTZ R75, R5, R106, R105 ;  /* 0x0000006a054b0223 */ /* 0x000fe20000010069 */
[----:B------:R-:W-:Y:S01]  /*2bc0*/  @P0 FFMA.FTZ R95, R104, R74, R95 ;  /* 0x0000004a685f0223 */ /* 0x000fe2000001005f */
[-C--:B------:R-:W-:Y:S01]  /*2bd0*/  @P0 FFMA.FTZ R74, R8, R106.reuse, R105 ;  /* 0x0000006a084a0223 */ /* 0x080fe20000010069 */
[----:B------:R-:W-:Y:S01]  /*2be0*/  @P0 FFMA.FTZ R94, R104, R73, R94 ;  /* 0x00000049685e0223 */ /* 0x000fe2000001005e */
[----:B------:R-:W-:Y:S01]  /*2bf0*/  @P0 FADD.FTZ R75, R2, -R75 ;  /* 0x8000004b024b0221 */ /* 0x000fe20000010000 */
[----:B------:R-:W2:Y:S01]  /*2c00*/  @P1 LDC.64 R72, c[0x0][0x408] ;  /* 0x00010200ff481b82 */ /* 0x000ea20000000a00 */
[----:B------:R-:W-:Y:S01]  /*2c10*/  @P0 FADD.FTZ R89, R11, -R74 ;  /* 0x8000004a0b590221 */ /* 0x000fe20000010000 */
[-C--:B------:R-:W-:Y:S01]  /*2c20*/  @P0 FFMA.FTZ R74, R10, R106.reuse, R105 ;  /* 0x0000006a0a4a0223 */ /* 0x080fe20000010069 */
[----:B------:R-:W-:Y:S01]  /*2c30*/  @P0 FFMA.FTZ R93, R104, R75, R93 ;  /* 0x0000004b685d0223 */ /* 0x000fe2000001005d */
[----:B------:R-:W-:Y:S01]  /*2c40*/  @P0 FFMA.FTZ R75, R7, R106, R105 ;  /* 0x0000006a074b0223 */ /* 0x000fe20000010069 */
[----:B------:R-:W-:Y:S01]  /*2c50*/  PRMT R116, R26, 0x7632, R116 ;  /* 0x000076321a747816 */ /* 0x000fe20000000074 */
[----:B------:R-:W-:Y:S01]  /*2c60*/  @P0 FADD.FTZ R74, R13, -R74 ;  /* 0x8000004a0d4a0221 */ /* 0x000fe20000010000 */
[----:B-1----:R-:W-:Y:S01]  /*2c70*/  @P1 FMUL.FTZ R87, R94, R87 ;  /* 0x000000575e571220 */ /* 0x002fe20000410000 */
[----:B------:R-:W-:Y:S01]  /*2c80*/  @P0 FADD.FTZ R75, R4, -R75 ;  /* 0x8000004b044b0221 */ /* 0x000fe20000010000 */
[----:B------:R-:W-:Y:S01]  /*2c90*/  SHF.L.U32 R116, R116, 0x10, RZ ;  /* 0x0000001074747819 */ /* 0x000fe200000006ff */
[C---:B------:R-:W-:Y:S01]  /*2ca0*/  @P0 FFMA.FTZ R117, R104.reuse, R74, R117 ;  /* 0x0000004a68750223 */ /* 0x040fe20000010075 */
[----:B------:R-:W-:Y:S01]  /*2cb0*/  @P1 FMUL.FTZ R86, R87, R86 ;  /* 0x0000005657561220 */ /* 0x000fe20000410000 */
[----:B------:R-:W-:Y:S01]  /*2cc0*/  @P0 FFMA.FTZ R119, R104, R75, R119 ;  /* 0x0000004b68770223 */ /* 0x000fe20000010077 */
[----:B------:R-:W-:Y:S01]  /*2cd0*/  @P1 LOP3.LUT P2, RZ, R114, 0xff00, RZ, 0xc0, !PT ;  /* 0x0000ff0072ff1812 */ /* 0x000fe2000784c0ff */
[----:B------:R-:W1:Y:S01]  /*2ce0*/  @P1 LDC.64 R74, c[0x0][0x408] ;  /* 0x00010200ff4a1b82 */ /* 0x000e620000000a00 */
[----:B------:R-:W-:Y:S01]  /*2cf0*/  @P0 FFMA.FTZ R116, R104, R89, R116 ;  /* 0x0000005968740223 */ /* 0x000fe20000010074 */
[----:B------:R-:W-:-:S02]  /*2d00*/  @P1 LOP3.LUT P0, RZ, R114, 0xff, RZ, 0xc0, !PT ;  /* 0x000000ff72ff1812 */ /* 0x000fc4000780c0ff */
[C---:B------:R-:W-:Y:S02]  /*2d10*/  @P1 LOP3.LUT P6, RZ, R114.reuse, 0xff0000, RZ, 0xc0, !PT ;  /* 0x00ff000072ff1812 */ /* 0x040fe400078cc0ff */
[----:B------:R-:W-:Y:S02]  /*2d20*/  @P1 LOP3.LUT P5, RZ, R114, 0xff000000, RZ, 0xc0, !PT ;  /* 0xff00000072ff1812 */ /* 0x000fe400078ac0ff */
[----:B------:R-:W-:Y:S01]  /*2d30*/  @P1 LOP3.LUT P4, RZ, R115, 0xff, RZ, 0xc0, !PT ;  /* 0x000000ff73ff1812 */ /* 0x000fe2000788c0ff */
[----:B------:R-:W3:Y:S01]  /*2d40*/  @P1 LDC.64 R88, c[0x0][0x408] ;  /* 0x00010200ff581b82 */ /* 0x000ee20000000a00 */
[----:B--2---:R-:W-:Y:S01]  /*2d50*/  @P1 FMUL.FTZ R73, R121, R73 ;  /* 0x0000004979491220 */ /* 0x004fe20000410000 */
[----:B------:R-:W-:Y:S02]  /*2d60*/  @P1 LOP3.LUT P3, RZ, R115, 0xff00, RZ, 0xc0, !PT ;  /* 0x0000ff0073ff1812 */ /* 0x000fe4000786c0ff */
[----:B------:R-:W-:Y:S01]  /*2d70*/  F2FP.BF16.F32.PACK_AB R121, RZ, R121 ;  /* 0x00000079ff79723e */ /* 0x000fe200000010ff */
[----:B------:R-:W-:Y:S01]  /*2d80*/  @P1 FMUL.FTZ R72, R73, R72 ;  /* 0x0000004849481220 */ /* 0x000fe20000410000 */
[----:B------:R-:W-:-:S02]  /*2d90*/  F2FP.BF16.F32.PACK_AB R94, RZ, R94 ;  /* 0x0000005eff5e723e */ /* 0x000fc400000010ff */
[----:B------:R-:W2:Y:S02]  /*2da0*/  @P1 LDC.64 R90, c[0x0][0x408] ;  /* 0x00010200ff5a1b82 */ /* 0x000ea40000000a00 */
[----:B------:R-:W-:Y:S02]  /*2db0*/  @P1 FSEL R118, R72, RZ, P0 ;  /* 0x000000ff48761208 */ /* 0x000fe40000000000 */
[----:B------:R-:W-:Y:S02]  /*2dc0*/  @P1 ISETP.GE.U32.AND P0, PT, R114, RZ, PT ;  /* 0x000000ff7200120c */ /* 0x000fe40003f06070 */
[----:B------:R-:W-:Y:S01]  /*2dd0*/  @P1 FSEL R114, R86, RZ, P2 ;  /* 0x000000ff56721208 */ /* 0x000fe20001000000 */
[----:B-1----:R-:W-:Y:S01]  /*2de0*/  @P1 FMUL.FTZ R75, R92, R75 ;  /* 0x0000004b5c4b1220 */ /* 0x002fe20000410000 */
[C---:B------:R-:W-:Y:S01]  /*2df0*/  @P1 LOP3.LUT P2, RZ, R115.reuse, 0xff0000, RZ, 0xc0, !PT ;  /* 0x00ff000073ff1812 */ /* 0x040fe2000784c0ff */
[----:B------:R-:W1:Y:S01]  /*2e00*/  @P1 LDC.64 R72, c[0x0][0x408] ;  /* 0x00010200ff481b82 */ /* 0x000e620000000a00 */
[----:B------:R-:W-:Y:S01]  /*2e10*/  @P1 ISETP.GE.U32.AND.EX P0, PT, R115, 0x1000000, PT, P0 ;  /* 0x010000007300180c */ /* 0x000fe20003f06100 */
[----:B------:R-:W-:Y:S01]  /*2e20*/  @P1 FMUL.FTZ R115, R75, R74 ;  /* 0x0000004a4b731220 */ /* 0x000fe20000410000 */
[----:B------:R-:W-:-:S02]  /*2e30*/  @P1 F2FP.BF16.F32.PACK_AB R118, RZ, R118 ;  /* 0x00000076ff76123e */ /* 0x000fc400000010ff */
[----:B------:R-:W-:Y:S01]  /*2e40*/  @P1 F2FP.BF16.F32.PACK_AB R114, RZ, R114 ;  /* 0x00000072ff72123e */ /* 0x000fe200000010ff */
[----:B---3--:R-:W-:Y:S02]  /*2e50*/  @P1 FMUL.FTZ R89, R119, R89 ;  /* 0x0000005977591220 */ /* 0x008fe40000410000 */
[----:B------:R-:W3:Y:S01]  /*2e60*/  @P1 LDC.64 R74, c[0x0][0x408] ;  /* 0x00010200ff4a1b82 */ /* 0x000ee20000000a00 */
[----:B------:R-:W-:Y:S01]  /*2e70*/  @P1 FSEL R115, R115, RZ, P6 ;  /* 0x000000ff73731208 */ /* 0x000fe20003000000 */
[----:B------:R-:W-:Y:S01]  /*2e80*/  @P1 FMUL.FTZ R88, R89, R88 ;  /* 0x0000005859581220 */ /* 0x000fe20000410000 */
[----:B------:R-:W-:Y:S02]  /*2e90*/  @P1 PRMT R68, R118, 0x7610, R68 ;  /* 0x0000761076441816 */ /* 0x000fe40000000044 */
[----:B------:R-:W-:Y:S01]  /*2ea0*/  @P1 F2FP.BF16.F32.PACK_AB R115, RZ, R115 ;  /* 0x00000073ff73123e */ /* 0x000fe200000010ff */
[----:B--2---:R-:W-:Y:S02]  /*2eb0*/  @P1 FMUL.FTZ R91, R117, R91 ;  /* 0x0000005b755b1220 */ /* 0x004fe40000410000 */
[----:B------:R-:W2:Y:S01]  /*2ec0*/  @P1 LDC.64 R86, c[0x0][0x408] ;  /* 0x00010200ff561b82 */ /* 0x000ea20000000a00 */
[----:B------:R-:W-:Y:S01]  /*2ed0*/  @P1 FSEL R88, R88, RZ, P2 ;  /* 0x000000ff58581208 */ /* 0x000fe20001000000 */
[----:B------:R-:W-:Y:S01]  /*2ee0*/  @P1 FMUL.FTZ R90, R91, R90 ;  /* 0x0000005a5b5a1220 */ /* 0x000fe20000410000 */
[----:B------:R-:W-:-:S02]  /*2ef0*/  @P1 PRMT R69, R115, 0x7610, R69 ;  /* 0x0000761073451816 */ /* 0x000fc40000000045 */
[----:B------:R-:W-:Y:S01]  /*2f00*/  @P1 F2FP.BF16.F32.PACK_AB R88, RZ, R88 ;  /* 0x00000058ff58123e */ /* 0x000fe200000010ff */
[----:B-1----:R-:W-:Y:S01]  /*2f10*/  @P1 FMUL.FTZ R73, R95, R73 ;  /* 0x000000495f491220 */ /* 0x002fe20000410000 */
[----:B------:R-:W-:Y:S02]  /*2f20*/  @P1 FSEL R90, R90, RZ, P0 ;  /* 0x000000ff5a5a1208 */ /* 0x000fe40000000000 */
[----:B------:R-:W-:Y:S01]  /*2f30*/  F2FP.BF16.F32.PACK_AB R95, RZ, R95 ;  /* 0x0000005fff5f723e */ /* 0x000fe200000010ff */
[----:B------:R-:W-:Y:S01]  /*2f40*/  @P1 FMUL.FTZ R72, R73, R72 ;  /* 0x0000004849481220 */ /* 0x000fe20000410000 */
[----:B------:R-:W-:Y:S02]  /*2f50*/  F2FP.BF16.F32.PACK_AB R73, RZ, R92 ;  /* 0x0000005cff49723e */ /* 0x000fe400000010ff */
[----:B------:R-:W-:Y:S01]  /*2f60*/  @P1 F2FP.BF16.F32.PACK_AB R90, RZ, R90 ;  /* 0x0000005aff5a123e */ /* 0x000fe200000010ff */
[----:B---3--:R-:W-:Y:S01]  /*2f70*/  @P1 FMUL.FTZ R75, R93, R75 ;  /* 0x0000004b5d4b1220 */ /* 0x008fe20000410000 */
[----:B------:R-:W-:-:S02]  /*2f80*/  @P1 FSEL R72, R72, RZ, P5 ;  /* 0x000000ff48481208 */ /* 0x000fc40002800000 */
[----:B------:R-:W-:Y:S01]  /*2f90*/  F2FP.BF16.F32.PACK_AB R93, RZ, R93 ;  /* 0x0000005dff5d723e */ /* 0x000fe200000010ff */
[----:B------:R-:W-:Y:S01]  /*2fa0*/  @P1 FMUL.FTZ R74, R75, R74 ;  /* 0x0000004a4b4a1220 */ /* 0x000fe20000410000 */
[----:B------:R-:W-:Y:S02]  /*2fb0*/  @P1 F2FP.BF16.F32.PACK_AB R72, RZ, R72 ;  /* 0x00000048ff48123e */ /* 0x000fe400000010ff */
[----:B------:R-:W-:Y:S01]  /*2fc0*/  @P1 PRMT R71, R88, 0x7610, R71 ;  /* 0x0000761058471816 */ /* 0x000fe20000000047 */
[----:B--2---:R-:W-:Y:S01]  /*2fd0*/  @P1 FMUL.FTZ R87, R116, R87 ;  /* 0x0000005774571220 */ /* 0x004fe20000410000 */
[----:B------:R-:W-:Y:S02]  /*2fe0*/  @P1 FSEL R74, R74, RZ, P4 ;  /* 0x000000ff4a4a1208 */ /* 0x000fe40002000000 */
[----:B------:R-:W-:Y:S01]  /*2ff0*/  F2FP.BF16.F32.PACK_AB R116, RZ, R116 ;  /* 0x00000074ff74723e */ /* 0x000fe200000010ff */
[----:B------:R-:W-:Y:S01]  /*3000*/  @P1 FMUL.FTZ R86, R87, R86 ;  /* 0x0000005657561220 */ /* 0x000fe20000410000 */
[----:B------:R-:W-:-:S02]  /*3010*/  @P1 F2FP.BF16.F32.PACK_AB R74, RZ, R74 ;  /* 0x0000004aff4a123e */ /* 0x000fc400000010ff */
[----:B------:R-:W-:Y:S02]  /*3020*/  @P1 PRMT R69, R69, 0x5410, R72 ;  /* 0x0000541045451816 */ /* 0x000fe40000000048 */
[----:B------:R-:W-:Y:S02]  /*3030*/  @P1 FSEL R86, R86, RZ, P3 ;  /* 0x000000ff56561208 */ /* 0x000fe40001800000 */
[----:B------:R-:W-:Y:S02]  /*3040*/  @P1 PRMT R70, R74, 0x7610, R70 ;  /* 0x000076104a461816 */ /* 0x000fe40000000046 */
[----:B------:R-:W-:Y:S02]  /*3050*/  @P1 F2FP.BF16.F32.PACK_AB R86, RZ, R86 ;  /* 0x00000056ff56123e */ /* 0x000fe400000010ff */
[----:B------:R-:W-:Y:S02]  /*3060*/  F2FP.BF16.F32.PACK_AB R75, R117, R119 ;  /* 0x00000077754b723e */ /* 0x000fe400000010ff */
[----:B------:R-:W-:-:S02]  /*3070*/  @P1 PRMT R68, R68, 0x5410, R114 ;  /* 0x0000541044441816 */ /* 0x000fc40000000072 */
[----:B------:R-:W-:Y:S02]  /*3080*/  @P1 PRMT R70, R70, 0x5410, R86 ;  /* 0x0000541046461816 */ /* 0x000fe40000000056 */
[----:B------:R-:W-:Y:S02]  /*3090*/  @P1 PRMT R71, R71, 0x5410, R90 ;  /* 0x0000541047471816 */ /* 0x000fe4000000005a */
[----:B------:R-:W-:Y:S02]  /*30a0*/  PRMT R74, R93, 0x5410, R116 ;  /* 0x000054105d4a7816 */ /* 0x000fe40000000074 */
[----:B------:R-:W-:Y:S02]  /*30b0*/  PRMT R73, R73, 0x5410, R95 ;  /* 0x0000541049497816 */ /* 0x000fe4000000005f */
[----:B------:R-:W-:-:S07]  /*30c0*/  PRMT R72, R121, 0x5410, R94 ;  /* 0x0000541079487816 */ /* 0x000fce000000005e */
.L_x_509:
[----:B------:R-:W-:Y:S05]  /*30d0*/  BSYNC.RECONVERGENT B1 ;  /* 0x0000000000017941 */ /* 0x000fea0003800200 */
.L_x_492:
[----:B------:R-:W-:Y:S01]  /*30e0*/  ISETP.NE.U32.AND P0, PT, R109, RZ, PT ;  /* 0x000000ff6d00720c */ /* 0x000fe20003f05070 */
[----:B------:R-:W1:Y:S01]  /*30f0*/  @P1 LDC.64 R86, c[0x0][0x468] ;  /* 0x00011a00ff561b82 */ /* 0x000e620000000a00 */
[----:B------:R-:W-:Y:S01]  /*3100*/  ISETP.NE.U32.AND P2, PT, R111, RZ, PT ;  /* 0x000000ff6f00720c */ /* 0x000fe20003f45070 */
[----:B------:R-:W-:Y:S01]  /*3110*/  BSSY.RECONVERGENT B1, `(.L_x_511) ;  /* 0x000019b000017945 */ /* 0x000fe20003800200 */
[----:B------:R-:W-:Y:S02]  /*3120*/  ISETP.NE.AND.EX P0, PT, R108, RZ, PT, P0 ;  /* 0x000000ff6c00720c */ /* 0x000fe40003f05300 */
[----:B------:R-:W-:-:S11]  /*3130*/  ISETP.NE.AND.EX P2, PT, R110, RZ, PT, P2 ;  /* 0x000000ff6e00720c */ /* 0x000fd60003f45320 */
[----:B------:R-:W2:Y:S01]  /*3140*/  @P0 LDC.64 R88, c[0x0][0x478] ;  /* 0x00011e00ff580b82 */ /* 0x000ea20000000a00 */
[----:B-1----:R-:W-:-:S04]  /*3150*/  @P1 IMAD.WIDE.U32 R86, R101, 0x10, R86 ;  /* 0x0000001065561825 */ /* 0x002fc800078e0056 */
[----:B--2---:R-:W-:-:S05]  /*3160*/  @P0 IMAD.WIDE.U32 R88, R84, 0x10, R88 ;  /* 0x0000001054580825 */ /* 0x004fca00078e0058 */
[----:B------:R1:W-:Y:S04]  /*3170*/  @P0 STG.E.128 desc[UR6][R88.64], R72 ;  /* 0x0000004858000986 */ /* 0x0003e8000c101d06 */
[----:B------:R1:W-:Y:S01]  /*3180*/  @P1 STG.E.128 desc[UR6][R86.64], R68 ;  /* 0x0000004456001986 */ /* 0x0003e2000c101d06 */
[----:B------:R-:W-:Y:S05]  /*3190*/  @!P2 BRA `(.L_x_512) ;  /* 0x0000000c000ca947 */ /* 0x000fea0003800000 */
[----:B------:R-:W-:Y:S05]  /*31a0*/  @!P0 BRA `(.L_x_513) ;  /* 0x00000004008c8947 */ /* 0x000fea0003800000 */
[----:B------:R-:W-:Y:S01]  /*31b0*/  ISETP.GT.AND P2, PT, R107, RZ, PT ;  /* 0x000000ff6b00720c */ /* 0x000fe20003f44270 */
[C---:B------:R-:W-:Y:S01]  /*31c0*/  IMAD.U32 R107, R21.reuse, 0x10000, RZ ;  /* 0x00010000156b7824 */ /* 0x040fe200078e00ff */
[----:B------:R-:W-:Y:S01]  /*31d0*/  PRMT R108, R20, 0x7632, R108 ;  /* 0x00007632146c7816 */ /* 0x000fe2000000006c */
[----:B------:R-:W2:Y:S01]  /*31e0*/  @P1 LDC.64 R92, c[0x0][0x408] ;  /* 0x00010200ff5c1b82 */ /* 0x000ea20000000a00 */
[----:B------:R-:W-:Y:S02]  /*31f0*/  PRMT R117, R21, 0x7632, R117 ;  /* 0x0000763215757816 */ /* 0x000fe40000000075 */
[----:B------:R-:W-:Y:S02]  /*3200*/  SHF.L.U32 R108, R108, 0x10, RZ ;  /* 0x000000106c6c7819 */ /* 0x000fe400000006ff */
[----:B------:R-:W-:Y:S01]  /*3210*/  SHF.L.U32 R109, R20, 0x10, RZ ;  /* 0x00000010146d7819 */ /* 0x000fe200000006ff */
[----:B------:R-:W-:Y:S01]  /*3220*/  IMAD.U32 R117, R117, 0x10000, RZ ;  /* 0x0001000075757824 */ /* 0x000fe200078e00ff */
[----:B------:R-:W-:-:S02]  /*3230*/  SHF.L.U32 R115, R22, 0x10, RZ ;  /* 0x0000001016737819 */ /* 0x000fc400000006ff */
[----:B------:R-:W-:Y:S01]  /*3240*/  SHF.L.U32 R111, R23, 0x10, RZ ;  /* 0x00000010176f7819 */ /* 0x000fe200000006ff */
[-CC-:B-1----:R-:W-:Y:S01]  /*3250*/  @P2 FFMA.FTZ R72, R76, R106.reuse, R105.reuse ;  /* 0x0000006a4c482223 */ /* 0x182fe20000010069 */
[-CC-:B------:R-:W-:Y:S01]  /*3260*/  @P2 FFMA.FTZ R73, R15, R106.reuse, R105.reuse ;  /* 0x0000006a0f492223 */ /* 0x180fe20000010069 */
[-CC-:B------:R-:W-:Y:S01]  /*3270*/  @P2 FFMA.FTZ R87, R17, R106.reuse, R105.reuse ;  /* 0x0000006a11572223 */ /* 0x180fe20000010069 */
[-CC-:B------:R-:W-:Y:S01]  /*3280*/  @P2 FFMA.FTZ R74, R78, R106.reuse, R105.reuse ;  /* 0x0000006a4e4a2223 */ /* 0x180fe20000010069 */
[-CC-:B------:R-:W-:Y:S01]  /*3290*/  @P2 FFMA.FTZ R89, R19, R106.reuse, R105.reuse ;  /* 0x0000006a13592223 */ /* 0x180fe20000010069 */
[-CC-:B------:R-:W-:Y:S01]  /*32a0*/  @P2 FFMA.FTZ R90, R80, R106.reuse, R105.reuse ;  /* 0x0000006a505a2223 */ /* 0x180fe20000010069 */
[-CC-:B------:R-:W-:Y:S01]  /*32b0*/  @P2 FFMA.FTZ R95, R77, R106.reuse, R105.reuse ;  /* 0x0000006a4d5f2223 */ /* 0x180fe20000010069 */
[----:B------:R-:W-:Y:S01]  /*32c0*/  @P2 FFMA.FTZ R94, R82, R106, R105 ;  /* 0x0000006a525e2223 */ /* 0x000fe20000010069 */
[----:B------:R-:W-:Y:S01]  /*32d0*/  @P2 FADD.FTZ R75, R79, -R72 ;  /* 0x800000484f4b2221 */ /* 0x000fe20000010000 */
[----:B------:R-:W-:Y:S01]  /*32e0*/  PRMT R106, R22, 0x7632, R106 ;  /* 0x00007632166a7816 */ /* 0x000fe2000000006a */
[----:B------:R-:W-:Y:S01]  /*32f0*/  @P2 FADD.FTZ R72, R14, -R87 ;  /* 0x800000570e482221 */ /* 0x000fe20000010000 */
[----:B------:R-:W-:Y:S01]  /*3300*/  @P2 FADD.FTZ R73, R12, -R73 ;  /* 0x800000490c492221 */ /* 0x000fe20000010000 */
[----:B------:R-:W-:Y:S01]  /*3310*/  @P2 FADD.FTZ R86, R81, -R74 ;  /* 0x8000004a51562221 */ /* 0x000fe20000010000 */
[----:B------:R-:W-:Y:S01]  /*3320*/  SHF.L.U32 R106, R106, 0x10, RZ ;  /* 0x000000106a6a7819 */ /* 0x000fe200000006ff */
[----:B------:R-:W-:Y:S01]  /*3330*/  @P2 FADD.FTZ R87, R83, -R90 ;  /* 0x8000005a53572221 */ /* 0x000fe20000010000 */
[C---:B------:R-:W-:Y:S01]  /*3340*/  @P2 FFMA.FTZ R108, R104.reuse, R75, R108 ;  /* 0x0000004b686c2223 */ /* 0x040fe2000001006c */
[C---:B------:R-:W-:Y:S01]  /*3350*/  @P2 FFMA.FTZ R109, R104.reuse, R73, R109 ;  /* 0x00000049686d2223 */ /* 0x040fe2000001006d */
[----:B------:R-:W1:Y:S01]  /*3360*/  @P1 LDC.64 R74, c[0x0][0x408] ;  /* 0x00010200ff4a1b82 */ /* 0x000e620000000a00 */
[----:B------:R-:W-:Y:S01]  /*3370*/  @P2 FFMA.FTZ R107, R104, R72, R107 ;  /* 0x00000048686b2223 */ /* 0x000fe2000001006b */
[----:B------:R-:W-:Y:S01]  /*3380*/  @P2 FADD.FTZ R88, R16, -R89 ;  /* 0x8000005910582221 */ /* 0x000fe20000010000 */
[C---:B------:R-:W-:Y:S01]  /*3390*/  @P2 FFMA.FTZ R117, R104.reuse, R86, R117 ;  /* 0x0000005668752223 */ /* 0x040fe20000010075 */
[----:B------:R-:W-:Y:S01]  /*33a0*/  @P2 FFMA.FTZ R106, R104, R87, R106 ;  /* 0x00000057686a2223 */ /* 0x000fe2000001006a */
[----:B------:R-:W-:Y:S01]  /*33b0*/  @P2 FADD.FTZ R95, R18, -R95 ;  /* 0x8000005f125f2221 */ /* 0x000fe20000010000 */
[C---:B------:R-:W-:Y:S01]  /*33c0*/  @P2 FFMA.FTZ R115, R104.reuse, R88, R115 ;  /* 0x0000005868732223 */ /* 0x040fe20000010073 */
[----:B------:R-:W-:Y:S01]  /*33d0*/  @P2 FADD.FTZ R110, R85, -R94 ;  /* 0x8000005e556e2221 */ /* 0x000fe20000010000 */
[----:B------:R-:W3:Y:S01]  /*33e0*/  @P1 LDC.64 R72, c[0x0][0x408] ;  /* 0x00010200ff481b82 */ /* 0x000ee20000000a00 */
[----:B------:R-:W-:Y:S01]  /*33f0*/  @P2 FFMA.FTZ R111, R104, R95, R111 ;  /* 0x0000005f686f2223 */ /* 0x000fe2000001006f */
[----:B------:R-:W-:Y:S01]  /*3400*/  PRMT R105, R23, 0x7632, R105 ;  /* 0x0000763217697816 */ /* 0x000fe20000000069 */
[----:B--2---:R-:W-:Y:S01]  /*3410*/  @P1 FMUL.FTZ R93, R106, R93 ;  /* 0x0000005d6a5d1220 */ /* 0x004fe20000410000 */
[----:B------:R-:W-:-:S02]  /*3420*/  @P1 LOP3.LUT P3, RZ, R112, 0xff00, RZ, 0xc0, !PT ;  /* 0x0000ff0070ff1812 */ /* 0x000fc4000786c0ff */
[----:B------:R-:W-:Y:S01]  /*3430*/  @P1 LOP3.LUT P4, RZ, R112, 0xff0000, RZ, 0xc0, !PT ;  /* 0x00ff000070ff1812 */ /* 0x000fe2000788c0ff */
[----:B------:R-:W-:Y:S01]  /*3440*/  IMAD.U32 R105, R105, 0x10000, RZ ;  /* 0x0001000069697824 */ /* 0x000fe200078e00ff */
[----:B------:R-:W2:Y:S01]  /*3450*/  @P1 LDC.64 R86, c[0x0][0x408] ;  /* 0x00010200ff561b82 */ /* 0x000ea20000000a00 */
[----:B------:R-:W-:Y:S01]  /*3460*/  @P1 FMUL.FTZ R92, R93, R92 ;  /* 0x0000005c5d5c1220 */ /* 0x000fe20000410000 */
[----:B------:R-:W-:Y:S01]  /*3470*/  @P1 LOP3.LUT P5, RZ, R113, 0xff0000, RZ, 0xc0, !PT ;  /* 0x00ff000071ff1812 */ /* 0x000fe200078ac0ff */
[----:B------:R-:W-:Y:S01]  /*3480*/  @P2 FFMA.FTZ R105, R104, R110, R105 ;  /* 0x0000006e68692223 */ /* 0x000fe20000010069 */
[----:B------:R-:W-:-:S04]  /*3490*/  @P1 LOP3.LUT P2, RZ, R112, 0xff, RZ, 0xc0, !PT ;  /* 0x000000ff70ff1812 */ /* 0x000fc8000784c0ff */
[----:B------:R-:W4:Y:S01]  /*34a0*/  @P1 LDC.64 R90, c[0x0][0x408] ;  /* 0x00010200ff5a1b82 */ /* 0x000f220000000a00 */
[----:B-1----:R-:W-:-:S04]  /*34b0*/  @P1 FMUL.FTZ R75, R108, R75 ;  /* 0x0000004b6c4b1220 */ /* 0x002fc80000410000 */
[----:B------:R-:W-:-:S03]  /*34c0*/  @P1 FMUL.FTZ R74, R75, R74 ;  /* 0x0000004a4b4a1220 */ /* 0x000fc60000410000 */
[----:B------:R-:W1:Y:S01]  /*34d0*/  @P1 LDC.64 R88, c[0x0][0x408] ;  /* 0x00010200ff581b82 */ /* 0x000e620000000a00 */
[----:B---3--:R-:W-:Y:S01]  /*34e0*/  @P1 FMUL.FTZ R73, R109, R73 ;  /* 0x000000496d491220 */ /* 0x008fe20000410000 */
[----:B------:R-:W-:Y:S02]  /*34f0*/  @P1 FSEL R74, R74, RZ, P3 ;  /* 0x000000ff4a4a1208 */ /* 0x000fe40001800000 */
[----:B------:R-:W-:Y:S01]  /*3500*/  @P1 LOP3.LUT P3, RZ, R113, 0xff, RZ, 0xc0, !PT ;  /* 0x000000ff71ff1812 */ /* 0x000fe2000786c0ff */
[----:B------:R-:W-:-:S03]  /*3510*/  @P1 FMUL.FTZ R72, R73, R72 ;  /* 0x0000004849481220 */ /* 0x000fc60000410000 */
[----:B------:R-:W3:Y:S01]  /*3520*/  @P1 LDC.64 R94, c[0x0][0x408] ;  /* 0x00010200ff5e1b82 */ /* 0x000ee20000000a00 */
[----:B--2---:R-:W-:Y:S01]  /*3530*/  @P1 FMUL.FTZ R87, R107, R87 ;  /* 0x000000576b571220 */ /* 0x004fe20000410000 */
[----:B------:R-:W-:Y:S02]  /*3540*/  @P1 FSEL R72, R72, RZ, P2 ;  /* 0x000000ff48481208 */ /* 0x000fe40001000000 */
[----:B------:R-:W-:Y:S01]  /*3550*/  @P1 LOP3.LUT P2, RZ, R112, 0xff000000, RZ, 0xc0, !PT ;  /* 0xff00000070ff1812 */ /* 0x000fe2000784c0ff */
[----:B------:R-:W-:Y:S01]  /*3560*/  @P1 FMUL.FTZ R86, R87, R86 ;  /* 0x0000005657561220 */ /* 0x000fe20000410000 */
[----:B------:R-:W-:Y:S01]  /*3570*/  @P1 F2FP.BF16.F32.PACK_AB R75, RZ, R72 ;  /* 0x00000048ff4b123e */ /* 0x000fe200000010ff */
[----:B----4-:R-:W-:Y:S01]  /*3580*/  @P1 FMUL.FTZ R91, R115, R91 ;  /* 0x0000005b735b1220 */ /* 0x010fe20000410000 */
[----:B------:R-:W-:Y:S02]  /*3590*/  F2FP.BF16.F32.PACK_AB R72, R108, R109 ;  /* 0x0000006d6c48723e */ /* 0x000fe400000010ff */
[----:B------:R-:W-:Y:S01]  /*35a0*/  @P1 FSEL R73, R86, RZ, P4 ;  /* 0x000000ff56491208 */ /* 0x000fe20002000000 */
[----:B------:R-:W-:Y:S01]  /*35b0*/  @P1 FMUL.FTZ R90, R91, R90 ;  /* 0x0000005a5b5a1220 */ /* 0x000fe20000410000 */
[----:B------:R-:W-:-:S02]  /*35c0*/  @P1 LOP3.LUT P4, RZ, R113, 0xff00, RZ, 0xc0, !PT ;  /* 0x0000ff0071ff1812 */ /* 0x000fc4000788c0ff */
[----:B------:R-:W-:Y:S01]  /*35d0*/  @P1 F2FP.BF16.F32.PACK_AB R87, RZ, R73 ;  /* 0x00000049ff57123e */ /* 0x000fe200000010ff */
[----:B-1----:R-:W-:Y:S01]  /*35e0*/  @P1 FMUL.FTZ R89, R117, R89 ;  /* 0x0000005975591220 */ /* 0x002fe20000410000 */
[----:B------:R-:W-:Y:S02]  /*35f0*/  @P1 FSEL R90, R90, RZ, P3 ;  /* 0x000000ff5a5a1208 */ /* 0x000fe40001800000 */
[----:B------:R-:W-:Y:S01]  /*3600*/  @P1 FSEL R92, R92, RZ, P4 ;  /* 0x000000ff5c5c1208 */ /* 0x000fe20002000000 */
[----:B------:R-:W-:Y:S01]  /*3610*/  @P1 FMUL.FTZ R88, R89, R88 ;  /* 0x0000005859581220 */ /* 0x000fe20000410000 */
[----:B------:R-:W-:Y:S02]  /*3620*/  @P1 F2FP.BF16.F32.PACK_AB R90, RZ, R90 ;  /* 0x0000005aff5a123e */ /* 0x000fe400000010ff */
[----:B------:R-:W-:Y:S01]  /*3630*/  @P1 F2FP.BF16.F32.PACK_AB R86, RZ, R74 ;  /* 0x0000004aff56123e */ /* 0x000fe200000010ff */
[----:B---3--:R-:W-:Y:S01]  /*3640*/  @P1 FMUL.FTZ R95, R111, R95 ;  /* 0x0000005f6f5f1220 */ /* 0x008fe20000410000 */
        /* <DEDUP_REMOVED lines=25> */
.L_x_513:
[----:B------:R-:W-:Y:S01]  /*37e0*/  ISETP.GT.AND P2, PT, R107, RZ, PT ;  /* 0x000000ff6b00720c */ /* 0x000fe20003f44270 */
[----:B-1----:R-:W1:Y:S01]  /*37f0*/  @P1 LDC.64 R86, c[0x0][0x408] ;  /* 0x00010200ff561b82 */ /* 0x002e620000000a00 */
[C---:B------:R-:W-:Y:S02]  /*3800*/  PRMT R88, R20.reuse, 0x7632, R88 ;  /* 0x0000763214587816 */ /* 0x040fe40000000058 */
[----:B------:R-:W-:Y:S02]  /*3810*/  SHF.L.U32 R89, R20, 0x10, RZ ;  /* 0x0000001014597819 */ /* 0x000fe400000006ff */
[C---:B------:R-:W-:Y:S01]  /*3820*/  SHF.L.U32 R107, R21.reuse, 0x10, RZ ;  /* 0x00000010156b7819 */ /* 0x040fe200000006ff */
[----:B------:R-:W-:Y:S01]  /*3830*/  IMAD.U32 R88, R88, 0x10000, RZ ;  /* 0x0001000058587824 */ /* 0x000fe200078e00ff */
[----:B------:R-:W-:Y:S01]  /*3840*/  PRMT R111, R21, 0x7632, R111 ;  /* 0x00007632156f7816 */ /* 0x000fe2000000006f */
[----:B------:R-:W2:Y:S01]  /*3850*/  @P1 LDC.64 R90, c[0x0][0x408] ;  /* 0x00010200ff5a1b82 */ /* 0x000ea20000000a00 */
[----:B------:R-:W-:-:S02]  /*3860*/  PRMT R108, R22, 0x7632, R108 ;  /* 0x00007632166c7816 */ /* 0x000fc4000000006c */
[----:B------:R-:W-:Y:S01]  /*3870*/  SHF.L.U32 R111, R111, 0x10, RZ ;  /* 0x000000106f6f7819 */ /* 0x000fe200000006ff */
[-CC-:B------:R-:W-:Y:S01]  /*3880*/  @P2 FFMA.FTZ R93, R15, R106.reuse, R105.reuse ;  /* 0x0000006a0f5d2223 */ /* 0x180fe20000010069 */
[-CC-:B------:R-:W-:Y:S01]  /*3890*/  @P2 FFMA.FTZ R92, R76, R106.reuse, R105.reuse ;  /* 0x0000006a4c5c2223 */ /* 0x180fe20000010069 */
[-CC-:B------:R-:W-:Y:S01]  /*38a0*/  @P2 FFMA.FTZ R109, R17, R106.reuse, R105.reuse ;  /* 0x0000006a116d2223 */ /* 0x180fe20000010069 */
[-C--:B------:R-:W-:Y:S01]  /*38b0*/  @P2 FFMA.FTZ R110, R80, R106.reuse, R105 ;  /* 0x0000006a506e2223 */ /* 0x080fe20000010069 */
[----:B------:R-:W-:Y:S01]  /*38c0*/  @P2 FADD.FTZ R93, R12, -R93 ;  /* 0x8000005d0c5d2221 */ /* 0x000fe20000010000 */
[----:B------:R-:W-:Y:S01]  /*38d0*/  @P2 FADD.FTZ R95, R79, -R92 ;  /* 0x8000005c4f5f2221 */ /* 0x000fe20000010000 */
[----:B------:R-:W-:Y:S01]  /*38e0*/  @P2 FADD.FTZ R92, R14, -R109 ;  /* 0x8000006d0e5c2221 */ /* 0x000fe20000010000 */
[----:B------:R-:W-:Y:S01]  /*38f0*/  SHF.L.U32 R109, R22, 0x10, RZ ;  /* 0x00000010166d7819 */ /* 0x000fe200000006ff */
[C---:B------:R-:W-:Y:S01]  /*3900*/  @P2 FFMA.FTZ R89, R104.reuse, R93, R89 ;  /* 0x0000005d68592223 */ /* 0x040fe20000010059 */
[----:B------:R-:W-:Y:S01]  /*3910*/  @P2 FFMA.FTZ R93, R19, R106, R105 ;  /* 0x0000006a135d2223 */ /* 0x000fe20000010069 */
[C---:B------:R-:W-:Y:S01]  /*3920*/  @P2 FFMA.FTZ R88, R104.reuse, R95, R88 ;  /* 0x0000005f68582223 */ /* 0x040fe20000010058 */
[----:B------:R-:W-:Y:S01]  /*3930*/  @P2 FFMA.FTZ R107, R104, R92, R107 ;  /* 0x0000005c686b2223 */ /* 0x000fe2000001006b */
[----:B-1----:R-:W-:Y:S01]  /*3940*/  @P1 FMUL.FTZ R87, R89, R87 ;  /* 0x0000005759571220 */ /* 0x002fe20000410000 */
[----:B------:R-:W-:Y:S01]  /*3950*/  @P2 FADD.FTZ R94, R16, -R93 ;  /* 0x8000005d105e2221 */ /* 0x000fe20000010000 */
[----:B------:R-:W-:Y:S01]  /*3960*/  @P2 FFMA.FTZ R92, R78, R106, R105 ;  /* 0x0000006a4e5c2223 */ /* 0x000fe20000010069 */
[----:B------:R-:W-:Y:S01]  /*3970*/  @P2 FADD.FTZ R93, R83, -R110 ;  /* 0x8000006e535d2221 */ /* 0x000fe20000010000 */
[----:B------:R-:W-:-:S02]  /*3980*/  IMAD.U32 R108, R108, 0x10000, RZ ;  /* 0x000100006c6c7824 */ /* 0x000fc400078e00ff */
[----:B------:R-:W-:Y:S01]  /*3990*/  @P2 FFMA.FTZ R109, R104, R94, R109 ;  /* 0x0000005e686d2223 */ /* 0x000fe2000001006d */
[----:B------:R-:W-:Y:S01]  /*39a0*/  @P2 FADD.FTZ R92, R81, -R92 ;  /* 0x8000005c515c2221 */ /* 0x000fe20000010000 */
[----:B------:R-:W-:Y:S01]  /*39b0*/  @P1 FMUL.FTZ R94, R87, R86 ;  /* 0x00000056575e1220 */ /* 0x000fe20000410000 */
[----:B--2---:R-:W-:Y:S01]  /*39c0*/  @P1 FMUL.FTZ R91, R88, R91 ;  /* 0x0000005b585b1220 */ /* 0x004fe20000410000 */
[----:B------:R-:W1:Y:S01]  /*39d0*/  @P1 LDC.64 R86, c[0x0][0x408] ;  /* 0x00010200ff561b82 */ /* 0x000e620000000a00 */
[----:B------:R-:W-:Y:S01]  /*39e0*/  @P1 LOP3.LUT P3, RZ, R112, 0xff, RZ, 0xc0, !PT ;  /* 0x000000ff70ff1812 */ /* 0x000fe2000786c0ff */
[----:B------:R-:W-:Y:S01]  /*39f0*/  @P2 FFMA.FTZ R111, R104, R92, R111 ;  /* 0x0000005c686f2223 */ /* 0x000fe2000001006f */
[----:B------:R-:W-:Y:S01]  /*3a00*/  @P1 FMUL.FTZ R95, R91, R90 ;  /* 0x0000005a5b5f1220 */ /* 0x000fe20000410000 */
[----:B------:R-:W-:Y:S01]  /*3a10*/  @P1 LOP3.LUT P4, RZ, R112, 0xff00, RZ, 0xc0, !PT ;  /* 0x0000ff0070ff1812 */ /* 0x000fe2000788c0ff */
[----:B------:R-:W-:Y:S01]  /*3a20*/  @P2 FFMA.FTZ R108, R104, R93, R108 ;  /* 0x0000005d686c2223 */ /* 0x000fe2000001006c */
[----:B------:R-:W-:Y:S01]  /*3a30*/  @P1 FSEL R110, R94, RZ, P3 ;  /* 0x000000ff5e6e1208 */ /* 0x000fe20001800000 */
[----:B------:R-:W-:Y:S01]  /*3a40*/  @P2 FFMA.FTZ R115, R77, R106, R105 ;  /* 0x0000006a4d732223 */ /* 0x000fe20000010069 */
[----:B------:R-:W2:Y:S01]  /*3a50*/  @P1 LDC.64 R90, c[0x0][0x408] ;  /* 0x00010200ff5a1b82 */ /* 0x000ea20000000a00 */
[----:B------:R-:W-:-:S02]  /*3a60*/  @P1 FSEL R114, R95, RZ, P4 ;  /* 0x000000ff5f721208 */ /* 0x000fc40002000000 */
[----:B------:R-:W-:Y:S01]  /*3a70*/  @P2 FADD.FTZ R116, R18, -R115 ;  /* 0x8000007312742221 */ /* 0x000fe20000010000 */
[----:B------:R-:W-:Y:S02]  /*3a80*/  SHF.L.U32 R115, R23, 0x10, RZ ;  /* 0x0000001017737819 */ /* 0x000fe400000006ff */
[----:B------:R-:W-:Y:S02]  /*3a90*/  @P1 LOP3.LUT P3, RZ, R112, 0xff0000, RZ, 0xc0, !PT ;  /* 0x00ff000070ff1812 */ /* 0x000fe4000786c0ff */
[----:B------:R-:W3:Y:S01]  /*3aa0*/  @P1 LDC.64 R88, c[0x0][0x408] ;  /* 0x00010200ff581b82 */ /* 0x000ee20000000a00 */
[----:B------:R-:W-:Y:S01]  /*3ab0*/  @P2 FFMA.FTZ R115, R104, R116, R115 ;  /* 0x0000007468732223 */ /* 0x000fe20000010073 */
[C---:B------:R-:W-:Y:S02]  /*3ac0*/  @P1 LOP3.LUT P4, RZ, R113.reuse, 0xff, RZ, 0xc0, !PT ;  /* 0x000000ff71ff1812 */ /* 0x040fe4000788c0ff */
[C---:B------:R-:W-:Y:S02]  /*3ad0*/  @P1 LOP3.LUT P5, RZ, R113.reuse, 0xff00, RZ, 0xc0, !PT ;  /* 0x0000ff0071ff1812 */ /* 0x040fe400078ac0ff */
[----:B------:R-:W-:-:S02]  /*3ae0*/  @P1 LOP3.LUT P6, RZ, R113, 0xff0000, RZ, 0xc0, !PT ;  /* 0x00ff000071ff1812 */ /* 0x000fc400078cc0ff */
[----:B------:R-:W4:Y:S01]  /*3af0*/  @P1 LDC.64 R92, c[0x0][0x408] ;  /* 0x00010200ff5c1b82 */ /* 0x000f220000000a00 */
[----:B-1----:R-:W-:Y:S01]  /*3b00*/  @P1 FMUL.FTZ R87, R107, R87 ;  /* 0x000000576b571220 */ /* 0x002fe20000410000 */
[----:B------:R-:W-:Y:S02]  /*3b10*/  @P1 F2FP.BF16.F32.PACK_AB R110, RZ, R110 ;  /* 0x0000006eff6e123e */ /* 0x000fe400000010ff */
[----:B------:R-:W-:Y:S01]  /*3b20*/  @P1 F2FP.BF16.F32.PACK_AB R114, RZ, R114 ;  /* 0x00000072ff72123e */ /* 0x000fe200000010ff */
[----:B------:R-:W-:Y:S01]  /*3b30*/  @P1 FMUL.FTZ R86, R87, R86 ;  /* 0x0000005657561220 */ /* 0x000fe20000410000 */
[----:B------:R-:W-:Y:S02]  /*3b40*/  @P1 PRMT R68, R110, 0x7610, R68 ;  /* 0x000076106e441816 */ /* 0x000fe40000000044 */
[----:B------:R-:W1:Y:S01]  /*3b50*/  @P1 LDC.64 R94, c[0x0][0x408] ;  /* 0x00010200ff5e1b82 */ /* 0x000e620000000a00 */
[----:B--2---:R-:W-:Y:S01]  /*3b60*/  @P1 FMUL.FTZ R91, R109, R91 ;  /* 0x0000005b6d5b1220 */ /* 0x004fe20000410000 */
[----:B------:R-:W-:-:S02]  /*3b70*/  @P1 FSEL R86, R86, RZ, P3 ;  /* 0x000000ff56561208 */ /* 0x000fc40001800000 */
[----:B------:R-:W-:Y:S01]  /*3b80*/  @P1 LOP3.LUT P3, RZ, R112, 0xff000000, RZ, 0xc0, !PT ;  /* 0xff00000070ff1812 */ /* 0x000fe2000786c0ff */
[----:B------:R-:W-:Y:S01]  /*3b90*/  @P1 FMUL.FTZ R90, R91, R90 ;  /* 0x0000005a5b5a1220 */ /* 0x000fe20000410000 */
[----:B------:R-:W-:Y:S01]  /*3ba0*/  @P1 F2FP.BF16.F32.PACK_AB R86, RZ, R86 ;  /* 0x00000056ff56123e */ /* 0x000fe200000010ff */
[----:B---3--:R-:W-:Y:S01]  /*3bb0*/  @P1 FMUL.FTZ R89, R111, R89 ;  /* 0x000000596f591220 */ /* 0x008fe20000410000 */
[----:B------:R-:W-:Y:S02]  /*3bc0*/  @P1 PRMT R68, R68, 0x5410, R114 ;  /* 0x0000541044441816 */ /* 0x000fe40000000072 */
[----:B------:R-:W-:Y:S01]  /*3bd0*/  @P1 FSEL R90, R90, RZ, P4 ;  /* 0x000000ff5a5a1208 */ /* 0x000fe20002000000 */
[----:B------:R-:W-:Y:S01]  /*3be0*/  @P1 FMUL.FTZ R88, R89, R88 ;  /* 0x0000005859581220 */ /* 0x000fe20000410000 */
[----:B------:R-:W-:Y:S02]  /*3bf0*/  @P1 PRMT R69, R86, 0x7610, R69 ;  /* 0x0000761056451816 */ /* 0x000fe40000000045 */
[----:B------:R-:W-:Y:S01]  /*3c00*/  @P1 F2FP.BF16.F32.PACK_AB R90, RZ, R90 ;  /* 0x0000005aff5a123e */ /* 0x000fe200000010ff */
[----:B----4-:R-:W-:Y:S01]  /*3c10*/  @P1 FMUL.FTZ R93, R108, R93 ;  /* 0x0000005d6c5d1220 */ /* 0x010fe20000410000 */
[----:B------:R-:W-:-:S02]  /*3c20*/  @P1 FSEL R88, R88, RZ, P3 ;  /* 0x000000ff58581208 */ /* 0x000fc40001800000 */
[----:B------:R-:W-:Y:S01]  /*3c30*/  @P1 PRMT R70, R90, 0x7610, R70 ;  /* 0x000076105a461816 */ /* 0x000fe20000000046 */
[----:B------:R-:W-:Y:S01]  /*3c40*/  @P1 FMUL.FTZ R92, R93, R92 ;  /* 0x0000005c5d5c1220 */ /* 0x000fe20000410000 */
[----:B------:R-:W-:Y:S01]  /*3c50*/  @P1 F2FP.BF16.F32.PACK_AB R88, RZ, R88 ;  /* 0x00000058ff58123e */ /* 0x000fe200000010ff */
[----:B-1----:R-:W-:-:S03]  /*3c60*/  @P1 FMUL.FTZ R95, R115, R95 ;  /* 0x0000005f735f1220 */ /* 0x002fc60000410000 */
        /* <DEDUP_REMOVED lines=22> */
.L_x_512:
[----:B------:R-:W-:Y:S05]  /*3dd0*/  @!P0 BRA `(.L_x_515) ;  /* 0x00000004007c8947 */ /* 0x000fea0003800000 */
[----:B-1----:R-:W1:Y:S01]  /*3de0*/  @P1 LDC.64 R72, c[0x0][0x408] ;  /* 0x00010200ff481b82 */ /* 0x002e620000000a00 */
[-CC-:B------:R-:W-:Y:S01]  /*3df0*/  FFMA.FTZ R95, R15, R106.reuse, R105.reuse ;  /* 0x0000006a0f5f7223 */ /* 0x180fe20000010069 */
[----:B------:R-:W-:Y:S01]  /*3e00*/  ISETP.GT.AND P2, PT, R107, RZ, PT ;  /* 0x000000ff6b00720c */ /* 0x000fe20003f44270 */
[-CC-:B------:R-:W-:Y:S01]  /*3e10*/  FFMA.FTZ R94, R76, R106.reuse, R105.reuse ;  /* 0x0000006a4c5e7223 */ /* 0x180fe20000010069 */
[-CC-:B------:R-:W-:Y:S01]  /*3e20*/  FFMA.FTZ R107, R17, R106.reuse, R105.reuse ;  /* 0x0000006a116b7223 */ /* 0x180fe20000010069 */
[-CC-:B------:R-:W-:Y:S01]  /*3e30*/  FFMA.FTZ R108, R78, R106.reuse, R105.reuse ;  /* 0x0000006a4e6c7223 */ /* 0x180fe20000010069 */
[-CC-:B------:R-:W-:Y:S01]  /*3e40*/  FFMA.FTZ R109, R19, R106.reuse, R105.reuse ;  /* 0x0000006a136d7223 */ /* 0x180fe20000010069 */
[-CC-:B------:R-:W-:Y:S01]  /*3e50*/  FFMA.FTZ R110, R80, R106.reuse, R105.reuse ;  /* 0x0000006a506e7223 */ /* 0x180fe20000010069 */
[----:B------:R-:W2:Y:S01]  /*3e60*/  @P1 LDC.64 R74, c[0x0][0x408] ;  /* 0x00010200ff4a1b82 */ /* 0x000ea20000000a00 */
[-CC-:B------:R-:W-:Y:S01]  /*3e70*/  FFMA.FTZ R119, R77, R106.reuse, R105.reuse ;  /* 0x0000006a4d777223 */ /* 0x180fe20000010069 */
[----:B------:R-:W-:Y:S01]  /*3e80*/  FFMA.FTZ R106, R82, R106, R105 ;  /* 0x0000006a526a7223 */ /* 0x000fe20000010069 */
[----:B------:R-:W-:Y:S01]  /*3e90*/  FADD.FTZ R95, R12, -R95 ;  /* 0x8000005f0c5f7221 */ /* 0x000fe20000010000 */
[----:B------:R-:W-:Y:S01]  /*3ea0*/  FADD.FTZ R105, R79, -R94 ;  /* 0x8000005e4f697221 */ /* 0x000fe20000010000 */
[----:B------:R-:W-:Y:S01]  /*3eb0*/  FADD.FTZ R107, R14, -R107 ;  /* 0x8000006b0e6b7221 */ /* 0x000fe20000010000 */
[----:B------:R-:W-:Y:S01]  /*3ec0*/  FADD.FTZ R121, R85, -R106 ;  /* 0x8000006a55797221 */ /* 0x000fe20000010000 */
[----:B------:R-:W-:Y:S01]  /*3ed0*/  FMUL.FTZ R106, R104, R95 ;  /* 0x0000005f686a7220 */ /* 0x000fe20000410000 */
[----:B------:R-:W3:Y:S01]  /*3ee0*/  @P1 LDC.64 R86, c[0x0][0x408] ;  /* 0x00010200ff561b82 */ /* 0x000ee20000000a00 */
[----:B------:R-:W-:Y:S01]  /*3ef0*/  FADD.FTZ R111, R81, -R108 ;  /* 0x8000006c516f7221 */ /* 0x000fe20000010000 */
[----:B------:R-:W-:Y:S01]  /*3f00*/  FADD.FTZ R115, R16, -R109 ;  /* 0x8000006d10737221 */ /* 0x000fe20000010000 */
[----:B------:R-:W-:Y:S01]  /*3f10*/  FMUL.FTZ R108, R104, R105 ;  /* 0x00000069686c7220 */ /* 0x000fe20000410000 */
[----:B------:R-:W-:Y:S01]  /*3f20*/  FSEL R106, R106, RZ, P2 ;  /* 0x000000ff6a6a7208 */ /* 0x000fe20001000000 */
[C---:B------:R-:W-:Y:S01]  /*3f30*/  FMUL.FTZ R109, R104.reuse, R107 ;  /* 0x0000006b686d7220 */ /* 0x040fe20000410000 */
[----:B------:R-:W-:Y:S01]  /*3f40*/  FADD.FTZ R117, R83, -R110 ;  /* 0x8000006e53757221 */ /* 0x000fe20000010000 */
[----:B------:R-:W-:Y:S01]  /*3f50*/  FMUL.FTZ R110, R104, R111 ;  /* 0x0000006f686e7220 */ /* 0x000fe20000410000 */
[----:B------:R-:W4:Y:S01]  /*3f60*/  @P1 LDC.64 R90, c[0x0][0x408] ;  /* 0x00010200ff5a1b82 */ /* 0x000f220000000a00 */
[----:B-1----:R-:W-:Y:S01]  /*3f70*/  @P1 FMUL.FTZ R105, R106, R73 ;  /* 0x000000496a691220 */ /* 0x002fe20000410000 */
[----:B------:R-:W-:Y:S01]  /*3f80*/  FSEL R73, R108, RZ, P2 ;  /* 0x000000ff6c497208 */ /* 0x000fe20001000000 */
[----:B------:R-:W-:Y:S01]  /*3f90*/  FADD.FTZ R119, R18, -R119 ;  /* 0x8000007712777221 */ /* 0x000fe20000010000 */
[----:B------:R-:W-:Y:S01]  /*3fa0*/  FSEL R108, R109, RZ, P2 ;  /* 0x000000ff6d6c7208 */ /* 0x000fe20001000000 */
[C---:B------:R-:W-:Y:S01]  /*3fb0*/  FMUL.FTZ R111, R104.reuse, R115 ;  /* 0x00000073686f7220 */ /* 0x040fe20000410000 */
[C---:B------:R-:W-:Y:S01]  /*3fc0*/  FMUL.FTZ R114, R104.reuse, R117 ;  /* 0x0000007568727220 */ /* 0x040fe20000410000 */
[----:B------:R-:W-:Y:S01]  /*3fd0*/  FMUL.FTZ R107, R104, R119 ;  /* 0x00000077686b7220 */ /* 0x000fe20000410000 */
[----:B------:R-:W1:Y:S01]  /*3fe0*/  @P1 LDC.64 R88, c[0x0][0x408] ;  /* 0x00010200ff581b82 */ /* 0x000e620000000a00 */
[----:B--2---:R-:W-:Y:S01]  /*3ff0*/  @P1 FMUL.FTZ R109, R73, R75 ;  /* 0x0000004b496d1220 */ /* 0x004fe20000410000 */
[----:B------:R-:W-:Y:S01]  /*4000*/  FSEL R75, R111, RZ, P2 ;  /* 0x000000ff6f4b7208 */ /* 0x000fe20001000000 */
[----:B------:R-:W-:Y:S01]  /*4010*/  @P1 FMUL.FTZ R72, R105, R72 ;  /* 0x0000004869481220 */ /* 0x000fe20000410000 */
[----:B------:R-:W-:Y:S01]  /*4020*/  FSEL R105, R110, RZ, P2 ;  /* 0x000000ff6e697208 */ /* 0x000fe20001000000 */
[----:B------:R-:W-:Y:S01]  /*4030*/  @P1 FMUL.FTZ R74, R109, R74 ;  /* 0x0000004a6d4a1220 */ /* 0x000fe20000410000 */
[----:B------:R-:W-:Y:S01]  /*4040*/  FSEL R110, R114, RZ, P2 ;  /* 0x000000ff726e7208 */ /* 0x000fe20001000000 */
[----:B------:R-:W-:Y:S01]  /*4050*/  FMUL.FTZ R104, R104, R121 ;  /* 0x0000007968687220 */ /* 0x000fe20000410000 */
[----:B------:R-:W2:Y:S01]  /*4060*/  @P1 LDC.64 R92, c[0x0][0x408] ;  /* 0x00010200ff5c1b82 */ /* 0x000ea20000000a00 */
[----:B---3--:R-:W-:Y:S01]  /*4070*/  @P1 FMUL.FTZ R87, R108, R87 ;  /* 0x000000576c571220 */ /* 0x008fe20000410000 */
[----:B------:R-:W-:-:S02]  /*4080*/  @P1 LOP3.LUT P4, RZ, R112, 0xff00, RZ, 0xc0, !PT ;  /* 0x0000ff0070ff1812 */ /* 0x000fc4000788c0ff */
[C---:B------:R-:W-:Y:S01]  /*4090*/  @P1 LOP3.LUT P3, RZ, R112.reuse, 0xff, RZ, 0xc0, !PT ;  /* 0x000000ff70ff1812 */ /* 0x040fe2000786c0ff */
[----:B------:R-:W-:Y:S01]  /*40a0*/  @P1 FMUL.FTZ R87, R87, R86 ;  /* 0x0000005657571220 */ /* 0x000fe20000410000 */
[----:B------:R-:W-:Y:S02]  /*40b0*/  FSEL R86, R107, RZ, P2 ;  /* 0x000000ff6b567208 */ /* 0x000fe40001000000 */
[----:B------:R-:W3:Y:S01]  /*40c0*/  @P1 LDC.64 R94, c[0x0][0x408] ;  /* 0x00010200ff5e1b82 */ /* 0x000ee20000000a00 */
[----:B----4-:R-:W-:Y:S01]  /*40d0*/  @P1 FMUL.FTZ R109, R75, R91 ;  /* 0x0000005b4b6d1220 */ /* 0x010fe20000410000 */
[----:B------:R-:W-:Y:S02]  /*40e0*/  @P1 LOP3.LUT P5, RZ, R112, 0xff0000, RZ, 0xc0, !PT ;  /* 0x00ff000070ff1812 */ /* 0x000fe400078ac0ff */
[----:B------:R-:W-:Y:S01]  /*40f0*/  @P1 FSEL R74, R74, RZ, P4 ;  /* 0x000000ff4a4a1208 */ /* 0x000fe20002000000 */
[----:B------:R-:W-:Y:S01]  /*4100*/  @P1 FMUL.FTZ R90, R109, R90 ;  /* 0x0000005a6d5a1220 */ /* 0x000fe20000410000 */
[----:B------:R-:W-:Y:S01]  /*4110*/  @P1 LOP3.LUT P4, RZ, R113, 0xff, RZ, 0xc0, !PT ;  /* 0x000000ff71ff1812 */ /* 0x000fe2000788c0ff */
[----:B-1----:R-:W-:Y:S01]  /*4120*/  @P1 FMUL.FTZ R89, R105, R89 ;  /* 0x0000005969591220 */ /* 0x002fe20000410000 */
[----:B------:R-:W-:-:S02]  /*4130*/  @P1 FSEL R72, R72, RZ, P3 ;  /* 0x000000ff48481208 */ /* 0x000fc40001800000 */
[----:B------:R-:W-:Y:S01]  /*4140*/  @P1 LOP3.LUT P3, RZ, R112, 0xff000000, RZ, 0xc0, !PT ;  /* 0xff00000070ff1812 */ /* 0x000fe2000786c0ff */
[----:B------:R-:W-:Y:S01]  /*4150*/  @P1 FMUL.FTZ R91, R89, R88 ;  /* 0x00000058595b1220 */ /* 0x000fe20000410000 */
[----:B------:R-:W-:Y:S02]  /*4160*/  @P1 FSEL R89, R87, RZ, P5 ;  /* 0x000000ff57591208 */ /* 0x000fe40002800000 */
[C---:B------:R-:W-:Y:S01]  /*4170*/  @P1 LOP3.LUT P5, RZ, R113.reuse, 0xff00, RZ, 0xc0, !PT ;  /* 0x0000ff0071ff1812 */ /* 0x040fe200078ac0ff */
[----:B--2---:R-:W-:Y:S01]  /*4180*/  @P1 FMUL.FTZ R93, R110, R93 ;  /* 0x0000005d6e5d1220 */ /* 0x004fe20000410000 */
[----:B------:R-:W-:Y:S02]  /*4190*/  @P1 LOP3.LUT P6, RZ, R113, 0xff0000, RZ, 0xc0, !PT ;  /* 0x00ff000071ff1812 */ /* 0x000fe400078cc0ff */
[----:B------:R-:W-:Y:S01]  /*41a0*/  @P1 FSEL R90, R90, RZ, P4 ;  /* 0x000000ff5a5a1208 */ /* 0x000fe20002000000 */
[----:B------:R-:W-:Y:S01]  /*41b0*/  @P1 FMUL.FTZ R92, R93, R92 ;  /* 0x0000005c5d5c1220 */ /* 0x000fe20000410000 */
[----:B------:R-:W-:-:S02]  /*41c0*/  @P1 F2FP.BF16.F32.PACK_AB R87, RZ, R72 ;  /* 0x00000048ff57123e */ /* 0x000fc400000010ff */
[----:B------:R-:W-:Y:S01]  /*41d0*/  @P1 F2FP.BF16.F32.PACK_AB R89, RZ, R89 ;  /* 0x00000059ff59123e */ /* 0x000fe200000010ff */
[----:B---3--:R-:W-:Y:S01]  /*41e0*/  @P1 FMUL.FTZ R95, R86, R95 ;  /* 0x0000005f565f1220 */ /* 0x008fe20000410000 */
[----:B------:R-:W-:Y:S02]  /*41f0*/  @P1 FSEL R91, R91, RZ, P3 ;  /* 0x000000ff5b5b1208 */ /* 0x000fe40001800000 */
[----:B------:R-:W-:Y:S01]  /*4200*/  @P1 FSEL R92, R92, RZ, P5 ;  /* 0x000000ff5c5c1208 */ /* 0x000fe20002800000 */
[----:B------:R-:W-:Y:S01]  /*4210*/  @P1 FMUL.FTZ R94, R95, R94 ;  /* 0x0000005e5f5e1220 */ /* 0x000fe20000410000 */
[----:B------:R-:W-:Y:S02]  /*4220*/  @P1 F2FP.BF16.F32.PACK_AB R90, RZ, R90 ;  /* 0x0000005aff5a123e */ /* 0x000fe400000010ff */
[----:B------:R-:W-:Y:S02]  /*4230*/  @P1 PRMT R68, R87, 0x7610, R68 ;  /* 0x0000761057441816 */ /* 0x000fe40000000044 */
[----:B------:R-:W-:-:S02]  /*4240*/  @P1 FSEL R94, R94, RZ, P6 ;  /* 0x000000ff5e5e1208 */ /* 0x000fc40003000000 */
[----:B------:R-:W-:Y:S02]  /*4250*/  @P1 F2FP.BF16.F32.PACK_AB R88, RZ, R74 ;  /* 0x0000004aff58123e */ /* 0x000fe400000010ff */
[----:B------:R-:W-:Y:S02]  /*4260*/  @P1 F2FP.BF16.F32.PACK_AB R91, RZ, R91 ;  /* 0x0000005bff5b123e */ /* 0x000fe400000010ff */
[----:B------:R-:W-:Y:S02]  /*4270*/  @P1 F2FP.BF16.F32.PACK_AB R92, RZ, R92 ;  /* 0x0000005cff5c123e */ /* 0x000fe400000010ff */
[----:B------:R-:W-:Y:S02]  /*4280*/  @P1 F2FP.BF16.F32.PACK_AB R94, RZ, R94 ;  /* 0x0000005eff5e123e */ /* 0x000fe400000010ff */
        /* <DEDUP_REMOVED lines=20> */
.L_x_515:
[----:B-1----:R-:W1:Y:S01]  /*43d0*/  @P1 LDC.64 R86, c[0x0][0x408] ;  /* 0x00010200ff561b82 */ /* 0x002e620000000a00 */
[----:B------:R-:W-:Y:S01]  /*43e0*/  FFMA.FTZ R88, R82, R106, R105 ;  /* 0x0000006a52587223 */ /* 0x000fe20000010069 */
[----:B------:R-:W-:Y:S01]  /*43f0*/  ISETP.GT.AND P2, PT, R107, RZ, PT ;  /* 0x000000ff6b00720c */ /* 0x000fe20003f44270 */
[----:B------:R-:W-:Y:S02]  /*4400*/  BSSY.RECONVERGENT B2, `(.L_x_516) ;  /* 0x0000015000027945 */ /* 0x000fe40003800200 */
[----:B------:R-:W-:-:S04]  /*4410*/  FADD.FTZ R89, R85, -R88 ;  /* 0x8000005855597221 */ /* 0x000fc80000010000 */
[----:B------:R-:W-:-:S05]  /*4420*/  FMUL.FTZ R88, R104, R89 ;  /* 0x0000005968587220 */ /* 0x000fca0000410000 */
[----:B------:R-:W-:Y:S02]  /*4430*/  FSEL R88, R88, RZ, P2 ;  /* 0x000000ff58587208 */ /* 0x000fe40001000000 */
[----:B------:R-:W-:-:S04]  /*4440*/  @P1 ISETP.GE.U32.AND P2, PT, R112, RZ, PT ;  /* 0x000000ff7000120c */ /* 0x000fc80003f46070 */
        /* <DEDUP_REMOVED lines=16> */
.L_x_517:
[----:B------:R-:W-:Y:S05]  /*4550*/  BSYNC.RECONVERGENT B2 ;  /* 0x0000000000027941 */ /* 0x000fea0003800200 */
.L_x_516:
        /* <DEDUP_REMOVED lines=13> */
.L_x_519:
[----:B------:R-:W-:Y:S05]  /*4630*/  BSYNC.RECONVERGENT B2 ;  /* 0x0000000000027941 */ /* 0x000fea0003800200 */
.L_x_518:
        /* <DEDUP_REMOVED lines=13> */
.L_x_521:
[----:B------:R-:W-:Y:S05]  /*4710*/  BSYNC.RECONVERGENT B2 ;  /* 0x0000000000027941 */ /* 0x000fea0003800200 */
.L_x_520:
        /* <DEDUP_REMOVED lines=13> */
.L_x_523:
[----:B------:R-:W-:Y:S05]  /*47f0*/  BSYNC.RECONVERGENT B2 ;  /* 0x0000000000027941 */ /* 0x000fea0003800200 */
.L_x_522:
        /* <DEDUP_REMOVED lines=13> */
.L_x_525:
[----:B------:R-:W-:Y:S05]  /*48d0*/  BSYNC.RECONVERGENT B2 ;  /* 0x0000000000027941 */ /* 0x000fea0003800200 */
.L_x_524:
        /* <DEDUP_REMOVED lines=13> */
.L_x_527:
[----:B------:R-:W-:Y:S05]  /*49b0*/  BSYNC.RECONVERGENT B2 ;  /* 0x0000000000027941 */ /* 0x000fea0003800200 */
.L_x_526:
        /* <DEDUP_REMOVED lines=13> */
.L_x_529:
[----:B------:R-:W-:Y:S05]  /*4a90*/  BSYNC.RECONVERGENT B2 ;  /* 0x0000000000027941 */ /* 0x000fea0003800200 */
.L_x_528:
[----:B------:R-:W-:-:S04]  /*4aa0*/  @P1 F2FP.BF16.F32.PACK_AB R86, RZ, R86 ;  /* 0x00000056ff56123e */ /* 0x000fc800000010ff */
[----:B------:R-:W-:-:S07]  /*4ab0*/  @P1 PRMT R71, R71, 0x5410, R86 ;  /* 0x0000541047471816 */ /* 0x000fce0000000056 */
.L_x_514:
[----:B------:R-:W-:Y:S05]  /*4ac0*/  BSYNC.RECONVERGENT B1 ;  /* 0x0000000000017941 */ /* 0x000fea0003800200 */
.L_x_511:
[----:B------:R-:W1:Y:S01]  /*4ad0*/  @P0 LDC.64 R90, c[0x0][0x478] ;  /* 0x00011e00ff5a0b82 */ /* 0x000e620000000a00 */
[----:B------:R-:W-:Y:S01]  /*4ae0*/  @P0 VIADD R93, R84, 0x20 ;  /* 0x00000020545d0836 */ /* 0x000fe20000000000 */
[----:B------:R-:W-:-:S06]  /*4af0*/  @P1 IADD3 R101, PT, PT, R101, 0x20, RZ ;  /* 0x0000002065651810 */ /* 0x000fcc0007ffe0ff */
[----:B------:R-:W2:Y:S08]  /*4b00*/  @P1 LDC.64 R88, c[0x0][0x468] ;  /* 0x00011a00ff581b82 */ /* 0x000eb00000000a00 */
[----:B------:R-:W3:Y:S01]  /*4b10*/  LDC.64 R86, c[0x0][0x380] ;  /* 0x0000e000ff567b82 */ /* 0x000ee20000000a00 */
[----:B-1----:R-:W-:-:S05]  /*4b20*/  @P0 IMAD.WIDE.U32 R90, R93, 0x10, R90 ;  /* 0x000000105d5a0825 */ /* 0x002fca00078e005a */
[----:B------:R1:W-:Y:S01]  /*4b30*/  @P0 STG.E.128 desc[UR6][R90.64], R72 ;  /* 0x000000485a000986 */ /* 0x0003e2000c101d06 */
[----:B--2---:R-:W-:-:S05]  /*4b40*/  @P1 IMAD.WIDE.U32 R88, R101, 0x10, R88 ;  /* 0x0000001065581825 */ /* 0x004fca00078e0058 */
[----:B------:R1:W-:Y:S01]  /*4b50*/  @P1 STG.E.128 desc[UR6][R88.64], R68 ;  /* 0x0000004458001986 */ /* 0x0003e2000c101d06 */
[----:B---3--:R-:W-:-:S04]  /*4b60*/  LEA R102, R86, R102, 0x2 ;  /* 0x0000006656667211 */ /* 0x008fc800078e10ff */
[----:B------:R-:W-:-:S13]  /*4b70*/  ISETP.GE.AND P0, PT, R102, R87, PT ;  /* 0x000000576600720c */ /* 0x000fda0003f06270 */
[----:B-1----:R-:W-:Y:S05]  /*4b80*/  @!P0 BRA `(.L_x_530) ;  /* 0xffffffb400b88947 */ /* 0x002fea000383ffff */
.L_x_487:
[----:B------:R-:W-:Y:S05]  /*4b90*/  BSYNC B0 ;  /* 0x0000000000007941 */ /* 0x000fea0003800000 */
.L_x_486:
[----:B------:R-:W1:Y:S01]  /*4ba0*/  S2R R5, SR_CgaCtaId ;  /* 0x0000000000057919 */ /* 0x000e620000008800 */
[C---:B0-----:R-:W-:Y:S01]  /*4bb0*/  IMAD.SHL.U32 R2, R100.reuse, 0x40, RZ ;  /* 0x0000004064027824 */ /* 0x041fe200078e00ff */
[----:B------:R-:W-:Y:S01]  /*4bc0*/  SHF.L.U32 R0, R100, 0x5, RZ ;  /* 0x0000000564007819 */ /* 0x000fe200000006ff */
[----:B------:R-:W-:Y:S05]  /*4bd0*/  WARPSYNC.ALL ;  /* 0x0000000000007948 */ /* 0x000fea0003800000 */
[----:B------:R-:W-:Y:S01]  /*4be0*/  MOV R4, 0x400 ;  /* 0x0000040000047802 */ /* 0x000fe20000000f00 */
[----:B------:R-:W0:Y:S01]  /*4bf0*/  LDC R20, c[0x0][0x388] ;  /* 0x0000e200ff147b82 */ /* 0x000e220000000800 */
[----:B------:R-:W-:Y:S01]  /*4c00*/  LOP3.LUT R3, R2, 0x1800, RZ, 0xc0, !PT ;  /* 0x0000180002037812 */ /* 0x000fe200078ec0ff */
[----:B------:R-:W2:Y:S03]  /*4c10*/  LDCU.128 UR16, c[0x0][0x440] ;  /* 0x00008800ff1077ac */ /* 0x000ea60008000c00 */
[----:B------:R-:W-:-:S03]  /*4c20*/  LOP3.LUT R0, R3, 0x3e0, R0, 0xf8, !PT ;  /* 0x000003e003007812 */ /* 0x000fc600078ef800 */
[----:B------:R-:W0:Y:S01]  /*4c30*/  S2UR UR4, SR_CTAID.X ;  /* 0x00000000000479c3 */ /* 0x000e220000002500 */
[----:B-1----:R-:W-:-:S04]  /*4c40*/  LEA R5, R5, R4, 0x18 ;  /* 0x0000000405057211 */ /* 0x002fc800078ec0ff */
[----:B------:R-:W-:Y:S01]  /*4c50*/  IADD3 R0, PT, PT, R0, R5, RZ ;  /* 0x0000000500007210 */ /* 0x000fe20007ffe0ff */
[----:B------:R-:W-:-:S04]  /*4c60*/  IMAD R5, R100, 0x4, R5 ;  /* 0x0000000464057824 */ /* 0x000fc800078e0205 */
        /* <DEDUP_REMOVED lines=9> */
[----:B------:R-:W2:Y:S04]  /*4d00*/  LDS R4, [R5+0x400] ;  /* 0x0004000005047984 */ /* 0x000ea80000000800 */
        /* <DEDUP_REMOVED lines=16> */
[----:B0-----:R-:W-:Y:S01]  /*4e10*/  FADD.FTZ R4, R4, R9 ;  /* 0x0000000904047221 */ /* 0x001fe20000010000 */
[----:B------:R-:W-:Y:S01]  /*4e20*/  IMAD R9, R20, UR4, RZ ;  /* 0x0000000414097c24 */ /* 0x000fe2000f8e02ff */
        /* <DEDUP_REMOVED lines=65> */
.L_x_491:
[----:B------:R-:W-:Y:S01]  /*5240*/  HFMA2 R106, -RZ, RZ, 0, 1.847743988037109375e-06 ;  /* 0x0000001fff6a7431 */ /* 0x000fe200000001ff */
[----:B------:R-:W-:Y:S01]  /*5250*/  BSSY B1, `(.L_x_531) ;  /* 0x0000007000017945 */ /* 0x000fe20003800000 */
[----:B------:R-:W-:Y:S01]  /*5260*/  MOV R100, R90 ;  /* 0x0000005a00647202 */ /* 0x000fe20000000f00 */
[----:B------:R-:W-:Y:S01]  /*5270*/  IMAD.MOV.U32 R101, RZ, RZ, 0x1 ;  /* 0x00000001ff657424 */ /* 0x000fe200078e00ff */
[----:B------:R-:W-:-:S07]  /*5280*/  MOV R95, 0xffffffff ;  /* 0xffffffff005f7802 */ /* 0x000fce0000000f00 */
[----:B0-2--5:R-:W-:Y:S05]  /*5290*/  WARPSYNC.COLLECTIVE R95, `(.L_x_532) ;  /* 0x000000005f087348 */ /* 0x025fea0003c00000 */
[----:B------:R1:W3:Y:S02]  /*52a0*/  SHFL.BFLY P0, R94, R100, R101, R106 ;  /* 0x0c000065645e7389 */ /* 0x0002e4000000006a */
[----:B0123-5:R-:W-:Y:S05]  /*52b0*/  ENDCOLLECTIVE ;  /* 0x000000000000791b */ /* 0x02ffea0003800000 */
.L_x_532:
[----:B------:R-:W-:Y:S05]  /*52c0*/  BSYNC B1 ;  /* 0x0000000000017941 */ /* 0x000fea0003800000 */
.L_x_531:
[----:B------:R-:W-:Y:S02]  /*52d0*/  IMAD.MOV.U32 R100, RZ, RZ, R88 ;  /* 0x000000ffff647224 */ /* 0x000fe400078e0058 */
[----:B------:R-:W-:Y:S01]  /*52e0*/  HFMA2 R101, -RZ, RZ, 0, 5.9604644775390625e-08 ;  /* 0x00000001ff657431 */ /* 0x000fe200000001ff */
[----:B------:R-:W-:Y:S02]  /*52f0*/  MOV R106, 0x1f ;  /* 0x0000001f006a7802 */ /* 0x000fe40000000f00 */
[----:B------:R-:W-:Y:S02]  /*5300*/  MOV R95, 0xffffffff ;  /* 0xffffffff005f7802 */ /* 0x000fe40000000f00 */
[----:B------:R-:W-:-:S07]  /*5310*/  MOV R87, R94 ;  /* 0x0000005e00577202 */ /* 0x000fce0000000f00 */
[----:B------:R-:W-:Y:S05]  /*5320*/  WARPSYNC.COLLECTIVE R95, `(.L_x_533) ;  /* 0x000000005f087348 */ /* 0x000fea0003c00000 */
[----:B------:R0:W1:Y:S02]  /*5330*/  SHFL.BFLY P0, R94, R100, R101, R106 ;  /* 0x0c000065645e7389 */ /* 0x000064000000006a */
[----:B01----:R-:W-:Y:S05]  /*5340*/  ENDCOLLECTIVE ;  /* 0x000000000000791b */ /* 0x003fea0003800000 */
.L_x_533:
[----:B------:R-:W-:-:S05]  /*5350*/  FADD.FTZ R87, R87, R90 ;  /* 0x0000005a57577221 */ /* 0x000fca0000010000 */
[----:B------:R-:W-:Y:S01]  /*5360*/  MOV R100, R87 ;  /* 0x0000005700647202 */ /* 0x000fe20000000f00 */
[----:B------:R-:W-:Y:S02]  /*5370*/  HFMA2 R101, -RZ, RZ, 0, 1.1920928955078125e-07 ;  /* 0x00000002ff657431 */ /* 0x000fe400000001ff */
[----:B------:R-:W-:-:S07]  /*5380*/  IMAD.MOV.U32 R89, RZ, RZ, R94 ;  /* 0x000000ffff597224 */ /* 0x000fce00078e005e */
[----:B------:R-:W-:Y:S05]  /*5390*/  WARPSYNC.COLLECTIVE R95, `(.L_x_534) ;  /* 0x000000005f087348 */ /* 0x000fea0003c00000 */
[----:B------:R0:W1:Y:S02]  /*53a0*/  SHFL.BFLY P0, R94, R100, R101, R106 ;  /* 0x0c000065645e7389 */ /* 0x000064000000006a */
[----:B01----:R-:W-:Y:S05]  /*53b0*/  ENDCOLLECTIVE ;  /* 0x000000000000791b */ /* 0x003fea0003800000 */
.L_x_534:
[----:B------:R-:W-:-:S04]  /*53c0*/  FADD.FTZ R89, R89, R88 ;  /* 0x0000005859597221 */ /* 0x000fc80000010000 */
[----:B------:R-:W-:Y:S01]  /*53d0*/  IMAD.MOV.U32 R100, RZ, RZ, R89 ;  /* 0x000000ffff647224 */ /* 0x000fe200078e0059 */
[----:B------:R-:W-:-:S07]  /*53e0*/  MOV R86, R94 ;  /* 0x0000005e00567202 */ /* 0x000fce0000000f00 */
[----:B------:R-:W-:Y:S05]  /*53f0*/  WARPSYNC.COLLECTIVE R95, `(.L_x_535) ;  /* 0x000000005f087348 */ /* 0x000fea0003c00000 */
[----:B------:R0:W1:Y:S02]  /*5400*/  SHFL.BFLY P0, R94, R100, R101, R106 ;  /* 0x0c000065645e7389 */ /* 0x000064000000006a */
[----:B01----:R-:W-:Y:S05]  /*5410*/  ENDCOLLECTIVE ;  /* 0x000000000000791b */ /* 0x003fea0003800000 */
.L_x_535:
[----:B------:R-:W-:-:S05]  /*5420*/  FADD.FTZ R86, R87, R86 ;  /* 0x0000005657567221 */ /* 0x000fca0000010000 */
[----:B------:R-:W-:Y:S01]  /*5430*/  MOV R100, R86 ;  /* 0x0000005600647202 */ /* 0x000fe20000000f00 */
[----:B------:R-:W-:Y:S01]  /*5440*/  HFMA2 R101, -RZ, RZ, 0, 2.384185791015625e-07 ;  /* 0x00000004ff657431 */ /* 0x000fe200000001ff */
[----:B------:R-:W-:-:S07]  /*5450*/  MOV R92, R94 ;  /* 0x0000005e005c7202 */ /* 0x000fce0000000f00 */
[----:B------:R-:W-:Y:S05]  /*5460*/  WARPSYNC.COLLECTIVE R95, `(.L_x_536) ;  /* 0x000000005f087348 */ /* 0x000fea0003c00000 */
[----:B------:R0:W1:Y:S02]  /*5470*/  SHFL.BFLY P0, R94, R100, R101, R106 ;  /* 0x0c000065645e7389 */ /* 0x000064000000006a */
[----:B01----:R-:W-:Y:S05]  /*5480*/  ENDCOLLECTIVE ;  /* 0x000000000000791b */ /* 0x003fea0003800000 */
.L_x_536:
[----:B------:R-:W-:-:S05]  /*5490*/  FADD.FTZ R92, R89, R92 ;  /* 0x0000005c595c7221 */ /* 0x000fca0000010000 */
[----:B------:R-:W-:Y:S01]  /*54a0*/  MOV R100, R92 ;  /* 0x0000005c00647202 */ /* 0x000fe20000000f00 */
[----:B------:R-:W-:-:S07]  /*54b0*/  IMAD.MOV.U32 R91, RZ, RZ, R94 ;  /* 0x000000ffff5b7224 */ /* 0x000fce00078e005e */
[----:B------:R-:W-:Y:S05]  /*54c0*/  WARPSYNC.COLLECTIVE R95, `(.L_x_537) ;  /* 0x000000005f087348 */ /* 0x000fea0003c00000 */
[----:B------:R0:W1:Y:S02]  /*54d0*/  SHFL.BFLY P0, R94, R100, R101, R106 ;  /* 0x0c000065645e7389 */ /* 0x000064000000006a */
[----:B01----:R-:W-:Y:S05]  /*54e0*/  ENDCOLLECTIVE ;  /* 0x000000000000791b */ /* 0x003fea0003800000 */
.L_x_537:
[----:B------:R-:W-:-:S05]  /*54f0*/  FADD.FTZ R91, R86, R91 ;  /* 0x0000005b565b7221 */ /* 0x000fca0000010000 */
[----:B------:R-:W-:Y:S01]  /*5500*/  MOV R100, R91 ;  /* 0x0000005b00647202 */ /* 0x000fe20000000f00 */
[----:B------:R-:W-:Y:S01]  /*5510*/  IMAD.MOV.U32 R101, RZ, RZ, 0x8 ;  /* 0x00000008ff657424 */ /* 0x000fe200078e00ff */
[----:B------:R-:W-:-:S07]  /*5520*/  MOV R93, R94 ;  /* 0x0000005e005d7202 */ /* 0x000fce0000000f00 */
[----:B------:R-:W-:Y:S05]  /*5530*/  WARPSYNC.COLLECTIVE R95, `(.L_x_538) ;  /* 0x000000005f087348 */ /* 0x000fea0003c00000 */
[----:B------:R0:W1:Y:S02]  /*5540*/  SHFL.BFLY P0, R94, R100, R101, R106 ;  /* 0x0c000065645e7389 */ /* 0x000064000000006a */
[----:B01----:R-:W-:Y:S05]  /*5550*/  ENDCOLLECTIVE ;  /* 0x000000000000791b */ /* 0x003fea0003800000 */
.L_x_538:
[----:B------:R-:W-:-:S05]  /*5560*/  FADD.FTZ R93, R92, R93 ;  /* 0x0000005d5c5d7221 */ /* 0x000fca0000010000 */
[----:B------:R-:W-:Y:S02]  /*5570*/  MOV R100, R93 ;  /* 0x0000005d00647202 */ /* 0x000fe40000000f00 */
[----:B------:R-:W-:-:S07]  /*5580*/  MOV R88, R94 ;  /* 0x0000005e00587202 */ /* 0x000fce0000000f00 */
[----:B------:R-:W-:Y:S05]  /*5590*/  WARPSYNC.COLLECTIVE R95, `(.L_x_539) ;  /* 0x000000005f087348 */ /* 0x000fea0003c00000 */
[----:B------:R0:W1:Y:S02]  /*55a0*/  SHFL.BFLY P0, R94, R100, R101, R106 ;  /* 0x0c000065645e7389 */ /* 0x000064000000006a */
[----:B01----:R-:W-:Y:S05]  /*55b0*/  ENDCOLLECTIVE ;  /* 0x000000000000791b */ /* 0x003fea0003800000 */
.L_x_539:
[----:B------:R-:W-:-:S04]  /*55c0*/  FADD.FTZ R88, R91, R88 ;  /* 0x000000585b587221 */ /* 0x000fc80000010000 */
[----:B------:R-:W-:Y:S02]  /*55d0*/  IMAD.MOV.U32 R100, RZ, RZ, R88 ;  /* 0x000000ffff647224 */ /* 0x000fe400078e0058 */
[----:B------:R-:W-:Y:S01]  /*55e0*/  HFMA2 R101, -RZ, RZ, 0, 9.5367431640625e-07 ;  /* 0x00000010ff657431 */ /* 0x000fe200000001ff */
[----:B------:R-:W-:-:S07]  /*55f0*/  MOV R90, R94 ;  /* 0x0000005e005a7202 */ /* 0x000fce0000000f00 */
[----:B------:R-:W-:Y:S05]  /*5600*/  WARPSYNC.COLLECTIVE R95, `(.L_x_540) ;  /* 0x000000005f087348 */ /* 0x000fea0003c00000 */
[----:B------:R0:W1:Y:S02]  /*5610*/  SHFL.BFLY P0, R94, R100, R101, R106 ;  /* 0x0c000065645e7389 */ /* 0x000064000000006a */
[----:B01----:R-:W-:Y:S05]  /*5620*/  ENDCOLLECTIVE ;  /* 0x000000000000791b */ /* 0x003fea0003800000 */
.L_x_540:
[--C-:B------:R-:W-:Y:S01]  /*5630*/  FADD.FTZ R87, R93, R90.reuse ;  /* 0x0000005a5d577221 */ /* 0x100fe20000010000 */
[----:B------:R-:W-:-:S04]  /*5640*/  PRMT R90, R24, 0x7632, R90 ;  /* 0x00007632185a7816 */ /* 0x000fc8000000005a */
[----:B------:R-:W-:Y:S02]  /*5650*/  MOV R100, R87 ;  /* 0x0000005700647202 */ /* 0x000fe40000000f00 */
[----:B------:R-:W-:-:S07]  /*5660*/  MOV R89, R94 ;  /* 0x0000005e00597202 */ /* 0x000fce0000000f00 */
[----:B------:R-:W-:Y:S05]  /*5670*/  WARPSYNC.COLLECTIVE R95, `(.L_x_541) ;  /* 0x000000005f087348 */ /* 0x000fea0003c00000 */
[----:B------:R0:W1:Y:S02]  /*5680*/  SHFL.BFLY P0, R94, R100, R101, R106 ;  /* 0x0c000065645e7389 */ /* 0x000064000000006a */
[----:B01----:R-:W-:Y:S05]  /*5690*/  ENDCOLLECTIVE ;  /* 0x000000000000791b */ /* 0x003fea0003800000 */
.L_x_541:
[----:B------:R-:W-:Y:S05]  /*56a0*/  BRA `(.L_x_542) ;  /* 0xffffffbc009c7947 */ /* 0x000fea000383ffff */
.L_x_543:
        /* <DEDUP_REMOVED lines=13> */
.L_x_11161:


//--------------------- .text._ZN10layer_norm13ln_bwd_kernelINS_13Kernel_traitsI13__nv_bfloat16S2_S2_S2_fjLj512ELj1ELj4ELj1ELj16ENS_18Kernel_traits_baseILj512ES2_S2_S2_S2_fjLj128EEEEELb1ELb1ELb0ELb0EEEvNS_9BwdParamsE --------------------------
	.section	.text._ZN10layer_norm13ln_bwd_kernelINS_13Kernel_traitsI13__nv_bfloat16S2_S2_S2_fjLj512ELj1ELj4ELj1ELj16ENS_18Kernel_traits_baseILj512ES2_S2_S2_S2_fjLj128EEEEELb1ELb1ELb0ELb0EEEvNS_9BwdParamsE,"ax",@progbits
	.align	128
        .global         _ZN10layer_norm13ln_bwd_kernelINS_13Kernel_traitsI13__nv_bfloat16S2_S2_S2_fjLj512ELj1ELj4ELj1ELj16ENS_18Kernel_traits_baseILj512ES2_S2_S2_S2_fjLj128EEEEELb1ELb1ELb0ELb0EEEvNS_9BwdParamsE
        .type           _ZN10layer_norm13ln_bwd_kernelINS_13Kernel_traitsI13__nv_bfloat16S2_S2_S2_fjLj512ELj1ELj4ELj1ELj16ENS_18Kernel_traits_baseILj512ES2_S2_S2_S2_fjLj128EEEEELb1ELb1ELb0ELb0EEEvNS_9BwdParamsE,@function
        .size           _ZN10layer_norm13ln_bwd_kernelINS_13Kernel_traitsI13__nv_bfloat16S2_S2_S2_fjLj512ELj1ELj4ELj1ELj16ENS_18Kernel_traits_baseILj512ES2_S2_S2_S2_fjLj128EEEEELb1ELb1ELb0ELb0EEEvNS_9BwdParamsE,(.L_x_11162 - _ZN10layer_norm13ln_bwd_kernelINS_13Kernel_traitsI13__nv_bfloat16S2_S2_S2_fjLj512ELj1ELj4ELj1ELj16ENS_18Kernel_traits_baseILj512ES2_S2_S2_S2_fjLj128EEEEELb1ELb1ELb0ELb0EEEvNS_9BwdParamsE)
        .other          _ZN10layer_norm13ln_bwd_kernelINS_13Kernel_traitsI13__nv_bfloat16S2_S2_S2_fjLj512ELj1ELj4ELj1ELj16ENS_18Kernel_traits_baseILj512ES2_S2_S2_S2_fjLj128EEEEELb1ELb1ELb0ELb0EEEvNS_9BwdParamsE,@"STO_CUDA_ENTRY STV_DEFAULT"
_ZN10layer_norm13ln_bwd_kernelINS_13Kernel_traitsI13__nv_bfloat16S2_S2_S2_fjLj512ELj1ELj4ELj1ELj16ENS_18Kernel_traits_baseILj512ES2_S2_S2_S2_fjLj128EEEEELb1ELb1ELb0ELb0EEEvNS_9BwdParamsE:
.text._ZN10layer_norm13ln_bwd_kernelINS_13Kernel_traitsI13__nv_bfloat16S2_S2_S2_fjLj512ELj1ELj4ELj1ELj16ENS_18Kernel_traits_baseILj512ES2_S2_S2_S2_fjLj128EEEEELb1ELb1ELb0ELb0EEEvNS_9BwdParamsE:
        /* <DEDUP_REMOVED lines=15> */
[----:B------:R-:W-:-:S04]  /*00f0*/  LOP3.LUT R19, R11, 0x1f, RZ, 0x3c, !PT ;  /* 0x0000001f0b137812 */ /* 0x000fc800078e3cff */
[----:B------:R-:W-:-:S04]  /*0100*/  LEA.HI.SX32 R19, R0, R19, 0x1d ;  /* 0x0000001300137211 */ /* 0x000fc800078feaff */
[C---:B------:R-:W-:Y:S02]  /*0110*/  ISETP.GE.U32.AND P0, PT, R19.reuse, 0x20, PT ;  /* 0x000000201300780c */ /* 0x040fe40003f06070 */
[----:B------:R-:W-:-:S11]  /*0120*/  ISETP.GE.U32.AND P1, PT, R19, 0x40, PT ;  /* 0x000000401300780c */ /* 0x000fd60003f26070 */
[----:B------:R-:W2:Y:S08]  /*0130*/  @P0 LDC.64 R2, c[0x0][0x3d0] ;  /* 0x0000f400ff020b82 */ /* 0x000eb00000000a00 */
[----:B------:R-:W3:Y:S08]  /*0140*/  @P0 LDC.64 R4, c[0x0][0x3e8] ;  /* 0x0000fa00ff040b82 */ /* 0x000ef00000000a00 */
[----:B------:R-:W4:Y:S08]  /*0150*/  @P1 LDC.64 R6, c[0x0][0x3d0] ;  /* 0x0000f400ff061b82 */ /* 0x000f300000000a00 */
[----:B------:R-:W1:Y:S01]  /*0160*/  @P1 LDC.64 R8, c[0x0][0x3e8] ;  /* 0x0000fa00ff081b82 */ /* 0x000e620000000a00 */
[----:B--2---:R-:W-:Y:S01]  /*0170*/  @P0 IMAD.WIDE.U32 R2, R11, 0x10, R2 ;  /* 0x000000100b020825 */ /* 0x004fe200078e0002 */
[----:B------:R-:W-:-:S04]  /*0180*/  SHF.R.U32.HI R18, RZ, 0x5, R104 ;  /* 0x00000005ff127819 */ /* 0x000fc80000011668 */
[----:B------:R2:W5:Y:S01]  /*0190*/  @P0 LDG.E.128 R24, desc[UR6][R2.64] ;  /* 0x0000000602180981 */ /* 0x000562000c1e1d00 */
[C---:B---3--:R-:W-:Y:S01]  /*01a0*/  @P0 IMAD.WIDE.U32 R4, R11.reuse, 0x10, R4 ;  /* 0x000000100b040825 */ /* 0x048fe200078e0004 */
[----:B------:R-:W-:Y:S01]  /*01b0*/  @P0 LOP3.LUT R11, R11, 0x20, RZ, 0xfc, !PT ;  /* 0x000000200b0b0812 */ /* 0x000fe200078efcff */
[----:B------:R-:W3:Y:S03]  /*01c0*/  S2UR UR4, SR_CTAID.X ;  /* 0x00000000000479c3 */ /* 0x000ee60000002500 */
[----:B------:R2:W5:Y:S01]  /*01d0*/  @P0 LDG.E.128 R28, desc[UR6][R4.64] ;  /* 0x00000006041c0981 */ /* 0x000562000c1e1d00 */
[----:B----4-:R-:W-:-:S05]  /*01e0*/  @P1 IMAD.WIDE.U32 R6, R11, 0x10, R6 ;  /* 0x000000100b061825 */ /* 0x010fca00078e0006 */
[----:B------:R2:W5:Y:S01]  /*01f0*/  @P1 LDG.E.128 R32, desc[UR6][R6.64] ;  /* 0x0000000606201981 */ /* 0x000562000c1e1d00 */
[----:B-1----:R-:W-:-:S05]  /*0200*/  @P1 IMAD.WIDE.U32 R8, R11, 0x10, R8 ;  /* 0x000000100b081825 */ /* 0x002fca00078e0008 */
[----:B------:R2:W5:Y:S01]  /*0210*/  @P1 LDG.E.128 R36, desc[UR6][R8.64] ;  /* 0x0000000608241981 */ /* 0x000562000c1e1d00 */
[----:B---3--:R-:W-:-:S06]  /*0220*/  USHF.L.U32 UR4, UR4, 0x2, URZ ;  /* 0x0000000204047899 */ /* 0x008fcc00080006ff */
        /* <DEDUP_REMOVED lines=26> */
[----:B0-2---:R-:W-:Y:S06]  /*03d0*/  @P0 BRA `(.L_x_544) ;  /* 0x0000005400600947 */ /* 0x005fec0003800000 */
        /* <DEDUP_REMOVED lines=43> */
.L_x_564:
[----:B0-----:R-:W0:Y:S08]  /*0690*/  LDC.64 R100, c[0x0][0x3c0] ;  /* 0x0000f000ff647b82 */ /* 0x001e300000000a00 */
[----:B------:R-:W1:Y:S08]  /*06a0*/  @P0 LDC.64 R96, c[0x0][0x3e0] ;  /* 0x0000f800ff600b82 */ /* 0x000e700000000a00 */
[----:B------:R-:W2:Y:S01]  /*06b0*/  LDC.64 R98, c[0x0][0x3c8] ;  /* 0x0000f200ff627b82 */ /* 0x000ea20000000a00 */
[----:B0-----:R-:W-:-:S06]  /*06c0*/  IMAD.WIDE R100, R18, 0x4, R100 ;  /* 0x0000000412647825 */ /* 0x001fcc00078e0264 */
[----:B------:R0:W3:Y:S01]  /*06d0*/  LDG.E R100, desc[UR6][R100.64] ;  /* 0x0000000664647981 */ /* 0x0000e2000c1e1900 */
[----:B-1----:R-:W-:-:S05]  /*06e0*/  @P0 IMAD.WIDE R96, R18, 0x2, R96 ;  /* 0x0000000212600825 */ /* 0x002fca00078e0260 */
[----:B------:R1:W5:Y:S01]  /*06f0*/  @P0 LDG.E.U16 R140, desc[UR6][R96.64] ;  /* 0x00000006608c0981 */ /* 0x000362000c1e1500 */
[----:B--2---:R-:W-:-:S05]  /*0700*/  IMAD.WIDE R98, R18, 0x4, R98 ;  /* 0x0000000412627825 */ /* 0x004fca00078e0262 */
[----:B------:R1:W5:Y:S01]  /*0710*/  LDG.E R138, desc[UR6][R98.64] ;  /* 0x00000006628a7981 */ /* 0x000362000c1e1900 */
[----:B------:R-:W-:Y:S01]  /*0720*/  MOV R105, UR15 ;  /* 0x0000000f00697c02 */ /* 0x000fe20008000f00 */
[----:B------:R-:W-:Y:S01]  /*0730*/  BSSY.RECONVERGENT B0, `(.L_x_545) ;  /* 0x0000079000007945 */ /* 0x000fe20003800200 */
[C---:B------:R-:W-:Y:S01]  /*0740*/  ISETP.GE.U32.AND P4, PT, R19.reuse, 0x20, PT ;  /* 0x000000201300780c */ /* 0x040fe20003f86070 */
[----:B------:R-:W0:Y:S01]  /*0750*/  S2R R104, SR_TID.X ;  /* 0x0000000000687919 */ /* 0x000e220000002100 */
[----:B------:R-:W-:Y:S01]  /*0760*/  ISETP.NE.U32.AND P1, PT, RZ, UR10, PT ;  /* 0x0000000aff007c0c */ /* 0x000fe2000bf25070 */
[----:B------:R-:W-:Y:S01]  /*0770*/  IMAD R0, R18, R105, RZ ;  /* 0x0000006912007224 */ /* 0x000fe200078e02ff */
[----:B------:R-:W-:Y:S01]  /*0780*/  ISETP.NE.AND P5, PT, RZ, UR8, PT ;  /* 0x00000008ff007c0c */ /* 0x000fe2000bfa5270 */
[----:B------:R-:W-:Y:S01]  /*0790*/  HFMA2 R139, -RZ, RZ, 1.875, 0 ;  /* 0x3f800000ff8b7431 */ /* 0x000fe200000001ff */
[----:B------:R-:W-:Y:S01]  /*07a0*/  ISETP.GE.U32.AND P3, PT, R19, 0x40, PT ;  /* 0x000000401300780c */ /* 0x000fe20003f66070 */
[----:B------:R-:W-:Y:S01]  /*07b0*/  HFMA2 R148, -RZ, RZ, 0, 0 ;  /* 0x00000000ff947431 */ /* 0x000fe200000001ff */
[----:B------:R-:W-:-:S02]  /*07c0*/  SHF.R.S32.HI R103, RZ, 0x1f, R0 ;  /* 0x0000001fff677819 */ /* 0x000fc40000011400 */
[----:B------:R-:W-:Y:S02]  /*07d0*/  ISETP.NE.AND.EX P1, PT, RZ, UR11, PT, P1 ;  /* 0x0000000bff007c0c */ /* 0x000fe4000bf25310 */
[----:B------:R-:W-:Y:S02]  /*07e0*/  LEA.HI R0, R103, R0, RZ, 0x3 ;  /* 0x0000000067007211 */ /* 0x000fe400078f18ff */
[----:B------:R-:W-:Y:S02]  /*07f0*/  MOV R146, RZ ;  /* 0x000000ff00927202 */ /* 0x000fe40000000f00 */
[----:B0-----:R-:W-:-:S04]  /*0800*/  LOP3.LUT R101, R104, 0x1f, RZ, 0xc0, !PT ;  /* 0x0000001f68657812 */ /* 0x001fc800078ec0ff */
[----:B------:R-:W-:-:S04]  /*0810*/  LEA.HI.SX32 R0, R0, R101, 0x1d ;  /* 0x0000006500007211 */ /* 0x000fc800078feaff */
[----:B------:R-:W-:Y:S02]  /*0820*/  MOV R147, R0 ;  /* 0x0000000000937202 */ /* 0x000fe40000000f00 */
[----:B---3--:R-:W-:Y:S01]  /*0830*/  FSEL R141, R100, RZ, !P5 ;  /* 0x000000ff648d7208 */ /* 0x008fe20006800000 */
[----:B-1----:R-:W-:Y:S06]  /*0840*/  @!P4 BRA `(.L_x_546) ;  /* 0x00000004009cc947 */ /* 0x002fec0003800000 */
        /* <DEDUP_REMOVED lines=9> */
[----:B--2---:R-:W-:Y:S01]  /*08e0*/  IMAD.WIDE.U32 R122, R0, 0x8, R122 ;  /* 0x00000008007a7825 */ /* 0x004fe200078e007a */
[----:B------:R-:W-:Y:S02]  /*08f0*/  SHF.L.U32 R135, R24, 0x10, RZ ;  /* 0x0000001018877819 */ /* 0x000fe400000006ff */
[----:B------:R-:W-:Y:S02]  /*0900*/  SHF.L.U32 R131, R25, 0x10, RZ ;  /* 0x0000001019837819 */ /* 0x000fe400000006ff */
[----:B------:R0:W5:Y:S07]  /*0910*/  LDG.E.64 R144, desc[UR6][R122.64] ;  /* 0x000000067a907981 */ /* 0x00016e000c1e1b00 */
[----:B------:R-:W1:Y:S01]  /*0920*/  @P2 LDC.64 R124, c[0x0][0x438] ;  /* 0x00010e00ff7c2b82 */ /* 0x000e620000000a00 */
[----:B0-----:R-:W-:-:S02]  /*0930*/  SHF.L.U32 R123, R27, 0x10, RZ ;  /* 0x000000101b7b7819 */ /* 0x001fc400000006ff */
[----:B------:R-:W-:Y:S01]  /*0940*/  SHF.L.U32 R127, R26, 0x10, RZ ;  /* 0x000000101a7f7819 */ /* 0x000fe200000006ff */
[----:B-1----:R-:W-:-:S05]  /*0950*/  @P2 IMAD.WIDE.U32 R124, R0, 0x10, R124 ;  /* 0x00000010007c2825 */ /* 0x002fca00078e007c */
[----:B------:R0:W5:Y:S01]  /*0960*/  @P2 LDG.E.128 R84, desc[UR6][R124.64] ;  /* 0x000000067c542981 */ /* 0x000162000c1e1d00 */
[----:B------:R-:W-:Y:S02]  /*0970*/  IADD3 R147, PT, PT, R0, 0x20, RZ ;  /* 0x0000002000937810 */ /* 0x000fe40007ffe0ff */
[C---:B---3--:R-:W-:Y:S02]  /*0980*/  SHF.L.U32 R128, R96.reuse, 0x10, RZ ;  /* 0x0000001060807819 */ /* 0x048fe400000006ff */
[----:B------:R-:W-:Y:S02]  /*0990*/  SHF.L.U32 R136, R99, 0x10, RZ ;  /* 0x0000001063887819 */ /* 0x000fe400000006ff */
[----:B------:R-:W-:Y:S01]  /*09a0*/  SHF.L.U32 R132, R97, 0x10, RZ ;  /* 0x0000001061847819 */ /* 0x000fe200000006ff */
[C---:B------:R-:W-:Y:S01]  /*09b0*/  FADD.FTZ R137, -R141.reuse, R128 ;  /* 0x000000808d897221 */ /* 0x040fe20000010100 */
[----:B------:R-:W-:Y:S01]  /*09c0*/  PRMT R126, R96, 0x7632, R126 ;  /* 0x00007632607e7816 */ /* 0x000fe2000000007e */
[----:B0-----:R-:W-:Y:S01]  /*09d0*/  FADD.FTZ R125, -R141, R136 ;  /* 0x000000888d7d7221 */ /* 0x001fe20000010100 */
[----:B------:R-:W-:Y:S01]  /*09e0*/  PRMT R130, R97, 0x7632, R130 ;  /* 0x0000763261827816 */ /* 0x000fe20000000082 */
[----:B------:R-:W-:Y:S01]  /*09f0*/  FADD.FTZ R133, -R141, R132 ;  /* 0x000000848d857221 */ /* 0x000fe20000010100 */
[----:B------:R-:W-:-:S02]  /*0a00*/  PRMT R96, R99, 0x7632, R96 ;  /* 0x0000763263607816 */ /* 0x000fc40000000060 */
[----:B----4-:R-:W-:Y:S01]  /*0a10*/  PRMT R124, R100, 0x7632, R124 ;  /* 0x00007632647c7816 */ /* 0x010fe2000000007c */
[----:B-----5:R-:W-:Y:S01]  /*0a20*/  FMUL.FTZ R137, R138, R137 ;  /* 0x000000898a897220 */ /* 0x020fe20000410000 */
[----:B------:R-:W-:Y:S02]  /*0a30*/  SHF.L.U32 R100, R100, 0x10, RZ ;  /* 0x0000001064647819 */ /* 0x000fe400000006ff */
[----:B------:R-:W-:Y:S01]  /*0a40*/  PRMT R99, R103, 0x7632, R99 ;  /* 0x0000763267637816 */ /* 0x000fe20000000063 */
[C---:B------:R-:W-:Y:S01]  /*0a50*/  FMUL.FTZ R125, R138.reuse, R125 ;  /* 0x0000007d8a7d7220 */ /* 0x040fe20000410000 */
[----:B------:R-:W-:Y:S02]  /*0a60*/  PRMT R122, R101, 0x7632, R122 ;  /* 0x00007632657a7816 */ /* 0x000fe4000000007a */
[----:B------:R-:W-:Y:S01]  /*0a70*/  SHF.L.U32 R103, R103, 0x10, RZ ;  /* 0x0000001067677819 */ /* 0x000fe200000006ff */
[----:B------:R-:W-:Y:S01]  /*0a80*/  FMUL.FTZ R133, R138, R133 ;  /* 0x000000858a857220 */ /* 0x000fe20000410000 */
[----:B------:R-:W-:-:S02]  /*0a90*/  SHF.L.U32 R134, R98, 0x10, RZ ;  /* 0x0000001062867819 */ /* 0x000fc400000006ff */
[----:B------:R-:W-:Y:S02]  /*0aa0*/  SHF.L.U32 R101, R101, 0x10, RZ ;  /* 0x0000001065657819 */ /* 0x000fe400000006ff */
        /* <DEDUP_REMOVED lines=8> */
[----:B------:R-:W-:Y:S01]  /*0b30*/  SHF.L.U32 R100, R11, 0x10, RZ ;  /* 0x000000100b647819 */ /* 0x000fe200000006ff */
[----:B------:R-:W-:Y:S01]  /*0b40*/  FADD.FTZ R129, -R141, R134 ;  /* 0x000000868d817221 */ /* 0x000fe20000010100 */
[----:B------:R-:W-:Y:S01]  /*0b50*/  SHF.L.U32 R122, R122, 0x10, RZ ;  /* 0x000000107a7a7819 */ /* 0x000fe200000006ff */
[-C--:B------:R-:W-:Y:S01]  /*0b60*/  FMUL.FTZ R131, R131, R101.reuse ;  /* 0x0000006583837220 */ /* 0x080fe20000410000 */
[----:B------:R-:W-:Y:S01]  /*0b70*/  FADD.FTZ R50, R50, R101 ;  /* 0x0000006532327221 */ /* 0x000fe20000010000 */
[----:B------:R-:W-:Y:S01]  /*0b80*/  FFMA.FTZ R42, R133, R101, R42 ;  /* 0x00000065852a7223 */ /* 0x000fe2000001002a */
[C---:B------:R-:W-:Y:S01]  /*0b90*/  FADD.FTZ R103, -R141.reuse, R130 ;  /* 0x000000828d677221 */ /* 0x040fe20000010100 */
[----:B------:R-:W-:Y:S01]  /*0ba0*/  PRMT R97, R98, 0x7632, R97 ;  /* 0x0000763262617816 */ /* 0x000fe20000000061 */
[----:B------:R-:W-:Y:S01]  /*0bb0*/  FADD.FTZ R101, -R141, R126 ;  /* 0x0000007e8d657221 */ /* 0x000fe20000010100 */
[----:B------:R-:W-:-:S02]  /*0bc0*/  SHF.L.U32 R134, R10, 0x10, RZ ;  /* 0x000000100a867819 */ /* 0x000fc400000006ff */
[----:B------:R-:W-:Y:S02]  /*0bd0*/  SHF.L.U32 R124, R124, 0x10, RZ ;  /* 0x000000107c7c7819 */ /* 0x000fe400000006ff */
[----:B------:R-:W-:Y:S01]  /*0be0*/  PRMT R98, R102, 0x7632, R98 ;  /* 0x0000763266627816 */ /* 0x000fe20000000062 */
[----:B------:R-:W-:Y:S01]  /*0bf0*/  FMUL.FTZ R129, R138, R129 ;  /* 0x000000818a817220 */ /* 0x000fe20000410000 */
[----:B------:R-:W-:Y:S01]  /*0c00*/  SHF.L.U32 R102, R102, 0x10, RZ ;  /* 0x0000001066667819 */ /* 0x000fe200000006ff */
[----:B------:R-:W-:Y:S01]  /*0c10*/  FMUL.FTZ R132, R138, R103 ;  /* 0x000000678a847220 */ /* 0x000fe20000410000 */
[----:B------:R-:W-:Y:S01]  /*0c20*/  FMUL.FTZ R130, R100, R122 ;  /* 0x0000007a64827220 */ /* 0x000fe20000410000 */
[----:B------:R-:W-:Y:S01]  /*0c30*/  FMUL.FTZ R136, R138, R101 ;  /* 0x000000658a887220 */ /* 0x000fe20000410000 */
[----:B------:R-:W-:Y:S01]  /*0c40*/  SHF.L.U32 R100, R97, 0x10, RZ ;  /* 0x0000001061647819 */ /* 0x000fe200000006ff */
[----:B------:R-:W-:Y:S01]  /*0c50*/  FMUL.FTZ R134, R134, R124 ;  /* 0x0000007c86867220 */ /* 0x000fe20000410000 */
[----:B------:R-:W-:Y:S01]  /*0c60*/  FADD.FTZ R97, RZ, R135 ;  /* 0x00000087ff617221 */ /* 0x000fe20000010000 */
[----:B------:R-:W-:Y:S01]  /*0c70*/  FFMA.FTZ R101, R137, R135, RZ ;  /* 0x0000008789657223 */ /* 0x000fe200000100ff */
[-C--:B------:R-:W-:Y:S01]  /*0c80*/  FMUL.FTZ R127, R127, R102.reuse ;  /* 0x000000667f7f7220 */ /* 0x080fe20000410000 */
        /* <DEDUP_REMOVED lines=8> */
[----:B------:R-:W-:Y:S01]  /*0d10*/  SHF.L.U32 R146, R99, 0x10, RZ ;  /* 0x0000001063927819 */ /* 0x000fe200000006ff */
[----:B------:R-:W-:-:S02]  /*0d20*/  FADD.FTZ R97, R96, R131 ;  /* 0x0000008360617221 */ /* 0x000fc40000010000 */
[----:B------:R-:W-:Y:S01]  /*0d30*/  FFMA.FTZ R99, R133, R131, R98 ;  /* 0x0000008385637223 */ /* 0x000fe20000010062 */
[----:B------:R-:W-:Y:S01]  /*0d40*/  SHF.L.U32 R126, R12, 0x10, RZ ;  /* 0x000000100c7e7819 */ /* 0x000fe200000006ff */
[----:B------:R-:W-:Y:S01]  /*0d50*/  FADD.FTZ R101, -R141, R100 ;  /* 0x000000648d657221 */ /* 0x000fe20000010100 */
[----:B------:R-:W-:Y:S01]  /*0d60*/  FADD.FTZ R96, R97, R130 ;  /* 0x0000008261607221 */ /* 0x000fe20000010000 */
[----:B------:R-:W-:Y:S02]  /*0d70*/  FFMA.FTZ R98, R132, R130, R99 ;  /* 0x0000008284627223 */ /* 0x000fe40000010063 */
[----:B------:R-:W-:Y:S01]  /*0d80*/  FMUL.FTZ R126, R126, R102 ;  /* 0x000000667e7e7220 */ /* 0x000fe20000410000 */
[----:B------:R-:W-:Y:S01]  /*0d90*/  FMUL.FTZ R128, R138, R101 ;  /* 0x000000658a807220 */ /* 0x000fe20000410000 */
[----:B------:R-:W-:Y:S01]  /*0da0*/  FADD.FTZ R97, R96, R127 ;  /* 0x0000007f60617221 */ /* 0x000fe20000010000 */
[----:B------:R-:W-:Y:S01]  /*0db0*/  FFMA.FTZ R99, R129, R127, R98 ;  /* 0x0000007f81637223 */ /* 0x000fe20000010062 */
[----:B------:R-:W-:Y:S01]  /*0dc0*/  SHF.L.U32 R103, R13, 0x10, RZ ;  /* 0x000000100d677819 */ /* 0x000fe200000006ff */
[----:B------:R-:W-:Y:S01]  /*0dd0*/  FADD.FTZ R101, -R141, R122 ;  /* 0x0000007a8d657221 */ /* 0x000fe20000010100 */
        /* <DEDUP_REMOVED lines=14> */
.L_x_546:
[----:B------:R-:W-:Y:S05]  /*0ec0*/  BSYNC.RECONVERGENT B0 ;  /* 0x0000000000007941 */ /* 0x000fea0003800200 */
.L_x_545:
[----:B------:R-:W-:Y:S04]  /*0ed0*/  BSSY.RECONVERGENT B0, `(.L_x_547) ;  /* 0x0000068000007945 */ /* 0x000fe80003800200 */
        /* <DEDUP_REMOVED lines=11> */
[----:B------:R-:W-:-:S04]  /*0f90*/  SHF.L.U32 R119, R32, 0x10, RZ ;  /* 0x0000001020777819 */ /* 0x000fc800000006ff */
[----:B------:R-:W5:Y:S07]  /*0fa0*/  LDG.E.64 R142, desc[UR6][R106.64] ;  /* 0x000000066a8e7981 */ /* 0x000f6e000c1e1b00 */
[----:B------:R-:W0:Y:S01]  /*0fb0*/  @P2 LDC.64 R108, c[0x0][0x438] ;  /* 0x00010e00ff6c2b82 */ /* 0x000e220000000a00 */
[----:B------:R-:W-:Y:S01]  /*0fc0*/  SHF.L.U32 R117, R2, 0x10, RZ ;  /* 0x0000001002757819 */ /* 0x000fe200000006ff */
[----:B0-----:R-:W-:-:S05]  /*0fd0*/  @P2 IMAD.WIDE.U32 R108, R147, 0x10, R108 ;  /* 0x00000010936c2825 */ /* 0x001fca00078e006c */
[----:B------:R0:W5:Y:S02]  /*0fe0*/  @P2 LDG.E.128 R20, desc[UR6][R108.64] ;  /* 0x000000066c142981 */ /* 0x000164000c1e1d00 */
[----:B0-----:R-:W-:Y:S02]  /*0ff0*/  SHF.L.U32 R108, R34, 0x10, RZ ;  /* 0x00000010226c7819 */ /* 0x001fe400000006ff */
[C---:B---3--:R-:W-:Y:S02]  /*1000*/  PRMT R111, R97.reuse, 0x7632, R111 ;  /* 0x00007632616f7816 */ /* 0x048fe4000000006f */
[----:B------:R-:W-:Y:S02]  /*1010*/  SHF.L.U32 R112, R97, 0x10, RZ ;  /* 0x0000001061707819 */ /* 0x000fe400000006ff */
[C---:B------:R-:W-:Y:S02]  /*1020*/  PRMT R97, R98.reuse, 0x7632, R97 ;  /* 0x0000763262617816 */ /* 0x040fe40000000061 */
[----:B------:R-:W-:-:S02]  /*1030*/  SHF.L.U32 R98, R98, 0x10, RZ ;  /* 0x0000001062627819 */ /* 0x000fc400000006ff */
[C---:B------:R-:W-:Y:S02]  /*1040*/  PRMT R110, R96.reuse, 0x7632, R110 ;  /* 0x00007632606e7816 */ /* 0x040fe4000000006e */
[----:B------:R-:W-:Y:S01]  /*1050*/  SHF.L.U32 R96, R96, 0x10, RZ ;  /* 0x0000001060607819 */ /* 0x000fe200000006ff */
[----:B------:R-:W-:Y:S01]  /*1060*/  FADD.FTZ R109, -R141, R98 ;  /* 0x000000628d6d7221 */ /* 0x000fe20000010100 */
[----:B------:R-:W-:Y:S02]  /*1070*/  SHF.L.U32 R98, R97, 0x10, RZ ;  /* 0x0000001061627819 */ /* 0x000fe400000006ff */
[----:B------:R-:W-:Y:S01]  /*1080*/  SHF.L.U32 R110, R110, 0x10, RZ ;  /* 0x000000106e6e7819 */ /* 0x000fe200000006ff */
[C---:B------:R-:W-:Y:S01]  /*1090*/  FADD.FTZ R121, -R141.reuse, R96 ;  /* 0x000000608d797221 */ /* 0x040fe20000010100 */
[C---:B------:R-:W-:Y:S01]  /*10a0*/  FADD.FTZ R107, -R141.reuse, R112 ;  /* 0x000000708d6b7221 */ /* 0x040fe20000010100 */
[----:B------:R-:W-:Y:S01]  /*10b0*/  FADD.FTZ R97, -R141, R98 ;  /* 0x000000628d617221 */ /* 0x000fe20000010100 */
[----:B------:R-:W-:-:S02]  /*10c0*/  PRMT R113, R99, 0x7632, R113 ;  /* 0x0000763263717816 */ /* 0x000fc40000000071 */
[----:B------:R-:W-:Y:S01]  /*10d0*/  SHF.L.U32 R114, R99, 0x10, RZ ;  /* 0x0000001063727819 */ /* 0x000fe200000006ff */
[----:B------:R-:W-:Y:S01]  /*10e0*/  FADD.FTZ R99, -R141, R110 ;  /* 0x0000006e8d637221 */ /* 0x000fe20000010100 */
[----:B------:R-:W-:Y:S02]  /*10f0*/  SHF.L.U32 R96, R111, 0x10, RZ ;  /* 0x000000106f607819 */ /* 0x000fe400000006ff */
[C---:B----4-:R-:W-:Y:S02]  /*1100*/  PRMT R98, R100.reuse, 0x7632, R98 ;  /* 0x0000763264627816 */ /* 0x050fe40000000062 */
[----:B------:R-:W-:Y:S02]  /*1110*/  SHF.L.U32 R100, R100, 0x10, RZ ;  /* 0x0000001064647819 */ /* 0x000fe400000006ff */
[C---:B------:R-:W-:Y:S01]  /*1120*/  PRMT R112, R101.reuse, 0x7632, R112 ;  /* 0x0000763265707816 */ /* 0x040fe20000000070 */
[C---:B-----5:R-:W-:Y:S01]  /*1130*/  FMUL.FTZ R121, R138.reuse, R121 ;  /* 0x000000798a797220 */ /* 0x060fe20000410000 */
[----:B------:R-:W-:Y:S01]  /*1140*/  SHF.L.U32 R101, R101, 0x10, RZ ;  /* 0x0000001065657819 */ /* 0x000fe200000006ff */
[----:B------:R-:W-:Y:S01]  /*1150*/  FMUL.FTZ R111, R138, R107 ;  /* 0x0000006b8a6f7220 */ /* 0x000fe20000410000 */
[----:B------:R-:W-:-:S02]  /*1160*/  SHF.L.U32 R110, R33, 0x10, RZ ;  /* 0x00000010216e7819 */ /* 0x000fc400000006ff */
[----:B------:R-:W-:Y:S01]  /*1170*/  SHF.L.U32 R106, R113, 0x10, RZ ;  /* 0x00000010716a7819 */ /* 0x000fe200000006ff */
[----:B------:R-:W-:Y:S01]  /*1180*/  FADD.FTZ R113, -R141, R96 ;  /* 0x000000608d717221 */ /* 0x000fe20000010100 */
        /* <DEDUP_REMOVED lines=8> */
[----:B------:R-:W-:Y:S01]  /*1210*/  FMUL.FTZ R120, R138, R99 ;  /* 0x000000638a787220 */ /* 0x000fe20000410000 */
[----:B------:R-:W-:Y:S01]  /*1220*/  SHF.L.U32 R101, R112, 0x10, RZ ;  /* 0x0000001070657819 */ /* 0x000fe200000006ff */
[----:B------:R-:W-:Y:S01]  /*1230*/  FMUL.FTZ R112, R138, R113 ;  /* 0x000000718a707220 */ /* 0x000fe20000410000 */
[-C--:B------:R-:W-:Y:S01]  /*1240*/  FMUL.FTZ R117, R117, R98.reuse ;  /* 0x0000006275757220 */ /* 0x080fe20000410000 */
[----:B------:R-:W-:Y:S01]  /*1250*/  FADD.FTZ R146, R146, R119 ;  /* 0x0000007792927221 */ /* 0x000fe20000010000 */
[----:B------:R-:W-:Y:S01]  /*1260*/  FFMA.FTZ R99, R121, R119, R148 ;  /* 0x0000007779637223 */ /* 0x000fe20000010094 */
[----:B------:R-:W-:Y:S01]  /*1270*/  FADD.FTZ R147, -R141, R114 ;  /* 0x000000728d937221 */ /* 0x000fe20000010100 */
[----:B------:R-:W-:Y:S01]  /*1280*/  FADD.FTZ R89, R89, R98 ;  /* 0x0000006259597221 */ /* 0x000fe20000010000 */
[----:B------:R-:W-:Y:S01]  /*1290*/  FFMA.FTZ R57, R120, R98, R57 ;  /* 0x0000006278397223 */ /* 0x000fe20000010039 */
[-C--:B------:R-:W-:Y:S01]  /*12a0*/  FMUL.FTZ R113, R100, R101.reuse ;  /* 0x0000006564717220 */ /* 0x080fe20000410000 */
[----:B------:R-:W-:Y:S01]  /*12b0*/  FADD.FTZ R91, R91, R101 ;  /* 0x000000655b5b7221 */ /* 0x000fe20000010000 */
[----:B------:R-:W-:Y:S01]  /*12c0*/  FFMA.FTZ R59, R112, R101, R59 ;  /* 0x00000065703b7223 */ /* 0x000fe2000001003b */
[----:B------:R-:W-:Y:S01]  /*12d0*/  FADD.FTZ R141, -R141, R106 ;  /* 0x0000006a8d8d7221 */ /* 0x000fe20000010100 */
[C---:B------:R-:W-:Y:S01]  /*12e0*/  PRMT R96, R103.reuse, 0x7632, R96 ;  /* 0x0000763267607816 */ /* 0x040fe20000000060 */
[----:B------:R-:W-:Y:S01]  /*12f0*/  FADD.FTZ R101, R146, R117 ;  /* 0x0000007592657221 */ /* 0x000fe20000010000 */
[----:B------:R-:W-:Y:S01]  /*1300*/  FFMA.FTZ R98, R120, R117, R99 ;  /* 0x0000007578627223 */ /* 0x000fe20000010063 */
[----:B------:R-:W-:Y:S01]  /*1310*/  SHF.L.U32 R103, R103, 0x10, RZ ;  /* 0x0000001067677819 */ /* 0x000fe200000006ff */
[----:B------:R-:W-:Y:S01]  /*1320*/  FMUL.FTZ R107, R138, R147 ;  /* 0x000000938a6b7220 */ /* 0x000fe20000410000 */
[----:B------:R-:W-:Y:S01]  /*1330*/  SHF.L.U32 R106, R35, 0x10, RZ ;  /* 0x00000010236a7819 */ /* 0x000fe200000006ff */
[----:B------:R-:W-:Y:S01]  /*1340*/  FADD.FTZ R100, R101, R110 ;  /* 0x0000006e65647221 */ /* 0x000fe20000010000 */
[C---:B------:R-:W-:Y:S01]  /*1350*/  PRMT R114, R102.reuse, 0x7632, R114 ;  /* 0x0000763266727816 */ /* 0x040fe20000000072 */
[----:B------:R-:W-:Y:S01]  /*1360*/  FFMA.FTZ R99, R111, R110, R98 ;  /* 0x0000006e6f637223 */ /* 0x000fe20000010062 */
[----:B------:R-:W-:Y:S01]  /*1370*/  SHF.L.U32 R115, R102, 0x10, RZ ;  /* 0x0000001066737819 */ /* 0x000fe200000006ff */
[-C--:B------:R-:W-:Y:S01]  /*1380*/  FMUL.FTZ R106, R106, R103.reuse ;  /* 0x000000676a6a7220 */ /* 0x080fe20000410000 */
[----:B------:R-:W-:Y:S01]  /*1390*/  FADD.FTZ R94, R94, R103 ;  /* 0x000000675e5e7221 */ /* 0x000fe20000010000 */
[----:B------:R-:W-:Y:S01]  /*13a0*/  FFMA.FTZ R62, R107, R103, R62 ;  /* 0x000000676b3e7223 */ /* 0x000fe2000001003e */
[----:B------:R-:W-:Y:S01]  /*13b0*/  SHF.L.U32 R102, R4, 0x10, RZ ;  /* 0x0000001004667819 */ /* 0x000fe200000006ff */
[----:B------:R-:W-:Y:S01]  /*13c0*/  FMUL.FTZ R109, R138, R109 ;  /* 0x0000006d8a6d7220 */ /* 0x000fe20000410000 */
[----:B------:R-:W-:Y:S01]  /*13d0*/  SHF.L.U32 R103, R114, 0x10, RZ ;  /* 0x0000001072677819 */ /* 0x000fe200000006ff */
[----:B------:R-:W-:Y:S01]  /*13e0*/  FMUL.FTZ R108, R108, R115 ;  /* 0x000000736c6c7220 */ /* 0x000fe20000410000 */
[----:B------:R-:W-:Y:S01]  /*13f0*/  SHF.L.U32 R98, R96, 0x10, RZ ;  /* 0x0000001060627819 */ /* 0x000fe200000006ff */
        /* <DEDUP_REMOVED lines=21> */
.L_x_548:
[----:B------:R-:W-:Y:S05]  /*1550*/  BSYNC.RECONVERGENT B0 ;  /* 0x0000000000007941 */ /* 0x000fea0003800200 */
.L_x_547:
[----:B------:R-:W-:Y:S01]  /*1560*/  UMOV UR4, 0xffffffff ;  /* 0xffffffff00047882 */ /* 0x000fe20000000000 */
[----:B-----5:R-:W-:Y:S02]  /*1570*/  @P0 SHF.L.U32 R139, R140, 0x10, RZ ;  /* 0x000000108c8b0819 */ /* 0x020fe400000006ff */
        /* <DEDUP_REMOVED lines=19> */
.L_x_582:
        /* <DEDUP_REMOVED lines=16> */
[----:B------:R-:W-:Y:S01]  /*17b0*/  LOP3.LUT P2, RZ, R144, 0xff, RZ, 0xc0, !PT ;  /* 0x000000ff90ff7812 */ /* 0x000fe2000784c0ff */
[-C--:B------:R-:W-:Y:S01]  /*17c0*/  FFMA.FTZ R147, R136, R141.reuse, R140 ;  /* 0x0000008d88937223 */ /* 0x080fe2000001008c */
[----:B------:R-:W-:Y:S01]  /*17d0*/  LOP3.LUT P4, RZ, R144, 0xff00, RZ, 0xc0, !PT ;  /* 0x0000ff0090ff7812 */ /* 0x000fe2000788c0ff */
[----:B------:R-:W-:Y:S01]  /*17e0*/  FADD.FTZ R101, R135, -R100 ;  /* 0x8000006487657221 */ /* 0x000fe20000010000 */
[----:B------:R-:W-:Y:S01]  /*17f0*/  CS2R R148, SRZ ;  /* 0x0000000000947805 */ /* 0x000fe2000001ff00 */
[----:B------:R-:W-:Y:S01]  /*1800*/  FADD.FTZ R147, R134, -R147 ;  /* 0x8000009386937221 */ /* 0x000fe20000010000 */
[----:B------:R-:W-:Y:S01]  /*1810*/  FFMA.FTZ R146, R133, R141, R140 ;  /* 0x0000008d85927223 */ /* 0x000fe2000001008c */
[----:B------:R-:W-:Y:S01]  /*1820*/  FMUL.FTZ R100, R138, R101 ;  /* 0x000000658a647220 */ /* 0x000fe20000410000 */
[----:B------:R-:W-:-:S03]  /*1830*/  HFMA2 R101, -RZ, RZ, 0, 0 ;  /* 0x00000000ff657431 */ /* 0x000fc600000001ff */
[----:B------:R-:W-:Y:S02]  /*1840*/  FMUL.FTZ R100, R100, R139 ;  /* 0x0000008b64647220 */ /* 0x000fe40000410000 */
[----:B-----5:R-:W-:Y:S02]  /*1850*/  @P2 SHF.L.U32 R102, R96, 0x10, RZ ;  /* 0x0000001060662819 */ /* 0x020fe400000006ff */
[----:B------:R-:W-:Y:S01]  /*1860*/  FMUL.FTZ R100, R100, UR14 ;  /* 0x0000000e64647c20 */ /* 0x000fe20008410000 */
[----:B------:R-:W-:Y:S02]  /*1870*/  @P2 SHF.L.U32 R103, R28, 0x10, RZ ;  /* 0x000000101c672819 */ /* 0x000fe400000006ff */
[----:B------:R-:W-:Y:S01]  /*1880*/  @P4 PRMT R96, R96, 0x7632, R96 ;  /* 0x0000763260604816 */ /* 0x000fe20000000060 */
[----:B------:R-:W-:Y:S01]  /*1890*/  @P2 FMUL.FTZ R149, R100, R102 ;  /* 0x0000006664952220 */ /* 0x000fe20000410000 */
[----:B------:R-:W-:Y:S01]  /*18a0*/  FMUL.FTZ R102, R138, R147 ;  /* 0x000000938a667220 */ /* 0x000fe20000410000 */
[----:B------:R-:W-:Y:S01]  /*18b0*/  @P2 FMUL.FTZ R101, R100, R103 ;  /* 0x0000006764652220 */ /* 0x000fe20000410000 */
[----:B------:R-:W-:Y:S01]  /*18c0*/  @P4 SHF.L.U32 R96, R96, 0x10, RZ ;  /* 0x0000001060604819 */ /* 0x000fe200000006ff */
[----:B------:R-:W-:Y:S01]  /*18d0*/  FADD.FTZ R147, R131, -R146 ;  /* 0x8000009283937221 */ /* 0x000fe20000010000 */
[----:B------:R-:W-:Y:S01]  /*18e0*/  FMUL.FTZ R102, R102, R139 ;  /* 0x0000008b66667220 */ /* 0x000fe20000410000 */
[----:B------:R-:W-:Y:S01]  /*18f0*/  LOP3.LUT P2, RZ, R144, 0xff0000, RZ, 0xc0, !PT ;  /* 0x00ff000090ff7812 */ /* 0x000fe2000784c0ff */
[----:B------:R-:W-:Y:S01]  /*1900*/  FADD.FTZ R149, R64, R149 ;  /* 0x0000009540957221 */ /* 0x000fe20000010000 */
[----:B------:R-:W-:Y:S01]  /*1910*/  @P4 SHF.L.U32 R103, R14, 0x10, RZ ;  /* 0x000000100e674819 */ /* 0x000fe200000006ff */
[----:B------:R-:W-:Y:S01]  /*1920*/  FMUL.FTZ R102, R102, UR14 ;  /* 0x0000000e66667c20 */ /* 0x000fe20008410000 */
[----:B------:R-:W-:-:S03]  /*1930*/  MOV R100, RZ ;  /* 0x000000ff00647202 */ /* 0x000fc60000000f00 */
[----:B------:R-:W-:Y:S01]  /*1940*/  @P4 FMUL.FTZ R148, R102, R96 ;  /* 0x0000006066944220 */ /* 0x000fe20000410000 */
[----:B------:R-:W-:Y:S01]  /*1950*/  FMUL.FTZ R96, R138, R147 ;  /* 0x000000938a607220 */ /* 0x000fe20000410000 */
[----:B------:R-:W-:Y:S01]  /*1960*/  @P4 FMUL.FTZ R100, R102, R103 ;  /* 0x0000006766644220 */ /* 0x000fe20000410000 */
[----:B------:R-:W-:Y:S01]  /*1970*/  LOP3.LUT P4, RZ, R144, 0xff000000, RZ, 0xc0, !PT ;  /* 0xff00000090ff7812 */ /* 0x000fe2000788c0ff */
[----:B------:R-:W-:Y:S01]  /*1980*/  FFMA.FTZ R103, R132, R141, R140 ;  /* 0x0000008d84677223 */ /* 0x000fe2000001008c */
[----:B------:R-:W-:Y:S01]  /*1990*/  FMUL.FTZ R102, R96, R139 ;  /* 0x0000008b60667220 */ /* 0x000fe20000410000 */
[----:B------:R-:W-:Y:S01]  /*19a0*/  HFMA2 R147, -RZ, RZ, 0, 0 ;  /* 0x00000000ff937431 */ /* 0x000fe200000001ff */
[----:B------:R-:W-:Y:S01]  /*19b0*/  MOV R96, RZ ;  /* 0x000000ff00607202 */ /* 0x000fe20000000f00 */
[----:B------:R-:W-:Y:S01]  /*19c0*/  FADD.FTZ R151, R130, -R103 ;  /* 0x8000006782977221 */ /* 0x000fe20000010000 */
[----:B------:R-:W-:Y:S01]  /*19d0*/  FMUL.FTZ R150, R102, UR14 ;  /* 0x0000000e66967c20 */ /* 0x000fe20008410000 */
[----:B------:R-:W-:Y:S01]  /*19e0*/  @P2 SHF.L.U32 R103, R97, 0x10, RZ ;  /* 0x0000001061672819 */ /* 0x000fe200000006ff */
[----:B------:R-:W-:Y:S01]  /*19f0*/  FADD.FTZ R148, R65, R148 ;  /* 0x0000009441947221 */ /* 0x000fe20000010000 */
[----:B------:R-:W-:Y:S01]  /*1a00*/  @P2 SHF.L.U32 R102, R29, 0x10, RZ ;  /* 0x000000101d662819 */ /* 0x000fe200000006ff */
[----:B------:R-:W-:-:S02]  /*1a10*/  FMUL.FTZ R146, R138, R151 ;  /* 0x000000978a927220 */ /* 0x000fc40000410000 */
[C---:B------:R-:W-:Y:S02]  /*1a20*/  @P2 FMUL.FTZ R147, R150.reuse, R103 ;  /* 0x0000006796932220 */ /* 0x040fe40000410000 */
[----:B------:R-:W-:Y:S01]  /*1a30*/  @P2 FMUL.FTZ R96, R150, R102 ;  /* 0x0000006696602220 */ /* 0x000fe20000410000 */
[----:B------:R-:W-:Y:S01]  /*1a40*/  FFMA.FTZ R150, R129, R141, R140 ;  /* 0x0000008d81967223 */ /* 0x000fe2000001008c */
[----:B------:R-:W-:Y:S01]  /*1a50*/  @P4 PRMT R102, R97, 0x7632, R102 ;  /* 0x0000763261664816 */ /* 0x000fe20000000066 */
[----:B------:R-:W-:Y:S01]  /*1a60*/  FMUL.FTZ R97, R146, R139 ;  /* 0x0000008b92617220 */ /* 0x000fe20000410000 */
[----:B------:R-:W-:Y:S01]  /*1a70*/  LOP3.LUT P2, RZ, R145, 0xff, RZ, 0xc0, !PT ;  /* 0x000000ff91ff7812 */ /* 0x000fe2000784c0ff */
[----:B------:R-:W-:Y:S01]  /*1a80*/  FADD.FTZ R103, R127, -R150 ;  /* 0x800000967f677221 */ /* 0x000fe20000010000 */
[----:B------:R-:W-:Y:S01]  /*1a90*/  @P4 SHF.L.U32 R102, R102, 0x10, RZ ;  /* 0x0000001066664819 */ /* 0x000fe200000006ff */
[----:B------:R-:W-:Y:S01]  /*1aa0*/  FMUL.FTZ R151, R97, UR14 ;  /* 0x0000000e61977c20 */ /* 0x000fe20008410000 */
[----:B------:R-:W-:-:S02]  /*1ab0*/  HFMA2 R146, -RZ, RZ, 0, 0 ;  /* 0x00000000ff927431 */ /* 0x000fc400000001ff */
[----:B------:R-:W-:Y:S01]  /*1ac0*/  FMUL.FTZ R150, R138, R103 ;  /* 0x000000678a967220 */ /* 0x000fe20000410000 */
[----:B------:R-:W-:Y:S01]  /*1ad0*/  MOV R97, RZ ;  /* 0x000000ff00617202 */ /* 0x000fe20000000f00 */
[----:B------:R-:W-:Y:S01]  /*1ae0*/  @P4 FMUL.FTZ R146, R151, R102 ;  /* 0x0000006697924220 */ /* 0x000fe20000410000 */
[----:B------:R-:W-:Y:S01]  /*1af0*/  @P4 SHF.L.U32 R102, R15, 0x10, RZ ;  /* 0x000000100f664819 */ /* 0x000fe200000006ff */
[----:B------:R-:W-:Y:S01]  /*1b00*/  FMUL.FTZ R150, R150, R139 ;  /* 0x0000008b96967220 */ /* 0x000fe20000410000 */
[----:B------:R-:W-:Y:S01]  /*1b10*/  FADD.FTZ R147, R66, R147 ;  /* 0x0000009342937221 */ /* 0x000fe20000010000 */
[----:B------:R-:W-:Y:S02]  /*1b20*/  FADD.FTZ R146, R67, R146 ;  /* 0x0000009243927221 */ /* 0x000fe40000010000 */
[----:B------:R-:W-:Y:S01]  /*1b30*/  @P4 FMUL.FTZ R97, R151, R102 ;  /* 0x0000006697614220 */ /* 0x000fe20000410000 */
[----:B------:R-:W-:Y:S01]  /*1b40*/  FMUL.FTZ R152, R150, UR14 ;  /* 0x0000000e96987c20 */ /* 0x000fe20008410000 */
[----:B------:R-:W-:-:S02]  /*1b50*/  @P2 SHF.L.U32 R150, R98, 0x10, RZ ;  /* 0x0000001062962819 */ /* 0x000fc400000006ff */
[----:B------:R-:W-:Y:S02]  /*1b60*/  CS2R R102, SRZ ;  /* 0x0000000000667805 */ /* 0x000fe4000001ff00 */
[----:B------:R-:W-:Y:S02]  /*1b70*/  @P2 SHF.L.U32 R151, R30, 0x10, RZ ;  /* 0x000000101e972819 */ /* 0x000fe400000006ff */
[----:B------:R-:W-:Y:S01]  /*1b80*/  F2FP.BF16.F32.PACK_AB R97, R97, R96 ;  /* 0x000000606161723e */ /* 0x000fe200000010ff */
[----:B------:R-:W-:Y:S01]  /*1b90*/  @P2 FMUL.FTZ R103, R152, R150 ;  /* 0x0000009698672220 */ /* 0x000fe20000410000 */
[----:B------:R-:W-:Y:S01]  /*1ba0*/  F2FP.BF16.F32.PACK_AB R96, R100, R101 ;  /* 0x000000656460723e */ /* 0x000fe200000010ff */
[----:B------:R-:W-:Y:S01]  /*1bb0*/  @P2 FMUL.FTZ R102, R152, R151 ;  /* 0x0000009798662220 */ /* 0x000fe20000410000 */
[----:B------:R-:W-:Y:S01]  /*1bc0*/  LOP3.LUT P2, RZ, R145, 0xff00, RZ, 0xc0, !PT ;  /* 0x0000ff0091ff7812 */ /* 0x000fe2000784c0ff */
[----:B------:R-:W-:Y:S01]  /*1bd0*/  FFMA.FTZ R151, R128, R141, R140 ;  /* 0x0000008d80977223 */ /* 0x000fe2000001008c */
[----:B------:R-:W-:-:S03]  /*1be0*/  FADD.FTZ R68, R68, R103 ;  /* 0x0000006744447221 */ /* 0x000fc60000010000 */
[----:B------:R-:W-:-:S04]  /*1bf0*/  FADD.FTZ R151, R126, -R151 ;  /* 0x800000977e977221 */ /* 0x000fc80000010000 */
[----:B------:R-:W-:-:S04]  /*1c00*/  FMUL.FTZ R150, R138, R151 ;  /* 0x000000978a967220 */ /* 0x000fc80000410000 */
[----:B------:R-:W-:Y:S01]  /*1c10*/  @P2 PRMT R98, R98, 0x7632, R98 ;  /* 0x0000763262622816 */ /* 0x000fe20000000062 */
[----:B------:R-:W-:-:S03]  /*1c20*/  FMUL.FTZ R150, R150, R139 ;  /* 0x0000008b96967220 */ /* 0x000fc60000410000 */
[----:B------:R-:W-:Y:S01]  /*1c30*/  @P2 SHF.L.U32 R151, R98, 0x10, RZ ;  /* 0x0000001062972819 */ /* 0x000fe200000006ff */
[----:B------:R-:W-:Y:S01]  /*1c40*/  FMUL.FTZ R152, R150, UR14 ;  /* 0x0000000e96987c20 */ /* 0x000fe20008410000 */
[----:B------:R-:W-:Y:S01]  /*1c50*/  @P2 SHF.L.U32 R150, R16, 0x10, RZ ;  /* 0x0000001010962819 */ /* 0x000fe200000006ff */
[----:B------:R-:W-:Y:S02]  /*1c60*/  HFMA2 R98, -RZ, RZ, 0, 0 ;  /* 0x00000000ff627431 */ /* 0x000fe400000001ff */
[C---:B------:R-:W-:Y:S01]  /*1c70*/  @P2 FMUL.FTZ R98, R152.reuse, R151 ;  /* 0x0000009798622220 */ /* 0x040fe20000410000 */
[----:B------:R-:W-:Y:S01]  /*1c80*/  MOV R151, RZ ;  /* 0x000000ff00977202 */ /* 0x000fe20000000f00 */
[----:B------:R-:W-:Y:S01]  /*1c90*/  @P2 FMUL.FTZ R151, R152, R150 ;  /* 0x0000009698972220 */ /* 0x000fe20000410000 */
[----:B------:R-:W-:Y:S01]  /*1ca0*/  FFMA.FTZ R150, R125, R141, R140 ;  /* 0x0000008d7d967223 */ /* 0x000fe2000001008c */
[----:B------:R-:W-:Y:S01]  /*1cb0*/  LOP3.LUT P2, RZ, R145, 0xff0000, RZ, 0xc0, !PT ;  /* 0x00ff000091ff7812 */ /* 0x000fe2000784c0ff */
[----:B------:R-:W-:-:S02]  /*1cc0*/  FADD.FTZ R69, R69, R98 ;  /* 0x0000006245457221 */ /* 0x000fc40000010000 */
[----:B------:R-:W-:Y:S01]  /*1cd0*/  FADD.FTZ R153, R123, -R150 ;  /* 0x800000967b997221 */ /* 0x000fe20000010000 */
[----:B------:R-:W-:-:S03]  /*1ce0*/  F2FP.BF16.F32.PACK_AB R98, R151, R102 ;  /* 0x000000669762723e */ /* 0x000fc600000010ff */
[----:B------:R-:W-:Y:S01]  /*1cf0*/  FMUL.FTZ R150, R138, R153 ;  /* 0x000000998a967220 */ /* 0x000fe20000410000 */
[----:B------:R-:W-:-:S03]  /*1d00*/  HFMA2 R153, -RZ, RZ, 0, 0 ;  /* 0x00000000ff997431 */ /* 0x000fc600000001ff */
[----:B------:R-:W-:Y:S02]  /*1d10*/  FMUL.FTZ R150, R150, R139 ;  /* 0x0000008b96967220 */ /* 0x000fe40000410000 */
[----:B------:R-:W-:Y:S01]  /*1d20*/  @P2 SHF.L.U32 R152, R99, 0x10, RZ ;  /* 0x0000001063982819 */ /* 0x000fe200000006ff */
[----:B------:R-:W-:Y:S02]  /*1d30*/  @P2 IMAD.U32 R154, R31, 0x10000, RZ ;  /* 0x000100001f9a2824 */ /* 0x000fe400078e00ff */
[----:B------:R-:W-:Y:S01]  /*1d40*/  FMUL.FTZ R155, R150, UR14 ;  /* 0x0000000e969b7c20 */ /* 0x000fe20008410000 */
[----:B------:R-:W-:-:S03]  /*1d50*/  MOV R150, RZ ;  /* 0x000000ff00967202 */ /* 0x000fc60000000f00 */
[C---:B------:R-:W-:Y:S01]  /*1d60*/  @P2 FMUL.FTZ R153, R155.reuse, R152 ;  /* 0x000000989b992220 */ /* 0x040fe20000410000 */
[----:B------:R-:W-:Y:S01]  /*1d70*/  @P2 FMUL.FTZ R150, R155, R154 ;  /* 0x0000009a9b962220 */ /* 0x000fe20000410000 */
[----:B------:R-:W-:Y:S01]  /*1d80*/  ISETP.GE.U32.AND P2, PT, R144, RZ, PT ;  /* 0x000000ff9000720c */ /* 0x000fe20003f46070 */
[----:B------:R-:W-:Y:S01]  /*1d90*/  FFMA.FTZ R155, R124, R141, R140 ;  /* 0x0000008d7c9b7223 */ /* 0x000fe2000001008c */
[----:B------:R-:W-:Y:S02]  /*1da0*/  FADD.FTZ R70, R70, R153 ;  /* 0x0000009946467221 */ /* 0x000fe40000010000 */
[----:B------:R-:W-:Y:S01]  /*1db0*/  ISETP.GE.U32.AND.EX P2, PT, R145, 0x1000000, PT, P2 ;  /* 0x010000009100780c */ /* 0x000fe20003f46120 */
[----:B------:R-:W-:-:S04]  /*1dc0*/  FADD.FTZ R155, R122, -R155 ;  /* 0x8000009b7a9b7221 */ /* 0x000fc80000010000 */
[----:B------:R-:W-:-:S04]  /*1dd0*/  FMUL.FTZ R152, R138, R155 ;  /* 0x0000009b8a987220 */ /* 0x000fc80000410000 */
[----:B------:R-:W-:-:S04]  /*1de0*/  FMUL.FTZ R152, R152, R139 ;  /* 0x0000008b98987220 */ /* 0x000fc80000410000 */
[----:B------:R-:W-:Y:S01]  /*1df0*/  @P2 PRMT R99, R99, 0x7632, R99 ;  /* 0x0000763263632816 */ /* 0x000fe20000000063 */
[----:B------:R-:W-:Y:S01]  /*1e00*/  FMUL.FTZ R155, R152, UR14 ;  /* 0x0000000e989b7c20 */ /* 0x000fe20008410000 */
[----:B------:R-:W-:Y:S01]  /*1e10*/  @P2 SHF.L.U32 R154, R17, 0x10, RZ ;  /* 0x00000010119a2819 */ /* 0x000fe200000006ff */
[----:B------:R-:W-:Y:S01]  /*1e20*/  HFMA2 R152, -RZ, RZ, 0, 0 ;  /* 0x00000000ff987431 */ /* 0x000fe200000001ff */
[----:B------:R-:W-:-:S05]  /*1e30*/  @P2 SHF.L.U32 R99, R99, 0x10, RZ ;  /* 0x0000001063632819 */ /* 0x000fca00000006ff */
[C---:B------:R-:W-:Y:S01]  /*1e40*/  @P2 FMUL.FTZ R152, R155.reuse, R99 ;  /* 0x000000639b982220 */ /* 0x040fe20000410000 */
[----:B------:R-:W-:Y:S01]  /*1e50*/  MOV R99, RZ ;  /* 0x000000ff00637202 */ /* 0x000fe20000000f00 */
[----:B------:R-:W-:Y:S02]  /*1e60*/  @P2 FMUL.FTZ R99, R155, R154 ;  /* 0x0000009a9b632220 */ /* 0x000fe40000410000 */
[----:B------:R-:W-:-:S03]  /*1e70*/  FADD.FTZ R71, R71, R152 ;  /* 0x0000009847477221 */ /* 0x000fc60000010000 */
[----:B------:R-:W-:Y:S01]  /*1e80*/  F2FP.BF16.F32.PACK_AB R99, R99, R150 ;  /* 0x000000966363723e */ /* 0x000fe200000010ff */
[----:B------:R-:W-:Y:S06]  /*1e90*/  BRA `(.L_x_555) ;  /* 0x0000000400c87947 */ /* 0x000fec0003800000 */
.L_x_554:
[-CC-:B------:R-:W-:Y:S01]  /*1ea0*/  FFMA.FTZ R80, R137, R141.reuse, R140.reuse ;  /* 0x0000008d89507223 */ /* 0x180fe2000001008c */
[----:B------:R-:W-:Y:S01]  /*1eb0*/  LOP3.LUT P2, RZ, R144, 0xff, RZ, 0xc0, !PT ;  /* 0x000000ff90ff7812 */ /* 0x000fe2000784c0ff */
[-C--:B------:R-:W-:Y:S01]  /*1ec0*/  FFMA.FTZ R101, R136, R141.reuse, R140 ;  /* 0x0000008d88657223 */ /* 0x080fe2000001008c */
[C---:B------:R-:W-:Y:S01]  /*1ed0*/  LOP3.LUT P4, RZ, R144.reuse, 0xff00, RZ, 0xc0, !PT ;  /* 0x0000ff0090ff7812 */ /* 0x040fe2000788c0ff */
[----:B------:R-:W-:Y:S01]  /*1ee0*/  FADD.FTZ R81, R135, -R80 ;  /* 0x8000005087517221 */ /* 0x000fe20000010000 */
[----:B------:R-:W-:Y:S01]  /*1ef0*/  CS2R R148, SRZ ;  /* 0x0000000000947805 */ /* 0x000fe2000001ff00 */
[----:B------:R-:W-:Y:S01]  /*1f00*/  FFMA.FTZ R146, R133, R141, R140 ;  /* 0x0000008d85927223 */ /* 0x000fe2000001008c */
[----:B------:R-:W-:Y:S01]  /*1f10*/  LOP3.LUT P5, RZ, R144, 0xff0000, RZ, 0xc0, !PT ;  /* 0x00ff000090ff7812 */ /* 0x000fe200078ac0ff */
[----:B------:R-:W-:Y:S01]  /*1f20*/  FMUL.FTZ R80, R138, R81 ;  /* 0x000000518a507220 */ /* 0x000fe20000410000 */
[----:B------:R-:W-:Y:S01]  /*1f30*/  HFMA2 R147, -RZ, RZ, 0, 0 ;  /* 0x00000000ff937431 */ /* 0x000fe200000001ff */
[----:B------:R-:W-:Y:S01]  /*1f40*/  CS2R R156, SRZ ;  /* 0x00000000009c7805 */ /* 0x000fe2000001ff00 */
[----:B------:R-:W-:-:S02]  /*1f50*/  HFMA2 R155, -RZ, RZ, 0, 0 ;  /* 0x00000000ff9b7431 */ /* 0x000fc400000001ff */
[----:B------:R-:W-:Y:S01]  /*1f60*/  FMUL.FTZ R81, R80, R139 ;  /* 0x0000008b50517220 */ /* 0x000fe20000410000 */
[----:B------:R-:W-:Y:S01]  /*1f70*/  HFMA2 R158, -RZ, RZ, 0, 0 ;  /* 0x00000000ff9e7431 */ /* 0x000fe200000001ff */
[----:B-----5:R-:W-:Y:S02]  /*1f80*/  @P2 SHF.L.U32 R83, R96, 0x10, RZ ;  /* 0x0000001060532819 */ /* 0x020fe400000006ff */
[----:B------:R-:W-:Y:S01]  /*1f90*/  FMUL.FTZ R82, R81, UR14 ;  /* 0x0000000e51527c20 */ /* 0x000fe20008410000 */
[----:B------:R-:W-:Y:S01]  /*1fa0*/  FADD.FTZ R81, R134, -R101 ;  /* 0x8000006586517221 */ /* 0x000fe20000010000 */
[----:B------:R-:W-:Y:S02]  /*1fb0*/  @P4 PRMT R96, R96, 0x7632, R96 ;  /* 0x0000763260604816 */ /* 0x000fe40000000060 */
[----:B0-----:R-:W-:Y:S01]  /*1fc0*/  CS2R R100, SRZ ;  /* 0x0000000000647805 */ /* 0x001fe2000001ff00 */
[----:B------:R-:W-:Y:S01]  /*1fd0*/  @P2 FMUL.FTZ R149, R82, R83 ;  /* 0x0000005352952220 */ /* 0x000fe20000410000 */
[----:B------:R-:W-:Y:S01]  /*1fe0*/  FMUL.FTZ R102, R138, R81 ;  /* 0x000000518a667220 */ /* 0x000fe20000410000 */
[----:B------:R-:W-:-:S02]  /*1ff0*/  @P2 SHF.L.U32 R103, R28, 0x10, RZ ;  /* 0x000000101c672819 */ /* 0x000fc400000006ff */
[----:B------:R-:W-:Y:S01]  /*2000*/  @P4 SHF.L.U32 R96, R96, 0x10, RZ ;  /* 0x0000001060604819 */ /* 0x000fe200000006ff */
[----:B------:R-:W-:Y:S01]  /*2010*/  FMUL.FTZ R81, R102, R139 ;  /* 0x0000008b66517220 */ /* 0x000fe20000410000 */
[----:B------:R-:W-:Y:S01]  /*2020*/  @P5 SHF.L.U32 R152, R29, 0x10, RZ ;  /* 0x000000101d985819 */ /* 0x000fe200000006ff */
[----:B------:R-:W-:Y:S01]  /*2030*/  @P2 FMUL.FTZ R101, R82, R103 ;  /* 0x0000006752652220 */ /* 0x000fe20000410000 */
[----:B------:R-:W-:Y:S01]  /*2040*/  LOP3.LUT P2, RZ, R144, 0xff000000, RZ, 0xc0, !PT ;  /* 0xff00000090ff7812 */ /* 0x000fe2000784c0ff */
[----:B------:R-:W-:Y:S01]  /*2050*/  FMUL.FTZ R83, R81, UR14 ;  /* 0x0000000e51537c20 */ /* 0x000fe20008410000 */
[----:B------:R-:W-:Y:S01]  /*2060*/  FADD.FTZ R81, R131, -R146 ;  /* 0x8000009283517221 */ /* 0x000fe20000010000 */
[----:B------:R-:W-:Y:S01]  /*2070*/  @P4 SHF.L.U32 R146, R14, 0x10, RZ ;  /* 0x000000100e924819 */ /* 0x000fe200000006ff */
[----:B------:R-:W-:Y:S01]  /*2080*/  FADD.FTZ R149, R64, R149 ;  /* 0x0000009540957221 */ /* 0x000fe20000010000 */
[C---:B------:R-:W-:Y:S01]  /*2090*/  @P4 FMUL.FTZ R148, R83.reuse, R96 ;  /* 0x0000006053944220 */ /* 0x040fe20000410000 */
[----:B------:R-:W-:Y:S01]  /*20a0*/  FMUL.FTZ R81, R138, R81 ;  /* 0x000000518a517220 */ /* 0x000fe20000410000 */
[----:B------:R-:W-:Y:S01]  /*20b0*/  MOV R96, RZ ;  /* 0x000000ff00607202 */ /* 0x000fe20000000f00 */
[----:B------:R-:W-:Y:S01]  /*20c0*/  @P4 FMUL.FTZ R100, R83, R146 ;  /* 0x0000009253644220 */ /* 0x000fe20000410000 */
[----:B------:R-:W-:Y:S01]  /*20d0*/  FFMA.FTZ R83, R132, R141, R140 ;  /* 0x0000008d84537223 */ /* 0x000fe2000001008c */
[----:B------:R-:W-:Y:S01]  /*20e0*/  FMUL.FTZ R82, R81, R139 ;  /* 0x0000008b51527220 */ /* 0x000fe20000410000 */
[----:B------:R-:W-:Y:S01]  /*20f0*/  @P5 SHF.L.U32 R146, R97, 0x10, RZ ;  /* 0x0000001061925819 */ /* 0x000fe200000006ff */
[----:B------:R-:W-:Y:S01]  /*2100*/  FADD.FTZ R148, R65, R148 ;  /* 0x0000009441947221 */ /* 0x000fe20000010000 */
[----:B------:R-:W-:Y:S01]  /*2110*/  FADD.FTZ R103, R130, -R83 ;  /* 0x8000005382677221 */ /* 0x000fe20000010000 */
[----:B------:R-:W-:Y:S01]  /*2120*/  FMUL.FTZ R83, R82, UR14 ;  /* 0x0000000e52537c20 */ /* 0x000fe20008410000 */
[----:B------:R-:W-:-:S02]  /*2130*/  @P2 PRMT R97, R97, 0x7632, R97 ;  /* 0x0000763261612816 */ /* 0x000fc40000000061 */
[----:B------:R-:W-:Y:S01]  /*2140*/  FMUL.FTZ R150, R138, R103 ;  /* 0x000000678a967220 */ /* 0x000fe20000410000 */
[----:B------:R-:W-:Y:S01]  /*2150*/  @P5 FMUL.FTZ R96, R83, R152 ;  /* 0x0000009853605220 */ /* 0x000fe20000410000 */
[----:B------:R-:W-:Y:S01]  /*2160*/  FFMA.FTZ R152, R129, R141, R140 ;  /* 0x0000008d81987223 */ /* 0x000fe2000001008c */
[----:B------:R-:W-:Y:S01]  /*2170*/  LOP3.LUT P4, RZ, R145, 0xff, RZ, 0xc0, !PT ;  /* 0x000000ff91ff7812 */ /* 0x000fe2000788c0ff */
[----:B------:R-:W-:Y:S01]  /*2180*/  FMUL.FTZ R82, R150, R139 ;  /* 0x0000008b96527220 */ /* 0x000fe20000410000 */
[----:B------:R-:W-:Y:S01]  /*2190*/  @P2 SHF.L.U32 R97, R97, 0x10, RZ ;  /* 0x0000001061612819 */ /* 0x000fe200000006ff */
[----:B------:R-:W-:Y:S01]  /*21a0*/  FADD.FTZ R153, R127, -R152 ;  /* 0x800000987f997221 */ /* 0x000fe20000010000 */
[----:B------:R-:W-:Y:S01]  /*21b0*/  @P5 FMUL.FTZ R147, R83, R146 ;  /* 0x0000009253935220 */ /* 0x000fe20000410000 */
[----:B------:R-:W-:Y:S01]  /*21c0*/  FMUL.FTZ R82, R82, UR14 ;  /* 0x0000000e52527c20 */ /* 0x000fe20008410000 */
[----:B------:R-:W-:Y:S01]  /*21d0*/  @P2 SHF.L.U32 R83, R15, 0x10, RZ ;  /* 0x000000100f532819 */ /* 0x000fe200000006ff */
[----:B------:R-:W-:-:S02]  /*21e0*/  HFMA2 R146, -RZ, RZ, 0, 0 ;  /* 0x00000000ff927431 */ /* 0x000fc400000001ff */
[----:B------:R-:W-:Y:S01]  /*21f0*/  FMUL.FTZ R153, R138, R153 ;  /* 0x000000998a997220 */ /* 0x000fe20000410000 */
[C---:B------:R-:W-:Y:S01]  /*2200*/  @P2 FMUL.FTZ R146, R82.reuse, R97 ;  /* 0x0000006152922220 */ /* 0x040fe20000410000 */
[----:B------:R-:W-:Y:S01]  /*2210*/  MOV R97, RZ ;  /* 0x000000ff00617202 */ /* 0x000fe20000000f00 */
[----:B------:R-:W-:Y:S01]  /*2220*/  @P2 FMUL.FTZ R97, R82, R83 ;  /* 0x0000005352612220 */ /* 0x000fe20000410000 */
[----:B------:R-:W-:Y:S01]  /*2230*/  FMUL.FTZ R82, R153, R139 ;  /* 0x0000008b99527220 */ /* 0x000fe20000410000 */
[----:B------:R-:W-:Y:S01]  /*2240*/  @P4 SHF.L.U32 R83, R98, 0x10, RZ ;  /* 0x0000001062534819 */ /* 0x000fe200000006ff */
[----:B------:R-:W-:Y:S01]  /*2250*/  FADD.FTZ R147, R66, R147 ;  /* 0x0000009342937221 */ /* 0x000fe20000010000 */
[----:B------:R-:W-:Y:S01]  /*2260*/  LOP3.LUT P2, RZ, R145, 0xff00, RZ, 0xc0, !PT ;  /* 0x0000ff0091ff7812 */ /* 0x000fe2000784c0ff */
[----:B------:R-:W-:Y:S01]  /*2270*/  FMUL.FTZ R82, R82, UR14 ;  /* 0x0000000e52527c20 */ /* 0x000fe20008410000 */
[----:B------:R-:W-:Y:S01]  /*2280*/  @P4 SHF.L.U32 R151, R30, 0x10, RZ ;  /* 0x000000101e974819 */ /* 0x000fe200000006ff */
[----:B------:R-:W-:Y:S01]  /*2290*/  FADD.FTZ R146, R67, R146 ;  /* 0x0000009243927221 */ /* 0x000fe20000010000 */
[----:B------:R-:W-:Y:S01]  /*22a0*/  MOV R103, RZ ;  /* 0x000000ff00677202 */ /* 0x000fe20000000f00 */
[----:B------:R-:W-:Y:S01]  /*22b0*/  @P4 FMUL.FTZ R155, R82, R83 ;  /* 0x00000053529b4220 */ /* 0x000fe20000410000 */
[----:B------:R-:W-:Y:S01]  /*22c0*/  FFMA.FTZ R83, R128, R141, R140 ;  /* 0x0000008d80537223 */ /* 0x000fe2000001008c */
[----:B------:R-:W-:Y:S01]  /*22d0*/  @P4 FMUL.FTZ R103, R82, R151 ;  /* 0x0000009752674220 */ /* 0x000fe20000410000 */
[----:B------:R-:W-:Y:S01]  /*22e0*/  F2FP.BF16.F32.PACK_AB R97, R97, R96 ;  /* 0x000000606161723e */ /* 0x000fe200000010ff */
[----:B------:R-:W-:Y:S01]  /*22f0*/  FADD.FTZ R68, R68, R155 ;  /* 0x0000009b44447221 */ /* 0x000fe20000010000 */
[----:B------:R-:W-:Y:S01]  /*2300*/  FADD.FTZ R83, R126, -R83 ;  /* 0x800000537e537221 */ /* 0x000fe20000010000 */
[----:B------:R-:W-:-:S02]  /*2310*/  F2FP.BF16.F32.PACK_AB R81, R150, R81 ;  /* 0x000000519651723e */ /* 0x000fc400000010ff */
[----:B------:R-:W-:Y:S01]  /*2320*/  @P2 PRMT R98, R98, 0x7632, R98 ;  /* 0x0000763262622816 */ /* 0x000fe20000000062 */
[----:B------:R-:W-:Y:S01]  /*2330*/  FMUL.FTZ R82, R138, R83 ;  /* 0x000000538a527220 */ /* 0x000fe20000410000 */
[----:B------:R-:W-:Y:S02]  /*2340*/  @P2 SHF.L.U32 R152, R16, 0x10, RZ ;  /* 0x0000001010982819 */ /* 0x000fe400000006ff */
[----:B------:R-:W-:Y:S01]  /*2350*/  @P2 SHF.L.U32 R98, R98, 0x10, RZ ;  /* 0x0000001062622819 */ /* 0x000fe200000006ff */
[C---:B------:R-:W-:Y:S01]  /*2360*/  FMUL.FTZ R83, R82.reuse, R139 ;  /* 0x0000008b52537220 */ /* 0x040fe20000410000 */
[----:B------:R-:W-:Y:S02]  /*2370*/  F2FP.BF16.F32.PACK_AB R82, R82, R153 ;  /* 0x000000995252723e */ /* 0x000fe400000010ff */
[----:B------:R-:W-:Y:S01]  /*2380*/  F2FP.BF16.F32.PACK_AB R80, R102, R80 ;  /* 0x000000506650723e */ /* 0x000fe200000010ff */
[----:B------:R-:W-:Y:S01]  /*2390*/  FMUL.FTZ R83, R83, UR14 ;  /* 0x0000000e53537c20 */ /* 0x000fe20008410000 */
[----:B------:R-:W-:-:S03]  /*23a0*/  F2FP.BF16.F32.PACK_AB R96, R100, R101 ;  /* 0x000000656460723e */ /* 0x000fc600000010ff */
[C---:B------:R-:W-:Y:S01]  /*23b0*/  @P2 FMUL.FTZ R156, R83.reuse, R98 ;  /* 0x00000062539c2220 */ /* 0x040fe20000410000 */
[----:B------:R-:W-:Y:S02]  /*23c0*/  HFMA2 R98, -RZ, RZ, 0, 0 ;  /* 0x00000000ff627431 */ /* 0x000fe400000001ff */
[----:B------:R-:W-:Y:S01]  /*23d0*/  @P2 FMUL.FTZ R98, R83, R152 ;  /* 0x0000009853622220 */ /* 0x000fe20000410000 */
[----:B------:R-:W-:Y:S01]  /*23e0*/  FFMA.FTZ R152, R125, R141, R140 ;  /* 0x0000008d7d987223 */ /* 0x000fe2000001008c */
[----:B------:R-:W-:Y:S01]  /*23f0*/  LOP3.LUT P2, RZ, R145, 0xff0000, RZ, 0xc0, !PT ;  /* 0x00ff000091ff7812 */ /* 0x000fe2000784c0ff */
[----:B------:R-:W-:Y:S02]  /*2400*/  FADD.FTZ R69, R69, R156 ;  /* 0x0000009c45457221 */ /* 0x000fe40000010000 */
[----:B------:R-:W-:Y:S01]  /*2410*/  FADD.FTZ R83, R123, -R152 ;  /* 0x800000987b537221 */ /* 0x000fe20000010000 */
[----:B------:R-:W-:-:S03]  /*2420*/  F2FP.BF16.F32.PACK_AB R98, R98, R103 ;  /* 0x000000676262723e */ /* 0x000fc600000010ff */
[----:B------:R-:W-:-:S04]  /*2430*/  FMUL.FTZ R83, R138, R83 ;  /* 0x000000538a537220 */ /* 0x000fc80000410000 */
[----:B------:R-:W-:Y:S02]  /*2440*/  FMUL.FTZ R151, R83, R139 ;  /* 0x0000008b53977220 */ /* 0x000fe40000410000 */
[----:B------:R-:W-:Y:S02]  /*2450*/  @P2 SHF.L.U32 R159, R99, 0x10, RZ ;  /* 0x00000010639f2819 */ /* 0x000fe400000006ff */
[----:B------:R-:W-:Y:S01]  /*2460*/  @P2 SHF.L.U32 R161, R31, 0x10, RZ ;  /* 0x000000101fa12819 */ /* 0x000fe200000006ff */
        /* <DEDUP_REMOVED lines=9> */
[----:B------:R-:W-:-:S05]  /*2500*/  FMUL.FTZ R154, R138, R159 ;  /* 0x0000009f8a9a7220 */ /* 0x000fca0000410000 */
[----:B------:R-:W-:-:S03]  /*2510*/  F2FP.BF16.F32.PACK_AB R83, R154, R83 ;  /* 0x000000539a53723e */ /* 0x000fc600000010ff */
[----:B------:R-:W-:Y:S01]  /*2520*/  @P2 PRMT R152, R99, 0x7632, R152 ;  /* 0x0000763263982816 */ /* 0x000fe20000000098 */
[----:B------:R-:W-:Y:S01]  /*2530*/  FMUL.FTZ R99, R154, R139 ;  /* 0x0000008b9a637220 */ /* 0x000fe20000410000 */
[----:B------:R-:W-:Y:S02]  /*2540*/  @P2 SHF.L.U32 R160, R17, 0x10, RZ ;  /* 0x0000001011a02819 */ /* 0x000fe400000006ff */
[----:B------:R-:W-:Y:S01]  /*2550*/  @P2 SHF.L.U32 R152, R152, 0x10, RZ ;  /* 0x0000001098982819 */ /* 0x000fe200000006ff */
[----:B------:R-:W-:-:S04]  /*2560*/  FMUL.FTZ R99, R99, UR14 ;  /* 0x0000000e63637c20 */ /* 0x000fc80008410000 */
[C---:B------:R-:W-:Y:S01]  /*2570*/  @P2 FMUL.FTZ R158, R99.reuse, R152 ;  /* 0x00000098639e2220 */ /* 0x040fe20000410000 */
[----:B------:R-:W-:Y:S01]  /*2580*/  MOV R152, RZ ;  /* 0x000000ff00987202 */ /* 0x000fe20000000f00 */
[----:B------:R-:W-:Y:S02]  /*2590*/  @P2 FMUL.FTZ R152, R99, R160 ;  /* 0x000000a063982220 */ /* 0x000fe40000410000 */
[----:B------:R-:W-:-:S03]  /*25a0*/  FADD.FTZ R71, R71, R158 ;  /* 0x0000009e47477221 */ /* 0x000fc60000010000 */
[----:B------:R-:W-:-:S07]  /*25b0*/  F2FP.BF16.F32.PACK_AB R99, R152, R151 ;  /* 0x000000979863723e */ /* 0x000fce00000010ff */
.L_x_555:
        /* <DEDUP_REMOVED lines=11> */
.L_x_553:
[----:B------:R-:W-:Y:S05]  /*2670*/  BSYNC.RECONVERGENT B1 ;  /* 0x0000000000017941 */ /* 0x000fea0003800200 */
.L_x_552:
        /* <DEDUP_REMOVED lines=8> */
[----:B------:R-:W-:Y:S01]  /*2700*/  LOP3.LUT P2, RZ, R142, 0xff, RZ, 0xc0, !PT ;  /* 0x000000ff8eff7812 */ /* 0x000fe2000784c0ff */
[-C--:B------:R-:W-:Y:S01]  /*2710*/  FFMA.FTZ R82, R120, R141.reuse, R140 ;  /* 0x0000008d78527223 */ /* 0x080fe2000001008c */
[----:B------:R-:W-:Y:S01]  /*2720*/  LOP3.LUT P3, RZ, R142, 0xff00, RZ, 0xc0, !PT ;  /* 0x0000ff008eff7812 */ /* 0x000fe2000786c0ff */
[----:B------:R-:W-:Y:S01]  /*2730*/  FADD.FTZ R81, R119, -R80 ;  /* 0x8000005077517221 */ /* 0x000fe20000010000 */
[----:B------:R-:W-:Y:S02]  /*2740*/  HFMA2 R83, -RZ, RZ, 0, 0 ;  /* 0x00000000ff537431 */ /* 0x000fe400000001ff */
[----:B------:R-:W-:Y:S01]  /*2750*/  FADD.FTZ R101, R117, -R82 ;  /* 0x8000005275657221 */ /* 0x000fe20000010000 */
[----:B------:R-:W-:Y:S01]  /*2760*/  FFMA.FTZ R103, R111, R141, R140 ;  /* 0x0000008d6f677223 */ /* 0x000fe2000001008c */
[----:B0-----:R-:W-:Y:S01]  /*2770*/  FMUL.FTZ R102, R138, R81 ;  /* 0x000000518a667220 */ /* 0x001fe20000410000 */
[----:B------:R-:W-:-:S02]  /*2780*/  LOP3.LUT P4, RZ, R142, 0xff0000, RZ, 0xc0, !PT ;  /* 0x00ff00008eff7812 */ /* 0x000fc4000788c0ff */
[----:B------:R-:W-:Y:S01]  /*2790*/  CS2R R150, SRZ ;  /* 0x0000000000967805 */ /* 0x000fe2000001ff00 */
[----:B------:R-:W-:Y:S01]  /*27a0*/  FADD.FTZ R103, R110, -R103 ;  /* 0x800000676e677221 */ /* 0x000fe20000010000 */
[----:B------:R-:W-:Y:S01]  /*27b0*/  FMUL.FTZ R80, R102, R139 ;  /* 0x0000008b66507220 */ /* 0x000fe20000410000 */
[----:B------:R-:W-:Y:S02]  /*27c0*/  MOV R149, RZ ;  /* 0x000000ff00957202 */ /* 0x000fe40000000f00 */
[----:B------:R-:W-:Y:S02]  /*27d0*/  CS2R R154, SRZ ;  /* 0x00000000009a7805 */ /* 0x000fe4000001ff00 */
[----:B-----5:R-:W-:Y:S01]  /*27e0*/  @P2 SHF.L.U32 R81, R96, 0x10, RZ ;  /* 0x0000001060512819 */ /* 0x020fe200000006ff */
[----:B------:R-:W-:Y:S01]  /*27f0*/  FMUL.FTZ R146, R80, UR14 ;  /* 0x0000000e50927c20 */ /* 0x000fe20008410000 */
[----:B------:R-:W-:Y:S01]  /*2800*/  FMUL.FTZ R80, R138, R101 ;  /* 0x000000658a507220 */ /* 0x000fe20000410000 */
[----:B------:R-:W-:-:S02]  /*2810*/  @P3 PRMT R96, R96, 0x7632, R96 ;  /* 0x0000763260603816 */ /* 0x000fc40000000060 */
[----:B------:R-:W-:Y:S01]  /*2820*/  CS2R R100, SRZ ;  /* 0x0000000000647805 */ /* 0x000fe2000001ff00 */
[----:B------:R-:W-:Y:S01]  /*2830*/  @P2 FMUL.FTZ R83, R146, R81 ;  /* 0x0000005192532220 */ /* 0x000fe20000410000 */
[----:B------:R-:W-:Y:S01]  /*2840*/  FMUL.FTZ R82, R80, R139 ;  /* 0x0000008b50527220 */ /* 0x000fe20000410000 */
[----:B------:R-:W-:Y:S01]  /*2850*/  @P2 SHF.L.U32 R81, R36, 0x10, RZ ;  /* 0x0000001024512819 */ /* 0x000fe200000006ff */
[----:B------:R-:W-:Y:S01]  /*2860*/  HFMA2 R158, -RZ, RZ, 0, 0 ;  /* 0x00000000ff9e7431 */ /* 0x000fe200000001ff */
[----:B------:R-:W-:Y:S01]  /*2870*/  @P3 SHF.L.U32 R96, R96, 0x10, RZ ;  /* 0x0000001060603819 */ /* 0x000fe200000006ff */
[----:B------:R-:W-:Y:S01]  /*2880*/  FMUL.FTZ R147, R82, UR14 ;  /* 0x0000000e52937c20 */ /* 0x000fe20008410000 */
[----:B------:R-:W-:Y:S01]  /*2890*/  @P3 SHF.L.U32 R82, R6, 0x10, RZ ;  /* 0x0000001006523819 */ /* 0x000fe200000006ff */
[----:B------:R-:W-:Y:S01]  /*28a0*/  @P2 FMUL.FTZ R100, R146, R81 ;  /* 0x0000005192642220 */ /* 0x000fe20000410000 */
[----:B------:R-:W-:Y:S01]  /*28b0*/  LOP3.LUT P2, RZ, R142, 0xff000000, RZ, 0xc0, !PT ;  /* 0xff0000008eff7812 */ /* 0x000fe2000784c0ff */
[----:B------:R-:W-:Y:S01]  /*28c0*/  FMUL.FTZ R81, R138, R103 ;  /* 0x000000678a517220 */ /* 0x000fe20000410000 */
[----:B------:R-:W-:Y:S01]  /*28d0*/  FFMA.FTZ R146, R112, R141, R140 ;  /* 0x0000008d70927223 */ /* 0x000fe2000001008c */
[C---:B------:R-:W-:Y:S01]  /*28e0*/  @P3 FMUL.FTZ R101, R147.reuse, R82 ;  /* 0x0000005293653220 */ /* 0x040fe20000410000 */
[----:B------:R-:W-:Y:S01]  /*28f0*/  @P3 FMUL.FTZ R150, R147, R96 ;  /* 0x0000006093963220 */ /* 0x000fe20000410000 */
[----:B------:R-:W-:Y:S01]  /*2900*/  FMUL.FTZ R82, R81, R139 ;  /* 0x0000008b51527220 */ /* 0x000fe20000410000 */
[----:B------:R-:W-:Y:S01]  /*2910*/  FADD.FTZ R147, R113, -R146 ;  /* 0x8000009271937221 */ /* 0x000fe20000010000 */
[----:B------:R-:W-:Y:S01]  /*2920*/  @P4 SHF.L.U32 R103, R97, 0x10, RZ ;  /* 0x0000001061674819 */ /* 0x000fe200000006ff */
[----:B------:R-:W-:-:S02]  /*2930*/  HFMA2 R96, -RZ, RZ, 0, 0 ;  /* 0x00000000ff607431 */ /* 0x000fc400000001ff */
[----:B------:R-:W-:Y:S01]  /*2940*/  FMUL.FTZ R148, R82, UR14 ;  /* 0x0000000e52947c20 */ /* 0x000fe20008410000 */
[----:B------:R-:W-:Y:S01]  /*2950*/  FMUL.FTZ R146, R138, R147 ;  /* 0x000000938a927220 */ /* 0x000fe20000410000 */
[----:B------:R-:W-:Y:S02]  /*2960*/  @P4 SHF.L.U32 R82, R37, 0x10, RZ ;  /* 0x0000001025524819 */ /* 0x000fe400000006ff */
[----:B------:R-:W-:Y:S01]  /*2970*/  @P4 FMUL.FTZ R149, R148, R103 ;  /* 0x0000006794954220 */ /* 0x000fe20000410000 */
[----:B------:R-:W-:Y:S01]  /*2980*/  @P2 PRMT R103, R97, 0x7632, R103 ;  /* 0x0000763261672816 */ /* 0x000fe20000000067 */
[----:B------:R-:W-:Y:S01]  /*2990*/  FMUL.FTZ R97, R146, R139 ;  /* 0x0000008b92617220 */ /* 0x000fe20000410000 */
[----:B------:R-:W-:Y:S01]  /*29a0*/  @P4 FMUL.FTZ R96, R148, R82 ;  /* 0x0000005294604220 */ /* 0x000fe20000410000 */
[----:B------:R-:W-:Y:S02]  /*29b0*/  LOP3.LUT P3, RZ, R143, 0xff, RZ, 0xc0, !PT ;  /* 0x000000ff8fff7812 */ /* 0x000fe4000786c0ff */
[----:B------:R-:W-:Y:S01]  /*29c0*/  FMUL.FTZ R148, R97, UR14 ;  /* 0x0000000e61947c20 */ /* 0x000fe20008410000 */
[----:B------:R-:W-:Y:S01]  /*29d0*/  FFMA.FTZ R97, R109, R141, R140 ;  /* 0x0000008d6d617223 */ /* 0x000fe2000001008c */
[----:B------:R-:W-:-:S02]  /*29e0*/  @P2 SHF.L.U32 R82, R7, 0x10, RZ ;  /* 0x0000001007522819 */ /* 0x000fc400000006ff */
[----:B------:R-:W-:Y:S01]  /*29f0*/  @P2 SHF.L.U32 R103, R103, 0x10, RZ ;  /* 0x0000001067672819 */ /* 0x000fe200000006ff */
[----:B------:R-:W-:Y:S01]  /*2a00*/  FADD.FTZ R147, R108, -R97 ;  /* 0x800000616c937221 */ /* 0x000fe20000010000 */
[----:B------:R-:W-:Y:S02]  /*2a10*/  HFMA2 R97, -RZ, RZ, 0, 0 ;  /* 0x00000000ff617431 */ /* 0x000fe400000001ff */
[----:B------:R-:W-:Y:S01]  /*2a20*/  @P2 FMUL.FTZ R97, R148, R82 ;  /* 0x0000005294612220 */ /* 0x000fe20000410000 */
[----:B------:R-:W-:Y:S01]  /*2a30*/  MOV R152, RZ ;  /* 0x000000ff00987202 */ /* 0x000fe20000000f00 */
[----:B------:R-:W-:Y:S01]  /*2a40*/  FMUL.FTZ R147, R138, R147 ;  /* 0x000000938a937220 */ /* 0x000fe20000410000 */
[----:B------:R-:W-:Y:S01]  /*2a50*/  @P2 FMUL.FTZ R152, R148, R103 ;  /* 0x0000006794982220 */ /* 0x000fe20000410000 */
[----:B------:R-:W-:Y:S02]  /*2a60*/  @P3 SHF.L.U32 R148, R38, 0x10, RZ ;  /* 0x0000001026943819 */ /* 0x000fe400000006ff */
[----:B------:R-:W-:Y:S01]  /*2a70*/  FMUL.FTZ R82, R147, R139 ;  /* 0x0000008b93527220 */ /* 0x000fe20000410000 */
[----:B------:R-:W-:-:S02]  /*2a80*/  MOV R103, RZ ;  /* 0x000000ff00677202 */ /* 0x000fc40000000f00 */
[----:B------:R-:W-:Y:S01]  /*2a90*/  LOP3.LUT P2, RZ, R143, 0xff00, RZ, 0xc0, !PT ;  /* 0x0000ff008fff7812 */ /* 0x000fe2000784c0ff */
[----:B------:R-:W-:Y:S01]  /*2aa0*/  FMUL.FTZ R153, R82, UR14 ;  /* 0x0000000e52997c20 */ /* 0x000fe20008410000 */
[----:B------:R-:W-:Y:S02]  /*2ab0*/  @P3 SHF.L.U32 R82, R98, 0x10, RZ ;  /* 0x0000001062523819 */ /* 0x000fe400000006ff */
[----:B------:R-:W-:Y:S01]  /*2ac0*/  F2FP.BF16.F32.PACK_AB R97, R97, R96 ;  /* 0x000000606161723e */ /* 0x000fe200000010ff */
[C---:B------:R-:W-:Y:S01]  /*2ad0*/  @P3 FMUL.FTZ R103, R153.reuse, R148 ;  /* 0x0000009499673220 */ /* 0x040fe20000410000 */
[----:B------:R-:W-:Y:S01]  /*2ae0*/  F2FP.BF16.F32.PACK_AB R81, R146, R81 ;  /* 0x000000519251723e */ /* 0x000fe200000010ff */
[----:B------:R-:W-:Y:S01]  /*2af0*/  @P3 FMUL.FTZ R151, R153, R82 ;  /* 0x0000005299973220 */ /* 0x000fe20000410000 */
[----:B------:R-:W-:Y:S01]  /*2b00*/  FFMA.FTZ R153, R116, R141, R140 ;  /* 0x0000008d74997223 */ /* 0x000fe2000001008c */
[----:B------:R-:W-:Y:S02]  /*2b10*/  LOP3.LUT P3, RZ, R143, 0xff0000, RZ, 0xc0, !PT ;  /* 0x00ff00008fff7812 */ /* 0x000fe4000786c0ff */
[----:B------:R-:W-:Y:S01]  /*2b20*/  FADD.FTZ R76, R76, R151 ;  /* 0x000000974c4c7221 */ /* 0x000fe20000010000 */
[----:B------:R-:W-:Y:S01]  /*2b30*/  FADD.FTZ R153, R114, -R153 ;  /* 0x8000009972997221 */ /* 0x000fe20000010000 */
[----:B------:R-:W-:-:S02]  /*2b40*/  @P2 PRMT R148, R98, 0x7632, R148 ;  /* 0x0000763262942816 */ /* 0x000fc40000000094 */
[----:B------:R-:W-:Y:S01]  /*2b50*/  F2FP.BF16.F32.PACK_AB R80, R80, R102 ;  /* 0x000000665050723e */ /* 0x000fe200000010ff */
[----:B------:R-:W-:Y:S01]  /*2b60*/  FMUL.FTZ R82, R138, R153 ;  /* 0x000000998a527220 */ /* 0x000fe20000410000 */
[----:B------:R-:W-:Y:S02]  /*2b70*/  @P2 SHF.L.U32 R148, R148, 0x10, RZ ;  /* 0x0000001094942819 */ /* 0x000fe400000006ff */
[----:B------:R-:W-:Y:S01]  /*2b80*/  F2FP.BF16.F32.PACK_AB R96, R101, R100 ;  /* 0x000000646560723e */ /* 0x000fe200000010ff */
[C---:B------:R-:W-:Y:S01]  /*2b90*/  FMUL.FTZ R98, R82.reuse, R139 ;  /* 0x0000008b52627220 */ /* 0x040fe20000410000 */
[----:B------:R-:W-:-:S03]  /*2ba0*/  F2FP.BF16.F32.PACK_AB R82, R82, R147 ;  /* 0x000000935252723e */ /* 0x000fc600000010ff */
[----:B------:R-:W-:Y:S01]  /*2bb0*/  FMUL.FTZ R153, R98, UR14 ;  /* 0x0000000e62997c20 */ /* 0x000fe20008410000 */
[----:B------:R-:W-:-:S03]  /*2bc0*/  HFMA2 R98, -RZ, RZ, 0, 0 ;  /* 0x00000000ff627431 */ /* 0x000fc600000001ff */
[----:B------:R-:W-:Y:S01]  /*2bd0*/  @P2 FMUL.FTZ R154, R153, R148 ;  /* 0x00000094999a2220 */ /* 0x000fe20000410000 */
[----:B------:R-:W-:-:S03]  /*2be0*/  @P2 SHF.L.U32 R148, R8, 0x10, RZ ;  /* 0x0000001008942819 */ /* 0x000fc600000006ff */
[----:B------:R-:W-:Y:S02]  /*2bf0*/  FADD.FTZ R77, R77, R154 ;  /* 0x0000009a4d4d7221 */ /* 0x000fe40000010000 */
[----:B------:R-:W-:Y:S01]  /*2c00*/  @P2 FMUL.FTZ R98, R153, R148 ;  /* 0x0000009499622220 */ /* 0x000fe20000410000 */
[-CC-:B------:R-:W-:Y:S01]  /*2c10*/  FFMA.FTZ R153, R107, R141.reuse, R140.reuse ;  /* 0x0000008d6b997223 */ /* 0x180fe2000001008c */
[----:B------:R-:W-:Y:S01]  /*2c20*/  ISETP.GE.U32.AND P2, PT, R142, RZ, PT ;  /* 0x000000ff8e00720c */ /* 0x000fe20003f46070 */
[----:B------:R-:W-:Y:S01]  /*2c30*/  FFMA.FTZ R140, R118, R141, R140 ;  /* 0x0000008d768c7223 */ /* 0x000fe2000001008c */
[----:B------:R-:W-:Y:S01]  /*2c40*/  MOV R148, RZ ;  /* 0x000000ff00947202 */ /* 0x000fe20000000f00 */
[----:B------:R-:W-:Y:S01]  /*2c50*/  FADD.FTZ R153, R106, -R153 ;  /* 0x800000996a997221 */ /* 0x000fe20000010000 */
[----:B------:R-:W-:Y:S01]  /*2c60*/  ISETP.GE.U32.AND.EX P2, PT, R143, 0x1000000, PT, P2 ;  /* 0x010000008f00780c */ /* 0x000fe20003f46120 */
[----:B------:R-:W-:Y:S01]  /*2c70*/  FADD.FTZ R141, R115, -R140 ;  /* 0x8000008c738d7221 */ /* 0x000fe20000010000 */
[----:B------:R-:W-:Y:S01]  /*2c80*/  @P3 SHF.L.U32 R140, R39, 0x10, RZ ;  /* 0x00000010278c3819 */ /* 0x000fe200000006ff */
[----:B------:R-:W-:Y:S01]  /*2c90*/  FMUL.FTZ R156, R138, R153 ;  /* 0x000000998a9c7220 */ /* 0x000fe20000410000 */
[----:B------:R-:W-:Y:S01]  /*2ca0*/  F2FP.BF16.F32.PACK_AB R98, R98, R103 ;  /* 0x000000676262723e */ /* 0x000fe200000010ff */
[----:B------:R-:W-:-:S02]  /*2cb0*/  FMUL.FTZ R153, R138, R141 ;  /* 0x0000008d8a997220 */ /* 0x000fc40000410000 */
[-C--:B------:R-:W-:Y:S02]  /*2cc0*/  FMUL.FTZ R138, R156, R139.reuse ;  /* 0x0000008b9c8a7220 */ /* 0x080fe40000410000 */
[----:B------:R-:W-:Y:S02]  /*2cd0*/  FMUL.FTZ R139, R153, R139 ;  /* 0x0000008b998b7220 */ /* 0x000fe40000410000 */
[----:B------:R-:W-:Y:S01]  /*2ce0*/  FMUL.FTZ R141, R138, UR14 ;  /* 0x0000000e8a8d7c20 */ /* 0x000fe20008410000 */
[----:B------:R-:W-:Y:S01]  /*2cf0*/  @P3 SHF.L.U32 R138, R99, 0x10, RZ ;  /* 0x00000010638a3819 */ /* 0x000fe200000006ff */
[----:B------:R-:W-:Y:S01]  /*2d00*/  FMUL.FTZ R139, R139, UR14 ;  /* 0x0000000e8b8b7c20 */ /* 0x000fe20008410000 */
[----:B------:R-:W-:Y:S01]  /*2d10*/  @P2 PRMT R99, R99, 0x7632, R99 ;  /* 0x0000763263632816 */ /* 0x000fe20000000063 */
[----:B------:R-:W-:Y:S01]  /*2d20*/  @P3 FMUL.FTZ R148, R141, R140 ;  /* 0x0000008c8d943220 */ /* 0x000fe20000410000 */
[----:B------:R-:W-:Y:S01]  /*2d30*/  FADD.FTZ R140, R73, R150 ;  /* 0x00000096498c7221 */ /* 0x000fe20000010000 */
[----:B------:R-:W-:Y:S01]  /*2d40*/  @P3 FMUL.FTZ R155, R141, R138 ;  /* 0x0000008a8d9b3220 */ /* 0x000fe20000410000 */
[----:B------:R-:W-:Y:S01]  /*2d50*/  @P2 SHF.L.U32 R99, R99, 0x10, RZ ;  /* 0x0000001063632819 */ /* 0x000fe200000006ff */
[----:B------:R-:W-:Y:S01]  /*2d60*/  FADD.FTZ R141, R72, R83 ;  /* 0x00000053488d7221 */ /* 0x000fe20000010000 */
[----:B------:R-:W-:Y:S01]  /*2d70*/  @P2 SHF.L.U32 R138, R9, 0x10, RZ ;  /* 0x00000010098a2819 */ /* 0x000fe200000006ff */
[----:B------:R-:W-:Y:S01]  /*2d80*/  FADD.FTZ R78, R78, R155 ;  /* 0x0000009b4e4e7221 */ /* 0x000fe20000010000 */
[----:B------:R-:W-:Y:S01]  /*2d90*/  F2FP.BF16.F32.PACK_AB R83, R153, R156 ;  /* 0x0000009c9953723e */ /* 0x000fe200000010ff */
[C---:B------:R-:W-:Y:S01]  /*2da0*/  @P2 FMUL.FTZ R158, R139.reuse, R99 ;  /* 0x000000638b9e2220 */ /* 0x040fe20000410000 */
[----:B------:R-:W-:Y:S01]  /*2db0*/  MOV R99, RZ ;  /* 0x000000ff00637202 */ /* 0x000fe20000000f00 */
[----:B------:R-:W-:Y:S01]  /*2dc0*/  @P2 FMUL.FTZ R99, R139, R138 ;  /* 0x0000008a8b632220 */ /* 0x000fe20000410000 */
[----:B------:R-:W-:Y:S01]  /*2dd0*/  FADD.FTZ R139, R74, R149 ;  /* 0x000000954a8b7221 */ /* 0x000fe20000010000 */
[----:B------:R-:W-:Y:S01]  /*2de0*/  FADD.FTZ R138, R75, R152 ;  /* 0x000000984b8a7221 */ /* 0x000fe20000010000 */
[----:B------:R-:W-:-:S02]  /*2df0*/  FADD.FTZ R79, R79, R158 ;  /* 0x0000009e4f4f7221 */ /* 0x000fc40000010000 */
[----:B------:R-:W-:Y:S01]  /*2e00*/  F2FP.BF16.F32.PACK_AB R99, R99, R148 ;  /* 0x000000946363723e */ /* 0x000fe200000010ff */
[----:B------:R-:W-:Y:S06]  /*2e10*/  BRA `(.L_x_558) ;  /* 0x0000000400c47947 */ /* 0x000fec0003800000 */
.L_x_557:
[-CC-:B0-----:R-:W-:Y:S01]  /*2e20*/  FFMA.FTZ R100, R121, R141.reuse, R140.reuse ;  /* 0x0000008d79647223 */ /* 0x181fe2000001008c */
[----:B------:R-:W-:Y:S01]  /*2e30*/  LOP3.LUT P2, RZ, R142, 0xff, RZ, 0xc0, !PT ;  /* 0x000000ff8eff7812 */ /* 0x000fe2000784c0ff */
[----:B------:R-:W-:Y:S01]  /*2e40*/  FFMA.FTZ R102, R120, R141, R140 ;  /* 0x0000008d78667223 */ /* 0x000fe2000001008c */
[----:B------:R-:W-:Y:S01]  /*2e50*/  LOP3.LUT P3, RZ, R142, 0xff00, RZ, 0xc0, !PT ;  /* 0x0000ff008eff7812 */ /* 0x000fe2000786c0ff */
[----:B------:R-:W-:Y:S01]  /*2e60*/  FADD.FTZ R101, R119, -R100 ;  /* 0x8000006477657221 */ /* 0x000fe20000010000 */
[----:B------:R-:W-:Y:S02]  /*2e70*/  HFMA2 R103, -RZ, RZ, 0, 0 ;  /* 0x00000000ff677431 */ /* 0x000fe400000001ff */
[----:B------:R-:W-:Y:S01]  /*2e80*/  FADD.FTZ R151, R117, -R102 ;  /* 0x8000006675977221 */ /* 0x000fe20000010000 */
[----:B------:R-:W-:Y:S02]  /*2e90*/  HFMA2 R146, -RZ, RZ, 0, 0 ;  /* 0x00000000ff927431 */ /* 0x000fe400000001ff */
[C---:B------:R-:W-:Y:S01]  /*2ea0*/  FMUL.FTZ R100, R138.reuse, R101 ;  /* 0x000000658a647220 */ /* 0x040fe20000410000 */
[----:B------:R-:W-:Y:S01]  /*2eb0*/  MOV R101, RZ ;  /* 0x000000ff00657202 */ /* 0x000fe20000000f00 */
[----:B------:R-:W-:Y:S01]  /*2ec0*/  FMUL.FTZ R102, R138, R151 ;  /* 0x000000978a667220 */ /* 0x000fe20000410000 */
[-CC-:B------:R-:W-:Y:S01]  /*2ed0*/  FFMA.FTZ R151, R111, R141.reuse, R140.reuse ;  /* 0x0000008d6f977223 */ /* 0x180fe2000001008c */
[----:B------:R-:W-:Y:S01]  /*2ee0*/  FMUL.FTZ R100, R139, R100 ;  /* 0x000000648b647220 */ /* 0x000fe20000410000 */
[----:B------:R-:W-:Y:S01]  /*2ef0*/  FFMA.FTZ R148, R112, R141, R140 ;  /* 0x0000008d70947223 */ /* 0x000fe2000001008c */
[----:B-----5:R-:W-:Y:S01]  /*2f00*/  @P2 IMAD.U32 R147, R96, 0x10000, RZ ;  /* 0x0001000060932824 */ /* 0x020fe200078e00ff */
[----:B------:R-:W-:Y:S01]  /*2f10*/  @P2 SHF.L.U32 R149, R36, 0x10, RZ ;  /* 0x0000001024952819 */ /* 0x000fe200000006ff */
[----:B------:R-:W-:Y:S01]  /*2f20*/  FMUL.FTZ R100, R100, UR14 ;  /* 0x0000000e64647c20 */ /* 0x000fe20008410000 */
[----:B------:R-:W-:Y:S01]  /*2f30*/  FADD.FTZ R151, R110, -R151 ;  /* 0x800000976e977221 */ /* 0x000fe20000010000 */
[----:B------:R-:W-:-:S02]  /*2f40*/  FADD.FTZ R153, R113, -R148 ;  /* 0x8000009471997221 */ /* 0x000fc40000010000 */
[----:B------:R-:W-:Y:S01]  /*2f50*/  @P2 FMUL.FTZ R103, R147, R100 ;  /* 0x0000006493672220 */ /* 0x000fe20000410000 */
[----:B------:R-:W-:Y:S01]  /*2f60*/  @P3 PRMT R147, R96, 0x7632, R147 ;  /* 0x0000763260933816 */ /* 0x000fe20000000093 */
[----:B------:R-:W-:Y:S01]  /*2f70*/  FMUL.FTZ R96, R139, R102 ;  /* 0x000000668b607220 */ /* 0x000fe20000410000 */
[----:B------:R-:W-:Y:S01]  /*2f80*/  @P2 FMUL.FTZ R101, R149, R100 ;  /* 0x0000006495652220 */ /* 0x000fe20000410000 */
[----:B------:R-:W-:Y:S01]  /*2f90*/  LOP3.LUT P2, RZ, R142, 0xff0000, RZ, 0xc0, !PT ;  /* 0x00ff00008eff7812 */ /* 0x000fe2000784c0ff */
[----:B------:R-:W-:Y:S01]  /*2fa0*/  FMUL.FTZ R102, R138, R151 ;  /* 0x000000978a667220 */ /* 0x000fe20000410000 */
[----:B------:R-:W-:Y:S01]  /*2fb0*/  @P3 SHF.L.U32 R149, R6, 0x10, RZ ;  /* 0x0000001006953819 */ /* 0x000fe200000006ff */
[----:B------:R-:W-:Y:S01]  /*2fc0*/  FMUL.FTZ R96, R96, UR14 ;  /* 0x0000000e60607c20 */ /* 0x000fe20008410000 */
[----:B------:R-:W-:Y:S01]  /*2fd0*/  @P3 SHF.L.U32 R147, R147, 0x10, RZ ;  /* 0x0000001093933819 */ /* 0x000fe200000006ff */
[----:B------:R-:W-:Y:S01]  /*2fe0*/  FMUL.FTZ R102, R139, R102 ;  /* 0x000000668b667220 */ /* 0x000fe20000410000 */
[----:B------:R-:W-:Y:S01]  /*2ff0*/  MOV R100, RZ ;  /* 0x000000ff00647202 */ /* 0x000fe20000000f00 */
[-C--:B------:R-:W-:Y:S01]  /*3000*/  @P3 FMUL.FTZ R100, R149, R96.reuse ;  /* 0x0000006095643220 */ /* 0x080fe20000410000 */
[----:B------:R-:W-:Y:S01]  /*3010*/  FMUL.FTZ R148, R138, R153 ;  /* 0x000000998a947220 */ /* 0x000fe20000410000 */
[----:B------:R-:W-:Y:S01]  /*3020*/  @P3 FMUL.FTZ R146, R147, R96 ;  /* 0x0000006093923220 */ /* 0x000fe20000410000 */
[----:B------:R-:W-:Y:S01]  /*3030*/  LOP3.LUT P3, RZ, R142, 0xff000000, RZ, 0xc0, !PT ;  /* 0xff0000008eff7812 */ /* 0x000fe2000786c0ff */
[----:B------:R-:W-:Y:S01]  /*3040*/  FMUL.FTZ R102, R102, UR14 ;  /* 0x0000000e66667c20 */ /* 0x000fe20008410000 */
[----:B------:R-:W-:Y:S01]  /*3050*/  HFMA2 R147, -RZ, RZ, 0, 0 ;  /* 0x00000000ff937431 */ /* 0x000fe200000001ff */
[----:B------:R-:W-:-:S02]  /*3060*/  @P2 SHF.L.U32 R149, R97, 0x10, RZ ;  /* 0x0000001061952819 */ /* 0x000fc400000006ff */
[----:B------:R-:W-:Y:S02]  /*3070*/  @P2 SHF.L.U32 R151, R37, 0x10, RZ ;  /* 0x0000001025972819 */ /* 0x000fe400000006ff */
[----:B------:R-:W-:Y:S01]  /*3080*/  MOV R96, RZ ;  /* 0x000000ff00607202 */ /* 0x000fe20000000f00 */
[-C--:B------:R-:W-:Y:S02]  /*3090*/  @P2 FMUL.FTZ R147, R149, R102.reuse ;  /* 0x0000006695932220 */ /* 0x080fe40000410000 */
[----:B------:R-:W-:Y:S01]  /*30a0*/  @P2 FMUL.FTZ R96, R151, R102 ;  /* 0x0000006697602220 */ /* 0x000fe20000410000 */
[----:B------:R-:W-:Y:S01]  /*30b0*/  FFMA.FTZ R151, R109, R141, R140 ;  /* 0x0000008d6d977223 */ /* 0x000fe2000001008c */
[----:B------:R-:W-:Y:S02]  /*30c0*/  LOP3.LUT P2, RZ, R143, 0xff, RZ, 0xc0, !PT ;  /* 0x000000ff8fff7812 */ /* 0x000fe4000784c0ff */
[----:B------:R-:W-:Y:S01]  /*30d0*/  @P3 PRMT R102, R97, 0x7632, R102 ;  /* 0x0000763261663816 */ /* 0x000fe20000000066 */
[----:B------:R-:W-:Y:S01]  /*30e0*/  FMUL.FTZ R97, R139, R148 ;  /* 0x000000948b617220 */ /* 0x000fe20000410000 */
[----:B------:R-:W-:Y:S01]  /*30f0*/  FADD.FTZ R151, R108, -R151 ;  /* 0x800000976c977221 */ /* 0x000fe20000010000 */
[----:B------:R-:W-:Y:S01]  /*3100*/  HFMA2 R148, -RZ, RZ, 0, 0 ;  /* 0x00000000ff947431 */ /* 0x000fe200000001ff */
[----:B------:R-:W-:Y:S01]  /*3110*/  @P3 SHF.L.U32 R102, R102, 0x10, RZ ;  /* 0x0000001066663819 */ /* 0x000fe200000006ff */
[----:B------:R-:W-:Y:S01]  /*3120*/  FMUL.FTZ R149, R97, UR14 ;  /* 0x0000000e61957c20 */ /* 0x000fe20008410000 */
[----:B------:R-:W-:-:S02]  /*3130*/  @P3 SHF.L.U32 R150, R7, 0x10, RZ ;  /* 0x0000001007963819 */ /* 0x000fc400000006ff */
[----:B------:R-:W-:Y:S01]  /*3140*/  MOV R97, RZ ;  /* 0x000000ff00617202 */ /* 0x000fe20000000f00 */
[----:B------:R-:W-:Y:S01]  /*3150*/  @P3 FMUL.FTZ R148, R102, R149 ;  /* 0x0000009566943220 */ /* 0x000fe20000410000 */
[----:B------:R-:W-:Y:S01]  /*3160*/  FMUL.FTZ R102, R138, R151 ;  /* 0x000000978a667220 */ /* 0x000fe20000410000 */
[----:B------:R-:W-:Y:S01]  /*3170*/  @P3 FMUL.FTZ R97, R150, R149 ;  /* 0x0000009596613220 */ /* 0x000fe20000410000 */
[----:B------:R-:W-:Y:S01]  /*3180*/  @P2 SHF.L.U32 R150, R98, 0x10, RZ ;  /* 0x0000001062962819 */ /* 0x000fe200000006ff */
[----:B------:R-:W-:Y:S02]  /*3190*/  HFMA2 R151, -RZ, RZ, 0, 0 ;  /* 0x00000000ff977431 */ /* 0x000fe400000001ff */
[----:B------:R-:W-:Y:S01]  /*31a0*/  FMUL.FTZ R102, R139, R102 ;  /* 0x000000668b667220 */ /* 0x000fe20000410000 */
[----:B------:R-:W-:Y:S02]  /*31b0*/  @P2 SHF.L.U32 R152, R38, 0x10, RZ ;  /* 0x0000001026982819 */ /* 0x000fe400000006ff */
[----:B------:R-:W-:Y:S01]  /*31c0*/  LOP3.LUT P3, RZ, R143, 0xff0000, RZ, 0xc0, !PT ;  /* 0x00ff00008fff7812 */ /* 0x000fe2000786c0ff */
[----:B------:R-:W-:Y:S01]  /*31d0*/  FMUL.FTZ R149, R102, UR14 ;  /* 0x0000000e66957c20 */ /* 0x000fe20008410000 */
[----:B------:R-:W-:-:S02]  /*31e0*/  MOV R102, RZ ;  /* 0x000000ff00667202 */ /* 0x000fc40000000f00 */
[----:B------:R-:W-:Y:S01]  /*31f0*/  F2FP.BF16.F32.PACK_AB R97, R97, R96 ;  /* 0x000000606161723e */ /* 0x000fe200000010ff */
[-C--:B------:R-:W-:Y:S01]  /*3200*/  @P2 FMUL.FTZ R151, R150, R149.reuse ;  /* 0x0000009596972220 */ /* 0x080fe20000410000 */
[----:B------:R-:W-:Y:S01]  /*3210*/  @P2 FMUL.FTZ R102, R152, R149 ;  /* 0x0000009598662220 */ /* 0x000fe20000410000 */
[----:B------:R-:W-:Y:S01]  /*3220*/  LOP3.LUT P2, RZ, R143, 0xff00, RZ, 0xc0, !PT ;  /* 0x0000ff008fff7812 */ /* 0x000fe2000784c0ff */
[-CC-:B------:R-:W-:Y:S01]  /*3230*/  FFMA.FTZ R149, R116, R141.reuse, R140.reuse ;  /* 0x0000008d74957223 */ /* 0x180fe2000001008c */
[----:B------:R-:W-:Y:S01]  /*3240*/  FFMA.FTZ R152, R118, R141, R140 ;  /* 0x0000008d76987223 */ /* 0x000fe2000001008c */
[----:B------:R-:W-:Y:S01]  /*3250*/  FADD.FTZ R76, R76, R151 ;  /* 0x000000974c4c7221 */ /* 0x000fe20000010000 */
[----:B------:R-:W-:Y:S01]  /*3260*/  F2FP.BF16.F32.PACK_AB R96, R100, R101 ;  /* 0x000000656460723e */ /* 0x000fe200000010ff */
[----:B------:R-:W-:Y:S01]  /*3270*/  FADD.FTZ R149, R114, -R149 ;  /* 0x8000009572957221 */ /* 0x000fe20000010000 */
[----:B------:R-:W-:-:S03]  /*3280*/  @P3 SHF.L.U32 R155, R39, 0x10, RZ ;  /* 0x00000010279b3819 */ /* 0x000fc600000006ff */
[----:B------:R-:W-:-:S04]  /*3290*/  FMUL.FTZ R150, R138, R149 ;  /* 0x000000958a967220 */ /* 0x000fc80000410000 */
[----:B------:R-:W-:Y:S01]  /*32a0*/  @P2 PRMT R149, R98, 0x7632, R149 ;  /* 0x0000763262952816 */ /* 0x000fe20000000095 */
[----:B------:R-:W-:Y:S01]  /*32b0*/  FMUL.FTZ R98, R139, R150 ;  /* 0x000000968b627220 */ /* 0x000fe20000410000 */
[----:B------:R-:W-:Y:S02]  /*32c0*/  @P2 SHF.L.U32 R153, R8, 0x10, RZ ;  /* 0x0000001008992819 */ /* 0x000fe400000006ff */
[----:B------:R-:W-:Y:S01]  /*32d0*/  @P2 SHF.L.U32 R149, R149, 0x10, RZ ;  /* 0x0000001095952819 */ /* 0x000fe200000006ff */
[----:B------:R-:W-:Y:S01]  /*32e0*/  FMUL.FTZ R150, R98, UR14 ;  /* 0x0000000e62967c20 */ /* 0x000fe20008410000 */
[----:B------:R-:W-:-:S03]  /*32f0*/  HFMA2 R98, -RZ, RZ, 0, 0 ;  /* 0x00000000ff627431 */ /* 0x000fc600000001ff */
[-C--:B------:R-:W-:Y:S01]  /*3300*/  @P2 FMUL.FTZ R98, R149, R150.reuse ;  /* 0x0000009695622220 */ /* 0x080fe20000410000 */
[----:B------:R-:W-:Y:S01]  /*3310*/  MOV R149, RZ ;  /* 0x000000ff00957202 */ /* 0x000fe20000000f00 */
[----:B------:R-:W-:Y:S01]  /*3320*/  @P2 FMUL.FTZ R149, R153, R150 ;  /* 0x0000009699952220 */ /* 0x000fe20000410000 */
[----:B------:R-:W-:Y:S01]  /*3330*/  FFMA.FTZ R153, R107, R141, R140 ;  /* 0x0000008d6b997223 */ /* 0x000fe2000001008c */
[----:B------:R-:W-:Y:S01]  /*3340*/  ISETP.GE.U32.AND P2, PT, R142, RZ, PT ;  /* 0x000000ff8e00720c */ /* 0x000fe20003f46070 */
[----:B------:R-:W-:Y:S01]  /*3350*/  FADD.FTZ R77, R77, R98 ;  /* 0x000000624d4d7221 */ /* 0x000fe20000010000 */
[----:B------:R-:W-:Y:S01]  /*3360*/  @P3 SHF.L.U32 R141, R99, 0x10, RZ ;  /* 0x00000010638d3819 */ /* 0x000fe200000006ff */
[----:B------:R-:W-:Y:S01]  /*3370*/  FADD.FTZ R153, R106, -R153 ;  /* 0x800000996a997221 */ /* 0x000fe20000010000 */
[----:B------:R-:W-:Y:S02]  /*3380*/  ISETP.GE.U32.AND.EX P2, PT, R143, 0x1000000, PT, P2 ;  /* 0x010000008f00780c */ /* 0x000fe40003f46120 */
[----:B------:R-:W-:Y:S01]  /*3390*/  MOV R150, RZ ;  /* 0x000000ff00967202 */ /* 0x000fe20000000f00 */
[----:B------:R-:W-:Y:S01]  /*33a0*/  FMUL.FTZ R140, R138, R153 ;  /* 0x000000998a8c7220 */ /* 0x000fe20000410000 */
[----:B------:R-:W-:Y:S01]  /*33b0*/  HFMA2 R153, -RZ, RZ, 0, 0 ;  /* 0x00000000ff997431 */ /* 0x000fe200000001ff */
[----:B------:R-:W-:-:S02]  /*33c0*/  F2FP.BF16.F32.PACK_AB R98, R149, R102 ;  /* 0x000000669562723e */ /* 0x000fc400000010ff */
[----:B------:R-:W-:-:S04]  /*33d0*/  FMUL.FTZ R140, R139, R140 ;  /* 0x0000008c8b8c7220 */ /* 0x000fc80000410000 */
[----:B------:R-:W-:Y:S02]  /*33e0*/  FMUL.FTZ R140, R140, UR14 ;  /* 0x0000000e8c8c7c20 */ /* 0x000fe40008410000 */
[----:B------:R-:W-:Y:S02]  /*33f0*/  @P2 PRMT R99, R99, 0x7632, R99 ;  /* 0x0000763263632816 */ /* 0x000fe40000000063 */
[-C--:B------:R-:W-:Y:S01]  /*3400*/  @P3 FMUL.FTZ R153, R141, R140.reuse ;  /* 0x0000008c8d993220 */ /* 0x080fe20000410000 */
[----:B------:R-:W-:Y:S01]  /*3410*/  FADD.FTZ R141, R115, -R152 ;  /* 0x80000098738d7221 */ /* 0x000fe20000010000 */
[----:B------:R-:W-:Y:S02]  /*3420*/  HFMA2 R152, -RZ, RZ, 0, 0 ;  /* 0x00000000ff987431 */ /* 0x000fe400000001ff */
[----:B------:R-:W-:Y:S01]  /*3430*/  @P3 FMUL.FTZ R150, R155, R140 ;  /* 0x0000008c9b963220 */ /* 0x000fe20000410000 */
[----:B------:R-:W-:Y:S01]  /*3440*/  FADD.FTZ R140, R73, R146 ;  /* 0x00000092498c7221 */ /* 0x000fe20000010000 */
[----:B------:R-:W-:Y:S01]  /*3450*/  FMUL.FTZ R138, R138, R141 ;  /* 0x0000008d8a8a7220 */ /* 0x000fe20000410000 */
[----:B------:R-:W-:Y:S01]  /*3460*/  FADD.FTZ R141, R72, R103 ;  /* 0x00000067488d7221 */ /* 0x000fe20000010000 */
[----:B------:R-:W-:-:S02]  /*3470*/  FADD.FTZ R78, R78, R153 ;  /* 0x000000994e4e7221 */ /* 0x000fc40000010000 */
[----:B------:R-:W-:Y:S01]  /*3480*/  FMUL.FTZ R139, R139, R138 ;  /* 0x0000008a8b8b7220 */ /* 0x000fe20000410000 */
[----:B------:R-:W-:Y:S02]  /*3490*/  @P2 SHF.L.U32 R138, R99, 0x10, RZ ;  /* 0x00000010638a2819 */ /* 0x000fe400000006ff */
[----:B------:R-:W-:Y:S01]  /*34a0*/  MOV R99, RZ ;  /* 0x000000ff00637202 */ /* 0x000fe20000000f00 */
[----:B------:R-:W-:-:S04]  /*34b0*/  FMUL.FTZ R139, R139, UR14 ;  /* 0x0000000e8b8b7c20 */ /* 0x000fc80008410000 */
[----:B------:R-:W-:Y:S01]  /*34c0*/  @P2 FMUL.FTZ R152, R138, R139 ;  /* 0x0000008b8a982220 */ /* 0x000fe20000410000 */
[----:B------:R-:W-:-:S03]  /*34d0*/  @P2 SHF.L.U32 R138, R9, 0x10, RZ ;  /* 0x00000010098a2819 */ /* 0x000fc600000006ff */
[----:B------:R-:W-:Y:S02]  /*34e0*/  FADD.FTZ R79, R79, R152 ;  /* 0x000000984f4f7221 */ /* 0x000fe40000010000 */
[----:B------:R-:W-:Y:S01]  /*34f0*/  @P2 FMUL.FTZ R99, R138, R139 ;  /* 0x0000008b8a632220 */ /* 0x000fe20000410000 */
[----:B------:R-:W-:Y:S01]  /*3500*/  FADD.FTZ R139, R74, R147 ;  /* 0x000000934a8b7221 */ /* 0x000fe20000010000 */
[----:B------:R-:W-:-:S03]  /*3510*/  FADD.FTZ R138, R75, R148 ;  /* 0x000000944b8a7221 */ /* 0x000fc60000010000 */
[----:B------:R-:W-:-:S07]  /*3520*/  F2FP.BF16.F32.PACK_AB R99, R99, R150 ;  /* 0x000000966363723e */ /* 0x000fce00000010ff */
.L_x_558:
        /* <DEDUP_REMOVED lines=11> */
.L_x_551:
[----:B------:R-:W-:-:S04]  /*35e0*/  UISETP.NE.U32.AND UP0, UPT, UR12, URZ, UPT ;  /* 0x000000ff0c00728c */ /* 0x000fc8000bf05070 */
[----:B------:R-:W-:-:S09]  /*35f0*/  UISETP.NE.AND.EX UP0, UPT, UR13, URZ, UPT, UP0 ;  /* 0x000000ff0d00728c */ /* 0x000fd2000bf05300 */
[----:B------:R-:W-:Y:S05]  /*3600*/  BRA.U UP0, `(.L_x_559) ;  /* 0x0000001100287547 */ /* 0x000fea000b800000 */
[----:B------:R-:W-:Y:S04]  /*3610*/  BSSY.RECONVERGENT B1, `(.L_x_560) ;  /* 0x0000086000017945 */ /* 0x000fe80003800200 */
[----:B------:R-:W-:Y:S05]  /*3620*/  @!P4 BRA `(.L_x_561) ;  /* 0x000000080010c947 */ /* 0x000fea0003800000 */
[----:B------:R-:W1:Y:S02]  /*3630*/  LDC.64 R96, c[0x0][0x390] ;  /* 0x0000e400ff607b82 */ /* 0x000e640000000a00 */
[----:B-1----:R-:W-:-:S06]  /*3640*/  IMAD.WIDE.U32 R96, R0, 0x10, R96 ;  /* 0x0000001000607825 */ /* 0x002fcc00078e0060 */
[----:B------:R-:W2:Y:S01]  /*3650*/  LDG.E.128 R96, desc[UR6][R96.64] ;  /* 0x0000000660607981 */ /* 0x000ea2000c1e1d00 */
[-CC-:B0-----:R-:W-:Y:S01]  /*3660*/  FFMA.FTZ R100, R137, R141.reuse, R140.reuse ;  /* 0x0000008d89647223 */ /* 0x181fe2000001008c */
[----:B------:R-:W-:Y:S01]  /*3670*/  SHF.L.U32 R101, R84, 0x10, RZ ;  /* 0x0000001054657819 */ /* 0x000fe200000006ff */
[-C--:B------:R-:W-:Y:S01]  /*3680*/  FFMA.FTZ R147, R136, R141.reuse, R140 ;  /* 0x0000008d88937223 */ /* 0x080fe2000001008c */
[C---:B------:R-:W-:Y:S01]  /*3690*/  LOP3.LUT P1, RZ, R144.reuse, 0xff, RZ, 0xc0, !PT ;  /* 0x000000ff90ff7812 */ /* 0x040fe2000782c0ff */
[----:B------:R-:W-:Y:S01]  /*36a0*/  FADD.FTZ R100, R135, -R100 ;  /* 0x8000006487647221 */ /* 0x000fe20000010000 */
[----:B------:R-:W-:Y:S01]  /*36b0*/  LOP3.LUT P2, RZ, R144, 0xff00, RZ, 0xc0, !PT ;  /* 0x0000ff0090ff7812 */ /* 0x000fe2000784c0ff */
[----:B------:R-:W-:Y:S01]  /*36c0*/  FADD.FTZ R146, R134, -R147 ;  /* 0x8000009386927221 */ /* 0x000fe20000010000 */
[----:B------:R-:W-:Y:S01]  /*36d0*/  FFMA.FTZ R148, R133, R141, R140 ;  /* 0x0000008d85947223 */ /* 0x000fe2000001008c */
[--C-:B------:R-:W-:Y:S01]  /*36e0*/  FFMA.FTZ R102, R138, R100, R101.reuse ;  /* 0x000000648a667223 */ /* 0x100fe20000010065 */
[----:B------:R-:W-:Y:S01]  /*36f0*/  PRMT R101, R84, 0x7632, R101 ;  /* 0x0000763254657816 */ /* 0x000fe20000000065 */
[----:B------:R-:W-:-:S02]  /*3700*/  HFMA2 R100, -RZ, RZ, 0, 0 ;  /* 0x00000000ff647431 */ /* 0x000fc400000001ff */
[----:B------:R-:W-:Y:S01]  /*3710*/  FADD.FTZ R150, R131, -R148 ;  /* 0x8000009483967221 */ /* 0x000fe20000010000 */
[-C--:B------:R-:W-:Y:S01]  /*3720*/  FMUL.FTZ R102, R102, R139.reuse ;  /* 0x0000008b66667220 */ /* 0x080fe20000410000 */
[----:B------:R-:W-:Y:S01]  /*3730*/  SHF.L.U32 R101, R101, 0x10, RZ ;  /* 0x0000001065657819 */ /* 0x000fe200000006ff */
[----:B------:R-:W-:Y:S01]  /*3740*/  HFMA2 R149, -RZ, RZ, 0, 0 ;  /* 0x00000000ff957431 */ /* 0x000fe200000001ff */
[----:B------:R-:W-:Y:S01]  /*3750*/  SHF.L.U32 R103, R85, 0x10, RZ ;  /* 0x0000001055677819 */ /* 0x000fe200000006ff */
[----:B------:R-:W-:Y:S01]  /*3760*/  FMUL.FTZ R147, R102, UR14 ;  /* 0x0000000e66937c20 */ /* 0x000fe20008410000 */
[----:B------:R-:W-:Y:S01]  /*3770*/  @P1 SHF.L.U32 R148, R28, 0x10, RZ ;  /* 0x000000101c941819 */ /* 0x000fe200000006ff */
[----:B------:R-:W-:Y:S01]  /*3780*/  FFMA.FTZ R102, R138, R146, R101 ;  /* 0x000000928a667223 */ /* 0x000fe20000010065 */
[----:B------:R-:W-:Y:S01]  /*3790*/  LOP3.LUT P4, RZ, R144, 0xff0000, RZ, 0xc0, !PT ;  /* 0x00ff000090ff7812 */ /* 0x000fe2000788c0ff */
[----:B------:R-:W-:Y:S01]  /*37a0*/  FFMA.FTZ R146, R138, R150, R103 ;  /* 0x000000968a927223 */ /* 0x000fe20000010067 */
[----:B------:R-:W-:Y:S01]  /*37b0*/  @P2 SHF.L.U32 R151, R14, 0x10, RZ ;  /* 0x000000100e972819 */ /* 0x000fe200000006ff */
[----:B------:R-:W-:Y:S01]  /*37c0*/  FMUL.FTZ R102, R102, R139 ;  /* 0x0000008b66667220 */ /* 0x000fe20000410000 */
[----:B------:R-:W-:Y:S01]  /*37d0*/  @P1 FMUL.FTZ R100, R148, R147 ;  /* 0x0000009394641220 */ /* 0x000fe20000410000 */
[----:B------:R-:W-:Y:S01]  /*37e0*/  FMUL.FTZ R146, R146, R139 ;  /* 0x0000008b92927220 */ /* 0x000fe20000410000 */
[----:B------:R-:W-:Y:S01]  /*37f0*/  MOV R101, RZ ;  /* 0x000000ff00657202 */ /* 0x000fe20000000f00 */
[----:B------:R-:W-:Y:S01]  /*3800*/  FMUL.FTZ R148, R102, UR14 ;  /* 0x0000000e66947c20 */ /* 0x000fe20008410000 */
[-CC-:B------:R-:W-:Y:S01]  /*3810*/  FFMA.FTZ R153, R128, R141.reuse, R140.reuse ;  /* 0x0000008d80997223 */ /* 0x180fe2000001008c */
[----:B------:R-:W-:Y:S01]  /*3820*/  FMUL.FTZ R146, R146, UR14 ;  /* 0x0000000e92927c20 */ /* 0x000fe20008410000 */
[-CC-:B------:R-:W-:Y:S01]  /*3830*/  FFMA.FTZ R155, R124, R141.reuse, R140.reuse ;  /* 0x0000008d7c9b7223 */ /* 0x180fe2000001008c */
[----:B------:R-:W-:Y:S01]  /*3840*/  @P2 FMUL.FTZ R101, R151, R148 ;  /* 0x0000009497652220 */ /* 0x000fe20000410000 */
[----:B------:R-:W-:Y:S01]  /*3850*/  MOV R151, RZ ;  /* 0x000000ff00977202 */ /* 0x000fe20000000f00 */
[----:B------:R-:W-:Y:S01]  /*3860*/  FADD.FTZ R153, R126, -R153 ;  /* 0x800000997e997221 */ /* 0x000fe20000010000 */
[----:B------:R-:W-:Y:S01]  /*3870*/  LOP3.LUT P6, RZ, R144, 0xff000000, RZ, 0xc0, !PT ;  /* 0xff00000090ff7812 */ /* 0x000fe200078cc0ff */
[-CC-:B------:R-:W-:Y:S01]  /*3880*/  FFMA.FTZ R150, R129, R141.reuse, R140.reuse ;  /* 0x0000008d81967223 */ /* 0x180fe2000001008c */
[----:B------:R-:W-:Y:S01]  /*3890*/  FADD.FTZ R154, R122, -R155 ;  /* 0x8000009b7a9a7221 */ /* 0x000fe20000010000 */
[----:B------:R-:W-:Y:S01]  /*38a0*/  FFMA.FTZ R152, R125, R141, R140 ;  /* 0x0000008d7d987223 */ /* 0x000fe2000001008c */
[----:B------:R-:W-:Y:S01]  /*38b0*/  LOP3.LUT P5, RZ, R145, 0xff, RZ, 0xc0, !PT ;  /* 0x000000ff91ff7812 */ /* 0x000fe200078ac0ff */
[----:B------:R-:W-:Y:S01]  /*38c0*/  FADD.FTZ R150, R127, -R150 ;  /* 0x800000967f967221 */ /* 0x000fe20000010000 */
[----:B------:R-:W-:-:S02]  /*38d0*/  HFMA2 R155, -RZ, RZ, 0, 0 ;  /* 0x00000000ff9b7431 */ /* 0x000fc400000001ff */
[----:B------:R-:W-:Y:S01]  /*38e0*/  FADD.FTZ R152, R123, -R152 ;  /* 0x800000987b987221 */ /* 0x000fe20000010000 */
[----:B------:R-:W-:Y:S01]  /*38f0*/  HFMA2 R156, -RZ, RZ, 0, 0 ;  /* 0x00000000ff9c7431 */ /* 0x000fe200000001ff */
[----:B------:R-:W-:Y:S02]  /*3900*/  F2FP.BF16.F32.PACK_AB R100, R101, R100 ;  /* 0x000000646564723e */ /* 0x000fe400000010ff */
[C---:B--2---:R-:W-:Y:S02]  /*3910*/  @P2 PRMT R103, R96.reuse, 0x7632, R103 ;  /* 0x0000763260672816 */ /* 0x044fe40000000067 */
[----:B------:R-:W-:Y:S02]  /*3920*/  @P1 SHF.L.U32 R102, R96, 0x10, RZ ;  /* 0x0000001060661819 */ /* 0x000fe400000006ff */
[----:B------:R-:W-:Y:S02]  /*3930*/  @P2 SHF.L.U32 R103, R103, 0x10, RZ ;  /* 0x0000001067672819 */ /* 0x000fe400000006ff */
[----:B------:R-:W-:Y:S01]  /*3940*/  MOV R96, RZ ;  /* 0x000000ff00607202 */ /* 0x000fe20000000f00 */
[----:B------:R-:W-:Y:S01]  /*3950*/  @P1 FMUL.FTZ R149, R147, R102 ;  /* 0x0000006693951220 */ /* 0x000fe20000410000 */
[----:B------:R-:W-:Y:S01]  /*3960*/  @P4 SHF.L.U32 R147, R29, 0x10, RZ ;  /* 0x000000101d934819 */ /* 0x000fe200000006ff */
[----:B------:R-:W-:Y:S01]  /*3970*/  @P2 FMUL.FTZ R96, R148, R103 ;  /* 0x0000006794602220 */ /* 0x000fe20000410000 */
[----:B------:R-:W-:Y:S01]  /*3980*/  @P4 SHF.L.U32 R103, R97, 0x10, RZ ;  /* 0x0000001061674819 */ /* 0x000fe200000006ff */
[----:B------:R-:W-:Y:S01]  /*3990*/  HFMA2 R102, -RZ, RZ, 0, 0 ;  /* 0x00000000ff667431 */ /* 0x000fe200000001ff */
[----:B------:R-:W-:Y:S01]  /*39a0*/  PRMT R97, R85, 0x7632, R97 ;  /* 0x0000763255617816 */ /* 0x000fe20000000061 */
[----:B------:R-:W-:Y:S01]  /*39b0*/  @P4 FMUL.FTZ R102, R147, R146 ;  /* 0x0000009293664220 */ /* 0x000fe20000410000 */
[----:B------:R-:W-:Y:S01]  /*39c0*/  FFMA.FTZ R147, R132, R141, R140 ;  /* 0x0000008d84937223 */ /* 0x000fe2000001008c */
[----:B------:R-:W-:Y:S01]  /*39d0*/  @P4 FMUL.FTZ R151, R146, R103 ;  /* 0x0000006792974220 */ /* 0x000fe20000410000 */
[----:B------:R-:W-:Y:S01]  /*39e0*/  SHF.L.U32 R103, R97, 0x10, RZ ;  /* 0x0000001061677819 */ /* 0x000fe200000006ff */
[----:B------:R-:W-:Y:S01]  /*39f0*/  FADD.FTZ R64, R64, R149 ;  /* 0x0000009540407221 */ /* 0x000fe20000010000 */
[----:B------:R-:W-:Y:S01]  /*3a00*/  FADD.FTZ R147, R130, -R147 ;  /* 0x8000009382937221 */ /* 0x000fe20000010000 */
[----:B------:R-:W-:Y:S01]  /*3a10*/  PRMT R97, R86, 0x7632, R97 ;  /* 0x0000763256617816 */ /* 0x000fe20000000061 */
[----:B------:R-:W-:Y:S01]  /*3a20*/  FADD.FTZ R65, R65, R96 ;  /* 0x0000006041417221 */ /* 0x000fe20000010000 */
[----:B------:R-:W-:Y:S01]  /*3a30*/  PRMT R146, R87, 0x7632, R146 ;  /* 0x0000763257927816 */ /* 0x000fe20000000092 */
[----:B------:R-:W-:Y:S01]  /*3a40*/  FFMA.FTZ R148, R138, R147, R103 ;  /* 0x000000938a947223 */ /* 0x000fe20000010067 */
[----:B------:R-:W-:Y:S01]  /*3a50*/  SHF.L.U32 R103, R97, 0x10, RZ ;  /* 0x0000001061677819 */ /* 0x000fe200000006ff */
[----:B------:R-:W-:Y:S01]  /*3a60*/  FADD.FTZ R66, R66, R151 ;  /* 0x0000009742427221 */ /* 0x000fe20000010000 */
[----:B------:R-:W-:Y:S01]  /*3a70*/  SHF.L.U32 R147, R146, 0x10, RZ ;  /* 0x0000001092937819 */ /* 0x000fe200000006ff */
[----:B------:R-:W-:Y:S01]  /*3a80*/  FMUL.FTZ R148, R148, R139 ;  /* 0x0000008b94947220 */ /* 0x000fe20000410000 */
[----:B------:R-:W-:Y:S01]  /*3a90*/  ISETP.GE.U32.AND P1, PT, R144, RZ, PT ;  /* 0x000000ff9000720c */ /* 0x000fe20003f26070 */
[----:B------:R-:W-:Y:S01]  /*3aa0*/  FFMA.FTZ R146, R138, R153, R103 ;  /* 0x000000998a927223 */ /* 0x000fe20000010067 */
[----:B------:R-:W-:Y:S01]  /*3ab0*/  SHF.L.U32 R103, R86, 0x10, RZ ;  /* 0x0000001056677819 */ /* 0x000fe200000006ff */
[----:B------:R-:W-:Y:S01]  /*3ac0*/  FFMA.FTZ R154, R138, R154, R147 ;  /* 0x0000009a8a9a7223 */ /* 0x000fe20000010093 */
[----:B------:R-:W-:Y:S01]  /*3ad0*/  SHF.L.U32 R147, R87, 0x10, RZ ;  /* 0x0000001057937819 */ /* 0x000fe200000006ff */
[-C--:B------:R-:W-:Y:S01]  /*3ae0*/  FMUL.FTZ R146, R146, R139.reuse ;  /* 0x0000008b92927220 */ /* 0x080fe20000410000 */
[C---:B------:R-:W-:Y:S01]  /*3af0*/  LOP3.LUT P4, RZ, R145.reuse, 0xff00, RZ, 0xc0, !PT ;  /* 0x0000ff0091ff7812 */ /* 0x040fe2000788c0ff */
[C---:B------:R-:W-:Y:S01]  /*3b00*/  FFMA.FTZ R150, R138.reuse, R150, R103 ;  /* 0x000000968a967223 */ /* 0x040fe20000010067 */
[----:B------:R-:W-:Y:S01]  /*3b10*/  LOP3.LUT P2, RZ, R145, 0xff0000, RZ, 0xc0, !PT ;  /* 0x00ff000091ff7812 */ /* 0x000fe2000784c0ff */
[----:B------:R-:W-:Y:S01]  /*3b20*/  FFMA.FTZ R158, R138, R152, R147 ;  /* 0x000000988a9e7223 */ /* 0x000fe20000010093 */
[----:B------:R-:W-:Y:S01]  /*3b30*/  @P6 SHF.L.U32 R147, R15, 0x10, RZ ;  /* 0x000000100f936819 */ /* 0x000fe200000006ff */
[-C--:B------:R-:W-:Y:S01]  /*3b40*/  FMUL.FTZ R103, R150, R139.reuse ;  /* 0x0000008b96677220 */ /* 0x080fe20000410000 */
[----:B------:R-:W-:Y:S01]  /*3b50*/  FMUL.FTZ R150, R148, UR14 ;  /* 0x0000000e94967c20 */ /* 0x000fe20008410000 */
[----:B------:R-:W-:Y:S01]  /*3b60*/  FMUL.FTZ R152, R146, UR14 ;  /* 0x0000000e92987c20 */ /* 0x000fe20008410000 */
[----:B------:R-:W-:Y:S01]  /*3b70*/  ISETP.GE.U32.AND.EX P1, PT, R145, 0x1000000, PT, P1 ;  /* 0x010000009100780c */ /* 0x000fe20003f26110 */
[----:B------:R-:W-:Y:S01]  /*3b80*/  FMUL.FTZ R148, R103, UR14 ;  /* 0x0000000e67947c20 */ /* 0x000fe20008410000 */
[----:B------:R-:W-:Y:S01]  /*3b90*/  @P6 FMUL.FTZ R155, R147, R150 ;  /* 0x00000096939b6220 */ /* 0x000fe20000410000 */
[----:B------:R-:W-:Y:S01]  /*3ba0*/  @P5 SHF.L.U32 R153, R30, 0x10, RZ ;  /* 0x000000101e995819 */ /* 0x000fe200000006ff */
[----:B------:R-:W0:Y:S01]  /*3bb0*/  LDC.64 R146, c[0x0][0x468] ;  /* 0x00011a00ff927b82 */ /* 0x000e220000000a00 */
[----:B------:R-:W-:Y:S01]  /*3bc0*/  MOV R103, RZ ;  /* 0x000000ff00677202 */ /* 0x000fe20000000f00 */
[-C--:B------:R-:W-:Y:S01]  /*3bd0*/  FMUL.FTZ R154, R154, R139.reuse ;  /* 0x0000008b9a9a7220 */ /* 0x080fe20000410000 */
[----:B------:R-:W-:Y:S01]  /*3be0*/  @P4 SHF.L.U32 R157, R16, 0x10, RZ ;  /* 0x00000010109d4819 */ /* 0x000fe200000006ff */
[----:B------:R-:W-:Y:S01]  /*3bf0*/  @P5 FMUL.FTZ R103, R153, R148 ;  /* 0x0000009499675220 */ /* 0x000fe20000410000 */
[----:B------:R-:W-:Y:S01]  /*3c00*/  FMUL.FTZ R153, R158, R139 ;  /* 0x0000008b9e997220 */ /* 0x000fe20000410000 */
[----:B------:R-:W-:Y:S01]  /*3c10*/  @P2 SHF.L.U32 R160, R31, 0x10, RZ ;  /* 0x000000101fa02819 */ /* 0x000fe200000006ff */
[----:B------:R-:W-:Y:S01]  /*3c20*/  FMUL.FTZ R154, R154, UR14 ;  /* 0x0000000e9a9a7c20 */ /* 0x000fe20008410000 */
[----:B------:R-:W-:Y:S01]  /*3c30*/  @P4 FMUL.FTZ R156, R157, R152 ;  /* 0x000000989d9c4220 */ /* 0x000fe20000410000 */
[----:B------:R-:W-:Y:S01]  /*3c40*/  @P1 SHF.L.U32 R159, R17, 0x10, RZ ;  /* 0x00000010119f1819 */ /* 0x000fe200000006ff */
[----:B------:R-:W-:Y:S01]  /*3c50*/  FMUL.FTZ R153, R153, UR14 ;  /* 0x0000000e99997c20 */ /* 0x000fe20008410000 */
[----:B------:R-:W-:Y:S01]  /*3c60*/  MOV R157, RZ ;  /* 0x000000ff009d7202 */ /* 0x000fe20000000f00 */
[----:B------:R-:W-:Y:S01]  /*3c70*/  HFMA2 R158, -RZ, RZ, 0, 0 ;  /* 0x00000000ff9e7431 */ /* 0x000fe200000001ff */
[----:B------:R-:W-:Y:S01]  /*3c80*/  @P6 PRMT R97, R97, 0x7632, R97 ;  /* 0x0000763261616816 */ /* 0x000fe20000000061 */
[----:B------:R-:W-:Y:S01]  /*3c90*/  @P2 FMUL.FTZ R157, R160, R153 ;  /* 0x00000099a09d2220 */ /* 0x000fe20000410000 */
[----:B------:R-:W-:Y:S01]  /*3ca0*/  @P1 FMUL.FTZ R158, R159, R154 ;  /* 0x0000009a9f9e1220 */ /* 0x000fe20000410000 */
[----:B------:R-:W-:-:S02]  /*3cb0*/  F2FP.BF16.F32.PACK_AB R101, R155, R102 ;  /* 0x000000669b65723e */ /* 0x000fc400000010ff */
[----:B------:R-:W-:Y:S01]  /*3cc0*/  F2FP.BF16.F32.PACK_AB R102, R156, R103 ;  /* 0x000000679c66723e */ /* 0x000fe200000010ff */
[----:B------:R-:W-:Y:S01]  /*3cd0*/  IMAD.MOV.U32 R156, RZ, RZ, RZ ;  /* 0x000000ffff9c7224 */ /* 0x000fe200078e00ff */
[----:B------:R-:W-:Y:S02]  /*3ce0*/  F2FP.BF16.F32.PACK_AB R103, R158, R157 ;  /* 0x0000009d9e67723e */ /* 0x000fe400000010ff */
[----:B------:R-:W-:Y:S01]  /*3cf0*/  @P6 SHF.L.U32 R97, R97, 0x10, RZ ;  /* 0x0000001061616819 */ /* 0x000fe200000006ff */
[----:B0-----:R-:W-:Y:S01]  /*3d00*/  IMAD.WIDE.U32 R146, R0, 0x10, R146 ;  /* 0x0000001000927825 */ /* 0x001fe200078e0092 */
[----:B------:R-:W-:-:S03]  /*3d10*/  @P5 SHF.L.U32 R155, R98, 0x10, RZ ;  /* 0x00000010629b5819 */ /* 0x000fc600000006ff */
[----:B------:R-:W-:Y:S01]  /*3d20*/  @P6 FMUL.FTZ R156, R150, R97 ;  /* 0x00000061969c6220 */ /* 0x000fe20000410000 */
[----:B------:R-:W-:Y:S01]  /*3d30*/  @P4 PRMT R150, R98, 0x7632, R150 ;  /* 0x0000763262964816 */ /* 0x000fe20000000096 */
[----:B------:R0:W-:Y:S01]  /*3d40*/  STG.E.128 desc[UR6][R146.64], R100 ;  /* 0x0000006492007986 */ /* 0x0001e2000c101d06 */
[----:B------:R-:W-:Y:S01]  /*3d50*/  MOV R97, RZ ;  /* 0x000000ff00617202 */ /* 0x000fe20000000f00 */
[----:B------:R-:W-:Y:S01]  /*3d60*/  HFMA2 R98, -RZ, RZ, 0, 0 ;  /* 0x00000000ff627431 */ /* 0x000fe200000001ff */
[----:B------:R-:W-:Y:S01]  /*3d70*/  @P4 SHF.L.U32 R157, R150, 0x10, RZ ;  /* 0x00000010969d4819 */ /* 0x000fe200000006ff */
[----:B------:R-:W-:Y:S01]  /*3d80*/  @P5 FMUL.FTZ R97, R148, R155 ;  /* 0x0000009b94615220 */ /* 0x000fe20000410000 */
[----:B------:R-:W-:Y:S01]  /*3d90*/  FADD.FTZ R67, R67, R156 ;  /* 0x0000009c43437221 */ /* 0x000fe20000010000 */
[----:B------:R-:W-:Y:S02]  /*3da0*/  IADD3 R0, PT, PT, R0, 0x20, RZ ;  /* 0x0000002000007810 */ /* 0x000fe40007ffe0ff */
[----:B------:R-:W-:Y:S01]  /*3db0*/  @P4 FMUL.FTZ R98, R152, R157 ;  /* 0x0000009d98624220 */ /* 0x000fe20000410000 */
[----:B------:R-:W-:-:S03]  /*3dc0*/  FADD.FTZ R68, R68, R97 ;  /* 0x0000006144447221 */ /* 0x000fc60000010000 */
[----:B------:R-:W-:Y:S01]  /*3dd0*/  FADD.FTZ R69, R69, R98 ;  /* 0x0000006245457221 */ /* 0x000fe20000010000 */
[C---:B0-----:R-:W-:Y:S01]  /*3de0*/  @P1 PRMT R101, R99.reuse, 0x7632, R101 ;  /* 0x0000763263651816 */ /* 0x041fe20000000065 */
[----:B------:R-:W-:Y:S01]  /*3df0*/  HFMA2 R102, -RZ, RZ, 0, 0 ;  /* 0x00000000ff667431 */ /* 0x000fe200000001ff */
[----:B------:R-:W-:Y:S02]  /*3e00*/  @P2 SHF.L.U32 R100, R99, 0x10, RZ ;  /* 0x0000001063642819 */ /* 0x000fe400000006ff */
[----:B------:R-:W-:Y:S02]  /*3e10*/  @P1 SHF.L.U32 R101, R101, 0x10, RZ ;  /* 0x0000001065651819 */ /* 0x000fe400000006ff */
[----:B------:R-:W-:Y:S01]  /*3e20*/  MOV R99, RZ ;  /* 0x000000ff00637202 */ /* 0x000fe20000000f00 */
[----:B------:R-:W-:Y:S02]  /*3e30*/  @P2 FMUL.FTZ R99, R153, R100 ;  /* 0x0000006499632220 */ /* 0x000fe40000410000 */
[----:B------:R-:W-:-:S02]  /*3e40*/  @P1 FMUL.FTZ R102, R154, R101 ;  /* 0x000000659a661220 */ /* 0x000fc40000410000 */
[----:B------:R-:W-:Y:S02]  /*3e50*/  FADD.FTZ R70, R70, R99 ;  /* 0x0000006346467221 */ /* 0x000fe40000010000 */
[----:B------:R-:W-:-:S07]  /*3e60*/  FADD.FTZ R71, R71, R102 ;  /* 0x0000006647477221 */ /* 0x000fce0000010000 */
.L_x_561:
[----:B------:R-:W-:Y:S05]  /*3e70*/  BSYNC.RECONVERGENT B1 ;  /* 0x0000000000017941 */ /* 0x000fea0003800200 */
.L_x_560:
[----:B------:R-:W-:Y:S05]  /*3e80*/  @!P3 BRA `(.L_x_556) ;  /* 0x0000001800a0b947 */ /* 0x000fea0003800000 */
[----:B------:R-:W1:Y:S02]  /*3e90*/  LDC.64 R96, c[0x0][0x390] ;  /* 0x0000e400ff607b82 */ /* 0x000e640000000a00 */
[----:B-1----:R-:W-:-:S06]  /*3ea0*/  IMAD.WIDE.U32 R96, R0, 0x10, R96 ;  /* 0x0000001000607825 */ /* 0x002fcc00078e0060 */
[----:B------:R-:W2:Y:S01]  /*3eb0*/  LDG.E.128 R96, desc[UR6][R96.64] ;  /* 0x0000000660607981 */ /* 0x000ea2000c1e1d00 */
[-C--:B0-----:R-:W-:Y:S01]  /*3ec0*/  FFMA.FTZ R102, R121, R141.reuse, R140 ;  /* 0x0000008d79667223 */ /* 0x081fe2000001008c */
[----:B------:R-:W-:Y:S01]  /*3ed0*/  PRMT R100, R20, 0x7632, R100 ;  /* 0x0000763214647816 */ /* 0x000fe20000000064 */
[-C--:B------:R-:W-:Y:S01]  /*3ee0*/  FFMA.FTZ R146, R120, R141.reuse, R140 ;  /* 0x0000008d78927223 */ /* 0x080fe2000001008c */
        /* <DEDUP_REMOVED lines=8> */
[-CC-:B------:R-:W-:Y:S01]  /*3f70*/  FFMA.FTZ R103, R107, R141.reuse, R140.reuse ;  /* 0x0000008d6b677223 */ /* 0x180fe2000001008c */
[----:B------:R-:W-:Y:S01]  /*3f80*/  FFMA.FTZ R154, R118, R141, R140 ;  /* 0x0000008d769a7223 */ /* 0x000fe2000001008c */
[C---:B------:R-:W-:Y:S01]  /*3f90*/  FFMA.FTZ R100, R138.reuse, R102, R147 ;  /* 0x000000668a647223 */ /* 0x040fe20000010093 */
        /* <DEDUP_REMOVED lines=11> */
[----:B------:R-:W-:Y:S01]  /*4050*/  PRMT R146, R23, 0x7632, R146 ;  /* 0x0000763217927816 */ /* 0x000fe20000000092 */
[----:B------:R-:W-:Y:S01]  /*4060*/  FFMA.FTZ R150, R138, R150, R147 ;  /* 0x000000968a967223 */ /* 0x000fe20000010093 */
[----:B------:R-:W-:Y:S01]  /*4070*/  LOP3.LUT P1, RZ, R142, 0xff, RZ, 0xc0, !PT ;  /* 0x000000ff8eff7812 */ /* 0x000fe2000782c0ff */
[----:B------:R-:W-:Y:S01]  /*4080*/  FADD.FTZ R156, R115, -R154 ;  /* 0x8000009a739c7221 */ /* 0x000fe20000010000 */
[----:B------:R-:W-:Y:S01]  /*4090*/  SHF.L.U32 R141, R22, 0x10, RZ ;  /* 0x00000010168d7819 */ /* 0x000fe200000006ff */
[----:B------:R-:W-:Y:S01]  /*40a0*/  FADD.FTZ R154, R106, -R103 ;  /* 0x800000676a9a7221 */ /* 0x000fe20000010000 */
[----:B------:R-:W-:Y:S01]  /*40b0*/  SHF.L.U32 R147, R146, 0x10, RZ ;  /* 0x0000001092937819 */ /* 0x000fe200000006ff */
[----:B------:R-:W-:Y:S01]  /*40c0*/  FFMA.FTZ R102, R138, R102, R149 ;  /* 0x000000668a667223 */ /* 0x000fe20000010095 */
[----:B------:R-:W-:Y:S01]  /*40d0*/  LOP3.LUT P2, RZ, R142, 0xff00, RZ, 0xc0, !PT ;  /* 0x0000ff008eff7812 */ /* 0x000fe2000784c0ff */
[C---:B------:R-:W-:Y:S01]  /*40e0*/  FFMA.FTZ R152, R138.reuse, R152, R141 ;  /* 0x000000988a987223 */ /* 0x040fe2000001008d */
[----:B------:R-:W-:Y:S01]  /*40f0*/  SHF.L.U32 R101, R23, 0x10, RZ ;  /* 0x0000001017657819 */ /* 0x000fe200000006ff */
[----:B------:R-:W-:Y:S01]  /*4100*/  FFMA.FTZ R146, R138, R156, R147 ;  /* 0x0000009c8a927223 */ /* 0x000fe20000010093 */
[----:B------:R-:W-:Y:S01]  /*4110*/  LOP3.LUT P6, RZ, R142, 0xff0000, RZ, 0xc0, !PT ;  /* 0x00ff00008eff7812 */ /* 0x000fe200078cc0ff */
[-C--:B------:R-:W-:Y:S01]  /*4120*/  FMUL.FTZ R140, R140, R139.reuse ;  /* 0x0000008b8c8c7220 */ /* 0x080fe20000410000 */
[----:B------:R-:W-:Y:S01]  /*4130*/  MOV R141, RZ ;  /* 0x000000ff008d7202 */ /* 0x000fe20000000f00 */
[----:B------:R-:W-:Y:S01]  /*4140*/  FFMA.FTZ R138, R138, R154, R101 ;  /* 0x0000009a8a8a7223 */ /* 0x000fe20000010065 */
[----:B------:R-:W-:Y:S01]  /*4150*/  FMUL.FTZ R101, R100, R139 ;  /* 0x0000008b64657220 */ /* 0x000fe20000410000 */
[----:B------:R-:W-:Y:S01]  /*4160*/  @P1 SHF.L.U32 R103, R36, 0x10, RZ ;  /* 0x0000001024671819 */ /* 0x000fe200000006ff */
[----:B------:R-:W-:-:S02]  /*4170*/  HFMA2 R100, -RZ, RZ, 0, 0 ;  /* 0x00000000ff647431 */ /* 0x000fc400000001ff */
[----:B------:R-:W-:Y:S01]  /*4180*/  FMUL.FTZ R140, R140, UR14 ;  /* 0x0000000e8c8c7c20 */ /* 0x000fe20008410000 */
[----:B------:R-:W-:Y:S01]  /*4190*/  FMUL.FTZ R154, R101, UR14 ;  /* 0x0000000e659a7c20 */ /* 0x000fe20008410000 */
[----:B------:R-:W-:Y:S01]  /*41a0*/  @P2 SHF.L.U32 R151, R6, 0x10, RZ ;  /* 0x0000001006972819 */ /* 0x000fe200000006ff */
[-C--:B------:R-:W-:Y:S01]  /*41b0*/  FMUL.FTZ R148, R148, R139.reuse ;  /* 0x0000008b94947220 */ /* 0x080fe20000410000 */
[----:B------:R-:W-:Y:S01]  /*41c0*/  LOP3.LUT P5, RZ, R142, 0xff000000, RZ, 0xc0, !PT ;  /* 0xff0000008eff7812 */ /* 0x000fe200078ac0ff */
[----:B------:R-:W-:Y:S01]  /*41d0*/  @P1 FMUL.FTZ R100, R103, R154 ;  /* 0x0000009a67641220 */ /* 0x000fe20000410000 */
[-C--:B------:R-:W-:Y:S01]  /*41e0*/  FMUL.FTZ R150, R150, R139.reuse ;  /* 0x0000008b96967220 */ /* 0x080fe20000410000 */
[-C--:B------:R-:W-:Y:S01]  /*41f0*/  FMUL.FTZ R152, R152, R139.reuse ;  /* 0x0000008b98987220 */ /* 0x080fe20000410000 */
[-C--:B------:R-:W-:Y:S01]  /*4200*/  FMUL.FTZ R147, R102, R139.reuse ;  /* 0x0000008b66937220 */ /* 0x080fe20000410000 */
[-C--:B------:R-:W-:Y:S01]  /*4210*/  FMUL.FTZ R149, R138, R139.reuse ;  /* 0x0000008b8a957220 */ /* 0x080fe20000410000 */
[----:B------:R-:W-:Y:S01]  /*4220*/  FMUL.FTZ R153, R146, R139 ;  /* 0x0000008b92997220 */ /* 0x000fe20000410000 */
[----:B------:R-:W-:Y:S01]  /*4230*/  @P6 SHF.L.U32 R139, R37, 0x10, RZ ;  /* 0x00000010258b6819 */ /* 0x000fe200000006ff */
[----:B------:R-:W-:Y:S01]  /*4240*/  FMUL.FTZ R150, R150, UR14 ;  /* 0x0000000e96967c20 */ /* 0x000fe20008410000 */
[C---:B------:R-:W-:Y:S01]  /*4250*/  LOP3.LUT P4, RZ, R143.reuse, 0xff, RZ, 0xc0, !PT ;  /* 0x000000ff8fff7812 */ /* 0x040fe2000788c0ff */
[----:B------:R-:W-:Y:S01]  /*4260*/  FMUL.FTZ R146, R152, UR14 ;  /* 0x0000000e98927c20 */ /* 0x000fe20008410000 */
[----:B------:R-:W-:Y:S01]  /*4270*/  LOP3.LUT P3, RZ, R143, 0xff00, RZ, 0xc0, !PT ;  /* 0x0000ff008fff7812 */ /* 0x000fe2000786c0ff */
[----:B------:R-:W-:Y:S01]  /*4280*/  FMUL.FTZ R147, R147, UR14 ;  /* 0x0000000e93937c20 */ /* 0x000fe20008410000 */
[----:B------:R-:W-:-:S02]  /*4290*/  HFMA2 R152, -RZ, RZ, 0, 0 ;  /* 0x00000000ff987431 */ /* 0x000fc400000001ff */
[----:B------:R-:W-:-:S07]  /*42a0*/  FMUL.FTZ R149, R149, UR14 ;  /* 0x0000000e95957c20 */ /* 0x000fce0008410000 */
[----:B------:R-:W-:Y:S02]  /*42b0*/  @P4 SHF.L.U32 R155, R38, 0x10, RZ ;  /* 0x00000010269b4819 */ /* 0x000fe400000006ff */
[C---:B--2---:R-:W-:Y:S02]  /*42c0*/  @P1 SHF.L.U32 R101, R96.reuse, 0x10, RZ ;  /* 0x0000001060651819 */ /* 0x044fe400000006ff */
[----:B------:R-:W-:-:S03]  /*42d0*/  @P2 PRMT R96, R96, 0x7632, R96 ;  /* 0x0000763260602816 */ /* 0x000fc60000000060 */
[----:B------:R-:W-:Y:S01]  /*42e0*/  @P1 FMUL.FTZ R141, R154, R101 ;  /* 0x000000659a8d1220 */ /* 0x000fe20000410000 */
[----:B------:R-:W-:Y:S01]  /*42f0*/  @P2 SHF.L.U32 R103, R96, 0x10, RZ ;  /* 0x0000001060672819 */ /* 0x000fe200000006ff */
[----:B------:R-:W-:Y:S01]  /*4300*/  HFMA2 R96, -RZ, RZ, 0, 0 ;  /* 0x00000000ff607431 */ /* 0x000fe200000001ff */
[----:B------:R-:W-:Y:S01]  /*4310*/  MOV R101, RZ ;  /* 0x000000ff00657202 */ /* 0x000fe20000000f00 */
[----:B------:R-:W-:Y:S01]  /*4320*/  @P2 FMUL.FTZ R101, R151, R140 ;  /* 0x0000008c97652220 */ /* 0x000fe20000410000 */
[----:B------:R-:W-:Y:S01]  /*4330*/  ISETP.GE.U32.AND P1, PT, R142, RZ, PT ;  /* 0x000000ff8e00720c */ /* 0x000fe20003f26070 */
[----:B------:R-:W-:Y:S01]  /*4340*/  @P2 FMUL.FTZ R96, R140, R103 ;  /* 0x000000678c602220 */ /* 0x000fe20000410000 */
[----:B------:R-:W-:Y:S01]  /*4350*/  FMUL.FTZ R140, R148, UR14 ;  /* 0x0000000e948c7c20 */ /* 0x000fe20008410000 */
[----:B------:R-:W-:Y:S02]  /*4360*/  CS2R R102, SRZ ;  /* 0x0000000000667805 */ /* 0x000fe4000001ff00 */
[----:B------:R-:W-:Y:S01]  /*4370*/  LOP3.LUT P2, RZ, R143, 0xff0000, RZ, 0xc0, !PT ;  /* 0x00ff00008fff7812 */ /* 0x000fe2000784c0ff */
[----:B------:R-:W-:-:S02]  /*4380*/  HFMA2 R154, -RZ, RZ, 0, 0 ;  /* 0x00000000ff9a7431 */ /* 0x000fc400000001ff */
[----:B------:R-:W-:Y:S01]  /*4390*/  @P6 FMUL.FTZ R103, R139, R140 ;  /* 0x0000008c8b676220 */ /* 0x000fe20000410000 */
[----:B------:R-:W-:Y:S01]  /*43a0*/  ISETP.GE.U32.AND.EX P1, PT, R143, 0x1000000, PT, P1 ;  /* 0x010000008f00780c */ /* 0x000fe20003f26110 */
[----:B------:R-:W0:Y:S01]  /*43b0*/  LDC.64 R138, c[0x0][0x468] ;  /* 0x00011a00ff8a7b82 */ /* 0x000e220000000a00 */
[----:B------:R-:W-:Y:S01]  /*43c0*/  @P5 SHF.L.U32 R151, R7, 0x10, RZ ;  /* 0x0000001007975819 */ /* 0x000fe200000006ff */
[----:B------:R-:W-:Y:S01]  /*43d0*/  FADD.FTZ R72, R72, R141 ;  /* 0x0000008d48487221 */ /* 0x000fe20000010000 */
[----:B------:R-:W-:Y:S01]  /*43e0*/  @P3 SHF.L.U32 R148, R8, 0x10, RZ ;  /* 0x0000001008943819 */ /* 0x000fe200000006ff */
[----:B------:R-:W-:Y:S01]  /*43f0*/  FADD.FTZ R73, R73, R96 ;  /* 0x0000006049497221 */ /* 0x000fe20000010000 */
[----:B------:R-:W-:Y:S01]  /*4400*/  F2FP.BF16.F32.PACK_AB R100, R101, R100 ;  /* 0x000000646564723e */ /* 0x000fe200000010ff */
[----:B------:R-:W-:Y:S01]  /*4410*/  @P5 FMUL.FTZ R102, R151, R150 ;  /* 0x0000009697665220 */ /* 0x000fe20000410000 */
[----:B------:R-:W-:Y:S01]  /*4420*/  MOV R151, RZ ;  /* 0x000000ff00977202 */ /* 0x000fe20000000f00 */
[----:B------:R-:W-:Y:S01]  /*4430*/  @P4 FMUL.FTZ R151, R155, R146 ;  /* 0x000000929b974220 */ /* 0x000fe20000410000 */
[----:B------:R-:W-:Y:S01]  /*4440*/  @P3 FMUL.FTZ R152, R148, R147 ;  /* 0x0000009394983220 */ /* 0x000fe20000410000 */
[----:B------:R-:W-:Y:S01]  /*4450*/  @P2 SHF.L.U32 R156, R39, 0x10, RZ ;  /* 0x00000010279c2819 */ /* 0x000fe200000006ff */
[----:B------:R-:W-:Y:S01]  /*4460*/  FMUL.FTZ R148, R153, UR14 ;  /* 0x0000000e99947c20 */ /* 0x000fe20008410000 */
[----:B------:R-:W-:-:S02]  /*4470*/  @P1 SHF.L.U32 R155, R9, 0x10, RZ ;  /* 0x00000010099b1819 */ /* 0x000fc400000006ff */
[----:B------:R-:W-:Y:S01]  /*4480*/  MOV R153, RZ ;  /* 0x000000ff00997202 */ /* 0x000fe20000000f00 */
[----:B------:R-:W-:Y:S01]  /*4490*/  @P2 FMUL.FTZ R153, R156, R149 ;  /* 0x000000959c992220 */ /* 0x000fe20000410000 */
[----:B------:R-:W-:Y:S01]  /*44a0*/  F2FP.BF16.F32.PACK_AB R101, R102, R103 ;  /* 0x000000676665723e */ /* 0x000fe200000010ff */
[----:B------:R-:W-:Y:S01]  /*44b0*/  @P1 FMUL.FTZ R154, R155, R148 ;  /* 0x000000949b9a1220 */ /* 0x000fe20000410000 */
[----:B------:R-:W-:Y:S02]  /*44c0*/  F2FP.BF16.F32.PACK_AB R102, R152, R151 ;  /* 0x000000979866723e */ /* 0x000fe400000010ff */
[----:B------:R-:W-:Y:S02]  /*44d0*/  @P5 PRMT R152, R97, 0x7632, R152 ;  /* 0x0000763261985816 */ /* 0x000fe40000000098 */
[----:B------:R-:W-:Y:S01]  /*44e0*/  F2FP.BF16.F32.PACK_AB R103, R154, R153 ;  /* 0x000000999a67723e */ /* 0x000fe200000010ff */
[----:B0-----:R-:W-:Y:S01]  /*44f0*/  IMAD.WIDE.U32 R138, R0, 0x10, R138 ;  /* 0x00000010008a7825 */ /* 0x001fe200078e008a */
[----:B------:R-:W-:-:S03]  /*4500*/  @P5 SHF.L.U32 R153, R152, 0x10, RZ ;  /* 0x0000001098995819 */ /* 0x000fc600000006ff */
[----:B------:R-:W-:Y:S01]  /*4510*/  HFMA2 R0, -RZ, RZ, 0, 0 ;  /* 0x00000000ff007431 */ /* 0x000fe200000001ff */
[----:B------:R-:W-:Y:S02]  /*4520*/  @P3 PRMT R152, R98, 0x7632, R152 ;  /* 0x0000763262983816 */ /* 0x000fe40000000098 */
[----:B------:R-:W-:Y:S01]  /*4530*/  @P1 PRMT R156, R99, 0x7632, R156 ;  /* 0x00007632639c1816 */ /* 0x000fe2000000009c */
[----:B------:R0:W-:Y:S01]  /*4540*/  STG.E.128 desc[UR6][R138.64], R100 ;  /* 0x000000648a007986 */ /* 0x0001e2000c101d06 */
[----:B------:R-:W-:Y:S01]  /*4550*/  @P6 SHF.L.U32 R97, R97, 0x10, RZ ;  /* 0x0000001061616819 */ /* 0x000fe200000006ff */
[----:B------:R-:W-:Y:S01]  /*4560*/  @P5 FMUL.FTZ R0, R150, R153 ;  /* 0x0000009996005220 */ /* 0x000fe20000410000 */
[----:B------:R-:W-:Y:S02]  /*4570*/  @P4 SHF.L.U32 R155, R98, 0x10, RZ ;  /* 0x00000010629b4819 */ /* 0x000fe400000006ff */
[----:B------:R-:W-:Y:S02]  /*4580*/  @P2 SHF.L.U32 R154, R99, 0x10, RZ ;  /* 0x00000010639a2819 */ /* 0x000fe400000006ff */
[----:B------:R-:W-:-:S02]  /*4590*/  CS2R R98, SRZ ;  /* 0x0000000000627805 */ /* 0x000fc4000001ff00 */
[----:B------:R-:W-:Y:S01]  /*45a0*/  @P3 SHF.L.U32 R152, R152, 0x10, RZ ;  /* 0x0000001098983819 */ /* 0x000fe200000006ff */
[----:B------:R-:W-:Y:S01]  /*45b0*/  FADD.FTZ R75, R75, R0 ;  /* 0x000000004b4b7221 */ /* 0x000fe20000010000 */
[----:B------:R-:W-:Y:S01]  /*45c0*/  MOV R151, RZ ;  /* 0x000000ff00977202 */ /* 0x000fe20000000f00 */
[----:B------:R-:W-:Y:S01]  /*45d0*/  @P6 FMUL.FTZ R151, R140, R97 ;  /* 0x000000618c976220 */ /* 0x000fe20000410000 */
[----:B------:R-:W-:Y:S01]  /*45e0*/  MOV R97, RZ ;  /* 0x000000ff00617202 */ /* 0x000fe20000000f00 */
[----:B------:R-:W-:Y:S01]  /*45f0*/  @P4 FMUL.FTZ R97, R146, R155 ;  /* 0x0000009b92614220 */ /* 0x000fe20000410000 */
[----:B------:R-:W-:Y:S01]  /*4600*/  @P3 FMUL.FTZ R98, R147, R152 ;  /* 0x0000009893623220 */ /* 0x000fe20000410000 */
[----:B------:R-:W-:Y:S01]  /*4610*/  @P2 FMUL.FTZ R99, R149, R154 ;  /* 0x0000009a95632220 */ /* 0x000fe20000410000 */
[----:B------:R-:W-:Y:S01]  /*4620*/  FADD.FTZ R74, R74, R151 ;  /* 0x000000974a4a7221 */ /* 0x000fe20000010000 */
[----:B------:R-:W-:Y:S01]  /*4630*/  FADD.FTZ R76, R76, R97 ;  /* 0x000000614c4c7221 */ /* 0x000fe20000010000 */
[----:B------:R-:W-:Y:S01]  /*4640*/  FADD.FTZ R77, R77, R98 ;  /* 0x000000624d4d7221 */ /* 0x000fe20000010000 */
[----:B0-----:R-:W-:Y:S01]  /*4650*/  @P1 SHF.L.U32 R101, R156, 0x10, RZ ;  /* 0x000000109c651819 */ /* 0x001fe200000006ff */
[----:B------:R-:W-:-:S02]  /*4660*/  HFMA2 R100, -RZ, RZ, 0, 0 ;  /* 0x00000000ff647431 */ /* 0x000fc400000001ff */
[----:B------:R-:W-:Y:S02]  /*4670*/  FADD.FTZ R78, R78, R99 ;  /* 0x000000634e4e7221 */ /* 0x000fe40000010000 */
[----:B------:R-:W-:-:S04]  /*4680*/  @P1 FMUL.FTZ R100, R148, R101 ;  /* 0x0000006594641220 */ /* 0x000fc80000410000 */
[----:B------:R-:W-:Y:S01]  /*4690*/  FADD.FTZ R79, R79, R100 ;  /* 0x000000644f4f7221 */ /* 0x000fe20000010000 */
[----:B------:R-:W-:Y:S06]  /*46a0*/  BRA `(.L_x_556) ;  /* 0x0000001000987947 */ /* 0x000fec0003800000 */
.L_x_559:
[----:B------:R-:W-:Y:S04]  /*46b0*/  BSSY.RECONVERGENT B1, `(.L_x_562) ;  /* 0x0000093000017945 */ /* 0x000fe80003800200 */
[----:B------:R-:W-:Y:S05]  /*46c0*/  @!P4 BRA `(.L_x_563) ;  /* 0x000000080044c947 */ /* 0x000fea0003800000 */
[----:B------:R-:W1:Y:S02]  /*46d0*/  LDC.64 R96, c[0x0][0x390] ;  /* 0x0000e400ff607b82 */ /* 0x000e640000000a00 */
[----:B-1----:R-:W-:-:S06]  /*46e0*/  IMAD.WIDE.U32 R96, R0, 0x10, R96 ;  /* 0x0000001000607825 */ /* 0x002fcc00078e0060 */
[----:B------:R-:W2:Y:S01]  /*46f0*/  LDG.E.128 R96, desc[UR6][R96.64] ;  /* 0x0000000660607981 */ /* 0x000ea2000c1e1d00 */
[----:B------:R-:W-:Y:S01]  /*4700*/  LOP3.LUT P2, RZ, R144, 0xff00, RZ, 0xc0, !PT ;  /* 0x0000ff0090ff7812 */ /* 0x000fe2000784c0ff */
[-C--:B------:R-:W-:Y:S01]  /*4710*/  FFMA.FTZ R80, R137, R141.reuse, R140 ;  /* 0x0000008d89507223 */ /* 0x080fe2000001008c */
[----:B------:R-:W-:Y:S01]  /*4720*/  PRMT R82, R84, 0x7632, R82 ;  /* 0x0000763254527816 */ /* 0x000fe20000000052 */
[-C--:B------:R-:W-:Y:S01]  /*4730*/  FFMA.FTZ R101, R136, R141.reuse, R140 ;  /* 0x0000008d88657223 */ /* 0x080fe2000001008c */
[----:B------:R-:W-:Y:S01]  /*4740*/  LOP3.LUT P1, RZ, R144, 0xff, RZ, 0xc0, !PT ;  /* 0x000000ff90ff7812 */ /* 0x000fe2000782c0ff */
[----:B------:R-:W-:Y:S01]  /*4750*/  FADD.FTZ R81, R135, -R80 ;  /* 0x8000005087517221 */ /* 0x000fe20000010000 */
[----:B------:R-:W-:Y:S01]  /*4760*/  SHF.L.U32 R83, R84, 0x10, RZ ;  /* 0x0000001054537819 */ /* 0x000fe200000006ff */
[----:B------:R-:W-:Y:S01]  /*4770*/  FADD.FTZ R101, R134, -R101 ;  /* 0x8000006586657221 */ /* 0x000fe20000010000 */
[----:B------:R-:W-:Y:S01]  /*4780*/  SHF.L.U32 R82, R82, 0x10, RZ ;  /* 0x0000001052527819 */ /* 0x000fe200000006ff */
[----:B0-----:R-:W-:Y:S01]  /*4790*/  FFMA.FTZ R100, R133, R141, R140 ;  /* 0x0000008d85647223 */ /* 0x001fe2000001008c */
[----:B------:R-:W-:Y:S01]  /*47a0*/  LOP3.LUT P4, RZ, R144, 0xff0000, RZ, 0xc0, !PT ;  /* 0x00ff000090ff7812 */ /* 0x000fe2000788c0ff */
[C---:B------:R-:W-:Y:S01]  /*47b0*/  FFMA.FTZ R80, R138.reuse, R81, R83 ;  /* 0x000000518a507223 */ /* 0x040fe20000010053 */
[----:B------:R-:W-:Y:S01]  /*47c0*/  SHF.L.U32 R155, R85, 0x10, RZ ;  /* 0x00000010559b7819 */ /* 0x000fe200000006ff */
[----:B------:R-:W-:Y:S01]  /*47d0*/  FFMA.FTZ R82, R138, R101, R82 ;  /* 0x000000658a527223 */ /* 0x000fe20000010052 */
[----:B------:R-:W-:Y:S01]  /*47e0*/  FADD.FTZ R151, R131, -R100 ;  /* 0x8000006483977221 */ /* 0x000fe20000010000 */
[-C--:B------:R-:W-:Y:S01]  /*47f0*/  FMUL.FTZ R100, R80, R139.reuse ;  /* 0x0000008b50647220 */ /* 0x080fe20000410000 */
[----:B------:R-:W-:Y:S01]  /*4800*/  MOV R149, RZ ;  /* 0x000000ff00957202 */ /* 0x000fe20000000f00 */
[----:B------:R-:W-:Y:S01]  /*4810*/  FMUL.FTZ R103, R82, R139 ;  /* 0x0000008b52677220 */ /* 0x000fe20000410000 */
[----:B------:R-:W-:Y:S01]  /*4820*/  @P1 SHF.L.U32 R101, R28, 0x10, RZ ;  /* 0x000000101c651819 */ /* 0x000fe200000006ff */
[----:B------:R-:W-:Y:S01]  /*4830*/  FMUL.FTZ R100, R100, UR14 ;  /* 0x0000000e64647c20 */ /* 0x000fe20008410000 */
[----:B------:R-:W-:Y:S01]  /*4840*/  FFMA.FTZ R154, R138, R151, R155 ;  /* 0x000000978a9a7223 */ /* 0x000fe2000001009b */
[----:B------:R-:W-:Y:S01]  /*4850*/  FMUL.FTZ R146, R103, UR14 ;  /* 0x0000000e67927c20 */ /* 0x000fe20008410000 */
[----:B------:R-:W-:Y:S01]  /*4860*/  HFMA2 R102, -RZ, RZ, 0, 0 ;  /* 0x00000000ff667431 */ /* 0x000fe200000001ff */
[----:B------:R-:W-:Y:S01]  /*4870*/  @P2 SHF.L.U32 R147, R14, 0x10, RZ ;  /* 0x000000100e932819 */ /* 0x000fe200000006ff */
[----:B------:R-:W-:Y:S01]  /*4880*/  @P1 FMUL.FTZ R102, R101, R100 ;  /* 0x0000006465661220 */ /* 0x000fe20000410000 */
[----:B------:R-:W-:Y:S01]  /*4890*/  MOV R153, RZ ;  /* 0x000000ff00997202 */ /* 0x000fe20000000f00 */
[----:B------:R-:W-:Y:S01]  /*48a0*/  HFMA2 R103, -RZ, RZ, 0, 0 ;  /* 0x00000000ff677431 */ /* 0x000fe200000001ff */
[----:B------:R-:W-:Y:S01]  /*48b0*/  MOV R151, RZ ;  /* 0x000000ff00977202 */ /* 0x000fe20000000f00 */
[----:B------:R-:W-:Y:S01]  /*48c0*/  @P2 FMUL.FTZ R153, R147, R146 ;  /* 0x0000009293992220 */ /* 0x000fe20000410000 */
[----:B------:R-:W-:Y:S01]  /*48d0*/  FFMA.FTZ R150, R125, R141, R140 ;  /* 0x0000008d7d967223 */ /* 0x000fe2000001008c */
[----:B------:R-:W-:-:S02]  /*48e0*/  LOP3.LUT P5, RZ, R145, 0xff, RZ, 0xc0, !PT ;  /* 0x000000ff91ff7812 */ /* 0x000fc400078ac0ff */
[----:B------:R-:W-:Y:S02]  /*48f0*/  CS2R R158, SRZ ;  /* 0x00000000009e7805 */ /* 0x000fe4000001ff00 */
[----:B------:R-:W-:Y:S02]  /*4900*/  LOP3.LUT P6, RZ, R144, 0xff000000, RZ, 0xc0, !PT ;  /* 0xff00000090ff7812 */ /* 0x000fe400078cc0ff */
[----:B------:R-:W-:Y:S02]  /*4910*/  F2FP.BF16.F32.PACK_AB R80, RZ, R80 ;  /* 0x00000050ff50723e */ /* 0x000fe400000010ff */
[----:B------:R-:W-:Y:S02]  /*4920*/  F2FP.BF16.F32.PACK_AB R82, RZ, R82 ;  /* 0x00000052ff52723e */ /* 0x000fe400000010ff */
[----:B------:R-:W-:Y:S02]  /*4930*/  MOV R160, RZ ;  /* 0x000000ff00a07202 */ /* 0x000fe40000000f00 */
[----:B------:R-:W-:-:S02]  /*4940*/  PRMT R80, R80, 0x5410, R82 ;  /* 0x0000541050507816 */ /* 0x000fc40000000052 */
[C---:B--2---:R-:W-:Y:S02]  /*4950*/  @P2 PRMT R83, R96.reuse, 0x7632, R83 ;  /* 0x0000763260532816 */ /* 0x044fe40000000053 */
[----:B------:R-:W-:Y:S01]  /*4960*/  @P1 SHF.L.U32 R81, R96, 0x10, RZ ;  /* 0x0000001060511819 */ /* 0x000fe200000006ff */
[----:B------:R-:W-:Y:S01]  /*4970*/  HFMA2 R96, -RZ, RZ, 0, 0 ;  /* 0x00000000ff607431 */ /* 0x000fe200000001ff */
[----:B------:R-:W-:-:S03]  /*4980*/  @P2 SHF.L.U32 R83, R83, 0x10, RZ ;  /* 0x0000001053532819 */ /* 0x000fc600000006ff */
[----:B------:R-:W-:Y:S01]  /*4990*/  @P1 FMUL.FTZ R149, R100, R81 ;  /* 0x0000005164951220 */ /* 0x000fe20000410000 */
[----:B------:R-:W-:Y:S01]  /*49a0*/  PRMT R100, R85, 0x7632, R100 ;  /* 0x0000763255647816 */ /* 0x000fe20000000064 */
[----:B------:R-:W-:Y:S01]  /*49b0*/  @P2 FMUL.FTZ R96, R146, R83 ;  /* 0x0000005392602220 */ /* 0x000fe20000410000 */
[--C-:B------:R-:W-:Y:S01]  /*49c0*/  FFMA.FTZ R83, R132, R141, R140.reuse ;  /* 0x0000008d84537223 */ /* 0x100fe2000001008c */
[----:B------:R-:W-:Y:S01]  /*49d0*/  FMUL.FTZ R81, R154, R139 ;  /* 0x0000008b9a517220 */ /* 0x000fe20000410000 */
[----:B------:R-:W-:Y:S01]  /*49e0*/  SHF.L.U32 R147, R100, 0x10, RZ ;  /* 0x0000001064937819 */ /* 0x000fe200000006ff */
[----:B------:R-:W-:Y:S01]  /*49f0*/  FADD.FTZ R64, R64, R149 ;  /* 0x0000009540407221 */ /* 0x000fe20000010000 */
[----:B------:R-:W-:Y:S01]  /*4a00*/  FADD.FTZ R101, R130, -R83 ;  /* 0x8000005382657221 */ /* 0x000fe20000010000 */
[----:B------:R-:W-:Y:S01]  /*4a10*/  @P4 SHF.L.U32 R83, R29, 0x10, RZ ;  /* 0x000000101d534819 */ /* 0x000fe200000006ff */
[----:B------:R-:W-:Y:S01]  /*4a20*/  FMUL.FTZ R100, R81, UR14 ;  /* 0x0000000e51647c20 */ /* 0x000fe20008410000 */
[----:B------:R-:W-:Y:S01]  /*4a30*/  @P4 SHF.L.U32 R81, R97, 0x10, RZ ;  /* 0x0000001061514819 */ /* 0x000fe200000006ff */
[----:B------:R-:W-:Y:S01]  /*4a40*/  FFMA.FTZ R152, R138, R101, R147 ;  /* 0x000000658a987223 */ /* 0x000fe20000010093 */
[----:B------:R-:W-:Y:S01]  /*4a50*/  PRMT R97, R87, 0x7632, R97 ;  /* 0x0000763257617816 */ /* 0x000fe20000000061 */
[----:B------:R-:W-:Y:S01]  /*4a60*/  @P4 FMUL.FTZ R103, R83, R100 ;  /* 0x0000006453674220 */ /* 0x000fe20000410000 */
[----:B------:R-:W-:Y:S01]  /*4a70*/  PRMT R83, R86, 0x7632, R83 ;  /* 0x0000763256537816 */ /* 0x000fe20000000053 */
[----:B------:R-:W-:Y:S01]  /*4a80*/  @P4 FMUL.FTZ R151, R100, R81 ;  /* 0x0000005164974220 */ /* 0x000fe20000410000 */
[-CC-:B------:R-:W-:Y:S01]  /*4a90*/  FFMA.FTZ R81, R128, R141.reuse, R140.reuse ;  /* 0x0000008d80517223 */ /* 0x180fe2000001008c */
[-CC-:B------:R-:W-:Y:S01]  /*4aa0*/  FFMA.FTZ R100, R129, R141.reuse, R140.reuse ;  /* 0x0000008d81647223 */ /* 0x180fe2000001008c */
[----:B------:R-:W-:Y:S01]  /*4ab0*/  SHF.L.U32 R83, R83, 0x10, RZ ;  /* 0x0000001053537819 */ /* 0x000fe200000006ff */
[----:B------:R-:W-:Y:S01]  /*4ac0*/  FFMA.FTZ R101, R124, R141, R140 ;  /* 0x0000008d7c657223 */ /* 0x000fe2000001008c */
[----:B------:R-:W-:Y:S01]  /*4ad0*/  FADD.FTZ R81, R126, -R81 ;  /* 0x800000517e517221 */ /* 0x000fe20000010000 */
[----:B------:R-:W-:Y:S01]  /*4ae0*/  IMAD.U32 R148, R97, 0x10000, RZ ;  /* 0x0001000061947824 */ /* 0x000fe200078e00ff */
[----:B------:R-:W-:Y:S01]  /*4af0*/  ISETP.GE.U32.AND P1, PT, R144, RZ, PT ;  /* 0x000000ff9000720c */ /* 0x000fe20003f26070 */
[----:B------:R-:W-:Y:S01]  /*4b00*/  FADD.FTZ R101, R122, -R101 ;  /* 0x800000657a657221 */ /* 0x000fe20000010000 */
[----:B------:R-:W-:Y:S01]  /*4b10*/  FFMA.FTZ R146, R138, R81, R83 ;  /* 0x000000518a927223 */ /* 0x000fe20000010053 */
[----:B------:R-:W-:Y:S01]  /*4b20*/  SHF.L.U32 R83, R86, 0x10, RZ ;  /* 0x0000001056537819 */ /* 0x000fe200000006ff */
[----:B------:R-:W-:Y:S01]  /*4b30*/  FADD.FTZ R81, R127, -R100 ;  /* 0x800000647f517221 */ /* 0x000fe20000010000 */
[C---:B------:R-:W-:Y:S01]  /*4b40*/  FFMA.FTZ R148, R138.reuse, R101, R148 ;  /* 0x000000658a947223 */ /* 0x040fe20000010094 */
[----:B------:R-:W-:Y:S01]  /*4b50*/  LOP3.LUT P4, RZ, R145, 0xff00, RZ, 0xc0, !PT ;  /* 0x0000ff0091ff7812 */ /* 0x000fe2000788c0ff */
[----:B------:R-:W0:Y:S01]  /*4b60*/  LDC.64 R100, c[0x0][0x478] ;  /* 0x00011e00ff647b82 */ /* 0x000e220000000a00 */
[C---:B------:R-:W-:Y:S01]  /*4b70*/  FFMA.FTZ R156, R138.reuse, R81, R83 ;  /* 0x000000518a9c7223 */ /* 0x040fe20000010053 */
[----:B------:R-:W-:Y:S01]  /*4b80*/  SHF.L.U32 R83, R87, 0x10, RZ ;  /* 0x0000001057537819 */ /* 0x000fe200000006ff */
[----:B------:R-:W-:Y:S01]  /*4b90*/  FADD.FTZ R81, R123, -R150 ;  /* 0x800000967b517221 */ /* 0x000fe20000010000 */
[----:B------:R-:W-:Y:S01]  /*4ba0*/  F2FP.BF16.F32.PACK_AB R157, RZ, R148 ;  /* 0x00000094ff9d723e */ /* 0x000fe200000010ff */
[----:B------:R-:W-:Y:S01]  /*4bb0*/  FADD.FTZ R65, R65, R96 ;  /* 0x0000006041417221 */ /* 0x000fe20000010000 */
[----:B------:R-:W-:Y:S01]  /*4bc0*/  F2FP.BF16.F32.PACK_AB R147, RZ, R156 ;  /* 0x0000009cff93723e */ /* 0x000fe200000010ff */
[----:B------:R-:W-:Y:S01]  /*4bd0*/  FFMA.FTZ R150, R138, R81, R83 ;  /* 0x000000518a967223 */ /* 0x000fe20000010053 */
[----:B------:R-:W-:Y:S01]  /*4be0*/  F2FP.BF16.F32.PACK_AB R81, RZ, R154 ;  /* 0x0000009aff51723e */ /* 0x000fe200000010ff */
[----:B------:R-:W-:Y:S01]  /*4bf0*/  FADD.FTZ R66, R66, R151 ;  /* 0x0000009742427221 */ /* 0x000fe20000010000 */
[----:B------:R-:W-:-:S02]  /*4c00*/  F2FP.BF16.F32.PACK_AB R154, RZ, R146 ;  /* 0x00000092ff9a723e */ /* 0x000fc400000010ff */
[----:B------:R-:W-:Y:S02]  /*4c10*/  F2FP.BF16.F32.PACK_AB R83, RZ, R152 ;  /* 0x00000098ff53723e */ /* 0x000fe400000010ff */
[----:B------:R-:W-:Y:S01]  /*4c20*/  F2FP.BF16.F32.PACK_AB R155, RZ, R150 ;  /* 0x00000096ff9b723e */ /* 0x000fe200000010ff */
[-C--:B------:R-:W-:Y:S01]  /*4c30*/  FMUL.FTZ R150, R150, R139.reuse ;  /* 0x0000008b96967220 */ /* 0x080fe20000410000 */
[----:B------:R-:W-:Y:S01]  /*4c40*/  PRMT R82, R147, 0x5410, R154 ;  /* 0x0000541093527816 */ /* 0x000fe2000000009a */
[-C--:B------:R-:W-:Y:S01]  /*4c50*/  FMUL.FTZ R154, R152, R139.reuse ;  /* 0x0000008b989a7220 */ /* 0x080fe20000410000 */
[----:B------:R-:W-:Y:S01]  /*4c60*/  FMUL.FTZ R152, R156, R139 ;  /* 0x0000008b9c987220 */ /* 0x000fe20000410000 */
[----:B------:R-:W-:Y:S02]  /*4c70*/  PRMT R81, R81, 0x5410, R83 ;  /* 0x0000541051517816 */ /* 0x000fe40000000053 */
[----:B------:R-:W-:Y:S01]  /*4c80*/  PRMT R83, R155, 0x5410, R157 ;  /* 0x000054109b537816 */ /* 0x000fe2000000009d */
[----:B------:R-:W-:Y:S01]  /*4c90*/  FMUL.FTZ R152, R152, UR14 ;  /* 0x0000000e98987c20 */ /* 0x000fe20008410000 */
[----:B------:R-:W-:Y:S01]  /*4ca0*/  @P5 SHF.L.U32 R155, R30, 0x10, RZ ;  /* 0x000000101e9b5819 */ /* 0x000fe200000006ff */
[----:B------:R-:W-:Y:S01]  /*4cb0*/  FMUL.FTZ R154, R154, UR14 ;  /* 0x0000000e9a9a7c20 */ /* 0x000fe20008410000 */
[----:B------:R-:W-:-:S02]  /*4cc0*/  @P6 SHF.L.U32 R147, R15, 0x10, RZ ;  /* 0x000000100f936819 */ /* 0x000fc400000006ff */
[----:B------:R-:W-:Y:S02]  /*4cd0*/  CS2R R156, SRZ ;  /* 0x00000000009c7805 */ /* 0x000fe4000001ff00 */
[----:B------:R-:W-:Y:S01]  /*4ce0*/  LOP3.LUT P2, RZ, R145, 0xff0000, RZ, 0xc0, !PT ;  /* 0x00ff000091ff7812 */ /* 0x000fe2000784c0ff */
[----:B------:R-:W-:Y:S01]  /*4cf0*/  @P5 FMUL.FTZ R156, R155, R152 ;  /* 0x000000989b9c5220 */ /* 0x000fe20000410000 */
[----:B------:R-:W-:Y:S01]  /*4d00*/  FMUL.FTZ R155, R146, R139 ;  /* 0x0000008b929b7220 */ /* 0x000fe20000410000 */
[----:B------:R-:W-:Y:S01]  /*4d10*/  @P6 FMUL.FTZ R158, R147, R154 ;  /* 0x0000009a939e6220 */ /* 0x000fe20000410000 */
[----:B------:R-:W-:Y:S01]  /*4d20*/  ISETP.GE.U32.AND.EX P1, PT, R145, 0x1000000, PT, P1 ;  /* 0x010000009100780c */ /* 0x000fe20003f26110 */
[----:B------:R-:W1:Y:S01]  /*4d30*/  LDC.64 R146, c[0x0][0x468] ;  /* 0x00011a00ff927b82 */ /* 0x000e620000000a00 */
[----:B0-----:R-:W-:-:S04]  /*4d40*/  IMAD.WIDE.U32 R100, R0, 0x10, R100 ;  /* 0x0000001000647825 */ /* 0x001fc800078e0064 */
[----:B------:R-:W-:Y:S01]  /*4d50*/  FMUL.FTZ R155, R155, UR14 ;  /* 0x0000000e9b9b7c20 */ /* 0x000fe20008410000 */
[----:B------:R-:W-:Y:S01]  /*4d60*/  @P6 PRMT R97, R97, 0x7632, R97 ;  /* 0x0000763261616816 */ /* 0x000fe20000000061 */
[----:B------:R0:W-:Y:S03]  /*4d70*/  STG.E.128 desc[UR6][R100.64], R80 ;  /* 0x0000005064007986 */ /* 0x0001e6000c101d06 */
[----:B------:R-:W-:Y:S02]  /*4d80*/  @P6 SHF.L.U32 R97, R97, 0x10, RZ ;  /* 0x0000001061616819 */ /* 0x000fe400000006ff */
[----:B------:R-:W-:Y:S01]  /*4d90*/  @P1 SHF.L.U32 R161, R17, 0x10, RZ ;  /* 0x0000001011a11819 */ /* 0x000fe200000006ff */
[----:B0-----:R-:W-:Y:S01]  /*4da0*/  FMUL.FTZ R101, R148, R139 ;  /* 0x0000008b94657220 */ /* 0x001fe20000410000 */
[----:B------:R-:W-:Y:S01]  /*4db0*/  FMUL.FTZ R148, R150, UR14 ;  /* 0x0000000e96947c20 */ /* 0x000fe20008410000 */
[----:B------:R-:W-:Y:S01]  /*4dc0*/  @P4 SHF.L.U32 R100, R16, 0x10, RZ ;  /* 0x0000001010644819 */ /* 0x000fe200000006ff */
[----:B-1----:R-:W-:-:S04]  /*4dd0*/  IMAD.WIDE.U32 R146, R0, 0x10, R146 ;  /* 0x0000001000927825 */ /* 0x002fc800078e0092 */
[----:B------:R-:W-:Y:S01]  /*4de0*/  FMUL.FTZ R150, R101, UR14 ;  /* 0x0000000e65967c20 */ /* 0x000fe20008410000 */
[----:B------:R-:W-:Y:S01]  /*4df0*/  @P2 SHF.L.U32 R101, R31, 0x10, RZ ;  /* 0x000000101f652819 */ /* 0x000fe200000006ff */
[----:B------:R-:W-:Y:S02]  /*4e00*/  @P4 FMUL.FTZ R157, R100, R155 ;  /* 0x0000009b649d4220 */ /* 0x000fe40000410000 */
[----:B------:R-:W-:Y:S01]  /*4e10*/  @P1 FMUL.FTZ R160, R161, R150 ;  /* 0x00000096a1a01220 */ /* 0x000fe20000410000 */
[----:B------:R-:W-:Y:S01]  /*4e20*/  F2FP.BF16.F32.PACK_AB R100, R153, R102 ;  /* 0x000000669964723e */ /* 0x000fe200000010ff */
[----:B------:R-:W-:Y:S01]  /*4e30*/  @P2 FMUL.FTZ R159, R101, R148 ;  /* 0x00000094659f2220 */ /* 0x000fe20000410000 */
[----:B------:R-:W-:Y:S02]  /*4e40*/  F2FP.BF16.F32.PACK_AB R101, R158, R103 ;  /* 0x000000679e65723e */ /* 0x000fe400000010ff */
[----:B------:R-:W-:Y:S01]  /*4e50*/  F2FP.BF16.F32.PACK_AB R102, R157, R156 ;  /* 0x0000009c9d66723e */ /* 0x000fe200000010ff */
[----:B------:R-:W-:Y:S01]  /*4e60*/  HFMA2 R156, -RZ, RZ, 0, 0 ;  /* 0x00000000ff9c7431 */ /* 0x000fe200000001ff */
[----:B------:R-:W-:Y:S01]  /*4e70*/  F2FP.BF16.F32.PACK_AB R103, R160, R159 ;  /* 0x0000009fa067723e */ /* 0x000fe200000010ff */
[----:B------:R-:W-:Y:S01]  /*4e80*/  @P6 FMUL.FTZ R156, R154, R97 ;  /* 0x000000619a9c6220 */ /* 0x000fe20000410000 */
[----:B------:R-:W-:-:S02]  /*4e90*/  @P4 PRMT R154, R98, 0x7632, R154 ;  /* 0x00007632629a4816 */ /* 0x000fc4000000009a */
[----:B------:R-:W-:Y:S01]  /*4ea0*/  @P5 SHF.L.U32 R153, R98, 0x10, RZ ;  /* 0x0000001062995819 */ /* 0x000fe200000006ff */
[----:B------:R0:W-:Y:S01]  /*4eb0*/  STG.E.128 desc[UR6][R146.64], R100 ;  /* 0x0000006492007986 */ /* 0x0001e2000c101d06 */
[----:B------:R-:W-:Y:S01]  /*4ec0*/  @P4 SHF.L.U32 R154, R154, 0x10, RZ ;  /* 0x000000109a9a4819 */ /* 0x000fe200000006ff */
[----:B------:R-:W-:Y:S01]  /*4ed0*/  HFMA2 R98, -RZ, RZ, 0, 0 ;  /* 0x00000000ff627431 */ /* 0x000fe200000001ff */
[----:B------:R-:W-:Y:S01]  /*4ee0*/  MOV R97, RZ ;  /* 0x000000ff00617202 */ /* 0x000fe20000000f00 */
[----:B------:R-:W-:Y:S01]  /*4ef0*/  @P5 FMUL.FTZ R97, R152, R153 ;  /* 0x0000009998615220 */ /* 0x000fe20000410000 */
[----:B------:R-:W-:Y:S01]  /*4f00*/  FADD.FTZ R67, R67, R156 ;  /* 0x0000009c43437221 */ /* 0x000fe20000010000 */
[----:B------:R-:W-:Y:S01]  /*4f10*/  @P4 FMUL.FTZ R98, R155, R154 ;  /* 0x0000009a9b624220 */ /* 0x000fe20000410000 */
[----:B------:R-:W-:Y:S01]  /*4f20*/  IADD3 R0, PT, PT, R0, 0x20, RZ ;  /* 0x0000002000007810 */ /* 0x000fe20007ffe0ff */
[----:B------:R-:W-:Y:S02]  /*4f30*/  FADD.FTZ R68, R68, R97 ;  /* 0x0000006144447221 */ /* 0x000fe40000010000 */
[----:B------:R-:W-:Y:S01]  /*4f40*/  FADD.FTZ R69, R69, R98 ;  /* 0x0000006245457221 */ /* 0x000fe20000010000 */
[C---:B0-----:R-:W-:Y:S01]  /*4f50*/  @P1 PRMT R102, R99.reuse, 0x7632, R102 ;  /* 0x0000763263661816 */ /* 0x041fe20000000066 */
[----:B------:R-:W-:Y:S01]  /*4f60*/  HFMA2 R100, -RZ, RZ, 0, 0 ;  /* 0x00000000ff647431 */ /* 0x000fe200000001ff */
[----:B------:R-:W-:-:S02]  /*4f70*/  @P2 SHF.L.U32 R101, R99, 0x10, RZ ;  /* 0x0000001063652819 */ /* 0x000fc400000006ff */
[----:B------:R-:W-:Y:S02]  /*4f80*/  @P1 SHF.L.U32 R103, R102, 0x10, RZ ;  /* 0x0000001066671819 */ /* 0x000fe400000006ff */
[----:B------:R-:W-:Y:S01]  /*4f90*/  MOV R99, RZ ;  /* 0x000000ff00637202 */ /* 0x000fe20000000f00 */
[----:B------:R-:W-:Y:S02]  /*4fa0*/  @P2 FMUL.FTZ R99, R148, R101 ;  /* 0x0000006594632220 */ /* 0x000fe40000410000 */
[----:B------:R-:W-:Y:S02]  /*4fb0*/  @P1 FMUL.FTZ R100, R150, R103 ;  /* 0x0000006796641220 */ /* 0x000fe40000410000 */
[----:B------:R-:W-:Y:S02]  /*4fc0*/  FADD.FTZ R70, R70, R99 ;  /* 0x0000006346467221 */ /* 0x000fe40000010000 */
[----:B------:R-:W-:-:S07]  /*4fd0*/  FADD.FTZ R71, R71, R100 ;  /* 0x0000006447477221 */ /* 0x000fce0000010000 */
.L_x_563:
[----:B------:R-:W-:Y:S05]  /*4fe0*/  BSYNC.RECONVERGENT B1 ;  /* 0x0000000000017941 */ /* 0x000fea0003800200 */
.L_x_562:
[----:B------:R-:W-:Y:S05]  /*4ff0*/  @!P3 BRA `(.L_x_556) ;  /* 0x000000080044b947 */ /* 0x000fea0003800000 */
[----:B------:R-:W1:Y:S02]  /*5000*/  LDC.64 R80, c[0x0][0x390] ;  /* 0x0000e400ff507b82 */ /* 0x000e640000000a00 */
[----:B-1----:R-:W-:-:S05]  /*5010*/  IMAD.WIDE.U32 R80, R0, 0x10, R80 ;  /* 0x0000001000507825 */ /* 0x002fca00078e0050 */
[----:B------:R1:W2:Y:S01]  /*5020*/  LDG.E.128 R96, desc[UR6][R80.64] ;  /* 0x0000000650607981 */ /* 0x0002a2000c1e1d00 */
[-C--:B------:R-:W-:Y:S01]  /*5030*/  FFMA.FTZ R82, R121, R141.reuse, R140 ;  /* 0x0000008d79527223 */ /* 0x080fe2000001008c */
[----:B0-----:R-:W-:Y:S01]  /*5040*/  PRMT R102, R20, 0x7632, R102 ;  /* 0x0000763214667816 */ /* 0x001fe20000000066 */
[-C--:B------:R-:W-:Y:S01]  /*5050*/  FFMA.FTZ R100, R120, R141.reuse, R140 ;  /* 0x0000008d78647223 */ /* 0x080fe2000001008c */
[----:B------:R-:W-:Y:S01]  /*5060*/  SHF.L.U32 R103, R20, 0x10, RZ ;  /* 0x0000001014677819 */ /* 0x000fe200000006ff */
[----:B------:R-:W-:Y:S01]  /*5070*/  FADD.FTZ R101, R119, -R82 ;  /* 0x8000005277657221 */ /* 0x000fe20000010000 */
[----:B------:R-:W-:Y:S01]  /*5080*/  SHF.L.U32 R102, R102, 0x10, RZ ;  /* 0x0000001066667819 */ /* 0x000fe200000006ff */
[-C--:B------:R-:W-:Y:S01]  /*5090*/  FFMA.FTZ R149, R111, R141.reuse, R140 ;  /* 0x0000008d6f957223 */ /* 0x080fe2000001008c */
[----:B------:R-:W-:Y:S01]  /*50a0*/  LOP3.LUT P1, RZ, R142, 0xff, RZ, 0xc0, !PT ;  /* 0x000000ff8eff7812 */ /* 0x000fe2000782c0ff */
[----:B------:R-:W-:Y:S01]  /*50b0*/  FADD.FTZ R147, R117, -R100 ;  /* 0x8000006475937221 */ /* 0x000fe20000010000 */
[C---:B------:R-:W-:Y:S01]  /*50c0*/  PRMT R82, R21.reuse, 0x7632, R82 ;  /* 0x0000763215527816 */ /* 0x040fe20000000052 */
[----:B------:R-:W-:Y:S01]  /*50d0*/  FFMA.FTZ R146, R112, R141, R140 ;  /* 0x0000008d70927223 */ /* 0x000fe2000001008c */
[C---:B-1----:R-:W-:Y:S01]  /*50e0*/  FFMA.FTZ R80, R138.reuse, R101, R103 ;  /* 0x000000658a507223 */ /* 0x042fe20000010067 */
[----:B------:R-:W-:Y:S01]  /*50f0*/  SHF.L.U32 R101, R21, 0x10, RZ ;  /* 0x0000001015657819 */ /* 0x000fe200000006ff */
[----:B------:R-:W-:Y:S01]  /*5100*/  FFMA.FTZ R156, R138, R147, R102 ;  /* 0x000000938a9c7223 */ /* 0x000fe20000010066 */
[----:B------:R-:W-:Y:S01]  /*5110*/  FADD.FTZ R149, R110, -R149 ;  /* 0x800000956e957221 */ /* 0x000fe20000010000 */
[-CC-:B------:R-:W-:Y:S01]  /*5120*/  FFMA.FTZ R83, R109, R141.reuse, R140.reuse ;  /* 0x0000008d6d537223 */ /* 0x180fe2000001008c */
[-CC-:B------:R-:W-:Y:S01]  /*5130*/  FFMA.FTZ R151, R116, R141.reuse, R140.reuse ;  /* 0x0000008d74977223 */ /* 0x180fe2000001008c */
[-C--:B------:R-:W-:Y:S01]  /*5140*/  FFMA.FTZ R81, R107, R141.reuse, R140 ;  /* 0x0000008d6b517223 */ /* 0x080fe2000001008c */
[----:B------:R-:W-:Y:S01]  /*5150*/  PRMT R102, R23, 0x7632, R102 ;  /* 0x0000763217667816 */ /* 0x000fe20000000066 */
[----:B------:R-:W-:Y:S01]  /*5160*/  FFMA.FTZ R140, R118, R141, R140 ;  /* 0x0000008d768c7223 */ /* 0x000fe2000001008c */
[----:B------:R-:W-:Y:S01]  /*5170*/  SHF.L.U32 R148, R82, 0x10, RZ ;  /* 0x0000001052947819 */ /* 0x000fe200000006ff */
[----:B------:R-:W-:Y:S01]  /*5180*/  FADD.FTZ R103, R113, -R146 ;  /* 0x8000009271677221 */ /* 0x000fe20000010000 */
[----:B------:R-:W-:Y:S01]  /*5190*/  LOP3.LUT P2, RZ, R142, 0xff00, RZ, 0xc0, !PT ;  /* 0x0000ff008eff7812 */ /* 0x000fe2000784c0ff */
[----:B------:R-:W-:Y:S01]  /*51a0*/  FFMA.FTZ R82, R138, R149, R101 ;  /* 0x000000958a527223 */ /* 0x000fe20000010065 */
[----:B------:R-:W-:Y:S01]  /*51b0*/  PRMT R100, R22, 0x7632, R100 ;  /* 0x0000763216647816 */ /* 0x000fe20000000064 */
[----:B------:R-:W-:Y:S01]  /*51c0*/  FMUL.FTZ R101, R80, R139 ;  /* 0x0000008b50657220 */ /* 0x000fe20000410000 */
[----:B------:R-:W-:Y:S01]  /*51d0*/  SHF.L.U32 R102, R102, 0x10, RZ ;  /* 0x0000001066667819 */ /* 0x000fe200000006ff */
[----:B------:R-:W-:Y:S01]  /*51e0*/  FADD.FTZ R141, R115, -R140 ;  /* 0x8000008c738d7221 */ /* 0x000fe20000010000 */
[----:B------:R-:W-:Y:S01]  /*51f0*/  SHF.L.U32 R100, R100, 0x10, RZ ;  /* 0x0000001064647819 */ /* 0x000fe200000006ff */
[----:B------:R-:W-:Y:S01]  /*5200*/  FFMA.FTZ R148, R138, R103, R148 ;  /* 0x000000678a947223 */ /* 0x000fe20000010094 */
[----:B------:R-:W-:Y:S01]  /*5210*/  FADD.FTZ R151, R114, -R151 ;  /* 0x8000009772977221 */ /* 0x000fe20000010000 */
[----:B------:R-:W-:Y:S01]  /*5220*/  FADD.FTZ R103, R108, -R83 ;  /* 0x800000536c677221 */ /* 0x000fe20000010000 */
[----:B------:R-:W-:Y:S01]  /*5230*/  FADD.FTZ R149, R106, -R81 ;  /* 0x800000516a957221 */ /* 0x000fe20000010000 */
[----:B------:R-:W-:Y:S01]  /*5240*/  @P1 SHF.L.U32 R83, R36, 0x10, RZ ;  /* 0x0000001024531819 */ /* 0x000fe200000006ff */
[----:B------:R-:W-:Y:S01]  /*5250*/  FMUL.FTZ R146, R101, UR14 ;  /* 0x0000000e65927c20 */ /* 0x000fe20008410000 */
[----:B------:R-:W-:Y:S01]  /*5260*/  FFMA.FTZ R102, R138, R141, R102 ;  /* 0x0000008d8a667223 */ /* 0x000fe20000010066 */
[----:B------:R-:W-:Y:S01]  /*5270*/  LOP3.LUT P5, RZ, R142, 0xff000000, RZ, 0xc0, !PT ;  /* 0xff0000008eff7812 */ /* 0x000fe200078ac0ff */
[----:B------:R-:W-:Y:S01]  /*5280*/  FFMA.FTZ R140, R138, R151, R100 ;  /* 0x000000978a8c7223 */ /* 0x000fe20000010064 */
[----:B------:R-:W-:Y:S01]  /*5290*/  SHF.L.U32 R141, R22, 0x10, RZ ;  /* 0x00000010168d7819 */ /* 0x000fe200000006ff */
[----:B------:R-:W-:Y:S01]  /*52a0*/  HFMA2 R100, -RZ, RZ, 0, 0 ;  /* 0x00000000ff647431 */ /* 0x000fe200000001ff */
[----:B------:R-:W-:Y:S01]  /*52b0*/  MOV R147, RZ ;  /* 0x000000ff00937202 */ /* 0x000fe20000000f00 */
[----:B------:R-:W-:Y:S01]  /*52c0*/  @P1 FMUL.FTZ R100, R83, R146 ;  /* 0x0000009253641220 */ /* 0x000fe20000410000 */
[----:B------:R-:W-:Y:S01]  /*52d0*/  SHF.L.U32 R158, R23, 0x10, RZ ;  /* 0x00000010179e7819 */ /* 0x000fe200000006ff */
[----:B------:R-:W-:Y:S01]  /*52e0*/  FMUL.FTZ R83, R156, R139 ;  /* 0x0000008b9c537220 */ /* 0x000fe20000410000 */
[----:B------:R-:W-:Y:S01]  /*52f0*/  LOP3.LUT P6, RZ, R142, 0xff0000, RZ, 0xc0, !PT ;  /* 0x00ff00008eff7812 */ /* 0x000fe200078cc0ff */
[C---:B------:R-:W-:Y:S01]  /*5300*/  FFMA.FTZ R150, R138.reuse, R103, R141 ;  /* 0x000000678a967223 */ /* 0x040fe2000001008d */
[C---:B------:R-:W-:Y:S01]  /*5310*/  LOP3.LUT P4, RZ, R143.reuse, 0xff, RZ, 0xc0, !PT ;  /* 0x000000ff8fff7812 */ /* 0x040fe2000788c0ff */
[----:B------:R-:W-:Y:S01]  /*5320*/  FFMA.FTZ R158, R138, R149, R158 ;  /* 0x000000958a9e7223 */ /* 0x000fe2000001009e */
[----:B------:R-:W-:Y:S01]  /*5330*/  LOP3.LUT P3, RZ, R143, 0xff00, RZ, 0xc0, !PT ;  /* 0x0000ff008fff7812 */ /* 0x000fe2000786c0ff */
[----:B------:R-:W-:Y:S01]  /*5340*/  FMUL.FTZ R138, R83, UR14 ;  /* 0x0000000e538a7c20 */ /* 0x000fe20008410000 */
[----:B------:R-:W-:Y:S01]  /*5350*/  @P2 SHF.L.U32 R141, R6, 0x10, RZ ;  /* 0x00000010068d2819 */ /* 0x000fe200000006ff */
[-C--:B------:R-:W-:Y:S01]  /*5360*/  FMUL.FTZ R149, R150, R139.reuse ;  /* 0x0000008b96957220 */ /* 0x080fe20000410000 */
[----:B------:R-:W-:Y:S01]  /*5370*/  F2FP.BF16.F32.PACK_AB R154, RZ, R148 ;  /* 0x00000094ff9a723e */ /* 0x000fe200000010ff */
[----:B------:R-:W-:Y:S01]  /*5380*/  FMUL.FTZ R148, R148, R139 ;  /* 0x0000008b94947220 */ /* 0x000fe20000410000 */
[----:B------:R-:W-:Y:S01]  /*5390*/  MOV R103, RZ ;  /* 0x000000ff00677202 */ /* 0x000fe20000000f00 */
[----:B------:R-:W-:Y:S01]  /*53a0*/  @P2 FMUL.FTZ R103, R141, R138 ;  /* 0x0000008a8d672220 */ /* 0x000fe20000410000 */
[----:B------:R-:W-:Y:S01]  /*53b0*/  @P5 SHF.L.U32 R141, R7, 0x10, RZ ;  /* 0x00000010078d5819 */ /* 0x000fe200000006ff */
[----:B------:R-:W-:Y:S01]  /*53c0*/  FMUL.FTZ R148, R148, UR14 ;  /* 0x0000000e94947c20 */ /* 0x000fe20008410000 */
[----:B------:R-:W-:Y:S01]  /*53d0*/  HFMA2 R160, -RZ, RZ, 0, 0 ;  /* 0x00000000ffa07431 */ /* 0x000fe200000001ff */
[----:B------:R-:W-:Y:S01]  /*53e0*/  @P6 SHF.L.U32 R83, R37, 0x10, RZ ;  /* 0x0000001025536819 */ /* 0x000fe200000006ff */
[----:B------:R-:W-:Y:S01]  /*53f0*/  FMUL.FTZ R149, R149, UR14 ;  /* 0x0000000e95957c20 */ /* 0x000fe20008410000 */
[----:B------:R-:W-:Y:S01]  /*5400*/  @P5 FMUL.FTZ R160, R141, R148 ;  /* 0x000000948da05220 */ /* 0x000fe20000410000 */
[----:B------:R-:W-:Y:S01]  /*5410*/  @P3 SHF.L.U32 R141, R8, 0x10, RZ ;  /* 0x00000010088d3819 */ /* 0x000fe200000006ff */
[----:B------:R-:W-:Y:S01]  /*5420*/  HFMA2 R101, -RZ, RZ, 0, 0 ;  /* 0x00000000ff657431 */ /* 0x000fe200000001ff */
[----:B------:R-:W-:Y:S01]  /*5430*/  MOV R157, RZ ;  /* 0x000000ff009d7202 */ /* 0x000fe20000000f00 */
[----:B------:R-:W-:-:S02]  /*5440*/  HFMA2 R162, -RZ, RZ, 0, 0 ;  /* 0x00000000ffa27431 */ /* 0x000fc400000001ff */
[-C--:B------:R-:W-:Y:S01]  /*5450*/  FMUL.FTZ R151, R158, R139.reuse ;  /* 0x0000008b9e977220 */ /* 0x080fe20000410000 */
[----:B------:R-:W-:Y:S01]  /*5460*/  FMUL.FTZ R152, R102, R139 ;  /* 0x0000008b66987220 */ /* 0x000fe20000410000 */
[----:B------:R-:W-:Y:S01]  /*5470*/  F2FP.BF16.F32.PACK_AB R80, RZ, R80 ;  /* 0x00000050ff50723e */ /* 0x000fe200000010ff */
[----:B------:R-:W-:Y:S02]  /*5480*/  HFMA2 R159, -RZ, RZ, 0, 0 ;  /* 0x00000000ff9f7431 */ /* 0x000fe400000001ff */
[----:B------:R-:W-:Y:S01]  /*5490*/  FMUL.FTZ R151, R151, UR14 ;  /* 0x0000000e97977c20 */ /* 0x000fe20008410000 */
[----:B------:R-:W-:Y:S01]  /*54a0*/  FMUL.FTZ R152, R152, UR14 ;  /* 0x0000000e98987c20 */ /* 0x000fe20008410000 */
[----:B------:R-:W-:Y:S02]  /*54b0*/  F2FP.BF16.F32.PACK_AB R156, RZ, R156 ;  /* 0x0000009cff9c723e */ /* 0x000fe400000010ff */
[----:B------:R-:W-:Y:S02]  /*54c0*/  MOV R164, RZ ;  /* 0x000000ff00a47202 */ /* 0x000fe40000000f00 */
[----:B------:R-:W-:-:S02]  /*54d0*/  PRMT R80, R80, 0x5410, R156 ;  /* 0x0000541050507816 */ /* 0x000fc4000000009c */
[----:B------:R-:W-:Y:S02]  /*54e0*/  F2FP.BF16.F32.PACK_AB R100, R103, R100 ;  /* 0x000000646764723e */ /* 0x000fe400000010ff */
[----:B--2---:R-:W-:Y:S02]  /*54f0*/  @P1 SHF.L.U32 R81, R96, 0x10, RZ ;  /* 0x0000001060511819 */ /* 0x004fe400000006ff */
[C---:B------:R-:W-:Y:S02]  /*5500*/  @P4 SHF.L.U32 R156, R98.reuse, 0x10, RZ ;  /* 0x00000010629c4819 */ /* 0x040fe400000006ff */
[----:B------:R-:W-:Y:S01]  /*5510*/  @P3 PRMT R98, R98, 0x7632, R98 ;  /* 0x0000763262623816 */ /* 0x000fe20000000062 */
[----:B------:R-:W-:Y:S01]  /*5520*/  @P1 FMUL.FTZ R147, R146, R81 ;  /* 0x0000005192931220 */ /* 0x000fe20000410000 */
[----:B------:R-:W-:Y:S01]  /*5530*/  @P2 PRMT R81, R96, 0x7632, R81 ;  /* 0x0000763260512816 */ /* 0x000fe20000000051 */
[----:B------:R-:W-:Y:S01]  /*5540*/  FMUL.FTZ R146, R82, R139 ;  /* 0x0000008b52927220 */ /* 0x000fe20000410000 */
[----:B------:R-:W-:Y:S01]  /*5550*/  ISETP.GE.U32.AND P1, PT, R142, RZ, PT ;  /* 0x000000ff8e00720c */ /* 0x000fe20003f26070 */
[----:B------:R-:W-:Y:S01]  /*5560*/  FADD.FTZ R72, R72, R147 ;  /* 0x0000009348487221 */ /* 0x000fe20000010000 */
[----:B------:R-:W-:Y:S01]  /*5570*/  @P2 SHF.L.U32 R81, R81, 0x10, RZ ;  /* 0x0000001051512819 */ /* 0x000fe200000006ff */
[----:B------:R-:W-:Y:S01]  /*5580*/  FMUL.FTZ R96, R146, UR14 ;  /* 0x0000000e92607c20 */ /* 0x000fe20008410000 */
[----:B------:R-:W-:-:S02]  /*5590*/  MOV R146, RZ ;  /* 0x000000ff00927202 */ /* 0x000fc40000000f00 */
[----:B------:R-:W-:Y:S01]  /*55a0*/  ISETP.GE.U32.AND.EX P1, PT, R143, 0x1000000, PT, P1 ;  /* 0x010000008f00780c */ /* 0x000fe20003f26110 */
[----:B------:R-:W-:Y:S01]  /*55b0*/  @P2 FMUL.FTZ R146, R138, R81 ;  /* 0x000000518a922220 */ /* 0x000fe20000410000 */
[----:B------:R-:W-:Y:S01]  /*55c0*/  F2FP.BF16.F32.PACK_AB R81, RZ, R82 ;  /* 0x00000052ff51723e */ /* 0x000fe200000010ff */
[----:B------:R-:W-:Y:S01]  /*55d0*/  @P6 FMUL.FTZ R101, R83, R96 ;  /* 0x0000006053656220 */ /* 0x000fe20000410000 */
[----:B------:R-:W-:Y:S01]  /*55e0*/  F2FP.BF16.F32.PACK_AB R82, RZ, R150 ;  /* 0x00000096ff52723e */ /* 0x000fe200000010ff */
[----:B------:R-:W-:Y:S01]  /*55f0*/  FMUL.FTZ R150, R140, R139 ;  /* 0x0000008b8c967220 */ /* 0x000fe20000410000 */
[----:B------:R-:W-:Y:S01]  /*5600*/  @P4 SHF.L.U32 R138, R38, 0x10, RZ ;  /* 0x00000010268a4819 */ /* 0x000fe200000006ff */
[----:B------:R-:W-:Y:S01]  /*5610*/  FADD.FTZ R73, R73, R146 ;  /* 0x0000009249497221 */ /* 0x000fe20000010000 */
[----:B------:R-:W-:Y:S01]  /*5620*/  F2FP.BF16.F32.PACK_AB R83, RZ, R140 ;  /* 0x0000008cff53723e */ /* 0x000fe200000010ff */
[----:B------:R-:W-:Y:S01]  /*5630*/  FMUL.FTZ R150, R150, UR14 ;  /* 0x0000000e96967c20 */ /* 0x000fe20008410000 */
[----:B------:R-:W-:Y:S01]  /*5640*/  LOP3.LUT P2, RZ, R143, 0xff0000, RZ, 0xc0, !PT ;  /* 0x00ff00008fff7812 */ /* 0x000fe2000784c0ff */
[----:B------:R-:W-:Y:S01]  /*5650*/  @P4 FMUL.FTZ R157, R138, R149 ;  /* 0x000000958a9d4220 */ /* 0x000fe20000410000 */
[----:B------:R-:W-:Y:S01]  /*5660*/  PRMT R81, R81, 0x5410, R154 ;  /* 0x0000541051517816 */ /* 0x000fe2000000009a */
[----:B------:R-:W-:Y:S01]  /*5670*/  @P3 FMUL.FTZ R162, R141, R150 ;  /* 0x000000968da23220 */ /* 0x000fe20000410000 */
[----:B------:R-:W0:Y:S01]  /*5680*/  LDC.64 R138, c[0x0][0x478] ;  /* 0x00011e00ff8a7b82 */ /* 0x000e220000000a00 */
[----:B------:R-:W-:-:S02]  /*5690*/  @P1 SHF.L.U32 R155, R9, 0x10, RZ ;  /* 0x00000010099b1819 */ /* 0x000fc400000006ff */
[----:B------:R-:W-:Y:S02]  /*56a0*/  @P5 PRMT R154, R97, 0x7632, R154 ;  /* 0x00007632619a5816 */ /* 0x000fe4000000009a */
[----:B------:R-:W-:Y:S01]  /*56b0*/  PRMT R82, R82, 0x5410, R83 ;  /* 0x0000541052527816 */ /* 0x000fe20000000053 */
[----:B------:R-:W-:Y:S01]  /*56c0*/  @P1 FMUL.FTZ R159, R155, R152 ;  /* 0x000000989b9f1220 */ /* 0x000fe20000410000 */
[----:B------:R-:W-:Y:S01]  /*56d0*/  F2FP.BF16.F32.PACK_AB R155, RZ, R102 ;  /* 0x00000066ff9b723e */ /* 0x000fe200000010ff */
[----:B------:R-:W1:Y:S01]  /*56e0*/  LDC.64 R140, c[0x0][0x468] ;  /* 0x00011a00ff8c7b82 */ /* 0x000e620000000a00 */
[----:B------:R-:W-:Y:S02]  /*56f0*/  @P2 SHF.L.U32 R153, R39, 0x10, RZ ;  /* 0x0000001027992819 */ /* 0x000fe400000006ff */
[----:B------:R-:W-:Y:S02]  /*5700*/  F2FP.BF16.F32.PACK_AB R102, R162, R157 ;  /* 0x0000009da266723e */ /* 0x000fe400000010ff */
[----:B------:R-:W-:Y:S01]  /*5710*/  @P1 PRMT R157, R99, 0x7632, R157 ;  /* 0x00007632639d1816 */ /* 0x000fe2000000009d */
[----:B------:R-:W-:Y:S01]  /*5720*/  @P2 FMUL.FTZ R164, R153, R151 ;  /* 0x0000009799a42220 */ /* 0x000fe20000410000 */
[----:B------:R-:W-:-:S02]  /*5730*/  F2FP.BF16.F32.PACK_AB R153, RZ, R158 ;  /* 0x0000009eff99723e */ /* 0x000fc400000010ff */
[----:B------:R-:W-:Y:S02]  /*5740*/  @P6 SHF.L.U32 R97, R97, 0x10, RZ ;  /* 0x0000001061616819 */ /* 0x000fe400000006ff */
[----:B------:R-:W-:Y:S02]  /*5750*/  PRMT R83, R153, 0x5410, R155 ;  /* 0x0000541099537816 */ /* 0x000fe4000000009b */
[----:B------:R-:W-:Y:S02]  /*5760*/  F2FP.BF16.F32.PACK_AB R101, R160, R101 ;  /* 0x00000065a065723e */ /* 0x000fe400000010ff */
[----:B------:R-:W-:Y:S01]  /*5770*/  F2FP.BF16.F32.PACK_AB R103, R159, R164 ;  /* 0x000000a49f67723e */ /* 0x000fe200000010ff */
[----:B0-----:R-:W-:Y:S01]  /*5780*/  IMAD.WIDE.U32 R138, R0, 0x10, R138 ;  /* 0x00000010008a7825 */ /* 0x001fe200078e008a */
[----:B------:R-:W-:Y:S02]  /*5790*/  @P5 SHF.L.U32 R155, R154, 0x10, RZ ;  /* 0x000000109a9b5819 */ /* 0x000fe400000006ff */
[----:B------:R-:W-:-:S02]  /*57a0*/  @P2 SHF.L.U32 R154, R99, 0x10, RZ ;  /* 0x00000010639a2819 */ /* 0x000fc400000006ff */
[----:B------:R-:W-:Y:S01]  /*57b0*/  @P3 SHF.L.U32 R99, R98, 0x10, RZ ;  /* 0x0000001062633819 */ /* 0x000fe200000006ff */
[----:B------:R-:W-:Y:S01]  /*57c0*/  STG.E.128 desc[UR6][R138.64], R80 ;  /* 0x000000508a007986 */ /* 0x000fe2000c101d06 */
[----:B------:R-:W-:Y:S01]  /*57d0*/  @P1 SHF.L.U32 R157, R157, 0x10, RZ ;  /* 0x000000109d9d1819 */ /* 0x000fe200000006ff */
[----:B-1----:R-:W-:Y:S01]  /*57e0*/  IMAD.WIDE.U32 R140, R0, 0x10, R140 ;  /* 0x00000010008c7825 */ /* 0x002fe200078e008c */
[----:B------:R-:W-:-:S03]  /*57f0*/  MOV R153, RZ ;  /* 0x000000ff00997202 */ /* 0x000fc60000000f00 */
[----:B------:R-:W-:Y:S01]  /*5800*/  @P6 FMUL.FTZ R153, R96, R97 ;  /* 0x0000006160996220 */ /* 0x000fe20000410000 */
[----:B------:R-:W-:Y:S01]  /*5810*/  CS2R R96, SRZ ;  /* 0x0000000000607805 */ /* 0x000fe2000001ff00 */
[----:B------:R-:W-:Y:S01]  /*5820*/  HFMA2 R0, -RZ, RZ, 0, 0 ;  /* 0x00000000ff007431 */ /* 0x000fe200000001ff */
[----:B------:R0:W-:Y:S01]  /*5830*/  STG.E.128 desc[UR6][R140.64], R100 ;  /* 0x000000648c007986 */ /* 0x0001e2000c101d06 */
[----:B------:R-:W-:Y:S02]  /*5840*/  HFMA2 R98, -RZ, RZ, 0, 0 ;  /* 0x00000000ff627431 */ /* 0x000fe400000001ff */
[----:B------:R-:W-:Y:S01]  /*5850*/  @P5 FMUL.FTZ R0, R148, R155 ;  /* 0x0000009b94005220 */ /* 0x000fe20000410000 */
[----:B------:R-:W-:Y:S01]  /*5860*/  @P4 FMUL.FTZ R97, R149, R156 ;  /* 0x0000009c95614220 */ /* 0x000fe20000410000 */
[----:B------:R-:W-:Y:S01]  /*5870*/  @P3 FMUL.FTZ R96, R150, R99 ;  /* 0x0000006396603220 */ /* 0x000fe20000410000 */
[----:B------:R-:W-:Y:S01]  /*5880*/  @P1 FMUL.FTZ R98, R152, R157 ;  /* 0x0000009d98621220 */ /* 0x000fe20000410000 */
[----:B------:R-:W-:Y:S01]  /*5890*/  FADD.FTZ R74, R74, R153 ;  /* 0x000000994a4a7221 */ /* 0x000fe20000010000 */
[----:B------:R-:W-:Y:S01]  /*58a0*/  FADD.FTZ R75, R75, R0 ;  /* 0x000000004b4b7221 */ /* 0x000fe20000010000 */
[----:B------:R-:W-:Y:S01]  /*58b0*/  FADD.FTZ R76, R76, R97 ;  /* 0x000000614c4c7221 */ /* 0x000fe20000010000 */
[----:B------:R-:W-:Y:S01]  /*58c0*/  FADD.FTZ R77, R77, R96 ;  /* 0x000000604d4d7221 */ /* 0x000fe20000010000 */
[----:B------:R-:W-:Y:S01]  /*58d0*/  FADD.FTZ R79, R79, R98 ;  /* 0x000000624f4f7221 */ /* 0x000fe20000010000 */
[----:B0-----:R-:W-:Y:S01]  /*58e0*/  MOV R101, RZ ;  /* 0x000000ff00657202 */ /* 0x001fe20000000f00 */
[----:B------:R-:W-:-:S04]  /*58f0*/  @P2 FMUL.FTZ R101, R151, R154 ;  /* 0x0000009a97652220 */ /* 0x000fc80000410000 */
[----:B------:R-:W-:-:S07]  /*5900*/  FADD.FTZ R78, R78, R101 ;  /* 0x000000654e4e7221 */ /* 0x000fce0000010000 */
.L_x_556:
[----:B------:R-:W-:Y:S05]  /*5910*/  BSYNC.RECONVERGENT B0 ;  /* 0x0000000000007941 */ /* 0x000fea0003800200 */
.L_x_550:
[----:B--23--:R-:W1:Y:S02]  /*5920*/  LDC.64 R96, c[0x0][0x380] ;  /* 0x0000e000ff607b82 */ /* 0x00ce640000000a00 */
[----:B-1----:R-:W-:-:S04]  /*5930*/  LEA R18, R96, R18, 0x2 ;  /* 0x0000001260127211 */ /* 0x002fc800078e10ff */
[----:B------:R-:W-:-:S13]  /*5940*/  ISETP.GE.AND P1, PT, R18, R97, PT ;  /* 0x000000611200720c */ /* 0x000fda0003f26270 */
[----:B------:R-:W-:Y:S05]  /*5950*/  @!P1 BRA `(.L_x_564) ;  /* 0xffffffac004c9947 */ /* 0x000fea000383ffff */
.L_x_544:
        /* <DEDUP_REMOVED lines=22> */
[----:B------:R-:W-:Y:S04]  /*5ac0*/  STS.128 [R0], R48 ;  /* 0x0000003000007388 */ /* 0x000fe80000000c00 */
[----:B------:R-:W-:Y:S01]  /*5ad0*/  STS.128 [R0+0x10], R52 ;  /* 0x0000103400007388 */ /* 0x000fe20000000c00 */
[----:B------:R-:W-:-:S03]  /*5ae0*/  IMAD.X R25, RZ, RZ, RZ, P4 ;  /* 0x000000ffff197224 */ /* 0x000fc600020e06ff */
[----:B------:R-:W-:Y:S02]  /*5af0*/  STS.128 [R0+0x400], R88 ;  /* 0x0004005800007388 */ /* 0x000fe40000000c00 */
[C---:B------:R-:W-:Y:S02]  /*5b00*/  SHF.L.U64.HI R34, R32.reuse, 0x2, R25 ;  /* 0x0000000220227819 */ /* 0x040fe40000010219 */
[----:B------:R-:W-:Y:S01]  /*5b10*/  STS.128 [R0+0x410], R92 ;  /* 0x0004105c00007388 */ /* 0x000fe20000000c00 */
[----:B------:R-:W-:Y:S01]  /*5b20*/  SHF.L.U32 R32, R32, 0x2, RZ ;  /* 0x0000000220207819 */ /* 0x000fe200000006ff */
[----:B------:R-:W-:Y:S03]  /*5b30*/  BAR.SYNC.DEFER_BLOCKING 0x0 ;  /* 0x0000000000007b1d */ /* 0x000fe60000010000 */
[C---:B---3--:R-:W-:Y:S02]  /*5b40*/  IADD3 R30, P4, PT, R32.reuse, UR18, RZ ;  /* 0x00000012201e7c10 */ /* 0x048fe4000ff9e0ff */
[----:B------:R-:W-:Y:S01]  /*5b50*/  IADD3 R28, P5, PT, R32, UR16, RZ ;  /* 0x00000010201c7c10 */ /* 0x000fe2000ffbe0ff */
        /* <DEDUP_REMOVED lines=33> */
[----:B------:R2:W-:Y:S01]  /*5d70*/  STS.128 [R0+0x400], R56 ;  /* 0x0004003800007388 */ /* 0x0005e20000000c00 */
[----:B0-----:R-:W-:-:S03]  /*5d80*/  FADD.FTZ R21, R4, R21 ;  /* 0x0000001504157221 */ /* 0x001fc60000010000 */
[----:B------:R-:W-:Y:S01]  /*5d90*/  STS.128 [R0+0x410], R60 ;  /* 0x0004103c00007388 */ /* 0x000fe20000000c00 */
[----:B-1----:R-:W-:Y:S01]  /*5da0*/  FADD.FTZ R23, R6, R23 ;  /* 0x0000001706177221 */ /* 0x002fe20000010000 */
[----:B------:R-:W-:Y:S01]  /*5db0*/  BAR.SYNC.DEFER_BLOCKING 0x0 ;  /* 0x0000000000007b1d */ /* 0x000fe20000010000 */
[----:B--2---:R-:W-:Y:S02]  /*5dc0*/  IADD3.X R59, PT, PT, R34, UR19, RZ, P4, !PT ;  /* 0x00000013223b7c10 */ /* 0x004fe4000a7fe4ff */
        /* <DEDUP_REMOVED lines=86> */
.L_x_566:
[----:B------:R-:W-:Y:S05]  /*6330*/  BSYNC.RECONVERGENT B0 ;  /* 0x0000000000007941 */ /* 0x000fea0003800200 */
.L_x_565:
        /* <DEDUP_REMOVED lines=18> */
.L_x_568:
[----:B------:R-:W-:Y:S05]  /*6460*/  BSYNC.RECONVERGENT B0 ;  /* 0x0000000000007941 */ /* 0x000fea0003800200 */
.L_x_567:
        /* <DEDUP_REMOVED lines=18> */
.L_x_570:
[----:B------:R-:W-:Y:S05]  /*6590*/  BSYNC.RECONVERGENT B0 ;  /* 0x0000000000007941 */ /* 0x000fea0003800200 */
.L_x_569:
        /* <DEDUP_REMOVED lines=12> */
.L_x_549:
        /* <DEDUP_REMOVED lines=8> */
.L_x_572:
[----:B------:R-:W-:Y:S05]  /*66e0*/  BSYNC B0 ;  /* 0x0000000000007941 */ /* 0x000fea0003800000 */
.L_x_571:
        /* <DEDUP_REMOVED lines=8> */
.L_x_573:
[----:B------:R-:W-:-:S05]  /*6770*/  FADD.FTZ R97, R97, R146 ;  /* 0x0000009261617221 */ /* 0x000fca0000010000 */
[----:B------:R-:W-:Y:S01]  /*6780*/  MOV R147, R97 ;  /* 0x0000006100937202 */ /* 0x000fe20000000f00 */
[----:B------:R-:W-:Y:S01]  /*6790*/  HFMA2 R149, -RZ, RZ, 0, 1.1920928955078125e-07 ;  /* 0x00000002ff957431 */ /* 0x000fe200000001ff */
[----:B------:R-:W-:-:S07]  /*67a0*/  MOV R99, R141 ;  /* 0x0000008d00637202 */ /* 0x000fce0000000f00 */
[----:B------:R-:W-:Y:S05]  /*67b0*/  WARPSYNC.COLLECTIVE R140, `(.L_x_574) ;  /* 0x000000008c087348 */ /* 0x000fea0003c00000 */
[----:B------:R0:W1:Y:S02]  /*67c0*/  SHFL.BFLY P2, R141, R147, R149, R150 ;  /* 0x0c000095938d7389 */ /* 0x0000640000040096 */
[----:B01----:R-:W-:Y:S05]  /*67d0*/  ENDCOLLECTIVE ;  /* 0x000000000000791b */ /* 0x003fea0003800000 */
.L_x_574:
[----:B------:R-:W-:-:S05]  /*67e0*/  FADD.FTZ R99, R99, R148 ;  /* 0x0000009463637221 */ /* 0x000fca0000010000 */
[----:B------:R-:W-:Y:S02]  /*67f0*/  MOV R147, R99 ;  /* 0x0000006300937202 */ /* 0x000fe40000000f00 */
[----:B------:R-:W-:-:S07]  /*6800*/  MOV R96, R141 ;  /* 0x0000008d00607202 */ /* 0x000fce0000000f00 */
[----:B------:R-:W-:Y:S05]  /*6810*/  WARPSYNC.COLLECTIVE R140, `(.L_x_575) ;  /* 0x000000008c087348 */ /* 0x000fea0003c00000 */
[----:B------:R0:W1:Y:S02]  /*6820*/  SHFL.BFLY P2, R141, R147, R149, R150 ;  /* 0x0c000095938d7389 */ /* 0x0000640000040096 */
[----:B01----:R-:W-:Y:S05]  /*6830*/  ENDCOLLECTIVE ;  /* 0x000000000000791b */ /* 0x003fea0003800000 */
.L_x_575:
[----:B------:R-:W-:-:S05]  /*6840*/  FADD.FTZ R96, R97, R96 ;  /* 0x0000006061607221 */ /* 0x000fca0000010000 */
[----:B------:R-:W-:Y:S01]  /*6850*/  MOV R147, R96 ;  /* 0x0000006000937202 */ /* 0x000fe20000000f00 */
[----:B------:R-:W-:Y:S01]  /*6860*/  HFMA2 R149, -RZ, RZ, 0, 2.384185791015625e-07 ;  /* 0x00000004ff957431 */ /* 0x000fe200000001ff */
[----:B------:R-:W-:-:S07]  /*6870*/  MOV R98, R141 ;  /* 0x0000008d00627202 */ /* 0x000fce0000000f00 */
[----:B------:R-:W-:Y:S05]  /*6880*/  WARPSYNC.COLLECTIVE R140, `(.L_x_576) ;  /* 0x000000008c087348 */ /* 0x000fea0003c00000 */
[----:B------:R0:W1:Y:S02]  /*6890*/  SHFL.BFLY P2, R141, R147, R149, R150 ;  /* 0x0c000095938d7389 */ /* 0x0000640000040096 */
[----:B01----:R-:W-:Y:S05]  /*68a0*/  ENDCOLLECTIVE ;  /* 0x000000000000791b */ /* 0x003fea0003800000 */
.L_x_576:
[----:B------:R-:W-:-:S05]  /*68b0*/  FADD.FTZ R98, R99, R98 ;  /* 0x0000006263627221 */ /* 0x000fca0000010000 */
[----:B------:R-:W-:Y:S02]  /*68c0*/  MOV R147, R98 ;  /* 0x0000006200937202 */ /* 0x000fe40000000f00 */
[----:B------:R-:W-:-:S07]  /*68d0*/  MOV R101, R141 ;  /* 0x0000008d00657202 */ /* 0x000fce0000000f00 */
[----:B------:R-:W-:Y:S05]  /*68e0*/  WARPSYNC.COLLECTIVE R140, `(.L_x_577) ;  /* 0x000000008c087348 */ /* 0x000fea0003c00000 */
[----:B------:R0:W1:Y:S02]  /*68f0*/  SHFL.BFLY P2, R141, R147, R149, R150 ;  /* 0x0c000095938d7389 */ /* 0x0000640000040096 */
[----:B01----:R-:W-:Y:S05]  /*6900*/  ENDCOLLECTIVE ;  /* 0x000000000000791b */ /* 0x003fea0003800000 */
.L_x_577:
[----:B------:R-:W-:-:S05]  /*6910*/  FADD.FTZ R101, R96, R101 ;  /* 0x0000006560657221 */ /* 0x000fca0000010000 */
[----:B------:R-:W-:Y:S01]  /*6920*/  MOV R147, R101 ;  /* 0x0000006500937202 */ /* 0x000fe20000000f00 */
[----:B------:R-:W-:Y:S01]  /*6930*/  HFMA2 R149, -RZ, RZ, 0, 4.76837158203125e-07 ;  /* 0x00000008ff957431 */ /* 0x000fe200000001ff */
[----:B------:R-:W-:-:S07]  /*6940*/  MOV R103, R141 ;  /* 0x0000008d00677202 */ /* 0x000fce0000000f00 */
[----:B------:R-:W-:Y:S05]  /*6950*/  WARPSYNC.COLLECTIVE R140, `(.L_x_578) ;  /* 0x000000008c087348 */ /* 0x000fea0003c00000 */
[----:B------:R0:W1:Y:S02]  /*6960*/  SHFL.BFLY P2, R141, R147, R149, R150 ;  /* 0x0c000095938d7389 */ /* 0x0000640000040096 */
[----:B01----:R-:W-:Y:S05]  /*6970*/  ENDCOLLECTIVE ;  /* 0x000000000000791b */ /* 0x003fea0003800000 */
.L_x_578:
[----:B------:R-:W-:-:S05]  /*6980*/  FADD.FTZ R103, R98, R103 ;  /* 0x0000006762677221 */ /* 0x000fca0000010000 */
[----:B------:R-:W-:Y:S02]  /*6990*/  MOV R147, R103 ;  /* 0x0000006700937202 */ /* 0x000fe40000000f00 */
[----:B------:R-:W-:-:S07]  /*69a0*/  MOV R100, R141 ;  /* 0x0000008d00647202 */ /* 0x000fce0000000f00 */
[----:B------:R-:W-:Y:S05]  /*69b0*/  WARPSYNC.COLLECTIVE R140, `(.L_x_579) ;  /* 0x000000008c087348 */ /* 0x000fea0003c00000 */
[----:B------:R0:W1:Y:S02]  /*69c0*/  SHFL.BFLY P2, R141, R147, R149, R150 ;  /* 0x0c000095938d7389 */ /* 0x0000640000040096 */
[----:B01----:R-:W-:Y:S05]  /*69d0*/  ENDCOLLECTIVE ;  /* 0x000000000000791b */ /* 0x003fea0003800000 */
.L_x_579:
[----:B------:R-:W-:-:S05]  /*69e0*/  FADD.FTZ R100, R101, R100 ;  /* 0x0000006465647221 */ /* 0x000fca0000010000 */
[----:B------:R-:W-:Y:S01]  /*69f0*/  MOV R147, R100 ;  /* 0x0000006400937202 */ /* 0x000fe20000000f00 */
[----:B------:R-:W-:Y:S01]  /*6a00*/  HFMA2 R149, -RZ, RZ, 0, 9.5367431640625e-07 ;  /* 0x00000010ff957431 */ /* 0x000fe200000001ff */
[----:B------:R-:W-:-:S07]  /*6a10*/  MOV R102, R141 ;  /* 0x0000008d00667202 */ /* 0x000fce0000000f00 */
[----:B------:R-:W-:Y:S05]  /*6a20*/  WARPSYNC.COLLECTIVE R140, `(.L_x_580) ;  /* 0x000000008c087348 */ /* 0x000fea0003c00000 */
[----:B------:R0:W1:Y:S02]  /*6a30*/  SHFL.BFLY P2, R141, R147, R149, R150 ;  /* 0x0c000095938d7389 */ /* 0x0000640000040096 */
[----:B01----:R-:W-:Y:S05]  /*6a40*/  ENDCOLLECTIVE ;  /* 0x000000000000791b */ /* 0x003fea0003800000 */
.L_x_580:
[----:B------:R-:W-:-:S05]  /*6a50*/  FADD.FTZ R102, R103, R102 ;  /* 0x0000006667667221 */ /* 0x000fca0000010000 */
[----:B------:R-:W-:Y:S02]  /*6a60*/  MOV R147, R102 ;  /* 0x0000006600937202 */ /* 0x000fe40000000f00 */
[----:B------:R-:W-:-:S07]  /*6a70*/  MOV R97, R141 ;  /* 0x0000008d00617202 */ /* 0x000fce0000000f00 */
[----:B------:R-:W-:Y:S05]  /*6a80*/  WARPSYNC.COLLECTIVE R140, `(.L_x_581) ;  /* 0x000000008c087348 */ /* 0x000fea0003c00000 */
[----:B------:R0:W1:Y:S02]  /*6a90*/  SHFL.BFLY P2, R141, R147, R149, R150 ;  /* 0x0c000095938d7389 */ /* 0x0000640000040096 */
[----:B01----:R-:W-:Y:S05]  /*6aa0*/  ENDCOLLECTIVE ;  /* 0x000000000000791b */ /* 0x003fea0003800000 */
.L_x_581:
[----:B------:R-:W-:Y:S01]  /*6ab0*/  MOV R99, R141 ;  /* 0x0000008d00637202 */ /* 0x000fe20000000f00 */
[----:B------:R-:W-:Y:S06]  /*6ac0*/  BRA `(.L_x_582) ;  /* 0xffffffa800f87947 */ /* 0x000fec000383ffff */
.L_x_583:
        /* <DEDUP_REMOVED lines=11> */
.L_x_11162:


//--------------------- .text._ZN10layer_norm13ln_bwd_kernelINS_13Kernel_traitsI13__nv_bfloat16S2_S2_S2_fjLj512ELj1ELj4ELj1ELj16ENS_18Kernel_traits_baseILj512ES2_S2_S2_S2_fjLj128EEEEELb1ELb1ELb0ELb1EEEvNS_9BwdParamsE --------------------------
	.section	.text._ZN10layer_norm13ln_bwd_kernelINS_13Kernel_traitsI13__nv_bfloat16S2_S2_S2_fjLj512ELj1ELj4ELj1ELj16ENS_18Kernel_traits_baseILj512ES2_S2_S2_S2_fjLj128EEEEELb1ELb1ELb0ELb1EEEvNS_9BwdParamsE,"ax",@progbits
	.align	128
        .global         _ZN10layer_norm13ln_bwd_kernelINS_13Kernel_traitsI13__nv_bfloat16S2_S2_S2_fjLj512ELj1ELj4ELj1ELj16ENS_18Kernel_traits_baseILj512ES2_S2_S2_S2_fjLj128EEEEELb1ELb1ELb0ELb1EEEvNS_9BwdParamsE
        .type           _ZN10layer_norm13ln_bwd_kernelINS_13Kernel_traitsI13__nv_bfloat16S2_S2_S2_fjLj512ELj1ELj4ELj1ELj16ENS_18Kernel_traits_baseILj512ES2_S2_S2_S2_fjLj128EEEEELb1ELb1ELb0ELb1EEEvNS_9BwdParamsE,@function
        .size           _ZN10layer_norm13ln_bwd_kernelINS_13Kernel_traitsI13__nv_bfloat16S2_S2_S2_fjLj512ELj1ELj4ELj1ELj16ENS_18Kernel_traits_baseILj512ES2_S2_S2_S2_fjLj128EEEEELb1ELb1ELb0ELb1EEEvNS_9BwdParamsE,(.L_x_11163 - _ZN10layer_norm13ln_bwd_kernelINS_13Kernel_traitsI13__nv_bfloat16S2_S2_S2_fjLj512ELj1ELj4ELj1ELj16ENS_18Kernel_traits_baseILj512ES2_S2_S2_S2_fjLj128EEEEELb1ELb1ELb0ELb1EEEvNS_9BwdParamsE)
        .other          _ZN10layer_norm13ln_bwd_kernelINS_13Kernel_traitsI13__nv_bfloat16S2_S2_S2_fjLj512ELj1ELj4ELj1ELj16ENS_18Kernel_traits_baseILj512ES2_S2_S2_S2_fjLj128EEEEELb1ELb1ELb0ELb1EEEvNS_9BwdParamsE,@"STO_CUDA_ENTRY STV_DEFAULT"
_ZN10layer_norm13ln_bwd_kernelINS_13Kernel_traitsI13__nv_bfloat16S2_S2_S2_fjLj512ELj1ELj4ELj1ELj16ENS_18Kernel_traits_baseILj512ES2_S2_S2_S2_fjLj128EEEEELb1ELb1ELb0ELb1EEEvNS_9BwdParamsE:
.text._ZN10layer_norm13ln_bwd_kernelINS_13Kernel_traitsI13__nv_bfloat16S2_S2_S2_fjLj512ELj1ELj4ELj1ELj16ENS_18Kernel_traits_baseILj512ES2_S2_S2_S2_fjLj128EEEEELb1ELb1ELb0ELb1EEEvNS_9BwdParamsE:
        /* <DEDUP_REMOVED lines=19> */
[----:B------:R-:W0:Y:S01]  /*0130*/  LDCU.U8 UR10, c[0x0][0x410] ;  /* 0x00008200ff0a77ac */ /* 0x000e220008000000 */
[----:B------:R-:W-:Y:S02]  /*0140*/  CS2R R38, SRZ ;  /* 0x0000000000267805 */ /* 0x000fe4000001ff00 */
[----:B------:R-:W-:-:S02]  /*0150*/  CS2R R32, SRZ ;  /* 0x0000000000207805 */ /* 0x000fc4000001ff00 */
[----:B------:R-:W-:Y:S01]  /*0160*/  CS2R R34, SRZ ;  /* 0x0000000000227805 */ /* 0x000fe2000001ff00 */
[----:B------:R-:W2:Y:S01]  /*0170*/  LDCU UR14, c[0x0][0x400] ;  /* 0x00008000ff0e77ac */ /* 0x000ea20008000800 */
        /* <DEDUP_REMOVED lines=15> */
[----:B--2---:R-:W-:-:S13]  /*0270*/  ISETP.GE.AND P0, PT, R106, UR8, PT ;  /* 0x000000086a007c0c */ /* 0x004fda000bf06270 */
[----:B01-34-:R-:W-:Y:S05]  /*0280*/  @P0 BRA `(.L_x_585) ;  /* 0x0000005c00900947 */ /* 0x01bfea0003800000 */
[----:B------:R-:W0:Y:S01]  /*0290*/  LDC.64 R6, c[0x0][0x3e8] ;  /* 0x0000fa00ff067b82 */ /* 0x000e220000000a00 */
[----:B------:R-:W-:Y:S01]  /*02a0*/  LOP3.LUT R3, R0, 0x1f, RZ, 0xc0, !PT ;  /* 0x0000001f00037812 */ /* 0x000fe200078ec0ff */
[----:B------:R-:W1:Y:S06]  /*02b0*/  LDCU.64 UR8, c[0x0][0x3e0] ;  /* 0x00007c00ff0877ac */ /* 0x000e6c0008000a00 */
[----:B------:R-:W2:Y:S01]  /*02c0*/  LDC.64 R8, c[0x0][0x3d0] ;  /* 0x0000f400ff087b82 */ /* 0x000ea20000000a00 */
[----:B0-----:R-:W-:-:S05]  /*02d0*/  IMAD.WIDE.U32 R6, R3, 0x10, R6 ;  /* 0x0000001003067825 */ /* 0x001fca00078e0006 */
[----:B------:R-:W3:Y:S04]  /*02e0*/  LDG.E.128 R40, desc[UR6][R6.64+0x200] ;  /* 0x0002000606287981 */ /* 0x000ee8000c1e1d00 */
[----:B------:R0:W4:Y:S01]  /*02f0*/  LDG.E.128 R44, desc[UR6][R6.64] ;  /* 0x00000006062c7981 */ /* 0x000122000c1e1d00 */
[----:B--2---:R-:W-:Y:S01]  /*0300*/  IMAD.WIDE.U32 R8, R3, 0x10, R8 ;  /* 0x0000001003087825 */ /* 0x004fe200078e0008 */
[----:B-1----:R-:W-:-:S03]  /*0310*/  ISETP.NE.U32.AND P0, PT, RZ, UR8, PT ;  /* 0x00000008ff007c0c */ /* 0x002fc6000bf05070 */
[----:B------:R-:W-:Y:S01]  /*0320*/  HFMA2 R105, -RZ, RZ, 0, 0 ;  /* 0x00000000ff697431 */ /* 0x000fe200000001ff */
[----:B------:R-:W-:Y:S01]  /*0330*/  BSSY B1, `(.L_x_586) ;  /* 0x00005a9000017945 */ /* 0x000fe20003800000 */
[----:B------:R-:W-:Y:S01]  /*0340*/  CS2R R2, SRZ ;  /* 0x0000000000027805 */ /* 0x000fe2000001ff00 */
[----:B------:R-:W5:Y:S01]  /*0350*/  LDG.E.128 R48, desc[UR6][R8.64+0x200] ;  /* 0x0002000608307981 */ /* 0x000f62000c1e1d00 */
[----:B------:R-:W-:Y:S02]  /*0360*/  ISETP.NE.AND.EX P0, PT, RZ, UR9, PT, P0 ;  /* 0x00000009ff007c0c */ /* 0x000fe4000bf05300 */
[----:B------:R-:W-:Y:S02]  /*0370*/  CS2R R4, SRZ ;  /* 0x0000000000047805 */ /* 0x000fe4000001ff00 */
[----:B------:R-:W-:Y:S01]  /*0380*/  CS2R R10, SRZ ;  /* 0x00000000000a7805 */ /* 0x000fe2000001ff00 */
[----:B------:R1:W5:Y:S01]  /*0390*/  LDG.E.128 R52, desc[UR6][R8.64] ;  /* 0x0000000608347981 */ /* 0x000362000c1e1d00 */
[----:B0-----:R-:W-:-:S02]  /*03a0*/  CS2R R6, SRZ ;  /* 0x0000000000067805 */ /* 0x001fc4000001ff00 */
[----:B------:R-:W-:Y:S02]  /*03b0*/  CS2R R12, SRZ ;  /* 0x00000000000c7805 */ /* 0x000fe4000001ff00 */
[----:B------:R-:W-:Y:S02]  /*03c0*/  CS2R R14, SRZ ;  /* 0x00000000000e7805 */ /* 0x000fe4000001ff00 */
[----:B------:R-:W-:Y:S02]  /*03d0*/  CS2R R16, SRZ ;  /* 0x0000000000107805 */ /* 0x000fe4000001ff00 */
[----:B------:R-:W-:Y:S02]  /*03e0*/  MOV R96, RZ ;  /* 0x000000ff00607202 */ /* 0x000fe40000000f00 */
[----:B------:R-:W-:Y:S02]  /*03f0*/  CS2R R92, SRZ ;  /* 0x00000000005c7805 */ /* 0x000fe4000001ff00 */
[----:B------:R-:W-:-:S02]  /*0400*/  CS2R R90, SRZ ;  /* 0x00000000005a7805 */ /* 0x000fc4000001ff00 */
[----:B------:R-:W-:Y:S02]  /*0410*/  CS2R R88, SRZ ;  /* 0x0000000000587805 */ /* 0x000fe4000001ff00 */
[----:B------:R-:W-:Y:S02]  /*0420*/  CS2R R86, SRZ ;  /* 0x0000000000567805 */ /* 0x000fe4000001ff00 */
[----:B-1----:R-:W-:Y:S02]  /*0430*/  CS2R R8, SRZ ;  /* 0x0000000000087805 */ /* 0x002fe4000001ff00 */
        /* <DEDUP_REMOVED lines=11> */
[----:B---3--:R-:W-:Y:S02]  /*04f0*/  PRMT R104, R41, 0x7632, R104 ;  /* 0x0000763229687816 */ /* 0x008fe40000000068 */
[----:B------:R-:W-:Y:S02]  /*0500*/  PRMT R103, R42, 0x7632, R103 ;  /* 0x000076322a677816 */ /* 0x000fe40000000067 */
[----:B------:R-:W-:Y:S02]  /*0510*/  PRMT R102, R43, 0x7632, R102 ;  /* 0x000076322b667816 */ /* 0x000fe40000000066 */
[----:B----4-:R-:W-:-:S02]  /*0520*/  PRMT R101, R44, 0x7632, R101 ;  /* 0x000076322c657816 */ /* 0x010fc40000000065 */
[----:B------:R-:W-:Y:S02]  /*0530*/  PRMT R100, R45, 0x7632, R100 ;  /* 0x000076322d647816 */ /* 0x000fe40000000064 */
[----:B------:R-:W-:Y:S02]  /*0540*/  PRMT R99, R46, 0x7632, R99 ;  /* 0x000076322e637816 */ /* 0x000fe40000000063 */
[----:B------:R-:W-:-:S07]  /*0550*/  PRMT R98, R47, 0x7632, R98 ;  /* 0x000076322f627816 */ /* 0x000fce0000000062 */
.L_x_600:
        /* <DEDUP_REMOVED lines=24> */
[----:B------:R-:W1:Y:S08]  /*06e0*/  LDC.64 R72, c[0x0][0x428] ;  /* 0x00010a00ff487b82 */ /* 0x000e700000000a00 */
[----:B------:R-:W2:Y:S01]  /*06f0*/  LDC.64 R84, c[0x0][0x3b0] ;  /* 0x0000ec00ff547b82 */ /* 0x000ea20000000a00 */
[----:B0-----:R-:W-:-:S04]  /*0700*/  IMAD.WIDE.U32 R60, R109, 0x10, R64 ;  /* 0x000000106d3c7825 */ /* 0x001fc800078e0040 */
[----:B------:R-:W-:Y:S02]  /*0710*/  IMAD.WIDE.U32 R64, R97, 0x10, R64 ;  /* 0x0000001061407825 */ /* 0x000fe400078e0040 */
[----:B------:R-:W3:Y:S02]  /*0720*/  LDG.E.128 R60, desc[UR6][R60.64] ;  /* 0x000000063c3c7981 */ /* 0x000ee4000c1e1d00 */
[--C-:B-1----:R-:W-:Y:S02]  /*0730*/  IMAD.WIDE.U32 R68, R109, 0x10, R72.reuse ;  /* 0x000000106d447825 */ /* 0x102fe400078e0048 */
[----:B------:R-:W4:Y:S02]  /*0740*/  LDG.E.128 R64, desc[UR6][R64.64] ;  /* 0x0000000640407981 */ /* 0x000f24000c1e1d00 */
[----:B------:R-:W-:Y:S02]  /*0750*/  IMAD.WIDE.U32 R72, R97, 0x10, R72 ;  /* 0x0000001061487825 */ /* 0x000fe400078e0048 */
[----:B------:R-:W4:Y:S04]  /*0760*/  LDG.E.128 R68, desc[UR6][R68.64] ;  /* 0x0000000644447981 */ /* 0x000f28000c1e1d00 */
[----:B------:R-:W4:Y:S01]  /*0770*/  LDG.E.128 R72, desc[UR6][R72.64] ;  /* 0x0000000648487981 */ /* 0x000f22000c1e1d00 */
[----:B--2---:R-:W-:-:S04]  /*0780*/  IMAD.WIDE.U32 R94, R109, 0x8, R84 ;  /* 0x000000086d5e7825 */ /* 0x004fc800078e0054 */
[----:B------:R-:W-:Y:S02]  /*0790*/  IMAD.WIDE.U32 R84, R97, 0x8, R84 ;  /* 0x0000000861547825 */ /* 0x000fe400078e0054 */
[----:B------:R-:W5:Y:S04]  /*07a0*/  LDG.E.64 R94, desc[UR6][R94.64] ;  /* 0x000000065e5e7981 */ /* 0x000f68000c1e1b00 */
[----:B------:R-:W5:Y:S01]  /*07b0*/  LDG.E.64 R84, desc[UR6][R84.64] ;  /* 0x0000000654547981 */ /* 0x000f62000c1e1b00 */
[----:B------:R-:W-:Y:S02]  /*07c0*/  PRMT R162, R52, 0x7632, R162 ;  /* 0x0000763234a27816 */ /* 0x000fe400000000a2 */
[----:B------:R-:W-:Y:S02]  /*07d0*/  PRMT R156, R48, 0x7632, R156 ;  /* 0x00007632309c7816 */ /* 0x000fe4000000009c */
[----:B------:R-:W-:-:S02]  /*07e0*/  SHF.L.U32 R162, R162, 0x10, RZ ;  /* 0x00000010a2a27819 */ /* 0x000fc400000006ff */
[----:B------:R-:W-:Y:S02]  /*07f0*/  SHF.L.U32 R156, R156, 0x10, RZ ;  /* 0x000000109c9c7819 */ /* 0x000fe400000006ff */
[----:B------:R-:W-:Y:S02]  /*0800*/  PRMT R152, R49, 0x7632, R152 ;  /* 0x0000763231987816 */ /* 0x000fe40000000098 */
[----:B------:R-:W-:Y:S02]  /*0810*/  PRMT R148, R50, 0x7632, R148 ;  /* 0x0000763232947816 */ /* 0x000fe40000000094 */
[----:B------:R-:W-:Y:S02]  /*0820*/  SHF.L.U32 R152, R152, 0x10, RZ ;  /* 0x0000001098987819 */ /* 0x000fe400000006ff */
[----:B------:R-:W-:Y:S02]  /*0830*/  SHF.L.U32 R148, R148, 0x10, RZ ;  /* 0x0000001094947819 */ /* 0x000fe400000006ff */
[----:B---3--:R-:W-:-:S02]  /*0840*/  PRMT R110, R60, 0x7632, R110 ;  /* 0x000076323c6e7816 */ /* 0x008fc4000000006e */
[----:B------:R-:W-:Y:S02]  /*0850*/  SHF.L.U32 R111, R60, 0x10, RZ ;  /* 0x000000103c6f7819 */ /* 0x000fe400000006ff */
[C---:B------:R-:W-:Y:S02]  /*0860*/  PRMT R60, R61.reuse, 0x7632, R60 ;  /* 0x000076323d3c7816 */ /* 0x040fe4000000003c */
[----:B------:R-:W-:Y:S02]  /*0870*/  SHF.L.U32 R113, R61, 0x10, RZ ;  /* 0x000000103d717819 */ /* 0x000fe400000006ff */
[C---:B------:R-:W-:Y:S02]  /*0880*/  PRMT R112, R62.reuse, 0x7632, R112 ;  /* 0x000076323e707816 */ /* 0x040fe40000000070 */
[----:B------:R-:W-:Y:S01]  /*0890*/  SHF.L.U32 R115, R62, 0x10, RZ ;  /* 0x000000103e737819 */ /* 0x000fe200000006ff */
[----:B------:R-:W-:Y:S01]  /*08a0*/  FADD.FTZ R140, -R142, R113 ;  /* 0x000000718e8c7221 */ /* 0x000fe20000010100 */
[----:B------:R-:W-:-:S02]  /*08b0*/  PRMT R62, R63, 0x7632, R62 ;  /* 0x000076323f3e7816 */ /* 0x000fc4000000003e */
[----:B------:R-:W-:Y:S01]  /*08c0*/  SHF.L.U32 R61, R110, 0x10, RZ ;  /* 0x000000106e3d7819 */ /* 0x000fe200000006ff */
[----:B------:R-:W-:Y:S01]  /*08d0*/  FADD.FTZ R154, -R142, R115 ;  /* 0x000000738e9a7221 */ /* 0x000fe20000010100 */
[----:B------:R-:W-:Y:S01]  /*08e0*/  SHF.L.U32 R117, R63, 0x10, RZ ;  /* 0x000000103f757819 */ /* 0x000fe200000006ff */
[----:B-----5:R-:W-:Y:S01]  /*08f0*/  FMUL.FTZ R131, R107, R140 ;  /* 0x0000008c6b837220 */ /* 0x020fe20000410000 */
[----:B----4-:R-:W-:Y:S01]  /*0900*/  PRMT R114, R64, 0x7632, R114 ;  /* 0x0000763240727816 */ /* 0x010fe20000000072 */
[----:B------:R-:W-:Y:S01]  /*0910*/  FADD.FTZ R160, -R142, R61 ;  /* 0x0000003d8ea07221 */ /* 0x000fe20000010100 */
[----:B------:R-:W-:Y:S01]  /*0920*/  SHF.L.U32 R119, R64, 0x10, RZ ;  /* 0x0000001040777819 */ /* 0x000fe200000006ff */
[----:B------:R-:W-:Y:S01]  /*0930*/  FADD.FTZ R150, -R142, R117 ;  /* 0x000000758e967221 */ /* 0x000fe20000010100 */
[----:B------:R-:W-:Y:S02]  /*0940*/  PRMT R64, R65, 0x7632, R64 ;  /* 0x0000763241407816 */ /* 0x000fe40000000040 */
[----:B------:R-:W-:Y:S01]  /*0950*/  SHF.L.U32 R63, R60, 0x10, RZ ;  /* 0x000000103c3f7819 */ /* 0x000fe200000006ff */
[----:B------:R-:W-:Y:S01]  /*0960*/  FADD.FTZ R116, -R142, R119 ;  /* 0x000000778e747221 */ /* 0x000fe20000010100 */
[----:B------:R-:W-:-:S02]  /*0970*/  PRMT R122, R67, 0x7632, R122 ;  /* 0x00007632437a7816 */ /* 0x000fc4000000007a */
[----:B------:R-:W-:Y:S01]  /*0980*/  SHF.L.U32 R125, R67, 0x10, RZ ;  /* 0x00000010437d7819 */ /* 0x000fe200000006ff */
[----:B------:R-:W-:Y:S01]  /*0990*/  FADD.FTZ R158, -R142, R63 ;  /* 0x0000003f8e9e7221 */ /* 0x000fe20000010100 */
[----:B------:R-:W-:Y:S01]  /*09a0*/  SHF.L.U32 R67, R62, 0x10, RZ ;  /* 0x000000103e437819 */ /* 0x000fe200000006ff */
[C---:B------:R-:W-:Y:S01]  /*09b0*/  FMUL.FTZ R116, R107.reuse, R116 ;  /* 0x000000746b747220 */ /* 0x040fe20000410000 */
[----:B------:R-:W-:Y:S01]  /*09c0*/  PRMT R141, R68, 0x7632, R141 ;  /* 0x00007632448d7816 */ /* 0x000fe2000000008d */
[----:B------:R-:W-:Y:S01]  /*09d0*/  FMUL.FTZ R129, R107, R158 ;  /* 0x0000009e6b817220 */ /* 0x000fe20000410000 */
[----:B------:R-:W-:Y:S01]  /*09e0*/  PRMT R139, R70, 0x7632, R139 ;  /* 0x00007632468b7816 */ /* 0x000fe2000000008b */
[----:B------:R-:W-:Y:S01]  /*09f0*/  FADD.FTZ R146, -R142, R67 ;  /* 0x000000438e927221 */ /* 0x000fe20000010100 */
[----:B------:R-:W-:Y:S01]  /*0a00*/  SHF.L.U32 R62, R70, 0x10, RZ ;  /* 0x00000010463e7819 */ /* 0x000fe200000006ff */
[----:B------:R-:W-:Y:S01]  /*0a10*/  FADD.FTZ R124, -R142, R125 ;  /* 0x0000007d8e7c7221 */ /* 0x000fe20000010100 */
[----:B------:R-:W-:-:S02]  /*0a20*/  PRMT R118, R66, 0x7632, R118 ;  /* 0x0000763242767816 */ /* 0x000fc40000000076 */
[----:B------:R-:W-:Y:S01]  /*0a30*/  SHF.L.U32 R123, R66, 0x10, RZ ;  /* 0x00000010427b7819 */ /* 0x000fe200000006ff */
[----:B------:R-:W-:Y:S01]  /*0a40*/  FADD.FTZ R66, -R142, R111 ;  /* 0x0000006f8e427221 */ /* 0x000fe20000010100 */
[----:B------:R-:W-:Y:S02]  /*0a50*/  SHF.L.U32 R113, R64, 0x10, RZ ;  /* 0x0000001040717819 */ /* 0x000fe400000006ff */
[----:B------:R-:W-:Y:S01]  /*0a60*/  SHF.L.U32 R61, R68, 0x10, RZ ;  /* 0x00000010443d7819 */ /* 0x000fe200000006ff */
[----:B------:R-:W-:Y:S01]  /*0a70*/  FMUL.FTZ R66, R107, R66 ;  /* 0x000000426b427220 */ /* 0x000fe20000410000 */
[----:B------:R-:W-:Y:S01]  /*0a80*/  SHF.L.U32 R70, R52, 0x10, RZ ;  /* 0x0000001034467819 */ /* 0x000fe200000006ff */
[----:B------:R-:W-:Y:S01]  /*0a90*/  FADD.FTZ R120, -R142, R123 ;  /* 0x0000007b8e787221 */ /* 0x000fe20000010100 */
[C---:B------:R-:W-:Y:S02]  /*0aa0*/  PRMT R134, R71.reuse, 0x7632, R134 ;  /* 0x0000763247867816 */ /* 0x040fe40000000086 */
[----:B------:R-:W-:Y:S01]  /*0ab0*/  SHF.L.U32 R64, R71, 0x10, RZ ;  /* 0x0000001047407819 */ /* 0x000fe200000006ff */
[----:B------:R-:W-:Y:S01]  /*0ac0*/  FMUL.FTZ R133, R70, R61 ;  /* 0x0000003d46857220 */ /* 0x000fe20000410000 */
[----:B------:R-:W-:Y:S01]  /*0ad0*/  SHF.L.U32 R111, R114, 0x10, RZ ;  /* 0x00000010726f7819 */ /* 0x000fe200000006ff */
[----:B------:R-:W-:Y:S01]  /*0ae0*/  FMUL.FTZ R70, R107, R160 ;  /* 0x000000a06b467220 */ /* 0x000fe20000410000 */
[----:B------:R-:W-:Y:S01]  /*0af0*/  SHF.L.U32 R60, R69, 0x10, RZ ;  /* 0x00000010453c7819 */ /* 0x000fe200000006ff */
[----:B------:R-:W-:Y:S01]  /*0b00*/  FMUL.FTZ R120, R107, R120 ;  /* 0x000000786b787220 */ /* 0x000fe20000410000 */
[----:B------:R-:W-:-:S02]  /*0b10*/  PRMT R137, R72, 0x7632, R137 ;  /* 0x0000763248897816 */ /* 0x000fc40000000089 */
[----:B------:R-:W-:Y:S02]  /*0b20*/  SHF.L.U32 R63, R72, 0x10, RZ ;  /* 0x00000010483f7819 */ /* 0x000fe400000006ff */
[----:B------:R-:W-:Y:S02]  /*0b30*/  SHF.L.U32 R71, R53, 0x10, RZ ;  /* 0x0000001035477819 */ /* 0x000fe400000006ff */
[----:B------:R-:W-:Y:S02]  /*0b40*/  SHF.L.U32 R121, R65, 0x10, RZ ;  /* 0x0000001041797819 */ /* 0x000fe400000006ff */
[----:B------:R-:W-:Y:S01]  /*0b50*/  PRMT R72, R75, 0x7632, R72 ;  /* 0x000076324b487816 */ /* 0x000fe20000000048 */
[----:B------:R-:W-:Y:S01]  /*0b60*/  FMUL.FTZ R110, R71, R60 ;  /* 0x0000003c476e7220 */ /* 0x000fe20000410000 */
[----:B------:R-:W-:Y:S01]  /*0b70*/  SHF.L.U32 R138, R75, 0x10, RZ ;  /* 0x000000104b8a7819 */ /* 0x000fe200000006ff */
[----:B------:R-:W-:Y:S01]  /*0b80*/  FADD.FTZ R144, -R142, R121 ;  /* 0x000000798e907221 */ /* 0x000fe20000010100 */
[----:B------:R-:W-:-:S02]  /*0b90*/  SHF.L.U32 R141, R141, 0x10, RZ ;  /* 0x000000108d8d7819 */ /* 0x000fc400000006ff */
[----:B------:R-:W-:Y:S02]  /*0ba0*/  SHF.L.U32 R65, R112, 0x10, RZ ;  /* 0x0000001070417819 */ /* 0x000fe400000006ff */
[----:B------:R-:W-:Y:S01]  /*0bb0*/  SHF.L.U32 R75, R54, 0x10, RZ ;  /* 0x00000010364b7819 */ /* 0x000fe200000006ff */
[----:B------:R-:W-:Y:S01]  /*0bc0*/  FMUL.FTZ R71, R162, R141 ;  /* 0x0000008da2477220 */ /* 0x000fe20000410000 */
[----:B------:R-:W-:Y:S01]  /*0bd0*/  SHF.L.U32 R115, R118, 0x10, RZ ;  /* 0x0000001076737819 */ /* 0x000fe200000006ff */
[C---:B------:R-:W-:Y:S01]  /*0be0*/  FADD.FTZ R118, -R142.reuse, R111 ;  /* 0x0000006f8e767221 */ /* 0x040fe20000010100 */
[C---:B------:R-:W-:Y:S01]  /*0bf0*/  PRMT R135, R73.reuse, 0x7632, R135 ;  /* 0x0000763249877816 */ /* 0x040fe20000000087 */
[----:B------:R-:W-:Y:S01]  /*0c00*/  FADD.FTZ R114, -R142, R65 ;  /* 0x000000418e727221 */ /* 0x000fe20000010100 */
[----:B------:R-:W-:Y:S01]  /*0c10*/  SHF.L.U32 R128, R73, 0x10, RZ ;  /* 0x0000001049807819 */ /* 0x000fe200000006ff */
[----:B------:R-:W-:Y:S01]  /*0c20*/  FMUL.FTZ R132, R75, R62 ;  /* 0x0000003e4b847220 */ /* 0x000fe20000410000 */
[----:B------:R-:W-:Y:S01]  /*0c30*/  SHF.L.U32 R117, R122, 0x10, RZ ;  /* 0x000000107a757819 */ /* 0x000fe200000006ff */
[----:B------:R-:W-:Y:S01]  /*0c40*/  FADD.FTZ R122, -R142, R113 ;  /* 0x000000718e7a7221 */ /* 0x000fe20000010100 */
[----:B------:R-:W-:Y:S01]  /*0c50*/  PRMT R136, R69, 0x7632, R136 ;  /* 0x0000763245887816 */ /* 0x000fe20000000088 */
[----:B------:R-:W-:Y:S01]  /*0c60*/  FADD.FTZ R162, RZ, R133 ;  /* 0x00000085ffa27221 */ /* 0x000fe20000010000 */
[----:B------:R-:W-:Y:S01]  /*0c70*/  PRMT R73, R53, 0x7632, R73 ;  /* 0x0000763235497816 */ /* 0x000fe20000000049 */
[----:B------:R-:W-:Y:S01]  /*0c80*/  FFMA.FTZ R75, R66, R133, RZ ;  /* 0x00000085424b7223 */ /* 0x000fe200000100ff */
[----:B------:R-:W-:Y:S01]  /*0c90*/  SHF.L.U32 R111, R55, 0x10, RZ ;  /* 0x00000010376f7819 */ /* 0x000fe200000006ff */
[----:B------:R-:W-:Y:S01]  /*0ca0*/  FADD.FTZ R126, -R142, R115 ;  /* 0x000000738e7e7221 */ /* 0x000fe20000010100 */
[----:B------:R-:W-:Y:S01]  /*0cb0*/  SHF.L.U32 R112, R48, 0x10, RZ ;  /* 0x0000001030707819 */ /* 0x000fe200000006ff */
[----:B------:R-:W-:Y:S01]  /*0cc0*/  FADD.FTZ R115, R162, R71 ;  /* 0x00000047a2737221 */ /* 0x000fe20000010000 */
[C---:B------:R-:W-:Y:S01]  /*0cd0*/  PRMT R127, R74.reuse, 0x7632, R127 ;  /* 0x000076324a7f7816 */ /* 0x040fe2000000007f */
[----:B------:R-:W-:Y:S01]  /*0ce0*/  FMUL.FTZ R130, R111, R64 ;  /* 0x000000406f827220 */ /* 0x000fe20000410000 */
[----:B------:R-:W-:Y:S01]  /*0cf0*/  SHF.L.U32 R65, R74, 0x10, RZ ;  /* 0x000000104a417819 */ /* 0x000fe200000006ff */
[----:B------:R-:W-:Y:S01]  /*0d00*/  FMUL.FTZ R111, R112, R63 ;  /* 0x0000003f706f7220 */ /* 0x000fe20000410000 */
        /* <DEDUP_REMOVED lines=17> */
[----:B------:R-:W-:Y:S01]  /*0e20*/  PRMT R67, R55, 0x7632, R67 ;  /* 0x0000763237437816 */ /* 0x000fe20000000043 */
[----:B------:R-:W-:Y:S01]  /*0e30*/  FMUL.FTZ R73, R68, R139 ;  /* 0x0000008b44497220 */ /* 0x000fe20000410000 */
[----:B------:R-:W-:Y:S01]  /*0e40*/  SHF.L.U32 R140, R72, 0x10, RZ ;  /* 0x00000010488c7819 */ /* 0x000fe200000006ff */
[----:B------:R-:W-:Y:S01]  /*0e50*/  FADD.FTZ R68, R115, R132 ;  /* 0x0000008473447221 */ /* 0x000fe20000010000 */
[----:B------:R-:W-:Y:S01]  /*0e60*/  FMUL.FTZ R72, R107, R114 ;  /* 0x000000726b487220 */ /* 0x000fe20000410000 */
[----:B------:R-:W-:Y:S01]  /*0e70*/  FFMA.FTZ R115, R75, R132, R158 ;  /* 0x000000844b737223 */ /* 0x000fe2000001009e */
[----:B------:R-:W-:Y:S01]  /*0e80*/  FADD.FTZ R142, -R142, R117 ;  /* 0x000000758e8e7221 */ /* 0x000fe20000010100 */
[----:B------:R-:W-:Y:S01]  /*0e90*/  SHF.L.U32 R67, R67, 0x10, RZ ;  /* 0x0000001043437819 */ /* 0x000fe200000006ff */
[----:B------:R-:W-:Y:S01]  /*0ea0*/  FMUL.FTZ R114, R69, R138 ;  /* 0x0000008a45727220 */ /* 0x000fe20000410000 */
        /* <DEDUP_REMOVED lines=9> */
[----:B------:R-:W-:Y:S01]  /*0f40*/  FMUL.FTZ R115, R107, R144 ;  /* 0x000000906b737220 */ /* 0x000fe20000410000 */
[----:B------:R-:W-:Y:S01]  /*0f50*/  FADD.FTZ R144, R117, R68 ;  /* 0x0000004475907221 */ /* 0x000fe20000010000 */
[----:B------:R-:W-:Y:S01]  /*0f60*/  FMUL.FTZ R117, R156, R137 ;  /* 0x000000899c757220 */ /* 0x000fe20000410000 */
[----:B------:R-:W-:Y:S01]  /*0f70*/  FFMA.FTZ R119, R67, R68, R150 ;  /* 0x0000004443777223 */ /* 0x000fe20000010096 */
[----:B------:R-:W-:Y:S01]  /*0f80*/  FMUL.FTZ R118, R107, R118 ;  /* 0x000000766b767220 */ /* 0x000fe20000410000 */
[----:B------:R-:W-:Y:S01]  /*0f90*/  FADD.FTZ R144, R144, R111 ;  /* 0x0000006f90907221 */ /* 0x000fe20000010000 */
[----:B------:R-:W-:Y:S01]  /*0fa0*/  SHF.L.U32 R135, R135, 0x10, RZ ;  /* 0x0000001087877819 */ /* 0x000fe200000006ff */
[----:B------:R-:W-:Y:S01]  /*0fb0*/  FFMA.FTZ R121, R116, R111, R119 ;  /* 0x0000006f74797223 */ /* 0x000fe20000010077 */
[C---:B------:R-:W-:Y:S01]  /*0fc0*/  FMUL.FTZ R119, R107.reuse, R124 ;  /* 0x0000007c6b777220 */ /* 0x040fe20000410000 */
[----:B------:R-:W-:Y:S01]  /*0fd0*/  FADD.FTZ R123, R144, R117 ;  /* 0x00000075907b7221 */ /* 0x000fe20000010000 */
[----:B------:R-:W-:Y:S01]  /*0fe0*/  FMUL.FTZ R122, R107, R122 ;  /* 0x0000007a6b7a7220 */ /* 0x000fe20000410000 */
[----:B------:R-:W-:Y:S01]  /*0ff0*/  FFMA.FTZ R124, R118, R117, R121 ;  /* 0x00000075767c7223 */ /* 0x000fe20000010079 */
[----:B------:R-:W-:Y:S01]  /*1000*/  FMUL.FTZ R121, R152, R135 ;  /* 0x0000008798797220 */ /* 0x000fe20000410000 */
[----:B------:R-:W-:Y:S01]  /*1010*/  FADD.FTZ R144, R123, R112 ;  /* 0x000000707b907221 */ /* 0x000fe20000010000 */
[----:B------:R-:W-:Y:S01]  /*1020*/  PRMT R125, R51, 0x7632, R125 ;  /* 0x00007632337d7816 */ /* 0x000fe2000000007d */
[----:B------:R-:W-:Y:S01]  /*1030*/  FFMA.FTZ R143, R115, R112, R124 ;  /* 0x00000070738f7223 */ /* 0x000fe2000001007c */
[----:B------:R-:W-:Y:S01]  /*1040*/  SHF.L.U32 R127, R127, 0x10, RZ ;  /* 0x000000107f7f7819 */ /* 0x000fe200000006ff */
[----:B------:R-:W-:Y:S01]  /*1050*/  FADD.FTZ R144, R144, R121 ;  /* 0x0000007990907221 */ /* 0x000fe20000010000 */
[----:B------:R-:W-:Y:S01]  /*1060*/  SHF.L.U32 R125, R125, 0x10, RZ ;  /* 0x000000107d7d7819 */ /* 0x000fe200000006ff */
        /* <DEDUP_REMOVED lines=16> */
[----:B------:R-:W-:Y:S01]  /*1170*/  FMUL.FTZ R150, R116, R63 ;  /* 0x0000003f74967220 */ /* 0x000fe20000410000 */
[----:B------:R-:W-:Y:S01]  /*1180*/  FMUL.FTZ R148, R115, R128 ;  /* 0x0000008073947220 */ /* 0x000fe20000410000 */
        /* <DEDUP_REMOVED lines=11> */
[----:B------:R-:W-:Y:S06]  /*1240*/  BRA `(.L_x_588) ;  /* 0x0000000800f47947 */ /* 0x000fec0003800000 */
.L_x_587:
        /* <DEDUP_REMOVED lines=15> */
[----:B------:R-:W5:Y:S04]  /*1340*/  LDG.E.64 R94, desc[UR6][R94.64] ;  /* 0x000000065e5e7981 */ /* 0x000f68000c1e1b00 */
[----:B------:R-:W5:Y:S01]  /*1350*/  LDG.E.64 R84, desc[UR6][R84.64] ;  /* 0x0000000654547981 */ /* 0x000f62000c1e1b00 */
[----:B0-----:R-:W-:-:S04]  /*1360*/  IMAD.WIDE.U32 R36, R109, 0x10, R32 ;  /* 0x000000106d247825 */ /* 0x001fc800078e0020 */
[----:B------:R-:W-:Y:S02]  /*1370*/  IMAD.WIDE.U32 R32, R97, 0x10, R32 ;  /* 0x0000001061207825 */ /* 0x000fe400078e0020 */
[----:B------:R-:W5:Y:S04]  /*1380*/  LDG.E.128 R36, desc[UR6][R36.64] ;  /* 0x0000000624247981 */ /* 0x000f68000c1e1d00 */
[----:B------:R-:W5:Y:S01]  /*1390*/  LDG.E.128 R32, desc[UR6][R32.64] ;  /* 0x0000000620207981 */ /* 0x000f62000c1e1d00 */
[----:B------:R-:W-:-:S04]  /*13a0*/  PRMT R162, R52, 0x7632, R162 ;  /* 0x0000763234a27816 */ /* 0x000fc800000000a2 */
[----:B------:R-:W-:Y:S02]  /*13b0*/  SHF.L.U32 R162, R162, 0x10, RZ ;  /* 0x00000010a2a27819 */ /* 0x000fe400000006ff */
[----:B------:R-:W-:-:S04]  /*13c0*/  PRMT R156, R48, 0x7632, R156 ;  /* 0x00007632309c7816 */ /* 0x000fc8000000009c */
[----:B------:R-:W-:Y:S02]  /*13d0*/  SHF.L.U32 R156, R156, 0x10, RZ ;  /* 0x000000109c9c7819 */ /* 0x000fe400000006ff */
[----:B------:R-:W-:-:S04]  /*13e0*/  PRMT R152, R49, 0x7632, R152 ;  /* 0x0000763231987816 */ /* 0x000fc80000000098 */
[----:B------:R-:W-:Y:S02]  /*13f0*/  SHF.L.U32 R152, R152, 0x10, RZ ;  /* 0x0000001098987819 */ /* 0x000fe400000006ff */
[----:B------:R-:W-:-:S04]  /*1400*/  PRMT R148, R50, 0x7632, R148 ;  /* 0x0000763232947816 */ /* 0x000fc80000000094 */
[----:B------:R-:W-:Y:S02]  /*1410*/  SHF.L.U32 R148, R148, 0x10, RZ ;  /* 0x0000001094947819 */ /* 0x000fe400000006ff */
[C---:B--2---:R-:W-:Y:S02]  /*1420*/  PRMT R110, R60.reuse, 0x7632, R110 ;  /* 0x000076323c6e7816 */ /* 0x044fe4000000006e */
[----:B------:R-:W-:Y:S02]  /*1430*/  SHF.L.U32 R111, R60, 0x10, RZ ;  /* 0x000000103c6f7819 */ /* 0x000fe400000006ff */
[C---:B------:R-:W-:Y:S02]  /*1440*/  PRMT R60, R61.reuse, 0x7632, R60 ;  /* 0x000076323d3c7816 */ /* 0x040fe4000000003c */
[----:B------:R-:W-:Y:S02]  /*1450*/  SHF.L.U32 R113, R61, 0x10, RZ ;  /* 0x000000103d717819 */ /* 0x000fe400000006ff */
[----:B------:R-:W-:-:S02]  /*1460*/  PRMT R112, R62, 0x7632, R112 ;  /* 0x000076323e707816 */ /* 0x000fc40000000070 */
[----:B------:R-:W-:Y:S02]  /*1470*/  SHF.L.U32 R115, R62, 0x10, RZ ;  /* 0x000000103e737819 */ /* 0x000fe400000006ff */
[C---:B------:R-:W-:Y:S02]  /*1480*/  PRMT R62, R63.reuse, 0x7632, R62 ;  /* 0x000076323f3e7816 */ /* 0x040fe4000000003e */
[----:B------:R-:W-:Y:S02]  /*1490*/  SHF.L.U32 R61, R110, 0x10, RZ ;  /* 0x000000106e3d7819 */ /* 0x000fe400000006ff */
[----:B------:R-:W-:Y:S02]  /*14a0*/  SHF.L.U32 R117, R63, 0x10, RZ ;  /* 0x000000103f757819 */ /* 0x000fe400000006ff */
[C---:B---3--:R-:W-:Y:S02]  /*14b0*/  PRMT R114, R64.reuse, 0x7632, R114 ;  /* 0x0000763240727816 */ /* 0x048fe40000000072 */
[----:B------:R-:W-:-:S02]  /*14c0*/  SHF.L.U32 R119, R64, 0x10, RZ ;  /* 0x0000001040777819 */ /* 0x000fc400000006ff */
[----:B------:R-:W-:Y:S02]  /*14d0*/  PRMT R64, R65, 0x7632, R64 ;  /* 0x0000763241407816 */ /* 0x000fe40000000040 */
[----:B------:R-:W-:Y:S02]  /*14e0*/  SHF.L.U32 R63, R60, 0x10, RZ ;  /* 0x000000103c3f7819 */ /* 0x000fe400000006ff */
[C---:B------:R-:W-:Y:S02]  /*14f0*/  PRMT R122, R67.reuse, 0x7632, R122 ;  /* 0x00007632437a7816 */ /* 0x040fe4000000007a */
[----:B------:R-:W-:Y:S01]  /*1500*/  SHF.L.U32 R125, R67, 0x10, RZ ;  /* 0x00000010437d7819 */ /* 0x000fe200000006ff */
[----:B------:R-:W-:Y:S01]  /*1510*/  FADD.FTZ R140, -R142, R113 ;  /* 0x000000718e8c7221 */ /* 0x000fe20000010100 */
[----:B------:R-:W-:Y:S01]  /*1520*/  SHF.L.U32 R67, R62, 0x10, RZ ;  /* 0x000000103e437819 */ /* 0x000fe200000006ff */
[----:B------:R-:W-:Y:S01]  /*1530*/  FADD.FTZ R160, -R142, R61 ;  /* 0x0000003d8ea07221 */ /* 0x000fe20000010100 */
[----:B----4-:R-:W-:-:S02]  /*1540*/  PRMT R141, R68, 0x7632, R141 ;  /* 0x00007632448d7816 */ /* 0x010fc4000000008d */
[C---:B------:R-:W-:Y:S02]  /*1550*/  PRMT R139, R70.reuse, 0x7632, R139 ;  /* 0x00007632468b7816 */ /* 0x040fe4000000008b */
[----:B------:R-:W-:Y:S01]  /*1560*/  SHF.L.U32 R62, R70, 0x10, RZ ;  /* 0x00000010463e7819 */ /* 0x000fe200000006ff */
[----:B------:R-:W-:Y:S01]  /*1570*/  FADD.FTZ R158, -R142, R63 ;  /* 0x0000003f8e9e7221 */ /* 0x000fe20000010100 */
[C---:B------:R-:W-:Y:S02]  /*1580*/  PRMT R118, R66.reuse, 0x7632, R118 ;  /* 0x0000763242767816 */ /* 0x040fe40000000076 */
[----:B------:R-:W-:Y:S01]  /*1590*/  SHF.L.U32 R123, R66, 0x10, RZ ;  /* 0x00000010427b7819 */ /* 0x000fe200000006ff */
[----:B------:R-:W-:Y:S01]  /*15a0*/  FADD.FTZ R66, -R142, R111 ;  /* 0x0000006f8e427221 */ /* 0x000fe20000010100 */
[----:B------:R-:W-:Y:S02]  /*15b0*/  SHF.L.U32 R113, R64, 0x10, RZ ;  /* 0x0000001040717819 */ /* 0x000fe400000006ff */
[----:B------:R-:W-:-:S02]  /*15c0*/  SHF.L.U32 R61, R68, 0x10, RZ ;  /* 0x00000010443d7819 */ /* 0x000fc400000006ff */
[----:B------:R-:W-:Y:S02]  /*15d0*/  SHF.L.U32 R70, R52, 0x10, RZ ;  /* 0x0000001034467819 */ /* 0x000fe400000006ff */
[C---:B------:R-:W-:Y:S02]  /*15e0*/  PRMT R134, R71.reuse, 0x7632, R134 ;  /* 0x0000763247867816 */ /* 0x040fe40000000086 */
[----:B------:R-:W-:Y:S02]  /*15f0*/  SHF.L.U32 R64, R71, 0x10, RZ ;  /* 0x0000001047407819 */ /* 0x000fe400000006ff */
[----:B------:R-:W-:Y:S02]  /*1600*/  SHF.L.U32 R111, R114, 0x10, RZ ;  /* 0x00000010726f7819 */ /* 0x000fe400000006ff */
[----:B------:R-:W-:Y:S02]  /*1610*/  SHF.L.U32 R60, R69, 0x10, RZ ;  /* 0x00000010453c7819 */ /* 0x000fe400000006ff */
[----:B------:R-:W-:-:S02]  /*1620*/  PRMT R137, R72, 0x7632, R137 ;  /* 0x0000763248897816 */ /* 0x000fc40000000089 */
[----:B------:R-:W-:Y:S02]  /*1630*/  SHF.L.U32 R63, R72, 0x10, RZ ;  /* 0x00000010483f7819 */ /* 0x000fe400000006ff */
[----:B------:R-:W-:Y:S02]  /*1640*/  SHF.L.U32 R71, R53, 0x10, RZ ;  /* 0x0000001035477819 */ /* 0x000fe400000006ff */
[----:B------:R-:W-:Y:S02]  /*1650*/  SHF.L.U32 R121, R65, 0x10, RZ ;  /* 0x0000001041797819 */ /* 0x000fe400000006ff */
[C---:B------:R-:W-:Y:S02]  /*1660*/  PRMT R72, R75.reuse, 0x7632, R72 ;  /* 0x000076324b487816 */ /* 0x040fe40000000048 */
[----:B------:R-:W-:Y:S02]  /*1670*/  SHF.L.U32 R138, R75, 0x10, RZ ;  /* 0x000000104b8a7819 */ /* 0x000fe400000006ff */
[----:B------:R-:W-:Y:S01]  /*1680*/  SHF.L.U32 R141, R141, 0x10, RZ ;  /* 0x000000108d8d7819 */ /* 0x000fe200000006ff */
[----:B------:R-:W-:Y:S01]  /*1690*/  FADD.FTZ R154, -R142, R115 ;  /* 0x000000738e9a7221 */ /* 0x000fe20000010100 */
[----:B------:R-:W-:Y:S01]  /*16a0*/  SHF.L.U32 R65, R112, 0x10, RZ ;  /* 0x0000001070417819 */ /* 0x000fe200000006ff */
[----:B------:R-:W-:Y:S01]  /*16b0*/  FMUL.FTZ R133, R70, R61 ;  /* 0x0000003d46857220 */ /* 0x000fe20000410000 */
[----:B------:R-:W-:Y:S01]  /*16c0*/  SHF.L.U32 R75, R54, 0x10, RZ ;  /* 0x00000010364b7819 */ /* 0x000fe200000006ff */
[----:B-----5:R-:W-:Y:S01]  /*16d0*/  FMUL.FTZ R66, R107, R66 ;  /* 0x000000426b427220 */ /* 0x020fe20000410000 */
[----:B------:R-:W-:Y:S01]  /*16e0*/  SHF.L.U32 R115, R118, 0x10, RZ ;  /* 0x0000001076737819 */ /* 0x000fe200000006ff */
[C---:B------:R-:W-:Y:S01]  /*16f0*/  FADD.FTZ R150, -R142.reuse, R117 ;  /* 0x000000758e967221 */ /* 0x040fe20000010100 */
[----:B------:R-:W-:Y:S01]  /*1700*/  FADD.FTZ R118, -R142, R111 ;  /* 0x0000006f8e767221 */ /* 0x000fe20000010100 */
[----:B------:R-:W-:Y:S01]  /*1710*/  PRMT R135, R73, 0x7632, R135 ;  /* 0x0000763249877816 */ /* 0x000fe20000000087 */
[----:B------:R-:W-:Y:S01]  /*1720*/  FMUL.FTZ R110, R71, R60 ;  /* 0x0000003c476e7220 */ /* 0x000fe20000410000 */
[----:B------:R-:W-:Y:S01]  /*1730*/  SHF.L.U32 R128, R73, 0x10, RZ ;  /* 0x0000001049807819 */ /* 0x000fe200000006ff */
[----:B------:R-:W-:Y:S01]  /*1740*/  FMUL.FTZ R71, R162, R141 ;  /* 0x0000008da2477220 */ /* 0x000fe20000410000 */
[----:B------:R-:W-:Y:S01]  /*1750*/  SHF.L.U32 R117, R122, 0x10, RZ ;  /* 0x000000107a757819 */ /* 0x000fe200000006ff */
[C---:B------:R-:W-:Y:S01]  /*1760*/  FADD.FTZ R114, -R142.reuse, R65 ;  /* 0x000000418e727221 */ /* 0x040fe20000010100 */
[----:B------:R-:W-:Y:S01]  /*1770*/  PRMT R136, R69, 0x7632, R136 ;  /* 0x0000763245887816 */ /* 0x000fe20000000088 */
[----:B------:R-:W-:Y:S01]  /*1780*/  FADD.FTZ R122, -R142, R113 ;  /* 0x000000718e7a7221 */ /* 0x000fe20000010100 */
[----:B------:R-:W-:Y:S01]  /*1790*/  PRMT R73, R53, 0x7632, R73 ;  /* 0x0000763235497816 */ /* 0x000fe20000000049 */
[----:B------:R-:W-:Y:S01]  /*17a0*/  FMUL.FTZ R132, R75, R62 ;  /* 0x0000003e4b847220 */ /* 0x000fe20000410000 */
[----:B------:R-:W-:Y:S01]  /*17b0*/  SHF.L.U32 R111, R55, 0x10, RZ ;  /* 0x00000010376f7819 */ /* 0x000fe200000006ff */
[----:B------:R-:W-:Y:S01]  /*17c0*/  FADD.FTZ R162, RZ, R133 ;  /* 0x00000085ffa27221 */ /* 0x000fe20000010000 */
[----:B------:R-:W-:Y:S01]  /*17d0*/  SHF.L.U32 R112, R48, 0x10, RZ ;  /* 0x0000001030707819 */ /* 0x000fe200000006ff */
[----:B------:R-:W-:Y:S01]  /*17e0*/  FMUL.FTZ R70, R107, R160 ;  /* 0x000000a06b467220 */ /* 0x000fe20000410000 */
[----:B------:R-:W-:Y:S01]  /*17f0*/  PRMT R127, R74, 0x7632, R127 ;  /* 0x000076324a7f7816 */ /* 0x000fe2000000007f */
[----:B------:R-:W-:Y:S01]  /*1800*/  FFMA.FTZ R75, R66, R133, RZ ;  /* 0x00000085424b7223 */ /* 0x000fe200000100ff */
[----:B------:R-:W-:-:S02]  /*1810*/  SHF.L.U32 R65, R74, 0x10, RZ ;  /* 0x000000104a417819 */ /* 0x000fc400000006ff */
[----:B------:R-:W-:Y:S01]  /*1820*/  SHF.L.U32 R113, R49, 0x10, RZ ;  /* 0x0000001031717819 */ /* 0x000fe200000006ff */
[----:B------:R-:W-:Y:S01]  /*1830*/  FADD.FTZ R126, -R142, R115 ;  /* 0x000000738e7e7221 */ /* 0x000fe20000010100 */
[----:B------:R-:W-:Y:S01]  /*1840*/  SHF.L.U32 R74, R50, 0x10, RZ ;  /* 0x00000010324a7819 */ /* 0x000fe200000006ff */
[----:B------:R-:W-:Y:S01]  /*1850*/  FMUL.FTZ R130, R111, R64 ;  /* 0x000000406f827220 */ /* 0x000fe20000410000 */
[----:B------:R-:W-:Y:S01]  /*1860*/  SHF.L.U32 R73, R73, 0x10, RZ ;  /* 0x0000001049497819 */ /* 0x000fe200000006ff */
[----:B------:R-:W-:Y:S01]  /*1870*/  FMUL.FTZ R131, R107, R140 ;  /* 0x0000008c6b837220 */ /* 0x000fe20000410000 */
[----:B------:R-:W-:Y:S01]  /*1880*/  SHF.L.U32 R136, R136, 0x10, RZ ;  /* 0x0000001088887819 */ /* 0x000fe200000006ff */
[----:B------:R-:W-:Y:S01]  /*1890*/  FADD.FTZ R115, R162, R71 ;  /* 0x00000047a2737221 */ /* 0x000fe20000010000 */
[----:B------:R-:W-:Y:S01]  /*18a0*/  FMUL.FTZ R111, R112, R63 ;  /* 0x0000003f706f7220 */ /* 0x000fe20000410000 */
[----:B------:R-:W-:Y:S01]  /*18b0*/  FFMA.FTZ R140, R70, R71, R75 ;  /* 0x00000047468c7223 */ /* 0x000fe2000001004b */
[----:B------:R-:W-:Y:S01]  /*18c0*/  PRMT R68, R54, 0x7632, R68 ;  /* 0x0000763236447816 */ /* 0x000fe20000000044 */
[----:B------:R-:W-:Y:S01]  /*18d0*/  FMUL.FTZ R112, R113, R128 ;  /* 0x0000008071707220 */ /* 0x000fe20000410000 */
[----:B------:R-:W-:Y:S01]  /*18e0*/  FMUL.FTZ R113, R74, R65 ;  /* 0x000000414a717220 */ /* 0x000fe20000410000 */
[----:B------:R-:W-:Y:S01]  /*18f0*/  FMUL.FTZ R74, R73, R136 ;  /* 0x00000088494a7220 */ /* 0x000fe20000410000 */
[----:B------:R-:W-:Y:S01]  /*1900*/  FMUL.FTZ R129, R107, R158 ;  /* 0x0000009e6b817220 */ /* 0x000fe20000410000 */
[----:B------:R-:W-:Y:S01]  /*1910*/  FADD.FTZ R115, R115, R110 ;  /* 0x0000006e73737221 */ /* 0x000fe20000010000 */
[----:B------:R-:W-:Y:S01]  /*1920*/  FFMA.FTZ R158, R131, R110, R140 ;  /* 0x0000006e839e7223 */ /* 0x000fe2000001008c */
[----:B------:R-:W-:-:S02]  /*1930*/  SHF.L.U32 R68, R68, 0x10, RZ ;  /* 0x0000001044447819 */ /* 0x000fc400000006ff */
[----:B------:R-:W-:Y:S01]  /*1940*/  SHF.L.U32 R139, R139, 0x10, RZ ;  /* 0x000000108b8b7819 */ /* 0x000fe200000006ff */
[----:B------:R-:W-:Y:S01]  /*1950*/  FADD.FTZ R115, R115, R74 ;  /* 0x0000004a73737221 */ /* 0x000fe20000010000 */
[----:B------:R-:W-:Y:S01]  /*1960*/  FMUL.FTZ R75, R107, R154 ;  /* 0x0000009a6b4b7220 */ /* 0x000fe20000410000 */
[----:B------:R-:W-:Y:S01]  /*1970*/  FFMA.FTZ R158, R129, R74, R158 ;  /* 0x0000004a819e7223 */ /* 0x000fe2000001009e */
[--C-:B------:R-:W-:Y:S01]  /*1980*/  FADD.FTZ R146, -R142, R67.reuse ;  /* 0x000000438e927221 */ /* 0x100fe20000010100 */
[----:B------:R-:W-:Y:S01]  /*1990*/  SHF.L.U32 R69, R51, 0x10, RZ ;  /* 0x0000001033457819 */ /* 0x000fe200000006ff */
[----:B------:R-:W-:Y:S01]  /*19a0*/  FMUL.FTZ R73, R68, R139 ;  /* 0x0000008b44497220 */ /* 0x000fe20000410000 */
[----:B------:R-:W-:Y:S01]  /*19b0*/  PRMT R67, R55, 0x7632, R67 ;  /* 0x0000763237437816 */ /* 0x000fe20000000043 */
[----:B------:R-:W-:Y:S01]  /*19c0*/  FADD.FTZ R68, R115, R132 ;  /* 0x0000008473447221 */ /* 0x000fe20000010000 */
[----:B------:R-:W-:Y:S01]  /*19d0*/  SHF.L.U32 R140, R72, 0x10, RZ ;  /* 0x00000010488c7819 */ /* 0x000fe200000006ff */
[----:B------:R-:W-:Y:S01]  /*19e0*/  FMUL.FTZ R72, R107, R114 ;  /* 0x000000726b487220 */ /* 0x000fe20000410000 */
[----:B------:R-:W-:Y:S01]  /*19f0*/  FFMA.FTZ R115, R75, R132, R158 ;  /* 0x000000844b737223 */ /* 0x000fe2000001009e */
[C---:B------:R-:W-:Y:S01]  /*1a00*/  FADD.FTZ R116, -R142.reuse, R119 ;  /* 0x000000778e747221 */ /* 0x040fe20000010100 */
[C---:B------:R-:W-:Y:S01]  /*1a10*/  FADD.FTZ R144, -R142.reuse, R121 ;  /* 0x000000798e907221 */ /* 0x040fe20000010100 */
[C---:B------:R-:W-:Y:S01]  /*1a20*/  FADD.FTZ R120, -R142.reuse, R123 ;  /* 0x0000007b8e787221 */ /* 0x040fe20000010100 */
[C---:B------:R-:W-:Y:S01]  /*1a30*/  FADD.FTZ R124, -R142.reuse, R125 ;  /* 0x0000007d8e7c7221 */ /* 0x040fe20000010100 */
[----:B------:R-:W-:Y:S01]  /*1a40*/  FADD.FTZ R142, -R142, R117 ;  /* 0x000000758e8e7221 */ /* 0x000fe20000010100 */
[----:B------:R-:W-:Y:S01]  /*1a50*/  SHF.L.U32 R67, R67, 0x10, RZ ;  /* 0x0000001043437819 */ /* 0x000fe200000006ff */
[----:B------:R-:W-:Y:S01]  /*1a60*/  FMUL.FTZ R114, R69, R138 ;  /* 0x0000008a45727220 */ /* 0x000fe20000410000 */
[----:B------:R-:W-:Y:S01]  /*1a70*/  SHF.L.U32 R134, R134, 0x10, RZ ;  /* 0x0000001086867819 */ /* 0x000fe200000006ff */
[----:B------:R-:W-:Y:S01]  /*1a80*/  FMUL.FTZ R69, R107, R150 ;  /* 0x000000966b457220 */ /* 0x000fe20000410000 */
[----:B------:R-:W-:Y:S01]  /*1a90*/  FADD.FTZ R117, R68, R73 ;  /* 0x0000004944757221 */ /* 0x000fe20000010000 */
[----:B------:R-:W-:-:S02]  /*1aa0*/  FFMA.FTZ R150, R72, R73, R115 ;  /* 0x0000004948967223 */ /* 0x000fc40000010073 */
[----:B------:R-:W-:Y:S01]  /*1ab0*/  FMUL.FTZ R68, R67, R134 ;  /* 0x0000008643447220 */ /* 0x000fe20000410000 */
[----:B------:R-:W-:Y:S01]  /*1ac0*/  FADD.FTZ R117, R117, R130 ;  /* 0x0000008275757221 */ /* 0x000fe20000010000 */
[----:B------:R-:W-:Y:S01]  /*1ad0*/  FMUL.FTZ R67, R107, R146 ;  /* 0x000000926b437220 */ /* 0x000fe20000410000 */
        /* <DEDUP_REMOVED lines=10> */
[----:B------:R-:W-:Y:S01]  /*1b80*/  SHF.L.U32 R135, R135, 0x10, RZ ;  /* 0x0000001087877819 */ /* 0x000fe200000006ff */
[C---:B------:R-:W-:Y:S01]  /*1b90*/  FMUL.FTZ R119, R107.reuse, R124 ;  /* 0x0000007c6b777220 */ /* 0x040fe20000410000 */
[----:B------:R-:W-:Y:S01]  /*1ba0*/  FADD.FTZ R123, R144, R117 ;  /* 0x00000075907b7221 */ /* 0x000fe20000010000 */
[----:B------:R-:W-:Y:S01]  /*1bb0*/  FFMA.FTZ R124, R118, R117, R121 ;  /* 0x00000075767c7223 */ /* 0x000fe20000010079 */
[----:B------:R-:W-:Y:S01]  /*1bc0*/  FMUL.FTZ R122, R107, R122 ;  /* 0x0000007a6b7a7220 */ /* 0x000fe20000410000 */
[----:B------:R-:W-:Y:S01]  /*1bd0*/  FMUL.FTZ R121, R152, R135 ;  /* 0x0000008798797220 */ /* 0x000fe20000410000 */
[----:B------:R-:W-:Y:S01]  /*1be0*/  FADD.FTZ R144, R123, R112 ;  /* 0x000000707b907221 */ /* 0x000fe20000010000 */
[----:B------:R-:W-:Y:S01]  /*1bf0*/  FFMA.FTZ R143, R115, R112, R124 ;  /* 0x00000070738f7223 */ /* 0x000fe2000001007c */
[----:B------:R-:W-:-:S02]  /*1c00*/  PRMT R125, R51, 0x7632, R125 ;  /* 0x00007632337d7816 */ /* 0x000fc4000000007d */
[----:B------:R-:W-:Y:S01]  /*1c10*/  SHF.L.U32 R127, R127, 0x10, RZ ;  /* 0x000000107f7f7819 */ /* 0x000fe200000006ff */
        /* <DEDUP_REMOVED lines=16> */
[----:B------:R-:W-:Y:S01]  /*1d20*/  FADD.FTZ R143, R145, R124 ;  /* 0x0000007c918f7221 */ /* 0x000fe20000010000 */
[----:B------:R-:W-:Y:S01]  /*1d30*/  FMUL.FTZ R154, R75, R62 ;  /* 0x0000003e4b9a7220 */ /* 0x000fe20000410000 */
[----:B------:R-:W-:Y:S01]  /*1d40*/  FMUL.FTZ R152, R69, R64 ;  /* 0x0000004045987220 */ /* 0x000fe20000410000 */
        /* <DEDUP_REMOVED lines=12> */
[----:B------:R-:W-:-:S07]  /*1e10*/  FMUL.FTZ R145, R125, R140 ;  /* 0x0000008c7d917220 */ /* 0x000fce0000410000 */
.L_x_588:
        /* <DEDUP_REMOVED lines=52> */
.L_x_612:
        /* <DEDUP_REMOVED lines=13> */
[C---:B------:R-:W-:Y:S01]  /*2230*/  LOP3.LUT P2, RZ, R94.reuse, 0xff, RZ, 0xc0, !PT ;  /* 0x000000ff5eff7812 */ /* 0x040fe2000784c0ff */
[C-C-:B------:R-:W-:Y:S01]  /*2240*/  FFMA.FTZ R134, R127.reuse, R70, R128.reuse ;  /* 0x000000467f867223 */ /* 0x140fe20000010080 */
[----:B------:R-:W-:Y:S01]  /*2250*/  LOP3.LUT P3, RZ, R94, 0xff00, RZ, 0xc0, !PT ;  /* 0x0000ff005eff7812 */ /* 0x000fe2000786c0ff */
[----:B------:R-:W-:Y:S01]  /*2260*/  FADD.FTZ R66, -R66, R133 ;  /* 0x0000008542427221 */ /* 0x000fe20000010100 */
[----:B------:R-:W-:Y:S01]  /*2270*/  FFMA.FTZ R131, R127, R131, R128 ;  /* 0x000000837f837223 */ /* 0x000fe20000010080 */
[----:B------:R-:W-:Y:S01]  /*2280*/  FADD.FTZ R136, -R134, R71 ;  /* 0x0000004786887221 */ /* 0x000fe20000010100 */
[----:B------:R-:W-:Y:S01]  /*2290*/  LOP3.LUT P4, RZ, R94, 0xff0000, RZ, 0xc0, !PT ;  /* 0x00ff00005eff7812 */ /* 0x000fe2000788c0ff */
[----:B------:R-:W-:Y:S01]  /*22a0*/  FMUL.FTZ R133, R107, R66 ;  /* 0x000000426b857220 */ /* 0x000fe20000410000 */
[----:B------:R-:W-:Y:S01]  /*22b0*/  FADD.FTZ R138, -R131, R110 ;  /* 0x0000006e838a7221 */ /* 0x000fe20000010100 */
[----:B------:R-:W-:Y:S01]  /*22c0*/  FMUL.FTZ R131, R107, R136 ;  /* 0x000000886b837220 */ /* 0x000fe20000410000 */
[----:B------:R-:W-:Y:S01]  /*22d0*/  UMOV UR4, UR5 ;  /* 0x0000000500047c82 */ /* 0x000fe20008000000 */
[----:B------:R-:W-:Y:S01]  /*22e0*/  FMUL.FTZ R133, R133, R108 ;  /* 0x0000006c85857220 */ /* 0x000fe20000410000 */
[----:B------:R-:W-:Y:S01]  /*22f0*/  FMUL.FTZ R137, R107, R138 ;  /* 0x0000008a6b897220 */ /* 0x000fe20000410000 */
[C---:B-----5:R-:W-:Y:S01]  /*2300*/  @P2 SHF.L.U32 R66, R60.reuse, 0x10, RZ ;  /* 0x000000103c422819 */ /* 0x060fe200000006ff */
[----:B------:R-:W-:Y:S01]  /*2310*/  FMUL.FTZ R131, R131, R108 ;  /* 0x0000006c83837220 */ /* 0x000fe20000410000 */
[----:B------:R-:W-:Y:S01]  /*2320*/  @P3 PRMT R135, R60, 0x7632, R135 ;  /* 0x000076323c873816 */ /* 0x000fe20000000087 */
[----:B------:R-:W-:Y:S01]  /*2330*/  FMUL.FTZ R139, R133, UR4 ;  /* 0x00000004858b7c20 */ /* 0x000fe20008410000 */
[----:B------:R-:W-:Y:S01]  /*2340*/  @P2 SHF.L.U32 R60, R44, 0x10, RZ ;  /* 0x000000102c3c2819 */ /* 0x000fe200000006ff */
[----:B------:R-:W-:Y:S01]  /*2350*/  HFMA2 R70, -RZ, RZ, 0, 0 ;  /* 0x00000000ff467431 */ /* 0x000fe200000001ff */
[----:B------:R-:W-:Y:S01]  /*2360*/  MOV R133, RZ ;  /* 0x000000ff00857202 */ /* 0x000fe20000000f00 */
[----:B------:R-:W-:Y:S01]  /*2370*/  @P2 FMUL.FTZ R70, R139, R66 ;  /* 0x000000428b462220 */ /* 0x000fe20000410000 */
[----:B------:R-:W-:Y:S01]  /*2380*/  @P3 SHF.L.U32 R136, R101, 0x10, RZ ;  /* 0x0000001065883819 */ /* 0x000fe200000006ff */
[----:B------:R-:W-:Y:S01]  /*2390*/  FMUL.FTZ R137, R137, R108 ;  /* 0x0000006c89897220 */ /* 0x000fe20000410000 */
[----:B------:R-:W-:Y:S01]  /*23a0*/  @P3 SHF.L.U32 R135, R135, 0x10, RZ ;  /* 0x0000001087873819 */ /* 0x000fe200000006ff */
[----:B------:R-:W-:Y:S01]  /*23b0*/  FMUL.FTZ R140, R131, UR4 ;  /* 0x00000004838c7c20 */ /* 0x000fe20008410000 */
[----:B------:R-:W-:Y:S01]  /*23c0*/  @P2 FMUL.FTZ R133, R139, R60 ;  /* 0x0000003c8b852220 */ /* 0x000fe20000410000 */
[----:B------:R-:W-:Y:S01]  /*23d0*/  ISETP.GE.U32.AND P2, PT, R94, RZ, PT ;  /* 0x000000ff5e00720c */ /* 0x000fe20003f46070 */
[--C-:B------:R-:W-:Y:S01]  /*23e0*/  FFMA.FTZ R129, R127, R129, R128.reuse ;  /* 0x000000817f817223 */ /* 0x100fe20000010080 */
[----:B------:R-:W-:Y:S01]  /*23f0*/  HFMA2 R71, -RZ, RZ, 0, 0 ;  /* 0x00000000ff477431 */ /* 0x000fe200000001ff */
[----:B------:R-:W-:Y:S01]  /*2400*/  MOV R66, RZ ;  /* 0x000000ff00427202 */ /* 0x000fe20000000f00 */
[----:B------:R-:W-:Y:S01]  /*2410*/  FMUL.FTZ R137, R137, UR4 ;  /* 0x0000000489897c20 */ /* 0x000fe20008410000 */
[----:B------:R-:W-:Y:S01]  /*2420*/  @P4 SHF.L.U32 R138, R61, 0x10, RZ ;  /* 0x000000103d8a4819 */ /* 0x000fe200000006ff */
[C---:B------:R-:W-:Y:S01]  /*2430*/  @P3 FMUL.FTZ R71, R140.reuse, R135 ;  /* 0x000000878c473220 */ /* 0x040fe20000410000 */
[----:B------:R-:W-:Y:S01]  /*2440*/  @P4 SHF.L.U32 R131, R45, 0x10, RZ ;  /* 0x000000102d834819 */ /* 0x000fe200000006ff */
[----:B------:R-:W-:Y:S01]  /*2450*/  @P3 FMUL.FTZ R66, R140, R136 ;  /* 0x000000888c423220 */ /* 0x000fe20000410000 */
[----:B------:R-:W-:Y:S01]  /*2460*/  FFMA.FTZ R75, R127, R75, R128 ;  /* 0x0000004b7f4b7223 */ /* 0x000fe20000010080 */
[----:B------:R-:W-:Y:S01]  /*2470*/  LOP3.LUT P3, RZ, R95, 0xff0000, RZ, 0xc0, !PT ;  /* 0x00ff00005fff7812 */ /* 0x000fe2000786c0ff */
[----:B------:R-:W-:Y:S01]  /*2480*/  FADD.FTZ R74, -R129, R74 ;  /* 0x0000004a814a7221 */ /* 0x000fe20000010100 */
[----:B------:R-:W-:Y:S01]  /*2490*/  ISETP.GE.U32.AND.EX P2, PT, R95, 0x1000000, PT, P2 ;  /* 0x010000005f00780c */ /* 0x000fe20003f46120 */
[----:B------:R-:W-:Y:S01]  /*24a0*/  HFMA2 R110, -RZ, RZ, 0, 0 ;  /* 0x00000000ff6e7431 */ /* 0x000fe200000001ff */
[----:B------:R-:W-:Y:S01]  /*24b0*/  MOV R134, RZ ;  /* 0x000000ff00867202 */ /* 0x000fe20000000f00 */
[C---:B------:R-:W-:Y:S01]  /*24c0*/  @P4 FMUL.FTZ R110, R137.reuse, R138 ;  /* 0x0000008a896e4220 */ /* 0x040fe20000410000 */
[----:B------:R-:W-:Y:S01]  /*24d0*/  @P4 FMUL.FTZ R134, R137, R131 ;  /* 0x0000008389864220 */ /* 0x000fe20000410000 */
[----:B------:R-:W-:Y:S01]  /*24e0*/  FADD.FTZ R132, -R75, R132 ;  /* 0x000000844b847221 */ /* 0x000fe20000010100 */
[----:B------:R-:W-:Y:S01]  /*24f0*/  LOP3.LUT P4, RZ, R95, 0xff00, RZ, 0xc0, !PT ;  /* 0x0000ff005fff7812 */ /* 0x000fe2000788c0ff */
[--C-:B------:R-:W-:Y:S01]  /*2500*/  FFMA.FTZ R75, R127, R67, R128.reuse ;  /* 0x000000437f4b7223 */ /* 0x100fe20000010080 */
[----:B------:R-:W-:Y:S01]  /*2510*/  FMUL.FTZ R67, R107, R74 ;  /* 0x0000004a6b437220 */ /* 0x000fe20000410000 */
[C-C-:B------:R-:W-:Y:S01]  /*2520*/  FFMA.FTZ R72, R127.reuse, R72, R128.reuse ;  /* 0x000000487f487223 */ /* 0x140fe20000010080 */
[----:B------:R-:W-:Y:S01]  /*2530*/  LOP3.LUT P6, RZ, R94, 0xff000000, RZ, 0xc0, !PT ;  /* 0xff0000005eff7812 */ /* 0x000fe200078cc0ff */
[----:B------:R-:W-:Y:S01]  /*2540*/  FFMA.FTZ R69, R127, R69, R128 ;  /* 0x000000457f457223 */ /* 0x000fe20000010080 */
[----:B------:R-:W-:Y:S01]  /*2550*/  LOP3.LUT P5, RZ, R95, 0xff, RZ, 0xc0, !PT ;  /* 0x000000ff5fff7812 */ /* 0x000fe200078ac0ff */
[----:B------:R-:W-:Y:S01]  /*2560*/  FMUL.FTZ R67, R67, R108 ;  /* 0x0000006c43437220 */ /* 0x000fe20000410000 */
[----:B------:R-:W-:Y:S01]  /*2570*/  FADD.FTZ R72, -R72, R73 ;  /* 0x0000004948487221 */ /* 0x000fe20000010100 */
[----:B------:R-:W-:Y:S01]  /*2580*/  FADD.FTZ R74, -R69, R130 ;  /* 0x00000082454a7221 */ /* 0x000fe20000010100 */
[----:B------:R-:W-:Y:S01]  /*2590*/  FADD.FTZ R136, -R75, R68 ;  /* 0x000000444b887221 */ /* 0x000fe20000010100 */
[----:B------:R-:W-:Y:S01]  /*25a0*/  FMUL.FTZ R130, R67, UR4 ;  /* 0x0000000443827c20 */ /* 0x000fe20008410000 */
[----:B------:R-:W-:Y:S01]  /*25b0*/  @P3 SHF.L.U32 R75, R63, 0x10, RZ ;  /* 0x000000103f4b3819 */ /* 0x000fe200000006ff */
[----:B------:R-:W-:Y:S01]  /*25c0*/  FMUL.FTZ R67, R107, R72 ;  /* 0x000000486b437220 */ /* 0x000fe20000410000 */
[----:B------:R-:W-:Y:S01]  /*25d0*/  @P2 PRMT R135, R63, 0x7632, R135 ;  /* 0x000076323f872816 */ /* 0x000fe20000000087 */
[----:B------:R-:W-:Y:S01]  /*25e0*/  FMUL.FTZ R63, R107, R132 ;  /* 0x000000846b3f7220 */ /* 0x000fe20000410000 */
[----:B------:R-:W-:Y:S01]  /*25f0*/  @P4 PRMT R73, R62, 0x7632, R73 ;  /* 0x000076323e494816 */ /* 0x000fe20000000049 */
[-C--:B------:R-:W-:Y:S01]  /*2600*/  FMUL.FTZ R69, R67, R108.reuse ;  /* 0x0000006c43457220 */ /* 0x080fe20000410000 */
[----:B------:R-:W-:Y:S01]  /*2610*/  @P6 PRMT R61, R61, 0x7632, R61 ;  /* 0x000076323d3d6816 */ /* 0x000fe2000000003d */
[----:B------:R-:W-:Y:S01]  /*2620*/  FMUL.FTZ R63, R63, R108 ;  /* 0x0000006c3f3f7220 */ /* 0x000fe20000410000 */
[----:B------:R-:W-:Y:S01]  /*2630*/  @P5 SHF.L.U32 R67, R46, 0x10, RZ ;  /* 0x000000102e435819 */ /* 0x000fe200000006ff */
[----:B------:R-:W-:Y:S01]  /*2640*/  FMUL.FTZ R132, R69, UR4 ;  /* 0x0000000445847c20 */ /* 0x000fe20008410000 */
[----:B------:R-:W-:Y:S01]  /*2650*/  @P4 SHF.L.U32 R73, R73, 0x10, RZ ;  /* 0x0000001049494819 */ /* 0x000fe200000006ff */
[----:B------:R-:W-:Y:S01]  /*2660*/  FMUL.FTZ R63, R63, UR4 ;  /* 0x000000043f3f7c20 */ /* 0x000fe20008410000 */
[----:B------:R-:W-:Y:S01]  /*2670*/  @P5 SHF.L.U32 R68, R62, 0x10, RZ ;  /* 0x000000103e445819 */ /* 0x000fe200000006ff */
[----:B------:R-:W-:Y:S01]  /*2680*/  HFMA2 R129, -RZ, RZ, 0, 0 ;  /* 0x00000000ff817431 */ /* 0x000fe200000001ff */
[----:B------:R-:W-:Y:S01]  /*2690*/  @P6 SHF.L.U32 R61, R61, 0x10, RZ ;  /* 0x000000103d3d6819 */ /* 0x000fe200000006ff */
[----:B------:R-:W-:Y:S01]  /*26a0*/  @P4 FMUL.FTZ R129, R132, R73 ;  /* 0x0000004984814220 */ /* 0x000fe20000410000 */
[----:B------:R-:W-:Y:S01]  /*26b0*/  MOV R62, RZ ;  /* 0x000000ff003e7202 */ /* 0x000fe20000000f00 */
[----:B------:R-:W-:Y:S01]  /*26c0*/  @P5 FMUL.FTZ R62, R63, R67 ;  /* 0x000000433f3e5220 */ /* 0x000fe20000410000 */
[----:B------:R-:W-:Y:S01]  /*26d0*/  @P6 SHF.L.U32 R60, R100, 0x10, RZ ;  /* 0x00000010643c6819 */ /* 0x000fe200000006ff */
[C---:B------:R-:W-:Y:S01]  /*26e0*/  FMUL.FTZ R67, R107.reuse, R74 ;  /* 0x0000004a6b437220 */ /* 0x040fe20000410000 */
[----:B------:R-:W-:Y:S01]  /*26f0*/  FMUL.FTZ R73, R107, R136 ;  /* 0x000000886b497220 */ /* 0x000fe20000410000 */
[----:B------:R-:W-:-:S02]  /*2700*/  CS2R R94, SRZ ;  /* 0x00000000005e7805 */ /* 0x000fc4000001ff00 */
[----:B------:R-:W-:Y:S01]  /*2710*/  @P3 SHF.L.U32 R69, R47, 0x10, RZ ;  /* 0x000000102f453819 */ /* 0x000fe200000006ff */
[C---:B------:R-:W-:Y:S01]  /*2720*/  @P6 FMUL.FTZ R95, R130.reuse, R61 ;  /* 0x0000003d825f6220 */ /* 0x040fe20000410000 */
[----:B------:R-:W-:Y:S02]  /*2730*/  HFMA2 R61, -RZ, RZ, 0, 0 ;  /* 0x00000000ff3d7431 */ /* 0x000fe400000001ff */
[-C--:B------:R-:W-:Y:S01]  /*2740*/  FMUL.FTZ R67, R67, R108.reuse ;  /* 0x0000006c43437220 */ /* 0x080fe20000410000 */
[----:B------:R-:W-:Y:S01]  /*2750*/  FMUL.FTZ R73, R73, R108 ;  /* 0x0000006c49497220 */ /* 0x000fe20000410000 */
[----:B------:R-:W-:Y:S01]  /*2760*/  @P6 FMUL.FTZ R61, R130, R60 ;  /* 0x0000003c823d6220 */ /* 0x000fe20000410000 */
[----:B------:R-:W-:Y:S01]  /*2770*/  @P4 SHF.L.U32 R60, R99, 0x10, RZ ;  /* 0x00000010633c4819 */ /* 0x000fe200000006ff */
[----:B------:R-:W-:Y:S01]  /*2780*/  FMUL.FTZ R74, R67, UR4 ;  /* 0x00000004434a7c20 */ /* 0x000fe20008410000 */
[----:B------:R-:W-:Y:S01]  /*2790*/  @P2 SHF.L.U32 R72, R98, 0x10, RZ ;  /* 0x0000001062482819 */ /* 0x000fe200000006ff */
[----:B------:R-:W-:Y:S01]  /*27a0*/  FMUL.FTZ R73, R73, UR4 ;  /* 0x0000000449497c20 */ /* 0x000fe20008410000 */
[----:B------:R-:W-:Y:S01]  /*27b0*/  @P5 FMUL.FTZ R94, R63, R68 ;  /* 0x000000443f5e5220 */ /* 0x000fe20000410000 */
[----:B------:R-:W-:Y:S01]  /*27c0*/  MOV R63, RZ ;  /* 0x000000ff003f7202 */ /* 0x000fe20000000f00 */
[----:B------:R-:W-:Y:S01]  /*27d0*/  HFMA2 R68, -RZ, RZ, 0, 0 ;  /* 0x00000000ff447431 */ /* 0x000fe200000001ff */
[----:B------:R-:W-:Y:S01]  /*27e0*/  MOV R137, RZ ;  /* 0x000000ff00897202 */ /* 0x000fe20000000f00 */
[----:B------:R-:W-:Y:S01]  /*27f0*/  @P4 FMUL.FTZ R63, R132, R60 ;  /* 0x0000003c843f4220 */ /* 0x000fe20000410000 */
[----:B------:R-:W-:Y:S01]  /*2800*/  @P2 SHF.L.U32 R135, R135, 0x10, RZ ;  /* 0x0000001087872819 */ /* 0x000fe200000006ff */
[----:B------:R-:W-:Y:S01]  /*2810*/  @P3 FMUL.FTZ R68, R74, R69 ;  /* 0x000000454a443220 */ /* 0x000fe20000410000 */
[----:B------:R-:W-:Y:S01]  /*2820*/  @P2 FMUL.FTZ R137, R73, R72 ;  /* 0x0000004849892220 */ /* 0x000fe20000410000 */
[----:B------:R-:W-:-:S02]  /*2830*/  CS2R R130, SRZ ;  /* 0x0000000000827805 */ /* 0x000fc4000001ff00 */
[----:B------:R-:W-:Y:S01]  /*2840*/  F2FP.BF16.F32.PACK_AB R62, R63, R62 ;  /* 0x0000003e3f3e723e */ /* 0x000fe200000010ff */
[----:B------:R-:W-:Y:S01]  /*2850*/  @P3 FMUL.FTZ R130, R74, R75 ;  /* 0x0000004b4a823220 */ /* 0x000fe20000410000 */
[----:B------:R-:W-:Y:S01]  /*2860*/  @P2 FMUL.FTZ R131, R73, R135 ;  /* 0x0000008749832220 */ /* 0x000fe20000410000 */
[----:B------:R-:W-:Y:S02]  /*2870*/  F2FP.BF16.F32.PACK_AB R61, R61, R134 ;  /* 0x000000863d3d723e */ /* 0x000fe400000010ff */
[----:B------:R-:W-:Y:S02]  /*2880*/  F2FP.BF16.F32.PACK_AB R60, R66, R133 ;  /* 0x00000085423c723e */ /* 0x000fe400000010ff */
[----:B------:R-:W-:Y:S01]  /*2890*/  F2FP.BF16.F32.PACK_AB R63, R137, R68 ;  /* 0x00000044893f723e */ /* 0x000fe200000010ff */
[----:B------:R-:W-:Y:S06]  /*28a0*/  BRA `(.L_x_592) ;  /* 0x0000000400b07947 */ /* 0x000fec0003800000 */
.L_x_591:
[C-C-:B------:R-:W-:Y:S01]  /*28b0*/  FFMA.FTZ R66, R127.reuse, R66, R128.reuse ;  /* 0x000000427f427223 */ /* 0x140fe20000010080 */
[C---:B------:R-:W-:Y:S01]  /*28c0*/  LOP3.LUT P2, RZ, R94.reuse, 0xff, RZ, 0xc0, !PT ;  /* 0x000000ff5eff7812 */ /* 0x040fe2000784c0ff */
[----:B------:R-:W-:Y:S01]  /*28d0*/  FFMA.FTZ R57, R127, R131, R128 ;  /* 0x000000837f397223 */ /* 0x000fe20000010080 */
[----:B------:R-:W-:Y:S01]  /*28e0*/  LOP3.LUT P3, RZ, R94, 0xff00, RZ, 0xc0, !PT ;  /* 0x0000ff005eff7812 */ /* 0x000fe2000786c0ff */
[----:B------:R-:W-:Y:S01]  /*28f0*/  FADD.FTZ R66, -R66, R133 ;  /* 0x0000008542427221 */ /* 0x000fe20000010100 */
[----:B------:R-:W-:Y:S01]  /*2900*/  LOP3.LUT P4, RZ, R94, 0xff0000, RZ, 0xc0, !PT ;  /* 0x00ff00005eff7812 */ /* 0x000fe2000788c0ff */
[----:B------:R-:W-:Y:S01]  /*2910*/  FADD.FTZ R138, -R57, R110 ;  /* 0x0000006e398a7221 */ /* 0x000fe20000010100 */
[----:B------:R-:W-:Y:S01]  /*2920*/  UMOV UR4, UR5 ;  /* 0x0000000500047c82 */ /* 0x000fe20008000000 */
[----:B------:R-:W-:Y:S01]  /*2930*/  FMUL.FTZ R59, R107, R66 ;  /* 0x000000426b3b7220 */ /* 0x000fe20000410000 */
[--C-:B------:R-:W-:Y:S01]  /*2940*/  FFMA.FTZ R66, R127, R70, R128.reuse ;  /* 0x000000467f427223 */ /* 0x100fe20000010080 */
[----:B------:R-:W-:Y:S01]  /*2950*/  FMUL.FTZ R57, R107, R138 ;  /* 0x0000008a6b397220 */ /* 0x000fe20000410000 */
[----:B------:R-:W-:Y:S01]  /*2960*/  FFMA.FTZ R129, R127, R129, R128 ;  /* 0x000000817f817223 */ /* 0x000fe20000010080 */
[----:B------:R-:W-:Y:S01]  /*2970*/  FMUL.FTZ R56, R59, R108 ;  /* 0x0000006c3b387220 */ /* 0x000fe20000410000 */
[----:B------:R-:W-:Y:S01]  /*2980*/  HFMA2 R70, -RZ, RZ, 0, 0 ;  /* 0x00000000ff467431 */ /* 0x000fe200000001ff */
[----:B-----5:R-:W-:Y:S01]  /*2990*/  @P2 SHF.L.U32 R58, R60, 0x10, RZ ;  /* 0x000000103c3a2819 */ /* 0x020fe200000006ff */
[----:B------:R-:W-:-:S02]  /*29a0*/  HFMA2 R110, -RZ, RZ, 0, 0 ;  /* 0x00000000ff6e7431 */ /* 0x000fc400000001ff */
[----:B------:R-:W-:Y:S01]  /*29b0*/  FMUL.FTZ R131, R56, UR4 ;  /* 0x0000000438837c20 */ /* 0x000fe20008410000 */
[----:B------:R-:W-:Y:S01]  /*29c0*/  @P3 PRMT R135, R60, 0x7632, R135 ;  /* 0x000076323c873816 */ /* 0x000fe20000000087 */
[----:B------:R-:W-:Y:S01]  /*29d0*/  FADD.FTZ R56, -R66, R71 ;  /* 0x0000004742387221 */ /* 0x000fe20000010100 */
[----:B------:R-:W-:Y:S01]  /*29e0*/  FMUL.FTZ R60, R57, R108 ;  /* 0x0000006c393c7220 */ /* 0x000fe20000410000 */
[----:B------:R-:W-:Y:S01]  /*29f0*/  @P4 SHF.L.U32 R139, R61, 0x10, RZ ;  /* 0x000000103d8b4819 */ /* 0x000fe200000006ff */
[----:B------:R-:W-:Y:S01]  /*2a00*/  @P2 FMUL.FTZ R70, R131, R58 ;  /* 0x0000003a83462220 */ /* 0x000fe20000410000 */
[----:B------:R-:W-:Y:S01]  /*2a10*/  @P4 SHF.L.U32 R141, R45, 0x10, RZ ;  /* 0x000000102d8d4819 */ /* 0x000fe200000006ff */
[----:B------:R-:W-:Y:S01]  /*2a20*/  FMUL.FTZ R56, R107, R56 ;  /* 0x000000386b387220 */ /* 0x000fe20000410000 */
[----:B------:R-:W-:Y:S01]  /*2a30*/  FMUL.FTZ R60, R60, UR4 ;  /* 0x000000043c3c7c20 */ /* 0x000fe20008410000 */
[----:B------:R-:W-:Y:S01]  /*2a40*/  LOP3.LUT P6, RZ, R94, 0xff000000, RZ, 0xc0, !PT ;  /* 0xff0000005eff7812 */ /* 0x000fe200078cc0ff */
[----:B------:R-:W-:Y:S01]  /*2a50*/  FFMA.FTZ R75, R127, R75, R128 ;  /* 0x0000004b7f4b7223 */ /* 0x000fe20000010080 */
[----:B------:R-:W-:Y:S01]  /*2a60*/  MOV R134, RZ ;  /* 0x000000ff00867202 */ /* 0x000fe20000000f00 */
[----:B------:R-:W-:Y:S01]  /*2a70*/  FMUL.FTZ R58, R56, R108 ;  /* 0x0000006c383a7220 */ /* 0x000fe20000410000 */
[C---:B------:R-:W-:Y:S01]  /*2a80*/  @P4 FMUL.FTZ R110, R60.reuse, R139 ;  /* 0x0000008b3c6e4220 */ /* 0x040fe20000410000 */
[----:B------:R-:W-:Y:S01]  /*2a90*/  @P4 FMUL.FTZ R134, R60, R141 ;  /* 0x0000008d3c864220 */ /* 0x000fe20000410000 */
[----:B------:R-:W-:Y:S01]  /*2aa0*/  @P2 SHF.L.U32 R136, R44, 0x10, RZ ;  /* 0x000000102c882819 */ /* 0x000fe200000006ff */
[----:B------:R-:W-:Y:S01]  /*2ab0*/  FADD.FTZ R60, -R129, R74 ;  /* 0x0000004a813c7221 */ /* 0x000fe20000010100 */
[----:B------:R-:W-:Y:S01]  /*2ac0*/  @P3 SHF.L.U32 R137, R101, 0x10, RZ ;  /* 0x0000001065893819 */ /* 0x000fe200000006ff */
[----:B------:R-:W-:Y:S01]  /*2ad0*/  FMUL.FTZ R58, R58, UR4 ;  /* 0x000000043a3a7c20 */ /* 0x000fe20008410000 */
[----:B------:R-:W-:Y:S01]  /*2ae0*/  @P3 SHF.L.U32 R135, R135, 0x10, RZ ;  /* 0x0000001087873819 */ /* 0x000fe200000006ff */
[----:B------:R-:W-:Y:S01]  /*2af0*/  FFMA.FTZ R72, R127, R72, R128 ;  /* 0x000000487f487223 */ /* 0x000fe20000010080 */
[----:B------:R-:W-:Y:S01]  /*2b00*/  LOP3.LUT P5, RZ, R95, 0xff, RZ, 0xc0, !PT ;  /* 0x000000ff5fff7812 */ /* 0x000fe200078ac0ff */
[----:B------:R-:W-:Y:S01]  /*2b10*/  FMUL.FTZ R60, R107, R60 ;  /* 0x0000003c6b3c7220 */ /* 0x000fe20000410000 */
[----:B------:R-:W-:Y:S01]  /*2b20*/  MOV R66, RZ ;  /* 0x000000ff00427202 */ /* 0x000fe20000000f00 */
[----:B------:R-:W-:Y:S01]  /*2b30*/  @P2 FMUL.FTZ R66, R131, R136 ;  /* 0x0000008883422220 */ /* 0x000fe20000410000 */
[----:B------:R-:W-:Y:S01]  /*2b40*/  FADD.FTZ R132, -R75, R132 ;  /* 0x000000844b847221 */ /* 0x000fe20000010100 */
[----:B------:R-:W-:Y:S01]  /*2b50*/  HFMA2 R71, -RZ, RZ, 0, 0 ;  /* 0x00000000ff477431 */ /* 0x000fe200000001ff */
[----:B------:R-:W-:Y:S01]  /*2b60*/  MOV R133, RZ ;  /* 0x000000ff00857202 */ /* 0x000fe20000000f00 */
[----:B------:R-:W-:Y:S01]  /*2b70*/  @P3 FMUL.FTZ R71, R58, R135 ;  /* 0x000000873a473220 */ /* 0x000fe20000410000 */
[----:B------:R-:W-:Y:S01]  /*2b80*/  ISETP.GE.U32.AND P2, PT, R94, RZ, PT ;  /* 0x000000ff5e00720c */ /* 0x000fe20003f46070 */
[----:B------:R-:W-:Y:S01]  /*2b90*/  @P3 FMUL.FTZ R133, R58, R137 ;  /* 0x000000893a853220 */ /* 0x000fe20000410000 */
[----:B------:R-:W-:Y:S01]  /*2ba0*/  FFMA.FTZ R67, R127, R67, R128 ;  /* 0x000000437f437223 */ /* 0x000fe20000010080 */
[----:B------:R-:W-:Y:S01]  /*2bb0*/  FADD.FTZ R72, -R72, R73 ;  /* 0x0000004948487221 */ /* 0x000fe20000010100 */
[----:B------:R-:W-:Y:S01]  /*2bc0*/  FMUL.FTZ R58, R60, R108 ;  /* 0x0000006c3c3a7220 */ /* 0x000fe20000410000 */
[----:B------:R-:W-:Y:S01]  /*2bd0*/  FMUL.FTZ R73, R107, R132 ;  /* 0x000000846b497220 */ /* 0x000fe20000410000 */
[----:B------:R-:W-:Y:S01]  /*2be0*/  LOP3.LUT P4, RZ, R95, 0xff00, RZ, 0xc0, !PT ;  /* 0x0000ff005fff7812 */ /* 0x000fe2000788c0ff */
[----:B------:R-:W-:Y:S01]  /*2bf0*/  FADD.FTZ R138, -R67, R68 ;  /* 0x00000044438a7221 */ /* 0x000fe20000010100 */
[C---:B------:R-:W-:Y:S01]  /*2c00*/  LOP3.LUT P3, RZ, R95.reuse, 0xff0000, RZ, 0xc0, !PT ;  /* 0x00ff00005fff7812 */ /* 0x040fe2000786c0ff */
[----:B------:R-:W-:Y:S01]  /*2c10*/  FMUL.FTZ R67, R58, UR4 ;  /* 0x000000043a437c20 */ /* 0x000fe20008410000 */
[----:B------:R-:W-:Y:S01]  /*2c20*/  ISETP.GE.U32.AND.EX P2, PT, R95, 0x1000000, PT, P2 ;  /* 0x010000005f00780c */ /* 0x000fe20003f46120 */
[----:B------:R-:W-:Y:S01]  /*2c30*/  FMUL.FTZ R58, R73, R108 ;  /* 0x0000006c493a7220 */ /* 0x000fe20000410000 */
[----:B------:R-:W-:Y:S01]  /*2c40*/  @P6 PRMT R61, R61, 0x7632, R61 ;  /* 0x000076323d3d6816 */ /* 0x000fe2000000003d */
[----:B------:R-:W-:Y:S01]  /*2c50*/  FFMA.FTZ R69, R127, R69, R128 ;  /* 0x000000457f457223 */ /* 0x000fe20000010080 */
[----:B------:R-:W-:-:S02]  /*2c60*/  @P5 SHF.L.U32 R75, R62, 0x10, RZ ;  /* 0x000000103e4b5819 */ /* 0x000fc400000006ff */
[----:B------:R-:W-:Y:S02]  /*2c70*/  CS2R R94, SRZ ;  /* 0x00000000005e7805 */ /* 0x000fe4000001ff00 */
[----:B------:R-:W-:Y:S01]  /*2c80*/  @P6 SHF.L.U32 R68, R61, 0x10, RZ ;  /* 0x000000103d446819 */ /* 0x000fe200000006ff */
[----:B------:R-:W-:Y:S01]  /*2c90*/  FMUL.FTZ R58, R58, UR4 ;  /* 0x000000043a3a7c20 */ /* 0x000fe20008410000 */
[----:B------:R-:W-:Y:S01]  /*2ca0*/  FADD.FTZ R136, -R69, R130 ;  /* 0x0000008245887221 */ /* 0x000fe20000010100 */
[----:B------:R-:W-:Y:S01]  /*2cb0*/  FMUL.FTZ R74, R107, R72 ;  /* 0x000000486b4a7220 */ /* 0x000fe20000410000 */
[----:B------:R-:W-:Y:S01]  /*2cc0*/  @P5 SHF.L.U32 R131, R46, 0x10, RZ ;  /* 0x000000102e835819 */ /* 0x000fe200000006ff */
[----:B------:R-:W-:Y:S01]  /*2cd0*/  @P6 FMUL.FTZ R95, R67, R68 ;  /* 0x00000044435f6220 */ /* 0x000fe20000410000 */
[----:B------:R-:W-:Y:S01]  /*2ce0*/  @P6 SHF.L.U32 R68, R100, 0x10, RZ ;  /* 0x0000001064446819 */ /* 0x000fe200000006ff */
[----:B------:R-:W-:Y:S01]  /*2cf0*/  @P5 FMUL.FTZ R94, R58, R75 ;  /* 0x0000004b3a5e5220 */ /* 0x000fe20000410000 */
[C---:B------:R-:W-:Y:S01]  /*2d00*/  FMUL.FTZ R75, R107.reuse, R136 ;  /* 0x000000886b4b7220 */ /* 0x040fe20000410000 */
[----:B------:R-:W-:Y:S01]  /*2d10*/  FMUL.FTZ R138, R107, R138 ;  /* 0x0000008a6b8a7220 */ /* 0x000fe20000410000 */
[----:B------:R-:W-:Y:S01]  /*2d20*/  @P4 PRMT R69, R62, 0x7632, R69 ;  /* 0x000076323e454816 */ /* 0x000fe20000000045 */
[----:B------:R-:W-:Y:S01]  /*2d30*/  HFMA2 R61, -RZ, RZ, 0, 0 ;  /* 0x00000000ff3d7431 */ /* 0x000fe200000001ff */
[----:B------:R-:W-:Y:S01]  /*2d40*/  @P3 SHF.L.U32 R135, R63, 0x10, RZ ;  /* 0x000000103f873819 */ /* 0x000fe200000006ff */
[----:B------:R-:W-:Y:S01]  /*2d50*/  @P6 FMUL.FTZ R61, R67, R68 ;  /* 0x00000044433d6220 */ /* 0x000fe20000410000 */
[----:B------:R-:W-:Y:S01]  /*2d60*/  @P2 PRMT R139, R63, 0x7632, R139 ;  /* 0x000076323f8b2816 */ /* 0x000fe2000000008b */
[-C--:B------:R-:W-:Y:S01]  /*2d70*/  FMUL.FTZ R63, R74, R108.reuse ;  /* 0x0000006c4a3f7220 */ /* 0x080fe20000410000 */
[----:B------:R-:W-:Y:S01]  /*2d80*/  MOV R62, RZ ;  /* 0x000000ff003e7202 */ /* 0x000fe20000000f00 */
[----:B------:R-:W-:Y:S01]  /*2d90*/  @P5 FMUL.FTZ R62, R58, R131 ;  /* 0x000000833a3e5220 */ /* 0x000fe20000410000 */
[-C--:B------:R-:W-:Y:S01]  /*2da0*/  FMUL.FTZ R58, R75, R108.reuse ;  /* 0x0000006c4b3a7220 */ /* 0x080fe20000410000 */
[----:B------:R-:W-:Y:S01]  /*2db0*/  FMUL.FTZ R68, R138, R108 ;  /* 0x0000006c8a447220 */ /* 0x000fe20000410000 */
[----:B------:R-:W-:Y:S01]  /*2dc0*/  @P4 SHF.L.U32 R72, R69, 0x10, RZ ;  /* 0x0000001045484819 */ /* 0x000fe200000006ff */
[----:B------:R-:W-:Y:S01]  /*2dd0*/  FMUL.FTZ R69, R63, UR4 ;  /* 0x000000043f457c20 */ /* 0x000fe20008410000 */
[----:B------:R-:W-:Y:S01]  /*2de0*/  @P4 SHF.L.U32 R132, R99, 0x10, RZ ;  /* 0x0000001063844819 */ /* 0x000fe200000006ff */
[----:B------:R-:W-:Y:S01]  /*2df0*/  FMUL.FTZ R58, R58, UR4 ;  /* 0x000000043a3a7c20 */ /* 0x000fe20008410000 */
[----:B------:R-:W-:Y:S01]  /*2e00*/  @P3 SHF.L.U32 R137, R47, 0x10, RZ ;  /* 0x000000102f893819 */ /* 0x000fe200000006ff */
[----:B------:R-:W-:Y:S01]  /*2e10*/  FMUL.FTZ R68, R68, UR4 ;  /* 0x0000000444447c20 */ /* 0x000fe20008410000 */
[----:B------:R-:W-:Y:S01]  /*2e20*/  @P2 SHF.L.U32 R141, R98, 0x10, RZ ;  /* 0x00000010628d2819 */ /* 0x000fe200000006ff */
[----:B------:R-:W-:-:S02]  /*2e30*/  HFMA2 R129, -RZ, RZ, 0, 0 ;  /* 0x00000000ff817431 */ /* 0x000fc400000001ff */
[C---:B------:R-:W-:Y:S01]  /*2e40*/  @P4 FMUL.FTZ R129, R69.reuse, R72 ;  /* 0x0000004845814220 */ /* 0x040fe20000410000 */
[----:B------:R-:W-:Y:S01]  /*2e50*/  MOV R63, RZ ;  /* 0x000000ff003f7202 */ /* 0x000fe20000000f00 */
[----:B------:R-:W-:Y:S01]  /*2e60*/  HFMA2 R67, -RZ, RZ, 0, 0 ;  /* 0x00000000ff437431 */ /* 0x000fe200000001ff */
[----:B------:R-:W-:Y:S01]  /*2e70*/  MOV R72, RZ ;  /* 0x000000ff00487202 */ /* 0x000fe20000000f00 */
[----:B------:R-:W-:Y:S01]  /*2e80*/  @P4 FMUL.FTZ R63, R69, R132 ;  /* 0x00000084453f4220 */ /* 0x000fe20000410000 */
[----:B------:R-:W-:Y:S01]  /*2e90*/  @P2 SHF.L.U32 R139, R139, 0x10, RZ ;  /* 0x000000108b8b2819 */ /* 0x000fe200000006ff */
[----:B------:R-:W-:Y:S01]  /*2ea0*/  @P3 FMUL.FTZ R67, R58, R137 ;  /* 0x000000893a433220 */ /* 0x000fe20000410000 */
[----:B------:R-:W-:Y:S01]  /*2eb0*/  @P2 FMUL.FTZ R72, R68, R141 ;  /* 0x0000008d44482220 */ /* 0x000fe20000410000 */
[----:B------:R-:W-:Y:S02]  /*2ec0*/  CS2R R130, SRZ ;  /* 0x0000000000827805 */ /* 0x000fe4000001ff00 */
[----:B------:R-:W-:Y:S01]  /*2ed0*/  F2FP.BF16.F32.PACK_AB R57, R60, R57 ;  /* 0x000000393c39723e */ /* 0x000fe200000010ff */
[----:B------:R-:W-:Y:S01]  /*2ee0*/  @P3 FMUL.FTZ R130, R58, R135 ;  /* 0x000000873a823220 */ /* 0x000fe20000410000 */
[----:B------:R-:W-:Y:S01]  /*2ef0*/  F2FP.BF16.F32.PACK_AB R56, R56, R59 ;  /* 0x0000003b3838723e */ /* 0x000fe200000010ff */
[----:B------:R-:W-:Y:S01]  /*2f00*/  @P2 FMUL.FTZ R131, R68, R139 ;  /* 0x0000008b44832220 */ /* 0x000fe20000410000 */
[----:B------:R-:W-:-:S02]  /*2f10*/  F2FP.BF16.F32.PACK_AB R62, R63, R62 ;  /* 0x0000003e3f3e723e */ /* 0x000fc400000010ff */
[----:B------:R-:W-:Y:S02]  /*2f20*/  F2FP.BF16.F32.PACK_AB R58, R74, R73 ;  /* 0x000000494a3a723e */ /* 0x000fe400000010ff */
[----:B------:R-:W-:Y:S02]  /*2f30*/  F2FP.BF16.F32.PACK_AB R59, R138, R75 ;  /* 0x0000004b8a3b723e */ /* 0x000fe400000010ff */
[----:B------:R-:W-:Y:S02]  /*2f40*/  F2FP.BF16.F32.PACK_AB R61, R61, R134 ;  /* 0x000000863d3d723e */ /* 0x000fe400000010ff */
[----:B------:R-:W-:Y:S02]  /*2f50*/  F2FP.BF16.F32.PACK_AB R60, R133, R66 ;  /* 0x00000042853c723e */ /* 0x000fe400000010ff */
[----:B------:R-:W-:-:S07]  /*2f60*/  F2FP.BF16.F32.PACK_AB R63, R72, R67 ;  /* 0x00000043483f723e */ /* 0x000fce00000010ff */
.L_x_592:
        /* <DEDUP_REMOVED lines=8> */
[----:B------:R-:W-:Y:S01]  /*2ff0*/  PRMT R132, R40, 0x7632, R132 ;  /* 0x0000763228847816 */ /* 0x000fe20000000084 */
[----:B------:R-:W-:Y:S06]  /*3000*/  @!P1 BRA `(.L_x_593) ;  /* 0x0000000400b89947 */ /* 0x000fec0003800000 */
[----:B0-----:R-:W-:Y:S01]  /*3010*/  LOP3.LUT R56, R84, 0xff, RZ, 0xc0, !PT ;  /* 0x000000ff54387812 */ /* 0x001fe200078ec0ff */
[C-C-:B------:R-:W-:Y:S01]  /*3020*/  FFMA.FTZ R116, R127.reuse, R116, R128.reuse ;  /* 0x000000747f747223 */ /* 0x140fe20000010080 */
[C-C-:B------:R-:W-:Y:S01]  /*3030*/  FFMA.FTZ R118, R127.reuse, R118, R128.reuse ;  /* 0x000000767f767223 */ /* 0x140fe20000010080 */
[----:B------:R-:W-:Y:S01]  /*3040*/  FFMA.FTZ R115, R127, R115, R128 ;  /* 0x000000737f737223 */ /* 0x000fe20000010080 */
[----:B------:R-:W-:Y:S01]  /*3050*/  ISETP.NE.U32.AND P2, PT, R56, RZ, PT ;  /* 0x000000ff3800720c */ /* 0x000fe20003f45070 */
[----:B------:R-:W-:Y:S01]  /*3060*/  FADD.FTZ R116, -R116, R111 ;  /* 0x0000006f74747221 */ /* 0x000fe20000010100 */
[----:B------:R-:W-:Y:S01]  /*3070*/  LOP3.LUT R56, R84, 0xff00, RZ, 0xc0, !PT ;  /* 0x0000ff0054387812 */ /* 0x000fe200078ec0ff */
[----:B------:R-:W-:Y:S01]  /*3080*/  FADD.FTZ R112, -R115, R112 ;  /* 0x0000007073707221 */ /* 0x000fe20000010100 */
[----:B------:R-:W-:Y:S01]  /*3090*/  ISETP.NE.AND.EX P2, PT, RZ, RZ, PT, P2 ;  /* 0x000000ffff00720c */ /* 0x000fe20003f45320 */
[----:B------:R-:W-:Y:S01]  /*30a0*/  FMUL.FTZ R61, R107, R116 ;  /* 0x000000746b3d7220 */ /* 0x000fe20000410000 */
[----:B------:R-:W-:-:S02]  /*30b0*/  ISETP.NE.U32.AND P3, PT, R56, RZ, PT ;  /* 0x000000ff3800720c */ /* 0x000fc40003f65070 */
[----:B------:R-:W-:Y:S02]  /*30c0*/  CS2R R72, SRZ ;  /* 0x0000000000487805 */ /* 0x000fe4000001ff00 */
[----:B------:R-:W-:Y:S01]  /*30d0*/  LOP3.LUT P4, RZ, R84, 0xff0000, RZ, 0xc0, !PT ;  /* 0x00ff000054ff7812 */ /* 0x000fe2000788c0ff */
[----:B------:R-:W-:Y:S01]  /*30e0*/  FMUL.FTZ R56, R61, R108 ;  /* 0x0000006c3d387220 */ /* 0x000fe20000410000 */
[----:B------:R-:W-:Y:S01]  /*30f0*/  ISETP.NE.AND.EX P3, PT, RZ, RZ, PT, P3 ;  /* 0x000000ffff00720c */ /* 0x000fe20003f65330 */
[C-C-:B------:R-:W-:Y:S01]  /*3100*/  FFMA.FTZ R122, R127.reuse, R122, R128.reuse ;  /* 0x0000007a7f7a7223 */ /* 0x140fe20000010080 */
[----:B------:R-:W-:Y:S01]  /*3110*/  MOV R60, RZ ;  /* 0x000000ff003c7202 */ /* 0x000fe20000000f00 */
[----:B------:R-:W-:Y:S01]  /*3120*/  FMUL.FTZ R111, R56, UR4 ;  /* 0x00000004386f7c20 */ /* 0x000fe20008410000 */
[----:B------:R-:W-:Y:S01]  /*3130*/  FADD.FTZ R56, -R118, R117 ;  /* 0x0000007576387221 */ /* 0x000fe20000010100 */
[----:B------:R-:W-:Y:S02]  /*3140*/  HFMA2 R63, -RZ, RZ, 0, 0 ;  /* 0x00000000ff3f7431 */ /* 0x000fe400000001ff */
[----:B------:R-:W-:Y:S01]  /*3150*/  FFMA.FTZ R120, R127, R120, R128 ;  /* 0x000000787f787223 */ /* 0x000fe20000010080 */
[----:B-----5:R-:W-:Y:S01]  /*3160*/  @P2 SHF.L.U32 R57, R64, 0x10, RZ ;  /* 0x0000001040392819 */ /* 0x020fe200000006ff */
[----:B------:R-:W-:Y:S01]  /*3170*/  FMUL.FTZ R56, R107, R56 ;  /* 0x000000386b387220 */ /* 0x000fe20000410000 */
[----:B------:R-:W-:Y:S01]  /*3180*/  @P2 SHF.L.U32 R58, R40, 0x10, RZ ;  /* 0x00000010283a2819 */ /* 0x000fe200000006ff */
[----:B------:R-:W-:Y:S01]  /*3190*/  HFMA2 R74, -RZ, RZ, 0, 0 ;  /* 0x00000000ff4a7431 */ /* 0x000fe200000001ff */
[----:B------:R-:W-:Y:S01]  /*31a0*/  @P4 SHF.L.U32 R75, R65, 0x10, RZ ;  /* 0x00000010414b4819 */ /* 0x000fe200000006ff */
[----:B------:R-:W-:Y:S01]  /*31b0*/  FMUL.FTZ R59, R56, R108 ;  /* 0x0000006c383b7220 */ /* 0x000fe20000410000 */
[----:B------:R-:W-:Y:S01]  /*31c0*/  @P3 PRMT R64, R64, 0x7632, R64 ;  /* 0x0000763240403816 */ /* 0x000fe20000000040 */
[----:B------:R-:W-:Y:S01]  /*31d0*/  @P2 FMUL.FTZ R72, R111, R57 ;  /* 0x000000396f482220 */ /* 0x000fe20000410000 */
[----:B------:R-:W-:Y:S01]  /*31e0*/  FMUL.FTZ R57, R107, R112 ;  /* 0x000000706b397220 */ /* 0x000fe20000410000 */
[----:B------:R-:W-:Y:S01]  /*31f0*/  @P3 SHF.L.U32 R132, R132, 0x10, RZ ;  /* 0x0000001084843819 */ /* 0x000fe200000006ff */
[----:B------:R-:W-:Y:S01]  /*3200*/  FMUL.FTZ R115, R59, UR4 ;  /* 0x000000043b737c20 */ /* 0x000fe20008410000 */
[----:B------:R-:W-:Y:S01]  /*3210*/  @P3 SHF.L.U32 R64, R64, 0x10, RZ ;  /* 0x0000001040403819 */ /* 0x000fe200000006ff */
[----:B------:R-:W-:Y:S01]  /*3220*/  FMUL.FTZ R62, R57, R108 ;  /* 0x0000006c393e7220 */ /* 0x000fe20000410000 */
[----:B------:R-:W-:Y:S01]  /*3230*/  @P4 SHF.L.U32 R59, R41, 0x10, RZ ;  /* 0x00000010293b4819 */ /* 0x000fe200000006ff */
[----:B------:R-:W-:Y:S01]  /*3240*/  @P3 FMUL.FTZ R60, R115, R132 ;  /* 0x00000084733c3220 */ /* 0x000fe20000410000 */
[----:B------:R-:W-:Y:S01]  /*3250*/  @P2 FMUL.FTZ R63, R111, R58 ;  /* 0x0000003a6f3f2220 */ /* 0x000fe20000410000 */
[----:B------:R-:W-:Y:S01]  /*3260*/  @P3 FMUL.FTZ R73, R115, R64 ;  /* 0x0000004073493220 */ /* 0x000fe20000410000 */
[----:B------:R-:W-:Y:S01]  /*3270*/  LOP3.LUT P3, RZ, R84, 0xff000000, RZ, 0xc0, !PT ;  /* 0xff00000054ff7812 */ /* 0x000fe2000786c0ff */
[----:B------:R-:W-:Y:S01]  /*3280*/  FMUL.FTZ R62, R62, UR4 ;  /* 0x000000043e3e7c20 */ /* 0x000fe20008410000 */
[----:B------:R-:W-:Y:S01]  /*3290*/  MOV R109, RZ ;  /* 0x000000ff006d7202 */ /* 0x000fe20000000f00 */
[----:B------:R-:W-:Y:S01]  /*32a0*/  FADD.FTZ R122, -R122, R121 ;  /* 0x000000797a7a7221 */ /* 0x000fe20000010100 */
[----:B------:R-:W-:Y:S01]  /*32b0*/  ISETP.GE.U32.AND P2, PT, R84, RZ, PT ;  /* 0x000000ff5400720c */ /* 0x000fe20003f46070 */
[C---:B------:R-:W-:Y:S01]  /*32c0*/  @P4 FMUL.FTZ R74, R62.reuse, R75 ;  /* 0x0000004b3e4a4220 */ /* 0x040fe20000410000 */
[----:B------:R-:W-:Y:S01]  /*32d0*/  @P4 FMUL.FTZ R109, R62, R59 ;  /* 0x0000003b3e6d4220 */ /* 0x000fe20000410000 */
[C---:B------:R-:W-:Y:S01]  /*32e0*/  LOP3.LUT P4, RZ, R85.reuse, 0xff, RZ, 0xc0, !PT ;  /* 0x000000ff55ff7812 */ /* 0x040fe2000788c0ff */
[----:B------:R-:W-:Y:S01]  /*32f0*/  FADD.FTZ R120, -R120, R113 ;  /* 0x0000007178787221 */ /* 0x000fe20000010100 */
[----:B------:R-:W-:Y:S01]  /*3300*/  LOP3.LUT P5, RZ, R85, 0xff00, RZ, 0xc0, !PT ;  /* 0x0000ff0055ff7812 */ /* 0x000fe200078ac0ff */
[----:B------:R-:W-:Y:S01]  /*3310*/  FMUL.FTZ R122, R107, R122 ;  /* 0x0000007a6b7a7220 */ /* 0x000fe20000410000 */
[----:B------:R-:W-:Y:S01]  /*3320*/  LOP3.LUT P6, RZ, R85, 0xff0000, RZ, 0xc0, !PT ;  /* 0x00ff000055ff7812 */ /* 0x000fe200078cc0ff */
[--C-:B------:R-:W-:Y:S01]  /*3330*/  FFMA.FTZ R126, R127, R126, R128.reuse ;  /* 0x0000007e7f7e7223 */ /* 0x100fe20000010080 */
[----:B------:R-:W-:Y:S01]  /*3340*/  ISETP.GE.U32.AND.EX P2, PT, R85, 0x1000000, PT, P2 ;  /* 0x010000005500780c */ /* 0x000fe20003f46120 */
[C-C-:B------:R-:W-:Y:S01]  /*3350*/  FFMA.FTZ R119, R127.reuse, R119, R128.reuse ;  /* 0x000000777f777223 */ /* 0x140fe20000010080 */
[----:B------:R-:W-:Y:S01]  /*3360*/  FFMA.FTZ R125, R127, R125, R128 ;  /* 0x0000007d7f7d7223 */ /* 0x000fe20000010080 */
[----:B------:R-:W-:Y:S01]  /*3370*/  FMUL.FTZ R117, R107, R120 ;  /* 0x000000786b757220 */ /* 0x000fe20000410000 */
[----:B------:R-:W-:Y:S01]  /*3380*/  @P3 PRMT R65, R65, 0x7632, R65 ;  /* 0x0000763241413816 */ /* 0x000fe20000000041 */
[-C--:B------:R-:W-:Y:S01]  /*3390*/  FMUL.FTZ R58, R122, R108.reuse ;  /* 0x0000006c7a3a7220 */ /* 0x080fe20000410000 */
[----:B------:R-:W-:Y:S01]  /*33a0*/  FADD.FTZ R126, -R126, R123 ;  /* 0x0000007b7e7e7221 */ /* 0x000fe20000010100 */
[----:B------:R-:W-:Y:S01]  /*33b0*/  FADD.FTZ R114, -R119, R114 ;  /* 0x0000007277727221 */ /* 0x000fe20000010100 */
[----:B------:R-:W-:Y:S01]  /*33c0*/  FADD.FTZ R124, -R125, R124 ;  /* 0x0000007c7d7c7221 */ /* 0x000fe20000010100 */
[----:B------:R-:W-:Y:S01]  /*33d0*/  @P3 SHF.L.U32 R65, R65, 0x10, RZ ;  /* 0x0000001041413819 */ /* 0x000fe200000006ff */
[----:B------:R-:W-:Y:S01]  /*33e0*/  FMUL.FTZ R59, R117, R108 ;  /* 0x0000006c753b7220 */ /* 0x000fe20000410000 */
[----:B------:R-:W-:Y:S01]  /*33f0*/  FMUL.FTZ R112, R58, UR4 ;  /* 0x000000043a707c20 */ /* 0x000fe20008410000 */
[----:B------:R-:W-:Y:S01]  /*3400*/  @P4 SHF.L.U32 R62, R66, 0x10, RZ ;  /* 0x00000010423e4819 */ /* 0x000fe200000006ff */
[C---:B------:R-:W-:Y:S01]  /*3410*/  FMUL.FTZ R126, R107.reuse, R126 ;  /* 0x0000007e6b7e7220 */ /* 0x040fe20000410000 */
[----:B------:R-:W-:Y:S01]  /*3420*/  @P4 SHF.L.U32 R84, R42, 0x10, RZ ;  /* 0x000000102a544819 */ /* 0x000fe200000006ff */
[C---:B------:R-:W-:Y:S01]  /*3430*/  FMUL.FTZ R119, R107.reuse, R114 ;  /* 0x000000726b777220 */ /* 0x040fe20000410000 */
[----:B------:R-:W-:Y:S01]  /*3440*/  FMUL.FTZ R124, R107, R124 ;  /* 0x0000007c6b7c7220 */ /* 0x000fe20000410000 */
[----:B------:R-:W-:-:S02]  /*3450*/  HFMA2 R75, -RZ, RZ, 0, 0 ;  /* 0x00000000ff4b7431 */ /* 0x000fc400000001ff */
[----:B------:R-:W-:Y:S01]  /*3460*/  FMUL.FTZ R59, R59, UR4 ;  /* 0x000000043b3b7c20 */ /* 0x000fe20008410000 */
[----:B------:R-:W-:Y:S01]  /*3470*/  @P5 PRMT R107, R66, 0x7632, R107 ;  /* 0x00007632426b5816 */ /* 0x000fe2000000006b */
[----:B------:R-:W-:Y:S01]  /*3480*/  @P3 FMUL.FTZ R75, R112, R65 ;  /* 0x00000041704b3220 */ /* 0x000fe20000410000 */
[C---:B------:R-:W-:Y:S02]  /*3490*/  @P6 SHF.L.U32 R111, R67.reuse, 0x10, RZ ;  /* 0x00000010436f6819 */ /* 0x040fe400000006ff */
[----:B------:R-:W-:Y:S02]  /*34a0*/  CS2R R64, SRZ ;  /* 0x0000000000407805 */ /* 0x000fe4000001ff00 */
[----:B------:R-:W-:Y:S02]  /*34b0*/  @P2 PRMT R113, R67, 0x7632, R113 ;  /* 0x0000763243712816 */ /* 0x000fe40000000071 */
[----:B------:R-:W-:Y:S02]  /*34c0*/  CS2R R66, SRZ ;  /* 0x0000000000427805 */ /* 0x000fe4000001ff00 */
[----:B------:R-:W-:Y:S01]  /*34d0*/  @P3 SHF.L.U32 R58, R104, 0x10, RZ ;  /* 0x00000010683a3819 */ /* 0x000fe200000006ff */
[----:B------:R-:W-:Y:S01]  /*34e0*/  FMUL.FTZ R85, R126, R108 ;  /* 0x0000006c7e557220 */ /* 0x000fe20000410000 */
[C---:B------:R-:W-:Y:S01]  /*34f0*/  @P4 FMUL.FTZ R67, R59.reuse, R62 ;  /* 0x0000003e3b434220 */ /* 0x040fe20000410000 */
[----:B------:R-:W-:Y:S01]  /*3500*/  @P4 FMUL.FTZ R65, R59, R84 ;  /* 0x000000543b414220 */ /* 0x000fe20000410000 */
[-C--:B------:R-:W-:Y:S01]  /*3510*/  FMUL.FTZ R59, R119, R108.reuse ;  /* 0x0000006c773b7220 */ /* 0x080fe20000410000 */
[----:B------:R-:W-:Y:S01]  /*3520*/  FMUL.FTZ R108, R124, R108 ;  /* 0x0000006c7c6c7220 */ /* 0x000fe20000410000 */
[----:B------:R-:W-:Y:S01]  /*3530*/  @P5 SHF.L.U32 R107, R107, 0x10, RZ ;  /* 0x000000106b6b5819 */ /* 0x000fe200000006ff */
[----:B------:R-:W-:Y:S01]  /*3540*/  FMUL.FTZ R116, R85, UR4 ;  /* 0x0000000455747c20 */ /* 0x000fe20008410000 */
[----:B------:R-:W-:Y:S01]  /*3550*/  @P3 FMUL.FTZ R64, R112, R58 ;  /* 0x0000003a70403220 */ /* 0x000fe20000410000 */
[----:B------:R-:W-:Y:S01]  /*3560*/  @P5 SHF.L.U32 R58, R103, 0x10, RZ ;  /* 0x00000010673a5819 */ /* 0x000fe200000006ff */
[----:B------:R-:W-:Y:S01]  /*3570*/  FMUL.FTZ R59, R59, UR4 ;  /* 0x000000043b3b7c20 */ /* 0x000fe20008410000 */
[----:B------:R-:W-:Y:S01]  /*3580*/  @P6 SHF.L.U32 R112, R43, 0x10, RZ ;  /* 0x000000102b706819 */ /* 0x000fe200000006ff */
[----:B------:R-:W-:Y:S01]  /*3590*/  FMUL.FTZ R108, R108, UR4 ;  /* 0x000000046c6c7c20 */ /* 0x000fe20008410000 */
[----:B------:R-:W-:Y:S01]  /*35a0*/  @P2 SHF.L.U32 R115, R102, 0x10, RZ ;  /* 0x0000001066732819 */ /* 0x000fe200000006ff */
        /* <DEDUP_REMOVED lines=11> */
[----:B------:R-:W-:Y:S01]  /*3660*/  F2FP.BF16.F32.PACK_AB R60, R60, R63 ;  /* 0x0000003f3c3c723e */ /* 0x000fe200000010ff */
[----:B------:R-:W-:Y:S01]  /*3670*/  @P2 FMUL.FTZ R84, R108, R113 ;  /* 0x000000716c542220 */ /* 0x000fe20000410000 */
[----:B------:R-:W-:Y:S02]  /*3680*/  F2FP.BF16.F32.PACK_AB R59, R124, R119 ;  /* 0x000000777c3b723e */ /* 0x000fe400000010ff */
[----:B------:R-:W-:Y:S02]  /*3690*/  F2FP.BF16.F32.PACK_AB R58, R126, R117 ;  /* 0x000000757e3a723e */ /* 0x000fe400000010ff */
[----:B------:R-:W-:Y:S02]  /*36a0*/  F2FP.BF16.F32.PACK_AB R57, R122, R57 ;  /* 0x000000397a39723e */ /* 0x000fe400000010ff */
[----:B------:R-:W-:-:S02]  /*36b0*/  F2FP.BF16.F32.PACK_AB R62, R62, R65 ;  /* 0x000000413e3e723e */ /* 0x000fc400000010ff */
[----:B------:R-:W-:Y:S02]  /*36c0*/  F2FP.BF16.F32.PACK_AB R61, R64, R109 ;  /* 0x0000006d403d723e */ /* 0x000fe400000010ff */
[----:B------:R-:W-:Y:S01]  /*36d0*/  F2FP.BF16.F32.PACK_AB R63, R114, R107 ;  /* 0x0000006b723f723e */ /* 0x000fe200000010ff */
[----:B------:R-:W-:Y:S06]  /*36e0*/  BRA `(.L_x_594) ;  /* 0x0000000400947947 */ /* 0x000fec0003800000 */
.L_x_593:
[C-C-:B------:R-:W-:Y:S01]  /*36f0*/  FFMA.FTZ R116, R127.reuse, R116, R128.reuse ;  /* 0x000000747f747223 */ /* 0x140fe20000010080 */
[C---:B------:R-:W-:Y:S01]  /*3700*/  LOP3.LUT P2, RZ, R84.reuse, 0xff, RZ, 0xc0, !PT ;  /* 0x000000ff54ff7812 */ /* 0x040fe2000784c0ff */
[C-C-:B------:R-:W-:Y:S01]  /*3710*/  FFMA.FTZ R115, R127.reuse, R115, R128.reuse ;  /* 0x000000737f737223 */ /* 0x140fe20000010080 */
[----:B------:R-:W-:Y:S01]  /*3720*/  LOP3.LUT P3, RZ, R84, 0xff00, RZ, 0xc0, !PT ;  /* 0x0000ff0054ff7812 */ /* 0x000fe2000786c0ff */
[----:B------:R-:W-:Y:S01]  /*3730*/  FADD.FTZ R116, -R116, R111 ;  /* 0x0000006f74747221 */ /* 0x000fe20000010100 */
[----:B------:R-:W-:Y:S01]  /*3740*/  FFMA.FTZ R118, R127, R118, R128 ;  /* 0x000000767f767223 */ /* 0x000fe20000010080 */
[----:B------:R-:W-:Y:S01]  /*3750*/  LOP3.LUT P4, RZ, R84, 0xff0000, RZ, 0xc0, !PT ;  /* 0x00ff000054ff7812 */ /* 0x000fe2000788c0ff */
[----:B------:R-:W-:Y:S01]  /*3760*/  FADD.FTZ R112, -R115, R112 ;  /* 0x0000007073707221 */ /* 0x000fe20000010100 */
[C---:B0-----:R-:W-:Y:S01]  /*3770*/  FMUL.FTZ R61, R107.reuse, R116 ;  /* 0x000000746b3d7220 */ /* 0x041fe20000410000 */
[----:B------:R-:W-:Y:S01]  /*3780*/  FADD.FTZ R118, -R118, R117 ;  /* 0x0000007576767221 */ /* 0x000fe20000010100 */
[----:B------:R-:W-:Y:S01]  /*3790*/  CS2R R72, SRZ ;  /* 0x0000000000487805 */ /* 0x000fe2000001ff00 */
[C---:B------:R-:W-:Y:S01]  /*37a0*/  FMUL.FTZ R117, R107.reuse, R112 ;  /* 0x000000706b757220 */ /* 0x040fe20000410000 */
[----:B------:R-:W-:Y:S01]  /*37b0*/  FMUL.FTZ R60, R108, R61 ;  /* 0x0000003d6c3c7220 */ /* 0x000fe20000410000 */
[----:B------:R-:W-:Y:S01]  /*37c0*/  FMUL.FTZ R109, R107, R118 ;  /* 0x000000766b6d7220 */ /* 0x000fe20000410000 */
[----:B-----5:R-:W-:Y:S01]  /*37d0*/  @P2 SHF.L.U32 R62, R64, 0x10, RZ ;  /* 0x00000010403e2819 */ /* 0x020fe200000006ff */
[----:B------:R-:W-:-:S02]  /*37e0*/  HFMA2 R63, -RZ, RZ, 0, 0 ;  /* 0x00000000ff3f7431 */ /* 0x000fc400000001ff */
[----:B------:R-:W-:Y:S01]  /*37f0*/  FMUL.FTZ R75, R60, UR4 ;  /* 0x000000043c4b7c20 */ /* 0x000fe20008410000 */
[----:B------:R-:W-:Y:S01]  /*3800*/  @P3 PRMT R111, R64, 0x7632, R111 ;  /* 0x00007632406f3816 */ /* 0x000fe2000000006f */
[----:B------:R-:W-:Y:S01]  /*3810*/  FMUL.FTZ R64, R108, R117 ;  /* 0x000000756c407220 */ /* 0x000fe20000410000 */
[----:B------:R-:W-:Y:S01]  /*3820*/  @P2 SHF.L.U32 R112, R40, 0x10, RZ ;  /* 0x0000001028702819 */ /* 0x000fe200000006ff */
[----:B------:R-:W-:Y:S01]  /*3830*/  @P2 FMUL.FTZ R72, R62, R75 ;  /* 0x0000004b3e482220 */ /* 0x000fe20000410000 */
[----:B------:R-:W-:Y:S01]  /*3840*/  LOP3.LUT P6, RZ, R84, 0xff000000, RZ, 0xc0, !PT ;  /* 0xff00000054ff7812 */ /* 0x000fe200078cc0ff */
[----:B------:R-:W-:Y:S01]  /*3850*/  FMUL.FTZ R62, R108, R109 ;  /* 0x0000006d6c3e7220 */ /* 0x000fe20000410000 */
[----:B------:R-:W-:Y:S01]  /*3860*/  @P4 SHF.L.U32 R109, R65, 0x10, RZ ;  /* 0x00000010416d4819 */ /* 0x000fe200000006ff */
[----:B------:R-:W-:Y:S01]  /*3870*/  FMUL.FTZ R64, R64, UR4 ;  /* 0x0000000440407c20 */ /* 0x000fe20008410000 */
[----:B------:R-:W-:Y:S02]  /*3880*/  @P4 SHF.L.U32 R117, R41, 0x10, RZ ;  /* 0x0000001029754819 */ /* 0x000fe400000006ff */
[----:B------:R-:W-:-:S02]  /*3890*/  CS2R R60, SRZ ;  /* 0x00000000003c7805 */ /* 0x000fc4000001ff00 */
[----:B------:R-:W-:Y:S01]  /*38a0*/  @P3 SHF.L.U32 R115, R132, 0x10, RZ ;  /* 0x0000001084733819 */ /* 0x000fe200000006ff */
[----:B------:R-:W-:Y:S01]  /*38b0*/  FMUL.FTZ R62, R62, UR4 ;  /* 0x000000043e3e7c20 */ /* 0x000fe20008410000 */
[----:B------:R-:W-:Y:S01]  /*38c0*/  @P3 SHF.L.U32 R111, R111, 0x10, RZ ;  /* 0x000000106f6f3819 */ /* 0x000fe200000006ff */
[----:B------:R-:W-:Y:S01]  /*38d0*/  @P2 FMUL.FTZ R63, R112, R75 ;  /* 0x0000004b703f2220 */ /* 0x000fe20000410000 */
[--C-:B------:R-:W-:Y:S01]  /*38e0*/  FFMA.FTZ R120, R127, R120, R128.reuse ;  /* 0x000000787f787223 */ /* 0x100fe20000010080 */
[----:B------:R-:W-:Y:S01]  /*38f0*/  MOV R74, RZ ;  /* 0x000000ff004a7202 */ /* 0x000fe20000000f00 */
[-C--:B------:R-:W-:Y:S01]  /*3900*/  @P4 FMUL.FTZ R74, R109, R64.reuse ;  /* 0x000000406d4a4220 */ /* 0x080fe20000410000 */
[----:B------:R-:W-:Y:S01]  /*3910*/  ISETP.GE.U32.AND P2, PT, R84, RZ, PT ;  /* 0x000000ff5400720c */ /* 0x000fe20003f46070 */
[----:B------:R-:W-:Y:S01]  /*3920*/  @P4 FMUL.FTZ R61, R117, R64 ;  /* 0x00000040753d4220 */ /* 0x000fe20000410000 */
[--C-:B------:R-:W-:Y:S01]  /*3930*/  FFMA.FTZ R122, R127, R122, R128.reuse ;  /* 0x0000007a7f7a7223 */ /* 0x100fe20000010080 */
[----:B------:R-:W-:Y:S01]  /*3940*/  LOP3.LUT P5, RZ, R85, 0xff, RZ, 0xc0, !PT ;  /* 0x000000ff55ff7812 */ /* 0x000fe200078ac0ff */
[-C--:B------:R-:W-:Y:S01]  /*3950*/  @P3 FMUL.FTZ R73, R111, R62.reuse ;  /* 0x0000003e6f493220 */ /* 0x080fe20000410000 */
[----:B------:R-:W-:Y:S01]  /*3960*/  LOP3.LUT P4, RZ, R85, 0xff00, RZ, 0xc0, !PT ;  /* 0x0000ff0055ff7812 */ /* 0x000fe2000788c0ff */
[----:B------:R-:W-:Y:S01]  /*3970*/  @P3 FMUL.FTZ R60, R115, R62 ;  /* 0x0000003e733c3220 */ /* 0x000fe20000410000 */
[--C-:B------:R-:W-:Y:S01]  /*3980*/  FFMA.FTZ R126, R127, R126, R128.reuse ;  /* 0x0000007e7f7e7223 */ /* 0x100fe20000010080 */
[C---:B------:R-:W-:Y:S01]  /*3990*/  LOP3.LUT P3, RZ, R85.reuse, 0xff0000, RZ, 0xc0, !PT ;  /* 0x00ff000055ff7812 */ /* 0x040fe2000786c0ff */
[----:B------:R-:W-:Y:S01]  /*39a0*/  FADD.FTZ R120, -R120, R113 ;  /* 0x0000007178787221 */ /* 0x000fe20000010100 */
[----:B------:R-:W-:Y:S01]  /*39b0*/  ISETP.GE.U32.AND.EX P2, PT, R85, 0x1000000, PT, P2 ;  /* 0x010000005500780c */ /* 0x000fe20003f46120 */
[C-C-:B------:R-:W-:Y:S01]  /*39c0*/  FFMA.FTZ R119, R127.reuse, R119, R128.reuse ;  /* 0x000000777f777223 */ /* 0x140fe20000010080 */
[----:B------:R-:W-:Y:S01]  /*39d0*/  FFMA.FTZ R125, R127, R125, R128 ;  /* 0x0000007d7f7d7223 */ /* 0x000fe20000010080 */
[----:B------:R-:W-:Y:S01]  /*39e0*/  FADD.FTZ R122, -R122, R121 ;  /* 0x000000797a7a7221 */ /* 0x000fe20000010100 */
[----:B------:R-:W-:Y:S01]  /*39f0*/  @P6 PRMT R65, R65, 0x7632, R65 ;  /* 0x0000763241416816 */ /* 0x000fe20000000041 */
[----:B------:R-:W-:Y:S01]  /*3a00*/  FADD.FTZ R126, -R126, R123 ;  /* 0x0000007b7e7e7221 */ /* 0x000fe20000010100 */
[----:B------:R-:W-:Y:S01]  /*3a10*/  FMUL.FTZ R85, R107, R120 ;  /* 0x000000786b557220 */ /* 0x000fe20000410000 */
[----:B------:R-:W-:Y:S01]  /*3a20*/  FADD.FTZ R114, -R119, R114 ;  /* 0x0000007277727221 */ /* 0x000fe20000010100 */
[----:B------:R-:W-:Y:S01]  /*3a30*/  FADD.FTZ R124, -R125, R124 ;  /* 0x0000007c7d7c7221 */ /* 0x000fe20000010100 */
[----:B------:R-:W-:Y:S01]  /*3a40*/  FMUL.FTZ R75, R107, R122 ;  /* 0x0000007a6b4b7220 */ /* 0x000fe20000410000 */
[----:B------:R-:W-:Y:S01]  /*3a50*/  @P6 SHF.L.U32 R64, R65, 0x10, RZ ;  /* 0x0000001041406819 */ /* 0x000fe200000006ff */
[C---:B------:R-:W-:Y:S01]  /*3a60*/  FMUL.FTZ R109, R107.reuse, R126 ;  /* 0x0000007e6b6d7220 */ /* 0x040fe20000410000 */
[C---:B------:R-:W-:Y:S01]  /*3a70*/  FMUL.FTZ R65, R108.reuse, R85 ;  /* 0x000000556c417220 */ /* 0x040fe20000410000 */
[C---:B------:R-:W-:Y:S01]  /*3a80*/  FMUL.FTZ R113, R107.reuse, R114 ;  /* 0x000000726b717220 */ /* 0x040fe20000410000 */
[----:B------:R-:W-:Y:S01]  /*3a90*/  FMUL.FTZ R115, R107, R124 ;  /* 0x0000007c6b737220 */ /* 0x000fe20000410000 */
[----:B------:R-:W-:Y:S01]  /*3aa0*/  FMUL.FTZ R62, R108, R75 ;  /* 0x0000004b6c3e7220 */ /* 0x000fe20000410000 */
[----:B------:R-:W-:Y:S01]  /*3ab0*/  @P5 SHF.L.U32 R114, R66, 0x10, RZ ;  /* 0x0000001042725819 */ /* 0x000fe200000006ff */
[----:B------:R-:W-:Y:S01]  /*3ac0*/  FMUL.FTZ R84, R108, R109 ;  /* 0x0000006d6c547220 */ /* 0x000fe20000410000 */
[----:B------:R-:W-:Y:S01]  /*3ad0*/  @P4 PRMT R111, R66, 0x7632, R111 ;  /* 0x00007632426f4816 */ /* 0x000fe2000000006f */
[----:B------:R-:W-:Y:S01]  /*3ae0*/  FMUL.FTZ R65, R65, UR4 ;  /* 0x0000000441417c20 */ /* 0x000fe20008410000 */
[C---:B------:R-:W-:Y:S01]  /*3af0*/  @P3 SHF.L.U32 R118, R67.reuse, 0x10, RZ ;  /* 0x0000001043763819 */ /* 0x040fe200000006ff */
[----:B------:R-:W-:Y:S01]  /*3b00*/  FMUL.FTZ R85, R62, UR4 ;  /* 0x000000043e557c20 */ /* 0x000fe20008410000 */
[----:B------:R-:W-:Y:S01]  /*3b10*/  @P2 PRMT R117, R67, 0x7632, R117 ;  /* 0x0000763243752816 */ /* 0x000fe20000000075 */
[C---:B------:R-:W-:Y:S01]  /*3b20*/  FMUL.FTZ R107, R108.reuse, R113 ;  /* 0x000000716c6b7220 */ /* 0x040fe20000410000 */
[----:B------:R-:W-:Y:S01]  /*3b30*/  FMUL.FTZ R109, R108, R115 ;  /* 0x000000736c6d7220 */ /* 0x000fe20000410000 */
[----:B------:R-:W-:-:S02]  /*3b40*/  CS2R R66, SRZ ;  /* 0x0000000000427805 */ /* 0x000fc4000001ff00 */
[----:B------:R-:W-:Y:S01]  /*3b50*/  @P6 SHF.L.U32 R108, R104, 0x10, RZ ;  /* 0x00000010686c6819 */ /* 0x000fe200000006ff */
[----:B------:R-:W-:Y:S01]  /*3b60*/  FMUL.FTZ R112, R84, UR4 ;  /* 0x0000000454707c20 */ /* 0x000fe20008410000 */
[----:B------:R-:W-:Y:S01]  /*3b70*/  @P5 SHF.L.U32 R116, R42, 0x10, RZ ;  /* 0x000000102a745819 */ /* 0x000fe200000006ff */
[----:B------:R-:W-:Y:S01]  /*3b80*/  @P5 FMUL.FTZ R67, R114, R65 ;  /* 0x0000004172435220 */ /* 0x000fe20000410000 */
[----:B------:R-:W-:Y:S01]  /*3b90*/  @P4 SHF.L.U32 R111, R111, 0x10, RZ ;  /* 0x000000106f6f4819 */ /* 0x000fe200000006ff */
[----:B------:R-:W-:Y:S01]  /*3ba0*/  HFMA2 R75, -RZ, RZ, 0, 0 ;  /* 0x00000000ff4b7431 */ /* 0x000fe200000001ff */
[----:B------:R-:W-:Y:S01]  /*3bb0*/  @P4 SHF.L.U32 R113, R103, 0x10, RZ ;  /* 0x0000001067714819 */ /* 0x000fe200000006ff */
[----:B------:R-:W-:Y:S01]  /*3bc0*/  @P6 FMUL.FTZ R75, R64, R85 ;  /* 0x00000055404b6220 */ /* 0x000fe20000410000 */
[----:B------:R-:W-:Y:S01]  /*3bd0*/  @P3 SHF.L.U32 R114, R43, 0x10, RZ ;  /* 0x000000102b723819 */ /* 0x000fe200000006ff */
[----:B------:R-:W-:Y:S01]  /*3be0*/  FMUL.FTZ R107, R107, UR4 ;  /* 0x000000046b6b7c20 */ /* 0x000fe20008410000 */
[----:B------:R-:W-:Y:S01]  /*3bf0*/  @P2 SHF.L.U32 R120, R102, 0x10, RZ ;  /* 0x0000001066782819 */ /* 0x000fe200000006ff */
[----:B------:R-:W-:Y:S01]  /*3c00*/  FMUL.FTZ R109, R109, UR4 ;  /* 0x000000046d6d7c20 */ /* 0x000fe20008410000 */
[----:B------:R-:W-:Y:S01]  /*3c10*/  MOV R64, RZ ;  /* 0x000000ff00407202 */ /* 0x000fe20000000f00 */
[----:B------:R-:W-:-:S02]  /*3c20*/  HFMA2 R62, -RZ, RZ, 0, 0 ;  /* 0x00000000ff3e7431 */ /* 0x000fc400000001ff */
[----:B------:R-:W-:Y:S01]  /*3c30*/  @P6 FMUL.FTZ R64, R108, R85 ;  /* 0x000000556c406220 */ /* 0x000fe20000410000 */
[----:B------:R-:W-:Y:S01]  /*3c40*/  @P5 FMUL.FTZ R62, R116, R65 ;  /* 0x00000041743e5220 */ /* 0x000fe20000410000 */
[-C--:B------:R-:W-:Y:S01]  /*3c50*/  @P4 FMUL.FTZ R66, R111, R112.reuse ;  /* 0x000000706f424220 */ /* 0x080fe20000410000 */
        /* <DEDUP_REMOVED lines=13> */
[----:B------:R-:W-:-:S07]  /*3d30*/  F2FP.BF16.F32.PACK_AB R63, R111, R108 ;  /* 0x0000006c6f3f723e */ /* 0x000fce00000010ff */
.L_x_594:
[----:B------:R-:W0:Y:S01]  /*3d40*/  @P1 LDC.64 R64, c[0x0][0x478] ;  /* 0x00011e00ff401b82 */ /* 0x000e220000000a00 */
[----:B------:R-:W-:-:S04]  /*3d50*/  IMAD.WIDE.U32 R68, R97, 0x10, R68 ;  /* 0x0000001061447825 */ /* 0x000fc800078e0044 */
[----:B0-----:R-:W-:-:S05]  /*3d60*/  @P1 IMAD.WIDE.U32 R64, R97, 0x10, R64 ;  /* 0x0000001061401825 */ /* 0x001fca00078e0040 */
[----:B------:R0:W-:Y:S04]  /*3d70*/  @P1 STG.E.128 desc[UR6][R64.64], R56 ;  /* 0x0000003840001986 */ /* 0x0001e8000c101d06 */
[----:B------:R0:W-:Y:S01]  /*3d80*/  STG.E.128 desc[UR6][R68.64], R60 ;  /* 0x0000003c44007986 */ /* 0x0001e2000c101d06 */
[----:B------:R-:W-:Y:S05]  /*3d90*/  BRA `(.L_x_595) ;  /* 0x0000001c00b87947 */ /* 0x000fea0003800000 */
.L_x_590:
[----:B------:R-:W0:Y:S02]  /*3da0*/  LDC.64 R64, c[0x0][0x390] ;  /* 0x0000e400ff407b82 */ /* 0x000e240000000a00 */
[----:B0-----:R-:W-:-:S06]  /*3db0*/  IMAD.WIDE.U32 R60, R109, 0x10, R64 ;  /* 0x000000106d3c7825 */ /* 0x001fcc00078e0040 */
[----:B------:R-:W5:Y:S01]  /*3dc0*/  LDG.E.128 R60, desc[UR6][R60.64] ;  /* 0x000000063c3c7981 */ /* 0x000f62000c1e1d00 */
[----:B------:R-:W-:-:S04]  /*3dd0*/  UISETP.NE.U32.AND UP0, UPT, UR16, URZ, UPT ;  /* 0x000000ff1000728c */ /* 0x000fc8000bf05070 */
[----:B------:R-:W-:-:S09]  /*3de0*/  UISETP.NE.AND.EX UP0, UPT, UR17, URZ, UPT, UP0 ;  /* 0x000000ff1100728c */ /* 0x000fd2000bf05300 */
[----:B------:R-:W-:Y:S05]  /*3df0*/  BRA.U UP0, `(.L_x_596) ;  /* 0x0000000500d07547 */ /* 0x000fea000b800000 */
[C---:B------:R-:W-:Y:S01]  /*3e00*/  LOP3.LUT P1, RZ, R94.reuse, 0xff, RZ, 0xc0, !PT ;  /* 0x000000ff5eff7812 */ /* 0x040fe2000782c0ff */
[C-C-:B------:R-:W-:Y:S01]  /*3e10*/  FFMA.FTZ R66, R127.reuse, R66, R128.reuse ;  /* 0x000000427f427223 */ /* 0x140fe20000010080 */
[----:B------:R-:W-:Y:S01]  /*3e20*/  LOP3.LUT P2, RZ, R94, 0xff00, RZ, 0xc0, !PT ;  /* 0x0000ff005eff7812 */ /* 0x000fe2000784c0ff */
[----:B------:R-:W-:Y:S01]  /*3e30*/  FFMA.FTZ R70, R127, R70, R128 ;  /* 0x000000467f467223 */ /* 0x000fe20000010080 */
[----:B------:R-:W-:Y:S01]  /*3e40*/  PRMT R134, R36, 0x7632, R134 ;  /* 0x0000763224867816 */ /* 0x000fe20000000086 */
[----:B------:R-:W-:Y:S01]  /*3e50*/  FADD.FTZ R135, -R66, R133 ;  /* 0x0000008542877221 */ /* 0x000fe20000010100 */
[----:B------:R-:W-:Y:S01]  /*3e60*/  SHF.L.U32 R66, R36, 0x10, RZ ;  /* 0x0000001024427819 */ /* 0x000fe200000006ff */
[----:B------:R-:W-:Y:S01]  /*3e70*/  FADD.FTZ R137, -R70, R71 ;  /* 0x0000004746897221 */ /* 0x000fe20000010100 */
[----:B------:R-:W-:Y:S01]  /*3e80*/  SHF.L.U32 R134, R134, 0x10, RZ ;  /* 0x0000001086867819 */ /* 0x000fe200000006ff */
[----:B------:R-:W-:Y:S01]  /*3e90*/  UMOV UR4, UR5 ;  /* 0x0000000500047c82 */ /* 0x000fe20008000000 */
[----:B------:R-:W-:Y:S01]  /*3ea0*/  CS2R R70, SRZ ;  /* 0x0000000000467805 */ /* 0x000fe2000001ff00 */
[----:B------:R-:W-:Y:S01]  /*3eb0*/  FFMA.FTZ R135, R107, R135, R66 ;  /* 0x000000876b877223 */ /* 0x000fe20000010042 */
[----:B------:R-:W-:Y:S01]  /*3ec0*/  FFMA.FTZ R131, R127, R131, R128 ;  /* 0x000000837f837223 */ /* 0x000fe20000010080 */
[----:B------:R-:W-:Y:S01]  /*3ed0*/  FFMA.FTZ R137, R107, R137, R134 ;  /* 0x000000896b897223 */ /* 0x000fe20000010086 */
[C---:B-----5:R-:W-:Y:S01]  /*3ee0*/  @P1 SHF.L.U32 R134, R60.reuse, 0x10, RZ ;  /* 0x000000103c861819 */ /* 0x060fe200000006ff */
        /* <DEDUP_REMOVED lines=8> */
[----:B------:R-:W-:-:S02]  /*3f70*/  HFMA2 R66, -RZ, RZ, 0, 0 ;  /* 0x00000000ff427431 */ /* 0x000fc400000001ff */
[--C-:B------:R-:W-:Y:S01]  /*3f80*/  FFMA.FTZ R69, R127, R69, R128.reuse ;  /* 0x000000457f457223 */ /* 0x100fe20000010080 */
[----:B------:R-:W-:Y:S01]  /*3f90*/  @P1 FMUL.FTZ R70, R135, R134 ;  /* 0x0000008687461220 */ /* 0x000fe20000410000 */
[----:B------:R-:W-:Y:S01]  /*3fa0*/  @P1 FMUL.FTZ R66, R136, R135 ;  /* 0x0000008788421220 */ /* 0x000fe20000410000 */
[----:B------:R-:W-:Y:S01]  /*3fb0*/  @P2 FMUL.FTZ R71, R137, R60 ;  /* 0x0000003c89472220 */ /* 0x000fe20000410000 */
[----:B------:R-:W-:Y:S01]  /*3fc0*/  FFMA.FTZ R67, R127, R67, R128 ;  /* 0x000000437f437223 */ /* 0x000fe20000010080 */
[----:B------:R-:W-:Y:S01]  /*3fd0*/  ISETP.GE.U32.AND P1, PT, R94, RZ, PT ;  /* 0x000000ff5e00720c */ /* 0x000fe20003f26070 */
[----:B------:R-:W-:Y:S01]  /*3fe0*/  FADD.FTZ R131, -R131, R110 ;  /* 0x0000006e83837221 */ /* 0x000fe20000010100 */
[----:B------:R-:W-:Y:S01]  /*3ff0*/  SHF.L.U32 R60, R37, 0x10, RZ ;  /* 0x00000010253c7819 */ /* 0x000fe200000006ff */
[----:B------:R-:W-:Y:S01]  /*4000*/  FFMA.FTZ R72, R127, R72, R128 ;  /* 0x000000487f487223 */ /* 0x000fe20000010080 */
[----:B------:R-:W-:Y:S01]  /*4010*/  MOV R133, RZ ;  /* 0x000000ff00857202 */ /* 0x000fe20000000f00 */
[----:B------:R-:W-:Y:S01]  /*4020*/  @P2 FMUL.FTZ R133, R138, R137 ;  /* 0x000000898a852220 */ /* 0x000fe20000410000 */
[----:B------:R-:W-:Y:S01]  /*4030*/  LOP3.LUT P6, RZ, R94, 0xff0000, RZ, 0xc0, !PT ;  /* 0x00ff00005eff7812 */ /* 0x000fe200078cc0ff */
[----:B------:R-:W-:Y:S01]  /*4040*/  FADD.FTZ R135, -R69, R130 ;  /* 0x0000008245877221 */ /* 0x000fe20000010100 */
[----:B------:R-:W-:Y:S01]  /*4050*/  LOP3.LUT P3, RZ, R95, 0xff00, RZ, 0xc0, !PT ;  /* 0x0000ff005fff7812 */ /* 0x000fe2000786c0ff */
[----:B------:R-:W-:Y:S01]  /*4060*/  FFMA.FTZ R75, R127, R75, R128 ;  /* 0x0000004b7f4b7223 */ /* 0x000fe20000010080 */
[----:B------:R-:W-:Y:S01]  /*4070*/  FADD.FTZ R137, -R67, R68 ;  /* 0x0000004443897221 */ /* 0x000fe20000010100 */
[----:B------:R-:W-:Y:S01]  /*4080*/  PRMT R69, R38, 0x7632, R69 ;  /* 0x0000763226457816 */ /* 0x000fe20000000045 */
[----:B------:R-:W-:Y:S01]  /*4090*/  FFMA.FTZ R129, R127, R129, R128 ;  /* 0x000000817f817223 */ /* 0x000fe20000010080 */
[----:B------:R-:W-:Y:S01]  /*40a0*/  LOP3.LUT P5, RZ, R94, 0xff000000, RZ, 0xc0, !PT ;  /* 0xff0000005eff7812 */ /* 0x000fe200078ac0ff */
[----:B------:R-:W-:Y:S01]  /*40b0*/  FFMA.FTZ R67, R107, R131, R60 ;  /* 0x000000836b437223 */ /* 0x000fe2000001003c */
[----:B------:R-:W-:Y:S01]  /*40c0*/  LOP3.LUT P4, RZ, R95, 0xff, RZ, 0xc0, !PT ;  /* 0x000000ff5fff7812 */ /* 0x000fe2000788c0ff */
[----:B------:R-:W-:Y:S01]  /*40d0*/  FADD.FTZ R75, -R75, R132 ;  /* 0x000000844b4b7221 */ /* 0x000fe20000010100 */
[----:B------:R-:W-:Y:S01]  /*40e0*/  LOP3.LUT P2, RZ, R95, 0xff0000, RZ, 0xc0, !PT ;  /* 0x00ff00005fff7812 */ /* 0x000fe2000784c0ff */
[----:B------:R-:W-:Y:S01]  /*40f0*/  FADD.FTZ R129, -R129, R74 ;  /* 0x0000004a81817221 */ /* 0x000fe20000010100 */
[----:B------:R-:W-:Y:S01]  /*4100*/  ISETP.GE.U32.AND.EX P1, PT, R95, 0x1000000, PT, P1 ;  /* 0x010000005f00780c */ /* 0x000fe20003f26110 */
[--C-:B------:R-:W-:Y:S01]  /*4110*/  FADD.FTZ R95, -R72, R73.reuse ;  /* 0x00000049485f7221 */ /* 0x100fe20000010100 */
[----:B------:R-:W-:Y:S01]  /*4120*/  PRMT R68, R37, 0x7632, R68 ;  /* 0x0000763225447816 */ /* 0x000fe20000000044 */
[----:B------:R-:W-:Y:S01]  /*4130*/  FMUL.FTZ R67, R67, R108 ;  /* 0x0000006c43437220 */ /* 0x000fe20000410000 */
[----:B------:R-:W-:Y:S01]  /*4140*/  PRMT R73, R39, 0x7632, R73 ;  /* 0x0000763227497816 */ /* 0x000fe20000000049 */
[----:B------:R-:W-:Y:S01]  /*4150*/  HFMA2 R110, -RZ, RZ, 0, 0 ;  /* 0x00000000ff6e7431 */ /* 0x000fe200000001ff */
[----:B------:R-:W-:Y:S01]  /*4160*/  SHF.L.U32 R60, R38, 0x10, RZ ;  /* 0x00000010263c7819 */ /* 0x000fe200000006ff */
[----:B------:R-:W-:Y:S01]  /*4170*/  FMUL.FTZ R67, R67, UR4 ;  /* 0x0000000443437c20 */ /* 0x000fe20008410000 */
[----:B------:R-:W-:-:S02]  /*4180*/  SHF.L.U32 R72, R69, 0x10, RZ ;  /* 0x0000001045487819 */ /* 0x000fc400000006ff */
[----:B------:R-:W-:Y:S02]  /*4190*/  SHF.L.U32 R68, R68, 0x10, RZ ;  /* 0x0000001044447819 */ /* 0x000fe400000006ff */
[----:B------:R-:W-:Y:S02]  /*41a0*/  SHF.L.U32 R74, R39, 0x10, RZ ;  /* 0x00000010274a7819 */ /* 0x000fe400000006ff */
[----:B------:R-:W-:Y:S01]  /*41b0*/  SHF.L.U32 R94, R73, 0x10, RZ ;  /* 0x00000010495e7819 */ /* 0x000fe200000006ff */
[C---:B------:R-:W-:Y:S01]  /*41c0*/  FFMA.FTZ R73, R107.reuse, R75, R60 ;  /* 0x0000004b6b497223 */ /* 0x040fe2000001003c */
[C---:B------:R-:W-:Y:S01]  /*41d0*/  FFMA.FTZ R75, R107.reuse, R95, R72 ;  /* 0x0000005f6b4b7223 */ /* 0x040fe20000010048 */
[C---:B------:R-:W-:Y:S01]  /*41e0*/  FFMA.FTZ R69, R107.reuse, R129, R68 ;  /* 0x000000816b457223 */ /* 0x040fe20000010044 */
[--C-:B------:R-:W-:Y:S01]  /*41f0*/  FFMA.FTZ R135, R107, R135, R74.reuse ;  /* 0x000000876b877223 */ /* 0x100fe2000001004a */
[----:B------:R-:W-:Y:S01]  /*4200*/  @P6 SHF.L.U32 R60, R61, 0x10, RZ ;  /* 0x000000103d3c6819 */ /* 0x000fe200000006ff */
[-C--:B------:R-:W-:Y:S01]  /*4210*/  FMUL.FTZ R75, R75, R108.reuse ;  /* 0x0000006c4b4b7220 */ /* 0x080fe20000410000 */
[C---:B------:R-:W-:Y:S01]  /*4220*/  @P3 PRMT R74, R62.reuse, 0x7632, R74 ;  /* 0x000076323e4a3816 */ /* 0x040fe2000000004a */
[-C--:B------:R-:W-:Y:S01]  /*4230*/  FMUL.FTZ R69, R69, R108.reuse ;  /* 0x0000006c45457220 */ /* 0x080fe20000410000 */
[----:B------:R-:W-:Y:S01]  /*4240*/  @P5 PRMT R61, R61, 0x7632, R61 ;  /* 0x000076323d3d5816 */ /* 0x000fe2000000003d */
[----:B------:R-:W-:Y:S01]  /*4250*/  FMUL.FTZ R73, R73, R108 ;  /* 0x0000006c49497220 */ /* 0x000fe20000410000 */
[----:B------:R-:W-:Y:S01]  /*4260*/  @P4 SHF.L.U32 R72, R62, 0x10, RZ ;  /* 0x000000103e484819 */ /* 0x000fe200000006ff */
[----:B------:R-:W-:Y:S01]  /*4270*/  FFMA.FTZ R137, R107, R137, R94 ;  /* 0x000000896b897223 */ /* 0x000fe2000001005e */
[----:B------:R-:W-:Y:S01]  /*4280*/  @P6 SHF.L.U32 R62, R45, 0x10, RZ ;  /* 0x000000102d3e6819 */ /* 0x000fe200000006ff */
[----:B------:R-:W-:Y:S01]  /*4290*/  @P6 FMUL.FTZ R110, R67, R60 ;  /* 0x0000003c436e6220 */ /* 0x000fe20000410000 */
[----:B------:R-:W-:Y:S01]  /*42a0*/  @P3 SHF.L.U32 R74, R74, 0x10, RZ ;  /* 0x000000104a4a3819 */ /* 0x000fe200000006ff */
[----:B------:R-:W-:Y:S01]  /*42b0*/  FMUL.FTZ R75, R75, UR4 ;  /* 0x000000044b4b7c20 */ /* 0x000fe20008410000 */
[----:B------:R-:W-:Y:S01]  /*42c0*/  @P4 SHF.L.U32 R60, R46, 0x10, RZ ;  /* 0x000000102e3c4819 */ /* 0x000fe200000006ff */
[----:B------:R-:W-:Y:S01]  /*42d0*/  FMUL.FTZ R130, R69, UR4 ;  /* 0x0000000445827c20 */ /* 0x000fe20008410000 */
[----:B------:R-:W-:Y:S01]  /*42e0*/  @P5 SHF.L.U32 R61, R61, 0x10, RZ ;  /* 0x000000103d3d5819 */ /* 0x000fe200000006ff */
[----:B------:R-:W-:Y:S01]  /*42f0*/  FMUL.FTZ R73, R73, UR4 ;  /* 0x0000000449497c20 */ /* 0x000fe20008410000 */
[----:B------:R-:W-:-:S02]  /*4300*/  MOV R68, RZ ;  /* 0x000000ff00447202 */ /* 0x000fc40000000f00 */
[----:B------:R-:W-:Y:S02]  /*4310*/  CS2R R94, SRZ ;  /* 0x00000000005e7805 */ /* 0x000fe4000001ff00 */
[C---:B------:R-:W-:Y:S01]  /*4320*/  @P2 SHF.L.U32 R132, R63.reuse, 0x10, RZ ;  /* 0x000000103f842819 */ /* 0x040fe200000006ff */
[----:B------:R-:W-:Y:S01]  /*4330*/  @P6 FMUL.FTZ R68, R62, R67 ;  /* 0x000000433e446220 */ /* 0x000fe20000410000 */
[----:B------:R-:W-:Y:S01]  /*4340*/  @P1 PRMT R69, R63, 0x7632, R69 ;  /* 0x000076323f451816 */ /* 0x000fe20000000045 */
[----:B------:R-:W-:Y:S01]  /*4350*/  HFMA2 R129, -RZ, RZ, 0, 0 ;  /* 0x00000000ff817431 */ /* 0x000fe200000001ff */
[----:B------:R-:W-:Y:S01]  /*4360*/  @P5 SHF.L.U32 R63, R100, 0x10, RZ ;  /* 0x00000010643f5819 */ /* 0x000fe200000006ff */
[-C--:B------:R-:W-:Y:S01]  /*4370*/  FMUL.FTZ R135, R135, R108.reuse ;  /* 0x0000006c87877220 */ /* 0x080fe20000410000 */
[----:B------:R-:W-:Y:S01]  /*4380*/  FMUL.FTZ R137, R137, R108 ;  /* 0x0000006c89897220 */ /* 0x000fe20000410000 */
[----:B------:R-:W-:Y:S01]  /*4390*/  MOV R62, RZ ;  /* 0x000000ff003e7202 */ /* 0x000fe20000000f00 */
[----:B------:R-:W-:Y:S01]  /*43a0*/  @P3 FMUL.FTZ R129, R75, R74 ;  /* 0x0000004a4b813220 */ /* 0x000fe20000410000 */
[----:B------:R-:W-:Y:S01]  /*43b0*/  @P4 FMUL.FTZ R94, R73, R72 ;  /* 0x00000048495e4220 */ /* 0x000fe20000410000 */
[----:B------:R-:W-:Y:S01]  /*43c0*/  @P4 FMUL.FTZ R62, R60, R73 ;  /* 0x000000493c3e4220 */ /* 0x000fe20000410000 */
[----:B------:R-:W-:Y:S01]  /*43d0*/  @P3 SHF.L.U32 R74, R99, 0x10, RZ ;  /* 0x00000010634a3819 */ /* 0x000fe200000006ff */
[----:B------:R-:W-:Y:S01]  /*43e0*/  @P5 FMUL.FTZ R95, R130, R61 ;  /* 0x0000003d825f5220 */ /* 0x000fe20000410000 */
[----:B------:R-:W-:Y:S01]  /*43f0*/  @P2 SHF.L.U32 R134, R47, 0x10, RZ ;  /* 0x000000102f862819 */ /* 0x000fe200000006ff */
[----:B------:R-:W-:Y:S01]  /*4400*/  HFMA2 R61, -RZ, RZ, 0, 0 ;  /* 0x00000000ff3d7431 */ /* 0x000fe200000001ff */
[----:B------:R-:W-:Y:S01]  /*4410*/  @P1 SHF.L.U32 R73, R98, 0x10, RZ ;  /* 0x0000001062491819 */ /* 0x000fe200000006ff */
[----:B------:R-:W-:Y:S01]  /*4420*/  FMUL.FTZ R135, R135, UR4 ;  /* 0x0000000487877c20 */ /* 0x000fe20008410000 */
        /* <DEDUP_REMOVED lines=17> */
.L_x_596:
[----:B------:R-:W-:Y:S01]  /*4540*/  LOP3.LUT P2, RZ, R94, 0xff00, RZ, 0xc0, !PT ;  /* 0x0000ff005eff7812 */ /* 0x000fe2000784c0ff */
[C-C-:B------:R-:W-:Y:S01]  /*4550*/  FFMA.FTZ R66, R127.reuse, R66, R128.reuse ;  /* 0x000000427f427223 */ /* 0x140fe20000010080 */
[----:B------:R-:W-:Y:S01]  /*4560*/  PRMT R57, R36, 0x7632, R57 ;  /* 0x0000763224397816 */ /* 0x000fe20000000039 */
[--C-:B------:R-:W-:Y:S01]  /*4570*/  FFMA.FTZ R70, R127, R70, R128.reuse ;  /* 0x000000467f467223 */ /* 0x100fe20000010080 */
[----:B------:R-:W-:Y:S01]  /*4580*/  LOP3.LUT P1, RZ, R94, 0xff, RZ, 0xc0, !PT ;  /* 0x000000ff5eff7812 */ /* 0x000fe2000782c0ff */
[----:B------:R-:W-:Y:S01]  /*4590*/  FADD.FTZ R56, -R66, R133 ;  /* 0x0000008542387221 */ /* 0x000fe20000010100 */
[----:B------:R-:W-:Y:S01]  /*45a0*/  SHF.L.U32 R58, R36, 0x10, RZ ;  /* 0x00000010243a7819 */ /* 0x000fe200000006ff */
[----:B------:R-:W-:Y:S01]  /*45b0*/  FADD.FTZ R70, -R70, R71 ;  /* 0x0000004746467221 */ /* 0x000fe20000010100 */
[----:B------:R-:W-:Y:S01]  /*45c0*/  SHF.L.U32 R57, R57, 0x10, RZ ;  /* 0x0000001039397819 */ /* 0x000fe200000006ff */
[----:B------:R-:W-:Y:S01]  /*45d0*/  UMOV UR4, UR5 ;  /* 0x0000000500047c82 */ /* 0x000fe20008000000 */
[----:B------:R-:W-:Y:S01]  /*45e0*/  FFMA.FTZ R129, R127, R129, R128 ;  /* 0x000000817f817223 */ /* 0x000fe20000010080 */
[----:B------:R-:W-:Y:S01]  /*45f0*/  FFMA.FTZ R56, R107, R56, R58 ;  /* 0x000000386b387223 */ /* 0x000fe2000001003a */
[----:B------:R-:W-:Y:S01]  /*4600*/  FFMA.FTZ R131, R127, R131, R128 ;  /* 0x000000837f837223 */ /* 0x000fe20000010080 */
[----:B------:R-:W-:Y:S01]  /*4610*/  FFMA.FTZ R59, R107, R70, R57 ;  /* 0x000000466b3b7223 */ /* 0x000fe20000010039 */
[----:B-----5:R-:W-:Y:S01]  /*4620*/  @P2 PRMT R135, R60, 0x7632, R135 ;  /* 0x000076323c872816 */ /* 0x020fe20000000087 */
[-C--:B------:R-:W-:Y:S01]  /*4630*/  FMUL.FTZ R57, R56, R108.reuse ;  /* 0x0000006c38397220 */ /* 0x080fe20000410000 */
[----:B------:R-:W-:Y:S01]  /*4640*/  @P2 SHF.L.U32 R137, R101, 0x10, RZ ;  /* 0x0000001065892819 */ /* 0x000fe200000006ff */
[----:B------:R-:W-:Y:S01]  /*4650*/  FMUL.FTZ R58, R59, R108 ;  /* 0x0000006c3b3a7220 */ /* 0x000fe20000410000 */
[----:B------:R-:W-:Y:S01]  /*4660*/  @P1 SHF.L.U32 R134, R60, 0x10, RZ ;  /* 0x000000103c861819 */ /* 0x000fe200000006ff */
[----:B------:R-:W-:Y:S01]  /*4670*/  FMUL.FTZ R57, R57, UR4 ;  /* 0x0000000439397c20 */ /* 0x000fe20008410000 */
[----:B------:R-:W-:Y:S01]  /*4680*/  @P1 SHF.L.U32 R60, R44, 0x10, RZ ;  /* 0x000000102c3c1819 */ /* 0x000fe200000006ff */
[----:B------:R-:W-:Y:S01]  /*4690*/  FMUL.FTZ R58, R58, UR4 ;  /* 0x000000043a3a7c20 */ /* 0x000fe20008410000 */
[----:B------:R-:W-:-:S02]  /*46a0*/  @P2 SHF.L.U32 R135, R135, 0x10, RZ ;  /* 0x0000001087872819 */ /* 0x000fc400000006ff */
[----:B------:R-:W-:Y:S01]  /*46b0*/  CS2R R70, SRZ ;  /* 0x0000000000467805 */ /* 0x000fe2000001ff00 */
[--C-:B------:R-:W-:Y:S01]  /*46c0*/  FFMA.FTZ R67, R127, R67, R128.reuse ;  /* 0x000000437f437223 */ /* 0x100fe20000010080 */
[----:B------:R-:W-:Y:S01]  /*46d0*/  HFMA2 R133, -RZ, RZ, 0, 0 ;  /* 0x00000000ff857431 */ /* 0x000fe200000001ff */
[----:B------:R-:W-:Y:S01]  /*46e0*/  MOV R66, RZ ;  /* 0x000000ff00427202 */ /* 0x000fe20000000f00 */
[----:B------:R-:W-:Y:S01]  /*46f0*/  @P1 FMUL.FTZ R133, R60, R57 ;  /* 0x000000393c851220 */ /* 0x000fe20000410000 */
[-C--:B------:R-:W-:Y:S01]  /*4700*/  @P2 FMUL.FTZ R71, R135, R58.reuse ;  /* 0x0000003a87472220 */ /* 0x080fe20000410000 */
[----:B------:R-:W-:Y:S01]  /*4710*/  @P2 FMUL.FTZ R66, R137, R58 ;  /* 0x0000003a89422220 */ /* 0x000fe20000410000 */
[----:B------:R-:W-:Y:S01]  /*4720*/  FFMA.FTZ R75, R127, R75, R128 ;  /* 0x0000004b7f4b7223 */ /* 0x000fe20000010080 */
[----:B------:R-:W-:Y:S01]  /*4730*/  FADD.FTZ R60, -R129, R74 ;  /* 0x0000004a813c7221 */ /* 0x000fe20000010100 */
[----:B------:R-:W-:Y:S01]  /*4740*/  SHF.L.U32 R58, R37, 0x10, RZ ;  /* 0x00000010253a7819 */ /* 0x000fe200000006ff */
[----:B------:R-:W-:Y:S01]  /*4750*/  FADD.FTZ R110, -R131, R110 ;  /* 0x0000006e836e7221 */ /* 0x000fe20000010100 */
[----:B------:R-:W-:Y:S01]  /*4760*/  FADD.FTZ R74, -R67, R68 ;  /* 0x00000044434a7221 */ /* 0x000fe20000010100 */
[----:B------:R-:W-:Y:S01]  /*4770*/  LOP3.LUT P6, RZ, R94, 0xff0000, RZ, 0xc0, !PT ;  /* 0x00ff00005eff7812 */ /* 0x000fe200078cc0ff */
[----:B------:R-:W-:Y:S01]  /*4780*/  FFMA.FTZ R69, R127, R69, R128 ;  /* 0x000000457f457223 */ /* 0x000fe20000010080 */
[----:B------:R-:W-:Y:S01]  /*4790*/  PRMT R67, R37, 0x7632, R67 ;  /* 0x0000763225437816 */ /* 0x000fe20000000043 */
[----:B------:R-:W-:Y:S01]  /*47a0*/  @P1 FMUL.FTZ R70, R134, R57 ;  /* 0x0000003986461220 */ /* 0x000fe20000410000 */
[----:B------:R-:W-:Y:S01]  /*47b0*/  FADD.FTZ R132, -R75, R132 ;  /* 0x000000844b847221 */ /* 0x000fe20000010100 */
[----:B------:R-:W-:Y:S01]  /*47c0*/  FFMA.FTZ R72, R127, R72, R128 ;  /* 0x000000487f487223 */ /* 0x000fe20000010080 */
[----:B------:R-:W-:Y:S01]  /*47d0*/  PRMT R68, R38, 0x7632, R68 ;  /* 0x0000763226447816 */ /* 0x000fe20000000044 */
[----:B------:R-:W-:Y:S01]  /*47e0*/  FFMA.FTZ R57, R107, R110, R58 ;  /* 0x0000006e6b397223 */ /* 0x000fe2000001003a */
[----:B------:R-:W-:Y:S01]  /*47f0*/  ISETP.GE.U32.AND P1, PT, R94, RZ, PT ;  /* 0x000000ff5e00720c */ /* 0x000fe20003f26070 */
[----:B------:R-:W-:Y:S01]  /*4800*/  FADD.FTZ R130, -R69, R130 ;  /* 0x0000008245827221 */ /* 0x000fe20000010100 */
[----:B------:R-:W-:Y:S01]  /*4810*/  PRMT R75, R39, 0x7632, R75 ;  /* 0x00007632274b7816 */ /* 0x000fe2000000004b */
[----:B------:R-:W-:Y:S01]  /*4820*/  FADD.FTZ R72, -R72, R73 ;  /* 0x0000004948487221 */ /* 0x000fe20000010100 */
[----:B------:R-:W-:Y:S01]  /*4830*/  SHF.L.U32 R58, R67, 0x10, RZ ;  /* 0x00000010433a7819 */ /* 0x000fe200000006ff */
[----:B------:R-:W-:Y:S01]  /*4840*/  HFMA2 R110, -RZ, RZ, 0, 0 ;  /* 0x00000000ff6e7431 */ /* 0x000fe200000001ff */
[----:B------:R-:W-:-:S02]  /*4850*/  LOP3.LUT P5, RZ, R94, 0xff000000, RZ, 0xc0, !PT ;  /* 0xff0000005eff7812 */ /* 0x000fc400078ac0ff */
[----:B------:R-:W-:Y:S01]  /*4860*/  SHF.L.U32 R67, R38, 0x10, RZ ;  /* 0x0000001026437819 */ /* 0x000fe200000006ff */
[----:B------:R-:W-:Y:S01]  /*4870*/  FFMA.FTZ R60, R107, R60, R58 ;  /* 0x0000003c6b3c7223 */ /* 0x000fe2000001003a */
[----:B------:R-:W-:Y:S01]  /*4880*/  SHF.L.U32 R69, R68, 0x10, RZ ;  /* 0x0000001044457819 */ /* 0x000fe200000006ff */
[----:B------:R-:W-:Y:S01]  /*4890*/  FMUL.FTZ R58, R57, R108 ;  /* 0x0000006c393a7220 */ /* 0x000fe20000410000 */
[----:B------:R-:W-:Y:S01]  /*48a0*/  LOP3.LUT P3, RZ, R95, 0xff00, RZ, 0xc0, !PT ;  /* 0x0000ff005fff7812 */ /* 0x000fe2000786c0ff */
[----:B------:R-:W-:Y:S01]  /*48b0*/  FFMA.FTZ R67, R107, R132, R67 ;  /* 0x000000846b437223 */ /* 0x000fe20000010043 */
[----:B------:R-:W-:Y:S01]  /*48c0*/  LOP3.LUT P2, RZ, R95, 0xff0000, RZ, 0xc0, !PT ;  /* 0x00ff00005fff7812 */ /* 0x000fe2000784c0ff */
[----:B------:R-:W-:Y:S01]  /*48d0*/  FFMA.FTZ R132, R107, R72, R69 ;  /* 0x000000486b847223 */ /* 0x000fe20000010045 */
[----:B------:R-:W-:Y:S01]  /*48e0*/  ISETP.GE.U32.AND.EX P1, PT, R95, 0x1000000, PT, P1 ;  /* 0x010000005f00780c */ /* 0x000fe20003f26110 */
[----:B------:R-:W-:Y:S01]  /*48f0*/  FMUL.FTZ R58, R58, UR4 ;  /* 0x000000043a3a7c20 */ /* 0x000fe20008410000 */
[----:B------:R-:W-:-:S02]  /*4900*/  SHF.L.U32 R73, R39, 0x10, RZ ;  /* 0x0000001027497819 */ /* 0x000fc400000006ff */
[----:B------:R-:W-:Y:S02]  /*4910*/  SHF.L.U32 R75, R75, 0x10, RZ ;  /* 0x000000104b4b7819 */ /* 0x000fe400000006ff */
[----:B------:R-:W-:Y:S01]  /*4920*/  LOP3.LUT P4, RZ, R95, 0xff, RZ, 0xc0, !PT ;  /* 0x000000ff5fff7812 */ /* 0x000fe2000788c0ff */
[----:B------:R-:W-:Y:S01]  /*4930*/  FFMA.FTZ R69, R107, R130, R73 ;  /* 0x000000826b457223 */ /* 0x000fe20000010049 */
[----:B------:R-:W-:Y:S01]  /*4940*/  @P6 SHF.L.U32 R73, R61, 0x10, RZ ;  /* 0x000000103d496819 */ /* 0x000fe200000006ff */
[----:B------:R-:W-:Y:S01]  /*4950*/  FFMA.FTZ R134, R107, R74, R75 ;  /* 0x0000004a6b867223 */ /* 0x000fe2000001004b */
[----:B------:R-:W-:Y:S02]  /*4960*/  @P6 SHF.L.U32 R75, R45, 0x10, RZ ;  /* 0x000000102d4b6819 */ /* 0x000fe400000006ff */
[----:B------:R-:W-:Y:S02]  /*4970*/  CS2R R94, SRZ ;  /* 0x00000000005e7805 */ /* 0x000fe4000001ff00 */
[----:B------:R-:W-:Y:S01]  /*4980*/  MOV R68, RZ ;  /* 0x000000ff00447202 */ /* 0x000fe20000000f00 */
[-C--:B------:R-:W-:Y:S01]  /*4990*/  @P6 FMUL.FTZ R110, R73, R58.reuse ;  /* 0x0000003a496e6220 */ /* 0x080fe20000410000 */
[----:B------:R-:W-:Y:S01]  /*49a0*/  @P5 PRMT R72, R61, 0x7632, R72 ;  /* 0x000076323d485816 */ /* 0x000fe20000000048 */
[----:B------:R-:W-:Y:S01]  /*49b0*/  @P6 FMUL.FTZ R68, R75, R58 ;  /* 0x0000003a4b446220 */ /* 0x000fe20000410000 */
[-C--:B------:R-:W-:Y:S01]  /*49c0*/  FMUL.FTZ R61, R60, R108.reuse ;  /* 0x0000006c3c3d7220 */ /* 0x080fe20000410000 */
[----:B------:R-:W-:Y:S01]  /*49d0*/  FMUL.FTZ R58, R67, R108 ;  /* 0x0000006c433a7220 */ /* 0x000fe20000410000 */
[----:B------:R-:W-:-:S02]  /*49e0*/  @P3 PRMT R74, R62, 0x7632, R74 ;  /* 0x000076323e4a3816 */ /* 0x000fc4000000004a */
[C---:B------:R-:W-:Y:S01]  /*49f0*/  @P2 SHF.L.U32 R137, R63.reuse, 0x10, RZ ;  /* 0x000000103f892819 */ /* 0x040fe200000006ff */
[----:B------:R-:W-:Y:S01]  /*4a00*/  FMUL.FTZ R58, R58, UR4 ;  /* 0x000000043a3a7c20 */ /* 0x000fe20008410000 */
[----:B------:R-:W-:Y:S01]  /*4a10*/  @P1 PRMT R136, R63, 0x7632, R136 ;  /* 0x000076323f881816 */ /* 0x000fe20000000088 */
[----:B------:R-:W-:Y:S01]  /*4a20*/  FMUL.FTZ R63, R132, R108 ;  /* 0x0000006c843f7220 */ /* 0x000fe20000410000 */
[----:B------:R-:W-:Y:S02]  /*4a30*/  @P4 SHF.L.U32 R131, R62, 0x10, RZ ;  /* 0x000000103e834819 */ /* 0x000fe400000006ff */
[----:B------:R-:W-:Y:S01]  /*4a40*/  @P5 SHF.L.U32 R129, R72, 0x10, RZ ;  /* 0x0000001048815819 */ /* 0x000fe200000006ff */
[----:B------:R-:W-:Y:S01]  /*4a50*/  FMUL.FTZ R72, R61, UR4 ;  /* 0x000000043d487c20 */ /* 0x000fe20008410000 */
[----:B------:R-:W-:Y:S01]  /*4a60*/  @P5 SHF.L.U32 R73, R100, 0x10, RZ ;  /* 0x0000001064495819 */ /* 0x000fe200000006ff */
[----:B------:R-:W-:Y:S01]  /*4a70*/  HFMA2 R61, -RZ, RZ, 0, 0 ;  /* 0x00000000ff3d7431 */ /* 0x000fe200000001ff */
[----:B------:R-:W-:Y:S01]  /*4a80*/  @P4 SHF.L.U32 R75, R46, 0x10, RZ ;  /* 0x000000102e4b4819 */ /* 0x000fe200000006ff */
[-C--:B------:R-:W-:Y:S01]  /*4a90*/  @P5 FMUL.FTZ R95, R129, R72.reuse ;  /* 0x00000048815f5220 */ /* 0x080fe20000410000 */
[----:B------:R-:W-:Y:S01]  /*4aa0*/  @P3 SHF.L.U32 R135, R74, 0x10, RZ ;  /* 0x000000104a873819 */ /* 0x000fe200000006ff */
[----:B------:R-:W-:Y:S01]  /*4ab0*/  FMUL.FTZ R74, R63, UR4 ;  /* 0x000000043f4a7c20 */ /* 0x000fe20008410000 */
[----:B------:R-:W-:Y:S01]  /*4ac0*/  MOV R62, RZ ;  /* 0x000000ff003e7202 */ /* 0x000fe20000000f00 */
[----:B------:R-:W-:Y:S01]  /*4ad0*/  @P5 FMUL.FTZ R61, R73, R72 ;  /* 0x00000048493d5220 */ /* 0x000fe20000410000 */
[-C--:B------:R-:W-:Y:S01]  /*4ae0*/  @P4 FMUL.FTZ R94, R131, R58.reuse ;  /* 0x0000003a835e4220 */ /* 0x080fe20000410000 */
[----:B------:R-:W-:Y:S01]  /*4af0*/  @P4 FMUL.FTZ R62, R75, R58 ;  /* 0x0000003a4b3e4220 */ /* 0x000fe20000410000 */
[----:B------:R-:W-:-:S02]  /*4b00*/  HFMA2 R129, -RZ, RZ, 0, 0 ;  /* 0x00000000ff817431 */ /* 0x000fc400000001ff */
[-C--:B------:R-:W-:Y:S01]  /*4b10*/  FMUL.FTZ R58, R69, R108.reuse ;  /* 0x0000006c453a7220 */ /* 0x080fe20000410000 */
[----:B------:R-:W-:Y:S01]  /*4b20*/  FMUL.FTZ R73, R134, R108 ;  /* 0x0000006c86497220 */ /* 0x000fe20000410000 */
[-C--:B------:R-:W-:Y:S01]  /*4b30*/  @P3 FMUL.FTZ R129, R135, R74.reuse ;  /* 0x0000004a87813220 */ /* 0x080fe20000410000 */
[----:B------:R-:W-:Y:S01]  /*4b40*/  @P3 SHF.L.U32 R135, R99, 0x10, RZ ;  /* 0x0000001063873819 */ /* 0x000fe200000006ff */
[----:B------:R-:W-:Y:S01]  /*4b50*/  FMUL.FTZ R58, R58, UR4 ;  /* 0x000000043a3a7c20 */ /* 0x000fe20008410000 */
[----:B------:R-:W-:Y:S01]  /*4b60*/  @P2 SHF.L.U32 R139, R47, 0x10, RZ ;  /* 0x000000102f8b2819 */ /* 0x000fe200000006ff */
[----:B------:R-:W-:Y:S01]  /*4b70*/  FMUL.FTZ R73, R73, UR4 ;  /* 0x0000000449497c20 */ /* 0x000fe20008410000 */
[----:B------:R-:W-:Y:S01]  /*4b80*/  @P1 SHF.L.U32 R138, R98, 0x10, RZ ;  /* 0x00000010628a1819 */ /* 0x000fe200000006ff */
[----:B------:R-:W-:Y:S01]  /*4b90*/  HFMA2 R72, -RZ, RZ, 0, 0 ;  /* 0x00000000ff487431 */ /* 0x000fe200000001ff */
[----:B------:R-:W-:Y:S01]  /*4ba0*/  MOV R63, RZ ;  /* 0x000000ff003f7202 */ /* 0x000fe20000000f00 */
[----:B------:R-:W-:Y:S01]  /*4bb0*/  @P3 FMUL.FTZ R63, R135, R74 ;  /* 0x0000004a873f3220 */ /* 0x000fe20000410000 */
[----:B------:R-:W-:Y:S01]  /*4bc0*/  MOV R75, RZ ;  /* 0x000000ff004b7202 */ /* 0x000fe20000000f00 */
[----:B------:R-:W-:Y:S01]  /*4bd0*/  @P2 FMUL.FTZ R72, R139, R58 ;  /* 0x0000003a8b482220 */ /* 0x000fe20000410000 */
[----:B------:R-:W-:Y:S01]  /*4be0*/  @P1 SHF.L.U32 R136, R136, 0x10, RZ ;  /* 0x0000001088881819 */ /* 0x000fe200000006ff */
        /* <DEDUP_REMOVED lines=11> */
[----:B------:R-:W-:-:S07]  /*4ca0*/  F2FP.BF16.F32.PACK_AB R63, R75, R72 ;  /* 0x000000484b3f723e */ /* 0x000fce00000010ff */
.L_x_597:
        /* <DEDUP_REMOVED lines=10> */
[----:B------:R-:W-:Y:S01]  /*4d50*/  PRMT R132, R40, 0x7632, R132 ;  /* 0x0000763228847816 */ /* 0x000fe20000000084 */
[----:B------:R-:W-:Y:S06]  /*4d60*/  @!P1 BRA `(.L_x_598) ;  /* 0x0000000400ec9947 */ /* 0x000fec0003800000 */
[C---:B0-----:R-:W-:Y:S01]  /*4d70*/  LOP3.LUT R56, R84.reuse, 0xff, RZ, 0xc0, !PT ;  /* 0x000000ff54387812 */ /* 0x041fe200078ec0ff */
[C-C-:B------:R-:W-:Y:S01]  /*4d80*/  FFMA.FTZ R116, R127.reuse, R116, R128.reuse ;  /* 0x000000747f747223 */ /* 0x140fe20000010080 */
[----:B------:R-:W-:Y:S01]  /*4d90*/  LOP3.LUT R57, R84, 0xff00, RZ, 0xc0, !PT ;  /* 0x0000ff0054397812 */ /* 0x000fe200078ec0ff */
[C-C-:B------:R-:W-:Y:S01]  /*4da0*/  FFMA.FTZ R118, R127.reuse, R118, R128.reuse ;  /* 0x000000767f767223 */ /* 0x140fe20000010080 */
[----:B------:R-:W-:Y:S01]  /*4db0*/  ISETP.NE.U32.AND P2, PT, R56, RZ, PT ;  /* 0x000000ff3800720c */ /* 0x000fe20003f45070 */
[----:B------:R-:W-:Y:S01]  /*4dc0*/  FADD.FTZ R61, -R116, R111 ;  /* 0x0000006f743d7221 */ /* 0x000fe20000010100 */
[----:B------:R-:W-:Y:S01]  /*4dd0*/  SHF.L.U32 R56, R32, 0x10, RZ ;  /* 0x0000001020387819 */ /* 0x000fe200000006ff */
[----:B------:R-:W-:Y:S01]  /*4de0*/  FFMA.FTZ R115, R127, R115, R128 ;  /* 0x000000737f737223 */ /* 0x000fe20000010080 */
[----:B------:R-:W-:Y:S01]  /*4df0*/  ISETP.NE.AND.EX P2, PT, RZ, RZ, PT, P2 ;  /* 0x000000ffff00720c */ /* 0x000fe20003f45320 */
[----:B------:R-:W-:Y:S01]  /*4e00*/  FADD.FTZ R118, -R118, R117 ;  /* 0x0000007576767221 */ /* 0x000fe20000010100 */
[----:B------:R-:W-:Y:S01]  /*4e10*/  ISETP.NE.U32.AND P3, PT, R57, RZ, PT ;  /* 0x000000ff3900720c */ /* 0x000fe20003f65070 */
[----:B------:R-:W-:Y:S01]  /*4e20*/  FFMA.FTZ R61, R107, R61, R56 ;  /* 0x0000003d6b3d7223 */ /* 0x000fe20000010038 */
[----:B------:R-:W-:Y:S01]  /*4e30*/  PRMT R57, R32, 0x7632, R57 ;  /* 0x0000763220397816 */ /* 0x000fe20000000039 */
[----:B------:R-:W-:Y:S01]  /*4e40*/  FADD.FTZ R115, -R115, R112 ;  /* 0x0000007073737221 */ /* 0x000fe20000010100 */
[----:B------:R-:W-:Y:S01]  /*4e50*/  LOP3.LUT P4, RZ, R84, 0xff0000, RZ, 0xc0, !PT ;  /* 0x00ff000054ff7812 */ /* 0x000fe2000788c0ff */
[----:B------:R-:W-:Y:S01]  /*4e60*/  FMUL.FTZ R56, R61, R108 ;  /* 0x0000006c3d387220 */ /* 0x000fe20000410000 */
[----:B------:R-:W-:-:S02]  /*4e70*/  SHF.L.U32 R60, R57, 0x10, RZ ;  /* 0x00000010393c7819 */ /* 0x000fc400000006ff */
[----:B------:R-:W-:Y:S02]  /*4e80*/  CS2R R72, SRZ ;  /* 0x0000000000487805 */ /* 0x000fe4000001ff00 */
[----:B------:R-:W-:Y:S01]  /*4e90*/  SHF.L.U32 R62, R33, 0x10, RZ ;  /* 0x00000010213e7819 */ /* 0x000fe200000006ff */
[----:B------:R-:W-:Y:S01]  /*4ea0*/  FMUL.FTZ R75, R56, UR4 ;  /* 0x00000004384b7c20 */ /* 0x000fe20008410000 */
[----:B------:R-:W-:Y:S01]  /*4eb0*/  ISETP.NE.AND.EX P3, PT, RZ, RZ, PT, P3 ;  /* 0x000000ffff00720c */ /* 0x000fe20003f65330 */
[C---:B------:R-:W-:Y:S01]  /*4ec0*/  FFMA.FTZ R56, R107.reuse, R118, R60 ;  /* 0x000000766b387223 */ /* 0x040fe2000001003c */
[----:B-----5:R-:W-:Y:S01]  /*4ed0*/  @P2 SHF.L.U32 R58, R64, 0x10, RZ ;  /* 0x00000010403a2819 */ /* 0x020fe200000006ff */
[----:B------:R-:W-:Y:S01]  /*4ee0*/  FFMA.FTZ R57, R107, R115, R62 ;  /* 0x000000736b397223 */ /* 0x000fe2000001003e */
[----:B------:R-:W-:Y:S01]  /*4ef0*/  MOV R109, RZ ;  /* 0x000000ff006d7202 */ /* 0x000fe20000000f00 */
[--C-:B------:R-:W-:Y:S01]  /*4f00*/  FFMA.FTZ R122, R127, R122, R128.reuse ;  /* 0x0000007a7f7a7223 */ /* 0x100fe20000010080 */
[----:B------:R-:W-:Y:S01]  /*4f10*/  @P2 SHF.L.U32 R112, R40, 0x10, RZ ;  /* 0x0000001028702819 */ /* 0x000fe200000006ff */
[----:B------:R-:W-:Y:S01]  /*4f20*/  @P2 FMUL.FTZ R72, R75, R58 ;  /* 0x0000003a4b482220 */ /* 0x000fe20000410000 */
[-C--:B------:R-:W-:Y:S01]  /*4f30*/  FMUL.FTZ R58, R56, R108.reuse ;  /* 0x0000006c383a7220 */ /* 0x080fe20000410000 */
[----:B------:R-:W-:Y:S01]  /*4f40*/  FMUL.FTZ R59, R57, R108 ;  /* 0x0000006c393b7220 */ /* 0x000fe20000410000 */
[----:B------:R-:W-:Y:S01]  /*4f50*/  @P4 SHF.L.U32 R62, R65, 0x10, RZ ;  /* 0x00000010413e4819 */ /* 0x000fe200000006ff */
[----:B------:R-:W-:Y:S01]  /*4f60*/  FFMA.FTZ R120, R127, R120, R128 ;  /* 0x000000787f787223 */ /* 0x000fe20000010080 */
[----:B------:R-:W-:Y:S01]  /*4f70*/  FMUL.FTZ R111, R58, UR4 ;  /* 0x000000043a6f7c20 */ /* 0x000fe20008410000 */
[----:B------:R-:W-:Y:S01]  /*4f80*/  @P4 SHF.L.U32 R58, R41, 0x10, RZ ;  /* 0x00000010293a4819 */ /* 0x000fe200000006ff */
[----:B------:R-:W-:Y:S01]  /*4f90*/  FMUL.FTZ R59, R59, UR4 ;  /* 0x000000043b3b7c20 */ /* 0x000fe20008410000 */
[----:B------:R-:W-:Y:S01]  /*4fa0*/  @P3 PRMT R64, R64, 0x7632, R64 ;  /* 0x0000763240403816 */ /* 0x000fe20000000040 */
[----:B------:R-:W-:Y:S01]  /*4fb0*/  HFMA2 R63, -RZ, RZ, 0, 0 ;  /* 0x00000000ff3f7431 */ /* 0x000fe200000001ff */
[----:B------:R-:W-:Y:S01]  /*4fc0*/  @P3 SHF.L.U32 R132, R132, 0x10, RZ ;  /* 0x0000001084843819 */ /* 0x000fe200000006ff */
[----:B------:R-:W-:Y:S01]  /*4fd0*/  @P4 FMUL.FTZ R109, R58, R59 ;  /* 0x0000003b3a6d4220 */ /* 0x000fe20000410000 */
[----:B------:R-:W-:Y:S01]  /*4fe0*/  PRMT R58, R33, 0x7632, R58 ;  /* 0x00007632213a7816 */ /* 0x000fe2000000003a */
[----:B------:R-:W-:Y:S01]  /*4ff0*/  @P2 FMUL.FTZ R63, R112, R75 ;  /* 0x0000004b703f2220 */ /* 0x000fe20000410000 */
[----:B------:R-:W-:Y:S01]  /*5000*/  @P3 SHF.L.U32 R64, R64, 0x10, RZ ;  /* 0x0000001040403819 */ /* 0x000fe200000006ff */
[----:B------:R-:W-:Y:S01]  /*5010*/  FADD.FTZ R122, -R122, R121 ;  /* 0x000000797a7a7221 */ /* 0x000fe20000010100 */
[----:B------:R-:W-:Y:S01]  /*5020*/  LOP3.LUT P6, RZ, R84, 0xff000000, RZ, 0xc0, !PT ;  /* 0xff00000054ff7812 */ /* 0x000fe200078cc0ff */
[----:B------:R-:W-:Y:S01]  /*5030*/  HFMA2 R74, -RZ, RZ, 0, 0 ;  /* 0x00000000ff4a7431 */ /* 0x000fe200000001ff */
[----:B------:R-:W-:Y:S01]  /*5040*/  SHF.L.U32 R58, R58, 0x10, RZ ;  /* 0x000000103a3a7819 */ /* 0x000fe200000006ff */
[----:B------:R-:W-:Y:S01]  /*5050*/  @P4 FMUL.FTZ R74, R59, R62 ;  /* 0x0000003e3b4a4220 */ /* 0x000fe20000410000 */
[----:B------:R-:W-:Y:S01]  /*5060*/  ISETP.GE.U32.AND P2, PT, R84, RZ, PT ;  /* 0x000000ff5400720c */ /* 0x000fe20003f46070 */
[----:B------:R-:W-:Y:S01]  /*5070*/  FADD.FTZ R115, -R120, R113 ;  /* 0x0000007178737221 */ /* 0x000fe20000010100 */
[----:B------:R-:W-:Y:S01]  /*5080*/  MOV R60, RZ ;  /* 0x000000ff003c7202 */ /* 0x000fe20000000f00 */
[----:B------:R-:W-:Y:S01]  /*5090*/  @P3 FMUL.FTZ R73, R111, R64 ;  /* 0x000000406f493220 */ /* 0x000fe20000410000 */
[----:B------:R-:W-:Y:S01]  /*50a0*/  LOP3.LUT P5, RZ, R85, 0xff, RZ, 0xc0, !PT ;  /* 0x000000ff55ff7812 */ /* 0x000fe200078ac0ff */
[----:B------:R-:W-:Y:S01]  /*50b0*/  @P3 FMUL.FTZ R60, R132, R111 ;  /* 0x0000006f843c3220 */ /* 0x000fe20000410000 */
[C---:B------:R-:W-:Y:S01]  /*50c0*/  SHF.L.U32 R62, R34.reuse, 0x10, RZ ;  /* 0x00000010223e7819 */ /* 0x040fe200000006ff */
[----:B------:R-:W-:Y:S01]  /*50d0*/  FFMA.FTZ R113, R107, R122, R58 ;  /* 0x0000007a6b717223 */ /* 0x000fe2000001003a */
[----:B------:R-:W-:Y:S01]  /*50e0*/  LOP3.LUT P4, RZ, R85, 0xff00, RZ, 0xc0, !PT ;  /* 0x0000ff0055ff7812 */ /* 0x000fe2000788c0ff */
[--C-:B------:R-:W-:Y:S01]  /*50f0*/  FFMA.FTZ R119, R127, R119, R128.reuse ;  /* 0x000000777f777223 */ /* 0x100fe20000010080 */
[----:B------:R-:W-:Y:S01]  /*5100*/  LOP3.LUT P3, RZ, R85, 0xff0000, RZ, 0xc0, !PT ;  /* 0x00ff000055ff7812 */ /* 0x000fe2000786c0ff */
[----:B------:R-:W-:Y:S01]  /*5110*/  FMUL.FTZ R58, R113, R108 ;  /* 0x0000006c713a7220 */ /* 0x000fe20000410000 */
[----:B------:R-:W-:Y:S01]  /*5120*/  ISETP.GE.U32.AND.EX P2, PT, R85, 0x1000000, PT, P2 ;  /* 0x010000005500780c */ /* 0x000fe20003f46120 */
[--C-:B------:R-:W-:Y:S01]  /*5130*/  FFMA.FTZ R126, R127, R126, R128.reuse ;  /* 0x0000007e7f7e7223 */ /* 0x100fe20000010080 */
[----:B------:R-:W-:Y:S01]  /*5140*/  PRMT R65, R35, 0x7632, R65 ;  /* 0x0000763223417816 */ /* 0x000fe20000000041 */
[----:B------:R-:W-:Y:S01]  /*5150*/  FFMA.FTZ R125, R127, R125, R128 ;  /* 0x0000007d7f7d7223 */ /* 0x000fe20000010080 */
[----:B------:R-:W-:Y:S01]  /*5160*/  PRMT R59, R34, 0x7632, R59 ;  /* 0x00007632223b7816 */ /* 0x000fe2000000003b */
[----:B------:R-:W-:Y:S01]  /*5170*/  FFMA.FTZ R115, R107, R115, R62 ;  /* 0x000000736b737223 */ /* 0x000fe2000001003e */
[----:B------:R-:W-:Y:S01]  /*5180*/  FADD.FTZ R119, -R119, R114 ;  /* 0x0000007277777221 */ /* 0x000fe20000010100 */
[----:B------:R-:W-:Y:S01]  /*5190*/  SHF.L.U32 R112, R65, 0x10, RZ ;  /* 0x0000001041707819 */ /* 0x000fe200000006ff */
[----:B------:R-:W-:Y:S01]  /*51a0*/  FMUL.FTZ R114, R58, UR4 ;  /* 0x000000043a727c20 */ /* 0x000fe20008410000 */
[----:B------:R-:W-:Y:S01]  /*51b0*/  SHF.L.U32 R64, R59, 0x10, RZ ;  /* 0x000000103b407819 */ /* 0x000fe200000006ff */
[----:B------:R-:W-:Y:S01]  /*51c0*/  FADD.FTZ R123, -R126, R123 ;  /* 0x0000007b7e7b7221 */ /* 0x000fe20000010100 */
[----:B------:R-:W-:Y:S01]  /*51d0*/  SHF.L.U32 R84, R35, 0x10, RZ ;  /* 0x0000001023547819 */ /* 0x000fe200000006ff */
[----:B------:R-:W-:Y:S01]  /*51e0*/  FADD.FTZ R125, -R125, R124 ;  /* 0x0000007c7d7d7221 */ /* 0x000fe20000010100 */
[----:B------:R-:W-:Y:S01]  /*51f0*/  @P6 PRMT R65, R65, 0x7632, R65 ;  /* 0x0000763241416816 */ /* 0x000fe20000000041 */
[----:B------:R-:W-:Y:S01]  /*5200*/  FMUL.FTZ R58, R115, R108 ;  /* 0x0000006c733a7220 */ /* 0x000fe20000410000 */
[----:B------:R-:W-:Y:S01]  /*5210*/  @P5 SHF.L.U32 R59, R66, 0x10, RZ ;  /* 0x00000010423b5819 */ /* 0x000fe200000006ff */
[----:B------:R-:W-:Y:S01]  /*5220*/  FFMA.FTZ R116, R107, R123, R64 ;  /* 0x0000007b6b747223 */ /* 0x000fe20000010040 */
[----:B------:R-:W-:Y:S01]  /*5230*/  @P6 SHF.L.U32 R65, R65, 0x10, RZ ;  /* 0x0000001041416819 */ /* 0x000fe200000006ff */
[C---:B------:R-:W-:Y:S01]  /*5240*/  FFMA.FTZ R119, R107.reuse, R119, R84 ;  /* 0x000000776b777223 */ /* 0x040fe20000010054 */
[----:B------:R-:W-:Y:S01]  /*5250*/  @P5 SHF.L.U32 R111, R42, 0x10, RZ ;  /* 0x000000102a6f5819 */ /* 0x000fe200000006ff */
[----:B------:R-:W-:Y:S01]  /*5260*/  FFMA.FTZ R118, R107, R125, R112 ;  /* 0x0000007d6b767223 */ /* 0x000fe20000010070 */
[----:B------:R-:W-:Y:S01]  /*5270*/  FMUL.FTZ R58, R58, UR4 ;  /* 0x000000043a3a7c20 */ /* 0x000fe20008410000 */
[----:B------:R-:W-:Y:S01]  /*5280*/  @P4 PRMT R84, R66, 0x7632, R84 ;  /* 0x0000763242544816 */ /* 0x000fe20000000054 */
[----:B------:R-:W-:Y:S01]  /*5290*/  HFMA2 R75, -RZ, RZ, 0, 0 ;  /* 0x00000000ff4b7431 */ /* 0x000fe200000001ff */
[C---:B------:R-:W-:Y:S01]  /*52a0*/  @P3 SHF.L.U32 R107, R67.reuse, 0x10, RZ ;  /* 0x00000010436b3819 */ /* 0x040fe200000006ff */
[----:B------:R-:W-:Y:S01]  /*52b0*/  HFMA2 R62, -RZ, RZ, 0, 0 ;  /* 0x00000000ff3e7431 */ /* 0x000fe200000001ff */
[----:B------:R-:W-:-:S02]  /*52c0*/  @P2 PRMT R112, R67, 0x7632, R112 ;  /* 0x0000763243702816 */ /* 0x000fc40000000070 */
[----:B------:R-:W-:Y:S01]  /*52d0*/  CS2R R66, SRZ ;  /* 0x0000000000427805 */ /* 0x000fe2000001ff00 */
[----:B------:R-:W-:Y:S01]  /*52e0*/  @P6 FMUL.FTZ R75, R114, R65 ;  /* 0x00000041724b6220 */ /* 0x000fe20000410000 */
[----:B------:R-:W-:Y:S01]  /*52f0*/  @P5 FMUL.FTZ R67, R58, R59 ;  /* 0x0000003b3a435220 */ /* 0x000fe20000410000 */
[----:B------:R-:W-:Y:S01]  /*5300*/  @P5 FMUL.FTZ R62, R111, R58 ;  /* 0x0000003a6f3e5220 */ /* 0x000fe20000410000 */
[-C--:B------:R-:W-:Y:S01]  /*5310*/  FMUL.FTZ R65, R116, R108.reuse ;  /* 0x0000006c74417220 */ /* 0x080fe20000410000 */
        /* <DEDUP_REMOVED lines=23> */
[----:B------:R-:W-:Y:S01]  /*5490*/  @P2 FMUL.FTZ R84, R59, R112 ;  /* 0x000000703b542220 */ /* 0x000fe20000410000 */
[----:B------:R-:W-:Y:S02]  /*54a0*/  F2FP.BF16.F32.PACK_AB R60, R60, R63 ;  /* 0x0000003f3c3c723e */ /* 0x000fe400000010ff */
[----:B------:R-:W-:Y:S02]  /*54b0*/  F2FP.BF16.F32.PACK_AB R59, R118, R119 ;  /* 0x00000077763b723e */ /* 0x000fe400000010ff */
[----:B------:R-:W-:Y:S02]  /*54c0*/  F2FP.BF16.F32.PACK_AB R58, R116, R115 ;  /* 0x00000073743a723e */ /* 0x000fe400000010ff */
[----:B------:R-:W-:Y:S02]  /*54d0*/  F2FP.BF16.F32.PACK_AB R57, R113, R57 ;  /* 0x000000397139723e */ /* 0x000fe400000010ff */
[----:B------:R-:W-:-:S02]  /*54e0*/  F2FP.BF16.F32.PACK_AB R62, R65, R62 ;  /* 0x0000003e413e723e */ /* 0x000fc400000010ff */
[----:B------:R-:W-:Y:S02]  /*54f0*/  F2FP.BF16.F32.PACK_AB R61, R64, R109 ;  /* 0x0000006d403d723e */ /* 0x000fe400000010ff */
[----:B------:R-:W-:Y:S01]  /*5500*/  F2FP.BF16.F32.PACK_AB R63, R114, R111 ;  /* 0x0000006f723f723e */ /* 0x000fe200000010ff */
[----:B------:R-:W-:Y:S06]  /*5510*/  BRA `(.L_x_599) ;  /* 0x0000000400c47947 */ /* 0x000fec0003800000 */
.L_x_598:
[C-C-:B------:R-:W-:Y:S01]  /*5520*/  FFMA.FTZ R116, R127.reuse, R116, R128.reuse ;  /* 0x000000747f747223 */ /* 0x140fe20000010080 */
[----:B------:R-:W-:Y:S01]  /*5530*/  LOP3.LUT P2, RZ, R84, 0xff, RZ, 0xc0, !PT ;  /* 0x000000ff54ff7812 */ /* 0x000fe2000784c0ff */
[C-C-:B------:R-:W-:Y:S01]  /*5540*/  FFMA.FTZ R118, R127.reuse, R118, R128.reuse ;  /* 0x000000767f767223 */ /* 0x140fe20000010080 */
[----:B0-----:R-:W-:Y:S01]  /*5550*/  SHF.L.U32 R60, R32, 0x10, RZ ;  /* 0x00000010203c7819 */ /* 0x001fe200000006ff */
[----:B------:R-:W-:Y:S01]  /*5560*/  FADD.FTZ R116, -R116, R111 ;  /* 0x0000006f74747221 */ /* 0x000fe20000010100 */
[----:B------:R-:W-:Y:S01]  /*5570*/  LOP3.LUT P3, RZ, R84, 0xff00, RZ, 0xc0, !PT ;  /* 0x0000ff0054ff7812 */ /* 0x000fe2000786c0ff */
[----:B------:R-:W-:Y:S01]  /*5580*/  FFMA.FTZ R115, R127, R115, R128 ;  /* 0x000000737f737223 */ /* 0x000fe20000010080 */
[----:B------:R-:W-:Y:S01]  /*5590*/  PRMT R62, R32, 0x7632, R62 ;  /* 0x00007632203e7816 */ /* 0x000fe2000000003e */
[----:B------:R-:W-:Y:S01]  /*55a0*/  FFMA.FTZ R61, R107, R116, R60 ;  /* 0x000000746b3d7223 */ /* 0x000fe2000001003c */
[----:B------:R-:W-:Y:S01]  /*55b0*/  LOP3.LUT P4, RZ, R84, 0xff0000, RZ, 0xc0, !PT ;  /* 0x00ff000054ff7812 */ /* 0x000fe2000788c0ff */
[----:B------:R-:W-:Y:S01]  /*55c0*/  FADD.FTZ R118, -R118, R117 ;  /* 0x0000007576767221 */ /* 0x000fe20000010100 */
[----:B------:R-:W-:Y:S01]  /*55d0*/  SHF.L.U32 R74, R62, 0x10, RZ ;  /* 0x000000103e4a7819 */ /* 0x000fe200000006ff */
[----:B------:R-:W-:Y:S01]  /*55e0*/  FMUL.FTZ R60, R108, R61 ;  /* 0x0000003d6c3c7220 */ /* 0x000fe20000410000 */
[----:B------:R-:W-:Y:S01]  /*55f0*/  SHF.L.U32 R61, R33, 0x10, RZ ;  /* 0x00000010213d7819 */ /* 0x000fe200000006ff */
[----:B------:R-:W-:Y:S01]  /*5600*/  FADD.FTZ R112, -R115, R112 ;  /* 0x0000007073707221 */ /* 0x000fe20000010100 */
[----:B-----5:R-:W-:Y:S01]  /*5610*/  @P2 SHF.L.U32 R62, R64, 0x10, RZ ;  /* 0x00000010403e2819 */ /* 0x020fe200000006ff */
[----:B------:R-:W-:Y:S01]  /*5620*/  FMUL.FTZ R75, R60, UR4 ;  /* 0x000000043c4b7c20 */ /* 0x000fe20008410000 */
[C---:B------:R-:W-:Y:S01]  /*5630*/  FFMA.FTZ R109, R107.reuse, R118, R74 ;  /* 0x000000766b6d7223 */ /* 0x040fe2000001004a */
[----:B------:R-:W-:Y:S01]  /*5640*/  CS2R R72, SRZ ;  /* 0x0000000000487805 */ /* 0x000fe2000001ff00 */
[----:B------:R-:W-:Y:S01]  /*5650*/  FFMA.FTZ R117, R107, R112, R61 ;  /* 0x000000706b757223 */ /* 0x000fe2000001003d */
[----:B------:R-:W-:Y:S01]  /*5660*/  @P2 FMUL.FTZ R72, R62, R75 ;  /* 0x0000004b3e482220 */ /* 0x000fe20000410000 */
[----:B------:R-:W-:Y:S01]  /*5670*/  @P3 PRMT R111, R64, 0x7632, R111 ;  /* 0x00007632406f3816 */ /* 0x000fe2000000006f */
[----:B------:R-:W-:Y:S01]  /*5680*/  FMUL.FTZ R62, R108, R109 ;  /* 0x0000006d6c3e7220 */ /* 0x000fe20000410000 */
[----:B------:R-:W-:Y:S01]  /*5690*/  @P2 SHF.L.U32 R112, R40, 0x10, RZ ;  /* 0x0000001028702819 */ /* 0x000fe200000006ff */
[----:B------:R-:W-:Y:S01]  /*56a0*/  FMUL.FTZ R64, R108, R117 ;  /* 0x000000756c407220 */ /* 0x000fe20000410000 */
[----:B------:R-:W-:-:S02]  /*56b0*/  LOP3.LUT P6, RZ, R84, 0xff000000, RZ, 0xc0, !PT ;  /* 0xff00000054ff7812 */ /* 0x000fc400078cc0ff */
[----:B------:R-:W-:Y:S02]  /*56c0*/  CS2R R60, SRZ ;  /* 0x00000000003c7805 */ /* 0x000fe4000001ff00 */
[----:B------:R-:W-:Y:S01]  /*56d0*/  @P3 SHF.L.U32 R115, R132, 0x10, RZ ;  /* 0x0000001084733819 */ /* 0x000fe200000006ff */
[----:B------:R-:W-:Y:S01]  /*56e0*/  FMUL.FTZ R62, R62, UR4 ;  /* 0x000000043e3e7c20 */ /* 0x000fe20008410000 */
[----:B------:R-:W-:Y:S01]  /*56f0*/  @P3 SHF.L.U32 R111, R111, 0x10, RZ ;  /* 0x000000106f6f3819 */ /* 0x000fe200000006ff */
[----:B------:R-:W-:Y:S01]  /*5700*/  FMUL.FTZ R64, R64, UR4 ;  /* 0x0000000440407c20 */ /* 0x000fe20008410000 */
[----:B------:R-:W-:Y:S01]  /*5710*/  @P4 SHF.L.U32 R109, R65, 0x10, RZ ;  /* 0x00000010416d4819 */ /* 0x000fe200000006ff */
[----:B------:R-:W-:Y:S01]  /*5720*/  @P2 FMUL.FTZ R60, R112, R75 ;  /* 0x0000004b703c2220 */ /* 0x000fe20000410000 */
[----:B------:R-:W-:Y:S01]  /*5730*/  @P4 SHF.L.U32 R117, R41, 0x10, RZ ;  /* 0x0000001029754819 */ /* 0x000fe200000006ff */
[----:B------:R-:W-:Y:S01]  /*5740*/  HFMA2 R63, -RZ, RZ, 0, 0 ;  /* 0x00000000ff3f7431 */ /* 0x000fe200000001ff */
[----:B------:R-:W-:Y:S01]  /*5750*/  ISETP.GE.U32.AND P2, PT, R84, RZ, PT ;  /* 0x000000ff5400720c */ /* 0x000fe20003f46070 */
[----:B------:R-:W-:Y:S01]  /*5760*/  FFMA.FTZ R120, R127, R120, R128 ;  /* 0x000000787f787223 */ /* 0x000fe20000010080 */
[----:B------:R-:W-:Y:S01]  /*5770*/  MOV R74, RZ ;  /* 0x000000ff004a7202 */ /* 0x000fe20000000f00 */
[-C--:B------:R-:W-:Y:S01]  /*5780*/  @P3 FMUL.FTZ R73, R111, R62.reuse ;  /* 0x0000003e6f493220 */ /* 0x080fe20000410000 */
[----:B------:R-:W-:Y:S01]  /*5790*/  @P3 FMUL.FTZ R63, R115, R62 ;  /* 0x0000003e733f3220 */ /* 0x000fe20000410000 */
[-C--:B------:R-:W-:Y:S01]  /*57a0*/  @P4 FMUL.FTZ R74, R109, R64.reuse ;  /* 0x000000406d4a4220 */ /* 0x080fe20000410000 */
[----:B------:R-:W-:Y:S01]  /*57b0*/  @P4 FMUL.FTZ R61, R117, R64 ;  /* 0x00000040753d4220 */ /* 0x000fe20000410000 */
[----:B------:R-:W-:Y:S01]  /*57c0*/  PRMT R62, R33, 0x7632, R62 ;  /* 0x00007632213e7816 */ /* 0x000fe2000000003e */
[--C-:B------:R-:W-:Y:S01]  /*57d0*/  FFMA.FTZ R122, R127, R122, R128.reuse ;  /* 0x0000007a7f7a7223 */ /* 0x100fe20000010080 */
[----:B------:R-:W-:Y:S01]  /*57e0*/  LOP3.LUT P5, RZ, R85, 0xff, RZ, 0xc0, !PT ;  /* 0x000000ff55ff7812 */ /* 0x000fe200078ac0ff */
[--C-:B------:R-:W-:Y:S01]  /*57f0*/  FFMA.FTZ R126, R127, R126, R128.reuse ;  /* 0x0000007e7f7e7223 */ /* 0x100fe20000010080 */
[C---:B------:R-:W-:Y:S01]  /*5800*/  LOP3.LUT P4, RZ, R85.reuse, 0xff00, RZ, 0xc0, !PT ;  /* 0x0000ff0055ff7812 */ /* 0x040fe2000788c0ff */
[----:B------:R-:W-:Y:S01]  /*5810*/  FADD.FTZ R120, -R120, R113 ;  /* 0x0000007178787221 */ /* 0x000fe20000010100 */
[----:B------:R-:W-:Y:S01]  /*5820*/  LOP3.LUT P3, RZ, R85, 0xff0000, RZ, 0xc0, !PT ;  /* 0x00ff000055ff7812 */ /* 0x000fe2000786c0ff */
[--C-:B------:R-:W-:Y:S01]  /*5830*/  FFMA.FTZ R119, R127, R119, R128.reuse ;  /* 0x000000777f777223 */ /* 0x100fe20000010080 */
[----:B------:R-:W-:Y:S01]  /*5840*/  ISETP.GE.U32.AND.EX P2, PT, R85, 0x1000000, PT, P2 ;  /* 0x010000005500780c */ /* 0x000fe20003f46120 */
[----:B------:R-:W-:Y:S01]  /*5850*/  FFMA.FTZ R125, R127, R125, R128 ;  /* 0x0000007d7f7d7223 */ /* 0x000fe20000010080 */
        /* <DEDUP_REMOVED lines=12> */
[----:B------:R-:W-:Y:S01]  /*5920*/  @P6 PRMT R65, R65, 0x7632, R65 ;  /* 0x0000763241416816 */ /* 0x000fe20000000041 */
[----:B------:R-:W-:Y:S01]  /*5930*/  FFMA.FTZ R115, R107, R124, R115 ;  /* 0x0000007c6b737223 */ /* 0x000fe20000010073 */
[----:B------:R-:W-:Y:S01]  /*5940*/  SHF.L.U32 R111, R35, 0x10, RZ ;  /* 0x00000010236f7819 */ /* 0x000fe200000006ff */
[----:B------:R-:W-:Y:S01]  /*5950*/  FFMA.FTZ R109, R107, R126, R109 ;  /* 0x0000007e6b6d7223 */ /* 0x000fe2000001006d */
[----:B------:R-:W-:Y:S01]  /*5960*/  @P6 SHF.L.U32 R64, R65, 0x10, RZ ;  /* 0x0000001041406819 */ /* 0x000fe200000006ff */
[C---:B------:R-:W-:Y:S01]  /*5970*/  FMUL.FTZ R65, R108.reuse, R85 ;  /* 0x000000556c417220 */ /* 0x040fe20000410000 */
[----:B------:R-:W-:Y:S01]  /*5980*/  FMUL.FTZ R62, R108, R75 ;  /* 0x0000004b6c3e7220 */ /* 0x000fe20000410000 */
[--C-:B------:R-:W-:Y:S01]  /*5990*/  FFMA.FTZ R113, R107, R114, R111.reuse ;  /* 0x000000726b717223 */ /* 0x100fe2000001006f */
        /* <DEDUP_REMOVED lines=41> */
.L_x_599:
[----:B------:R-:W0:Y:S01]  /*5c30*/  @P1 LDC.64 R64, c[0x0][0x478] ;  /* 0x00011e00ff401b82 */ /* 0x000e220000000a00 */
[----:B------:R-:W-:-:S04]  /*5c40*/  IMAD.WIDE.U32 R68, R97, 0x10, R68 ;  /* 0x0000001061447825 */ /* 0x000fc800078e0044 */
[----:B0-----:R-:W-:-:S05]  /*5c50*/  @P1 IMAD.WIDE.U32 R64, R97, 0x10, R64 ;  /* 0x0000001061401825 */ /* 0x001fca00078e0040 */
[----:B------:R1:W-:Y:S04]  /*5c60*/  @P1 STG.E.128 desc[UR6][R64.64], R56 ;  /* 0x0000003840001986 */ /* 0x0003e8000c101d06 */
[----:B------:R1:W-:Y:S02]  /*5c70*/  STG.E.128 desc[UR6][R68.64], R60 ;  /* 0x0000003c44007986 */ /* 0x0003e4000c101d06 */
.L_x_595:
        /* <DEDUP_REMOVED lines=21> */
.L_x_586:
        /* <DEDUP_REMOVED lines=48> */
.L_x_585:
[----:B------:R-:W-:Y:S05]  /*60d0*/  BSYNC B0 ;  /* 0x0000000000007941 */ /* 0x000fea0003800000 */
.L_x_584:
[----:B------:R-:W0:Y:S01]  /*60e0*/  S2R R53, SR_CgaCtaId ;  /* 0x0000000000357919 */ /* 0x000e220000008800 */
[C---:B------:R-:W-:Y:S01]  /*60f0*/  SHF.L.U32 R3, R0.reuse, 0x6, RZ ;  /* 0x0000000600037819 */ /* 0x040fe200000006ff */
[----:B------:R-:W-:Y:S05]  /*6100*/  WARPSYNC.ALL ;  /* 0x0000000000007948 */ /* 0x000fea0003800000 */
[----:B------:R-:W-:Y:S01]  /*6110*/  SHF.L.U32 R2, R0, 0x5, RZ ;  /* 0x0000000500027819 */ /* 0x000fe200000006ff */
[----:B------:R-:W1:Y:S01]  /*6120*/  S2UR UR4, SR_CTAID.X ;  /* 0x00000000000479c3 */ /* 0x000e620000002500 */
[----:B------:R-:W-:Y:S01]  /*6130*/  MOV R52, 0x400 ;  /* 0x0000040000347802 */ /* 0x000fe20000000f00 */
[----:B------:R-:W2:Y:S01]  /*6140*/  LDCU.128 UR20, c[0x0][0x440] ;  /* 0x00008800ff1477ac */ /* 0x000ea20008000c00 */
[----:B------:R-:W-:Y:S01]  /*6150*/  LOP3.LUT R3, R3, 0x1800, RZ, 0xc0, !PT ;  /* 0x0000180003037812 */ /* 0x000fe200078ec0ff */
[----:B------:R-:W3:Y:S03]  /*6160*/  LDCU.64 UR8, c[0x0][0x460] ;  /* 0x00008c00ff0877ac */ /* 0x000ee60008000a00 */
[----:B------:R-:W-:-:S02]  /*6170*/  LOP3.LUT R2, R3, 0x3e0, R2, 0xf8, !PT ;  /* 0x000003e003027812 */ /* 0x000fc400078ef802 */
        /* <DEDUP_REMOVED lines=9> */
[----:B------:R-:W4:Y:S04]  /*6210*/  LDS R52, [R53+0x200] ;  /* 0x0002000035347984 */ /* 0x000f280000000800 */
[----:B------:R-:W5:Y:S04]  /*6220*/  LDS R54, [R53+0x800] ;  /* 0x0008000035367984 */ /* 0x000f680000000800 */
[----:B------:R-:W2:Y:S04]  /*6230*/  LDS R55, [R53+0xa00] ;  /* 0x000a000035377984 */ /* 0x000ea80000000800 */
[----:B------:R-:W3:Y:S04]  /*6240*/  LDS R48, [R53+0x400] ;  /* 0x0004000035307984 */ /* 0x000ee80000000800 */
        /* <DEDUP_REMOVED lines=8> */
[----:B----4-:R-:W-:-:S03]  /*62d0*/  FADD.FTZ R52, RZ, R52 ;  /* 0x00000034ff347221 */ /* 0x010fc60000010000 */
[----:B------:R-:W4:Y:S01]  /*62e0*/  LDS R10, [R53+0x1800] ;  /* 0x00180000350a7984 */ /* 0x000f220000000800 */
[----:B-----5:R-:W-:-:S03]  /*62f0*/  FADD.FTZ R3, R3, R54 ;  /* 0x0000003603037221 */ /* 0x020fc60000010000 */
[----:B------:R-:W5:Y:S01]  /*6300*/  LDS R12, [R53+0x1a00] ;  /* 0x001a0000350c7984 */ /* 0x000f620000000800 */
[----:B--2---:R-:W-:-:S03]  /*6310*/  FADD.FTZ R52, R52, R55 ;  /* 0x0000003734347221 */ /* 0x004fc60000010000 */
[----:B------:R-:W2:Y:S01]  /*6320*/  LDS R14, [R53+0x1c00] ;  /* 0x001c0000350e7984 */ /* 0x000ea20000000800 */
[----:B---3--:R-:W-:-:S03]  /*6330*/  FADD.FTZ R48, RZ, R48 ;  /* 0x00000030ff307221 */ /* 0x008fc60000010000 */
[----:B------:R-:W3:Y:S01]  /*6340*/  LDS R15, [R53+0x1e00] ;  /* 0x001e0000350f7984 */ /* 0x000ee20000000800 */
        /* <DEDUP_REMOVED lines=8> */
[----:B------:R0:W-:Y:S01]  /*63d0*/  STS.128 [R2], R28 ;  /* 0x0000001c02007388 */ /* 0x0001e20000000c00 */
[----:B----4-:R-:W-:-:S03]  /*63e0*/  FADD.FTZ R11, R3, R10 ;  /* 0x0000000a030b7221 */ /* 0x010fc60000010000 */
[----:B------:R-:W-:Y:S01]  /*63f0*/  STS.128 [R2+0x10], R24 ;  /* 0x0000101802007388 */ /* 0x000fe20000000c00 */
[----:B-----5:R-:W-:-:S03]  /*6400*/  FADD.FTZ R9, R9, R12 ;  /* 0x0000000c09097221 */ /* 0x020fc60000010000 */
[----:B------:R-:W-:Y:S01]  /*6410*/  STS.128 [R2+0x400], R20 ;  /* 0x0004001402007388 */ /* 0x000fe20000000c00 */
[----:B--2---:R-:W-:-:S03]  /*6420*/  FADD.FTZ R13, R5, R14 ;  /* 0x0000000e050d7221 */ /* 0x004fc60000010000 */
[----:B------:R-:W-:Y:S01]  /*6430*/  STS.128 [R2+0x410], R16 ;  /* 0x0004101002007388 */ /* 0x000fe20000000c00 */
[----:B---3--:R-:W-:Y:S01]  /*6440*/  FADD.FTZ R15, R4, R15 ;  /* 0x0000000f040f7221 */ /* 0x008fe20000010000 */
[----:B------:R-:W-:Y:S08]  /*6450*/  BAR.SYNC.DEFER_BLOCKING 0x0 ;  /* 0x0000000000007b1d */ /* 0x000ff00000010000 */
[----:B0-----:R-:W0:Y:S01]  /*6460*/  LDC R30, c[0x0][0x388] ;  /* 0x0000e200ff1e7b82 */ /* 0x001e220000000800 */
        /* <DEDUP_REMOVED lines=27> */
[----:B------:R-:W-:Y:S02]  /*6620*/  IMAD R17, R30, UR4, RZ ;  /* 0x000000041e117c24 */ /* 0x000fe4000f8e02ff */
[----:B------:R-:W-:-:S03]  /*6630*/  FADD.FTZ R8, R19, R8 ;  /* 0x0000000813087221 */ /* 0x000fc60000010000 */
[----:B------:R-:W-:Y:S01]  /*6640*/  IADD3 R0, P0, PT, R17, R0, RZ ;  /* 0x0000000011007210 */ /* 0x000fe20007f1e0ff */
[----:B-1----:R-:W-:-:S03]  /*6650*/  FADD.FTZ R7, R16, R7 ;  /* 0x0000000710077221 */ /* 0x002fc60000010000 */
[----:B------:R-:W-:Y:S01]  /*6660*/  IADD3.X R17, PT, PT, RZ, RZ, RZ, P0, !PT ;  /* 0x000000ffff117210 */ /* 0x000fe200007fe4ff */
[----:B------:R-:W-:Y:S01]  /*6670*/  STS.128 [R2], R40 ;  /* 0x0000002802007388 */ /* 0x000fe20000000c00 */
[----:B--2---:R-:W-:-:S03]  /*6680*/  FADD.FTZ R23, R23, R18 ;  /* 0x0000001217177221 */ /* 0x004fc60000010000 */
[----:B------:R-:W-:Y:S01]  /*6690*/  STS.128 [R2+0x10], R36 ;  /* 0x0000102402007388 */ /* 0x000fe20000000c00 */
[----:B---3--:R-:W-:Y:S01]  /*66a0*/  FADD.FTZ R25, R6, R25 ;  /* 0x0000001906197221 */ /* 0x008fe20000010000 */
[C---:B------:R-:W-:Y:S02]  /*66b0*/  SHF.L.U32 R6, R0.reuse, 0x2, RZ ;  /* 0x0000000200067819 */ /* 0x040fe400000006ff */
[----:B------:R-:W-:Y:S01]  /*66c0*/  STS.128 [R2+0x400], R32 ;  /* 0x0004002002007388 */ /* 0x000fe20000000c00 */
[----:B------:R-:W-:Y:S01]  /*66d0*/  SHF.L.U64.HI R0, R0, 0x2, R17 ;  /* 0x0000000200007819 */ /* 0x000fe20000010211 */
[----:B----4-:R-:W-:Y:S01]  /*66e0*/  FADD.FTZ R27, R8, R27 ;  /* 0x0000001b081b7221 */ /* 0x010fe20000010000 */
[C---:B------:R-:W-:Y:S01]  /*66f0*/  IADD3 R4, P1, PT, R6.reuse, UR20, RZ ;  /* 0x0000001406047c10 */ /* 0x040fe2000ff3e0ff */
[----:B------:R0:W-:Y:S01]  /*6700*/  STS.128 [R2+0x410], R44 ;  /* 0x0004102c02007388 */ /* 0x0001e20000000c00 */
[----:B-----5:R-:W-:Y:S01]  /*6710*/  FADD.FTZ R17, R7, R22 ;  /* 0x0000001607117221 */ /* 0x020fe20000010000 */
[----:B------:R-:W-:Y:S01]  /*6720*/  BAR.SYNC.DEFER_BLOCKING 0x0 ;  /* 0x0000000000007b1d */ /* 0x000fe20000010000 */
[----:B0-----:R-:W-:-:S05]  /*6730*/  IADD3 R2, P0, PT, R6, UR22, RZ ;  /* 0x0000001606027c10 */ /* 0x001fca000ff1e0ff */
        /* <DEDUP_REMOVED lines=13> */
[----:B-1----:R-:W-:-:S03]  /*6810*/  FADD.FTZ R3, R24, R3 ;  /* 0x0000000318037221 */ /* 0x002fc60000010000 */
[----:B------:R-:W1:Y:S01]  /*6820*/  LDS R39, [R53+0x1a00] ;  /* 0x001a000035277984 */ /* 0x000e620000000800 */
[----:B--2---:R-:W-:-:S03]  /*6830*/  FADD.FTZ R10, RZ, R10 ;  /* 0x0000000aff0a7221 */ /* 0x004fc60000010000 */
[----:B------:R-:W2:Y:S01]  /*6840*/  LDS R19, [R53+0x1600] ;  /* 0x0016000035137984 */ /* 0x000ea20000000800 */
[----:B---3--:R-:W-:Y:S01]  /*6850*/  FADD.FTZ R26, R3, R26 ;  /* 0x0000001a031a7221 */ /* 0x008fe20000010000 */
[----:B------:R-:W-:Y:S02]  /*6860*/  IADD3.X R3, PT, PT, R0, UR23, RZ, P0, !PT ;  /* 0x0000001700037c10 */ /* 0x000fe400087fe4ff */
[----:B------:R-:W3:Y:S01]  /*6870*/  LDS R41, [R53+0x1c00] ;  /* 0x001c000035297984 */ /* 0x000ee20000000800 */
[----:B----4-:R-:W-:Y:S01]  /*6880*/  FADD.FTZ R12, RZ, R12 ;  /* 0x0000000cff0c7221 */ /* 0x010fe20000010000 */
[----:B------:R-:W-:Y:S02]  /*6890*/  IADD3 R6, P0, PT, R6, UR8, RZ ;  /* 0x0000000806067c10 */ /* 0x000fe4000ff1e0ff */
[----:B------:R-:W4:Y:S01]  /*68a0*/  LDS R43, [R53+0x1e00] ;  /* 0x001e0000352b7984 */ /* 0x000f220000000800 */
[----:B-----5:R-:W-:Y:S01]  /*68b0*/  FADD.FTZ R10, R10, R29 ;  /* 0x0000001d0a0a7221 */ /* 0x020fe20000010000 */
[----:B------:R-:W-:Y:S01]  /*68c0*/  IADD3.X R7, PT, PT, R0, UR9, RZ, P0, !PT ;  /* 0x0000000900077c10 */ /* 0x000fe200087fe4ff */
[----:B------:R-:W-:Y:S01]  /*68d0*/  FADD.FTZ R14, RZ, R14 ;  /* 0x0000000eff0e7221 */ /* 0x000fe20000010000 */
[----:B------:R-:W-:Y:S01]  /*68e0*/  STG.E desc[UR6][R2.64], R23 ;  /* 0x0000001702007986 */ /* 0x000fe2000c101906 */
[----:B------:R-:W-:Y:S01]  /*68f0*/  FADD.FTZ R37, R26, R5 ;  /* 0x000000051a257221 */ /* 0x000fe20000010000 */
[----:B------:R-:W-:Y:S01]  /*6900*/  IADD3.X R5, PT, PT, R0, UR21, RZ, P1, !PT ;  /* 0x0000001500057c10 */ /* 0x000fe20008ffe4ff */
[----:B------:R-:W-:-:S04]  /*6910*/  FADD.FTZ R12, R12, R21 ;  /* 0x000000150c0c7221 */ /* 0x000fc80000010000 */
[----:B------:R-:W-:Y:S01]  /*6920*/  STG.E desc[UR6][R4.64], R11 ;  /* 0x0000000b04007986 */ /* 0x000fe2000c101906 */
[----:B------:R-:W-:-:S03]  /*6930*/  FADD.FTZ R10, R10, R33 ;  /* 0x000000210a0a7221 */ /* 0x000fc60000010000 */
[----:B------:R-:W-:Y:S01]  /*6940*/  STG.E desc[UR6][R6.64], R37 ;  /* 0x0000002506007986 */ /* 0x000fe2000c101906 */
[----:B------:R-:W-:-:S03]  /*6950*/  FADD.FTZ R14, R14, R31 ;  /* 0x0000001f0e0e7221 */ /* 0x000fc60000010000 */
[----:B------:R-:W-:Y:S01]  /*6960*/  STG.E desc[UR6][R2.64+0x200], R25 ;  /* 0x0002001902007986 */ /* 0x000fe2000c101906 */
[----:B0-----:R-:W-:-:S03]  /*6970*/  FADD.FTZ R12, R12, R35 ;  /* 0x000000230c0c7221 */ /* 0x001fc60000010000 */
[----:B------:R-:W-:Y:S01]  /*6980*/  STG.E desc[UR6][R4.64+0x200], R9 ;  /* 0x0002000904007986 */ /* 0x000fe2000c101906 */
[----:B-1----:R-:W-:Y:S01]  /*6990*/  FADD.FTZ R39, R10, R39 ;  /* 0x000000270a277221 */ /* 0x002fe20000010000 */
[----:B--2---:R-:W-:-:S04]  /*69a0*/  FADD.FTZ R14, R14, R19 ;  /* 0x000000130e0e7221 */ /* 0x004fc80000010000 */
[----:B------:R-:W-:Y:S01]  /*69b0*/  STG.E desc[UR6][R6.64+0x200], R39 ;  /* 0x0002002706007986 */ /* 0x000fe2000c101906 */
[----:B---3--:R-:W-:-:S03]  /*69c0*/  FADD.FTZ R41, R12, R41 ;  /* 0x000000290c297221 */ /* 0x008fc60000010000 */
[----:B------:R-:W-:Y:S01]  /*69d0*/  STG.E desc[UR6][R2.64+0x400], R27 ;  /* 0x0004001b02007986 */ /* 0x000fe2000c101906 */
[----:B----4-:R-:W-:-:S03]  /*69e0*/  FADD.FTZ R43, R14, R43 ;  /* 0x0000002b0e2b7221 */ /* 0x010fc60000010000 */
[----:B------:R-:W-:Y:S04]  /*69f0*/  STG.E desc[UR6][R4.64+0x400], R13 ;  /* 0x0004000d04007986 */ /* 0x000fe8000c101906 */
[----:B------:R-:W-:Y:S04]  /*6a00*/  STG.E desc[UR6][R6.64+0x400], R41 ;  /* 0x0004002906007986 */ /* 0x000fe8000c101906 */
[----:B------:R-:W-:Y:S04]  /*6a10*/  STG.E desc[UR6][R2.64+0x600], R17 ;  /* 0x0006001102007986 */ /* 0x000fe8000c101906 */
[----:B------:R-:W-:Y:S04]  /*6a20*/  STG.E desc[UR6][R4.64+0x600], R15 ;  /* 0x0006000f04007986 */ /* 0x000fe8000c101906 */
[----:B------:R-:W-:Y:S01]  /*6a30*/  STG.E desc[UR6][R6.64+0x600], R43 ;  /* 0x0006002b06007986 */ /* 0x000fe2000c101906 */
[----:B------:R-:W-:Y:S05]  /*6a40*/  EXIT ;  /* 0x000000000000794d */ /* 0x000fea0003800000 */
.L_x_589:
        /* <DEDUP_REMOVED lines=8> */
.L_x_602:
[----:B------:R-:W-:Y:S05]  /*6ad0*/  BSYNC B2 ;  /* 0x0000000000027941 */ /* 0x000fea0003800000 */
.L_x_601:
        /* <DEDUP_REMOVED lines=8> */
.L_x_603:
[----:B------:R-:W-:-:S05]  /*6b60*/  FADD.FTZ R60, R60, R143 ;  /* 0x0000008f3c3c7221 */ /* 0x000fca0000010000 */
[----:B------:R-:W-:Y:S01]  /*6b70*/  MOV R135, R60 ;  /* 0x0000003c00877202 */ /* 0x000fe20000000f00 */
[----:B------:R-:W-:Y:S01]  /*6b80*/  HFMA2 R136, -RZ, RZ, 0, 1.1920928955078125e-07 ;  /* 0x00000002ff887431 */ /* 0x000fe200000001ff */
[----:B------:R-:W-:-:S07]  /*6b90*/  MOV R61, R128 ;  /* 0x00000080003d7202 */ /* 0x000fce0000000f00 */
[----:B------:R-:W-:Y:S05]  /*6ba0*/  WARPSYNC.COLLECTIVE R134, `(.L_x_604) ;  /* 0x0000000086087348 */ /* 0x000fea0003c00000 */
[----:B------:R0:W1:Y:S02]  /*6bb0*/  SHFL.BFLY P3, R128, R135, R136, R137 ;  /* 0x0c00008887807389 */ /* 0x0000640000060089 */
[----:B01----:R-:W-:Y:S05]  /*6bc0*/  ENDCOLLECTIVE ;  /* 0x000000000000791b */ /* 0x003fea0003800000 */
.L_x_604:
[----:B------:R-:W-:-:S05]  /*6bd0*/  FADD.FTZ R61, R61, R142 ;  /* 0x0000008e3d3d7221 */ /* 0x000fca0000010000 */
[----:B------:R-:W-:Y:S02]  /*6be0*/  MOV R135, R61 ;  /* 0x0000003d00877202 */ /* 0x000fe40000000f00 */
[----:B------:R-:W-:-:S07]  /*6bf0*/  MOV R63, R128 ;  /* 0x00000080003f7202 */ /* 0x000fce0000000f00 */
[----:B------:R-:W-:Y:S05]  /*6c00*/  WARPSYNC.COLLECTIVE R134, `(.L_x_605) ;  /* 0x0000000086087348 */ /* 0x000fea0003c00000 */
[----:B------:R0:W1:Y:S02]  /*6c10*/  SHFL.BFLY P3, R128, R135, R136, R137 ;  /* 0x0c00008887807389 */ /* 0x0000640000060089 */
[----:B01----:R-:W-:Y:S05]  /*6c20*/  ENDCOLLECTIVE ;  /* 0x000000000000791b */ /* 0x003fea0003800000 */
.L_x_605:
[----:B------:R-:W-:-:S05]  /*6c30*/  FADD.FTZ R63, R60, R63 ;  /* 0x0000003f3c3f7221 */ /* 0x000fca0000010000 */
[----:B------:R-:W-:Y:S01]  /*6c40*/  MOV R135, R63 ;  /* 0x0000003f00877202 */ /* 0x000fe20000000f00 */
[----:B------:R-:W-:Y:S01]  /*6c50*/  HFMA2 R136, -RZ, RZ, 0, 2.384185791015625e-07 ;  /* 0x00000004ff887431 */ /* 0x000fe200000001ff */
[----:B------:R-:W-:-:S07]  /*6c60*/  MOV R62, R128 ;  /* 0x00000080003e7202 */ /* 0x000fce0000000f00 */
[----:B------:R-:W-:Y:S05]  /*6c70*/  WARPSYNC.COLLECTIVE R134, `(.L_x_606) ;  /* 0x0000000086087348 */ /* 0x000fea0003c00000 */
[----:B------:R0:W1:Y:S02]  /*6c80*/  SHFL.BFLY P3, R128, R135, R136, R137 ;  /* 0x0c00008887807389 */ /* 0x0000640000060089 */
[----:B01----:R-:W-:Y:S05]  /*6c90*/  ENDCOLLECTIVE ;  /* 0x000000000000791b */ /* 0x003fea0003800000 */
.L_x_606:
[----:B------:R-:W-:-:S05]  /*6ca0*/  FADD.FTZ R62, R61, R62 ;  /* 0x0000003e3d3e7221 */ /* 0x000fca0000010000 */
[----:B------:R-:W-:Y:S02]  /*6cb0*/  MOV R135, R62 ;  /* 0x0000003e00877202 */ /* 0x000fe40000000f00 */
[----:B------:R-:W-:-:S07]  /*6cc0*/  MOV R64, R128 ;  /* 0x0000008000407202 */ /* 0x000fce0000000f00 */
[----:B------:R-:W-:Y:S05]  /*6cd0*/  WARPSYNC.COLLECTIVE R134, `(.L_x_607) ;  /* 0x0000000086087348 */ /* 0x000fea0003c00000 */
[----:B------:R0:W1:Y:S02]  /*6ce0*/  SHFL.BFLY P3, R128, R135, R136, R137 ;  /* 0x0c00008887807389 */ /* 0x0000640000060089 */
[----:B01----:R-:W-:Y:S05]  /*6cf0*/  ENDCOLLECTIVE ;  /* 0x000000000000791b */ /* 0x003fea0003800000 */
.L_x_607:
[----:B------:R-:W-:-:S05]  /*6d00*/  FADD.FTZ R64, R63, R64 ;  /* 0x000000403f407221 */ /* 0x000fca0000010000 */
[----:B------:R-:W-:Y:S01]  /*6d10*/  MOV R135, R64 ;  /* 0x0000004000877202 */ /* 0x000fe20000000f00 */
[----:B------:R-:W-:Y:S01]  /*6d20*/  HFMA2 R136, -RZ, RZ, 0, 4.76837158203125e-07 ;  /* 0x00000008ff887431 */ /* 0x000fe200000001ff */
[----:B------:R-:W-:-:S07]  /*6d30*/  MOV R65, R128 ;  /* 0x0000008000417202 */ /* 0x000fce0000000f00 */
[----:B------:R-:W-:Y:S05]  /*6d40*/  WARPSYNC.COLLECTIVE R134, `(.L_x_608) ;  /* 0x0000000086087348 */ /* 0x000fea0003c00000 */
[----:B------:R0:W1:Y:S02]  /*6d50*/  SHFL.BFLY P3, R128, R135, R136, R137 ;  /* 0x0c00008887807389 */ /* 0x0000640000060089 */
[----:B01----:R-:W-:Y:S05]  /*6d60*/  ENDCOLLECTIVE ;  /* 0x000000000000791b */ /* 0x003fea0003800000 */
.L_x_608:
[----:B------:R-:W-:-:S05]  /*6d70*/  FADD.FTZ R65, R62, R65 ;  /* 0x000000413e417221 */ /* 0x000fca0000010000 */
[----:B------:R-:W-:Y:S02]  /*6d80*/  MOV R135, R65 ;  /* 0x0000004100877202 */ /* 0x000fe40000000f00 */
[----:B------:R-:W-:-:S07]  /*6d90*/  MOV R127, R128 ;  /* 0x00000080007f7202 */ /* 0x000fce0000000f00 */
[----:B------:R-:W-:Y:S05]  /*6da0*/  WARPSYNC.COLLECTIVE R134, `(.L_x_609) ;  /* 0x0000000086087348 */ /* 0x000fea0003c00000 */
[----:B------:R0:W1:Y:S02]  /*6db0*/  SHFL.BFLY P3, R128, R135, R136, R137 ;  /* 0x0c00008887807389 */ /* 0x0000640000060089 */
[----:B01----:R-:W-:Y:S05]  /*6dc0*/  ENDCOLLECTIVE ;  /* 0x000000000000791b */ /* 0x003fea0003800000 */
.L_x_609:
[----:B------:R-:W-:-:S05]  /*6dd0*/  FADD.FTZ R60, R64, R127 ;  /* 0x0000007f403c7221 */ /* 0x000fca0000010000 */
[----:B------:R-:W-:Y:S01]  /*6de0*/  MOV R135, R60 ;  /* 0x0000003c00877202 */ /* 0x000fe20000000f00 */
[----:B------:R-:W-:Y:S02]  /*6df0*/  HFMA2 R136, -RZ, RZ, 0, 9.5367431640625e-07 ;  /* 0x00000010ff887431 */ /* 0x000fe400000001ff */
[----:B------:R-:W-:-:S07]  /*6e00*/  FADD.FTZ R61, R65, R128 ;  /* 0x00000080413d7221 */ /* 0x000fce0000010000 */
[----:B------:R-:W-:Y:S05]  /*6e10*/  WARPSYNC.COLLECTIVE R134, `(.L_x_610) ;  /* 0x0000000086087348 */ /* 0x000fea0003c00000 */
[----:B------:R0:W1:Y:S02]  /*6e20*/  SHFL.BFLY P3, R128, R135, R136, R137 ;  /* 0x0c00008887807389 */ /* 0x0000640000060089 */
[----:B01----:R-:W-:Y:S05]  /*6e30*/  ENDCOLLECTIVE ;  /* 0x000000000000791b */ /* 0x003fea0003800000 */
.L_x_610:
[----:B------:R-:W-:Y:S02]  /*6e40*/  MOV R135, R61 ;  /* 0x0000003d00877202 */ /* 0x000fe40000000f00 */
[----:B------:R-:W-:-:S07]  /*6e50*/  MOV R63, R128 ;  /* 0x00000080003f7202 */ /* 0x000fce0000000f00 */
[----:B------:R-:W-:Y:S05]  /*6e60*/  WARPSYNC.COLLECTIVE R134, `(.L_x_611) ;  /* 0x0000000086087348 */ /* 0x000fea0003c00000 */
[----:B------:R0:W1:Y:S02]  /*6e70*/  SHFL.BFLY P3, R128, R135, R136, R137 ;  /* 0x0c00008887807389 */ /* 0x0000640000060089 */
[----:B01----:R-:W-:Y:S05]  /*6e80*/  ENDCOLLECTIVE ;  /* 0x000000000000791b */ /* 0x003fea0003800000 */
.L_x_611:
[----:B------:R-:W-:Y:S01]  /*6e90*/  MOV R62, R128 ;  /* 0x00000080003e7202 */ /* 0x000fe20000000f00 */
[----:B------:R-:W-:Y:S06]  /*6ea0*/  BRA `(.L_x_612) ;  /* 0xffffffb000ac7947 */ /* 0x000fec000383ffff */
.L_x_613:
        /* <DEDUP_REMOVED lines=13> */
.L_x_11163:


//--------------------- .text._ZN10layer_norm22ln_bwd_finalize_kernelINS_22Kernel_traits_finalizeILj512E13__nv_bfloat16S2_S2_S2_fjLb1ELj1024ELj4ENS_18Kernel_traits_baseILj512ES2_S2_S2_S2_fjLj1024EEEEELb1ELb0EEEvNS_9BwdParamsE --------------------------
	.section	.text._ZN10layer_norm22ln_bwd_finalize_kernelINS_22Kernel_traits_finalizeILj512E13__nv_bfloat16S2_S2_S2_fjLb1ELj1024ELj4ENS_18Kernel_traits_baseILj512ES2_S2_S2_S2_fjLj1024EEEEELb1ELb0EEEvNS_9BwdParamsE,"ax",@progbits
	.align	128
        .global         _ZN10layer_norm22ln_bwd_finalize_kernelINS_22Kernel_traits_finalizeILj512E13__nv_bfloat16S2_S2_S2_fjLb1ELj1024ELj4ENS_18Kernel_traits_baseILj512ES2_S2_S2_S2_fjLj1024EEEEELb1ELb0EEEvNS_9BwdParamsE
        .type           _ZN10layer_norm22ln_bwd_finalize_kernelINS_22Kernel_traits_finalizeILj512E13__nv_bfloat16S2_S2_S2_fjLb1ELj1024ELj4ENS_18Kernel_traits_baseILj512ES2_S2_S2_S2_fjLj1024EEEEELb1ELb0EEEvNS_9BwdParamsE,@function
        .size           _ZN10layer_norm22ln_bwd_finalize_kernelINS_22Kernel_traits_finalizeILj512E13__nv_bfloat16S2_S2_S2_fjLb1ELj1024ELj4ENS_18Kernel_traits_baseILj512ES2_S2_S2_S2_fjLj1024EEEEELb1ELb0EEEvNS_9BwdParamsE,(.L_x_11164 - _ZN10layer_norm22ln_bwd_finalize_kernelINS_22Kernel_traits_finalizeILj512E13__nv_bfloat16S2_S2_S2_fjLb1ELj1024ELj4ENS_18Kernel_traits_baseILj512ES2_S2_S2_S2_fjLj1024EEEEELb1ELb0EEEvNS_9BwdParamsE)
        .other          _ZN10layer_norm22ln_bwd_finalize_kernelINS_22Kernel_traits_finalizeILj512E13__nv_bfloat16S2_S2_S2_fjLb1ELj1024ELj4ENS_18Kernel_traits_baseILj512ES2_S2_S2_S2_fjLj1024EEEEELb1ELb0EEEvNS_9BwdParamsE,@"STO_CUDA_ENTRY STV_DEFAULT"
_ZN10layer_norm22ln_bwd_finalize_kernelINS_22Kernel_traits_finalizeILj512E13__nv_bfloat16S2_S2_S2_fjLb1ELj1024ELj4ENS_18Kernel_traits_baseILj512ES2_S2_S2_S2_fjLj1024EEEEELb1ELb0EEEvNS_9BwdParamsE:
.text._ZN10layer_norm22ln_bwd_finalize_kernelINS_22Kernel_traits_finalizeILj512E13__nv_bfloat16S2_S2_S2_fjLb1ELj1024ELj4ENS_18Kernel_traits_baseILj512ES2_S2_S2_S2_fjLj1024EEEEELb1ELb0EEEvNS_9BwdParamsE:
        /* <DEDUP_REMOVED lines=15> */
[----:B------:R-:W-:Y:S01]  /*00f0*/  LOP3.LUT R6, R6, 0x7ffffff0, RZ, 0xc0, !PT ;  /* 0x7ffffff006067812 */ /* 0x000fe200078ec0ff */
[----:B------:R-:W-:Y:S01]  /*0100*/  HFMA2 R8, -RZ, RZ, 0, 0 ;  /* 0x00000000ff087431 */ /* 0x000fe200000001ff */
        /* <DEDUP_REMOVED lines=13> */
[----:B------:R-:W-:Y:S02]  /*01e0*/  LEA.HI R11, R10, 0x1, RZ, 0x1b ;  /* 0x000000010a0b7811 */ /* 0x000fe400078fd8ff */
[----:B------:R-:W-:Y:S02]  /*01f0*/  MOV R22, RZ ;  /* 0x000000ff00167202 */ /* 0x000fe40000000f00 */
[----:B------:R-:W-:Y:S02]  /*0200*/  LOP3.LUT R12, R11, 0x7, RZ, 0xc0, !PT ;  /* 0x000000070b0c7812 */ /* 0x000fe400078ec0ff */
[----:B------:R-:W-:Y:S02]  /*0210*/  MOV R7, RZ ;  /* 0x000000ff00077202 */ /* 0x000fe40000000f00 */
[----:B------:R-:W-:-:S03]  /*0220*/  ISETP.NE.AND P0, PT, R12, RZ, PT ;  /* 0x000000ff0c00720c */ /* 0x000fc60003f05270 */
[----:B------:R-:W-:Y:S10]  /*0230*/  @!P1 BRA `(.L_x_617) ;  /* 0x0000000400c49947 */ /* 0x000ff40003800000 */
[C---:B------:R-:W-:Y:S01]  /*0240*/  LOP3.LUT R24, R4.reuse, 0x80, RZ, 0xfc, !PT ;  /* 0x0000008004187812 */ /* 0x040fe200078efcff */
[-CC-:B------:R-:W-:Y:S01]  /*0250*/  IMAD R20, R13, R3.reuse, R14.reuse ;  /* 0x000000030d147224 */ /* 0x180fe200078e020e */
[C---:B------:R-:W-:Y:S02]  /*0260*/  LOP3.LUT R26, R4.reuse, 0xa0, RZ, 0xfc, !PT ;  /* 0x000000a0041a7812 */ /* 0x040fe400078efcff */
[----:B------:R-:W-:Y:S01]  /*0270*/  LOP3.LUT R28, R4, 0xc0, RZ, 0xfc, !PT ;  /* 0x000000c0041c7812 */ /* 0x000fe200078efcff */
[-CC-:B------:R-:W-:Y:S01]  /*0280*/  IMAD R24, R24, R3.reuse, R14.reuse ;  /* 0x0000000318187224 */ /* 0x180fe200078e020e */
        /* <DEDUP_REMOVED lines=8> */
[----:B------:R-:W-:Y:S01]  /*0310*/  IADD3 R21, PT, PT, R5, R20, RZ ;  /* 0x0000001405157210 */ /* 0x000fe20007ffe0ff */
[-CC-:B------:R-:W-:Y:S01]  /*0320*/  IMAD R18, R18, R3.reuse, R14.reuse ;  /* 0x0000000312127224 */ /* 0x180fe200078e020e */
[----:B------:R-:W-:Y:S01]  /*0330*/  MOV R8, RZ ;  /* 0x000000ff00087202 */ /* 0x000fe20000000f00 */
[----:B------:R-:W-:Y:S01]  /*0340*/  IMAD R14, R4, R3, R14 ;  /* 0x00000003040e7224 */ /* 0x000fe200078e020e */
[----:B------:R-:W-:-:S02]  /*0350*/  MOV R6, R4 ;  /* 0x0000000400067202 */ /* 0x000fc40000000f00 */
[----:B------:R-:W-:Y:S02]  /*0360*/  IADD3 R20, PT, PT, -R15, RZ, RZ ;  /* 0x000000ff0f147210 */ /* 0x000fe40007ffe1ff */
[C---:B------:R-:W-:Y:S02]  /*0370*/  IADD3 R13, PT, PT, R5.reuse, R14, RZ ;  /* 0x0000000e050d7210 */ /* 0x040fe40007ffe0ff */
[C---:B------:R-:W-:Y:S02]  /*0380*/  IADD3 R29, PT, PT, R5.reuse, R24, RZ ;  /* 0x00000018051d7210 */ /* 0x040fe40007ffe0ff */
[C---:B------:R-:W-:Y:S02]  /*0390*/  IADD3 R23, PT, PT, R5.reuse, R26, RZ ;  /* 0x0000001a05177210 */ /* 0x040fe40007ffe0ff */
[C---:B------:R-:W-:Y:S02]  /*03a0*/  IADD3 R25, PT, PT, R5.reuse, R28, RZ ;  /* 0x0000001c05197210 */ /* 0x040fe40007ffe0ff */
[----:B------:R-:W-:-:S02]  /*03b0*/  IADD3 R27, PT, PT, R5, R27, RZ ;  /* 0x0000001b051b7210 */ /* 0x000fc40007ffe0ff */
[C---:B------:R-:W-:Y:S02]  /*03c0*/  IADD3 R19, PT, PT, R5.reuse, R16, RZ ;  /* 0x0000001005137210 */ /* 0x040fe40007ffe0ff */
[----:B------:R-:W-:-:S07]  /*03d0*/  IADD3 R18, PT, PT, R5, R18, RZ ;  /* 0x0000001205127210 */ /* 0x000fce0007ffe0ff */
.L_x_618:
[----:B------:R-:W0:Y:S02]  /*03e0*/  LDC.64 R14, c[0x0][0x440] ;  /* 0x00011000ff0e7b82 */ /* 0x000e240000000a00 */
[----:B0-----:R-:W-:-:S06]  /*03f0*/  IMAD.WIDE.U32 R16, R13, 0x4, R14 ;  /* 0x000000040d107825 */ /* 0x001fcc00078e000e */
[----:B------:R-:W2:Y:S02]  /*0400*/  LDG.E R17, desc[UR6][R16.64] ;  /* 0x0000000610117981 */ /* 0x000ea4000c1e1900 */
[----:B--2---:R-:W-:Y:S01]  /*0410*/  FADD.FTZ R8, R17, R8 ;  /* 0x0000000811087221 */ /* 0x004fe20000010000 */
[----:B------:R-:W-:-:S05]  /*0420*/  IMAD.WIDE.U32 R16, R21, 0x4, R14 ;  /* 0x0000000415107825 */ /* 0x000fca00078e000e */
[----:B------:R0:W2:Y:S02]  /*0430*/  LDG.E R24, desc[UR6][R16.64] ;  /* 0x0000000610187981 */ /* 0x0000a4000c1e1900 */
[----:B0-----:R-:W-:-:S04]  /*0440*/  IMAD.WIDE.U32 R16, R19, 0x4, R14 ;  /* 0x0000000413107825 */ /* 0x001fc800078e000e */
[----:B--2---:R-:W-:Y:S02]  /*0450*/  FADD.FTZ R8, R8, R24 ;  /* 0x0000001808087221 */ /* 0x004fe40000010000 */
        /* <DEDUP_REMOVED lines=11> */
[----:B------:R-:W-:-:S05]  /*0510*/  IMAD.WIDE.U32 R14, R27, 0x4, R14 ;  /* 0x000000041b0e7825 */ /* 0x000fca00078e000e */
[----:B------:R0:W3:Y:S02]  /*0520*/  LDG.E R26, desc[UR6][R14.64] ;  /* 0x000000060e1a7981 */ /* 0x0000e4000c1e1900 */
[----:B0-----:R-:W0:Y:S01]  /*0530*/  LDC.64 R14, c[0x0][0x448] ;  /* 0x00011200ff0e7b82 */ /* 0x001e220000000a00 */
        /* <DEDUP_REMOVED lines=21> */
[----:B------:R-:W-:-:S04]  /*0690*/  IMAD.WIDE.U32 R14, R27, 0x4, R14 ;  /* 0x000000041b0e7825 */ /* 0x000fc800078e000e */
[----:B---3--:R-:W-:Y:S02]  /*06a0*/  FADD.FTZ R8, R8, R26 ;  /* 0x0000001a08087221 */ /* 0x008fe40000010000 */
        /* <DEDUP_REMOVED lines=23> */
[----:B------:R-:W-:-:S06]  /*0820*/  IMAD.WIDE.U32 R14, R27, 0x4, R14 ;  /* 0x000000041b0e7825 */ /* 0x000fcc00078e000e */
[----:B------:R-:W4:Y:S01]  /*0830*/  LDG.E R14, desc[UR6][R14.64] ;  /* 0x000000060e0e7981 */ /* 0x000f22000c1e1900 */
[----:B--2---:R-:W-:-:S03]  /*0840*/  FADD.FTZ R7, R7, R24 ;  /* 0x0000001807077221 */ /* 0x004fc60000010000 */
[----:B------:R-:W2:Y:S01]  /*0850*/  LDG.E R24, desc[UR6][R16.64] ;  /* 0x0000000610187981 */ /* 0x000ea2000c1e1900 */
[----:B------:R-:W-:-:S04]  /*0860*/  IADD3 R20, PT, PT, R20, 0x8, RZ ;  /* 0x0000000814147810 */ /* 0x000fc80007ffe0ff */
[----:B------:R-:W-:Y:S01]  /*0870*/  ISETP.NE.AND P1, PT, R20, RZ, PT ;  /* 0x000000ff1400720c */ /* 0x000fe20003f25270 */
[----:B---3--:R-:W-:Y:S01]  /*0880*/  FADD.FTZ R22, R22, R26 ;  /* 0x0000001a16167221 */ /* 0x008fe20000010000 */
        /* <DEDUP_REMOVED lines=8> */
[----:B------:R-:W-:Y:S01]  /*0910*/  LEA R27, R3, R27, 0x8 ;  /* 0x0000001b031b7211 */ /* 0x000fe200078e40ff */
[----:B--2---:R-:W-:-:S04]  /*0920*/  FADD.FTZ R7, R7, R24 ;  /* 0x0000001807077221 */ /* 0x004fc80000010000 */
[----:B----4-:R-:W-:Y:S01]  /*0930*/  FADD.FTZ R7, R7, R14 ;  /* 0x0000000e07077221 */ /* 0x010fe20000010000 */
[----:B------:R-:W-:Y:S06]  /*0940*/  @P1 BRA `(.L_x_618) ;  /* 0xfffffff800a41947 */ /* 0x000fec000383ffff */
.L_x_617:
[----:B------:R-:W-:Y:S05]  /*0950*/  BSYNC.RECONVERGENT B1 ;  /* 0x0000000000017941 */ /* 0x000fea0003800200 */
.L_x_616:
[----:B------:R-:W-:Y:S05]  /*0960*/  @!P0 BRA `(.L_x_615) ;  /* 0x0000000400748947 */ /* 0x000fea0003800000 */
[----:B------:R-:W-:Y:S01]  /*0970*/  ISETP.GE.U32.AND P0, PT, R12, 0x4, PT ;  /* 0x000000040c00780c */ /* 0x000fe20003f06070 */
[----:B------:R-:W-:Y:S01]  /*0980*/  BSSY.RECONVERGENT B1, `(.L_x_619) ;  /* 0x000002f000017945 */ /* 0x000fe20003800200 */
[----:B------:R-:W-:-:S11]  /*0990*/  LOP3.LUT P1, R18, R11, 0x3, RZ, 0xc0, !PT ;  /* 0x000000030b127812 */ /* 0x000fd6000782c0ff */
[----:B------:R-:W-:Y:S05]  /*09a0*/  @!P0 BRA `(.L_x_620) ;  /* 0x0000000000b08947 */ /* 0x000fea0003800000 */
[----:B------:R-:W0:Y:S01]  /*09b0*/  LDC.64 R12, c[0x0][0x440] ;  /* 0x00011000ff0c7b82 */ /* 0x000e220000000a00 */
[----:B------:R-:W-:-:S07]  /*09c0*/  IMAD R11, R6, R3, R2 ;  /* 0x00000003060b7224 */ /* 0x000fce00078e0202 */
[----:B------:R-:W1:Y:S08]  /*09d0*/  LDC.64 R16, c[0x0][0x448] ;  /* 0x00011200ff107b82 */ /* 0x000e700000000a00 */
[----:B------:R-:W2:Y:S01]  /*09e0*/  LDC.64 R14, c[0x0][0x460] ;  /* 0x00011800ff0e7b82 */ /* 0x000ea20000000a00 */
[----:B0-----:R-:W-:-:S05]  /*09f0*/  IMAD.WIDE.U32 R24, R11, 0x4, R12 ;  /* 0x000000040b187825 */ /* 0x001fca00078e000c */
[----:B------:R0:W3:Y:S01]  /*0a00*/  LDG.E R19, desc[UR6][R24.64] ;  /* 0x0000000618137981 */ /* 0x0000e2000c1e1900 */
[----:B-1----:R-:W-:-:S05]  /*0a10*/  IMAD.WIDE.U32 R26, R11, 0x4, R16 ;  /* 0x000000040b1a7825 */ /* 0x002fca00078e0010 */
[----:B------:R-:W4:Y:S01]  /*0a20*/  LDG.E R23, desc[UR6][R26.64] ;  /* 0x000000061a177981 */ /* 0x000f22000c1e1900 */
[----:B--2---:R-:W-:-:S06]  /*0a30*/  IMAD.WIDE.U32 R20, R11, 0x4, R14 ;  /* 0x000000040b147825 */ /* 0x004fcc00078e000e */
[----:B------:R1:W2:Y:S01]  /*0a40*/  LDG.E R20, desc[UR6][R20.64] ;  /* 0x0000000614147981 */ /* 0x0002a2000c1e1900 */
[----:B------:R-:W-:-:S05]  /*0a50*/  LEA R29, R3, R11, 0x5 ;  /* 0x0000000b031d7211 */ /* 0x000fca00078e28ff */
[----:B0-----:R-:W-:Y:S01]  /*0a60*/  IMAD.WIDE.U32 R24, R29, 0x4, R12 ;  /* 0x000000041d187825 */ /* 0x001fe200078e000c */
[----:B-1----:R-:W-:-:S04]  /*0a70*/  LEA R21, R3, R11, 0x6 ;  /* 0x0000000b03157211 */ /* 0x002fc800078e30ff */
[----:B------:R0:W5:Y:S01]  /*0a80*/  LDG.E R11, desc[UR6][R24.64] ;  /* 0x00000006180b7981 */ /* 0x000162000c1e1900 */
[----:B------:R-:W-:-:S04]  /*0a90*/  IMAD.WIDE.U32 R26, R21, 0x4, R12 ;  /* 0x00000004151a7825 */ /* 0x000fc800078e000c */
[----:B0-----:R-:W-:-:S04]  /*0aa0*/  IMAD.WIDE.U32 R24, R29, 0x4, R16 ;  /* 0x000000041d187825 */ /* 0x001fc800078e0010 */
[----:B------:R-:W-:-:S04]  /*0ab0*/  IMAD.WIDE.U32 R28, R29, 0x4, R14 ;  /* 0x000000041d1c7825 */ /* 0x000fc800078e000e */
[----:B---3--:R-:W-:Y:S02]  /*0ac0*/  FADD.FTZ R8, R8, R19 ;  /* 0x0000001308087221 */ /* 0x008fe40000010000 */
[----:B------:R0:W3:Y:S01]  /*0ad0*/  LDG.E R19, desc[UR6][R26.64] ;  /* 0x000000061a137981 */ /* 0x0000e2000c1e1900 */
[----:B----4-:R-:W-:-:S03]  /*0ae0*/  FADD.FTZ R23, R22, R23 ;  /* 0x0000001716177221 */ /* 0x010fc60000010000 */
[----:B------:R2:W4:Y:S01]  /*0af0*/  LDG.E R22, desc[UR6][R24.64] ;  /* 0x0000000618167981 */ /* 0x000522000c1e1900 */
[----:B0-----:R-:W-:-:S04]  /*0b00*/  IMAD.WIDE.U32 R26, R21, 0x4, R16 ;  /* 0x00000004151a7825 */ /* 0x001fc800078e0010 */
[----:B--2---:R-:W-:Y:S01]  /*0b10*/  FADD.FTZ R25, R7, R20 ;  /* 0x0000001407197221 */ /* 0x004fe20000010000 */
[----:B------:R-:W2:Y:S04]  /*0b20*/  LDG.E R24, desc[UR6][R28.64] ;  /* 0x000000061c187981 */ /* 0x000ea8000c1e1900 */
[----:B------:R0:W2:Y:S02]  /*0b30*/  LDG.E R7, desc[UR6][R26.64] ;  /* 0x000000061a077981 */ /* 0x0000a4000c1e1900 */
[----:B0-----:R-:W-:Y:S01]  /*0b40*/  LEA R27, R3, R21, 0x5 ;  /* 0x00000015031b7211 */ /* 0x001fe200078e28ff */
[----:B------:R-:W-:-:S04]  /*0b50*/  IMAD.WIDE.U32 R20, R21, 0x4, R14 ;  /* 0x0000000415147825 */ /* 0x000fc800078e000e */
[C---:B------:R-:W-:Y:S02]  /*0b60*/  IMAD.WIDE.U32 R16, R27.reuse, 0x4, R16 ;  /* 0x000000041b107825 */ /* 0x040fe400078e0010 */
[----:B------:R-:W2:Y:S02]  /*0b70*/  LDG.E R20, desc[UR6][R20.64] ;  /* 0x0000000614147981 */ /* 0x000ea4000c1e1900 */
[C---:B------:R-:W-:Y:S02]  /*0b80*/  IMAD.WIDE.U32 R12, R27.reuse, 0x4, R12 ;  /* 0x000000041b0c7825 */ /* 0x040fe400078e000c */
[----:B------:R-:W2:Y:S02]  /*0b90*/  LDG.E R16, desc[UR6][R16.64] ;  /* 0x0000000610107981 */ /* 0x000ea4000c1e1900 */
[----:B------:R-:W-:Y:S02]  /*0ba0*/  IMAD.WIDE.U32 R14, R27, 0x4, R14 ;  /* 0x000000041b0e7825 */ /* 0x000fe400078e000e */
[----:B------:R-:W2:Y:S04]  /*0bb0*/  LDG.E R12, desc[UR6][R12.64] ;  /* 0x000000060c0c7981 */ /* 0x000ea8000c1e1900 */
[----:B------:R-:W2:Y:S01]  /*0bc0*/  LDG.E R14, desc[UR6][R14.64] ;  /* 0x000000060e0e7981 */ /* 0x000ea2000c1e1900 */
[----:B-----5:R-:W-:Y:S01]  /*0bd0*/  FADD.FTZ R8, R8, R11 ;  /* 0x0000000b08087221 */ /* 0x020fe20000010000 */
[----:B------:R-:W-:-:S03]  /*0be0*/  IADD3 R6, PT, PT, R6, 0x80, RZ ;  /* 0x0000008006067810 */ /* 0x000fc60007ffe0ff */
[----:B---3--:R-:W-:Y:S01]  /*0bf0*/  FADD.FTZ R19, R8, R19 ;  /* 0x0000001308137221 */ /* 0x008fe20000010000 */
[----:B----4-:R-:W-:Y:S01]  /*0c00*/  FADD.FTZ R22, R23, R22 ;  /* 0x0000001617167221 */ /* 0x010fe20000010000 */
[----:B--2---:R-:W-:-:S03]  /*0c10*/  FADD.FTZ R25, R25, R24 ;  /* 0x0000001819197221 */ /* 0x004fc60000010000 */
[----:B------:R-:W-:Y:S01]  /*0c20*/  FADD.FTZ R7, R22, R7 ;  /* 0x0000000716077221 */ /* 0x000fe20000010000 */
[----:B------:R-:W-:-:S03]  /*0c30*/  FADD.FTZ R25, R25, R20 ;  /* 0x0000001419197221 */ /* 0x000fc60000010000 */
[----:B------:R-:W-:Y:S01]  /*0c40*/  FADD.FTZ R22, R7, R16 ;  /* 0x0000001007167221 */ /* 0x000fe20000010000 */
[----:B------:R-:W-:Y:S01]  /*0c50*/  FADD.FTZ R8, R19, R12 ;  /* 0x0000000c13087221 */ /* 0x000fe20000010000 */
[----:B------:R-:W-:-:S07]  /*0c60*/  FADD.FTZ R7, R25, R14 ;  /* 0x0000000e19077221 */ /* 0x000fce0000010000 */
.L_x_620:
[----:B------:R-:W-:Y:S05]  /*0c70*/  BSYNC.RECONVERGENT B1 ;  /* 0x0000000000017941 */ /* 0x000fea0003800200 */
.L_x_619:
[----:B------:R-:W-:Y:S05]  /*0c80*/  @!P1 BRA `(.L_x_615) ;  /* 0x0000000000ac9947 */ /* 0x000fea0003800000 */
[----:B------:R-:W-:Y:S01]  /*0c90*/  ISETP.NE.AND P1, PT, R18, 0x1, PT ;  /* 0x000000011200780c */ /* 0x000fe20003f25270 */
[----:B------:R-:W-:Y:S01]  /*0ca0*/  BSSY.RECONVERGENT B1, `(.L_x_621) ;  /* 0x000001b000017945 */ /* 0x000fe20003800200 */
[----:B------:R-:W-:-:S11]  /*0cb0*/  LOP3.LUT P0, RZ, R10, 0x20, RZ, 0xc0, !PT ;  /* 0x000000200aff7812 */ /* 0x000fd6000780c0ff */
[----:B------:R-:W-:Y:S05]  /*0cc0*/  @!P1 BRA `(.L_x_622) ;  /* 0x0000000000609947 */ /* 0x000fea0003800000 */
[----:B------:R-:W0:Y:S01]  /*0cd0*/  LDC.64 R18, c[0x0][0x440] ;  /* 0x00011000ff127b82 */ /* 0x000e220000000a00 */
[----:B------:R-:W-:-:S05]  /*0ce0*/  IMAD R17, R6, R3, R2 ;  /* 0x0000000306117224 */ /* 0x000fca00078e0202 */
[----:B------:R-:W-:Y:S02]  /*0cf0*/  LEA R23, R3, R17, 0x5 ;  /* 0x0000001103177211 */ /* 0x000fe400078e28ff */
[----:B------:R-:W1:Y:S08]  /*0d00*/  LDC.64 R10, c[0x0][0x448] ;  /* 0x00011200ff0a7b82 */ /* 0x000e700000000a00 */
[----:B------:R-:W2:Y:S01]  /*0d10*/  LDC.64 R12, c[0x0][0x460] ;  /* 0x00011800ff0c7b82 */ /* 0x000ea20000000a00 */
[----:B0-----:R-:W-:-:S04]  /*0d20*/  IMAD.WIDE.U32 R20, R17, 0x4, R18 ;  /* 0x0000000411147825 */ /* 0x001fc800078e0012 */
[----:B-1----:R-:W-:Y:S02]  /*0d30*/  IMAD.WIDE.U32 R14, R17, 0x4, R10 ;  /* 0x00000004110e7825 */ /* 0x002fe400078e000a */
[----:B------:R-:W3:Y:S02]  /*0d40*/  LDG.E R21, desc[UR6][R20.64] ;  /* 0x0000000614157981 */ /* 0x000ee4000c1e1900 */
[----:B------:R-:W-:Y:S02]  /*0d50*/  IMAD.WIDE.U32 R18, R23, 0x4, R18 ;  /* 0x0000000417127825 */ /* 0x000fe400078e0012 */
[----:B------:R-:W4:Y:S02]  /*0d60*/  LDG.E R15, desc[UR6][R14.64] ;  /* 0x000000060e0f7981 */ /* 0x000f24000c1e1900 */
[----:B--2---:R-:W-:Y:S02]  /*0d70*/  IMAD.WIDE.U32 R16, R17, 0x4, R12 ;  /* 0x0000000411107825 */ /* 0x004fe400078e000c */
[----:B------:R-:W2:Y:S02]  /*0d80*/  LDG.E R19, desc[UR6][R18.64] ;  /* 0x0000000612137981 */ /* 0x000ea4000c1e1900 */
[----:B------:R-:W-:-:S02]  /*0d90*/  IMAD.WIDE.U32 R10, R23, 0x4, R10 ;  /* 0x00000004170a7825 */ /* 0x000fc400078e000a */
[----:B------:R-:W5:Y:S02]  /*0da0*/  LDG.E R16, desc[UR6][R16.64] ;  /* 0x0000000610107981 */ /* 0x000f64000c1e1900 */
[----:B------:R-:W-:Y:S02]  /*0db0*/  IMAD.WIDE.U32 R12, R23, 0x4, R12 ;  /* 0x00000004170c7825 */ /* 0x000fe400078e000c */
[----:B------:R-:W5:Y:S04]  /*0dc0*/  LDG.E R11, desc[UR6][R10.64] ;  /* 0x000000060a0b7981 */ /* 0x000f68000c1e1900 */
[----:B------:R-:W5:Y:S01]  /*0dd0*/  LDG.E R12, desc[UR6][R12.64] ;  /* 0x000000060c0c7981 */ /* 0x000f62000c1e1900 */
[----:B------:R-:W-:Y:S01]  /*0de0*/  IADD3 R6, PT, PT, R6, 0x40, RZ ;  /* 0x0000004006067810 */ /* 0x000fe20007ffe0ff */
[----:B---3--:R-:W-:Y:S01]  /*0df0*/  FADD.FTZ R8, R8, R21 ;  /* 0x0000001508087221 */ /* 0x008fe20000010000 */
[----:B----4-:R-:W-:-:S03]  /*0e00*/  FADD.FTZ R22, R22, R15 ;  /* 0x0000000f16167221 */ /* 0x010fc60000010000 */
[----:B--2---:R-:W-:Y:S01]  /*0e10*/  FADD.FTZ R8, R8, R19 ;  /* 0x0000001308087221 */ /* 0x004fe20000010000 */
[----:B-----5:R-:W-:Y:S01]  /*0e20*/  FADD.FTZ R7, R7, R16 ;  /* 0x0000001007077221 */ /* 0x020fe20000010000 */
[----:B------:R-:W-:-:S03]  /*0e30*/  FADD.FTZ R22, R22, R11 ;  /* 0x0000000b16167221 */ /* 0x000fc60000010000 */
[----:B------:R-:W-:-:S07]  /*0e40*/  FADD.FTZ R7, R7, R12 ;  /* 0x0000000c07077221 */ /* 0x000fce0000010000 */
.L_x_622:
[----:B------:R-:W-:Y:S05]  /*0e50*/  BSYNC.RECONVERGENT B1 ;  /* 0x0000000000017941 */ /* 0x000fea0003800200 */
.L_x_621:
[----:B------:R-:W-:Y:S05]  /*0e60*/  @P0 BRA `(.L_x_615) ;  /* 0x0000000000340947 */ /* 0x000fea0003800000 */
[----:B------:R-:W0:Y:S01]  /*0e70*/  LDC.64 R14, c[0x0][0x440] ;  /* 0x00011000ff0e7b82 */ /* 0x000e220000000a00 */
[----:B------:R-:W-:-:S07]  /*0e80*/  IMAD R17, R6, R3, R2 ;  /* 0x0000000306117224 */ /* 0x000fce00078e0202 */
[----:B------:R-:W1:Y:S08]  /*0e90*/  LDC.64 R12, c[0x0][0x448] ;  /* 0x00011200ff0c7b82 */ /* 0x000e700000000a00 */
[----:B------:R-:W2:Y:S01]  /*0ea0*/  LDC.64 R10, c[0x0][0x460] ;  /* 0x00011800ff0a7b82 */ /* 0x000ea20000000a00 */
[----:B0-----:R-:W-:-:S06]  /*0eb0*/  IMAD.WIDE.U32 R14, R17, 0x4, R14 ;  /* 0x00000004110e7825 */ /* 0x001fcc00078e000e */
[----:B------:R-:W3:Y:S01]  /*0ec0*/  LDG.E R15, desc[UR6][R14.64] ;  /* 0x000000060e0f7981 */ /* 0x000ee2000c1e1900 */
[----:B-1----:R-:W-:-:S06]  /*0ed0*/  IMAD.WIDE.U32 R12, R17, 0x4, R12 ;  /* 0x00000004110c7825 */ /* 0x002fcc00078e000c */
[----:B------:R-:W4:Y:S01]  /*0ee0*/  LDG.E R13, desc[UR6][R12.64] ;  /* 0x000000060c0d7981 */ /* 0x000f22000c1e1900 */
[----:B--2---:R-:W-:-:S06]  /*0ef0*/  IMAD.WIDE.U32 R10, R17, 0x4, R10 ;  /* 0x00000004110a7825 */ /* 0x004fcc00078e000a */
[----:B------:R-:W2:Y:S01]  /*0f00*/  LDG.E R10, desc[UR6][R10.64] ;  /* 0x000000060a0a7981 */ /* 0x000ea2000c1e1900 */
[----:B---3--:R-:W-:Y:S01]  /*0f10*/  FADD.FTZ R8, R8, R15 ;  /* 0x0000000f08087221 */ /* 0x008fe20000010000 */
[----:B----4-:R-:W-:Y:S01]  /*0f20*/  FADD.FTZ R22, R22, R13 ;  /* 0x0000000d16167221 */ /* 0x010fe20000010000 */
[----:B--2---:R-:W-:-:S07]  /*0f30*/  FADD.FTZ R7, R7, R10 ;  /* 0x0000000a07077221 */ /* 0x004fce0000010000 */
.L_x_615:
[----:B------:R-:W-:Y:S05]  /*0f40*/  BSYNC.RECONVERGENT B0 ;  /* 0x0000000000007941 */ /* 0x000fea0003800200 */
.L_x_614:
[----:B------:R-:W0:Y:S01]  /*0f50*/  S2UR UR5, SR_CgaCtaId ;  /* 0x00000000000579c3 */ /* 0x000e220000008800 */
[----:B------:R-:W-:Y:S01]  /*0f60*/  UMOV UR4, 0x400 ;  /* 0x0000040000047882 */ /* 0x000fe20000000000 */
[--C-:B------:R-:W-:Y:S02]  /*0f70*/  LOP3.LUT R11, R4, 0x1f, R0.reuse, 0x78, !PT ;  /* 0x0000001f040b7812 */ /* 0x100fe400078e7800 */
[----:B------:R-:W-:Y:S02]  /*0f80*/  SHF.L.U32 R13, R5, 0x7, RZ ;  /* 0x00000007050d7819 */ /* 0x000fe400000006ff */
[C---:B------:R-:W-:Y:S02]  /*0f90*/  LOP3.LUT R0, R11.reuse, 0x3e0, R0, 0xf8, !PT ;  /* 0x000003e00b007812 */ /* 0x040fe400078ef800 */
[----:B------:R-:W-:Y:S02]  /*0fa0*/  SHF.L.U32 R2, R11, 0x2, RZ ;  /* 0x000000020b027819 */ /* 0x000fe400000006ff */
[----:B------:R-:W-:-:S02]  /*0fb0*/  ISETP.NE.AND P0, PT, R5, RZ, PT ;  /* 0x000000ff0500720c */ /* 0x000fc40003f05270 */
[----:B------:R-:W-:Y:S01]  /*0fc0*/  LOP3.LUT R2, R13, R2, RZ, 0xfc, !PT ;  /* 0x000000020d027212 */ /* 0x000fe200078efcff */
[----:B0-----:R-:W-:-:S06]  /*0fd0*/  ULEA UR4, UR5, UR4, 0x18 ;  /* 0x0000000405047291 */ /* 0x001fcc000f8ec0ff */
[----:B------:R-:W-:-:S05]  /*0fe0*/  LEA R11, R0, UR4, 0x2 ;  /* 0x00000004000b7c11 */ /* 0x000fca000f8e10ff */
[----:B------:R-:W-:Y:S04]  /*0ff0*/  STS [R11], R22 ;  /* 0x000000160b007388 */ /* 0x000fe80000000800 */
[----:B------:R-:W-:Y:S04]  /*1000*/  STS [R11+0x1000], R8 ;  /* 0x001000080b007388 */ /* 0x000fe80000000800 */
[----:B------:R-:W-:Y:S01]  /*1010*/  STS [R11+0x2000], R7 ;  /* 0x002000070b007388 */ /* 0x000fe20000000800 */
[----:B------:R-:W-:Y:S06]  /*1020*/  BAR.SYNC.DEFER_BLOCKING 0x0 ;  /* 0x0000000000007b1d */ /* 0x000fec0000010000 */
[----:B------:R-:W0:Y:S04]  /*1030*/  LDS R10, [R2+UR4+0x1000] ;  /* 0x00100004020a7984 */ /* 0x000e280008000800 */
[----:B------:R-:W1:Y:S04]  /*1040*/  LDS R0, [R2+UR4] ;  /* 0x0000000402007984 */ /* 0x000e680008000800 */
[----:B------:R-:W2:Y:S04]  /*1050*/  LDS R6, [R2+UR4+0x2000] ;  /* 0x0020000402067984 */ /* 0x000ea80008000800 */
[----:B0-----:R-:W0:Y:S04]  /*1060*/  SHFL.BFLY PT, R13, R10, 0x1, 0x1f ;  /* 0x0c201f000a0d7f89 */ /* 0x001e2800000e0000 */
[----:B-1----:R-:W1:Y:S04]  /*1070*/  SHFL.BFLY PT, R15, R0, 0x1, 0x1f ;  /* 0x0c201f00000f7f89 */ /* 0x002e6800000e0000 */
[----:B--2---:R-:W2:Y:S01]  /*1080*/  SHFL.BFLY PT, R17, R6, 0x1, 0x1f ;  /* 0x0c201f0006117f89 */ /* 0x004ea200000e0000 */
[----:B0-----:R-:W-:Y:S01]  /*1090*/  FADD.FTZ R13, R10, R13 ;  /* 0x0000000d0a0d7221 */ /* 0x001fe20000010000 */
[----:B-1----:R-:W-:-:S04]  /*10a0*/  FADD.FTZ R15, R0, R15 ;  /* 0x0000000f000f7221 */ /* 0x002fc80000010000 */
[----:B------:R-:W0:Y:S01]  /*10b0*/  SHFL.BFLY PT, R8, R13, 0x2, 0x1f ;  /* 0x0c401f000d087f89 */ /* 0x000e2200000e0000 */
[----:B--2---:R-:W-:-:S03]  /*10c0*/  FADD.FTZ R17, R6, R17 ;  /* 0x0000001106117221 */ /* 0x004fc60000010000 */
[----:B------:R-:W1:Y:S04]  /*10d0*/  SHFL.BFLY PT, R12, R15, 0x2, 0x1f ;  /* 0x0c401f000f0c7f89 */ /* 0x000e6800000e0000 */
[----:B------:R-:W2:Y:S01]  /*10e0*/  SHFL.BFLY PT, R14, R17, 0x2, 0x1f ;  /* 0x0c401f00110e7f89 */ /* 0x000ea200000e0000 */
[----:B0-----:R-:W-:Y:S01]  /*10f0*/  FADD.FTZ R8, R13, R8 ;  /* 0x000000080d087221 */ /* 0x001fe20000010000 */
[----:B-1----:R-:W-:-:S04]  /*1100*/  FADD.FTZ R12, R15, R12 ;  /* 0x0000000c0f0c7221 */ /* 0x002fc80000010000 */
[----:B------:R-:W0:Y:S01]  /*1110*/  SHFL.BFLY PT, R7, R8, 0x4, 0x1f ;  /* 0x0c801f0008077f89 */ /* 0x000e2200000e0000 */
[----:B--2---:R-:W-:-:S03]  /*1120*/  FADD.FTZ R14, R17, R14 ;  /* 0x0000000e110e7221 */ /* 0x004fc60000010000 */
[----:B------:R-:W1:Y:S04]  /*1130*/  SHFL.BFLY PT, R11, R12, 0x4, 0x1f ;  /* 0x0c801f000c0b7f89 */ /* 0x000e6800000e0000 */
[----:B------:R-:W2:Y:S01]  /*1140*/  SHFL.BFLY PT, R19, R14, 0x4, 0x1f ;  /* 0x0c801f000e137f89 */ /* 0x000ea200000e0000 */
[----:B0-----:R-:W-:Y:S01]  /*1150*/  FADD.FTZ R7, R8, R7 ;  /* 0x0000000708077221 */ /* 0x001fe20000010000 */
[----:B------:R-:W-:Y:S01]  /*1160*/  SHF.L.U32 R8, R9, 0x1, RZ ;  /* 0x0000000109087819 */ /* 0x000fe200000006ff */
[----:B-1----:R-:W-:-:S03]  /*1170*/  FADD.FTZ R2, R12, R11 ;  /* 0x0000000b0c027221 */ /* 0x002fc60000010000 */
[----:B------:R-:W0:Y:S01]  /*1180*/  SHFL.BFLY PT, R0, R7, 0x8, 0x1f ;  /* 0x0d001f0007007f89 */ /* 0x000e2200000e0000 */
[----:B------:R-:W-:Y:S01]  /*1190*/  ISETP.GE.U32.AND P1, PT, R8, R3, PT ;  /* 0x000000030800720c */ /* 0x000fe20003f26070 */
[----:B--2---:R-:W-:Y:S02]  /*11a0*/  FADD.FTZ R19, R14, R19 ;  /* 0x000000130e137221 */ /* 0x004fe40000010000 */
[----:B------:R-:W1:Y:S04]  /*11b0*/  SHFL.BFLY PT, R11, R2, 0x8, 0x1f ;  /* 0x0d001f00020b7f89 */ /* 0x000e6800000e0000 */
[----:B------:R-:W2:Y:S01]  /*11c0*/  SHFL.BFLY PT, R10, R19, 0x8, 0x1f ;  /* 0x0d001f00130a7f89 */ /* 0x000ea200000e0000 */
[----:B0-----:R-:W-:Y:S01]  /*11d0*/  FADD.FTZ R0, R7, R0 ;  /* 0x0000000007007221 */ /* 0x001fe20000010000 */
[----:B-1----:R-:W-:Y:S01]  /*11e0*/  FADD.FTZ R6, R2, R11 ;  /* 0x0000000b02067221 */ /* 0x002fe20000010000 */
[----:B------:R-:W-:-:S03]  /*11f0*/  @!P0 LEA R2, R4, UR4, 0x2 ;  /* 0x0000000404028c11 */ /* 0x000fc6000f8e10ff */
[----:B------:R-:W0:Y:S01]  /*1200*/  SHFL.BFLY PT, R11, R0, 0x10, 0x1f ;  /* 0x0e001f00000b7f89 */ /* 0x000e2200000e0000 */
[----:B--2---:R-:W-:-:S03]  /*1210*/  FADD.FTZ R10, R19, R10 ;  /* 0x0000000a130a7221 */ /* 0x004fc60000010000 */
[----:B------:R-:W1:Y:S04]  /*1220*/  SHFL.BFLY PT, R13, R6, 0x10, 0x1f ;  /* 0x0e001f00060d7f89 */ /* 0x000e6800000e0000 */
[----:B------:R-:W2:Y:S01]  /*1230*/  SHFL.BFLY PT, R15, R10, 0x10, 0x1f ;  /* 0x0e001f000a0f7f89 */ /* 0x000ea200000e0000 */
[----:B0-----:R-:W-:Y:S01]  /*1240*/  FADD.FTZ R11, R0, R11 ;  /* 0x0000000b000b7221 */ /* 0x001fe20000010000 */
[----:B-1----:R-:W-:-:S04]  /*1250*/  FADD.FTZ R13, R6, R13 ;  /* 0x0000000d060d7221 */ /* 0x002fc80000010000 */
[----:B------:R0:W-:Y:S01]  /*1260*/  @!P0 STS [R2+0x3080], R11 ;  /* 0x0030800b02008388 */ /* 0x0001e20000000800 */
[----:B--2---:R-:W-:-:S03]  /*1270*/  FADD.FTZ R15, R10, R15 ;  /* 0x0000000f0a0f7221 */ /* 0x004fc60000010000 */
[----:B------:R0:W-:Y:S04]  /*1280*/  @!P0 STS [R2+0x3000], R13 ;  /* 0x0030000d02008388 */ /* 0x0001e80000000800 */
[----:B------:R0:W-:Y:S01]  /*1290*/  @!P0 STS [R2+0x3100], R15 ;  /* 0x0031000f02008388 */ /* 0x0001e20000000800 */
[----:B------:R-:W-:Y:S06]  /*12a0*/  BAR.SYNC.DEFER_BLOCKING 0x0 ;  /* 0x0000000000007b1d */ /* 0x000fec0000010000 */
[----:B------:R-:W-:Y:S05]  /*12b0*/  @P1 EXIT ;  /* 0x000000000000194d */ /* 0x000fea0003800000 */
[----:B------:R-:W-:-:S04]  /*12c0*/  ISETP.GT.U32.AND P0, PT, R5, 0xf, PT ;  /* 0x0000000f0500780c */ /* 0x000fc80003f04070 */
[----:B------:R-:W-:-:S13]  /*12d0*/  ISETP.NE.OR P0, PT, R4, 0x1f, P0 ;  /* 0x0000001f0400780c */ /* 0x000fda0000705670 */
[----:B------:R-:W-:Y:S05]  /*12e0*/  @P0 EXIT ;  /* 0x000000000000094d */ /* 0x000fea0003800000 */
[----:B------:R-:W-:Y:S01]  /*12f0*/  LEA R0, R5, UR4, 0x3 ;  /* 0x0000000405007c11 */ /* 0x000fe2000f8e18ff */
[----:B0-----:R-:W0:Y:S04]  /*1300*/  LDC.64 R2, c[0x0][0x488] ;  /* 0x00012200ff027b82 */ /* 0x001e280000000a00 */
[----:B------:R-:W1:Y:S04]  /*1310*/  LDS.64 R10, [R0+0x3000] ;  /* 0x00300000000a7984 */ /* 0x000e680000000a00 */
[----:B------:R-:W2:Y:S01]  /*1320*/  LDS.64 R12, [R0+0x3080] ;  /* 0x00308000000c7984 */ /* 0x000ea20000000a00 */
[----:B------:R-:W3:Y:S03]  /*1330*/  LDC.64 R4, c[0x0][0x480] ;  /* 0x00012000ff047b82 */ /* 0x000ee60000000a00 */
[----:B------:R-:W4:Y:S05]  /*1340*/  LDS.64 R14, [R0+0x3100] ;  /* 0x00310000000e7984 */ /* 0x000f2a0000000a00 */
[----:B------:R-:W5:Y:S01]  /*1350*/  LDC.64 R6, c[0x0][0x4a0] ;  /* 0x00012800ff067b82 */ /* 0x000f620000000a00 */
[----:B0-----:R-:W-:-:S04]  /*1360*/  IMAD.WIDE.U32 R2, R9, 0x4, R2 ;  /* 0x0000000409027825 */ /* 0x001fc800078e0002 */
[----:B---3--:R-:W-:-:S04]  /*1370*/  IMAD.WIDE.U32 R4, R9, 0x4, R4 ;  /* 0x0000000409047825 */ /* 0x008fc800078e0004 */
[----:B-----5:R-:W-:Y:S01]  /*1380*/  IMAD.WIDE.U32 R6, R9, 0x4, R6 ;  /* 0x0000000409067825 */ /* 0x020fe200078e0006 */
[----:B-1----:R-:W-:Y:S02]  /*1390*/  F2FP.BF16.F32.PACK_AB R11, R11, R10 ;  /* 0x0000000a0b0b723e */ /* 0x002fe400000010ff */
[----:B--2---:R-:W-:-:S03]  /*13a0*/  F2FP.BF16.F32.PACK_AB R13, R13, R12 ;  /* 0x0000000c0d0d723e */ /* 0x004fc600000010ff */
[----:B------:R-:W-:Y:S01]  /*13b0*/  STG.E desc[UR6][R2.64], R11 ;  /* 0x0000000b02007986 */ /* 0x000fe2000c101906 */
[----:B----4-:R-:W-:-:S03]  /*13c0*/  F2FP.BF16.F32.PACK_AB R15, R15, R14 ;  /* 0x0000000e0f0f723e */ /* 0x010fc600000010ff */
[----:B------:R-:W-:Y:S04]  /*13d0*/  STG.E desc[UR6][R4.64], R13 ;  /* 0x0000000d04007986 */ /* 0x000fe8000c101906 */
[----:B------:R-:W-:Y:S01]  /*13e0*/  STG.E desc[UR6][R6.64], R15 ;  /* 0x0000000f06007986 */ /* 0x000fe2000c101906 */
[----:B------:R-:W-:Y:S05]  /*13f0*/  EXIT ;  /* 0x000000000000794d */ /* 0x000fea0003800000 */
.L_x_623:
        /* <DEDUP_REMOVED lines=16> */
.L_x_11164:


//--------------------- .text._ZN10layer_norm13ln_bwd_kernelINS_13Kernel_traitsI13__nv_bfloat16S2_S2_S2_fjLj512ELj1ELj4ELj1ELj16ENS_18Kernel_traits_baseILj512ES2_S2_S2_S2_fjLj128EEEEELb1ELb1ELb1ELb0EEEvNS_9BwdParamsE --------------------------
	.section	.text._ZN10layer_norm13ln_bwd_kernelINS_13Kernel_traitsI13__nv_bfloat16S2_S2_S2_fjLj512ELj1ELj4ELj1ELj16ENS_18Kernel_traits_baseILj512ES2_S2_S2_S2_fjLj128EEEEELb1ELb1ELb1ELb0EEEvNS_9BwdParamsE,"ax",@progbits
	.align	128
        .global         _ZN10layer_norm13ln_bwd_kernelINS_13Kernel_traitsI13__nv_bfloat16S2_S2_S2_fjLj512ELj1ELj4ELj1ELj16ENS_18Kernel_traits_baseILj512ES2_S2_S2_S2_fjLj128EEEEELb1ELb1ELb1ELb0EEEvNS_9BwdParamsE
        .type           _ZN10layer_norm13ln_bwd_kernelINS_13Kernel_traitsI13__nv_bfloat16S2_S2_S2_fjLj512ELj1ELj4ELj1ELj16ENS_18Kernel_traits_baseILj512ES2_S2_S2_S2_fjLj128EEEEELb1ELb1ELb1ELb0EEEvNS_9BwdParamsE,@function
        .size           _ZN10layer_norm13ln_bwd_kernelINS_13Kernel_traitsI13__nv_bfloat16S2_S2_S2_fjLj512ELj1ELj4ELj1ELj16ENS_18Kernel_traits_baseILj512ES2_S2_S2_S2_fjLj128EEEEELb1ELb1ELb1ELb0EEEvNS_9BwdParamsE,(.L_x_11165 - _ZN10layer_norm13ln_bwd_kernelINS_13Kernel_traitsI13__nv_bfloat16S2_S2_S2_fjLj512ELj1ELj4ELj1ELj16ENS_18Kernel_traits_baseILj512ES2_S2_S2_S2_fjLj128EEEEELb1ELb1ELb1ELb0EEEvNS_9BwdParamsE)
        .other          _ZN10layer_norm13ln_bwd_kernelINS_13Kernel_traitsI13__nv_bfloat16S2_S2_S2_fjLj512ELj1ELj4ELj1ELj16ENS_18Kernel_traits_baseILj512ES2_S2_S2_S2_fjLj128EEEEELb1ELb1ELb1ELb0EEEvNS_9BwdParamsE,@"STO_CUDA_ENTRY STV_DEFAULT"
_ZN10layer_norm13ln_bwd_kernelINS_13Kernel_traitsI13__nv_bfloat16S2_S2_S2_fjLj512ELj1ELj4ELj1ELj16ENS_18Kernel_traits_baseILj512ES2_S2_S2_S2_fjLj128EEEEELb1ELb1ELb1ELb0EEEvNS_9BwdParamsE:
.text._ZN10layer_norm13ln_bwd_kernelINS_13Kernel_traitsI13__nv_bfloat16S2_S2_S2_fjLj512ELj1ELj4ELj1ELj16ENS_18Kernel_traits_baseILj512ES2_S2_S2_S2_fjLj128EEEEELb1ELb1ELb1ELb0EEEvNS_9BwdParamsE:
        /* <DEDUP_REMOVED lines=9> */
[----:B------:R-:W1:Y:S03]  /*0090*/  LDCU.64 UR12, c[0x0][0x408] ;  /* 0x00008100ff0c77ac */ /* 0x000e660008000a00 */
        /* <DEDUP_REMOVED lines=12> */
[----:B------:R-:W4:Y:S08]  /*0160*/  @P1 LDC.64 R8, c[0x0][0x3e8] ;  /* 0x0000fa00ff081b82 */ /* 0x000f300000000a00 */
[----:B------:R-:W1:Y:S01]  /*0170*/  @P0 LDC.64 R2, c[0x0][0x3d0] ;  /* 0x0000f400ff020b82 */ /* 0x000e620000000a00 */
[----:B0-----:R-:W-:-:S07]  /*0180*/  @P1 IMAD.WIDE.U32 R6, R11, 0x10, R6 ;  /* 0x000000100b061825 */ /* 0x001fce00078e0006 */
[----:B------:R-:W0:Y:S01]  /*0190*/  @P0 LDC.64 R4, c[0x0][0x3e8] ;  /* 0x0000fa00ff040b82 */ /* 0x000e220000000a00 */
[----:B--2---:R2:W5:Y:S01]  /*01a0*/  @P1 LDG.E.128 R32, desc[UR6][R6.64] ;  /* 0x0000000606201981 */ /* 0x004562000c1e1d00 */
[----:B----4-:R-:W-:-:S05]  /*01b0*/  @P1 IMAD.WIDE.U32 R8, R11, 0x10, R8 ;  /* 0x000000100b081825 */ /* 0x010fca00078e0008 */
[----:B------:R2:W5:Y:S01]  /*01c0*/  @P1 LDG.E.128 R36, desc[UR6][R8.64] ;  /* 0x0000000608241981 */ /* 0x000562000c1e1d00 */
[----:B---3--:R-:W-:Y:S01]  /*01d0*/  USHF.L.U32 UR4, UR5, 0x2, URZ ;  /* 0x0000000205047899 */ /* 0x008fe200080006ff */
[----:B------:R-:W-:Y:S01]  /*01e0*/  SHF.R.U32.HI R116, RZ, 0x5, R116 ;  /* 0x00000005ff747819 */ /* 0x000fe20000011674 */
[----:B-1----:R-:W-:-:S04]  /*01f0*/  @P0 IMAD.WIDE.U32 R2, R117, 0x10, R2 ;  /* 0x0000001075020825 */ /* 0x002fc800078e0002 */
[----:B------:R-:W-:Y:S01]  /*0200*/  LOP3.LUT R116, R116, UR4, RZ, 0xfc, !PT ;  /* 0x0000000474747c12 */ /* 0x000fe2000f8efcff */
[----:B------:R2:W5:Y:S01]  /*0210*/  @P0 LDG.E.128 R24, desc[UR6][R2.64] ;  /* 0x0000000602180981 */ /* 0x000562000c1e1d00 */
[----:B0-----:R-:W-:-:S05]  /*0220*/  @P0 IMAD.WIDE.U32 R4, R117, 0x10, R4 ;  /* 0x0000001075040825 */ /* 0x001fca00078e0004 */
        /* <DEDUP_REMOVED lines=27> */
[----:B--2---:R-:W-:Y:S06]  /*03e0*/  @P0 BRA `(.L_x_625) ;  /* 0x00000068008c0947 */ /* 0x004fec0003800000 */
        /* <DEDUP_REMOVED lines=41> */
.L_x_765:
[----:B------:R-:W0:Y:S08]  /*0680*/  LDC.64 R104, c[0x0][0x3f8] ;  /* 0x0000fe00ff687b82 */ /* 0x000e300000000a00 */
[----:B------:R-:W1:Y:S08]  /*0690*/  LDC.64 R108, c[0x0][0x3c8] ;  /* 0x0000f200ff6c7b82 */ /* 0x000e700000000a00 */
[----:B------:R-:W2:Y:S01]  /*06a0*/  LDC.64 R106, c[0x0][0x3f0] ;  /* 0x0000fc00ff6a7b82 */ /* 0x000ea20000000a00 */
[----:B0-----:R-:W-:-:S07]  /*06b0*/  IMAD.WIDE R110, R116, 0x4, R104 ;  /* 0x00000004746e7825 */ /* 0x001fce00078e0268 */
[----:B------:R-:W0:Y:S01]  /*06c0*/  LDC.64 R104, c[0x0][0x3c0] ;  /* 0x0000f000ff687b82 */ /* 0x000e220000000a00 */
[----:B------:R-:W3:Y:S01]  /*06d0*/  LDG.E R121, desc[UR6][R110.64] ;  /* 0x000000066e797981 */ /* 0x000ee2000c1e1900 */
[----:B-1----:R-:W-:-:S05]  /*06e0*/  IMAD.WIDE R108, R116, 0x4, R108 ;  /* 0x00000004746c7825 */ /* 0x002fca00078e026c */
[----:B------:R1:W5:Y:S01]  /*06f0*/  LDG.E R120, desc[UR6][R108.64] ;  /* 0x000000066c787981 */ /* 0x000362000c1e1900 */
[----:B--2---:R-:W-:-:S05]  /*0700*/  IMAD.WIDE R106, R116, 0x4, R106 ;  /* 0x00000004746a7825 */ /* 0x004fca00078e026a */
[----:B------:R1:W5:Y:S01]  /*0710*/  LDG.E R151, desc[UR6][R106.64] ;  /* 0x000000066a977981 */ /* 0x000362000c1e1900 */
[----:B------:R-:W-:Y:S01]  /*0720*/  BSSY.RECONVERGENT B1, `(.L_x_626) ;  /* 0x0000123000017945 */ /* 0x000fe20003800200 */
[----:B---3--:R-:W-:-:S13]  /*0730*/  ISETP.GE.AND P3, PT, R121, 0x1, PT ;  /* 0x000000017900780c */ /* 0x008fda0003f66270 */
[----:B01----:R-:W-:Y:S05]  /*0740*/  @!P3 BRA `(.L_x_627) ;  /* 0x0000000c00b8b947 */ /* 0x003fea0003800000 */
[----:B------:R-:W-:-:S06]  /*0750*/  IMAD.WIDE R104, R116, 0x4, R104 ;  /* 0x0000000474687825 */ /* 0x000fcc00078e0268 */
[----:B------:R0:W2:Y:S01]  /*0760*/  LDG.E R104, desc[UR6][R104.64] ;  /* 0x0000000668687981 */ /* 0x0000a2000c1e1900 */
[----:B-----5:R-:W-:Y:S01]  /*0770*/  ISETP.GE.AND P1, PT, R151, 0x1, PT ;  /* 0x000000019700780c */ /* 0x020fe20003f26270 */
[----:B------:R-:W-:Y:S01]  /*0780*/  BSSY.RECONVERGENT B2, `(.L_x_628) ;  /* 0x0000082000027945 */ /* 0x000fe20003800200 */
[----:B------:R-:W-:Y:S01]  /*0790*/  MOV R119, UR20 ;  /* 0x0000001400777c02 */ /* 0x000fe20008000f00 */
[----:B------:R-:W-:Y:S01]  /*07a0*/  HFMA2 R158, -RZ, RZ, 0, 0 ;  /* 0x00000000ff9e7431 */ /* 0x000fe200000001ff */
[----:B------:R-:W-:Y:S01]  /*07b0*/  IADD3 R108, PT, PT, R121, -0x1, RZ ;  /* 0xffffffff796c7810 */ /* 0x000fe20007ffe0ff */
[----:B------:R-:W-:Y:S01]  /*07c0*/  HFMA2 R155, -RZ, RZ, 0, 0 ;  /* 0x00000000ff9b7431 */ /* 0x000fe200000001ff */
[----:B------:R-:W-:Y:S01]  /*07d0*/  ISETP.GE.U32.AND P4, PT, R118, 0x20, PT ;  /* 0x000000207600780c */ /* 0x000fe20003f86070 */
[-C--:B------:R-:W-:Y:S01]  /*07e0*/  IMAD R106, R116, R119.reuse, RZ ;  /* 0x00000077746a7224 */ /* 0x080fe200078e02ff */
[----:B------:R-:W-:Y:S01]  /*07f0*/  ISETP.NE.AND P0, PT, R115, RZ, PT ;  /* 0x000000ff7300720c */ /* 0x000fe20003f05270 */
[----:B------:R-:W-:Y:S01]  /*0800*/  IMAD R108, R108, R119, RZ ;  /* 0x000000776c6c7224 */ /* 0x000fe200078e02ff */
[----:B------:R-:W-:-:S02]  /*0810*/  ISETP.GE.U32.AND P2, PT, R118, 0x40, PT ;  /* 0x000000407600780c */ /* 0x000fc40003f46070 */
[----:B------:R-:W-:Y:S01]  /*0820*/  SHF.R.S32.HI R107, RZ, 0x1f, R106 ;  /* 0x0000001fff6b7819 */ /* 0x000fe2000001146a */
[----:B------:R-:W-:Y:S01]  /*0830*/  @P1 VIADD R110, R151, 0xffffffff ;  /* 0xffffffff976e1836 */ /* 0x000fe20000000000 */
[----:B------:R-:W-:Y:S02]  /*0840*/  MOV R157, RZ ;  /* 0x000000ff009d7202 */ /* 0x000fe40000000f00 */
[----:B------:R-:W-:Y:S01]  /*0850*/  LEA.HI R106, R107, R106, RZ, 0x3 ;  /* 0x0000006a6b6a7211 */ /* 0x000fe200078f18ff */
[----:B------:R-:W-:Y:S01]  /*0860*/  @P1 IMAD R110, R110, R119, RZ ;  /* 0x000000776e6e1224 */ /* 0x000fe200078e02ff */
[----:B------:R-:W-:Y:S02]  /*0870*/  SHF.R.S32.HI R107, RZ, 0x1f, R108 ;  /* 0x0000001fff6b7819 */ /* 0x000fe4000001146c */
[----:B------:R-:W-:Y:S02]  /*0880*/  LEA.HI.SX32 R153, R106, R117, 0x1d ;  /* 0x000000756a997211 */ /* 0x000fe400078feaff */
[----:B0-----:R-:W-:-:S02]  /*0890*/  @P1 SHF.R.S32.HI R105, RZ, 0x1f, R110 ;  /* 0x0000001fff691819 */ /* 0x001fc4000001146e */
[----:B------:R-:W-:Y:S02]  /*08a0*/  LEA.HI R108, R107, R108, RZ, 0x3 ;  /* 0x0000006c6b6c7211 */ /* 0x000fe400078f18ff */
[----:B------:R-:W-:Y:S02]  /*08b0*/  @P1 LEA.HI R110, R105, R110, RZ, 0x3 ;  /* 0x0000006e696e1211 */ /* 0x000fe400078f18ff */
[-C--:B------:R-:W-:Y:S02]  /*08c0*/  LEA.HI.SX32 R159, R108, R117.reuse, 0x1d ;  /* 0x000000756c9f7211 */ /* 0x080fe400078feaff */
[----:B------:R-:W-:Y:S02]  /*08d0*/  @P1 LEA.HI.SX32 R155, R110, R117, 0x1d ;  /* 0x000000756e9b1211 */ /* 0x000fe400078feaff */
[----:B------:R-:W-:Y:S02]  /*08e0*/  MOV R156, R153 ;  /* 0x00000099009c7202 */ /* 0x000fe40000000f00 */
[----:B--2---:R-:W-:Y:S01]  /*08f0*/  FSEL R154, R104, RZ, !P0 ;  /* 0x000000ff689a7208 */ /* 0x004fe20004000000 */
[----:B------:R-:W-:Y:S06]  /*0900*/  @!P4 BRA `(.L_x_629) ;  /* 0x0000000400a4c947 */ /* 0x000fec0003800000 */
[----:B------:R-:W0:Y:S08]  /*0910*/  LDC.64 R4, c[0x0][0x3a8] ;  /* 0x0000ea00ff047b82 */ /* 0x000e300000000a00 */
[----:B------:R-:W1:Y:S01]  /*0920*/  LDC.64 R2, c[0x0][0x428] ;  /* 0x00010a00ff027b82 */ /* 0x000e620000000a00 */
[----:B0-----:R-:W-:-:S06]  /*0930*/  IMAD.WIDE.U32 R104, R156, 0x10, R4 ;  /* 0x000000109c687825 */ /* 0x001fcc00078e0004 */
[----:B------:R-:W2:Y:S01]  /*0940*/  LDG.E.128 R104, desc[UR6][R104.64] ;  /* 0x0000000668687981 */ /* 0x000ea2000c1e1d00 */
[----:B-1----:R-:W-:Y:S02]  /*0950*/  IMAD.WIDE.U32 R108, R159, 0x10, R2 ;  /* 0x000000109f6c7825 */ /* 0x002fe400078e0002 */
[----:B------:R-:W0:Y:S04]  /*0960*/  LDC.64 R2, c[0x0][0x3b0] ;  /* 0x0000ec00ff027b82 */ /* 0x000e280000000a00 */
[----:B------:R-:W3:Y:S01]  /*0970*/  LDG.E.128 R108, desc[UR6][R108.64] ;  /* 0x000000066c6c7981 */ /* 0x000ee2000c1e1d00 */
[----:B------:R-:W-:-:S04]  /*0980*/  ISETP.NE.U32.AND P0, PT, RZ, UR10, PT ;  /* 0x0000000aff007c0c */ /* 0x000fc8000bf05070 */
[----:B------:R-:W-:-:S13]  /*0990*/  ISETP.NE.AND.EX P0, PT, RZ, UR11, PT, P0 ;  /* 0x0000000bff007c0c */ /* 0x000fda000bf05300 */
[----:B------:R-:W1:Y:S01]  /*09a0*/  @P0 LDC.64 R4, c[0x0][0x438] ;  /* 0x00010e00ff040b82 */ /* 0x000e620000000a00 */
[----:B0-----:R-:W-:-:S06]  /*09b0*/  IMAD.WIDE.U32 R124, R155, 0x8, R2 ;  /* 0x000000089b7c7825 */ /* 0x001fcc00078e0002 */
[----:B------:R-:W5:Y:S01]  /*09c0*/  LDG.E.64 R124, desc[UR6][R124.64] ;  /* 0x000000067c7c7981 */ /* 0x000f62000c1e1b00 */
[----:B------:R-:W-:Y:S02]  /*09d0*/  SHF.L.U32 R2, R25, 0x10, RZ ;  /* 0x0000001019027819 */ /* 0x000fe400000006ff */
[----:B------:R-:W-:Y:S01]  /*09e0*/  SHF.L.U32 R0, R26, 0x10, RZ ;  /* 0x000000101a007819 */ /* 0x000fe200000006ff */
[----:B-1----:R-:W-:Y:S01]  /*09f0*/  @P0 IMAD.WIDE.U32 R122, R156, 0x10, R4 ;  /* 0x000000109c7a0825 */ /* 0x002fe200078e0004 */
[----:B------:R-:W-:-:S04]  /*0a00*/  SHF.L.U32 R4, R24, 0x10, RZ ;  /* 0x0000001018047819 */ /* 0x000fc800000006ff */
[----:B------:R0:W5:Y:S02]  /*0a10*/  @P0 LDG.E.128 R84, desc[UR6][R122.64] ;  /* 0x000000067a540981 */ /* 0x000164000c1e1d00 */
[----:B0-----:R-:W-:Y:S02]  /*0a20*/  SHF.L.U32 R122, R27, 0x10, RZ ;  /* 0x000000101b7a7819 */ /* 0x001fe400000006ff */
[----:B------:R-:W-:Y:S01]  /*0a30*/  SHF.L.U32 R135, R18, 0x10, RZ ;  /* 0x0000001012877819 */ /* 0x000fe200000006ff */
[----:B------:R-:W-:Y:S01]  /*0a40*/  VIADD R155, R155, 0x20 ;  /* 0x000000209b9b7836 */ /* 0x000fe20000000000 */
[----:B------:R-:W-:Y:S02]  /*0a50*/  IADD3 R159, PT, PT, R159, 0x20, RZ ;  /* 0x000000209f9f7810 */ /* 0x000fe40007ffe0ff */
[----:B------:R-:W-:Y:S01]  /*0a60*/  IADD3 R156, PT, PT, R156, 0x20, RZ ;  /* 0x000000209c9c7810 */ /* 0x000fe20007ffe0ff */
[----:B--2---:R-:W-:Y:S01]  /*0a70*/  IMAD.U32 R3, R104, 0x10000, RZ ;  /* 0x0001000068037824 */ /* 0x004fe200078e00ff */
[----:B------:R-:W-:-:S03]  /*0a80*/  SHF.L.U32 R7, R105, 0x10, RZ ;  /* 0x0000001069077819 */ /* 0x000fc600000006ff */
[----:B------:R-:W-:Y:S01]  /*0a90*/  FADD.FTZ R3, -R154, R3 ;  /* 0x000000039a037221 */ /* 0x000fe20000010100 */
[----:B---3--:R-:W-:-:S03]  /*0aa0*/  SHF.L.U32 R5, R108, 0x10, RZ ;  /* 0x000000106c057819 */ /* 0x008fc600000006ff */
[----:B------:R-:W-:Y:S01]  /*0ab0*/  FMUL.FTZ R3, R120, R3 ;  /* 0x0000000378037220 */ /* 0x000fe20000410000 */
[----:B------:R-:W-:Y:S01]  /*0ac0*/  FADD.FTZ R7, -R154, R7 ;  /* 0x000000079a077221 */ /* 0x000fe20000010100 */
[----:B------:R-:W-:Y:S02]  /*0ad0*/  IMAD.U32 R123, R106, 0x10000, RZ ;  /* 0x000100006a7b7824 */ /* 0x000fe400078e00ff */
[-C--:B------:R-:W-:Y:S01]  /*0ae0*/  FMUL.FTZ R4, R4, R5.reuse ;  /* 0x0000000504047220 */ /* 0x080fe20000410000 */
[----:B------:R-:W-:Y:S01]  /*0af0*/  FADD.FTZ R52, R52, R5 ;  /* 0x0000000534347221 */ /* 0x000fe20000010000 */
[----:B------:R-:W-:Y:S01]  /*0b00*/  FFMA.FTZ R40, R3, R5, R40 ;  /* 0x0000000503287223 */ /* 0x000fe20000010028 */
[----:B------:R-:W-:Y:S01]  /*0b10*/  SHF.L.U32 R5, R109, 0x10, RZ ;  /* 0x000000106d057819 */ /* 0x000fe200000006ff */
[----:B------:R-:W-:Y:S01]  /*0b20*/  FMUL.FTZ R7, R120, R7 ;  /* 0x0000000778077220 */ /* 0x000fe20000410000 */
[----:B------:R-:W-:Y:S01]  /*0b30*/  FADD.FTZ R123, -R154, R123 ;  /* 0x0000007b9a7b7221 */ /* 0x000fe20000010100 */
[----:B------:R-:W-:-:S02]  /*0b40*/  SHF.L.U32 R131, R107, 0x10, RZ ;  /* 0x000000106b837819 */ /* 0x000fc400000006ff */
[----:B------:R-:W-:Y:S01]  /*0b50*/  FADD.FTZ R54, R54, R5 ;  /* 0x0000000536367221 */ /* 0x000fe20000010000 */
[----:B------:R-:W-:Y:S01]  /*0b60*/  SHF.L.U32 R129, R110, 0x10, RZ ;  /* 0x000000106e817819 */ /* 0x000fe200000006ff */
[-C--:B------:R-:W-:Y:S01]  /*0b70*/  FFMA.FTZ R42, R7, R5.reuse, R42 ;  /* 0x00000005072a7223 */ /* 0x080fe2000001002a */
[----:B------:R-:W-:Y:S01]  /*0b80*/  FMUL.FTZ R2, R2, R5 ;  /* 0x0000000502027220 */ /* 0x000fe20000410000 */
[----:B------:R-:W-:Y:S01]  /*0b90*/  FMUL.FTZ R5, R120, R123 ;  /* 0x0000007b78057220 */ /* 0x000fe20000410000 */
[----:B------:R-:W-:Y:S02]  /*0ba0*/  PRMT R104, R104, 0x7632, R104 ;  /* 0x0000763268687816 */ /* 0x000fe40000000068 */
[----:B------:R-:W-:Y:S01]  /*0bb0*/  PRMT R105, R105, 0x7632, R105 ;  /* 0x0000763269697816 */ /* 0x000fe20000000069 */
[----:B------:R-:W-:Y:S01]  /*0bc0*/  FADD.FTZ R123, -R154, R131 ;  /* 0x000000839a7b7221 */ /* 0x000fe20000010100 */
[-C--:B------:R-:W-:Y:S01]  /*0bd0*/  FMUL.FTZ R0, R0, R129.reuse ;  /* 0x0000008100007220 */ /* 0x080fe20000410000 */
[----:B------:R-:W-:Y:S01]  /*0be0*/  FADD.FTZ R56, R56, R129 ;  /* 0x0000008138387221 */ /* 0x000fe20000010000 */
[----:B------:R-:W-:Y:S01]  /*0bf0*/  FFMA.FTZ R44, R5, R129, R44 ;  /* 0x00000081052c7223 */ /* 0x000fe2000001002c */
[----:B------:R-:W-:-:S02]  /*0c00*/  SHF.L.U32 R129, R104, 0x10, RZ ;  /* 0x0000001068817819 */ /* 0x000fc400000006ff */
[----:B------:R-:W-:Y:S01]  /*0c10*/  SHF.L.U32 R105, R105, 0x10, RZ ;  /* 0x0000001069697819 */ /* 0x000fe200000006ff */
[----:B------:R-:W-:Y:S02]  /*0c20*/  IMAD.U32 R131, R111, 0x10000, RZ ;  /* 0x000100006f837824 */ /* 0x000fe400078e00ff */
[----:B------:R-:W-:Y:S01]  /*0c30*/  FMUL.FTZ R123, R120, R123 ;  /* 0x0000007b787b7220 */ /* 0x000fe20000410000 */
[----:B------:R-:W-:Y:S01]  /*0c40*/  PRMT R109, R109, 0x7632, R109 ;  /* 0x000076326d6d7816 */ /* 0x000fe2000000006d */
[----:B------:R-:W-:Y:S01]  /*0c50*/  FADD.FTZ R129, -R154, R129 ;  /* 0x000000819a817221 */ /* 0x000fe20000010100 */
[----:B------:R-:W-:Y:S01]  /*0c60*/  PRMT R108, R108, 0x7632, R108 ;  /* 0x000076326c6c7816 */ /* 0x000fe2000000006c */
[----:B------:R-:W-:Y:S01]  /*0c70*/  FADD.FTZ R105, -R154, R105 ;  /* 0x000000699a697221 */ /* 0x000fe20000010100 */
[----:B------:R-:W-:Y:S01]  /*0c80*/  FADD.FTZ R58, R58, R131 ;  /* 0x000000833a3a7221 */ /* 0x000fe20000010000 */
[-C--:B------:R-:W-:Y:S01]  /*0c90*/  FFMA.FTZ R46, R123, R131.reuse, R46 ;  /* 0x000000837b2e7223 */ /* 0x080fe2000001002e */
[----:B------:R-:W-:Y:S01]  /*0ca0*/  FMUL.FTZ R122, R122, R131 ;  /* 0x000000837a7a7220 */ /* 0x000fe20000410000 */
[----:B------:R-:W-:Y:S01]  /*0cb0*/  SHF.L.U32 R104, R109, 0x10, RZ ;  /* 0x000000106d687819 */ /* 0x000fe200000006ff */
[----:B------:R-:W-:Y:S01]  /*0cc0*/  FMUL.FTZ R128, R120, R129 ;  /* 0x0000008178807220 */ /* 0x000fe20000410000 */
[----:B------:R-:W-:Y:S01]  /*0cd0*/  SHF.L.U32 R131, R16, 0x10, RZ ;  /* 0x0000001010837819 */ /* 0x000fe200000006ff */
[----:B------:R-:W-:Y:S01]  /*0ce0*/  FMUL.FTZ R130, R120, R105 ;  /* 0x0000006978827220 */ /* 0x000fe20000410000 */
[----:B------:R-:W-:Y:S01]  /*0cf0*/  SHF.L.U32 R108, R108, 0x10, RZ ;  /* 0x000000106c6c7819 */ /* 0x000fe200000006ff */
[----:B------:R-:W-:Y:S01]  /*0d00*/  IMAD.U32 R129, R15, 0x10000, RZ ;  /* 0x000100000f817824 */ /* 0x000fe200078e00ff */
[----:B------:R-:W-:Y:S01]  /*0d10*/  PRMT R106, R106, 0x7632, R106 ;  /* 0x000076326a6a7816 */ /* 0x000fe2000000006a */
[----:B------:R-:W-:Y:S01]  /*0d20*/  FADD.FTZ R55, R55, R104 ;  /* 0x0000006837377221 */ /* 0x000fe20000010000 */
[-C--:B------:R-:W-:Y:S01]  /*0d30*/  FFMA.FTZ R43, R130, R104.reuse, R43 ;  /* 0x00000068822b7223 */ /* 0x080fe2000001002b */
[----:B------:R-:W-:Y:S01]  /*0d40*/  FMUL.FTZ R131, R131, R104 ;  /* 0x0000006883837220 */ /* 0x000fe20000410000 */
[----:B------:R-:W-:Y:S01]  /*0d50*/  PRMT R107, R107, 0x7632, R107 ;  /* 0x000076326b6b7816 */ /* 0x000fe2000000006b */
[----:B------:R-:W-:Y:S01]  /*0d60*/  FMUL.FTZ R129, R129, R108 ;  /* 0x0000006c81817220 */ /* 0x000fe20000410000 */
[----:B------:R-:W-:Y:S01]  /*0d70*/  FADD.FTZ R104, RZ, R4 ;  /* 0x00000004ff687221 */ /* 0x000fe20000010000 */
[----:B------:R-:W-:Y:S01]  /*0d80*/  FFMA.FTZ R105, R3, R4, RZ ;  /* 0x0000000403697223 */ /* 0x000fe200000100ff */
[----:B------:R-:W-:-:S02]  /*0d90*/  SHF.L.U32 R133, R106, 0x10, RZ ;  /* 0x000000106a857819 */ /* 0x000fc400000006ff */
[----:B------:R-:W-:Y:S01]  /*0da0*/  SHF.L.U32 R109, R107, 0x10, RZ ;  /* 0x000000106b6d7819 */ /* 0x000fe200000006ff */
[----:B------:R-:W-:Y:S01]  /*0db0*/  FADD.FTZ R107, R104, R129 ;  /* 0x00000081686b7221 */ /* 0x000fe20000010000 */
[----:B------:R-:W-:Y:S01]  /*0dc0*/  FFMA.FTZ R104, R128, R129, R105 ;  /* 0x0000008180687223 */ /* 0x000fe20000010069 */
[----:B------:R-:W-:Y:S01]  /*0dd0*/  PRMT R110, R110, 0x7632, R110 ;  /* 0x000076326e6e7816 */ /* 0x000fe2000000006e */
[----:B------:R-:W-:Y:S01]  /*0de0*/  FADD.FTZ R133, -R154, R133 ;  /* 0x000000859a857221 */ /* 0x000fe20000010100 */
[----:B------:R-:W-:Y:S01]  /*0df0*/  FADD.FTZ R106, R107, R2 ;  /* 0x000000026b6a7221 */ /* 0x000fe20000010000 */
[----:B------:R-:W-:Y:S01]  /*0e00*/  FFMA.FTZ R105, R7, R2, R104 ;  /* 0x0000000207697223 */ /* 0x000fe20000010068 */
[----:B------:R-:W-:Y:S01]  /*0e10*/  SHF.L.U32 R110, R110, 0x10, RZ ;  /* 0x000000106e6e7819 */ /* 0x000fe200000006ff */
[----:B------:R-:W-:Y:S01]  /*0e20*/  FMUL.FTZ R132, R120, R133 ;  /* 0x0000008578847220 */ /* 0x000fe20000410000 */
[----:B------:R-:W-:Y:S02]  /*0e30*/  IMAD.U32 R133, R17, 0x10000, RZ ;  /* 0x0001000011857824 */ /* 0x000fe400078e00ff */
[----:B------:R-:W-:Y:S01]  /*0e40*/  FADD.FTZ R107, R106, R131 ;  /* 0x000000836a6b7221 */ /* 0x000fe20000010000 */
[----:B------:R-:W-:Y:S01]  /*0e50*/  FFMA.FTZ R104, R130, R131, R105 ;  /* 0x0000008382687223 */ /* 0x000fe20000010069 */
[----:B------:R-:W-:Y:S01]  /*0e60*/  PRMT R111, R111, 0x7632, R111 ;  /* 0x000076326f6f7816 */ /* 0x000fe2000000006f */
        /* <DEDUP_REMOVED lines=19> */
.L_x_629:
[----:B------:R-:W-:Y:S05]  /*0fa0*/  BSYNC.RECONVERGENT B2 ;  /* 0x0000000000027941 */ /* 0x000fea0003800200 */
.L_x_628:
        /* <DEDUP_REMOVED lines=14> */
[----:B------:R0:W5:Y:S02]  /*1090*/  @P0 LDG.E.128 R20, desc[UR6][R136.64] ;  /* 0x0000000688140981 */ /* 0x000164000c1e1d00 */
[----:B0-----:R-:W-:Y:S01]  /*10a0*/  IMAD.U32 R136, R32, 0x10000, RZ ;  /* 0x0001000020887824 */ /* 0x001fe200078e00ff */
[C---:B---3--:R-:W-:Y:S02]  /*10b0*/  PRMT R138, R104.reuse, 0x7632, R138 ;  /* 0x00007632688a7816 */ /* 0x048fe4000000008a */
[----:B------:R-:W-:Y:S02]  /*10c0*/  SHF.L.U32 R139, R104, 0x10, RZ ;  /* 0x00000010688b7819 */ /* 0x000fe400000006ff */
[C---:B------:R-:W-:Y:S02]  /*10d0*/  PRMT R104, R105.reuse, 0x7632, R104 ;  /* 0x0000763269687816 */ /* 0x040fe40000000068 */
[----:B------:R-:W-:Y:S01]  /*10e0*/  SHF.L.U32 R105, R105, 0x10, RZ ;  /* 0x0000001069697819 */ /* 0x000fe200000006ff */
[----:B------:R-:W-:Y:S01]  /*10f0*/  FADD.FTZ R139, -R154, R139 ;  /* 0x0000008b9a8b7221 */ /* 0x000fe20000010100 */
[C---:B------:R-:W-:Y:S01]  /*1100*/  PRMT R140, R106.reuse, 0x7632, R140 ;  /* 0x000076326a8c7816 */ /* 0x040fe2000000008c */
[C---:B------:R-:W-:Y:S01]  /*1110*/  IMAD.U32 R143, R107.reuse, 0x10000, RZ ;  /* 0x000100006b8f7824 */ /* 0x040fe200078e00ff */
[----:B------:R-:W-:Y:S01]  /*1120*/  SHF.L.U32 R141, R106, 0x10, RZ ;  /* 0x000000106a8d7819 */ /* 0x000fe200000006ff */
[----:B------:R-:W-:Y:S01]  /*1130*/  FADD.FTZ R155, -R154, R105 ;  /* 0x000000699a9b7221 */ /* 0x000fe20000010100 */
[----:B------:R-:W-:-:S02]  /*1140*/  PRMT R106, R107, 0x7632, R106 ;  /* 0x000076326b6a7816 */ /* 0x000fc4000000006a */
[C---:B----4-:R-:W-:Y:S02]  /*1150*/  PRMT R142, R108.reuse, 0x7632, R142 ;  /* 0x000076326c8e7816 */ /* 0x050fe4000000008e */
[----:B------:R-:W-:Y:S01]  /*1160*/  SHF.L.U32 R149, R108, 0x10, RZ ;  /* 0x000000106c957819 */ /* 0x000fe200000006ff */
[----:B------:R-:W-:Y:S01]  /*1170*/  FMUL.FTZ R137, R120, R139 ;  /* 0x0000008b78897220 */ /* 0x000fe20000410000 */
[----:B------:R-:W-:Y:S01]  /*1180*/  PRMT R108, R109, 0x7632, R108 ;  /* 0x000076326d6c7816 */ /* 0x000fe2000000006c */
[----:B------:R-:W-:Y:S01]  /*1190*/  FADD.FTZ R143, -R154, R143 ;  /* 0x0000008f9a8f7221 */ /* 0x000fe20000010100 */
[----:B------:R-:W-:Y:S01]  /*11a0*/  SHF.L.U32 R145, R138, 0x10, RZ ;  /* 0x000000108a917819 */ /* 0x000fe200000006ff */
[----:B------:R-:W-:Y:S01]  /*11b0*/  IMAD.U32 R138, R33, 0x10000, RZ ;  /* 0x00010000218a7824 */ /* 0x000fe200078e00ff */
[----:B------:R-:W-:Y:S01]  /*11c0*/  SHF.L.U32 R109, R109, 0x10, RZ ;  /* 0x000000106d6d7819 */ /* 0x000fe200000006ff */
[----:B------:R-:W-:Y:S01]  /*11d0*/  FMUL.FTZ R139, R120, R155 ;  /* 0x0000009b788b7220 */ /* 0x000fe20000410000 */
[----:B------:R-:W-:-:S02]  /*11e0*/  SHF.L.U32 R105, R106, 0x10, RZ ;  /* 0x000000106a697819 */ /* 0x000fc400000006ff */
[C---:B------:R-:W-:Y:S02]  /*11f0*/  PRMT R106, R111.reuse, 0x7632, R106 ;  /* 0x000076326f6a7816 */ /* 0x040fe4000000006a */
[----:B------:R-:W-:Y:S01]  /*1200*/  SHF.L.U32 R144, R111, 0x10, RZ ;  /* 0x000000106f907819 */ /* 0x000fe200000006ff */
[-C--:B------:R-:W-:Y:S01]  /*1210*/  FMUL.FTZ R138, R138, R109.reuse ;  /* 0x0000006d8a8a7220 */ /* 0x080fe20000410000 */
        /* <DEDUP_REMOVED lines=11> */
[----:B------:R-:W-:Y:S01]  /*12d0*/  FADD.FTZ R147, -R154, R147 ;  /* 0x000000939a937221 */ /* 0x000fe20000010100 */
[-C--:B------:R-:W-:Y:S01]  /*12e0*/  FMUL.FTZ R142, R111, R144.reuse ;  /* 0x000000906f8e7220 */ /* 0x080fe20000410000 */
[----:B------:R-:W-:Y:S01]  /*12f0*/  FADD.FTZ R98, R98, R144 ;  /* 0x0000009062627221 */ /* 0x000fe20000010000 */
[----:B------:R-:W-:Y:S01]  /*1300*/  FFMA.FTZ R66, R143, R144, R66 ;  /* 0x000000908f427223 */ /* 0x000fe20000010042 */
[----:B------:R-:W-:Y:S01]  /*1310*/  SHF.L.U32 R148, R108, 0x10, RZ ;  /* 0x000000106c947819 */ /* 0x000fe200000006ff */
[----:B------:R-:W-:-:S02]  /*1320*/  IMAD.U32 R111, R8, 0x10000, RZ ;  /* 0x00010000086f7824 */ /* 0x000fc400078e00ff */
[C---:B------:R-:W-:Y:S01]  /*1330*/  FMUL.FTZ R144, R120.reuse, R145 ;  /* 0x0000009178907220 */ /* 0x040fe20000410000 */
        /* <DEDUP_REMOVED lines=9> */
[----:B------:R-:W-:-:S02]  /*13d0*/  SHF.L.U32 R107, R140, 0x10, RZ ;  /* 0x000000108c6b7819 */ /* 0x000fc400000006ff */
[----:B------:R-:W-:Y:S01]  /*13e0*/  SHF.L.U32 R110, R104, 0x10, RZ ;  /* 0x00000010686e7819 */ /* 0x000fe200000006ff */
[----:B------:R-:W-:Y:S01]  /*13f0*/  FADD.FTZ R104, R111, R138 ;  /* 0x0000008a6f687221 */ /* 0x000fe20000010000 */
[----:B------:R-:W-:Y:S01]  /*1400*/  SHF.L.U32 R140, R34, 0x10, RZ ;  /* 0x00000010228c7819 */ /* 0x000fe200000006ff */
[----:B------:R-:W-:Y:S01]  /*1410*/  FADD.FTZ R141, -R154, R141 ;  /* 0x0000008d9a8d7221 */ /* 0x000fe20000010100 */
[----:B------:R-:W-:Y:S01]  /*1420*/  FFMA.FTZ R109, R139, R138, R108 ;  /* 0x0000008a8b6d7223 */ /* 0x000fe2000001006c */
[----:B------:R-:W-:Y:S01]  /*1430*/  FADD.FTZ R95, R95, R148 ;  /* 0x000000945f5f7221 */ /* 0x000fe20000010000 */
[----:B------:R-:W-:Y:S01]  /*1440*/  FFMA.FTZ R63, R146, R148, R63 ;  /* 0x00000094923f7223 */ /* 0x000fe2000001003f */
[----:B------:R-:W-:Y:S01]  /*1450*/  FADD.FTZ R107, -R154, R107 ;  /* 0x0000006b9a6b7221 */ /* 0x000fe20000010100 */
[----:B------:R-:W-:Y:S01]  /*1460*/  SHF.L.U32 R148, R9, 0x10, RZ ;  /* 0x0000001009947819 */ /* 0x000fe200000006ff */
[----:B------:R-:W-:Y:S01]  /*1470*/  FADD.FTZ R111, R104, R147 ;  /* 0x00000093686f7221 */ /* 0x000fe20000010000 */
[----:B------:R-:W-:Y:S01]  /*1480*/  FMUL.FTZ R141, R120, R141 ;  /* 0x0000008d788d7220 */ /* 0x000fe20000410000 */
[----:B------:R-:W-:Y:S01]  /*1490*/  FMUL.FTZ R140, R140, R159 ;  /* 0x0000009f8c8c7220 */ /* 0x000fe20000410000 */
        /* <DEDUP_REMOVED lines=9> */
[----:B------:R-:W-:-:S02]  /*1530*/  IMAD.U32 R108, R106, 0x10000, RZ ;  /* 0x000100006a6c7824 */ /* 0x000fc400078e00ff */
        /* <DEDUP_REMOVED lines=15> */
.L_x_627:
[----:B-----5:R-:W-:Y:S01]  /*1630*/  ISETP.GE.AND P1, PT, R151, 0x1, PT ;  /* 0x000000019700780c */ /* 0x020fe20003f26270 */
[----:B------:R-:W-:Y:S01]  /*1640*/  UISETP.NE.U32.AND UP0, UPT, UR10, URZ, UPT ;  /* 0x000000ff0a00728c */ /* 0x000fe2000bf05070 */
[----:B------:R-:W-:Y:S01]  /*1650*/  MOV R119, UR20 ;  /* 0x0000001400777c02 */ /* 0x000fe20008000f00 */
[----:B------:R-:W-:Y:S02]  /*1660*/  HFMA2 R155, -RZ, RZ, 0, 0 ;  /* 0x00000000ff9b7431 */ /* 0x000fe400000001ff */
[----:B------:R-:W-:Y:S02]  /*1670*/  UISETP.NE.AND.EX UP0, UPT, UR11, URZ, UPT, UP0 ;  /* 0x000000ff0b00728c */ /* 0x000fe4000bf05300 */
[----:B------:R-:W-:-:S05]  /*1680*/  IMAD R104, R116, R119, RZ ;  /* 0x0000007774687224 */ /* 0x000fca00078e02ff */
[----:B------:R-:W-:Y:S02]  /*1690*/  SHF.R.S32.HI R105, RZ, 0x1f, R104 ;  /* 0x0000001fff697819 */ /* 0x000fe40000011468 */
[----:B------:R-:W-:Y:S02]  /*16a0*/  @P1 IADD3 R106, PT, PT, R151, -0x1, RZ ;  /* 0xffffffff976a1810 */ /* 0x000fe40007ffe0ff */
[----:B------:R-:W-:-:S03]  /*16b0*/  LEA.HI R104, R105, R104, RZ, 0x3 ;  /* 0x0000006869687211 */ /* 0x000fc600078f18ff */
[----:B------:R-:W-:Y:S01]  /*16c0*/  @P1 IMAD R106, R106, R119, RZ ;  /* 0x000000776a6a1224 */ /* 0x000fe200078e02ff */
[----:B------:R-:W-:-:S04]  /*16d0*/  LEA.HI.SX32 R153, R104, R117, 0x1d ;  /* 0x0000007568997211 */ /* 0x000fc800078feaff */
[----:B------:R-:W-:Y:S02]  /*16e0*/  @P1 SHF.R.S32.HI R107, RZ, 0x1f, R106 ;  /* 0x0000001fff6b1819 */ /* 0x000fe4000001146a */
[----:B------:R-:W-:Y:S02]  /*16f0*/  MOV R157, R153 ;  /* 0x00000099009d7202 */ /* 0x000fe40000000f00 */
[----:B------:R-:W-:-:S04]  /*1700*/  @P1 LEA.HI R106, R107, R106, RZ, 0x3 ;  /* 0x0000006a6b6a1211 */ /* 0x000fc800078f18ff */
[----:B------:R-:W-:Y:S01]  /*1710*/  @P1 LEA.HI.SX32 R155, R106, R117, 0x1d ;  /* 0x000000756a9b1211 */ /* 0x000fe200078feaff */
[----:B------:R-:W-:Y:S06]  /*1720*/  BRA.U UP0, `(.L_x_631) ;  /* 0x0000000100407547 */ /* 0x000fec000b800000 */
[C---:B------:R-:W-:Y:S01]  /*1730*/  ISETP.GE.U32.AND P4, PT, R118.reuse, 0x20, PT ;  /* 0x000000207600780c */ /* 0x040fe20003f86070 */
[----:B------:R-:W-:Y:S01]  /*1740*/  BSSY.RECONVERGENT B2, `(.L_x_632) ;  /* 0x0000007000027945 */ /* 0x000fe20003800200 */
[----:B------:R-:W-:-:S11]  /*1750*/  ISETP.GE.U32.AND P2, PT, R118, 0x40, PT ;  /* 0x000000407600780c */ /* 0x000fd60003f46070 */
[----:B------:R-:W-:Y:S05]  /*1760*/  @!P4 BRA `(.L_x_633) ;  /* 0x000000000010c947 */ /* 0x000fea0003800000 */
[----:B------:R-:W0:Y:S02]  /*1770*/  LDC.64 R104, c[0x0][0x3b0] ;  /* 0x0000ec00ff687b82 */ /* 0x000e240000000a00 */
[----:B0-----:R-:W-:-:S05]  /*1780*/  IMAD.WIDE.U32 R104, R155, 0x8, R104 ;  /* 0x000000089b687825 */ /* 0x001fca00078e0068 */
[----:B------:R0:W5:Y:S01]  /*1790*/  LDG.E.64 R124, desc[UR6][R104.64] ;  /* 0x00000006687c7981 */ /* 0x000162000c1e1b00 */
[----:B------:R-:W-:-:S07]  /*17a0*/  VIADD R155, R155, 0x20 ;  /* 0x000000209b9b7836 */ /* 0x000fce0000000000 */
.L_x_633:
[----:B------:R-:W-:Y:S05]  /*17b0*/  BSYNC.RECONVERGENT B2 ;  /* 0x0000000000027941 */ /* 0x000fea0003800200 */
.L_x_632:
[----:B------:R-:W-:Y:S01]  /*17c0*/  HFMA2 R157, -RZ, RZ, 0, 0 ;  /* 0x00000000ff9d7431 */ /* 0x000fe200000001ff */
[----:B------:R-:W-:Y:S01]  /*17d0*/  MOV R158, RZ ;  /* 0x000000ff009e7202 */ /* 0x000fe20000000f00 */
[----:B------:R-:W-:Y:S06]  /*17e0*/  @!P2 BRA `(.L_x_630) ;  /* 0x000000000058a947 */ /* 0x000fec0003800000 */
[----:B0-----:R-:W0:Y:S02]  /*17f0*/  LDC.64 R104, c[0x0][0x3b0] ;  /* 0x0000ec00ff687b82 */ /* 0x001e240000000a00 */
[----:B0-----:R-:W-:-:S05]  /*1800*/  IMAD.WIDE.U32 R104, R155, 0x8, R104 ;  /* 0x000000089b687825 */ /* 0x001fca00078e0068 */
[----:B------:R1:W5:Y:S01]  /*1810*/  LDG.E.64 R126, desc[UR6][R104.64] ;  /* 0x00000006687e7981 */ /* 0x000362000c1e1b00 */
[----:B------:R-:W-:Y:S05]  /*1820*/  BRA `(.L_x_630) ;  /* 0x0000000000487947 */ /* 0x000fea0003800000 */
.L_x_631:
        /* <DEDUP_REMOVED lines=8> */
[----:B------:R4:W5:Y:S01]  /*18b0*/  @P4 LDG.E.64 R124, desc[UR6][R108.64] ;  /* 0x000000066c7c4981 */ /* 0x000962000c1e1b00 */
[C---:B-1----:R-:W-:Y:S01]  /*18c0*/  @P4 IMAD.WIDE.U32 R110, R157.reuse, 0x10, R110 ;  /* 0x000000109d6e4825 */ /* 0x042fe200078e006e */
[----:B------:R-:W-:-:S04]  /*18d0*/  @P4 IADD3 R157, PT, PT, R157, 0x20, RZ ;  /* 0x000000209d9d4810 */ /* 0x000fc80007ffe0ff */
[----:B------:R4:W5:Y:S01]  /*18e0*/  @P4 LDG.E.128 R84, desc[UR6][R110.64] ;  /* 0x000000066e544981 */ /* 0x000962000c1e1d00 */
[----:B--2---:R-:W-:-:S05]  /*18f0*/  @P2 IMAD.WIDE.U32 R104, R155, 0x8, R104 ;  /* 0x000000089b682825 */ /* 0x004fca00078e0068 */
[----:B------:R4:W5:Y:S01]  /*1900*/  @P2 LDG.E.64 R126, desc[UR6][R104.64] ;  /* 0x00000006687e2981 */ /* 0x000962000c1e1b00 */
[----:B---3--:R-:W-:-:S05]  /*1910*/  @P2 IMAD.WIDE.U32 R106, R157, 0x10, R106 ;  /* 0x000000109d6a2825 */ /* 0x008fca00078e006a */
[----:B------:R4:W5:Y:S01]  /*1920*/  @P2 LDG.E.128 R20, desc[UR6][R106.64] ;  /* 0x000000066a142981 */ /* 0x000962000c1e1d00 */
[----:B------:R-:W-:Y:S01]  /*1930*/  IMAD.MOV.U32 R157, RZ, RZ, RZ ;  /* 0x000000ffff9d7224 */ /* 0x000fe200078e00ff */
[----:B------:R-:W-:-:S07]  /*1940*/  MOV R158, RZ ;  /* 0x000000ff009e7202 */ /* 0x000fce0000000f00 */
.L_x_630:
[----:B------:R-:W-:Y:S05]  /*1950*/  BSYNC.RECONVERGENT B1 ;  /* 0x0000000000017941 */ /* 0x000fea0003800200 */
.L_x_626:
[----:B------:R-:W-:-:S03]  /*1960*/  UMOV UR4, 0xffffffff ;  /* 0xffffffff00047882 */ /* 0x000fc60000000000 */
[----:B------:R-:W-:Y:S05]  /*1970*/  BRA.DIV UR4, `(.L_x_634) ;  /* 0x0000006204647947 */ /* 0x000fea000b800000 */
[----:B01--4-:R-:W0:Y:S01]  /*1980*/  SHFL.BFLY PT, R104, R157, 0x1, 0x1f ;  /* 0x0c201f009d687f89 */ /* 0x013e2200000e0000 */
[----:B-----5:R-:W-:Y:S02]  /*1990*/  PRMT R110, R23, 0x7632, R110 ;  /* 0x00007632176e7816 */ /* 0x020fe4000000006e */
        /* <DEDUP_REMOVED lines=20> */
.L_x_783:
[----:B------:R-:W-:Y:S01]  /*1ae0*/  @P1 IADD3 R106, PT, PT, R151, -0x1, RZ ;  /* 0xffffffff976a1810 */ /* 0x000fe20007ffe0ff */
[----:B-1----:R-:W-:Y:S01]  /*1af0*/  FADD.FTZ R105, R156, R105 ;  /* 0x000000699c697221 */ /* 0x002fe20000010000 */
[----:B--2---:R-:W-:Y:S01]  /*1b00*/  FADD.FTZ R154, R104, R157 ;  /* 0x0000009d689a7221 */ /* 0x004fe20000010000 */
[----:B------:R-:W-:Y:S01]  /*1b10*/  ISETP.NE.AND P0, PT, R115, RZ, PT ;  /* 0x000000ff7300720c */ /* 0x000fe20003f05270 */
[----:B------:R-:W-:Y:S01]  /*1b20*/  BSSY.RECONVERGENT B1, `(.L_x_635) ;  /* 0x00002a4000017945 */ /* 0x000fe20003800200 */
[----:B------:R-:W-:Y:S02]  /*1b30*/  @P1 IMAD R106, R106, R119, RZ ;  /* 0x000000776a6a1224 */ /* 0x000fe400078e02ff */
[----:B------:R-:W-:Y:S01]  /*1b40*/  FMUL.FTZ R155, R105, UR9 ;  /* 0x00000009699b7c20 */ /* 0x000fe20008410000 */
[----:B------:R-:W-:Y:S02]  /*1b50*/  HFMA2 R151, -RZ, RZ, 0, 0 ;  /* 0x00000000ff977431 */ /* 0x000fe400000001ff */
[----:B------:R-:W-:Y:S01]  /*1b60*/  FMUL.FTZ R154, R154, UR9 ;  /* 0x000000099a9a7c20 */ /* 0x000fe20008410000 */
[----:B------:R-:W-:-:S02]  /*1b70*/  @P1 SHF.R.S32.HI R107, RZ, 0x1f, R106 ;  /* 0x0000001fff6b1819 */ /* 0x000fc4000001146a */
[----:B------:R-:W-:Y:S02]  /*1b80*/  FSEL R155, R155, RZ, !P0 ;  /* 0x000000ff9b9b7208 */ /* 0x000fe40004000000 */
[----:B------:R-:W-:-:S04]  /*1b90*/  @P1 LEA.HI R106, R107, R106, RZ, 0x3 ;  /* 0x0000006a6b6a1211 */ /* 0x000fc800078f18ff */
[----:B------:R-:W-:Y:S01]  /*1ba0*/  @P1 LEA.HI.SX32 R151, R106, R117, 0x1d ;  /* 0x000000756a971211 */ /* 0x000fe200078feaff */
[----:B------:R-:W-:Y:S06]  /*1bb0*/  @!P4 BRA `(.L_x_636) ;  /* 0x000000280068c947 */ /* 0x000fec0003800000 */
[----:B------:R-:W-:Y:S04]  /*1bc0*/  BSSY.RECONVERGENT B2, `(.L_x_637) ;  /* 0x0000005000027945 */ /* 0x000fe80003800200 */
[----:B------:R-:W-:Y:S05]  /*1bd0*/  @!P1 BRA `(.L_x_638) ;  /* 0x00000000000c9947 */ /* 0x000fea0003800000 */
[----:B------:R-:W1:Y:S02]  /*1be0*/  LDC.64 R100, c[0x0][0x390] ;  /* 0x0000e400ff647b82 */ /* 0x000e640000000a00 */
[----:B-1----:R-:W-:-:S06]  /*1bf0*/  IMAD.WIDE.U32 R100, R151, 0x10, R100 ;  /* 0x0000001097647825 */ /* 0x002fcc00078e0064 */
[----:B------:R-:W5:Y:S02]  /*1c00*/  LDG.E.128 R100, desc[UR6][R100.64] ;  /* 0x0000000664647981 */ /* 0x000f64000c1e1d00 */
.L_x_638:
[----:B------:R-:W-:Y:S05]  /*1c10*/  BSYNC.RECONVERGENT B2 ;  /* 0x0000000000027941 */ /* 0x000fea0003800200 */
.L_x_637:
[----:B------:R-:W-:Y:S01]  /*1c20*/  UISETP.NE.U32.AND UP0, UPT, UR10, URZ, UPT ;  /* 0x000000ff0a00728c */ /* 0x000fe2000bf05070 */
[----:B------:R-:W-:Y:S01]  /*1c30*/  BSSY.RECONVERGENT B2, `(.L_x_639) ;  /* 0x0000288000027945 */ /* 0x000fe20003800200 */
[----:B------:R-:W-:Y:S02]  /*1c40*/  PRMT R161, R86, 0x7632, R161 ;  /* 0x0000763256a17816 */ /* 0x000fe400000000a1 */
[----:B------:R-:W-:Y:S01]  /*1c50*/  UISETP.NE.AND.EX UP0, UPT, UR11, URZ, UPT, UP0 ;  /* 0x000000ff0b00728c */ /* 0x000fe2000bf05300 */
[----:B0-----:R-:W-:Y:S02]  /*1c60*/  PRMT R156, R85, 0x7632, R156 ;  /* 0x00007632559c7816 */ /* 0x001fe4000000009c */
[----:B------:R-:W-:Y:S02]  /*1c70*/  PRMT R160, R84, 0x7632, R160 ;  /* 0x0000763254a07816 */ /* 0x000fe400000000a0 */
[----:B------:R-:W-:Y:S02]  /*1c80*/  PRMT R107, R87, 0x7632, R107 ;  /* 0x00007632576b7816 */ /* 0x000fe4000000006b */
[----:B-----5:R-:W-:-:S02]  /*1c90*/  PRMT R104, R103, 0x7632, R104 ;  /* 0x0000763267687816 */ /* 0x020fc40000000068 */
        /* <DEDUP_REMOVED lines=12> */
[----:B------:R-:W-:Y:S02]  /*1d60*/  LOP3.LUT P3, RZ, R124, 0xff, RZ, 0xc0, !PT ;  /* 0x000000ff7cff7812 */ /* 0x000fe4000786c0ff */
[----:B------:R-:W-:Y:S01]  /*1d70*/  ISETP.GT.AND P0, PT, R121, RZ, PT ;  /* 0x000000ff7900720c */ /* 0x000fe20003f04270 */
[----:B------:R-:W-:-:S04]  /*1d80*/  FADD.FTZ R107, R4, -R107 ;  /* 0x8000006b046b7221 */ /* 0x000fc80000010000 */
[----:B------:R-:W-:-:S05]  /*1d90*/  FMUL.FTZ R107, R120, R107 ;  /* 0x0000006b786b7220 */ /* 0x000fca0000410000 */
[----:B------:R-:W-:Y:S02]  /*1da0*/  FSEL R107, R107, RZ, P0 ;  /* 0x000000ff6b6b7208 */ /* 0x000fe40000000000 */
[----:B------:R-:W-:-:S03]  /*1db0*/  @P3 SHF.L.U32 R156, R100, 0x10, RZ ;  /* 0x00000010649c3819 */ /* 0x000fc600000006ff */
[----:B------:R-:W-:-:S04]  /*1dc0*/  FMUL.FTZ R107, R107, UR13 ;  /* 0x0000000d6b6b7c20 */ /* 0x000fc80008410000 */
[----:B------:R-:W-:Y:S01]  /*1dd0*/  FMUL.FTZ R161, R107, UR12 ;  /* 0x0000000c6ba17c20 */ /* 0x000fe20008410000 */
[----:B------:R-:W-:-:S03]  /*1de0*/  MOV R107, RZ ;  /* 0x000000ff006b7202 */ /* 0x000fc60000000f00 */
[----:B------:R-:W-:Y:S01]  /*1df0*/  @P3 FMUL.FTZ R107, R161, R156 ;  /* 0x0000009ca16b3220 */ /* 0x000fe20000410000 */
[----:B------:R-:W-:-:S03]  /*1e00*/  @P3 SHF.L.U32 R156, R28, 0x10, RZ ;  /* 0x000000101c9c3819 */ /* 0x000fc600000006ff */
[----:B------:R-:W-:Y:S01]  /*1e10*/  FADD.FTZ R68, R68, R107 ;  /* 0x0000006b44447221 */ /* 0x000fe20000010000 */
[----:B------:R-:W-:Y:S02]  /*1e20*/  HFMA2 R107, -RZ, RZ, 0, 0 ;  /* 0x00000000ff6b7431 */ /* 0x000fe400000001ff */
[----:B------:R-:W-:-:S05]  /*1e30*/  @P3 FMUL.FTZ R107, R161, R156 ;  /* 0x0000009ca16b3220 */ /* 0x000fca0000410000 */
[----:B------:R-:W-:-:S04]  /*1e40*/  F2FP.BF16.F32.PACK_AB R107, RZ, R107 ;  /* 0x0000006bff6b723e */ /* 0x000fc800000010ff */
[----:B------:R-:W-:-:S07]  /*1e50*/  PRMT R88, R107, 0x7610, R88 ;  /* 0x000076106b587816 */ /* 0x000fce0000000058 */
.L_x_643:
[----:B------:R-:W-:Y:S05]  /*1e60*/  BSYNC.RECONVERGENT B3 ;  /* 0x0000000000037941 */ /* 0x000fea0003800200 */
.L_x_642:
[----:B------:R-:W-:Y:S04]  /*1e70*/  BSSY.RECONVERGENT B3, `(.L_x_644) ;  /* 0x0000013000037945 */ /* 0x000fe80003800200 */
[----:B------:R-:W-:Y:S05]  /*1e80*/  @!P1 BRA `(.L_x_645) ;  /* 0x0000000000449947 */ /* 0x000fea0003800000 */
[----:B------:R-:W-:Y:S01]  /*1e90*/  FFMA.FTZ R156, R128, R154, R155 ;  /* 0x0000009a809c7223 */ /* 0x000fe2000001009b */
[----:B------:R-:W-:Y:S02]  /*1ea0*/  LOP3.LUT P0, RZ, R124, 0xff00, RZ, 0xc0, !PT ;  /* 0x0000ff007cff7812 */ /* 0x000fe4000780c0ff */
[----:B------:R-:W-:Y:S01]  /*1eb0*/  ISETP.GT.AND P3, PT, R121, RZ, PT ;  /* 0x000000ff7900720c */ /* 0x000fe20003f64270 */
[----:B------:R-:W-:Y:S01]  /*1ec0*/  FADD.FTZ R107, R129, -R156 ;  /* 0x8000009c816b7221 */ /* 0x000fe20000010000 */
[----:B------:R-:W-:-:S03]  /*1ed0*/  MOV R156, RZ ;  /* 0x000000ff009c7202 */ /* 0x000fc60000000f00 */
[----:B------:R-:W-:-:S05]  /*1ee0*/  FMUL.FTZ R107, R120, R107 ;  /* 0x0000006b786b7220 */ /* 0x000fca0000410000 */
[----:B------:R-:W-:Y:S01]  /*1ef0*/  FSEL R107, R107, RZ, P3 ;  /* 0x000000ff6b6b7208 */ /* 0x000fe20001800000 */
[----:B------:R-:W-:-:S04]  /*1f00*/  @P0 IMAD.U32 R157, R157, 0x10000, RZ ;  /* 0x000100009d9d0824 */ /* 0x000fc800078e00ff */
[----:B------:R-:W-:-:S04]  /*1f10*/  FMUL.FTZ R107, R107, UR13 ;  /* 0x0000000d6b6b7c20 */ /* 0x000fc80008410000 */
[----:B------:R-:W-:Y:S01]  /*1f20*/  FMUL.FTZ R160, R107, UR12 ;  /* 0x0000000c6ba07c20 */ /* 0x000fe20008410000 */
[----:B------:R-:W-:-:S03]  /*1f30*/  HFMA2 R107, -RZ, RZ, 0, 0 ;  /* 0x00000000ff6b7431 */ /* 0x000fc600000001ff */
[----:B------:R-:W-:Y:S01]  /*1f40*/  @P0 FMUL.FTZ R156, R160, R157 ;  /* 0x0000009da09c0220 */ /* 0x000fe20000410000 */
[----:B------:R-:W-:-:S03]  /*1f50*/  @P0 SHF.L.U32 R157, R19, 0x10, RZ ;  /* 0x00000010139d0819 */ /* 0x000fc600000006ff */
[----:B------:R-:W-:Y:S02]  /*1f60*/  FADD.FTZ R69, R69, R156 ;  /* 0x0000009c45457221 */ /* 0x000fe40000010000 */
[----:B------:R-:W-:-:S05]  /*1f70*/  @P0 FMUL.FTZ R107, R160, R157 ;  /* 0x0000009da06b0220 */ /* 0x000fca0000410000 */
[----:B------:R-:W-:-:S04]  /*1f80*/  F2FP.BF16.F32.PACK_AB R107, RZ, R107 ;  /* 0x0000006bff6b723e */ /* 0x000fc800000010ff */
[----:B------:R-:W-:-:S07]  /*1f90*/  PRMT R88, R88, 0x5410, R107 ;  /* 0x0000541058587816 */ /* 0x000fce000000006b */
.L_x_645:
[----:B------:R-:W-:Y:S05]  /*1fa0*/  BSYNC.RECONVERGENT B3 ;  /* 0x0000000000037941 */ /* 0x000fea0003800200 */
.L_x_644:
[----:B------:R-:W-:Y:S04]  /*1fb0*/  BSSY.RECONVERGENT B3, `(.L_x_646) ;  /* 0x0000013000037945 */ /* 0x000fe80003800200 */
[----:B------:R-:W-:Y:S05]  /*1fc0*/  @!P1 BRA `(.L_x_647) ;  /* 0x0000000000449947 */ /* 0x000fea0003800000 */
[----:B------:R-:W-:Y:S01]  /*1fd0*/  FFMA.FTZ R107, R7, R154, R155 ;  /* 0x0000009a076b7223 */ /* 0x000fe2000001009b */
[----:B------:R-:W-:Y:S02]  /*1fe0*/  ISETP.GT.AND P3, PT, R121, RZ, PT ;  /* 0x000000ff7900720c */ /* 0x000fe40003f64270 */
[----:B------:R-:W-:Y:S01]  /*1ff0*/  LOP3.LUT P0, RZ, R124, 0xff0000, RZ, 0xc0, !PT ;  /* 0x00ff00007cff7812 */ /* 0x000fe2000780c0ff */
[----:B------:R-:W-:-:S04]  /*2000*/  FADD.FTZ R107, R2, -R107 ;  /* 0x8000006b026b7221 */ /* 0x000fc80000010000 */
[----:B------:R-:W-:-:S05]  /*2010*/  FMUL.FTZ R107, R120, R107 ;  /* 0x0000006b786b7220 */ /* 0x000fca0000410000 */
[----:B------:R-:W-:-:S03]  /*2020*/  FSEL R107, R107, RZ, P3 ;  /* 0x000000ff6b6b7208 */ /* 0x000fc60001800000 */
[----:B------:R-:W-:Y:S01]  /*2030*/  @P0 IMAD.U32 R156, R101, 0x10000, RZ ;  /* 0x00010000659c0824 */ /* 0x000fe200078e00ff */
[----:B------:R-:W-:Y:S01]  /*2040*/  @P0 SHF.L.U32 R157, R29, 0x10, RZ ;  /* 0x000000101d9d0819 */ /* 0x000fe200000006ff */
[----:B------:R-:W-:-:S04]  /*2050*/  FMUL.FTZ R107, R107, UR13 ;  /* 0x0000000d6b6b7c20 */ /* 0x000fc80008410000 */
[----:B------:R-:W-:Y:S01]  /*2060*/  FMUL.FTZ R160, R107, UR12 ;  /* 0x0000000c6ba07c20 */ /* 0x000fe20008410000 */
[----:B------:R-:W-:-:S03]  /*2070*/  MOV R107, RZ ;  /* 0x000000ff006b7202 */ /* 0x000fc60000000f00 */
[C---:B------:R-:W-:Y:S01]  /*2080*/  @P0 FMUL.FTZ R107, R160.reuse, R156 ;  /* 0x0000009ca06b0220 */ /* 0x040fe20000410000 */
[----:B------:R-:W-:Y:S02]  /*2090*/  HFMA2 R156, -RZ, RZ, 0, 0 ;  /* 0x00000000ff9c7431 */ /* 0x000fe400000001ff */
[----:B------:R-:W-:Y:S01]  /*20a0*/  @P0 FMUL.FTZ R156, R160, R157 ;  /* 0x0000009da09c0220 */ /* 0x000fe20000410000 */
[----:B------:R-:W-:-:S04]  /*20b0*/  FADD.FTZ R70, R70, R107 ;  /* 0x0000006b46467221 */ /* 0x000fc80000010000 */
[----:B------:R-:W-:-:S04]  /*20c0*/  F2FP.BF16.F32.PACK_AB R156, RZ, R156 ;  /* 0x0000009cff9c723e */ /* 0x000fc800000010ff */
[----:B------:R-:W-:-:S07]  /*20d0*/  PRMT R89, R156, 0x7610, R89 ;  /* 0x000076109c597816 */ /* 0x000fce0000000059 */
.L_x_647:
[----:B------:R-:W-:Y:S05]  /*20e0*/  BSYNC.RECONVERGENT B3 ;  /* 0x0000000000037941 */ /* 0x000fea0003800200 */
.L_x_646:
        /* <DEDUP_REMOVED lines=11> */
[----:B------:R-:W-:-:S03]  /*21a0*/  CS2R R106, SRZ ;  /* 0x00000000006a7805 */ /* 0x000fc6000001ff00 */
[----:B------:R-:W-:Y:S01]  /*21b0*/  @P0 FMUL.FTZ R106, R157, R156 ;  /* 0x0000009c9d6a0220 */ /* 0x000fe20000410000 */
[----:B------:R-:W-:-:S03]  /*21c0*/  @P0 SHF.L.U32 R156, R112, 0x10, RZ ;  /* 0x00000010709c0819 */ /* 0x000fc600000006ff */
[----:B------:R-:W-:Y:S02]  /*21d0*/  FADD.FTZ R71, R71, R106 ;  /* 0x0000006a47477221 */ /* 0x000fe40000010000 */
[----:B------:R-:W-:-:S05]  /*21e0*/  @P0 FMUL.FTZ R107, R157, R156 ;  /* 0x0000009c9d6b0220 */ /* 0x000fca0000410000 */
[----:B------:R-:W-:-:S04]  /*21f0*/  F2FP.BF16.F32.PACK_AB R107, RZ, R107 ;  /* 0x0000006bff6b723e */ /* 0x000fc800000010ff */
[----:B------:R-:W-:-:S07]  /*2200*/  PRMT R89, R89, 0x5410, R107 ;  /* 0x0000541059597816 */ /* 0x000fce000000006b */
.L_x_649:
[----:B------:R-:W-:Y:S05]  /*2210*/  BSYNC.RECONVERGENT B3 ;  /* 0x0000000000037941 */ /* 0x000fea0003800200 */
.L_x_648:
        /* <DEDUP_REMOVED lines=8> */
[----:B------:R-:W-:Y:S02]  /*22a0*/  FSEL R107, R107, RZ, P3 ;  /* 0x000000ff6b6b7208 */ /* 0x000fe40001800000 */
[----:B------:R-:W-:Y:S02]  /*22b0*/  @P0 SHF.L.U32 R157, R30, 0x10, RZ ;  /* 0x000000101e9d0819 */ /* 0x000fe400000006ff */
[----:B------:R-:W-:Y:S01]  /*22c0*/  @P0 SHF.L.U32 R106, R102, 0x10, RZ ;  /* 0x00000010666a0819 */ /* 0x000fe200000006ff */
[----:B------:R-:W-:-:S04]  /*22d0*/  FMUL.FTZ R107, R107, UR13 ;  /* 0x0000000d6b6b7c20 */ /* 0x000fc80008410000 */
[----:B------:R-:W-:Y:S01]  /*22e0*/  FMUL.FTZ R160, R107, UR12 ;  /* 0x0000000c6ba07c20 */ /* 0x000fe20008410000 */
[----:B------:R-:W-:-:S03]  /*22f0*/  IMAD.MOV.U32 R107, RZ, RZ, RZ ;  /* 0x000000ffff6b7224 */ /* 0x000fc600078e00ff */
[C---:B------:R-:W-:Y:S01]  /*2300*/  @P0 FMUL.FTZ R156, R160.reuse, R157 ;  /* 0x0000009da09c0220 */ /* 0x040fe20000410000 */
[----:B------:R-:W-:-:S04]  /*2310*/  @P0 FMUL.FTZ R107, R160, R106 ;  /* 0x0000006aa06b0220 */ /* 0x000fc80000410000 */
[----:B------:R-:W-:Y:S01]  /*2320*/  F2FP.BF16.F32.PACK_AB R156, RZ, R156 ;  /* 0x0000009cff9c723e */ /* 0x000fe200000010ff */
[----:B------:R-:W-:-:S03]  /*2330*/  FADD.FTZ R72, R72, R107 ;  /* 0x0000006b48487221 */ /* 0x000fc60000010000 */
[----:B------:R-:W-:-:S07]  /*2340*/  PRMT R90, R156, 0x7610, R90 ;  /* 0x000076109c5a7816 */ /* 0x000fce000000005a */
.L_x_651:
[----:B------:R-:W-:Y:S05]  /*2350*/  BSYNC.RECONVERGENT B3 ;  /* 0x0000000000037941 */ /* 0x000fea0003800200 */
.L_x_650:
[----:B------:R-:W-:Y:S04]  /*2360*/  BSSY.RECONVERGENT B3, `(.L_x_652) ;  /* 0x0000013000037945 */ /* 0x000fe80003800200 */
[----:B------:R-:W-:Y:S05]  /*2370*/  @!P1 BRA `(.L_x_653) ;  /* 0x0000000000449947 */ /* 0x000fea0003800000 */
[----:B------:R-:W-:Y:S01]  /*2380*/  FFMA.FTZ R106, R132, R154, R155 ;  /* 0x0000009a846a7223 */ /* 0x000fe2000001009b */
[----:B------:R-:W-:Y:S02]  /*2390*/  LOP3.LUT P0, RZ, R125, 0xff00, RZ, 0xc0, !PT ;  /* 0x0000ff007dff7812 */ /* 0x000fe4000780c0ff */
[----:B------:R-:W-:Y:S01]  /*23a0*/  ISETP.GT.AND P3, PT, R121, RZ, PT ;  /* 0x000000ff7900720c */ /* 0x000fe20003f64270 */
[----:B------:R-:W-:Y:S01]  /*23b0*/  FADD.FTZ R107, R133, -R106 ;  /* 0x8000006a856b7221 */ /* 0x000fe20000010000 */
[----:B------:R-:W-:-:S03]  /*23c0*/  IMAD.MOV.U32 R106, RZ, RZ, RZ ;  /* 0x000000ffff6a7224 */ /* 0x000fc600078e00ff */
[----:B------:R-:W-:-:S05]  /*23d0*/  FMUL.FTZ R107, R120, R107 ;  /* 0x0000006b786b7220 */ /* 0x000fca0000410000 */
[----:B------:R-:W-:Y:S02]  /*23e0*/  FSEL R107, R107, RZ, P3 ;  /* 0x000000ff6b6b7208 */ /* 0x000fe40001800000 */
[----:B------:R-:W-:-:S03]  /*23f0*/  @P0 SHF.L.U32 R105, R105, 0x10, RZ ;  /* 0x0000001069690819 */ /* 0x000fc600000006ff */
[----:B------:R-:W-:-:S04]  /*2400*/  FMUL.FTZ R107, R107, UR13 ;  /* 0x0000000d6b6b7c20 */ /* 0x000fc80008410000 */
[----:B------:R-:W-:Y:S01]  /*2410*/  FMUL.FTZ R156, R107, UR12 ;  /* 0x0000000c6b9c7c20 */ /* 0x000fe20008410000 */
[----:B------:R-:W-:-:S03]  /*2420*/  @P0 SHF.L.U32 R107, R113, 0x10, RZ ;  /* 0x00000010716b0819 */ /* 0x000fc600000006ff */
[C---:B------:R-:W-:Y:S01]  /*2430*/  @P0 FMUL.FTZ R106, R156.reuse, R105 ;  /* 0x000000699c6a0220 */ /* 0x040fe20000410000 */
[----:B------:R-:W-:Y:S02]  /*2440*/  HFMA2 R105, -RZ, RZ, 0, 0 ;  /* 0x00000000ff697431 */ /* 0x000fe400000001ff */
[----:B------:R-:W-:Y:S01]  /*2450*/  @P0 FMUL.FTZ R105, R156, R107 ;  /* 0x0000006b9c690220 */ /* 0x000fe20000410000 */
[----:B------:R-:W-:-:S04]  /*2460*/  FADD.FTZ R73, R73, R106 ;  /* 0x0000006a49497221 */ /* 0x000fc80000010000 */
[----:B------:R-:W-:-:S04]  /*2470*/  F2FP.BF16.F32.PACK_AB R105, RZ, R105 ;  /* 0x00000069ff69723e */ /* 0x000fc800000010ff */
[----:B------:R-:W-:-:S07]  /*2480*/  PRMT R90, R90, 0x5410, R105 ;  /* 0x000054105a5a7816 */ /* 0x000fce0000000069 */
.L_x_653:
[----:B------:R-:W-:Y:S05]  /*2490*/  BSYNC.RECONVERGENT B3 ;  /* 0x0000000000037941 */ /* 0x000fea0003800200 */
.L_x_652:
[----:B------:R-:W-:Y:S04]  /*24a0*/  BSSY.RECONVERGENT B3, `(.L_x_654) ;  /* 0x0000013000037945 */ /* 0x000fe80003800200 */
[----:B------:R-:W-:Y:S05]  /*24b0*/  @!P1 BRA `(.L_x_655) ;  /* 0x0000000000449947 */ /* 0x000fea0003800000 */
[----:B------:R-:W-:Y:S01]  /*24c0*/  FFMA.FTZ R105, R123, R154, R155 ;  /* 0x0000009a7b697223 */ /* 0x000fe2000001009b */
[----:B------:R-:W-:Y:S01]  /*24d0*/  LOP3.LUT P0, RZ, R125, 0xff0000, RZ, 0xc0, !PT ;  /* 0x00ff00007dff7812 */ /* 0x000fe2000780c0ff */
[----:B------:R-:W-:Y:S01]  /*24e0*/  HFMA2 R107, -RZ, RZ, 0, 0 ;  /* 0x00000000ff6b7431 */ /* 0x000fe200000001ff */
[----:B------:R-:W-:Y:S01]  /*24f0*/  ISETP.GT.AND P3, PT, R121, RZ, PT ;  /* 0x000000ff7900720c */ /* 0x000fe20003f64270 */
[----:B------:R-:W-:-:S04]  /*2500*/  FADD.FTZ R105, R122, -R105 ;  /* 0x800000697a697221 */ /* 0x000fc80000010000 */
[----:B------:R-:W-:-:S05]  /*2510*/  FMUL.FTZ R105, R120, R105 ;  /* 0x0000006978697220 */ /* 0x000fca0000410000 */
[----:B------:R-:W-:Y:S01]  /*2520*/  FSEL R105, R105, RZ, P3 ;  /* 0x000000ff69697208 */ /* 0x000fe20001800000 */
[----:B------:R-:W-:Y:S01]  /*2530*/  @P0 IMAD.U32 R106, R103, 0x10000, RZ ;  /* 0x00010000676a0824 */ /* 0x000fe200078e00ff */
[----:B------:R-:W-:-:S03]  /*2540*/  @P0 SHF.L.U32 R156, R31, 0x10, RZ ;  /* 0x000000101f9c0819 */ /* 0x000fc600000006ff */
[----:B------:R-:W-:-:S04]  /*2550*/  FMUL.FTZ R105, R105, UR13 ;  /* 0x0000000d69697c20 */ /* 0x000fc80008410000 */
[----:B------:R-:W-:Y:S01]  /*2560*/  FMUL.FTZ R157, R105, UR12 ;  /* 0x0000000c699d7c20 */ /* 0x000fe20008410000 */
[----:B------:R-:W-:-:S03]  /*2570*/  MOV R105, RZ ;  /* 0x000000ff00697202 */ /* 0x000fc60000000f00 */
[C---:B------:R-:W-:Y:S01]  /*2580*/  @P0 FMUL.FTZ R107, R157.reuse, R156 ;  /* 0x0000009c9d6b0220 */ /* 0x040fe20000410000 */
[----:B------:R-:W-:-:S04]  /*2590*/  @P0 FMUL.FTZ R105, R157, R106 ;  /* 0x0000006a9d690220 */ /* 0x000fc80000410000 */
[----:B------:R-:W-:Y:S01]  /*25a0*/  F2FP.BF16.F32.PACK_AB R107, RZ, R107 ;  /* 0x0000006bff6b723e */ /* 0x000fe200000010ff */
[----:B------:R-:W-:-:S03]  /*25b0*/  FADD.FTZ R74, R74, R105 ;  /* 0x000000694a4a7221 */ /* 0x000fc60000010000 */
[----:B------:R-:W-:-:S07]  /*25c0*/  PRMT R91, R107, 0x7610, R91 ;  /* 0x000076106b5b7816 */ /* 0x000fce000000005b */
.L_x_655:
[----:B------:R-:W-:Y:S05]  /*25d0*/  BSYNC.RECONVERGENT B3 ;  /* 0x0000000000037941 */ /* 0x000fea0003800200 */
.L_x_654:
[----:B------:R-:W-:Y:S05]  /*25e0*/  @!P1 BRA `(.L_x_656) ;  /* 0x0000001c00b09947 */ /* 0x000fea0003800000 */
[----:B------:R-:W-:Y:S01]  /*25f0*/  FFMA.FTZ R106, R134, R154, R155 ;  /* 0x0000009a866a7223 */ /* 0x000fe2000001009b */
[----:B------:R-:W-:Y:S02]  /*2600*/  ISETP.GE.U32.AND P0, PT, R124, RZ, PT ;  /* 0x000000ff7c00720c */ /* 0x000fe40003f06070 */
[----:B------:R-:W-:Y:S01]  /*2610*/  ISETP.GT.AND P3, PT, R121, RZ, PT ;  /* 0x000000ff7900720c */ /* 0x000fe20003f64270 */
[----:B------:R-:W-:Y:S01]  /*2620*/  FADD.FTZ R105, R135, -R106 ;  /* 0x8000006a87697221 */ /* 0x000fe20000010000 */
[----:B------:R-:W-:Y:S02]  /*2630*/  ISETP.GE.U32.AND.EX P0, PT, R125, 0x1000000, PT, P0 ;  /* 0x010000007d00780c */ /* 0x000fe40003f06100 */
[----:B------:R-:W-:Y:S01]  /*2640*/  MOV R106, RZ ;  /* 0x000000ff006a7202 */ /* 0x000fe20000000f00 */
[----:B------:R-:W-:-:S05]  /*2650*/  FMUL.FTZ R105, R120, R105 ;  /* 0x0000006978697220 */ /* 0x000fca0000410000 */
[----:B------:R-:W-:-:S05]  /*2660*/  FSEL R105, R105, RZ, P3 ;  /* 0x000000ff69697208 */ /* 0x000fca0001800000 */
[----:B------:R-:W-:-:S04]  /*2670*/  FMUL.FTZ R105, R105, UR13 ;  /* 0x0000000d69697c20 */ /* 0x000fc80008410000 */
[----:B------:R-:W-:Y:S01]  /*2680*/  FMUL.FTZ R156, R105, UR12 ;  /* 0x0000000c699c7c20 */ /* 0x000fe20008410000 */
[----:B------:R-:W-:-:S05]  /*2690*/  @P0 SHF.L.U32 R105, R114, 0x10, RZ ;  /* 0x0000001072690819 */ /* 0x000fca00000006ff */
[----:B------:R-:W-:Y:S01]  /*26a0*/  @P0 FMUL.FTZ R106, R156, R105 ;  /* 0x000000699c6a0220 */ /* 0x000fe20000410000 */
[----:B------:R-:W-:Y:S01]  /*26b0*/  @P0 SHF.L.U32 R105, R104, 0x10, RZ ;  /* 0x0000001068690819 */ /* 0x000fe200000006ff */
[----:B------:R-:W-:-:S03]  /*26c0*/  IMAD.MOV.U32 R104, RZ, RZ, RZ ;  /* 0x000000ffff687224 */ /* 0x000fc600078e00ff */
[----:B------:R-:W-:Y:S01]  /*26d0*/  F2FP.BF16.F32.PACK_AB R106, RZ, R106 ;  /* 0x0000006aff6a723e */ /* 0x000fe200000010ff */
[----:B------:R-:W-:-:S03]  /*26e0*/  @P0 FMUL.FTZ R104, R156, R105 ;  /* 0x000000699c680220 */ /* 0x000fc60000410000 */
[----:B------:R-:W-:Y:S01]  /*26f0*/  PRMT R91, R91, 0x5410, R106 ;  /* 0x000054105b5b7816 */ /* 0x000fe2000000006a */
[----:B------:R-:W-:Y:S01]  /*2700*/  FADD.FTZ R75, R75, R104 ;  /* 0x000000684b4b7221 */ /* 0x000fe20000010000 */
[----:B------:R-:W-:Y:S06]  /*2710*/  BRA `(.L_x_656) ;  /* 0x0000001c00647947 */ /* 0x000fec0003800000 */
.L_x_641:
[-CC-:B------:R-:W-:Y:S01]  /*2720*/  FFMA.FTZ R48, R128, R154.reuse, R155.reuse ;  /* 0x0000009a80307223 */ /* 0x180fe2000001009b */
[----:B------:R-:W-:Y:S01]  /*2730*/  FFMA.FTZ R49, R3, R154, R155 ;  /* 0x0000009a03317223 */ /* 0x000fe2000001009b */
[----:B------:R-:W-:Y:S01]  /*2740*/  ISETP.GT.AND P0, PT, R121, RZ, PT ;  /* 0x000000ff7900720c */ /* 0x000fe20003f04270 */
[----:B------:R-:W-:Y:S01]  /*2750*/  BSSY.RECONVERGENT B3, `(.L_x_657) ;  /* 0x0000013000037945 */ /* 0x000fe20003800200 */
[----:B------:R-:W-:Y:S01]  /*2760*/  FADD.FTZ R51, R129, -R48 ;  /* 0x8000003081337221 */ /* 0x000fe20000010000 */
[----:B------:R-:W-:-:S03]  /*2770*/  FADD.FTZ R49, R4, -R49 ;  /* 0x8000003104317221 */ /* 0x000fc60000010000 */
[C---:B------:R-:W-:Y:S01]  /*2780*/  FMUL.FTZ R48, R120.reuse, R51 ;  /* 0x0000003378307220 */ /* 0x040fe20000410000 */
[----:B------:R-:W-:-:S04]  /*2790*/  FMUL.FTZ R49, R120, R49 ;  /* 0x0000003178317220 */ /* 0x000fc80000410000 */
[----:B------:R-:W-:Y:S02]  /*27a0*/  FSEL R48, R48, RZ, P0 ;  /* 0x000000ff30307208 */ /* 0x000fe40000000000 */
[----:B------:R-:W-:Y:S01]  /*27b0*/  FSEL R49, R49, RZ, P0 ;  /* 0x000000ff31317208 */ /* 0x000fe20000000000 */
[----:B------:R-:W-:Y:S06]  /*27c0*/  @!P1 BRA `(.L_x_658) ;  /* 0x00000000002c9947 */ /* 0x000fec0003800000 */
[----:B------:R-:W-:Y:S01]  /*27d0*/  LOP3.LUT P3, RZ, R124, 0xff, RZ, 0xc0, !PT ;  /* 0x000000ff7cff7812 */ /* 0x000fe2000786c0ff */
[----:B------:R-:W-:-:S04]  /*27e0*/  FMUL.FTZ R50, R49, UR13 ;  /* 0x0000000d31327c20 */ /* 0x000fc80008410000 */
[----:B------:R-:W-:Y:S01]  /*27f0*/  FMUL.FTZ R107, R50, UR12 ;  /* 0x0000000c326b7c20 */ /* 0x000fe20008410000 */
[----:B------:R-:W-:-:S07]  /*2800*/  CS2R R50, SRZ ;  /* 0x0000000000327805 */ /* 0x000fce000001ff00 */
[----:B------:R-:W-:Y:S02]  /*2810*/  @P3 SHF.L.U32 R160, R28, 0x10, RZ ;  /* 0x000000101ca03819 */ /* 0x000fe400000006ff */
[----:B------:R-:W-:-:S03]  /*2820*/  @P3 SHF.L.U32 R156, R100, 0x10, RZ ;  /* 0x00000010649c3819 */ /* 0x000fc600000006ff */
[-C--:B------:R-:W-:Y:S02]  /*2830*/  @P3 FMUL.FTZ R50, R160, R107.reuse ;  /* 0x0000006ba0323220 */ /* 0x080fe40000410000 */
[----:B------:R-:W-:-:S03]  /*2840*/  @P3 FMUL.FTZ R51, R156, R107 ;  /* 0x0000006b9c333220 */ /* 0x000fc60000410000 */
[----:B------:R-:W-:Y:S01]  /*2850*/  F2FP.BF16.F32.PACK_AB R50, RZ, R50 ;  /* 0x00000032ff32723e */ /* 0x000fe200000010ff */
[----:B------:R-:W-:-:S03]  /*2860*/  FADD.FTZ R68, R68, R51 ;  /* 0x0000003344447221 */ /* 0x000fc60000010000 */
[----:B------:R-:W-:-:S07]  /*2870*/  PRMT R88, R50, 0x7610, R88 ;  /* 0x0000761032587816 */ /* 0x000fce0000000058 */
.L_x_658:
[----:B------:R-:W-:Y:S05]  /*2880*/  BSYNC.RECONVERGENT B3 ;  /* 0x0000000000037941 */ /* 0x000fea0003800200 */
.L_x_657:
[----:B------:R-:W-:Y:S04]  /*2890*/  BSSY.RECONVERGENT B3, `(.L_x_659) ;  /* 0x000000d000037945 */ /* 0x000fe80003800200 */
[----:B------:R-:W-:Y:S05]  /*28a0*/  @!P1 BRA `(.L_x_660) ;  /* 0x00000000002c9947 */ /* 0x000fea0003800000 */
[----:B------:R-:W-:Y:S01]  /*28b0*/  LOP3.LUT P3, RZ, R124, 0xff00, RZ, 0xc0, !PT ;  /* 0x0000ff007cff7812 */ /* 0x000fe2000786c0ff */
[----:B------:R-:W-:-:S04]  /*28c0*/  FMUL.FTZ R50, R48, UR13 ;  /* 0x0000000d30327c20 */ /* 0x000fc80008410000 */
[----:B------:R-:W-:Y:S01]  /*28d0*/  FMUL.FTZ R107, R50, UR12 ;  /* 0x0000000c326b7c20 */ /* 0x000fe20008410000 */
[----:B------:R-:W-:-:S07]  /*28e0*/  CS2R R50, SRZ ;  /* 0x0000000000327805 */ /* 0x000fce000001ff00 */
[----:B------:R-:W-:-:S05]  /*28f0*/  @P3 SHF.L.U32 R156, R157, 0x10, RZ ;  /* 0x000000109d9c3819 */ /* 0x000fca00000006ff */
[----:B------:R-:W-:Y:S01]  /*2900*/  @P3 FMUL.FTZ R50, R156, R107 ;  /* 0x0000006b9c323220 */ /* 0x000fe20000410000 */
[----:B------:R-:W-:-:S03]  /*2910*/  @P3 SHF.L.U32 R156, R19, 0x10, RZ ;  /* 0x00000010139c3819 */ /* 0x000fc600000006ff */
[----:B------:R-:W-:Y:S02]  /*2920*/  FADD.FTZ R69, R69, R50 ;  /* 0x0000003245457221 */ /* 0x000fe40000010000 */
[----:B------:R-:W-:-:S05]  /*2930*/  @P3 FMUL.FTZ R51, R156, R107 ;  /* 0x0000006b9c333220 */ /* 0x000fca0000410000 */
[----:B------:R-:W-:-:S04]  /*2940*/  F2FP.BF16.F32.PACK_AB R51, RZ, R51 ;  /* 0x00000033ff33723e */ /* 0x000fc800000010ff */
[----:B------:R-:W-:-:S07]  /*2950*/  PRMT R88, R88, 0x5410, R51 ;  /* 0x0000541058587816 */ /* 0x000fce0000000033 */
.L_x_660:
[----:B------:R-:W-:Y:S05]  /*2960*/  BSYNC.RECONVERGENT B3 ;  /* 0x0000000000037941 */ /* 0x000fea0003800200 */
.L_x_659:
[-CC-:B------:R-:W-:Y:S01]  /*2970*/  FFMA.FTZ R50, R130, R154.reuse, R155.reuse ;  /* 0x0000009a82327223 */ /* 0x180fe2000001009b */
[----:B------:R-:W-:Y:S01]  /*2980*/  FFMA.FTZ R51, R7, R154, R155 ;  /* 0x0000009a07337223 */ /* 0x000fe2000001009b */
[----:B------:R-:W-:Y:S01]  /*2990*/  BSSY.RECONVERGENT B3, `(.L_x_661) ;  /* 0x0000015000037945 */ /* 0x000fe20003800200 */
[----:B------:R-:W-:Y:S01]  /*29a0*/  F2FP.BF16.F32.PACK_AB R48, R48, R49 ;  /* 0x000000313030723e */ /* 0x000fe200000010ff */
        /* <DEDUP_REMOVED lines=8> */
[----:B------:R-:W-:Y:S01]  /*2a30*/  FMUL.FTZ R51, R50, UR13 ;  /* 0x0000000d32337c20 */ /* 0x000fe20008410000 */
[----:B------:R-:W-:-:S03]  /*2a40*/  HFMA2 R107, -RZ, RZ, 0, 0 ;  /* 0x00000000ff6b7431 */ /* 0x000fc600000001ff */
[----:B------:R-:W-:Y:S01]  /*2a50*/  FMUL.FTZ R156, R51, UR12 ;  /* 0x0000000c339c7c20 */ /* 0x000fe20008410000 */
[----:B------:R-:W-:-:S07]  /*2a60*/  IMAD.MOV.U32 R51, RZ, RZ, RZ ;  /* 0x000000ffff337224 */ /* 0x000fce00078e00ff */
[----:B------:R-:W-:Y:S02]  /*2a70*/  @P3 SHF.L.U32 R161, R29, 0x10, RZ ;  /* 0x000000101da13819 */ /* 0x000fe400000006ff */
[----:B------:R-:W-:-:S03]  /*2a80*/  @P3 SHF.L.U32 R157, R101, 0x10, RZ ;  /* 0x00000010659d3819 */ /* 0x000fc600000006ff */
[-C--:B------:R-:W-:Y:S02]  /*2a90*/  @P3 FMUL.FTZ R107, R161, R156.reuse ;  /* 0x0000009ca16b3220 */ /* 0x080fe40000410000 */
[----:B------:R-:W-:-:S03]  /*2aa0*/  @P3 FMUL.FTZ R51, R157, R156 ;  /* 0x0000009c9d333220 */ /* 0x000fc60000410000 */
[----:B------:R-:W-:Y:S01]  /*2ab0*/  F2FP.BF16.F32.PACK_AB R107, RZ, R107 ;  /* 0x0000006bff6b723e */ /* 0x000fe200000010ff */
[----:B------:R-:W-:-:S03]  /*2ac0*/  FADD.FTZ R70, R70, R51 ;  /* 0x0000003346467221 */ /* 0x000fc60000010000 */
[----:B------:R-:W-:-:S07]  /*2ad0*/  PRMT R89, R107, 0x7610, R89 ;  /* 0x000076106b597816 */ /* 0x000fce0000000059 */
.L_x_662:
[----:B------:R-:W-:Y:S05]  /*2ae0*/  BSYNC.RECONVERGENT B3 ;  /* 0x0000000000037941 */ /* 0x000fea0003800200 */
.L_x_661:
[----:B------:R-:W-:Y:S04]  /*2af0*/  BSSY.RECONVERGENT B3, `(.L_x_663) ;  /* 0x000000e000037945 */ /* 0x000fe80003800200 */
[----:B------:R-:W-:Y:S05]  /*2b00*/  @!P1 BRA `(.L_x_664) ;  /* 0x0000000000309947 */ /* 0x000fea0003800000 */
[----:B------:R-:W-:Y:S01]  /*2b10*/  LOP3.LUT P3, RZ, R124, 0xff000000, RZ, 0xc0, !PT ;  /* 0xff0000007cff7812 */ /* 0x000fe2000786c0ff */
[----:B------:R-:W-:-:S04]  /*2b20*/  FMUL.FTZ R51, R49, UR13 ;  /* 0x0000000d31337c20 */ /* 0x000fc80008410000 */
[----:B------:R-:W-:Y:S01]  /*2b30*/  FMUL.FTZ R107, R51, UR12 ;  /* 0x0000000c336b7c20 */ /* 0x000fe20008410000 */
[----:B------:R-:W-:-:S07]  /*2b40*/  MOV R51, RZ ;  /* 0x000000ff00337202 */ /* 0x000fce0000000f00 */
[----:B------:R-:W-:Y:S01]  /*2b50*/  @P3 SHF.L.U32 R156, R106, 0x10, RZ ;  /* 0x000000106a9c3819 */ /* 0x000fe200000006ff */
[----:B------:R-:W-:-:S04]  /*2b60*/  IMAD.MOV.U32 R106, RZ, RZ, RZ ;  /* 0x000000ffff6a7224 */ /* 0x000fc800078e00ff */
[----:B------:R-:W-:Y:S01]  /*2b70*/  @P3 FMUL.FTZ R106, R156, R107 ;  /* 0x0000006b9c6a3220 */ /* 0x000fe20000410000 */
[----:B------:R-:W-:-:S03]  /*2b80*/  @P3 SHF.L.U32 R156, R112, 0x10, RZ ;  /* 0x00000010709c3819 */ /* 0x000fc600000006ff */
[----:B------:R-:W-:Y:S02]  /*2b90*/  FADD.FTZ R71, R71, R106 ;  /* 0x0000006a47477221 */ /* 0x000fe40000010000 */
[----:B------:R-:W-:-:S05]  /*2ba0*/  @P3 FMUL.FTZ R51, R156, R107 ;  /* 0x0000006b9c333220 */ /* 0x000fca0000410000 */
[----:B------:R-:W-:-:S04]  /*2bb0*/  F2FP.BF16.F32.PACK_AB R51, RZ, R51 ;  /* 0x00000033ff33723e */ /* 0x000fc800000010ff */
[----:B------:R-:W-:-:S07]  /*2bc0*/  PRMT R89, R89, 0x5410, R51 ;  /* 0x0000541059597816 */ /* 0x000fce0000000033 */
.L_x_664:
[----:B------:R-:W-:Y:S05]  /*2bd0*/  BSYNC.RECONVERGENT B3 ;  /* 0x0000000000037941 */ /* 0x000fea0003800200 */
.L_x_663:
        /* <DEDUP_REMOVED lines=22> */
.L_x_666:
[----:B------:R-:W-:Y:S05]  /*2d40*/  BSYNC.RECONVERGENT B3 ;  /* 0x0000000000037941 */ /* 0x000fea0003800200 */
.L_x_665:
[----:B------:R-:W-:Y:S04]  /*2d50*/  BSSY.RECONVERGENT B3, `(.L_x_667) ;  /* 0x000000e000037945 */ /* 0x000fe80003800200 */
[----:B------:R-:W-:Y:S05]  /*2d60*/  @!P1 BRA `(.L_x_668) ;  /* 0x0000000000309947 */ /* 0x000fea0003800000 */
[----:B------:R-:W-:Y:S01]  /*2d70*/  LOP3.LUT P3, RZ, R125, 0xff00, RZ, 0xc0, !PT ;  /* 0x0000ff007dff7812 */ /* 0x000fe2000786c0ff */
[----:B------:R-:W-:-:S04]  /*2d80*/  FMUL.FTZ R106, R50, UR13 ;  /* 0x0000000d326a7c20 */ /* 0x000fc80008410000 */
[----:B------:R-:W-:Y:S01]  /*2d90*/  FMUL.FTZ R107, R106, UR12 ;  /* 0x0000000c6a6b7c20 */ /* 0x000fe20008410000 */
[----:B------:R-:W-:-:S07]  /*2da0*/  HFMA2 R106, -RZ, RZ, 0, 0 ;  /* 0x00000000ff6a7431 */ /* 0x000fce00000001ff */
[----:B------:R-:W-:Y:S01]  /*2db0*/  @P3 IMAD.U32 R156, R105, 0x10000, RZ ;  /* 0x00010000699c3824 */ /* 0x000fe200078e00ff */
[----:B------:R-:W-:-:S03]  /*2dc0*/  MOV R105, RZ ;  /* 0x000000ff00697202 */ /* 0x000fc60000000f00 */
[----:B------:R-:W-:Y:S01]  /*2dd0*/  @P3 FMUL.FTZ R106, R156, R107 ;  /* 0x0000006b9c6a3220 */ /* 0x000fe20000410000 */
[----:B------:R-:W-:-:S03]  /*2de0*/  @P3 SHF.L.U32 R156, R113, 0x10, RZ ;  /* 0x00000010719c3819 */ /* 0x000fc600000006ff */
[----:B------:R-:W-:Y:S02]  /*2df0*/  FADD.FTZ R73, R73, R106 ;  /* 0x0000006a49497221 */ /* 0x000fe40000010000 */
[----:B------:R-:W-:-:S05]  /*2e00*/  @P3 FMUL.FTZ R105, R156, R107 ;  /* 0x0000006b9c693220 */ /* 0x000fca0000410000 */
[----:B------:R-:W-:-:S04]  /*2e10*/  F2FP.BF16.F32.PACK_AB R105, RZ, R105 ;  /* 0x00000069ff69723e */ /* 0x000fc800000010ff */
[----:B------:R-:W-:-:S07]  /*2e20*/  PRMT R90, R90, 0x5410, R105 ;  /* 0x000054105a5a7816 */ /* 0x000fce0000000069 */
.L_x_668:
[----:B------:R-:W-:Y:S05]  /*2e30*/  BSYNC.RECONVERGENT B3 ;  /* 0x0000000000037941 */ /* 0x000fea0003800200 */
.L_x_667:
        /* <DEDUP_REMOVED lines=13> */
[----:B------:R-:W-:-:S03]  /*2f10*/  IMAD.MOV.U32 R105, RZ, RZ, RZ ;  /* 0x000000ffff697224 */ /* 0x000fc600078e00ff */
[----:B------:R-:W-:Y:S01]  /*2f20*/  FMUL.FTZ R107, R51, UR12 ;  /* 0x0000000c336b7c20 */ /* 0x000fe20008410000 */
[----:B------:R-:W-:-:S07]  /*2f30*/  HFMA2 R51, -RZ, RZ, 0, 0 ;  /* 0x00000000ff337431 */ /* 0x000fce00000001ff */
[----:B------:R-:W-:Y:S02]  /*2f40*/  @P0 SHF.L.U32 R160, R31, 0x10, RZ ;  /* 0x000000101fa00819 */ /* 0x000fe400000006ff */
[----:B------:R-:W-:-:S03]  /*2f50*/  @P0 SHF.L.U32 R156, R103, 0x10, RZ ;  /* 0x00000010679c0819 */ /* 0x000fc600000006ff */
[-C--:B------:R-:W-:Y:S02]  /*2f60*/  @P0 FMUL.FTZ R105, R160, R107.reuse ;  /* 0x0000006ba0690220 */ /* 0x080fe40000410000 */
[----:B------:R-:W-:-:S03]  /*2f70*/  @P0 FMUL.FTZ R51, R156, R107 ;  /* 0x0000006b9c330220 */ /* 0x000fc60000410000 */
[----:B------:R-:W-:Y:S01]  /*2f80*/  F2FP.BF16.F32.PACK_AB R105, RZ, R105 ;  /* 0x00000069ff69723e */ /* 0x000fe200000010ff */
[----:B------:R-:W-:-:S03]  /*2f90*/  FADD.FTZ R74, R74, R51 ;  /* 0x000000334a4a7221 */ /* 0x000fc60000010000 */
[----:B------:R-:W-:-:S07]  /*2fa0*/  PRMT R91, R105, 0x7610, R91 ;  /* 0x00007610695b7816 */ /* 0x000fce000000005b */
.L_x_670:
[----:B------:R-:W-:Y:S05]  /*2fb0*/  BSYNC.RECONVERGENT B3 ;  /* 0x0000000000037941 */ /* 0x000fea0003800200 */
.L_x_669:
[----:B------:R-:W-:Y:S01]  /*2fc0*/  F2FP.BF16.F32.PACK_AB R51, R157, R106 ;  /* 0x0000006a9d33723e */ /* 0x000fe200000010ff */
[----:B------:R-:W-:Y:S06]  /*2fd0*/  @!P1 BRA `(.L_x_656) ;  /* 0x0000001400349947 */ /* 0x000fec0003800000 */
[----:B------:R-:W-:Y:S01]  /*2fe0*/  ISETP.GE.U32.AND P0, PT, R124, RZ, PT ;  /* 0x000000ff7c00720c */ /* 0x000fe20003f06070 */
[----:B------:R-:W-:-:S03]  /*2ff0*/  FMUL.FTZ R105, R157, UR13 ;  /* 0x0000000d9d697c20 */ /* 0x000fc60008410000 */
[----:B------:R-:W-:Y:S01]  /*3000*/  ISETP.GE.U32.AND.EX P0, PT, R125, 0x1000000, PT, P0 ;  /* 0x010000007d00780c */ /* 0x000fe20003f06100 */
[----:B------:R-:W-:Y:S01]  /*3010*/  FMUL.FTZ R106, R105, UR12 ;  /* 0x0000000c696a7c20 */ /* 0x000fe20008410000 */
[----:B------:R-:W-:-:S11]  /*3020*/  MOV R105, RZ ;  /* 0x000000ff00697202 */ /* 0x000fd60000000f00 */
[----:B------:R-:W-:-:S05]  /*3030*/  @P0 SHF.L.U32 R107, R114, 0x10, RZ ;  /* 0x00000010726b0819 */ /* 0x000fca00000006ff */
[-C--:B------:R-:W-:Y:S01]  /*3040*/  @P0 FMUL.FTZ R105, R107, R106.reuse ;  /* 0x0000006a6b690220 */ /* 0x080fe20000410000 */
[----:B------:R-:W-:Y:S02]  /*3050*/  @P0 IMAD.U32 R107, R104, 0x10000, RZ ;  /* 0x00010000686b0824 */ /* 0x000fe400078e00ff */
[----:B------:R-:W-:Y:S02]  /*3060*/  HFMA2 R104, -RZ, RZ, 0, 0 ;  /* 0x00000000ff687431 */ /* 0x000fe400000001ff */
[----:B------:R-:W-:Y:S01]  /*3070*/  @P0 FMUL.FTZ R104, R107, R106 ;  /* 0x0000006a6b680220 */ /* 0x000fe20000410000 */
[----:B------:R-:W-:-:S03]  /*3080*/  F2FP.BF16.F32.PACK_AB R105, RZ, R105 ;  /* 0x00000069ff69723e */ /* 0x000fc600000010ff */
[----:B------:R-:W-:Y:S01]  /*3090*/  FADD.FTZ R75, R75, R104 ;  /* 0x000000684b4b7221 */ /* 0x000fe20000010000 */
[----:B------:R-:W-:Y:S01]  /*30a0*/  PRMT R91, R91, 0x5410, R105 ;  /* 0x000054105b5b7816 */ /* 0x000fe20000000069 */
[----:B------:R-:W-:Y:S06]  /*30b0*/  BRA `(.L_x_656) ;  /* 0x0000001000fc7947 */ /* 0x000fec0003800000 */
.L_x_640:
[----:B------:R-:W-:Y:S02]  /*30c0*/  MOV R158, UR22 ;  /* 0x00000016009e7c02 */ /* 0x000fe40008000f00 */
[----:B------:R-:W-:Y:S02]  /*30d0*/  MOV R159, UR23 ;  /* 0x00000017009f7c02 */ /* 0x000fe40008000f00 */
[----:B------:R-:W-:-:S04]  /*30e0*/  ISETP.NE.U32.AND P0, PT, R158, RZ, PT ;  /* 0x000000ff9e00720c */ /* 0x000fc80003f05070 */
[----:B------:R-:W-:-:S13]  /*30f0*/  ISETP.NE.AND.EX P0, PT, R159, RZ, PT, P0 ;  /* 0x000000ff9f00720c */ /* 0x000fda0003f05300 */
[----:B------:R-:W-:Y:S05]  /*3100*/  @P0 BRA `(.L_x_671) ;  /* 0x0000000800780947 */ /* 0x000fea0003800000 */
[----:B------:R-:W-:Y:S01]  /*3110*/  BSSY.RECONVERGENT B3, `(.L_x_672) ;  /* 0x0000013000037945 */ /* 0x000fe20003800200 */
[----:B------:R-:W-:-:S03]  /*3120*/  ISETP.GT.AND P3, PT, R121, RZ, PT ;  /* 0x000000ff7900720c */ /* 0x000fc60003f64270 */
[----:B------:R-:W-:Y:S10]  /*3130*/  @!P1 BRA `(.L_x_673) ;  /* 0x0000000000409947 */ /* 0x000ff40003800000 */
[----:B------:R-:W-:Y:S01]  /*3140*/  @P3 FFMA.FTZ R107, R3, R154, R155 ;  /* 0x0000009a036b3223 */ /* 0x000fe2000001009b */
[----:B------:R-:W-:-:S03]  /*3150*/  LOP3.LUT P0, RZ, R124, 0xff, RZ, 0xc0, !PT ;  /* 0x000000ff7cff7812 */ /* 0x000fc6000780c0ff */
[----:B------:R-:W-:Y:S01]  /*3160*/  @P3 FADD.FTZ R161, R4, -R107 ;  /* 0x8000006b04a13221 */ /* 0x000fe20000010000 */
[----:B------:R-:W-:-:S05]  /*3170*/  SHF.L.U32 R107, R84, 0x10, RZ ;  /* 0x00000010546b7819 */ /* 0x000fca00000006ff */
[----:B------:R-:W-:-:S04]  /*3180*/  @P3 FFMA.FTZ R107, R120, R161, R107 ;  /* 0x000000a1786b3223 */ /* 0x000fc8000001006b */
[----:B------:R-:W-:Y:S01]  /*3190*/  FMUL.FTZ R107, R107, UR13 ;  /* 0x0000000d6b6b7c20 */ /* 0x000fe20008410000 */
[----:B------:R-:W-:-:S03]  /*31a0*/  @P0 SHF.L.U32 R162, R100, 0x10, RZ ;  /* 0x0000001064a20819 */ /* 0x000fc600000006ff */
[----:B------:R-:W-:Y:S01]  /*31b0*/  FMUL.FTZ R161, R107, UR12 ;  /* 0x0000000c6ba17c20 */ /* 0x000fe20008410000 */
[----:B------:R-:W-:-:S03]  /*31c0*/  IMAD.MOV.U32 R107, RZ, RZ, RZ ;  /* 0x000000ffff6b7224 */ /* 0x000fc600078e00ff */
[----:B------:R-:W-:Y:S01]  /*31d0*/  @P0 FMUL.FTZ R107, R162, R161 ;  /* 0x000000a1a26b0220 */ /* 0x000fe20000410000 */
[----:B------:R-:W-:-:S03]  /*31e0*/  @P0 SHF.L.U32 R162, R28, 0x10, RZ ;  /* 0x000000101ca20819 */ /* 0x000fc600000006ff */
[----:B------:R-:W-:Y:S01]  /*31f0*/  FADD.FTZ R68, R68, R107 ;  /* 0x0000006b44447221 */ /* 0x000fe20000010000 */
[----:B------:R-:W-:Y:S01]  /*3200*/  MOV R107, RZ ;  /* 0x000000ff006b7202 */ /* 0x000fe20000000f00 */
[----:B------:R-:W-:-:S05]  /*3210*/  @P0 FMUL.FTZ R107, R162, R161 ;  /* 0x000000a1a26b0220 */ /* 0x000fca0000410000 */
[----:B------:R-:W-:-:S04]  /*3220*/  F2FP.BF16.F32.PACK_AB R107, RZ, R107 ;  /* 0x0000006bff6b723e */ /* 0x000fc800000010ff */
[----:B------:R-:W-:-:S07]  /*3230*/  PRMT R88, R107, 0x7610, R88 ;  /* 0x000076106b587816 */ /* 0x000fce0000000058 */
.L_x_673:
[----:B------:R-:W-:Y:S05]  /*3240*/  BSYNC.RECONVERGENT B3 ;  /* 0x0000000000037941 */ /* 0x000fea0003800200 */
.L_x_672:
[----:B------:R-:W-:Y:S04]  /*3250*/  BSSY.RECONVERGENT B3, `(.L_x_674) ;  /* 0x0000014000037945 */ /* 0x000fe80003800200 */
[----:B------:R-:W-:Y:S05]  /*3260*/  @!P1 BRA `(.L_x_675) ;  /* 0x0000000000489947 */ /* 0x000fea0003800000 */
[----:B------:R-:W-:Y:S01]  /*3270*/  @P3 PRMT R107, R84, 0x7632, R107 ;  /* 0x00007632546b3816 */ /* 0x000fe2000000006b */
[----:B------:R-:W-:Y:S01]  /*3280*/  @P3 FFMA.FTZ R162, R128, R154, R155 ;  /* 0x0000009a80a23223 */ /* 0x000fe2000001009b */
[----:B------:R-:W-:Y:S02]  /*3290*/  LOP3.LUT P0, RZ, R124, 0xff00, RZ, 0xc0, !PT ;  /* 0x0000ff007cff7812 */ /* 0x000fe4000780c0ff */
[----:B------:R-:W-:Y:S01]  /*32a0*/  @!P3 SHF.L.U32 R160, R160, 0x10, RZ ;  /* 0x00000010a0a0b819 */ /* 0x000fe200000006ff */
[----:B------:R-:W-:Y:S02]  /*32b0*/  @P3 IMAD.U32 R107, R107, 0x10000, RZ ;  /* 0x000100006b6b3824 */ /* 0x000fe400078e00ff */
[----:B------:R-:W-:-:S04]  /*32c0*/  @P3 FADD.FTZ R162, R129, -R162 ;  /* 0x800000a281a23221 */ /* 0x000fc80000010000 */
[----:B------:R-:W-:Y:S01]  /*32d0*/  @P3 FFMA.FTZ R160, R120, R162, R107 ;  /* 0x000000a278a03223 */ /* 0x000fe2000001006b */
[----:B------:R-:W-:-:S03]  /*32e0*/  MOV R107, RZ ;  /* 0x000000ff006b7202 */ /* 0x000fc60000000f00 */
[----:B------:R-:W-:Y:S01]  /*32f0*/  FMUL.FTZ R160, R160, UR13 ;  /* 0x0000000da0a07c20 */ /* 0x000fe20008410000 */
[----:B------:R-:W-:-:S03]  /*3300*/  @P0 SHF.L.U32 R162, R157, 0x10, RZ ;  /* 0x000000109da20819 */ /* 0x000fc600000006ff */
[----:B------:R-:W-:Y:S01]  /*3310*/  FMUL.FTZ R157, R160, UR12 ;  /* 0x0000000ca09d7c20 */ /* 0x000fe20008410000 */
[----:B------:R-:W-:-:S03]  /*3320*/  HFMA2 R160, -RZ, RZ, 0, 0 ;  /* 0x00000000ffa07431 */ /* 0x000fc600000001ff */
[----:B------:R-:W-:-:S04]  /*3330*/  @P0 FMUL.FTZ R160, R162, R157 ;  /* 0x0000009da2a00220 */ /* 0x000fc80000410000 */
[----:B------:R-:W-:Y:S01]  /*3340*/  FADD.FTZ R69, R69, R160 ;  /* 0x000000a045457221 */ /* 0x000fe20000010000 */
[----:B------:R-:W-:-:S05]  /*3350*/  @P0 SHF.L.U32 R160, R19, 0x10, RZ ;  /* 0x0000001013a00819 */ /* 0x000fca00000006ff */
[----:B------:R-:W-:-:S05]  /*3360*/  @P0 FMUL.FTZ R107, R160, R157 ;  /* 0x0000009da06b0220 */ /* 0x000fca0000410000 */
[----:B------:R-:W-:-:S04]  /*3370*/  F2FP.BF16.F32.PACK_AB R107, RZ, R107 ;  /* 0x0000006bff6b723e */ /* 0x000fc800000010ff */
[----:B------:R-:W-:-:S07]  /*3380*/  PRMT R88, R88, 0x5410, R107 ;  /* 0x0000541058587816 */ /* 0x000fce000000006b */
.L_x_675:
[----:B------:R-:W-:Y:S05]  /*3390*/  BSYNC.RECONVERGENT B3 ;  /* 0x0000000000037941 */ /* 0x000fea0003800200 */
.L_x_674:
[----:B------:R-:W-:Y:S04]  /*33a0*/  BSSY.RECONVERGENT B3, `(.L_x_676) ;  /* 0x0000012000037945 */ /* 0x000fe80003800200 */
[----:B------:R-:W-:Y:S05]  /*33b0*/  @!P1 BRA `(.L_x_677) ;  /* 0x0000000000409947 */ /* 0x000fea0003800000 */
[----:B------:R-:W-:Y:S01]  /*33c0*/  @P3 FFMA.FTZ R107, R7, R154, R155 ;  /* 0x0000009a076b3223 */ /* 0x000fe2000001009b */
[----:B------:R-:W-:-:S03]  /*33d0*/  LOP3.LUT P0, RZ, R124, 0xff0000, RZ, 0xc0, !PT ;  /* 0x00ff00007cff7812 */ /* 0x000fc6000780c0ff */
[----:B------:R-:W-:Y:S01]  /*33e0*/  @P3 FADD.FTZ R157, R2, -R107 ;  /* 0x8000006b029d3221 */ /* 0x000fe20000010000 */
[----:B------:R-:W-:-:S04]  /*33f0*/  IMAD.U32 R107, R85, 0x10000, RZ ;  /* 0x00010000556b7824 */ /* 0x000fc800078e00ff */
[----:B------:R-:W-:-:S04]  /*3400*/  @P3 FFMA.FTZ R107, R120, R157, R107 ;  /* 0x0000009d786b3223 */ /* 0x000fc8000001006b */
[----:B------:R-:W-:Y:S01]  /*3410*/  FMUL.FTZ R107, R107, UR13 ;  /* 0x0000000d6b6b7c20 */ /* 0x000fe20008410000 */
[----:B------:R-:W-:-:S03]  /*3420*/  @P0 SHF.L.U32 R160, R101, 0x10, RZ ;  /* 0x0000001065a00819 */ /* 0x000fc600000006ff */
[----:B------:R-:W-:Y:S01]  /*3430*/  FMUL.FTZ R157, R107, UR12 ;  /* 0x0000000c6b9d7c20 */ /* 0x000fe20008410000 */
[----:B------:R-:W-:-:S03]  /*3440*/  HFMA2 R107, -RZ, RZ, 0, 0 ;  /* 0x00000000ff6b7431 */ /* 0x000fc600000001ff */
[----:B------:R-:W-:Y:S01]  /*3450*/  @P0 FMUL.FTZ R107, R160, R157 ;  /* 0x0000009da06b0220 */ /* 0x000fe20000410000 */
[----:B------:R-:W-:-:S03]  /*3460*/  @P0 SHF.L.U32 R160, R29, 0x10, RZ ;  /* 0x000000101da00819 */ /* 0x000fc600000006ff */
[----:B------:R-:W-:Y:S01]  /*3470*/  FADD.FTZ R70, R70, R107 ;  /* 0x0000006b46467221 */ /* 0x000fe20000010000 */
[----:B------:R-:W-:Y:S01]  /*3480*/  MOV R107, RZ ;  /* 0x000000ff006b7202 */ /* 0x000fe20000000f00 */
[----:B------:R-:W-:-:S05]  /*3490*/  @P0 FMUL.FTZ R107, R160, R157 ;  /* 0x0000009da06b0220 */ /* 0x000fca0000410000 */
[----:B------:R-:W-:-:S04]  /*34a0*/  F2FP.BF16.F32.PACK_AB R107, RZ, R107 ;  /* 0x0000006bff6b723e */ /* 0x000fc800000010ff */
[----:B------:R-:W-:-:S07]  /*34b0*/  PRMT R89, R107, 0x7610, R89 ;  /* 0x000076106b597816 */ /* 0x000fce0000000059 */
.L_x_677:
[----:B------:R-:W-:Y:S05]  /*34c0*/  BSYNC.RECONVERGENT B3 ;  /* 0x0000000000037941 */ /* 0x000fea0003800200 */
.L_x_676:
[----:B------:R-:W-:Y:S04]  /*34d0*/  BSSY.RECONVERGENT B3, `(.L_x_678) ;  /* 0x0000014000037945 */ /* 0x000fe80003800200 */
[----:B------:R-:W-:Y:S05]  /*34e0*/  @!P1 BRA `(.L_x_679) ;  /* 0x0000000000489947 */ /* 0x000fea0003800000 */
[----:B------:R-:W-:Y:S01]  /*34f0*/  @P3 PRMT R107, R85, 0x7632, R107 ;  /* 0x00007632556b3816 */ /* 0x000fe2000000006b */
[----:B------:R-:W-:Y:S01]  /*3500*/  @P3 FFMA.FTZ R160, R130, R154, R155 ;  /* 0x0000009a82a03223 */ /* 0x000fe2000001009b */
[----:B------:R-:W-:Y:S01]  /*3510*/  LOP3.LUT P0, RZ, R124, 0xff000000, RZ, 0xc0, !PT ;  /* 0xff0000007cff7812 */ /* 0x000fe2000780c0ff */
[----:B------:R-:W-:Y:S01]  /*3520*/  @!P3 IMAD.U32 R156, R156, 0x10000, RZ ;  /* 0x000100009c9cb824 */ /* 0x000fe200078e00ff */
[----:B------:R-:W-:Y:S01]  /*3530*/  @P3 SHF.L.U32 R107, R107, 0x10, RZ ;  /* 0x000000106b6b3819 */ /* 0x000fe200000006ff */
[----:B------:R-:W-:-:S04]  /*3540*/  @P3 FADD.FTZ R160, R131, -R160 ;  /* 0x800000a083a03221 */ /* 0x000fc80000010000 */
[----:B------:R-:W-:-:S04]  /*3550*/  @P3 FFMA.FTZ R156, R120, R160, R107 ;  /* 0x000000a0789c3223 */ /* 0x000fc8000001006b */
[----:B------:R-:W-:Y:S02]  /*3560*/  FMUL.FTZ R156, R156, UR13 ;  /* 0x0000000d9c9c7c20 */ /* 0x000fe40008410000 */
[----:B------:R-:W-:Y:S01]  /*3570*/  @P0 SHF.L.U32 R107, R106, 0x10, RZ ;  /* 0x000000106a6b0819 */ /* 0x000fe200000006ff */
[----:B------:R-:W-:Y:S02]  /*3580*/  @P0 IMAD.U32 R157, R112, 0x10000, RZ ;  /* 0x00010000709d0824 */ /* 0x000fe400078e00ff */
[----:B------:R-:W-:Y:S01]  /*3590*/  FMUL.FTZ R156, R156, UR12 ;  /* 0x0000000c9c9c7c20 */ /* 0x000fe20008410000 */
[----:B------:R-:W-:-:S03]  /*35a0*/  HFMA2 R106, -RZ, RZ, 0, 0 ;  /* 0x00000000ff6a7431 */ /* 0x000fc600000001ff */
[-C--:B------:R-:W-:Y:S01]  /*35b0*/  @P0 FMUL.FTZ R106, R107, R156.reuse ;  /* 0x0000009c6b6a0220 */ /* 0x080fe20000410000 */
[----:B------:R-:W-:Y:S01]  /*35c0*/  MOV R107, RZ ;  /* 0x000000ff006b7202 */ /* 0x000fe20000000f00 */
[----:B------:R-:W-:Y:S02]  /*35d0*/  @P0 FMUL.FTZ R107, R157, R156 ;  /* 0x0000009c9d6b0220 */ /* 0x000fe40000410000 */
[----:B------:R-:W-:-:S03]  /*35e0*/  FADD.FTZ R71, R71, R106 ;  /* 0x0000006a47477221 */ /* 0x000fc60000010000 */
[----:B------:R-:W-:-:S04]  /*35f0*/  F2FP.BF16.F32.PACK_AB R107, RZ, R107 ;  /* 0x0000006bff6b723e */ /* 0x000fc800000010ff */
[----:B------:R-:W-:-:S07]  /*3600*/  PRMT R89, R89, 0x5410, R107 ;  /* 0x0000541059597816 */ /* 0x000fce000000006b */
.L_x_679:
[----:B------:R-:W-:Y:S05]  /*3610*/  BSYNC.RECONVERGENT B3 ;  /* 0x0000000000037941 */ /* 0x000fea0003800200 */
.L_x_678:
[----:B------:R-:W-:Y:S04]  /*3620*/  BSSY.RECONVERGENT B3, `(.L_x_680) ;  /* 0x0000011000037945 */ /* 0x000fe80003800200 */
[----:B------:R-:W-:Y:S05]  /*3630*/  @!P1 BRA `(.L_x_681) ;  /* 0x00000000003c9947 */ /* 0x000fea0003800000 */
[----:B------:R-:W-:Y:S01]  /*3640*/  @P3 FFMA.FTZ R107, R5, R154, R155 ;  /* 0x0000009a056b3223 */ /* 0x000fe2000001009b */
[----:B------:R-:W-:-:S03]  /*3650*/  LOP3.LUT P0, RZ, R125, 0xff, RZ, 0xc0, !PT ;  /* 0x000000ff7dff7812 */ /* 0x000fc6000780c0ff */
[----:B------:R-:W-:Y:S01]  /*3660*/  @P3 FADD.FTZ R106, R0, -R107 ;  /* 0x8000006b006a3221 */ /* 0x000fe20000010000 */
[----:B------:R-:W-:-:S05]  /*3670*/  SHF.L.U32 R107, R86, 0x10, RZ ;  /* 0x00000010566b7819 */ /* 0x000fca00000006ff */
[----:B------:R-:W-:-:S04]  /*3680*/  @P3 FFMA.FTZ R107, R120, R106, R107 ;  /* 0x0000006a786b3223 */ /* 0x000fc8000001006b */
[----:B------:R-:W-:Y:S01]  /*3690*/  FMUL.FTZ R107, R107, UR13 ;  /* 0x0000000d6b6b7c20 */ /* 0x000fe20008410000 */
[----:B------:R-:W-:Y:S02]  /*36a0*/  @P0 SHF.L.U32 R161, R30, 0x10, RZ ;  /* 0x000000101ea10819 */ /* 0x000fe400000006ff */
[----:B------:R-:W-:Y:S01]  /*36b0*/  @P0 SHF.L.U32 R157, R102, 0x10, RZ ;  /* 0x00000010669d0819 */ /* 0x000fe200000006ff */
[----:B------:R-:W-:Y:S01]  /*36c0*/  FMUL.FTZ R156, R107, UR12 ;  /* 0x0000000c6b9c7c20 */ /* 0x000fe20008410000 */
[----:B------:R-:W-:-:S03]  /*36d0*/  CS2R R106, SRZ ;  /* 0x00000000006a7805 */ /* 0x000fc6000001ff00 */
[-C--:B------:R-:W-:Y:S01]  /*36e0*/  @P0 FMUL.FTZ R106, R161, R156.reuse ;  /* 0x0000009ca16a0220 */ /* 0x080fe20000410000 */
[----:B------:R-:W-:-:S04]  /*36f0*/  @P0 FMUL.FTZ R107, R157, R156 ;  /* 0x0000009c9d6b0220 */ /* 0x000fc80000410000 */
[----:B------:R-:W-:Y:S01]  /*3700*/  F2FP.BF16.F32.PACK_AB R106, RZ, R106 ;  /* 0x0000006aff6a723e */ /* 0x000fe200000010ff */
[----:B------:R-:W-:-:S03]  /*3710*/  FADD.FTZ R72, R72, R107 ;  /* 0x0000006b48487221 */ /* 0x000fc60000010000 */
[----:B------:R-:W-:-:S07]  /*3720*/  PRMT R90, R106, 0x7610, R90 ;  /* 0x000076106a5a7816 */ /* 0x000fce000000005a */
.L_x_681:
[----:B------:R-:W-:Y:S05]  /*3730*/  BSYNC.RECONVERGENT B3 ;  /* 0x0000000000037941 */ /* 0x000fea0003800200 */
.L_x_680:
[----:B------:R-:W-:Y:S04]  /*3740*/  BSSY.RECONVERGENT B3, `(.L_x_682) ;  /* 0x0000013000037945 */ /* 0x000fe80003800200 */
[----:B------:R-:W-:Y:S05]  /*3750*/  @!P1 BRA `(.L_x_683) ;  /* 0x0000000000449947 */ /* 0x000fea0003800000 */
[----:B------:R-:W-:Y:S01]  /*3760*/  PRMT R106, R86, 0x7632, R106 ;  /* 0x00007632566a7816 */ /* 0x000fe2000000006a */
[----:B------:R-:W-:Y:S01]  /*3770*/  @P3 FFMA.FTZ R156, R132, R154, R155 ;  /* 0x0000009a849c3223 */ /* 0x000fe2000001009b */
[----:B------:R-:W-:Y:S02]  /*3780*/  LOP3.LUT P0, RZ, R125, 0xff00, RZ, 0xc0, !PT ;  /* 0x0000ff007dff7812 */ /* 0x000fe4000780c0ff */
[----:B------:R-:W-:Y:S01]  /*3790*/  SHF.L.U32 R107, R106, 0x10, RZ ;  /* 0x000000106a6b7819 */ /* 0x000fe200000006ff */
[----:B------:R-:W-:Y:S01]  /*37a0*/  @P3 FADD.FTZ R156, R133, -R156 ;  /* 0x8000009c859c3221 */ /* 0x000fe20000010000 */
[----:B------:R-:W-:-:S03]  /*37b0*/  HFMA2 R106, -RZ, RZ, 0, 0 ;  /* 0x00000000ff6a7431 */ /* 0x000fc600000001ff */
[----:B------:R-:W-:-:S04]  /*37c0*/  @P3 FFMA.FTZ R107, R120, R156, R107 ;  /* 0x0000009c786b3223 */ /* 0x000fc8000001006b */
[----:B------:R-:W-:Y:S02]  /*37d0*/  FMUL.FTZ R107, R107, UR13 ;  /* 0x0000000d6b6b7c20 */ /* 0x000fe40008410000 */
[----:B------:R-:W-:Y:S01]  /*37e0*/  @P0 IMAD.U32 R156, R105, 0x10000, RZ ;  /* 0x00010000699c0824 */ /* 0x000fe200078e00ff */
[----:B------:R-:W-:Y:S01]  /*37f0*/  MOV R105, RZ ;  /* 0x000000ff00697202 */ /* 0x000fe20000000f00 */
[----:B------:R-:W-:-:S04]  /*3800*/  FMUL.FTZ R107, R107, UR12 ;  /* 0x0000000c6b6b7c20 */ /* 0x000fc80008410000 */
[----:B------:R-:W-:Y:S01]  /*3810*/  @P0 FMUL.FTZ R106, R156, R107 ;  /* 0x0000006b9c6a0220 */ /* 0x000fe20000410000 */
[----:B------:R-:W-:-:S03]  /*3820*/  @P0 SHF.L.U32 R156, R113, 0x10, RZ ;  /* 0x00000010719c0819 */ /* 0x000fc600000006ff */
[----:B------:R-:W-:Y:S02]  /*3830*/  FADD.FTZ R73, R73, R106 ;  /* 0x0000006a49497221 */ /* 0x000fe40000010000 */
[----:B------:R-:W-:-:S05]  /*3840*/  @P0 FMUL.FTZ R105, R156, R107 ;  /* 0x0000006b9c690220 */ /* 0x000fca0000410000 */
[----:B------:R-:W-:-:S04]  /*3850*/  F2FP.BF16.F32.PACK_AB R105, RZ, R105 ;  /* 0x00000069ff69723e */ /* 0x000fc800000010ff */
[----:B------:R-:W-:-:S07]  /*3860*/  PRMT R90, R90, 0x5410, R105 ;  /* 0x000054105a5a7816 */ /* 0x000fce0000000069 */
.L_x_683:
[----:B------:R-:W-:Y:S05]  /*3870*/  BSYNC.RECONVERGENT B3 ;  /* 0x0000000000037941 */ /* 0x000fea0003800200 */
.L_x_682:
[----:B------:R-:W-:Y:S04]  /*3880*/  BSSY.RECONVERGENT B3, `(.L_x_684) ;  /* 0x0000012000037945 */ /* 0x000fe80003800200 */
[----:B------:R-:W-:Y:S05]  /*3890*/  @!P1 BRA `(.L_x_685) ;  /* 0x0000000000409947 */ /* 0x000fea0003800000 */
[----:B------:R-:W-:Y:S01]  /*38a0*/  @P3 FFMA.FTZ R105, R123, R154, R155 ;  /* 0x0000009a7b693223 */ /* 0x000fe2000001009b */
[----:B------:R-:W-:-:S03]  /*38b0*/  LOP3.LUT P0, RZ, R125, 0xff0000, RZ, 0xc0, !PT ;  /* 0x00ff00007dff7812 */ /* 0x000fc6000780c0ff */
[----:B------:R-:W-:Y:S01]  /*38c0*/  @P3 FADD.FTZ R106, R122, -R105 ;  /* 0x800000697a6a3221 */ /* 0x000fe20000010000 */
[----:B------:R-:W-:-:S05]  /*38d0*/  SHF.L.U32 R105, R87, 0x10, RZ ;  /* 0x0000001057697819 */ /* 0x000fca00000006ff */
[----:B------:R-:W-:Y:S01]  /*38e0*/  @P3 FFMA.FTZ R105, R120, R106, R105 ;  /* 0x0000006a78693223 */ /* 0x000fe20000010069 */
[----:B------:R-:W-:-:S03]  /*38f0*/  HFMA2 R106, -RZ, RZ, 0, 0 ;  /* 0x00000000ff6a7431 */ /* 0x000fc600000001ff */
[----:B------:R-:W-:Y:S01]  /*3900*/  FMUL.FTZ R105, R105, UR13 ;  /* 0x0000000d69697c20 */ /* 0x000fe20008410000 */
[----:B------:R-:W-:Y:S02]  /*3910*/  @P0 SHF.L.U32 R160, R31, 0x10, RZ ;  /* 0x000000101fa00819 */ /* 0x000fe400000006ff */
[----:B------:R-:W-:Y:S01]  /*3920*/  @P0 SHF.L.U32 R156, R103, 0x10, RZ ;  /* 0x00000010679c0819 */ /* 0x000fe200000006ff */
[----:B------:R-:W-:Y:S01]  /*3930*/  FMUL.FTZ R107, R105, UR12 ;  /* 0x0000000c696b7c20 */ /* 0x000fe20008410000 */
[----:B------:R-:W-:-:S03]  /*3940*/  IMAD.MOV.U32 R105, RZ, RZ, RZ ;  /* 0x000000ffff697224 */ /* 0x000fc600078e00ff */
[-C--:B------:R-:W-:Y:S01]  /*3950*/  @P0 FMUL.FTZ R106, R160, R107.reuse ;  /* 0x0000006ba06a0220 */ /* 0x080fe20000410000 */
[----:B------:R-:W-:-:S04]  /*3960*/  @P0 FMUL.FTZ R105, R156, R107 ;  /* 0x0000006b9c690220 */ /* 0x000fc80000410000 */
[----:B------:R-:W-:Y:S01]  /*3970*/  F2FP.BF16.F32.PACK_AB R106, RZ, R106 ;  /* 0x0000006aff6a723e */ /* 0x000fe200000010ff */
[----:B------:R-:W-:-:S03]  /*3980*/  FADD.FTZ R74, R74, R105 ;  /* 0x000000694a4a7221 */ /* 0x000fc60000010000 */
[----:B------:R-:W-:-:S07]  /*3990*/  PRMT R91, R106, 0x7610, R91 ;  /* 0x000076106a5b7816 */ /* 0x000fce000000005b */
.L_x_685:
[----:B------:R-:W-:Y:S05]  /*39a0*/  BSYNC.RECONVERGENT B3 ;  /* 0x0000000000037941 */ /* 0x000fea0003800200 */
.L_x_684:
[----:B------:R-:W-:Y:S05]  /*39b0*/  @!P1 BRA `(.L_x_656) ;  /* 0x0000000800bc9947 */ /* 0x000fea0003800000 */
[----:B------:R-:W-:Y:S01]  /*39c0*/  ISETP.GE.U32.AND P0, PT, R124, RZ, PT ;  /* 0x000000ff7c00720c */ /* 0x000fe20003f06070 */
[----:B------:R-:W-:Y:S01]  /*39d0*/  @P3 FFMA.FTZ R106, R134, R154, R155 ;  /* 0x0000009a866a3223 */ /* 0x000fe2000001009b */
[----:B------:R-:W-:Y:S02]  /*39e0*/  PRMT R105, R87, 0x7632, R105 ;  /* 0x0000763257697816 */ /* 0x000fe40000000069 */
[----:B------:R-:W-:Y:S01]  /*39f0*/  ISETP.GE.U32.AND.EX P0, PT, R125, 0x1000000, PT, P0 ;  /* 0x010000007d00780c */ /* 0x000fe20003f06100 */
[----:B------:R-:W-:Y:S01]  /*3a00*/  @P3 FADD.FTZ R106, R135, -R106 ;  /* 0x8000006a876a3221 */ /* 0x000fe20000010000 */
[----:B------:R-:W-:-:S05]  /*3a10*/  SHF.L.U32 R105, R105, 0x10, RZ ;  /* 0x0000001069697819 */ /* 0x000fca00000006ff */
[----:B------:R-:W-:-:S04]  /*3a20*/  @P3 FFMA.FTZ R105, R120, R106, R105 ;  /* 0x0000006a78693223 */ /* 0x000fc80000010069 */
[----:B------:R-:W-:Y:S02]  /*3a30*/  FMUL.FTZ R105, R105, UR13 ;  /* 0x0000000d69697c20 */ /* 0x000fe40008410000 */
[----:B------:R-:W-:Y:S02]  /*3a40*/  @P0 SHF.L.U32 R107, R114, 0x10, RZ ;  /* 0x00000010726b0819 */ /* 0x000fe400000006ff */
[----:B------:R-:W-:Y:S01]  /*3a50*/  FMUL.FTZ R106, R105, UR12 ;  /* 0x0000000c696a7c20 */ /* 0x000fe20008410000 */
[----:B------:R-:W-:-:S03]  /*3a60*/  IMAD.MOV.U32 R105, RZ, RZ, RZ ;  /* 0x000000ffff697224 */ /* 0x000fc600078e00ff */
[-C--:B------:R-:W-:Y:S01]  /*3a70*/  @P0 FMUL.FTZ R105, R107, R106.reuse ;  /* 0x0000006a6b690220 */ /* 0x080fe20000410000 */
[----:B------:R-:W-:Y:S02]  /*3a80*/  @P0 SHF.L.U32 R107, R104, 0x10, RZ ;  /* 0x00000010686b0819 */ /* 0x000fe400000006ff */
[----:B------:R-:W-:Y:S02]  /*3a90*/  MOV R104, RZ ;  /* 0x000000ff00687202 */ /* 0x000fe40000000f00 */
[----:B------:R-:W-:Y:S01]  /*3aa0*/  F2FP.BF16.F32.PACK_AB R105, RZ, R105 ;  /* 0x00000069ff69723e */ /* 0x000fe200000010ff */
[----:B------:R-:W-:-:S03]  /*3ab0*/  @P0 FMUL.FTZ R104, R107, R106 ;  /* 0x0000006a6b680220 */ /* 0x000fc60000410000 */
[----:B------:R-:W-:Y:S01]  /*3ac0*/  PRMT R91, R91, 0x5410, R105 ;  /* 0x000054105b5b7816 */ /* 0x000fe20000000069 */
[----:B------:R-:W-:Y:S01]  /*3ad0*/  FADD.FTZ R75, R75, R104 ;  /* 0x000000684b4b7221 */ /* 0x000fe20000010000 */
[----:B------:R-:W-:Y:S06]  /*3ae0*/  BRA `(.L_x_656) ;  /* 0x0000000800707947 */ /* 0x000fec0003800000 */
.L_x_671:
[----:B------:R-:W-:Y:S01]  /*3af0*/  ISETP.GT.AND P0, PT, R121, RZ, PT ;  /* 0x000000ff7900720c */ /* 0x000fe20003f04270 */
[----:B------:R-:W-:Y:S01]  /*3b00*/  @P3 FFMA.FTZ R49, R3, R154, R155 ;  /* 0x0000009a03313223 */ /* 0x000fe2000001009b */
[----:B------:R-:W-:Y:S03]  /*3b10*/  BSSY.RECONVERGENT B3, `(.L_x_686) ;  /* 0x0000016000037945 */ /* 0x000fe60003800200 */
[----:B------:R-:W-:Y:S01]  /*3b20*/  @P3 FADD.FTZ R48, R4, -R49 ;  /* 0x8000003104303221 */ /* 0x000fe20000010000 */
[----:B------:R-:W-:-:S05]  /*3b30*/  SHF.L.U32 R49, R84, 0x10, RZ ;  /* 0x0000001054317819 */ /* 0x000fca00000006ff */
[----:B------:R-:W-:Y:S02]  /*3b40*/  @P3 FFMA.FTZ R49, R120, R48, R49 ;  /* 0x0000003078313223 */ /* 0x000fe40000010031 */
[----:B------:R-:W-:Y:S01]  /*3b50*/  @P0 FFMA.FTZ R50, R128, R154, R155 ;  /* 0x0000009a80320223 */ /* 0x000fe2000001009b */
[----:B------:R-:W-:Y:S01]  /*3b60*/  @!P0 PRMT R48, R84, 0x7632, R48 ;  /* 0x0000763254308816 */ /* 0x000fe20000000030 */
[----:B------:R-:W-:Y:S02]  /*3b70*/  @P0 IMAD.U32 R163, R160, 0x10000, RZ ;  /* 0x00010000a0a30824 */ /* 0x000fe400078e00ff */
[----:B------:R-:W-:Y:S01]  /*3b80*/  @P0 FADD.FTZ R51, R129, -R50 ;  /* 0x8000003281330221 */ /* 0x000fe20000010000 */
[----:B------:R-:W-:-:S03]  /*3b90*/  @!P0 SHF.L.U32 R48, R48, 0x10, RZ ;  /* 0x0000001030308819 */ /* 0x000fc600000006ff */
[----:B------:R-:W-:Y:S01]  /*3ba0*/  @P0 FFMA.FTZ R48, R120, R51, R163 ;  /* 0x0000003378300223 */ /* 0x000fe200000100a3 */
[----:B------:R-:W-:Y:S06]  /*3bb0*/  @!P1 BRA `(.L_x_687) ;  /* 0x00000000002c9947 */ /* 0x000fec0003800000 */
[----:B------:R-:W-:Y:S01]  /*3bc0*/  LOP3.LUT P3, RZ, R124, 0xff, RZ, 0xc0, !PT ;  /* 0x000000ff7cff7812 */ /* 0x000fe2000786c0ff */
[----:B------:R-:W-:-:S04]  /*3bd0*/  FMUL.FTZ R50, R49, UR13 ;  /* 0x0000000d31327c20 */ /* 0x000fc80008410000 */
[----:B------:R-:W-:Y:S01]  /*3be0*/  FMUL.FTZ R160, R50, UR12 ;  /* 0x0000000c32a07c20 */ /* 0x000fe20008410000 */
[----:B------:R-:W-:-:S07]  /*3bf0*/  CS2R R50, SRZ ;  /* 0x0000000000327805 */ /* 0x000fce000001ff00 */
[----:B------:R-:W-:-:S05]  /*3c00*/  @P3 SHF.L.U32 R163, R100, 0x10, RZ ;  /* 0x0000001064a33819 */ /* 0x000fca00000006ff */
[----:B------:R-:W-:-:S04]  /*3c10*/  @P3 FMUL.FTZ R51, R163, R160 ;  /* 0x000000a0a3333220 */ /* 0x000fc80000410000 */
[----:B------:R-:W-:Y:S01]  /*3c20*/  FADD.FTZ R68, R68, R51 ;  /* 0x0000003344447221 */ /* 0x000fe20000010000 */
[----:B------:R-:W-:-:S05]  /*3c30*/  @P3 SHF.L.U32 R51, R28, 0x10, RZ ;  /* 0x000000101c333819 */ /* 0x000fca00000006ff */
[----:B------:R-:W-:-:S05]  /*3c40*/  @P3 FMUL.FTZ R50, R51, R160 ;  /* 0x000000a033323220 */ /* 0x000fca0000410000 */
[----:B------:R-:W-:-:S04]  /*3c50*/  F2FP.BF16.F32.PACK_AB R50, RZ, R50 ;  /* 0x00000032ff32723e */ /* 0x000fc800000010ff */
[----:B------:R-:W-:-:S07]  /*3c60*/  PRMT R88, R50, 0x7610, R88 ;  /* 0x0000761032587816 */ /* 0x000fce0000000058 */
.L_x_687:
[----:B------:R-:W-:Y:S05]  /*3c70*/  BSYNC.RECONVERGENT B3 ;  /* 0x0000000000037941 */ /* 0x000fea0003800200 */
.L_x_686:
[----:B------:R-:W-:Y:S04]  /*3c80*/  BSSY.RECONVERGENT B3, `(.L_x_688) ;  /* 0x000000e000037945 */ /* 0x000fe80003800200 */
[----:B------:R-:W-:Y:S05]  /*3c90*/  @!P1 BRA `(.L_x_689) ;  /* 0x0000000000309947 */ /* 0x000fea0003800000 */
[----:B------:R-:W-:Y:S01]  /*3ca0*/  LOP3.LUT P3, RZ, R124, 0xff00, RZ, 0xc0, !PT ;  /* 0x0000ff007cff7812 */ /* 0x000fe2000786c0ff */
[----:B------:R-:W-:-:S04]  /*3cb0*/  FMUL.FTZ R50, R48, UR13 ;  /* 0x0000000d30327c20 */ /* 0x000fc80008410000 */
[----:B------:R-:W-:Y:S01]  /*3cc0*/  FMUL.FTZ R51, R50, UR12 ;  /* 0x0000000c32337c20 */ /* 0x000fe20008410000 */
[----:B------:R-:W-:-:S07]  /*3cd0*/  IMAD.MOV.U32 R50, RZ, RZ, RZ ;  /* 0x000000ffff327224 */ /* 0x000fce00078e00ff */
[----:B------:R-:W-:-:S05]  /*3ce0*/  @P3 SHF.L.U32 R160, R157, 0x10, RZ ;  /* 0x000000109da03819 */ /* 0x000fca00000006ff */
[----:B------:R-:W-:Y:S01]  /*3cf0*/  @P3 FMUL.FTZ R50, R160, R51 ;  /* 0x00000033a0323220 */ /* 0x000fe20000410000 */
[----:B------:R-:W-:-:S03]  /*3d00*/  @P3 SHF.L.U32 R160, R19, 0x10, RZ ;  /* 0x0000001013a03819 */ /* 0x000fc600000006ff */
[----:B------:R-:W-:Y:S01]  /*3d10*/  FADD.FTZ R69, R69, R50 ;  /* 0x0000003245457221 */ /* 0x000fe20000010000 */
[----:B------:R-:W-:Y:S02]  /*3d20*/  HFMA2 R50, -RZ, RZ, 0, 0 ;  /* 0x00000000ff327431 */ /* 0x000fe400000001ff */
[----:B------:R-:W-:-:S05]  /*3d30*/  @P3 FMUL.FTZ R50, R160, R51 ;  /* 0x00000033a0323220 */ /* 0x000fca0000410000 */
[----:B------:R-:W-:-:S04]  /*3d40*/  F2FP.BF16.F32.PACK_AB R50, RZ, R50 ;  /* 0x00000032ff32723e */ /* 0x000fc800000010ff */
[----:B------:R-:W-:-:S07]  /*3d50*/  PRMT R88, R88, 0x5410, R50 ;  /* 0x0000541058587816 */ /* 0x000fce0000000032 */
.L_x_689:
[----:B------:R-:W-:Y:S05]  /*3d60*/  BSYNC.RECONVERGENT B3 ;  /* 0x0000000000037941 */ /* 0x000fea0003800200 */
.L_x_688:
[----:B------:R-:W-:Y:S01]  /*3d70*/  F2FP.BF16.F32.PACK_AB R48, R48, R49 ;  /* 0x000000313030723e */ /* 0x000fe200000010ff */
[----:B------:R-:W-:Y:S01]  /*3d80*/  @P0 FFMA.FTZ R49, R7, R154, R155 ;  /* 0x0000009a07310223 */ /* 0x000fe2000001009b */
[----:B------:R-:W-:Y:S03]  /*3d90*/  BSSY.RECONVERGENT B3, `(.L_x_690) ;  /* 0x0000011000037945 */ /* 0x000fe60003800200 */
[----:B------:R-:W-:Y:S01]  /*3da0*/  @P0 FADD.FTZ R50, R2, -R49 ;  /* 0x8000003102320221 */ /* 0x000fe20000010000 */
[----:B------:R-:W-:-:S05]  /*3db0*/  SHF.L.U32 R49, R85, 0x10, RZ ;  /* 0x0000001055317819 */ /* 0x000fca00000006ff */
[----:B------:R-:W-:Y:S01]  /*3dc0*/  @P0 FFMA.FTZ R49, R120, R50, R49 ;  /* 0x0000003278310223 */ /* 0x000fe20000010031 */
[----:B------:R-:W-:Y:S06]  /*3dd0*/  @!P1 BRA `(.L_x_691) ;  /* 0x0000000000309947 */ /* 0x000fec0003800000 */
[----:B------:R-:W-:Y:S01]  /*3de0*/  LOP3.LUT P3, RZ, R124, 0xff0000, RZ, 0xc0, !PT ;  /* 0x00ff00007cff7812 */ /* 0x000fe2000786c0ff */
[----:B------:R-:W-:Y:S01]  /*3df0*/  FMUL.FTZ R50, R49, UR13 ;  /* 0x0000000d31327c20 */ /* 0x000fe20008410000 */
[----:B------:R-:W-:-:S03]  /*3e00*/  MOV R51, RZ ;  /* 0x000000ff00337202 */ /* 0x000fc60000000f00 */
[----:B------:R-:W-:-:S08]  /*3e10*/  FMUL.FTZ R157, R50, UR12 ;  /* 0x0000000c329d7c20 */ /* 0x000fd00008410000 */
[----:B------:R-:W-:Y:S01]  /*3e20*/  @P3 IMAD.U32 R50, R101, 0x10000, RZ ;  /* 0x0001000065323824 */ /* 0x000fe200078e00ff */
[----:B------:R-:W-:-:S03]  /*3e30*/  @P3 SHF.L.U32 R160, R29, 0x10, RZ ;  /* 0x000000101da03819 */ /* 0x000fc600000006ff */
[-C--:B------:R-:W-:Y:S01]  /*3e40*/  @P3 FMUL.FTZ R51, R50, R157.reuse ;  /* 0x0000009d32333220 */ /* 0x080fe20000410000 */
[----:B------:R-:W-:Y:S02]  /*3e50*/  HFMA2 R50, -RZ, RZ, 0, 0 ;  /* 0x00000000ff327431 */ /* 0x000fe400000001ff */
[----:B------:R-:W-:Y:S01]  /*3e60*/  @P3 FMUL.FTZ R50, R160, R157 ;  /* 0x0000009da0323220 */ /* 0x000fe20000410000 */
[----:B------:R-:W-:-:S04]  /*3e70*/  FADD.FTZ R70, R70, R51 ;  /* 0x0000003346467221 */ /* 0x000fc80000010000 */
[----:B------:R-:W-:-:S04]  /*3e80*/  F2FP.BF16.F32.PACK_AB R50, RZ, R50 ;  /* 0x00000032ff32723e */ /* 0x000fc800000010ff */
[----:B------:R-:W-:-:S07]  /*3e90*/  PRMT R89, R50, 0x7610, R89 ;  /* 0x0000761032597816 */ /* 0x000fce0000000059 */
.L_x_691:
[----:B------:R-:W-:Y:S05]  /*3ea0*/  BSYNC.RECONVERGENT B3 ;  /* 0x0000000000037941 */ /* 0x000fea0003800200 */
.L_x_690:
[-CC-:B------:R-:W-:Y:S01]  /*3eb0*/  @P0 FFMA.FTZ R51, R5, R154.reuse, R155.reuse ;  /* 0x0000009a05330223 */ /* 0x180fe2000001009b */
[----:B------:R-:W-:Y:S01]  /*3ec0*/  @P0 FFMA.FTZ R160, R132, R154, R155 ;  /* 0x0000009a84a00223 */ /* 0x000fe2000001009b */
[----:B------:R-:W-:Y:S01]  /*3ed0*/  SHF.L.U32 R161, R161, 0x10, RZ ;  /* 0x00000010a1a17819 */ /* 0x000fe200000006ff */
[----:B------:R-:W-:Y:S02]  /*3ee0*/  IMAD.U32 R156, R156, 0x10000, RZ ;  /* 0x000100009c9c7824 */ /* 0x000fe400078e00ff */
[----:B------:R-:W-:Y:S01]  /*3ef0*/  @P0 FADD.FTZ R50, R0, -R51 ;  /* 0x8000003300320221 */ /* 0x000fe20000010000 */
[----:B------:R-:W-:Y:S01]  /*3f00*/  SHF.L.U32 R51, R86, 0x10, RZ ;  /* 0x0000001056337819 */ /* 0x000fe200000006ff */
[----:B------:R-:W-:Y:S01]  /*3f10*/  @P0 FADD.FTZ R160, R133, -R160 ;  /* 0x800000a085a00221 */ /* 0x000fe20000010000 */
[----:B------:R-:W-:Y:S01]  /*3f20*/  SHF.L.U32 R107, R107, 0x10, RZ ;  /* 0x000000106b6b7819 */ /* 0x000fe200000006ff */
[----:B------:R-:W-:Y:S02]  /*3f30*/  BSSY.RECONVERGENT B3, `(.L_x_692) ;  /* 0x0000016000037945 */ /* 0x000fe40003800200 */
[C---:B------:R-:W-:Y:S01]  /*3f40*/  @P0 FFMA.FTZ R51, R120.reuse, R50, R51 ;  /* 0x0000003278330223 */ /* 0x040fe20000010033 */
[----:B------:R-:W-:Y:S01]  /*3f50*/  @P0 FFMA.FTZ R161, R120, R160, R161 ;  /* 0x000000a078a10223 */ /* 0x000fe200000100a1 */
[-CC-:B------:R-:W-:Y:S01]  /*3f60*/  @P0 FFMA.FTZ R160, R134, R154.reuse, R155.reuse ;  /* 0x0000009a86a00223 */ /* 0x180fe2000001009b */
[----:B------:R-:W-:-:S03]  /*3f70*/  @P0 FFMA.FTZ R50, R130, R154, R155 ;  /* 0x0000009a82320223 */ /* 0x000fc6000001009b */
[----:B------:R-:W-:Y:S01]  /*3f80*/  @P0 FADD.FTZ R160, R135, -R160 ;  /* 0x800000a087a00221 */ /* 0x000fe20000010000 */
[----:B------:R-:W-:-:S03]  /*3f90*/  @P0 FADD.FTZ R157, R131, -R50 ;  /* 0x80000032839d0221 */ /* 0x000fc60000010000 */
[C---:B------:R-:W-:Y:S01]  /*3fa0*/  @P0 FFMA.FTZ R107, R120.reuse, R160, R107 ;  /* 0x000000a0786b0223 */ /* 0x040fe2000001006b */
[----:B------:R-:W-:Y:S01]  /*3fb0*/  @P0 FFMA.FTZ R156, R120, R157, R156 ;  /* 0x0000009d789c0223 */ /* 0x000fe2000001009c */
[----:B------:R-:W-:Y:S06]  /*3fc0*/  @!P1 BRA `(.L_x_693) ;  /* 0x0000000000309947 */ /* 0x000fec0003800000 */
[----:B------:R-:W-:Y:S01]  /*3fd0*/  LOP3.LUT P3, RZ, R124, 0xff000000, RZ, 0xc0, !PT ;  /* 0xff0000007cff7812 */ /* 0x000fe2000786c0ff */
[----:B------:R-:W-:-:S04]  /*3fe0*/  FMUL.FTZ R50, R156, UR13 ;  /* 0x0000000d9c327c20 */ /* 0x000fc80008410000 */
[----:B------:R-:W-:Y:S01]  /*3ff0*/  FMUL.FTZ R157, R50, UR12 ;  /* 0x0000000c329d7c20 */ /* 0x000fe20008410000 */
[----:B------:R-:W-:-:S07]  /*4000*/  MOV R50, RZ ;  /* 0x000000ff00327202 */ /* 0x000fce0000000f00 */
[----:B------:R-:W-:-:S05]  /*4010*/  @P3 SHF.L.U32 R106, R106, 0x10, RZ ;  /* 0x000000106a6a3819 */ /* 0x000fca00000006ff */
[----:B------:R-:W-:Y:S01]  /*4020*/  @P3 FMUL.FTZ R50, R106, R157 ;  /* 0x0000009d6a323220 */ /* 0x000fe20000410000 */
[----:B------:R-:W-:-:S03]  /*4030*/  @P3 IMAD.U32 R106, R112, 0x10000, RZ ;  /* 0x00010000706a3824 */ /* 0x000fc600078e00ff */
[----:B------:R-:W-:Y:S01]  /*4040*/  FADD.FTZ R71, R71, R50 ;  /* 0x0000003247477221 */ /* 0x000fe20000010000 */
[----:B------:R-:W-:Y:S02]  /*4050*/  HFMA2 R50, -RZ, RZ, 0, 0 ;  /* 0x00000000ff327431 */ /* 0x000fe400000001ff */
[----:B------:R-:W-:-:S05]  /*4060*/  @P3 FMUL.FTZ R50, R106, R157 ;  /* 0x0000009d6a323220 */ /* 0x000fca0000410000 */
[----:B------:R-:W-:-:S04]  /*4070*/  F2FP.BF16.F32.PACK_AB R50, RZ, R50 ;  /* 0x00000032ff32723e */ /* 0x000fc800000010ff */
[----:B------:R-:W-:-:S07]  /*4080*/  PRMT R89, R89, 0x5410, R50 ;  /* 0x0000541059597816 */ /* 0x000fce0000000032 */
.L_x_693:
[----:B------:R-:W-:Y:S05]  /*4090*/  BSYNC.RECONVERGENT B3 ;  /* 0x0000000000037941 */ /* 0x000fea0003800200 */
.L_x_692:
[----:B------:R-:W-:Y:S04]  /*40a0*/  BSSY.RECONVERGENT B3, `(.L_x_694) ;  /* 0x000000e000037945 */ /* 0x000fe80003800200 */
[----:B------:R-:W-:Y:S05]  /*40b0*/  @!P1 BRA `(.L_x_695) ;  /* 0x0000000000309947 */ /* 0x000fea0003800000 */
[----:B------:R-:W-:Y:S01]  /*40c0*/  LOP3.LUT P3, RZ, R125, 0xff, RZ, 0xc0, !PT ;  /* 0x000000ff7dff7812 */ /* 0x000fe2000786c0ff */
[----:B------:R-:W-:Y:S01]  /*40d0*/  FMUL.FTZ R50, R51, UR13 ;  /* 0x0000000d33327c20 */ /* 0x000fe20008410000 */
[----:B------:R-:W-:-:S03]  /*40e0*/  MOV R157, RZ ;  /* 0x000000ff009d7202 */ /* 0x000fc60000000f00 */
[----:B------:R-:W-:Y:S01]  /*40f0*/  FMUL.FTZ R106, R50, UR12 ;  /* 0x0000000c326a7c20 */ /* 0x000fe20008410000 */
[----:B------:R-:W-:-:S07]  /*4100*/  HFMA2 R50, -RZ, RZ, 0, 0 ;  /* 0x00000000ff327431 */ /* 0x000fce00000001ff */
[----:B------:R-:W-:-:S05]  /*4110*/  @P3 SHF.L.U32 R163, R102, 0x10, RZ ;  /* 0x0000001066a33819 */ /* 0x000fca00000006ff */
[----:B------:R-:W-:-:S04]  /*4120*/  @P3 FMUL.FTZ R157, R163, R106 ;  /* 0x0000006aa39d3220 */ /* 0x000fc80000410000 */
[----:B------:R-:W-:Y:S01]  /*4130*/  FADD.FTZ R72, R72, R157 ;  /* 0x0000009d48487221 */ /* 0x000fe20000010000 */
[----:B------:R-:W-:-:S05]  /*4140*/  @P3 SHF.L.U32 R157, R30, 0x10, RZ ;  /* 0x000000101e9d3819 */ /* 0x000fca00000006ff */
[----:B------:R-:W-:-:S05]  /*4150*/  @P3 FMUL.FTZ R50, R157, R106 ;  /* 0x0000006a9d323220 */ /* 0x000fca0000410000 */
[----:B------:R-:W-:-:S04]  /*4160*/  F2FP.BF16.F32.PACK_AB R50, RZ, R50 ;  /* 0x00000032ff32723e */ /* 0x000fc800000010ff */
[----:B------:R-:W-:-:S07]  /*4170*/  PRMT R90, R50, 0x7610, R90 ;  /* 0x00007610325a7816 */ /* 0x000fce000000005a */
.L_x_695:
[----:B------:R-:W-:Y:S05]  /*4180*/  BSYNC.RECONVERGENT B3 ;  /* 0x0000000000037941 */ /* 0x000fea0003800200 */
.L_x_694:
[----:B------:R-:W-:Y:S04]  /*4190*/  BSSY.RECONVERGENT B3, `(.L_x_696) ;  /* 0x000000e000037945 */ /* 0x000fe80003800200 */
[----:B------:R-:W-:Y:S05]  /*41a0*/  @!P1 BRA `(.L_x_697) ;  /* 0x0000000000309947 */ /* 0x000fea0003800000 */
[----:B------:R-:W-:Y:S01]  /*41b0*/  LOP3.LUT P3, RZ, R125, 0xff00, RZ, 0xc0, !PT ;  /* 0x0000ff007dff7812 */ /* 0x000fe2000786c0ff */
[----:B------:R-:W-:-:S04]  /*41c0*/  FMUL.FTZ R50, R161, UR13 ;  /* 0x0000000da1327c20 */ /* 0x000fc80008410000 */
[----:B------:R-:W-:Y:S01]  /*41d0*/  FMUL.FTZ R106, R50, UR12 ;  /* 0x0000000c326a7c20 */ /* 0x000fe20008410000 */
[----:B------:R-:W-:-:S07]  /*41e0*/  MOV R50, RZ ;  /* 0x000000ff00327202 */ /* 0x000fce0000000f00 */
        /* <DEDUP_REMOVED lines=8> */
.L_x_697:
[----:B------:R-:W-:Y:S05]  /*4270*/  BSYNC.RECONVERGENT B3 ;  /* 0x0000000000037941 */ /* 0x000fea0003800200 */
.L_x_696:
[----:B------:R-:W-:Y:S01]  /*4280*/  F2FP.BF16.F32.PACK_AB R50, R161, R51 ;  /* 0x00000033a132723e */ /* 0x000fe200000010ff */
[----:B------:R-:W-:Y:S01]  /*4290*/  @P0 FFMA.FTZ R51, R123, R154, R155 ;  /* 0x0000009a7b330223 */ /* 0x000fe2000001009b */
[----:B------:R-:W-:Y:S01]  /*42a0*/  BSSY.RECONVERGENT B3, `(.L_x_698) ;  /* 0x0000012000037945 */ /* 0x000fe20003800200 */
[----:B------:R-:W-:Y:S02]  /*42b0*/  F2FP.BF16.F32.PACK_AB R49, R156, R49 ;  /* 0x000000319c31723e */ /* 0x000fe400000010ff */
[----:B------:R-:W-:Y:S01]  /*42c0*/  @P0 FADD.FTZ R105, R122, -R51 ;  /* 0x800000337a690221 */ /* 0x000fe20000010000 */
[----:B------:R-:W-:-:S05]  /*42d0*/  SHF.L.U32 R51, R87, 0x10, RZ ;  /* 0x0000001057337819 */ /* 0x000fca00000006ff */
[----:B------:R-:W-:Y:S01]  /*42e0*/  @P0 FFMA.FTZ R51, R120, R105, R51 ;  /* 0x0000006978330223 */ /* 0x000fe20000010033 */
[----:B------:R-:W-:Y:S06]  /*42f0*/  @!P1 BRA `(.L_x_699) ;  /* 0x0000000000309947 */ /* 0x000fec0003800000 */
[----:B------:R-:W-:Y:S01]  /*4300*/  LOP3.LUT P0, RZ, R125, 0xff0000, RZ, 0xc0, !PT ;  /* 0x00ff00007dff7812 */ /* 0x000fe2000780c0ff */
[----:B------:R-:W-:Y:S01]  /*4310*/  FMUL.FTZ R105, R51, UR13 ;  /* 0x0000000d33697c20 */ /* 0x000fe20008410000 */
[----:B------:R-:W-:-:S03]  /*4320*/  MOV R106, RZ ;  /* 0x000000ff006a7202 */ /* 0x000fc60000000f00 */
        /* <DEDUP_REMOVED lines=9> */
.L_x_699:
[----:B------:R-:W-:Y:S05]  /*43c0*/  BSYNC.RECONVERGENT B3 ;  /* 0x0000000000037941 */ /* 0x000fea0003800200 */
.L_x_698:
[----:B------:R-:W-:Y:S01]  /*43d0*/  F2FP.BF16.F32.PACK_AB R51, R107, R51 ;  /* 0x000000336b33723e */ /* 0x000fe200000010ff */
[----:B------:R-:W-:Y:S06]  /*43e0*/  @!P1 BRA `(.L_x_656) ;  /* 0x0000000000309947 */ /* 0x000fec0003800000 */
[----:B------:R-:W-:Y:S01]  /*43f0*/  ISETP.GE.U32.AND P0, PT, R124, RZ, PT ;  /* 0x000000ff7c00720c */ /* 0x000fe20003f06070 */
[----:B------:R-:W-:-:S03]  /*4400*/  FMUL.FTZ R107, R107, UR13 ;  /* 0x0000000d6b6b7c20 */ /* 0x000fc60008410000 */
[----:B------:R-:W-:Y:S01]  /*4410*/  ISETP.GE.U32.AND.EX P0, PT, R125, 0x1000000, PT, P0 ;  /* 0x010000007d00780c */ /* 0x000fe20003f06100 */
[----:B------:R-:W-:-:S12]  /*4420*/  FMUL.FTZ R107, R107, UR12 ;  /* 0x0000000c6b6b7c20 */ /* 0x000fd80008410000 */
[----:B------:R-:W-:Y:S02]  /*4430*/  @P0 SHF.L.U32 R106, R104, 0x10, RZ ;  /* 0x00000010686a0819 */ /* 0x000fe400000006ff */
[----:B------:R-:W-:-:S03]  /*4440*/  CS2R R104, SRZ ;  /* 0x0000000000687805 */ /* 0x000fc6000001ff00 */
[----:B------:R-:W-:Y:S01]  /*4450*/  @P0 FMUL.FTZ R104, R106, R107 ;  /* 0x0000006b6a680220 */ /* 0x000fe20000410000 */
[----:B------:R-:W-:-:S03]  /*4460*/  @P0 IMAD.U32 R106, R114, 0x10000, RZ ;  /* 0x00010000726a0824 */ /* 0x000fc600078e00ff */
[----:B------:R-:W-:Y:S01]  /*4470*/  FADD.FTZ R75, R75, R104 ;  /* 0x000000684b4b7221 */ /* 0x000fe20000010000 */
[----:B------:R-:W-:-:S05]  /*4480*/  @P0 FMUL.FTZ R105, R106, R107 ;  /* 0x0000006b6a690220 */ /* 0x000fca0000410000 */
[----:B------:R-:W-:-:S04]  /*4490*/  F2FP.BF16.F32.PACK_AB R105, RZ, R105 ;  /* 0x00000069ff69723e */ /* 0x000fc800000010ff */
[----:B------:R-:W-:-:S07]  /*44a0*/  PRMT R91, R91, 0x5410, R105 ;  /* 0x000054105b5b7816 */ /* 0x000fce0000000069 */
.L_x_656:
[----:B------:R-:W-:Y:S05]  /*44b0*/  BSYNC.RECONVERGENT B2 ;  /* 0x0000000000027941 */ /* 0x000fea0003800200 */
.L_x_639:
        /* <DEDUP_REMOVED lines=10> */
.L_x_636:
[----:B------:R-:W-:Y:S05]  /*4560*/  BSYNC.RECONVERGENT B1 ;  /* 0x0000000000017941 */ /* 0x000fea0003800200 */
.L_x_635:
[----:B------:R-:W-:Y:S04]  /*4570*/  BSSY.RECONVERGENT B1, `(.L_x_700) ;  /* 0x0000286000017945 */ /* 0x000fe80003800200 */
[----:B------:R-:W-:Y:S05]  /*4580*/  @!P2 BRA `(.L_x_701) ;  /* 0x000000280010a947 */ /* 0x000fea0003800000 */
[----:B------:R-:W-:Y:S04]  /*4590*/  BSSY.RECONVERGENT B2, `(.L_x_702) ;  /* 0x0000005000027945 */ /* 0x000fe80003800200 */
[----:B------:R-:W-:Y:S05]  /*45a0*/  @!P1 BRA `(.L_x_703) ;  /* 0x00000000000c9947 */ /* 0x000fea0003800000 */
[----:B------:R-:W2:Y:S02]  /*45b0*/  LDC.64 R100, c[0x0][0x390] ;  /* 0x0000e400ff647b82 */ /* 0x000ea40000000a00 */
[----:B--2---:R-:W-:-:S06]  /*45c0*/  IMAD.WIDE.U32 R100, R151, 0x10, R100 ;  /* 0x0000001097647825 */ /* 0x004fcc00078e0064 */
[----:B------:R-:W5:Y:S02]  /*45d0*/  LDG.E.128 R100, desc[UR6][R100.64] ;  /* 0x0000000664647981 */ /* 0x000f64000c1e1d00 */
.L_x_703:
[----:B------:R-:W-:Y:S05]  /*45e0*/  BSYNC.RECONVERGENT B2 ;  /* 0x0000000000027941 */ /* 0x000fea0003800200 */
.L_x_702:
[----:B------:R-:W-:Y:S01]  /*45f0*/  UISETP.NE.U32.AND UP0, UPT, UR10, URZ, UPT ;  /* 0x000000ff0a00728c */ /* 0x000fe2000bf05070 */
[----:B------:R-:W-:Y:S01]  /*4600*/  BSSY.RECONVERGENT B2, `(.L_x_704) ;  /* 0x0000276000027945 */ /* 0x000fe20003800200 */
[----:B-1---5:R-:W-:Y:S02]  /*4610*/  PRMT R107, R103, 0x7632, R107 ;  /* 0x00007632676b7816 */ /* 0x022fe4000000006b */
[----:B------:R-:W-:Y:S01]  /*4620*/  UISETP.NE.AND.EX UP0, UPT, UR11, URZ, UPT, UP0 ;  /* 0x000000ff0b00728c */ /* 0x000fe2000bf05300 */
[----:B------:R-:W-:Y:S02]  /*4630*/  PRMT R106, R102, 0x7632, R106 ;  /* 0x00007632666a7816 */ /* 0x000fe4000000006a */
[----:B------:R-:W-:Y:S02]  /*4640*/  PRMT R105, R101, 0x7632, R105 ;  /* 0x0000763265697816 */ /* 0x000fe40000000069 */
[----:B0-----:R-:W-:-:S04]  /*4650*/  PRMT R104, R100, 0x7632, R104 ;  /* 0x0000763264687816 */ /* 0x001fc80000000068 */
[----:B------:R-:W-:Y:S05]  /*4660*/  BRA.U !UP0, `(.L_x_705) ;  /* 0x0000001108e07547 */ /* 0x000fea000b800000 */
[----:B------:R-:W-:-:S04]  /*4670*/  UISETP.NE.U32.AND UP0, UPT, UR22, URZ, UPT ;  /* 0x000000ff1600728c */ /* 0x000fc8000bf05070 */
[----:B------:R-:W-:-:S06]  /*4680*/  UISETP.NE.AND.EX UP0, UPT, UR23, URZ, UPT, UP0 ;  /* 0x000000ff1700728c */ /* 0x000fcc000bf05300 */
[----:B------:R-:W-:-:S13]  /*4690*/  PLOP3.LUT P2, PT, PT, PT, UP0, 0x80, 0x8 ;  /* 0x000000000008781c */ /* 0x000fda0003f4f008 */
[----:B------:R-:W-:Y:S05]  /*46a0*/  @!P2 BRA `(.L_x_706) ;  /* 0x00000008006ca947 */ /* 0x000fea0003800000 */
[----:B------:R-:W-:Y:S01]  /*46b0*/  ISETP.GT.AND P0, PT, R121, RZ, PT ;  /* 0x000000ff7900720c */ /* 0x000fe20003f04270 */
[----:B------:R-:W-:Y:S01]  /*46c0*/  BSSY.RECONVERGENT B3, `(.L_x_707) ;  /* 0x000002e000037945 */ /* 0x000fe20003800200 */
[----:B------:R-:W-:Y:S02]  /*46d0*/  SHF.L.U32 R109, R109, 0x10, RZ ;  /* 0x000000106d6d7819 */ /* 0x000fe400000006ff */
[----:B------:R-:W-:Y:S02]  /*46e0*/  SHF.L.U32 R121, R111, 0x10, RZ ;  /* 0x000000106f797819 */ /* 0x000fe400000006ff */
[----:B------:R-:W-:Y:S02]  /*46f0*/  SHF.L.U32 R51, R108, 0x10, RZ ;  /* 0x000000106c337819 */ /* 0x000fe400000006ff */
[----:B------:R-:W-:-:S05]  /*4700*/  SHF.L.U32 R111, R110, 0x10, RZ ;  /* 0x000000106e6f7819 */ /* 0x000fca00000006ff */
[-CC-:B------:R-:W-:Y:S01]  /*4710*/  @P0 FFMA.FTZ R48, R144, R154.reuse, R155.reuse ;  /* 0x0000009a90300223 */ /* 0x180fe2000001009b */
[-CC-:B------:R-:W-:Y:S01]  /*4720*/  @P0 FFMA.FTZ R49, R139, R154.reuse, R155.reuse ;  /* 0x0000009a8b310223 */ /* 0x180fe2000001009b */
[-CC-:B------:R-:W-:Y:S01]  /*4730*/  @P0 FFMA.FTZ R163, R150, R154.reuse, R155.reuse ;  /* 0x0000009a96a30223 */ /* 0x180fe2000001009b */
[-CC-:B------:R-:W-:Y:S01]  /*4740*/  @P0 FFMA.FTZ R157, R143, R154.reuse, R155.reuse ;  /* 0x0000009a8f9d0223 */ /* 0x180fe2000001009b */
[----:B------:R-:W-:Y:S01]  /*4750*/  @P0 FADD.FTZ R48, R145, -R48 ;  /* 0x8000003091300221 */ /* 0x000fe20000010000 */
[-CC-:B------:R-:W-:Y:S01]  /*4760*/  @P0 FFMA.FTZ R159, R137, R154.reuse, R155.reuse ;  /* 0x0000009a899f0223 */ /* 0x180fe2000001009b */
[-CC-:B------:R-:W-:Y:S01]  /*4770*/  @P0 FFMA.FTZ R50, R146, R154.reuse, R155.reuse ;  /* 0x0000009a92320223 */ /* 0x180fe2000001009b */
[----:B------:R-:W-:Y:S01]  /*4780*/  @P0 FFMA.FTZ R161, R141, R154, R155 ;  /* 0x0000009a8da10223 */ /* 0x000fe2000001009b */
[----:B------:R-:W-:Y:S01]  /*4790*/  @P0 FFMA.FTZ R109, R120, R48, R109 ;  /* 0x00000030786d0223 */ /* 0x000fe2000001006d */
[----:B------:R-:W-:Y:S01]  /*47a0*/  @P0 FADD.FTZ R48, R138, -R49 ;  /* 0x800000318a300221 */ /* 0x000fe20000010000 */
[----:B------:R-:W-:-:S02]  /*47b0*/  IMAD.U32 R49, R21, 0x10000, RZ ;  /* 0x0001000015317824 */ /* 0x000fc400078e00ff */
[----:B------:R-:W-:Y:S01]  /*47c0*/  @P0 FFMA.FTZ R154, R152, R154, R155 ;  /* 0x0000009a989a0223 */ /* 0x000fe2000001009b */
[----:B------:R-:W-:Y:S01]  /*47d0*/  SHF.L.U32 R155, R22, 0x10, RZ ;  /* 0x00000010169b7819 */ /* 0x000fe200000006ff */
[----:B------:R-:W-:Y:S01]  /*47e0*/  @P0 FADD.FTZ R50, R147, -R50 ;  /* 0x8000003293320221 */ /* 0x000fe20000010000 */
[----:B------:R-:W-:Y:S01]  /*47f0*/  @P0 FFMA.FTZ R49, R120, R48, R49 ;  /* 0x0000003078310223 */ /* 0x000fe20000010031 */
[----:B------:R-:W-:Y:S01]  /*4800*/  @P0 FADD.FTZ R48, R148, -R163 ;  /* 0x800000a394300221 */ /* 0x000fe20000010000 */
[----:B------:R-:W-:Y:S01]  /*4810*/  @P0 FADD.FTZ R161, R140, -R161 ;  /* 0x800000a18ca10221 */ /* 0x000fe20000010000 */
[----:B------:R-:W-:Y:S01]  /*4820*/  @P0 FADD.FTZ R154, R149, -R154 ;  /* 0x8000009a959a0221 */ /* 0x000fe20000010000 */
[----:B------:R-:W-:Y:S01]  /*4830*/  @P0 FADD.FTZ R159, R136, -R159 ;  /* 0x8000009f889f0221 */ /* 0x000fe20000010000 */
[----:B------:R-:W-:Y:S01]  /*4840*/  @P0 FFMA.FTZ R121, R120, R48, R121 ;  /* 0x0000003078790223 */ /* 0x000fe20000010079 */
[----:B------:R-:W-:Y:S01]  /*4850*/  @P0 FADD.FTZ R48, R142, -R157 ;  /* 0x8000009d8e300221 */ /* 0x000fe20000010000 */
[----:B------:R-:W-:Y:S01]  /*4860*/  SHF.L.U32 R157, R23, 0x10, RZ ;  /* 0x00000010179d7819 */ /* 0x000fe200000006ff */
[C---:B------:R-:W-:Y:S01]  /*4870*/  @P0 FFMA.FTZ R51, R120.reuse, R50, R51 ;  /* 0x0000003278330223 */ /* 0x040fe20000010033 */
[C---:B------:R-:W-:Y:S01]  /*4880*/  @P0 FFMA.FTZ R155, R120.reuse, R161, R155 ;  /* 0x000000a1789b0223 */ /* 0x040fe2000001009b */
[----:B------:R-:W-:-:S02]  /*4890*/  @P0 FFMA.FTZ R111, R120, R154, R111 ;  /* 0x0000009a786f0223 */ /* 0x000fc4000001006f */
[----:B------:R-:W-:Y:S01]  /*48a0*/  @P0 FFMA.FTZ R157, R120, R48, R157 ;  /* 0x00000030789d0223 */ /* 0x000fe2000001009d */
[----:B------:R-:W-:-:S04]  /*48b0*/  IMAD.U32 R48, R20, 0x10000, RZ ;  /* 0x0001000014307824 */ /* 0x000fc800078e00ff */
[----:B------:R-:W-:Y:S01]  /*48c0*/  @P0 FFMA.FTZ R48, R120, R159, R48 ;  /* 0x0000009f78300223 */ /* 0x000fe20000010030 */
[----:B------:R-:W-:Y:S06]  /*48d0*/  @!P1 BRA `(.L_x_708) ;  /* 0x0000000000309947 */ /* 0x000fec0003800000 */
[----:B------:R-:W-:Y:S01]  /*48e0*/  LOP3.LUT P0, RZ, R126, 0xff, RZ, 0xc0, !PT ;  /* 0x000000ff7eff7812 */ /* 0x000fe2000780c0ff */
[----:B------:R-:W-:Y:S01]  /*48f0*/  FMUL.FTZ R50, R48, UR13 ;  /* 0x0000000d30327c20 */ /* 0x000fe20008410000 */
[----:B------:R-:W-:-:S03]  /*4900*/  HFMA2 R159, -RZ, RZ, 0, 0 ;  /* 0x00000000ff9f7431 */ /* 0x000fc600000001ff */
[----:B------:R-:W-:Y:S01]  /*4910*/  FMUL.FTZ R161, R50, UR12 ;  /* 0x0000000c32a17c20 */ /* 0x000fe20008410000 */
[----:B------:R-:W-:-:S07]  /*4920*/  MOV R50, RZ ;  /* 0x000000ff00327202 */ /* 0x000fce0000000f00 */
[----:B------:R-:W-:Y:S02]  /*4930*/  @P0 SHF.L.U32 R108, R36, 0x10, RZ ;  /* 0x00000010246c0819 */ /* 0x000fe400000006ff */
[----:B------:R-:W-:-:S03]  /*4940*/  @P0 SHF.L.U32 R110, R100, 0x10, RZ ;  /* 0x00000010646e0819 */ /* 0x000fc600000006ff */
[----:B------:R-:W-:Y:S02]  /*4950*/  @P0 FMUL.FTZ R50, R161, R108 ;  /* 0x0000006ca1320220 */ /* 0x000fe40000410000 */
[----:B------:R-:W-:-:S03]  /*4960*/  @P0 FMUL.FTZ R159, R110, R161 ;  /* 0x000000a16e9f0220 */ /* 0x000fc60000410000 */
[----:B------:R-:W-:Y:S01]  /*4970*/  F2FP.BF16.F32.PACK_AB R50, RZ, R50 ;  /* 0x00000032ff32723e */ /* 0x000fe200000010ff */
[----:B------:R-:W-:-:S03]  /*4980*/  FADD.FTZ R76, R76, R159 ;  /* 0x0000009f4c4c7221 */ /* 0x000fc60000010000 */
[----:B------:R-:W-:-:S07]  /*4990*/  PRMT R88, R50, 0x7610, R88 ;  /* 0x0000761032587816 */ /* 0x000fce0000000058 */
.L_x_708:
[----:B------:R-:W-:Y:S05]  /*49a0*/  BSYNC.RECONVERGENT B3 ;  /* 0x0000000000037941 */ /* 0x000fea0003800200 */
.L_x_707:
[----:B------:R-:W-:Y:S04]  /*49b0*/  BSSY.RECONVERGENT B3, `(.L_x_709) ;  /* 0x000000e000037945 */ /* 0x000fe80003800200 */
[----:B------:R-:W-:Y:S05]  /*49c0*/  @!P1 BRA `(.L_x_710) ;  /* 0x0000000000309947 */ /* 0x000fea0003800000 */
[----:B------:R-:W-:Y:S01]  /*49d0*/  LOP3.LUT P0, RZ, R126, 0xff00, RZ, 0xc0, !PT ;  /* 0x0000ff007eff7812 */ /* 0x000fe2000780c0ff */
[----:B------:R-:W-:-:S04]  /*49e0*/  FMUL.FTZ R50, R109, UR13 ;  /* 0x0000000d6d327c20 */ /* 0x000fc80008410000 */
[----:B------:R-:W-:Y:S01]  /*49f0*/  FMUL.FTZ R159, R50, UR12 ;  /* 0x0000000c329f7c20 */ /* 0x000fe20008410000 */
[----:B------:R-:W-:-:S07]  /*4a00*/  HFMA2 R50, -RZ, RZ, 0, 0 ;  /* 0x00000000ff327431 */ /* 0x000fce00000001ff */
[----:B------:R-:W-:Y:S01]  /*4a10*/  @P0 IMAD.U32 R104, R104, 0x10000, RZ ;  /* 0x0001000068680824 */ /* 0x000fe200078e00ff */
[----:B------:R-:W-:-:S03]  /*4a20*/  @P0 SHF.L.U32 R108, R11, 0x10, RZ ;  /* 0x000000100b6c0819 */ /* 0x000fc600000006ff */
[C---:B------:R-:W-:Y:S01]  /*4a30*/  @P0 FMUL.FTZ R50, R159.reuse, R104 ;  /* 0x000000689f320220 */ /* 0x040fe20000410000 */
[----:B------:R-:W-:Y:S01]  /*4a40*/  MOV R104, RZ ;  /* 0x000000ff00687202 */ /* 0x000fe20000000f00 */
[----:B------:R-:W-:Y:S02]  /*4a50*/  @P0 FMUL.FTZ R104, R159, R108 ;  /* 0x0000006c9f680220 */ /* 0x000fe40000410000 */
[----:B------:R-:W-:-:S03]  /*4a60*/  FADD.FTZ R77, R77, R50 ;  /* 0x000000324d4d7221 */ /* 0x000fc60000010000 */
[----:B------:R-:W-:-:S04]  /*4a70*/  F2FP.BF16.F32.PACK_AB R104, RZ, R104 ;  /* 0x00000068ff68723e */ /* 0x000fc800000010ff */
[----:B------:R-:W-:-:S07]  /*4a80*/  PRMT R88, R88, 0x5410, R104 ;  /* 0x0000541058587816 */ /* 0x000fce0000000068 */
.L_x_710:
[----:B------:R-:W-:Y:S05]  /*4a90*/  BSYNC.RECONVERGENT B3 ;  /* 0x0000000000037941 */ /* 0x000fea0003800200 */
.L_x_709:
[----:B------:R-:W-:Y:S01]  /*4aa0*/  BSSY.RECONVERGENT B3, `(.L_x_711) ;  /* 0x000000f000037945 */ /* 0x000fe20003800200 */
[----:B------:R-:W-:-:S03]  /*4ab0*/  F2FP.BF16.F32.PACK_AB R48, R109, R48 ;  /* 0x000000306d30723e */ /* 0x000fc600000010ff */
[----:B------:R-:W-:Y:S05]  /*4ac0*/  @!P1 BRA `(.L_x_712) ;  /* 0x0000000000309947 */ /* 0x000fea0003800000 */
[----:B------:R-:W-:Y:S01]  /*4ad0*/  LOP3.LUT P0, RZ, R126, 0xff0000, RZ, 0xc0, !PT ;  /* 0x00ff00007eff7812 */ /* 0x000fe2000780c0ff */
[----:B------:R-:W-:Y:S01]  /*4ae0*/  FMUL.FTZ R50, R49, UR13 ;  /* 0x0000000d31327c20 */ /* 0x000fe20008410000 */
[----:B------:R-:W-:-:S03]  /*4af0*/  HFMA2 R109, -RZ, RZ, 0, 0 ;  /* 0x00000000ff6d7431 */ /* 0x000fc600000001ff */
[----:B------:R-:W-:Y:S01]  /*4b00*/  FMUL.FTZ R159, R50, UR12 ;  /* 0x0000000c329f7c20 */ /* 0x000fe20008410000 */
[----:B------:R-:W-:-:S07]  /*4b10*/  IMAD.MOV.U32 R50, RZ, RZ, RZ ;  /* 0x000000ffff327224 */ /* 0x000fce00078e00ff */
[----:B------:R-:W-:Y:S02]  /*4b20*/  @P0 SHF.L.U32 R104, R37, 0x10, RZ ;  /* 0x0000001025680819 */ /* 0x000fe400000006ff */
[----:B------:R-:W-:-:S03]  /*4b30*/  @P0 SHF.L.U32 R108, R101, 0x10, RZ ;  /* 0x00000010656c0819 */ /* 0x000fc600000006ff */
[----:B------:R-:W-:Y:S02]  /*4b40*/  @P0 FMUL.FTZ R50, R159, R104 ;  /* 0x000000689f320220 */ /* 0x000fe40000410000 */
[----:B------:R-:W-:-:S03]  /*4b50*/  @P0 FMUL.FTZ R109, R108, R159 ;  /* 0x0000009f6c6d0220 */ /* 0x000fc60000410000 */
[----:B------:R-:W-:Y:S01]  /*4b60*/  F2FP.BF16.F32.PACK_AB R50, RZ, R50 ;  /* 0x00000032ff32723e */ /* 0x000fe200000010ff */
[----:B------:R-:W-:-:S03]  /*4b70*/  FADD.FTZ R78, R78, R109 ;  /* 0x0000006d4e4e7221 */ /* 0x000fc60000010000 */
[----:B------:R-:W-:-:S07]  /*4b80*/  PRMT R89, R50, 0x7610, R89 ;  /* 0x0000761032597816 */ /* 0x000fce0000000059 */
.L_x_712:
[----:B------:R-:W-:Y:S05]  /*4b90*/  BSYNC.RECONVERGENT B3 ;  /* 0x0000000000037941 */ /* 0x000fea0003800200 */
.L_x_711:
[----:B------:R-:W-:Y:S01]  /*4ba0*/  BSSY.RECONVERGENT B3, `(.L_x_713) ;  /* 0x000000f000037945 */ /* 0x000fe20003800200 */
[----:B------:R-:W-:-:S03]  /*4bb0*/  F2FP.BF16.F32.PACK_AB R49, R51, R49 ;  /* 0x000000313331723e */ /* 0x000fc600000010ff */
[----:B------:R-:W-:Y:S05]  /*4bc0*/  @!P1 BRA `(.L_x_714) ;  /* 0x0000000000309947 */ /* 0x000fea0003800000 */
[----:B------:R-:W-:Y:S01]  /*4bd0*/  LOP3.LUT P0, RZ, R126, 0xff000000, RZ, 0xc0, !PT ;  /* 0xff0000007eff7812 */ /* 0x000fe2000780c0ff */
[----:B------:R-:W-:-:S04]  /*4be0*/  FMUL.FTZ R51, R51, UR13 ;  /* 0x0000000d33337c20 */ /* 0x000fc80008410000 */
[----:B------:R-:W-:Y:S01]  /*4bf0*/  FMUL.FTZ R104, R51, UR12 ;  /* 0x0000000c33687c20 */ /* 0x000fe20008410000 */
[----:B------:R-:W-:-:S07]  /*4c00*/  MOV R51, RZ ;  /* 0x000000ff00337202 */ /* 0x000fce0000000f00 */
[----:B------:R-:W-:Y:S01]  /*4c10*/  @P0 SHF.L.U32 R50, R12, 0x10, RZ ;  /* 0x000000100c320819 */ /* 0x000fe200000006ff */
[----:B------:R-:W-:-:S04]  /*4c20*/  @P0 IMAD.U32 R105, R105, 0x10000, RZ ;  /* 0x0001000069690824 */ /* 0x000fc800078e00ff */
[C---:B------:R-:W-:Y:S01]  /*4c30*/  @P0 FMUL.FTZ R51, R104.reuse, R50 ;  /* 0x0000003268330220 */ /* 0x040fe20000410000 */
[----:B------:R-:W-:Y:S02]  /*4c40*/  HFMA2 R50, -RZ, RZ, 0, 0 ;  /* 0x00000000ff327431 */ /* 0x000fe400000001ff */
[----:B------:R-:W-:Y:S02]  /*4c50*/  @P0 FMUL.FTZ R50, R104, R105 ;  /* 0x0000006968320220 */ /* 0x000fe40000410000 */
[----:B------:R-:W-:Y:S02]  /*4c60*/  F2FP.BF16.F32.PACK_AB R51, RZ, R51 ;  /* 0x00000033ff33723e */ /* 0x000fe400000010ff */
[----:B------:R-:W-:Y:S02]  /*4c70*/  FADD.FTZ R79, R79, R50 ;  /* 0x000000324f4f7221 */ /* 0x000fe40000010000 */
[----:B------:R-:W-:-:S07]  /*4c80*/  PRMT R89, R89, 0x5410, R51 ;  /* 0x0000541059597816 */ /* 0x000fce0000000033 */
.L_x_714:
[----:B------:R-:W-:Y:S05]  /*4c90*/  BSYNC.RECONVERGENT B3 ;  /* 0x0000000000037941 */ /* 0x000fea0003800200 */
.L_x_713:
[----:B------:R-:W-:Y:S04]  /*4ca0*/  BSSY.RECONVERGENT B3, `(.L_x_715) ;  /* 0x000000e000037945 */ /* 0x000fe80003800200 */
[----:B------:R-:W-:Y:S05]  /*4cb0*/  @!P1 BRA `(.L_x_716) ;  /* 0x0000000000309947 */ /* 0x000fea0003800000 */
[----:B------:R-:W-:Y:S01]  /*4cc0*/  LOP3.LUT P0, RZ, R127, 0xff, RZ, 0xc0, !PT ;  /* 0x000000ff7fff7812 */ /* 0x000fe2000780c0ff */
[----:B------:R-:W-:Y:S01]  /*4cd0*/  FMUL.FTZ R50, R155, UR13 ;  /* 0x0000000d9b327c20 */ /* 0x000fe20008410000 */
[----:B------:R-:W-:-:S03]  /*4ce0*/  MOV R104, RZ ;  /* 0x000000ff00687202 */ /* 0x000fc60000000f00 */
[----:B------:R-:W-:-:S08]  /*4cf0*/  FMUL.FTZ R50, R50, UR12 ;  /* 0x0000000c32327c20 */ /* 0x000fd00008410000 */
[----:B------:R-:W-:Y:S01]  /*4d00*/  @P0 SHF.L.U32 R51, R38, 0x10, RZ ;  /* 0x0000001026330819 */ /* 0x000fe200000006ff */
[----:B------:R-:W-:-:S04]  /*4d10*/  @P0 IMAD.U32 R105, R102, 0x10000, RZ ;  /* 0x0001000066690824 */ /* 0x000fc800078e00ff */
[----:B------:R-:W-:Y:S01]  /*4d20*/  @P0 FMUL.FTZ R104, R50, R51 ;  /* 0x0000003332680220 */ /* 0x000fe20000410000 */
[----:B------:R-:W-:Y:S02]  /*4d30*/  HFMA2 R51, -RZ, RZ, 0, 0 ;  /* 0x00000000ff337431 */ /* 0x000fe400000001ff */
[----:B------:R-:W-:Y:S02]  /*4d40*/  @P0 FMUL.FTZ R51, R105, R50 ;  /* 0x0000003269330220 */ /* 0x000fe40000410000 */
[----:B------:R-:W-:Y:S02]  /*4d50*/  F2FP.BF16.F32.PACK_AB R104, RZ, R104 ;  /* 0x00000068ff68723e */ /* 0x000fe400000010ff */
[----:B------:R-:W-:Y:S02]  /*4d60*/  FADD.FTZ R80, R80, R51 ;  /* 0x0000003350507221 */ /* 0x000fe40000010000 */
[----:B------:R-:W-:-:S07]  /*4d70*/  PRMT R90, R104, 0x7610, R90 ;  /* 0x00007610685a7816 */ /* 0x000fce000000005a */
.L_x_716:
[----:B------:R-:W-:Y:S05]  /*4d80*/  BSYNC.RECONVERGENT B3 ;  /* 0x0000000000037941 */ /* 0x000fea0003800200 */
.L_x_715:
[----:B------:R-:W-:Y:S04]  /*4d90*/  BSSY.RECONVERGENT B3, `(.L_x_717) ;  /* 0x000000d000037945 */ /* 0x000fe80003800200 */
[----:B------:R-:W-:Y:S05]  /*4da0*/  @!P1 BRA `(.L_x_718) ;  /* 0x00000000002c9947 */ /* 0x000fea0003800000 */
[----:B------:R-:W-:Y:S01]  /*4db0*/  LOP3.LUT P0, RZ, R127, 0xff00, RZ, 0xc0, !PT ;  /* 0x0000ff007fff7812 */ /* 0x000fe2000780c0ff */
[----:B------:R-:W-:-:S04]  /*4dc0*/  FMUL.FTZ R50, R121, UR13 ;  /* 0x0000000d79327c20 */ /* 0x000fc80008410000 */
[----:B------:R-:W-:Y:S01]  /*4dd0*/  FMUL.FTZ R105, R50, UR12 ;  /* 0x0000000c32697c20 */ /* 0x000fe20008410000 */
[----:B------:R-:W-:-:S07]  /*4de0*/  CS2R R50, SRZ ;  /* 0x0000000000327805 */ /* 0x000fce000001ff00 */
[----:B------:R-:W-:Y:S02]  /*4df0*/  @P0 SHF.L.U32 R104, R13, 0x10, RZ ;  /* 0x000000100d680819 */ /* 0x000fe400000006ff */
[----:B------:R-:W-:-:S03]  /*4e00*/  @P0 SHF.L.U32 R106, R106, 0x10, RZ ;  /* 0x000000106a6a0819 */ /* 0x000fc600000006ff */
[C---:B------:R-:W-:Y:S02]  /*4e10*/  @P0 FMUL.FTZ R51, R105.reuse, R104 ;  /* 0x0000006869330220 */ /* 0x040fe40000410000 */
[----:B------:R-:W-:-:S03]  /*4e20*/  @P0 FMUL.FTZ R50, R105, R106 ;  /* 0x0000006a69320220 */ /* 0x000fc60000410000 */
[----:B------:R-:W-:Y:S01]  /*4e30*/  F2FP.BF16.F32.PACK_AB R51, RZ, R51 ;  /* 0x00000033ff33723e */ /* 0x000fe200000010ff */
[----:B------:R-:W-:-:S03]  /*4e40*/  FADD.FTZ R81, R81, R50 ;  /* 0x0000003251517221 */ /* 0x000fc60000010000 */
[----:B------:R-:W-:-:S07]  /*4e50*/  PRMT R90, R90, 0x5410, R51 ;  /* 0x000054105a5a7816 */ /* 0x000fce0000000033 */
.L_x_718:
[----:B------:R-:W-:Y:S05]  /*4e60*/  BSYNC.RECONVERGENT B3 ;  /* 0x0000000000037941 */ /* 0x000fea0003800200 */
.L_x_717:
[----:B------:R-:W-:Y:S04]  /*4e70*/  BSSY.RECONVERGENT B3, `(.L_x_719) ;  /* 0x000000e000037945 */ /* 0x000fe80003800200 */
[----:B------:R-:W-:Y:S05]  /*4e80*/  @!P1 BRA `(.L_x_720) ;  /* 0x0000000000309947 */ /* 0x000fea0003800000 */
[----:B------:R-:W-:Y:S01]  /*4e90*/  LOP3.LUT P0, RZ, R127, 0xff0000, RZ, 0xc0, !PT ;  /* 0x00ff00007fff7812 */ /* 0x000fe2000780c0ff */
[----:B------:R-:W-:Y:S01]  /*4ea0*/  FMUL.FTZ R50, R157, UR13 ;  /* 0x0000000d9d327c20 */ /* 0x000fe20008410000 */
[----:B------:R-:W-:Y:S01]  /*4eb0*/  MOV R104, RZ ;  /* 0x000000ff00687202 */ /* 0x000fe20000000f00 */
[----:B------:R-:W-:Y:S02]  /*4ec0*/  IMAD.MOV.U32 R51, RZ, RZ, RZ ;  /* 0x000000ffff337224 */ /* 0x000fe400078e00ff */
[----:B------:R-:W-:-:S08]  /*4ed0*/  FMUL.FTZ R105, R50, UR12 ;  /* 0x0000000c32697c20 */ /* 0x000fd00008410000 */
[----:B------:R-:W-:Y:S02]  /*4ee0*/  @P0 SHF.L.U32 R50, R39, 0x10, RZ ;  /* 0x0000001027320819 */ /* 0x000fe400000006ff */
[----:B------:R-:W-:-:S03]  /*4ef0*/  @P0 SHF.L.U32 R106, R103, 0x10, RZ ;  /* 0x00000010676a0819 */ /* 0x000fc600000006ff */
[----:B------:R-:W-:Y:S02]  /*4f00*/  @P0 FMUL.FTZ R104, R105, R50 ;  /* 0x0000003269680220 */ /* 0x000fe40000410000 */
[----:B------:R-:W-:-:S03]  /*4f10*/  @P0 FMUL.FTZ R51, R106, R105 ;  /* 0x000000696a330220 */ /* 0x000fc60000410000 */
[----:B------:R-:W-:Y:S01]  /*4f20*/  F2FP.BF16.F32.PACK_AB R104, RZ, R104 ;  /* 0x00000068ff68723e */ /* 0x000fe200000010ff */
[----:B------:R-:W-:-:S03]  /*4f30*/  FADD.FTZ R82, R82, R51 ;  /* 0x0000003352527221 */ /* 0x000fc60000010000 */
[----:B------:R-:W-:-:S07]  /*4f40*/  PRMT R91, R104, 0x7610, R91 ;  /* 0x00007610685b7816 */ /* 0x000fce000000005b */
.L_x_720:
[----:B------:R-:W-:Y:S05]  /*4f50*/  BSYNC.RECONVERGENT B3 ;  /* 0x0000000000037941 */ /* 0x000fea0003800200 */
.L_x_719:
[----:B------:R-:W-:Y:S02]  /*4f60*/  F2FP.BF16.F32.PACK_AB R50, R121, R155 ;  /* 0x0000009b7932723e */ /* 0x000fe400000010ff */
[----:B------:R-:W-:Y:S01]  /*4f70*/  F2FP.BF16.F32.PACK_AB R51, R111, R157 ;  /* 0x0000009d6f33723e */ /* 0x000fe200000010ff */
[----:B------:R-:W-:Y:S06]  /*4f80*/  @!P1 BRA `(.L_x_721) ;  /* 0x0000001c00749947 */ /* 0x000fec0003800000 */
[----:B------:R-:W-:Y:S01]  /*4f90*/  ISETP.GE.U32.AND P0, PT, R126, RZ, PT ;  /* 0x000000ff7e00720c */ /* 0x000fe20003f06070 */
[----:B------:R-:W-:Y:S01]  /*4fa0*/  FMUL.FTZ R111, R111, UR13 ;  /* 0x0000000d6f6f7c20 */ /* 0x000fe20008410000 */
[----:B------:R-:W-:Y:S02]  /*4fb0*/  CS2R R104, SRZ ;  /* 0x0000000000687805 */ /* 0x000fe4000001ff00 */
[----:B------:R-:W-:Y:S01]  /*4fc0*/  ISETP.GE.U32.AND.EX P0, PT, R127, 0x1000000, PT, P0 ;  /* 0x010000007f00780c */ /* 0x000fe20003f06100 */
[----:B------:R-:W-:-:S12]  /*4fd0*/  FMUL.FTZ R111, R111, UR12 ;  /* 0x0000000c6f6f7c20 */ /* 0x000fd80008410000 */
[----:B------:R-:W-:Y:S02]  /*4fe0*/  @P0 SHF.L.U32 R106, R14, 0x10, RZ ;  /* 0x000000100e6a0819 */ /* 0x000fe400000006ff */
[----:B------:R-:W-:-:S03]  /*4ff0*/  @P0 SHF.L.U32 R107, R107, 0x10, RZ ;  /* 0x000000106b6b0819 */ /* 0x000fc600000006ff */
[C---:B------:R-:W-:Y:S02]  /*5000*/  @P0 FMUL.FTZ R105, R111.reuse, R106 ;  /* 0x0000006a6f690220 */ /* 0x040fe40000410000 */
[----:B------:R-:W-:-:S03]  /*5010*/  @P0 FMUL.FTZ R104, R111, R107 ;  /* 0x0000006b6f680220 */ /* 0x000fc60000410000 */
[----:B------:R-:W-:Y:S01]  /*5020*/  F2FP.BF16.F32.PACK_AB R105, RZ, R105 ;  /* 0x00000069ff69723e */ /* 0x000fe200000010ff */
[----:B------:R-:W-:-:S03]  /*5030*/  FADD.FTZ R83, R83, R104 ;  /* 0x0000006853537221 */ /* 0x000fc60000010000 */
[----:B------:R-:W-:Y:S01]  /*5040*/  PRMT R91, R91, 0x5410, R105 ;  /* 0x000054105b5b7816 */ /* 0x000fe20000000069 */
[----:B------:R-:W-:Y:S06]  /*5050*/  BRA `(.L_x_721) ;  /* 0x0000001c00407947 */ /* 0x000fec0003800000 */
.L_x_706:
[----:B------:R-:W-:Y:S01]  /*5060*/  BSSY.RECONVERGENT B3, `(.L_x_722) ;  /* 0x0000013000037945 */ /* 0x000fe20003800200 */
[----:B------:R-:W-:-:S03]  /*5070*/  ISETP.GT.AND P3, PT, R121, RZ, PT ;  /* 0x000000ff7900720c */ /* 0x000fc60003f64270 */
[----:B------:R-:W-:Y:S10]  /*5080*/  @!P1 BRA `(.L_x_723) ;  /* 0x0000000000409947 */ /* 0x000ff40003800000 */
        /* <DEDUP_REMOVED lines=16> */
.L_x_723:
[----:B------:R-:W-:Y:S05]  /*5190*/  BSYNC.RECONVERGENT B3 ;  /* 0x0000000000037941 */ /* 0x000fea0003800200 */
.L_x_722:
[----:B------:R-:W-:Y:S04]  /*51a0*/  BSSY.RECONVERGENT B3, `(.L_x_724) ;  /* 0x0000012000037945 */ /* 0x000fe80003800200 */
[----:B------:R-:W-:Y:S05]  /*51b0*/  @!P1 BRA `(.L_x_725) ;  /* 0x0000000000409947 */ /* 0x000fea0003800000 */
[----:B------:R-:W-:Y:S01]  /*51c0*/  @P3 FFMA.FTZ R108, R144, R154, R155 ;  /* 0x0000009a906c3223 */ /* 0x000fe2000001009b */
[----:B------:R-:W-:Y:S02]  /*51d0*/  LOP3.LUT P0, RZ, R126, 0xff00, RZ, 0xc0, !PT ;  /* 0x0000ff007eff7812 */ /* 0x000fe4000780c0ff */
[----:B------:R-:W-:Y:S01]  /*51e0*/  SHF.L.U32 R109, R109, 0x10, RZ ;  /* 0x000000106d6d7819 */ /* 0x000fe200000006ff */
[----:B------:R-:W-:-:S04]  /*51f0*/  @P3 FADD.FTZ R108, R145, -R108 ;  /* 0x8000006c916c3221 */ /* 0x000fc80000010000 */
[----:B------:R-:W-:-:S04]  /*5200*/  @P3 FFMA.FTZ R109, R120, R108, R109 ;  /* 0x0000006c786d3223 */ /* 0x000fc8000001006d */
[----:B------:R-:W-:Y:S02]  /*5210*/  FMUL.FTZ R109, R109, UR13 ;  /* 0x0000000d6d6d7c20 */ /* 0x000fe40008410000 */
[----:B------:R-:W-:Y:S01]  /*5220*/  @P0 IMAD.U32 R108, R104, 0x10000, RZ ;  /* 0x00010000686c0824 */ /* 0x000fe200078e00ff */
[----:B------:R-:W-:Y:S01]  /*5230*/  @P0 SHF.L.U32 R110, R11, 0x10, RZ ;  /* 0x000000100b6e0819 */ /* 0x000fe200000006ff */
[----:B------:R-:W-:Y:S01]  /*5240*/  FMUL.FTZ R109, R109, UR12 ;  /* 0x0000000c6d6d7c20 */ /* 0x000fe20008410000 */
[----:B------:R-:W-:-:S03]  /*5250*/  MOV R104, RZ ;  /* 0x000000ff00687202 */ /* 0x000fc60000000f00 */
[-C--:B------:R-:W-:Y:S01]  /*5260*/  @P0 FMUL.FTZ R104, R108, R109.reuse ;  /* 0x0000006d6c680220 */ /* 0x080fe20000410000 */
[----:B------:R-:W-:Y:S02]  /*5270*/  HFMA2 R108, -RZ, RZ, 0, 0 ;  /* 0x00000000ff6c7431 */ /* 0x000fe400000001ff */
[----:B------:R-:W-:Y:S01]  /*5280*/  @P0 FMUL.FTZ R108, R110, R109 ;  /* 0x0000006d6e6c0220 */ /* 0x000fe20000410000 */
[----:B------:R-:W-:-:S04]  /*5290*/  FADD.FTZ R77, R77, R104 ;  /* 0x000000684d4d7221 */ /* 0x000fc80000010000 */
[----:B------:R-:W-:-:S04]  /*52a0*/  F2FP.BF16.F32.PACK_AB R108, RZ, R108 ;  /* 0x0000006cff6c723e */ /* 0x000fc800000010ff */
[----:B------:R-:W-:-:S07]  /*52b0*/  PRMT R88, R88, 0x5410, R108 ;  /* 0x0000541058587816 */ /* 0x000fce000000006c */
.L_x_725:
[----:B------:R-:W-:Y:S05]  /*52c0*/  BSYNC.RECONVERGENT B3 ;  /* 0x0000000000037941 */ /* 0x000fea0003800200 */
.L_x_724:
[----:B------:R-:W-:Y:S04]  /*52d0*/  BSSY.RECONVERGENT B3, `(.L_x_726) ;  /* 0x0000012000037945 */ /* 0x000fe80003800200 */
[----:B------:R-:W-:Y:S05]  /*52e0*/  @!P1 BRA `(.L_x_727) ;  /* 0x0000000000409947 */ /* 0x000fea0003800000 */
[----:B------:R-:W-:Y:S01]  /*52f0*/  @P3 FFMA.FTZ R109, R139, R154, R155 ;  /* 0x0000009a8b6d3223 */ /* 0x000fe2000001009b */
[----:B------:R-:W-:-:S03]  /*5300*/  LOP3.LUT P0, RZ, R126, 0xff0000, RZ, 0xc0, !PT ;  /* 0x00ff00007eff7812 */ /* 0x000fc6000780c0ff */
[----:B------:R-:W-:Y:S01]  /*5310*/  @P3 FADD.FTZ R104, R138, -R109 ;  /* 0x8000006d8a683221 */ /* 0x000fe20000010000 */
[----:B------:R-:W-:-:S05]  /*5320*/  SHF.L.U32 R109, R21, 0x10, RZ ;  /* 0x00000010156d7819 */ /* 0x000fca00000006ff */
[----:B------:R-:W-:Y:S01]  /*5330*/  @P3 FFMA.FTZ R109, R120, R104, R109 ;  /* 0x00000068786d3223 */ /* 0x000fe2000001006d */
[----:B------:R-:W-:-:S03]  /*5340*/  MOV R104, RZ ;  /* 0x000000ff00687202 */ /* 0x000fc60000000f00 */
        /* <DEDUP_REMOVED lines=10> */
.L_x_727:
[----:B------:R-:W-:Y:S05]  /*53f0*/  BSYNC.RECONVERGENT B3 ;  /* 0x0000000000037941 */ /* 0x000fea0003800200 */
.L_x_726:
[----:B------:R-:W-:Y:S04]  /*5400*/  BSSY.RECONVERGENT B3, `(.L_x_728) ;  /* 0x0000012000037945 */ /* 0x000fe80003800200 */
[----:B------:R-:W-:Y:S05]  /*5410*/  @!P1 BRA `(.L_x_729) ;  /* 0x0000000000409947 */ /* 0x000fea0003800000 */
[----:B------:R-:W-:Y:S01]  /*5420*/  PRMT R104, R21, 0x7632, R104 ;  /* 0x0000763215687816 */ /* 0x000fe20000000068 */
[----:B------:R-:W-:Y:S01]  /*5430*/  @P3 FFMA.FTZ R108, R146, R154, R155 ;  /* 0x0000009a926c3223 */ /* 0x000fe2000001009b */
[----:B------:R-:W-:Y:S02]  /*5440*/  LOP3.LUT P0, RZ, R126, 0xff000000, RZ, 0xc0, !PT ;  /* 0xff0000007eff7812 */ /* 0x000fe4000780c0ff */
[----:B------:R-:W-:Y:S01]  /*5450*/  SHF.L.U32 R109, R104, 0x10, RZ ;  /* 0x00000010686d7819 */ /* 0x000fe200000006ff */
[----:B------:R-:W-:-:S04]  /*5460*/  @P3 FADD.FTZ R108, R147, -R108 ;  /* 0x8000006c936c3221 */ /* 0x000fc80000010000 */
[----:B------:R-:W-:-:S04]  /*5470*/  @P3 FFMA.FTZ R109, R120, R108, R109 ;  /* 0x0000006c786d3223 */ /* 0x000fc8000001006d */
[----:B------:R-:W-:Y:S02]  /*5480*/  FMUL.FTZ R109, R109, UR13 ;  /* 0x0000000d6d6d7c20 */ /* 0x000fe40008410000 */
[----:B------:R-:W-:Y:S01]  /*5490*/  @P0 IMAD.U32 R108, R105, 0x10000, RZ ;  /* 0x00010000696c0824 */ /* 0x000fe200078e00ff */
[----:B------:R-:W-:Y:S01]  /*54a0*/  CS2R R104, SRZ ;  /* 0x0000000000687805 */ /* 0x000fe2000001ff00 */
[----:B------:R-:W-:-:S04]  /*54b0*/  FMUL.FTZ R109, R109, UR12 ;  /* 0x0000000c6d6d7c20 */ /* 0x000fc80008410000 */
[----:B------:R-:W-:Y:S01]  /*54c0*/  @P0 FMUL.FTZ R104, R108, R109 ;  /* 0x0000006d6c680220 */ /* 0x000fe20000410000 */
[----:B------:R-:W-:-:S03]  /*54d0*/  @P0 SHF.L.U32 R108, R12, 0x10, RZ ;  /* 0x000000100c6c0819 */ /* 0x000fc600000006ff */
[----:B------:R-:W-:Y:S02]  /*54e0*/  FADD.FTZ R79, R79, R104 ;  /* 0x000000684f4f7221 */ /* 0x000fe40000010000 */
[----:B------:R-:W-:-:S05]  /*54f0*/  @P0 FMUL.FTZ R105, R108, R109 ;  /* 0x0000006d6c690220 */ /* 0x000fca0000410000 */
[----:B------:R-:W-:-:S04]  /*5500*/  F2FP.BF16.F32.PACK_AB R105, RZ, R105 ;  /* 0x00000069ff69723e */ /* 0x000fc800000010ff */
[----:B------:R-:W-:-:S07]  /*5510*/  PRMT R89, R89, 0x5410, R105 ;  /* 0x0000541059597816 */ /* 0x000fce0000000069 */
.L_x_729:
[----:B------:R-:W-:Y:S05]  /*5520*/  BSYNC.RECONVERGENT B3 ;  /* 0x0000000000037941 */ /* 0x000fea0003800200 */
.L_x_728:
        /* <DEDUP_REMOVED lines=8> */
[----:B------:R-:W-:Y:S02]  /*55b0*/  @P0 SHF.L.U32 R111, R38, 0x10, RZ ;  /* 0x00000010266f0819 */ /* 0x000fe400000006ff */
[----:B------:R-:W-:Y:S01]  /*55c0*/  FMUL.FTZ R108, R105, UR12 ;  /* 0x0000000c696c7c20 */ /* 0x000fe20008410000 */
[----:B------:R-:W-:Y:S02]  /*55d0*/  CS2R R104, SRZ ;  /* 0x0000000000687805 */ /* 0x000fe4000001ff00 */
[----:B------:R-:W-:Y:S01]  /*55e0*/  @P0 SHF.L.U32 R109, R102, 0x10, RZ ;  /* 0x00000010666d0819 */ /* 0x000fe200000006ff */
[----:B------:R-:W-:-:S04]  /*55f0*/  @P0 FMUL.FTZ R104, R111, R108 ;  /* 0x0000006c6f680220 */ /* 0x000fc80000410000 */
[----:B------:R-:W-:Y:S01]  /*5600*/  @P0 FMUL.FTZ R105, R109, R108 ;  /* 0x0000006c6d690220 */ /* 0x000fe20000410000 */
[----:B------:R-:W-:-:S03]  /*5610*/  F2FP.BF16.F32.PACK_AB R104, RZ, R104 ;  /* 0x00000068ff68723e */ /* 0x000fc600000010ff */
[----:B------:R-:W-:Y:S01]  /*5620*/  FADD.FTZ R80, R80, R105 ;  /* 0x0000006950507221 */ /* 0x000fe20000010000 */
[----:B------:R-:W-:-:S07]  /*5630*/  PRMT R90, R104, 0x7610, R90 ;  /* 0x00007610685a7816 */ /* 0x000fce000000005a */
.L_x_731:
[----:B------:R-:W-:Y:S05]  /*5640*/  BSYNC.RECONVERGENT B3 ;  /* 0x0000000000037941 */ /* 0x000fea0003800200 */
.L_x_730:
        /* <DEDUP_REMOVED lines=9> */
[----:B------:R-:W-:Y:S02]  /*56e0*/  @P0 IMAD.U32 R109, R13, 0x10000, RZ ;  /* 0x000100000d6d0824 */ /* 0x000fe400078e00ff */
[----:B------:R-:W-:Y:S01]  /*56f0*/  FMUL.FTZ R108, R105, UR12 ;  /* 0x0000000c696c7c20 */ /* 0x000fe20008410000 */
[----:B------:R-:W-:-:S03]  /*5700*/  CS2R R104, SRZ ;  /* 0x0000000000687805 */ /* 0x000fc6000001ff00 */
[----:B------:R-:W-:Y:S01]  /*5710*/  @P0 FMUL.FTZ R105, R109, R108 ;  /* 0x0000006c6d690220 */ /* 0x000fe20000410000 */
[----:B------:R-:W-:-:S04]  /*5720*/  @P0 SHF.L.U32 R109, R106, 0x10, RZ ;  /* 0x000000106a6d0819 */ /* 0x000fc800000006ff */
[----:B------:R-:W-:Y:S01]  /*5730*/  F2FP.BF16.F32.PACK_AB R105, RZ, R105 ;  /* 0x00000069ff69723e */ /* 0x000fe200000010ff */
[----:B------:R-:W-:-:S03]  /*5740*/  @P0 FMUL.FTZ R104, R109, R108 ;  /* 0x0000006c6d680220 */ /* 0x000fc60000410000 */
[----:B------:R-:W-:Y:S01]  /*5750*/  PRMT R90, R90, 0x5410, R105 ;  /* 0x000054105a5a7816 */ /* 0x000fe20000000069 */
[----:B------:R-:W-:-:S07]  /*5760*/  FADD.FTZ R81, R81, R104 ;  /* 0x0000006851517221 */ /* 0x000fce0000010000 */
.L_x_733:
[----:B------:R-:W-:Y:S05]  /*5770*/  BSYNC.RECONVERGENT B3 ;  /* 0x0000000000037941 */ /* 0x000fea0003800200 */
.L_x_732:
[----:B------:R-:W-:Y:S04]  /*5780*/  BSSY.RECONVERGENT B3, `(.L_x_734) ;  /* 0x0000012000037945 */ /* 0x000fe80003800200 */
[----:B------:R-:W-:Y:S05]  /*5790*/  @!P1 BRA `(.L_x_735) ;  /* 0x0000000000409947 */ /* 0x000fea0003800000 */
[----:B------:R-:W-:Y:S01]  /*57a0*/  @P3 FFMA.FTZ R109, R143, R154, R155 ;  /* 0x0000009a8f6d3223 */ /* 0x000fe2000001009b */
[----:B------:R-:W-:Y:S01]  /*57b0*/  LOP3.LUT P0, RZ, R127, 0xff0000, RZ, 0xc0, !PT ;  /* 0x00ff00007fff7812 */ /* 0x000fe2000780c0ff */
[----:B------:R-:W-:Y:S01]  /*57c0*/  HFMA2 R104, -RZ, RZ, 0, 0 ;  /* 0x00000000ff687431 */ /* 0x000fe200000001ff */
[----:B------:R-:W-:Y:S01]  /*57d0*/  SHF.L.U32 R105, R23, 0x10, RZ ;  /* 0x0000001017697819 */ /* 0x000fe200000006ff */
[----:B------:R-:W-:-:S04]  /*57e0*/  @P3 FADD.FTZ R109, R142, -R109 ;  /* 0x8000006d8e6d3221 */ /* 0x000fc80000010000 */
[----:B------:R-:W-:-:S04]  /*57f0*/  @P3 FFMA.FTZ R105, R120, R109, R105 ;  /* 0x0000006d78693223 */ /* 0x000fc80000010069 */
[----:B------:R-:W-:Y:S02]  /*5800*/  FMUL.FTZ R105, R105, UR13 ;  /* 0x0000000d69697c20 */ /* 0x000fe40008410000 */
[----:B------:R-:W-:Y:S02]  /*5810*/  @P0 SHF.L.U32 R109, R39, 0x10, RZ ;  /* 0x00000010276d0819 */ /* 0x000fe400000006ff */
[----:B------:R-:W-:Y:S01]  /*5820*/  FMUL.FTZ R106, R105, UR12 ;  /* 0x0000000c696a7c20 */ /* 0x000fe20008410000 */
[----:B------:R-:W-:-:S03]  /*5830*/  MOV R105, RZ ;  /* 0x000000ff00697202 */ /* 0x000fc60000000f00 */
[----:B------:R-:W-:Y:S01]  /*5840*/  @P0 FMUL.FTZ R104, R109, R106 ;  /* 0x0000006a6d680220 */ /* 0x000fe20000410000 */
[----:B------:R-:W-:-:S04]  /*5850*/  @P0 IMAD.U32 R109, R103, 0x10000, RZ ;  /* 0x00010000676d0824 */ /* 0x000fc800078e00ff */
[----:B------:R-:W-:Y:S01]  /*5860*/  @P0 FMUL.FTZ R105, R109, R106 ;  /* 0x0000006a6d690220 */ /* 0x000fe20000410000 */
[----:B------:R-:W-:-:S03]  /*5870*/  F2FP.BF16.F32.PACK_AB R104, RZ, R104 ;  /* 0x00000068ff68723e */ /* 0x000fc600000010ff */
[----:B------:R-:W-:Y:S01]  /*5880*/  FADD.FTZ R82, R82, R105 ;  /* 0x0000006952527221 */ /* 0x000fe20000010000 */
[----:B------:R-:W-:-:S07]  /*5890*/  PRMT R91, R104, 0x7610, R91 ;  /* 0x00007610685b7816 */ /* 0x000fce000000005b */
.L_x_735:
[----:B------:R-:W-:Y:S05]  /*58a0*/  BSYNC.RECONVERGENT B3 ;  /* 0x0000000000037941 */ /* 0x000fea0003800200 */
.L_x_734:
[----:B------:R-:W-:Y:S05]  /*58b0*/  @!P1 BRA `(.L_x_721) ;  /* 0x0000001400289947 */ /* 0x000fea0003800000 */
[----:B------:R-:W-:Y:S01]  /*58c0*/  ISETP.GE.U32.AND P0, PT, R126, RZ, PT ;  /* 0x000000ff7e00720c */ /* 0x000fe20003f06070 */
[----:B------:R-:W-:Y:S01]  /*58d0*/  @P3 FFMA.FTZ R154, R152, R154, R155 ;  /* 0x0000009a989a3223 */ /* 0x000fe2000001009b */
[----:B------:R-:W-:Y:S01]  /*58e0*/  PRMT R104, R23, 0x7632, R104 ;  /* 0x0000763217687816 */ /* 0x000fe20000000068 */
[----:B------:R-:W-:Y:S01]  /*58f0*/  HFMA2 R106, -RZ, RZ, 0, 0 ;  /* 0x00000000ff6a7431 */ /* 0x000fe200000001ff */
[----:B------:R-:W-:Y:S01]  /*5900*/  ISETP.GE.U32.AND.EX P0, PT, R127, 0x1000000, PT, P0 ;  /* 0x010000007f00780c */ /* 0x000fe20003f06100 */
[----:B------:R-:W-:Y:S01]  /*5910*/  @P3 FADD.FTZ R154, R149, -R154 ;  /* 0x8000009a959a3221 */ /* 0x000fe20000010000 */
[----:B------:R-:W-:Y:S02]  /*5920*/  SHF.L.U32 R105, R104, 0x10, RZ ;  /* 0x0000001068697819 */ /* 0x000fe400000006ff */
[----:B------:R-:W-:-:S03]  /*5930*/  MOV R104, RZ ;  /* 0x000000ff00687202 */ /* 0x000fc60000000f00 */
[----:B------:R-:W-:-:S04]  /*5940*/  @P3 FFMA.FTZ R105, R120, R154, R105 ;  /* 0x0000009a78693223 */ /* 0x000fc80000010069 */
[----:B------:R-:W-:Y:S02]  /*5950*/  FMUL.FTZ R105, R105, UR13 ;  /* 0x0000000d69697c20 */ /* 0x000fe40008410000 */
[----:B------:R-:W-:Y:S02]  /*5960*/  @P0 SHF.L.U32 R110, R14, 0x10, RZ ;  /* 0x000000100e6e0819 */ /* 0x000fe400000006ff */
[----:B------:R-:W-:Y:S01]  /*5970*/  FMUL.FTZ R105, R105, UR12 ;  /* 0x0000000c69697c20 */ /* 0x000fe20008410000 */
[----:B------:R-:W-:-:S03]  /*5980*/  @P0 SHF.L.U32 R108, R107, 0x10, RZ ;  /* 0x000000106b6c0819 */ /* 0x000fc600000006ff */
[-C--:B------:R-:W-:Y:S02]  /*5990*/  @P0 FMUL.FTZ R106, R110, R105.reuse ;  /* 0x000000696e6a0220 */ /* 0x080fe40000410000 */
[----:B------:R-:W-:-:S03]  /*59a0*/  @P0 FMUL.FTZ R104, R108, R105 ;  /* 0x000000696c680220 */ /* 0x000fc60000410000 */
[----:B------:R-:W-:Y:S01]  /*59b0*/  F2FP.BF16.F32.PACK_AB R106, RZ, R106 ;  /* 0x0000006aff6a723e */ /* 0x000fe200000010ff */
[----:B------:R-:W-:-:S03]  /*59c0*/  FADD.FTZ R83, R83, R104 ;  /* 0x0000006853537221 */ /* 0x000fc60000010000 */
[----:B------:R-:W-:Y:S01]  /*59d0*/  PRMT R91, R91, 0x5410, R106 ;  /* 0x000054105b5b7816 */ /* 0x000fe2000000006a */
[----:B------:R-:W-:Y:S06]  /*59e0*/  BRA `(.L_x_721) ;  /* 0x0000001000dc7947 */ /* 0x000fec0003800000 */
.L_x_705:
[----:B------:R-:W-:-:S04]  /*59f0*/  UISETP.NE.U32.AND UP0, UPT, UR22, URZ, UPT ;  /* 0x000000ff1600728c */ /* 0x000fc8000bf05070 */
[----:B------:R-:W-:-:S06]  /*5a00*/  UISETP.NE.AND.EX UP0, UPT, UR23, URZ, UPT, UP0 ;  /* 0x000000ff1700728c */ /* 0x000fcc000bf05300 */
[----:B------:R-:W-:-:S13]  /*5a10*/  PLOP3.LUT P2, PT, PT, PT, UP0, 0x80, 0x8 ;  /* 0x000000000008781c */ /* 0x000fda0003f4f008 */
[----:B------:R-:W-:Y:S05]  /*5a20*/  @!P2 BRA `(.L_x_736) ;  /* 0x000000080064a947 */ /* 0x000fea0003800000 */
[-CC-:B------:R-:W-:Y:S01]  /*5a30*/  FFMA.FTZ R49, R137, R154.reuse, R155.reuse ;  /* 0x0000009a89317223 */ /* 0x180fe2000001009b */
[-CC-:B------:R-:W-:Y:S01]  /*5a40*/  FFMA.FTZ R48, R144, R154.reuse, R155.reuse ;  /* 0x0000009a90307223 */ /* 0x180fe2000001009b */
[----:B------:R-:W-:Y:S01]  /*5a50*/  ISETP.GT.AND P0, PT, R121, RZ, PT ;  /* 0x000000ff7900720c */ /* 0x000fe20003f04270 */
[-CC-:B------:R-:W-:Y:S01]  /*5a60*/  FFMA.FTZ R109, R139, R154.reuse, R155.reuse ;  /* 0x0000009a8b6d7223 */ /* 0x180fe2000001009b */
[-CC-:B------:R-:W-:Y:S01]  /*5a70*/  FFMA.FTZ R50, R146, R154.reuse, R155.reuse ;  /* 0x0000009a92327223 */ /* 0x180fe2000001009b */
[-CC-:B------:R-:W-:Y:S01]  /*5a80*/  FFMA.FTZ R121, R141, R154.reuse, R155.reuse ;  /* 0x0000009a8d797223 */ /* 0x180fe2000001009b */
[-CC-:B------:R-:W-:Y:S01]  /*5a90*/  FFMA.FTZ R157, R150, R154.reuse, R155.reuse ;  /* 0x0000009a969d7223 */ /* 0x180fe2000001009b */
[-C--:B------:R-:W-:Y:S01]  /*5aa0*/  FFMA.FTZ R159, R143, R154.reuse, R155 ;  /* 0x0000009a8f9f7223 */ /* 0x080fe2000001009b */
[----:B------:R-:W-:Y:S01]  /*5ab0*/  FADD.FTZ R49, R136, -R49 ;  /* 0x8000003188317221 */ /* 0x000fe20000010000 */
[----:B------:R-:W-:Y:S01]  /*5ac0*/  FADD.FTZ R51, R145, -R48 ;  /* 0x8000003091337221 */ /* 0x000fe20000010000 */
[----:B------:R-:W-:Y:S01]  /*5ad0*/  FFMA.FTZ R154, R152, R154, R155 ;  /* 0x0000009a989a7223 */ /* 0x000fe2000001009b */
[----:B------:R-:W-:Y:S01]  /*5ae0*/  FADD.FTZ R109, R138, -R109 ;  /* 0x8000006d8a6d7221 */ /* 0x000fe20000010000 */
[----:B------:R-:W-:Y:S01]  /*5af0*/  FADD.FTZ R111, R147, -R50 ;  /* 0x80000032936f7221 */ /* 0x000fe20000010000 */
[----:B------:R-:W-:Y:S01]  /*5b00*/  FADD.FTZ R121, R140, -R121 ;  /* 0x800000798c797221 */ /* 0x000fe20000010000 */
[----:B------:R-:W-:Y:S01]  /*5b10*/  FADD.FTZ R157, R148, -R157 ;  /* 0x8000009d949d7221 */ /* 0x000fe20000010000 */
[----:B------:R-:W-:Y:S01]  /*5b20*/  FADD.FTZ R159, R142, -R159 ;  /* 0x8000009f8e9f7221 */ /* 0x000fe20000010000 */
[C---:B------:R-:W-:Y:S01]  /*5b30*/  FMUL.FTZ R108, R120.reuse, R49 ;  /* 0x00000031786c7220 */ /* 0x040fe20000410000 */
[C---:B------:R-:W-:Y:S01]  /*5b40*/  FMUL.FTZ R51, R120.reuse, R51 ;  /* 0x0000003378337220 */ /* 0x040fe20000410000 */
[----:B------:R-:W-:Y:S01]  /*5b50*/  FADD.FTZ R155, R149, -R154 ;  /* 0x8000009a959b7221 */ /* 0x000fe20000010000 */
[----:B------:R-:W-:Y:S01]  /*5b60*/  BSSY.RECONVERGENT B3, `(.L_x_737) ;  /* 0x0000016000037945 */ /* 0x000fe20003800200 */
[C---:B------:R-:W-:Y:S01]  /*5b70*/  FMUL.FTZ R109, R120.reuse, R109 ;  /* 0x0000006d786d7220 */ /* 0x040fe20000410000 */
[C---:B------:R-:W-:Y:S01]  /*5b80*/  FMUL.FTZ R110, R120.reuse, R111 ;  /* 0x0000006f786e7220 */ /* 0x040fe20000410000 */
[C---:B------:R-:W-:Y:S01]  /*5b90*/  FMUL.FTZ R48, R120.reuse, R121 ;  /* 0x0000007978307220 */ /* 0x040fe20000410000 */
[C---:B------:R-:W-:Y:S01]  /*5ba0*/  FMUL.FTZ R49, R120.reuse, R157 ;  /* 0x0000009d78317220 */ /* 0x040fe20000410000 */
[C---:B------:R-:W-:Y:S01]  /*5bb0*/  FMUL.FTZ R50, R120.reuse, R159 ;  /* 0x0000009f78327220 */ /* 0x040fe20000410000 */
[----:B------:R-:W-:Y:S01]  /*5bc0*/  FMUL.FTZ R120, R120, R155 ;  /* 0x0000009b78787220 */ /* 0x000fe20000410000 */
[----:B------:R-:W-:-:S02]  /*5bd0*/  FSEL R51, R51, RZ, P0 ;  /* 0x000000ff33337208 */ /* 0x000fc40000000000 */
        /* <DEDUP_REMOVED lines=14> */
.L_x_738:
[----:B------:R-:W-:Y:S05]  /*5cc0*/  BSYNC.RECONVERGENT B3 ;  /* 0x0000000000037941 */ /* 0x000fea0003800200 */
.L_x_737:
[----:B------:R-:W-:Y:S04]  /*5cd0*/  BSSY.RECONVERGENT B3, `(.L_x_739) ;  /* 0x000000e000037945 */ /* 0x000fe80003800200 */
[----:B------:R-:W-:Y:S05]  /*5ce0*/  @!P1 BRA `(.L_x_740) ;  /* 0x0000000000309947 */ /* 0x000fea0003800000 */
[----:B------:R-:W-:Y:S01]  /*5cf0*/  LOP3.LUT P3, RZ, R126, 0xff00, RZ, 0xc0, !PT ;  /* 0x0000ff007eff7812 */ /* 0x000fe2000786c0ff */
[----:B------:R-:W-:-:S04]  /*5d00*/  FMUL.FTZ R111, R51, UR13 ;  /* 0x0000000d336f7c20 */ /* 0x000fc80008410000 */
[----:B------:R-:W-:Y:S01]  /*5d10*/  FMUL.FTZ R121, R111, UR12 ;  /* 0x0000000c6f797c20 */ /* 0x000fe20008410000 */
[----:B------:R-:W-:-:S07]  /*5d20*/  IMAD.MOV.U32 R111, RZ, RZ, RZ ;  /* 0x000000ffff6f7224 */ /* 0x000fce00078e00ff */
[----:B------:R-:W-:Y:S02]  /*5d30*/  @P3 SHF.L.U32 R154, R104, 0x10, RZ ;  /* 0x00000010689a3819 */ /* 0x000fe400000006ff */
[----:B------:R-:W-:-:S03]  /*5d40*/  MOV R104, RZ ;  /* 0x000000ff00687202 */ /* 0x000fc60000000f00 */
[----:B------:R-:W-:Y:S01]  /*5d50*/  @P3 FMUL.FTZ R104, R154, R121 ;  /* 0x000000799a683220 */ /* 0x000fe20000410000 */
[----:B------:R-:W-:-:S03]  /*5d60*/  @P3 SHF.L.U32 R154, R11, 0x10, RZ ;  /* 0x000000100b9a3819 */ /* 0x000fc600000006ff */
[----:B------:R-:W-:Y:S02]  /*5d70*/  FADD.FTZ R77, R77, R104 ;  /* 0x000000684d4d7221 */ /* 0x000fe40000010000 */
[----:B------:R-:W-:-:S05]  /*5d80*/  @P3 FMUL.FTZ R111, R154, R121 ;  /* 0x000000799a6f3220 */ /* 0x000fca0000410000 */
[----:B------:R-:W-:-:S04]  /*5d90*/  F2FP.BF16.F32.PACK_AB R111, RZ, R111 ;  /* 0x0000006fff6f723e */ /* 0x000fc800000010ff */
[----:B------:R-:W-:-:S07]  /*5da0*/  PRMT R88, R88, 0x5410, R111 ;  /* 0x0000541058587816 */ /* 0x000fce000000006f */
.L_x_740:
[----:B------:R-:W-:Y:S05]  /*5db0*/  BSYNC.RECONVERGENT B3 ;  /* 0x0000000000037941 */ /* 0x000fea0003800200 */
.L_x_739:
[----:B------:R-:W-:Y:S01]  /*5dc0*/  BSSY.RECONVERGENT B3, `(.L_x_741) ;  /* 0x000000f000037945 */ /* 0x000fe20003800200 */
        /* <DEDUP_REMOVED lines=14> */
.L_x_742:
[----:B------:R-:W-:Y:S05]  /*5eb0*/  BSYNC.RECONVERGENT B3 ;  /* 0x0000000000037941 */ /* 0x000fea0003800200 */
.L_x_741:
[----:B------:R-:W-:Y:S04]  /*5ec0*/  BSSY.RECONVERGENT B3, `(.L_x_743) ;  /* 0x000000e000037945 */ /* 0x000fe80003800200 */
[----:B------:R-:W-:Y:S05]  /*5ed0*/  @!P1 BRA `(.L_x_744) ;  /* 0x0000000000309947 */ /* 0x000fea0003800000 */
[----:B------:R-:W-:Y:S01]  /*5ee0*/  LOP3.LUT P3, RZ, R126, 0xff000000, RZ, 0xc0, !PT ;  /* 0xff0000007eff7812 */ /* 0x000fe2000786c0ff */
[----:B------:R-:W-:-:S04]  /*5ef0*/  FMUL.FTZ R110, R104, UR13 ;  /* 0x0000000d686e7c20 */ /* 0x000fc80008410000 */
[----:B------:R-:W-:Y:S01]  /*5f00*/  FMUL.FTZ R111, R110, UR12 ;  /* 0x0000000c6e6f7c20 */ /* 0x000fe20008410000 */
[----:B------:R-:W-:-:S07]  /*5f10*/  HFMA2 R110, -RZ, RZ, 0, 0 ;  /* 0x00000000ff6e7431 */ /* 0x000fce00000001ff */
        /* <DEDUP_REMOVED lines=8> */
.L_x_744:
[----:B------:R-:W-:Y:S05]  /*5fa0*/  BSYNC.RECONVERGENT B3 ;  /* 0x0000000000037941 */ /* 0x000fea0003800200 */
.L_x_743:
        /* <DEDUP_REMOVED lines=15> */
.L_x_746:
[----:B------:R-:W-:Y:S05]  /*60a0*/  BSYNC.RECONVERGENT B3 ;  /* 0x0000000000037941 */ /* 0x000fea0003800200 */
.L_x_745:
        /* <DEDUP_REMOVED lines=13> */
.L_x_748:
[----:B------:R-:W-:Y:S05]  /*6180*/  BSYNC.RECONVERGENT B3 ;  /* 0x0000000000037941 */ /* 0x000fea0003800200 */
.L_x_747:
[----:B------:R-:W-:Y:S01]  /*6190*/  BSSY.RECONVERGENT B3, `(.L_x_749) ;  /* 0x0000012000037945 */ /* 0x000fe20003800200 */
[----:B------:R-:W-:Y:S02]  /*61a0*/  F2FP.BF16.F32.PACK_AB R49, R104, R109 ;  /* 0x0000006d6831723e */ /* 0x000fe400000010ff */
[----:B------:R-:W-:Y:S02]  /*61b0*/  F2FP.BF16.F32.PACK_AB R48, R51, R108 ;  /* 0x0000006c3330723e */ /* 0x000fe400000010ff */
[----:B------:R-:W-:Y:S02]  /*61c0*/  FSEL R109, R120, RZ, P0 ;  /* 0x000000ff786d7208 */ /* 0x000fe40000000000 */
[----:B------:R-:W-:Y:S01]  /*61d0*/  FSEL R106, R50, RZ, P0 ;  /* 0x000000ff326a7208 */ /* 0x000fe20000000000 */
[----:B------:R-:W-:Y:S06]  /*61e0*/  @!P1 BRA `(.L_x_750) ;  /* 0x0000000000309947 */ /* 0x000fec0003800000 */
[----:B------:R-:W-:Y:S01]  /*61f0*/  LOP3.LUT P0, RZ, R127, 0xff0000, RZ, 0xc0, !PT ;  /* 0x00ff00007fff7812 */ /* 0x000fe2000780c0ff */
[----:B------:R-:W-:Y:S01]  /*6200*/  FMUL.FTZ R50, R106, UR13 ;  /* 0x0000000d6a327c20 */ /* 0x000fe20008410000 */
[----:B------:R-:W-:Y:S01]  /*6210*/  IMAD.MOV.U32 R104, RZ, RZ, RZ ;  /* 0x000000ffff687224 */ /* 0x000fe200078e00ff */
[----:B------:R-:W-:Y:S02]  /*6220*/  MOV R51, RZ ;  /* 0x000000ff00337202 */ /* 0x000fe40000000f00 */
[----:B------:R-:W-:-:S08]  /*6230*/  FMUL.FTZ R50, R50, UR12 ;  /* 0x0000000c32327c20 */ /* 0x000fd00008410000 */
[----:B------:R-:W-:Y:S02]  /*6240*/  @P0 SHF.L.U32 R121, R39, 0x10, RZ ;  /* 0x0000001027790819 */ /* 0x000fe400000006ff */
[----:B------:R-:W-:-:S03]  /*6250*/  @P0 SHF.L.U32 R111, R103, 0x10, RZ ;  /* 0x00000010676f0819 */ /* 0x000fc600000006ff */
[-C--:B------:R-:W-:Y:S02]  /*6260*/  @P0 FMUL.FTZ R104, R121, R50.reuse ;  /* 0x0000003279680220 */ /* 0x080fe40000410000 */
[----:B------:R-:W-:-:S03]  /*6270*/  @P0 FMUL.FTZ R51, R111, R50 ;  /* 0x000000326f330220 */ /* 0x000fc60000410000 */
[----:B------:R-:W-:Y:S01]  /*6280*/  F2FP.BF16.F32.PACK_AB R104, RZ, R104 ;  /* 0x00000068ff68723e */ /* 0x000fe200000010ff */
[----:B------:R-:W-:-:S03]  /*6290*/  FADD.FTZ R82, R82, R51 ;  /* 0x0000003352527221 */ /* 0x000fc60000010000 */
[----:B------:R-:W-:-:S07]  /*62a0*/  PRMT R91, R104, 0x7610, R91 ;  /* 0x00007610685b7816 */ /* 0x000fce000000005b */
.L_x_750:
[----:B------:R-:W-:Y:S05]  /*62b0*/  BSYNC.RECONVERGENT B3 ;  /* 0x0000000000037941 */ /* 0x000fea0003800200 */
.L_x_749:
[----:B------:R-:W-:Y:S02]  /*62c0*/  F2FP.BF16.F32.PACK_AB R50, R105, R110 ;  /* 0x0000006e6932723e */ /* 0x000fe400000010ff */
[----:B------:R-:W-:Y:S01]  /*62d0*/  F2FP.BF16.F32.PACK_AB R51, R109, R106 ;  /* 0x0000006a6d33723e */ /* 0x000fe200000010ff */
[----:B------:R-:W-:Y:S06]  /*62e0*/  @!P1 BRA `(.L_x_721) ;  /* 0x00000008009c9947 */ /* 0x000fec0003800000 */
[----:B------:R-:W-:Y:S01]  /*62f0*/  ISETP.GE.U32.AND P0, PT, R126, RZ, PT ;  /* 0x000000ff7e00720c */ /* 0x000fe20003f06070 */
[----:B------:R-:W-:-:S03]  /*6300*/  FMUL.FTZ R104, R109, UR13 ;  /* 0x0000000d6d687c20 */ /* 0x000fc60008410000 */
[----:B------:R-:W-:Y:S01]  /*6310*/  ISETP.GE.U32.AND.EX P0, PT, R127, 0x1000000, PT, P0 ;  /* 0x010000007f00780c */ /* 0x000fe20003f06100 */
[----:B------:R-:W-:Y:S01]  /*6320*/  FMUL.FTZ R106, R104, UR12 ;  /* 0x0000000c686a7c20 */ /* 0x000fe20008410000 */
[----:B------:R-:W-:-:S11]  /*6330*/  CS2R R104, SRZ ;  /* 0x0000000000687805 */ /* 0x000fd6000001ff00 */
[----:B------:R-:W-:Y:S02]  /*6340*/  @P0 SHF.L.U32 R109, R14, 0x10, RZ ;  /* 0x000000100e6d0819 */ /* 0x000fe400000006ff */
[----:B------:R-:W-:-:S03]  /*6350*/  @P0 SHF.L.U32 R107, R107, 0x10, RZ ;  /* 0x000000106b6b0819 */ /* 0x000fc600000006ff */
[-C--:B------:R-:W-:Y:S02]  /*6360*/  @P0 FMUL.FTZ R105, R109, R106.reuse ;  /* 0x0000006a6d690220 */ /* 0x080fe40000410000 */
[----:B------:R-:W-:-:S03]  /*6370*/  @P0 FMUL.FTZ R104, R107, R106 ;  /* 0x0000006a6b680220 */ /* 0x000fc60000410000 */
[----:B------:R-:W-:Y:S01]  /*6380*/  F2FP.BF16.F32.PACK_AB R105, RZ, R105 ;  /* 0x00000069ff69723e */ /* 0x000fe200000010ff */
[----:B------:R-:W-:-:S03]  /*6390*/  FADD.FTZ R83, R83, R104 ;  /* 0x0000006853537221 */ /* 0x000fc60000010000 */
[----:B------:R-:W-:Y:S01]  /*63a0*/  PRMT R91, R91, 0x5410, R105 ;  /* 0x000054105b5b7816 */ /* 0x000fe20000000069 */
[----:B------:R-:W-:Y:S06]  /*63b0*/  BRA `(.L_x_721) ;  /* 0x0000000800687947 */ /* 0x000fec0003800000 */
.L_x_736:
[----:B------:R-:W-:Y:S04]  /*63c0*/  BSSY.RECONVERGENT B3, `(.L_x_751) ;  /* 0x0000012000037945 */ /* 0x000fe80003800200 */
[----:B------:R-:W-:Y:S05]  /*63d0*/  @!P1 BRA `(.L_x_752) ;  /* 0x0000000000409947 */ /* 0x000fea0003800000 */
[----:B------:R-:W-:Y:S01]  /*63e0*/  FFMA.FTZ R109, R137, R154, R155 ;  /* 0x0000009a896d7223 */ /* 0x000fe2000001009b */
[----:B------:R-:W-:Y:S02]  /*63f0*/  LOP3.LUT P3, RZ, R126, 0xff, RZ, 0xc0, !PT ;  /* 0x000000ff7eff7812 */ /* 0x000fe4000786c0ff */
        /* <DEDUP_REMOVED lines=8> */
[----:B------:R-:W-:-:S03]  /*6480*/  CS2R R108, SRZ ;  /* 0x00000000006c7805 */ /* 0x000fc6000001ff00 */
[-C--:B------:R-:W-:Y:S01]  /*6490*/  @P3 FMUL.FTZ R108, R157, R110.reuse ;  /* 0x0000006e9d6c3220 */ /* 0x080fe20000410000 */
[----:B------:R-:W-:-:S04]  /*64a0*/  @P3 FMUL.FTZ R109, R111, R110 ;  /* 0x0000006e6f6d3220 */ /* 0x000fc80000410000 */
[----:B------:R-:W-:Y:S01]  /*64b0*/  F2FP.BF16.F32.PACK_AB R108, RZ, R108 ;  /* 0x0000006cff6c723e */ /* 0x000fe200000010ff */
[----:B------:R-:W-:-:S03]  /*64c0*/  FADD.FTZ R76, R76, R109 ;  /* 0x0000006d4c4c7221 */ /* 0x000fc60000010000 */
[----:B------:R-:W-:-:S07]  /*64d0*/  PRMT R88, R108, 0x7610, R88 ;  /* 0x000076106c587816 */ /* 0x000fce0000000058 */
.L_x_752:
[----:B------:R-:W-:Y:S05]  /*64e0*/  BSYNC.RECONVERGENT B3 ;  /* 0x0000000000037941 */ /* 0x000fea0003800200 */
.L_x_751:
        /* <DEDUP_REMOVED lines=8> */
[----:B------:R-:W-:Y:S01]  /*6570*/  @P3 SHF.L.U32 R108, R104, 0x10, RZ ;  /* 0x00000010686c3819 */ /* 0x000fe200000006ff */
[----:B------:R-:W-:Y:S01]  /*6580*/  HFMA2 R104, -RZ, RZ, 0, 0 ;  /* 0x00000000ff687431 */ /* 0x000fe200000001ff */
[----:B------:R-:W-:Y:S01]  /*6590*/  @P3 SHF.L.U32 R110, R11, 0x10, RZ ;  /* 0x000000100b6e3819 */ /* 0x000fe200000006ff */
[----:B------:R-:W-:-:S04]  /*65a0*/  FMUL.FTZ R109, R109, UR13 ;  /* 0x0000000d6d6d7c20 */ /* 0x000fc80008410000 */
[----:B------:R-:W-:-:S04]  /*65b0*/  FMUL.FTZ R109, R109, UR12 ;  /* 0x0000000c6d6d7c20 */ /* 0x000fc80008410000 */
[-C--:B------:R-:W-:Y:S01]  /*65c0*/  @P3 FMUL.FTZ R104, R108, R109.reuse ;  /* 0x0000006d6c683220 */ /* 0x080fe20000410000 */
[----:B------:R-:W-:Y:S01]  /*65d0*/  MOV R108, RZ ;  /* 0x000000ff006c7202 */ /* 0x000fe20000000f00 */
[----:B------:R-:W-:Y:S02]  /*65e0*/  @P3 FMUL.FTZ R108, R110, R109 ;  /* 0x0000006d6e6c3220 */ /* 0x000fe40000410000 */
[----:B------:R-:W-:-:S03]  /*65f0*/  FADD.FTZ R77, R77, R104 ;  /* 0x000000684d4d7221 */ /* 0x000fc60000010000 */
[----:B------:R-:W-:-:S04]  /*6600*/  F2FP.BF16.F32.PACK_AB R108, RZ, R108 ;  /* 0x0000006cff6c723e */ /* 0x000fc800000010ff */
[----:B------:R-:W-:-:S07]  /*6610*/  PRMT R88, R88, 0x5410, R108 ;  /* 0x0000541058587816 */ /* 0x000fce000000006c */
.L_x_754:
[----:B------:R-:W-:Y:S05]  /*6620*/  BSYNC.RECONVERGENT B3 ;  /* 0x0000000000037941 */ /* 0x000fea0003800200 */
.L_x_753:
        /* <DEDUP_REMOVED lines=8> */
[----:B------:R-:W-:Y:S02]  /*66b0*/  FSEL R109, R109, RZ, P0 ;  /* 0x000000ff6d6d7208 */ /* 0x000fe40000000000 */
[----:B------:R-:W-:Y:S02]  /*66c0*/  @P3 SHF.L.U32 R157, R37, 0x10, RZ ;  /* 0x00000010259d3819 */ /* 0x000fe400000006ff */
[----:B------:R-:W-:Y:S01]  /*66d0*/  @P3 SHF.L.U32 R111, R101, 0x10, RZ ;  /* 0x00000010656f3819 */ /* 0x000fe200000006ff */
[----:B------:R-:W-:-:S04]  /*66e0*/  FMUL.FTZ R109, R109, UR13 ;  /* 0x0000000d6d6d7c20 */ /* 0x000fc80008410000 */
[----:B------:R-:W-:Y:S01]  /*66f0*/  FMUL.FTZ R108, R109, UR12 ;  /* 0x0000000c6d6c7c20 */ /* 0x000fe20008410000 */
[----:B------:R-:W-:-:S03]  /*6700*/  IMAD.MOV.U32 R109, RZ, RZ, RZ ;  /* 0x000000ffff6d7224 */ /* 0x000fc600078e00ff */
[-C--:B------:R-:W-:Y:S01]  /*6710*/  @P3 FMUL.FTZ R104, R157, R108.reuse ;  /* 0x0000006c9d683220 */ /* 0x080fe20000410000 */
[----:B------:R-:W-:-:S04]  /*6720*/  @P3 FMUL.FTZ R109, R111, R108 ;  /* 0x0000006c6f6d3220 */ /* 0x000fc80000410000 */
[----:B------:R-:W-:Y:S01]  /*6730*/  F2FP.BF16.F32.PACK_AB R104, RZ, R104 ;  /* 0x00000068ff68723e */ /* 0x000fe200000010ff */
[----:B------:R-:W-:-:S03]  /*6740*/  FADD.FTZ R78, R78, R109 ;  /* 0x0000006d4e4e7221 */ /* 0x000fc60000010000 */
[----:B------:R-:W-:-:S07]  /*6750*/  PRMT R89, R104, 0x7610, R89 ;  /* 0x0000761068597816 */ /* 0x000fce0000000059 */
.L_x_756:
[----:B------:R-:W-:Y:S05]  /*6760*/  BSYNC.RECONVERGENT B3 ;  /* 0x0000000000037941 */ /* 0x000fea0003800200 */
.L_x_755:
        /* <DEDUP_REMOVED lines=8> */
[----:B------:R-:W-:Y:S02]  /*67f0*/  @P3 SHF.L.U32 R108, R105, 0x10, RZ ;  /* 0x00000010696c3819 */ /* 0x000fe400000006ff */
[----:B------:R-:W-:Y:S01]  /*6800*/  CS2R R104, SRZ ;  /* 0x0000000000687805 */ /* 0x000fe2000001ff00 */
[----:B------:R-:W-:-:S04]  /*6810*/  FMUL.FTZ R109, R109, UR13 ;  /* 0x0000000d6d6d7c20 */ /* 0x000fc80008410000 */
[----:B------:R-:W-:-:S04]  /*6820*/  FMUL.FTZ R109, R109, UR12 ;  /* 0x0000000c6d6d7c20 */ /* 0x000fc80008410000 */
[----:B------:R-:W-:Y:S01]  /*6830*/  @P3 FMUL.FTZ R104, R108, R109 ;  /* 0x0000006d6c683220 */ /* 0x000fe20000410000 */
[----:B------:R-:W-:-:S03]  /*6840*/  @P3 SHF.L.U32 R108, R12, 0x10, RZ ;  /* 0x000000100c6c3819 */ /* 0x000fc600000006ff */
[----:B------:R-:W-:Y:S02]  /*6850*/  FADD.FTZ R79, R79, R104 ;  /* 0x000000684f4f7221 */ /* 0x000fe40000010000 */
[----:B------:R-:W-:-:S05]  /*6860*/  @P3 FMUL.FTZ R105, R108, R109 ;  /* 0x0000006d6c693220 */ /* 0x000fca0000410000 */
[----:B------:R-:W-:-:S04]  /*6870*/  F2FP.BF16.F32.PACK_AB R105, RZ, R105 ;  /* 0x00000069ff69723e */ /* 0x000fc800000010ff */
[----:B------:R-:W-:-:S07]  /*6880*/  PRMT R89, R89, 0x5410, R105 ;  /* 0x0000541059597816 */ /* 0x000fce0000000069 */
.L_x_758:
[----:B------:R-:W-:Y:S05]  /*6890*/  BSYNC.RECONVERGENT B3 ;  /* 0x0000000000037941 */ /* 0x000fea0003800200 */
.L_x_757:
        /* <DEDUP_REMOVED lines=18> */
.L_x_760:
[----:B------:R-:W-:Y:S05]  /*69c0*/  BSYNC.RECONVERGENT B3 ;  /* 0x0000000000037941 */ /* 0x000fea0003800200 */
.L_x_759:
        /* <DEDUP_REMOVED lines=18> */
.L_x_762:
[----:B------:R-:W-:Y:S05]  /*6af0*/  BSYNC.RECONVERGENT B3 ;  /* 0x0000000000037941 */ /* 0x000fea0003800200 */
.L_x_761:
        /* <DEDUP_REMOVED lines=18> */
.L_x_764:
[----:B------:R-:W-:Y:S05]  /*6c20*/  BSYNC.RECONVERGENT B3 ;  /* 0x0000000000037941 */ /* 0x000fea0003800200 */
.L_x_763:
[----:B------:R-:W-:Y:S05]  /*6c30*/  @!P1 BRA `(.L_x_721) ;  /* 0x0000000000489947 */ /* 0x000fea0003800000 */
[----:B------:R-:W-:Y:S01]  /*6c40*/  FFMA.FTZ R154, R152, R154, R155 ;  /* 0x0000009a989a7223 */ /* 0x000fe2000001009b */
[----:B------:R-:W-:Y:S01]  /*6c50*/  ISETP.GE.U32.AND P0, PT, R126, RZ, PT ;  /* 0x000000ff7e00720c */ /* 0x000fe20003f06070 */
[----:B------:R-:W-:Y:S01]  /*6c60*/  IMAD.MOV.U32 R106, RZ, RZ, RZ ;  /* 0x000000ffff6a7224 */ /* 0x000fe200078e00ff */
[----:B------:R-:W-:Y:S01]  /*6c70*/  ISETP.GT.AND P3, PT, R121, RZ, PT ;  /* 0x000000ff7900720c */ /* 0x000fe20003f64270 */
[----:B------:R-:W-:Y:S01]  /*6c80*/  FADD.FTZ R105, R149, -R154 ;  /* 0x8000009a95697221 */ /* 0x000fe20000010000 */
[----:B------:R-:W-:-:S03]  /*6c90*/  ISETP.GE.U32.AND.EX P0, PT, R127, 0x1000000, PT, P0 ;  /* 0x010000007f00780c */ /* 0x000fc60003f06100 */
[----:B------:R-:W-:Y:S01]  /*6ca0*/  FMUL.FTZ R104, R120, R105 ;  /* 0x0000006978687220 */ /* 0x000fe20000410000 */
[----:B------:R-:W-:-:S04]  /*6cb0*/  MOV R105, RZ ;  /* 0x000000ff00697202 */ /* 0x000fc80000000f00 */
[----:B------:R-:W-:-:S05]  /*6cc0*/  FSEL R104, R104, RZ, P3 ;  /* 0x000000ff68687208 */ /* 0x000fca0001800000 */
[----:B------:R-:W-:Y:S01]  /*6cd0*/  FMUL.FTZ R104, R104, UR13 ;  /* 0x0000000d68687c20 */ /* 0x000fe20008410000 */
[----:B------:R-:W-:Y:S02]  /*6ce0*/  @P0 SHF.L.U32 R109, R14, 0x10, RZ ;  /* 0x000000100e6d0819 */ /* 0x000fe400000006ff */
[----:B------:R-:W-:Y:S01]  /*6cf0*/  @P0 SHF.L.U32 R107, R107, 0x10, RZ ;  /* 0x000000106b6b0819 */ /* 0x000fe200000006ff */
[----:B------:R-:W-:-:S04]  /*6d00*/  FMUL.FTZ R104, R104, UR12 ;  /* 0x0000000c68687c20 */ /* 0x000fc80008410000 */
[-C--:B------:R-:W-:Y:S01]  /*6d10*/  @P0 FMUL.FTZ R105, R109, R104.reuse ;  /* 0x000000686d690220 */ /* 0x080fe20000410000 */
[----:B------:R-:W-:-:S04]  /*6d20*/  @P0 FMUL.FTZ R106, R107, R104 ;  /* 0x000000686b6a0220 */ /* 0x000fc80000410000 */
[----:B------:R-:W-:Y:S01]  /*6d30*/  F2FP.BF16.F32.PACK_AB R105, RZ, R105 ;  /* 0x00000069ff69723e */ /* 0x000fe200000010ff */
[----:B------:R-:W-:-:S03]  /*6d40*/  FADD.FTZ R83, R83, R106 ;  /* 0x0000006a53537221 */ /* 0x000fc60000010000 */
[----:B------:R-:W-:-:S07]  /*6d50*/  PRMT R91, R91, 0x5410, R105 ;  /* 0x000054105b5b7816 */ /* 0x000fce0000000069 */
.L_x_721:
[----:B------:R-:W-:Y:S05]  /*6d60*/  BSYNC.RECONVERGENT B2 ;  /* 0x0000000000027941 */ /* 0x000fea0003800200 */
.L_x_704:
[----:B------:R-:W0:Y:S08]  /*6d70*/  @P2 LDC.64 R106, c[0x0][0x478] ;  /* 0x00011e00ff6a2b82 */ /* 0x000e300000000a00 */
[----:B------:R-:W1:Y:S01]  /*6d80*/  @P1 LDC.64 R104, c[0x0][0x468] ;  /* 0x00011a00ff681b82 */ /* 0x000e620000000a00 */
[----:B0-----:R-:W-:-:S05]  /*6d90*/  @P2 IMAD.WIDE.U32 R106, R153, 0x10, R106 ;  /* 0x00000010996a2825 */ /* 0x001fca00078e006a */
[----:B------:R2:W-:Y:S01]  /*6da0*/  @P2 STG.E.128 desc[UR6][R106.64], R48 ;  /* 0x000000306a002986 */ /* 0x0005e2000c101d06 */
[----:B-1----:R-:W-:-:S05]  /*6db0*/  @P1 IMAD.WIDE.U32 R104, R151, 0x10, R104 ;  /* 0x0000001097681825 */ /* 0x002fca00078e0068 */
[----:B------:R2:W-:Y:S02]  /*6dc0*/  @P1 STG.E.128 desc[UR6][R104.64], R88 ;  /* 0x0000005868001986 */ /* 0x0005e4000c101d06 */
.L_x_701:
[----:B------:R-:W-:Y:S05]  /*6dd0*/  BSYNC.RECONVERGENT B1 ;  /* 0x0000000000017941 */ /* 0x000fea0003800200 */
.L_x_700:
[----:B012---:R-:W0:Y:S02]  /*6de0*/  LDC.64 R104, c[0x0][0x380] ;  /* 0x0000e000ff687b82 */ /* 0x007e240000000a00 */
[----:B0-----:R-:W-:-:S04]  /*6df0*/  LEA R116, R104, R116, 0x2 ;  /* 0x0000007468747211 */ /* 0x001fc800078e10ff */
[----:B------:R-:W-:-:S13]  /*6e00*/  ISETP.GE.AND P0, PT, R116, R105, PT ;  /* 0x000000697400720c */ /* 0x000fda0003f06270 */
[----:B------:R-:W-:Y:S05]  /*6e10*/  @!P0 BRA `(.L_x_765) ;  /* 0xffffff9800188947 */ /* 0x000fea000383ffff */
.L_x_625:
[----:B------:R-:W-:Y:S05]  /*6e20*/  BSYNC B0 ;  /* 0x0000000000007941 */ /* 0x000fea0003800000 */
.L_x_624:
[----:B------:R-:W0:Y:S01]  /*6e30*/  S2R R5, SR_TID.X ;  /* 0x0000000000057919 */ /* 0x000e220000002100 */
[----:B------:R-:W-:Y:S01]  /*6e40*/  MOV R0, 0x400 ;  /* 0x0000040000007802 */ /* 0x000fe20000000f00 */
[----:B------:R-:W-:Y:S01]  /*6e50*/  IMAD R48, R119, UR5, RZ ;  /* 0x0000000577307c24 */ /* 0x000fe2000f8e02ff */
[----:B------:R-:W-:Y:S05]  /*6e60*/  WARPSYNC.ALL ;  /* 0x0000000000007948 */ /* 0x000fea0003800000 */
[----:B------:R-:W1:Y:S01]  /*6e70*/  S2R R3, SR_CgaCtaId ;  /* 0x0000000000037919 */ /* 0x000e620000008800 */
[----:B------:R-:W2:Y:S01]  /*6e80*/  LDCU.128 UR16, c[0x0][0x440] ;  /* 0x00008800ff1077ac */ /* 0x000ea20008000c00 */
[----:B------:R-:W-:Y:S01]  /*6e90*/  BSSY.RECONVERGENT B0, `(.L_x_766) ;  /* 0x0000095000007945 */ /* 0x000fe20003800200 */
[----:B------:R-:W3:Y:S01]  /*6ea0*/  LDCU.64 UR14, c[0x0][0x460] ;  /* 0x00008c00ff0e77ac */ /* 0x000ee20008000a00 */
[----:B0-----:R-:W-:-:S02]  /*6eb0*/  SHF.R.U32.HI R4, RZ, 0x5, R5 ;  /* 0x00000005ff047819 */ /* 0x001fc40000011605 */
[----:B------:R-:W-:Y:S02]  /*6ec0*/  LOP3.LUT R2, R5, 0x7f, RZ, 0x3c, !PT ;  /* 0x0000007f05027812 */ /* 0x000fe400078e3cff */
[----:B------:R-:W-:Y:S02]  /*6ed0*/  LEA R117, R4, R117, 0x6 ;  /* 0x0000007504757211 */ /* 0x000fe400078e30ff */
[----:B------:R-:W-:Y:S01]  /*6ee0*/  IADD3 R48, P4, PT, R48, R5, RZ ;  /* 0x0000000530307210 */ /* 0x000fe20007f9e0ff */
[----:B------:R-:W-:Y:S01]  /*6ef0*/  IMAD.IADD R119, R2, 0x1, R119 ;  /* 0x0000000102777824 */ /* 0x000fe200078e0277 */
[----:B-1----:R-:W-:Y:S02]  /*6f00*/  LEA R0, R3, R0, 0x18 ;  /* 0x0000000003007211 */ /* 0x002fe400078ec0ff */
[----:B------:R-:W-:Y:S02]  /*6f10*/  IADD3.X R19, PT, PT, RZ, RZ, RZ, P4, !PT ;  /* 0x000000ffff137210 */ /* 0x000fe400027fe4ff */
[----:B------:R-:W-:-:S02]  /*6f20*/  LEA R2, R5, R0, 0x2 ;  /* 0x0000000005027211 */ /* 0x000fc400078e10ff */
[----:B------:R-:W-:Y:S02]  /*6f30*/  LEA R0, R117, R0, 0x5 ;  /* 0x0000000075007211 */ /* 0x000fe400078e28ff */
[C---:B------:R-:W-:Y:S02]  /*6f40*/  SHF.L.U64.HI R50, R48.reuse, 0x2, R19 ;  /* 0x0000000230327819 */ /* 0x040fe40000010213 */
[----:B------:R-:W-:Y:S01]  /*6f50*/  SHF.L.U32 R48, R48, 0x2, RZ ;  /* 0x0000000230307819 */ /* 0x000fe200000006ff */
[----:B------:R-:W-:Y:S01]  /*6f60*/  STS.128 [R0], R52 ;  /* 0x0000003400007388 */ /* 0x000fe20000000c00 */
[C---:B------:R-:W-:Y:S02]  /*6f70*/  ISETP.GE.U32.AND P3, PT, R119.reuse, 0x80, PT ;  /* 0x000000807700780c */ /* 0x040fe40003f66070 */
[----:B--2--5:R-:W-:Y:S01]  /*6f80*/  IADD3 R38, P5, PT, R48, UR16, RZ ;  /* 0x0000001030267c10 */ /* 0x024fe2000ffbe0ff */
[----:B------:R-:W-:Y:S01]  /*6f90*/  STS.128 [R0+0x10], R56 ;  /* 0x0000103800007388 */ /* 0x000fe20000000c00 */
[----:B------:R-:W-:-:S02]  /*6fa0*/  ISETP.GE.U32.AND P0, PT, R119, 0x100, PT ;  /* 0x000001007700780c */ /* 0x000fc40003f06070 */
[----:B------:R-:W-:Y:S01]  /*6fb0*/  IADD3.X R51, PT, PT, R50, UR17, RZ, P5, !PT ;  /* 0x0000001132337c10 */ /* 0x000fe2000affe4ff */
[----:B------:R-:W-:Y:S01]  /*6fc0*/  STS.128 [R0+0x400], R92 ;  /* 0x0004005c00007388 */ /* 0x000fe20000000c00 */
[C---:B------:R-:W-:Y:S02]  /*6fd0*/  ISETP.GE.U32.AND P1, PT, R119.reuse, 0x180, PT ;  /* 0x000001807700780c */ /* 0x040fe40003f26070 */
[----:B------:R-:W-:Y:S01]  /*6fe0*/  ISETP.GE.U32.AND P2, PT, R119, 0x200, PT ;  /* 0x000002007700780c */ /* 0x000fe20003f46070 */
[----:B------:R-:W-:Y:S01]  /*6ff0*/  STS.128 [R0+0x410], R96 ;  /* 0x0004106000007388 */ /* 0x000fe20000000c00 */
[----:B------:R-:W-:Y:S06]  /*7000*/  BAR.SYNC.DEFER_BLOCKING 0x0 ;  /* 0x0000000000007b1d */ /* 0x000fec0000010000 */
[----:B------:R-:W0:Y:S04]  /*7010*/  LDS R3, [R2] ;  /* 0x0000000002037984 */ /* 0x000e280000000800 */
[----:B------:R-:W1:Y:S04]  /*7020*/  LDS R8, [R2+0x800] ;  /* 0x0008000002087984 */ /* 0x000e680000000800 */
[----:B------:R-:W2:Y:S04]  /*7030*/  LDS R4, [R2+0x200] ;  /* 0x0002000002047984 */ /* 0x000ea80000000800 */
[----:B------:R-:W4:Y:S04]  /*7040*/  LDS R7, [R2+0xa00] ;  /* 0x000a000002077984 */ /* 0x000f280000000800 */
[----:B------:R-:W3:Y:S04]  /*7050*/  LDS R5, [R2+0x400] ;  /* 0x0004000002057984 */ /* 0x000ee80000000800 */
        /* <DEDUP_REMOVED lines=8> */
[----:B-1----:R-:W-:-:S03]  /*70e0*/  FADD.FTZ R3, R3, R8 ;  /* 0x0000000803037221 */ /* 0x002fc60000010000 */
[----:B------:R-:W1:Y:S01]  /*70f0*/  LDS R16, [R2+0x1800] ;  /* 0x0018000002107984 */ /* 0x000e620000000800 */
[----:B--2---:R-:W-:-:S03]  /*7100*/  FADD.FTZ R4, RZ, R4 ;  /* 0x00000004ff047221 */ /* 0x004fc60000010000 */
[----:B------:R-:W2:Y:S01]  /*7110*/  LDS R15, [R2+0x1a00] ;  /* 0x001a0000020f7984 */ /* 0x000ea20000000800 */
[----:B----4-:R-:W-:-:S03]  /*7120*/  FADD.FTZ R4, R4, R7 ;  /* 0x0000000704047221 */ /* 0x010fc60000010000 */
[----:B------:R-:W4:Y:S01]  /*7130*/  LDS R18, [R2+0x1c00] ;  /* 0x001c000002127984 */ /* 0x000f220000000800 */
[----:B---3--:R-:W-:-:S03]  /*7140*/  FADD.FTZ R5, RZ, R5 ;  /* 0x00000005ff057221 */ /* 0x008fc60000010000 */
[----:B------:R-:W3:Y:S01]  /*7150*/  LDS R17, [R2+0x1e00] ;  /* 0x001e000002117984 */ /* 0x000ee20000000800 */
        /* <DEDUP_REMOVED lines=8> */
[----:B------:R0:W-:Y:S01]  /*71e0*/  STS.128 [R0], R40 ;  /* 0x0000002800007388 */ /* 0x0001e20000000c00 */
[----:B-1----:R-:W-:-:S03]  /*71f0*/  FADD.FTZ R9, R3, R16 ;  /* 0x0000001003097221 */ /* 0x002fc60000010000 */
[----:B------:R-:W-:Y:S01]  /*7200*/  STS.128 [R0+0x10], R44 ;  /* 0x0000102c00007388 */ /* 0x000fe20000000c00 */
[----:B--2---:R-:W-:-:S03]  /*7210*/  FADD.FTZ R15, R4, R15 ;  /* 0x0000000f040f7221 */ /* 0x004fc60000010000 */
[----:B------:R-:W-:Y:S01]  /*7220*/  STS.128 [R0+0x400], R60 ;  /* 0x0004003c00007388 */ /* 0x000fe20000000c00 */
[----:B----4-:R-:W-:-:S03]  /*7230*/  FADD.FTZ R11, R5, R18 ;  /* 0x00000012050b7221 */ /* 0x010fc60000010000 */
[----:B------:R-:W-:Y:S01]  /*7240*/  STS.128 [R0+0x410], R64 ;  /* 0x0004104000007388 */ /* 0x000fe20000000c00 */
[----:B---3--:R-:W-:Y:S01]  /*7250*/  FADD.FTZ R17, R6, R17 ;  /* 0x0000001106117221 */ /* 0x008fe20000010000 */
[----:B------:R-:W-:Y:S01]  /*7260*/  BAR.SYNC.DEFER_BLOCKING 0x0 ;  /* 0x0000000000007b1d */ /* 0x000fe20000010000 */
[----:B0-----:R-:W-:-:S04]  /*7270*/  IADD3 R40, P4, PT, R48, UR18, RZ ;  /* 0x0000001230287c10 */ /* 0x001fc8000ff9e0ff */
        /* <DEDUP_REMOVED lines=86> */
.L_x_767:
[----:B------:R-:W-:Y:S05]  /*77e0*/  BSYNC.RECONVERGENT B0 ;  /* 0x0000000000007941 */ /* 0x000fea0003800200 */
.L_x_766:
        /* <DEDUP_REMOVED lines=18> */
.L_x_769:
[----:B------:R-:W-:Y:S05]  /*7910*/  BSYNC.RECONVERGENT B0 ;  /* 0x0000000000007941 */ /* 0x000fea0003800200 */
.L_x_768:
        /* <DEDUP_REMOVED lines=18> */
.L_x_771:
[----:B------:R-:W-:Y:S05]  /*7a40*/  BSYNC.RECONVERGENT B0 ;  /* 0x0000000000007941 */ /* 0x000fea0003800200 */
.L_x_770:
[----:B----4-:R-:W-:Y:S01]  /*7a50*/  FADD.FTZ R49, R10, R49 ;  /* 0x000000310a317221 */ /* 0x010fe20000010000 */
[----:B012---:R-:W-:Y:S02]  /*7a60*/  MOV R2, R40 ;  /* 0x0000002800027202 */ /* 0x007fe40000000f00 */
[----:B------:R-:W-:Y:S01]  /*7a70*/  MOV R3, R53 ;  /* 0x0000003500037202 */ /* 0x000fe20000000f00 */
[----:B------:R-:W-:Y:S06]  /*7a80*/  @!P2 EXIT ;  /* 0x000000000000a94d */ /* 0x000fec0003800000 */
[----:B------:R0:W-:Y:S01]  /*7a90*/  STG.E desc[UR6][R2.64], R33 ;  /* 0x0000002102007986 */ /* 0x0001e2000c101906 */
[----:B------:R-:W-:Y:S01]  /*7aa0*/  IMAD.MOV.U32 R4, RZ, RZ, R12 ;  /* 0x000000ffff047224 */ /* 0x000fe200078e000c */
[----:B------:R-:W-:Y:S02]  /*7ab0*/  MOV R5, R25 ;  /* 0x0000001900057202 */ /* 0x000fe40000000f00 */
[----:B0-----:R-:W-:Y:S02]  /*7ac0*/  MOV R2, R38 ;  /* 0x0000002600027202 */ /* 0x001fe40000000f00 */
[----:B------:R-:W-:-:S05]  /*7ad0*/  MOV R3, R51 ;  /* 0x0000003300037202 */ /* 0x000fca0000000f00 */
[----:B------:R-:W-:Y:S04]  /*7ae0*/  STG.E desc[UR6][R2.64], R17 ;  /* 0x0000001102007986 */ /* 0x000fe8000c101906 */
[----:B------:R-:W-:Y:S01]  /*7af0*/  STG.E desc[UR6][R4.64], R49 ;  /* 0x0000003104007986 */ /* 0x000fe2000c101906 */
[----:B------:R-:W-:Y:S05]  /*7b00*/  EXIT ;  /* 0x000000000000794d */ /* 0x000fea0003800000 */
.L_x_634:
[----:B------:R-:W-:Y:S01]  /*7b10*/  HFMA2 R161, -RZ, RZ, 0, 5.9604644775390625e-08 ;  /* 0x00000001ffa17431 */ /* 0x000fe200000001ff */
[----:B------:R-:W-:Y:S01]  /*7b20*/  BSSY B1, `(.L_x_772) ;  /* 0x0000007000017945 */ /* 0x000fe20003800000 */
[----:B------:R-:W-:Y:S02]  /*7b30*/  MOV R160, R157 ;  /* 0x0000009d00a07202 */ /* 0x000fe40000000f00 */
[----:B------:R-:W-:Y:S02]  /*7b40*/  MOV R162, 0x1f ;  /* 0x0000001f00a27802 */ /* 0x000fe40000000f00 */
[----:B------:R-:W-:-:S07]  /*7b50*/  MOV R159, 0xffffffff ;  /* 0xffffffff009f7802 */ /* 0x000fce0000000f00 */
[----:B01--45:R-:W-:Y:S05]  /*7b60*/  WARPSYNC.COLLECTIVE R159, `(.L_x_773) ;  /* 0x000000009f087348 */ /* 0x033fea0003c00000 */
[----:B----4-:R2:W3:Y:S02]  /*7b70*/  SHFL.BFLY P0, R108, R160, R161, R162 ;  /* 0x0c0000a1a06c7389 */ /* 0x0104e400000000a2 */
[----:B0123-5:R-:W-:Y:S05]  /*7b80*/  ENDCOLLECTIVE ;  /* 0x000000000000791b */ /* 0x02ffea0003800000 */
.L_x_773:
[----:B------:R-:W-:Y:S05]  /*7b90*/  BSYNC B1 ;  /* 0x0000000000017941 */ /* 0x000fea0003800000 */
.L_x_772:
[----:B------:R-:W-:Y:S01]  /*7ba0*/  MOV R160, R158 ;  /* 0x0000009e00a07202 */ /* 0x000fe20000000f00 */
[----:B------:R-:W-:Y:S01]  /*7bb0*/  HFMA2 R161, -RZ, RZ, 0, 5.9604644775390625e-08 ;  /* 0x00000001ffa17431 */ /* 0x000fe200000001ff */
[----:B------:R-:W-:Y:S01]  /*7bc0*/  MOV R162, 0x1f ;  /* 0x0000001f00a27802 */ /* 0x000fe20000000f00 */
[----:B------:R-:W-:Y:S01]  /*7bd0*/  IMAD.MOV.U32 R104, RZ, RZ, R108 ;  /* 0x000000ffff687224 */ /* 0x000fe200078e006c */
[----:B------:R-:W-:Y:S02]  /*7be0*/  MOV R159, 0xffffffff ;  /* 0xffffffff009f7802 */ /* 0x000fe40000000f00 */
[----:B------:R-:W-:Y:S01]  /*7bf0*/  PRMT R110, R23, 0x7632, R110 ;  /* 0x00007632176e7816 */ /* 0x000fe2000000006e */
[----:B------:R-:W-:Y:S01]  /*7c00*/  FADD.FTZ R104, R104, R157 ;  /* 0x0000009d68687221 */ /* 0x000fe20000010000 */
[----:B------:R-:W-:-:S07]  /*7c10*/  PRMT R111, R22, 0x7632, R111 ;  /* 0x00007632166f7816 */ /* 0x000fce000000006f */
[----:B------:R-:W-:Y:S05]  /*7c20*/  WARPSYNC.COLLECTIVE R159, `(.L_x_774) ;  /* 0x000000009f087348 */ /* 0x000fea0003c00000 */
[----:B------:R0:W1:Y:S02]  /*7c30*/  SHFL.BFLY P0, R108, R160, R161, R162 ;  /* 0x0c0000a1a06c7389 */ /* 0x00006400000000a2 */
[----:B01----:R-:W-:Y:S05]  /*7c40*/  ENDCOLLECTIVE ;  /* 0x000000000000791b */ /* 0x003fea0003800000 */
.L_x_774:
[----:B------:R-:W-:Y:S02]  /*7c50*/  IMAD.MOV.U32 R160, RZ, RZ, R104 ;  /* 0x000000ffffa07224 */ /* 0x000fe400078e0068 */
[----:B------:R-:W-:Y:S01]  /*7c60*/  HFMA2 R161, -RZ, RZ, 0, 1.1920928955078125e-07 ;  /* 0x00000002ffa17431 */ /* 0x000fe200000001ff */
[----:B------:R-:W-:-:S07]  /*7c70*/  MOV R105, R108 ;  /* 0x0000006c00697202 */ /* 0x000fce0000000f00 */
[----:B------:R-:W-:Y:S05]  /*7c80*/  WARPSYNC.COLLECTIVE R159, `(.L_x_775) ;  /* 0x000000009f087348 */ /* 0x000fea0003c00000 */
[----:B------:R0:W1:Y:S02]  /*7c90*/  SHFL.BFLY P0, R108, R160, R161, R162 ;  /* 0x0c0000a1a06c7389 */ /* 0x00006400000000a2 */
[----:B01----:R-:W-:Y:S05]  /*7ca0*/  ENDCOLLECTIVE ;  /* 0x000000000000791b */ /* 0x003fea0003800000 */
.L_x_775:
[----:B------:R-:W-:-:S05]  /*7cb0*/  FADD.FTZ R105, R105, R158 ;  /* 0x0000009e69697221 */ /* 0x000fca0000010000 */
[----:B------:R-:W-:Y:S02]  /*7cc0*/  MOV R160, R105 ;  /* 0x0000006900a07202 */ /* 0x000fe40000000f00 */
[----:B------:R-:W-:-:S07]  /*7cd0*/  MOV R107, R108 ;  /* 0x0000006c006b7202 */ /* 0x000fce0000000f00 */
[----:B------:R-:W-:Y:S05]  /*7ce0*/  WARPSYNC.COLLECTIVE R159, `(.L_x_776) ;  /* 0x000000009f087348 */ /* 0x000fea0003c00000 */
[----:B------:R0:W1:Y:S02]  /*7cf0*/  SHFL.BFLY P0, R108, R160, R161, R162 ;  /* 0x0c0000a1a06c7389 */ /* 0x00006400000000a2 */
[----:B01----:R-:W-:Y:S05]  /*7d00*/  ENDCOLLECTIVE ;  /* 0x000000000000791b */ /* 0x003fea0003800000 */
.L_x_776:
[----:B------:R-:W-:-:S05]  /*7d10*/  FADD.FTZ R107, R104, R107 ;  /* 0x0000006b686b7221 */ /* 0x000fca0000010000 */
[----:B------:R-:W-:Y:S01]  /*7d20*/  MOV R160, R107 ;  /* 0x0000006b00a07202 */ /* 0x000fe20000000f00 */
[----:B------:R-:W-:Y:S01]  /*7d30*/  IMAD.MOV.U32 R161, RZ, RZ, 0x4 ;  /* 0x00000004ffa17424 */ /* 0x000fe200078e00ff */
[----:B------:R-:W-:-:S07]  /*7d40*/  MOV R106, R108 ;  /* 0x0000006c006a7202 */ /* 0x000fce0000000f00 */
[----:B------:R-:W-:Y:S05]  /*7d50*/  WARPSYNC.COLLECTIVE R159, `(.L_x_777) ;  /* 0x000000009f087348 */ /* 0x000fea0003c00000 */
[----:B------:R0:W1:Y:S02]  /*7d60*/  SHFL.BFLY P0, R108, R160, R161, R162 ;  /* 0x0c0000a1a06c7389 */ /* 0x00006400000000a2 */
[----:B01----:R-:W-:Y:S05]  /*7d70*/  ENDCOLLECTIVE ;  /* 0x000000000000791b */ /* 0x003fea0003800000 */
.L_x_777:
[----:B------:R-:W-:-:S05]  /*7d80*/  FADD.FTZ R106, R105, R106 ;  /* 0x0000006a696a7221 */ /* 0x000fca0000010000 */
[----:B------:R-:W-:Y:S01]  /*7d90*/  MOV R160, R106 ;  /* 0x0000006a00a07202 */ /* 0x000fe20000000f00 */
[----:B------:R-:W-:-:S07]  /*7da0*/  FADD.FTZ R154, R107, R108 ;  /* 0x0000006c6b9a7221 */ /* 0x000fce0000010000 */
[----:B------:R-:W-:Y:S05]  /*7db0*/  WARPSYNC.COLLECTIVE R159, `(.L_x_778) ;  /* 0x000000009f087348 */ /* 0x000fea0003c00000 */
[----:B------:R0:W1:Y:S02]  /*7dc0*/  SHFL.BFLY P0, R108, R160, R161, R162 ;  /* 0x0c0000a1a06c7389 */ /* 0x00006400000000a2 */
[----:B01----:R-:W-:Y:S05]  /*7dd0*/  ENDCOLLECTIVE ;  /* 0x000000000000791b */ /* 0x003fea0003800000 */
.L_x_778:
[----:B------:R-:W-:Y:S01]  /*7de0*/  MOV R160, R154 ;  /* 0x0000009a00a07202 */ /* 0x000fe20000000f00 */
[----:B------:R-:W-:Y:S01]  /*7df0*/  HFMA2 R161, -RZ, RZ, 0, 4.76837158203125e-07 ;  /* 0x00000008ffa17431 */ /* 0x000fe200000001ff */
[----:B------:R-:W-:-:S07]  /*7e00*/  MOV R109, R108 ;  /* 0x0000006c006d7202 */ /* 0x000fce0000000f00 */
[----:B------:R-:W-:Y:S05]  /*7e10*/  WARPSYNC.COLLECTIVE R159, `(.L_x_779) ;  /* 0x000000009f087348 */ /* 0x000fea0003c00000 */
[----:B------:R0:W1:Y:S02]  /*7e20*/  SHFL.BFLY P0, R108, R160, R161, R162 ;  /* 0x0c0000a1a06c7389 */ /* 0x00006400000000a2 */
[----:B01----:R-:W-:Y:S05]  /*7e30*/  ENDCOLLECTIVE ;  /* 0x000000000000791b */ /* 0x003fea0003800000 */
.L_x_779:
[----:B------:R-:W-:-:S04]  /*7e40*/  FADD.FTZ R155, R106, R109 ;  /* 0x0000006d6a9b7221 */ /* 0x000fc80000010000 */
[----:B------:R-:W-:Y:S01]  /*7e50*/  IMAD.MOV.U32 R160, RZ, RZ, R155 ;  /* 0x000000ffffa07224 */ /* 0x000fe200078e009b */
[----:B------:R-:W-:-:S07]  /*7e60*/  MOV R109, R108 ;  /* 0x0000006c006d7202 */ /* 0x000fce0000000f00 */
[----:B------:R-:W-:Y:S05]  /*7e70*/  WARPSYNC.COLLECTIVE R159, `(.L_x_780) ;  /* 0x000000009f087348 */ /* 0x000fea0003c00000 */
[----:B------:R0:W1:Y:S02]  /*7e80*/  SHFL.BFLY P0, R108, R160, R161, R162 ;  /* 0x0c0000a1a06c7389 */ /* 0x00006400000000a2 */
[----:B01----:R-:W-:Y:S05]  /*7e90*/  ENDCOLLECTIVE ;  /* 0x000000000000791b */ /* 0x003fea0003800000 */
.L_x_780:
[--C-:B------:R-:W-:Y:S01]  /*7ea0*/  FADD.FTZ R156, R154, R109.reuse ;  /* 0x0000006d9a9c7221 */ /* 0x100fe20000010000 */
[----:B------:R-:W-:-:S04]  /*7eb0*/  PRMT R109, R20, 0x7632, R109 ;  /* 0x00007632146d7816 */ /* 0x000fc8000000006d */
[----:B------:R-:W-:Y:S01]  /*7ec0*/  MOV R160, R156 ;  /* 0x0000009c00a07202 */ /* 0x000fe20000000f00 */
[----:B------:R-:W-:Y:S02]  /*7ed0*/  HFMA2 R161, -RZ, RZ, 0, 9.5367431640625e-07 ;  /* 0x00000010ffa17431 */ /* 0x000fe400000001ff */
[----:B------:R-:W-:-:S07]  /*7ee0*/  FADD.FTZ R104, R155, R108 ;  /* 0x0000006c9b687221 */ /* 0x000fce0000010000 */
[----:B------:R-:W-:Y:S05]  /*7ef0*/  WARPSYNC.COLLECTIVE R159, `(.L_x_781) ;  /* 0x000000009f087348 */ /* 0x000fea0003c00000 */
[----:B------:R0:W1:Y:S02]  /*7f00*/  SHFL.BFLY P0, R108, R160, R161, R162 ;  /* 0x0c0000a1a06c7389 */ /* 0x00006400000000a2 */
[----:B01----:R-:W-:Y:S05]  /*7f10*/  ENDCOLLECTIVE ;  /* 0x000000000000791b */ /* 0x003fea0003800000 */
.L_x_781:
[----:B------:R-:W-:Y:S02]  /*7f20*/  MOV R160, R104 ;  /* 0x0000006800a07202 */ /* 0x000fe40000000f00 */
[----:B------:R-:W-:-:S07]  /*7f30*/  MOV R105, R108 ;  /* 0x0000006c00697202 */ /* 0x000fce0000000f00 */
[----:B------:R-:W-:Y:S05]  /*7f40*/  WARPSYNC.COLLECTIVE R159, `(.L_x_782) ;  /* 0x000000009f087348 */ /* 0x000fea0003c00000 */
[----:B------:R0:W1:Y:S02]  /*7f50*/  SHFL.BFLY P0, R108, R160, R161, R162 ;  /* 0x0c0000a1a06c7389 */ /* 0x00006400000000a2 */
[----:B01----:R-:W-:Y:S05]  /*7f60*/  ENDCOLLECTIVE ;  /* 0x000000000000791b */ /* 0x003fea0003800000 */
.L_x_782:
[----:B------:R-:W-:Y:S02]  /*7f70*/  MOV R157, R108 ;  /* 0x0000006c009d7202 */ /* 0x000fe40000000f00 */
[----:B------:R-:W-:Y:S01]  /*7f80*/  PRMT R108, R21, 0x7632, R108 ;  /* 0x00007632156c7816 */ /* 0x000fe2000000006c */
[----:B------:R-:W-:Y:S06]  /*7f90*/  BRA `(.L_x_783) ;  /* 0xffffff9800d07947 */ /* 0x000fec000383ffff */
.L_x_784:
        /* <DEDUP_REMOVED lines=14> */
.L_x_11165:


//--------------------- .text._ZN10layer_norm22ln_bwd_finalize_kernelINS_22Kernel_traits_finalizeILj512E13__nv_bfloat16S2_S2_S2_fjLb1ELj1024ELj4ENS_18Kernel_traits_baseILj512ES2_S2_S2_S2_fjLj1024EEEEELb1ELb1EEEvNS_9BwdParamsE --------------------------
	.section	.text._ZN10layer_norm22ln_bwd_finalize_kernelINS_22Kernel_traits_finalizeILj512E13__nv_bfloat16S2_S2_S2_fjLb1ELj1024ELj4ENS_18Kernel_traits_baseILj512ES2_S2_S2_S2_fjLj1024EEEEELb1ELb1EEEvNS_9BwdParamsE,"ax",@progbits
	.align	128
        .global         _ZN10layer_norm22ln_bwd_finalize_kernelINS_22Kernel_traits_finalizeILj512E13__nv_bfloat16S2_S2_S2_fjLb1ELj1024ELj4ENS_18Kernel_traits_baseILj512ES2_S2_S2_S2_fjLj1024EEEEELb1ELb1EEEvNS_9BwdParamsE
        .type           _ZN10layer_norm22ln_bwd_finalize_kernelINS_22Kernel_traits_finalizeILj512E13__nv_bfloat16S2_S2_S2_fjLb1ELj1024ELj4ENS_18Kernel_traits_baseILj512ES2_S2_S2_S2_fjLj1024EEEEELb1ELb1EEEvNS_9BwdParamsE,@function
        .size           _ZN10layer_norm22ln_bwd_finalize_kernelINS_22Kernel_traits_finalizeILj512E13__nv_bfloat16S2_S2_S2_fjLb1ELj1024ELj4ENS_18Kernel_traits_baseILj512ES2_S2_S2_S2_fjLj1024EEEEELb1ELb1EEEvNS_9BwdParamsE,(.L_x_11166 - _ZN10layer_norm22ln_bwd_finalize_kernelINS_22Kernel_traits_finalizeILj512E13__nv_bfloat16S2_S2_S2_fjLb1ELj1024ELj4ENS_18Kernel_traits_baseILj512ES2_S2_S2_S2_fjLj1024EEEEELb1ELb1EEEvNS_9BwdParamsE)
        .other          _ZN10layer_norm22ln_bwd_finalize_kernelINS_22Kernel_traits_finalizeILj512E13__nv_bfloat16S2_S2_S2_fjLb1ELj1024ELj4ENS_18Kernel_traits_baseILj512ES2_S2_S2_S2_fjLj1024EEEEELb1ELb1EEEvNS_9BwdParamsE,@"STO_CUDA_ENTRY STV_DEFAULT"
_ZN10layer_norm22ln_bwd_finalize_kernelINS_22Kernel_traits_finalizeILj512E13__nv_bfloat16S2_S2_S2_fjLb1ELj1024ELj4ENS_18Kernel_traits_baseILj512ES2_S2_S2_S2_fjLj1024EEEEELb1ELb1EEEvNS_9BwdParamsE:
.text._ZN10layer_norm22ln_bwd_finalize_kernelINS_22Kernel_traits_finalizeILj512E13__nv_bfloat16S2_S2_S2_fjLb1ELj1024ELj4ENS_18Kernel_traits_baseILj512ES2_S2_S2_S2_fjLj1024EEEEELb1ELb1EEEvNS_9BwdParamsE:
[----:B------:R-:W-:Y:S01]  /*0000*/  LDC R1, c[0x0][0x37c] ;  /* 0x0000df00ff017b82 */ /* 0x000fe20000000800 */
[----:B------:R-:W0:Y:S01]  /*0010*/  S2R R9, SR_CTAID.X ;  /* 0x0000000000097919 */ /* 0x000e220000002500 */
[----:B------:R-:W1:Y:S01]  /*0020*/  S2R R0, SR_TID.X ;  /* 0x0000000000007919 */ /* 0x000e620000002100 */
[----:B0-----:R-:W-:-:S04]  /*0030*/  SHF.L.U32 R12, R9, 0x5, RZ ;  /* 0x00000005090c7819 */ /* 0x001fc800000006ff */
[----:B-1----:R-:W-:-:S04]  /*0040*/  LOP3.LUT R2, R12, 0x1f, R0, 0xf8, !PT ;  /* 0x0000001f0c027812 */ /* 0x002fc800078ef800 */
[----:B------:R-:W-:-:S13]  /*0050*/  ISETP.GT.U32.AND P0, PT, R2, 0x1ff, PT ;  /* 0x000001ff0200780c */ /* 0x000fda0003f04070 */
[----:B------:R-:W-:Y:S05]  /*0060*/  @P0 EXIT ;  /* 0x000000000000094d */ /* 0x000fea0003800000 */
[----:B------:R-:W0:Y:S01]  /*0070*/  LDCU UR8, c[0x0][0x380] ;  /* 0x00007000ff0877ac */ /* 0x000e220008000800 */
[----:B------:R-:W-:Y:S01]  /*0080*/  SHF.R.U32.HI R3, RZ, 0x5, R0 ;  /* 0x00000005ff037819 */ /* 0x000fe20000011600 */
[----:B------:R-:W-:Y:S01]  /*0090*/  BSSY.RECONVERGENT B0, `(.L_x_785) ;  /* 0x00000ea000007945 */ /* 0x000fe20003800200 */
[----:B------:R-:W-:Y:S01]  /*00a0*/  SHF.L.U32 R9, R9, 0x4, RZ ;  /* 0x0000000409097819 */ /* 0x000fe200000006ff */
[----:B------:R-:W1:Y:S01]  /*00b0*/  LDCU.64 UR6, c[0x0][0x358] ;  /* 0x00006b00ff0677ac */ /* 0x000e620008000a00 */
[----:B------:R-:W-:Y:S01]  /*00c0*/  HFMA2 R22, -RZ, RZ, 0, 0 ;  /* 0x00000000ff167431 */ /* 0x000fe200000001ff */
[----:B------:R-:W-:Y:S02]  /*00d0*/  LOP3.LUT R4, R0, 0x1f, RZ, 0xc0, !PT ;  /* 0x0000001f00047812 */ /* 0x000fe400078ec0ff */
[----:B------:R-:W-:Y:S02]  /*00e0*/  CS2R R6, SRZ ;  /* 0x0000000000067805 */ /* 0x000fe4000001ff00 */
[----:B------:R-:W-:-:S02]  /*00f0*/  LOP3.LUT R9, R9, 0x7ffffff0, RZ, 0xc0, !PT ;  /* 0x7ffffff009097812 */ /* 0x000fc400078ec0ff */
[----:B0-----:R-:W-:-:S13]  /*0100*/  ISETP.GE.U32.AND P0, PT, R3, UR8, PT ;  /* 0x0000000803007c0c */ /* 0x001fda000bf06070 */
[----:B-1----:R-:W-:Y:S05]  /*0110*/  @P0 BRA `(.L_x_786) ;  /* 0x0000000c00840947 */ /* 0x002fea0003800000 */
[----:B------:R-:W-:Y:S01]  /*0120*/  LOP3.LUT R14, R3, 0x20, RZ, 0xfc, !PT ;  /* 0x00000020030e7812 */ /* 0x000fe200078efcff */
[----:B------:R-:W-:Y:S01]  /*0130*/  BSSY.RECONVERGENT B1, `(.L_x_787) ;  /* 0x000007e000017945 */ /* 0x000fe20003800200 */
[----:B------:R-:W-:Y:S02]  /*0140*/  LOP3.LUT R5, RZ, R3, RZ, 0x33, !PT ;  /* 0x00000003ff057212 */ /* 0x000fe400078e33ff */
[----:B------:R-:W-:Y:S02]  /*0150*/  CS2R R6, SRZ ;  /* 0x0000000000067805 */ /* 0x000fe4000001ff00 */
[----:B------:R-:W-:Y:S02]  /*0160*/  VIMNMX.U32 R8, PT, PT, R14, UR8, !PT ;  /* 0x000000080e087c48 */ /* 0x000fe4000ffe0000 */
[----:B------:R-:W-:Y:S02]  /*0170*/  MOV R22, RZ ;  /* 0x000000ff00167202 */ /* 0x000fe40000000f00 */
[----:B------:R-:W-:-:S02]  /*0180*/  IADD3 R8, PT, PT, R8, R5, RZ ;  /* 0x0000000508087210 */ /* 0x000fc40007ffe0ff */
[----:B------:R-:W-:Y:S02]  /*0190*/  MOV R5, R3 ;  /* 0x0000000300057202 */ /* 0x000fe40000000f00 */
[C---:B------:R-:W-:Y:S02]  /*01a0*/  ISETP.GE.U32.AND P1, PT, R8.reuse, 0xe0, PT ;  /* 0x000000e00800780c */ /* 0x040fe40003f26070 */
[----:B------:R-:W-:-:S04]  /*01b0*/  LEA.HI R10, R8, 0x1, RZ, 0x1b ;  /* 0x00000001080a7811 */ /* 0x000fc800078fd8ff */
[----:B------:R-:W-:-:S04]  /*01c0*/  LOP3.LUT R11, R10, 0x7, RZ, 0xc0, !PT ;  /* 0x000000070a0b7812 */ /* 0x000fc800078ec0ff */
[----:B------:R-:W-:-:S03]  /*01d0*/  ISETP.NE.AND P0, PT, R11, RZ, PT ;  /* 0x000000ff0b00720c */ /* 0x000fc60003f05270 */
[----:B------:R-:W-:Y:S10]  /*01e0*/  @!P1 BRA `(.L_x_788) ;  /* 0x0000000400c89947 */ /* 0x000ff40003800000 */
[----:B------:R-:W0:Y:S01]  /*01f0*/  LDC R13, c[0x0][0x388] ;  /* 0x0000e200ff0d7b82 */ /* 0x000e220000000800 */
[C---:B------:R-:W-:Y:S02]  /*0200*/  LOP3.LUT R15, R3.reuse, 0x80, RZ, 0xfc, !PT ;  /* 0x00000080030f7812 */ /* 0x040fe400078efcff */
[C---:B------:R-:W-:Y:S02]  /*0210*/  LOP3.LUT R16, R3.reuse, 0xa0, RZ, 0xfc, !PT ;  /* 0x000000a003107812 */ /* 0x040fe400078efcff */
[C---:B------:R-:W-:Y:S02]  /*0220*/  LOP3.LUT R17, R3.reuse, 0xc0, RZ, 0xfc, !PT ;  /* 0x000000c003117812 */ /* 0x040fe400078efcff */
[C---:B------:R-:W-:Y:S02]  /*0230*/  LOP3.LUT R18, R3.reuse, 0xe0, RZ, 0xfc, !PT ;  /* 0x000000e003127812 */ /* 0x040fe400078efcff */
[C---:B------:R-:W-:Y:S02]  /*0240*/  LOP3.LUT R19, R3.reuse, 0x40, RZ, 0xfc, !PT ;  /* 0x0000004003137812 */ /* 0x040fe400078efcff */
[----:B------:R-:W-:-:S02]  /*0250*/  LOP3.LUT R23, R3, 0x60, RZ, 0xfc, !PT ;  /* 0x0000006003177812 */ /* 0x000fc400078efcff */
[----:B------:R-:W-:Y:S02]  /*0260*/  LOP3.LUT R20, R10, 0xffffff8, RZ, 0xc0, !PT ;  /* 0x0ffffff80a147812 */ /* 0x000fe400078ec0ff */
[----:B------:R-:W-:Y:S02]  /*0270*/  MOV R7, RZ ;  /* 0x000000ff00077202 */ /* 0x000fe40000000f00 */
[----:B------:R-:W-:Y:S02]  /*0280*/  MOV R5, R3 ;  /* 0x0000000300057202 */ /* 0x000fe40000000f00 */
[----:B------:R-:W-:Y:S01]  /*0290*/  IADD3 R20, PT, PT, -R20, RZ, RZ ;  /* 0x000000ff14147210 */ /* 0x000fe20007ffe1ff */
[-CC-:B0-----:R-:W-:Y:S02]  /*02a0*/  IMAD R27, R14, R13.reuse, R12.reuse ;  /* 0x0000000d0e1b7224 */ /* 0x181fe400078e020c */
[-CC-:B------:R-:W-:Y:S02]  /*02b0*/  IMAD R15, R15, R13.reuse, R12.reuse ;  /* 0x0000000d0f0f7224 */ /* 0x180fe400078e020c */
[--C-:B------:R-:W-:Y:S01]  /*02c0*/  IMAD R21, R16, R13, R12.reuse ;  /* 0x0000000d10157224 */ /* 0x100fe200078e020c */
[----:B------:R-:W-:Y:S01]  /*02d0*/  IADD3 R27, PT, PT, R4, R27, RZ ;  /* 0x0000001b041b7210 */ /* 0x000fe20007ffe0ff */
[----:B------:R-:W-:-:S02]  /*02e0*/  IMAD R17, R17, R13, R12 ;  /* 0x0000000d11117224 */ /* 0x000fc400078e020c */
[--C-:B------:R-:W-:Y:S01]  /*02f0*/  IMAD R25, R18, R13, R12.reuse ;  /* 0x0000000d12197224 */ /* 0x100fe200078e020c */
[C---:B------:R-:W-:Y:S01]  /*0300*/  IADD3 R18, PT, PT, R4.reuse, R15, RZ ;  /* 0x0000000f04127210 */ /* 0x040fe20007ffe0ff */
[--C-:B------:R-:W-:Y:S01]  /*0310*/  IMAD R19, R19, R13, R12.reuse ;  /* 0x0000000d13137224 */ /* 0x100fe200078e020c */
[C---:B------:R-:W-:Y:S01]  /*0320*/  IADD3 R21, PT, PT, R4.reuse, R21, RZ ;  /* 0x0000001504157210 */ /* 0x040fe20007ffe0ff */
[--C-:B------:R-:W-:Y:S01]  /*0330*/  IMAD R29, R23, R13, R12.reuse ;  /* 0x0000000d171d7224 */ /* 0x100fe200078e020c */
[C---:B------:R-:W-:Y:S01]  /*0340*/  IADD3 R23, PT, PT, R4.reuse, R17, RZ ;  /* 0x0000001104177210 */ /* 0x040fe20007ffe0ff */
[----:B------:R-:W-:Y:S01]  /*0350*/  IMAD R12, R3, R13, R12 ;  /* 0x0000000d030c7224 */ /* 0x000fe200078e020c */
[C---:B------:R-:W-:Y:S02]  /*0360*/  IADD3 R25, PT, PT, R4.reuse, R25, RZ ;  /* 0x0000001904197210 */ /* 0x040fe40007ffe0ff */
[C---:B------:R-:W-:Y:S02]  /*0370*/  IADD3 R19, PT, PT, R4.reuse, R19, RZ ;  /* 0x0000001304137210 */ /* 0x040fe40007ffe0ff */
[----:B------:R-:W-:-:S02]  /*0380*/  IADD3 R29, PT, PT, R4, R29, RZ ;  /* 0x0000001d041d7210 */ /* 0x000fc40007ffe0ff */
[----:B------:R-:W-:-:S07]  /*0390*/  IADD3 R12, PT, PT, R4, R12, RZ ;  /* 0x0000000c040c7210 */ /* 0x000fce0007ffe0ff */
.L_x_789:
        /* <DEDUP_REMOVED lines=87> */
.L_x_788:
[----:B------:R-:W-:Y:S05]  /*0910*/  BSYNC.RECONVERGENT B1 ;  /* 0x0000000000017941 */ /* 0x000fea0003800200 */
.L_x_787:
[----:B------:R-:W-:Y:S05]  /*0920*/  @!P0 BRA `(.L_x_786) ;  /* 0x0000000400808947 */ /* 0x000fea0003800000 */
[----:B------:R-:W-:Y:S01]  /*0930*/  ISETP.GE.U32.AND P0, PT, R11, 0x4, PT ;  /* 0x000000040b00780c */ /* 0x000fe20003f06070 */
[----:B------:R-:W-:Y:S01]  /*0940*/  BSSY.RECONVERGENT B1, `(.L_x_790) ;  /* 0x0000030000017945 */ /* 0x000fe20003800200 */
[----:B------:R-:W-:-:S11]  /*0950*/  LOP3.LUT P1, R10, R10, 0x3, RZ, 0xc0, !PT ;  /* 0x000000030a0a7812 */ /* 0x000fd6000782c0ff */
[----:B------:R-:W-:Y:S05]  /*0960*/  @!P0 BRA `(.L_x_791) ;  /* 0x0000000000b48947 */ /* 0x000fea0003800000 */
[----:B------:R-:W0:Y:S08]  /*0970*/  LDC R18, c[0x0][0x388] ;  /* 0x0000e200ff127b82 */ /* 0x000e300000000800 */
[----:B------:R-:W1:Y:S08]  /*0980*/  LDC.64 R12, c[0x0][0x440] ;  /* 0x00011000ff0c7b82 */ /* 0x000e700000000a00 */
[----:B------:R-:W2:Y:S08]  /*0990*/  LDC.64 R16, c[0x0][0x448] ;  /* 0x00011200ff107b82 */ /* 0x000eb00000000a00 */
[----:B------:R-:W3:Y:S01]  /*09a0*/  LDC.64 R14, c[0x0][0x460] ;  /* 0x00011800ff0e7b82 */ /* 0x000ee20000000a00 */
[----:B0-----:R-:W-:-:S04]  /*09b0*/  IMAD R19, R5, R18, R2 ;  /* 0x0000001205137224 */ /* 0x001fc800078e0202 */
[----:B-1----:R-:W-:-:S06]  /*09c0*/  IMAD.WIDE.U32 R24, R19, 0x4, R12 ;  /* 0x0000000413187825 */ /* 0x002fcc00078e000c */
[----:B------:R-:W4:Y:S01]  /*09d0*/  LDG.E R24, desc[UR6][R24.64] ;  /* 0x0000000618187981 */ /* 0x000f22000c1e1900 */
[----:B--2---:R-:W-:-:S06]  /*09e0*/  IMAD.WIDE.U32 R20, R19, 0x4, R16 ;  /* 0x0000000413147825 */ /* 0x004fcc00078e0010 */
[----:B------:R-:W2:Y:S01]  /*09f0*/  LDG.E R21, desc[UR6][R20.64] ;  /* 0x0000000614157981 */ /* 0x000ea2000c1e1900 */
[----:B---3--:R-:W-:-:S05]  /*0a00*/  IMAD.WIDE.U32 R26, R19, 0x4, R14 ;  /* 0x00000004131a7825 */ /* 0x008fca00078e000e */
[----:B------:R0:W3:Y:S02]  /*0a10*/  LDG.E R23, desc[UR6][R26.64] ;  /* 0x000000061a177981 */ /* 0x0000e4000c1e1900 */
[CC--:B0-----:R-:W-:Y:S02]  /*0a20*/  LEA R27, R18.reuse, R19.reuse, 0x5 ;  /* 0x00000013121b7211 */ /* 0x0c1fe400078e28ff */
[----:B------:R-:W-:-:S05]  /*0a30*/  LEA R19, R18, R19, 0x6 ;  /* 0x0000001312137211 */ /* 0x000fca00078e30ff */
[----:B------:R-:W-:-:S05]  /*0a40*/  IMAD.WIDE.U32 R28, R19, 0x4, R12 ;  /* 0x00000004131c7825 */ /* 0x000fca00078e000c */
[----:B------:R0:W5:Y:S02]  /*0a50*/  LDG.E R11, desc[UR6][R28.64] ;  /* 0x000000061c0b7981 */ /* 0x000164000c1e1900 */
[----:B0-----:R-:W-:-:S04]  /*0a60*/  IMAD.WIDE.U32 R28, R19, 0x4, R16 ;  /* 0x00000004131c7825 */ /* 0x001fc800078e0010 */
[----:B----4-:R-:W-:Y:S01]  /*0a70*/  FADD.FTZ R20, R7, R24 ;  /* 0x0000001807147221 */ /* 0x010fe20000010000 */
[----:B------:R-:W-:-:S05]  /*0a80*/  IMAD.WIDE.U32 R24, R27, 0x4, R12 ;  /* 0x000000041b187825 */ /* 0x000fca00078e000c */
[----:B------:R0:W4:Y:S01]  /*0a90*/  LDG.E R7, desc[UR6][R24.64] ;  /* 0x0000000618077981 */ /* 0x000122000c1e1900 */
[----:B--2---:R-:W-:Y:S01]  /*0aa0*/  FADD.FTZ R22, R22, R21 ;  /* 0x0000001516167221 */ /* 0x004fe20000010000 */
[----:B0-----:R-:W-:-:S04]  /*0ab0*/  IMAD.WIDE.U32 R24, R27, 0x4, R16 ;  /* 0x000000041b187825 */ /* 0x001fc800078e0010 */
[----:B------:R-:W-:Y:S01]  /*0ac0*/  IMAD.WIDE.U32 R26, R27, 0x4, R14 ;  /* 0x000000041b1a7825 */ /* 0x000fe200078e000e */
[----:B------:R0:W2:Y:S03]  /*0ad0*/  LDG.E R21, desc[UR6][R24.64] ;  /* 0x0000000618157981 */ /* 0x0000a6000c1e1900 */
[----:B---3--:R-:W-:Y:S02]  /*0ae0*/  FADD.FTZ R23, R6, R23 ;  /* 0x0000001706177221 */ /* 0x008fe40000010000 */
[----:B------:R-:W3:Y:S04]  /*0af0*/  LDG.E R6, desc[UR6][R28.64] ;  /* 0x000000061c067981 */ /* 0x000ee8000c1e1900 */
[----:B------:R-:W3:Y:S01]  /*0b00*/  LDG.E R26, desc[UR6][R26.64] ;  /* 0x000000061a1a7981 */ /* 0x000ee2000c1e1900 */
[----:B0-----:R-:W-:Y:S01]  /*0b10*/  LEA R25, R18, R19, 0x5 ;  /* 0x0000001312197211 */ /* 0x001fe200078e28ff */
[----:B------:R-:W-:-:S04]  /*0b20*/  IMAD.WIDE.U32 R18, R19, 0x4, R14 ;  /* 0x0000000413127825 */ /* 0x000fc800078e000e */
[C---:B------:R-:W-:Y:S02]  /*0b30*/  IMAD.WIDE.U32 R16, R25.reuse, 0x4, R16 ;  /* 0x0000000419107825 */ /* 0x040fe400078e0010 */
[----:B------:R-:W3:Y:S02]  /*0b40*/  LDG.E R18, desc[UR6][R18.64] ;  /* 0x0000000612127981 */ /* 0x000ee4000c1e1900 */
[C---:B------:R-:W-:Y:S02]  /*0b50*/  IMAD.WIDE.U32 R12, R25.reuse, 0x4, R12 ;  /* 0x00000004190c7825 */ /* 0x040fe400078e000c */
[----:B------:R-:W3:Y:S02]  /*0b60*/  LDG.E R17, desc[UR6][R16.64] ;  /* 0x0000000610117981 */ /* 0x000ee4000c1e1900 */
[----:B------:R-:W-:Y:S02]  /*0b70*/  IMAD.WIDE.U32 R14, R25, 0x4, R14 ;  /* 0x00000004190e7825 */ /* 0x000fe400078e000e */
[----:B------:R-:W3:Y:S04]  /*0b80*/  LDG.E R12, desc[UR6][R12.64] ;  /* 0x000000060c0c7981 */ /* 0x000ee8000c1e1900 */
[----:B------:R-:W3:Y:S01]  /*0b90*/  LDG.E R14, desc[UR6][R14.64] ;  /* 0x000000060e0e7981 */ /* 0x000ee2000c1e1900 */
[----:B------:R-:W-:Y:S01]  /*0ba0*/  IADD3 R5, PT, PT, R5, 0x80, RZ ;  /* 0x0000008005057810 */ /* 0x000fe20007ffe0ff */
[----:B----4-:R-:W-:-:S04]  /*0bb0*/  FADD.FTZ R20, R20, R7 ;  /* 0x0000000714147221 */ /* 0x010fc80000010000 */
[----:B-----5:R-:W-:Y:S01]  /*0bc0*/  FADD.FTZ R11, R20, R11 ;  /* 0x0000000b140b7221 */ /* 0x020fe20000010000 */
[----:B--2---:R-:W-:-:S04]  /*0bd0*/  FADD.FTZ R21, R22, R21 ;  /* 0x0000001516157221 */ /* 0x004fc80000010000 */
[----:B---3--:R-:W-:Y:S01]  /*0be0*/  FADD.FTZ R6, R21, R6 ;  /* 0x0000000615067221 */ /* 0x008fe20000010000 */
[----:B------:R-:W-:-:S04]  /*0bf0*/  FADD.FTZ R23, R23, R26 ;  /* 0x0000001a17177221 */ /* 0x000fc80000010000 */
[----:B------:R-:W-:Y:S01]  /*0c00*/  FADD.FTZ R23, R23, R18 ;  /* 0x0000001217177221 */ /* 0x000fe20000010000 */
[----:B------:R-:W-:Y:S01]  /*0c10*/  FADD.FTZ R22, R6, R17 ;  /* 0x0000001106167221 */ /* 0x000fe20000010000 */
[----:B------:R-:W-:Y:S02]  /*0c20*/  FADD.FTZ R7, R11, R12 ;  /* 0x0000000c0b077221 */ /* 0x000fe40000010000 */
[----:B------:R-:W-:-:S07]  /*0c30*/  FADD.FTZ R6, R23, R14 ;  /* 0x0000000e17067221 */ /* 0x000fce0000010000 */
.L_x_791:
[----:B------:R-:W-:Y:S05]  /*0c40*/  BSYNC.RECONVERGENT B1 ;  /* 0x0000000000017941 */ /* 0x000fea0003800200 */
.L_x_790:
[----:B------:R-:W-:Y:S05]  /*0c50*/  @!P1 BRA `(.L_x_786) ;  /* 0x0000000000b49947 */ /* 0x000fea0003800000 */
[----:B------:R-:W-:Y:S01]  /*0c60*/  ISETP.NE.AND P1, PT, R10, 0x1, PT ;  /* 0x000000010a00780c */ /* 0x000fe20003f25270 */
[----:B------:R-:W-:Y:S01]  /*0c70*/  BSSY.RECONVERGENT B1, `(.L_x_792) ;  /* 0x000001c000017945 */ /* 0x000fe20003800200 */
[----:B------:R-:W-:-:S11]  /*0c80*/  LOP3.LUT P0, RZ, R8, 0x20, RZ, 0xc0, !PT ;  /* 0x0000002008ff7812 */ /* 0x000fd6000780c0ff */
[----:B------:R-:W-:Y:S05]  /*0c90*/  @!P1 BRA `(.L_x_793) ;  /* 0x0000000000649947 */ /* 0x000fea0003800000 */
[----:B------:R-:W0:Y:S08]  /*0ca0*/  LDC R8, c[0x0][0x388] ;  /* 0x0000e200ff087b82 */ /* 0x000e300000000800 */
[----:B------:R-:W1:Y:S08]  /*0cb0*/  LDC.64 R16, c[0x0][0x440] ;  /* 0x00011000ff107b82 */ /* 0x000e700000000a00 */
[----:B------:R-:W2:Y:S08]  /*0cc0*/  LDC.64 R12, c[0x0][0x448] ;  /* 0x00011200ff0c7b82 */ /* 0x000eb00000000a00 */
[----:B------:R-:W3:Y:S01]  /*0cd0*/  LDC.64 R10, c[0x0][0x460] ;  /* 0x00011800ff0a7b82 */ /* 0x000ee20000000a00 */
[----:B0-----:R-:W-:-:S05]  /*0ce0*/  IMAD R15, R5, R8, R2 ;  /* 0x00000008050f7224 */ /* 0x001fca00078e0202 */
[----:B------:R-:W-:Y:S01]  /*0cf0*/  LEA R23, R8, R15, 0x5 ;  /* 0x0000000f08177211 */ /* 0x000fe200078e28ff */
[----:B-1----:R-:W-:-:S04]  /*0d00*/  IMAD.WIDE.U32 R20, R15, 0x4, R16 ;  /* 0x000000040f147825 */ /* 0x002fc800078e0010 */
[----:B--2---:R-:W-:Y:S02]  /*0d10*/  IMAD.WIDE.U32 R18, R15, 0x4, R12 ;  /* 0x000000040f127825 */ /* 0x004fe400078e000c */
[----:B------:R-:W2:Y:S02]  /*0d20*/  LDG.E R20, desc[UR6][R20.64] ;  /* 0x0000000614147981 */ /* 0x000ea4000c1e1900 */
[----:B------:R-:W-:Y:S02]  /*0d30*/  IMAD.WIDE.U32 R16, R23, 0x4, R16 ;  /* 0x0000000417107825 */ /* 0x000fe400078e0010 */
[----:B------:R-:W4:Y:S02]  /*0d40*/  LDG.E R19, desc[UR6][R18.64] ;  /* 0x0000000612137981 */ /* 0x000f24000c1e1900 */
[----:B---3--:R-:W-:Y:S02]  /*0d50*/  IMAD.WIDE.U32 R14, R15, 0x4, R10 ;  /* 0x000000040f0e7825 */ /* 0x008fe400078e000a */
[----:B------:R-:W3:Y:S02]  /*0d60*/  LDG.E R16, desc[UR6][R16.64] ;  /* 0x0000000610107981 */ /* 0x000ee4000c1e1900 */
[----:B------:R-:W-:-:S02]  /*0d70*/  IMAD.WIDE.U32 R12, R23, 0x4, R12 ;  /* 0x00000004170c7825 */ /* 0x000fc400078e000c */
[----:B------:R-:W5:Y:S02]  /*0d80*/  LDG.E R15, desc[UR6][R14.64] ;  /* 0x000000060e0f7981 */ /* 0x000f64000c1e1900 */
[----:B------:R-:W-:Y:S02]  /*0d90*/  IMAD.WIDE.U32 R10, R23, 0x4, R10 ;  /* 0x00000004170a7825 */ /* 0x000fe400078e000a */
[----:B------:R-:W5:Y:S04]  /*0da0*/  LDG.E R13, desc[UR6][R12.64] ;  /* 0x000000060c0d7981 */ /* 0x000f68000c1e1900 */
[----:B------:R-:W5:Y:S01]  /*0db0*/  LDG.E R11, desc[UR6][R10.64] ;  /* 0x000000060a0b7981 */ /* 0x000f62000c1e1900 */
[----:B------:R-:W-:Y:S01]  /*0dc0*/  IADD3 R5, PT, PT, R5, 0x40, RZ ;  /* 0x0000004005057810 */ /* 0x000fe20007ffe0ff */
[----:B--2---:R-:W-:Y:S01]  /*0dd0*/  FADD.FTZ R7, R7, R20 ;  /* 0x0000001407077221 */ /* 0x004fe20000010000 */
[----:B----4-:R-:W-:-:S03]  /*0de0*/  FADD.FTZ R22, R22, R19 ;  /* 0x0000001316167221 */ /* 0x010fc60000010000 */
[----:B---3--:R-:W-:Y:S01]  /*0df0*/  FADD.FTZ R7, R7, R16 ;  /* 0x0000001007077221 */ /* 0x008fe20000010000 */
[----:B-----5:R-:W-:Y:S01]  /*0e00*/  FADD.FTZ R6, R6, R15 ;  /* 0x0000000f06067221 */ /* 0x020fe20000010000 */
[----:B------:R-:W-:-:S03]  /*0e10*/  FADD.FTZ R22, R22, R13 ;  /* 0x0000000d16167221 */ /* 0x000fc60000010000 */
[----:B------:R-:W-:-:S07]  /*0e20*/  FADD.FTZ R6, R6, R11 ;  /* 0x0000000b06067221 */ /* 0x000fce0000010000 */
.L_x_793:
[----:B------:R-:W-:Y:S05]  /*0e30*/  BSYNC.RECONVERGENT B1 ;  /* 0x0000000000017941 */ /* 0x000fea0003800200 */
.L_x_792:
[----:B------:R-:W-:Y:S05]  /*0e40*/  @P0 BRA `(.L_x_786) ;  /* 0x0000000000380947 */ /* 0x000fea0003800000 */
[----:B------:R-:W0:Y:S01]  /*0e50*/  LDC.64 R12, c[0x0][0x440] ;  /* 0x00011000ff0c7b82 */ /* 0x000e220000000a00 */
[----:B------:R-:W1:Y:S07]  /*0e60*/  LDCU UR4, c[0x0][0x388] ;  /* 0x00007100ff0477ac */ /* 0x000e6e0008000800 */
[----:B------:R-:W2:Y:S08]  /*0e70*/  LDC.64 R14, c[0x0][0x448] ;  /* 0x00011200ff0e7b82 */ /* 0x000eb00000000a00 */
[----:B------:R-:W3:Y:S01]  /*0e80*/  LDC.64 R10, c[0x0][0x460] ;  /* 0x00011800ff0a7b82 */ /* 0x000ee20000000a00 */
[----:B-1----:R-:W-:-:S04]  /*0e90*/  IMAD R5, R5, UR4, R2 ;  /* 0x0000000405057c24 */ /* 0x002fc8000f8e0202 */
[----:B0-----:R-:W-:-:S06]  /*0ea0*/  IMAD.WIDE.U32 R12, R5, 0x4, R12 ;  /* 0x00000004050c7825 */ /* 0x001fcc00078e000c */
[----:B------:R-:W4:Y:S01]  /*0eb0*/  LDG.E R12, desc[UR6][R12.64] ;  /* 0x000000060c0c7981 */ /* 0x000f22000c1e1900 */
[----:B--2---:R-:W-:-:S06]  /*0ec0*/  IMAD.WIDE.U32 R14, R5, 0x4, R14 ;  /* 0x00000004050e7825 */ /* 0x004fcc00078e000e */
[----:B------:R-:W2:Y:S01]  /*0ed0*/  LDG.E R15, desc[UR6][R14.64] ;  /* 0x000000060e0f7981 */ /* 0x000ea2000c1e1900 */
[----:B---3--:R-:W-:-:S06]  /*0ee0*/  IMAD.WIDE.U32 R10, R5, 0x4, R10 ;  /* 0x00000004050a7825 */ /* 0x008fcc00078e000a */
[----:B------:R-:W3:Y:S01]  /*0ef0*/  LDG.E R11, desc[UR6][R10.64] ;  /* 0x000000060a0b7981 */ /* 0x000ee2000c1e1900 */
[----:B----4-:R-:W-:Y:S01]  /*0f00*/  FADD.FTZ R7, R7, R12 ;  /* 0x0000000c07077221 */ /* 0x010fe20000010000 */
[----:B--2---:R-:W-:Y:S01]  /*0f10*/  FADD.FTZ R22, R22, R15 ;  /* 0x0000000f16167221 */ /* 0x004fe20000010000 */
[----:B---3--:R-:W-:-:S07]  /*0f20*/  FADD.FTZ R6, R6, R11 ;  /* 0x0000000b06067221 */ /* 0x008fce0000010000 */
.L_x_786:
[----:B------:R-:W-:Y:S05]  /*0f30*/  BSYNC.RECONVERGENT B0 ;  /* 0x0000000000007941 */ /* 0x000fea0003800200 */
.L_x_785:
[----:B------:R-:W0:Y:S01]  /*0f40*/  S2UR UR5, SR_CgaCtaId ;  /* 0x00000000000579c3 */ /* 0x000e220000008800 */
[----:B------:R-:W-:Y:S01]  /*0f50*/  UMOV UR4, 0x400 ;  /* 0x0000040000047882 */ /* 0x000fe20000000000 */
[--C-:B------:R-:W-:Y:S02]  /*0f60*/  LOP3.LUT R5, R3, 0x1f, R0.reuse, 0x78, !PT ;  /* 0x0000001f03057812 */ /* 0x100fe400078e7800 */
[C---:B------:R-:W-:Y:S02]  /*0f70*/  SHF.L.U32 R11, R4.reuse, 0x7, RZ ;  /* 0x00000007040b7819 */ /* 0x040fe400000006ff */
[C---:B------:R-:W-:Y:S02]  /*0f80*/  LOP3.LUT R0, R5.reuse, 0x3e0, R0, 0xf8, !PT ;  /* 0x000003e005007812 */ /* 0x040fe400078ef800 */
[----:B------:R-:W-:Y:S02]  /*0f90*/  SHF.L.U32 R2, R5, 0x2, RZ ;  /* 0x0000000205027819 */ /* 0x000fe400000006ff */
[----:B------:R-:W-:-:S02]  /*0fa0*/  ISETP.NE.AND P1, PT, R4, RZ, PT ;  /* 0x000000ff0400720c */ /* 0x000fc40003f25270 */
[----:B------:R-:W-:Y:S02]  /*0fb0*/  LOP3.LUT R2, R11, R2, RZ, 0xfc, !PT ;  /* 0x000000020b027212 */ /* 0x000fe400078efcff */
[----:B------:R-:W-:-:S04]  /*0fc0*/  ISETP.GT.U32.AND P0, PT, R4, 0xf, PT ;  /* 0x0000000f0400780c */ /* 0x000fc80003f04070 */
[----:B------:R-:W-:Y:S01]  /*0fd0*/  ISETP.NE.OR P0, PT, R3, 0x1f, P0 ;  /* 0x0000001f0300780c */ /* 0x000fe20000705670 */
        /* <DEDUP_REMOVED lines=45> */
[C---:B------:R-:W-:Y:S01]  /*12b0*/  LEA R0, R4.reuse, UR4, 0x3 ;  /* 0x0000000404007c11 */ /* 0x040fe2000f8e18ff */
[----:B0-----:R-:W0:Y:S01]  /*12c0*/  LDC.64 R2, c[0x0][0x488] ;  /* 0x00012200ff027b82 */ /* 0x001e220000000a00 */
[----:B------:R-:W-:-:S03]  /*12d0*/  IADD3 R9, PT, PT, R4, R9, RZ ;  /* 0x0000000904097210 */ /* 0x000fc60007ffe0ff */
        /* <DEDUP_REMOVED lines=15> */
.L_x_794:
        /* <DEDUP_REMOVED lines=11> */
.L_x_11166:


//--------------------- .text._ZN10layer_norm13ln_bwd_kernelINS_13Kernel_traitsI13__nv_bfloat16S2_S2_S2_fjLj512ELj1ELj4ELj1ELj16ENS_18Kernel_traits_baseILj512ES2_S2_S2_S2_fjLj128EEEEELb1ELb1ELb1ELb1EEEvNS_9BwdParamsE --------------------------
	.section	.text._ZN10layer_norm13ln_bwd_kernelINS_13Kernel_traitsI13__nv_bfloat16S2_S2_S2_fjLj512ELj1ELj4ELj1ELj16ENS_18Kernel_traits_baseILj512ES2_S2_S2_S2_fjLj128EEEEELb1ELb1ELb1ELb1EEEvNS_9BwdParamsE,"ax",@progbits
	.align	128
        .global         _ZN10layer_norm13ln_bwd_kernelINS_13Kernel_traitsI13__nv_bfloat16S2_S2_S2_fjLj512ELj1ELj4ELj1ELj16ENS_18Kernel_traits_baseILj512ES2_S2_S2_S2_fjLj128EEEEELb1ELb1ELb1ELb1EEEvNS_9BwdParamsE
        .type           _ZN10layer_norm13ln_bwd_kernelINS_13Kernel_traitsI13__nv_bfloat16S2_S2_S2_fjLj512ELj1ELj4ELj1ELj16ENS_18Kernel_traits_baseILj512ES2_S2_S2_S2_fjLj128EEEEELb1ELb1ELb1ELb1EEEvNS_9BwdParamsE,@function
        .size           _ZN10layer_norm13ln_bwd_kernelINS_13Kernel_traitsI13__nv_bfloat16S2_S2_S2_fjLj512ELj1ELj4ELj1ELj16ENS_18Kernel_traits_baseILj512ES2_S2_S2_S2_fjLj128EEEEELb1ELb1ELb1ELb1EEEvNS_9BwdParamsE,(.L_x_11167 - _ZN10layer_norm13ln_bwd_kernelINS_13Kernel_traitsI13__nv_bfloat16S2_S2_S2_fjLj512ELj1ELj4ELj1ELj16ENS_18Kernel_traits_baseILj512ES2_S2_S2_S2_fjLj128EEEEELb1ELb1ELb1ELb1EEEvNS_9BwdParamsE)
        .other          _ZN10layer_norm13ln_bwd_kernelINS_13Kernel_traitsI13__nv_bfloat16S2_S2_S2_fjLj512ELj1ELj4ELj1ELj16ENS_18Kernel_traits_baseILj512ES2_S2_S2_S2_fjLj128EEEEELb1ELb1ELb1ELb1EEEvNS_9BwdParamsE,@"STO_CUDA_ENTRY STV_DEFAULT"
_ZN10layer_norm13ln_bwd_kernelINS_13Kernel_traitsI13__nv_bfloat16S2_S2_S2_fjLj512ELj1ELj4ELj1ELj16ENS_18Kernel_traits_baseILj512ES2_S2_S2_S2_fjLj128EEEEELb1ELb1ELb1ELb1EEEvNS_9BwdParamsE:
.text._ZN10layer_norm13ln_bwd_kernelINS_13Kernel_traitsI13__nv_bfloat16S2_S2_S2_fjLj512ELj1ELj4ELj1ELj16ENS_18Kernel_traits_baseILj512ES2_S2_S2_S2_fjLj128EEEEELb1ELb1ELb1ELb1EEEvNS_9BwdParamsE:
        /* <DEDUP_REMOVED lines=19> */
[----:B------:R-:W0:Y:S01]  /*0130*/  LDCU.64 UR12, c[0x0][0x408] ;  /* 0x00008100ff0c77ac */ /* 0x000e220008000a00 */
        /* <DEDUP_REMOVED lines=17> */
[----:B------:R-:W-:Y:S02]  /*0250*/  LOP3.LUT R122, R0, UR4, RZ, 0xfc, !PT ;  /* 0x00000004007a7c12 */ /* 0x000fe4000f8efcff */
[----:B------:R-:W-:Y:S02]  /*0260*/  LOP3.LUT R123, R123, 0x1f, RZ, 0xc0, !PT ;  /* 0x0000001f7b7b7812 */ /* 0x000fe400078ec0ff */
[----:B--2---:R-:W-:-:S13]  /*0270*/  ISETP.GE.AND P0, PT, R122, UR8, PT ;  /* 0x000000087a007c0c */ /* 0x004fda000bf06270 */
[----:B-1-34-:R-:W-:Y:S05]  /*0280*/  @P0 BRA `(.L_x_796) ;  /* 0x0000006400b40947 */ /* 0x01afea0003800000 */
[----:B------:R-:W0:Y:S08]  /*0290*/  LDC.64 R4, c[0x0][0x3e8] ;  /* 0x0000fa00ff047b82 */ /* 0x000e300000000a00 */
[----:B------:R-:W1:Y:S08]  /*02a0*/  LDC.64 R2, c[0x0][0x3d0] ;  /* 0x0000f400ff027b82 */ /* 0x000e700000000a00 */
[----:B------:R-:W2:Y:S01]  /*02b0*/  LDC.U8 R121, c[0x0][0x410] ;  /* 0x00010400ff797b82 */ /* 0x000ea20000000000 */
[----:B0-----:R-:W-:-:S05]  /*02c0*/  IMAD.WIDE.U32 R4, R123, 0x10, R4 ;  /* 0x000000107b047825 */ /* 0x001fca00078e0004 */
[----:B------:R-:W3:Y:S01]  /*02d0*/  LDG.E.128 R64, desc[UR6][R4.64+0x200] ;  /* 0x0002000604407981 */ /* 0x000ee2000c1e1d00 */
[----:B-1----:R-:W-:-:S03]  /*02e0*/  IMAD.WIDE.U32 R2, R123, 0x10, R2 ;  /* 0x000000107b027825 */ /* 0x002fc600078e0002 */
[----:B------:R-:W4:Y:S04]  /*02f0*/  LDG.E.128 R72, desc[UR6][R4.64] ;  /* 0x0000000604487981 */ /* 0x000f28000c1e1d00 */
[----:B------:R-:W5:Y:S04]  /*0300*/  LDG.E.128 R68, desc[UR6][R2.64+0x200] ;  /* 0x0002000602447981 */ /* 0x000f68000c1e1d00 */
[----:B------:R-:W2:Y:S01]  /*0310*/  LDG.E.128 R76, desc[UR6][R2.64] ;  /* 0x00000006024c7981 */ /* 0x000ea2000c1e1d00 */
[----:B------:R-:W-:Y:S01]  /*0320*/  HFMA2 R80, -RZ, RZ, 0, 0 ;  /* 0x00000000ff507431 */ /* 0x000fe200000001ff */
[----:B---3--:R-:W-:-:S02]  /*0330*/  PRMT R120, R64, 0x7632, R120 ;  /* 0x0000763240787816 */ /* 0x008fc40000000078 */
[----:B------:R-:W-:Y:S02]  /*0340*/  PRMT R19, R65, 0x7632, R19 ;  /* 0x0000763241137816 */ /* 0x000fe40000000013 */
[----:B------:R-:W-:Y:S02]  /*0350*/  PRMT R18, R66, 0x7632, R18 ;  /* 0x0000763242127816 */ /* 0x000fe40000000012 */
[----:B------:R-:W-:Y:S02]  /*0360*/  PRMT R17, R67, 0x7632, R17 ;  /* 0x0000763243117816 */ /* 0x000fe40000000011 */
[----:B-----5:R-:W-:Y:S02]  /*0370*/  PRMT R16, R68, 0x7632, R16 ;  /* 0x0000763244107816 */ /* 0x020fe40000000010 */
[----:B------:R-:W-:Y:S02]  /*0380*/  PRMT R15, R69, 0x7632, R15 ;  /* 0x00007632450f7816 */ /* 0x000fe4000000000f */
[----:B------:R-:W-:-:S02]  /*0390*/  PRMT R14, R70, 0x7632, R14 ;  /* 0x00007632460e7816 */ /* 0x000fc4000000000e */
        /* <DEDUP_REMOVED lines=9> */
.L_x_925:
        /* <DEDUP_REMOVED lines=22> */
[----:B------:R-:W-:Y:S01]  /*0590*/  LEA.HI R106, R106, R105, RZ, 0x3 ;  /* 0x000000696a6a7211 */ /* 0x000fe200078f18ff */
[----:B------:R-:W-:Y:S01]  /*05a0*/  IMAD.WIDE R126, R122, 0x4, R116 ;  /* 0x000000047a7e7825 */ /* 0x000fe200078e0274 */
[----:B------:R-:W-:-:S02]  /*05b0*/  IADD3 R141, PT, PT, R139, 0x20, RZ ;  /* 0x000000208b8d7810 */ /* 0x000fc40007ffe0ff */
[----:B------:R-:W-:Y:S02]  /*05c0*/  LEA.HI.SX32 R125, R106, R123, 0x1d ;  /* 0x0000007b6a7d7211 */ /* 0x000fe400078feaff */
[----:B------:R2:W3:Y:S01]  /*05d0*/  LDG.E R3, desc[UR6][R126.64] ;  /* 0x000000067e037981 */ /* 0x0004e2000c1e1900 */
[----:B0-----:R-:W-:-:S04]  /*05e0*/  IMAD.WIDE.U32 R104, R139, 0x10, R112 ;  /* 0x000000108b687825 */ /* 0x001fc800078e0070 */
[----:B------:R-:W-:Y:S02]  /*05f0*/  IMAD.WIDE.U32 R112, R141, 0x10, R112 ;  /* 0x000000108d707825 */ /* 0x000fe400078e0070 */
[----:B------:R-:W4:Y:S02]  /*0600*/  LDG.E.128 R104, desc[UR6][R104.64] ;  /* 0x0000000668687981 */ /* 0x000f24000c1e1d00 */
[C-C-:B-1----:R-:W-:Y:S01]  /*0610*/  IMAD.WIDE.U32 R108, R125.reuse, 0x10, R118.reuse ;  /* 0x000000107d6c7825 */ /* 0x142fe200078e0076 */
[----:B------:R-:W-:Y:S01]  /*0620*/  IADD3 R117, PT, PT, R125, 0x20, RZ ;  /* 0x000000207d757810 */ /* 0x000fe20007ffe0ff */
[----:B------:R-:W4:Y:S01]  /*0630*/  LDG.E.128 R112, desc[UR6][R112.64] ;  /* 0x0000000670707981 */ /* 0x000f22000c1e1d00 */
[----:B------:R-:W-:Y:S01]  /*0640*/  MOV R124, UR21 ;  /* 0x00000015007c7c02 */ /* 0x000fe20008000f00 */
[----:B--2---:R-:W0:Y:S02]  /*0650*/  LDC.64 R126, c[0x0][0x3b0] ;  /* 0x0000ec00ff7e7b82 */ /* 0x004e240000000a00 */
[----:B------:R-:W2:Y:S01]  /*0660*/  LDG.E.128 R108, desc[UR6][R108.64] ;  /* 0x000000066c6c7981 */ /* 0x000ea2000c1e1d00 */
[----:B------:R-:W-:-:S06]  /*0670*/  IMAD.WIDE.U32 R118, R117, 0x10, R118 ;  /* 0x0000001075767825 */ /* 0x000fcc00078e0076 */
[----:B------:R-:W2:Y:S01]  /*0680*/  LDG.E.128 R116, desc[UR6][R118.64] ;  /* 0x0000000676747981 */ /* 0x000ea2000c1e1d00 */
[----:B------:R-:W-:-:S04]  /*0690*/  MOV R125, UR20 ;  /* 0x00000014007d7c02 */ /* 0x000fc80008000f00 */
[----:B------:R-:W-:Y:S02]  /*06a0*/  ISETP.NE.U32.AND P0, PT, R125, RZ, PT ;  /* 0x000000ff7d00720c */ /* 0x000fe40003f05070 */
[----:B-----5:R-:W-:Y:S02]  /*06b0*/  ISETP.GE.AND P1, PT, R0, 0x1, PT ;  /* 0x000000010000780c */ /* 0x020fe40003f26270 */
[----:B------:R-:W-:-:S11]  /*06c0*/  ISETP.NE.AND.EX P0, PT, R124, RZ, PT, P0 ;  /* 0x000000ff7c00720c */ /* 0x000fd60003f05300 */
[----:B------:R-:W-:Y:S02]  /*06d0*/  @P1 IADD3 R132, PT, PT, R0, -0x1, RZ ;  /* 0xffffffff00841810 */ /* 0x000fe40007ffe0ff */
[----:B------:R-:W1:Y:S03]  /*06e0*/  @P0 LDC.64 R128, c[0x0][0x438] ;  /* 0x00010e00ff800b82 */ /* 0x000e660000000a00 */
[----:B------:R-:W-:-:S05]  /*06f0*/  @P1 IMAD R132, R132, UR9, RZ ;  /* 0x0000000984841c24 */ /* 0x000fca000f8e02ff */
[----:B------:R-:W-:Y:S01]  /*0700*/  @P1 SHF.R.S32.HI R133, RZ, 0x1f, R132 ;  /* 0x0000001fff851819 */ /* 0x000fe20000011484 */
[----:B------:R-:W0:Y:S03]  /*0710*/  @P0 LDC.64 R130, c[0x0][0x438] ;  /* 0x00010e00ff820b82 */ /* 0x000e260000000a00 */
[----:B------:R-:W-:Y:S02]  /*0720*/  @P1 LEA.HI R132, R133, R132, RZ, 0x3 ;  /* 0x0000008485841211 */ /* 0x000fe400078f18ff */
[----:B------:R-:W-:Y:S02]  /*0730*/  MOV R135, RZ ;  /* 0x000000ff00877202 */ /* 0x000fe40000000f00 */
[----:B------:R-:W-:-:S04]  /*0740*/  @P1 LEA.HI.SX32 R135, R132, R123, 0x1d ;  /* 0x0000007b84871211 */ /* 0x000fc800078feaff */
[----:B------:R-:W-:Y:S01]  /*0750*/  IADD3 R137, PT, PT, R135, 0x20, RZ ;  /* 0x0000002087897810 */ /* 0x000fe20007ffe0ff */
[----:B-1----:R-:W-:-:S04]  /*0760*/  @P0 IMAD.WIDE.U32 R132, R141, 0x10, R128 ;  /* 0x000000108d840825 */ /* 0x002fc800078e0080 */
[--C-:B0-----:R-:W-:Y:S01]  /*0770*/  IMAD.WIDE.U32 R128, R135, 0x8, R126.reuse ;  /* 0x0000000887807825 */ /* 0x101fe200078e007e */
[----:B------:R3:W5:Y:S03]  /*0780*/  @P0 LDG.E.128 R20, desc[UR6][R132.64] ;  /* 0x0000000684140981 */ /* 0x000766000c1e1d00 */
[----:B------:R-:W-:Y:S02]  /*0790*/  IMAD.WIDE.U32 R126, R137, 0x8, R126 ;  /* 0x00000008897e7825 */ /* 0x000fe400078e007e */
[----:B------:R-:W5:Y:S04]  /*07a0*/  LDG.E.64 R128, desc[UR6][R128.64] ;  /* 0x0000000680807981 */ /* 0x000f68000c1e1b00 */
[----:B------:R-:W5:Y:S01]  /*07b0*/  LDG.E.64 R126, desc[UR6][R126.64] ;  /* 0x000000067e7e7981 */ /* 0x000f62000c1e1b00 */
[----:B------:R-:W-:-:S05]  /*07c0*/  @P0 IMAD.WIDE.U32 R130, R139, 0x10, R130 ;  /* 0x000000108b820825 */ /* 0x000fca00078e0082 */
[----:B------:R0:W5:Y:S01]  /*07d0*/  @P0 LDG.E.128 R24, desc[UR6][R130.64] ;  /* 0x0000000682180981 */ /* 0x000162000c1e1d00 */
[----:B------:R-:W-:Y:S02]  /*07e0*/  ISETP.NE.AND P0, PT, R121, RZ, PT ;  /* 0x000000ff7900720c */ /* 0x000fe40003f05270 */
[----:B------:R-:W-:Y:S02]  /*07f0*/  SHF.L.U32 R148, R16, 0x10, RZ ;  /* 0x0000001010947819 */ /* 0x000fe400000006ff */
[----:B---3--:R-:W-:Y:S02]  /*0800*/  FSEL R133, R3, RZ, !P0 ;  /* 0x000000ff03857208 */ /* 0x008fe40004000000 */
[C---:B----4-:R-:W-:Y:S01]  /*0810*/  PRMT R134, R104.reuse, 0x7632, R134 ;  /* 0x0000763268867816 */ /* 0x050fe20000000086 */
[----:B------:R-:W-:Y:S01]  /*0820*/  IMAD.U32 R104, R104, 0x10000, RZ ;  /* 0x0001000068687824 */ /* 0x000fe200078e00ff */
[----:B------:R-:W-:-:S03]  /*0830*/  PRMT R135, R105, 0x7632, R135 ;  /* 0x0000763269877816 */ /* 0x000fc60000000087 */
[----:B------:R-:W-:Y:S01]  /*0840*/  FADD.FTZ R3, -R133, R104 ;  /* 0x0000006885037221 */ /* 0x000fe20000010100 */
[----:B------:R-:W-:Y:S02]  /*0850*/  SHF.L.U32 R104, R135, 0x10, RZ ;  /* 0x0000001087687819 */ /* 0x000fe400000006ff */
[C---:B------:R-:W-:Y:S02]  /*0860*/  PRMT R140, R107.reuse, 0x7632, R140 ;  /* 0x000076326b8c7816 */ /* 0x040fe4000000008c */
[----:B------:R-:W-:Y:S02]  /*0870*/  SHF.L.U32 R142, R107, 0x10, RZ ;  /* 0x000000106b8e7819 */ /* 0x000fe400000006ff */
[----:B------:R-:W-:Y:S02]  /*0880*/  PRMT R143, R114, 0x7632, R143 ;  /* 0x00007632728f7816 */ /* 0x000fe4000000008f */
[C---:B--2---:R-:W-:Y:S02]  /*0890*/  PRMT R136, R109.reuse, 0x7632, R136 ;  /* 0x000076326d887816 */ /* 0x044fe40000000088 */
[----:B------:R-:W-:Y:S01]  /*08a0*/  SHF.L.U32 R107, R109, 0x10, RZ ;  /* 0x000000106d6b7819 */ /* 0x000fe200000006ff */
[----:B------:R-:W-:Y:S01]  /*08b0*/  IMAD.U32 R132, R113, 0x10000, RZ ;  /* 0x0001000071847824 */ /* 0x000fe200078e00ff */
[----:B------:R-:W-:-:S02]  /*08c0*/  PRMT R139, R106, 0x7632, R139 ;  /* 0x000076326a8b7816 */ /* 0x000fc4000000008b */
[C---:B0-----:R-:W-:Y:S02]  /*08d0*/  PRMT R130, R110.reuse, 0x7632, R130 ;  /* 0x000076326e827816 */ /* 0x041fe40000000082 */
[----:B------:R-:W-:Y:S02]  /*08e0*/  SHF.L.U32 R109, R110, 0x10, RZ ;  /* 0x000000106e6d7819 */ /* 0x000fe400000006ff */
[----:B------:R-:W-:Y:S02]  /*08f0*/  SHF.L.U32 R106, R106, 0x10, RZ ;  /* 0x000000106a6a7819 */ /* 0x000fe400000006ff */
[----:B------:R-:W-:Y:S01]  /*0900*/  PRMT R110, R113, 0x7632, R110 ;  /* 0x00007632716e7816 */ /* 0x000fe2000000006e */
[----:B------:R-:W-:Y:S01]  /*0910*/  FADD.FTZ R113, -R133, R104 ;  /* 0x0000006885717221 */ /* 0x000fe20000010100 */
[----:B------:R-:W-:Y:S01]  /*0920*/  IMAD.U32 R104, R143, 0x10000, RZ ;  /* 0x000100008f687824 */ /* 0x000fe200078e00ff */
[----:B------:R-:W-:Y:S01]  /*0930*/  SHF.L.U32 R138, R105, 0x10, RZ ;  /* 0x00000010698a7819 */ /* 0x000fe200000006ff */
[C---:B------:R-:W-:Y:S01]  /*0940*/  FADD.FTZ R163, -R133.reuse, R106 ;  /* 0x0000006a85a37221 */ /* 0x040fe20000010100 */
[C---:B------:R-:W-:Y:S01]  /*0950*/  PRMT R137, R108.reuse, 0x7632, R137 ;  /* 0x000076326c897816 */ /* 0x040fe20000000089 */
[----:B------:R-:W-:Y:S01]  /*0960*/  FADD.FTZ R135, -R133, R104 ;  /* 0x0000006885877221 */ /* 0x000fe20000010100 */
[----:B------:R-:W-:-:S02]  /*0970*/  SHF.L.U32 R105, R108, 0x10, RZ ;  /* 0x000000106c697819 */ /* 0x000fc400000006ff */
[----:B------:R-:W-:Y:S01]  /*0980*/  SHF.L.U32 R106, R139, 0x10, RZ ;  /* 0x000000108b6a7819 */ /* 0x000fe200000006ff */
[----:B------:R-:W-:Y:S01]  /*0990*/  FMUL.FTZ R3, R2, R3 ;  /* 0x0000000302037220 */ /* 0x000fe20000410000 */
[----:B------:R-:W-:Y:S02]  /*09a0*/  PRMT R108, R112, 0x7632, R108 ;  /* 0x00007632706c7816 */ /* 0x000fe4000000006c */
[----:B------:R-:W-:Y:S01]  /*09b0*/  SHF.L.U32 R104, R76, 0x10, RZ ;  /* 0x000000104c687819 */ /* 0x000fe200000006ff */
[----:B------:R-:W-:Y:S01]  /*09c0*/  FADD.FTZ R165, -R133, R138 ;  /* 0x0000008a85a57221 */ /* 0x000fe20000010100 */
[C---:B------:R-:W-:Y:S02]  /*09d0*/  PRMT R144, R115.reuse, 0x7632, R144 ;  /* 0x0000763273907816 */ /* 0x040fe40000000090 */
[----:B------:R-:W-:Y:S01]  /*09e0*/  SHF.L.U32 R146, R115, 0x10, RZ ;  /* 0x0000001073927819 */ /* 0x000fe200000006ff */
        /* <DEDUP_REMOVED lines=17> */
[C---:B------:R-:W-:Y:S01]  /*0b00*/  FADD.FTZ R161, -R133.reuse, R142 ;  /* 0x0000008e85a17221 */ /* 0x040fe20000010100 */
[----:B------:R-:W-:Y:S01]  /*0b10*/  FADD.FTZ R159, -R133, R134 ;  /* 0x00000086859f7221 */ /* 0x000fe20000010100 */
[----:B------:R-:W-:Y:S01]  /*0b20*/  PRMT R131, R111, 0x7632, R131 ;  /* 0x000076326f837816 */ /* 0x000fe20000000083 */
[----:B------:R-:W-:Y:S01]  /*0b30*/  FADD.FTZ R141, -R133, R114 ;  /* 0x00000072858d7221 */ /* 0x000fe20000010100 */
[----:B------:R-:W-:Y:S01]  /*0b40*/  SHF.L.U32 R111, R111, 0x10, RZ ;  /* 0x000000106f6f7819 */ /* 0x000fe200000006ff */
[----:B------:R-:W-:Y:S01]  /*0b50*/  FADD.FTZ R147, -R133, R110 ;  /* 0x0000006e85937221 */ /* 0x000fe20000010100 */
[-C--:B------:R-:W-:Y:S01]  /*0b60*/  FMUL.FTZ R108, R108, R109.reuse ;  /* 0x0000006d6c6c7220 */ /* 0x080fe20000410000 */
[----:B------:R-:W-:Y:S01]  /*0b70*/  FADD.FTZ R88, R88, R109 ;  /* 0x0000006d58587221 */ /* 0x000fe20000010000 */
[----:B------:R-:W-:Y:S01]  /*0b80*/  FFMA.FTZ R32, R107, R109, R32 ;  /* 0x0000006d6b207223 */ /* 0x000fe20000010020 */
[----:B------:R-:W-:Y:S01]  /*0b90*/  FADD.FTZ R155, -R133, R112 ;  /* 0x00000070859b7221 */ /* 0x000fe20000010100 */
[----:B------:R-:W-:Y:S01]  /*0ba0*/  IMAD.U32 R110, R79, 0x10000, RZ ;  /* 0x000100004f6e7824 */ /* 0x000fe200078e00ff */
[----:B------:R-:W-:Y:S01]  /*0bb0*/  SHF.L.U32 R114, R8, 0x10, RZ ;  /* 0x0000001008727819 */ /* 0x000fe200000006ff */
[C---:B------:R-:W-:Y:S01]  /*0bc0*/  FMUL.FTZ R109, R2.reuse, R161 ;  /* 0x000000a1026d7220 */ /* 0x040fe20000410000 */
[----:B------:R-:W-:Y:S01]  /*0bd0*/  SHF.L.U32 R137, R137, 0x10, RZ ;  /* 0x0000001089897819 */ /* 0x000fe200000006ff */
[--C-:B------:R-:W-:Y:S01]  /*0be0*/  FADD.FTZ R139, -R133, R132.reuse ;  /* 0x00000084858b7221 */ /* 0x100fe20000010100 */
[----:B------:R-:W-:Y:S01]  /*0bf0*/  FMUL.FTZ R112, R2, R159 ;  /* 0x0000009f02707220 */ /* 0x000fe20000410000 */
[----:B------:R-:W-:-:S02]  /*0c00*/  PRMT R132, R116, 0x7632, R132 ;  /* 0x0000763274847816 */ /* 0x000fc40000000084 */
[----:B------:R-:W-:Y:S01]  /*0c10*/  SHF.L.U32 R151, R116, 0x10, RZ ;  /* 0x0000001074977819 */ /* 0x000fe200000006ff */
[-C--:B------:R-:W-:Y:S01]  /*0c20*/  FMUL.FTZ R110, R110, R111.reuse ;  /* 0x0000006f6e6e7220 */ /* 0x080fe20000410000 */
        /* <DEDUP_REMOVED lines=10> */
[----:B------:R-:W-:-:S02]  /*0cd0*/  SHF.L.U32 R137, R6, 0x10, RZ ;  /* 0x0000001006897819 */ /* 0x000fc400000006ff */
[----:B------:R-:W-:Y:S01]  /*0ce0*/  SHF.L.U32 R138, R130, 0x10, RZ ;  /* 0x00000010828a7819 */ /* 0x000fe200000006ff */
[C---:B------:R-:W-:Y:S01]  /*0cf0*/  FMUL.FTZ R130, R2.reuse, R115 ;  /* 0x0000007302827220 */ /* 0x040fe20000410000 */
[----:B------:R-:W-:Y:S01]  /*0d00*/  FMUL.FTZ R114, R2, R113 ;  /* 0x0000007102727220 */ /* 0x000fe20000410000 */
[----:B------:R-:W-:Y:S01]  /*0d10*/  FADD.FTZ R157, -R133, R140 ;  /* 0x0000008c859d7221 */ /* 0x000fe20000010100 */
[----:B------:R-:W-:Y:S01]  /*0d20*/  FMUL.FTZ R113, R118, R136 ;  /* 0x0000008876717220 */ /* 0x000fe20000410000 */
[----:B------:R-:W-:Y:S01]  /*0d30*/  SHF.L.U32 R118, R5, 0x10, RZ ;  /* 0x0000001005767819 */ /* 0x000fe200000006ff */
[-C--:B------:R-:W-:Y:S01]  /*0d40*/  FMUL.FTZ R115, R137, R138.reuse ;  /* 0x0000008a89737220 */ /* 0x080fe20000410000 */
[----:B------:R-:W-:Y:S01]  /*0d50*/  SHF.L.U32 R140, R131, 0x10, RZ ;  /* 0x00000010838c7819 */ /* 0x000fe200000006ff */
[----:B------:R-:W-:Y:S01]  /*0d60*/  FADD.FTZ R89, R89, R138 ;  /* 0x0000008a59597221 */ /* 0x000fe20000010000 */
[----:B------:R-:W-:Y:S01]  /*0d70*/  FFMA.FTZ R33, R130, R138, R33 ;  /* 0x0000008a82217223 */ /* 0x000fe20000010021 */
[----:B------:R-:W-:-:S02]  /*0d80*/  IMAD.U32 R138, R68, 0x10000, RZ ;  /* 0x00010000448a7824 */ /* 0x000fc400078e00ff */
[----:B------:R-:W-:Y:S01]  /*0d90*/  FMUL.FTZ R137, R2, R155 ;  /* 0x0000009b02897220 */ /* 0x000fe20000410000 */
[----:B------:R-:W-:Y:S01]  /*0da0*/  SHF.L.U32 R142, R70, 0x10, RZ ;  /* 0x00000010468e7819 */ /* 0x000fe200000006ff */
[----:B------:R-:W-:Y:S01]  /*0db0*/  FMUL.FTZ R131, R118, R140 ;  /* 0x0000008c76837220 */ /* 0x000fe20000410000 */
[----:B------:R-:W-:Y:S01]  /*0dc0*/  FMUL.FTZ R141, R2, R141 ;  /* 0x0000008d028d7220 */ /* 0x000fe20000410000 */
[----:B------:R-:W-:Y:S01]  /*0dd0*/  SHF.L.U32 R144, R144, 0x10, RZ ;  /* 0x0000001090907819 */ /* 0x000fe200000006ff */
[-C--:B------:R-:W-:Y:S01]  /*0de0*/  FMUL.FTZ R138, R138, R151.reuse ;  /* 0x000000978a8a7220 */ /* 0x080fe20000410000 */
[----:B------:R-:W-:Y:S01]  /*0df0*/  FADD.FTZ R92, R92, R151 ;  /* 0x000000975c5c7221 */ /* 0x000fe20000010000 */
[----:B------:R-:W-:Y:S01]  /*0e00*/  FFMA.FTZ R36, R137, R151, R36 ;  /* 0x0000009789247223 */ /* 0x000fe20000010024 */
[----:B------:R-:W-:Y:S01]  /*0e10*/  FADD.FTZ R118, RZ, R104 ;  /* 0x00000068ff767221 */ /* 0x000fe20000010000 */
[----:B------:R-:W-:Y:S01]  /*0e20*/  FFMA.FTZ R151, R3, R104, RZ ;  /* 0x0000006803977223 */ /* 0x000fe200000100ff */
[----:B------:R-:W-:Y:S01]  /*0e30*/  FADD.FTZ R143, -R133, R146 ;  /* 0x00000092858f7221 */ /* 0x000fe20000010100 */
[-C--:B------:R-:W-:Y:S01]  /*0e40*/  FMUL.FTZ R142, R142, R149.reuse ;  /* 0x000000958e8e7220 */ /* 0x080fe20000410000 */
[----:B------:R-:W-:Y:S01]  /*0e50*/  FADD.FTZ R100, R100, R149 ;  /* 0x0000009564647221 */ /* 0x000fe20000010000 */
[----:B------:R-:W-:Y:S01]  /*0e60*/  FFMA.FTZ R40, R141, R149, R40 ;  /* 0x000000958d287223 */ /* 0x000fe20000010028 */
[C---:B------:R-:W-:Y:S01]  /*0e70*/  PRMT R134, R117.reuse, 0x7632, R134 ;  /* 0x0000763275867816 */ /* 0x040fe20000000086 */
[----:B------:R-:W-:Y:S01]  /*0e80*/  FADD.FTZ R149, R118, R111 ;  /* 0x0000006f76957221 */ /* 0x000fe20000010000 */
[----:B------:R-:W-:Y:S01]  /*0e90*/  SHF.L.U32 R153, R117, 0x10, RZ ;  /* 0x0000001075997819 */ /* 0x000fe200000006ff */
[----:B------:R-:W-:Y:S01]  /*0ea0*/  FADD.FTZ R133, -R133, R144 ;  /* 0x0000009085857221 */ /* 0x000fe20000010100 */
[C---:B------:R-:W-:Y:S01]  /*0eb0*/  PRMT R117, R119.reuse, 0x7632, R117 ;  /* 0x0000763277757816 */ /* 0x040fe20000000075 */
[----:B------:R-:W-:Y:S01]  /*0ec0*/  FFMA.FTZ R118, R112, R111, R151 ;  /* 0x0000006f70767223 */ /* 0x000fe20000010097 */
[----:B------:R-:W-:Y:S01]  /*0ed0*/  SHF.L.U32 R119, R119, 0x10, RZ ;  /* 0x0000001077777819 */ /* 0x000fe200000006ff */
[----:B------:R-:W-:Y:S01]  /*0ee0*/  FMUL.FTZ R143, R2, R143 ;  /* 0x0000008f028f7220 */ /* 0x000fe20000410000 */
[----:B------:R-:W-:Y:S01]  /*0ef0*/  SHF.L.U32 R144, R71, 0x10, RZ ;  /* 0x0000001047907819 */ /* 0x000fe200000006ff */
[----:B------:R-:W-:Y:S01]  /*0f00*/  FADD.FTZ R146, R149, R106 ;  /* 0x0000006a95927221 */ /* 0x000fe20000010000 */
[----:B------:R-:W-:Y:S01]  /*0f10*/  FFMA.FTZ R149, R105, R106, R118 ;  /* 0x0000006a69957223 */ /* 0x000fe20000010076 */
[----:B------:R-:W-:Y:S01]  /*0f20*/  FADD.FTZ R102, R102, R119 ;  /* 0x0000007766667221 */ /* 0x000fe20000010000 */
[-C--:B------:R-:W-:Y:S01]  /*0f30*/  FFMA.FTZ R42, R143, R119.reuse, R42 ;  /* 0x000000778f2a7223 */ /* 0x080fe2000001002a */
[----:B------:R-:W-:Y:S01]  /*0f40*/  FMUL.FTZ R144, R144, R119 ;  /* 0x0000007790907220 */ /* 0x000fe20000410000 */
[----:B------:R-:W-:Y:S01]  /*0f50*/  FADD.FTZ R119, R146, R113 ;  /* 0x0000007192777221 */ /* 0x000fe20000010000 */
[----:B------:R-:W-:-:S03]  /*0f60*/  FFMA.FTZ R118, R114, R113, R149 ;  /* 0x0000007172767223 */ /* 0x000fc60000010095 */
[----:B------:R-:W-:Y:S01]  /*0f70*/  FADD.FTZ R146, R119, R108 ;  /* 0x0000006c77927221 */ /* 0x000fe20000010000 */
[----:B------:R-:W-:-:S03]  /*0f80*/  FFMA.FTZ R119, R107, R108, R118 ;  /* 0x0000006c6b777223 */ /* 0x000fc60000010076 */
[----:B------:R-:W-:Y:S01]  /*0f90*/  FADD.FTZ R149, R146, R115 ;  /* 0x0000007392957221 */ /* 0x000fe20000010000 */
[----:B------:R-:W-:Y:S01]  /*0fa0*/  FFMA.FTZ R118, R130, R115, R119 ;  /* 0x0000007382767223 */ /* 0x000fe20000010077 */
[----:B------:R-:W-:Y:S01]  /*0fb0*/  SHF.L.U32 R150, R132, 0x10, RZ ;  /* 0x0000001084967819 */ /* 0x000fe200000006ff */
[----:B------:R-:W-:Y:S01]  /*0fc0*/  FADD.FTZ R83, R83, R136 ;  /* 0x0000008853537221 */ /* 0x000fe20000010000 */
[----:B------:R-:W-:Y:S01]  /*0fd0*/  FFMA.FTZ R31, R114, R136, R31 ;  /* 0x00000088721f7223 */ /* 0x000fe2000001001f */
[----:B------:R-:W-:Y:S01]  /*0fe0*/  FADD.FTZ R132, R149, R110 ;  /* 0x0000006e95847221 */ /* 0x000fe20000010000 */
[----:B------:R-:W-:Y:S01]  /*0ff0*/  FMUL.FTZ R136, R2, R157 ;  /* 0x0000009d02887220 */ /* 0x000fe20000410000 */
[----:B------:R-:W-:Y:S02]  /*1000*/  FFMA.FTZ R119, R109, R110, R118 ;  /* 0x0000006e6d777223 */ /* 0x000fe40000010076 */
[----:B------:R-:W-:Y:S02]  /*1010*/  FADD.FTZ R149, R132, R131 ;  /* 0x0000008384957221 */ /* 0x000fe40000010000 */
[C---:B------:R-:W-:Y:S01]  /*1020*/  FFMA.FTZ R132, R136.reuse, R131, R119 ;  /* 0x0000008388847223 */ /* 0x040fe20000010077 */
[----:B------:R-:W-:Y:S01]  /*1030*/  FADD.FTZ R91, R91, R140 ;  /* 0x0000008c5b5b7221 */ /* 0x000fe20000010000 */
[----:B------:R-:W-:Y:S01]  /*1040*/  FFMA.FTZ R35, R136, R140, R35 ;  /* 0x0000008c88237223 */ /* 0x000fe20000010023 */
[----:B------:R-:W-:Y:S01]  /*1050*/  FMUL.FTZ R146, R2, R145 ;  /* 0x0000009102927220 */ /* 0x000fe20000410000 */
[----:B------:R-:W-:Y:S01]  /*1060*/  SHF.L.U32 R140, R69, 0x10, RZ ;  /* 0x00000010458c7819 */ /* 0x000fe200000006ff */
[----:B------:R-:W-:Y:S01]  /*1070*/  FMUL.FTZ R145, R148, R150 ;  /* 0x0000009694917220 */ /* 0x000fe20000410000 */
[----:B------:R-:W-:Y:S01]  /*1080*/  FADD.FTZ R118, R149, R138 ;  /* 0x0000008a95767221 */ /* 0x000fe20000010000 */
[----:B------:R-:W-:Y:S01]  /*1090*/  FFMA.FTZ R119, R137, R138, R132 ;  /* 0x0000008a89777223 */ /* 0x000fe20000010084 */
[----:B------:R-:W-:Y:S01]  /*10a0*/  SHF.L.U32 R151, R15, 0x10, RZ ;  /* 0x000000100f977819 */ /* 0x000fe200000006ff */
[----:B------:R-:W-:Y:S01]  /*10b0*/  FMUL.FTZ R139, R2, R139 ;  /* 0x0000008b028b7220 */ /* 0x000fe20000410000 */
[----:B------:R-:W-:Y:S01]  /*10c0*/  SHF.L.U32 R134, R134, 0x10, RZ ;  /* 0x0000001086867819 */ /* 0x000fe200000006ff */
[----:B------:R-:W-:Y:S01]  /*10d0*/  FADD.FTZ R149, R118, R145 ;  /* 0x0000009176957221 */ /* 0x000fe20000010000 */
        /* <DEDUP_REMOVED lines=21> */
[----:B------:R-:W-:-:S02]  /*1230*/  IMAD.U32 R153, R13, 0x10000, RZ ;  /* 0x000100000d997824 */ /* 0x000fc400078e00ff */
        /* <DEDUP_REMOVED lines=13> */
.L_x_798:
[----:B-----5:R-:W-:Y:S01]  /*1310*/  ISETP.GE.AND P1, PT, R0, 0x1, PT ;  /* 0x000000010000780c */ /* 0x020fe20003f26270 */
[----:B------:R-:W0:Y:S01]  /*1320*/  LDC.64 R132, c[0x0][0x3b0] ;  /* 0x0000ec00ff847b82 */ /* 0x000e220000000a00 */
[----:B------:R-:W-:Y:S01]  /*1330*/  MOV R125, UR20 ;  /* 0x00000014007d7c02 */ /* 0x000fe20008000f00 */
[----:B------:R-:W-:Y:S01]  /*1340*/  HFMA2 R135, -RZ, RZ, 0, 0 ;  /* 0x00000000ff877431 */ /* 0x000fe200000001ff */
[----:B------:R-:W-:Y:S02]  /*1350*/  MOV R124, UR21 ;  /* 0x00000015007c7c02 */ /* 0x000fe40008000f00 */
[----:B------:R-:W-:-:S04]  /*1360*/  ISETP.NE.U32.AND P0, PT, R125, RZ, PT ;  /* 0x000000ff7d00720c */ /* 0x000fc80003f05070 */
[----:B------:R-:W-:-:S03]  /*1370*/  ISETP.NE.AND.EX P0, PT, R124, RZ, PT, P0 ;  /* 0x000000ff7c00720c */ /* 0x000fc60003f05300 */
[----:B------:R-:W1:Y:S01]  /*1380*/  @P1 LDC R117, c[0x0][0x388] ;  /* 0x0000e200ff751b82 */ /* 0x000e620000000800 */
[----:B------:R-:W-:-:S09]  /*1390*/  @P1 IADD3 R116, PT, PT, R0, -0x1, RZ ;  /* 0xffffffff00741810 */ /* 0x000fd20007ffe0ff */
[----:B------:R-:W2:Y:S08]  /*13a0*/  @P0 LDC R127, c[0x0][0x388] ;  /* 0x0000e200ff7f0b82 */ /* 0x000eb00000000800 */
[----:B------:R-:W3:Y:S01]  /*13b0*/  @P0 LDC.64 R118, c[0x0][0x438] ;  /* 0x00010e00ff760b82 */ /* 0x000ee20000000a00 */
[----:B-1----:R-:W-:-:S05]  /*13c0*/  @P1 IMAD R116, R116, R117, RZ ;  /* 0x0000007574741224 */ /* 0x002fca00078e02ff */
[----:B------:R-:W-:-:S04]  /*13d0*/  @P1 SHF.R.S32.HI R117, RZ, 0x1f, R116 ;  /* 0x0000001fff751819 */ /* 0x000fc80000011474 */
[----:B------:R-:W-:Y:S01]  /*13e0*/  @P1 LEA.HI R116, R117, R116, RZ, 0x3 ;  /* 0x0000007475741211 */ /* 0x000fe200078f18ff */
[----:B--2---:R-:W-:-:S03]  /*13f0*/  @P0 IMAD R127, R122, R127, RZ ;  /* 0x0000007f7a7f0224 */ /* 0x004fc600078e02ff */
[----:B------:R-:W-:Y:S02]  /*1400*/  @P1 LEA.HI.SX32 R135, R116, R123, 0x1d ;  /* 0x0000007b74871211 */ /* 0x000fe400078feaff */
[----:B------:R-:W-:Y:S02]  /*1410*/  @P0 SHF.R.S32.HI R116, RZ, 0x1f, R127 ;  /* 0x0000001fff740819 */ /* 0x000fe4000001147f */
[C---:B------:R-:W-:Y:S01]  /*1420*/  IADD3 R117, PT, PT, R135.reuse, 0x20, RZ ;  /* 0x0000002087757810 */ /* 0x040fe20007ffe0ff */
[----:B0-----:R-:W-:Y:S01]  /*1430*/  IMAD.WIDE.U32 R134, R135, 0x8, R132 ;  /* 0x0000000887867825 */ /* 0x001fe200078e0084 */
[----:B------:R-:W-:-:S03]  /*1440*/  @P0 LEA.HI R116, R116, R127, RZ, 0x3 ;  /* 0x0000007f74740211 */ /* 0x000fc600078f18ff */
[----:B------:R-:W-:Y:S01]  /*1450*/  IMAD.WIDE.U32 R132, R117, 0x8, R132 ;  /* 0x0000000875847825 */ /* 0x000fe200078e0084 */
[----:B------:R-:W-:Y:S01]  /*1460*/  @P0 LEA.HI.SX32 R117, R116, R123, 0x1d ;  /* 0x0000007b74750211 */ /* 0x000fe200078feaff */
[----:B------:R0:W5:Y:S03]  /*1470*/  LDG.E.64 R128, desc[UR6][R134.64] ;  /* 0x0000000686807981 */ /* 0x000166000c1e1b00 */
[C---:B------:R-:W-:Y:S01]  /*1480*/  @P0 IADD3 R153, PT, PT, R117.reuse, 0x20, RZ ;  /* 0x0000002075990810 */ /* 0x040fe20007ffe0ff */
[--C-:B---3--:R-:W-:Y:S01]  /*1490*/  @P0 IMAD.WIDE.U32 R116, R117, 0x10, R118.reuse ;  /* 0x0000001075740825 */ /* 0x108fe200078e0076 */
[----:B------:R1:W5:Y:S03]  /*14a0*/  LDG.E.64 R126, desc[UR6][R132.64] ;  /* 0x00000006847e7981 */ /* 0x000366000c1e1b00 */
[----:B------:R-:W-:Y:S01]  /*14b0*/  @P0 IMAD.WIDE.U32 R118, R153, 0x10, R118 ;  /* 0x0000001099760825 */ /* 0x000fe200078e0076 */
[----:B------:R2:W5:Y:S04]  /*14c0*/  @P0 LDG.E.128 R24, desc[UR6][R116.64] ;  /* 0x0000000674180981 */ /* 0x000568000c1e1d00 */
[----:B------:R2:W5:Y:S01]  /*14d0*/  @P0 LDG.E.128 R20, desc[UR6][R118.64] ;  /* 0x0000000676140981 */ /* 0x000562000c1e1d00 */
[----:B0-----:R-:W-:Y:S01]  /*14e0*/  IMAD.MOV.U32 R134, RZ, RZ, RZ ;  /* 0x000000ffff867224 */ /* 0x001fe200078e00ff */
[----:B-1----:R-:W-:-:S07]  /*14f0*/  MOV R132, RZ ;  /* 0x000000ff00847202 */ /* 0x002fce0000000f00 */
.L_x_799:
[----:B------:R-:W-:Y:S05]  /*1500*/  BSYNC.RECONVERGENT B1 ;  /* 0x0000000000017941 */ /* 0x000fea0003800200 */
.L_x_797:
[----:B------:R-:W-:-:S03]  /*1510*/  UMOV UR4, 0xffffffff ;  /* 0xffffffff00047882 */ /* 0x000fc60000000000 */
[----:B------:R-:W-:Y:S05]  /*1520*/  BRA.DIV UR4, `(.L_x_800) ;  /* 0x0000005e04647947 */ /* 0x000fea000b800000 */
[----:B--2---:R-:W0:Y:S01]  /*1530*/  SHFL.BFLY PT, R117, R134, 0x1, 0x1f ;  /* 0x0c201f0086757f89 */ /* 0x004e2200000e0000 */
[----:B-----5:R-:W-:Y:S02]  /*1540*/  PRMT R153, R21, 0x7632, R153 ;  /* 0x0000763215997816 */ /* 0x020fe40000000099 */
[----:B------:R-:W-:Y:S01]  /*1550*/  PRMT R156, R26, 0x7632, R156 ;  /* 0x000076321a9c7816 */ /* 0x000fe2000000009c */
[----:B------:R-:W1:Y:S01]  /*1560*/  SHFL.BFLY PT, R119, R132, 0x1, 0x1f ;  /* 0x0c201f0084777f89 */ /* 0x000e6200000e0000 */
[--C-:B0-----:R-:W-:Y:S01]  /*1570*/  FADD.FTZ R117, R117, R134.reuse ;  /* 0x0000008675757221 */ /* 0x101fe20000010000 */
[----:B------:R-:W-:Y:S01]  /*1580*/  PRMT R134, R23, 0x7632, R134 ;  /* 0x0000763217867816 */ /* 0x000fe20000000086 */
[----:B-1----:R-:W-:-:S03]  /*1590*/  FADD.FTZ R119, R119, R132 ;  /* 0x0000008477777221 */ /* 0x002fc60000010000 */
[----:B------:R-:W0:Y:S01]  /*15a0*/  SHFL.BFLY PT, R116, R117, 0x2, 0x1f ;  /* 0x0c401f0075747f89 */ /* 0x000e2200000e0000 */
[----:B------:R-:W-:-:S03]  /*15b0*/  PRMT R132, R22, 0x7632, R132 ;  /* 0x0000763216847816 */ /* 0x000fc60000000084 */
[----:B------:R-:W1:Y:S01]  /*15c0*/  SHFL.BFLY PT, R118, R119, 0x2, 0x1f ;  /* 0x0c401f0077767f89 */ /* 0x000e6200000e0000 */
[----:B0-----:R-:W-:Y:S01]  /*15d0*/  FADD.FTZ R116, R117, R116 ;  /* 0x0000007475747221 */ /* 0x001fe20000010000 */
[----:B-1----:R-:W-:-:S04]  /*15e0*/  FADD.FTZ R118, R119, R118 ;  /* 0x0000007677767221 */ /* 0x002fc80000010000 */
[----:B------:R-:W0:Y:S01]  /*15f0*/  SHFL.BFLY PT, R133, R116, 0x4, 0x1f ;  /* 0x0c801f0074857f89 */ /* 0x000e2200000e0000 */
[----:B------:R-:W-:-:S03]  /*1600*/  PRMT R119, R24, 0x7632, R119 ;  /* 0x0000763218777816 */ /* 0x000fc60000000077 */
[----:B------:R-:W1:Y:S01]  /*1610*/  SHFL.BFLY PT, R135, R118, 0x4, 0x1f ;  /* 0x0c801f0076877f89 */ /* 0x000e6200000e0000 */
[----:B0-----:R-:W-:Y:S01]  /*1620*/  FADD.FTZ R154, R116, R133 ;  /* 0x00000085749a7221 */ /* 0x001fe20000010000 */
[----:B-1----:R-:W-:-:S04]  /*1630*/  FADD.FTZ R155, R118, R135 ;  /* 0x00000087769b7221 */ /* 0x002fc80000010000 */
[----:B------:R-:W0:Y:S01]  /*1640*/  SHFL.BFLY PT, R133, R154, 0x8, 0x1f ;  /* 0x0d001f009a857f89 */ /* 0x000e2200000e0000 */
[----:B------:R-:W-:Y:S02]  /*1650*/  PRMT R135, R20, 0x7632, R135 ;  /* 0x0000763214877816 */ /* 0x000fe40000000087 */
[----:B------:R-:W-:Y:S01]  /*1660*/  PRMT R118, R27, 0x7632, R118 ;  /* 0x000076321b767816 */ /* 0x000fe20000000076 */
[----:B------:R-:W1:Y:S01]  /*1670*/  SHFL.BFLY PT, R158, R155, 0x8, 0x1f ;  /* 0x0d001f009b9e7f89 */ /* 0x000e6200000e0000 */
[----:B0-----:R-:W-:Y:S01]  /*1680*/  FADD.FTZ R133, R154, R133 ;  /* 0x000000859a857221 */ /* 0x001fe20000010000 */
[----:B------:R-:W-:Y:S01]  /*1690*/  PRMT R154, R25, 0x7632, R154 ;  /* 0x00007632199a7816 */ /* 0x000fe2000000009a */
[----:B-1----:R-:W-:-:S03]  /*16a0*/  FADD.FTZ R158, R155, R158 ;  /* 0x0000009e9b9e7221 */ /* 0x002fc60000010000 */
[----:B------:R0:W1:Y:S04]  /*16b0*/  SHFL.BFLY PT, R160, R133, 0x10, 0x1f ;  /* 0x0e001f0085a07f89 */ /* 0x00006800000e0000 */
[----:B------:R0:W2:Y:S02]  /*16c0*/  SHFL.BFLY PT, R157, R158, 0x10, 0x1f ;  /* 0x0e001f009e9d7f89 */ /* 0x0000a400000e0000 */
.L_x_937:
[----:B------:R-:W3:Y:S01]  /*16d0*/  @P1 LDC.64 R116, c[0x0][0x390] ;  /* 0x0000e400ff741b82 */ /* 0x000ee20000000a00 */
[----:B------:R-:W-:-:S05]  /*16e0*/  @P1 IADD3 R0, PT, PT, R0, -0x1, RZ ;  /* 0xffffffff00001810 */ /* 0x000fca0007ffe0ff */
        /* <DEDUP_REMOVED lines=9> */
[----:B0-----:R-:W-:Y:S02]  /*1780*/  IMAD R133, R122, UR9, RZ ;  /* 0x000000097a857c24 */ /* 0x001fe4000f8e02ff */
[----:B--2---:R-:W-:Y:S01]  /*1790*/  FADD.FTZ R0, R158, R157 ;  /* 0x0000009d9e007221 */ /* 0x004fe20000010000 */
        /* <DEDUP_REMOVED lines=32> */
[----:B------:R-:W-:-:S03]  /*19a0*/  HFMA2 R118, -RZ, RZ, 0, 0 ;  /* 0x00000000ff767431 */ /* 0x000fc600000001ff */
[----:B------:R-:W-:Y:S01]  /*19b0*/  FADD.FTZ R44, R44, R119 ;  /* 0x000000772c2c7221 */ /* 0x000fe20000010000 */
[----:B------:R-:W-:-:S04]  /*19c0*/  @P2 IMAD.U32 R119, R72, 0x10000, RZ ;  /* 0x0001000048772824 */ /* 0x000fc800078e00ff */
[----:B------:R-:W-:-:S05]  /*19d0*/  @P2 FMUL.FTZ R118, R154, R119 ;  /* 0x000000779a762220 */ /* 0x000fca0000410000 */
[----:B------:R-:W-:-:S04]  /*19e0*/  F2FP.BF16.F32.PACK_AB R118, RZ, R118 ;  /* 0x00000076ff76723e */ /* 0x000fc800000010ff */
[----:B------:R-:W-:-:S07]  /*19f0*/  PRMT R60, R118, 0x7610, R60 ;  /* 0x00007610763c7816 */ /* 0x000fce000000003c */
.L_x_805:
[----:B------:R-:W-:Y:S05]  /*1a00*/  BSYNC.RECONVERGENT B2 ;  /* 0x0000000000027941 */ /* 0x000fea0003800200 */
.L_x_804:
        /* <DEDUP_REMOVED lines=13> */
[C---:B------:R-:W-:Y:S01]  /*1ae0*/  @P0 FMUL.FTZ R119, R156.reuse, R154 ;  /* 0x0000009a9c770220 */ /* 0x040fe20000410000 */
[----:B------:R-:W-:-:S04]  /*1af0*/  @P0 FMUL.FTZ R118, R156, R159 ;  /* 0x0000009f9c760220 */ /* 0x000fc80000410000 */
[----:B------:R-:W-:Y:S01]  /*1b00*/  F2FP.BF16.F32.PACK_AB R119, RZ, R119 ;  /* 0x00000077ff77723e */ /* 0x000fe200000010ff */
[----:B------:R-:W-:-:S03]  /*1b10*/  FADD.FTZ R45, R45, R118 ;  /* 0x000000762d2d7221 */ /* 0x000fc60000010000 */
[----:B------:R-:W-:-:S07]  /*1b20*/  PRMT R60, R60, 0x5410, R119 ;  /* 0x000054103c3c7816 */ /* 0x000fce0000000077 */
.L_x_807:
[----:B------:R-:W-:Y:S05]  /*1b30*/  BSYNC.RECONVERGENT B2 ;  /* 0x0000000000027941 */ /* 0x000fea0003800200 */
.L_x_806:
        /* <DEDUP_REMOVED lines=19> */
.L_x_809:
[----:B------:R-:W-:Y:S05]  /*1c70*/  BSYNC.RECONVERGENT B2 ;  /* 0x0000000000027941 */ /* 0x000fea0003800200 */
.L_x_808:
        /* <DEDUP_REMOVED lines=18> */
.L_x_811:
[----:B------:R-:W-:Y:S05]  /*1da0*/  BSYNC.RECONVERGENT B2 ;  /* 0x0000000000027941 */ /* 0x000fea0003800200 */
.L_x_810:
        /* <DEDUP_REMOVED lines=19> */
.L_x_813:
[----:B------:R-:W-:Y:S05]  /*1ee0*/  BSYNC.RECONVERGENT B2 ;  /* 0x0000000000027941 */ /* 0x000fea0003800200 */
.L_x_812:
        /* <DEDUP_REMOVED lines=9> */
[----:B------:R-:W-:Y:S02]  /*1f80*/  HFMA2 R116, -RZ, RZ, 0, 0 ;  /* 0x00000000ff747431 */ /* 0x000fe400000001ff */
[----:B------:R-:W-:-:S04]  /*1f90*/  FMUL.FTZ R119, R119, UR13 ;  /* 0x0000000d77777c20 */ /* 0x000fc80008410000 */
[----:B------:R-:W-:Y:S01]  /*1fa0*/  FMUL.FTZ R154, R119, UR12 ;  /* 0x0000000c779a7c20 */ /* 0x000fe20008410000 */
[----:B------:R-:W-:-:S03]  /*1fb0*/  @P0 SHF.L.U32 R119, R10, 0x10, RZ ;  /* 0x000000100a770819 */ /* 0x000fc600000006ff */
[C---:B------:R-:W-:Y:S01]  /*1fc0*/  @P0 FMUL.FTZ R116, R154.reuse, R118 ;  /* 0x000000769a740220 */ /* 0x040fe20000410000 */
[----:B------:R-:W-:Y:S01]  /*1fd0*/  MOV R118, RZ ;  /* 0x000000ff00767202 */ /* 0x000fe20000000f00 */
[----:B------:R-:W-:Y:S02]  /*1fe0*/  @P0 FMUL.FTZ R118, R154, R119 ;  /* 0x000000779a760220 */ /* 0x000fe40000410000 */
[----:B------:R-:W-:-:S03]  /*1ff0*/  FADD.FTZ R49, R49, R116 ;  /* 0x0000007431317221 */ /* 0x000fc60000010000 */
[----:B------:R-:W-:-:S04]  /*2000*/  F2FP.BF16.F32.PACK_AB R118, RZ, R118 ;  /* 0x00000076ff76723e */ /* 0x000fc800000010ff */
[----:B------:R-:W-:-:S07]  /*2010*/  PRMT R62, R62, 0x5410, R118 ;  /* 0x000054103e3e7816 */ /* 0x000fce0000000076 */
.L_x_815:
[----:B------:R-:W-:Y:S05]  /*2020*/  BSYNC.RECONVERGENT B2 ;  /* 0x0000000000027941 */ /* 0x000fea0003800200 */
.L_x_814:
        /* <DEDUP_REMOVED lines=18> */
.L_x_817:
[----:B------:R-:W-:Y:S05]  /*2150*/  BSYNC.RECONVERGENT B2 ;  /* 0x0000000000027941 */ /* 0x000fea0003800200 */
.L_x_816:
[----:B------:R-:W-:Y:S05]  /*2160*/  @!P1 BRA `(.L_x_818) ;  /* 0x0000001c00989947 */ /* 0x000fea0003800000 */
[----:B------:R-:W-:Y:S01]  /*2170*/  FFMA.FTZ R116, R136, R0, R157 ;  /* 0x0000000088747223 */ /* 0x000fe2000001009d */
[----:B------:R-:W-:Y:S01]  /*2180*/  ISETP.GE.U32.AND P0, PT, R128, RZ, PT ;  /* 0x000000ff8000720c */ /* 0x000fe20003f06070 */
[----:B------:R-:W-:Y:S01]  /*2190*/  IMAD.MOV.U32 R118, RZ, RZ, RZ ;  /* 0x000000ffff767224 */ /* 0x000fe200078e00ff */
[----:B------:R-:W-:Y:S01]  /*21a0*/  ISETP.GT.AND P2, PT, R4, RZ, PT ;  /* 0x000000ff0400720c */ /* 0x000fe20003f44270 */
[----:B------:R-:W-:Y:S01]  /*21b0*/  FADD.FTZ R119, R131, -R116 ;  /* 0x8000007483777221 */ /* 0x000fe20000010000 */
[----:B------:R-:W-:-:S03]  /*21c0*/  ISETP.GE.U32.AND.EX P0, PT, R129, 0x1000000, PT, P0 ;  /* 0x010000008100780c */ /* 0x000fc60003f06100 */
[----:B------:R-:W-:-:S05]  /*21d0*/  FMUL.FTZ R119, R2, R119 ;  /* 0x0000007702777220 */ /* 0x000fca0000410000 */
[----:B------:R-:W-:-:S05]  /*21e0*/  FSEL R119, R119, RZ, P2 ;  /* 0x000000ff77777208 */ /* 0x000fca0001000000 */
[----:B------:R-:W-:Y:S01]  /*21f0*/  FMUL.FTZ R119, R119, UR13 ;  /* 0x0000000d77777c20 */ /* 0x000fe20008410000 */
[----:B------:R-:W-:Y:S02]  /*2200*/  @P0 SHF.L.U32 R116, R9, 0x10, RZ ;  /* 0x0000001009740819 */ /* 0x000fe400000006ff */
[----:B------:R-:W-:Y:S01]  /*2210*/  @P0 SHF.L.U32 R117, R117, 0x10, RZ ;  /* 0x0000001075750819 */ /* 0x000fe200000006ff */
[----:B------:R-:W-:-:S04]  /*2220*/  FMUL.FTZ R119, R119, UR12 ;  /* 0x0000000c77777c20 */ /* 0x000fc80008410000 */
[C---:B------:R-:W-:Y:S01]  /*2230*/  @P0 FMUL.FTZ R118, R119.reuse, R116 ;  /* 0x0000007477760220 */ /* 0x040fe20000410000 */
[----:B------:R-:W-:Y:S02]  /*2240*/  HFMA2 R116, -RZ, RZ, 0, 0 ;  /* 0x00000000ff747431 */ /* 0x000fe400000001ff */
[----:B------:R-:W-:Y:S02]  /*2250*/  @P0 FMUL.FTZ R116, R119, R117 ;  /* 0x0000007577740220 */ /* 0x000fe40000410000 */
[----:B------:R-:W-:Y:S02]  /*2260*/  F2FP.BF16.F32.PACK_AB R118, RZ, R118 ;  /* 0x00000076ff76723e */ /* 0x000fe400000010ff */
[----:B------:R-:W-:Y:S02]  /*2270*/  FADD.FTZ R51, R51, R116 ;  /* 0x0000007433337221 */ /* 0x000fe40000010000 */
[----:B------:R-:W-:Y:S01]  /*2280*/  PRMT R63, R63, 0x5410, R118 ;  /* 0x000054103f3f7816 */ /* 0x000fe20000000076 */
[----:B------:R-:W-:Y:S06]  /*2290*/  BRA `(.L_x_818) ;  /* 0x0000001c004c7947 */ /* 0x000fec0003800000 */
.L_x_803:
        /* <DEDUP_REMOVED lines=22> */
.L_x_820:
[----:B------:R-:W-:Y:S05]  /*2400*/  BSYNC.RECONVERGENT B2 ;  /* 0x0000000000027941 */ /* 0x000fea0003800200 */
.L_x_819:
        /* <DEDUP_REMOVED lines=13> */
.L_x_822:
[----:B------:R-:W-:Y:S05]  /*24e0*/  BSYNC.RECONVERGENT B2 ;  /* 0x0000000000027941 */ /* 0x000fea0003800200 */
.L_x_821:
        /* <DEDUP_REMOVED lines=15> */
[----:B------:R-:W-:-:S07]  /*25e0*/  MOV R99, RZ ;  /* 0x000000ff00637202 */ /* 0x000fce0000000f00 */
[----:B------:R-:W-:Y:S01]  /*25f0*/  @P2 SHF.L.U32 R156, R73, 0x10, RZ ;  /* 0x00000010499c2819 */ /* 0x000fe200000006ff */
[----:B------:R-:W-:-:S04]  /*2600*/  @P2 IMAD.U32 R154, R85, 0x10000, RZ ;  /* 0x00010000559a2824 */ /* 0x000fc800078e00ff */
[-C--:B------:R-:W-:Y:S01]  /*2610*/  @P2 FMUL.FTZ R118, R156, R119.reuse ;  /* 0x000000779c762220 */ /* 0x080fe20000410000 */
[----:B------:R-:W-:-:S04]  /*2620*/  @P2 FMUL.FTZ R99, R154, R119 ;  /* 0x000000779a632220 */ /* 0x000fc80000410000 */
[----:B------:R-:W-:Y:S01]  /*2630*/  F2FP.BF16.F32.PACK_AB R118, RZ, R118 ;  /* 0x00000076ff76723e */ /* 0x000fe200000010ff */
[----:B------:R-:W-:-:S03]  /*2640*/  FADD.FTZ R46, R46, R99 ;  /* 0x000000632e2e7221 */ /* 0x000fc60000010000 */
[----:B------:R-:W-:-:S07]  /*2650*/  PRMT R61, R118, 0x7610, R61 ;  /* 0x00007610763d7816 */ /* 0x000fce000000003d */
.L_x_824:
[----:B------:R-:W-:Y:S05]  /*2660*/  BSYNC.RECONVERGENT B2 ;  /* 0x0000000000027941 */ /* 0x000fea0003800200 */
.L_x_823:
[----:B------:R-:W-:Y:S04]  /*2670*/  BSSY.RECONVERGENT B2, `(.L_x_825) ;  /* 0x000000e000027945 */ /* 0x000fe80003800200 */
[----:B------:R-:W-:Y:S05]  /*2680*/  @!P1 BRA `(.L_x_826) ;  /* 0x0000000000309947 */ /* 0x000fea0003800000 */
[----:B------:R-:W-:Y:S01]  /*2690*/  LOP3.LUT P2, RZ, R128, 0xff000000, RZ, 0xc0, !PT ;  /* 0xff00000080ff7812 */ /* 0x000fe2000784c0ff */
[----:B------:R-:W-:Y:S01]  /*26a0*/  FMUL.FTZ R99, R97, UR13 ;  /* 0x0000000d61637c20 */ /* 0x000fe20008410000 */
[----:B------:R-:W-:-:S03]  /*26b0*/  MOV R118, RZ ;  /* 0x000000ff00767202 */ /* 0x000fc60000000f00 */
        /* <DEDUP_REMOVED lines=9> */
.L_x_826:
[----:B------:R-:W-:Y:S05]  /*2750*/  BSYNC.RECONVERGENT B2 ;  /* 0x0000000000027941 */ /* 0x000fea0003800200 */
.L_x_825:
        /* <DEDUP_REMOVED lines=22> */
.L_x_828:
[----:B------:R-:W-:Y:S05]  /*28c0*/  BSYNC.RECONVERGENT B2 ;  /* 0x0000000000027941 */ /* 0x000fea0003800200 */
.L_x_827:
[----:B------:R-:W-:Y:S04]  /*28d0*/  BSSY.RECONVERGENT B2, `(.L_x_829) ;  /* 0x000000e000027945 */ /* 0x000fe80003800200 */
[----:B------:R-:W-:Y:S05]  /*28e0*/  @!P1 BRA `(.L_x_830) ;  /* 0x0000000000309947 */ /* 0x000fea0003800000 */
[----:B------:R-:W-:Y:S01]  /*28f0*/  LOP3.LUT P2, RZ, R129, 0xff00, RZ, 0xc0, !PT ;  /* 0x0000ff0081ff7812 */ /* 0x000fe2000784c0ff */
[----:B------:R-:W-:-:S04]  /*2900*/  FMUL.FTZ R118, R98, UR13 ;  /* 0x0000000d62767c20 */ /* 0x000fc80008410000 */
[----:B------:R-:W-:-:S08]  /*2910*/  FMUL.FTZ R119, R118, UR12 ;  /* 0x0000000c76777c20 */ /* 0x000fd00008410000 */
[----:B------:R-:W-:Y:S02]  /*2920*/  @P2 SHF.L.U32 R118, R116, 0x10, RZ ;  /* 0x0000001074762819 */ /* 0x000fe400000006ff */
[----:B------:R-:W-:Y:S02]  /*2930*/  @P2 SHF.L.U32 R154, R10, 0x10, RZ ;  /* 0x000000100a9a2819 */ /* 0x000fe400000006ff */
[----:B------:R-:W-:Y:S01]  /*2940*/  MOV R116, RZ ;  /* 0x000000ff00747202 */ /* 0x000fe20000000f00 */
[-C--:B------:R-:W-:Y:S01]  /*2950*/  @P2 FMUL.FTZ R116, R118, R119.reuse ;  /* 0x0000007776742220 */ /* 0x080fe20000410000 */
[----:B------:R-:W-:Y:S02]  /*2960*/  IMAD.MOV.U32 R118, RZ, RZ, RZ ;  /* 0x000000ffff767224 */ /* 0x000fe400078e00ff */
[----:B------:R-:W-:Y:S01]  /*2970*/  @P2 FMUL.FTZ R118, R154, R119 ;  /* 0x000000779a762220 */ /* 0x000fe20000410000 */
[----:B------:R-:W-:-:S04]  /*2980*/  FADD.FTZ R49, R49, R116 ;  /* 0x0000007431317221 */ /* 0x000fc80000010000 */
[----:B------:R-:W-:-:S04]  /*2990*/  F2FP.BF16.F32.PACK_AB R118, RZ, R118 ;  /* 0x00000076ff76723e */ /* 0x000fc800000010ff */
[----:B------:R-:W-:-:S07]  /*29a0*/  PRMT R62, R62, 0x5410, R118 ;  /* 0x000054103e3e7816 */ /* 0x000fce0000000076 */
.L_x_830:
[----:B------:R-:W-:Y:S05]  /*29b0*/  BSYNC.RECONVERGENT B2 ;  /* 0x0000000000027941 */ /* 0x000fea0003800200 */
.L_x_829:
        /* <DEDUP_REMOVED lines=23> */
.L_x_832:
[----:B------:R-:W-:Y:S05]  /*2b30*/  BSYNC.RECONVERGENT B2 ;  /* 0x0000000000027941 */ /* 0x000fea0003800200 */
.L_x_831:
[----:B------:R-:W-:Y:S01]  /*2b40*/  F2FP.BF16.F32.PACK_AB R99, R154, R119 ;  /* 0x000000779a63723e */ /* 0x000fe200000010ff */
[----:B------:R-:W-:Y:S06]  /*2b50*/  @!P1 BRA `(.L_x_818) ;  /* 0x00000014001c9947 */ /* 0x000fec0003800000 */
[----:B------:R-:W-:Y:S01]  /*2b60*/  ISETP.GE.U32.AND P0, PT, R128, RZ, PT ;  /* 0x000000ff8000720c */ /* 0x000fe20003f06070 */
[----:B------:R-:W-:Y:S01]  /*2b70*/  FMUL.FTZ R116, R154, UR13 ;  /* 0x0000000d9a747c20 */ /* 0x000fe20008410000 */
[----:B------:R-:W-:Y:S02]  /*2b80*/  HFMA2 R118, -RZ, RZ, 0, 0 ;  /* 0x00000000ff767431 */ /* 0x000fe400000001ff */
[----:B------:R-:W-:Y:S01]  /*2b90*/  ISETP.GE.U32.AND.EX P0, PT, R129, 0x1000000, PT, P0 ;  /* 0x010000008100780c */ /* 0x000fe20003f06100 */
[----:B------:R-:W-:-:S12]  /*2ba0*/  FMUL.FTZ R119, R116, UR12 ;  /* 0x0000000c74777c20 */ /* 0x000fd80008410000 */
[----:B------:R-:W-:Y:S02]  /*2bb0*/  @P0 SHF.L.U32 R116, R9, 0x10, RZ ;  /* 0x0000001009740819 */ /* 0x000fe400000006ff */
[----:B------:R-:W-:-:S03]  /*2bc0*/  @P0 SHF.L.U32 R128, R117, 0x10, RZ ;  /* 0x0000001075800819 */ /* 0x000fc600000006ff */
[-C--:B------:R-:W-:Y:S01]  /*2bd0*/  @P0 FMUL.FTZ R118, R116, R119.reuse ;  /* 0x0000007774760220 */ /* 0x080fe20000410000 */
[----:B------:R-:W-:Y:S01]  /*2be0*/  MOV R116, RZ ;  /* 0x000000ff00747202 */ /* 0x000fe20000000f00 */
[----:B------:R-:W-:-:S03]  /*2bf0*/  @P0 FMUL.FTZ R116, R128, R119 ;  /* 0x0000007780740220 */ /* 0x000fc60000410000 */
[----:B------:R-:W-:Y:S01]  /*2c00*/  F2FP.BF16.F32.PACK_AB R118, RZ, R118 ;  /* 0x00000076ff76723e */ /* 0x000fe200000010ff */
[----:B------:R-:W-:-:S03]  /*2c10*/  FADD.FTZ R51, R51, R116 ;  /* 0x0000007433337221 */ /* 0x000fc60000010000 */
[----:B------:R-:W-:Y:S01]  /*2c20*/  PRMT R63, R63, 0x5410, R118 ;  /* 0x000054103f3f7816 */ /* 0x000fe20000000076 */
[----:B------:R-:W-:Y:S06]  /*2c30*/  BRA `(.L_x_818) ;  /* 0x0000001000e47947 */ /* 0x000fec0003800000 */
.L_x_802:
[----:B------:R-:W-:Y:S01]  /*2c40*/  IMAD.U32 R161, RZ, RZ, UR22 ;  /* 0x00000016ffa17e24 */ /* 0x000fe2000f8e00ff */
[----:B------:R-:W-:-:S04]  /*2c50*/  MOV R160, UR23 ;  /* 0x0000001700a07c02 */ /* 0x000fc80008000f00 */
        /* <DEDUP_REMOVED lines=22> */
.L_x_835:
[----:B------:R-:W-:Y:S05]  /*2dc0*/  BSYNC.RECONVERGENT B2 ;  /* 0x0000000000027941 */ /* 0x000fea0003800200 */
.L_x_834:
[----:B------:R-:W-:Y:S04]  /*2dd0*/  BSSY.RECONVERGENT B2, `(.L_x_836) ;  /* 0x0000012000027945 */ /* 0x000fe80003800200 */
[----:B------:R-:W-:Y:S05]  /*2de0*/  @!P1 BRA `(.L_x_837) ;  /* 0x0000000000409947 */ /* 0x000fea0003800000 */
[----:B------:R-:W-:Y:S01]  /*2df0*/  @P2 FFMA.FTZ R118, R112, R0, R157 ;  /* 0x0000000070762223 */ /* 0x000fe2000001009d */
[----:B------:R-:W-:Y:S02]  /*2e00*/  LOP3.LUT P0, RZ, R128, 0xff00, RZ, 0xc0, !PT ;  /* 0x0000ff0080ff7812 */ /* 0x000fe4000780c0ff */
[----:B------:R-:W-:Y:S01]  /*2e10*/  SHF.L.U32 R119, R119, 0x10, RZ ;  /* 0x0000001077777819 */ /* 0x000fe200000006ff */
[----:B------:R-:W-:-:S04]  /*2e20*/  @P2 FADD.FTZ R118, R111, -R118 ;  /* 0x800000766f762221 */ /* 0x000fc80000010000 */
[----:B------:R-:W-:Y:S01]  /*2e30*/  @P2 FFMA.FTZ R119, R2, R118, R119 ;  /* 0x0000007602772223 */ /* 0x000fe20000010077 */
[----:B------:R-:W-:-:S03]  /*2e40*/  HFMA2 R118, -RZ, RZ, 0, 0 ;  /* 0x00000000ff767431 */ /* 0x000fc600000001ff */
[----:B------:R-:W-:Y:S02]  /*2e50*/  FMUL.FTZ R119, R119, UR13 ;  /* 0x0000000d77777c20 */ /* 0x000fe40008410000 */
[----:B------:R-:W-:Y:S02]  /*2e60*/  @P0 SHF.L.U32 R156, R159, 0x10, RZ ;  /* 0x000000109f9c0819 */ /* 0x000fe400000006ff */
[----:B------:R-:W-:-:S04]  /*2e70*/  FMUL.FTZ R119, R119, UR12 ;  /* 0x0000000c77777c20 */ /* 0x000fc80008410000 */
[----:B------:R-:W-:Y:S01]  /*2e80*/  @P0 FMUL.FTZ R118, R156, R119 ;  /* 0x000000779c760220 */ /* 0x000fe20000410000 */
[----:B------:R-:W-:-:S03]  /*2e90*/  @P0 SHF.L.U32 R156, R12, 0x10, RZ ;  /* 0x000000100c9c0819 */ /* 0x000fc600000006ff */
[----:B------:R-:W-:Y:S01]  /*2ea0*/  FADD.FTZ R45, R45, R118 ;  /* 0x000000762d2d7221 */ /* 0x000fe20000010000 */
[----:B------:R-:W-:Y:S02]  /*2eb0*/  IMAD.MOV.U32 R118, RZ, RZ, RZ ;  /* 0x000000ffff767224 */ /* 0x000fe400078e00ff */
[----:B------:R-:W-:-:S05]  /*2ec0*/  @P0 FMUL.FTZ R118, R156, R119 ;  /* 0x000000779c760220 */ /* 0x000fca0000410000 */
[----:B------:R-:W-:-:S04]  /*2ed0*/  F2FP.BF16.F32.PACK_AB R118, RZ, R118 ;  /* 0x00000076ff76723e */ /* 0x000fc800000010ff */
[----:B------:R-:W-:-:S07]  /*2ee0*/  PRMT R60, R60, 0x5410, R118 ;  /* 0x000054103c3c7816 */ /* 0x000fce0000000076 */
.L_x_837:
[----:B------:R-:W-:Y:S05]  /*2ef0*/  BSYNC.RECONVERGENT B2 ;  /* 0x0000000000027941 */ /* 0x000fea0003800200 */
.L_x_836:
        /* <DEDUP_REMOVED lines=10> */
[----:B------:R-:W-:-:S03]  /*2fa0*/  CS2R R118, SRZ ;  /* 0x0000000000767805 */ /* 0x000fc6000001ff00 */
[----:B------:R-:W-:-:S04]  /*2fb0*/  @P0 FMUL.FTZ R119, R159, R156 ;  /* 0x0000009c9f770220 */ /* 0x000fc80000410000 */
[----:B------:R-:W-:Y:S01]  /*2fc0*/  FADD.FTZ R46, R46, R119 ;  /* 0x000000772e2e7221 */ /* 0x000fe20000010000 */
[----:B------:R-:W-:-:S05]  /*2fd0*/  @P0 SHF.L.U32 R119, R73, 0x10, RZ ;  /* 0x0000001049770819 */ /* 0x000fca00000006ff */
[----:B------:R-:W-:-:S05]  /*2fe0*/  @P0 FMUL.FTZ R118, R119, R156 ;  /* 0x0000009c77760220 */ /* 0x000fca0000410000 */
[----:B------:R-:W-:-:S04]  /*2ff0*/  F2FP.BF16.F32.PACK_AB R118, RZ, R118 ;  /* 0x00000076ff76723e */ /* 0x000fc800000010ff */
[----:B------:R-:W-:-:S07]  /*3000*/  PRMT R61, R118, 0x7610, R61 ;  /* 0x00007610763d7816 */ /* 0x000fce000000003d */
.L_x_839:
[----:B------:R-:W-:Y:S05]  /*3010*/  BSYNC.RECONVERGENT B2 ;  /* 0x0000000000027941 */ /* 0x000fea0003800200 */
.L_x_838:
        /* <DEDUP_REMOVED lines=17> */
.L_x_841:
[----:B------:R-:W-:Y:S05]  /*3130*/  BSYNC.RECONVERGENT B2 ;  /* 0x0000000000027941 */ /* 0x000fea0003800200 */
.L_x_840:
        /* <DEDUP_REMOVED lines=8> */
[----:B------:R-:W-:Y:S01]  /*31c0*/  @P0 IMAD.U32 R163, R74, 0x10000, RZ ;  /* 0x000100004aa30824 */ /* 0x000fe200078e00ff */
[----:B------:R-:W-:Y:S02]  /*31d0*/  @P0 SHF.L.U32 R159, R86, 0x10, RZ ;  /* 0x00000010569f0819 */ /* 0x000fe400000006ff */
[----:B------:R-:W-:Y:S01]  /*31e0*/  FMUL.FTZ R154, R119, UR12 ;  /* 0x0000000c779a7c20 */ /* 0x000fe20008410000 */
[----:B------:R-:W-:-:S03]  /*31f0*/  CS2R R118, SRZ ;  /* 0x0000000000767805 */ /* 0x000fc6000001ff00 */
[-C--:B------:R-:W-:Y:S01]  /*3200*/  @P0 FMUL.FTZ R118, R163, R154.reuse ;  /* 0x0000009aa3760220 */ /* 0x080fe20000410000 */
[----:B------:R-:W-:-:S04]  /*3210*/  @P0 FMUL.FTZ R119, R159, R154 ;  /* 0x0000009a9f770220 */ /* 0x000fc80000410000 */
[----:B------:R-:W-:Y:S01]  /*3220*/  F2FP.BF16.F32.PACK_AB R118, RZ, R118 ;  /* 0x00000076ff76723e */ /* 0x000fe200000010ff */
[----:B------:R-:W-:-:S03]  /*3230*/  FADD.FTZ R48, R48, R119 ;  /* 0x0000007730307221 */ /* 0x000fc60000010000 */
[----:B------:R-:W-:-:S07]  /*3240*/  PRMT R62, R118, 0x7610, R62 ;  /* 0x00007610763e7816 */ /* 0x000fce000000003e */
.L_x_843:
[----:B------:R-:W-:Y:S05]  /*3250*/  BSYNC.RECONVERGENT B2 ;  /* 0x0000000000027941 */ /* 0x000fea0003800200 */
.L_x_842:
        /* <DEDUP_REMOVED lines=11> */
[----:B------:R-:W-:Y:S02]  /*3310*/  @P0 SHF.L.U32 R154, R10, 0x10, RZ ;  /* 0x000000100a9a0819 */ /* 0x000fe400000006ff */
[----:B------:R-:W-:Y:S01]  /*3320*/  MOV R116, RZ ;  /* 0x000000ff00747202 */ /* 0x000fe20000000f00 */
[-C--:B------:R-:W-:Y:S01]  /*3330*/  @P0 FMUL.FTZ R116, R118, R119.reuse ;  /* 0x0000007776740220 */ /* 0x080fe20000410000 */
[----:B------:R-:W-:Y:S02]  /*3340*/  HFMA2 R118, -RZ, RZ, 0, 0 ;  /* 0x00000000ff767431 */ /* 0x000fe400000001ff */
[----:B------:R-:W-:Y:S01]  /*3350*/  @P0 FMUL.FTZ R118, R154, R119 ;  /* 0x000000779a760220 */ /* 0x000fe20000410000 */
[----:B------:R-:W-:-:S04]  /*3360*/  FADD.FTZ R49, R49, R116 ;  /* 0x0000007431317221 */ /* 0x000fc80000010000 */
[----:B------:R-:W-:-:S04]  /*3370*/  F2FP.BF16.F32.PACK_AB R118, RZ, R118 ;  /* 0x00000076ff76723e */ /* 0x000fc800000010ff */
[----:B------:R-:W-:-:S07]  /*3380*/  PRMT R62, R62, 0x5410, R118 ;  /* 0x000054103e3e7816 */ /* 0x000fce0000000076 */
.L_x_845:
[----:B------:R-:W-:Y:S05]  /*3390*/  BSYNC.RECONVERGENT B2 ;  /* 0x0000000000027941 */ /* 0x000fea0003800200 */
.L_x_844:
        /* <DEDUP_REMOVED lines=9> */
[----:B------:R-:W-:Y:S01]  /*3430*/  @P0 IMAD.U32 R163, R75, 0x10000, RZ ;  /* 0x000100004ba30824 */ /* 0x000fe200078e00ff */
[----:B------:R-:W-:Y:S02]  /*3440*/  @P0 SHF.L.U32 R159, R87, 0x10, RZ ;  /* 0x00000010579f0819 */ /* 0x000fe400000006ff */
[----:B------:R-:W-:Y:S01]  /*3450*/  FMUL.FTZ R118, R119, UR12 ;  /* 0x0000000c77767c20 */ /* 0x000fe20008410000 */
[----:B------:R-:W-:-:S03]  /*3460*/  MOV R119, RZ ;  /* 0x000000ff00777202 */ /* 0x000fc60000000f00 */
[-C--:B------:R-:W-:Y:S01]  /*3470*/  @P0 FMUL.FTZ R116, R163, R118.reuse ;  /* 0x00000076a3740220 */ /* 0x080fe20000410000 */
[----:B------:R-:W-:-:S04]  /*3480*/  @P0 FMUL.FTZ R119, R159, R118 ;  /* 0x000000769f770220 */ /* 0x000fc80000410000 */
[----:B------:R-:W-:Y:S01]  /*3490*/  F2FP.BF16.F32.PACK_AB R116, RZ, R116 ;  /* 0x00000074ff74723e */ /* 0x000fe200000010ff */
[----:B------:R-:W-:-:S03]  /*34a0*/  FADD.FTZ R50, R50, R119 ;  /* 0x0000007732327221 */ /* 0x000fc60000010000 */
[----:B------:R-:W-:-:S07]  /*34b0*/  PRMT R63, R116, 0x7610, R63 ;  /* 0x00007610743f7816 */ /* 0x000fce000000003f */
.L_x_847:
[----:B------:R-:W-:Y:S05]  /*34c0*/  BSYNC.RECONVERGENT B2 ;  /* 0x0000000000027941 */ /* 0x000fea0003800200 */
.L_x_846:
[----:B------:R-:W-:Y:S05]  /*34d0*/  @!P1 BRA `(.L_x_818) ;  /* 0x0000000800bc9947 */ /* 0x000fea0003800000 */
[----:B------:R-:W-:Y:S01]  /*34e0*/  ISETP.GE.U32.AND P0, PT, R128, RZ, PT ;  /* 0x000000ff8000720c */ /* 0x000fe20003f06070 */
[----:B------:R-:W-:Y:S01]  /*34f0*/  @P2 FFMA.FTZ R118, R136, R0, R157 ;  /* 0x0000000088762223 */ /* 0x000fe2000001009d */
[----:B------:R-:W-:Y:S02]  /*3500*/  PRMT R116, R27, 0x7632, R116 ;  /* 0x000076321b747816 */ /* 0x000fe40000000074 */
[----:B------:R-:W-:Y:S01]  /*3510*/  ISETP.GE.U32.AND.EX P0, PT, R129, 0x1000000, PT, P0 ;  /* 0x010000008100780c */ /* 0x000fe20003f06100 */
[----:B------:R-:W-:Y:S01]  /*3520*/  @P2 FADD.FTZ R118, R131, -R118 ;  /* 0x8000007683762221 */ /* 0x000fe20000010000 */
[----:B------:R-:W-:-:S05]  /*3530*/  SHF.L.U32 R119, R116, 0x10, RZ ;  /* 0x0000001074777819 */ /* 0x000fca00000006ff */
[----:B------:R-:W-:Y:S01]  /*3540*/  @P2 FFMA.FTZ R119, R2, R118, R119 ;  /* 0x0000007602772223 */ /* 0x000fe20000010077 */
[----:B------:R-:W-:-:S03]  /*3550*/  MOV R118, RZ ;  /* 0x000000ff00767202 */ /* 0x000fc60000000f00 */
[----:B------:R-:W-:Y:S02]  /*3560*/  FMUL.FTZ R119, R119, UR13 ;  /* 0x0000000d77777c20 */ /* 0x000fe40008410000 */
[----:B------:R-:W-:Y:S02]  /*3570*/  @P0 SHF.L.U32 R116, R9, 0x10, RZ ;  /* 0x0000001009740819 */ /* 0x000fe400000006ff */
[----:B------:R-:W-:Y:S01]  /*3580*/  FMUL.FTZ R119, R119, UR12 ;  /* 0x0000000c77777c20 */ /* 0x000fe20008410000 */
[----:B------:R-:W-:-:S03]  /*3590*/  @P0 SHF.L.U32 R128, R117, 0x10, RZ ;  /* 0x0000001075800819 */ /* 0x000fc600000006ff */
[-C--:B------:R-:W-:Y:S01]  /*35a0*/  @P0 FMUL.FTZ R118, R116, R119.reuse ;  /* 0x0000007774760220 */ /* 0x080fe20000410000 */
[----:B------:R-:W-:Y:S02]  /*35b0*/  HFMA2 R116, -RZ, RZ, 0, 0 ;  /* 0x00000000ff747431 */ /* 0x000fe400000001ff */
[----:B------:R-:W-:Y:S02]  /*35c0*/  @P0 FMUL.FTZ R116, R128, R119 ;  /* 0x0000007780740220 */ /* 0x000fe40000410000 */
[----:B------:R-:W-:Y:S02]  /*35d0*/  F2FP.BF16.F32.PACK_AB R118, RZ, R118 ;  /* 0x00000076ff76723e */ /* 0x000fe400000010ff */
[----:B------:R-:W-:Y:S02]  /*35e0*/  FADD.FTZ R51, R51, R116 ;  /* 0x0000007433337221 */ /* 0x000fe40000010000 */
[----:B------:R-:W-:Y:S01]  /*35f0*/  PRMT R63, R63, 0x5410, R118 ;  /* 0x000054103f3f7816 */ /* 0x000fe20000000076 */
[----:B------:R-:W-:Y:S06]  /*3600*/  BRA `(.L_x_818) ;  /* 0x0000000800707947 */ /* 0x000fec0003800000 */
.L_x_833:
[----:B------:R-:W-:Y:S01]  /*3610*/  @P2 FFMA.FTZ R97, R3, R0, R157 ;  /* 0x0000000003612223 */ /* 0x000fe2000001009d */
[----:B------:R-:W-:Y:S01]  /*3620*/  BSSY.RECONVERGENT B2, `(.L_x_848) ;  /* 0x0000012000027945 */ /* 0x000fe20003800200 */
[----:B------:R-:W-:Y:S02]  /*3630*/  ISETP.GT.AND P0, PT, R4, RZ, PT ;  /* 0x000000ff0400720c */ /* 0x000fe40003f04270 */
        /* <DEDUP_REMOVED lines=12> */
[----:B------:R-:W-:-:S04]  /*3700*/  @P2 IMAD.U32 R99, R72, 0x10000, RZ ;  /* 0x0001000048632824 */ /* 0x000fc800078e00ff */
[----:B------:R-:W-:-:S05]  /*3710*/  @P2 FMUL.FTZ R96, R99, R98 ;  /* 0x0000006263602220 */ /* 0x000fca0000410000 */
[----:B------:R-:W-:-:S04]  /*3720*/  F2FP.BF16.F32.PACK_AB R96, RZ, R96 ;  /* 0x00000060ff60723e */ /* 0x000fc800000010ff */
[----:B------:R-:W-:-:S07]  /*3730*/  PRMT R60, R96, 0x7610, R60 ;  /* 0x00007610603c7816 */ /* 0x000fce000000003c */
.L_x_849:
[----:B------:R-:W-:Y:S05]  /*3740*/  BSYNC.RECONVERGENT B2 ;  /* 0x0000000000027941 */ /* 0x000fea0003800200 */
.L_x_848:
[----:B------:R-:W-:Y:S01]  /*3750*/  PRMT R99, R24, 0x7632, R99 ;  /* 0x0000763218637816 */ /* 0x000fe20000000063 */
[----:B------:R-:W-:Y:S01]  /*3760*/  @P0 FFMA.FTZ R96, R112, R0, R157 ;  /* 0x0000000070600223 */ /* 0x000fe2000001009d */
[----:B------:R-:W-:Y:S02]  /*3770*/  BSSY.RECONVERGENT B2, `(.L_x_850) ;  /* 0x0000011000027945 */ /* 0x000fe40003800200 */
[----:B------:R-:W-:Y:S01]  /*3780*/  SHF.L.U32 R99, R99, 0x10, RZ ;  /* 0x0000001063637819 */ /* 0x000fe200000006ff */
[----:B------:R-:W-:-:S04]  /*3790*/  @P0 FADD.FTZ R96, R111, -R96 ;  /* 0x800000606f600221 */ /* 0x000fc80000010000 */
[----:B------:R-:W-:Y:S01]  /*37a0*/  @P0 FFMA.FTZ R99, R2, R96, R99 ;  /* 0x0000006002630223 */ /* 0x000fe20000010063 */
[----:B------:R-:W-:Y:S06]  /*37b0*/  @!P1 BRA `(.L_x_851) ;  /* 0x0000000000309947 */ /* 0x000fec0003800000 */
[----:B------:R-:W-:Y:S01]  /*37c0*/  LOP3.LUT P2, RZ, R128, 0xff00, RZ, 0xc0, !PT ;  /* 0x0000ff0080ff7812 */ /* 0x000fe2000784c0ff */
[----:B------:R-:W-:-:S04]  /*37d0*/  FMUL.FTZ R96, R99, UR13 ;  /* 0x0000000d63607c20 */ /* 0x000fc80008410000 */
[----:B------:R-:W-:Y:S01]  /*37e0*/  FMUL.FTZ R98, R96, UR12 ;  /* 0x0000000c60627c20 */ /* 0x000fe20008410000 */
[----:B------:R-:W-:-:S07]  /*37f0*/  MOV R96, RZ ;  /* 0x000000ff00607202 */ /* 0x000fce0000000f00 */
[----:B------:R-:W-:Y:S02]  /*3800*/  @P2 SHF.L.U32 R159, R159, 0x10, RZ ;  /* 0x000000109f9f2819 */ /* 0x000fe400000006ff */
[----:B------:R-:W-:-:S03]  /*3810*/  @P2 SHF.L.U32 R119, R12, 0x10, RZ ;  /* 0x000000100c772819 */ /* 0x000fc600000006ff */
[----:B------:R-:W-:-:S04]  /*3820*/  @P2 FMUL.FTZ R96, R159, R98 ;  /* 0x000000629f602220 */ /* 0x000fc80000410000 */
[----:B------:R-:W-:Y:S01]  /*3830*/  FADD.FTZ R45, R45, R96 ;  /* 0x000000602d2d7221 */ /* 0x000fe20000010000 */
[----:B------:R-:W-:Y:S02]  /*3840*/  HFMA2 R96, -RZ, RZ, 0, 0 ;  /* 0x00000000ff607431 */ /* 0x000fe400000001ff */
[----:B------:R-:W-:-:S05]  /*3850*/  @P2 FMUL.FTZ R96, R119, R98 ;  /* 0x0000006277602220 */ /* 0x000fca0000410000 */
[----:B------:R-:W-:-:S04]  /*3860*/  F2FP.BF16.F32.PACK_AB R96, RZ, R96 ;  /* 0x00000060ff60723e */ /* 0x000fc800000010ff */
[----:B------:R-:W-:-:S07]  /*3870*/  PRMT R60, R60, 0x5410, R96 ;  /* 0x000054103c3c7816 */ /* 0x000fce0000000060 */
.L_x_851:
[----:B------:R-:W-:Y:S05]  /*3880*/  BSYNC.RECONVERGENT B2 ;  /* 0x0000000000027941 */ /* 0x000fea0003800200 */
.L_x_850:
        /* <DEDUP_REMOVED lines=11> */
[----:B------:R-:W-:Y:S01]  /*3940*/  @P2 SHF.L.U32 R98, R85, 0x10, RZ ;  /* 0x0000001055622819 */ /* 0x000fe200000006ff */
[----:B------:R-:W-:-:S04]  /*3950*/  @P2 IMAD.U32 R162, R73, 0x10000, RZ ;  /* 0x0001000049a22824 */ /* 0x000fc800078e00ff */
[-C--:B------:R-:W-:Y:S01]  /*3960*/  @P2 FMUL.FTZ R99, R98, R119.reuse ;  /* 0x0000007762632220 */ /* 0x080fe20000410000 */
[----:B------:R-:W-:Y:S02]  /*3970*/  HFMA2 R98, -RZ, RZ, 0, 0 ;  /* 0x00000000ff627431 */ /* 0x000fe400000001ff */
[----:B------:R-:W-:Y:S01]  /*3980*/  @P2 FMUL.FTZ R98, R162, R119 ;  /* 0x00000077a2622220 */ /* 0x000fe20000410000 */
[----:B------:R-:W-:-:S04]  /*3990*/  FADD.FTZ R46, R46, R99 ;  /* 0x000000632e2e7221 */ /* 0x000fc80000010000 */
[----:B------:R-:W-:-:S04]  /*39a0*/  F2FP.BF16.F32.PACK_AB R98, RZ, R98 ;  /* 0x00000062ff62723e */ /* 0x000fc800000010ff */
[----:B------:R-:W-:-:S07]  /*39b0*/  PRMT R61, R98, 0x7610, R61 ;  /* 0x00007610623d7816 */ /* 0x000fce000000003d */
.L_x_853:
[----:B------:R-:W-:Y:S05]  /*39c0*/  BSYNC.RECONVERGENT B2 ;  /* 0x0000000000027941 */ /* 0x000fea0003800200 */
.L_x_852:
[-CC-:B------:R-:W-:Y:S01]  /*39d0*/  @P0 FFMA.FTZ R98, R130, R0.reuse, R157.reuse ;  /* 0x0000000082620223 */ /* 0x180fe2000001009d */
[-CC-:B------:R-:W-:Y:S01]  /*39e0*/  @P0 FFMA.FTZ R119, R107, R0.reuse, R157.reuse ;  /* 0x000000006b770223 */ /* 0x180fe2000001009d */
[----:B------:R-:W-:Y:S01]  /*39f0*/  SHF.L.U32 R99, R156, 0x10, RZ ;  /* 0x000000109c637819 */ /* 0x000fe200000006ff */
[----:B------:R-:W-:Y:S01]  /*3a00*/  @P0 FFMA.FTZ R156, R136, R0, R157 ;  /* 0x00000000889c0223 */ /* 0x000fe2000001009d */
[----:B------:R-:W-:Y:S01]  /*3a10*/  @P0 FADD.FTZ R98, R115, -R98 ;  /* 0x8000006273620221 */ /* 0x000fe20000010000 */
[----:B------:R-:W-:Y:S01]  /*3a20*/  SHF.L.U32 R159, R26, 0x10, RZ ;  /* 0x000000101a9f7819 */ /* 0x000fe200000006ff */
[----:B------:R-:W-:Y:S01]  /*3a30*/  @P0 FADD.FTZ R119, R108, -R119 ;  /* 0x800000776c770221 */ /* 0x000fe20000010000 */
[----:B------:R-:W-:Y:S01]  /*3a40*/  SHF.L.U32 R154, R154, 0x10, RZ ;  /* 0x000000109a9a7819 */ /* 0x000fe200000006ff */
[----:B------:R-:W-:Y:S01]  /*3a50*/  @P0 FFMA.FTZ R99, R2, R98, R99 ;  /* 0x0000006202630223 */ /* 0x000fe20000010063 */
[----:B------:R-:W-:Y:S01]  /*3a60*/  @P0 FFMA.FTZ R98, R114, R0, R157 ;  /* 0x0000000072620223 */ /* 0x000fe2000001009d */
[----:B------:R-:W-:Y:S01]  /*3a70*/  @P0 FFMA.FTZ R159, R2, R119, R159 ;  /* 0x00000077029f0223 */ /* 0x000fe2000001009f */
[----:B------:R-:W-:Y:S01]  /*3a80*/  SHF.L.U32 R119, R118, 0x10, RZ ;  /* 0x0000001076777819 */ /* 0x000fe200000006ff */
[----:B------:R-:W-:Y:S01]  /*3a90*/  @P0 FADD.FTZ R156, R131, -R156 ;  /* 0x8000009c839c0221 */ /* 0x000fe20000010000 */
[----:B------:R-:W-:Y:S01]  /*3aa0*/  @P0 FADD.FTZ R163, R113, -R98 ;  /* 0x8000006271a30221 */ /* 0x000fe20000010000 */
[----:B------:R-:W-:Y:S02]  /*3ab0*/  BSSY.RECONVERGENT B2, `(.L_x_854) ;  /* 0x0000010000027945 */ /* 0x000fe40003800200 */
        /* <DEDUP_REMOVED lines=15> */
.L_x_855:
[----:B------:R-:W-:Y:S05]  /*3bb0*/  BSYNC.RECONVERGENT B2 ;  /* 0x0000000000027941 */ /* 0x000fea0003800200 */
.L_x_854:
[----:B------:R-:W-:Y:S04]  /*3bc0*/  BSSY.RECONVERGENT B2, `(.L_x_856) ;  /* 0x000000e000027945 */ /* 0x000fe80003800200 */
[----:B------:R-:W-:Y:S05]  /*3bd0*/  @!P1 BRA `(.L_x_857) ;  /* 0x0000000000309947 */ /* 0x000fea0003800000 */
[----:B------:R-:W-:Y:S01]  /*3be0*/  LOP3.LUT P2, RZ, R129, 0xff, RZ, 0xc0, !PT ;  /* 0x000000ff81ff7812 */ /* 0x000fe2000784c0ff */
[----:B------:R-:W-:Y:S01]  /*3bf0*/  FMUL.FTZ R98, R159, UR13 ;  /* 0x0000000d9f627c20 */ /* 0x000fe20008410000 */
[----:B------:R-:W-:-:S03]  /*3c00*/  MOV R163, RZ ;  /* 0x000000ff00a37202 */ /* 0x000fc60000000f00 */
[----:B------:R-:W-:Y:S01]  /*3c10*/  FMUL.FTZ R118, R98, UR12 ;  /* 0x0000000c62767c20 */ /* 0x000fe20008410000 */
[----:B------:R-:W-:-:S07]  /*3c20*/  HFMA2 R98, -RZ, RZ, 0, 0 ;  /* 0x00000000ff627431 */ /* 0x000fce00000001ff */
[----:B------:R-:W-:-:S04]  /*3c30*/  @P2 IMAD.U32 R165, R86, 0x10000, RZ ;  /* 0x0001000056a52824 */ /* 0x000fc800078e00ff */
[----:B------:R-:W-:-:S04]  /*3c40*/  @P2 FMUL.FTZ R163, R165, R118 ;  /* 0x00000076a5a32220 */ /* 0x000fc80000410000 */
[----:B------:R-:W-:Y:S01]  /*3c50*/  FADD.FTZ R48, R48, R163 ;  /* 0x000000a330307221 */ /* 0x000fe20000010000 */
[----:B------:R-:W-:-:S05]  /*3c60*/  @P2 SHF.L.U32 R163, R74, 0x10, RZ ;  /* 0x000000104aa32819 */ /* 0x000fca00000006ff */
[----:B------:R-:W-:-:S05]  /*3c70*/  @P2 FMUL.FTZ R98, R163, R118 ;  /* 0x00000076a3622220 */ /* 0x000fca0000410000 */
[----:B------:R-:W-:-:S04]  /*3c80*/  F2FP.BF16.F32.PACK_AB R98, RZ, R98 ;  /* 0x00000062ff62723e */ /* 0x000fc800000010ff */
[----:B------:R-:W-:-:S07]  /*3c90*/  PRMT R62, R98, 0x7610, R62 ;  /* 0x00007610623e7816 */ /* 0x000fce000000003e */
.L_x_857:
[----:B------:R-:W-:Y:S05]  /*3ca0*/  BSYNC.RECONVERGENT B2 ;  /* 0x0000000000027941 */ /* 0x000fea0003800200 */
.L_x_856:
[----:B------:R-:W-:Y:S04]  /*3cb0*/  BSSY.RECONVERGENT B2, `(.L_x_858) ;  /* 0x000000e000027945 */ /* 0x000fe80003800200 */
[----:B------:R-:W-:Y:S05]  /*3cc0*/  @!P1 BRA `(.L_x_859) ;  /* 0x0000000000309947 */ /* 0x000fea0003800000 */
[----:B------:R-:W-:Y:S01]  /*3cd0*/  LOP3.LUT P2, RZ, R129, 0xff00, RZ, 0xc0, !PT ;  /* 0x0000ff0081ff7812 */ /* 0x000fe2000784c0ff */
[----:B------:R-:W-:-:S04]  /*3ce0*/  FMUL.FTZ R98, R99, UR13 ;  /* 0x0000000d63627c20 */ /* 0x000fc80008410000 */
[----:B------:R-:W-:Y:S01]  /*3cf0*/  FMUL.FTZ R118, R98, UR12 ;  /* 0x0000000c62767c20 */ /* 0x000fe20008410000 */
[----:B------:R-:W-:-:S07]  /*3d00*/  MOV R98, RZ ;  /* 0x000000ff00627202 */ /* 0x000fce0000000f00 */
[----:B------:R-:W-:Y:S01]  /*3d10*/  @P2 SHF.L.U32 R163, R116, 0x10, RZ ;  /* 0x0000001074a32819 */ /* 0x000fe200000006ff */
[----:B------:R-:W-:-:S04]  /*3d20*/  HFMA2 R116, -RZ, RZ, 0, 0 ;  /* 0x00000000ff747431 */ /* 0x000fc800000001ff */
[----:B------:R-:W-:Y:S01]  /*3d30*/  @P2 FMUL.FTZ R98, R163, R118 ;  /* 0x00000076a3622220 */ /* 0x000fe20000410000 */
[----:B------:R-:W-:-:S03]  /*3d40*/  @P2 SHF.L.U32 R163, R10, 0x10, RZ ;  /* 0x000000100aa32819 */ /* 0x000fc600000006ff */
[----:B------:R-:W-:Y:S02]  /*3d50*/  FADD.FTZ R49, R49, R98 ;  /* 0x0000006231317221 */ /* 0x000fe40000010000 */
[----:B------:R-:W-:-:S05]  /*3d60*/  @P2 FMUL.FTZ R116, R163, R118 ;  /* 0x00000076a3742220 */ /* 0x000fca0000410000 */
[----:B------:R-:W-:-:S04]  /*3d70*/  F2FP.BF16.F32.PACK_AB R116, RZ, R116 ;  /* 0x00000074ff74723e */ /* 0x000fc800000010ff */
[----:B------:R-:W-:-:S07]  /*3d80*/  PRMT R62, R62, 0x5410, R116 ;  /* 0x000054103e3e7816 */ /* 0x000fce0000000074 */
.L_x_859:
[----:B------:R-:W-:Y:S05]  /*3d90*/  BSYNC.RECONVERGENT B2 ;  /* 0x0000000000027941 */ /* 0x000fea0003800200 */
.L_x_858:
        /* <DEDUP_REMOVED lines=13> */
[----:B------:R-:W-:Y:S01]  /*3e70*/  @P0 SHF.L.U32 R165, R75, 0x10, RZ ;  /* 0x000000104ba50819 */ /* 0x000fe200000006ff */
[----:B------:R-:W-:-:S04]  /*3e80*/  @P0 IMAD.U32 R163, R87, 0x10000, RZ ;  /* 0x0001000057a30824 */ /* 0x000fc800078e00ff */
[-C--:B------:R-:W-:Y:S01]  /*3e90*/  @P0 FMUL.FTZ R116, R165, R118.reuse ;  /* 0x00000076a5740220 */ /* 0x080fe20000410000 */
[----:B------:R-:W-:-:S04]  /*3ea0*/  @P0 FMUL.FTZ R159, R163, R118 ;  /* 0x00000076a39f0220 */ /* 0x000fc80000410000 */
[----:B------:R-:W-:Y:S01]  /*3eb0*/  F2FP.BF16.F32.PACK_AB R116, RZ, R116 ;  /* 0x00000074ff74723e */ /* 0x000fe200000010ff */
[----:B------:R-:W-:-:S03]  /*3ec0*/  FADD.FTZ R50, R50, R159 ;  /* 0x0000009f32327221 */ /* 0x000fc60000010000 */
[----:B------:R-:W-:-:S07]  /*3ed0*/  PRMT R63, R116, 0x7610, R63 ;  /* 0x00007610743f7816 */ /* 0x000fce000000003f */
.L_x_861:
[----:B------:R-:W-:Y:S05]  /*3ee0*/  BSYNC.RECONVERGENT B2 ;  /* 0x0000000000027941 */ /* 0x000fea0003800200 */
.L_x_860:
        /* <DEDUP_REMOVED lines=9> */
[----:B------:R-:W-:-:S03]  /*3f80*/  @P0 SHF.L.U32 R118, R9, 0x10, RZ ;  /* 0x0000001009760819 */ /* 0x000fc600000006ff */
[----:B------:R-:W-:Y:S02]  /*3f90*/  FADD.FTZ R51, R51, R116 ;  /* 0x0000007433337221 */ /* 0x000fe40000010000 */
[----:B------:R-:W-:-:S05]  /*3fa0*/  @P0 FMUL.FTZ R117, R118, R119 ;  /* 0x0000007776750220 */ /* 0x000fca0000410000 */
[----:B------:R-:W-:-:S04]  /*3fb0*/  F2FP.BF16.F32.PACK_AB R117, RZ, R117 ;  /* 0x00000075ff75723e */ /* 0x000fc800000010ff */
[----:B------:R-:W-:-:S07]  /*3fc0*/  PRMT R63, R63, 0x5410, R117 ;  /* 0x000054103f3f7816 */ /* 0x000fce0000000075 */
.L_x_818:
[----:B------:R-:W-:Y:S05]  /*3fd0*/  BSYNC.RECONVERGENT B1 ;  /* 0x0000000000017941 */ /* 0x000fea0003800200 */
.L_x_801:
[----:B------:R-:W-:Y:S01]  /*3fe0*/  ISETP.NE.U32.AND P0, PT, R161, RZ, PT ;  /* 0x000000ffa100720c */ /* 0x000fe20003f05070 */
[----:B------:R-:W0:Y:S01]  /*3ff0*/  @P1 LDC.64 R116, c[0x0][0x468] ;  /* 0x00011a00ff741b82 */ /* 0x000e220000000a00 */
[----:B------:R-:W-:Y:S01]  /*4000*/  ISETP.NE.U32.AND P2, PT, R125, RZ, PT ;  /* 0x000000ff7d00720c */ /* 0x000fe20003f45070 */
[----:B------:R-:W-:Y:S01]  /*4010*/  BSSY.RECONVERGENT B1, `(.L_x_862) ;  /* 0x000000d000017945 */ /* 0x000fe20003800200 */
[----:B------:R-:W-:Y:S02]  /*4020*/  ISETP.NE.AND.EX P0, PT, R160, RZ, PT, P0 ;  /* 0x000000ffa000720c */ /* 0x000fe40003f05300 */
[----:B------:R-:W-:-:S11]  /*4030*/  ISETP.NE.AND.EX P2, PT, R124, RZ, PT, P2 ;  /* 0x000000ff7c00720c */ /* 0x000fd60003f45320 */
        /* <DEDUP_REMOVED lines=10> */
.L_x_863:
[----:B------:R-:W-:Y:S05]  /*40e0*/  BSYNC.RECONVERGENT B1 ;  /* 0x0000000000017941 */ /* 0x000fea0003800200 */
.L_x_862:
        /* <DEDUP_REMOVED lines=8> */
[----:B------:R-:W-:Y:S01]  /*4170*/  IMAD.U32 R159, R22, 0x10000, RZ ;  /* 0x00010000169f7824 */ /* 0x000fe200078e00ff */
[----:B------:R-:W-:Y:S01]  /*4180*/  SHF.L.U32 R161, R20, 0x10, RZ ;  /* 0x0000001014a17819 */ /* 0x000fe200000006ff */
[----:B------:R-:W-:Y:S01]  /*4190*/  BSSY.RECONVERGENT B2, `(.L_x_867) ;  /* 0x000002e000027945 */ /* 0x000fe20003800200 */
[----:B------:R-:W-:Y:S02]  /*41a0*/  SHF.L.U32 R135, R135, 0x10, RZ ;  /* 0x0000001087877819 */ /* 0x000fe400000006ff */
[----:B------:R-:W-:-:S07]  /*41b0*/  SHF.L.U32 R153, R153, 0x10, RZ ;  /* 0x0000001099997819 */ /* 0x000fce00000006ff */
[-CC-:B------:R-:W-:Y:S01]  /*41c0*/  @P2 FFMA.FTZ R99, R137, R0.reuse, R157.reuse ;  /* 0x0000000089632223 */ /* 0x180fe2000001009d */
[-CC-:B------:R-:W-:Y:S01]  /*41d0*/  @P2 FFMA.FTZ R129, R141, R0.reuse, R157.reuse ;  /* 0x000000008d812223 */ /* 0x180fe2000001009d */
[-CC-:B------:R-:W-:Y:S01]  /*41e0*/  @P2 FFMA.FTZ R125, R139, R0.reuse, R157.reuse ;  /* 0x000000008b7d2223 */ /* 0x180fe2000001009d */
[-C--:B------:R-:W-:Y:S01]  /*41f0*/  @P2 FFMA.FTZ R4, R146, R0.reuse, R157 ;  /* 0x0000000092042223 */ /* 0x080fe2000001009d */
[----:B------:R-:W-:Y:S01]  /*4200*/  @P2 FADD.FTZ R99, R138, -R99 ;  /* 0x800000638a632221 */ /* 0x000fe20000010000 */
[-C--:B------:R-:W-:Y:S01]  /*4210*/  @P2 FFMA.FTZ R96, R148, R0.reuse, R157 ;  /* 0x0000000094602223 */ /* 0x080fe2000001009d */
[----:B------:R-:W-:Y:S01]  /*4220*/  @P2 FADD.FTZ R129, R142, -R129 ;  /* 0x800000818e812221 */ /* 0x000fe20000010000 */
[----:B------:R-:W-:Y:S01]  /*4230*/  @P2 FADD.FTZ R125, R140, -R125 ;  /* 0x8000007d8c7d2221 */ /* 0x000fe20000010000 */
[----:B------:R-:W-:Y:S01]  /*4240*/  @P2 FFMA.FTZ R161, R2, R99, R161 ;  /* 0x0000006302a12223 */ /* 0x000fe200000100a1 */
[----:B------:R-:W-:Y:S01]  /*4250*/  SHF.L.U32 R99, R21, 0x10, RZ ;  /* 0x0000001015637819 */ /* 0x000fe200000006ff */
[-CC-:B------:R-:W-:Y:S01]  /*4260*/  @P2 FFMA.FTZ R98, R150, R0.reuse, R157.reuse ;  /* 0x0000000096622223 */ /* 0x180fe2000001009d */
[-CC-:B------:R-:W-:Y:S01]  /*4270*/  @P2 FFMA.FTZ R97, R143, R0.reuse, R157.reuse ;  /* 0x000000008f612223 */ /* 0x180fe2000001009d */
[----:B------:R-:W-:Y:S01]  /*4280*/  @P2 FADD.FTZ R4, R145, -R4 ;  /* 0x8000000491042221 */ /* 0x000fe20000010000 */
[----:B------:R-:W-:Y:S01]  /*4290*/  @P2 FADD.FTZ R96, R147, -R96 ;  /* 0x8000006093602221 */ /* 0x000fe20000010000 */
[----:B------:R-:W-:Y:S01]  /*42a0*/  @P2 FFMA.FTZ R0, R152, R0, R157 ;  /* 0x0000000098002223 */ /* 0x000fe2000001009d */
[C---:B------:R-:W-:Y:S01]  /*42b0*/  @P2 FFMA.FTZ R159, R2.reuse, R129, R159 ;  /* 0x00000081029f2223 */ /* 0x040fe2000001009f */
[C---:B------:R-:W-:Y:S01]  /*42c0*/  @P2 FFMA.FTZ R99, R2.reuse, R125, R99 ;  /* 0x0000007d02632223 */ /* 0x040fe20000010063 */
[----:B------:R-:W-:Y:S01]  /*42d0*/  SHF.L.U32 R129, R23, 0x10, RZ ;  /* 0x0000001017817819 */ /* 0x000fe200000006ff */
[C---:B------:R-:W-:Y:S01]  /*42e0*/  @P2 FFMA.FTZ R135, R2.reuse, R4, R135 ;  /* 0x0000000402872223 */ /* 0x040fe20000010087 */
[----:B------:R-:W-:Y:S01]  /*42f0*/  @P2 FFMA.FTZ R153, R2, R96, R153 ;  /* 0x0000006002992223 */ /* 0x000fe20000010099 */
[----:B------:R-:W-:Y:S01]  /*4300*/  SHF.L.U32 R157, R132, 0x10, RZ ;  /* 0x00000010849d7819 */ /* 0x000fe200000006ff */
[----:B------:R-:W-:Y:S01]  /*4310*/  @P2 FADD.FTZ R97, R144, -R97 ;  /* 0x8000006190612221 */ /* 0x000fe20000010000 */
[----:B------:R-:W-:Y:S01]  /*4320*/  SHF.L.U32 R125, R134, 0x10, RZ ;  /* 0x00000010867d7819 */ /* 0x000fe200000006ff */
[----:B------:R-:W-:Y:S01]  /*4330*/  @P2 FADD.FTZ R98, R149, -R98 ;  /* 0x8000006295622221 */ /* 0x000fe20000010000 */
[----:B------:R-:W-:Y:S01]  /*4340*/  @P2 FADD.FTZ R0, R151, -R0 ;  /* 0x8000000097002221 */ /* 0x000fe20000010000 */
[C---:B------:R-:W-:Y:S01]  /*4350*/  @P2 FFMA.FTZ R129, R2.reuse, R97, R129 ;  /* 0x0000006102812223 */ /* 0x040fe20000010081 */
[----:B------:R-:W-:Y:S01]  /*4360*/  F2FP.BF16.F32.PACK_AB R96, R135, R161 ;  /* 0x000000a18760723e */ /* 0x000fe200000010ff */
[C---:B------:R-:W-:Y:S01]  /*4370*/  @P2 FFMA.FTZ R157, R2.reuse, R98, R157 ;  /* 0x00000062029d2223 */ /* 0x040fe2000001009d */
[----:B------:R-:W-:Y:S01]  /*4380*/  @P2 FFMA.FTZ R125, R2, R0, R125 ;  /* 0x00000000027d2223 */ /* 0x000fe2000001007d */
[----:B------:R-:W-:Y:S01]  /*4390*/  F2FP.BF16.F32.PACK_AB R97, R153, R99 ;  /* 0x000000639961723e */ /* 0x000fe200000010ff */
        /* <DEDUP_REMOVED lines=13> */
.L_x_868:
[----:B------:R-:W-:Y:S05]  /*4470*/  BSYNC.RECONVERGENT B2 ;  /* 0x0000000000027941 */ /* 0x000fea0003800200 */
.L_x_867:
        /* <DEDUP_REMOVED lines=9> */
[C---:B------:R-:W-:Y:S02]  /*4510*/  @P2 FMUL.FTZ R2, R135.reuse, R4 ;  /* 0x0000000487022220 */ /* 0x040fe40000410000 */
[----:B------:R-:W-:-:S03]  /*4520*/  @P2 FMUL.FTZ R0, R135, R116 ;  /* 0x0000007487002220 */ /* 0x000fc60000410000 */
[----:B------:R-:W-:Y:S01]  /*4530*/  F2FP.BF16.F32.PACK_AB R2, RZ, R2 ;  /* 0x00000002ff02723e */ /* 0x000fe200000010ff */
[----:B------:R-:W-:-:S03]  /*4540*/  FADD.FTZ R53, R53, R0 ;  /* 0x0000000035357221 */ /* 0x000fc60000010000 */
[----:B------:R-:W-:-:S07]  /*4550*/  PRMT R60, R60, 0x5410, R2 ;  /* 0x000054103c3c7816 */ /* 0x000fce0000000002 */
.L_x_870:
[----:B------:R-:W-:Y:S05]  /*4560*/  BSYNC.RECONVERGENT B2 ;  /* 0x0000000000027941 */ /* 0x000fea0003800200 */
.L_x_869:
[----:B------:R-:W-:Y:S04]  /*4570*/  BSSY.RECONVERGENT B2, `(.L_x_871) ;  /* 0x000000e000027945 */ /* 0x000fe80003800200 */
[----:B------:R-:W-:Y:S05]  /*4580*/  @!P1 BRA `(.L_x_872) ;  /* 0x0000000000309947 */ /* 0x000fea0003800000 */
[----:B------:R-:W-:Y:S01]  /*4590*/  LOP3.LUT P2, RZ, R126, 0xff0000, RZ, 0xc0, !PT ;  /* 0x00ff00007eff7812 */ /* 0x000fe2000784c0ff */
[----:B------:R-:W-:Y:S01]  /*45a0*/  FMUL.FTZ R99, R99, UR13 ;  /* 0x0000000d63637c20 */ /* 0x000fe20008410000 */
[----:B------:R-:W-:Y:S01]  /*45b0*/  MOV R0, RZ ;  /* 0x000000ff00007202 */ /* 0x000fe20000000f00 */
[----:B------:R-:W-:Y:S02]  /*45c0*/  HFMA2 R135, -RZ, RZ, 0, 0 ;  /* 0x00000000ff877431 */ /* 0x000fe400000001ff */
        /* <DEDUP_REMOVED lines=8> */
.L_x_872:
[----:B------:R-:W-:Y:S05]  /*4650*/  BSYNC.RECONVERGENT B2 ;  /* 0x0000000000027941 */ /* 0x000fea0003800200 */
.L_x_871:
        /* <DEDUP_REMOVED lines=14> */
.L_x_874:
[----:B------:R-:W-:Y:S05]  /*4740*/  BSYNC.RECONVERGENT B2 ;  /* 0x0000000000027941 */ /* 0x000fea0003800200 */
.L_x_873:
[----:B------:R-:W-:Y:S04]  /*4750*/  BSSY.RECONVERGENT B2, `(.L_x_875) ;  /* 0x000000e000027945 */ /* 0x000fe80003800200 */
[----:B------:R-:W-:Y:S05]  /*4760*/  @!P1 BRA `(.L_x_876) ;  /* 0x0000000000309947 */ /* 0x000fea0003800000 */
[----:B------:R-:W-:Y:S01]  /*4770*/  LOP3.LUT P2, RZ, R127, 0xff, RZ, 0xc0, !PT ;  /* 0x000000ff7fff7812 */ /* 0x000fe2000784c0ff */
[----:B------:R-:W-:Y:S01]  /*4780*/  FMUL.FTZ R0, R159, UR13 ;  /* 0x0000000d9f007c20 */ /* 0x000fe20008410000 */
[----:B------:R-:W-:Y:S02]  /*4790*/  IMAD.MOV.U32 R2, RZ, RZ, RZ ;  /* 0x000000ffff027224 */ /* 0x000fe400078e00ff */
[----:B------:R-:W-:Y:S02]  /*47a0*/  HFMA2 R99, -RZ, RZ, 0, 0 ;  /* 0x00000000ff637431 */ /* 0x000fe400000001ff */
[----:B------:R-:W-:-:S07]  /*47b0*/  FMUL.FTZ R117, R0, UR12 ;  /* 0x0000000c00757c20 */ /* 0x000fce0008410000 */
[----:B------:R-:W-:Y:S02]  /*47c0*/  @P2 SHF.L.U32 R4, R66, 0x10, RZ ;  /* 0x0000001042042819 */ /* 0x000fe400000006ff */
[----:B------:R-:W-:-:S03]  /*47d0*/  @P2 SHF.L.U32 R0, R86, 0x10, RZ ;  /* 0x0000001056002819 */ /* 0x000fc600000006ff */
[----:B------:R-:W-:Y:S02]  /*47e0*/  @P2 FMUL.FTZ R2, R117, R4 ;  /* 0x0000000475022220 */ /* 0x000fe40000410000 */
[----:B------:R-:W-:-:S03]  /*47f0*/  @P2 FMUL.FTZ R99, R0, R117 ;  /* 0x0000007500632220 */ /* 0x000fc60000410000 */
[----:B------:R-:W-:Y:S01]  /*4800*/  F2FP.BF16.F32.PACK_AB R2, RZ, R2 ;  /* 0x00000002ff02723e */ /* 0x000fe200000010ff */
[----:B------:R-:W-:-:S03]  /*4810*/  FADD.FTZ R56, R56, R99 ;  /* 0x0000006338387221 */ /* 0x000fc60000010000 */
[----:B------:R-:W-:-:S07]  /*4820*/  PRMT R62, R2, 0x7610, R62 ;  /* 0x00007610023e7816 */ /* 0x000fce000000003e */
.L_x_876:
[----:B------:R-:W-:Y:S05]  /*4830*/  BSYNC.RECONVERGENT B2 ;  /* 0x0000000000027941 */ /* 0x000fea0003800200 */
.L_x_875:
[----:B------:R-:W-:Y:S04]  /*4840*/  BSSY.RECONVERGENT B2, `(.L_x_877) ;  /* 0x000000e000027945 */ /* 0x000fe80003800200 */
[----:B------:R-:W-:Y:S05]  /*4850*/  @!P1 BRA `(.L_x_878) ;  /* 0x0000000000309947 */ /* 0x000fea0003800000 */
[----:B------:R-:W-:Y:S01]  /*4860*/  LOP3.LUT P2, RZ, R127, 0xff00, RZ, 0xc0, !PT ;  /* 0x0000ff007fff7812 */ /* 0x000fe2000784c0ff */
[----:B------:R-:W-:Y:S01]  /*4870*/  FMUL.FTZ R0, R157, UR13 ;  /* 0x0000000d9d007c20 */ /* 0x000fe20008410000 */
[----:B------:R-:W-:Y:S01]  /*4880*/  HFMA2 R4, -RZ, RZ, 0, 0 ;  /* 0x00000000ff047431 */ /* 0x000fe200000001ff */
[----:B------:R-:W-:Y:S02]  /*4890*/  MOV R2, RZ ;  /* 0x000000ff00027202 */ /* 0x000fe40000000f00 */
        /* <DEDUP_REMOVED lines=8> */
.L_x_878:
[----:B------:R-:W-:Y:S05]  /*4920*/  BSYNC.RECONVERGENT B2 ;  /* 0x0000000000027941 */ /* 0x000fea0003800200 */
.L_x_877:
[----:B------:R-:W-:Y:S04]  /*4930*/  BSSY.RECONVERGENT B2, `(.L_x_879) ;  /* 0x000000e000027945 */ /* 0x000fe80003800200 */
[----:B------:R-:W-:Y:S05]  /*4940*/  @!P1 BRA `(.L_x_880) ;  /* 0x0000000000309947 */ /* 0x000fea0003800000 */
[----:B------:R-:W-:Y:S01]  /*4950*/  LOP3.LUT P2, RZ, R127, 0xff0000, RZ, 0xc0, !PT ;  /* 0x00ff00007fff7812 */ /* 0x000fe2000784c0ff */
[----:B------:R-:W-:Y:S01]  /*4960*/  FMUL.FTZ R0, R129, UR13 ;  /* 0x0000000d81007c20 */ /* 0x000fe20008410000 */
[----:B------:R-:W-:Y:S01]  /*4970*/  HFMA2 R2, -RZ, RZ, 0, 0 ;  /* 0x00000000ff027431 */ /* 0x000fe200000001ff */
[----:B------:R-:W-:Y:S02]  /*4980*/  MOV R99, RZ ;  /* 0x000000ff00637202 */ /* 0x000fe40000000f00 */
[----:B------:R-:W-:-:S08]  /*4990*/  FMUL.FTZ R117, R0, UR12 ;  /* 0x0000000c00757c20 */ /* 0x000fd00008410000 */
[----:B------:R-:W-:Y:S01]  /*49a0*/  @P2 SHF.L.U32 R4, R67, 0x10, RZ ;  /* 0x0000001043042819 */ /* 0x000fe200000006ff */
[----:B------:R-:W-:-:S04]  /*49b0*/  @P2 IMAD.U32 R0, R87, 0x10000, RZ ;  /* 0x0001000057002824 */ /* 0x000fc800078e00ff */
[----:B------:R-:W-:Y:S01]  /*49c0*/  @P2 FMUL.FTZ R2, R117, R4 ;  /* 0x0000000475022220 */ /* 0x000fe20000410000 */
[----:B------:R-:W-:-:S04]  /*49d0*/  @P2 FMUL.FTZ R99, R0, R117 ;  /* 0x0000007500632220 */ /* 0x000fc80000410000 */
[----:B------:R-:W-:Y:S01]  /*49e0*/  F2FP.BF16.F32.PACK_AB R2, RZ, R2 ;  /* 0x00000002ff02723e */ /* 0x000fe200000010ff */
[----:B------:R-:W-:-:S03]  /*49f0*/  FADD.FTZ R58, R58, R99 ;  /* 0x000000633a3a7221 */ /* 0x000fc60000010000 */
[----:B------:R-:W-:-:S07]  /*4a00*/  PRMT R63, R2, 0x7610, R63 ;  /* 0x00007610023f7816 */ /* 0x000fce000000003f */
.L_x_880:
[----:B------:R-:W-:Y:S05]  /*4a10*/  BSYNC.RECONVERGENT B2 ;  /* 0x0000000000027941 */ /* 0x000fea0003800200 */
.L_x_879:
[----:B------:R-:W-:Y:S02]  /*4a20*/  F2FP.BF16.F32.PACK_AB R98, R157, R159 ;  /* 0x0000009f9d62723e */ /* 0x000fe400000010ff */
[----:B------:R-:W-:Y:S01]  /*4a30*/  F2FP.BF16.F32.PACK_AB R99, R125, R129 ;  /* 0x000000817d63723e */ /* 0x000fe200000010ff */
[----:B------:R-:W-:Y:S06]  /*4a40*/  @!P1 BRA `(.L_x_881) ;  /* 0x0000001c00949947 */ /* 0x000fec0003800000 */
[----:B------:R-:W-:Y:S01]  /*4a50*/  ISETP.GE.U32.AND P2, PT, R126, RZ, PT ;  /* 0x000000ff7e00720c */ /* 0x000fe20003f46070 */
[----:B------:R-:W-:Y:S01]  /*4a60*/  FMUL.FTZ R125, R125, UR13 ;  /* 0x0000000d7d7d7c20 */ /* 0x000fe20008410000 */
[----:B------:R-:W-:Y:S01]  /*4a70*/  MOV R2, RZ ;  /* 0x000000ff00027202 */ /* 0x000fe20000000f00 */
[----:B------:R-:W-:Y:S01]  /*4a80*/  HFMA2 R0, -RZ, RZ, 0, 0 ;  /* 0x00000000ff007431 */ /* 0x000fe200000001ff */
        /* <DEDUP_REMOVED lines=10> */
.L_x_866:
[----:B------:R-:W-:Y:S01]  /*4b30*/  BSSY.RECONVERGENT B2, `(.L_x_882) ;  /* 0x0000013000027945 */ /* 0x000fe20003800200 */
[----:B------:R-:W-:-:S03]  /*4b40*/  ISETP.GT.AND P3, PT, R4, RZ, PT ;  /* 0x000000ff0400720c */ /* 0x000fc60003f64270 */
[----:B------:R-:W-:Y:S10]  /*4b50*/  @!P1 BRA `(.L_x_883) ;  /* 0x0000000000409947 */ /* 0x000ff40003800000 */
        /* <DEDUP_REMOVED lines=11> */
[-C--:B------:R-:W-:Y:S02]  /*4c10*/  @P2 FMUL.FTZ R4, R159, R124.reuse ;  /* 0x0000007c9f042220 */ /* 0x080fe40000410000 */
[----:B------:R-:W-:-:S03]  /*4c20*/  @P2 FMUL.FTZ R125, R129, R124 ;  /* 0x0000007c817d2220 */ /* 0x000fc60000410000 */
[----:B------:R-:W-:Y:S01]  /*4c30*/  F2FP.BF16.F32.PACK_AB R4, RZ, R4 ;  /* 0x00000004ff04723e */ /* 0x000fe200000010ff */
[----:B------:R-:W-:-:S03]  /*4c40*/  FADD.FTZ R52, R52, R125 ;  /* 0x0000007d34347221 */ /* 0x000fc60000010000 */
[----:B------:R-:W-:-:S07]  /*4c50*/  PRMT R60, R4, 0x7610, R60 ;  /* 0x00007610043c7816 */ /* 0x000fce000000003c */
.L_x_883:
[----:B------:R-:W-:Y:S05]  /*4c60*/  BSYNC.RECONVERGENT B2 ;  /* 0x0000000000027941 */ /* 0x000fea0003800200 */
.L_x_882:
[----:B------:R-:W-:Y:S04]  /*4c70*/  BSSY.RECONVERGENT B2, `(.L_x_884) ;  /* 0x0000012000027945 */ /* 0x000fe80003800200 */
[----:B------:R-:W-:Y:S05]  /*4c80*/  @!P1 BRA `(.L_x_885) ;  /* 0x0000000000409947 */ /* 0x000fea0003800000 */
[----:B------:R-:W-:Y:S01]  /*4c90*/  @P3 FFMA.FTZ R4, R146, R0, R157 ;  /* 0x0000000092043223 */ /* 0x000fe2000001009d */
[----:B------:R-:W-:Y:S01]  /*4ca0*/  LOP3.LUT P2, RZ, R126, 0xff00, RZ, 0xc0, !PT ;  /* 0x0000ff007eff7812 */ /* 0x000fe2000784c0ff */
[----:B------:R-:W-:Y:S01]  /*4cb0*/  IMAD.U32 R135, R135, 0x10000, RZ ;  /* 0x0001000087877824 */ /* 0x000fe200078e00ff */
[----:B------:R-:W-:Y:S01]  /*4cc0*/  MOV R124, RZ ;  /* 0x000000ff007c7202 */ /* 0x000fe20000000f00 */
[----:B------:R-:W-:-:S04]  /*4cd0*/  @P3 FADD.FTZ R4, R145, -R4 ;  /* 0x8000000491043221 */ /* 0x000fc80000010000 */
[----:B------:R-:W-:Y:S01]  /*4ce0*/  @P3 FFMA.FTZ R135, R2, R4, R135 ;  /* 0x0000000402873223 */ /* 0x000fe20000010087 */
[----:B------:R-:W-:-:S03]  /*4cf0*/  HFMA2 R4, -RZ, RZ, 0, 0 ;  /* 0x00000000ff047431 */ /* 0x000fc600000001ff */
        /* <DEDUP_REMOVED lines=8> */
[----:B------:R-:W-:-:S07]  /*4d80*/  PRMT R60, R60, 0x5410, R124 ;  /* 0x000054103c3c7816 */ /* 0x000fce000000007c */
.L_x_885:
[----:B------:R-:W-:Y:S05]  /*4d90*/  BSYNC.RECONVERGENT B2 ;  /* 0x0000000000027941 */ /* 0x000fea0003800200 */
.L_x_884:
[----:B------:R-:W-:Y:S04]  /*4da0*/  BSSY.RECONVERGENT B2, `(.L_x_886) ;  /* 0x0000012000027945 */ /* 0x000fe80003800200 */
[----:B------:R-:W-:Y:S05]  /*4db0*/  @!P1 BRA `(.L_x_887) ;  /* 0x0000000000409947 */ /* 0x000fea0003800000 */
[----:B------:R-:W-:Y:S01]  /*4dc0*/  @P3 FFMA.FTZ R129, R139, R0, R157 ;  /* 0x000000008b813223 */ /* 0x000fe2000001009d */
[----:B------:R-:W-:Y:S02]  /*4dd0*/  LOP3.LUT P2, RZ, R126, 0xff0000, RZ, 0xc0, !PT ;  /* 0x00ff00007eff7812 */ /* 0x000fe4000784c0ff */
[----:B------:R-:W-:Y:S01]  /*4de0*/  SHF.L.U32 R125, R21, 0x10, RZ ;  /* 0x00000010157d7819 */ /* 0x000fe200000006ff */
[----:B------:R-:W-:Y:S01]  /*4df0*/  @P3 FADD.FTZ R129, R140, -R129 ;  /* 0x800000818c813221 */ /* 0x000fe20000010000 */
[----:B------:R-:W-:-:S03]  /*4e00*/  MOV R4, RZ ;  /* 0x000000ff00047202 */ /* 0x000fc60000000f00 */
[----:B------:R-:W-:-:S04]  /*4e10*/  @P3 FFMA.FTZ R125, R2, R129, R125 ;  /* 0x00000081027d3223 */ /* 0x000fc8000001007d */
[----:B------:R-:W-:Y:S02]  /*4e20*/  FMUL.FTZ R125, R125, UR13 ;  /* 0x0000000d7d7d7c20 */ /* 0x000fe40008410000 */
[----:B------:R-:W-:Y:S02]  /*4e30*/  @P2 SHF.L.U32 R135, R65, 0x10, RZ ;  /* 0x0000001041872819 */ /* 0x000fe400000006ff */
[----:B------:R-:W-:Y:S01]  /*4e40*/  FMUL.FTZ R116, R125, UR12 ;  /* 0x0000000c7d747c20 */ /* 0x000fe20008410000 */
[----:B------:R-:W-:Y:S01]  /*4e50*/  @P2 SHF.L.U32 R129, R85, 0x10, RZ ;  /* 0x0000001055812819 */ /* 0x000fe200000006ff */
[----:B------:R-:W-:Y:S02]  /*4e60*/  HFMA2 R125, -RZ, RZ, 0, 0 ;  /* 0x00000000ff7d7431 */ /* 0x000fe400000001ff */
[-C--:B------:R-:W-:Y:S02]  /*4e70*/  @P2 FMUL.FTZ R4, R135, R116.reuse ;  /* 0x0000007487042220 */ /* 0x080fe40000410000 */
[----:B------:R-:W-:-:S03]  /*4e80*/  @P2 FMUL.FTZ R125, R129, R116 ;  /* 0x00000074817d2220 */ /* 0x000fc60000410000 */
[----:B------:R-:W-:Y:S01]  /*4e90*/  F2FP.BF16.F32.PACK_AB R4, RZ, R4 ;  /* 0x00000004ff04723e */ /* 0x000fe200000010ff */
[----:B------:R-:W-:-:S03]  /*4ea0*/  FADD.FTZ R54, R54, R125 ;  /* 0x0000007d36367221 */ /* 0x000fc60000010000 */
[----:B------:R-:W-:-:S07]  /*4eb0*/  PRMT R61, R4, 0x7610, R61 ;  /* 0x00007610043d7816 */ /* 0x000fce000000003d */
.L_x_887:
[----:B------:R-:W-:Y:S05]  /*4ec0*/  BSYNC.RECONVERGENT B2 ;  /* 0x0000000000027941 */ /* 0x000fea0003800200 */
.L_x_886:
[----:B------:R-:W-:Y:S04]  /*4ed0*/  BSSY.RECONVERGENT B2, `(.L_x_888) ;  /* 0x0000014000027945 */ /* 0x000fe80003800200 */
[----:B------:R-:W-:Y:S05]  /*4ee0*/  @!P1 BRA `(.L_x_889) ;  /* 0x0000000000489947 */ /* 0x000fea0003800000 */
[----:B------:R-:W-:Y:S01]  /*4ef0*/  @P3 PRMT R4, R21, 0x7632, R4 ;  /* 0x0000763215043816 */ /* 0x000fe20000000004 */
[----:B------:R-:W-:Y:S01]  /*4f00*/  @P3 FFMA.FTZ R116, R148, R0, R157 ;  /* 0x0000000094743223 */ /* 0x000fe2000001009d */
[----:B------:R-:W-:Y:S01]  /*4f10*/  LOP3.LUT P2, RZ, R126, 0xff000000, RZ, 0xc0, !PT ;  /* 0xff0000007eff7812 */ /* 0x000fe2000784c0ff */
[----:B------:R-:W-:Y:S01]  /*4f20*/  @!P3 IMAD.U32 R153, R153, 0x10000, RZ ;  /* 0x000100009999b824 */ /* 0x000fe200078e00ff */
[----:B------:R-:W-:Y:S01]  /*4f30*/  @P3 SHF.L.U32 R125, R4, 0x10, RZ ;  /* 0x00000010047d3819 */ /* 0x000fe200000006ff */
[----:B------:R-:W-:Y:S01]  /*4f40*/  @P3 FADD.FTZ R116, R147, -R116 ;  /* 0x8000007493743221 */ /* 0x000fe20000010000 */
[----:B------:R-:W-:-:S03]  /*4f50*/  MOV R4, RZ ;  /* 0x000000ff00047202 */ /* 0x000fc60000000f00 */
        /* <DEDUP_REMOVED lines=11> */
.L_x_889:
[----:B------:R-:W-:Y:S05]  /*5010*/  BSYNC.RECONVERGENT B2 ;  /* 0x0000000000027941 */ /* 0x000fea0003800200 */
.L_x_888:
[----:B------:R-:W-:Y:S04]  /*5020*/  BSSY.RECONVERGENT B2, `(.L_x_890) ;  /* 0x0000012000027945 */ /* 0x000fe80003800200 */
[----:B------:R-:W-:Y:S05]  /*5030*/  @!P1 BRA `(.L_x_891) ;  /* 0x0000000000409947 */ /* 0x000fea0003800000 */
[----:B------:R-:W-:Y:S01]  /*5040*/  @P3 FFMA.FTZ R125, R141, R0, R157 ;  /* 0x000000008d7d3223 */ /* 0x000fe2000001009d */
[----:B------:R-:W-:Y:S01]  /*5050*/  LOP3.LUT P2, RZ, R127, 0xff, RZ, 0xc0, !PT ;  /* 0x000000ff7fff7812 */ /* 0x000fe2000784c0ff */
[----:B------:R-:W-:Y:S01]  /*5060*/  HFMA2 R4, -RZ, RZ, 0, 0 ;  /* 0x00000000ff047431 */ /* 0x000fe200000001ff */
[----:B------:R-:W-:Y:S01]  /*5070*/  SHF.L.U32 R117, R22, 0x10, RZ ;  /* 0x0000001016757819 */ /* 0x000fe200000006ff */
[----:B------:R-:W-:-:S04]  /*5080*/  @P3 FADD.FTZ R125, R142, -R125 ;  /* 0x8000007d8e7d3221 */ /* 0x000fc80000010000 */
[----:B------:R-:W-:Y:S01]  /*5090*/  @P3 FFMA.FTZ R117, R2, R125, R117 ;  /* 0x0000007d02753223 */ /* 0x000fe20000010075 */
[----:B------:R-:W-:-:S03]  /*50a0*/  MOV R125, RZ ;  /* 0x000000ff007d7202 */ /* 0x000fc60000000f00 */
[----:B------:R-:W-:Y:S02]  /*50b0*/  FMUL.FTZ R117, R117, UR13 ;  /* 0x0000000d75757c20 */ /* 0x000fe40008410000 */
[----:B------:R-:W-:Y:S01]  /*50c0*/  @P2 SHF.L.U32 R124, R66, 0x10, RZ ;  /* 0x00000010427c2819 */ /* 0x000fe200000006ff */
[----:B------:R-:W-:Y:S02]  /*50d0*/  @P2 IMAD.U32 R116, R86, 0x10000, RZ ;  /* 0x0001000056742824 */ /* 0x000fe400078e00ff */
[----:B------:R-:W-:-:S04]  /*50e0*/  FMUL.FTZ R117, R117, UR12 ;  /* 0x0000000c75757c20 */ /* 0x000fc80008410000 */
[-C--:B------:R-:W-:Y:S01]  /*50f0*/  @P2 FMUL.FTZ R4, R124, R117.reuse ;  /* 0x000000757c042220 */ /* 0x080fe20000410000 */
[----:B------:R-:W-:-:S04]  /*5100*/  @P2 FMUL.FTZ R125, R116, R117 ;  /* 0x00000075747d2220 */ /* 0x000fc80000410000 */
[----:B------:R-:W-:Y:S01]  /*5110*/  F2FP.BF16.F32.PACK_AB R4, RZ, R4 ;  /* 0x00000004ff04723e */ /* 0x000fe200000010ff */
[----:B------:R-:W-:-:S03]  /*5120*/  FADD.FTZ R56, R56, R125 ;  /* 0x0000007d38387221 */ /* 0x000fc60000010000 */
[----:B------:R-:W-:-:S07]  /*5130*/  PRMT R62, R4, 0x7610, R62 ;  /* 0x00007610043e7816 */ /* 0x000fce000000003e */
.L_x_891:
[----:B------:R-:W-:Y:S05]  /*5140*/  BSYNC.RECONVERGENT B2 ;  /* 0x0000000000027941 */ /* 0x000fea0003800200 */
.L_x_890:
[----:B------:R-:W-:Y:S04]  /*5150*/  BSSY.RECONVERGENT B2, `(.L_x_892) ;  /* 0x0000013000027945 */ /* 0x000fe80003800200 */
[----:B------:R-:W-:Y:S05]  /*5160*/  @!P1 BRA `(.L_x_893) ;  /* 0x0000000000449947 */ /* 0x000fea0003800000 */
[----:B------:R-:W-:Y:S01]  /*5170*/  PRMT R4, R22, 0x7632, R4 ;  /* 0x0000763216047816 */ /* 0x000fe20000000004 */
[----:B------:R-:W-:Y:S01]  /*5180*/  @P3 FFMA.FTZ R116, R150, R0, R157 ;  /* 0x0000000096743223 */ /* 0x000fe2000001009d */
[----:B------:R-:W-:Y:S02]  /*5190*/  LOP3.LUT P2, RZ, R127, 0xff00, RZ, 0xc0, !PT ;  /* 0x0000ff007fff7812 */ /* 0x000fe4000784c0ff */
[----:B------:R-:W-:Y:S01]  /*51a0*/  SHF.L.U32 R117, R4, 0x10, RZ ;  /* 0x0000001004757819 */ /* 0x000fe200000006ff */
        /* <DEDUP_REMOVED lines=13> */
.L_x_893:
[----:B------:R-:W-:Y:S05]  /*5280*/  BSYNC.RECONVERGENT B2 ;  /* 0x0000000000027941 */ /* 0x000fea0003800200 */
.L_x_892:
        /* <DEDUP_REMOVED lines=18> */
.L_x_895:
[----:B------:R-:W-:Y:S05]  /*53b0*/  BSYNC.RECONVERGENT B2 ;  /* 0x0000000000027941 */ /* 0x000fea0003800200 */
.L_x_894:
        /* <DEDUP_REMOVED lines=8> */
[----:B------:R-:W-:Y:S01]  /*5440*/  MOV R2, RZ ;  /* 0x000000ff00027202 */ /* 0x000fe20000000f00 */
[----:B------:R-:W-:Y:S02]  /*5450*/  HFMA2 R0, -RZ, RZ, 0, 0 ;  /* 0x00000000ff007431 */ /* 0x000fe400000001ff */
        /* <DEDUP_REMOVED lines=10> */
.L_x_865:
[----:B------:R-:W-:Y:S05]  /*5500*/  @!P0 BRA `(.L_x_896) ;  /* 0x0000000800688947 */ /* 0x000fea0003800000 */
[----:B------:R-:W-:Y:S01]  /*5510*/  ISETP.GT.AND P2, PT, R4, RZ, PT ;  /* 0x000000ff0400720c */ /* 0x000fe20003f44270 */
[-CC-:B------:R-:W-:Y:S01]  /*5520*/  FFMA.FTZ R97, R137, R0.reuse, R157.reuse ;  /* 0x0000000089617223 */ /* 0x180fe2000001009d */
[-CC-:B------:R-:W-:Y:S01]  /*5530*/  FFMA.FTZ R4, R146, R0.reuse, R157.reuse ;  /* 0x0000000092047223 */ /* 0x180fe2000001009d */
[-CC-:B------:R-:W-:Y:S01]  /*5540*/  FFMA.FTZ R98, R150, R0.reuse, R157.reuse ;  /* 0x0000000096627223 */ /* 0x180fe2000001009d */
[-C--:B------:R-:W-:Y:S01]  /*5550*/  FFMA.FTZ R125, R139, R0.reuse, R157 ;  /* 0x000000008b7d7223 */ /* 0x080fe2000001009d */
[----:B------:R-:W-:Y:S01]  /*5560*/  FADD.FTZ R97, R138, -R97 ;  /* 0x800000618a617221 */ /* 0x000fe20000010000 */
[-CC-:B------:R-:W-:Y:S01]  /*5570*/  FFMA.FTZ R96, R148, R0.reuse, R157.reuse ;  /* 0x0000000094607223 */ /* 0x180fe2000001009d */
[-CC-:B------:R-:W-:Y:S01]  /*5580*/  FFMA.FTZ R135, R141, R0.reuse, R157.reuse ;  /* 0x000000008d877223 */ /* 0x180fe2000001009d */
[-CC-:B------:R-:W-:Y:S01]  /*5590*/  FFMA.FTZ R159, R143, R0.reuse, R157.reuse ;  /* 0x000000008f9f7223 */ /* 0x180fe2000001009d */
[----:B------:R-:W-:Y:S01]  /*55a0*/  FADD.FTZ R99, R145, -R4 ;  /* 0x8000000491637221 */ /* 0x000fe20000010000 */
[----:B------:R-:W-:Y:S01]  /*55b0*/  FFMA.FTZ R0, R152, R0, R157 ;  /* 0x0000000098007223 */ /* 0x000fe2000001009d */
[----:B------:R-:W-:Y:S01]  /*55c0*/  FADD.FTZ R153, R149, -R98 ;  /* 0x8000006295997221 */ /* 0x000fe20000010000 */
[----:B------:R-:W-:Y:S01]  /*55d0*/  FMUL.FTZ R98, R2, R97 ;  /* 0x0000006102627220 */ /* 0x000fe20000410000 */
[----:B------:R-:W-:Y:S01]  /*55e0*/  FADD.FTZ R125, R140, -R125 ;  /* 0x8000007d8c7d7221 */ /* 0x000fe20000010000 */
[----:B------:R-:W-:Y:S01]  /*55f0*/  FADD.FTZ R129, R147, -R96 ;  /* 0x8000006093817221 */ /* 0x000fe20000010000 */
[----:B------:R-:W-:Y:S01]  /*5600*/  FADD.FTZ R135, R142, -R135 ;  /* 0x800000878e877221 */ /* 0x000fe20000010000 */
[----:B------:R-:W-:Y:S01]  /*5610*/  FADD.FTZ R159, R144, -R159 ;  /* 0x8000009f909f7221 */ /* 0x000fe20000010000 */
        /* <DEDUP_REMOVED lines=14> */
[----:B------:R-:W-:-:S03]  /*5700*/  MOV R128, RZ ;  /* 0x000000ff00807202 */ /* 0x000fc60000000f00 */
[----:B------:R-:W-:Y:S01]  /*5710*/  FMUL.FTZ R129, R125, UR12 ;  /* 0x0000000c7d817c20 */ /* 0x000fe20008410000 */
[----:B------:R-:W-:-:S07]  /*5720*/  HFMA2 R125, -RZ, RZ, 0, 0 ;  /* 0x00000000ff7d7431 */ /* 0x000fce00000001ff */
[----:B------:R-:W-:-:S05]  /*5730*/  @P3 SHF.L.U32 R132, R64, 0x10, RZ ;  /* 0x0000001040843819 */ /* 0x000fca00000006ff */
[----:B------:R-:W-:Y:S01]  /*5740*/  @P3 FMUL.FTZ R128, R132, R129 ;  /* 0x0000008184803220 */ /* 0x000fe20000410000 */
[----:B------:R-:W-:-:S04]  /*5750*/  @P3 SHF.L.U32 R132, R84, 0x10, RZ ;  /* 0x0000001054843819 */ /* 0x000fc800000006ff */
[----:B------:R-:W-:Y:S01]  /*5760*/  F2FP.BF16.F32.PACK_AB R128, RZ, R128 ;  /* 0x00000080ff80723e */ /* 0x000fe200000010ff */
[----:B------:R-:W-:-:S03]  /*5770*/  @P3 FMUL.FTZ R125, R132, R129 ;  /* 0x00000081847d3220 */ /* 0x000fc60000410000 */
[----:B------:R-:W-:Y:S01]  /*5780*/  PRMT R60, R128, 0x7610, R60 ;  /* 0x00007610803c7816 */ /* 0x000fe2000000003c */
[----:B------:R-:W-:-:S07]  /*5790*/  FADD.FTZ R52, R52, R125 ;  /* 0x0000007d34347221 */ /* 0x000fce0000010000 */
.L_x_898:
[----:B------:R-:W-:Y:S05]  /*57a0*/  BSYNC.RECONVERGENT B2 ;  /* 0x0000000000027941 */ /* 0x000fea0003800200 */
.L_x_897:
[----:B------:R-:W-:Y:S04]  /*57b0*/  BSSY.RECONVERGENT B2, `(.L_x_899) ;  /* 0x000000e000027945 */ /* 0x000fe80003800200 */
[----:B------:R-:W-:Y:S05]  /*57c0*/  @!P1 BRA `(.L_x_900) ;  /* 0x0000000000309947 */ /* 0x000fea0003800000 */
[----:B------:R-:W-:Y:S01]  /*57d0*/  LOP3.LUT P3, RZ, R126, 0xff00, RZ, 0xc0, !PT ;  /* 0x0000ff007eff7812 */ /* 0x000fe2000786c0ff */
[----:B------:R-:W-:Y:S01]  /*57e0*/  FMUL.FTZ R125, R97, UR13 ;  /* 0x0000000d617d7c20 */ /* 0x000fe20008410000 */
[----:B------:R-:W-:-:S03]  /*57f0*/  IMAD.MOV.U32 R128, RZ, RZ, RZ ;  /* 0x000000ffff807224 */ /* 0x000fc600078e00ff */
[----:B------:R-:W-:-:S08]  /*5800*/  FMUL.FTZ R125, R125, UR12 ;  /* 0x0000000c7d7d7c20 */ /* 0x000fd00008410000 */
[----:B------:R-:W-:Y:S02]  /*5810*/  @P3 SHF.L.U32 R134, R120, 0x10, RZ ;  /* 0x0000001078863819 */ /* 0x000fe400000006ff */
[----:B------:R-:W-:Y:S02]  /*5820*/  @P3 SHF.L.U32 R132, R116, 0x10, RZ ;  /* 0x0000001074843819 */ /* 0x000fe400000006ff */
[----:B------:R-:W-:Y:S01]  /*5830*/  MOV R116, RZ ;  /* 0x000000ff00747202 */ /* 0x000fe20000000f00 */
[-C--:B------:R-:W-:Y:S02]  /*5840*/  @P3 FMUL.FTZ R128, R134, R125.reuse ;  /* 0x0000007d86803220 */ /* 0x080fe40000410000 */
[----:B------:R-:W-:-:S03]  /*5850*/  @P3 FMUL.FTZ R116, R132, R125 ;  /* 0x0000007d84743220 */ /* 0x000fc60000410000 */
[----:B------:R-:W-:Y:S01]  /*5860*/  F2FP.BF16.F32.PACK_AB R128, RZ, R128 ;  /* 0x00000080ff80723e */ /* 0x000fe200000010ff */
[----:B------:R-:W-:-:S03]  /*5870*/  FADD.FTZ R53, R53, R116 ;  /* 0x0000007435357221 */ /* 0x000fc60000010000 */
[----:B------:R-:W-:-:S07]  /*5880*/  PRMT R60, R60, 0x5410, R128 ;  /* 0x000054103c3c7816 */ /* 0x000fce0000000080 */
.L_x_900:
[----:B------:R-:W-:Y:S05]  /*5890*/  BSYNC.RECONVERGENT B2 ;  /* 0x0000000000027941 */ /* 0x000fea0003800200 */
.L_x_899:
[----:B------:R-:W-:Y:S01]  /*58a0*/  BSSY.RECONVERGENT B2, `(.L_x_901) ;  /* 0x0000010000027945 */ /* 0x000fe20003800200 */
[----:B------:R-:W-:Y:S02]  /*58b0*/  FSEL R99, R99, RZ, P2 ;  /* 0x000000ff63637208 */ /* 0x000fe40001000000 */
[----:B------:R-:W-:Y:S01]  /*58c0*/  FSEL R116, R124, RZ, P2 ;  /* 0x000000ff7c747208 */ /* 0x000fe20001000000 */
[----:B------:R-:W-:Y:S06]  /*58d0*/  @!P1 BRA `(.L_x_902) ;  /* 0x0000000000309947 */ /* 0x000fec0003800000 */
[----:B------:R-:W-:Y:S01]  /*58e0*/  LOP3.LUT P3, RZ, R126, 0xff0000, RZ, 0xc0, !PT ;  /* 0x00ff00007eff7812 */ /* 0x000fe2000786c0ff */
[----:B------:R-:W-:Y:S01]  /*58f0*/  FMUL.FTZ R124, R116, UR13 ;  /* 0x0000000d747c7c20 */ /* 0x000fe20008410000 */
[----:B------:R-:W-:Y:S01]  /*5900*/  HFMA2 R128, -RZ, RZ, 0, 0 ;  /* 0x00000000ff807431 */ /* 0x000fe200000001ff */
        /* <DEDUP_REMOVED lines=9> */
.L_x_902:
[----:B------:R-:W-:Y:S05]  /*59a0*/  BSYNC.RECONVERGENT B2 ;  /* 0x0000000000027941 */ /* 0x000fea0003800200 */
.L_x_901:
        /* <DEDUP_REMOVED lines=13> */
.L_x_904:
[----:B------:R-:W-:Y:S05]  /*5a80*/  BSYNC.RECONVERGENT B2 ;  /* 0x0000000000027941 */ /* 0x000fea0003800200 */
.L_x_903:
[----:B------:R-:W-:Y:S01]  /*5a90*/  BSSY.RECONVERGENT B2, `(.L_x_905) ;  /* 0x000000f000027945 */ /* 0x000fe20003800200 */
[----:B------:R-:W-:Y:S02]  /*5aa0*/  FSEL R117, R96, RZ, P2 ;  /* 0x000000ff60757208 */ /* 0x000fe40001000000 */
[----:B------:R-:W-:Y:S01]  /*5ab0*/  FSEL R4, R4, RZ, P2 ;  /* 0x000000ff04047208 */ /* 0x000fe20001000000 */
[----:B------:R-:W-:Y:S06]  /*5ac0*/  @!P1 BRA `(.L_x_906) ;  /* 0x00000000002c9947 */ /* 0x000fec0003800000 */
[----:B------:R-:W-:Y:S01]  /*5ad0*/  LOP3.LUT P3, RZ, R127, 0xff, RZ, 0xc0, !PT ;  /* 0x000000ff7fff7812 */ /* 0x000fe2000786c0ff */
[----:B------:R-:W-:Y:S01]  /*5ae0*/  FMUL.FTZ R96, R4, UR13 ;  /* 0x0000000d04607c20 */ /* 0x000fe20008410000 */
[----:B------:R-:W-:-:S03]  /*5af0*/  CS2R R124, SRZ ;  /* 0x00000000007c7805 */ /* 0x000fc6000001ff00 */
[----:B------:R-:W-:-:S08]  /*5b00*/  FMUL.FTZ R96, R96, UR12 ;  /* 0x0000000c60607c20 */ /* 0x000fd00008410000 */
[----:B------:R-:W-:Y:S01]  /*5b10*/  @P3 IMAD.U32 R135, R66, 0x10000, RZ ;  /* 0x0001000042873824 */ /* 0x000fe200078e00ff */
[----:B------:R-:W-:-:S03]  /*5b20*/  @P3 SHF.L.U32 R129, R86, 0x10, RZ ;  /* 0x0000001056813819 */ /* 0x000fc600000006ff */
[-C--:B------:R-:W-:Y:S02]  /*5b30*/  @P3 FMUL.FTZ R124, R135, R96.reuse ;  /* 0x00000060877c3220 */ /* 0x080fe40000410000 */
[----:B------:R-:W-:-:S03]  /*5b40*/  @P3 FMUL.FTZ R125, R129, R96 ;  /* 0x00000060817d3220 */ /* 0x000fc60000410000 */
[----:B------:R-:W-:Y:S01]  /*5b50*/  F2FP.BF16.F32.PACK_AB R124, RZ, R124 ;  /* 0x0000007cff7c723e */ /* 0x000fe200000010ff */
[----:B------:R-:W-:-:S03]  /*5b60*/  FADD.FTZ R56, R56, R125 ;  /* 0x0000007d38387221 */ /* 0x000fc60000010000 */
[----:B------:R-:W-:-:S07]  /*5b70*/  PRMT R62, R124, 0x7610, R62 ;  /* 0x000076107c3e7816 */ /* 0x000fce000000003e */
.L_x_906:
[----:B------:R-:W-:Y:S05]  /*5b80*/  BSYNC.RECONVERGENT B2 ;  /* 0x0000000000027941 */ /* 0x000fea0003800200 */
.L_x_905:
[----:B------:R-:W-:Y:S04]  /*5b90*/  BSSY.RECONVERGENT B2, `(.L_x_907) ;  /* 0x000000d000027945 */ /* 0x000fe80003800200 */
[----:B------:R-:W-:Y:S05]  /*5ba0*/  @!P1 BRA `(.L_x_908) ;  /* 0x00000000002c9947 */ /* 0x000fea0003800000 */
[----:B------:R-:W-:Y:S01]  /*5bb0*/  LOP3.LUT P3, RZ, R127, 0xff00, RZ, 0xc0, !PT ;  /* 0x0000ff007fff7812 */ /* 0x000fe2000786c0ff */
[----:B------:R-:W-:Y:S01]  /*5bc0*/  FMUL.FTZ R96, R117, UR13 ;  /* 0x0000000d75607c20 */ /* 0x000fe20008410000 */
[----:B------:R-:W-:-:S03]  /*5bd0*/  CS2R R124, SRZ ;  /* 0x00000000007c7805 */ /* 0x000fc6000001ff00 */
        /* <DEDUP_REMOVED lines=8> */
.L_x_908:
[----:B------:R-:W-:Y:S05]  /*5c60*/  BSYNC.RECONVERGENT B2 ;  /* 0x0000000000027941 */ /* 0x000fea0003800200 */
.L_x_907:
        /* <DEDUP_REMOVED lines=8> */
[----:B------:R-:W-:Y:S01]  /*5cf0*/  MOV R2, RZ ;  /* 0x000000ff00027202 */ /* 0x000fe20000000f00 */
[----:B------:R-:W-:Y:S02]  /*5d00*/  HFMA2 R99, -RZ, RZ, 0, 0 ;  /* 0x00000000ff637431 */ /* 0x000fe400000001ff */
        /* <DEDUP_REMOVED lines=8> */
.L_x_910:
[----:B------:R-:W-:Y:S05]  /*5d90*/  BSYNC.RECONVERGENT B2 ;  /* 0x0000000000027941 */ /* 0x000fea0003800200 */
.L_x_909:
[----:B------:R-:W-:Y:S02]  /*5da0*/  F2FP.BF16.F32.PACK_AB R98, R117, R4 ;  /* 0x000000047562723e */ /* 0x000fe400000010ff */
[----:B------:R-:W-:Y:S01]  /*5db0*/  F2FP.BF16.F32.PACK_AB R99, R125, R116 ;  /* 0x000000747d63723e */ /* 0x000fe200000010ff */
[----:B------:R-:W-:Y:S06]  /*5dc0*/  @!P1 BRA `(.L_x_881) ;  /* 0x0000000800b49947 */ /* 0x000fec0003800000 */
[----:B------:R-:W-:Y:S01]  /*5dd0*/  ISETP.GE.U32.AND P2, PT, R126, RZ, PT ;  /* 0x000000ff7e00720c */ /* 0x000fe20003f46070 */
[----:B------:R-:W-:Y:S01]  /*5de0*/  FMUL.FTZ R0, R125, UR13 ;  /* 0x0000000d7d007c20 */ /* 0x000fe20008410000 */
[----:B------:R-:W-:Y:S02]  /*5df0*/  HFMA2 R2, -RZ, RZ, 0, 0 ;  /* 0x00000000ff027431 */ /* 0x000fe400000001ff */
[----:B------:R-:W-:Y:S01]  /*5e00*/  ISETP.GE.U32.AND.EX P2, PT, R127, 0x1000000, PT, P2 ;  /* 0x010000007f00780c */ /* 0x000fe20003f46120 */
[----:B------:R-:W-:Y:S01]  /*5e10*/  FMUL.FTZ R4, R0, UR12 ;  /* 0x0000000c00047c20 */ /* 0x000fe20008410000 */
[----:B------:R-:W-:-:S11]  /*5e20*/  IMAD.MOV.U32 R0, RZ, RZ, RZ ;  /* 0x000000ffff007224 */ /* 0x000fd600078e00ff */
        /* <DEDUP_REMOVED lines=8> */
.L_x_896:
        /* <DEDUP_REMOVED lines=9> */
[----:B------:R-:W-:-:S03]  /*5f40*/  @P3 SHF.L.U32 R129, R64, 0x10, RZ ;  /* 0x0000001040813819 */ /* 0x000fc600000006ff */
[----:B------:R-:W-:-:S04]  /*5f50*/  FMUL.FTZ R125, R125, UR13 ;  /* 0x0000000d7d7d7c20 */ /* 0x000fc80008410000 */
[----:B------:R-:W-:Y:S01]  /*5f60*/  FMUL.FTZ R128, R125, UR12 ;  /* 0x0000000c7d807c20 */ /* 0x000fe20008410000 */
[----:B------:R-:W-:-:S03]  /*5f70*/  HFMA2 R125, -RZ, RZ, 0, 0 ;  /* 0x00000000ff7d7431 */ /* 0x000fc600000001ff */
[----:B------:R-:W-:Y:S01]  /*5f80*/  @P3 FMUL.FTZ R124, R129, R128 ;  /* 0x00000080817c3220 */ /* 0x000fe20000410000 */
[----:B------:R-:W-:-:S04]  /*5f90*/  @P3 SHF.L.U32 R129, R84, 0x10, RZ ;  /* 0x0000001054813819 */ /* 0x000fc800000006ff */
[----:B------:R-:W-:Y:S01]  /*5fa0*/  F2FP.BF16.F32.PACK_AB R124, RZ, R124 ;  /* 0x0000007cff7c723e */ /* 0x000fe200000010ff */
[----:B------:R-:W-:-:S03]  /*5fb0*/  @P3 FMUL.FTZ R125, R129, R128 ;  /* 0x00000080817d3220 */ /* 0x000fc60000410000 */
[----:B------:R-:W-:Y:S01]  /*5fc0*/  PRMT R60, R124, 0x7610, R60 ;  /* 0x000076107c3c7816 */ /* 0x000fe2000000003c */
[----:B------:R-:W-:-:S07]  /*5fd0*/  FADD.FTZ R52, R52, R125 ;  /* 0x0000007d34347221 */ /* 0x000fce0000010000 */
.L_x_912:
[----:B------:R-:W-:Y:S05]  /*5fe0*/  BSYNC.RECONVERGENT B2 ;  /* 0x0000000000027941 */ /* 0x000fea0003800200 */
.L_x_911:
        /* <DEDUP_REMOVED lines=11> */
[----:B------:R-:W-:Y:S01]  /*60a0*/  FMUL.FTZ R125, R125, UR13 ;  /* 0x0000000d7d7d7c20 */ /* 0x000fe20008410000 */
[----:B------:R-:W-:-:S03]  /*60b0*/  HFMA2 R116, -RZ, RZ, 0, 0 ;  /* 0x00000000ff747431 */ /* 0x000fc600000001ff */
[----:B------:R-:W-:-:S04]  /*60c0*/  FMUL.FTZ R125, R125, UR12 ;  /* 0x0000000c7d7d7c20 */ /* 0x000fc80008410000 */
[-C--:B------:R-:W-:Y:S01]  /*60d0*/  @P3 FMUL.FTZ R124, R132, R125.reuse ;  /* 0x0000007d847c3220 */ /* 0x080fe20000410000 */
[----:B------:R-:W-:-:S04]  /*60e0*/  @P3 FMUL.FTZ R116, R128, R125 ;  /* 0x0000007d80743220 */ /* 0x000fc80000410000 */
[----:B------:R-:W-:Y:S01]  /*60f0*/  F2FP.BF16.F32.PACK_AB R124, RZ, R124 ;  /* 0x0000007cff7c723e */ /* 0x000fe200000010ff */
[----:B------:R-:W-:-:S03]  /*6100*/  FADD.FTZ R53, R53, R116 ;  /* 0x0000007435357221 */ /* 0x000fc60000010000 */
[----:B------:R-:W-:-:S07]  /*6110*/  PRMT R60, R60, 0x5410, R124 ;  /* 0x000054103c3c7816 */ /* 0x000fce000000007c */
.L_x_914:
[----:B------:R-:W-:Y:S05]  /*6120*/  BSYNC.RECONVERGENT B2 ;  /* 0x0000000000027941 */ /* 0x000fea0003800200 */
.L_x_913:
[----:B------:R-:W-:Y:S04]  /*6130*/  BSSY.RECONVERGENT B2, `(.L_x_915) ;  /* 0x0000013000027945 */ /* 0x000fe80003800200 */
[----:B------:R-:W-:Y:S05]  /*6140*/  @!P1 BRA `(.L_x_916) ;  /* 0x0000000000449947 */ /* 0x000fea0003800000 */
[----:B------:R-:W-:Y:S01]  /*6150*/  FFMA.FTZ R125, R139, R0, R157 ;  /* 0x000000008b7d7223 */ /* 0x000fe2000001009d */
[----:B------:R-:W-:Y:S01]  /*6160*/  LOP3.LUT P3, RZ, R126, 0xff0000, RZ, 0xc0, !PT ;  /* 0x00ff00007eff7812 */ /* 0x000fe2000786c0ff */
[----:B------:R-:W-:Y:S01]  /*6170*/  IMAD.MOV.U32 R116, RZ, RZ, RZ ;  /* 0x000000ffff747224 */ /* 0x000fe200078e00ff */
        /* <DEDUP_REMOVED lines=9> */
[-C--:B------:R-:W-:Y:S01]  /*6210*/  @P3 FMUL.FTZ R116, R135, R124.reuse ;  /* 0x0000007c87743220 */ /* 0x080fe20000410000 */
[----:B------:R-:W-:-:S04]  /*6220*/  @P3 FMUL.FTZ R125, R129, R124 ;  /* 0x0000007c817d3220 */ /* 0x000fc80000410000 */
[----:B------:R-:W-:Y:S01]  /*6230*/  F2FP.BF16.F32.PACK_AB R116, RZ, R116 ;  /* 0x00000074ff74723e */ /* 0x000fe200000010ff */
[----:B------:R-:W-:-:S03]  /*6240*/  FADD.FTZ R54, R54, R125 ;  /* 0x0000007d36367221 */ /* 0x000fc60000010000 */
[----:B------:R-:W-:-:S07]  /*6250*/  PRMT R61, R116, 0x7610, R61 ;  /* 0x00007610743d7816 */ /* 0x000fce000000003d */
.L_x_916:
[----:B------:R-:W-:Y:S05]  /*6260*/  BSYNC.RECONVERGENT B2 ;  /* 0x0000000000027941 */ /* 0x000fea0003800200 */
.L_x_915:
[----:B------:R-:W-:Y:S04]  /*6270*/  BSSY.RECONVERGENT B2, `(.L_x_917) ;  /* 0x0000013000027945 */ /* 0x000fe80003800200 */
[----:B------:R-:W-:Y:S05]  /*6280*/  @!P1 BRA `(.L_x_918) ;  /* 0x0000000000449947 */ /* 0x000fea0003800000 */
[----:B------:R-:W-:Y:S01]  /*6290*/  FFMA.FTZ R116, R148, R0, R157 ;  /* 0x0000000094747223 */ /* 0x000fe2000001009d */
[----:B------:R-:W-:Y:S01]  /*62a0*/  LOP3.LUT P3, RZ, R126, 0xff000000, RZ, 0xc0, !PT ;  /* 0xff0000007eff7812 */ /* 0x000fe2000786c0ff */
[----:B------:R-:W-:Y:S01]  /*62b0*/  HFMA2 R124, -RZ, RZ, 0, 0 ;  /* 0x00000000ff7c7431 */ /* 0x000fe200000001ff */
        /* <DEDUP_REMOVED lines=8> */
[----:B------:R-:W-:-:S04]  /*6340*/  FMUL.FTZ R125, R125, UR12 ;  /* 0x0000000c7d7d7c20 */ /* 0x000fc80008410000 */
[-C--:B------:R-:W-:Y:S01]  /*6350*/  @P3 FMUL.FTZ R124, R132, R125.reuse ;  /* 0x0000007d847c3220 */ /* 0x080fe20000410000 */
[----:B------:R-:W-:-:S04]  /*6360*/  @P3 FMUL.FTZ R116, R128, R125 ;  /* 0x0000007d80743220 */ /* 0x000fc80000410000 */
[----:B------:R-:W-:Y:S01]  /*6370*/  F2FP.BF16.F32.PACK_AB R124, RZ, R124 ;  /* 0x0000007cff7c723e */ /* 0x000fe200000010ff */
[----:B------:R-:W-:-:S03]  /*6380*/  FADD.FTZ R55, R55, R116 ;  /* 0x0000007437377221 */ /* 0x000fc60000010000 */
[----:B------:R-:W-:-:S07]  /*6390*/  PRMT R61, R61, 0x5410, R124 ;  /* 0x000054103d3d7816 */ /* 0x000fce000000007c */
.L_x_918:
[----:B------:R-:W-:Y:S05]  /*63a0*/  BSYNC.RECONVERGENT B2 ;  /* 0x0000000000027941 */ /* 0x000fea0003800200 */
.L_x_917:
        /* <DEDUP_REMOVED lines=9> */
[----:B------:R-:W-:Y:S01]  /*6440*/  FSEL R117, R117, RZ, P2 ;  /* 0x000000ff75757208 */ /* 0x000fe20001000000 */
[----:B------:R-:W-:Y:S01]  /*6450*/  @P3 IMAD.U32 R128, R66, 0x10000, RZ ;  /* 0x0001000042803824 */ /* 0x000fe200078e00ff */
[----:B------:R-:W-:-:S03]  /*6460*/  @P3 SHF.L.U32 R124, R86, 0x10, RZ ;  /* 0x00000010567c3819 */ /* 0x000fc600000006ff */
[----:B------:R-:W-:-:S04]  /*6470*/  FMUL.FTZ R117, R117, UR13 ;  /* 0x0000000d75757c20 */ /* 0x000fc80008410000 */
[----:B------:R-:W-:-:S04]  /*6480*/  FMUL.FTZ R117, R117, UR12 ;  /* 0x0000000c75757c20 */ /* 0x000fc80008410000 */
[-C--:B------:R-:W-:Y:S01]  /*6490*/  @P3 FMUL.FTZ R116, R128, R117.reuse ;  /* 0x0000007580743220 */ /* 0x080fe20000410000 */
[----:B------:R-:W-:-:S04]  /*64a0*/  @P3 FMUL.FTZ R125, R124, R117 ;  /* 0x000000757c7d3220 */ /* 0x000fc80000410000 */
[----:B------:R-:W-:Y:S01]  /*64b0*/  F2FP.BF16.F32.PACK_AB R116, RZ, R116 ;  /* 0x00000074ff74723e */ /* 0x000fe200000010ff */
[----:B------:R-:W-:-:S03]  /*64c0*/  FADD.FTZ R56, R56, R125 ;  /* 0x0000007d38387221 */ /* 0x000fc60000010000 */
[----:B------:R-:W-:-:S07]  /*64d0*/  PRMT R62, R116, 0x7610, R62 ;  /* 0x00007610743e7816 */ /* 0x000fce000000003e */
.L_x_920:
[----:B------:R-:W-:Y:S05]  /*64e0*/  BSYNC.RECONVERGENT B2 ;  /* 0x0000000000027941 */ /* 0x000fea0003800200 */
.L_x_919:
[----:B------:R-:W-:Y:S04]  /*64f0*/  BSSY.RECONVERGENT B2, `(.L_x_921) ;  /* 0x0000013000027945 */ /* 0x000fe80003800200 */
[----:B------:R-:W-:Y:S05]  /*6500*/  @!P1 BRA `(.L_x_922) ;  /* 0x0000000000449947 */ /* 0x000fea0003800000 */
[----:B------:R-:W-:Y:S01]  /*6510*/  FFMA.FTZ R116, R150, R0, R157 ;  /* 0x0000000096747223 */ /* 0x000fe2000001009d */
[----:B------:R-:W-:Y:S02]  /*6520*/  LOP3.LUT P3, RZ, R127, 0xff00, RZ, 0xc0, !PT ;  /* 0x0000ff007fff7812 */ /* 0x000fe4000786c0ff */
[----:B------:R-:W-:Y:S01]  /*6530*/  ISETP.GT.AND P2, PT, R4, RZ, PT ;  /* 0x000000ff0400720c */ /* 0x000fe20003f44270 */
[----:B------:R-:W-:Y:S01]  /*6540*/  FADD.FTZ R117, R149, -R116 ;  /* 0x8000007495757221 */ /* 0x000fe20000010000 */
[----:B------:R-:W-:Y:S01]  /*6550*/  MOV R124, RZ ;  /* 0x000000ff007c7202 */ /* 0x000fe20000000f00 */
[----:B------:R-:W-:Y:S02]  /*6560*/  HFMA2 R116, -RZ, RZ, 0, 0 ;  /* 0x00000000ff747431 */ /* 0x000fe400000001ff */
        /* <DEDUP_REMOVED lines=11> */
.L_x_922:
[----:B------:R-:W-:Y:S05]  /*6620*/  BSYNC.RECONVERGENT B2 ;  /* 0x0000000000027941 */ /* 0x000fea0003800200 */
.L_x_921:
        /* <DEDUP_REMOVED lines=19> */
.L_x_924:
[----:B------:R-:W-:Y:S05]  /*6760*/  BSYNC.RECONVERGENT B2 ;  /* 0x0000000000027941 */ /* 0x000fea0003800200 */
.L_x_923:
[----:B------:R-:W-:Y:S05]  /*6770*/  @!P1 BRA `(.L_x_881) ;  /* 0x0000000000489947 */ /* 0x000fea0003800000 */
[----:B------:R-:W-:Y:S01]  /*6780*/  FFMA.FTZ R0, R152, R0, R157 ;  /* 0x0000000098007223 */ /* 0x000fe2000001009d */
[----:B------:R-:W-:Y:S02]  /*6790*/  ISETP.GE.U32.AND P2, PT, R126, RZ, PT ;  /* 0x000000ff7e00720c */ /* 0x000fe40003f46070 */
[----:B------:R-:W-:Y:S01]  /*67a0*/  ISETP.GT.AND P3, PT, R4, RZ, PT ;  /* 0x000000ff0400720c */ /* 0x000fe20003f64270 */
[----:B------:R-:W-:Y:S01]  /*67b0*/  FADD.FTZ R117, R151, -R0 ;  /* 0x8000000097757221 */ /* 0x000fe20000010000 */
[----:B------:R-:W-:Y:S01]  /*67c0*/  ISETP.GE.U32.AND.EX P2, PT, R127, 0x1000000, PT, P2 ;  /* 0x010000007f00780c */ /* 0x000fe20003f46120 */
[----:B------:R-:W-:Y:S02]  /*67d0*/  HFMA2 R4, -RZ, RZ, 0, 0 ;  /* 0x00000000ff047431 */ /* 0x000fe400000001ff */
[----:B------:R-:W-:Y:S01]  /*67e0*/  FMUL.FTZ R0, R2, R117 ;  /* 0x0000007502007220 */ /* 0x000fe20000410000 */
[----:B------:R-:W-:-:S04]  /*67f0*/  IMAD.MOV.U32 R2, RZ, RZ, RZ ;  /* 0x000000ffff027224 */ /* 0x000fc800078e00ff */
        /* <DEDUP_REMOVED lines=10> */
.L_x_881:
[----:B------:R-:W-:Y:S05]  /*68a0*/  BSYNC.RECONVERGENT B1 ;  /* 0x0000000000017941 */ /* 0x000fea0003800200 */
.L_x_864:
        /* <DEDUP_REMOVED lines=11> */
.L_x_796:
[----:B------:R-:W-:Y:S05]  /*6960*/  BSYNC B0 ;  /* 0x0000000000007941 */ /* 0x000fea0003800000 */
.L_x_795:
[----:B------:R-:W0:Y:S01]  /*6970*/  S2R R61, SR_TID.X ;  /* 0x00000000003d7919 */ /* 0x000e220000002100 */
[----:B------:R-:W-:Y:S01]  /*6980*/  MOV R0, 0x400 ;  /* 0x0000040000007802 */ /* 0x000fe20000000f00 */
[----:B------:R-:W-:Y:S05]  /*6990*/  WARPSYNC.ALL ;  /* 0x0000000000007948 */ /* 0x000fea0003800000 */
[----:B------:R-:W1:Y:S01]  /*69a0*/  S2R R3, SR_CgaCtaId ;  /* 0x0000000000037919 */ /* 0x000e620000008800 */
[----:B------:R-:W2:Y:S01]  /*69b0*/  LDCU.128 UR16, c[0x0][0x440] ;  /* 0x00008800ff1077ac */ /* 0x000ea20008000c00 */
[----:B------:R-:W3:Y:S01]  /*69c0*/  LDCU.64 UR14, c[0x0][0x460] ;  /* 0x00008c00ff0e77ac */ /* 0x000ee20008000a00 */
[----:B0-----:R-:W-:-:S04]  /*69d0*/  SHF.R.U32.HI R2, RZ, 0x5, R61 ;  /* 0x00000005ff027819 */ /* 0x001fc8000001163d */
[----:B------:R-:W-:Y:S02]  /*69e0*/  LEA R123, R2, R123, 0x6 ;  /* 0x0000007b027b7211 */ /* 0x000fe400078e30ff */
[----:B-1----:R-:W-:-:S04]  /*69f0*/  LEA R0, R3, R0, 0x18 ;  /* 0x0000000003007211 */ /* 0x002fc800078ec0ff */
[-C--:B------:R-:W-:Y:S02]  /*6a00*/  LEA R2, R123, R0.reuse, 0x5 ;  /* 0x000000007b027211 */ /* 0x080fe400078e28ff */
[----:B------:R-:W-:-:S03]  /*6a10*/  LEA R0, R61, R0, 0x2 ;  /* 0x000000003d007211 */ /* 0x000fc600078e10ff */
        /* <DEDUP_REMOVED lines=33> */
[----:B0-----:R-:W-:Y:S02]  /*6c30*/  FADD.FTZ R6, R6, R13 ;  /* 0x0000000d06067221 */ /* 0x001fe40000010000 */
[----:B------:R-:W0:Y:S01]  /*6c40*/  LDC R13, c[0x0][0x388] ;  /* 0x0000e200ff0d7b82 */ /* 0x000e220000000800 */
[----:B------:R-:W-:Y:S01]  /*6c50*/  STS.128 [R2], R28 ;  /* 0x0000001c02007388 */ /* 0x000fe20000000c00 */
[----:B-1----:R-:W-:-:S03]  /*6c60*/  FADD.FTZ R9, R3, R16 ;  /* 0x0000001003097221 */ /* 0x002fc60000010000 */
        /* <DEDUP_REMOVED lines=25> */
[----:B------:R-:W-:Y:S01]  /*6e00*/  LDS R28, [R0+0x1c00] ;  /* 0x001c0000001c7984 */ /* 0x000fe20000000800 */
[----:B-----5:R-:W-:-:S03]  /*6e10*/  FADD.FTZ R20, R20, R21 ;  /* 0x0000001514147221 */ /* 0x020fc60000010000 */
[----:B------:R-:W4:Y:S01]  /*6e20*/  LDS R31, [R0+0x1e00] ;  /* 0x001e0000001f7984 */ /* 0x000f220000000800 */
        /* <DEDUP_REMOVED lines=12> */
[----:B------:R-:W-:Y:S04]  /*6ef0*/  STS.128 [R2+0x400], R52 ;  /* 0x0004003402007388 */ /* 0x000fe80000000c00 */
[----:B------:R0:W-:Y:S01]  /*6f00*/  STS.128 [R2+0x410], R56 ;  /* 0x0004103802007388 */ /* 0x0001e20000000c00 */
[----:B----4-:R-:W-:Y:S01]  /*6f10*/  FADD.FTZ R31, R8, R31 ;  /* 0x0000001f081f7221 */ /* 0x010fe20000010000 */
[----:B------:R-:W-:Y:S01]  /*6f20*/  BAR.SYNC.DEFER_BLOCKING 0x0 ;  /* 0x0000000000007b1d */ /* 0x000fe20000010000 */
[----:B0-----:R-:W-:Y:S02]  /*6f30*/  IMAD R2, R13, UR5, RZ ;  /* 0x000000050d027c24 */ /* 0x001fe4000f8e02ff */
[----:B------:R-:W-:-:S03]  /*6f40*/  FADD.FTZ R13, R7, R28 ;  /* 0x0000001c070d7221 */ /* 0x000fc60000010000 */
[----:B------:R-:W-:-:S04]  /*6f50*/  IADD3 R2, P0, PT, R2, R61, RZ ;  /* 0x0000003d02027210 */ /* 0x000fc80007f1e0ff */
[----:B------:R-:W-:Y:S01]  /*6f60*/  IADD3.X R27, PT, PT, RZ, RZ, RZ, P0, !PT ;  /* 0x000000ffff1b7210 */ /* 0x000fe200007fe4ff */
[C---:B------:R-:W-:Y:S01]  /*6f70*/  IMAD.SHL.U32 R10, R2.reuse, 0x4, RZ ;  /* 0x00000004020a7824 */ /* 0x040fe200078e00ff */
[----:B------:R-:W0:Y:S02]  /*6f80*/  LDS R30, [R0] ;  /* 0x00000000001e7984 */ /* 0x000e240000000800 */
[----:B------:R-:W-:Y:S02]  /*6f90*/  SHF.L.U64.HI R7, R2, 0x2, R27 ;  /* 0x0000000202077819 */ /* 0x000fe4000001021b */
[----:B------:R-:W-:Y:S01]  /*6fa0*/  IADD3 R2, P0, PT, R10, UR18, RZ ;  /* 0x000000120a027c10 */ /* 0x000fe2000ff1e0ff */
[----:B------:R-:W1:Y:S04]  /*6fb0*/  LDS R3, [R0+0x800] ;  /* 0x0008000000037984 */ /* 0x000e680000000800 */
[----:B------:R-:W-:Y:S04]  /*6fc0*/  LDS R4, [R0+0x1000] ;  /* 0x0010000000047984 */ /* 0x000fe80000000800 */
[----:B------:R-:W-:Y:S04]  /*6fd0*/  LDS R5, [R0+0x1800] ;  /* 0x0018000000057984 */ /* 0x000fe80000000800 */
[----:B------:R-:W-:Y:S04]  /*6fe0*/  LDS R6, [R0+0x200] ;  /* 0x0002000000067984 */ /* 0x000fe80000000800 */
[----:B------:R-:W2:Y:S04]  /*6ff0*/  LDS R14, [R0+0x400] ;  /* 0x00040000000e7984 */ /* 0x000ea80000000800 */
[----:B------:R-:W-:Y:S04]  /*7000*/  LDS R21, [R0+0xa00] ;  /* 0x000a000000157984 */ /* 0x000fe80000000800 */
[----:B------:R-:W3:Y:S04]  /*7010*/  LDS R16, [R0+0x600] ;  /* 0x0006000000107984 */ /* 0x000ee80000000800 */
[----:B------:R-:W4:Y:S04]  /*7020*/  LDS R23, [R0+0xc00] ;  /* 0x000c000000177984 */ /* 0x000f280000000800 */
[----:B------:R-:W-:Y:S04]  /*7030*/  LDS R33, [R0+0x1200] ;  /* 0x0012000000217984 */ /* 0x000fe80000000800 */
[----:B------:R-:W5:Y:S01]  /*7040*/  LDS R25, [R0+0xe00] ;  /* 0x000e000000197984 */ /* 0x000f620000000800 */
[----:B0-----:R-:W-:-:S03]  /*7050*/  FADD.FTZ R30, RZ, R30 ;  /* 0x0000001eff1e7221 */ /* 0x001fc60000010000 */
[----:B------:R-:W0:Y:S01]  /*7060*/  LDS R35, [R0+0x1400] ;  /* 0x0014000000237984 */ /* 0x000e220000000800 */
[----:B-1----:R-:W-:-:S03]  /*7070*/  FADD.FTZ R3, R30, R3 ;  /* 0x000000031e037221 */ /* 0x002fc60000010000 */
[----:B------:R-:W1:Y:S04]  /*7080*/  LDS R39, [R0+0x1a00] ;  /* 0x001a000000277984 */ /* 0x000e680000000800 */
[----:B------:R-:W1:Y:S04]  /*7090*/  LDS R37, [R0+0x1600] ;  /* 0x0016000000257984 */ /* 0x000e680000000800 */
[----:B------:R-:W1:Y:S04]  /*70a0*/  LDS R41, [R0+0x1c00] ;  /* 0x001c000000297984 */ /* 0x000e680000000800 */
[----:B------:R3:W1:Y:S01]  /*70b0*/  LDS R43, [R0+0x1e00] ;  /* 0x001e0000002b7984 */ /* 0x0006620000000800 */
[----:B--2---:R-:W-:Y:S01]  /*70c0*/  FADD.FTZ R14, RZ, R14 ;  /* 0x0000000eff0e7221 */ /* 0x004fe20000010000 */
[----:B---3--:R-:W-:Y:S01]  /*70d0*/  FADD.FTZ R0, R3, R4 ;  /* 0x0000000403007221 */ /* 0x008fe20000010000 */
[----:B------:R-:W-:Y:S01]  /*70e0*/  IADD3 R4, P1, PT, R10, UR16, RZ ;  /* 0x000000100a047c10 */ /* 0x000fe2000ff3e0ff */
[----:B------:R-:W-:Y:S01]  /*70f0*/  FADD.FTZ R16, RZ, R16 ;  /* 0x00000010ff107221 */ /* 0x000fe20000010000 */
[C---:B------:R-:W-:Y:S01]  /*7100*/  IADD3.X R3, PT, PT, R7.reuse, UR19, RZ, P0, !PT ;  /* 0x0000001307037c10 */ /* 0x040fe200087fe4ff */
[----:B------:R-:W-:Y:S01]  /*7110*/  FADD.FTZ R27, R0, R5 ;  /* 0x00000005001b7221 */ /* 0x000fe20000010000 */
[----:B------:R-:W-:Y:S01]  /*7120*/  FADD.FTZ R0, RZ, R6 ;  /* 0x00000006ff007221 */ /* 0x000fe20000010000 */
[----:B------:R-:W-:Y:S01]  /*7130*/  IADD3 R6, P0, PT, R10, UR14, RZ ;  /* 0x0000000e0a067c10 */ /* 0x000fe2000ff1e0ff */
[----:B----4-:R-:W-:Y:S01]  /*7140*/  FADD.FTZ R14, R14, R23 ;  /* 0x000000170e0e7221 */ /* 0x010fe20000010000 */
[C---:B------:R-:W-:Y:S01]  /*7150*/  IADD3.X R5, PT, PT, R7.reuse, UR17, RZ, P1, !PT ;  /* 0x0000001107057c10 */ /* 0x040fe20008ffe4ff */
[----:B------:R-:W-:Y:S01]  /*7160*/  FADD.FTZ R0, R0, R21 ;  /* 0x0000001500007221 */ /* 0x000fe20000010000 */
[----:B------:R-:W-:Y:S01]  /*7170*/  IADD3.X R7, PT, PT, R7, UR15, RZ, P0, !PT ;  /* 0x0000000f07077c10 */ /* 0x000fe200087fe4ff */
[----:B------:R-:W-:Y:S01]  /*7180*/  STG.E desc[UR6][R2.64], R19 ;  /* 0x0000001302007986 */ /* 0x000fe2000c101906 */
[----:B-----5:R-:W-:Y:S01]  /*7190*/  FADD.FTZ R16, R16, R25 ;  /* 0x0000001910107221 */ /* 0x020fe20000010000 */
[----:B------:R-:W-:-:S02]  /*71a0*/  FADD.FTZ R0, R0, R33 ;  /* 0x0000002100007221 */ /* 0x000fc40000010000 */
[----:B------:R-:W-:Y:S01]  /*71b0*/  STG.E desc[UR6][R4.64], R9 ;  /* 0x0000000904007986 */ /* 0x000fe2000c101906 */
[----:B0-----:R-:W-:-:S03]  /*71c0*/  FADD.FTZ R14, R14, R35 ;  /* 0x000000230e0e7221 */ /* 0x001fc60000010000 */
[----:B------:R-:W-:Y:S01]  /*71d0*/  STG.E desc[UR6][R6.64], R27 ;  /* 0x0000001b06007986 */ /* 0x000fe2000c101906 */
[----:B-1----:R-:W-:-:S03]  /*71e0*/  FADD.FTZ R39, R0, R39 ;  /* 0x0000002700277221 */ /* 0x002fc60000010000 */
[----:B------:R-:W-:Y:S01]  /*71f0*/  STG.E desc[UR6][R2.64+0x200], R29 ;  /* 0x0002001d02007986 */ /* 0x000fe2000c101906 */
[----:B------:R-:W-:-:S03]  /*7200*/  FADD.FTZ R16, R16, R37 ;  /* 0x0000002510107221 */ /* 0x000fc60000010000 */
[----:B------:R-:W-:Y:S01]  /*7210*/  STG.E desc[UR6][R4.64+0x200], R15 ;  /* 0x0002000f04007986 */ /* 0x000fe2000c101906 */
[----:B------:R-:W-:-:S03]  /*7220*/  FADD.FTZ R41, R14, R41 ;  /* 0x000000290e297221 */ /* 0x000fc60000010000 */
[----:B------:R-:W-:Y:S01]  /*7230*/  STG.E desc[UR6][R6.64+0x200], R39 ;  /* 0x0002002706007986 */ /* 0x000fe2000c101906 */
[----:B------:R-:W-:-:S03]  /*7240*/  FADD.FTZ R43, R16, R43 ;  /* 0x0000002b102b7221 */ /* 0x000fc60000010000 */
[----:B------:R-:W-:Y:S04]  /*7250*/  STG.E desc[UR6][R2.64+0x400], R13 ;  /* 0x0004000d02007986 */ /* 0x000fe8000c101906 */
[----:B------:R-:W-:Y:S04]  /*7260*/  STG.E desc[UR6][R4.64+0x400], R11 ;  /* 0x0004000b04007986 */ /* 0x000fe8000c101906 */
[----:B------:R-:W-:Y:S04]  /*7270*/  STG.E desc[UR6][R6.64+0x400], R41 ;  /* 0x0004002906007986 */ /* 0x000fe8000c101906 */
[----:B------:R-:W-:Y:S04]  /*7280*/  STG.E desc[UR6][R2.64+0x600], R31 ;  /* 0x0006001f02007986 */ /* 0x000fe8000c101906 */
[----:B------:R-:W-:Y:S04]  /*7290*/  STG.E desc[UR6][R4.64+0x600], R17 ;  /* 0x0006001104007986 */ /* 0x000fe8000c101906 */
[----:B------:R-:W-:Y:S01]  /*72a0*/  STG.E desc[UR6][R6.64+0x600], R43 ;  /* 0x0006002b06007986 */ /* 0x000fe2000c101906 */
[----:B------:R-:W-:Y:S05]  /*72b0*/  EXIT ;  /* 0x000000000000794d */ /* 0x000fea0003800000 */
.L_x_800:
[----:B------:R-:W-:Y:S01]  /*72c0*/  HFMA2 R161, -RZ, RZ, 0, 5.9604644775390625e-08 ;  /* 0x00000001ffa17431 */ /* 0x000fe200000001ff */
[----:B------:R-:W-:Y:S01]  /*72d0*/  BSSY B1, `(.L_x_926) ;  /* 0x0000007000017945 */ /* 0x000fe20003800000 */
[----:B------:R-:W-:Y:S02]  /*72e0*/  MOV R162, R134 ;  /* 0x0000008600a27202 */ /* 0x000fe40000000f00 */
[----:B------:R-:W-:Y:S02]  /*72f0*/  MOV R164, 0x1f ;  /* 0x0000001f00a47802 */ /* 0x000fe40000000f00 */
[----:B------:R-:W-:-:S07]  /*7300*/  MOV R159, 0xffffffff ;  /* 0xffffffff009f7802 */ /* 0x000fce0000000f00 */
[----:B--2--5:R-:W-:Y:S05]  /*7310*/  WARPSYNC.COLLECTIVE R159, `(.L_x_927) ;  /* 0x000000009f087348 */ /* 0x024fea0003c00000 */
[----:B------:R0:W1:Y:S02]  /*7320*/  SHFL.BFLY P0, R135, R162, R161, R164 ;  /* 0x0c0000a1a2877389 */ /* 0x00006400000000a4 */
[----:B012--5:R-:W-:Y:S05]  /*7330*/  ENDCOLLECTIVE ;  /* 0x000000000000791b */ /* 0x027fea0003800000 */
.L_x_927:
[----:B------:R-:W-:Y:S05]  /*7340*/  BSYNC B1 ;  /* 0x0000000000017941 */ /* 0x000fea0003800000 */
.L_x_926:
        /* <DEDUP_REMOVED lines=9> */
.L_x_928:
[----:B------:R-:W-:Y:S01]  /*73e0*/  PRMT R156, R26, 0x7632, R156 ;  /* 0x000076321a9c7816 */ /* 0x000fe2000000009c */
[--C-:B------:R-:W-:Y:S01]  /*73f0*/  FADD.FTZ R117, R117, R134.reuse ;  /* 0x0000008675757221 */ /* 0x100fe20000010000 */
[----:B------:R-:W-:-:S04]  /*7400*/  PRMT R134, R23, 0x7632, R134 ;  /* 0x0000763217867816 */ /* 0x000fc80000000086 */
[----:B------:R-:W-:Y:S01]  /*7410*/  MOV R162, R117 ;  /* 0x0000007500a27202 */ /* 0x000fe20000000f00 */
[----:B------:R-:W-:Y:S02]  /*7420*/  HFMA2 R161, -RZ, RZ, 0, 1.1920928955078125e-07 ;  /* 0x00000002ffa17431 */ /* 0x000fe400000001ff */
[----:B------:R-:W-:-:S07]  /*7430*/  IMAD.MOV.U32 R119, RZ, RZ, R135 ;  /* 0x000000ffff777224 */ /* 0x000fce00078e0087 */
[----:B------:R-:W-:Y:S05]  /*7440*/  WARPSYNC.COLLECTIVE R159, `(.L_x_929) ;  /* 0x000000009f087348 */ /* 0x000fea0003c00000 */
[----:B------:R0:W1:Y:S02]  /*7450*/  SHFL.BFLY P0, R135, R162, R161, R164 ;  /* 0x0c0000a1a2877389 */ /* 0x00006400000000a4 */
[----:B01----:R-:W-:Y:S05]  /*7460*/  ENDCOLLECTIVE ;  /* 0x000000000000791b */ /* 0x003fea0003800000 */
.L_x_929:
[--C-:B------:R-:W-:Y:S01]  /*7470*/  FADD.FTZ R119, R119, R132.reuse ;  /* 0x0000008477777221 */ /* 0x100fe20000010000 */
[----:B------:R-:W-:-:S04]  /*7480*/  PRMT R132, R22, 0x7632, R132 ;  /* 0x0000763216847816 */ /* 0x000fc80000000084 */
[----:B------:R-:W-:Y:S02]  /*7490*/  MOV R162, R119 ;  /* 0x0000007700a27202 */ /* 0x000fe40000000f00 */
[----:B------:R-:W-:-:S07]  /*74a0*/  MOV R116, R135 ;  /* 0x0000008700747202 */ /* 0x000fce0000000f00 */
[----:B------:R-:W-:Y:S05]  /*74b0*/  WARPSYNC.COLLECTIVE R159, `(.L_x_930) ;  /* 0x000000009f087348 */ /* 0x000fea0003c00000 */
[----:B------:R0:W1:Y:S02]  /*74c0*/  SHFL.BFLY P0, R135, R162, R161, R164 ;  /* 0x0c0000a1a2877389 */ /* 0x00006400000000a4 */
[----:B01----:R-:W-:Y:S05]  /*74d0*/  ENDCOLLECTIVE ;  /* 0x000000000000791b */ /* 0x003fea0003800000 */
.L_x_930:
[----:B------:R-:W-:-:S05]  /*74e0*/  FADD.FTZ R116, R117, R116 ;  /* 0x0000007475747221 */ /* 0x000fca0000010000 */
[----:B------:R-:W-:Y:S01]  /*74f0*/  MOV R162, R116 ;  /* 0x0000007400a27202 */ /* 0x000fe20000000f00 */
[----:B------:R-:W-:Y:S01]  /*7500*/  HFMA2 R161, -RZ, RZ, 0, 2.384185791015625e-07 ;  /* 0x00000004ffa17431 */ /* 0x000fe200000001ff */
[----:B------:R-:W-:-:S07]  /*7510*/  MOV R118, R135 ;  /* 0x0000008700767202 */ /* 0x000fce0000000f00 */
[----:B------:R-:W-:Y:S05]  /*7520*/  WARPSYNC.COLLECTIVE R159, `(.L_x_931) ;  /* 0x000000009f087348 */ /* 0x000fea0003c00000 */
[----:B------:R0:W1:Y:S02]  /*7530*/  SHFL.BFLY P0, R135, R162, R161, R164 ;  /* 0x0c0000a1a2877389 */ /* 0x00006400000000a4 */
[----:B01----:R-:W-:Y:S05]  /*7540*/  ENDCOLLECTIVE ;  /* 0x000000000000791b */ /* 0x003fea0003800000 */
.L_x_931:
[----:B------:R-:W-:Y:S01]  /*7550*/  FADD.FTZ R118, R119, R118 ;  /* 0x0000007677767221 */ /* 0x000fe20000010000 */
[----:B------:R-:W-:-:S04]  /*7560*/  PRMT R119, R24, 0x7632, R119 ;  /* 0x0000763218777816 */ /* 0x000fc80000000077 */
[----:B------:R-:W-:Y:S02]  /*7570*/  MOV R162, R118 ;  /* 0x0000007600a27202 */ /* 0x000fe40000000f00 */
[----:B------:R-:W-:-:S07]  /*7580*/  MOV R133, R135 ;  /* 0x0000008700857202 */ /* 0x000fce0000000f00 */
[----:B------:R-:W-:Y:S05]  /*7590*/  WARPSYNC.COLLECTIVE R159, `(.L_x_932) ;  /* 0x000000009f087348 */ /* 0x000fea0003c00000 */
[----:B------:R0:W1:Y:S02]  /*75a0*/  SHFL.BFLY P0, R135, R162, R161, R164 ;  /* 0x0c0000a1a2877389 */ /* 0x00006400000000a4 */
[----:B01----:R-:W-:Y:S05]  /*75b0*/  ENDCOLLECTIVE ;  /* 0x000000000000791b */ /* 0x003fea0003800000 */
.L_x_932:
[----:B------:R-:W-:-:S04]  /*75c0*/  FADD.FTZ R154, R116, R133 ;  /* 0x00000085749a7221 */ /* 0x000fc80000010000 */
[----:B------:R-:W-:Y:S02]  /*75d0*/  IMAD.MOV.U32 R162, RZ, RZ, R154 ;  /* 0x000000ffffa27224 */ /* 0x000fe400078e009a */
[----:B------:R-:W-:Y:S02]  /*75e0*/  HFMA2 R161, -RZ, RZ, 0, 4.76837158203125e-07 ;  /* 0x00000008ffa17431 */ /* 0x000fe400000001ff */
[----:B------:R-:W-:Y:S01]  /*75f0*/  FADD.FTZ R155, R118, R135 ;  /* 0x00000087769b7221 */ /* 0x000fe20000010000 */
[----:B------:R-:W-:-:S07]  /*7600*/  PRMT R118, R27, 0x7632, R118 ;  /* 0x000076321b767816 */ /* 0x000fce0000000076 */
[----:B------:R-:W-:Y:S05]  /*7610*/  WARPSYNC.COLLECTIVE R159, `(.L_x_933) ;  /* 0x000000009f087348 */ /* 0x000fea0003c00000 */
[----:B------:R0:W1:Y:S02]  /*7620*/  SHFL.BFLY P0, R135, R162, R161, R164 ;  /* 0x0c0000a1a2877389 */ /* 0x00006400000000a4 */
[----:B01----:R-:W-:Y:S05]  /*7630*/  ENDCOLLECTIVE ;  /* 0x000000000000791b */ /* 0x003fea0003800000 */
.L_x_933:
[----:B------:R-:W-:Y:S02]  /*7640*/  MOV R162, R155 ;  /* 0x0000009b00a27202 */ /* 0x000fe40000000f00 */
[----:B------:R-:W-:-:S07]  /*7650*/  MOV R133, R135 ;  /* 0x0000008700857202 */ /* 0x000fce0000000f00 */
[----:B------:R-:W-:Y:S05]  /*7660*/  WARPSYNC.COLLECTIVE R159, `(.L_x_934) ;  /* 0x000000009f087348 */ /* 0x000fea0003c00000 */
[----:B------:R0:W1:Y:S02]  /*7670*/  SHFL.BFLY P0, R135, R162, R161, R164 ;  /* 0x0c0000a1a2877389 */ /* 0x00006400000000a4 */
[----:B01----:R-:W-:Y:S05]  /*7680*/  ENDCOLLECTIVE ;  /* 0x000000000000791b */ /* 0x003fea0003800000 */
.L_x_934:
[----:B------:R-:W-:Y:S01]  /*7690*/  FADD.FTZ R133, R154, R133 ;  /* 0x000000859a857221 */ /* 0x000fe20000010000 */
[----:B------:R-:W-:-:S04]  /*76a0*/  PRMT R154, R25, 0x7632, R154 ;  /* 0x00007632199a7816 */ /* 0x000fc8000000009a */
[----:B------:R-:W-:Y:S01]  /*76b0*/  MOV R162, R133 ;  /* 0x0000008500a27202 */ /* 0x000fe20000000f00 */
[----:B------:R-:W-:Y:S01]  /*76c0*/  HFMA2 R161, -RZ, RZ, 0, 9.5367431640625e-07 ;  /* 0x00000010ffa17431 */ /* 0x000fe200000001ff */
[----:B------:R-:W-:-:S07]  /*76d0*/  MOV R158, R135 ;  /* 0x00000087009e7202 */ /* 0x000fce0000000f00 */
[----:B------:R-:W-:Y:S05]  /*76e0*/  WARPSYNC.COLLECTIVE R159, `(.L_x_935) ;  /* 0x000000009f087348 */ /* 0x000fea0003c00000 */
[----:B------:R0:W1:Y:S02]  /*76f0*/  SHFL.BFLY P0, R135, R162, R161, R164 ;  /* 0x0c0000a1a2877389 */ /* 0x00006400000000a4 */
[----:B01----:R-:W-:Y:S05]  /*7700*/  ENDCOLLECTIVE ;  /* 0x000000000000791b */ /* 0x003fea0003800000 */
.L_x_935:
[----:B------:R-:W-:-:S05]  /*7710*/  FADD.FTZ R158, R155, R158 ;  /* 0x0000009e9b9e7221 */ /* 0x000fca0000010000 */
[----:B------:R-:W-:Y:S02]  /*7720*/  MOV R162, R158 ;  /* 0x0000009e00a27202 */ /* 0x000fe40000000f00 */
[----:B------:R-:W-:-:S07]  /*7730*/  MOV R160, R135 ;  /* 0x0000008700a07202 */ /* 0x000fce0000000f00 */
[----:B------:R-:W-:Y:S05]  /*7740*/  WARPSYNC.COLLECTIVE R159, `(.L_x_936) ;  /* 0x000000009f087348 */ /* 0x000fea0003c00000 */
[----:B------:R0:W1:Y:S02]  /*7750*/  SHFL.BFLY P0, R135, R162, R161, R164 ;  /* 0x0c0000a1a2877389 */ /* 0x00006400000000a4 */
[----:B01----:R-:W-:Y:S05]  /*7760*/  ENDCOLLECTIVE ;  /* 0x000000000000791b */ /* 0x003fea0003800000 */
.L_x_936:
[----:B------:R-:W-:Y:S02]  /*7770*/  MOV R157, R135 ;  /* 0x00000087009d7202 */ /* 0x000fe40000000f00 */
[----:B------:R-:W-:Y:S01]  /*7780*/  PRMT R135, R20, 0x7632, R135 ;  /* 0x0000763214877816 */ /* 0x000fe20000000087 */
[----:B------:R-:W-:Y:S06]  /*7790*/  BRA `(.L_x_937) ;  /* 0xffffff9c00cc7947 */ /* 0x000fec000383ffff */
.L_x_938:
        /* <DEDUP_REMOVED lines=14> */
.L_x_11167:


//--------------------- .text._ZN10layer_norm13ln_bwd_kernelINS_13Kernel_traitsI6__halfS2_S2_S2_fjLj512ELj1ELj4ELj1ELj16ENS_18Kernel_traits_baseILj512ES2_S2_S2_S2_fjLj128EEEEELb0ELb0ELb0ELb0EEEvNS_9BwdParamsE --------------------------
	.section	.text._ZN10layer_norm13ln_bwd_kernelINS_13Kernel_traitsI6__halfS2_S2_S2_fjLj512ELj1ELj4ELj1ELj16ENS_18Kernel_traits_baseILj512ES2_S2_S2_S2_fjLj128EEEEELb0ELb0ELb0ELb0EEEvNS_9BwdParamsE,"ax",@progbits
	.align	128
        .global         _ZN10layer_norm13ln_bwd_kernelINS_13Kernel_traitsI6__halfS2_S2_S2_fjLj512ELj1ELj4ELj1ELj16ENS_18Kernel_traits_baseILj512ES2_S2_S2_S2_fjLj128EEEEELb0ELb0ELb0ELb0EEEvNS_9BwdParamsE
        .type           _ZN10layer_norm13ln_bwd_kernelINS_13Kernel_traitsI6__halfS2_S2_S2_fjLj512ELj1ELj4ELj1ELj16ENS_18Kernel_traits_baseILj512ES2_S2_S2_S2_fjLj128EEEEELb0ELb0ELb0ELb0EEEvNS_9BwdParamsE,@function
        .size           _ZN10layer_norm13ln_bwd_kernelINS_13Kernel_traitsI6__halfS2_S2_S2_fjLj512ELj1ELj4ELj1ELj16ENS_18Kernel_traits_baseILj512ES2_S2_S2_S2_fjLj128EEEEELb0ELb0ELb0ELb0EEEvNS_9BwdParamsE,(.L_x_11168 - _ZN10layer_norm13ln_bwd_kernelINS_13Kernel_traitsI6__halfS2_S2_S2_fjLj512ELj1ELj4ELj1ELj16ENS_18Kernel_traits_baseILj512ES2_S2_S2_S2_fjLj128EEEEELb0ELb0ELb0ELb0EEEvNS_9BwdParamsE)
        .other          _ZN10layer_norm13ln_bwd_kernelINS_13Kernel_traitsI6__halfS2_S2_S2_fjLj512ELj1ELj4ELj1ELj16ENS_18Kernel_traits_baseILj512ES2_S2_S2_S2_fjLj128EEEEELb0ELb0ELb0ELb0EEEvNS_9BwdParamsE,@"STO_CUDA_ENTRY STV_DEFAULT"
_ZN10layer_norm13ln_bwd_kernelINS_13Kernel_traitsI6__halfS2_S2_S2_fjLj512ELj1ELj4ELj1ELj16ENS_18Kernel_traits_baseILj512ES2_S2_S2_S2_fjLj128EEEEELb0ELb0ELb0ELb0EEEvNS_9BwdParamsE:
.text._ZN10layer_norm13ln_bwd_kernelINS_13Kernel_traitsI6__halfS2_S2_S2_fjLj512ELj1ELj4ELj1ELj16ENS_18Kernel_traits_baseILj512ES2_S2_S2_S2_fjLj128EEEEELb0ELb0ELb0ELb0EEEvNS_9BwdParamsE:
        /* <DEDUP_REMOVED lines=65> */
[----:B0-----:R-:W-:-:S04]  /*0410*/  ISETP.NE.U32.AND P0, PT, RZ, UR4, PT ;  /* 0x00000004ff007c0c */ /* 0x001fc8000bf05070 */
[----:B------:R-:W-:-:S13]  /*0420*/  ISETP.NE.AND.EX P0, PT, RZ, UR5, PT, P0 ;  /* 0x00000005ff007c0c */ /* 0x000fda000bf05300 */
.L_x_963:
[----:B------:R-:W0:Y:S08]  /*0430*/  @P0 LDC.64 R6, c[0x0][0x3e0] ;  /* 0x0000f800ff060b82 */ /* 0x000e300000000a00 */
[----:B-12-4-:R-:W1:Y:S08]  /*0440*/  LDC.64 R70, c[0x0][0x3c0] ;  /* 0x0000f000ff467b82 */ /* 0x016e700000000a00 */
[----:B------:R-:W2:Y:S01]  /*0450*/  LDC.64 R68, c[0x0][0x3c8] ;  /* 0x0000f200ff447b82 */ /* 0x000ea20000000a00 */
[----:B0-----:R-:W-:-:S06]  /*0460*/  @P0 IMAD.WIDE R96, R5, 0x2, R6 ;  /* 0x0000000205600825 */ /* 0x001fcc00078e0206 */
[----:B------:R-:W3:Y:S01]  /*0470*/  @P0 LDG.E.U16 R96, desc[UR6][R96.64] ;  /* 0x0000000660600981 */ /* 0x000ee2000c1e1500 */
[----:B-1----:R-:W-:-:S06]  /*0480*/  IMAD.WIDE R70, R5, 0x4, R70 ;  /* 0x0000000405467825 */ /* 0x002fcc00078e0246 */
[----:B------:R0:W4:Y:S01]  /*0490*/  LDG.E R70, desc[UR6][R70.64] ;  /* 0x0000000646467981 */ /* 0x000122000c1e1900 */
        /* <DEDUP_REMOVED lines=9> */
[----:B------:R-:W-:Y:S01]  /*0530*/  BSSY.RECONVERGENT B1, `(.L_x_941) ;  /* 0x000017b000017945 */ /* 0x000fe20003800200 */
[----:B------:R-:W-:Y:S02]  /*0540*/  HFMA2 R6, -RZ, RZ, 1.875, 0 ;  /* 0x3f800000ff067431 */ /* 0x000fe400000001ff */
[----:B------:R-:W-:Y:S02]  /*0550*/  LEA.HI R4, R99, R4, RZ, 0x3 ;  /* 0x0000000463047211 */ /* 0x000fe400078f18ff */
[----:B0-----:R-:W-:-:S04]  /*0560*/  LOP3.LUT R71, R0, 0x1f, RZ, 0xc0, !PT ;  /* 0x0000001f00477812 */ /* 0x001fc800078ec0ff */
[----:B------:R-:W-:Y:S01]  /*0570*/  LEA.HI.SX32 R4, R4, R71, 0x1d ;  /* 0x0000004704047211 */ /* 0x000fe200078feaff */
[----:B---3--:R-:W-:Y:S01]  /*0580*/  @P0 HADD2.F32 R6, -RZ, R96.H0_H0 ;  /* 0x20000060ff060230 */ /* 0x008fe20000004100 */
        /* <DEDUP_REMOVED lines=15> */
[--C-:B------:R-:W-:Y:S02]  /*0680*/  HADD2.F32 R92, -RZ, R20.reuse.H1_H1 ;  /* 0x30000014ff5c7230 */ /* 0x100fe40000004100 */
[----:B------:R-:W-:Y:S02]  /*0690*/  HADD2.F32 R93, -RZ, R20.H0_H0 ;  /* 0x20000014ff5d7230 */ /* 0x000fe40000004100 */
[----:B------:R-:W-:Y:S02]  /*06a0*/  HADD2.F32 R98, -RZ, R23.H0_H0 ;  /* 0x20000017ff627230 */ /* 0x000fe40000004100 */
[--C-:B--2---:R-:W-:Y:S02]  /*06b0*/  HADD2.F32 R71, -RZ, R8.reuse.H0_H0 ;  /* 0x20000008ff477230 */ /* 0x104fe40000004100 */
[----:B------:R-:W-:Y:S02]  /*06c0*/  HADD2.F32 R89, -RZ, R8.H1_H1 ;  /* 0x30000008ff597230 */ /* 0x000fe40000004100 */
[----:B------:R-:W-:-:S02]  /*06d0*/  HADD2.F32 R91, -RZ, R9.H0_H0 ;  /* 0x20000009ff5b7230 */ /* 0x000fc40000004100 */
[C---:B------:R-:W-:Y:S01]  /*06e0*/  FADD.FTZ R8, -R96.reuse, R71 ;  /* 0x0000004760087221 */ /* 0x040fe20000010100 */
[--C-:B------:R-:W-:Y:S02]  /*06f0*/  HADD2.F32 R101, -RZ, R10.reuse.H0_H0 ;  /* 0x2000000aff657230 */ /* 0x100fe40000004100 */
[C---:B------:R-:W-:Y:S01]  /*0700*/  FADD.FTZ R94, -R96.reuse, R89 ;  /* 0x00000059605e7221 */ /* 0x040fe20000010100 */
[----:B------:R-:W-:Y:S02]  /*0710*/  HADD2.F32 R103, -RZ, R10.H1_H1 ;  /* 0x3000000aff677230 */ /* 0x000fe40000004100 */
[C---:B-----5:R-:W-:Y:S01]  /*0720*/  FMUL.FTZ R95, R7.reuse, R8 ;  /* 0x00000008075f7220 */ /* 0x060fe20000410000 */
[----:B------:R-:W-:Y:S01]  /*0730*/  FADD.FTZ R8, -R96, R91 ;  /* 0x0000005b60087221 */ /* 0x000fe20000010100 */
[----:B---3--:R-:W-:Y:S02]  /*0740*/  HADD2.F32 R10, -RZ, R13.H0_H0 ;  /* 0x2000000dff0a7230 */ /* 0x008fe40000004100 */
[----:B------:R-:W-:Y:S01]  /*0750*/  FMUL.FTZ R94, R7, R94 ;  /* 0x0000005e075e7220 */ /* 0x000fe20000410000 */
[----:B------:R-:W-:-:S02]  /*0760*/  HADD2.F32 R89, -RZ, R21.H0_H0 ;  /* 0x20000015ff597230 */ /* 0x000fc40000004100 */
[----:B------:R-:W-:Y:S01]  /*0770*/  FMUL.FTZ R91, R7, R8 ;  /* 0x00000008075b7220 */ /* 0x000fe20000410000 */
[----:B------:R-:W-:Y:S02]  /*0780*/  HADD2.F32 R99, -RZ, R9.H1_H1 ;  /* 0x30000009ff637230 */ /* 0x000fe40000004100 */
[----:B------:R-:W-:Y:S01]  /*0790*/  FADD.FTZ R38, R38, R10 ;  /* 0x0000000a26267221 */ /* 0x000fe20000010000 */
[--C-:B------:R-:W-:Y:S02]  /*07a0*/  HADD2.F32 R9, -RZ, R12.reuse.H0_H0 ;  /* 0x2000000cff097230 */ /* 0x100fe40000004100 */
[-C--:B------:R-:W-:Y:S01]  /*07b0*/  FMUL.FTZ R89, R89, R10.reuse ;  /* 0x0000000a59597220 */ /* 0x080fe20000410000 */
[----:B------:R-:W-:Y:S02]  /*07c0*/  HADD2.F32 R12, -RZ, R12.H1_H1 ;  /* 0x3000000cff0c7230 */ /* 0x000fe40000004100 */
[----:B------:R-:W-:Y:S01]  /*07d0*/  FFMA.FTZ R30, R91, R10, R30 ;  /* 0x0000000a5b1e7223 */ /* 0x000fe2000001001e */
[----:B------:R-:W-:Y:S01]  /*07e0*/  FADD.FTZ R10, -R96, R101 ;  /* 0x00000065600a7221 */ /* 0x000fe20000010100 */
[----:B------:R-:W-:-:S02]  /*07f0*/  HADD2.F32 R70, -RZ, R13.H1_H1 ;  /* 0x3000000dff467230 */ /* 0x000fc40000004100 */
[----:B------:R-:W-:Y:S01]  /*0800*/  FADD.FTZ R8, -R96, R99 ;  /* 0x0000006360087221 */ /* 0x000fe20000010100 */
[-C--:B------:R-:W-:Y:S01]  /*0810*/  FMUL.FTZ R92, R92, R12.reuse ;  /* 0x0000000c5c5c7220 */ /* 0x080fe20000410000 */
[----:B------:R-:W-:Y:S01]  /*0820*/  FADD.FTZ R37, R37, R12 ;  /* 0x0000000c25257221 */ /* 0x000fe20000010000 */
[----:B------:R-:W-:Y:S01]  /*0830*/  FFMA.FTZ R29, R94, R12, R29 ;  /* 0x0000000c5e1d7223 */ /* 0x000fe2000001001d */
[--C-:B------:R-:W-:Y:S02]  /*0840*/  HADD2.F32 R97, -RZ, R11.reuse.H0_H0 ;  /* 0x2000000bff617230 */ /* 0x100fe40000004100 */
[----:B------:R-:W-:Y:S01]  /*0850*/  FMUL.FTZ R93, R93, R9 ;  /* 0x000000095d5d7220 */ /* 0x000fe20000410000 */
[----:B------:R-:W-:Y:S02]  /*0860*/  HADD2.F32 R69, -RZ, R11.H1_H1 ;  /* 0x3000000bff457230 */ /* 0x000fe40000004100 */
[----:B------:R-:W-:Y:S01]  /*0870*/  FMUL.FTZ R11, R7, R10 ;  /* 0x0000000a070b7220 */ /* 0x000fe20000410000 */
[----:B------:R-:W-:-:S02]  /*0880*/  HADD2.F32 R13, -RZ, R14.H0_H0 ;  /* 0x2000000eff0d7230 */ /* 0x000fc40000004100 */
[----:B------:R-:W-:Y:S01]  /*0890*/  FADD.FTZ R36, R36, R9 ;  /* 0x0000000924247221 */ /* 0x000fe20000010000 */
[--C-:B------:R-:W-:Y:S02]  /*08a0*/  HADD2.F32 R71, -RZ, R15.reuse.H0_H0 ;  /* 0x2000000fff477230 */ /* 0x100fe40000004100 */
[----:B------:R-:W-:Y:S01]  /*08b0*/  FFMA.FTZ R28, R95, R9, R28 ;  /* 0x000000095f1c7223 */ /* 0x000fe2000001001c */
[----:B------:R-:W-:Y:S02]  /*08c0*/  HADD2.F32 R68, -RZ, R15.H1_H1 ;  /* 0x3000000fff447230 */ /* 0x000fe40000004100 */
[----:B------:R-:W-:Y:S01]  /*08d0*/  FMUL.FTZ R8, R7, R8 ;  /* 0x0000000807087220 */ /* 0x000fe20000410000 */
[----:B------:R-:W-:Y:S02]  /*08e0*/  HADD2.F32 R12, -RZ, R22.H0_H0 ;  /* 0x20000016ff0c7230 */ /* 0x000fe40000004100 */
[----:B------:R-:W-:Y:S01]  /*08f0*/  FADD.FTZ R40, R40, R13 ;  /* 0x0000000d28287221 */ /* 0x000fe20000010000 */
[----:B------:R-:W-:-:S02]  /*0900*/  HADD2.F32 R76, -RZ, R14.H1_H1 ;  /* 0x3000000eff4c7230 */ /* 0x000fc40000004100 */
[----:B------:R-:W-:Y:S01]  /*0910*/  FADD.FTZ R14, -R96, R103 ;  /* 0x00000067600e7221 */ /* 0x000fe20000010100 */
[----:B------:R-:W-:Y:S02]  /*0920*/  HADD2.F32 R15, -RZ, R22.H1_H1 ;  /* 0x30000016ff0f7230 */ /* 0x000fe40000004100 */
[-C--:B------:R-:W-:Y:S01]  /*0930*/  FMUL.FTZ R10, R12, R13.reuse ;  /* 0x0000000d0c0a7220 */ /* 0x080fe20000410000 */
[----:B------:R-:W-:Y:S02]  /*0940*/  HADD2.F32 R9, -RZ, R21.H1_H1 ;  /* 0x30000015ff097230 */ /* 0x000fe40000004100 */
[----:B------:R-:W-:Y:S01]  /*0950*/  FFMA.FTZ R32, R11, R13, R32 ;  /* 0x0000000d0b207223 */ /* 0x000fe20000010020 */
[----:B------:R-:W-:Y:S01]  /*0960*/  FMUL.FTZ R14, R7, R14 ;  /* 0x0000000e070e7220 */ /* 0x000fe20000410000 */
        /* <DEDUP_REMOVED lines=8> */
[----:B------:R-:W-:Y:S01]  /*09f0*/  FADD.FTZ R70, R13, R92 ;  /* 0x0000005c0d467221 */ /* 0x000fe20000010000 */
[----:B------:R-:W-:Y:S01]  /*0a00*/  FFMA.FTZ R76, R94, R92, R15 ;  /* 0x0000005c5e4c7223 */ /* 0x000fe2000001000f */
[----:B------:R-:W-:Y:S01]  /*0a10*/  FADD.FTZ R78, -R96, R97 ;  /* 0x00000061604e7221 */ /* 0x000fe20000010100 */
[----:B------:R-:W-:Y:S01]  /*0a20*/  FMUL.FTZ R13, R98, R71 ;  /* 0x00000047620d7220 */ /* 0x000fe20000410000 */
[----:B------:R-:W-:Y:S01]  /*0a30*/  FADD.FTZ R70, R70, R89 ;  /* 0x0000005946467221 */ /* 0x000fe20000010000 */
[----:B------:R-:W-:Y:S01]  /*0a40*/  FFMA.FTZ R97, R91, R89, R76 ;  /* 0x000000595b617223 */ /* 0x000fe2000001004c */
[----:B------:R-:W-:Y:S01]  /*0a50*/  FMUL.FTZ R15, R7, R78 ;  /* 0x0000004e070f7220 */ /* 0x000fe20000410000 */
[----:B------:R-:W-:Y:S01]  /*0a60*/  FADD.FTZ R42, R42, R71 ;  /* 0x000000472a2a7221 */ /* 0x000fe20000010000 */
[----:B------:R-:W-:Y:S01]  /*0a70*/  FADD.FTZ R99, R70, R9 ;  /* 0x0000000946637221 */ /* 0x000fe20000010000 */
[----:B------:R-:W-:Y:S01]  /*0a80*/  FFMA.FTZ R70, R8, R9, R97 ;  /* 0x0000000908467223 */ /* 0x000fe20000010061 */
[----:B------:R-:W-:Y:S01]  /*0a90*/  FFMA.FTZ R34, R15, R71, R34 ;  /* 0x000000470f227223 */ /* 0x000fe20000010022 */
[----:B------:R-:W-:-:S02]  /*0aa0*/  HADD2.F32 R101, -RZ, R23.H1_H1 ;  /* 0x30000017ff657230 */ /* 0x000fc40000004100 */
[----:B------:R-:W-:Y:S01]  /*0ab0*/  FADD.FTZ R99, R99, R10 ;  /* 0x0000000a63637221 */ /* 0x000fe20000010000 */
[----:B------:R-:W-:Y:S01]  /*0ac0*/  FFMA.FTZ R71, R11, R10, R70 ;  /* 0x0000000a0b477223 */ /* 0x000fe20000010046 */
[----:B------:R-:W-:Y:S01]  /*0ad0*/  FADD.FTZ R78, -R96, R69 ;  /* 0x00000045604e7221 */ /* 0x000fe20000010100 */
[----:B------:R-:W-:Y:S01]  /*0ae0*/  FADD.FTZ R43, R43, R68 ;  /* 0x000000442b2b7221 */ /* 0x000fe20000010000 */
[----:B------:R-:W-:Y:S01]  /*0af0*/  FADD.FTZ R70, R99, R12 ;  /* 0x0000000c63467221 */ /* 0x000fe20000010000 */
[----:B------:R-:W-:Y:S01]  /*0b00*/  FFMA.FTZ R98, R14, R12, R71 ;  /* 0x0000000c0e627223 */ /* 0x000fe20000010047 */
[----:B------:R-:W-:Y:S01]  /*0b10*/  FMUL.FTZ R76, R101, R68 ;  /* 0x00000044654c7220 */ /* 0x000fe20000410000 */
[----:B------:R-:W-:Y:S01]  /*0b20*/  FMUL.FTZ R78, R7, R78 ;  /* 0x0000004e074e7220 */ /* 0x000fe20000410000 */
[----:B------:R-:W-:Y:S01]  /*0b30*/  FADD.FTZ R97, R70, R13 ;  /* 0x0000000d46617221 */ /* 0x000fe20000010000 */
[----:B------:R-:W-:Y:S01]  /*0b40*/  FFMA.FTZ R69, R15, R13, R98 ;  /* 0x0000000d0f457223 */ /* 0x000fe20000010062 */
[----:B------:R-:W-:Y:S01]  /*0b50*/  IADD3 R99, PT, PT, R4, 0x20, RZ ;  /* 0x0000002004637810 */ /* 0x000fe20007ffe0ff */
[C---:B------:R-:W-:Y:S01]  /*0b60*/  FFMA.FTZ R35, R78.reuse, R68, R35 ;  /* 0x000000444e237223 */ /* 0x040fe20000010023 */
[----:B------:R-:W-:Y:S01]  /*0b70*/  FADD.FTZ R97, R97, R76 ;  /* 0x0000004c61617221 */ /* 0x000fe20000010000 */
[----:B------:R-:W-:-:S07]  /*0b80*/  FFMA.FTZ R98, R78, R76, R69 ;  /* 0x0000004c4e627223 */ /* 0x000fce0000010045 */
.L_x_944:
[----:B------:R-:W-:Y:S05]  /*0b90*/  BSYNC.RECONVERGENT B2 ;  /* 0x0000000000027941 */ /* 0x000fea0003800200 */
.L_x_943:
[----:B------:R-:W-:Y:S05]  /*0ba0*/  @!P2 BRA `(.L_x_945) ;  /* 0x00000010004ca947 */ /* 0x000fea0003800000 */
[----:B------:R-:W0:Y:S08]  /*0bb0*/  LDC.64 R68, c[0x0][0x3a8] ;  /* 0x0000ea00ff447b82 */ /* 0x000e300000000a00 */
[----:B------:R-:W1:Y:S01]  /*0bc0*/  LDC.64 R72, c[0x0][0x428] ;  /* 0x00010a00ff487b82 */ /* 0x000e620000000a00 */
[----:B0-----:R-:W-:-:S06]  /*0bd0*/  IMAD.WIDE.U32 R68, R99, 0x10, R68 ;  /* 0x0000001063447825 */ /* 0x001fcc00078e0044 */
[----:B------:R-:W2:Y:S01]  /*0be0*/  LDG.E.128 R68, desc[UR6][R68.64] ;  /* 0x0000000644447981 */ /* 0x000ea2000c1e1d00 */
[----:B-1----:R-:W-:-:S06]  /*0bf0*/  IMAD.WIDE.U32 R72, R99, 0x10, R72 ;  /* 0x0000001063487825 */ /* 0x002fcc00078e0048 */
[----:B------:R-:W3:Y:S01]  /*0c00*/  LDG.E.128 R72, desc[UR6][R72.64] ;  /* 0x0000000648487981 */ /* 0x000ee2000c1e1d00 */
[--C-:B--2---:R-:W-:Y:S02]  /*0c10*/  HADD2.F32 R77, -RZ, R68.reuse.H0_H0 ;  /* 0x20000044ff4d7230 */ /* 0x104fe40000004100 */
[----:B------:R-:W-:Y:S02]  /*0c20*/  HADD2.F32 R99, -RZ, R71.H0_H0 ;  /* 0x20000047ff637230 */ /* 0x000fe40000004100 */
[----:B------:R-:W-:Y:S02]  /*0c30*/  HADD2.F32 R79, -RZ, R68.H1_H1 ;  /* 0x30000044ff4f7230 */ /* 0x000fe40000004100 */
[----:B------:R-:W-:Y:S01]  /*0c40*/  FADD.FTZ R80, -R96, R77 ;  /* 0x0000004d60507221 */ /* 0x000fe20000010100 */
[--C-:B------:R-:W-:Y:S02]  /*0c50*/  HADD2.F32 R81, -RZ, R69.reuse.H0_H0 ;  /* 0x20000045ff517230 */ /* 0x100fe40000004100 */
[----:B------:R-:W-:-:S02]  /*0c60*/  HADD2.F32 R83, -RZ, R69.H1_H1 ;  /* 0x30000045ff537230 */ /* 0x000fc40000004100 */
[C---:B------:R-:W-:Y:S01]  /*0c70*/  FADD.FTZ R82, -R96.reuse, R79 ;  /* 0x0000004f60527221 */ /* 0x040fe20000010100 */
[--C-:B------:R-:W-:Y:S02]  /*0c80*/  HADD2.F32 R85, -RZ, R70.reuse.H0_H0 ;  /* 0x20000046ff557230 */ /* 0x100fe40000004100 */
[C---:B------:R-:W-:Y:S01]  /*0c90*/  FADD.FTZ R86, -R96.reuse, R81 ;  /* 0x0000005160567221 */ /* 0x040fe20000010100 */
[----:B------:R-:W-:Y:S02]  /*0ca0*/  HADD2.F32 R87, -RZ, R70.H1_H1 ;  /* 0x30000046ff577230 */ /* 0x000fe40000004100 */
[C---:B------:R-:W-:Y:S01]  /*0cb0*/  FADD.FTZ R88, -R96.reuse, R83 ;  /* 0x0000005360587221 */ /* 0x040fe20000010100 */
[----:B------:R-:W-:Y:S02]  /*0cc0*/  HADD2.F32 R71, -RZ, R71.H1_H1 ;  /* 0x30000047ff477230 */ /* 0x000fe40000004100 */
[C---:B------:R-:W-:Y:S01]  /*0cd0*/  FADD.FTZ R100, -R96.reuse, R85 ;  /* 0x0000005560647221 */ /* 0x040fe20000010100 */
[C---:B------:R-:W-:Y:S01]  /*0ce0*/  FADD.FTZ R70, -R96.reuse, R99 ;  /* 0x0000006360467221 */ /* 0x040fe20000010100 */
[----:B------:R-:W-:Y:S01]  /*0cf0*/  FADD.FTZ R102, -R96, R87 ;  /* 0x0000005760667221 */ /* 0x000fe20000010100 */
[----:B---3--:R-:W-:-:S02]  /*0d00*/  HADD2.F32 R77, -RZ, R72.H0_H0 ;  /* 0x20000048ff4d7230 */ /* 0x008fc40000004100 */
[----:B------:R-:W-:Y:S01]  /*0d10*/  FADD.FTZ R90, -R96, R71 ;  /* 0x00000047605a7221 */ /* 0x000fe20000010100 */
[----:B------:R-:W-:Y:S02]  /*0d20*/  HADD2.F32 R71, -RZ, R24.H0_H0 ;  /* 0x20000018ff477230 */ /* 0x000fe40000004100 */
[C---:B-----5:R-:W-:Y:S01]  /*0d30*/  FMUL.FTZ R81, R7.reuse, R100 ;  /* 0x0000006407517220 */ /* 0x060fe20000410000 */
[--C-:B------:R-:W-:Y:S02]  /*0d40*/  HADD2.F32 R79, -RZ, R73.reuse.H0_H0 ;  /* 0x20000049ff4f7230 */ /* 0x100fe40000004100 */
[----:B------:R-:W-:Y:S01]  /*0d50*/  FADD.FTZ R56, R56, R77 ;  /* 0x0000004d38387221 */ /* 0x000fe20000010000 */
[----:B------:R-:W-:Y:S02]  /*0d60*/  HADD2.F32 R96, -RZ, R73.H1_H1 ;  /* 0x30000049ff607230 */ /* 0x000fe40000004100 */
[----:B------:R-:W-:Y:S01]  /*0d70*/  FMUL.FTZ R73, R7, R80 ;  /* 0x0000005007497220 */ /* 0x000fe20000410000 */
[----:B------:R-:W-:-:S02]  /*0d80*/  HADD2.F32 R69, -RZ, R75.H0_H0 ;  /* 0x2000004bff457230 */ /* 0x000fc40000004100 */
[----:B------:R-:W-:Y:S01]  /*0d90*/  FADD.FTZ R58, R58, R79 ;  /* 0x0000004f3a3a7221 */ /* 0x000fe20000010000 */
[----:B------:R-:W-:Y:S02]  /*0da0*/  HADD2.F32 R68, -RZ, R75.H1_H1 ;  /* 0x3000004bff447230 */ /* 0x000fe40000004100 */
[-C--:B------:R-:W-:Y:S01]  /*0db0*/  FFMA.FTZ R44, R73, R77.reuse, R44 ;  /* 0x0000004d492c7223 */ /* 0x080fe2000001002c */
[----:B------:R-:W-:Y:S02]  /*0dc0*/  HADD2.F32 R84, -RZ, R72.H1_H1 ;  /* 0x30000048ff547230 */ /* 0x000fe40000004100 */
[----:B------:R-:W-:Y:S01]  /*0dd0*/  FMUL.FTZ R72, R71, R77 ;  /* 0x0000004d47487220 */ /* 0x000fe20000410000 */
[--C-:B------:R-:W-:Y:S02]  /*0de0*/  HADD2.F32 R83, -RZ, R74.reuse.H0_H0 ;  /* 0x2000004aff537230 */ /* 0x100fe40000004100 */
[----:B------:R-:W-:Y:S01]  /*0df0*/  FMUL.FTZ R77, R7, R86 ;  /* 0x00000056074d7220 */ /* 0x000fe20000410000 */
[----:B------:R-:W-:-:S02]  /*0e00*/  HADD2.F32 R104, -RZ, R74.H1_H1 ;  /* 0x3000004aff687230 */ /* 0x000fc40000004100 */
[----:B------:R-:W-:Y:S01]  /*0e10*/  FMUL.FTZ R74, R7, R82 ;  /* 0x00000052074a7220 */ /* 0x000fe20000410000 */
[----:B------:R-:W-:Y:S02]  /*0e20*/  HADD2.F32 R75, -RZ, R24.H1_H1 ;  /* 0x30000018ff4b7230 */ /* 0x000fe40000004100 */
[----:B------:R-:W-:Y:S01]  /*0e30*/  FADD.FTZ R57, R57, R84 ;  /* 0x0000005439397221 */ /* 0x000fe20000010000 */
[--C-:B------:R-:W-:Y:S02]  /*0e40*/  HADD2.F32 R80, -RZ, R25.reuse.H0_H0 ;  /* 0x20000019ff507230 */ /* 0x100fe40000004100 */
[-C--:B------:R-:W-:Y:S01]  /*0e50*/  FFMA.FTZ R45, R74, R84.reuse, R45 ;  /* 0x000000544a2d7223 */ /* 0x080fe2000001002d */
[----:B------:R-:W-:Y:S02]  /*0e60*/  HADD2.F32 R71, -RZ, R25.H1_H1 ;  /* 0x30000019ff477230 */ /* 0x000fe40000004100 */
[----:B------:R-:W-:Y:S01]  /*0e70*/  FMUL.FTZ R75, R75, R84 ;  /* 0x000000544b4b7220 */ /* 0x000fe20000410000 */
[----:B------:R-:W-:-:S02]  /*0e80*/  HADD2.F32 R84, -RZ, R26.H0_H0 ;  /* 0x2000001aff547230 */ /* 0x000fc40000004100 */
[-C--:B------:R-:W-:Y:S01]  /*0e90*/  FMUL.FTZ R80, R80, R79.reuse ;  /* 0x0000004f50507220 */ /* 0x080fe20000410000 */
[----:B------:R-:W-:Y:S01]  /*0ea0*/  FFMA.FTZ R46, R77, R79, R46 ;  /* 0x0000004f4d2e7223 */ /* 0x000fe2000001002e */
[----:B------:R-:W-:Y:S02]  /*0eb0*/  HADD2.F32 R85, -RZ, R26.H1_H1 ;  /* 0x3000001aff557230 */ /* 0x000fe40000004100 */
[----:B------:R-:W-:Y:S01]  /*0ec0*/  FMUL.FTZ R79, R71, R96 ;  /* 0x00000060474f7220 */ /* 0x000fe20000410000 */
[----:B------:R-:W-:Y:S01]  /*0ed0*/  FADD.FTZ R86, R97, R72 ;  /* 0x0000004861567221 */ /* 0x000fe20000010000 */
[----:B------:R-:W-:Y:S01]  /*0ee0*/  FFMA.FTZ R71, R73, R72, R98 ;  /* 0x0000004849477223 */ /* 0x000fe20000010062 */
[-C--:B------:R-:W-:Y:S01]  /*0ef0*/  FMUL.FTZ R84, R84, R83.reuse ;  /* 0x0000005354547220 */ /* 0x080fe20000410000 */
        /* <DEDUP_REMOVED lines=10> */
[----:B------:R-:W-:-:S02]  /*0fa0*/  HADD2.F32 R98, -RZ, R27.H0_H0 ;  /* 0x2000001bff627230 */ /* 0x000fc40000004100 */
[C---:B------:R-:W-:Y:S01]  /*0fb0*/  FMUL.FTZ R87, R7.reuse, R70 ;  /* 0x0000004607577220 */ /* 0x040fe20000410000 */
[----:B------:R-:W-:Y:S01]  /*0fc0*/  FADD.FTZ R97, R96, R79 ;  /* 0x0000004f60617221 */ /* 0x000fe20000010000 */
[----:B------:R-:W-:Y:S01]  /*0fd0*/  FFMA.FTZ R88, R82, R79, R71 ;  /* 0x0000004f52587223 */ /* 0x000fe20000010047 */
[----:B------:R-:W-:Y:S01]  /*0fe0*/  FMUL.FTZ R86, R7, R102 ;  /* 0x0000006607567220 */ /* 0x000fe20000410000 */
[----:B------:R-:W-:Y:S02]  /*0ff0*/  HADD2.F32 R99, -RZ, R27.H1_H1 ;  /* 0x3000001bff637230 */ /* 0x000fe40000004100 */
[----:B------:R-:W-:Y:S01]  /*1000*/  FADD.FTZ R70, R97, R84 ;  /* 0x0000005461467221 */ /* 0x000fe20000010000 */
[----:B------:R-:W-:Y:S01]  /*1010*/  FFMA.FTZ R71, R81, R84, R88 ;  /* 0x0000005451477223 */ /* 0x000fe20000010058 */
[----:B------:R-:W-:Y:S01]  /*1020*/  FMUL.FTZ R85, R98, R69 ;  /* 0x0000004562557220 */ /* 0x000fe20000410000 */
[----:B------:R-:W-:Y:S01]  /*1030*/  FADD.FTZ R66, R66, R69 ;  /* 0x0000004542427221 */ /* 0x000fe20000010000 */
[----:B------:R-:W-:Y:S01]  /*1040*/  FADD.FTZ R70, R70, R83 ;  /* 0x0000005346467221 */ /* 0x000fe20000010000 */
[----:B------:R-:W-:Y:S01]  /*1050*/  FFMA.FTZ R96, R86, R83, R71 ;  /* 0x0000005356607223 */ /* 0x000fe20000010047 */
        /* <DEDUP_REMOVED lines=8> */
[C---:B------:R-:W-:Y:S01]  /*10e0*/  FFMA.FTZ R51, R90.reuse, R68, R51 ;  /* 0x000000445a337223 */ /* 0x040fe20000010033 */
[----:B------:R-:W-:Y:S01]  /*10f0*/  FADD.FTZ R97, R97, R88 ;  /* 0x0000005861617221 */ /* 0x000fe20000010000 */
[----:B------:R-:W-:Y:S01]  /*1100*/  FFMA.FTZ R98, R90, R88, R69 ;  /* 0x000000585a627223 */ /* 0x000fe20000010045 */
[----:B------:R-:W-:Y:S06]  /*1110*/  BRA `(.L_x_945) ;  /* 0x0000000800f07947 */ /* 0x000fec0003800000 */
.L_x_942:
        /* <DEDUP_REMOVED lines=14> */
[----:B--2---:R-:W-:-:S06]  /*1200*/  IMAD.WIDE.U32 R60, R4, 0x10, R60 ;  /* 0x00000010043c7825 */ /* 0x004fcc00078e003c */
[----:B------:R-:W5:Y:S01]  /*1210*/  LDG.E.128 R60, desc[UR6][R60.64] ;  /* 0x000000063c3c7981 */ /* 0x000f62000c1e1d00 */
[--C-:B------:R-:W-:Y:S02]  /*1220*/  HADD2.F32 R92, -RZ, R20.reuse.H1_H1 ;  /* 0x30000014ff5c7230 */ /* 0x100fe40000004100 */
[----:B------:R-:W-:Y:S02]  /*1230*/  HADD2.F32 R93, -RZ, R20.H0_H0 ;  /* 0x20000014ff5d7230 */ /* 0x000fe40000004100 */
[----:B------:R-:W-:Y:S02]  /*1240*/  HADD2.F32 R98, -RZ, R23.H0_H0 ;  /* 0x20000017ff627230 */ /* 0x000fe40000004100 */
[--C-:B---3--:R-:W-:Y:S02]  /*1250*/  HADD2.F32 R71, -RZ, R8.reuse.H0_H0 ;  /* 0x20000008ff477230 */ /* 0x108fe40000004100 */
        /* <DEDUP_REMOVED lines=8> */
[----:B----4-:R-:W-:Y:S02]  /*12e0*/  HADD2.F32 R10, -RZ, R13.H0_H0 ;  /* 0x2000000dff0a7230 */ /* 0x010fe40000004100 */
        /* <DEDUP_REMOVED lines=68> */
.L_x_947:
[----:B------:R-:W-:Y:S05]  /*1730*/  BSYNC.RECONVERGENT B2 ;  /* 0x0000000000027941 */ /* 0x000fea0003800200 */
.L_x_946:
        /* <DEDUP_REMOVED lines=10> */
[----:B------:R-:W-:Y:S02]  /*17e0*/  HADD2.F32 R106, -RZ, R24.H0_H0 ;  /* 0x20000018ff6a7230 */ /* 0x000fe40000004100 */
[----:B------:R-:W-:Y:S02]  /*17f0*/  HADD2.F32 R99, -RZ, R27.H1_H1 ;  /* 0x3000001bff637230 */ /* 0x000fe40000004100 */
[----:B---3--:R-:W-:Y:S02]  /*1800*/  HADD2.F32 R77, -RZ, R68.H0_H0 ;  /* 0x20000044ff4d7230 */ /* 0x008fe40000004100 */
[--C-:B------:R-:W-:Y:S02]  /*1810*/  HADD2.F32 R81, -RZ, R69.reuse.H0_H0 ;  /* 0x20000045ff517230 */ /* 0x100fe40000004100 */
[----:B------:R-:W-:Y:S02]  /*1820*/  HADD2.F32 R83, -RZ, R69.H1_H1 ;  /* 0x30000045ff537230 */ /* 0x000fe40000004100 */
[----:B------:R-:W-:Y:S01]  /*1830*/  FADD.FTZ R80, -R96, R77 ;  /* 0x0000004d60507221 */ /* 0x000fe20000010100 */
[----:B------:R-:W-:-:S02]  /*1840*/  HADD2.F32 R87, -RZ, R71.H0_H0 ;  /* 0x20000047ff577230 */ /* 0x000fc40000004100 */
[C---:B------:R-:W-:Y:S01]  /*1850*/  FADD.FTZ R86, -R96.reuse, R81 ;  /* 0x0000005160567221 */ /* 0x040fe20000010100 */
[----:B------:R-:W-:Y:S02]  /*1860*/  HADD2.F32 R79, -RZ, R68.H1_H1 ;  /* 0x30000044ff4f7230 */ /* 0x000fe40000004100 */
[C---:B------:R-:W-:Y:S01]  /*1870*/  FADD.FTZ R88, -R96.reuse, R83 ;  /* 0x0000005360587221 */ /* 0x040fe20000010100 */
[--C-:B------:R-:W-:Y:S02]  /*1880*/  HADD2.F32 R85, -RZ, R70.reuse.H0_H0 ;  /* 0x20000046ff557230 */ /* 0x100fe40000004100 */
[----:B-----5:R-:W-:Y:S01]  /*1890*/  FMUL.FTZ R77, R7, R86 ;  /* 0x00000056074d7220 */ /* 0x020fe20000410000 */
[----:B------:R-:W-:Y:S02]  /*18a0*/  HADD2.F32 R69, -RZ, R70.H1_H1 ;  /* 0x30000046ff457230 */ /* 0x000fe40000004100 */
[----:B------:R-:W-:Y:S01]  /*18b0*/  FADD.FTZ R82, -R96, R79 ;  /* 0x0000004f60527221 */ /* 0x000fe20000010100 */
[----:B------:R-:W-:-:S02]  /*18c0*/  HADD2.F32 R71, -RZ, R71.H1_H1 ;  /* 0x30000047ff477230 */ /* 0x000fc40000004100 */
[C---:B------:R-:W-:Y:S01]  /*18d0*/  FADD.FTZ R100, -R96.reuse, R85 ;  /* 0x0000005560647221 */ /* 0x040fe20000010100 */
[C---:B------:R-:W-:Y:S01]  /*18e0*/  FADD.FTZ R70, -R96.reuse, R87 ;  /* 0x0000005760467221 */ /* 0x040fe20000010100 */
[C---:B------:R-:W-:Y:S01]  /*18f0*/  FADD.FTZ R102, -R96.reuse, R69 ;  /* 0x0000004560667221 */ /* 0x040fe20000010100 */
[--C-:B----4-:R-:W-:Y:S02]  /*1900*/  HADD2.F32 R79, -RZ, R73.reuse.H0_H0 ;  /* 0x20000049ff4f7230 */ /* 0x110fe40000004100 */
[----:B------:R-:W-:Y:S01]  /*1910*/  FADD.FTZ R90, -R96, R71 ;  /* 0x00000047605a7221 */ /* 0x000fe20000010100 */
[----:B------:R-:W-:Y:S02]  /*1920*/  HADD2.F32 R71, -RZ, R72.H0_H0 ;  /* 0x20000048ff477230 */ /* 0x000fe40000004100 */
[C---:B------:R-:W-:Y:S01]  /*1930*/  FMUL.FTZ R81, R7.reuse, R100 ;  /* 0x0000006407517220 */ /* 0x040fe20000410000 */
        /* <DEDUP_REMOVED lines=9> */
[----:B------:R-:W-:Y:S01]  /*19d0*/  FADD.FTZ R58, R58, R79 ;  /* 0x0000004f3a3a7221 */ /* 0x000fe20000010000 */
        /* <DEDUP_REMOVED lines=47> */
[----:B------:R-:W-:-:S07]  /*1cd0*/  FFMA.FTZ R98, R90, R88, R69 ;  /* 0x000000585a627223 */ /* 0x000fce0000010045 */
.L_x_945:
[----:B------:R-:W-:Y:S05]  /*1ce0*/  BSYNC.RECONVERGENT B1 ;  /* 0x0000000000017941 */ /* 0x000fea0003800200 */
.L_x_941:
        /* <DEDUP_REMOVED lines=20> */
.L_x_975:
        /* <DEDUP_REMOVED lines=44> */
[----:B------:R-:W-:-:S02]  /*20f0*/  F2FP.F16.F32.PACK_AB R68, R71, R68 ;  /* 0x000000444744723e */ /* 0x000fc400000000ff */
[----:B------:R-:W-:Y:S02]  /*2100*/  F2FP.F16.F32.PACK_AB R69, R70, R69 ;  /* 0x000000454645723e */ /* 0x000fe400000000ff */
[----:B------:R-:W-:Y:S02]  /*2110*/  F2FP.F16.F32.PACK_AB R70, R96, R103 ;  /* 0x000000676046723e */ /* 0x000fe400000000ff */
[----:B------:R-:W-:Y:S01]  /*2120*/  F2FP.F16.F32.PACK_AB R71, R98, R107 ;  /* 0x0000006b6247723e */ /* 0x000fe200000000ff */
[----:B------:R-:W-:Y:S06]  /*2130*/  BRA `(.L_x_954) ;  /* 0x0000000000a07947 */ /* 0x000fec0003800000 */
.L_x_953:
        /* <DEDUP_REMOVED lines=9> */
[----:B------:R-:W-:Y:S01]  /*21d0*/  FADD.FTZ R102, R13, -R68 ;  /* 0x800000440d667221 */ /* 0x000fe20000010000 */
[----:B0-----:R-:W-:Y:S01]  /*21e0*/  FADD.FTZ R98, R12, -R69 ;  /* 0x800000450c627221 */ /* 0x001fe20000010000 */
        /* <DEDUP_REMOVED lines=13> */
[C---:B------:R-:W-:Y:S01]  /*22c0*/  F2FP.F16.F32.PACK_AB R54, R96.reuse, R71 ;  /* 0x000000476036723e */ /* 0x040fe200000000ff */
        /* <DEDUP_REMOVED lines=11> */
[----:B------:R-:W-:Y:S02]  /*2380*/  F2FP.F16.F32.PACK_AB R71, R105, R102 ;  /* 0x000000666947723e */ /* 0x000fe400000000ff */
[----:B------:R-:W-:Y:S02]  /*2390*/  F2FP.F16.F32.PACK_AB R70, R103, R98 ;  /* 0x000000626746723e */ /* 0x000fe400000000ff */
[----:B------:R-:W-:Y:S02]  /*23a0*/  F2FP.F16.F32.PACK_AB R69, R99, R96 ;  /* 0x000000606345723e */ /* 0x000fe400000000ff */
[----:B------:R-:W-:-:S07]  /*23b0*/  F2FP.F16.F32.PACK_AB R68, R97, R68 ;  /* 0x000000446144723e */ /* 0x000fce00000000ff */
.L_x_954:
[----:B------:R-:W0:Y:S08]  /*23c0*/  @P1 LDC.64 R98, c[0x0][0x478] ;  /* 0x00011e00ff621b82 */ /* 0x000e300000000a00 */
[----:B------:R-:W1:Y:S01]  /*23d0*/  LDC.64 R96, c[0x0][0x468] ;  /* 0x00011a00ff607b82 */ /* 0x000e620000000a00 */
[----:B0-----:R-:W-:-:S05]  /*23e0*/  @P1 IMAD.WIDE.U32 R98, R4, 0x10, R98 ;  /* 0x0000001004621825 */ /* 0x001fca00078e0062 */
[----:B------:R2:W-:Y:S01]  /*23f0*/  @P1 STG.E.128 desc[UR6][R98.64], R52 ;  /* 0x0000003462001986 */ /* 0x0005e2000c101d06 */
[C---:B-1----:R-:W-:Y:S01]  /*2400*/  IMAD.WIDE.U32 R96, R4.reuse, 0x10, R96 ;  /* 0x0000001004607825 */ /* 0x042fe200078e0060 */
[----:B------:R-:W-:-:S04]  /*2410*/  IADD3 R4, PT, PT, R4, 0x20, RZ ;  /* 0x0000002004047810 */ /* 0x000fc80007ffe0ff */
[----:B------:R2:W-:Y:S03]  /*2420*/  STG.E.128 desc[UR6][R96.64], R68 ;  /* 0x0000004460007986 */ /* 0x0005e6000c101d06 */
.L_x_952:
[----:B------:R-:W-:Y:S05]  /*2430*/  BSYNC.RECONVERGENT B2 ;  /* 0x0000000000027941 */ /* 0x000fea0003800200 */
.L_x_951:
        /* <DEDUP_REMOVED lines=9> */
[-CC-:B0-----:R-:W-:Y:S01]  /*24d0*/  FFMA.FTZ R98, R86, R100.reuse, R101.reuse ;  /* 0x0000006456627223 */ /* 0x181fe20000010065 */
        /* <DEDUP_REMOVED lines=19> */
[C---:B------:R-:W-:Y:S01]  /*2610*/  F2FP.F16.F32.PACK_AB R52, R54.reuse, R53 ;  /* 0x000000353634723e */ /* 0x040fe200000000ff */
[-C--:B------:R-:W-:Y:S01]  /*2620*/  FMUL.FTZ R7, R54, R6.reuse ;  /* 0x0000000636077220 */ /* 0x080fe20000410000 */
[C---:B------:R-:W-:Y:S01]  /*2630*/  F2FP.F16.F32.PACK_AB R53, R70.reuse, R55 ;  /* 0x000000374635723e */ /* 0x040fe200000000ff */
[-C--:B------:R-:W-:Y:S01]  /*2640*/  FMUL.FTZ R69, R55, R6.reuse ;  /* 0x0000000637457220 */ /* 0x080fe20000410000 */
[-C--:B------:R-:W-:Y:S01]  /*2650*/  FMUL.FTZ R70, R70, R6.reuse ;  /* 0x0000000646467220 */ /* 0x080fe20000410000 */
[-C--:B------:R-:W-:Y:S01]  /*2660*/  FMUL.FTZ R96, R71, R6.reuse ;  /* 0x0000000647607220 */ /* 0x080fe20000410000 */
[C---:B------:R-:W-:Y:S01]  /*2670*/  F2FP.F16.F32.PACK_AB R54, R98.reuse, R71 ;  /* 0x000000476236723e */ /* 0x040fe200000000ff */
[-C--:B------:R-:W-:Y:S01]  /*2680*/  FMUL.FTZ R71, R98, R6.reuse ;  /* 0x0000000662477220 */ /* 0x080fe20000410000 */
[-C--:B------:R-:W-:Y:S01]  /*2690*/  FMUL.FTZ R98, R97, R6.reuse ;  /* 0x0000000661627220 */ /* 0x080fe20000410000 */
[----:B------:R-:W-:Y:S01]  /*26a0*/  FMUL.FTZ R99, R100, R6 ;  /* 0x0000000664637220 */ /* 0x000fe20000410000 */
[----:B------:R-:W-:-:S02]  /*26b0*/  F2FP.F16.F32.PACK_AB R69, R70, R69 ;  /* 0x000000454645723e */ /* 0x000fc400000000ff */
[----:B------:R-:W-:Y:S02]  /*26c0*/  F2FP.F16.F32.PACK_AB R70, R71, R96 ;  /* 0x000000604746723e */ /* 0x000fe400000000ff */
[----:B------:R-:W-:Y:S02]  /*26d0*/  F2FP.F16.F32.PACK_AB R55, R100, R97 ;  /* 0x000000616437723e */ /* 0x000fe400000000ff */
[----:B------:R-:W-:Y:S02]  /*26e0*/  F2FP.F16.F32.PACK_AB R68, R7, R68 ;  /* 0x000000440744723e */ /* 0x000fe400000000ff */
[----:B------:R-:W-:Y:S01]  /*26f0*/  F2FP.F16.F32.PACK_AB R71, R99, R98 ;  /* 0x000000626347723e */ /* 0x000fe200000000ff */
[----:B------:R-:W-:Y:S06]  /*2700*/  BRA `(.L_x_957) ;  /* 0x0000000000907947 */ /* 0x000fec0003800000 */
.L_x_956:
        /* <DEDUP_REMOVED lines=32> */
[----:B------:R-:W-:Y:S02]  /*2910*/  F2FP.F16.F32.PACK_AB R71, R98, R105 ;  /* 0x000000696247723e */ /* 0x000fe400000000ff */
[----:B------:R-:W-:Y:S02]  /*2920*/  F2FP.F16.F32.PACK_AB R70, R103, R70 ;  /* 0x000000466746723e */ /* 0x000fe400000000ff */
[----:B------:R-:W-:Y:S02]  /*2930*/  F2FP.F16.F32.PACK_AB R69, R96, R69 ;  /* 0x000000456045723e */ /* 0x000fe400000000ff */
[----:B------:R-:W-:-:S07]  /*2940*/  F2FP.F16.F32.PACK_AB R68, R7, R68 ;  /* 0x000000440744723e */ /* 0x000fce00000000ff */
.L_x_957:
[----:B------:R-:W0:Y:S08]  /*2950*/  @P1 LDC.64 R96, c[0x0][0x478] ;  /* 0x00011e00ff601b82 */ /* 0x000e300000000a00 */
[----:B------:R-:W1:Y:S01]  /*2960*/  LDC.64 R6, c[0x0][0x468] ;  /* 0x00011a00ff067b82 */ /* 0x000e620000000a00 */
[----:B0-----:R-:W-:-:S05]  /*2970*/  @P1 IMAD.WIDE.U32 R96, R4, 0x10, R96 ;  /* 0x0000001004601825 */ /* 0x001fca00078e0060 */
[----:B------:R3:W-:Y:S01]  /*2980*/  @P1 STG.E.128 desc[UR6][R96.64], R52 ;  /* 0x0000003460001986 */ /* 0x0007e2000c101d06 */
[----:B-1----:R-:W-:-:S05]  /*2990*/  IMAD.WIDE.U32 R6, R4, 0x10, R6 ;  /* 0x0000001004067825 */ /* 0x002fca00078e0006 */
[----:B------:R3:W-:Y:S01]  /*29a0*/  STG.E.128 desc[UR6][R6.64], R68 ;  /* 0x0000004406007986 */ /* 0x0007e2000c101d06 */
[----:B------:R-:W-:Y:S05]  /*29b0*/  BRA `(.L_x_955) ;  /* 0x0000000c00647947 */ /* 0x000fea0003800000 */
.L_x_950:
        /* <DEDUP_REMOVED lines=8> */
[--C-:B------:R-:W-:Y:S02]  /*2a40*/  HADD2.F32 R96, -RZ, R63.reuse.H0_H0 ;  /* 0x2000003fff607230 */ /* 0x100fe40000004100 */
[-C--:B------:R-:W-:Y:S01]  /*2a50*/  FFMA.FTZ R71, R14, R100.reuse, R101 ;  /* 0x000000640e477223 */ /* 0x080fe20000010065 */
[----:B------:R-:W-:Y:S02]  /*2a60*/  HADD2.F32 R98, -RZ, R63.H1_H1 ;  /* 0x3000003fff627230 */ /* 0x000fe40000004100 */
[----:B------:R-:W-:Y:S01]  /*2a70*/  FADD.FTZ R97, R76, -R97 ;  /* 0x800000614c617221 */ /* 0x000fe20000010000 */
[----:B------:R-:W-:Y:S01]  /*2a80*/  FADD.FTZ R102, R13, -R102 ;  /* 0x800000660d667221 */ /* 0x000fe20000010000 */
[----:B------:R-:W-:Y:S01]  /*2a90*/  FFMA.FTZ R69, R11, R100, R101 ;  /* 0x000000640b457223 */ /* 0x000fe20000010065 */
[----:B------:R-:W-:-:S02]  /*2aa0*/  HADD2.F32 R70, -RZ, R62.H1_H1 ;  /* 0x3000003eff467230 */ /* 0x000fc40000004100 */
[C---:B-----5:R-:W-:Y:S01]  /*2ab0*/  FFMA.FTZ R111, R7.reuse, R97, R98 ;  /* 0x00000061076f7223 */ /* 0x060fe20000010062 */
[C---:B------:R-:W-:Y:S01]  /*2ac0*/  FFMA.FTZ R109, R7.reuse, R102, R96 ;  /* 0x00000066076d7223 */ /* 0x040fe20000010060 */
[----:B------:R-:W-:Y:S01]  /*2ad0*/  FADD.FTZ R71, R12, -R71 ;  /* 0x800000470c477221 */ /* 0x000fe20000010000 */
[----:B------:R-:W0:Y:S01]  /*2ae0*/  LDC.64 R96, c[0x0][0x468] ;  /* 0x00011a00ff607b82 */ /* 0x000e220000000a00 */
[----:B------:R-:W-:Y:S02]  /*2af0*/  HADD2.F32 R68, -RZ, R62.H0_H0 ;  /* 0x2000003eff447230 */ /* 0x000fe40000004100 */
[----:B------:R-:W-:Y:S01]  /*2b00*/  FADD.FTZ R69, R10, -R69 ;  /* 0x800000450a457221 */ /* 0x000fe20000010000 */
[----:B------:R-:W-:Y:S01]  /*2b10*/  FFMA.FTZ R107, R7, R71, R70 ;  /* 0x00000047076b7223 */ /* 0x000fe20000010046 */
[-CC-:B------:R-:W-:Y:S01]  /*2b20*/  FFMA.FTZ R106, R91, R100.reuse, R101.reuse ;  /* 0x000000645b6a7223 */ /* 0x180fe20000010065 */
[-CC-:B------:R-:W-:Y:S01]  /*2b30*/  FFMA.FTZ R108, R8, R100.reuse, R101.reuse ;  /* 0x00000064086c7223 */ /* 0x180fe20000010065 */
[-CC-:B------:R-:W-:Y:S01]  /*2b40*/  FFMA.FTZ R104, R95, R100.reuse, R101.reuse ;  /* 0x000000645f687223 */ /* 0x180fe20000010065 */
[----:B------:R-:W-:Y:S01]  /*2b50*/  FFMA.FTZ R71, R94, R100, R101 ;  /* 0x000000645e477223 */ /* 0x000fe20000010065 */
[----:B------:R-:W-:Y:S01]  /*2b60*/  FFMA.FTZ R105, R7, R69, R68 ;  /* 0x0000004507697223 */ /* 0x000fe20000010044 */
[----:B------:R-:W-:-:S02]  /*2b70*/  HADD2.F32 R98, -RZ, R61.H0_H0 ;  /* 0x2000003dff627230 */ /* 0x000fc40000004100 */
[----:B------:R-:W-:Y:S01]  /*2b80*/  FADD.FTZ R99, R89, -R106 ;  /* 0x8000006a59637221 */ /* 0x000fe20000010000 */
[----:B------:R-:W-:Y:S02]  /*2b90*/  HADD2.F32 R102, -RZ, R61.H1_H1 ;  /* 0x3000003dff667230 */ /* 0x000fe40000004100 */
[----:B------:R-:W-:Y:S01]  /*2ba0*/  FADD.FTZ R103, R9, -R108 ;  /* 0x8000006c09677221 */ /* 0x000fe20000010000 */
[--C-:B------:R-:W-:Y:S02]  /*2bb0*/  HADD2.F32 R68, -RZ, R60.reuse.H0_H0 ;  /* 0x2000003cff447230 */ /* 0x100fe40000004100 */
[----:B------:R-:W-:Y:S01]  /*2bc0*/  FADD.FTZ R69, R93, -R104 ;  /* 0x800000685d457221 */ /* 0x000fe20000010000 */
[----:B------:R-:W-:Y:S02]  /*2bd0*/  HADD2.F32 R70, -RZ, R60.H1_H1 ;  /* 0x3000003cff467230 */ /* 0x000fe40000004100 */
[----:B------:R-:W-:Y:S01]  /*2be0*/  FADD.FTZ R71, R92, -R71 ;  /* 0x800000475c477221 */ /* 0x000fe20000010000 */
        /* <DEDUP_REMOVED lines=12> */
[----:B------:R-:W-:Y:S01]  /*2cb0*/  F2FP.F16.F32.PACK_AB R71, R102, R109 ;  /* 0x0000006d6647723e */ /* 0x000fe200000000ff */
[----:B0-----:R-:W-:Y:S01]  /*2cc0*/  IMAD.WIDE.U32 R96, R4, 0x10, R96 ;  /* 0x0000001004607825 */ /* 0x001fe200078e0060 */
[----:B------:R-:W-:-:S02]  /*2cd0*/  F2FP.F16.F32.PACK_AB R70, R107, R70 ;  /* 0x000000466b46723e */ /* 0x000fc400000000ff */
[----:B------:R-:W-:Y:S02]  /*2ce0*/  F2FP.F16.F32.PACK_AB R69, R103, R98 ;  /* 0x000000626745723e */ /* 0x000fe400000000ff */
[----:B------:R-:W-:Y:S02]  /*2cf0*/  F2FP.F16.F32.PACK_AB R68, R99, R68 ;  /* 0x000000446344723e */ /* 0x000fe400000000ff */
[----:B------:R-:W-:-:S03]  /*2d00*/  IADD3 R4, PT, PT, R4, 0x20, RZ ;  /* 0x0000002004047810 */ /* 0x000fc60007ffe0ff */
[----:B------:R1:W-:Y:S04]  /*2d10*/  STG.E.128 desc[UR6][R96.64], R68 ;  /* 0x0000004460007986 */ /* 0x0003e8000c101d06 */
.L_x_960:
[----:B------:R-:W-:Y:S05]  /*2d20*/  BSYNC.RECONVERGENT B2 ;  /* 0x0000000000027941 */ /* 0x000fea0003800200 */
.L_x_959:
[----:B------:R-:W-:Y:S05]  /*2d30*/  @!P2 BRA `(.L_x_955) ;  /* 0x000000080084a947 */ /* 0x000fea0003800000 */
[-CC-:B-1----:R-:W-:Y:S01]  /*2d40*/  FFMA.FTZ R71, R90, R100.reuse, R101.reuse ;  /* 0x000000645a477223 */ /* 0x182fe20000010065 */
[-CC-:B------:R-:W-:Y:S01]  /*2d50*/  FFMA.FTZ R69, R73, R100.reuse, R101.reuse ;  /* 0x0000006449457223 */ /* 0x180fe20000010065 */
[----:B------:R-:W-:Y:S02]  /*2d60*/  HADD2.F32 R68, -RZ, R19.H1_H1 ;  /* 0x30000013ff447230 */ /* 0x000fe40000004100 */
[-C--:B------:R-:W-:Y:S01]  /*2d70*/  FFMA.FTZ R102, R74, R100.reuse, R101 ;  /* 0x000000644a667223 */ /* 0x080fe20000010065 */
[----:B------:R-:W-:Y:S01]  /*2d80*/  FADD.FTZ R71, R88, -R71 ;  /* 0x8000004758477221 */ /* 0x000fe20000010000 */
[----:B0-----:R-:W-:Y:S01]  /*2d90*/  FADD.FTZ R97, R72, -R69 ;  /* 0x8000004548617221 */ /* 0x001fe20000010000 */
[-CC-:B------:R-:W-:Y:S01]  /*2da0*/  FFMA.FTZ R103, R77, R100.reuse, R101.reuse ;  /* 0x000000644d677223 */ /* 0x180fe20000010065 */
[-CC-:B------:R-:W-:Y:S01]  /*2db0*/  FFMA.FTZ R104, R82, R100.reuse, R101.reuse ;  /* 0x0000006452687223 */ /* 0x180fe20000010065 */
[----:B-----5:R-:W-:Y:S01]  /*2dc0*/  FFMA.FTZ R71, R7, R71, R68 ;  /* 0x0000004707477223 */ /* 0x020fe20000010044 */
[-CC-:B------:R-:W-:Y:S01]  /*2dd0*/  FFMA.FTZ R105, R81, R100.reuse, R101.reuse ;  /* 0x0000006451697223 */ /* 0x180fe20000010065 */
[----:B------:R-:W0:Y:S01]  /*2de0*/  LDC.64 R68, c[0x0][0x468] ;  /* 0x00011a00ff447b82 */ /* 0x000e220000000a00 */
[-CC-:B------:R-:W-:Y:S01]  /*2df0*/  FFMA.FTZ R106, R86, R100.reuse, R101.reuse ;  /* 0x00000064566a7223 */ /* 0x180fe20000010065 */
[----:B------:R-:W-:Y:S01]  /*2e00*/  FFMA.FTZ R108, R87, R100, R101 ;  /* 0x00000064576c7223 */ /* 0x000fe20000010065 */
[----:B------:R-:W-:-:S02]  /*2e10*/  HADD2.F32 R70, -RZ, R16.H0_H0 ;  /* 0x20000010ff467230 */ /* 0x000fc40000004100 */
[----:B------:R-:W-:Y:S01]  /*2e20*/  FADD.FTZ R99, R75, -R102 ;  /* 0x800000664b637221 */ /* 0x000fe20000010000 */
[----:B------:R-:W-:Y:S02]  /*2e30*/  HADD2.F32 R96, -RZ, R16.H1_H1 ;  /* 0x30000010ff607230 */ /* 0x000fe40000004100 */
[----:B------:R-:W-:Y:S01]  /*2e40*/  FADD.FTZ R101, R80, -R103 ;  /* 0x8000006750657221 */ /* 0x000fe20000010000 */
[--C-:B------:R-:W-:Y:S02]  /*2e50*/  HADD2.F32 R98, -RZ, R17.reuse.H0_H0 ;  /* 0x20000011ff627230 */ /* 0x100fe40000004100 */
[C---:B------:R-:W-:Y:S01]  /*2e60*/  FFMA.FTZ R97, R7.reuse, R97, R70 ;  /* 0x0000006107617223 */ /* 0x040fe20000010046 */
[----:B------:R-:W-:Y:S02]  /*2e70*/  HADD2.F32 R70, -RZ, R17.H1_H1 ;  /* 0x30000011ff467230 */ /* 0x000fe40000004100 */
[----:B------:R-:W-:Y:S01]  /*2e80*/  FFMA.FTZ R99, R7, R99, R96 ;  /* 0x0000006307637223 */ /* 0x000fe20000010060 */
[----:B------:R-:W-:-:S02]  /*2e90*/  HADD2.F32 R96, -RZ, R18.H0_H0 ;  /* 0x20000012ff607230 */ /* 0x000fc40000004100 */
[----:B------:R-:W-:Y:S01]  /*2ea0*/  FFMA.FTZ R101, R7, R101, R98 ;  /* 0x0000006507657223 */ /* 0x000fe20000010062 */
[----:B------:R-:W-:Y:S02]  /*2eb0*/  HADD2.F32 R98, -RZ, R18.H1_H1 ;  /* 0x30000012ff627230 */ /* 0x000fe40000004100 */
[----:B------:R-:W-:Y:S01]  /*2ec0*/  FADD.FTZ R103, R79, -R104 ;  /* 0x800000684f677221 */ /* 0x000fe20000010000 */
[----:B------:R-:W-:Y:S02]  /*2ed0*/  HADD2.F32 R100, -RZ, R19.H0_H0 ;  /* 0x20000013ff647230 */ /* 0x000fe40000004100 */
[----:B------:R-:W-:Y:S01]  /*2ee0*/  FADD.FTZ R105, R84, -R105 ;  /* 0x8000006954697221 */ /* 0x000fe20000010000 */
[----:B------:R-:W-:Y:S01]  /*2ef0*/  FADD.FTZ R107, R83, -R106 ;  /* 0x8000006a536b7221 */ /* 0x000fe20000010000 */
        /* <DEDUP_REMOVED lines=14> */
[----:B------:R-:W-:-:S02]  /*2fe0*/  F2FP.F16.F32.PACK_AB R71, R71, R100 ;  /* 0x000000644747723e */ /* 0x000fc400000000ff */
[----:B------:R-:W-:Y:S02]  /*2ff0*/  F2FP.F16.F32.PACK_AB R70, R107, R70 ;  /* 0x000000466b46723e */ /* 0x000fe400000000ff */
[----:B------:R-:W-:Y:S02]  /*3000*/  F2FP.F16.F32.PACK_AB R69, R98, R101 ;  /* 0x000000656245723e */ /* 0x000fe400000000ff */
[----:B------:R-:W-:-:S05]  /*3010*/  F2FP.F16.F32.PACK_AB R68, R96, R97 ;  /* 0x000000616044723e */ /* 0x000fca00000000ff */
[----:B------:R0:W-:Y:S01]  /*3020*/  STG.E.128 desc[UR6][R6.64], R68 ;  /* 0x0000004406007986 */ /* 0x0001e2000c101d06 */
[----:B------:R-:W-:Y:S05]  /*3030*/  BRA `(.L_x_955) ;  /* 0x0000000400c47947 */ /* 0x000fea0003800000 */
.L_x_958:
[----:B------:R-:W-:Y:S04]  /*3040*/  BSSY.RECONVERGENT B2, `(.L_x_961) ;  /* 0x0000039000027945 */ /* 0x000fe80003800200 */
[----:B------:R-:W-:Y:S05]  /*3050*/  @!P4 BRA `(.L_x_962) ;  /* 0x0000000000dcc947 */ /* 0x000fea0003800000 */
[-CC-:B------:R-:W-:Y:S01]  /*3060*/  FFMA.FTZ R52, R95, R100.reuse, R101.reuse ;  /* 0x000000645f347223 */ /* 0x180fe20000010065 */
[-CC-:B------:R-:W-:Y:S01]  /*3070*/  FFMA.FTZ R96, R8, R100.reuse, R101.reuse ;  /* 0x0000006408607223 */ /* 0x180fe20000010065 */
[----:B------:R-:W-:Y:S02]  /*3080*/  HADD2.F32 R54, -RZ, R60.H0_H0 ;  /* 0x2000003cff367230 */ /* 0x000fe40000004100 */
[-CC-:B------:R-:W-:Y:S01]  /*3090*/  FFMA.FTZ R53, R94, R100.reuse, R101.reuse ;  /* 0x000000645e357223 */ /* 0x180fe20000010065 */
[--C-:B0-----:R-:W-:Y:S02]  /*30a0*/  HADD2.F32 R97, -RZ, R61.reuse.H1_H1 ;  /* 0x3000003dff617230 */ /* 0x101fe40000004100 */
[----:B------:R-:W-:Y:S01]  /*30b0*/  FADD.FTZ R52, R93, -R52 ;  /* 0x800000345d347221 */ /* 0x000fe20000010000 */
[----:B------:R-:W-:Y:S01]  /*30c0*/  FADD.FTZ R96, R9, -R96 ;  /* 0x8000006009607221 */ /* 0x000fe20000010000 */
[----:B------:R-:W-:Y:S01]  /*30d0*/  FFMA.FTZ R70, R91, R100, R101 ;  /* 0x000000645b467223 */ /* 0x000fe20000010065 */
[----:B------:R-:W-:Y:S01]  /*30e0*/  FADD.FTZ R68, R92, -R53 ;  /* 0x800000355c447221 */ /* 0x000fe20000010000 */
[----:B-----5:R-:W-:Y:S01]  /*30f0*/  FFMA.FTZ R53, R7, R52, R54 ;  /* 0x0000003407357223 */ /* 0x020fe20000010036 */
[----:B------:R-:W-:-:S02]  /*3100*/  HADD2.F32 R69, -RZ, R61.H0_H0 ;  /* 0x2000003dff457230 */ /* 0x000fc40000004100 */
[----:B------:R-:W-:Y:S01]  /*3110*/  FFMA.FTZ R54, R7, R96, R97 ;  /* 0x0000006007367223 */ /* 0x000fe20000010061 */
[----:B------:R-:W0:Y:S01]  /*3120*/  LDC.64 R98, c[0x0][0x478] ;  /* 0x00011e00ff627b82 */ /* 0x000e220000000a00 */
[----:B------:R-:W-:Y:S01]  /*3130*/  FADD.FTZ R70, R89, -R70 ;  /* 0x8000004659467221 */ /* 0x000fe20000010000 */
[----:B------:R-:W-:Y:S02]  /*3140*/  HADD2.F32 R55, -RZ, R60.H1_H1 ;  /* 0x3000003cff377230 */ /* 0x000fe40000004100 */
[-CC-:B------:R-:W-:Y:S01]  /*3150*/  FFMA.FTZ R103, R14, R100.reuse, R101.reuse ;  /* 0x000000640e677223 */ /* 0x180fe20000010065 */
[----:B------:R-:W-:Y:S01]  /*3160*/  FFMA.FTZ R102, R15, R100, R101 ;  /* 0x000000640f667223 */ /* 0x000fe20000010065 */
[----:B------:R-:W-:Y:S01]  /*3170*/  FFMA.FTZ R71, R7, R70, R69 ;  /* 0x0000004607477223 */ /* 0x000fe20000010045 */
[----:B------:R-:W-:Y:S01]  /*3180*/  FFMA.FTZ R69, R11, R100, R101 ;  /* 0x000000640b457223 */ /* 0x000fe20000010065 */
[----:B------:R-:W-:Y:S01]  /*3190*/  FFMA.FTZ R55, R7, R68, R55 ;  /* 0x0000004407377223 */ /* 0x000fe20000010037 */
[----:B------:R-:W1:Y:S01]  /*31a0*/  LDC.64 R96, c[0x0][0x468] ;  /* 0x00011a00ff607b82 */ /* 0x000e620000000a00 */
        /* <DEDUP_REMOVED lines=14> */
[----:B------:R-:W-:Y:S01]  /*3290*/  F2FP.F16.F32.PACK_AB R52, R55, R53 ;  /* 0x000000353734723e */ /* 0x000fe200000000ff */
        /* <DEDUP_REMOVED lines=9> */
[----:B------:R-:W-:Y:S01]  /*3330*/  F2FP.F16.F32.PACK_AB R68, R69, R68 ;  /* 0x000000444544723e */ /* 0x000fe200000000ff */
[----:B0-----:R-:W-:Y:S01]  /*3340*/  IMAD.WIDE.U32 R98, R4, 0x10, R98 ;  /* 0x0000001004627825 */ /* 0x001fe200078e0062 */
[----:B------:R-:W-:-:S02]  /*3350*/  F2FP.F16.F32.PACK_AB R55, R104, R107 ;  /* 0x0000006b6837723e */ /* 0x000fc400000000ff */
[----:B------:R-:W-:Y:S01]  /*3360*/  F2FP.F16.F32.PACK_AB R69, R71, R70 ;  /* 0x000000464745723e */ /* 0x000fe200000000ff */
[----:B-1----:R-:W-:Y:S01]  /*3370*/  IMAD.WIDE.U32 R96, R4, 0x10, R96 ;  /* 0x0000001004607825 */ /* 0x002fe200078e0060 */
[----:B------:R-:W-:Y:S01]  /*3380*/  F2FP.F16.F32.PACK_AB R70, R105, R102 ;  /* 0x000000666946723e */ /* 0x000fe200000000ff */
[----:B------:R1:W-:Y:S01]  /*3390*/  STG.E.128 desc[UR6][R98.64], R52 ;  /* 0x0000003462007986 */ /* 0x0003e2000c101d06 */
[----:B------:R-:W-:Y:S02]  /*33a0*/  F2FP.F16.F32.PACK_AB R71, R106, R103 ;  /* 0x000000676a47723e */ /* 0x000fe400000000ff */
[----:B------:R-:W-:-:S03]  /*33b0*/  IADD3 R4, PT, PT, R4, 0x20, RZ ;  /* 0x0000002004047810 */ /* 0x000fc60007ffe0ff */
[----:B------:R1:W-:Y:S04]  /*33c0*/  STG.E.128 desc[UR6][R96.64], R68 ;  /* 0x0000004460007986 */ /* 0x0003e8000c101d06 */
.L_x_962:
[----:B------:R-:W-:Y:S05]  /*33d0*/  BSYNC.RECONVERGENT B2 ;  /* 0x0000000000027941 */ /* 0x000fea0003800200 */
.L_x_961:
[----:B------:R-:W-:Y:S05]  /*33e0*/  @!P2 BRA `(.L_x_955) ;  /* 0x0000000000d8a947 */ /* 0x000fea0003800000 */
[----:B01----:R-:W0:Y:S01]  /*33f0*/  LDC.64 R96, c[0x0][0x478] ;  /* 0x00011e00ff607b82 */ /* 0x003e220000000a00 */
[-CC-:B------:R-:W-:Y:S01]  /*3400*/  FFMA.FTZ R53, R73, R100.reuse, R101.reuse ;  /* 0x0000006449357223 */ /* 0x180fe20000010065 */
[-CC-:B------:R-:W-:Y:S01]  /*3410*/  FFMA.FTZ R54, R74, R100.reuse, R101.reuse ;  /* 0x000000644a367223 */ /* 0x180fe20000010065 */
[-CC-:B------:R-:W-:Y:S01]  /*3420*/  FFMA.FTZ R55, R77, R100.reuse, R101.reuse ;  /* 0x000000644d377223 */ /* 0x180fe20000010065 */
[-CC-:B------:R-:W-:Y:S01]  /*3430*/  FFMA.FTZ R70, R82, R100.reuse, R101.reuse ;  /* 0x0000006452467223 */ /* 0x180fe20000010065 */
[-CC-:B------:R-:W-:Y:S01]  /*3440*/  FFMA.FTZ R103, R81, R100.reuse, R101.reuse ;  /* 0x0000006451677223 */ /* 0x180fe20000010065 */
[-CC-:B------:R-:W-:Y:S01]  /*3450*/  FFMA.FTZ R102, R86, R100.reuse, R101.reuse ;  /* 0x0000006456667223 */ /* 0x180fe20000010065 */
[-CC-:B------:R-:W-:Y:S01]  /*3460*/  FFMA.FTZ R104, R87, R100.reuse, R101.reuse ;  /* 0x0000006457687223 */ /* 0x180fe20000010065 */
[----:B------:R-:W1:Y:S01]  /*3470*/  LDC.64 R98, c[0x0][0x468] ;  /* 0x00011a00ff627b82 */ /* 0x000e620000000a00 */
[----:B------:R-:W-:Y:S01]  /*3480*/  FFMA.FTZ R105, R90, R100, R101 ;  /* 0x000000645a697223 */ /* 0x000fe20000010065 */
[----:B------:R-:W-:-:S02]  /*3490*/  HADD2.F32 R69, -RZ, R16.H0_H0 ;  /* 0x20000010ff457230 */ /* 0x000fc40000004100 */
[----:B------:R-:W-:Y:S01]  /*34a0*/  FADD.FTZ R52, R72, -R53 ;  /* 0x8000003548347221 */ /* 0x000fe20000010000 */
[----:B------:R-:W-:Y:S02]  /*34b0*/  HADD2.F32 R71, -RZ, R16.H1_H1 ;  /* 0x30000010ff477230 */ /* 0x000fe40000004100 */
[----:B------:R-:W-:Y:S01]  /*34c0*/  FADD.FTZ R54, R75, -R54 ;  /* 0x800000364b367221 */ /* 0x000fe20000010000 */
[----:B------:R-:W-:Y:S02]  /*34d0*/  HADD2.F32 R101, -RZ, R17.H0_H0 ;  /* 0x20000011ff657230 */ /* 0x000fe40000004100 */
[----:B------:R-:W-:Y:S01]  /*34e0*/  FADD.FTZ R68, R80, -R55 ;  /* 0x8000003750447221 */ /* 0x000fe20000010000 */
[----:B------:R-:W-:Y:S01]  /*34f0*/  FADD.FTZ R100, R88, -R105 ;  /* 0x8000006958647221 */ /* 0x000fe20000010000 */
[C---:B-----5:R-:W-:Y:S01]  /*3500*/  FFMA.FTZ R69, R7.reuse, R52, R69 ;  /* 0x0000003407457223 */ /* 0x060fe20000010045 */
[C---:B------:R-:W-:Y:S01]  /*3510*/  FFMA.FTZ R54, R7.reuse, R54, R71 ;  /* 0x0000003607367223 */ /* 0x040fe20000010047 */
[----:B------:R-:W-:Y:S01]  /*3520*/  FFMA.FTZ R53, R7, R68, R101 ;  /* 0x0000004407357223 */ /* 0x000fe20000010065 */
[----:B------:R-:W-:-:S02]  /*3530*/  HADD2.F32 R106, -RZ, R19.H1_H1 ;  /* 0x30000013ff6a7230 */ /* 0x000fc40000004100 */
[----:B------:R-:W-:Y:S01]  /*3540*/  FADD.FTZ R70, R79, -R70 ;  /* 0x800000464f467221 */ /* 0x000fe20000010000 */
[----:B------:R-:W-:Y:S02]  /*3550*/  HADD2.F32 R52, -RZ, R17.H1_H1 ;  /* 0x30000011ff347230 */ /* 0x000fe40000004100 */
[----:B------:R-:W-:Y:S01]  /*3560*/  FADD.FTZ R68, R84, -R103 ;  /* 0x8000006754447221 */ /* 0x000fe20000010000 */
[--C-:B------:R-:W-:Y:S02]  /*3570*/  HADD2.F32 R71, -RZ, R18.reuse.H0_H0 ;  /* 0x20000012ff477230 */ /* 0x100fe40000004100 */
[----:B------:R-:W-:Y:S01]  /*3580*/  FADD.FTZ R102, R83, -R102 ;  /* 0x8000006653667221 */ /* 0x000fe20000010000 */
[----:B------:R-:W-:Y:S02]  /*3590*/  HADD2.F32 R101, -RZ, R18.H1_H1 ;  /* 0x30000012ff657230 */ /* 0x000fe40000004100 */
[----:B------:R-:W-:Y:S01]  /*35a0*/  FADD.FTZ R104, R85, -R104 ;  /* 0x8000006855687221 */ /* 0x000fe20000010000 */
[----:B------:R-:W-:-:S02]  /*35b0*/  HADD2.F32 R105, -RZ, R19.H0_H0 ;  /* 0x20000013ff697230 */ /* 0x000fc40000004100 */
[C---:B------:R-:W-:Y:S01]  /*35c0*/  FFMA.FTZ R55, R7.reuse, R100, R106 ;  /* 0x0000006407377223 */ /* 0x040fe2000001006a */
[C---:B------:R-:W-:Y:S01]  /*35d0*/  FFMA.FTZ R70, R7.reuse, R70, R52 ;  /* 0x0000004607467223 */ /* 0x040fe20000010034 */
[C---:B------:R-:W-:Y:S01]  /*35e0*/  FFMA.FTZ R71, R7.reuse, R68, R71 ;  /* 0x0000004407477223 */ /* 0x040fe20000010047 */
[C---:B------:R-:W-:Y:S01]  /*35f0*/  FFMA.FTZ R101, R7.reuse, R102, R101 ;  /* 0x0000006607657223 */ /* 0x040fe20000010065 */
[----:B------:R-:W-:Y:S01]  /*3600*/  FFMA.FTZ R104, R7, R104, R105 ;  /* 0x0000006807687223 */ /* 0x000fe20000010069 */
[----:B0-----:R-:W-:-:S04]  /*3610*/  IMAD.WIDE.U32 R96, R4, 0x10, R96 ;  /* 0x0000001004607825 */ /* 0x001fc800078e0060 */
[-C--:B------:R-:W-:Y:S01]  /*3620*/  FMUL.FTZ R68, R69, R6.reuse ;  /* 0x0000000645447220 */ /* 0x080fe20000410000 */
[C---:B------:R-:W-:Y:S01]  /*3630*/  F2FP.F16.F32.PACK_AB R52, R54.reuse, R69 ;  /* 0x000000453634723e */ /* 0x040fe200000000ff */
[----:B------:R-:W-:Y:S01]  /*3640*/  FMUL.FTZ R7, R54, R6 ;  /* 0x0000000636077220 */ /* 0x000fe20000410000 */
[----:B-1----:R-:W-:-:S04]  /*3650*/  IMAD.WIDE.U32 R98, R4, 0x10, R98 ;  /* 0x0000001004627825 */ /* 0x002fc800078e0062 */
[-C--:B------:R-:W-:Y:S01]  /*3660*/  FMUL.FTZ R69, R53, R6.reuse ;  /* 0x0000000635457220 */ /* 0x080fe20000410000 */
[-C--:B------:R-:W-:Y:S01]  /*3670*/  FMUL.FTZ R4, R70, R6.reuse ;  /* 0x0000000646047220 */ /* 0x080fe20000410000 */
[-C--:B------:R-:W-:Y:S01]  /*3680*/  FMUL.FTZ R100, R71, R6.reuse ;  /* 0x0000000647647220 */ /* 0x080fe20000410000 */
[-C--:B------:R-:W-:Y:S01]  /*3690*/  FMUL.FTZ R102, R104, R6.reuse ;  /* 0x0000000668667220 */ /* 0x080fe20000410000 */
[-C--:B------:R-:W-:Y:S01]  /*36a0*/  FMUL.FTZ R105, R55, R6.reuse ;  /* 0x0000000637697220 */ /* 0x080fe20000410000 */
[C---:B------:R-:W-:Y:S01]  /*36b0*/  FMUL.FTZ R103, R101.reuse, R6 ;  /* 0x0000000665677220 */ /* 0x040fe20000410000 */
[----:B------:R-:W-:Y:S02]  /*36c0*/  F2FP.F16.F32.PACK_AB R53, R70, R53 ;  /* 0x000000354635723e */ /* 0x000fe400000000ff */
[----:B------:R-:W-:Y:S02]  /*36d0*/  F2FP.F16.F32.PACK_AB R54, R101, R71 ;  /* 0x000000476536723e */ /* 0x000fe400000000ff */
[----:B------:R-:W-:-:S02]  /*36e0*/  F2FP.F16.F32.PACK_AB R55, R55, R104 ;  /* 0x000000683737723e */ /* 0x000fc400000000ff */
[----:B------:R-:W-:Y:S02]  /*36f0*/  F2FP.F16.F32.PACK_AB R71, R105, R102 ;  /* 0x000000666947723e */ /* 0x000fe400000000ff */
[----:B------:R-:W-:Y:S01]  /*3700*/  F2FP.F16.F32.PACK_AB R70, R103, R100 ;  /* 0x000000646746723e */ /* 0x000fe200000000ff */
[----:B------:R4:W-:Y:S01]  /*3710*/  STG.E.128 desc[UR6][R96.64], R52 ;  /* 0x0000003460007986 */ /* 0x0009e2000c101d06 */
[----:B------:R-:W-:Y:S02]  /*3720*/  F2FP.F16.F32.PACK_AB R69, R4, R69 ;  /* 0x000000450445723e */ /* 0x000fe400000000ff */
[----:B------:R-:W-:-:S05]  /*3730*/  F2FP.F16.F32.PACK_AB R68, R7, R68 ;  /* 0x000000440744723e */ /* 0x000fca00000000ff */
[----:B------:R4:W-:Y:S02]  /*3740*/  STG.E.128 desc[UR6][R98.64], R68 ;  /* 0x0000004462007986 */ /* 0x0009e4000c101d06 */
.L_x_955:
[----:B------:R-:W-:Y:S05]  /*3750*/  BSYNC.RECONVERGENT B1 ;  /* 0x0000000000017941 */ /* 0x000fea0003800200 */
.L_x_949:
[----:B0--3-5:R-:W0:Y:S02]  /*3760*/  LDC.64 R6, c[0x0][0x380] ;  /* 0x0000e000ff067b82 */ /* 0x029e240000000a00 */
[----:B0-----:R-:W-:-:S04]  /*3770*/  LEA R5, R6, R5, 0x2 ;  /* 0x0000000506057211 */ /* 0x001fc800078e10ff */
[----:B------:R-:W-:-:S13]  /*3780*/  ISETP.GE.AND P1, PT, R5, R7, PT ;  /* 0x000000070500720c */ /* 0x000fda0003f26270 */
[----:B------:R-:W-:Y:S05]  /*3790*/  @!P1 BRA `(.L_x_963) ;  /* 0xffffffcc00249947 */ /* 0x000fea000383ffff */
.L_x_940:
[----:B------:R-:W-:Y:S05]  /*37a0*/  BSYNC B0 ;  /* 0x0000000000007941 */ /* 0x000fea0003800000 */
.L_x_939:
        /* <DEDUP_REMOVED lines=140> */
.L_x_948:
        /* <DEDUP_REMOVED lines=8> */
.L_x_965:
[----:B------:R-:W-:Y:S05]  /*40f0*/  BSYNC B1 ;  /* 0x0000000000017941 */ /* 0x000fea0003800000 */
.L_x_964:
        /* <DEDUP_REMOVED lines=8> */
.L_x_966:
[----:B------:R-:W-:-:S05]  /*4180*/  FADD.FTZ R68, R68, R97 ;  /* 0x0000006144447221 */ /* 0x000fca0000010000 */
[----:B------:R-:W-:Y:S01]  /*4190*/  MOV R103, R68 ;  /* 0x0000004400677202 */ /* 0x000fe20000000f00 */
[----:B------:R-:W-:Y:S01]  /*41a0*/  HFMA2 R102, -RZ, RZ, 0, 1.1920928955078125e-07 ;  /* 0x00000002ff667431 */ /* 0x000fe200000001ff */
[----:B------:R-:W-:-:S07]  /*41b0*/  MOV R69, R101 ;  /* 0x0000006500457202 */ /* 0x000fce0000000f00 */
[----:B------:R-:W-:Y:S05]  /*41c0*/  WARPSYNC.COLLECTIVE R100, `(.L_x_967) ;  /* 0x0000000064087348 */ /* 0x000fea0003c00000 */
[----:B------:R0:W1:Y:S02]  /*41d0*/  SHFL.BFLY P5, R101, R103, R102, R105 ;  /* 0x0c00006667657389 */ /* 0x00006400000a0069 */
[----:B01----:R-:W-:Y:S05]  /*41e0*/  ENDCOLLECTIVE ;  /* 0x000000000000791b */ /* 0x003fea0003800000 */
.L_x_967:
[----:B------:R-:W-:-:S05]  /*41f0*/  FADD.FTZ R69, R69, R98 ;  /* 0x0000006245457221 */ /* 0x000fca0000010000 */
[----:B------:R-:W-:Y:S02]  /*4200*/  MOV R103, R69 ;  /* 0x0000004500677202 */ /* 0x000fe40000000f00 */
[----:B------:R-:W-:-:S07]  /*4210*/  MOV R71, R101 ;  /* 0x0000006500477202 */ /* 0x000fce0000000f00 */
[----:B------:R-:W-:Y:S05]  /*4220*/  WARPSYNC.COLLECTIVE R100, `(.L_x_968) ;  /* 0x0000000064087348 */ /* 0x000fea0003c00000 */
[----:B------:R0:W1:Y:S02]  /*4230*/  SHFL.BFLY P5, R101, R103, R102, R105 ;  /* 0x0c00006667657389 */ /* 0x00006400000a0069 */
[----:B01----:R-:W-:Y:S05]  /*4240*/  ENDCOLLECTIVE ;  /* 0x000000000000791b */ /* 0x003fea0003800000 */
.L_x_968:
[----:B------:R-:W-:-:S05]  /*4250*/  FADD.FTZ R71, R68, R71 ;  /* 0x0000004744477221 */ /* 0x000fca0000010000 */
[----:B------:R-:W-:Y:S01]  /*4260*/  MOV R103, R71 ;  /* 0x0000004700677202 */ /* 0x000fe20000000f00 */
[----:B------:R-:W-:Y:S01]  /*4270*/  HFMA2 R102, -RZ, RZ, 0, 2.384185791015625e-07 ;  /* 0x00000004ff667431 */ /* 0x000fe200000001ff */
[----:B------:R-:W-:-:S07]  /*4280*/  MOV R70, R101 ;  /* 0x0000006500467202 */ /* 0x000fce0000000f00 */
[----:B------:R-:W-:Y:S05]  /*4290*/  WARPSYNC.COLLECTIVE R100, `(.L_x_969) ;  /* 0x0000000064087348 */ /* 0x000fea0003c00000 */
[----:B------:R0:W1:Y:S02]  /*42a0*/  SHFL.BFLY P5, R101, R103, R102, R105 ;  /* 0x0c00006667657389 */ /* 0x00006400000a0069 */
[----:B01----:R-:W-:Y:S05]  /*42b0*/  ENDCOLLECTIVE ;  /* 0x000000000000791b */ /* 0x003fea0003800000 */
.L_x_969:
[----:B------:R-:W-:-:S05]  /*42c0*/  FADD.FTZ R70, R69, R70 ;  /* 0x0000004645467221 */ /* 0x000fca0000010000 */
[----:B------:R-:W-:Y:S02]  /*42d0*/  MOV R103, R70 ;  /* 0x0000004600677202 */ /* 0x000fe40000000f00 */
[----:B------:R-:W-:-:S07]  /*42e0*/  MOV R96, R101 ;  /* 0x0000006500607202 */ /* 0x000fce0000000f00 */
[----:B------:R-:W-:Y:S05]  /*42f0*/  WARPSYNC.COLLECTIVE R100, `(.L_x_970) ;  /* 0x0000000064087348 */ /* 0x000fea0003c00000 */
[----:B------:R0:W1:Y:S02]  /*4300*/  SHFL.BFLY P5, R101, R103, R102, R105 ;  /* 0x0c00006667657389 */ /* 0x00006400000a0069 */
[----:B01----:R-:W-:Y:S05]  /*4310*/  ENDCOLLECTIVE ;  /* 0x000000000000791b */ /* 0x003fea0003800000 */
.L_x_970:
[----:B------:R-:W-:-:S05]  /*4320*/  FADD.FTZ R96, R71, R96 ;  /* 0x0000006047607221 */ /* 0x000fca0000010000 */
[----:B------:R-:W-:Y:S01]  /*4330*/  MOV R103, R96 ;  /* 0x0000006000677202 */ /* 0x000fe20000000f00 */
[----:B------:R-:W-:Y:S01]  /*4340*/  HFMA2 R102, -RZ, RZ, 0, 4.76837158203125e-07 ;  /* 0x00000008ff667431 */ /* 0x000fe200000001ff */
[----:B------:R-:W-:-:S07]  /*4350*/  MOV R99, R101 ;  /* 0x0000006500637202 */ /* 0x000fce0000000f00 */
[----:B------:R-:W-:Y:S05]  /*4360*/  WARPSYNC.COLLECTIVE R100, `(.L_x_971) ;  /* 0x0000000064087348 */ /* 0x000fea0003c00000 */
[----:B------:R0:W1:Y:S02]  /*4370*/  SHFL.BFLY P5, R101, R103, R102, R105 ;  /* 0x0c00006667657389 */ /* 0x00006400000a0069 */
[----:B01----:R-:W-:Y:S05]  /*4380*/  ENDCOLLECTIVE ;  /* 0x000000000000791b */ /* 0x003fea0003800000 */
.L_x_971:
[----:B------:R-:W-:-:S05]  /*4390*/  FADD.FTZ R99, R70, R99 ;  /* 0x0000006346637221 */ /* 0x000fca0000010000 */
[----:B------:R-:W-:Y:S02]  /*43a0*/  MOV R103, R99 ;  /* 0x0000006300677202 */ /* 0x000fe40000000f00 */
[----:B------:R-:W-:-:S07]  /*43b0*/  MOV R97, R101 ;  /* 0x0000006500617202 */ /* 0x000fce0000000f00 */
[----:B------:R-:W-:Y:S05]  /*43c0*/  WARPSYNC.COLLECTIVE R100, `(.L_x_972) ;  /* 0x0000000064087348 */ /* 0x000fea0003c00000 */
[----:B------:R0:W1:Y:S02]  /*43d0*/  SHFL.BFLY P5, R101, R103, R102, R105 ;  /* 0x0c00006667657389 */ /* 0x00006400000a0069 */
[----:B01----:R-:W-:Y:S05]  /*43e0*/  ENDCOLLECTIVE ;  /* 0x000000000000791b */ /* 0x003fea0003800000 */
.L_x_972:
[----:B------:R-:W-:-:S05]  /*43f0*/  FADD.FTZ R97, R96, R97 ;  /* 0x0000006160617221 */ /* 0x000fca0000010000 */
[----:B------:R-:W-:Y:S01]  /*4400*/  MOV R103, R97 ;  /* 0x0000006100677202 */ /* 0x000fe20000000f00 */
[----:B------:R-:W-:Y:S01]  /*4410*/  HFMA2 R102, -RZ, RZ, 0, 9.5367431640625e-07 ;  /* 0x00000010ff667431 */ /* 0x000fe200000001ff */
[----:B------:R-:W-:-:S07]  /*4420*/  MOV R98, R101 ;  /* 0x0000006500627202 */ /* 0x000fce0000000f00 */
[----:B------:R-:W-:Y:S05]  /*4430*/  WARPSYNC.COLLECTIVE R100, `(.L_x_973) ;  /* 0x0000000064087348 */ /* 0x000fea0003c00000 */
[----:B------:R0:W1:Y:S02]  /*4440*/  SHFL.BFLY P5, R101, R103, R102, R105 ;  /* 0x0c00006667657389 */ /* 0x00006400000a0069 */
[----:B01----:R-:W-:Y:S05]  /*4450*/  ENDCOLLECTIVE ;  /* 0x000000000000791b */ /* 0x003fea0003800000 */
.L_x_973:
[----:B------:R-:W-:-:S05]  /*4460*/  FADD.FTZ R98, R99, R98 ;  /* 0x0000006263627221 */ /* 0x000fca0000010000 */
[----:B------:R-:W-:Y:S02]  /*4470*/  MOV R103, R98 ;  /* 0x0000006200677202 */ /* 0x000fe40000000f00 */
[----:B------:R-:W-:-:S07]  /*4480*/  MOV R68, R101 ;  /* 0x0000006500447202 */ /* 0x000fce0000000f00 */
[----:B------:R-:W-:Y:S05]  /*4490*/  WARPSYNC.COLLECTIVE R100, `(.L_x_974) ;  /* 0x0000000064087348 */ /* 0x000fea0003c00000 */
[----:B------:R0:W1:Y:S02]  /*44a0*/  SHFL.BFLY P5, R101, R103, R102, R105 ;  /* 0x0c00006667657389 */ /* 0x00006400000a0069 */
[----:B01----:R-:W-:Y:S05]  /*44b0*/  ENDCOLLECTIVE ;  /* 0x000000000000791b */ /* 0x003fea0003800000 */
.L_x_974:
[----:B------:R-:W-:Y:S01]  /*44c0*/  MOV R69, R101 ;  /* 0x0000006500457202 */ /* 0x000fe20000000f00 */
[----:B------:R-:W-:Y:S06]  /*44d0*/  BRA `(.L_x_975) ;  /* 0xffffffd800547947 */ /* 0x000fec000383ffff */
.L_x_976:
        /* <DEDUP_REMOVED lines=10> */
.L_x_11168:


//--------------------- .text._ZN10layer_norm13ln_bwd_kernelINS_13Kernel_traitsI6__halfS2_S2_S2_fjLj512ELj1ELj4ELj1ELj16ENS_18Kernel_traits_baseILj512ES2_S2_S2_S2_fjLj128EEEEELb0ELb0ELb0ELb1EEEvNS_9BwdParamsE --------------------------
	.section	.text._ZN10layer_norm13ln_bwd_kernelINS_13Kernel_traitsI6__halfS2_S2_S2_fjLj512ELj1ELj4ELj1ELj16ENS_18Kernel_traits_baseILj512ES2_S2_S2_S2_fjLj128EEEEELb0ELb0ELb0ELb1EEEvNS_9BwdParamsE,"ax",@progbits
	.align	128
        .global         _ZN10layer_norm13ln_bwd_kernelINS_13Kernel_traitsI6__halfS2_S2_S2_fjLj512ELj1ELj4ELj1ELj16ENS_18Kernel_traits_baseILj512ES2_S2_S2_S2_fjLj128EEEEELb0ELb0ELb0ELb1EEEvNS_9BwdParamsE
        .type           _ZN10layer_norm13ln_bwd_kernelINS_13Kernel_traitsI6__halfS2_S2_S2_fjLj512ELj1ELj4ELj1ELj16ENS_18Kernel_traits_baseILj512ES2_S2_S2_S2_fjLj128EEEEELb0ELb0ELb0ELb1EEEvNS_9BwdParamsE,@function
        .size           _ZN10layer_norm13ln_bwd_kernelINS_13Kernel_traitsI6__halfS2_S2_S2_fjLj512ELj1ELj4ELj1ELj16ENS_18Kernel_traits_baseILj512ES2_S2_S2_S2_fjLj128EEEEELb0ELb0ELb0ELb1EEEvNS_9BwdParamsE,(.L_x_11169 - _ZN10layer_norm13ln_bwd_kernelINS_13Kernel_traitsI6__halfS2_S2_S2_fjLj512ELj1ELj4ELj1ELj16ENS_18Kernel_traits_baseILj512ES2_S2_S2_S2_fjLj128EEEEELb0ELb0ELb0ELb1EEEvNS_9BwdParamsE)
        .other          _ZN10layer_norm13ln_bwd_kernelINS_13Kernel_traitsI6__halfS2_S2_S2_fjLj512ELj1ELj4ELj1ELj16ENS_18Kernel_traits_baseILj512ES2_S2_S2_S2_fjLj128EEEEELb0ELb0ELb0ELb1EEEvNS_9BwdParamsE,@"STO_CUDA_ENTRY STV_DEFAULT"
_ZN10layer_norm13ln_bwd_kernelINS_13Kernel_traitsI6__halfS2_S2_S2_fjLj512ELj1ELj4ELj1ELj16ENS_18Kernel_traits_baseILj512ES2_S2_S2_S2_fjLj128EEEEELb0ELb0ELb0ELb1EEEvNS_9BwdParamsE:
.text._ZN10layer_norm13ln_bwd_kernelINS_13Kernel_traitsI6__halfS2_S2_S2_fjLj512ELj1ELj4ELj1ELj16ENS_18Kernel_traits_baseILj512ES2_S2_S2_S2_fjLj128EEEEELb0ELb0ELb0ELb1EEEvNS_9BwdParamsE:
        /* <DEDUP_REMOVED lines=32> */
[----:B------:R-:W1:Y:S01]  /*0200*/  LDCU.64 UR8, c[0x0][0x3e0] ;  /* 0x00007c00ff0877ac */ /* 0x000e620008000a00 */
[----:B------:R-:W-:-:S06]  /*0210*/  LOP3.LUT R3, R0, 0x1f, RZ, 0xc0, !PT ;  /* 0x0000001f00037812 */ /* 0x000fcc00078ec0ff */
[----:B------:R-:W2:Y:S01]  /*0220*/  LDC.U8 R65, c[0x0][0x410] ;  /* 0x00010400ff417b82 */ /* 0x000ea20000000000 */
[----:B------:R-:W-:Y:S01]  /*0230*/  HFMA2 R66, -RZ, RZ, 0, 0 ;  /* 0x00000000ff427431 */ /* 0x000fe200000001ff */
[----:B------:R-:W-:Y:S01]  /*0240*/  BSSY B1, `(.L_x_979) ;  /* 0x000031c000017945 */ /* 0x000fe20003800000 */
[----:B------:R-:W-:Y:S02]  /*0250*/  MOV R64, RZ ;  /* 0x000000ff00407202 */ /* 0x000fe40000000f00 */
[----:B------:R-:W-:Y:S02]  /*0260*/  CS2R R62, SRZ ;  /* 0x00000000003e7805 */ /* 0x000fe4000001ff00 */
[----:B------:R-:W-:Y:S02]  /*0270*/  CS2R R6, SRZ ;  /* 0x0000000000067805 */ /* 0x000fe4000001ff00 */
[----:B------:R-:W-:Y:S02]  /*0280*/  CS2R R8, SRZ ;  /* 0x0000000000087805 */ /* 0x000fe4000001ff00 */
[----:B------:R-:W-:-:S02]  /*0290*/  CS2R R10, SRZ ;  /* 0x00000000000a7805 */ /* 0x000fc4000001ff00 */
[----:B-1----:R-:W-:Y:S01]  /*02a0*/  ISETP.NE.U32.AND P0, PT, RZ, UR8, PT ;  /* 0x00000008ff007c0c */ /* 0x002fe2000bf05070 */
[----:B0-----:R-:W-:-:S03]  /*02b0*/  IMAD.WIDE.U32 R4, R3, 0x10, R4 ;  /* 0x0000001003047825 */ /* 0x001fc600078e0004 */
[----:B------:R-:W-:Y:S02]  /*02c0*/  ISETP.NE.AND.EX P0, PT, RZ, UR9, PT, P0 ;  /* 0x00000009ff007c0c */ /* 0x000fe4000bf05300 */
[----:B------:R-:W-:Y:S02]  /*02d0*/  CS2R R2, SRZ ;  /* 0x0000000000027805 */ /* 0x000fe4000001ff00 */
[----:B------:R-:W-:Y:S02]  /*02e0*/  CS2R R12, SRZ ;  /* 0x00000000000c7805 */ /* 0x000fe4000001ff00 */
[----:B------:R-:W-:Y:S01]  /*02f0*/  CS2R R14, SRZ ;  /* 0x00000000000e7805 */ /* 0x000fe2000001ff00 */
[----:B------:R-:W5:Y:S01]  /*0300*/  LDG.E.128 R32, desc[UR6][R4.64+0x200] ;  /* 0x0002000604207981 */ /* 0x000f62000c1e1d00 */
[----:B------:R-:W-:Y:S02]  /*0310*/  CS2R R16, SRZ ;  /* 0x0000000000107805 */ /* 0x000fe4000001ff00 */
[----:B------:R-:W-:-:S02]  /*0320*/  CS2R R18, SRZ ;  /* 0x0000000000127805 */ /* 0x000fc4000001ff00 */
[----:B------:R-:W-:Y:S01]  /*0330*/  CS2R R20, SRZ ;  /* 0x0000000000147805 */ /* 0x000fe2000001ff00 */
[----:B------:R0:W5:Y:S01]  /*0340*/  LDG.E.128 R36, desc[UR6][R4.64] ;  /* 0x0000000604247981 */ /* 0x000162000c1e1d00 */
[----:B------:R-:W-:Y:S02]  /*0350*/  CS2R R22, SRZ ;  /* 0x0000000000167805 */ /* 0x000fe4000001ff00 */
[----:B------:R-:W-:Y:S02]  /*0360*/  CS2R R56, SRZ ;  /* 0x0000000000387805 */ /* 0x000fe4000001ff00 */
[----:B------:R-:W-:Y:S02]  /*0370*/  CS2R R58, SRZ ;  /* 0x00000000003a7805 */ /* 0x000fe4000001ff00 */
[----:B------:R-:W-:Y:S02]  /*0380*/  CS2R R60, SRZ ;  /* 0x00000000003c7805 */ /* 0x000fe4000001ff00 */
[----:B0-2---:R-:W-:-:S07]  /*0390*/  CS2R R4, SRZ ;  /* 0x0000000000047805 */ /* 0x005fce000001ff00 */
.L_x_987:
        /* <DEDUP_REMOVED lines=9> */
[----:B------:R-:W-:Y:S01]  /*0430*/  ISETP.NE.U32.AND P1, PT, RZ, UR10, PT ;  /* 0x0000000aff007c0c */ /* 0x000fe2000bf25070 */
[----:B------:R-:W-:-:S03]  /*0440*/  IMAD R46, R67, UR12, RZ ;  /* 0x0000000c432e7c24 */ /* 0x000fc6000f8e02ff */
[----:B------:R-:W-:Y:S02]  /*0450*/  ISETP.NE.AND.EX P1, PT, RZ, UR11, PT, P1 ;  /* 0x0000000bff007c0c */ /* 0x000fe4000bf25310 */
[----:B------:R-:W-:Y:S02]  /*0460*/  SHF.R.S32.HI R47, RZ, 0x1f, R46 ;  /* 0x0000001fff2f7819 */ /* 0x000fe4000001142e */
[----:B------:R-:W-:Y:S02]  /*0470*/  ISETP.NE.AND P2, PT, R65, RZ, PT ;  /* 0x000000ff4100720c */ /* 0x000fe40003f45270 */
[----:B------:R-:W-:Y:S02]  /*0480*/  LEA.HI R47, R47, R46, RZ, 0x3 ;  /* 0x0000002e2f2f7211 */ /* 0x000fe400078f18ff */
[----:B------:R-:W-:Y:S02]  /*0490*/  LOP3.LUT R70, R0, 0x1f, RZ, 0xc0, !PT ;  /* 0x0000001f00467812 */ /* 0x000fe400078ec0ff */
[----:B------:R-:W-:-:S02]  /*04a0*/  MOV R68, 0x3f800000 ;  /* 0x3f80000000447802 */ /* 0x000fc40000000f00 */
[----:B------:R-:W-:Y:S01]  /*04b0*/  LEA.HI.SX32 R70, R47, R70, 0x1d ;  /* 0x000000462f467211 */ /* 0x000fe200078feaff */
[----:B---3--:R-:W-:Y:S01]  /*04c0*/  @P0 HADD2.F32 R68, -RZ, R44.H0_H0 ;  /* 0x2000002cff440230 */ /* 0x008fe20000004100 */
[----:B----4-:R-:W-:Y:S01]  /*04d0*/  FSEL R72, R40, RZ, !P2 ;  /* 0x000000ff28487208 */ /* 0x010fe20005000000 */
[----:B0-----:R-:W-:Y:S06]  /*04e0*/  @P1 BRA `(.L_x_980) ;  /* 0x0000000800701947 */ /* 0x001fec0003800000 */
[----:B------:R-:W0:Y:S01]  /*04f0*/  LDC.64 R44, c[0x0][0x3a8] ;  /* 0x0000ea00ff2c7b82 */ /* 0x000e220000000a00 */
[----:B------:R-:W-:-:S07]  /*0500*/  IADD3 R69, PT, PT, R70, 0x20, RZ ;  /* 0x0000002046457810 */ /* 0x000fce0007ffe0ff */
[----:B------:R-:W1:Y:S01]  /*0510*/  LDC.64 R52, c[0x0][0x428] ;  /* 0x00010a00ff347b82 */ /* 0x000e620000000a00 */
[----:B0-----:R-:W-:-:S04]  /*0520*/  IMAD.WIDE.U32 R40, R70, 0x10, R44 ;  /* 0x0000001046287825 */ /* 0x001fc800078e002c */
[C---:B------:R-:W-:Y:S02]  /*0530*/  IMAD.WIDE.U32 R44, R69.reuse, 0x10, R44 ;  /* 0x00000010452c7825 */ /* 0x040fe400078e002c */
[----:B------:R-:W2:Y:S02]  /*0540*/  LDG.E.128 R40, desc[UR6][R40.64] ;  /* 0x0000000628287981 */ /* 0x000ea4000c1e1d00 */
[--C-:B-1----:R-:W-:Y:S02]  /*0550*/  IMAD.WIDE.U32 R48, R70, 0x10, R52.reuse ;  /* 0x0000001046307825 */ /* 0x102fe400078e0034 */
[----:B------:R-:W3:Y:S04]  /*0560*/  LDG.E.128 R44, desc[UR6][R44.64] ;  /* 0x000000062c2c7981 */ /* 0x000ee8000c1e1d00 */
[----:B------:R-:W4:Y:S01]  /*0570*/  LDG.E.128 R48, desc[UR6][R48.64] ;  /* 0x0000000630307981 */ /* 0x000f22000c1e1d00 */
[----:B------:R-:W-:-:S06]  /*0580*/  IMAD.WIDE.U32 R52, R69, 0x10, R52 ;  /* 0x0000001045347825 */ /* 0x000fcc00078e0034 */
[----:B------:R-:W4:Y:S01]  /*0590*/  LDG.E.128 R52, desc[UR6][R52.64] ;  /* 0x0000000634347981 */ /* 0x000f22000c1e1d00 */
[----:B------:R-:W-:Y:S02]  /*05a0*/  HADD2.F32 R102, -RZ, R36.H0_H0 ;  /* 0x20000024ff667230 */ /* 0x000fe40000004100 */
[----:B------:R-:W-:Y:S02]  /*05b0*/  HADD2.F32 R116, -RZ, R38.H0_H0 ;  /* 0x20000026ff747230 */ /* 0x000fe40000004100 */
[----:B------:R-:W-:Y:S02]  /*05c0*/  HADD2.F32 R104, -RZ, R37.H0_H0 ;  /* 0x20000025ff687230 */ /* 0x000fe40000004100 */
[----:B------:R-:W-:Y:S02]  /*05d0*/  HADD2.F32 R114, -RZ, R34.H0_H0 ;  /* 0x20000022ff727230 */ /* 0x000fe40000004100 */
[----:B------:R-:W-:Y:S02]  /*05e0*/  HADD2.F32 R118, -RZ, R39.H0_H0 ;  /* 0x20000027ff767230 */ /* 0x000fe40000004100 */
[----:B------:R-:W-:-:S02]  /*05f0*/  HADD2.F32 R120, -RZ, R32.H0_H0 ;  /* 0x20000020ff787230 */ /* 0x000fc40000004100 */
[----:B------:R-:W-:Y:S02]  /*0600*/  HADD2.F32 R122, -RZ, R33.H0_H0 ;  /* 0x20000021ff7a7230 */ /* 0x000fe40000004100 */
[--C-:B--2---:R-:W-:Y:S02]  /*0610*/  HADD2.F32 R77, -RZ, R41.reuse.H0_H0 ;  /* 0x20000029ff4d7230 */ /* 0x104fe40000004100 */
[----:B------:R-:W-:Y:S02]  /*0620*/  HADD2.F32 R41, -RZ, R41.H1_H1 ;  /* 0x30000029ff297230 */ /* 0x000fe40000004100 */
[--C-:B------:R-:W-:Y:S02]  /*0630*/  HADD2.F32 R73, -RZ, R40.reuse.H0_H0 ;  /* 0x20000028ff497230 */ /* 0x100fe40000004100 */
[C---:B------:R-:W-:Y:S01]  /*0640*/  FADD.FTZ R100, -R72.reuse, R77 ;  /* 0x0000004d48647221 */ /* 0x040fe20000010100 */
[----:B------:R-:W-:Y:S02]  /*0650*/  HADD2.F32 R75, -RZ, R40.H1_H1 ;  /* 0x30000028ff4b7230 */ /* 0x000fe40000004100 */
[----:B------:R-:W-:Y:S01]  /*0660*/  FADD.FTZ R94, -R72, R41 ;  /* 0x00000029485e7221 */ /* 0x000fe20000010100 */
[----:B---3--:R-:W-:-:S02]  /*0670*/  HADD2.F32 R89, -RZ, R45.H0_H0 ;  /* 0x2000002dff597230 */ /* 0x008fc40000004100 */
[C---:B------:R-:W-:Y:S01]  /*0680*/  FADD.FTZ R40, -R72.reuse, R73 ;  /* 0x0000004948287221 */ /* 0x040fe20000010100 */
[----:B----4-:R-:W-:Y:S02]  /*0690*/  HADD2.F32 R41, -RZ, R48.H0_H0 ;  /* 0x20000030ff297230 */ /* 0x010fe40000004100 */
[----:B------:R-:W-:Y:S01]  /*06a0*/  FADD.FTZ R98, -R72, R75 ;  /* 0x0000004b48627221 */ /* 0x000fe20000010100 */
[----:B------:R-:W-:Y:S02]  /*06b0*/  HADD2.F32 R83, -RZ, R43.H0_H0 ;  /* 0x2000002bff537230 */ /* 0x000fe40000004100 */
[----:B-----5:R-:W-:Y:S01]  /*06c0*/  FMUL.FTZ R40, R71, R40 ;  /* 0x0000002847287220 */ /* 0x020fe20000410000 */
[----:B------:R-:W-:Y:S02]  /*06d0*/  HADD2.F32 R45, -RZ, R45.H1_H1 ;  /* 0x3000002dff2d7230 */ /* 0x000fe40000004100 */
[----:B------:R-:W-:Y:S01]  /*06e0*/  FMUL.FTZ R109, R102, R41 ;  /* 0x00000029666d7220 */ /* 0x000fe20000410000 */
[----:B------:R-:W-:-:S02]  /*06f0*/  HADD2.F32 R43, -RZ, R43.H1_H1 ;  /* 0x3000002bff2b7230 */ /* 0x000fc40000004100 */
[----:B------:R-:W-:Y:S01]  /*0700*/  FMUL.FTZ R101, R71, R98 ;  /* 0x0000006247657220 */ /* 0x000fe20000410000 */
[----:B------:R-:W-:Y:S02]  /*0710*/  HADD2.F32 R48, -RZ, R48.H1_H1 ;  /* 0x30000030ff307230 */ /* 0x000fe40000004100 */
[C---:B------:R-:W-:Y:S01]  /*0720*/  FADD.FTZ R76, -R72.reuse, R45 ;  /* 0x0000002d484c7221 */ /* 0x040fe20000010100 */
[----:B------:R-:W-:Y:S02]  /*0730*/  HADD2.F32 R75, -RZ, R36.H1_H1 ;  /* 0x30000024ff4b7230 */ /* 0x000fe40000004100 */
[----:B------:R-:W-:Y:S01]  /*0740*/  FADD.FTZ R86, -R72, R43 ;  /* 0x0000002b48567221 */ /* 0x000fe20000010100 */
[----:B------:R-:W-:Y:S02]  /*0750*/  HADD2.F32 R45, -RZ, R50.H0_H0 ;  /* 0x20000032ff2d7230 */ /* 0x000fe40000004100 */
[----:B------:R-:W-:Y:S01]  /*0760*/  FFMA.FTZ R98, R40, R109, RZ ;  /* 0x0000006d28627223 */ /* 0x000fe200000100ff */
[----:B------:R-:W-:-:S02]  /*0770*/  HADD2.F32 R43, -RZ, R49.H0_H0 ;  /* 0x20000031ff2b7230 */ /* 0x000fc40000004100 */
[----:B------:R-:W-:Y:S01]  /*0780*/  FMUL.FTZ R108, R75, R48 ;  /* 0x000000304b6c7220 */ /* 0x000fe20000410000 */
[----:B------:R-:W-:Y:S01]  /*0790*/  FADD.FTZ R75, RZ, R109 ;  /* 0x0000006dff4b7221 */ /* 0x000fe20000010000 */
[--C-:B------:R-:W-:Y:S02]  /*07a0*/  HADD2.F32 R79, -RZ, R42.reuse.H0_H0 ;  /* 0x2000002aff4f7230 */ /* 0x100fe40000004100 */
[----:B------:R-:W-:Y:S01]  /*07b0*/  FMUL.FTZ R105, R116, R45 ;  /* 0x0000002d74697220 */ /* 0x000fe20000410000 */
[----:B------:R-:W-:Y:S02]  /*07c0*/  HADD2.F32 R81, -RZ, R42.H1_H1 ;  /* 0x3000002aff517230 */ /* 0x000fe40000004100 */
[----:B------:R-:W-:Y:S01]  /*07d0*/  FMUL.FTZ R107, R104, R43 ;  /* 0x0000002b686b7220 */ /* 0x000fe20000410000 */
[----:B------:R-:W-:Y:S02]  /*07e0*/  HADD2.F32 R42, -RZ, R49.H1_H1 ;  /* 0x30000031ff2a7230 */ /* 0x000fe40000004100 */
[----:B------:R-:W-:Y:S01]  /*07f0*/  FADD.FTZ R116, R75, R108 ;  /* 0x0000006c4b747221 */ /* 0x000fe20000010000 */
[----:B------:R-:W-:-:S02]  /*0800*/  HADD2.F32 R77, -RZ, R37.H1_H1 ;  /* 0x30000025ff4d7230 */ /* 0x000fc40000004100 */
[----:B------:R-:W-:Y:S01]  /*0810*/  FMUL.FTZ R100, R71, R100 ;  /* 0x0000006447647220 */ /* 0x000fe20000410000 */
[----:B------:R-:W-:Y:S01]  /*0820*/  FFMA.FTZ R75, R101, R108, R98 ;  /* 0x0000006c654b7223 */ /* 0x000fe20000010062 */
[--C-:B------:R-:W-:Y:S02]  /*0830*/  HADD2.F32 R85, -RZ, R44.reuse.H0_H0 ;  /* 0x2000002cff557230 */ /* 0x100fe40000004100 */
[----:B------:R-:W-:Y:S01]  /*0840*/  FMUL.FTZ R97, R71, R94 ;  /* 0x0000005e47617220 */ /* 0x000fe20000410000 */
[----:B------:R-:W-:Y:S01]  /*0850*/  FMUL.FTZ R106, R77, R42 ;  /* 0x0000002a4d6a7220 */ /* 0x000fe20000410000 */
[----:B------:R-:W-:Y:S02]  /*0860*/  HADD2.F32 R87, -RZ, R44.H1_H1 ;  /* 0x3000002cff577230 */ /* 0x000fe40000004100 */
[----:B------:R-:W-:Y:S01]  /*0870*/  FADD.FTZ R77, R116, R107 ;  /* 0x0000006b744d7221 */ /* 0x000fe20000010000 */
[--C-:B------:R-:W-:Y:S02]  /*0880*/  HADD2.F32 R91, -RZ, R46.reuse.H0_H0 ;  /* 0x2000002eff5b7230 */ /* 0x100fe40000004100 */
[----:B------:R-:W-:Y:S01]  /*0890*/  FADD.FTZ R96, -R72, R79 ;  /* 0x0000004f48607221 */ /* 0x000fe20000010100 */
[----:B------:R-:W-:-:S02]  /*08a0*/  HADD2.F32 R93, -RZ, R46.H1_H1 ;  /* 0x3000002eff5d7230 */ /* 0x000fc40000004100 */
[----:B------:R-:W-:Y:S01]  /*08b0*/  FFMA.FTZ R94, R100, R107, R75 ;  /* 0x0000006b645e7223 */ /* 0x000fe2000001004b */
[--C-:B------:R-:W-:Y:S02]  /*08c0*/  HADD2.F32 R95, -RZ, R47.reuse.H0_H0 ;  /* 0x2000002fff5f7230 */ /* 0x100fe40000004100 */
[C---:B------:R-:W-:Y:S01]  /*08d0*/  FADD.FTZ R90, -R72.reuse, R81 ;  /* 0x00000051485a7221 */ /* 0x040fe20000010100 */
[----:B------:R-:W-:Y:S02]  /*08e0*/  HADD2.F32 R47, -RZ, R47.H1_H1 ;  /* 0x3000002fff2f7230 */ /* 0x000fe40000004100 */
[----:B------:R-:W-:Y:S01]  /*08f0*/  FADD.FTZ R116, R77, R106 ;  /* 0x0000006a4d747221 */ /* 0x000fe20000010000 */
[----:B------:R-:W-:Y:S02]  /*0900*/  HADD2.F32 R46, -RZ, R53.H1_H1 ;  /* 0x30000035ff2e7230 */ /* 0x000fe40000004100 */
[----:B------:R-:W-:Y:S01]  /*0910*/  FADD.FTZ R92, -R72, R83 ;  /* 0x00000053485c7221 */ /* 0x000fe20000010100 */
[----:B------:R-:W-:-:S02]  /*0920*/  HADD2.F32 R73, -RZ, R33.H1_H1 ;  /* 0x30000021ff497230 */ /* 0x000fc40000004100 */
[C---:B------:R-:W-:Y:S01]  /*0930*/  FADD.FTZ R88, -R72.reuse, R85 ;  /* 0x0000005548587221 */ /* 0x040fe20000010100 */
[----:B------:R-:W-:Y:S02]  /*0940*/  HADD2.F32 R50, -RZ, R50.H1_H1 ;  /* 0x30000032ff327230 */ /* 0x000fe40000004100 */
[C---:B------:R-:W-:Y:S01]  /*0950*/  FADD.FTZ R78, -R72.reuse, R87 ;  /* 0x00000057484e7221 */ /* 0x040fe20000010100 */
[----:B------:R-:W-:Y:S02]  /*0960*/  HADD2.F32 R79, -RZ, R38.H1_H1 ;  /* 0x30000026ff4f7230 */ /* 0x000fe40000004100 */
[C---:B------:R-:W-:Y:S01]  /*0970*/  FADD.FTZ R84, -R72.reuse, R89 ;  /* 0x0000005948547221 */ /* 0x040fe20000010100 */
[C---:B------:R-:W-:Y:S01]  /*0980*/  FADD.FTZ R82, -R72.reuse, R91 ;  /* 0x0000005b48527221 */ /* 0x040fe20000010100 */
[C---:B------:R-:W-:Y:S01]  /*0990*/  FADD.FTZ R74, -R72.reuse, R93 ;  /* 0x0000005d484a7221 */ /* 0x040fe20000010100 */
[C---:B------:R-:W-:Y:S01]  /*09a0*/  FADD.FTZ R80, -R72.reuse, R95 ;  /* 0x0000005f48507221 */ /* 0x040fe20000010100 */
[----:B------:R-:W-:Y:S01]  /*09b0*/  FMUL.FTZ R96, R71, R96 ;  /* 0x0000006047607220 */ /* 0x000fe20000410000 */
[----:B------:R-:W-:Y:S01]  /*09c0*/  FFMA.FTZ R75, R97, R106, R94 ;  /* 0x0000006a614b7223 */ /* 0x000fe2000001005e */
[----:B------:R-:W-:Y:S01]  /*09d0*/  FADD.FTZ R72, -R72, R47 ;  /* 0x0000002f48487221 */ /* 0x000fe20000010100 */
[----:B------:R-:W-:-:S02]  /*09e0*/  HADD2.F32 R111, -RZ, R54.H0_H0 ;  /* 0x20000036ff6f7230 */ /* 0x000fc40000004100 */
[----:B------:R-:W-:Y:S01]  /*09f0*/  FMUL.FTZ R94, R73, R46 ;  /* 0x0000002e495e7220 */ /* 0x000fe20000410000 */
[----:B------:R-:W-:Y:S02]  /*0a00*/  HADD2.F32 R47, -RZ, R51.H0_H0 ;  /* 0x20000033ff2f7230 */ /* 0x000fe40000004100 */
[----:B------:R-:W-:Y:S01]  /*0a10*/  FMUL.FTZ R104, R79, R50 ;  /* 0x000000324f687220 */ /* 0x000fe20000410000 */
[----:B------:R-:W-:Y:S01]  /*0a20*/  FMUL.FTZ R93, R71, R90 ;  /* 0x0000005a475d7220 */ /* 0x000fe20000410000 */
[----:B------:R-:W-:Y:S01]  /*0a30*/  FADD.FTZ R73, R116, R105 ;  /* 0x0000006974497221 */ /* 0x000fe20000010000 */
[--C-:B------:R-:W-:Y:S02]  /*0a40*/  HADD2.F32 R113, -RZ, R55.reuse.H0_H0 ;  /* 0x20000037ff717230 */ /* 0x100fe40000004100 */
[----:B------:R-:W-:Y:S01]  /*0a50*/  FFMA.FTZ R90, R96, R105, R75 ;  /* 0x00000069605a7223 */ /* 0x000fe2000001004b */
[----:B------:R-:W-:Y:S02]  /*0a60*/  HADD2.F32 R112, -RZ, R55.H1_H1 ;  /* 0x30000037ff707230 */ /* 0x000fe40000004100 */
[----:B------:R-:W-:Y:S01]  /*0a70*/  FMUL.FTZ R91, R114, R111 ;  /* 0x0000006f725b7220 */ /* 0x000fe20000410000 */
[----:B------:R-:W-:-:S02]  /*0a80*/  HADD2.F32 R110, -RZ, R54.H1_H1 ;  /* 0x30000036ff6e7230 */ /* 0x000fc40000004100 */
[----:B------:R-:W-:Y:S01]  /*0a90*/  FMUL.FTZ R103, R118, R47 ;  /* 0x0000002f76677220 */ /* 0x000fe20000410000 */
[----:B------:R-:W-:Y:S02]  /*0aa0*/  HADD2.F32 R55, -RZ, R34.H1_H1 ;  /* 0x30000022ff377230 */ /* 0x000fe40000004100 */
[----:B------:R-:W-:Y:S01]  /*0ab0*/  FADD.FTZ R114, R73, R104 ;  /* 0x0000006849727221 */ /* 0x000fe20000010000 */
[----:B------:R-:W-:Y:S02]  /*0ac0*/  HADD2.F32 R44, -RZ, R51.H1_H1 ;  /* 0x30000033ff2c7230 */ /* 0x000fe40000004100 */
[----:B------:R-:W-:Y:S01]  /*0ad0*/  FMUL.FTZ R92, R71, R92 ;  /* 0x0000005c475c7220 */ /* 0x000fe20000410000 */
[----:B------:R-:W-:Y:S02]  /*0ae0*/  HADD2.F32 R81, -RZ, R39.H1_H1 ;  /* 0x30000027ff517230 */ /* 0x000fe40000004100 */
[----:B------:R-:W-:Y:S01]  /*0af0*/  FFMA.FTZ R73, R93, R104, R90 ;  /* 0x000000685d497223 */ /* 0x000fe2000001005a */
[----:B------:R-:W-:-:S02]  /*0b00*/  HADD2.F32 R54, -RZ, R35.H0_H0 ;  /* 0x20000023ff367230 */ /* 0x000fc40000004100 */
[----:B------:R-:W-:Y:S01]  /*0b10*/  FMUL.FTZ R90, R55, R110 ;  /* 0x0000006e375a7220 */ /* 0x000fe20000410000 */
[--C-:B------:R-:W-:Y:S02]  /*0b20*/  HADD2.F32 R49, -RZ, R52.reuse.H0_H0 ;  /* 0x20000034ff317230 */ /* 0x100fe40000004100 */
[----:B------:R-:W-:Y:S01]  /*0b30*/  FMUL.FTZ R102, R81, R44 ;  /* 0x0000002c51667220 */ /* 0x000fe20000410000 */
[----:B------:R-:W-:Y:S01]  /*0b40*/  FMUL.FTZ R89, R71, R86 ;  /* 0x0000005647597220 */ /* 0x000fe20000410000 */
[----:B------:R-:W-:Y:S01]  /*0b50*/  FADD.FTZ R55, R114, R103 ;  /* 0x0000006772377221 */ /* 0x000fe20000010000 */
[----:B------:R-:W-:Y:S02]  /*0b60*/  HADD2.F32 R51, -RZ, R53.H0_H0 ;  /* 0x20000035ff337230 */ /* 0x000fe40000004100 */
[----:B------:R-:W-:Y:S01]  /*0b70*/  FFMA.FTZ R86, R92, R103, R73 ;  /* 0x000000675c567223 */ /* 0x000fe20000010049 */
[----:B------:R-:W-:Y:S02]  /*0b80*/  HADD2.F32 R53, -RZ, R35.H1_H1 ;  /* 0x30000023ff357230 */ /* 0x000fe40000004100 */
[----:B------:R-:W-:Y:S01]  /*0b90*/  FMUL.FTZ R87, R54, R113 ;  /* 0x0000007136577220 */ /* 0x000fe20000410000 */
[----:B------:R-:W-:-:S02]  /*0ba0*/  HADD2.F32 R52, -RZ, R52.H1_H1 ;  /* 0x30000034ff347230 */ /* 0x000fc40000004100 */
[----:B------:R-:W-:Y:S01]  /*0bb0*/  FMUL.FTZ R99, R120, R49 ;  /* 0x0000003178637220 */ /* 0x000fe20000410000 */
[----:B------:R-:W-:Y:S02]  /*0bc0*/  HADD2.F32 R83, -RZ, R32.H1_H1 ;  /* 0x30000020ff537230 */ /* 0x000fe40000004100 */
[----:B------:R-:W-:Y:S01]  /*0bd0*/  FADD.FTZ R54, R55, R102 ;  /* 0x0000006637367221 */ /* 0x000fe20000010000 */
[----:B------:R-:W-:Y:S01]  /*0be0*/  FMUL.FTZ R88, R71, R88 ;  /* 0x0000005847587220 */ /* 0x000fe20000410000 */
[----:B------:R-:W-:Y:S01]  /*0bf0*/  FFMA.FTZ R55, R89, R102, R86 ;  /* 0x0000006659377223 */ /* 0x000fe20000010056 */
[----:B------:R-:W-:Y:S01]  /*0c00*/  FMUL.FTZ R86, R53, R112 ;  /* 0x0000007035567220 */ /* 0x000fe20000410000 */
[----:B------:R-:W-:Y:S01]  /*0c10*/  FMUL.FTZ R98, R83, R52 ;  /* 0x0000003453627220 */ /* 0x000fe20000410000 */
[----:B------:R-:W-:Y:S01]  /*0c20*/  FADD.FTZ R53, R54, R99 ;  /* 0x0000006336357221 */ /* 0x000fe20000010000 */
[C---:B------:R-:W-:Y:S01]  /*0c30*/  FMUL.FTZ R85, R71.reuse, R78 ;  /* 0x0000004e47557220 */ /* 0x040fe20000410000 */
[----:B------:R-:W-:Y:S01]  /*0c40*/  FFMA.FTZ R54, R88, R99, R55 ;  /* 0x0000006358367223 */ /* 0x000fe20000010037 */
[----:B------:R-:W-:Y:S01]  /*0c50*/  FMUL.FTZ R83, R71, R76 ;  /* 0x0000004c47537220 */ /* 0x000fe20000410000 */
[----:B------:R-:W-:Y:S01]  /*0c60*/  FMUL.FTZ R95, R122, R51 ;  /* 0x000000337a5f7220 */ /* 0x000fe20000410000 */
[----:B------:R-:W-:Y:S01]  /*0c70*/  FADD.FTZ R76, R53, R98 ;  /* 0x00000062354c7221 */ /* 0x000fe20000010000 */
[----:B------:R-:W-:Y:S01]  /*0c80*/  FMUL.FTZ R84, R71, R84 ;  /* 0x0000005447547220 */ /* 0x000fe20000410000 */
[----:B------:R-:W-:Y:S01]  /*0c90*/  FFMA.FTZ R53, R85, R98, R54 ;  /* 0x0000006255357223 */ /* 0x000fe20000010036 */
[C---:B------:R-:W-:Y:S01]  /*0ca0*/  FMUL.FTZ R79, R71.reuse, R72 ;  /* 0x00000048474f7220 */ /* 0x040fe20000410000 */
[----:B------:R-:W-:Y:S01]  /*0cb0*/  FADD.FTZ R55, R76, R95 ;  /* 0x0000005f4c377221 */ /* 0x000fe20000010000 */
[C---:B------:R-:W-:Y:S01]  /*0cc0*/  FMUL.FTZ R82, R71.reuse, R82 ;  /* 0x0000005247527220 */ /* 0x040fe20000410000 */
[----:B------:R-:W-:Y:S01]  /*0cd0*/  FFMA.FTZ R54, R84, R95, R53 ;  /* 0x0000005f54367223 */ /* 0x000fe20000010035 */
        /* <DEDUP_REMOVED lines=29> */
.L_x_980:
        /* <DEDUP_REMOVED lines=9> */
[----:B------:R-:W-:-:S02]  /*0f40*/  IMAD.WIDE.U32 R52, R69, 0x10, R24 ;  /* 0x0000001045347825 */ /* 0x000fc400078e0018 */
[----:B------:R-:W0:Y:S04]  /*0f50*/  LDC.64 R24, c[0x0][0x438] ;  /* 0x00010e00ff187b82 */ /* 0x000e280000000a00 */
[----:B------:R-:W4:Y:S01]  /*0f60*/  LDG.E.128 R52, desc[UR6][R52.64] ;  /* 0x0000000634347981 */ /* 0x000f22000c1e1d00 */
[----:B0-----:R-:W-:-:S04]  /*0f70*/  IMAD.WIDE.U32 R28, R70, 0x10, R24 ;  /* 0x00000010461c7825 */ /* 0x001fc800078e0018 */
[----:B------:R-:W-:Y:S02]  /*0f80*/  IMAD.WIDE.U32 R24, R69, 0x10, R24 ;  /* 0x0000001045187825 */ /* 0x000fe400078e0018 */
[----:B------:R-:W5:Y:S04]  /*0f90*/  LDG.E.128 R28, desc[UR6][R28.64] ;  /* 0x000000061c1c7981 */ /* 0x000f68000c1e1d00 */
[----:B------:R-:W5:Y:S01]  /*0fa0*/  LDG.E.128 R24, desc[UR6][R24.64] ;  /* 0x0000000618187981 */ /* 0x000f62000c1e1d00 */
[----:B------:R-:W-:Y:S02]  /*0fb0*/  HADD2.F32 R102, -RZ, R36.H0_H0 ;  /* 0x20000024ff667230 */ /* 0x000fe40000004100 */
[----:B------:R-:W-:Y:S02]  /*0fc0*/  HADD2.F32 R116, -RZ, R38.H0_H0 ;  /* 0x20000026ff747230 */ /* 0x000fe40000004100 */
[----:B------:R-:W-:-:S02]  /*0fd0*/  HADD2.F32 R104, -RZ, R37.H0_H0 ;  /* 0x20000025ff687230 */ /* 0x000fc40000004100 */
[----:B------:R-:W-:Y:S02]  /*0fe0*/  HADD2.F32 R114, -RZ, R34.H0_H0 ;  /* 0x20000022ff727230 */ /* 0x000fe40000004100 */
[----:B------:R-:W-:Y:S02]  /*0ff0*/  HADD2.F32 R118, -RZ, R39.H0_H0 ;  /* 0x20000027ff767230 */ /* 0x000fe40000004100 */
[----:B------:R-:W-:Y:S02]  /*1000*/  HADD2.F32 R120, -RZ, R32.H0_H0 ;  /* 0x20000020ff787230 */ /* 0x000fe40000004100 */
[----:B------:R-:W-:Y:S02]  /*1010*/  HADD2.F32 R122, -RZ, R33.H0_H0 ;  /* 0x20000021ff7a7230 */ /* 0x000fe40000004100 */
[--C-:B--2---:R-:W-:Y:S02]  /*1020*/  HADD2.F32 R77, -RZ, R41.reuse.H0_H0 ;  /* 0x20000029ff4d7230 */ /* 0x104fe40000004100 */
[----:B------:R-:W-:-:S02]  /*1030*/  HADD2.F32 R41, -RZ, R41.H1_H1 ;  /* 0x30000029ff297230 */ /* 0x000fc40000004100 */
[--C-:B------:R-:W-:Y:S02]  /*1040*/  HADD2.F32 R73, -RZ, R40.reuse.H0_H0 ;  /* 0x20000028ff497230 */ /* 0x100fe40000004100 */
[C---:B------:R-:W-:Y:S01]  /*1050*/  FADD.FTZ R100, -R72.reuse, R77 ;  /* 0x0000004d48647221 */ /* 0x040fe20000010100 */
[----:B------:R-:W-:Y:S02]  /*1060*/  HADD2.F32 R75, -RZ, R40.H1_H1 ;  /* 0x30000028ff4b7230 */ /* 0x000fe40000004100 */
[C---:B------:R-:W-:Y:S01]  /*1070*/  FADD.FTZ R94, -R72.reuse, R41 ;  /* 0x00000029485e7221 */ /* 0x040fe20000010100 */
[----:B---3--:R-:W-:Y:S02]  /*1080*/  HADD2.F32 R89, -RZ, R45.H0_H0 ;  /* 0x2000002dff597230 */ /* 0x008fe40000004100 */
[C---:B------:R-:W-:Y:S01]  /*1090*/  FADD.FTZ R40, -R72.reuse, R73 ;  /* 0x0000004948287221 */ /* 0x040fe20000010100 */
[----:B----4-:R-:W-:Y:S02]  /*10a0*/  HADD2.F32 R41, -RZ, R48.H0_H0 ;  /* 0x20000030ff297230 */ /* 0x010fe40000004100 */
[----:B------:R-:W-:Y:S01]  /*10b0*/  FADD.FTZ R98, -R72, R75 ;  /* 0x0000004b48627221 */ /* 0x000fe20000010100 */
[----:B------:R-:W-:-:S02]  /*10c0*/  HADD2.F32 R83, -RZ, R43.H0_H0 ;  /* 0x2000002bff537230 */ /* 0x000fc40000004100 */
[C---:B-----5:R-:W-:Y:S01]  /*10d0*/  FMUL.FTZ R40, R71.reuse, R40 ;  /* 0x0000002847287220 */ /* 0x060fe20000410000 */
[----:B------:R-:W-:Y:S02]  /*10e0*/  HADD2.F32 R45, -RZ, R45.H1_H1 ;  /* 0x3000002dff2d7230 */ /* 0x000fe40000004100 */
[----:B------:R-:W-:Y:S01]  /*10f0*/  FMUL.FTZ R109, R102, R41 ;  /* 0x00000029666d7220 */ /* 0x000fe20000410000 */
[----:B------:R-:W-:Y:S02]  /*1100*/  HADD2.F32 R43, -RZ, R43.H1_H1 ;  /* 0x3000002bff2b7230 */ /* 0x000fe40000004100 */
[----:B------:R-:W-:Y:S01]  /*1110*/  FMUL.FTZ R101, R71, R98 ;  /* 0x0000006247657220 */ /* 0x000fe20000410000 */
[----:B------:R-:W-:Y:S02]  /*1120*/  HADD2.F32 R48, -RZ, R48.H1_H1 ;  /* 0x30000030ff307230 */ /* 0x000fe40000004100 */
[----:B------:R-:W-:Y:S01]  /*1130*/  FADD.FTZ R76, -R72, R45 ;  /* 0x0000002d484c7221 */ /* 0x000fe20000010100 */
[----:B------:R-:W-:-:S02]  /*1140*/  HADD2.F32 R75, -RZ, R36.H1_H1 ;  /* 0x30000024ff4b7230 */ /* 0x000fc40000004100 */
[----:B------:R-:W-:Y:S01]  /*1150*/  FADD.FTZ R86, -R72, R43 ;  /* 0x0000002b48567221 */ /* 0x000fe20000010100 */
[----:B------:R-:W-:Y:S02]  /*1160*/  HADD2.F32 R45, -RZ, R50.H0_H0 ;  /* 0x20000032ff2d7230 */ /* 0x000fe40000004100 */
[----:B------:R-:W-:Y:S01]  /*1170*/  FFMA.FTZ R98, R40, R109, RZ ;  /* 0x0000006d28627223 */ /* 0x000fe200000100ff */
[----:B------:R-:W-:Y:S02]  /*1180*/  HADD2.F32 R43, -RZ, R49.H0_H0 ;  /* 0x20000031ff2b7230 */ /* 0x000fe40000004100 */
[----:B------:R-:W-:Y:S01]  /*1190*/  FMUL.FTZ R108, R75, R48 ;  /* 0x000000304b6c7220 */ /* 0x000fe20000410000 */
[----:B------:R-:W-:Y:S01]  /*11a0*/  FADD.FTZ R75, RZ, R109 ;  /* 0x0000006dff4b7221 */ /* 0x000fe20000010000 */
[--C-:B------:R-:W-:Y:S02]  /*11b0*/  HADD2.F32 R79, -RZ, R42.reuse.H0_H0 ;  /* 0x2000002aff4f7230 */ /* 0x100fe40000004100 */
[----:B------:R-:W-:Y:S01]  /*11c0*/  FMUL.FTZ R105, R116, R45 ;  /* 0x0000002d74697220 */ /* 0x000fe20000410000 */
[----:B------:R-:W-:-:S02]  /*11d0*/  HADD2.F32 R81, -RZ, R42.H1_H1 ;  /* 0x3000002aff517230 */ /* 0x000fc40000004100 */
[----:B------:R-:W-:Y:S01]  /*11e0*/  FMUL.FTZ R107, R104, R43 ;  /* 0x0000002b686b7220 */ /* 0x000fe20000410000 */
[----:B------:R-:W-:Y:S02]  /*11f0*/  HADD2.F32 R42, -RZ, R49.H1_H1 ;  /* 0x30000031ff2a7230 */ /* 0x000fe40000004100 */
[----:B------:R-:W-:Y:S01]  /*1200*/  FADD.FTZ R116, R75, R108 ;  /* 0x0000006c4b747221 */ /* 0x000fe20000010000 */
[----:B------:R-:W-:Y:S02]  /*1210*/  HADD2.F32 R77, -RZ, R37.H1_H1 ;  /* 0x30000025ff4d7230 */ /* 0x000fe40000004100 */
[----:B------:R-:W-:Y:S01]  /*1220*/  FMUL.FTZ R100, R71, R100 ;  /* 0x0000006447647220 */ /* 0x000fe20000410000 */
[----:B------:R-:W-:Y:S01]  /*1230*/  FFMA.FTZ R75, R101, R108, R98 ;  /* 0x0000006c654b7223 */ /* 0x000fe20000010062 */
[--C-:B------:R-:W-:Y:S02]  /*1240*/  HADD2.F32 R85, -RZ, R44.reuse.H0_H0 ;  /* 0x2000002cff557230 */ /* 0x100fe40000004100 */
[----:B------:R-:W-:Y:S01]  /*1250*/  FMUL.FTZ R97, R71, R94 ;  /* 0x0000005e47617220 */ /* 0x000fe20000410000 */
[----:B------:R-:W-:Y:S01]  /*1260*/  FMUL.FTZ R106, R77, R42 ;  /* 0x0000002a4d6a7220 */ /* 0x000fe20000410000 */
[----:B------:R-:W-:-:S02]  /*1270*/  HADD2.F32 R87, -RZ, R44.H1_H1 ;  /* 0x3000002cff577230 */ /* 0x000fc40000004100 */
[----:B------:R-:W-:Y:S01]  /*1280*/  FADD.FTZ R77, R116, R107 ;  /* 0x0000006b744d7221 */ /* 0x000fe20000010000 */
[--C-:B------:R-:W-:Y:S02]  /*1290*/  HADD2.F32 R91, -RZ, R46.reuse.H0_H0 ;  /* 0x2000002eff5b7230 */ /* 0x100fe40000004100 */
[----:B------:R-:W-:Y:S01]  /*12a0*/  FADD.FTZ R96, -R72, R79 ;  /* 0x0000004f48607221 */ /* 0x000fe20000010100 */
[----:B------:R-:W-:Y:S02]  /*12b0*/  HADD2.F32 R93, -RZ, R46.H1_H1 ;  /* 0x3000002eff5d7230 */ /* 0x000fe40000004100 */
[----:B------:R-:W-:Y:S01]  /*12c0*/  FFMA.FTZ R94, R100, R107, R75 ;  /* 0x0000006b645e7223 */ /* 0x000fe2000001004b */
[--C-:B------:R-:W-:Y:S02]  /*12d0*/  HADD2.F32 R95, -RZ, R47.reuse.H0_H0 ;  /* 0x2000002fff5f7230 */ /* 0x100fe40000004100 */
[----:B------:R-:W-:Y:S01]  /*12e0*/  FADD.FTZ R90, -R72, R81 ;  /* 0x00000051485a7221 */ /* 0x000fe20000010100 */
[----:B------:R-:W-:-:S02]  /*12f0*/  HADD2.F32 R47, -RZ, R47.H1_H1 ;  /* 0x3000002fff2f7230 */ /* 0x000fc40000004100 */
[----:B------:R-:W-:Y:S01]  /*1300*/  FADD.FTZ R116, R77, R106 ;  /* 0x0000006a4d747221 */ /* 0x000fe20000010000 */
[----:B------:R-:W-:Y:S02]  /*1310*/  HADD2.F32 R46, -RZ, R53.H1_H1 ;  /* 0x30000035ff2e7230 */ /* 0x000fe40000004100 */
[C---:B------:R-:W-:Y:S01]  /*1320*/  FADD.FTZ R92, -R72.reuse, R83 ;  /* 0x00000053485c7221 */ /* 0x040fe20000010100 */
[----:B------:R-:W-:Y:S02]  /*1330*/  HADD2.F32 R73, -RZ, R33.H1_H1 ;  /* 0x30000021ff497230 */ /* 0x000fe40000004100 */
[C---:B------:R-:W-:Y:S01]  /*1340*/  FADD.FTZ R88, -R72.reuse, R85 ;  /* 0x0000005548587221 */ /* 0x040fe20000010100 */
[----:B------:R-:W-:Y:S02]  /*1350*/  HADD2.F32 R50, -RZ, R50.H1_H1 ;  /* 0x30000032ff327230 */ /* 0x000fe40000004100 */
[----:B------:R-:W-:Y:S01]  /*1360*/  FADD.FTZ R78, -R72, R87 ;  /* 0x00000057484e7221 */ /* 0x000fe20000010100 */
[----:B------:R-:W-:-:S02]  /*1370*/  HADD2.F32 R79, -RZ, R38.H1_H1 ;  /* 0x30000026ff4f7230 */ /* 0x000fc40000004100 */
[C---:B------:R-:W-:Y:S01]  /*1380*/  FADD.FTZ R84, -R72.reuse, R89 ;  /* 0x0000005948547221 */ /* 0x040fe20000010100 */
[C---:B------:R-:W-:Y:S01]  /*1390*/  FADD.FTZ R82, -R72.reuse, R91 ;  /* 0x0000005b48527221 */ /* 0x040fe20000010100 */
[C---:B------:R-:W-:Y:S01]  /*13a0*/  FADD.FTZ R74, -R72.reuse, R93 ;  /* 0x0000005d484a7221 */ /* 0x040fe20000010100 */
[C---:B------:R-:W-:Y:S01]  /*13b0*/  FADD.FTZ R80, -R72.reuse, R95 ;  /* 0x0000005f48507221 */ /* 0x040fe20000010100 */
[----:B------:R-:W-:Y:S01]  /*13c0*/  FMUL.FTZ R96, R71, R96 ;  /* 0x0000006047607220 */ /* 0x000fe20000410000 */
[----:B------:R-:W-:Y:S01]  /*13d0*/  FFMA.FTZ R75, R97, R106, R94 ;  /* 0x0000006a614b7223 */ /* 0x000fe2000001005e */
[----:B------:R-:W-:Y:S01]  /*13e0*/  FADD.FTZ R72, -R72, R47 ;  /* 0x0000002f48487221 */ /* 0x000fe20000010100 */
[----:B------:R-:W-:Y:S02]  /*13f0*/  HADD2.F32 R111, -RZ, R54.H0_H0 ;  /* 0x20000036ff6f7230 */ /* 0x000fe40000004100 */
[----:B------:R-:W-:Y:S01]  /*1400*/  FMUL.FTZ R94, R73, R46 ;  /* 0x0000002e495e7220 */ /* 0x000fe20000410000 */
[----:B------:R-:W-:-:S02]  /*1410*/  HADD2.F32 R47, -RZ, R51.H0_H0 ;  /* 0x20000033ff2f7230 */ /* 0x000fc40000004100 */
[----:B------:R-:W-:Y:S01]  /*1420*/  FMUL.FTZ R104, R79, R50 ;  /* 0x000000324f687220 */ /* 0x000fe20000410000 */
[----:B------:R-:W-:Y:S01]  /*1430*/  FMUL.FTZ R93, R71, R90 ;  /* 0x0000005a475d7220 */ /* 0x000fe20000410000 */
[----:B------:R-:W-:Y:S01]  /*1440*/  FADD.FTZ R73, R116, R105 ;  /* 0x0000006974497221 */ /* 0x000fe20000010000 */
[--C-:B------:R-:W-:Y:S02]  /*1450*/  HADD2.F32 R113, -RZ, R55.reuse.H0_H0 ;  /* 0x20000037ff717230 */ /* 0x100fe40000004100 */
[----:B------:R-:W-:Y:S01]  /*1460*/  FFMA.FTZ R90, R96, R105, R75 ;  /* 0x00000069605a7223 */ /* 0x000fe2000001004b */
[----:B------:R-:W-:Y:S02]  /*1470*/  HADD2.F32 R112, -RZ, R55.H1_H1 ;  /* 0x30000037ff707230 */ /* 0x000fe40000004100 */
[----:B------:R-:W-:Y:S01]  /*1480*/  FMUL.FTZ R91, R114, R111 ;  /* 0x0000006f725b7220 */ /* 0x000fe20000410000 */
[----:B------:R-:W-:Y:S02]  /*1490*/  HADD2.F32 R110, -RZ, R54.H1_H1 ;  /* 0x30000036ff6e7230 */ /* 0x000fe40000004100 */
[----:B------:R-:W-:Y:S01]  /*14a0*/  FMUL.FTZ R103, R118, R47 ;  /* 0x0000002f76677220 */ /* 0x000fe20000410000 */
[----:B------:R-:W-:-:S02]  /*14b0*/  HADD2.F32 R55, -RZ, R34.H1_H1 ;  /* 0x30000022ff377230 */ /* 0x000fc40000004100 */
[----:B------:R-:W-:Y:S01]  /*14c0*/  FADD.FTZ R114, R73, R104 ;  /* 0x0000006849727221 */ /* 0x000fe20000010000 */
[----:B------:R-:W-:Y:S02]  /*14d0*/  HADD2.F32 R44, -RZ, R51.H1_H1 ;  /* 0x30000033ff2c7230 */ /* 0x000fe40000004100 */
[----:B------:R-:W-:Y:S01]  /*14e0*/  FMUL.FTZ R92, R71, R92 ;  /* 0x0000005c475c7220 */ /* 0x000fe20000410000 */
[----:B------:R-:W-:Y:S02]  /*14f0*/  HADD2.F32 R81, -RZ, R39.H1_H1 ;  /* 0x30000027ff517230 */ /* 0x000fe40000004100 */
[----:B------:R-:W-:Y:S01]  /*1500*/  FFMA.FTZ R73, R93, R104, R90 ;  /* 0x000000685d497223 */ /* 0x000fe2000001005a */
[----:B------:R-:W-:Y:S02]  /*1510*/  HADD2.F32 R54, -RZ, R35.H0_H0 ;  /* 0x20000023ff367230 */ /* 0x000fe40000004100 */
[----:B------:R-:W-:Y:S01]  /*1520*/  FMUL.FTZ R90, R55, R110 ;  /* 0x0000006e375a7220 */ /* 0x000fe20000410000 */
[----:B------:R-:W-:-:S02]  /*1530*/  HADD2.F32 R49, -RZ, R52.H0_H0 ;  /* 0x20000034ff317230 */ /* 0x000fc40000004100 */
[----:B------:R-:W-:Y:S01]  /*1540*/  FMUL.FTZ R102, R81, R44 ;  /* 0x0000002c51667220 */ /* 0x000fe20000410000 */
[----:B------:R-:W-:Y:S01]  /*1550*/  FMUL.FTZ R89, R71, R86 ;  /* 0x0000005647597220 */ /* 0x000fe20000410000 */
[----:B------:R-:W-:Y:S01]  /*1560*/  FADD.FTZ R55, R114, R103 ;  /* 0x0000006772377221 */ /* 0x000fe20000010000 */
[----:B------:R-:W-:Y:S02]  /*1570*/  HADD2.F32 R51, -RZ, R53.H0_H0 ;  /* 0x20000035ff337230 */ /* 0x000fe40000004100 */
[----:B------:R-:W-:Y:S01]  /*1580*/  FFMA.FTZ R86, R92, R103, R73 ;  /* 0x000000675c567223 */ /* 0x000fe20000010049 */
[----:B------:R-:W-:Y:S02]  /*1590*/  HADD2.F32 R53, -RZ, R35.H1_H1 ;  /* 0x30000023ff357230 */ /* 0x000fe40000004100 */
[----:B------:R-:W-:Y:S01]  /*15a0*/  FMUL.FTZ R87, R54, R113 ;  /* 0x0000007136577220 */ /* 0x000fe20000410000 */
[----:B------:R-:W-:Y:S02]  /*15b0*/  HADD2.F32 R52, -RZ, R52.H1_H1 ;  /* 0x30000034ff347230 */ /* 0x000fe40000004100 */
[----:B------:R-:W-:Y:S01]  /*15c0*/  FMUL.FTZ R99, R120, R49 ;  /* 0x0000003178637220 */ /* 0x000fe20000410000 */
[----:B------:R-:W-:-:S02]  /*15d0*/  HADD2.F32 R83, -RZ, R32.H1_H1 ;  /* 0x30000020ff537230 */ /* 0x000fc40000004100 */
        /* <DEDUP_REMOVED lines=45> */
.L_x_981:
        /* <DEDUP_REMOVED lines=52> */
.L_x_999:
        /* <DEDUP_REMOVED lines=76> */
[----:B------:R-:W-:Y:S01]  /*20b0*/  F2FP.F16.F32.PACK_AB R42, R53, R42 ;  /* 0x0000002a352a723e */ /* 0x000fe200000000ff */
[----:B------:R-:W-:Y:S01]  /*20c0*/  IMAD.WIDE.U32 R48, R69, 0x10, R40 ;  /* 0x0000001045307825 */ /* 0x000fe200078e0028 */
[----:B------:R-:W-:Y:S02]  /*20d0*/  F2FP.F16.F32.PACK_AB R41, R46, R47 ;  /* 0x0000002f2e29723e */ /* 0x000fe400000000ff */
[----:B------:R-:W-:Y:S02]  /*20e0*/  F2FP.F16.F32.PACK_AB R40, R45, R44 ;  /* 0x0000002c2d28723e */ /* 0x000fe400000000ff */
[----:B------:R-:W-:Y:S02]  /*20f0*/  F2FP.F16.F32.PACK_AB R47, R68, R87 ;  /* 0x00000057442f723e */ /* 0x000fe400000000ff */
[----:B------:R-:W-:Y:S01]  /*2100*/  F2FP.F16.F32.PACK_AB R46, R72, R83 ;  /* 0x00000053482e723e */ /* 0x000fe200000000ff */
[----:B------:R3:W-:Y:S01]  /*2110*/  STG.E.128 desc[UR6][R70.64], R40 ;  /* 0x0000002846007986 */ /* 0x0007e2000c101d06 */
[----:B------:R-:W-:-:S02]  /*2120*/  F2FP.F16.F32.PACK_AB R45, R54, R79 ;  /* 0x0000004f362d723e */ /* 0x000fc400000000ff */
[----:B------:R-:W-:-:S05]  /*2130*/  F2FP.F16.F32.PACK_AB R44, R52, R75 ;  /* 0x0000004b342c723e */ /* 0x000fca00000000ff */
[----:B------:R3:W-:Y:S01]  /*2140*/  STG.E.128 desc[UR6][R48.64], R44 ;  /* 0x0000002c30007986 */ /* 0x0007e2000c101d06 */
[----:B------:R-:W-:Y:S05]  /*2150*/  BRA `(.L_x_985) ;  /* 0x0000001000987947 */ /* 0x000fea0003800000 */
.L_x_984:
        /* <DEDUP_REMOVED lines=52> */
[-C--:B------:R-:W-:Y:S01]  /*24a0*/  FMUL.FTZ R52, R51, R68.reuse ;  /* 0x0000004433347220 */ /* 0x080fe20000410000 */
[----:B------:R-:W-:Y:S01]  /*24b0*/  FMUL.FTZ R53, R108, R68 ;  /* 0x000000446c357220 */ /* 0x000fe20000410000 */
[----:B-1----:R-:W-:-:S04]  /*24c0*/  IMAD.WIDE.U32 R70, R70, 0x10, R40 ;  /* 0x0000001046467825 */ /* 0x002fc800078e0028 */
[-C--:B------:R-:W-:Y:S01]  /*24d0*/  FMUL.FTZ R49, R45, R68.reuse ;  /* 0x000000442d317220 */ /* 0x080fe20000410000 */
[-C--:B------:R-:W-:Y:S01]  /*24e0*/  FMUL.FTZ R50, R47, R68.reuse ;  /* 0x000000442f327220 */ /* 0x080fe20000410000 */
[----:B------:R-:W-:Y:S01]  /*24f0*/  FMUL.FTZ R55, R104, R68 ;  /* 0x0000004468377220 */ /* 0x000fe20000410000 */
[----:B------:R-:W-:Y:S01]  /*2500*/  IMAD.WIDE.U32 R76, R69, 0x10, R40 ;  /* 0x00000010454c7825 */ /* 0x000fe200078e0028 */
[----:B------:R-:W-:-:S03]  /*2510*/  F2FP.F16.F32.PACK_AB R40, R108, R43 ;  /* 0x0000002b6c28723e */ /* 0x000fc600000000ff */
[----:B------:R-:W-:Y:S01]  /*2520*/  FMUL.FTZ R78, R81, R68 ;  /* 0x00000044514e7220 */ /* 0x000fe20000410000 */
[----:B------:R-:W-:Y:S01]  /*2530*/  F2FP.F16.F32.PACK_AB R41, R106, R45 ;  /* 0x0000002d6a29723e */ /* 0x000fe200000000ff */
[----:B------:R-:W-:Y:S01]  /*2540*/  IMAD.WIDE.U32 R74, R69, 0x10, R74 ;  /* 0x00000010454a7825 */ /* 0x000fe200078e004a */
[----:B------:R-:W-:-:S03]  /*2550*/  F2FP.F16.F32.PACK_AB R43, R102, R51 ;  /* 0x00000033662b723e */ /* 0x000fc600000000ff */
[-C--:B------:R-:W-:Y:S01]  /*2560*/  FMUL.FTZ R106, R106, R68.reuse ;  /* 0x000000446a6a7220 */ /* 0x080fe20000410000 */
[-C--:B------:R-:W-:Y:S01]  /*2570*/  FMUL.FTZ R51, R102, R68.reuse ;  /* 0x0000004466337220 */ /* 0x080fe20000410000 */
[-C--:B------:R-:W-:Y:S01]  /*2580*/  FMUL.FTZ R69, R79, R68.reuse ;  /* 0x000000444f457220 */ /* 0x080fe20000410000 */
[----:B------:R-:W-:Y:S01]  /*2590*/  F2FP.F16.F32.PACK_AB R44, R98, R79 ;  /* 0x0000004f622c723e */ /* 0x000fe200000000ff */
[-C--:B------:R-:W-:Y:S01]  /*25a0*/  FMUL.FTZ R54, R83, R68.reuse ;  /* 0x0000004453367220 */ /* 0x080fe20000410000 */
[----:B------:R-:W-:Y:S01]  /*25b0*/  F2FP.F16.F32.PACK_AB R45, R94, R81 ;  /* 0x000000515e2d723e */ /* 0x000fe200000000ff */
[-C--:B------:R-:W-:Y:S01]  /*25c0*/  FMUL.FTZ R98, R98, R68.reuse ;  /* 0x0000004462627220 */ /* 0x080fe20000410000 */
[----:B------:R-:W-:Y:S01]  /*25d0*/  F2FP.F16.F32.PACK_AB R46, R90, R83 ;  /* 0x000000535a2e723e */ /* 0x000fe200000000ff */
[-C--:B------:R-:W-:Y:S01]  /*25e0*/  FMUL.FTZ R79, R94, R68.reuse ;  /* 0x000000445e4f7220 */ /* 0x080fe20000410000 */
[-C--:B------:R-:W-:Y:S01]  /*25f0*/  FMUL.FTZ R81, R90, R68.reuse ;  /* 0x000000445a517220 */ /* 0x080fe20000410000 */
[-C--:B------:R-:W-:Y:S01]  /*2600*/  FMUL.FTZ R80, R85, R68.reuse ;  /* 0x0000004455507220 */ /* 0x080fe20000410000 */
[----:B------:R-:W-:Y:S01]  /*2610*/  FMUL.FTZ R83, R86, R68 ;  /* 0x0000004456537220 */ /* 0x000fe20000410000 */
[----:B------:R-:W-:-:S02]  /*2620*/  F2FP.F16.F32.PACK_AB R42, R104, R47 ;  /* 0x0000002f682a723e */ /* 0x000fc400000000ff */
[----:B------:R-:W-:Y:S02]  /*2630*/  F2FP.F16.F32.PACK_AB R51, R51, R52 ;  /* 0x000000343333723e */ /* 0x000fe400000000ff */
[----:B------:R-:W-:Y:S01]  /*2640*/  F2FP.F16.F32.PACK_AB R50, R55, R50 ;  /* 0x000000323732723e */ /* 0x000fe200000000ff */
[----:B------:R2:W-:Y:S01]  /*2650*/  STG.E.128 desc[UR6][R72.64], R40 ;  /* 0x0000002848007986 */ /* 0x0005e2000c101d06 */
[----:B------:R-:W-:Y:S02]  /*2660*/  F2FP.F16.F32.PACK_AB R49, R106, R49 ;  /* 0x000000316a31723e */ /* 0x000fe400000000ff */
[----:B------:R-:W-:Y:S02]  /*2670*/  F2FP.F16.F32.PACK_AB R48, R53, R48 ;  /* 0x000000303530723e */ /* 0x000fe400000000ff */
[----:B------:R-:W-:Y:S02]  /*2680*/  F2FP.F16.F32.PACK_AB R47, R86, R85 ;  /* 0x00000055562f723e */ /* 0x000fe400000000ff */
[----:B------:R-:W-:Y:S01]  /*2690*/  F2FP.F16.F32.PACK_AB R55, R83, R80 ;  /* 0x000000505337723e */ /* 0x000fe200000000ff */
[----:B------:R2:W-:Y:S01]  /*26a0*/  STG.E.128 desc[UR6][R70.64], R48 ;  /* 0x0000003046007986 */ /* 0x0005e2000c101d06 */
[----:B------:R-:W-:-:S02]  /*26b0*/  F2FP.F16.F32.PACK_AB R54, R81, R54 ;  /* 0x000000365136723e */ /* 0x000fc400000000ff */
[----:B------:R-:W-:Y:S01]  /*26c0*/  F2FP.F16.F32.PACK_AB R53, R79, R78 ;  /* 0x0000004e4f35723e */ /* 0x000fe200000000ff */
[----:B------:R2:W-:Y:S01]  /*26d0*/  STG.E.128 desc[UR6][R74.64], R44 ;  /* 0x0000002c4a007986 */ /* 0x0005e2000c101d06 */
[----:B------:R-:W-:-:S05]  /*26e0*/  F2FP.F16.F32.PACK_AB R52, R98, R69 ;  /* 0x000000456234723e */ /* 0x000fca00000000ff */
[----:B------:R2:W-:Y:S01]  /*26f0*/  STG.E.128 desc[UR6][R76.64], R52 ;  /* 0x000000344c007986 */ /* 0x0005e2000c101d06 */
[----:B------:R-:W-:Y:S05]  /*2700*/  BRA `(.L_x_985) ;  /* 0x0000000c002c7947 */ /* 0x000fea0003800000 */
.L_x_983:
        /* <DEDUP_REMOVED lines=8> */
[--C-:B------:R-:W-:Y:S02]  /*2790*/  HADD2.F32 R40, -RZ, R31.reuse.H0_H0 ;  /* 0x2000001fff287230 */ /* 0x100fe40000004100 */
[----:B------:R-:W-:Y:S01]  /*27a0*/  FADD.FTZ R55, -R92, R103 ;  /* 0x000000675c377221 */ /* 0x000fe20000010100 */
[----:B------:R-:W-:Y:S02]  /*27b0*/  HADD2.F32 R48, -RZ, R31.H1_H1 ;  /* 0x3000001fff307230 */ /* 0x000fe40000004100 */
[C-C-:B------:R-:W-:Y:S01]  /*27c0*/  FFMA.FTZ R101, R41.reuse, R101, R42.reuse ;  /* 0x0000006529657223 */ /* 0x140fe2000001002a */
[----:B------:R-:W-:Y:S01]  /*27d0*/  FFMA.FTZ R97, R41, R97, R42 ;  /* 0x0000006129617223 */ /* 0x000fe2000001002a */
[----:B------:R-:W-:Y:S01]  /*27e0*/  FFMA.FTZ R55, R71, R55, R40 ;  /* 0x0000003747377223 */ /* 0x000fe20000010028 */
[----:B------:R-:W-:-:S02]  /*27f0*/  HADD2.F32 R40, -RZ, R29.H0_H0 ;  /* 0x2000001dff287230 */ /* 0x000fc40000004100 */
        /* <DEDUP_REMOVED lines=11> */
[----:B------:R-:W-:Y:S01]  /*28b0*/  FFMA.FTZ R41, R41, R79, R42 ;  /* 0x0000004f29297223 */ /* 0x000fe2000001002a */
[----:B------:R-:W-:Y:S01]  /*28c0*/  FADD.FTZ R89, -R80, R87 ;  /* 0x0000005750597221 */ /* 0x000fe20000010100 */
[C---:B------:R-:W-:Y:S01]  /*28d0*/  FFMA.FTZ R47, R71.reuse, R47, R40 ;  /* 0x0000002f472f7223 */ /* 0x040fe20000010028 */
[----:B------:R-:W-:Y:S01]  /*28e0*/  FFMA.FTZ R73, R71, R73, R48 ;  /* 0x0000004947497223 */ /* 0x000fe20000010030 */
[----:B------:R-:W-:Y:S01]  /*28f0*/  FADD.FTZ R41, -R41, R86 ;  /* 0x0000005629297221 */ /* 0x000fe20000010100 */
[----:B------:R-:W-:-:S02]  /*2900*/  HADD2.F32 R40, -RZ, R28.H0_H0 ;  /* 0x2000001cff287230 */ /* 0x000fc40000004100 */
[----:B------:R-:W-:Y:S01]  /*2910*/  FADD.FTZ R49, -R97, R106 ;  /* 0x0000006a61317221 */ /* 0x000fe20000010100 */
[----:B------:R-:W-:Y:S02]  /*2920*/  HADD2.F32 R48, -RZ, R27.H1_H1 ;  /* 0x3000001bff307230 */ /* 0x000fe40000004100 */
[----:B------:R-:W-:Y:S01]  /*2930*/  FADD.FTZ R51, -R96, R105 ;  /* 0x0000006960337221 */ /* 0x000fe20000010100 */
[--C-:B------:R-:W-:Y:S02]  /*2940*/  HADD2.F32 R44, -RZ, R30.reuse.H0_H0 ;  /* 0x2000001eff2c7230 */ /* 0x100fe40000004100 */
[----:B------:R-:W-:Y:S01]  /*2950*/  FADD.FTZ R53, -R93, R104 ;  /* 0x000000685d357221 */ /* 0x000fe20000010100 */
[----:B------:R-:W-:Y:S02]  /*2960*/  HADD2.F32 R46, -RZ, R30.H1_H1 ;  /* 0x3000001eff2e7230 */ /* 0x000fe40000004100 */
[----:B------:R-:W-:Y:S01]  /*2970*/  FFMA.FTZ R43, R71, R43, R40 ;  /* 0x0000002b472b7223 */ /* 0x000fe20000010028 */
[----:B------:R-:W-:-:S02]  /*2980*/  HADD2.F32 R42, -RZ, R29.H1_H1 ;  /* 0x3000001dff2a7230 */ /* 0x000fc40000004100 */
[C---:B------:R-:W-:Y:S01]  /*2990*/  FFMA.FTZ R87, R71.reuse, R41, R48 ;  /* 0x0000002947577223 */ /* 0x040fe20000010030 */
[C---:B------:R-:W-:Y:S01]  /*29a0*/  FFMA.FTZ R51, R71.reuse, R51, R44 ;  /* 0x0000003347337223 */ /* 0x040fe2000001002c */
[----:B------:R-:W0:Y:S01]  /*29b0*/  LDC.64 R40, c[0x0][0x468] ;  /* 0x00011a00ff287b82 */ /* 0x000e220000000a00 */
[C---:B------:R-:W-:Y:S01]  /*29c0*/  FFMA.FTZ R53, R71.reuse, R53, R46 ;  /* 0x0000003547357223 */ /* 0x040fe2000001002e */
[----:B------:R-:W-:Y:S01]  /*29d0*/  FFMA.FTZ R49, R71, R49, R42 ;  /* 0x0000003147317223 */ /* 0x000fe2000001002a */
[----:B------:R-:W-:Y:S02]  /*29e0*/  HADD2.F32 R42, -RZ, R28.H1_H1 ;  /* 0x3000001cff2a7230 */ /* 0x000fe40000004100 */
[----:B------:R-:W-:Y:S01]  /*29f0*/  FADD.FTZ R45, -R101, R108 ;  /* 0x0000006c652d7221 */ /* 0x000fe20000010100 */
[--C-:B------:R-:W-:Y:S02]  /*2a00*/  HADD2.F32 R44, -RZ, R24.reuse.H0_H0 ;  /* 0x20000018ff2c7230 */ /* 0x100fe40000004100 */
[----:B------:R-:W-:Y:S01]  /*2a10*/  FADD.FTZ R75, -R88, R99 ;  /* 0x00000063584b7221 */ /* 0x000fe20000010100 */
[----:B------:R-:W-:-:S02]  /*2a20*/  HADD2.F32 R46, -RZ, R24.H1_H1 ;  /* 0x30000018ff2e7230 */ /* 0x000fc40000004100 */
[----:B------:R-:W-:Y:S01]  /*2a30*/  FADD.FTZ R77, -R85, R98 ;  /* 0x00000062554d7221 */ /* 0x000fe20000010100 */
[C---:B------:R-:W-:Y:S01]  /*2a40*/  FFMA.FTZ R45, R71.reuse, R45, R42 ;  /* 0x0000002d472d7223 */ /* 0x040fe2000001002a */
[----:B------:R-:W-:Y:S01]  /*2a50*/  FFMA.FTZ R75, R71, R75, R44 ;  /* 0x0000004b474b7223 */ /* 0x000fe2000001002c */
[----:B------:R-:W-:Y:S01]  /*2a60*/  FADD.FTZ R81, -R83, R94 ;  /* 0x0000005e53517221 */ /* 0x000fe20000010100 */
[----:B------:R-:W-:Y:S01]  /*2a70*/  FFMA.FTZ R77, R71, R77, R46 ;  /* 0x0000004d474d7223 */ /* 0x000fe2000001002e */
[--C-:B------:R-:W-:Y:S02]  /*2a80*/  HADD2.F32 R42, -RZ, R25.reuse.H0_H0 ;  /* 0x20000019ff2a7230 */ /* 0x100fe40000004100 */
[----:B------:R-:W-:Y:S01]  /*2a90*/  FADD.FTZ R79, -R84, R95 ;  /* 0x0000005f544f7221 */ /* 0x000fe20000010100 */
[----:B------:R-:W-:Y:S02]  /*2aa0*/  HADD2.F32 R44, -RZ, R25.H1_H1 ;  /* 0x30000019ff2c7230 */ /* 0x000fe40000004100 */
[----:B------:R-:W-:Y:S01]  /*2ab0*/  FADD.FTZ R83, -R82, R91 ;  /* 0x0000005b52537221 */ /* 0x000fe20000010100 */
[----:B------:R-:W-:-:S02]  /*2ac0*/  HADD2.F32 R46, -RZ, R26.H0_H0 ;  /* 0x2000001aff2e7230 */ /* 0x000fc40000004100 */
[----:B------:R-:W-:Y:S01]  /*2ad0*/  FADD.FTZ R85, -R111, R90 ;  /* 0x0000005a6f557221 */ /* 0x000fe20000010100 */
[----:B------:R-:W-:Y:S02]  /*2ae0*/  HADD2.F32 R48, -RZ, R26.H1_H1 ;  /* 0x3000001aff307230 */ /* 0x000fe40000004100 */
[C---:B------:R-:W-:Y:S01]  /*2af0*/  FFMA.FTZ R79, R71.reuse, R79, R42 ;  /* 0x0000004f474f7223 */ /* 0x040fe2000001002a */
[----:B------:R-:W-:Y:S02]  /*2b00*/  HADD2.F32 R50, -RZ, R27.H0_H0 ;  /* 0x2000001bff327230 */ /* 0x000fe40000004100 */
        /* <DEDUP_REMOVED lines=33> */
.L_x_986:
[----:B------:R-:W0:Y:S01]  /*2d20*/  LDC.64 R74, c[0x0][0x478] ;  /* 0x00011e00ff4a7b82 */ /* 0x000e220000000a00 */
[C-C-:B------:R-:W-:Y:S01]  /*2d30*/  FFMA.FTZ R40, R41.reuse, R40, R42.reuse ;  /* 0x0000002829287223 */ /* 0x140fe2000001002a */
[C-C-:B------:R-:W-:Y:S01]  /*2d40*/  FFMA.FTZ R96, R41.reuse, R96, R42.reuse ;  /* 0x0000006029607223 */ /* 0x140fe2000001002a */
[C-C-:B------:R-:W-:Y:S01]  /*2d50*/  FFMA.FTZ R101, R41.reuse, R101, R42.reuse ;  /* 0x0000006529657223 */ /* 0x140fe2000001002a */
[C-C-:B------:R-:W-:Y:S01]  /*2d60*/  FFMA.FTZ R100, R41.reuse, R100, R42.reuse ;  /* 0x0000006429647223 */ /* 0x140fe2000001002a */
[C-C-:B------:R-:W-:Y:S01]  /*2d70*/  FFMA.FTZ R97, R41.reuse, R97, R42.reuse ;  /* 0x0000006129617223 */ /* 0x140fe2000001002a */
[C-C-:B------:R-:W-:Y:S01]  /*2d80*/  FFMA.FTZ R93, R41.reuse, R93, R42.reuse ;  /* 0x0000005d295d7223 */ /* 0x140fe2000001002a */
[C-C-:B------:R-:W-:Y:S01]  /*2d90*/  FFMA.FTZ R92, R41.reuse, R92, R42.reuse ;  /* 0x0000005c295c7223 */ /* 0x140fe2000001002a */
[----:B------:R-:W1:Y:S01]  /*2da0*/  LDC.64 R76, c[0x0][0x468] ;  /* 0x00011a00ff4c7b82 */ /* 0x000e620000000a00 */
        /* <DEDUP_REMOVED lines=9> */
[----:B------:R-:W-:-:S02]  /*2e40*/  HADD2.F32 R42, -RZ, R28.H0_H0 ;  /* 0x2000001cff2a7230 */ /* 0x000fc40000004100 */
[----:B------:R-:W-:Y:S01]  /*2e50*/  FADD.FTZ R40, -R40, R109 ;  /* 0x0000006d28287221 */ /* 0x000fe20000010100 */
[--C-:B------:R-:W-:Y:S02]  /*2e60*/  HADD2.F32 R49, -RZ, R30.reuse.H0_H0 ;  /* 0x2000001eff317230 */ /* 0x100fe40000004100 */
[----:B------:R-:W-:Y:S01]  /*2e70*/  FADD.FTZ R96, -R96, R105 ;  /* 0x0000006960607221 */ /* 0x000fe20000010100 */
[----:B------:R-:W-:Y:S02]  /*2e80*/  HADD2.F32 R53, -RZ, R30.H1_H1 ;  /* 0x3000001eff357230 */ /* 0x000fe40000004100 */
[----:B------:R-:W-:Y:S01]  /*2e90*/  FADD.FTZ R104, -R93, R104 ;  /* 0x000000685d687221 */ /* 0x000fe20000010100 */
[----:B------:R-:W-:Y:S01]  /*2ea0*/  FADD.FTZ R86, -R41, R86 ;  /* 0x0000005629567221 */ /* 0x000fe20000010100 */
[C---:B------:R-:W-:Y:S01]  /*2eb0*/  FFMA.FTZ R41, R71.reuse, R40, R42 ;  /* 0x0000002847297223 */ /* 0x040fe2000001002a */
[C---:B------:R-:W-:Y:S01]  /*2ec0*/  FFMA.FTZ R51, R71.reuse, R96, R49 ;  /* 0x0000006047337223 */ /* 0x040fe20000010031 */
[----:B------:R-:W-:Y:S01]  /*2ed0*/  FFMA.FTZ R104, R71, R104, R53 ;  /* 0x0000006847687223 */ /* 0x000fe20000010035 */
[----:B------:R-:W-:-:S02]  /*2ee0*/  HADD2.F32 R40, -RZ, R31.H0_H0 ;  /* 0x2000001fff287230 */ /* 0x000fc40000004100 */
[----:B------:R-:W-:Y:S01]  /*2ef0*/  FADD.FTZ R92, -R92, R103 ;  /* 0x000000675c5c7221 */ /* 0x000fe20000010100 */
[----:B------:R-:W-:Y:S02]  /*2f00*/  HADD2.F32 R49, -RZ, R31.H1_H1 ;  /* 0x3000001fff317230 */ /* 0x000fe40000004100 */
[----:B------:R-:W-:Y:S01]  /*2f10*/  FADD.FTZ R102, -R89, R102 ;  /* 0x0000006659667221 */ /* 0x000fe20000010100 */
[----:B------:R-:W-:Y:S02]  /*2f20*/  HADD2.F32 R73, -RZ, R27.H1_H1 ;  /* 0x3000001bff497230 */ /* 0x000fe40000004100 */
[----:B------:R-:W-:Y:S01]  /*2f30*/  FADD.FTZ R88, -R88, R99 ;  /* 0x0000006358587221 */ /* 0x000fe20000010100 */
[--C-:B------:R-:W-:Y:S02]  /*2f40*/  HADD2.F32 R53, -RZ, R24.reuse.H0_H0 ;  /* 0x20000018ff357230 */ /* 0x100fe40000004100 */
[----:B------:R-:W-:Y:S01]  /*2f50*/  FADD.FTZ R98, -R85, R98 ;  /* 0x0000006255627221 */ /* 0x000fe20000010100 */
[----:B------:R-:W-:-:S02]  /*2f60*/  HADD2.F32 R55, -RZ, R24.H1_H1 ;  /* 0x30000018ff377230 */ /* 0x000fc40000004100 */
[----:B------:R-:W-:Y:S01]  /*2f70*/  FADD.FTZ R108, -R101, R108 ;  /* 0x0000006c656c7221 */ /* 0x000fe20000010100 */
[----:B------:R-:W-:Y:S02]  /*2f80*/  HADD2.F32 R43, -RZ, R28.H1_H1 ;  /* 0x3000001cff2b7230 */ /* 0x000fe40000004100 */
[----:B------:R-:W-:Y:S01]  /*2f90*/  FADD.FTZ R90, -R81, R90 ;  /* 0x0000005a515a7221 */ /* 0x000fe20000010100 */
[--C-:B------:R-:W-:Y:S02]  /*2fa0*/  HADD2.F32 R45, -RZ, R29.reuse.H0_H0 ;  /* 0x2000001dff2d7230 */ /* 0x100fe40000004100 */
[C---:B------:R-:W-:Y:S01]  /*2fb0*/  FFMA.FTZ R79, R71.reuse, R92, R40 ;  /* 0x0000005c474f7223 */ /* 0x040fe20000010028 */
[----:B------:R-:W-:Y:S02]  /*2fc0*/  HADD2.F32 R47, -RZ, R29.H1_H1 ;  /* 0x3000001dff2f7230 */ /* 0x000fe40000004100 */
[----:B------:R-:W-:Y:S01]  /*2fd0*/  FFMA.FTZ R102, R71, R102, R49 ;  /* 0x0000006647667223 */ /* 0x000fe20000010031 */
[----:B------:R-:W-:Y:S01]  /*2fe0*/  FADD.FTZ R100, -R100, R107 ;  /* 0x0000006b64647221 */ /* 0x000fe20000010100 */
[----:B------:R-:W-:Y:S01]  /*2ff0*/  FADD.FTZ R106, -R97, R106 ;  /* 0x0000006a616a7221 */ /* 0x000fe20000010100 */
[C---:B------:R-:W-:Y:S01]  /*3000*/  FFMA.FTZ R86, R71.reuse, R86, R73 ;  /* 0x0000005647567223 */ /* 0x040fe20000010049 */
[----:B------:R-:W-:Y:S01]  /*3010*/  FFMA.FTZ R81, R71, R88, R53 ;  /* 0x0000005847517223 */ /* 0x000fe20000010035 */
[----:B------:R-:W-:-:S02]  /*3020*/  HADD2.F32 R40, -RZ, R25.H0_H0 ;  /* 0x20000019ff287230 */ /* 0x000fc40000004100 */
[----:B------:R-:W-:Y:S01]  /*3030*/  FADD.FTZ R84, -R84, R95 ;  /* 0x0000005f54547221 */ /* 0x000fe20000010100 */
[----:B------:R-:W-:Y:S02]  /*3040*/  HADD2.F32 R49, -RZ, R25.H1_H1 ;  /* 0x30000019ff317230 */ /* 0x000fe40000004100 */
[----:B------:R-:W-:Y:S01]  /*3050*/  FADD.FTZ R94, -R83, R94 ;  /* 0x0000005e535e7221 */ /* 0x000fe20000010100 */
[C---:B------:R-:W-:Y:S01]  /*3060*/  FFMA.FTZ R98, R71.reuse, R98, R55 ;  /* 0x0000006247627223 */ /* 0x040fe20000010037 */
[--C-:B------:R-:W-:Y:S02]  /*3070*/  HADD2.F32 R53, -RZ, R26.reuse.H0_H0 ;  /* 0x2000001aff357230 */ /* 0x100fe40000004100 */
[----:B------:R-:W-:Y:S01]  /*3080*/  FADD.FTZ R82, -R82, R91 ;  /* 0x0000005b52527221 */ /* 0x000fe20000010100 */
[----:B------:R-:W-:Y:S02]  /*3090*/  HADD2.F32 R73, -RZ, R27.H0_H0 ;  /* 0x2000001bff497230 */ /* 0x000fe40000004100 */
[----:B------:R-:W-:Y:S01]  /*30a0*/  FADD.FTZ R80, -R80, R87 ;  /* 0x0000005750507221 */ /* 0x000fe20000010100 */
[----:B------:R-:W-:Y:S01]  /*30b0*/  FFMA.FTZ R43, R71, R108, R43 ;  /* 0x0000006c472b7223 */ /* 0x000fe2000001002b */
[----:B------:R-:W-:-:S02]  /*30c0*/  HADD2.F32 R55, -RZ, R26.H1_H1 ;  /* 0x3000001aff377230 */ /* 0x000fc40000004100 */
[C---:B------:R-:W-:Y:S01]  /*30d0*/  FFMA.FTZ R45, R71.reuse, R100, R45 ;  /* 0x00000064472d7223 */ /* 0x040fe2000001002d */
[C---:B------:R-:W-:Y:S01]  /*30e0*/  FFMA.FTZ R47, R71.reuse, R106, R47 ;  /* 0x0000006a472f7223 */ /* 0x040fe2000001002f */
[C---:B------:R-:W-:Y:S01]  /*30f0*/  FFMA.FTZ R83, R71.reuse, R84, R40 ;  /* 0x0000005447537223 */ /* 0x040fe20000010028 */
[C---:B------:R-:W-:Y:S01]  /*3100*/  FFMA.FTZ R94, R71.reuse, R94, R49 ;  /* 0x0000005e475e7223 */ /* 0x040fe20000010031 */
[C---:B------:R-:W-:Y:S01]  /*3110*/  FFMA.FTZ R85, R71.reuse, R82, R53 ;  /* 0x0000005247557223 */ /* 0x040fe20000010035 */
[C---:B------:R-:W-:Y:S01]  /*3120*/  FFMA.FTZ R87, R71.reuse, R80, R73 ;  /* 0x0000005047577223 */ /* 0x040fe20000010049 */
[----:B------:R-:W-:Y:S01]  /*3130*/  FFMA.FTZ R90, R71, R90, R55 ;  /* 0x0000005a475a7223 */ /* 0x000fe20000010037 */
[----:B0-----:R-:W-:Y:S01]  /*3140*/  IMAD.WIDE.U32 R72, R70, 0x10, R74 ;  /* 0x0000001046487825 */ /* 0x001fe200078e004a */
[----:B------:R-:W-:-:S03]  /*3150*/  F2FP.F16.F32.PACK_AB R40, R43, R41 ;  /* 0x000000292b28723e */ /* 0x000fc600000000ff */
[-C--:B------:R-:W-:Y:S01]  /*3160*/  FMUL.FTZ R53, R43, R68.reuse ;  /* 0x000000442b357220 */ /* 0x080fe20000410000 */
[----:B------:R-:W-:Y:S01]  /*3170*/  FMUL.FTZ R48, R41, R68 ;  /* 0x0000004429307220 */ /* 0x000fe20000410000 */
[----:B-1----:R-:W-:-:S04]  /*3180*/  IMAD.WIDE.U32 R70, R70, 0x10, R76 ;  /* 0x0000001046467825 */ /* 0x002fc800078e004c */
[-C--:B------:R-:W-:Y:S01]  /*3190*/  FMUL.FTZ R50, R51, R68.reuse ;  /* 0x0000004433327220 */ /* 0x080fe20000410000 */
[----:B------:R-:W-:Y:S01]  /*31a0*/  F2FP.F16.F32.PACK_AB R42, R104, R51 ;  /* 0x00000033682a723e */ /* 0x000fe200000000ff */
[----:B------:R-:W-:Y:S01]  /*31b0*/  FMUL.FTZ R49, R45, R68 ;  /* 0x000000442d317220 */ /* 0x000fe20000410000 */
[----:B------:R-:W-:Y:S01]  /*31c0*/  F2FP.F16.F32.PACK_AB R43, R102, R79 ;  /* 0x0000004f662b723e */ /* 0x000fe200000000ff */
[----:B------:R-:W-:Y:S01]  /*31d0*/  IMAD.WIDE.U32 R74, R69, 0x10, R74 ;  /* 0x00000010454a7825 */ /* 0x000fe200078e004a */
[----:B------:R-:W-:-:S03]  /*31e0*/  F2FP.F16.F32.PACK_AB R41, R47, R45 ;  /* 0x0000002d2f29723e */ /* 0x000fc600000000ff */
[-C--:B------:R-:W-:Y:S01]  /*31f0*/  FMUL.FTZ R52, R47, R68.reuse ;  /* 0x000000442f347220 */ /* 0x080fe20000410000 */
[----:B------:R-:W-:Y:S01]  /*3200*/  FMUL.FTZ R55, R104, R68 ;  /* 0x0000004468377220 */ /* 0x000fe20000410000 */
[----:B------:R-:W-:-:S04]  /*3210*/  IMAD.WIDE.U32 R76, R69, 0x10, R76 ;  /* 0x00000010454c7825 */ /* 0x000fc800078e004c */
[-C--:B------:R-:W-:Y:S01]  /*3220*/  FMUL.FTZ R51, R79, R68.reuse ;  /* 0x000000444f337220 */ /* 0x080fe20000410000 */
[-C--:B------:R-:W-:Y:S01]  /*3230*/  FMUL.FTZ R102, R102, R68.reuse ;  /* 0x0000004466667220 */ /* 0x080fe20000410000 */
[-C--:B------:R-:W-:Y:S01]  /*3240*/  FMUL.FTZ R69, R81, R68.reuse ;  /* 0x0000004451457220 */ /* 0x080fe20000410000 */
[----:B------:R-:W-:Y:S01]  /*3250*/  F2FP.F16.F32.PACK_AB R44, R98, R81 ;  /* 0x00000051622c723e */ /* 0x000fe200000000ff */
[-C--:B------:R-:W-:Y:S01]  /*3260*/  FMUL.FTZ R78, R83, R68.reuse ;  /* 0x00000044534e7220 */ /* 0x080fe20000410000 */
[----:B------:R-:W-:Y:S01]  /*3270*/  F2FP.F16.F32.PACK_AB R45, R94, R83 ;  /* 0x000000535e2d723e */ /* 0x000fe200000000ff */
[-C--:B------:R-:W-:Y:S01]  /*3280*/  FMUL.FTZ R98, R98, R68.reuse ;  /* 0x0000004462627220 */ /* 0x080fe20000410000 */
[-C--:B------:R-:W-:Y:S01]  /*3290*/  FMUL.FTZ R79, R94, R68.reuse ;  /* 0x000000445e4f7220 */ /* 0x080fe20000410000 */
[-C--:B------:R-:W-:Y:S01]  /*32a0*/  FMUL.FTZ R54, R85, R68.reuse ;  /* 0x0000004455367220 */ /* 0x080fe20000410000 */
[-C--:B------:R-:W-:Y:S01]  /*32b0*/  FMUL.FTZ R81, R90, R68.reuse ;  /* 0x000000445a517220 */ /* 0x080fe20000410000 */
[-C--:B------:R-:W-:Y:S01]  /*32c0*/  FMUL.FTZ R80, R87, R68.reuse ;  /* 0x0000004457507220 */ /* 0x080fe20000410000 */
[----:B------:R-:W-:Y:S01]  /*32d0*/  FMUL.FTZ R83, R86, R68 ;  /* 0x0000004456537220 */ /* 0x000fe20000410000 */
[----:B------:R-:W-:Y:S01]  /*32e0*/  F2FP.F16.F32.PACK_AB R51, R102, R51 ;  /* 0x000000336633723e */ /* 0x000fe200000000ff */
[----:B------:R1:W-:Y:S01]  /*32f0*/  STG.E.128 desc[UR6][R72.64], R40 ;  /* 0x0000002848007986 */ /* 0x0003e2000c101d06 */
[----:B------:R-:W-:-:S02]  /*3300*/  F2FP.F16.F32.PACK_AB R50, R55, R50 ;  /* 0x000000323732723e */ /* 0x000fc400000000ff */
[----:B------:R-:W-:Y:S02]  /*3310*/  F2FP.F16.F32.PACK_AB R49, R52, R49 ;  /* 0x000000313431723e */ /* 0x000fe400000000ff */
[----:B------:R-:W-:Y:S02]  /*3320*/  F2FP.F16.F32.PACK_AB R48, R53, R48 ;  /* 0x000000303530723e */ /* 0x000fe400000000ff */
[----:B------:R-:W-:Y:S02]  /*3330*/  F2FP.F16.F32.PACK_AB R46, R90, R85 ;  /* 0x000000555a2e723e */ /* 0x000fe400000000ff */
[----:B------:R-:W-:Y:S01]  /*3340*/  F2FP.F16.F32.PACK_AB R47, R86, R87 ;  /* 0x00000057562f723e */ /* 0x000fe200000000ff */
[----:B------:R1:W-:Y:S01]  /*3350*/  STG.E.128 desc[UR6][R70.64], R48 ;  /* 0x0000003046007986 */ /* 0x0003e2000c101d06 */
[----:B------:R-:W-:Y:S02]  /*3360*/  F2FP.F16.F32.PACK_AB R55, R83, R80 ;  /* 0x000000505337723e */ /* 0x000fe400000000ff */
[----:B------:R-:W-:Y:S01]  /*3370*/  F2FP.F16.F32.PACK_AB R54, R81, R54 ;  /* 0x000000365136723e */ /* 0x000fe200000000ff */
[----:B------:R1:W-:Y:S01]  /*3380*/  STG.E.128 desc[UR6][R74.64], R44 ;  /* 0x0000002c4a007986 */ /* 0x0003e2000c101d06 */
[----:B------:R-:W-:-:S02]  /*3390*/  F2FP.F16.F32.PACK_AB R53, R79, R78 ;  /* 0x0000004e4f35723e */ /* 0x000fc400000000ff */
[----:B------:R-:W-:-:S05]  /*33a0*/  F2FP.F16.F32.PACK_AB R52, R98, R69 ;  /* 0x000000456234723e */ /* 0x000fca00000000ff */
[----:B------:R1:W-:Y:S02]  /*33b0*/  STG.E.128 desc[UR6][R76.64], R52 ;  /* 0x000000344c007986 */ /* 0x0003e4000c101d06 */
.L_x_985:
[----:B0123--:R-:W0:Y:S02]  /*33c0*/  LDC.64 R40, c[0x0][0x380] ;  /* 0x0000e000ff287b82 */ /* 0x00fe240000000a00 */
[----:B0-----:R-:W-:-:S04]  /*33d0*/  LEA R67, R40, R67, 0x2 ;  /* 0x0000004328437211 */ /* 0x001fc800078e10ff */
[----:B------:R-:W-:-:S13]  /*33e0*/  ISETP.GE.AND P1, PT, R67, R41, PT ;  /* 0x000000294300720c */ /* 0x000fda0003f26270 */
[----:B------:R-:W-:Y:S05]  /*33f0*/  @!P1 BRA `(.L_x_987) ;  /* 0xffffffcc00e89947 */ /* 0x000fea000383ffff */
[----:B------:R-:W-:Y:S05]  /*3400*/  BSYNC B1 ;  /* 0x0000000000017941 */ /* 0x000fea0003800000 */
.L_x_979:
        /* <DEDUP_REMOVED lines=32> */
.L_x_978:
[----:B------:R-:W-:Y:S05]  /*3610*/  BSYNC B0 ;  /* 0x0000000000007941 */ /* 0x000fea0003800000 */
.L_x_977:
        /* <DEDUP_REMOVED lines=105> */
.L_x_982:
        /* <DEDUP_REMOVED lines=8> */
.L_x_989:
[----:B------:R-:W-:Y:S05]  /*3d30*/  BSYNC B2 ;  /* 0x0000000000027941 */ /* 0x000fea0003800000 */
.L_x_988:
        /* <DEDUP_REMOVED lines=8> */
.L_x_990:
[----:B------:R-:W-:-:S05]  /*3dc0*/  FADD.FTZ R41, R41, R78 ;  /* 0x0000004e29297221 */ /* 0x000fca0000010000 */
[----:B------:R-:W-:Y:S01]  /*3dd0*/  MOV R51, R41 ;  /* 0x0000002900337202 */ /* 0x000fe20000000f00 */
[----:B------:R-:W-:Y:S01]  /*3de0*/  HFMA2 R52, -RZ, RZ, 0, 1.1920928955078125e-07 ;  /* 0x00000002ff347431 */ /* 0x000fe200000001ff */
[----:B------:R-:W-:-:S07]  /*3df0*/  MOV R43, R50 ;  /* 0x00000032002b7202 */ /* 0x000fce0000000f00 */
[----:B------:R-:W-:Y:S05]  /*3e00*/  WARPSYNC.COLLECTIVE R48, `(.L_x_991) ;  /* 0x0000000030087348 */ /* 0x000fea0003c00000 */
[----:B------:R0:W1:Y:S02]  /*3e10*/  SHFL.BFLY P3, R50, R51, R52, R53 ;  /* 0x0c00003433327389 */ /* 0x0000640000060035 */
[----:B01----:R-:W-:Y:S05]  /*3e20*/  ENDCOLLECTIVE ;  /* 0x000000000000791b */ /* 0x003fea0003800000 */
.L_x_991:
[----:B------:R-:W-:-:S05]  /*3e30*/  FADD.FTZ R43, R43, R76 ;  /* 0x0000004c2b2b7221 */ /* 0x000fca0000010000 */
[----:B------:R-:W-:Y:S02]  /*3e40*/  MOV R51, R43 ;  /* 0x0000002b00337202 */ /* 0x000fe40000000f00 */
[----:B------:R-:W-:-:S07]  /*3e50*/  MOV R42, R50 ;  /* 0x00000032002a7202 */ /* 0x000fce0000000f00 */
[----:B------:R-:W-:Y:S05]  /*3e60*/  WARPSYNC.COLLECTIVE R48, `(.L_x_992) ;  /* 0x0000000030087348 */ /* 0x000fea0003c00000 */
[----:B------:R0:W1:Y:S02]  /*3e70*/  SHFL.BFLY P3, R50, R51, R52, R53 ;  /* 0x0c00003433327389 */ /* 0x0000640000060035 */
[----:B01----:R-:W-:Y:S05]  /*3e80*/  ENDCOLLECTIVE ;  /* 0x000000000000791b */ /* 0x003fea0003800000 */
.L_x_992:
[----:B------:R-:W-:-:S05]  /*3e90*/  FADD.FTZ R45, R41, R42 ;  /* 0x0000002a292d7221 */ /* 0x000fca0000010000 */
[----:B------:R-:W-:Y:S01]  /*3ea0*/  MOV R51, R45 ;  /* 0x0000002d00337202 */ /* 0x000fe20000000f00 */
[----:B------:R-:W-:Y:S01]  /*3eb0*/  HFMA2 R52, -RZ, RZ, 0, 2.384185791015625e-07 ;  /* 0x00000004ff347431 */ /* 0x000fe200000001ff */
[----:B------:R-:W-:-:S07]  /*3ec0*/  MOV R44, R50 ;  /* 0x00000032002c7202 */ /* 0x000fce0000000f00 */
[----:B------:R-:W-:Y:S05]  /*3ed0*/  WARPSYNC.COLLECTIVE R48, `(.L_x_993) ;  /* 0x0000000030087348 */ /* 0x000fea0003c00000 */
[----:B------:R0:W1:Y:S02]  /*3ee0*/  SHFL.BFLY P3, R50, R51, R52, R53 ;  /* 0x0c00003433327389 */ /* 0x0000640000060035 */
[----:B01----:R-:W-:Y:S05]  /*3ef0*/  ENDCOLLECTIVE ;  /* 0x000000000000791b */ /* 0x003fea0003800000 */
.L_x_993:
[----:B------:R-:W-:-:S05]  /*3f00*/  FADD.FTZ R44, R43, R44 ;  /* 0x0000002c2b2c7221 */ /* 0x000fca0000010000 */
[----:B------:R-:W-:Y:S02]  /*3f10*/  MOV R51, R44 ;  /* 0x0000002c00337202 */ /* 0x000fe40000000f00 */
[----:B------:R-:W-:-:S07]  /*3f20*/  MOV R42, R50 ;  /* 0x00000032002a7202 */ /* 0x000fce0000000f00 */
[----:B------:R-:W-:Y:S05]  /*3f30*/  WARPSYNC.COLLECTIVE R48, `(.L_x_994) ;  /* 0x0000000030087348 */ /* 0x000fea0003c00000 */
[----:B------:R0:W1:Y:S02]  /*3f40*/  SHFL.BFLY P3, R50, R51, R52, R53 ;  /* 0x0c00003433327389 */ /* 0x0000640000060035 */
[----:B01----:R-:W-:Y:S05]  /*3f50*/  ENDCOLLECTIVE ;  /* 0x000000000000791b */ /* 0x003fea0003800000 */
.L_x_994:
[----:B------:R-:W-:-:S05]  /*3f60*/  FADD.FTZ R46, R45, R42 ;  /* 0x0000002a2d2e7221 */ /* 0x000fca0000010000 */
[----:B------:R-:W-:Y:S01]  /*3f70*/  MOV R51, R46 ;  /* 0x0000002e00337202 */ /* 0x000fe20000000f00 */
[----:B------:R-:W-:Y:S01]  /*3f80*/  HFMA2 R52, -RZ, RZ, 0, 4.76837158203125e-07 ;  /* 0x00000008ff347431 */ /* 0x000fe200000001ff */
[----:B------:R-:W-:-:S07]  /*3f90*/  MOV R47, R50 ;  /* 0x00000032002f7202 */ /* 0x000fce0000000f00 */
[----:B------:R-:W-:Y:S05]  /*3fa0*/  WARPSYNC.COLLECTIVE R48, `(.L_x_995) ;  /* 0x0000000030087348 */ /* 0x000fea0003c00000 */
[----:B------:R0:W1:Y:S02]  /*3fb0*/  SHFL.BFLY P3, R50, R51, R52, R53 ;  /* 0x0c00003433327389 */ /* 0x0000640000060035 */
[----:B01----:R-:W-:Y:S05]  /*3fc0*/  ENDCOLLECTIVE ;  /* 0x000000000000791b */ /* 0x003fea0003800000 */
.L_x_995:
[----:B------:R-:W-:-:S05]  /*3fd0*/  FADD.FTZ R47, R44, R47 ;  /* 0x0000002f2c2f7221 */ /* 0x000fca0000010000 */
[----:B------:R-:W-:Y:S02]  /*3fe0*/  MOV R51, R47 ;  /* 0x0000002f00337202 */ /* 0x000fe40000000f00 */
[----:B------:R-:W-:-:S07]  /*3ff0*/  MOV R49, R50 ;  /* 0x0000003200317202 */ /* 0x000fce0000000f00 */
[----:B------:R-:W-:Y:S05]  /*4000*/  WARPSYNC.COLLECTIVE R48, `(.L_x_996) ;  /* 0x0000000030087348 */ /* 0x000fea0003c00000 */
[----:B------:R0:W1:Y:S02]  /*4010*/  SHFL.BFLY P3, R50, R51, R52, R53 ;  /* 0x0c00003433327389 */ /* 0x0000640000060035 */
[----:B01----:R-:W-:Y:S05]  /*4020*/  ENDCOLLECTIVE ;  /* 0x000000000000791b */ /* 0x003fea0003800000 */
.L_x_996:
[----:B------:R-:W-:-:S05]  /*4030*/  FADD.FTZ R41, R46, R49 ;  /* 0x000000312e297221 */ /* 0x000fca0000010000 */
[----:B------:R-:W-:Y:S01]  /*4040*/  MOV R51, R41 ;  /* 0x0000002900337202 */ /* 0x000fe20000000f00 */
[----:B------:R-:W-:Y:S01]  /*4050*/  HFMA2 R52, -RZ, RZ, 0, 9.5367431640625e-07 ;  /* 0x00000010ff347431 */ /* 0x000fe200000001ff */
[----:B------:R-:W-:-:S07]  /*4060*/  MOV R42, R50 ;  /* 0x00000032002a7202 */ /* 0x000fce0000000f00 */
[----:B------:R-:W-:Y:S05]  /*4070*/  WARPSYNC.COLLECTIVE R48, `(.L_x_997) ;  /* 0x0000000030087348 */ /* 0x000fea0003c00000 */
[----:B------:R0:W1:Y:S02]  /*4080*/  SHFL.BFLY P3, R50, R51, R52, R53 ;  /* 0x0c00003433327389 */ /* 0x0000640000060035 */
[----:B01----:R-:W-:Y:S05]  /*4090*/  ENDCOLLECTIVE ;  /* 0x000000000000791b */ /* 0x003fea0003800000 */
.L_x_997:
[----:B------:R-:W-:-:S05]  /*40a0*/  FADD.FTZ R42, R47, R42 ;  /* 0x0000002a2f2a7221 */ /* 0x000fca0000010000 */
[----:B------:R-:W-:Y:S02]  /*40b0*/  MOV R51, R42 ;  /* 0x0000002a00337202 */ /* 0x000fe40000000f00 */
[----:B------:R-:W-:-:S07]  /*40c0*/  MOV R44, R50 ;  /* 0x00000032002c7202 */ /* 0x000fce0000000f00 */
[----:B------:R-:W-:Y:S05]  /*40d0*/  WARPSYNC.COLLECTIVE R48, `(.L_x_998) ;  /* 0x0000000030087348 */ /* 0x000fea0003c00000 */
[----:B------:R0:W1:Y:S02]  /*40e0*/  SHFL.BFLY P3, R50, R51, R52, R53 ;  /* 0x0c00003433327389 */ /* 0x0000640000060035 */
[----:B01----:R-:W-:Y:S05]  /*40f0*/  ENDCOLLECTIVE ;  /* 0x000000000000791b */ /* 0x003fea0003800000 */
.L_x_998:
[----:B------:R-:W-:Y:S01]  /*4100*/  MOV R43, R50 ;  /* 0x00000032002b7202 */ /* 0x000fe20000000f00 */
[----:B------:R-:W-:Y:S06]  /*4110*/  BRA `(.L_x_999) ;  /* 0xffffffd800b47947 */ /* 0x000fec000383ffff */
.L_x_1000:
        /* <DEDUP_REMOVED lines=14> */
.L_x_11169:


//--------------------- .text._ZN10layer_norm13ln_bwd_kernelINS_13Kernel_traitsI6__halfS2_S2_S2_fjLj512ELj1ELj4ELj1ELj16ENS_18Kernel_traits_baseILj512ES2_S2_S2_S2_fjLj128EEEEELb0ELb0ELb1ELb0EEEvNS_9BwdParamsE --------------------------
	.section	.text._ZN10layer_norm13ln_bwd_kernelINS_13Kernel_traitsI6__halfS2_S2_S2_fjLj512ELj1ELj4ELj1ELj16ENS_18Kernel_traits_baseILj512ES2_S2_S2_S2_fjLj128EEEEELb0ELb0ELb1ELb0EEEvNS_9BwdParamsE,"ax",@progbits
	.align	128
        .global         _ZN10layer_norm13ln_bwd_kernelINS_13Kernel_traitsI6__halfS2_S2_S2_fjLj512ELj1ELj4ELj1ELj16ENS_18Kernel_traits_baseILj512ES2_S2_S2_S2_fjLj128EEEEELb0ELb0ELb1ELb0EEEvNS_9BwdParamsE
        .type           _ZN10layer_norm13ln_bwd_kernelINS_13Kernel_traitsI6__halfS2_S2_S2_fjLj512ELj1ELj4ELj1ELj16ENS_18Kernel_traits_baseILj512ES2_S2_S2_S2_fjLj128EEEEELb0ELb0ELb1ELb0EEEvNS_9BwdParamsE,@function
        .size           _ZN10layer_norm13ln_bwd_kernelINS_13Kernel_traitsI6__halfS2_S2_S2_fjLj512ELj1ELj4ELj1ELj16ENS_18Kernel_traits_baseILj512ES2_S2_S2_S2_fjLj128EEEEELb0ELb0ELb1ELb0EEEvNS_9BwdParamsE,(.L_x_11170 - _ZN10layer_norm13ln_bwd_kernelINS_13Kernel_traitsI6__halfS2_S2_S2_fjLj512ELj1ELj4ELj1ELj16ENS_18Kernel_traits_baseILj512ES2_S2_S2_S2_fjLj128EEEEELb0ELb0ELb1ELb0EEEvNS_9BwdParamsE)
        .other          _ZN10layer_norm13ln_bwd_kernelINS_13Kernel_traitsI6__halfS2_S2_S2_fjLj512ELj1ELj4ELj1ELj16ENS_18Kernel_traits_baseILj512ES2_S2_S2_S2_fjLj128EEEEELb0ELb0ELb1ELb0EEEvNS_9BwdParamsE,@"STO_CUDA_ENTRY STV_DEFAULT"
_ZN10layer_norm13ln_bwd_kernelINS_13Kernel_traitsI6__halfS2_S2_S2_fjLj512ELj1ELj4ELj1ELj16ENS_18Kernel_traits_baseILj512ES2_S2_S2_S2_fjLj128EEEEELb0ELb0ELb1ELb0EEEvNS_9BwdParamsE:
.text._ZN10layer_norm13ln_bwd_kernelINS_13Kernel_traitsI6__halfS2_S2_S2_fjLj512ELj1ELj4ELj1ELj16ENS_18Kernel_traits_baseILj512ES2_S2_S2_S2_fjLj128EEEEELb0ELb0ELb1ELb0EEEvNS_9BwdParamsE:
        /* <DEDUP_REMOVED lines=29> */
[----:B----4-:R-:W-:Y:S01]  /*01d0*/  SHF.R.U32.HI R2, RZ, 0x5, R101 ;  /* 0x00000005ff027819 */ /* 0x010fe20000011665 */
        /* <DEDUP_REMOVED lines=20> */
[----:B01-3--:R-:W-:Y:S06]  /*0320*/  @P0 BRA `(.L_x_1002) ;  /* 0x0000003800140947 */ /* 0x00bfec0003800000 */
        /* <DEDUP_REMOVED lines=16> */
.L_x_1023:
[----:B------:R-:W0:Y:S08]  /*0430*/  LDC.64 R92, c[0x0][0x3f8] ;  /* 0x0000fe00ff5c7b82 */ /* 0x000e300000000a00 */
[----:B------:R-:W1:Y:S08]  /*0440*/  LDC.64 R4, c[0x0][0x3c8] ;  /* 0x0000f200ff047b82 */ /* 0x000e700000000a00 */
[----:B------:R-:W2:Y:S01]  /*0450*/  LDC.64 R90, c[0x0][0x3f0] ;  /* 0x0000fc00ff5a7b82 */ /* 0x000ea20000000a00 */
[----:B0-----:R-:W-:-:S05]  /*0460*/  IMAD.WIDE R92, R2, 0x4, R92 ;  /* 0x00000004025c7825 */ /* 0x001fca00078e025c */
[----:B------:R-:W3:Y:S01]  /*0470*/  LDG.E R6, desc[UR6][R92.64] ;  /* 0x000000065c067981 */ /* 0x000ee2000c1e1900 */
[----:B-1----:R-:W-:-:S06]  /*0480*/  IMAD.WIDE R4, R2, 0x4, R4 ;  /* 0x0000000402047825 */ /* 0x002fcc00078e0204 */
[----:B-----5:R0:W5:Y:S01]  /*0490*/  LDG.E R4, desc[UR6][R4.64] ;  /* 0x0000000604047981 */ /* 0x020162000c1e1900 */
        /* <DEDUP_REMOVED lines=10> */
[----:B------:R0:W2:Y:S01]  /*0540*/  LDG.E R90, desc[UR6][R90.64] ;  /* 0x000000065a5a7981 */ /* 0x0000a2000c1e1900 */
[----:B------:R-:W-:Y:S01]  /*0550*/  MOV R5, UR15 ;  /* 0x0000000f00057c02 */ /* 0x000fe20008000f00 */
[----:B------:R-:W-:Y:S01]  /*0560*/  BSSY.RECONVERGENT B2, `(.L_x_1005) ;  /* 0x000006f000027945 */ /* 0x000fe20003800200 */
[----:B------:R-:W-:Y:S02]  /*0570*/  IADD3 R100, PT, PT, R6, -0x1, RZ ;  /* 0xffffffff06647810 */ /* 0x000fe40007ffe0ff */
[----:B------:R-:W-:Y:S01]  /*0580*/  ISETP.GE.U32.AND P2, PT, R0, 0x20, PT ;  /* 0x000000200000780c */ /* 0x000fe20003f46070 */
        /* <DEDUP_REMOVED lines=12> */
[----:B0-----:R-:W-:Y:S02]  /*0650*/  MOV R91, R100 ;  /* 0x00000064005b7202 */ /* 0x001fe40000000f00 */
        /* <DEDUP_REMOVED lines=11> */
[----:B------:R-:W-:Y:S02]  /*0710*/  HADD2.F32 R86, -RZ, R59.H0_H0 ;  /* 0x2000003bff567230 */ /* 0x000fe40000004100 */
[----:B0-----:R-:W-:-:S05]  /*0720*/  @P0 IMAD.WIDE.U32 R82, R91, 0x10, R82 ;  /* 0x000000105b520825 */ /* 0x001fca00078e0052 */
[----:B------:R0:W5:Y:S01]  /*0730*/  @P0 LDG.E.128 R16, desc[UR6][R82.64] ;  /* 0x0000000652100981 */ /* 0x000162000c1e1d00 */
[----:B------:R-:W-:Y:S02]  /*0740*/  IADD3 R97, PT, PT, R97, 0x20, RZ ;  /* 0x0000002061617810 */ /* 0x000fe40007ffe0ff */
[----:B------:R-:W-:Y:S01]  /*0750*/  IADD3 R91, PT, PT, R91, 0x20, RZ ;  /* 0x000000205b5b7810 */ /* 0x000fe20007ffe0ff */
[--C-:B--2---:R-:W-:Y:S02]  /*0760*/  HADD2.F32 R3, -RZ, R8.reuse.H0_H0 ;  /* 0x20000008ff037230 */ /* 0x104fe40000004100 */
[----:B------:R-:W-:Y:S02]  /*0770*/  HADD2.F32 R103, -RZ, R8.H1_H1 ;  /* 0x30000008ff677230 */ /* 0x000fe40000004100 */
[--C-:B------:R-:W-:Y:S02]  /*0780*/  HADD2.F32 R105, -RZ, R9.reuse.H0_H0 ;  /* 0x20000009ff697230 */ /* 0x100fe40000004100 */
[----:B------:R-:W-:Y:S01]  /*0790*/  FADD.FTZ R3, -R90, R3 ;  /* 0x000000035a037221 */ /* 0x000fe20000010100 */
[----:B------:R-:W-:-:S02]  /*07a0*/  HADD2.F32 R107, -RZ, R9.H1_H1 ;  /* 0x30000009ff6b7230 */ /* 0x000fc40000004100 */
[----:B------:R-:W-:Y:S01]  /*07b0*/  FADD.FTZ R103, -R90, R103 ;  /* 0x000000675a677221 */ /* 0x000fe20000010100 */
[----:B------:R-:W-:Y:S02]  /*07c0*/  HADD2.F32 R8, -RZ, R56.H0_H0 ;  /* 0x20000038ff087230 */ /* 0x000fe40000004100 */
[----:B-----5:R-:W-:Y:S01]  /*07d0*/  FMUL.FTZ R3, R4, R3 ;  /* 0x0000000304037220 */ /* 0x020fe20000410000 */
[--C-:B---3--:R-:W-:Y:S02]  /*07e0*/  HADD2.F32 R7, -RZ, R12.reuse.H0_H0 ;  /* 0x2000000cff077230 */ /* 0x108fe40000004100 */
[C---:B------:R-:W-:Y:S01]  /*07f0*/  FADD.FTZ R105, -R90.reuse, R105 ;  /* 0x000000695a697221 */ /* 0x040fe20000010100 */
[----:B------:R-:W-:Y:S02]  /*0800*/  HADD2.F32 R12, -RZ, R12.H1_H1 ;  /* 0x3000000cff0c7230 */ /* 0x000fe40000004100 */
[----:B------:R-:W-:Y:S01]  /*0810*/  FADD.FTZ R107, -R90, R107 ;  /* 0x0000006b5a6b7221 */ /* 0x000fe20000010100 */
[----:B------:R-:W-:-:S02]  /*0820*/  HADD2.F32 R9, -RZ, R56.H1_H1 ;  /* 0x30000038ff097230 */ /* 0x000fc40000004100 */
[-C--:B------:R-:W-:Y:S01]  /*0830*/  FMUL.FTZ R8, R8, R7.reuse ;  /* 0x0000000708087220 */ /* 0x080fe20000410000 */
[--C-:B------:R-:W-:Y:S02]  /*0840*/  HADD2.F32 R111, -RZ, R10.reuse.H1_H1 ;  /* 0x3000000aff6f7230 */ /* 0x100fe40000004100 */
[----:B------:R-:W-:Y:S01]  /*0850*/  FADD.FTZ R32, R32, R7 ;  /* 0x0000000720207221 */ /* 0x000fe20000010000 */
[----:B------:R-:W-:Y:S02]  /*0860*/  HADD2.F32 R109, -RZ, R10.H0_H0 ;  /* 0x2000000aff6d7230 */ /* 0x000fe40000004100 */
[----:B------:R-:W-:Y:S01]  /*0870*/  FFMA.FTZ R48, R3, R7, R48 ;  /* 0x0000000703307223 */ /* 0x000fe20000010030 */
[--C-:B------:R-:W-:Y:S02]  /*0880*/  HADD2.F32 R81, -RZ, R11.reuse.H0_H0 ;  /* 0x2000000bff517230 */ /* 0x100fe40000004100 */
[----:B------:R-:W-:Y:S01]  /*0890*/  FMUL.FTZ R10, R4, R103 ;  /* 0x00000067040a7220 */ /* 0x000fe20000410000 */
[----:B------:R-:W-:-:S02]  /*08a0*/  HADD2.F32 R93, -RZ, R11.H1_H1 ;  /* 0x3000000bff5d7230 */ /* 0x000fc40000004100 */
[----:B------:R-:W-:Y:S01]  /*08b0*/  FMUL.FTZ R7, R9, R12 ;  /* 0x0000000c09077220 */ /* 0x000fe20000410000 */
[--C-:B------:R-:W-:Y:S02]  /*08c0*/  HADD2.F32 R80, -RZ, R13.reuse.H0_H0 ;  /* 0x2000000dff507230 */ /* 0x100fe40000004100 */
[----:B------:R-:W-:Y:S01]  /*08d0*/  FMUL.FTZ R9, R4, R105 ;  /* 0x0000006904097220 */ /* 0x000fe20000410000 */
[----:B0-----:R-:W-:Y:S02]  /*08e0*/  HADD2.F32 R82, -RZ, R13.H1_H1 ;  /* 0x3000000dff527230 */ /* 0x001fe40000004100 */
[----:B------:R-:W-:Y:S01]  /*08f0*/  FADD.FTZ R111, -R90, R111 ;  /* 0x0000006f5a6f7221 */ /* 0x000fe20000010100 */
[----:B------:R-:W-:Y:S02]  /*0900*/  HADD2.F32 R11, -RZ, R57.H0_H0 ;  /* 0x20000039ff0b7230 */ /* 0x000fe40000004100 */
[----:B------:R-:W-:Y:S01]  /*0910*/  FADD.FTZ R33, R33, R12 ;  /* 0x0000000c21217221 */ /* 0x000fe20000010000 */
[----:B------:R-:W-:-:S02]  /*0920*/  HADD2.F32 R83, -RZ, R14.H0_H0 ;  /* 0x2000000eff537230 */ /* 0x000fc40000004100 */
[----:B------:R-:W-:Y:S01]  /*0930*/  FFMA.FTZ R49, R10, R12, R49 ;  /* 0x0000000c0a317223 */ /* 0x000fe20000010031 */
[----:B------:R-:W-:Y:S02]  /*0940*/  HADD2.F32 R84, -RZ, R14.H1_H1 ;  /* 0x3000000eff547230 */ /* 0x000fe40000004100 */
[----:B------:R-:W-:Y:S01]  /*0950*/  FMUL.FTZ R14, R4, R107 ;  /* 0x0000006b040e7220 */ /* 0x000fe20000410000 */
[----:B------:R-:W-:Y:S02]  /*0960*/  HADD2.F32 R13, -RZ, R57.H1_H1 ;  /* 0x30000039ff0d7230 */ /* 0x000fe40000004100 */
[----:B------:R-:W-:Y:S01]  /*0970*/  FADD.FTZ R109, -R90, R109 ;  /* 0x0000006d5a6d7221 */ /* 0x000fe20000010100 */
[--C-:B------:R-:W-:Y:S02]  /*0980*/  HADD2.F32 R101, -RZ, R15.reuse.H0_H0 ;  /* 0x2000000fff657230 */ /* 0x100fe40000004100 */
[----:B------:R-:W-:Y:S01]  /*0990*/  FMUL.FTZ R12, R11, R80 ;  /* 0x000000500b0c7220 */ /* 0x000fe20000410000 */
[----:B------:R-:W-:-:S02]  /*09a0*/  HADD2.F32 R92, -RZ, R15.H1_H1 ;  /* 0x3000000fff5c7230 */ /* 0x000fc40000004100 */
[----:B------:R-:W-:Y:S01]  /*09b0*/  FADD.FTZ R34, R34, R80 ;  /* 0x0000005022227221 */ /* 0x000fe20000010000 */
[----:B------:R-:W-:Y:S01]  /*09c0*/  FFMA.FTZ R50, R9, R80, R50 ;  /* 0x0000005009327223 */ /* 0x000fe20000010032 */
[-C--:B------:R-:W-:Y:S01]  /*09d0*/  FMUL.FTZ R11, R13, R82.reuse ;  /* 0x000000520d0b7220 */ /* 0x080fe20000410000 */
[----:B------:R-:W-:Y:S01]  /*09e0*/  FADD.FTZ R35, R35, R82 ;  /* 0x0000005223237221 */ /* 0x000fe20000010000 */
[----:B------:R-:W-:Y:S01]  /*09f0*/  FFMA.FTZ R51, R14, R82, R51 ;  /* 0x000000520e337223 */ /* 0x000fe20000010033 */
[--C-:B------:R-:W-:Y:S02]  /*0a00*/  HADD2.F32 R15, -RZ, R58.reuse.H1_H1 ;  /* 0x3000003aff0f7230 */ /* 0x100fe40000004100 */
[C---:B------:R-:W-:Y:S01]  /*0a10*/  FMUL.FTZ R82, R4.reuse, R111 ;  /* 0x0000006f04527220 */ /* 0x040fe20000410000 */
[----:B------:R-:W-:Y:S02]  /*0a20*/  HADD2.F32 R80, -RZ, R58.H0_H0 ;  /* 0x2000003aff507230 */ /* 0x000fe40000004100 */
[----:B------:R-:W-:Y:S01]  /*0a30*/  FMUL.FTZ R13, R4, R109 ;  /* 0x0000006d040d7220 */ /* 0x000fe20000410000 */
[----:B------:R-:W-:Y:S01]  /*0a40*/  FADD.FTZ R29, R29, R84 ;  /* 0x000000541d1d7221 */ /* 0x000fe20000010000 */
[-C--:B------:R-:W-:Y:S01]  /*0a50*/  FMUL.FTZ R15, R15, R84.reuse ;  /* 0x000000540f0f7220 */ /* 0x080fe20000410000 */
[----:B------:R-:W-:Y:S01]  /*0a60*/  FFMA.FTZ R45, R82, R84, R45 ;  /* 0x00000054522d7223 */ /* 0x000fe2000001002d */
[-C--:B------:R-:W-:Y:S01]  /*0a70*/  FMUL.FTZ R80, R80, R83.reuse ;  /* 0x0000005350507220 */ /* 0x080fe20000410000 */
[----:B------:R-:W-:Y:S01]  /*0a80*/  FADD.FTZ R28, R28, R83 ;  /* 0x000000531c1c7221 */ /* 0x000fe20000010000 */
[----:B------:R-:W-:Y:S01]  /*0a90*/  FFMA.FTZ R44, R13, R83, R44 ;  /* 0x000000530d2c7223 */ /* 0x000fe2000001002c */
[----:B------:R-:W-:Y:S01]  /*0aa0*/  FADD.FTZ R84, RZ, R8 ;  /* 0x00000008ff547221 */ /* 0x000fe20000010000 */
[----:B------:R-:W-:Y:S01]  /*0ab0*/  FFMA.FTZ R83, R3, R8, RZ ;  /* 0x0000000803537223 */ /* 0x000fe200000100ff */
[----:B------:R-:W-:Y:S01]  /*0ac0*/  FADD.FTZ R30, R30, R101 ;  /* 0x000000651e1e7221 */ /* 0x000fe20000010000 */
[----:B------:R-:W-:-:S02]  /*0ad0*/  HADD2.F32 R107, -RZ, R59.H1_H1 ;  /* 0x3000003bff6b7230 */ /* 0x000fc40000004100 */
        /* <DEDUP_REMOVED lines=11> */
[----:B------:R-:W-:Y:S01]  /*0b90*/  FADD.FTZ R101, -R90, R93 ;  /* 0x0000005d5a657221 */ /* 0x000fe20000010100 */
[----:B------:R-:W-:Y:S01]  /*0ba0*/  FADD.FTZ R102, R105, R80 ;  /* 0x0000005069667221 */ /* 0x000fe20000010000 */
[----:B------:R-:W-:Y:S01]  /*0bb0*/  FFMA.FTZ R93, R13, R80, R84 ;  /* 0x000000500d5d7223 */ /* 0x000fe20000010054 */
[----:B------:R-:W-:Y:S01]  /*0bc0*/  FMUL.FTZ R84, R107, R92 ;  /* 0x0000005c6b547220 */ /* 0x000fe20000410000 */
[----:B------:R-:W-:Y:S01]  /*0bd0*/  FMUL.FTZ R86, R4, R101 ;  /* 0x0000006504567220 */ /* 0x000fe20000410000 */
[----:B------:R-:W-:Y:S01]  /*0be0*/  FADD.FTZ R102, R102, R15 ;  /* 0x0000000f66667221 */ /* 0x000fe20000010000 */
[----:B------:R-:W-:-:S02]  /*0bf0*/  FFMA.FTZ R104, R82, R15, R93 ;  /* 0x0000000f52687223 */ /* 0x000fc4000001005d */
[----:B------:R-:W-:Y:S01]  /*0c00*/  FFMA.FTZ R47, R86, R92, R47 ;  /* 0x0000005c562f7223 */ /* 0x000fe2000001002f */
[----:B------:R-:W-:Y:S01]  /*0c10*/  FADD.FTZ R101, R102, R81 ;  /* 0x0000005166657221 */ /* 0x000fe20000010000 */
[----:B------:R-:W-:-:S03]  /*0c20*/  FFMA.FTZ R93, R83, R81, R104 ;  /* 0x00000051535d7223 */ /* 0x000fc60000010068 */
[----:B------:R-:W-:Y:S01]  /*0c30*/  FADD.FTZ R101, R101, R84 ;  /* 0x0000005465657221 */ /* 0x000fe20000010000 */
[----:B------:R-:W-:-:S07]  /*0c40*/  FFMA.FTZ R102, R86, R84, R93 ;  /* 0x0000005456667223 */ /* 0x000fce000001005d */
.L_x_1006:
[----:B------:R-:W-:Y:S05]  /*0c50*/  BSYNC.RECONVERGENT B2 ;  /* 0x0000000000027941 */ /* 0x000fea0003800200 */
.L_x_1005:
        /* <DEDUP_REMOVED lines=12> */
[----:B------:R-:W-:Y:S02]  /*0d20*/  HADD2.F32 R94, -RZ, R54.H1_H1 ;  /* 0x30000036ff5e7230 */ /* 0x000fe40000004100 */
[--C-:B--2---:R-:W-:Y:S02]  /*0d30*/  HADD2.F32 R85, -RZ, R72.reuse.H0_H0 ;  /* 0x20000048ff557230 */ /* 0x104fe40000004100 */
[----:B------:R-:W-:Y:S02]  /*0d40*/  HADD2.F32 R91, -RZ, R73.H0_H0 ;  /* 0x20000049ff5b7230 */ /* 0x000fe40000004100 */
[--C-:B------:R-:W-:Y:S02]  /*0d50*/  HADD2.F32 R109, -RZ, R75.reuse.H0_H0 ;  /* 0x2000004bff6d7230 */ /* 0x100fe40000004100 */
[----:B------:R-:W-:Y:S02]  /*0d60*/  HADD2.F32 R75, -RZ, R75.H1_H1 ;  /* 0x3000004bff4b7230 */ /* 0x000fe40000004100 */
[----:B------:R-:W-:Y:S01]  /*0d70*/  FADD.FTZ R97, -R90, R91 ;  /* 0x0000005b5a617221 */ /* 0x000fe20000010100 */
[----:B------:R-:W-:-:S02]  /*0d80*/  HADD2.F32 R87, -RZ, R72.H1_H1 ;  /* 0x30000048ff577230 */ /* 0x000fc40000004100 */
[----:B------:R-:W-:Y:S02]  /*0d90*/  HADD2.F32 R93, -RZ, R73.H1_H1 ;  /* 0x30000049ff5d7230 */ /* 0x000fe40000004100 */
[C---:B------:R-:W-:Y:S01]  /*0da0*/  FADD.FTZ R73, -R90.reuse, R85 ;  /* 0x000000555a497221 */ /* 0x040fe20000010100 */
[--C-:B------:R-:W-:Y:S02]  /*0db0*/  HADD2.F32 R103, -RZ, R74.reuse.H1_H1 ;  /* 0x3000004aff677230 */ /* 0x100fe40000004100 */
[C---:B------:R-:W-:Y:S01]  /*0dc0*/  FADD.FTZ R91, -R90.reuse, R75 ;  /* 0x0000004b5a5b7221 */ /* 0x040fe20000010100 */
[----:B------:R-:W-:Y:S02]  /*0dd0*/  HADD2.F32 R95, -RZ, R74.H0_H0 ;  /* 0x2000004aff5f7230 */ /* 0x000fe40000004100 */
[C---:B------:R-:W-:Y:S01]  /*0de0*/  FADD.FTZ R87, -R90.reuse, R87 ;  /* 0x000000575a577221 */ /* 0x040fe20000010100 */
[----:B------:R-:W-:Y:S02]  /*0df0*/  HADD2.F32 R72, -RZ, R52.H0_H0 ;  /* 0x20000034ff487230 */ /* 0x000fe40000004100 */
[----:B0-----:R-:W-:Y:S01]  /*0e00*/  FADD.FTZ R89, -R90, R103 ;  /* 0x000000675a597221 */ /* 0x001fe20000010100 */
[----:B---3--:R-:W-:-:S02]  /*0e10*/  HADD2.F32 R75, -RZ, R76.H0_H0 ;  /* 0x2000004cff4b7230 */ /* 0x008fc40000004100 */
[----:B-----5:R-:W-:Y:S01]  /*0e20*/  FMUL.FTZ R73, R4, R73 ;  /* 0x0000004904497220 */ /* 0x020fe20000410000 */
[----:B------:R-:W-:Y:S02]  /*0e30*/  HADD2.F32 R85, -RZ, R76.H1_H1 ;  /* 0x3000004cff557230 */ /* 0x000fe40000004100 */
[C---:B------:R-:W-:Y:S01]  /*0e40*/  FADD.FTZ R105, -R90.reuse, R93 ;  /* 0x0000005d5a697221 */ /* 0x040fe20000010100 */
[--C-:B------:R-:W-:Y:S02]  /*0e50*/  HADD2.F32 R92, -RZ, R78.reuse.H0_H0 ;  /* 0x2000004eff5c7230 */ /* 0x100fe40000004100 */
[----:B------:R-:W-:Y:S01]  /*0e60*/  FADD.FTZ R107, -R90, R95 ;  /* 0x0000005f5a6b7221 */ /* 0x000fe20000010100 */
[----:B------:R-:W-:Y:S02]  /*0e70*/  HADD2.F32 R98, -RZ, R78.H1_H1 ;  /* 0x3000004eff627230 */ /* 0x000fe40000004100 */
[----:B------:R-:W-:Y:S01]  /*0e80*/  FMUL.FTZ R74, R4, R87 ;  /* 0x00000057044a7220 */ /* 0x000fe20000410000 */
[----:B------:R-:W-:-:S02]  /*0e90*/  HADD2.F32 R76, -RZ, R52.H1_H1 ;  /* 0x30000034ff4c7230 */ /* 0x000fc40000004100 */
[----:B------:R-:W-:Y:S01]  /*0ea0*/  FADD.FTZ R95, -R90, R109 ;  /* 0x0000006d5a5f7221 */ /* 0x000fe20000010100 */
[----:B------:R-:W-:Y:S02]  /*0eb0*/  HADD2.F32 R103, -RZ, R77.H0_H0 ;  /* 0x2000004dff677230 */ /* 0x000fe40000004100 */
[-C--:B------:R-:W-:Y:S01]  /*0ec0*/  FMUL.FTZ R72, R72, R75.reuse ;  /* 0x0000004b48487220 */ /* 0x080fe20000410000 */
[----:B------:R-:W-:Y:S02]  /*0ed0*/  HADD2.F32 R78, -RZ, R53.H0_H0 ;  /* 0x20000035ff4e7230 */ /* 0x000fe40000004100 */
[----:B------:R-:W-:Y:S01]  /*0ee0*/  FADD.FTZ R24, R24, R75 ;  /* 0x0000004b18187221 */ /* 0x000fe20000010000 */
[----:B------:R-:W-:Y:S01]  /*0ef0*/  FFMA.FTZ R40, R73, R75, R40 ;  /* 0x0000004b49287223 */ /* 0x000fe20000010028 */
[--C-:B------:R-:W-:Y:S02]  /*0f00*/  HADD2.F32 R93, -RZ, R79.reuse.H0_H0 ;  /* 0x2000004fff5d7230 */ /* 0x100fe40000004100 */
[----:B------:R-:W-:Y:S01]  /*0f10*/  FMUL.FTZ R75, R76, R85 ;  /* 0x000000554c4b7220 */ /* 0x000fe20000410000 */
[----:B------:R-:W-:-:S02]  /*0f20*/  HADD2.F32 R90, -RZ, R79.H1_H1 ;  /* 0x3000004fff5a7230 */ /* 0x000fc40000004100 */
[----:B------:R-:W-:Y:S01]  /*0f30*/  FMUL.FTZ R76, R78, R103 ;  /* 0x000000674e4c7220 */ /* 0x000fe20000410000 */
[----:B------:R-:W-:Y:S02]  /*0f40*/  HADD2.F32 R88, -RZ, R77.H1_H1 ;  /* 0x3000004dff587230 */ /* 0x000fe40000004100 */
[----:B------:R-:W-:Y:S01]  /*0f50*/  FADD.FTZ R25, R25, R85 ;  /* 0x0000005519197221 */ /* 0x000fe20000010000 */
[----:B------:R-:W-:Y:S02]  /*0f60*/  HADD2.F32 R79, -RZ, R53.H1_H1 ;  /* 0x30000035ff4f7230 */ /* 0x000fe40000004100 */
[----:B------:R-:W-:Y:S01]  /*0f70*/  FFMA.FTZ R41, R74, R85, R41 ;  /* 0x000000554a297223 */ /* 0x000fe20000010029 */
[C---:B------:R-:W-:Y:S01]  /*0f80*/  FMUL.FTZ R78, R4.reuse, R105 ;  /* 0x00000069044e7220 */ /* 0x040fe20000410000 */
[----:B------:R-:W-:Y:S02]  /*0f90*/  HADD2.F32 R87, -RZ, R54.H0_H0 ;  /* 0x20000036ff577230 */ /* 0x000fe40000004100 */
[----:B------:R-:W-:Y:S01]  /*0fa0*/  FMUL.FTZ R85, R4, R107 ;  /* 0x0000006b04557220 */ /* 0x000fe20000410000 */
[-C--:B------:R-:W-:Y:S01]  /*0fb0*/  FMUL.FTZ R79, R79, R88.reuse ;  /* 0x000000584f4f7220 */ /* 0x080fe20000410000 */
[----:B------:R-:W-:Y:S01]  /*0fc0*/  FADD.FTZ R27, R27, R88 ;  /* 0x000000581b1b7221 */ /* 0x000fe20000010000 */
[----:B------:R-:W-:Y:S01]  /*0fd0*/  FFMA.FTZ R43, R78, R88, R43 ;  /* 0x000000584e2b7223 */ /* 0x000fe2000001002b */
[-C--:B------:R-:W-:Y:S01]  /*0fe0*/  FMUL.FTZ R88, R87, R92.reuse ;  /* 0x0000005c57587220 */ /* 0x080fe20000410000 */
[----:B------:R-:W-:Y:S01]  /*0ff0*/  FADD.FTZ R20, R20, R92 ;  /* 0x0000005c14147221 */ /* 0x000fe20000010000 */
[----:B------:R-:W-:Y:S01]  /*1000*/  FFMA.FTZ R36, R85, R92, R36 ;  /* 0x0000005c55247223 */ /* 0x000fe20000010024 */
[----:B------:R-:W-:Y:S01]  /*1010*/  FMUL.FTZ R77, R4, R97 ;  /* 0x00000061044d7220 */ /* 0x000fe20000410000 */
[----:B------:R-:W-:Y:S01]  /*1020*/  FADD.FTZ R92, R101, R72 ;  /* 0x00000048655c7221 */ /* 0x000fe20000010000 */
[----:B------:R-:W-:Y:S01]  /*1030*/  FFMA.FTZ R97, R73, R72, R102 ;  /* 0x0000004849617223 */ /* 0x000fe20000010066 */
[----:B------:R-:W-:Y:S01]  /*1040*/  FMUL.FTZ R87, R94, R98 ;  /* 0x000000625e577220 */ /* 0x000fe20000410000 */
[----:B------:R-:W-:Y:S01]  /*1050*/  FMUL.FTZ R94, R4, R89 ;  /* 0x00000059045e7220 */ /* 0x000fe20000410000 */
[----:B------:R-:W-:Y:S01]  /*1060*/  FADD.FTZ R101, R92, R75 ;  /* 0x0000004b5c657221 */ /* 0x000fe20000010000 */
[----:B------:R-:W-:Y:S01]  /*1070*/  FFMA.FTZ R92, R74, R75, R97 ;  /* 0x0000004b4a5c7223 */ /* 0x000fe20000010061 */
[----:B------:R-:W-:-:S02]  /*1080*/  HADD2.F32 R102, -RZ, R55.H0_H0 ;  /* 0x20000037ff667230 */ /* 0x000fc40000004100 */
[----:B------:R-:W-:Y:S01]  /*1090*/  FMUL.FTZ R95, R4, R95 ;  /* 0x0000005f045f7220 */ /* 0x000fe20000410000 */
[----:B------:R-:W-:Y:S01]  /*10a0*/  FADD.FTZ R96, R101, R76 ;  /* 0x0000004c65607221 */ /* 0x000fe20000010000 */
[----:B------:R-:W-:Y:S01]  /*10b0*/  FFMA.FTZ R89, R77, R76, R92 ;  /* 0x0000004c4d597223 */ /* 0x000fe2000001005c */
[----:B------:R-:W-:Y:S02]  /*10c0*/  HADD2.F32 R101, -RZ, R55.H1_H1 ;  /* 0x30000037ff657230 */ /* 0x000fe40000004100 */
[----:B------:R-:W-:Y:S01]  /*10d0*/  FADD.FTZ R21, R21, R98 ;  /* 0x0000006215157221 */ /* 0x000fe20000010000 */
[----:B------:R-:W-:Y:S01]  /*10e0*/  FADD.FTZ R97, R96, R79 ;  /* 0x0000004f60617221 */ /* 0x000fe20000010000 */
[----:B------:R-:W-:Y:S01]  /*10f0*/  FFMA.FTZ R92, R78, R79, R89 ;  /* 0x0000004f4e5c7223 */ /* 0x000fe20000010059 */
[----:B------:R-:W-:Y:S01]  /*1100*/  FMUL.FTZ R89, R102, R93 ;  /* 0x0000005d66597220 */ /* 0x000fe20000410000 */
[----:B------:R-:W-:Y:S01]  /*1110*/  FFMA.FTZ R37, R94, R98, R37 ;  /* 0x000000625e257223 */ /* 0x000fe20000010025 */
[----:B------:R-:W-:Y:S01]  /*1120*/  FADD.FTZ R96, R97, R88 ;  /* 0x0000005861607221 */ /* 0x000fe20000010000 */
[----:B------:R-:W-:Y:S01]  /*1130*/  FFMA.FTZ R97, R85, R88, R92 ;  /* 0x0000005855617223 */ /* 0x000fe2000001005c */
[----:B------:R-:W-:Y:S01]  /*1140*/  FMUL.FTZ R98, R4, R91 ;  /* 0x0000005b04627220 */ /* 0x000fe20000410000 */
[----:B------:R-:W-:Y:S01]  /*1150*/  FADD.FTZ R26, R26, R103 ;  /* 0x000000671a1a7221 */ /* 0x000fe20000010000 */
[----:B------:R-:W-:Y:S01]  /*1160*/  FADD.FTZ R92, R96, R87 ;  /* 0x00000057605c7221 */ /* 0x000fe20000010000 */
[----:B------:R-:W-:Y:S01]  /*1170*/  FFMA.FTZ R102, R94, R87, R97 ;  /* 0x000000575e667223 */ /* 0x000fe20000010061 */
[-C--:B------:R-:W-:Y:S01]  /*1180*/  FMUL.FTZ R96, R101, R90.reuse ;  /* 0x0000005a65607220 */ /* 0x080fe20000410000 */
[----:B------:R-:W-:Y:S01]  /*1190*/  FFMA.FTZ R42, R77, R103, R42 ;  /* 0x000000674d2a7223 */ /* 0x000fe2000001002a */
[----:B------:R-:W-:Y:S01]  /*11a0*/  FADD.FTZ R101, R92, R89 ;  /* 0x000000595c657221 */ /* 0x000fe20000010000 */
[C---:B------:R-:W-:Y:S01]  /*11b0*/  FFMA.FTZ R91, R95.reuse, R89, R102 ;  /* 0x000000595f5b7223 */ /* 0x040fe20000010066 */
[----:B------:R-:W-:Y:S01]  /*11c0*/  FADD.FTZ R22, R22, R93 ;  /* 0x0000005d16167221 */ /* 0x000fe20000010000 */
[----:B------:R-:W-:Y:S01]  /*11d0*/  FFMA.FTZ R38, R95, R93, R38 ;  /* 0x0000005d5f267223 */ /* 0x000fe20000010026 */
[----:B------:R-:W-:Y:S01]  /*11e0*/  FADD.FTZ R23, R23, R90 ;  /* 0x0000005a17177221 */ /* 0x000fe20000010000 */
[C---:B------:R-:W-:Y:S01]  /*11f0*/  FFMA.FTZ R39, R98.reuse, R90, R39 ;  /* 0x0000005a62277223 */ /* 0x040fe20000010027 */
[----:B------:R-:W-:Y:S01]  /*1200*/  FADD.FTZ R101, R101, R96 ;  /* 0x0000006065657221 */ /* 0x000fe20000010000 */
[----:B------:R-:W-:Y:S01]  /*1210*/  FFMA.FTZ R102, R98, R96, R91 ;  /* 0x0000006062667223 */ /* 0x000fe2000001005b */
[----:B------:R-:W-:Y:S06]  /*1220*/  BRA `(.L_x_1007) ;  /* 0x0000000000487947 */ /* 0x000fec0003800000 */
.L_x_1004:
[----:B------:R-:W-:Y:S01]  /*1230*/  MOV R5, UR15 ;  /* 0x0000000f00057c02 */ /* 0x000fe20008000f00 */
[----:B------:R-:W-:-:S04]  /*1240*/  UISETP.NE.U32.AND UP0, UPT, UR12, URZ, UPT ;  /* 0x000000ff0c00728c */ /* 0x000fc8000bf05070 */
        /* <DEDUP_REMOVED lines=16> */
.L_x_1007:
[----:B------:R-:W-:Y:S05]  /*1350*/  BSYNC.RECONVERGENT B1 ;  /* 0x0000000000017941 */ /* 0x000fea0003800200 */
.L_x_1003:
        /* <DEDUP_REMOVED lines=21> */
.L_x_1035:
[----:B------:R-:W3:Y:S01]  /*14b0*/  S2R R101, SR_TID.X ;  /* 0x0000000000657919 */ /* 0x000ee20000002100 */
[----:B------:R-:W-:Y:S01]  /*14c0*/  @P2 IADD3 R92, PT, PT, R99, -0x1, RZ ;  /* 0xffffffff635c2810 */ /* 0x000fe20007ffe0ff */
[----:B01----:R-:W-:Y:S01]  /*14d0*/  FADD.FTZ R103, R103, R90 ;  /* 0x0000005a67677221 */ /* 0x003fe20000010000 */
[----:B------:R-:W-:Y:S01]  /*14e0*/  ISETP.GE.U32.AND P3, PT, R0, 0x20, PT ;  /* 0x000000200000780c */ /* 0x000fe20003f66070 */
        /* <DEDUP_REMOVED lines=34> */
[-CC-:B------:R-:W-:Y:S01]  /*1710*/  FFMA.FTZ R108, R14, R102.reuse, R103.reuse ;  /* 0x000000660e6c7223 */ /* 0x180fe20000010067 */
[-CC-:B------:R-:W-:Y:S01]  /*1720*/  FFMA.FTZ R110, R82, R102.reuse, R103.reuse ;  /* 0x00000066526e7223 */ /* 0x180fe20000010067 */
[----:B------:R-:W-:Y:S01]  /*1730*/  @P2 FSEL R91, R91, RZ, P0 ;  /* 0x000000ff5b5b2208 */ /* 0x000fe20000000000 */
[----:B------:R-:W-:Y:S01]  /*1740*/  FFMA.FTZ R112, R83, R102, R103 ;  /* 0x0000006653707223 */ /* 0x000fe20000010067 */
[----:B------:R-:W-:Y:S01]  /*1750*/  @P2 FSEL R93, R93, RZ, P1 ;  /* 0x000000ff5d5d2208 */ /* 0x000fe20000800000 */
[----:B------:R-:W2:Y:S01]  /*1760*/  @P2 LDC R92, c[0x0][0x40c] ;  /* 0x00010300ff5c2b82 */ /* 0x000ea20000000800 */
[----:B------:R-:W-:Y:S01]  /*1770*/  @P2 FADD.FTZ R105, R12, -R105 ;  /* 0x800000690c692221 */ /* 0x000fe20000010000 */
[----:B------:R-:W-:Y:S01]  /*1780*/  @P2 FADD.FTZ R111, R80, -R111 ;  /* 0x8000006f506f2221 */ /* 0x000fe20000010000 */
[----:B------:R-:W-:Y:S01]  /*1790*/  @P2 FADD.FTZ R109, R11, -R108 ;  /* 0x8000006c0b6d2221 */ /* 0x000fe20000010000 */
[----:B------:R-:W-:Y:S01]  /*17a0*/  @P2 FADD.FTZ R113, R15, -R110 ;  /* 0x8000006e0f712221 */ /* 0x000fe20000010000 */
[----:B------:R-:W-:Y:S01]  /*17b0*/  @P2 FADD.FTZ R115, R81, -R112 ;  /* 0x8000007051732221 */ /* 0x000fe20000010000 */
[C---:B------:R-:W-:Y:S01]  /*17c0*/  @P2 FMUL.FTZ R105, R4.reuse, R105 ;  /* 0x0000006904692220 */ /* 0x040fe20000410000 */
[----:B0-----:R-:W-:Y:S01]  /*17d0*/  @P2 FMUL.FTZ R91, R91, R90 ;  /* 0x0000005a5b5b2220 */ /* 0x001fe20000410000 */
[----:B------:R-:W-:Y:S01]  /*17e0*/  @P2 FMUL.FTZ R111, R4, R111 ;  /* 0x0000006f046f2220 */ /* 0x000fe20000410000 */
[----:B------:R-:W0:Y:S01]  /*17f0*/  @P2 LDC R90, c[0x0][0x40c] ;  /* 0x00010300ff5a2b82 */ /* 0x000e220000000800 */
[----:B------:R-:W-:Y:S01]  /*1800*/  @P2 ISETP.GT.AND P0, PT, R6, RZ, PT ;  /* 0x000000ff0600220c */ /* 0x000fe20003f04270 */
[C---:B------:R-:W-:Y:S01]  /*1810*/  @P2 FMUL.FTZ R109, R4.reuse, R109 ;  /* 0x0000006d046d2220 */ /* 0x040fe20000410000 */
[----:B------:R-:W-:Y:S01]  /*1820*/  @P2 F2FP.F16.F32.PACK_AB R91, RZ, R91 ;  /* 0x0000005bff5b223e */ /* 0x000fe200000000ff */
[----:B------:R-:W-:Y:S01]  /*1830*/  @P2 FMUL.FTZ R113, R4, R113 ;  /* 0x0000007104712220 */ /* 0x000fe20000410000 */
[----:B------:R-:W-:Y:S01]  /*1840*/  @P2 ISETP.GT.AND P3, PT, R6, RZ, PT ;  /* 0x000000ff0600220c */ /* 0x000fe20003f64270 */
[----:B-1----:R-:W-:Y:S01]  /*1850*/  @P2 FMUL.FTZ R93, R93, R104 ;  /* 0x000000685d5d2220 */ /* 0x002fe20000410000 */
[----:B------:R-:W-:Y:S01]  /*1860*/  @P2 PRMT R64, R91, 0x7610, R64 ;  /* 0x000076105b402816 */ /* 0x000fe20000000040 */
[----:B------:R-:W1:Y:S01]  /*1870*/  @P2 LDC R104, c[0x0][0x40c] ;  /* 0x00010300ff682b82 */ /* 0x000e620000000800 */
[----:B------:R-:W-:Y:S01]  /*1880*/  @P2 FMUL.FTZ R115, R4, R115 ;  /* 0x0000007304732220 */ /* 0x000fe20000410000 */
[----:B------:R-:W-:-:S02]  /*1890*/  @P2 ISETP.GT.AND P1, PT, R6, RZ, PT ;  /* 0x000000ff0600220c */ /* 0x000fc40003f24270 */
[----:B------:R-:W-:Y:S02]  /*18a0*/  @P2 F2FP.F16.F32.PACK_AB R93, RZ, R93 ;  /* 0x0000005dff5d223e */ /* 0x000fe400000000ff */
[----:B------:R-:W-:Y:S02]  /*18b0*/  @P2 ISETP.GT.AND P4, PT, R6, RZ, PT ;  /* 0x000000ff0600220c */ /* 0x000fe40003f84270 */
[----:B------:R-:W-:Y:S01]  /*18c0*/  @P2 PRMT R64, R64, 0x5410, R93 ;  /* 0x0000541040402816 */ /* 0x000fe2000000005d */
[----:B------:R-:W3:Y:S01]  /*18d0*/  @P2 LDC R91, c[0x0][0x40c] ;  /* 0x00010300ff5b2b82 */ /* 0x000ee20000000800 */
[----:B------:R-:W-:Y:S02]  /*18e0*/  @P2 ISETP.GT.AND P5, PT, R6, RZ, PT ;  /* 0x000000ff0600220c */ /* 0x000fe40003fa4270 */
[----:B------:R-:W-:Y:S02]  /*18f0*/  @P2 FSEL R105, R105, RZ, P0 ;  /* 0x000000ff69692208 */ /* 0x000fe40000000000 */
[----:B------:R-:W-:-:S02]  /*1900*/  @P2 FSEL R111, R111, RZ, P3 ;  /* 0x000000ff6f6f2208 */ /* 0x000fc40001800000 */
[----:B------:R-:W-:Y:S01]  /*1910*/  @P2 FSEL R108, R109, RZ, P1 ;  /* 0x000000ff6d6c2208 */ /* 0x000fe20000800000 */
[----:B------:R-:W4:Y:S01]  /*1920*/  @P2 LDC R93, c[0x0][0x40c] ;  /* 0x00010300ff5d2b82 */ /* 0x000f220000000800 */
[----:B------:R-:W-:Y:S01]  /*1930*/  @P2 FSEL R110, R113, RZ, P4 ;  /* 0x000000ff716e2208 */ /* 0x000fe20002000000 */
[----:B--2---:R-:W-:Y:S01]  /*1940*/  @P2 FMUL.FTZ R92, R111, R92 ;  /* 0x0000005c6f5c2220 */ /* 0x004fe20000410000 */
[----:B------:R-:W-:Y:S01]  /*1950*/  @P2 FSEL R115, R115, RZ, P5 ;  /* 0x000000ff73732208 */ /* 0x000fe20002800000 */
[----:B-1----:R-:W-:-:S04]  /*1960*/  @P2 FMUL.FTZ R104, R105, R104 ;  /* 0x0000006869682220 */ /* 0x002fc80000410000 */
[----:B0-----:R-:W-:Y:S01]  /*1970*/  @P2 FMUL.FTZ R90, R115, R90 ;  /* 0x0000005a735a2220 */ /* 0x001fe20000410000 */
[----:B------:R-:W-:Y:S02]  /*1980*/  @P2 F2FP.F16.F32.PACK_AB R92, RZ, R92 ;  /* 0x0000005cff5c223e */ /* 0x000fe400000000ff */
[----:B------:R-:W-:Y:S02]  /*1990*/  @P2 F2FP.F16.F32.PACK_AB R104, RZ, R104 ;  /* 0x00000068ff68223e */ /* 0x000fe400000000ff */
[----:B------:R-:W-:Y:S01]  /*19a0*/  @P2 F2FP.F16.F32.PACK_AB R90, RZ, R90 ;  /* 0x0000005aff5a223e */ /* 0x000fe200000000ff */
[----:B---3--:R-:W-:Y:S01]  /*19b0*/  @P2 FMUL.FTZ R91, R110, R91 ;  /* 0x0000005b6e5b2220 */ /* 0x008fe20000410000 */
[----:B------:R-:W-:Y:S02]  /*19c0*/  @P2 PRMT R65, R104, 0x7610, R65 ;  /* 0x0000761068412816 */ /* 0x000fe40000000041 */
[----:B------:R-:W-:Y:S02]  /*19d0*/  @P2 PRMT R66, R92, 0x7610, R66 ;  /* 0x000076105c422816 */ /* 0x000fe40000000042 */
[----:B------:R-:W-:-:S02]  /*19e0*/  @P2 F2FP.F16.F32.PACK_AB R91, RZ, R91 ;  /* 0x0000005bff5b223e */ /* 0x000fc400000000ff */
[----:B------:R-:W-:Y:S01]  /*19f0*/  @P2 PRMT R67, R90, 0x7610, R67 ;  /* 0x000076105a432816 */ /* 0x000fe20000000043 */
[----:B----4-:R-:W-:Y:S01]  /*1a00*/  @P2 FMUL.FTZ R93, R108, R93 ;  /* 0x0000005d6c5d2220 */ /* 0x010fe20000410000 */
[----:B------:R-:W-:-:S04]  /*1a10*/  @P2 PRMT R66, R66, 0x5410, R91 ;  /* 0x0000541042422816 */ /* 0x000fc8000000005b */
[----:B------:R-:W-:-:S04]  /*1a20*/  @P2 F2FP.F16.F32.PACK_AB R93, RZ, R93 ;  /* 0x0000005dff5d223e */ /* 0x000fc800000000ff */
        /* <DEDUP_REMOVED lines=8> */
[----:B------:R-:W-:-:S04]  /*1ab0*/  F2FP.F16.F32.PACK_AB R91, RZ, R91 ;  /* 0x0000005bff5b723e */ /* 0x000fc800000000ff */
[----:B------:R-:W-:Y:S01]  /*1ac0*/  PRMT R67, R67, 0x5410, R91 ;  /* 0x0000541043437816 */ /* 0x000fe2000000005b */
[----:B------:R-:W-:Y:S06]  /*1ad0*/  BRA `(.L_x_1014) ;  /* 0x0000000c00507947 */ /* 0x000fec0003800000 */
.L_x_1013:
[----:B------:R-:W0:Y:S01]  /*1ae0*/  @P2 LDC R91, c[0x0][0x40c] ;  /* 0x00010300ff5b2b82 */ /* 0x000e220000000800 */
[-CC-:B------:R-:W-:Y:S01]  /*1af0*/  FFMA.FTZ R69, R3, R102.reuse, R103.reuse ;  /* 0x0000006603457223 */ /* 0x180fe20000010067 */
[-CC-:B------:R-:W-:Y:S01]  /*1b00*/  FFMA.FTZ R68, R10, R102.reuse, R103.reuse ;  /* 0x000000660a447223 */ /* 0x180fe20000010067 */
[----:B------:R-:W-:Y:S01]  /*1b10*/  ISETP.GT.AND P0, PT, R6, RZ, PT ;  /* 0x000000ff0600720c */ /* 0x000fe20003f04270 */
[-C--:B------:R-:W-:Y:S01]  /*1b20*/  FFMA.FTZ R109, R13, R102.reuse, R103 ;  /* 0x000000660d6d7223 */ /* 0x080fe20000010067 */
[----:B------:R-:W-:Y:S01]  /*1b30*/  FADD.FTZ R69, R8, -R69 ;  /* 0x8000004508457221 */ /* 0x000fe20000010000 */
[----:B------:R-:W-:Y:S01]  /*1b40*/  FADD.FTZ R71, R7, -R68 ;  /* 0x8000004407477221 */ /* 0x000fe20000010000 */
[-CC-:B------:R-:W-:Y:S01]  /*1b50*/  FFMA.FTZ R112, R82, R102.reuse, R103.reuse ;  /* 0x0000006652707223 */ /* 0x180fe20000010067 */
[----:B------:R-:W1:Y:S01]  /*1b60*/  @P2 LDC R90, c[0x0][0x40c] ;  /* 0x00010300ff5a2b82 */ /* 0x000e620000000800 */
[C---:B------:R-:W-:Y:S01]  /*1b70*/  FMUL.FTZ R68, R4.reuse, R69 ;  /* 0x0000004504447220 */ /* 0x040fe20000410000 */
[----:B------:R-:W-:Y:S01]  /*1b80*/  FMUL.FTZ R69, R4, R71 ;  /* 0x0000004704457220 */ /* 0x000fe20000410000 */
[-CC-:B------:R-:W-:Y:S01]  /*1b90*/  FFMA.FTZ R92, R14, R102.reuse, R103.reuse ;  /* 0x000000660e5c7223 */ /* 0x180fe20000010067 */
[----:B------:R-:W-:Y:S01]  /*1ba0*/  FFMA.FTZ R114, R83, R102, R103 ;  /* 0x0000006653727223 */ /* 0x000fe20000010067 */
[----:B------:R-:W-:Y:S01]  /*1bb0*/  FADD.FTZ R109, R80, -R109 ;  /* 0x8000006d506d7221 */ /* 0x000fe20000010000 */
[----:B------:R-:W-:Y:S01]  /*1bc0*/  FSEL R68, R68, RZ, P0 ;  /* 0x000000ff44447208 */ /* 0x000fe20000000000 */
[----:B------:R-:W-:Y:S01]  /*1bd0*/  FADD.FTZ R111, R15, -R112 ;  /* 0x800000700f6f7221 */ /* 0x000fe20000010000 */
[----:B------:R-:W2:Y:S01]  /*1be0*/  @P2 LDC R115, c[0x0][0x40c] ;  /* 0x00010300ff732b82 */ /* 0x000ea20000000800 */
[----:B------:R-:W-:Y:S01]  /*1bf0*/  FADD.FTZ R113, R81, -R114 ;  /* 0x8000007251717221 */ /* 0x000fe20000010000 */
[----:B------:R-:W-:Y:S01]  /*1c00*/  FSEL R69, R69, RZ, P0 ;  /* 0x000000ff45457208 */ /* 0x000fe20000000000 */
[----:B------:R-:W-:-:S05]  /*1c10*/  FMUL.FTZ R111, R4, R111 ;  /* 0x0000006f046f7220 */ /* 0x000fca0000410000 */
[----:B------:R-:W3:Y:S01]  /*1c20*/  @P2 LDC R105, c[0x0][0x40c] ;  /* 0x00010300ff692b82 */ /* 0x000ee20000000800 */
[----:B0-----:R-:W-:Y:S01]  /*1c30*/  @P2 FMUL.FTZ R71, R68, R91 ;  /* 0x0000005b44472220 */ /* 0x001fe20000410000 */
[----:B------:R-:W-:Y:S01]  /*1c40*/  FFMA.FTZ R91, R9, R102, R103 ;  /* 0x00000066095b7223 */ /* 0x000fe20000010067 */
[----:B------:R-:W-:-:S03]  /*1c50*/  F2FP.F16.F32.PACK_AB R68, R69, R68 ;  /* 0x000000444544723e */ /* 0x000fc600000000ff */
[----:B------:R-:W-:Y:S01]  /*1c60*/  FADD.FTZ R91, R12, -R91 ;  /* 0x8000005b0c5b7221 */ /* 0x000fe20000010000 */
[----:B------:R-:W-:Y:S01]  /*1c70*/  @P2 F2FP.F16.F32.PACK_AB R71, RZ, R71 ;  /* 0x00000047ff47223e */ /* 0x000fe200000000ff */
[----:B------:R-:W0:Y:S01]  /*1c80*/  @P2 LDC R110, c[0x0][0x40c] ;  /* 0x00010300ff6e2b82 */ /* 0x000e220000000800 */
[----:B-1----:R-:W-:Y:S01]  /*1c90*/  @P2 FMUL.FTZ R90, R69, R90 ;  /* 0x0000005a455a2220 */ /* 0x002fe20000410000 */
[C---:B------:R-:W-:Y:S01]  /*1ca0*/  FMUL.FTZ R70, R4.reuse, R91 ;  /* 0x0000005b04467220 */ /* 0x040fe20000410000 */
[----:B------:R-:W-:Y:S01]  /*1cb0*/  FADD.FTZ R91, R11, -R92 ;  /* 0x8000005c0b5b7221 */ /* 0x000fe20000010000 */
[C---:B------:R-:W-:Y:S01]  /*1cc0*/  FMUL.FTZ R92, R4.reuse, R109 ;  /* 0x0000006d045c7220 */ /* 0x040fe20000410000 */
[C---:B------:R-:W-:Y:S01]  /*1cd0*/  FMUL.FTZ R109, R4.reuse, R113 ;  /* 0x00000071046d7220 */ /* 0x040fe20000410000 */
[----:B------:R-:W-:Y:S01]  /*1ce0*/  FSEL R113, R111, RZ, P0 ;  /* 0x000000ff6f717208 */ /* 0x000fe20000000000 */
[----:B------:R-:W-:Y:S01]  /*1cf0*/  FMUL.FTZ R93, R4, R91 ;  /* 0x0000005b045d7220 */ /* 0x000fe20000410000 */
[----:B------:R-:W1:Y:S01]  /*1d00*/  @P2 LDC R108, c[0x0][0x40c] ;  /* 0x00010300ff6c2b82 */ /* 0x000e620000000800 */
[----:B------:R-:W-:Y:S01]  /*1d10*/  FSEL R70, R70, RZ, P0 ;  /* 0x000000ff46467208 */ /* 0x000fe20000000000 */
[----:B------:R-:W-:Y:S01]  /*1d20*/  FFMA.FTZ R111, R86, R102, R103 ;  /* 0x00000066566f7223 */ /* 0x000fe20000010067 */
[----:B------:R-:W-:-:S02]  /*1d30*/  FSEL R92, R92, RZ, P0 ;  /* 0x000000ff5c5c7208 */ /* 0x000fc40000000000 */
[----:B------:R-:W-:Y:S01]  /*1d40*/  FSEL R93, R93, RZ, P0 ;  /* 0x000000ff5d5d7208 */ /* 0x000fe20000000000 */
[----:B--2---:R-:W-:Y:S01]  /*1d50*/  @P2 FMUL.FTZ R91, R70, R115 ;  /* 0x00000073465b2220 */ /* 0x004fe20000410000 */
[----:B------:R-:W-:Y:S01]  /*1d60*/  FSEL R109, R109, RZ, P0 ;  /* 0x000000ff6d6d7208 */ /* 0x000fe20000000000 */
[----:B------:R-:W2:Y:S01]  /*1d70*/  @P2 LDC R104, c[0x0][0x40c] ;  /* 0x00010300ff682b82 */ /* 0x000ea20000000800 */
[----:B---3--:R-:W-:Y:S01]  /*1d80*/  @P2 FMUL.FTZ R105, R92, R105 ;  /* 0x000000695c692220 */ /* 0x008fe20000410000 */
[----:B------:R-:W-:Y:S01]  /*1d90*/  FADD.FTZ R111, R84, -R111 ;  /* 0x8000006f546f7221 */ /* 0x000fe20000010000 */
[----:B------:R-:W-:Y:S02]  /*1da0*/  @P2 F2FP.F16.F32.PACK_AB R90, RZ, R90 ;  /* 0x0000005aff5a223e */ /* 0x000fe400000000ff */
[----:B------:R-:W-:Y:S01]  /*1db0*/  @P2 PRMT R64, R71, 0x7610, R64 ;  /* 0x0000761047402816 */ /* 0x000fe20000000040 */
[----:B------:R-:W-:Y:S01]  /*1dc0*/  FMUL.FTZ R111, R4, R111 ;  /* 0x0000006f046f7220 */ /* 0x000fe20000410000 */
[----:B------:R-:W-:Y:S01]  /*1dd0*/  @P2 F2FP.F16.F32.PACK_AB R91, RZ, R91 ;  /* 0x0000005bff5b223e */ /* 0x000fe200000000ff */
[----:B0-----:R-:W-:Y:S01]  /*1de0*/  @P2 FMUL.FTZ R110, R93, R110 ;  /* 0x0000006e5d6e2220 */ /* 0x001fe20000410000 */
[----:B------:R-:W-:-:S02]  /*1df0*/  @P2 F2FP.F16.F32.PACK_AB R105, RZ, R105 ;  /* 0x00000069ff69223e */ /* 0x000fc400000000ff */
[----:B------:R-:W-:Y:S02]  /*1e00*/  @P2 PRMT R64, R64, 0x5410, R90 ;  /* 0x0000541040402816 */ /* 0x000fe4000000005a */
[----:B------:R-:W-:Y:S02]  /*1e10*/  @P2 F2FP.F16.F32.PACK_AB R110, RZ, R110 ;  /* 0x0000006eff6e223e */ /* 0x000fe400000000ff */
[----:B------:R-:W-:Y:S01]  /*1e20*/  FSEL R90, R111, RZ, P0 ;  /* 0x000000ff6f5a7208 */ /* 0x000fe20000000000 */
[----:B-1----:R-:W-:Y:S01]  /*1e30*/  @P2 FMUL.FTZ R108, R113, R108 ;  /* 0x0000006c716c2220 */ /* 0x002fe20000410000 */
[----:B------:R-:W-:Y:S02]  /*1e40*/  @P2 PRMT R65, R91, 0x7610, R65 ;  /* 0x000076105b412816 */ /* 0x000fe40000000041 */
[----:B------:R-:W-:Y:S02]  /*1e50*/  @P2 PRMT R66, R105, 0x7610, R66 ;  /* 0x0000761069422816 */ /* 0x000fe40000000042 */
[----:B------:R-:W-:-:S02]  /*1e60*/  @P2 F2FP.F16.F32.PACK_AB R108, RZ, R108 ;  /* 0x0000006cff6c223e */ /* 0x000fc400000000ff */
[----:B------:R-:W-:Y:S01]  /*1e70*/  F2FP.F16.F32.PACK_AB R69, R93, R70 ;  /* 0x000000465d45723e */ /* 0x000fe200000000ff */
[----:B--2---:R-:W-:Y:S01]  /*1e80*/  @P2 FMUL.FTZ R104, R109, R104 ;  /* 0x000000686d682220 */ /* 0x004fe20000410000 */
[----:B------:R-:W-:Y:S02]  /*1e90*/  F2FP.F16.F32.PACK_AB R70, R113, R92 ;  /* 0x0000005c7146723e */ /* 0x000fe400000000ff */
[----:B------:R-:W-:Y:S02]  /*1ea0*/  @P2 PRMT R65, R65, 0x5410, R110 ;  /* 0x0000541041412816 */ /* 0x000fe4000000006e */
[----:B------:R-:W-:Y:S02]  /*1eb0*/  @P2 F2FP.F16.F32.PACK_AB R104, RZ, R104 ;  /* 0x00000068ff68223e */ /* 0x000fe400000000ff */
[----:B------:R-:W-:Y:S02]  /*1ec0*/  F2FP.F16.F32.PACK_AB R71, R90, R109 ;  /* 0x0000006d5a47723e */ /* 0x000fe400000000ff */
[----:B------:R-:W-:-:S02]  /*1ed0*/  @P2 PRMT R66, R66, 0x5410, R108 ;  /* 0x0000541042422816 */ /* 0x000fc4000000006c */
[----:B------:R-:W-:Y:S01]  /*1ee0*/  @P2 PRMT R67, R104, 0x7610, R67 ;  /* 0x0000761068432816 */ /* 0x000fe20000000043 */
[----:B------:R-:W-:Y:S06]  /*1ef0*/  @!P2 BRA `(.L_x_1014) ;  /* 0x000000080048a947 */ /* 0x000fec0003800000 */
[----:B------:R-:W-:-:S05]  /*1f00*/  FMUL.FTZ R90, R90, UR14 ;  /* 0x0000000e5a5a7c20 */ /* 0x000fca0008410000 */
[----:B------:R-:W-:-:S04]  /*1f10*/  F2FP.F16.F32.PACK_AB R90, RZ, R90 ;  /* 0x0000005aff5a723e */ /* 0x000fc800000000ff */
[----:B------:R-:W-:Y:S01]  /*1f20*/  PRMT R67, R67, 0x5410, R90 ;  /* 0x0000541043437816 */ /* 0x000fe2000000005a */
[----:B------:R-:W-:Y:S06]  /*1f30*/  BRA `(.L_x_1014) ;  /* 0x0000000800387947 */ /* 0x000fec0003800000 */
.L_x_1012:
[----:B------:R-:W-:Y:S02]  /*1f40*/  MOV R106, UR20 ;  /* 0x00000014006a7c02 */ /* 0x000fe40008000f00 */
[----:B------:R-:W-:Y:S02]  /*1f50*/  MOV R107, UR21 ;  /* 0x00000015006b7c02 */ /* 0x000fe40008000f00 */
[----:B------:R-:W-:-:S04]  /*1f60*/  ISETP.NE.U32.AND P0, PT, R106, RZ, PT ;  /* 0x000000ff6a00720c */ /* 0x000fc80003f05070 */
[----:B------:R-:W-:-:S13]  /*1f70*/  ISETP.NE.AND.EX P0, PT, R107, RZ, PT, P0 ;  /* 0x000000ff6b00720c */ /* 0x000fda0003f05300 */
[----:B------:R-:W-:Y:S05]  /*1f80*/  @P0 BRA `(.L_x_1015) ;  /* 0x0000000400080947 */ /* 0x000fea0003800000 */
[----:B------:R-:W-:Y:S01]  /*1f90*/  ISETP.GT.AND P0, PT, R6, RZ, PT ;  /* 0x000000ff0600720c */ /* 0x000fe20003f04270 */
[----:B------:R-:W0:Y:S01]  /*1fa0*/  @P2 LDC R108, c[0x0][0x40c] ;  /* 0x00010300ff6c2b82 */ /* 0x000e220000000800 */
[--C-:B------:R-:W-:Y:S02]  /*1fb0*/  HADD2.F32 R93, -RZ, R16.reuse.H0_H0 ;  /* 0x20000010ff5d7230 */ /* 0x100fe40000004100 */
[----:B------:R-:W-:Y:S02]  /*1fc0*/  HADD2.F32 R111, -RZ, R16.H1_H1 ;  /* 0x30000010ff6f7230 */ /* 0x000fe40000004100 */
[----:B------:R-:W-:-:S03]  /*1fd0*/  HADD2.F32 R109, -RZ, R17.H1_H1 ;  /* 0x30000011ff6d7230 */ /* 0x000fc60000004100 */
[----:B------:R-:W1:Y:S04]  /*1fe0*/  @P2 LDC R110, c[0x0][0x40c] ;  /* 0x00010300ff6e2b82 */ /* 0x000e680000000800 */
[-CC-:B------:R-:W-:Y:S01]  /*1ff0*/  @P0 FFMA.FTZ R91, R3, R102.reuse, R103.reuse ;  /* 0x00000066035b0223 */ /* 0x180fe20000010067 */
[-CC-:B------:R-:W-:Y:S01]  /*2000*/  @P0 FFMA.FTZ R92, R10, R102.reuse, R103.reuse ;  /* 0x000000660a5c0223 */ /* 0x180fe20000010067 */
[-CC-:B------:R-:W-:Y:S01]  /*2010*/  @P0 FFMA.FTZ R105, R9, R102.reuse, R103.reuse ;  /* 0x0000006609690223 */ /* 0x180fe20000010067 */
[----:B------:R-:W-:Y:S01]  /*2020*/  @P0 FFMA.FTZ R115, R13, R102, R103 ;  /* 0x000000660d730223 */ /* 0x000fe20000010067 */
[----:B------:R-:W-:Y:S01]  /*2030*/  @P0 FADD.FTZ R90, R8, -R91 ;  /* 0x8000005b085a0221 */ /* 0x000fe20000010000 */
[----:B------:R-:W-:Y:S01]  /*2040*/  @P0 FADD.FTZ R92, R7, -R92 ;  /* 0x8000005c075c0221 */ /* 0x000fe20000010000 */
[----:B------:R-:W2:Y:S01]  /*2050*/  @P2 LDC R112, c[0x0][0x40c] ;  /* 0x00010300ff702b82 */ /* 0x000ea20000000800 */
[----:B------:R-:W-:Y:S01]  /*2060*/  @P0 FADD.FTZ R104, R12, -R105 ;  /* 0x800000690c680221 */ /* 0x000fe20000010000 */
[----:B------:R-:W-:Y:S01]  /*2070*/  @P0 FFMA.FTZ R93, R4, R90, R93 ;  /* 0x0000005a045d0223 */ /* 0x000fe2000001005d */
[----:B------:R-:W-:Y:S01]  /*2080*/  @P0 FFMA.FTZ R90, R14, R102, R103 ;  /* 0x000000660e5a0223 */ /* 0x000fe20000010067 */
[----:B------:R-:W-:Y:S01]  /*2090*/  @P0 FFMA.FTZ R111, R4, R92, R111 ;  /* 0x0000005c046f0223 */ /* 0x000fe2000001006f */
[----:B------:R-:W-:-:S02]  /*20a0*/  HADD2.F32 R91, -RZ, R17.H0_H0 ;  /* 0x20000011ff5b7230 */ /* 0x000fc40000004100 */
[----:B0-----:R-:W-:Y:S01]  /*20b0*/  @P2 FMUL.FTZ R108, R93, R108 ;  /* 0x0000006c5d6c2220 */ /* 0x001fe20000410000 */
[----:B------:R-:W-:Y:S01]  /*20c0*/  @P0 FADD.FTZ R113, R11, -R90 ;  /* 0x8000005a0b710221 */ /* 0x000fe20000010000 */
[----:B------:R-:W0:Y:S01]  /*20d0*/  @P2 LDC R93, c[0x0][0x40c] ;  /* 0x00010300ff5d2b82 */ /* 0x000e220000000800 */
[----:B------:R-:W-:Y:S01]  /*20e0*/  @P0 FADD.FTZ R115, R80, -R115 ;  /* 0x8000007350730221 */ /* 0x000fe20000010000 */
[C---:B------:R-:W-:Y:S01]  /*20f0*/  @P0 FFMA.FTZ R91, R4.reuse, R104, R91 ;  /* 0x00000068045b0223 */ /* 0x040fe2000001005b */
[--C-:B------:R-:W-:Y:S02]  /*2100*/  HADD2.F32 R104, -RZ, R18.reuse.H0_H0 ;  /* 0x20000012ff687230 */ /* 0x100fe40000004100 */
[----:B------:R-:W-:Y:S01]  /*2110*/  @P0 FFMA.FTZ R114, R83, R102, R103 ;  /* 0x0000006653720223 */ /* 0x000fe20000010067 */
[----:B------:R-:W-:Y:S01]  /*2120*/  @P0 FFMA.FTZ R109, R4, R113, R109 ;  /* 0x00000071046d0223 */ /* 0x000fe2000001006d */
[----:B-1----:R-:W-:Y:S01]  /*2130*/  @P2 FMUL.FTZ R111, R111, R110 ;  /* 0x0000006e6f6f2220 */ /* 0x002fe20000410000 */
[----:B------:R-:W-:Y:S01]  /*2140*/  @P0 FFMA.FTZ R110, R82, R102, R103 ;  /* 0x00000066526e0223 */ /* 0x000fe20000010067 */
[----:B------:R-:W1:Y:S01]  /*2150*/  @P2 LDC R105, c[0x0][0x40c] ;  /* 0x00010300ff692b82 */ /* 0x000e620000000800 */
[----:B------:R-:W-:Y:S01]  /*2160*/  @P0 FFMA.FTZ R104, R4, R115, R104 ;  /* 0x0000007304680223 */ /* 0x000fe20000010068 */
[----:B------:R-:W-:-:S02]  /*2170*/  HADD2.F32 R113, -RZ, R18.H1_H1 ;  /* 0x30000012ff717230 */ /* 0x000fc40000004100 */
[----:B------:R-:W-:Y:S01]  /*2180*/  @P0 FADD.FTZ R110, R15, -R110 ;  /* 0x8000006e0f6e0221 */ /* 0x000fe20000010000 */
[----:B------:R-:W-:Y:S02]  /*2190*/  HADD2.F32 R115, -RZ, R19.H0_H0 ;  /* 0x20000013ff737230 */ /* 0x000fe40000004100 */
[----:B------:R-:W-:Y:S01]  /*21a0*/  @P0 FADD.FTZ R114, R81, -R114 ;  /* 0x8000007251720221 */ /* 0x000fe20000010000 */
[----:B------:R-:W-:Y:S01]  /*21b0*/  @P2 F2FP.F16.F32.PACK_AB R108, RZ, R108 ;  /* 0x0000006cff6c223e */ /* 0x000fe200000000ff */
[C---:B------:R-:W-:Y:S01]  /*21c0*/  @P0 FFMA.FTZ R113, R4.reuse, R110, R113 ;  /* 0x0000006e04710223 */ /* 0x040fe20000010071 */
[----:B------:R-:W3:Y:S01]  /*21d0*/  @P2 LDC R92, c[0x0][0x40c] ;  /* 0x00010300ff5c2b82 */ /* 0x000ee20000000800 */
[----:B------:R-:W-:Y:S01]  /*21e0*/  @P0 FFMA.FTZ R115, R4, R114, R115 ;  /* 0x0000007204730223 */ /* 0x000fe20000010073 */
[----:B--2---:R-:W-:Y:S01]  /*21f0*/  @P2 FMUL.FTZ R91, R91, R112 ;  /* 0x000000705b5b2220 */ /* 0x004fe20000410000 */
[----:B------:R-:W-:Y:S02]  /*2200*/  @P2 F2FP.F16.F32.PACK_AB R111, RZ, R111 ;  /* 0x0000006fff6f223e */ /* 0x000fe400000000ff */
[----:B------:R-:W-:-:S02]  /*2210*/  @P2 PRMT R64, R108, 0x7610, R64 ;  /* 0x000076106c402816 */ /* 0x000fc40000000040 */
[----:B------:R-:W-:Y:S01]  /*2220*/  @P2 F2FP.F16.F32.PACK_AB R91, RZ, R91 ;  /* 0x0000005bff5b223e */ /* 0x000fe200000000ff */
[----:B------:R-:W2:Y:S01]  /*2230*/  @P2 LDC R90, c[0x0][0x40c] ;  /* 0x00010300ff5a2b82 */ /* 0x000ea20000000800 */
[----:B0-----:R-:W-:Y:S01]  /*2240*/  @P2 FMUL.FTZ R93, R104, R93 ;  /* 0x0000005d685d2220 */ /* 0x001fe20000410000 */
[----:B------:R-:W-:Y:S02]  /*2250*/  @P2 PRMT R64, R64, 0x5410, R111 ;  /* 0x0000541040402816 */ /* 0x000fe4000000006f */
[----:B------:R-:W-:Y:S02]  /*2260*/  @P2 PRMT R65, R91, 0x7610, R65 ;  /* 0x000076105b412816 */ /* 0x000fe40000000041 */
[----:B------:R-:W-:Y:S01]  /*2270*/  @P2 F2FP.F16.F32.PACK_AB R93, RZ, R93 ;  /* 0x0000005dff5d223e */ /* 0x000fe200000000ff */
[----:B-1----:R-:W-:-:S03]  /*2280*/  @P2 FMUL.FTZ R105, R109, R105 ;  /* 0x000000696d692220 */ /* 0x002fc60000410000 */
[----:B------:R-:W-:Y:S02]  /*2290*/  @P2 PRMT R66, R93, 0x7610, R66 ;  /* 0x000076105d422816 */ /* 0x000fe40000000042 */
[----:B------:R-:W-:Y:S01]  /*22a0*/  @P2 F2FP.F16.F32.PACK_AB R105, RZ, R105 ;  /* 0x00000069ff69223e */ /* 0x000fe200000000ff */
[----:B---3--:R-:W-:-:S03]  /*22b0*/  @P2 FMUL.FTZ R92, R113, R92 ;  /* 0x0000005c715c2220 */ /* 0x008fc60000410000 */
[----:B------:R-:W-:Y:S02]  /*22c0*/  @P2 PRMT R65, R65, 0x5410, R105 ;  /* 0x0000541041412816 */ /* 0x000fe40000000069 */
[----:B------:R-:W-:Y:S01]  /*22d0*/  @P2 F2FP.F16.F32.PACK_AB R92, RZ, R92 ;  /* 0x0000005cff5c223e */ /* 0x000fe200000000ff */
[----:B--2---:R-:W-:-:S03]  /*22e0*/  @P2 FMUL.FTZ R90, R115, R90 ;  /* 0x0000005a735a2220 */ /* 0x004fc60000410000 */
[----:B------:R-:W-:Y:S02]  /*22f0*/  @P2 PRMT R66, R66, 0x5410, R92 ;  /* 0x0000541042422816 */ /* 0x000fe4000000005c */
[----:B------:R-:W-:-:S04]  /*2300*/  @P2 F2FP.F16.F32.PACK_AB R90, RZ, R90 ;  /* 0x0000005aff5a223e */ /* 0x000fc800000000ff */
[----:B------:R-:W-:Y:S01]  /*2310*/  @P2 PRMT R67, R90, 0x7610, R67 ;  /* 0x000076105a432816 */ /* 0x000fe20000000043 */
[----:B------:R-:W-:Y:S06]  /*2320*/  @!P2 BRA `(.L_x_1014) ;  /* 0x00000004003ca947 */ /* 0x000fec0003800000 */
[----:B------:R-:W-:Y:S01]  /*2330*/  @P0 FFMA.FTZ R93, R86, R102, R103 ;  /* 0x00000066565d0223 */ /* 0x000fe20000010067 */
[----:B------:R-:W-:-:S03]  /*2340*/  HADD2.F32 R91, -RZ, R19.H1_H1 ;  /* 0x30000013ff5b7230 */ /* 0x000fc60000004100 */
[----:B------:R-:W-:-:S04]  /*2350*/  @P0 FADD.FTZ R93, R84, -R93 ;  /* 0x8000005d545d0221 */ /* 0x000fc80000010000 */
[----:B------:R-:W-:-:S04]  /*2360*/  @P0 FFMA.FTZ R91, R4, R93, R91 ;  /* 0x0000005d045b0223 */ /* 0x000fc8000001005b */
[----:B------:R-:W-:-:S05]  /*2370*/  FMUL.FTZ R91, R91, UR14 ;  /* 0x0000000e5b5b7c20 */ /* 0x000fca0008410000 */
[----:B------:R-:W-:-:S04]  /*2380*/  F2FP.F16.F32.PACK_AB R91, RZ, R91 ;  /* 0x0000005bff5b723e */ /* 0x000fc800000000ff */
[----:B------:R-:W-:Y:S01]  /*2390*/  PRMT R67, R67, 0x5410, R91 ;  /* 0x0000541043437816 */ /* 0x000fe2000000005b */
[----:B------:R-:W-:Y:S06]  /*23a0*/  BRA `(.L_x_1014) ;  /* 0x00000004001c7947 */ /* 0x000fec0003800000 */
.L_x_1015:
[----:B------:R-:W-:Y:S01]  /*23b0*/  ISETP.GT.AND P0, PT, R6, RZ, PT ;  /* 0x000000ff0600720c */ /* 0x000fe20003f04270 */
[-C--:B------:R-:W-:Y:S01]  /*23c0*/  @P1 FFMA.FTZ R69, R3, R102.reuse, R103 ;  /* 0x0000006603451223 */ /* 0x080fe20000010067 */
[--C-:B------:R-:W-:Y:S01]  /*23d0*/  HADD2.F32 R93, -RZ, R16.reuse.H0_H0 ;  /* 0x20000010ff5d7230 */ /* 0x100fe20000004100 */
[----:B------:R-:W0:Y:S01]  /*23e0*/  @P2 LDC R68, c[0x0][0x40c] ;  /* 0x00010300ff442b82 */ /* 0x000e220000000800 */
[----:B------:R-:W-:Y:S02]  /*23f0*/  HADD2.F32 R105, -RZ, R16.H1_H1 ;  /* 0x30000010ff697230 */ /* 0x000fe40000004100 */
[----:B------:R-:W-:Y:S01]  /*2400*/  @P1 FADD.FTZ R69, R8, -R69 ;  /* 0x8000004508451221 */ /* 0x000fe20000010000 */
[----:B------:R-:W-:Y:S02]  /*2410*/  HADD2.F32 R70, -RZ, R18.H0_H0 ;  /* 0x20000012ff467230 */ /* 0x000fe40000004100 */
[--C-:B------:R-:W-:Y:S02]  /*2420*/  HADD2.F32 R90, -RZ, R17.reuse.H0_H0 ;  /* 0x20000011ff5a7230 */ /* 0x100fe40000004100 */
[----:B------:R-:W-:Y:S01]  /*2430*/  @P1 FFMA.FTZ R93, R4, R69, R93 ;  /* 0x00000045045d1223 */ /* 0x000fe2000001005d */
[----:B------:R-:W-:Y:S01]  /*2440*/  HADD2.F32 R69, -RZ, R17.H1_H1 ;  /* 0x30000011ff457230 */ /* 0x000fe20000004100 */
[----:B------:R-:W1:Y:S01]  /*2450*/  @P2 LDC R113, c[0x0][0x40c] ;  /* 0x00010300ff712b82 */ /* 0x000e620000000800 */
[-CC-:B------:R-:W-:Y:S01]  /*2460*/  @P0 FFMA.FTZ R104, R14, R102.reuse, R103.reuse ;  /* 0x000000660e680223 */ /* 0x180fe20000010067 */
[-CC-:B------:R-:W-:Y:S01]  /*2470*/  @P0 FFMA.FTZ R92, R10, R102.reuse, R103.reuse ;  /* 0x000000660a5c0223 */ /* 0x180fe20000010067 */
[-CC-:B------:R-:W-:Y:S01]  /*2480*/  @P0 FFMA.FTZ R91, R13, R102.reuse, R103.reuse ;  /* 0x000000660d5b0223 */ /* 0x180fe20000010067 */
[----:B------:R-:W-:Y:S01]  /*2490*/  @P0 FFMA.FTZ R71, R9, R102, R103 ;  /* 0x0000006609470223 */ /* 0x000fe20000010067 */
[----:B------:R-:W-:Y:S01]  /*24a0*/  @P0 FADD.FTZ R104, R11, -R104 ;  /* 0x800000680b680221 */ /* 0x000fe20000010000 */
[----:B------:R-:W-:-:S02]  /*24b0*/  @P0 FADD.FTZ R92, R7, -R92 ;  /* 0x8000005c075c0221 */ /* 0x000fc40000010000 */
[----:B------:R-:W2:Y:S01]  /*24c0*/  @P2 LDC R109, c[0x0][0x40c] ;  /* 0x00010300ff6d2b82 */ /* 0x000ea20000000800 */
[----:B------:R-:W-:Y:S01]  /*24d0*/  @P0 FADD.FTZ R91, R80, -R91 ;  /* 0x8000005b505b0221 */ /* 0x000fe20000010000 */
[C---:B------:R-:W-:Y:S01]  /*24e0*/  @P0 FFMA.FTZ R69, R4.reuse, R104, R69 ;  /* 0x0000006804450223 */ /* 0x040fe20000010045 */
[----:B------:R-:W-:Y:S01]  /*24f0*/  @P0 FFMA.FTZ R105, R4, R92, R105 ;  /* 0x0000005c04690223 */ /* 0x000fe20000010069 */
[-C--:B------:R-:W-:Y:S01]  /*2500*/  @P0 FFMA.FTZ R92, R82, R102.reuse, R103 ;  /* 0x00000066525c0223 */ /* 0x080fe20000010067 */
[----:B------:R-:W-:Y:S01]  /*2510*/  @P0 FADD.FTZ R71, R12, -R71 ;  /* 0x800000470c470221 */ /* 0x000fe20000010000 */
[C---:B------:R-:W-:Y:S01]  /*2520*/  @P0 FFMA.FTZ R70, R4.reuse, R91, R70 ;  /* 0x0000005b04460223 */ /* 0x040fe20000010046 */
[----:B------:R-:W-:Y:S01]  /*2530*/  HADD2.F32 R91, -RZ, R18.H1_H1 ;  /* 0x30000012ff5b7230 */ /* 0x000fe20000004100 */
[----:B------:R-:W3:Y:S01]  /*2540*/  @P2 LDC R104, c[0x0][0x40c] ;  /* 0x00010300ff682b82 */ /* 0x000ee20000000800 */
[----:B------:R-:W-:Y:S01]  /*2550*/  @P0 FFMA.FTZ R116, R83, R102, R103 ;  /* 0x0000006653740223 */ /* 0x000fe20000010067 */
[----:B------:R-:W-:Y:S01]  /*2560*/  @P0 FADD.FTZ R92, R15, -R92 ;  /* 0x8000005c0f5c0221 */ /* 0x000fe20000010000 */
[----:B------:R-:W-:Y:S01]  /*2570*/  @P0 FFMA.FTZ R90, R4, R71, R90 ;  /* 0x00000047045a0223 */ /* 0x000fe2000001005a */
[----:B------:R-:W-:-:S02]  /*2580*/  HADD2.F32 R71, -RZ, R19.H0_H0 ;  /* 0x20000013ff477230 */ /* 0x000fc40000004100 */
[----:B------:R-:W-:Y:S01]  /*2590*/  @P0 FADD.FTZ R116, R81, -R116 ;  /* 0x8000007451740221 */ /* 0x000fe20000010000 */
[----:B------:R-:W-:Y:S01]  /*25a0*/  @P0 FFMA.FTZ R91, R4, R92, R91 ;  /* 0x0000005c045b0223 */ /* 0x000fe2000001005b */
[----:B------:R-:W-:Y:S01]  /*25b0*/  @P0 FFMA.FTZ R115, R86, R102, R103 ;  /* 0x0000006656730223 */ /* 0x000fe20000010067 */
[----:B------:R-:W4:Y:S01]  /*25c0*/  @P2 LDC R110, c[0x0][0x40c] ;  /* 0x00010300ff6e2b82 */ /* 0x000f220000000800 */
[----:B0-----:R-:W-:Y:S01]  /*25d0*/  @P2 FMUL.FTZ R92, R93, R68 ;  /* 0x000000445d5c2220 */ /* 0x001fe20000410000 */
[----:B------:R-:W-:Y:S01]  /*25e0*/  F2FP.F16.F32.PACK_AB R68, RZ, R93 ;  /* 0x0000005dff44723e */ /* 0x000fe200000000ff */
[----:B------:R-:W-:Y:S02]  /*25f0*/  HADD2.F32 R93, -RZ, R19.H1_H1 ;  /* 0x30000013ff5d7230 */ /* 0x000fe40000004100 */
[----:B------:R-:W-:Y:S01]  /*2600*/  @P0 FFMA.FTZ R71, R4, R116, R71 ;  /* 0x0000007404470223 */ /* 0x000fe20000010047 */
[----:B------:R-:W-:Y:S01]  /*2610*/  @P0 FADD.FTZ R115, R84, -R115 ;  /* 0x8000007354730221 */ /* 0x000fe20000010000 */
[----:B------:R-:W-:Y:S01]  /*2620*/  F2FP.F16.F32.PACK_AB R111, RZ, R105 ;  /* 0x00000069ff6f723e */ /* 0x000fe200000000ff */
[----:B------:R-:W0:Y:S02]  /*2630*/  @P2 LDC R114, c[0x0][0x40c] ;  /* 0x00010300ff722b82 */ /* 0x000e240000000800 */
[----:B------:R-:W-:Y:S01]  /*2640*/  @P0 FFMA.FTZ R93, R4, R115, R93 ;  /* 0x00000073045d0223 */ /* 0x000fe2000001005d */
[----:B--2---:R-:W-:Y:S01]  /*2650*/  @P2 FMUL.FTZ R109, R70, R109 ;  /* 0x0000006d466d2220 */ /* 0x004fe20000410000 */
[----:B------:R-:W-:-:S02]  /*2660*/  @P2 F2FP.F16.F32.PACK_AB R92, RZ, R92 ;  /* 0x0000005cff5c223e */ /* 0x000fc400000000ff */
[----:B------:R-:W-:Y:S02]  /*2670*/  PRMT R68, R68, 0x5410, R111 ;  /* 0x0000541044447816 */ /* 0x000fe4000000006f */
[----:B------:R-:W-:Y:S01]  /*2680*/  @P2 F2FP.F16.F32.PACK_AB R109, RZ, R109 ;  /* 0x0000006dff6d223e */ /* 0x000fe200000000ff */
[----:B------:R-:W2:Y:S01]  /*2690*/  @P2 LDC R112, c[0x0][0x40c] ;  /* 0x00010300ff702b82 */ /* 0x000ea20000000800 */
[----:B---3--:R-:W-:Y:S01]  /*26a0*/  @P2 FMUL.FTZ R104, R105, R104 ;  /* 0x0000006869682220 */ /* 0x008fe20000410000 */
[----:B-1----:R-:W-:Y:S01]  /*26b0*/  @P2 FMUL.FTZ R105, R90, R113 ;  /* 0x000000715a692220 */ /* 0x002fe20000410000 */
[----:B------:R-:W-:Y:S02]  /*26c0*/  @P2 PRMT R64, R92, 0x7610, R64 ;  /* 0x000076105c402816 */ /* 0x000fe40000000040 */
[----:B------:R-:W-:Y:S02]  /*26d0*/  @P2 PRMT R66, R109, 0x7610, R66 ;  /* 0x000076106d422816 */ /* 0x000fe40000000042 */
[----:B------:R-:W-:Y:S01]  /*26e0*/  @P2 F2FP.F16.F32.PACK_AB R105, RZ, R105 ;  /* 0x00000069ff69223e */ /* 0x000fe200000000ff */
[----:B------:R-:W1:Y:S01]  /*26f0*/  @P2 LDC R108, c[0x0][0x40c] ;  /* 0x00010300ff6c2b82 */ /* 0x000e620000000800 */
[----:B----4-:R-:W-:Y:S01]  /*2700*/  @P2 FMUL.FTZ R110, R71, R110 ;  /* 0x0000006e476e2220 */ /* 0x010fe20000410000 */
[----:B------:R-:W-:-:S02]  /*2710*/  @P2 F2FP.F16.F32.PACK_AB R104, RZ, R104 ;  /* 0x00000068ff68223e */ /* 0x000fc400000000ff */
[----:B------:R-:W-:Y:S02]  /*2720*/  @P2 PRMT R65, R105, 0x7610, R65 ;  /* 0x0000761069412816 */ /* 0x000fe40000000041 */
[----:B------:R-:W-:Y:S01]  /*2730*/  @P2 F2FP.F16.F32.PACK_AB R110, RZ, R110 ;  /* 0x0000006eff6e223e */ /* 0x000fe200000000ff */
[C---:B0-----:R-:W-:Y:S01]  /*2740*/  @P2 FMUL.FTZ R114, R69.reuse, R114 ;  /* 0x0000007245722220 */ /* 0x041fe20000410000 */
[----:B------:R-:W-:Y:S02]  /*2750*/  F2FP.F16.F32.PACK_AB R69, R69, R90 ;  /* 0x0000005a4545723e */ /* 0x000fe400000000ff */
[----:B------:R-:W-:Y:S02]  /*2760*/  @P2 PRMT R67, R110, 0x7610, R67 ;  /* 0x000076106e432816 */ /* 0x000fe40000000043 */
[----:B------:R-:W-:Y:S02]  /*2770*/  @P2 F2FP.F16.F32.PACK_AB R114, RZ, R114 ;  /* 0x00000072ff72223e */ /* 0x000fe400000000ff */
[C---:B------:R-:W-:Y:S01]  /*2780*/  F2FP.F16.F32.PACK_AB R70, R91.reuse, R70 ;  /* 0x000000465b46723e */ /* 0x040fe200000000ff */
[----:B--2---:R-:W-:Y:S01]  /*2790*/  @P2 FMUL.FTZ R112, R91, R112 ;  /* 0x000000705b702220 */ /* 0x004fe20000410000 */
[----:B------:R-:W-:-:S02]  /*27a0*/  F2FP.F16.F32.PACK_AB R71, R93, R71 ;  /* 0x000000475d47723e */ /* 0x000fc400000000ff */
[----:B------:R-:W-:Y:S02]  /*27b0*/  @P2 PRMT R64, R64, 0x5410, R104 ;  /* 0x0000541040402816 */ /* 0x000fe40000000068 */
[----:B------:R-:W-:Y:S02]  /*27c0*/  @P2 F2FP.F16.F32.PACK_AB R112, RZ, R112 ;  /* 0x00000070ff70223e */ /* 0x000fe400000000ff */
[----:B------:R-:W-:Y:S01]  /*27d0*/  @P2 PRMT R65, R65, 0x5410, R114 ;  /* 0x0000541041412816 */ /* 0x000fe20000000072 */
[----:B-1----:R-:W-:Y:S01]  /*27e0*/  @P2 FMUL.FTZ R108, R93, R108 ;  /* 0x0000006c5d6c2220 */ /* 0x002fe20000410000 */
[----:B------:R-:W-:-:S04]  /*27f0*/  @P2 PRMT R66, R66, 0x5410, R112 ;  /* 0x0000541042422816 */ /* 0x000fc80000000070 */
[----:B------:R-:W-:-:S04]  /*2800*/  @P2 F2FP.F16.F32.PACK_AB R108, RZ, R108 ;  /* 0x0000006cff6c223e */ /* 0x000fc800000000ff */
[----:B------:R-:W-:-:S07]  /*2810*/  @P2 PRMT R67, R67, 0x5410, R108 ;  /* 0x0000541043432816 */ /* 0x000fce000000006c */
.L_x_1014:
[----:B------:R-:W-:Y:S05]  /*2820*/  BSYNC.RECONVERGENT B2 ;  /* 0x0000000000027941 */ /* 0x000fea0003800200 */
.L_x_1011:
        /* <DEDUP_REMOVED lines=10> */
.L_x_1010:
[----:B------:R-:W-:Y:S05]  /*28d0*/  BSYNC.RECONVERGENT B1 ;  /* 0x0000000000017941 */ /* 0x000fea0003800200 */
.L_x_1009:
        /* <DEDUP_REMOVED lines=12> */
[----:B------:R-:W1:Y:S01]  /*29a0*/  @P2 LDC R110, c[0x0][0x40c] ;  /* 0x00010300ff6e2b82 */ /* 0x000e620000000800 */
[--C-:B0-----:R-:W-:Y:S02]  /*29b0*/  HADD2.F32 R69, -RZ, R60.reuse.H0_H0 ;  /* 0x2000003cff457230 */ /* 0x101fe40000004100 */
[----:B------:R-:W-:Y:S02]  /*29c0*/  HADD2.F32 R93, -RZ, R60.H1_H1 ;  /* 0x3000003cff5d7230 */ /* 0x000fe40000004100 */
[--C-:B------:R-:W-:Y:S02]  /*29d0*/  HADD2.F32 R6, -RZ, R61.reuse.H0_H0 ;  /* 0x2000003dff067230 */ /* 0x100fe40000004100 */
[----:B------:R-:W-:Y:S01]  /*29e0*/  HADD2.F32 R91, -RZ, R61.H1_H1 ;  /* 0x3000003dff5b7230 */ /* 0x000fe20000004100 */
[----:B------:R-:W0:Y:S04]  /*29f0*/  @P2 LDC R113, c[0x0][0x40c] ;  /* 0x00010300ff712b82 */ /* 0x000e280000000800 */
[-CC-:B------:R-:W-:Y:S01]  /*2a00*/  @P1 FFMA.FTZ R71, R73, R102.reuse, R103.reuse ;  /* 0x0000006649471223 */ /* 0x180fe20000010067 */
[-CC-:B------:R-:W-:Y:S01]  /*2a10*/  @P1 FFMA.FTZ R90, R74, R102.reuse, R103.reuse ;  /* 0x000000664a5a1223 */ /* 0x180fe20000010067 */
[-CC-:B------:R-:W-:Y:S01]  /*2a20*/  @P1 FFMA.FTZ R105, R77, R102.reuse, R103.reuse ;  /* 0x000000664d691223 */ /* 0x180fe20000010067 */
[-C--:B------:R-:W-:Y:S01]  /*2a30*/  @P1 FFMA.FTZ R109, R85, R102.reuse, R103 ;  /* 0x00000066556d1223 */ /* 0x080fe20000010067 */
[----:B------:R-:W2:Y:S01]  /*2a40*/  @P2 LDC R70, c[0x0][0x40c] ;  /* 0x00010300ff462b82 */ /* 0x000ea20000000800 */
[----:B------:R-:W-:Y:S01]  /*2a50*/  @P1 FADD.FTZ R71, R72, -R71 ;  /* 0x8000004748471221 */ /* 0x000fe20000010000 */
[----:B------:R-:W-:Y:S01]  /*2a60*/  @P1 FADD.FTZ R90, R75, -R90 ;  /* 0x8000005a4b5a1221 */ /* 0x000fe20000010000 */
[----:B------:R-:W-:Y:S01]  /*2a70*/  @P1 FADD.FTZ R105, R76, -R105 ;  /* 0x800000694c691221 */ /* 0x000fe20000010000 */
[-C--:B------:R-:W-:Y:S01]  /*2a80*/  @P1 FFMA.FTZ R108, R95, R102.reuse, R103 ;  /* 0x000000665f6c1223 */ /* 0x080fe20000010067 */
[----:B------:R-:W-:Y:S01]  /*2a90*/  @P1 FFMA.FTZ R69, R4, R71, R69 ;  /* 0x0000004704451223 */ /* 0x000fe20000010045 */
[-CC-:B------:R-:W-:Y:S01]  /*2aa0*/  @P1 FFMA.FTZ R104, R78, R102.reuse, R103.reuse ;  /* 0x000000664e681223 */ /* 0x180fe20000010067 */
[-CC-:B------:R-:W-:Y:S01]  /*2ab0*/  @P1 FFMA.FTZ R106, R94, R102.reuse, R103.reuse ;  /* 0x000000665e6a1223 */ /* 0x180fe20000010067 */
[----:B------:R-:W3:Y:S01]  /*2ac0*/  @P2 LDC R112, c[0x0][0x40c] ;  /* 0x00010300ff702b82 */ /* 0x000ee20000000800 */
[----:B------:R-:W-:Y:S01]  /*2ad0*/  @P1 FFMA.FTZ R111, R98, R102, R103 ;  /* 0x00000066626f1223 */ /* 0x000fe20000010067 */
[----:B------:R-:W-:-:S02]  /*2ae0*/  HADD2.F32 R71, -RZ, R62.H0_H0 ;  /* 0x2000003eff477230 */ /* 0x000fc40000004100 */
[----:B------:R-:W-:Y:S01]  /*2af0*/  @P1 FADD.FTZ R102, R88, -R109 ;  /* 0x8000006d58661221 */ /* 0x000fe20000010000 */
[C---:B------:R-:W-:Y:S01]  /*2b00*/  @P1 FFMA.FTZ R93, R4.reuse, R90, R93 ;  /* 0x0000005a045d1223 */ /* 0x040fe2000001005d */
[----:B------:R-:W-:Y:S01]  /*2b10*/  @P1 FFMA.FTZ R6, R4, R105, R6 ;  /* 0x0000006904061223 */ /* 0x000fe20000010006 */
[----:B------:R-:W-:Y:S02]  /*2b20*/  HADD2.F32 R105, -RZ, R62.H1_H1 ;  /* 0x3000003eff697230 */ /* 0x000fe40000004100 */
[----:B------:R-:W-:Y:S01]  /*2b30*/  @P1 FADD.FTZ R109, R89, -R108 ;  /* 0x8000006c596d1221 */ /* 0x000fe20000010000 */
[----:B------:R-:W4:Y:S01]  /*2b40*/  @P2 LDC R92, c[0x0][0x40c] ;  /* 0x00010300ff5c2b82 */ /* 0x000f220000000800 */
[--C-:B------:R-:W-:Y:S02]  /*2b50*/  HADD2.F32 R90, -RZ, R63.reuse.H0_H0 ;  /* 0x2000003fff5a7230 */ /* 0x100fe40000004100 */
[----:B------:R-:W-:Y:S01]  /*2b60*/  @P1 FADD.FTZ R104, R79, -R104 ;  /* 0x800000684f681221 */ /* 0x000fe20000010000 */
[----:B------:R-:W-:-:S02]  /*2b70*/  HADD2.F32 R103, -RZ, R63.H1_H1 ;  /* 0x3000003fff677230 */ /* 0x000fc40000004100 */
[----:B------:R-:W-:Y:S01]  /*2b80*/  @P1 FADD.FTZ R106, R87, -R106 ;  /* 0x8000006a576a1221 */ /* 0x000fe20000010000 */
[----:B------:R-:W-:Y:S01]  /*2b90*/  @P1 FADD.FTZ R108, R96, -R111 ;  /* 0x8000006f606c1221 */ /* 0x000fe20000010000 */
[C---:B------:R-:W-:Y:S01]  /*2ba0*/  @P1 FFMA.FTZ R71, R4.reuse, R102, R71 ;  /* 0x0000006604471223 */ /* 0x040fe20000010047 */
[C---:B------:R-:W-:Y:S01]  /*2bb0*/  @P1 FFMA.FTZ R91, R4.reuse, R104, R91 ;  /* 0x00000068045b1223 */ /* 0x040fe2000001005b */
[----:B------:R-:W5:Y:S01]  /*2bc0*/  @P2 LDC R68, c[0x0][0x40c] ;  /* 0x00010300ff442b82 */ /* 0x000f620000000800 */
[C---:B------:R-:W-:Y:S01]  /*2bd0*/  @P1 FFMA.FTZ R105, R4.reuse, R106, R105 ;  /* 0x0000006a04691223 */ /* 0x040fe20000010069 */
[C---:B------:R-:W-:Y:S01]  /*2be0*/  @P1 FFMA.FTZ R90, R4.reuse, R109, R90 ;  /* 0x0000006d045a1223 */ /* 0x040fe2000001005a */
[----:B------:R-:W-:Y:S01]  /*2bf0*/  @P1 FFMA.FTZ R103, R4, R108, R103 ;  /* 0x0000006c04671223 */ /* 0x000fe20000010067 */
[----:B-1----:R-:W-:Y:S01]  /*2c00*/  @P2 FMUL.FTZ R102, R69, R110 ;  /* 0x0000006e45662220 */ /* 0x002fe20000410000 */
[----:B0-----:R-:W-:Y:S01]  /*2c10*/  @P2 FMUL.FTZ R4, R6, R113 ;  /* 0x0000007106042220 */ /* 0x001fe20000410000 */
[----:B--2---:R-:W-:-:S02]  /*2c20*/  @P2 FMUL.FTZ R70, R71, R70 ;  /* 0x0000004647462220 */ /* 0x004fc40000410000 */
[----:B------:R-:W0:Y:S01]  /*2c30*/  @P2 LDC R107, c[0x0][0x40c] ;  /* 0x00010300ff6b2b82 */ /* 0x000e220000000800 */
[----:B---3--:R-:W-:Y:S01]  /*2c40*/  @P2 FMUL.FTZ R104, R93, R112 ;  /* 0x000000705d682220 */ /* 0x008fe20000410000 */
[----:B------:R-:W-:Y:S02]  /*2c50*/  @P2 F2FP.F16.F32.PACK_AB R102, RZ, R102 ;  /* 0x00000066ff66223e */ /* 0x000fe400000000ff */
[----:B------:R-:W-:Y:S02]  /*2c60*/  @P2 F2FP.F16.F32.PACK_AB R4, RZ, R4 ;  /* 0x00000004ff04223e */ /* 0x000fe400000000ff */
[----:B------:R-:W-:Y:S01]  /*2c70*/  @P2 F2FP.F16.F32.PACK_AB R106, RZ, R70 ;  /* 0x00000046ff6a223e */ /* 0x000fe200000000ff */
[----:B----4-:R-:W-:Y:S01]  /*2c80*/  @P2 FMUL.FTZ R92, R91, R92 ;  /* 0x0000005c5b5c2220 */ /* 0x010fe20000410000 */
[----:B------:R-:W-:Y:S02]  /*2c90*/  @P2 F2FP.F16.F32.PACK_AB R104, RZ, R104 ;  /* 0x00000068ff68223e */ /* 0x000fe400000000ff */
[----:B------:R-:W-:-:S02]  /*2ca0*/  @P2 PRMT R64, R102, 0x7610, R64 ;  /* 0x0000761066402816 */ /* 0x000fc40000000040 */
[----:B------:R-:W-:Y:S02]  /*2cb0*/  @P2 F2FP.F16.F32.PACK_AB R92, RZ, R92 ;  /* 0x0000005cff5c223e */ /* 0x000fe400000000ff */
[----:B------:R-:W-:Y:S01]  /*2cc0*/  @P2 PRMT R65, R4, 0x7610, R65 ;  /* 0x0000761004412816 */ /* 0x000fe20000000041 */
[C---:B-----5:R-:W-:Y:S01]  /*2cd0*/  @P2 FMUL.FTZ R68, R105.reuse, R68 ;  /* 0x0000004469442220 */ /* 0x060fe20000410000 */
[----:B------:R-:W-:Y:S02]  /*2ce0*/  @P2 PRMT R66, R106, 0x7610, R66 ;  /* 0x000076106a422816 */ /* 0x000fe40000000042 */
[----:B------:R-:W-:Y:S02]  /*2cf0*/  F2FP.F16.F32.PACK_AB R70, R105, R71 ;  /* 0x000000476946723e */ /* 0x000fe400000000ff */
[----:B------:R-:W-:Y:S02]  /*2d00*/  @P2 PRMT R64, R64, 0x5410, R104 ;  /* 0x0000541040402816 */ /* 0x000fe40000000068 */
[----:B------:R-:W-:Y:S01]  /*2d10*/  @P2 PRMT R65, R65, 0x5410, R92 ;  /* 0x0000541041412816 */ /* 0x000fe2000000005c */
[----:B0-----:R-:W-:Y:S01]  /*2d20*/  @P2 FMUL.FTZ R108, R90, R107 ;  /* 0x0000006b5a6c2220 */ /* 0x001fe20000410000 */
[----:B------:R-:W-:-:S02]  /*2d30*/  @P2 F2FP.F16.F32.PACK_AB R107, RZ, R68 ;  /* 0x00000044ff6b223e */ /* 0x000fc400000000ff */
[----:B------:R-:W-:Y:S02]  /*2d40*/  F2FP.F16.F32.PACK_AB R68, R93, R69 ;  /* 0x000000455d44723e */ /* 0x000fe400000000ff */
[----:B------:R-:W-:Y:S02]  /*2d50*/  @P2 F2FP.F16.F32.PACK_AB R108, RZ, R108 ;  /* 0x0000006cff6c223e */ /* 0x000fe400000000ff */
[----:B------:R-:W-:Y:S02]  /*2d60*/  F2FP.F16.F32.PACK_AB R69, R91, R6 ;  /* 0x000000065b45723e */ /* 0x000fe400000000ff */
[----:B------:R-:W-:Y:S02]  /*2d70*/  F2FP.F16.F32.PACK_AB R71, R103, R90 ;  /* 0x0000005a6747723e */ /* 0x000fe400000000ff */
[----:B------:R-:W-:Y:S02]  /*2d80*/  @P2 PRMT R66, R66, 0x5410, R107 ;  /* 0x0000541042422816 */ /* 0x000fe4000000006b */
[----:B------:R-:W-:Y:S01]  /*2d90*/  @P2 PRMT R67, R108, 0x7610, R67 ;  /* 0x000076106c432816 */ /* 0x000fe20000000043 */
[----:B------:R-:W-:Y:S06]  /*2da0*/  @!P2 BRA `(.L_x_1021) ;  /* 0x0000000c0044a947 */ /* 0x000fec0003800000 */
[----:B------:R-:W-:-:S05]  /*2db0*/  FMUL.FTZ R103, R103, UR14 ;  /* 0x0000000e67677c20 */ /* 0x000fca0008410000 */
[----:B------:R-:W-:-:S04]  /*2dc0*/  F2FP.F16.F32.PACK_AB R103, RZ, R103 ;  /* 0x00000067ff67723e */ /* 0x000fc800000000ff */
[----:B------:R-:W-:Y:S01]  /*2dd0*/  PRMT R67, R67, 0x5410, R103 ;  /* 0x0000541043437816 */ /* 0x000fe20000000067 */
[----:B------:R-:W-:Y:S06]  /*2de0*/  BRA `(.L_x_1021) ;  /* 0x0000000c00347947 */ /* 0x000fec0003800000 */
.L_x_1020:
[----:B------:R-:W-:Y:S01]  /*2df0*/  ISETP.GT.AND P1, PT, R6, RZ, PT ;  /* 0x000000ff0600720c */ /* 0x000fe20003f24270 */
[----:B0-----:R-:W0:Y:S01]  /*2e00*/  @P2 LDC R90, c[0x0][0x40c] ;  /* 0x00010300ff5a2b82 */ /* 0x001e220000000800 */
[----:B------:R-:W-:Y:S02]  /*2e10*/  HADD2.F32 R91, -RZ, R60.H0_H0 ;  /* 0x2000003cff5b7230 */ /* 0x000fe40000004100 */
[--C-:B------:R-:W-:Y:S02]  /*2e20*/  HADD2.F32 R105, -RZ, R61.reuse.H0_H0 ;  /* 0x2000003dff697230 */ /* 0x100fe40000004100 */
[----:B------:R-:W-:Y:S02]  /*2e30*/  HADD2.F32 R107, -RZ, R61.H1_H1 ;  /* 0x3000003dff6b7230 */ /* 0x000fe40000004100 */
[----:B------:R-:W-:Y:S01]  /*2e40*/  HADD2.F32 R111, -RZ, R62.H1_H1 ;  /* 0x3000003eff6f7230 */ /* 0x000fe20000004100 */
[----:B------:R-:W1:Y:S01]  /*2e50*/  @P2 LDC R104, c[0x0][0x40c] ;  /* 0x00010300ff682b82 */ /* 0x000e620000000800 */
[----:B------:R-:W-:-:S03]  /*2e60*/  HADD2.F32 R113, -RZ, R63.H0_H0 ;  /* 0x2000003fff717230 */ /* 0x000fc60000004100 */
[-CC-:B------:R-:W-:Y:S01]  /*2e70*/  @P1 FFMA.FTZ R93, R73, R102.reuse, R103.reuse ;  /* 0x00000066495d1223 */ /* 0x180fe20000010067 */
[-CC-:B------:R-:W-:Y:S01]  /*2e80*/  @P1 FFMA.FTZ R92, R74, R102.reuse, R103.reuse ;  /* 0x000000664a5c1223 */ /* 0x180fe20000010067 */
[-CC-:B------:R-:W-:Y:S01]  /*2e90*/  @P1 FFMA.FTZ R109, R77, R102.reuse, R103.reuse ;  /* 0x000000664d6d1223 */ /* 0x180fe20000010067 */
[----:B------:R-:W-:Y:S01]  /*2ea0*/  @P1 FFMA.FTZ R115, R85, R102, R103 ;  /* 0x0000006655731223 */ /* 0x000fe20000010067 */
[----:B------:R-:W-:Y:S01]  /*2eb0*/  @P1 FADD.FTZ R6, R72, -R93 ;  /* 0x8000005d48061221 */ /* 0x000fe20000010000 */
[----:B------:R-:W-:Y:S02]  /*2ec0*/  HADD2.F32 R93, -RZ, R60.H1_H1 ;  /* 0x3000003cff5d7230 */ /* 0x000fe40000004100 */
[----:B------:R-:W-:Y:S01]  /*2ed0*/  @P1 FADD.FTZ R92, R75, -R92 ;  /* 0x8000005c4b5c1221 */ /* 0x000fe20000010000 */
[----:B------:R-:W2:Y:S01]  /*2ee0*/  @P2 LDC R108, c[0x0][0x40c] ;  /* 0x00010300ff6c2b82 */ /* 0x000ea20000000800 */
[----:B------:R-:W-:Y:S01]  /*2ef0*/  @P1 FFMA.FTZ R91, R4, R6, R91 ;  /* 0x00000006045b1223 */ /* 0x000fe2000001005b */
[----:B------:R-:W-:Y:S01]  /*2f00*/  @P1 FADD.FTZ R109, R76, -R109 ;  /* 0x8000006d4c6d1221 */ /* 0x000fe20000010000 */
[----:B------:R-:W-:Y:S01]  /*2f10*/  @P1 FFMA.FTZ R93, R4, R92, R93 ;  /* 0x0000005c045d1223 */ /* 0x000fe2000001005d */
[----:B------:R-:W-:Y:S01]  /*2f20*/  @P1 FADD.FTZ R115, R88, -R115 ;  /* 0x8000007358731221 */ /* 0x000fe20000010000 */
[----:B0-----:R-:W-:Y:S01]  /*2f30*/  @P2 FMUL.FTZ R91, R91, R90 ;  /* 0x0000005a5b5b2220 */ /* 0x001fe20000410000 */
[----:B------:R-:W-:Y:S01]  /*2f40*/  @P1 FFMA.FTZ R90, R78, R102, R103 ;  /* 0x000000664e5a1223 */ /* 0x000fe20000010067 */
[----:B------:R-:W-:Y:S01]  /*2f50*/  @P1 FFMA.FTZ R105, R4, R109, R105 ;  /* 0x0000006d04691223 */ /* 0x000fe20000010069 */
[----:B------:R-:W0:Y:S01]  /*2f60*/  @P2 LDC R92, c[0x0][0x40c] ;  /* 0x00010300ff5c2b82 */ /* 0x000e220000000800 */
[----:B------:R-:W-:-:S02]  /*2f70*/  HADD2.F32 R109, -RZ, R62.H0_H0 ;  /* 0x2000003eff6d7230 */ /* 0x000fc40000004100 */
[----:B------:R-:W-:Y:S01]  /*2f80*/  @P1 FADD.FTZ R106, R79, -R90 ;  /* 0x8000005a4f6a1221 */ /* 0x000fe20000010000 */
[----:B------:R-:W-:Y:S01]  /*2f90*/  @P2 F2FP.F16.F32.PACK_AB R91, RZ, R91 ;  /* 0x0000005bff5b223e */ /* 0x000fe200000000ff */
[----:B-1----:R-:W-:Y:S02]  /*2fa0*/  @P2 FMUL.FTZ R93, R93, R104 ;  /* 0x000000685d5d2220 */ /* 0x002fe40000410000 */
[----:B------:R-:W-:Y:S01]  /*2fb0*/  @P1 FFMA.FTZ R107, R4, R106, R107 ;  /* 0x0000006a046b1223 */ /* 0x000fe2000001006b */
[-CC-:B------:R-:W-:Y:S01]  /*2fc0*/  @P1 FFMA.FTZ R104, R94, R102.reuse, R103.reuse ;  /* 0x000000665e681223 */ /* 0x180fe20000010067 */
[----:B------:R-:W1:Y:S01]  /*2fd0*/  @P2 LDC R6, c[0x0][0x40c] ;  /* 0x00010300ff062b82 */ /* 0x000e620000000800 */
[----:B------:R-:W-:Y:S01]  /*2fe0*/  @P1 FFMA.FTZ R106, R95, R102, R103 ;  /* 0x000000665f6a1223 */ /* 0x000fe20000010067 */
[C---:B------:R-:W-:Y:S01]  /*2ff0*/  @P1 FFMA.FTZ R109, R4.reuse, R115, R109 ;  /* 0x00000073046d1223 */ /* 0x040fe2000001006d */
[----:B------:R-:W-:Y:S01]  /*3000*/  @P1 FADD.FTZ R104, R87, -R104 ;  /* 0x8000006857681221 */ /* 0x000fe20000010000 */
[----:B------:R-:W-:Y:S01]  /*3010*/  @P2 F2FP.F16.F32.PACK_AB R93, RZ, R93 ;  /* 0x0000005dff5d223e */ /* 0x000fe200000000ff */
[----:B------:R-:W-:Y:S01]  /*3020*/  @P1 FADD.FTZ R106, R89, -R106 ;  /* 0x8000006a596a1221 */ /* 0x000fe20000010000 */
[----:B------:R-:W-:Y:S01]  /*3030*/  @P2 PRMT R64, R91, 0x7610, R64 ;  /* 0x000076105b402816 */ /* 0x000fe20000000040 */
[C---:B------:R-:W-:Y:S01]  /*3040*/  @P1 FFMA.FTZ R111, R4.reuse, R104, R111 ;  /* 0x00000068046f1223 */ /* 0x040fe2000001006f */
[----:B------:R-:W3:Y:S01]  /*3050*/  @P2 LDC R110, c[0x0][0x40c] ;  /* 0x00010300ff6e2b82 */ /* 0x000ee20000000800 */
[----:B------:R-:W-:Y:S01]  /*3060*/  @P1 FFMA.FTZ R113, R4, R106, R113 ;  /* 0x0000006a04711223 */ /* 0x000fe20000010071 */
[----:B--2---:R-:W-:Y:S01]  /*3070*/  @P2 FMUL.FTZ R107, R107, R108 ;  /* 0x0000006c6b6b2220 */ /* 0x004fe20000410000 */
[----:B------:R-:W-:-:S04]  /*3080*/  @P2 PRMT R64, R64, 0x5410, R93 ;  /* 0x0000541040402816 */ /* 0x000fc8000000005d */
[----:B------:R-:W-:Y:S01]  /*3090*/  @P2 F2FP.F16.F32.PACK_AB R107, RZ, R107 ;  /* 0x0000006bff6b223e */ /* 0x000fe200000000ff */
[----:B------:R-:W2:Y:S01]  /*30a0*/  @P2 LDC R90, c[0x0][0x40c] ;  /* 0x00010300ff5a2b82 */ /* 0x000ea20000000800 */
[----:B0-----:R-:W-:-:S05]  /*30b0*/  @P2 FMUL.FTZ R105, R105, R92 ;  /* 0x0000005c69692220 */ /* 0x001fca0000410000 */
[----:B------:R-:W-:Y:S01]  /*30c0*/  @P2 F2FP.F16.F32.PACK_AB R105, RZ, R105 ;  /* 0x00000069ff69223e */ /* 0x000fe200000000ff */
[----:B-1----:R-:W-:-:S03]  /*30d0*/  @P2 FMUL.FTZ R6, R109, R6 ;  /* 0x000000066d062220 */ /* 0x002fc60000410000 */
[----:B------:R-:W-:Y:S02]  /*30e0*/  @P2 PRMT R65, R105, 0x7610, R65 ;  /* 0x0000761069412816 */ /* 0x000fe40000000041 */
[----:B------:R-:W-:Y:S02]  /*30f0*/  @P2 F2FP.F16.F32.PACK_AB R6, RZ, R6 ;  /* 0x00000006ff06223e */ /* 0x000fe400000000ff */
[----:B------:R-:W-:Y:S01]  /*3100*/  @P2 PRMT R65, R65, 0x5410, R107 ;  /* 0x0000541041412816 */ /* 0x000fe2000000006b */
[----:B---3--:R-:W-:Y:S01]  /*3110*/  @P2 FMUL.FTZ R111, R111, R110 ;  /* 0x0000006e6f6f2220 */ /* 0x008fe20000410000 */
[----:B------:R-:W-:-:S04]  /*3120*/  @P2 PRMT R66, R6, 0x7610, R66 ;  /* 0x0000761006422816 */ /* 0x000fc80000000042 */
        /* <DEDUP_REMOVED lines=14> */
.L_x_1019:
[----:B------:R-:W-:-:S04]  /*3210*/  UISETP.NE.U32.AND UP0, UPT, UR20, URZ, UPT ;  /* 0x000000ff1400728c */ /* 0x000fc8000bf05070 */
[----:B------:R-:W-:-:S06]  /*3220*/  UISETP.NE.AND.EX UP0, UPT, UR21, URZ, UPT, UP0 ;  /* 0x000000ff1500728c */ /* 0x000fcc000bf05300 */
[----:B------:R-:W-:-:S13]  /*3230*/  PLOP3.LUT P0, PT, PT, PT, UP0, 0x80, 0x8 ;  /* 0x000000000008781c */ /* 0x000fda0003f0f008 */
[----:B------:R-:W-:Y:S05]  /*3240*/  @!P0 BRA `(.L_x_1022) ;  /* 0x0000000400188947 */ /* 0x000fea0003800000 */
[----:B0-----:R-:W0:Y:S01]  /*3250*/  @P2 LDC R93, c[0x0][0x40c] ;  /* 0x00010300ff5d2b82 */ /* 0x001e220000000800 */
[-CC-:B------:R-:W-:Y:S01]  /*3260*/  FFMA.FTZ R69, R73, R102.reuse, R103.reuse ;  /* 0x0000006649457223 */ /* 0x180fe20000010067 */
[-CC-:B------:R-:W-:Y:S01]  /*3270*/  FFMA.FTZ R68, R74, R102.reuse, R103.reuse ;  /* 0x000000664a447223 */ /* 0x180fe20000010067 */
[-CC-:B------:R-:W-:Y:S01]  /*3280*/  FFMA.FTZ R105, R77, R102.reuse, R103.reuse ;  /* 0x000000664d697223 */ /* 0x180fe20000010067 */
[-CC-:B------:R-:W-:Y:S01]  /*3290*/  FFMA.FTZ R92, R78, R102.reuse, R103.reuse ;  /* 0x000000664e5c7223 */ /* 0x180fe20000010067 */
[-CC-:B------:R-:W-:Y:S01]  /*32a0*/  FFMA.FTZ R109, R85, R102.reuse, R103.reuse ;  /* 0x00000066556d7223 */ /* 0x180fe20000010067 */
[-CC-:B------:R-:W-:Y:S01]  /*32b0*/  FFMA.FTZ R104, R94, R102.reuse, R103.reuse ;  /* 0x000000665e687223 */ /* 0x180fe20000010067 */
[-CC-:B------:R-:W-:Y:S01]  /*32c0*/  FFMA.FTZ R108, R95, R102.reuse, R103.reuse ;  /* 0x000000665f6c7223 */ /* 0x180fe20000010067 */
[----:B------:R-:W1:Y:S01]  /*32d0*/  @P2 LDC R106, c[0x0][0x40c] ;  /* 0x00010300ff6a2b82 */ /* 0x000e620000000800 */
[----:B------:R-:W-:Y:S01]  /*32e0*/  FFMA.FTZ R115, R98, R102, R103 ;  /* 0x0000006662737223 */ /* 0x000fe20000010067 */
[----:B------:R-:W-:Y:S01]  /*32f0*/  FADD.FTZ R69, R72, -R69 ;  /* 0x8000004548457221 */ /* 0x000fe20000010000 */
[----:B------:R-:W-:Y:S01]  /*3300*/  ISETP.GT.AND P1, PT, R6, RZ, PT ;  /* 0x000000ff0600720c */ /* 0x000fe20003f24270 */
[----:B------:R-:W-:Y:S01]  /*3310*/  FADD.FTZ R103, R75, -R68 ;  /* 0x800000444b677221 */ /* 0x000fe20000010000 */
[----:B------:R-:W-:Y:S01]  /*3320*/  FADD.FTZ R105, R76, -R105 ;  /* 0x800000694c697221 */ /* 0x000fe20000010000 */
[----:B------:R-:W-:Y:S01]  /*3330*/  FMUL.FTZ R68, R4, R69 ;  /* 0x0000004504447220 */ /* 0x000fe20000410000 */
[----:B------:R-:W-:Y:S01]  /*3340*/  FADD.FTZ R109, R88, -R109 ;  /* 0x8000006d586d7221 */ /* 0x000fe20000010000 */
[----:B------:R-:W2:Y:S01]  /*3350*/  @P2 LDC R91, c[0x0][0x40c] ;  /* 0x00010300ff5b2b82 */ /* 0x000ea20000000800 */
[----:B------:R-:W-:Y:S01]  /*3360*/  FMUL.FTZ R69, R4, R103 ;  /* 0x0000006704457220 */ /* 0x000fe20000410000 */
[----:B------:R-:W-:Y:S01]  /*3370*/  FADD.FTZ R111, R87, -R104 ;  /* 0x80000068576f7221 */ /* 0x000fe20000010000 */
[----:B------:R-:W-:Y:S01]  /*3380*/  FSEL R68, R68, RZ, P1 ;  /* 0x000000ff44447208 */ /* 0x000fe20000800000 */
[----:B------:R-:W-:Y:S01]  /*3390*/  FADD.FTZ R107, R79, -R92 ;  /* 0x8000005c4f6b7221 */ /* 0x000fe20000010000 */
[----:B------:R-:W-:Y:S01]  /*33a0*/  FADD.FTZ R113, R89, -R108 ;  /* 0x8000006c59717221 */ /* 0x000fe20000010000 */
[----:B------:R-:W-:Y:S01]  /*33b0*/  FSEL R69, R69, RZ, P1 ;  /* 0x000000ff45457208 */ /* 0x000fe20000800000 */
[C---:B------:R-:W-:Y:S01]  /*33c0*/  FMUL.FTZ R102, R4.reuse, R105 ;  /* 0x0000006904667220 */ /* 0x040fe20000410000 */
[----:B------:R-:W3:Y:S01]  /*33d0*/  @P2 LDC R71, c[0x0][0x40c] ;  /* 0x00010300ff472b82 */ /* 0x000ee20000000800 */
[----:B------:R-:W-:Y:S01]  /*33e0*/  FMUL.FTZ R104, R4, R109 ;  /* 0x0000006d04687220 */ /* 0x000fe20000410000 */
[----:B0-----:R-:W-:Y:S01]  /*33f0*/  @P2 FMUL.FTZ R92, R68, R93 ;  /* 0x0000005d445c2220 */ /* 0x001fe20000410000 */
[C---:B------:R-:W-:Y:S01]  /*3400*/  FMUL.FTZ R103, R4.reuse, R107 ;  /* 0x0000006b04677220 */ /* 0x040fe20000410000 */
[----:B------:R-:W-:Y:S01]  /*3410*/  FMUL.FTZ R105, R4, R111 ;  /* 0x0000006f04697220 */ /* 0x000fe20000410000 */
[----:B------:R-:W-:Y:S01]  /*3420*/  FSEL R108, R102, RZ, P1 ;  /* 0x000000ff666c7208 */ /* 0x000fe20000800000 */
[----:B------:R-:W-:Y:S01]  /*3430*/  FADD.FTZ R115, R96, -R115 ;  /* 0x8000007360737221 */ /* 0x000fe20000010000 */
[----:B------:R-:W-:Y:S01]  /*3440*/  FSEL R104, R104, RZ, P1 ;  /* 0x000000ff68687208 */ /* 0x000fe20000800000 */
[----:B------:R-:W0:Y:S01]  /*3450*/  @P2 LDC R90, c[0x0][0x40c] ;  /* 0x00010300ff5a2b82 */ /* 0x000e220000000800 */
[----:B-1----:R-:W-:Y:S01]  /*3460*/  @P2 FMUL.FTZ R93, R69, R106 ;  /* 0x0000006a455d2220 */ /* 0x002fe20000410000 */
[C---:B------:R-:W-:Y:S01]  /*3470*/  FMUL.FTZ R106, R4.reuse, R113 ;  /* 0x00000071046a7220 */ /* 0x040fe20000410000 */
[----:B------:R-:W-:Y:S01]  /*3480*/  FSEL R103, R103, RZ, P1 ;  /* 0x000000ff67677208 */ /* 0x000fe20000800000 */
[----:B------:R-:W-:Y:S01]  /*3490*/  FMUL.FTZ R4, R4, R115 ;  /* 0x0000007304047220 */ /* 0x000fe20000410000 */
[----:B------:R-:W-:-:S02]  /*34a0*/  FSEL R105, R105, RZ, P1 ;  /* 0x000000ff69697208 */ /* 0x000fc40000800000 */
[----:B------:R-:W-:Y:S01]  /*34b0*/  FSEL R107, R106, RZ, P1 ;  /* 0x000000ff6a6b7208 */ /* 0x000fe20000800000 */
[----:B------:R-:W1:Y:S01]  /*34c0*/  @P2 LDC R70, c[0x0][0x40c] ;  /* 0x00010300ff462b82 */ /* 0x000e620000000800 */
[----:B--2---:R-:W-:Y:S01]  /*34d0*/  @P2 FMUL.FTZ R91, R108, R91 ;  /* 0x0000005b6c5b2220 */ /* 0x004fe20000410000 */
[----:B------:R-:W-:Y:S02]  /*34e0*/  @P2 F2FP.F16.F32.PACK_AB R92, RZ, R92 ;  /* 0x0000005cff5c223e */ /* 0x000fe400000000ff */
[----:B------:R-:W-:Y:S02]  /*34f0*/  @P2 F2FP.F16.F32.PACK_AB R93, RZ, R93 ;  /* 0x0000005dff5d223e */ /* 0x000fe400000000ff */
[----:B------:R-:W-:Y:S02]  /*3500*/  @P2 F2FP.F16.F32.PACK_AB R91, RZ, R91 ;  /* 0x0000005bff5b223e */ /* 0x000fe400000000ff */
[----:B------:R-:W2:Y:S01]  /*3510*/  @P2 LDC R6, c[0x0][0x40c] ;  /* 0x00010300ff062b82 */ /* 0x000ea20000000800 */
[----:B---3--:R-:W-:Y:S01]  /*3520*/  @P2 FMUL.FTZ R71, R104, R71 ;  /* 0x0000004768472220 */ /* 0x008fe20000410000 */
[----:B------:R-:W-:-:S02]  /*3530*/  @P2 PRMT R64, R92, 0x7610, R64 ;  /* 0x000076105c402816 */ /* 0x000fc40000000040 */
[----:B------:R-:W-:Y:S02]  /*3540*/  FSEL R4, R4, RZ, P1 ;  /* 0x000000ff04047208 */ /* 0x000fe40000800000 */
[----:B------:R-:W-:Y:S01]  /*3550*/  @P2 F2FP.F16.F32.PACK_AB R71, RZ, R71 ;  /* 0x00000047ff47223e */ /* 0x000fe200000000ff */
[----:B0-----:R-:W-:Y:S01]  /*3560*/  @P2 FMUL.FTZ R90, R103, R90 ;  /* 0x0000005a675a2220 */ /* 0x001fe20000410000 */
[----:B------:R-:W-:Y:S02]  /*3570*/  @P2 PRMT R65, R91, 0x7610, R65 ;  /* 0x000076105b412816 */ /* 0x000fe40000000041 */
[----:B------:R-:W-:Y:S02]  /*3580*/  @P2 PRMT R66, R71, 0x7610, R66 ;  /* 0x0000761047422816 */ /* 0x000fe40000000042 */
[----:B------:R-:W-:Y:S02]  /*3590*/  @P2 F2FP.F16.F32.PACK_AB R90, RZ, R90 ;  /* 0x0000005aff5a223e */ /* 0x000fe400000000ff */
[----:B------:R-:W-:Y:S01]  /*35a0*/  F2FP.F16.F32.PACK_AB R68, R69, R68 ;  /* 0x000000444544723e */ /* 0x000fe200000000ff */
[----:B-1----:R-:W-:Y:S01]  /*35b0*/  @P2 FMUL.FTZ R70, R105, R70 ;  /* 0x0000004669462220 */ /* 0x002fe20000410000 */
[----:B------:R-:W-:-:S02]  /*35c0*/  F2FP.F16.F32.PACK_AB R69, R103, R108 ;  /* 0x0000006c6745723e */ /* 0x000fc400000000ff */
[----:B------:R-:W-:Y:S02]  /*35d0*/  @P2 PRMT R64, R64, 0x5410, R93 ;  /* 0x0000541040402816 */ /* 0x000fe4000000005d */
[----:B------:R-:W-:Y:S02]  /*35e0*/  @P2 PRMT R65, R65, 0x5410, R90 ;  /* 0x0000541041412816 */ /* 0x000fe4000000005a */
[----:B------:R-:W-:Y:S01]  /*35f0*/  F2FP.F16.F32.PACK_AB R71, R4, R107 ;  /* 0x0000006b0447723e */ /* 0x000fe200000000ff */
[----:B--2---:R-:W-:Y:S01]  /*3600*/  @P2 FMUL.FTZ R102, R107, R6 ;  /* 0x000000066b662220 */ /* 0x004fe20000410000 */
[----:B------:R-:W-:Y:S02]  /*3610*/  @P2 F2FP.F16.F32.PACK_AB R6, RZ, R70 ;  /* 0x00000046ff06223e */ /* 0x000fe400000000ff */
[----:B------:R-:W-:Y:S02]  /*3620*/  F2FP.F16.F32.PACK_AB R70, R105, R104 ;  /* 0x000000686946723e */ /* 0x000fe400000000ff */
[----:B------:R-:W-:-:S02]  /*3630*/  @P2 F2FP.F16.F32.PACK_AB R102, RZ, R102 ;  /* 0x00000066ff66223e */ /* 0x000fc400000000ff */
[----:B------:R-:W-:Y:S02]  /*3640*/  @P2 PRMT R66, R66, 0x5410, R6 ;  /* 0x0000541042422816 */ /* 0x000fe40000000006 */
[----:B------:R-:W-:Y:S01]  /*3650*/  @P2 PRMT R67, R102, 0x7610, R67 ;  /* 0x0000761066432816 */ /* 0x000fe20000000043 */
[----:B------:R-:W-:Y:S06]  /*3660*/  @!P2 BRA `(.L_x_1021) ;  /* 0x000000040014a947 */ /* 0x000fec0003800000 */
[----:B------:R-:W-:-:S05]  /*3670*/  FMUL.FTZ R4, R4, UR14 ;  /* 0x0000000e04047c20 */ /* 0x000fca0008410000 */
[----:B------:R-:W-:-:S04]  /*3680*/  F2FP.F16.F32.PACK_AB R4, RZ, R4 ;  /* 0x00000004ff04723e */ /* 0x000fc800000000ff */
[----:B------:R-:W-:Y:S01]  /*3690*/  PRMT R67, R67, 0x5410, R4 ;  /* 0x0000541043437816 */ /* 0x000fe20000000004 */
[----:B------:R-:W-:Y:S06]  /*36a0*/  BRA `(.L_x_1021) ;  /* 0x0000000400047947 */ /* 0x000fec0003800000 */
.L_x_1022:
[----:B0-----:R-:W0:Y:S01]  /*36b0*/  @P2 LDC R90, c[0x0][0x40c] ;  /* 0x00010300ff5a2b82 */ /* 0x001e220000000800 */
[-CC-:B------:R-:W-:Y:S01]  /*36c0*/  FFMA.FTZ R91, R73, R102.reuse, R103.reuse ;  /* 0x00000066495b7223 */ /* 0x180fe20000010067 */
[----:B------:R-:W-:Y:S01]  /*36d0*/  ISETP.GT.AND P1, PT, R6, RZ, PT ;  /* 0x000000ff0600720c */ /* 0x000fe20003f24270 */
[-CC-:B------:R-:W-:Y:S01]  /*36e0*/  FFMA.FTZ R106, R74, R102.reuse, R103.reuse ;  /* 0x000000664a6a7223 */ /* 0x180fe20000010067 */
[-C--:B------:R-:W-:Y:S01]  /*36f0*/  FFMA.FTZ R107, R77, R102.reuse, R103 ;  /* 0x000000664d6b7223 */ /* 0x080fe20000010067 */
[----:B------:R-:W-:Y:S01]  /*3700*/  @P2 FADD.FTZ R91, R72, -R91 ;  /* 0x8000005b485b2221 */ /* 0x000fe20000010000 */
[-CC-:B------:R-:W-:Y:S01]  /*3710*/  FFMA.FTZ R108, R78, R102.reuse, R103.reuse ;  /* 0x000000664e6c7223 */ /* 0x180fe20000010067 */
[-CC-:B------:R-:W-:Y:S01]  /*3720*/  FFMA.FTZ R111, R85, R102.reuse, R103.reuse ;  /* 0x00000066556f7223 */ /* 0x180fe20000010067 */
[-CC-:B------:R-:W-:Y:S01]  /*3730*/  FFMA.FTZ R110, R94, R102.reuse, R103.reuse ;  /* 0x000000665e6e7223 */ /* 0x180fe20000010067 */
[----:B------:R-:W-:Y:S01]  /*3740*/  @P2 FMUL.FTZ R91, R4, R91 ;  /* 0x0000005b045b2220 */ /* 0x000fe20000410000 */
[-CC-:B------:R-:W-:Y:S01]  /*3750*/  FFMA.FTZ R112, R95, R102.reuse, R103.reuse ;  /* 0x000000665f707223 */ /* 0x180fe20000010067 */
[----:B------:R-:W-:Y:S01]  /*3760*/  FFMA.FTZ R117, R98, R102, R103 ;  /* 0x0000006662757223 */ /* 0x000fe20000010067 */
[----:B------:R-:W1:Y:S01]  /*3770*/  @P2 LDC R92, c[0x0][0x40c] ;  /* 0x00010300ff5c2b82 */ /* 0x000e620000000800 */
[----:B------:R-:W-:Y:S01]  /*3780*/  @P2 FADD.FTZ R107, R76, -R107 ;  /* 0x8000006b4c6b2221 */ /* 0x000fe20000010000 */
[----:B------:R-:W-:Y:S01]  /*3790*/  @P2 FSEL R91, R91, RZ, P1 ;  /* 0x000000ff5b5b2208 */ /* 0x000fe20000800000 */
[----:B------:R-:W-:Y:S01]  /*37a0*/  @P2 FADD.FTZ R111, R88, -R111 ;  /* 0x8000006f586f2221 */ /* 0x000fe20000010000 */
[----:B------:R-:W-:Y:S01]  /*37b0*/  @P2 FADD.FTZ R115, R89, -R112 ;  /* 0x8000007059732221 */ /* 0x000fe20000010000 */
[----:B------:R-:W-:Y:S01]  /*37c0*/  @P2 FADD.FTZ R105, R75, -R106 ;  /* 0x8000006a4b692221 */ /* 0x000fe20000010000 */
[----:B------:R-:W-:Y:S01]  /*37d0*/  @P2 FADD.FTZ R109, R79, -R108 ;  /* 0x8000006c4f6d2221 */ /* 0x000fe20000010000 */
[----:B------:R-:W-:Y:S01]  /*37e0*/  @P2 FADD.FTZ R113, R87, -R110 ;  /* 0x8000006e57712221 */ /* 0x000fe20000010000 */
[----:B------:R-:W2:Y:S01]  /*37f0*/  @P2 LDC R102, c[0x0][0x40c] ;  /* 0x00010300ff662b82 */ /* 0x000ea20000000800 */
[----:B------:R-:W-:Y:S01]  /*3800*/  FADD.FTZ R117, R96, -R117 ;  /* 0x8000007560757221 */ /* 0x000fe20000010000 */
[C---:B------:R-:W-:Y:S01]  /*3810*/  @P2 FMUL.FTZ R107, R4.reuse, R107 ;  /* 0x0000006b046b2220 */ /* 0x040fe20000410000 */
[C---:B------:R-:W-:Y:S01]  /*3820*/  @P2 FMUL.FTZ R111, R4.reuse, R111 ;  /* 0x0000006f046f2220 */ /* 0x040fe20000410000 */
[----:B0-----:R-:W-:Y:S01]  /*3830*/  @P2 FMUL.FTZ R91, R91, R90 ;  /* 0x0000005a5b5b2220 */ /* 0x001fe20000410000 */
[C---:B------:R-:W-:Y:S01]  /*3840*/  @P2 FMUL.FTZ R115, R4.reuse, R115 ;  /* 0x0000007304732220 */ /* 0x040fe20000410000 */
[C---:B------:R-:W-:Y:S01]  /*3850*/  @P2 FMUL.FTZ R105, R4.reuse, R105 ;  /* 0x0000006904692220 */ /* 0x040fe20000410000 */
[C---:B------:R-:W-:Y:S01]  /*3860*/  @P2 FMUL.FTZ R109, R4.reuse, R109 ;  /* 0x0000006d046d2220 */ /* 0x040fe20000410000 */
[----:B------:R-:W0:Y:S01]  /*3870*/  @P2 LDC R90, c[0x0][0x40c] ;  /* 0x00010300ff5a2b82 */ /* 0x000e220000000800 */
[----:B------:R-:W-:Y:S01]  /*3880*/  @P2 F2FP.F16.F32.PACK_AB R103, RZ, R91 ;  /* 0x0000005bff67223e */ /* 0x000fe200000000ff */
[C---:B------:R-:W-:Y:S01]  /*3890*/  @P2 FMUL.FTZ R113, R4.reuse, R113 ;  /* 0x0000007104712220 */ /* 0x040fe20000410000 */
[----:B------:R-:W-:Y:S01]  /*38a0*/  FMUL.FTZ R117, R4, R117 ;  /* 0x0000007504757220 */ /* 0x000fe20000410000 */
[----:B------:R-:W-:-:S02]  /*38b0*/  @P2 FSEL R107, R107, RZ, P1 ;  /* 0x000000ff6b6b2208 */ /* 0x000fc40000800000 */
[----:B------:R-:W-:Y:S02]  /*38c0*/  @P2 FSEL R111, R111, RZ, P1 ;  /* 0x000000ff6f6f2208 */ /* 0x000fe40000800000 */
[----:B------:R-:W3:Y:S01]  /*38d0*/  @P2 LDC R104, c[0x0][0x40c] ;  /* 0x00010300ff682b82 */ /* 0x000ee20000000800 */
[----:B------:R-:W-:Y:S02]  /*38e0*/  @P2 FSEL R115, R115, RZ, P1 ;  /* 0x000000ff73732208 */ /* 0x000fe40000800000 */
[----:B------:R-:W-:Y:S01]  /*38f0*/  @P2 PRMT R64, R103, 0x7610, R64 ;  /* 0x0000761067402816 */ /* 0x000fe20000000040 */
[----:B-1----:R-:W-:Y:S01]  /*3900*/  @P2 FMUL.FTZ R92, R111, R92 ;  /* 0x0000005c6f5c2220 */ /* 0x002fe20000410000 */
[----:B------:R-:W-:Y:S02]  /*3910*/  @P2 FSEL R105, R105, RZ, P1 ;  /* 0x000000ff69692208 */ /* 0x000fe40000800000 */
[----:B------:R-:W-:Y:S01]  /*3920*/  @P2 FSEL R4, R109, RZ, P1 ;  /* 0x000000ff6d042208 */ /* 0x000fe20000800000 */
[----:B------:R-:W1:Y:S01]  /*3930*/  @P2 LDC R93, c[0x0][0x40c] ;  /* 0x00010300ff5d2b82 */ /* 0x000e620000000800 */
[----:B------:R-:W-:Y:S01]  /*3940*/  @P2 FSEL R106, R113, RZ, P1 ;  /* 0x000000ff716a2208 */ /* 0x000fe20000800000 */
[----:B--2---:R-:W-:Y:S01]  /*3950*/  @P2 FMUL.FTZ R102, R107, R102 ;  /* 0x000000666b662220 */ /* 0x004fe20000410000 */
[----:B------:R-:W-:-:S02]  /*3960*/  FSEL R103, R117, RZ, P1 ;  /* 0x000000ff75677208 */ /* 0x000fc40000800000 */
[----:B------:R-:W-:Y:S02]  /*3970*/  @P2 F2FP.F16.F32.PACK_AB R92, RZ, R92 ;  /* 0x0000005cff5c223e */ /* 0x000fe400000000ff */
[----:B------:R-:W-:Y:S01]  /*3980*/  @P2 F2FP.F16.F32.PACK_AB R102, RZ, R102 ;  /* 0x00000066ff66223e */ /* 0x000fe200000000ff */
[----:B------:R-:W2:Y:S01]  /*3990*/  @P2 LDC R91, c[0x0][0x40c] ;  /* 0x00010300ff5b2b82 */ /* 0x000ea20000000800 */
[----:B0-----:R-:W-:Y:S01]  /*39a0*/  @P2 FMUL.FTZ R90, R115, R90 ;  /* 0x0000005a735a2220 */ /* 0x001fe20000410000 */
[----:B------:R-:W-:Y:S02]  /*39b0*/  @P2 PRMT R66, R92, 0x7610, R66 ;  /* 0x000076105c422816 */ /* 0x000fe40000000042 */
[----:B------:R-:W-:Y:S02]  /*39c0*/  @P2 PRMT R65, R102, 0x7610, R65 ;  /* 0x0000761066412816 */ /* 0x000fe40000000041 */
[----:B------:R-:W-:Y:S02]  /*39d0*/  @P2 F2FP.F16.F32.PACK_AB R90, RZ, R90 ;  /* 0x0000005aff5a223e */ /* 0x000fe400000000ff */
[----:B------:R-:W0:Y:S01]  /*39e0*/  @P2 LDC R6, c[0x0][0x40c] ;  /* 0x00010300ff062b82 */ /* 0x000e220000000800 */
[----:B---3--:R-:W-:Y:S01]  /*39f0*/  @P2 FMUL.FTZ R104, R105, R104 ;  /* 0x0000006869682220 */ /* 0x008fe20000410000 */
[----:B------:R-:W-:-:S04]  /*3a00*/  @P2 PRMT R67, R90, 0x7610, R67 ;  /* 0x000076105a432816 */ /* 0x000fc80000000043 */
[----:B------:R-:W-:Y:S01]  /*3a10*/  @P2 F2FP.F16.F32.PACK_AB R104, RZ, R104 ;  /* 0x00000068ff68223e */ /* 0x000fe200000000ff */
[----:B-1----:R-:W-:-:S03]  /*3a20*/  @P2 FMUL.FTZ R4, R4, R93 ;  /* 0x0000005d04042220 */ /* 0x002fc60000410000 */
[----:B------:R-:W-:Y:S02]  /*3a30*/  @P2 PRMT R64, R64, 0x5410, R104 ;  /* 0x0000541040402816 */ /* 0x000fe40000000068 */
[----:B------:R-:W-:Y:S01]  /*3a40*/  @P2 F2FP.F16.F32.PACK_AB R4, RZ, R4 ;  /* 0x00000004ff04223e */ /* 0x000fe200000000ff */
[----:B--2---:R-:W-:-:S03]  /*3a50*/  @P2 FMUL.FTZ R91, R106, R91 ;  /* 0x0000005b6a5b2220 */ /* 0x004fc60000410000 */
[----:B------:R-:W-:Y:S02]  /*3a60*/  @P2 PRMT R65, R65, 0x5410, R4 ;  /* 0x0000541041412816 */ /* 0x000fe40000000004 */
[----:B------:R-:W-:Y:S01]  /*3a70*/  @P2 F2FP.F16.F32.PACK_AB R91, RZ, R91 ;  /* 0x0000005bff5b223e */ /* 0x000fe200000000ff */
[----:B0-----:R-:W-:-:S03]  /*3a80*/  @P2 FMUL.FTZ R6, R103, R6 ;  /* 0x0000000667062220 */ /* 0x001fc60000410000 */
[----:B------:R-:W-:Y:S02]  /*3a90*/  @P2 PRMT R66, R66, 0x5410, R91 ;  /* 0x0000541042422816 */ /* 0x000fe4000000005b */
[----:B------:R-:W-:-:S04]  /*3aa0*/  @P2 F2FP.F16.F32.PACK_AB R6, RZ, R6 ;  /* 0x00000006ff06223e */ /* 0x000fc800000000ff */
[----:B------:R-:W-:-:S07]  /*3ab0*/  @P2 PRMT R67, R67, 0x5410, R6 ;  /* 0x0000541043432816 */ /* 0x000fce0000000006 */
.L_x_1021:
[----:B------:R-:W-:Y:S05]  /*3ac0*/  BSYNC.RECONVERGENT B2 ;  /* 0x0000000000027941 */ /* 0x000fea0003800200 */
.L_x_1018:
[----:B------:R-:W0:Y:S08]  /*3ad0*/  @P0 LDC.64 R90, c[0x0][0x478] ;  /* 0x00011e00ff5a0b82 */ /* 0x000e300000000a00 */
[----:B------:R-:W1:Y:S01]  /*3ae0*/  @P2 LDC.64 R92, c[0x0][0x468] ;  /* 0x00011a00ff5c2b82 */ /* 0x000e620000000a00 */
[----:B0-----:R-:W-:-:S05]  /*3af0*/  @P0 IMAD.WIDE.U32 R90, R100, 0x10, R90 ;  /* 0x00000010645a0825 */ /* 0x001fca00078e005a */
[----:B------:R2:W-:Y:S01]  /*3b00*/  @P0 STG.E.128 desc[UR6][R90.64], R68 ;  /* 0x000000445a000986 */ /* 0x0005e2000c101d06 */
[----:B-1----:R-:W-:-:S05]  /*3b10*/  @P2 IMAD.WIDE.U32 R92, R99, 0x10, R92 ;  /* 0x00000010635c2825 */ /* 0x002fca00078e005c */
[----:B------:R2:W-:Y:S02]  /*3b20*/  @P2 STG.E.128 desc[UR6][R92.64], R64 ;  /* 0x000000405c002986 */ /* 0x0005e4000c101d06 */
.L_x_1017:
[----:B------:R-:W-:Y:S05]  /*3b30*/  BSYNC.RECONVERGENT B1 ;  /* 0x0000000000017941 */ /* 0x000fea0003800200 */
.L_x_1016:
[----:B0-2---:R-:W0:Y:S02]  /*3b40*/  LDC.64 R90, c[0x0][0x380] ;  /* 0x0000e000ff5a7b82 */ /* 0x005e240000000a00 */
[----:B0-----:R-:W-:-:S04]  /*3b50*/  LEA R2, R90, R2, 0x2 ;  /* 0x000000025a027211 */ /* 0x001fc800078e10ff */
[----:B------:R-:W-:-:S13]  /*3b60*/  ISETP.GE.AND P0, PT, R2, R91, PT ;  /* 0x0000005b0200720c */ /* 0x000fda0003f06270 */
[----:B------:R-:W-:Y:S05]  /*3b70*/  @!P0 BRA `(.L_x_1023) ;  /* 0xffffffc8002c8947 */ /* 0x000fea000383ffff */
.L_x_1002:
[----:B------:R-:W-:Y:S05]  /*3b80*/  BSYNC B0 ;  /* 0x0000000000007941 */ /* 0x000fea0003800000 */
.L_x_1001:
        /* <DEDUP_REMOVED lines=14> */
[----:B------:R1:W-:Y:S04]  /*3c70*/  STS.128 [R0+0x400], R24 ;  /* 0x0004001800007388 */ /* 0x0003e80000000c00 */
[----:B------:R0:W-:Y:S01]  /*3c80*/  STS.128 [R0+0x410], R20 ;  /* 0x0004101400007388 */ /* 0x0001e20000000c00 */
[----:B------:R-:W-:Y:S01]  /*3c90*/  BAR.SYNC.DEFER_BLOCKING 0x0 ;  /* 0x0000000000007b1d */ /* 0x000fe20000010000 */
[----:B-1----:R-:W-:Y:S01]  /*3ca0*/  IMAD R24, R5, UR4, RZ ;  /* 0x0000000405187c24 */ /* 0x002fe2000f8e02ff */
[----:B0-----:R-:W-:-:S04]  /*3cb0*/  LOP3.LUT R22, R101, 0x7f, RZ, 0x3c, !PT ;  /* 0x0000007f65167812 */ /* 0x001fc800078e3cff */
[----:B------:R-:W-:Y:S02]  /*3cc0*/  IADD3 R101, P3, PT, R24, R101, RZ ;  /* 0x0000006518657210 */ /* 0x000fe40007f7e0ff */
[----:B------:R-:W-:Y:S02]  /*3cd0*/  IADD3 R22, PT, PT, R22, R5, RZ ;  /* 0x0000000516167210 */ /* 0x000fe40007ffe0ff */
[----:B------:R-:W-:Y:S02]  /*3ce0*/  IADD3.X R26, PT, PT, RZ, RZ, RZ, P3, !PT ;  /* 0x000000ffff1a7210 */ /* 0x000fe40001ffe4ff */
[C---:B------:R-:W-:Y:S02]  /*3cf0*/  ISETP.GE.U32.AND P2, PT, R22.reuse, 0x80, PT ;  /* 0x000000801600780c */ /* 0x040fe40003f46070 */
[C---:B------:R-:W-:Y:S01]  /*3d00*/  ISETP.GE.U32.AND P1, PT, R22.reuse, 0x100, PT ;  /* 0x000001001600780c */ /* 0x040fe20003f26070 */
[----:B------:R-:W0:Y:S01]  /*3d10*/  LDS R2, [R4] ;  /* 0x0000000004027984 */ /* 0x000e220000000800 */
[----:B------:R-:W-:-:S02]  /*3d20*/  ISETP.GE.U32.AND P0, PT, R22, 0x180, PT ;  /* 0x000001801600780c */ /* 0x000fc40003f06070 */
[----:B------:R-:W-:Y:S01]  /*3d30*/  ISETP.GE.U32.AND P3, PT, R22, 0x200, PT ;  /* 0x000002001600780c */ /* 0x000fe20003f66070 */
[----:B------:R-:W1:Y:S01]  /*3d40*/  LDS R9, [R4+0x800] ;  /* 0x0008000004097984 */ /* 0x000e620000000800 */
[----:B------:R-:W-:-:S03]  /*3d50*/  SHF.L.U32 R24, R101, 0x2, RZ ;  /* 0x0000000265187819 */ /* 0x000fc600000006ff */
[----:B------:R-:W3:Y:S04]  /*3d60*/  LDS R3, [R4+0x200] ;  /* 0x0002000004037984 */ /* 0x000ee80000000800 */
[----:B------:R-:W4:Y:S04]  /*3d70*/  LDS R8, [R4+0xa00] ;  /* 0x000a000004087984 */ /* 0x000f280000000800 */
[----:B------:R-:W2:Y:S04]  /*3d80*/  LDS R6, [R4+0x400] ;  /* 0x0004000004067984 */ /* 0x000ea80000000800 */
[----:B------:R-:W2:Y:S04]  /*3d90*/  LDS R11, [R4+0xc00] ;  /* 0x000c0000040b7984 */ /* 0x000ea80000000800 */
[----:B------:R-:W2:Y:S04]  /*3da0*/  LDS R7, [R4+0x600] ;  /* 0x0006000004077984 */ /* 0x000ea80000000800 */
[----:B------:R-:W2:Y:S04]  /*3db0*/  LDS R10, [R4+0xe00] ;  /* 0x000e0000040a7984 */ /* 0x000ea80000000800 */
[----:B------:R-:W2:Y:S04]  /*3dc0*/  LDS R13, [R4+0x1000] ;  /* 0x00100000040d7984 */ /* 0x000ea80000000800 */
[----:B------:R-:W2:Y:S04]  /*3dd0*/  LDS R12, [R4+0x1200] ;  /* 0x00120000040c7984 */ /* 0x000ea80000000800 */
[----:B------:R-:W2:Y:S01]  /*3de0*/  LDS R15, [R4+0x1400] ;  /* 0x00140000040f7984 */ /* 0x000ea20000000800 */
[----:B0-----:R-:W-:-:S03]  /*3df0*/  FADD.FTZ R2, RZ, R2 ;  /* 0x00000002ff027221 */ /* 0x001fc60000010000 */
[----:B------:R-:W0:Y:S01]  /*3e00*/  LDS R14, [R4+0x1600] ;  /* 0x00160000040e7984 */ /* 0x000e220000000800 */
[----:B-1----:R-:W-:-:S03]  /*3e10*/  FADD.FTZ R2, R2, R9 ;  /* 0x0000000902027221 */ /* 0x002fc60000010000 */
[----:B------:R-:W1:Y:S01]  /*3e20*/  LDS R17, [R4+0x1800] ;  /* 0x0018000004117984 */ /* 0x000e620000000800 */
[----:B---3--:R-:W-:-:S03]  /*3e30*/  FADD.FTZ R3, RZ, R3 ;  /* 0x00000003ff037221 */ /* 0x008fc60000010000 */
[----:B------:R-:W3:Y:S01]  /*3e40*/  LDS R16, [R4+0x1a00] ;  /* 0x001a000004107984 */ /* 0x000ee20000000800 */
[----:B----4-:R-:W-:-:S03]  /*3e50*/  FADD.FTZ R3, R3, R8 ;  /* 0x0000000803037221 */ /* 0x010fc60000010000 */
[----:B------:R-:W4:Y:S01]  /*3e60*/  LDS R19, [R4+0x1c00] ;  /* 0x001c000004137984 */ /* 0x000f220000000800 */
[----:B--2---:R-:W-:-:S03]  /*3e70*/  FADD.FTZ R6, RZ, R6 ;  /* 0x00000006ff067221 */ /* 0x004fc60000010000 */
[----:B------:R-:W2:Y:S01]  /*3e80*/  LDS R18, [R4+0x1e00] ;  /* 0x001e000004127984 */ /* 0x000ea20000000800 */
        /* <DEDUP_REMOVED lines=12> */
[----:B------:R-:W-:Y:S01]  /*3f50*/  STS.128 [R0+0x400], R40 ;  /* 0x0004002800007388 */ /* 0x000fe20000000c00 */
[----:B----4-:R-:W-:-:S03]  /*3f60*/  FADD.FTZ R19, R6, R19 ;  /* 0x0000001306137221 */ /* 0x010fc60000010000 */
[----:B------:R0:W-:Y:S01]  /*3f70*/  STS.128 [R0+0x410], R36 ;  /* 0x0004102400007388 */ /* 0x0001e20000000c00 */
[----:B--2---:R-:W-:Y:S01]  /*3f80*/  FADD.FTZ R11, R7, R18 ;  /* 0x00000012070b7221 */ /* 0x004fe20000010000 */
[----:B------:R-:W-:Y:S01]  /*3f90*/  BAR.SYNC.DEFER_BLOCKING 0x0 ;  /* 0x0000000000007b1d */ /* 0x000fe20000010000 */
[----:B0-----:R-:W-:Y:S02]  /*3fa0*/  SHF.L.U64.HI R39, R101, 0x2, R26 ;  /* 0x0000000265277819 */ /* 0x001fe4000001021a */
[C---:B------:R-:W-:Y:S02]  /*3fb0*/  IADD3 R26, P4, PT, R24.reuse, UR18, RZ ;  /* 0x00000012181a7c10 */ /* 0x040fe4000ff9e0ff */
[----:B------:R-:W-:Y:S02]  /*3fc0*/  IADD3 R24, P5, PT, R24, UR16, RZ ;  /* 0x0000001018187c10 */ /* 0x000fe4000ffbe0ff */
[----:B------:R-:W-:Y:S02]  /*3fd0*/  IADD3.X R41, PT, PT, R39, UR19, RZ, P4, !PT ;  /* 0x0000001327297c10 */ /* 0x000fe4000a7fe4ff */
[----:B------:R-:W-:-:S02]  /*3fe0*/  @P2 MOV R2, R26 ;  /* 0x0000001a00022202 */ /* 0x000fc40000000f00 */
[-C--:B------:R-:W-:Y:S01]  /*3ff0*/  @P2 MOV R3, R41.reuse ;  /* 0x0000002900032202 */ /* 0x080fe20000000f00 */
[----:B------:R-:W0:Y:S01]  /*4000*/  LDS R20, [R4] ;  /* 0x0000000004147984 */ /* 0x000e220000000800 */
[----:B------:R-:W-:Y:S02]  /*4010*/  IADD3.X R39, PT, PT, R39, UR17, RZ, P5, !PT ;  /* 0x0000001127277c10 */ /* 0x000fe4000affe4ff */
[----:B------:R-:W-:Y:S01]  /*4020*/  @P2 IADD3 R26, P4, PT, R26, 0x200, RZ ;  /* 0x000002001a1a2810 */ /* 0x000fe20007f9e0ff */
[----:B------:R-:W1:Y:S03]  /*4030*/  LDS R23, [R4+0x800] ;  /* 0x0008000004177984 */ /* 0x000e660000000800 */
[----:B------:R-:W-:Y:S01]  /*4040*/  @P2 IADD3.X R41, PT, PT, RZ, R41, RZ, P4, !PT ;  /* 0x00000029ff292210 */ /* 0x000fe200027fe4ff */
        /* <DEDUP_REMOVED lines=64> */
.L_x_1008:
[----:B------:R-:W-:Y:S01]  /*4450*/  HFMA2 R107, -RZ, RZ, 0, 5.9604644775390625e-08 ;  /* 0x00000001ff6b7431 */ /* 0x000fe200000001ff */
[----:B------:R-:W-:Y:S01]  /*4460*/  BSSY B1, `(.L_x_1024) ;  /* 0x0000007000017945 */ /* 0x000fe20003800000 */
[----:B------:R-:W-:Y:S02]  /*4470*/  MOV R108, R101 ;  /* 0x00000065006c7202 */ /* 0x000fe40000000f00 */
[----:B------:R-:W-:Y:S02]  /*4480*/  MOV R110, 0x1f ;  /* 0x0000001f006e7802 */ /* 0x000fe40000000f00 */
[----:B------:R-:W-:-:S07]  /*4490*/  MOV R105, 0xffffffff ;  /* 0xffffffff00697802 */ /* 0x000fce0000000f00 */
[----:B0-----:R-:W-:Y:S05]  /*44a0*/  WARPSYNC.COLLECTIVE R105, `(.L_x_1025) ;  /* 0x0000000069087348 */ /* 0x001fea0003c00000 */
[----:B------:R1:W2:Y:S02]  /*44b0*/  SHFL.BFLY P0, R106, R108, R107, R110 ;  /* 0x0c00006b6c6a7389 */ /* 0x0002a4000000006e */
[----:B012---:R-:W-:Y:S05]  /*44c0*/  ENDCOLLECTIVE ;  /* 0x000000000000791b */ /* 0x007fea0003800000 */
.L_x_1025:
[----:B------:R-:W-:Y:S05]  /*44d0*/  BSYNC B1 ;  /* 0x0000000000017941 */ /* 0x000fea0003800000 */
.L_x_1024:
        /* <DEDUP_REMOVED lines=8> */
.L_x_1026:
[----:B------:R-:W-:-:S05]  /*4560*/  FADD.FTZ R90, R90, R101 ;  /* 0x000000655a5a7221 */ /* 0x000fca0000010000 */
[----:B------:R-:W-:Y:S01]  /*4570*/  MOV R108, R90 ;  /* 0x0000005a006c7202 */ /* 0x000fe20000000f00 */
[----:B------:R-:W-:Y:S01]  /*4580*/  HFMA2 R107, -RZ, RZ, 0, 1.1920928955078125e-07 ;  /* 0x00000002ff6b7431 */ /* 0x000fe200000001ff */
[----:B------:R-:W-:-:S07]  /*4590*/  MOV R91, R106 ;  /* 0x0000006a005b7202 */ /* 0x000fce0000000f00 */
[----:B------:R-:W-:Y:S05]  /*45a0*/  WARPSYNC.COLLECTIVE R105, `(.L_x_1027) ;  /* 0x0000000069087348 */ /* 0x000fea0003c00000 */
[----:B------:R0:W1:Y:S02]  /*45b0*/  SHFL.BFLY P0, R106, R108, R107, R110 ;  /* 0x0c00006b6c6a7389 */ /* 0x000064000000006e */
[----:B01----:R-:W-:Y:S05]  /*45c0*/  ENDCOLLECTIVE ;  /* 0x000000000000791b */ /* 0x003fea0003800000 */
.L_x_1027:
[----:B------:R-:W-:-:S05]  /*45d0*/  FADD.FTZ R91, R91, R102 ;  /* 0x000000665b5b7221 */ /* 0x000fca0000010000 */
[----:B------:R-:W-:Y:S02]  /*45e0*/  MOV R108, R91 ;  /* 0x0000005b006c7202 */ /* 0x000fe40000000f00 */
[----:B------:R-:W-:-:S07]  /*45f0*/  MOV R93, R106 ;  /* 0x0000006a005d7202 */ /* 0x000fce0000000f00 */
[----:B------:R-:W-:Y:S05]  /*4600*/  WARPSYNC.COLLECTIVE R105, `(.L_x_1028) ;  /* 0x0000000069087348 */ /* 0x000fea0003c00000 */
[----:B------:R0:W1:Y:S02]  /*4610*/  SHFL.BFLY P0, R106, R108, R107, R110 ;  /* 0x0c00006b6c6a7389 */ /* 0x000064000000006e */
[----:B01----:R-:W-:Y:S05]  /*4620*/  ENDCOLLECTIVE ;  /* 0x000000000000791b */ /* 0x003fea0003800000 */
.L_x_1028:
[----:B------:R-:W-:-:S05]  /*4630*/  FADD.FTZ R93, R90, R93 ;  /* 0x0000005d5a5d7221 */ /* 0x000fca0000010000 */
[----:B------:R-:W-:Y:S01]  /*4640*/  MOV R108, R93 ;  /* 0x0000005d006c7202 */ /* 0x000fe20000000f00 */
[----:B------:R-:W-:Y:S01]  /*4650*/  HFMA2 R107, -RZ, RZ, 0, 2.384185791015625e-07 ;  /* 0x00000004ff6b7431 */ /* 0x000fe200000001ff */
[----:B------:R-:W-:-:S07]  /*4660*/  MOV R92, R106 ;  /* 0x0000006a005c7202 */ /* 0x000fce0000000f00 */
[----:B------:R-:W-:Y:S05]  /*4670*/  WARPSYNC.COLLECTIVE R105, `(.L_x_1029) ;  /* 0x0000000069087348 */ /* 0x000fea0003c00000 */
[----:B------:R0:W1:Y:S02]  /*4680*/  SHFL.BFLY P0, R106, R108, R107, R110 ;  /* 0x0c00006b6c6a7389 */ /* 0x000064000000006e */
[----:B01----:R-:W-:Y:S05]  /*4690*/  ENDCOLLECTIVE ;  /* 0x000000000000791b */ /* 0x003fea0003800000 */
.L_x_1029:
[----:B------:R-:W-:-:S05]  /*46a0*/  FADD.FTZ R92, R91, R92 ;  /* 0x0000005c5b5c7221 */ /* 0x000fca0000010000 */
[----:B------:R-:W-:Y:S02]  /*46b0*/  MOV R108, R92 ;  /* 0x0000005c006c7202 */ /* 0x000fe40000000f00 */
[----:B------:R-:W-:-:S07]  /*46c0*/  MOV R104, R106 ;  /* 0x0000006a00687202 */ /* 0x000fce0000000f00 */
[----:B------:R-:W-:Y:S05]  /*46d0*/  WARPSYNC.COLLECTIVE R105, `(.L_x_1030) ;  /* 0x0000000069087348 */ /* 0x000fea0003c00000 */
[----:B------:R0:W1:Y:S02]  /*46e0*/  SHFL.BFLY P0, R106, R108, R107, R110 ;  /* 0x0c00006b6c6a7389 */ /* 0x000064000000006e */
[----:B01----:R-:W-:Y:S05]  /*46f0*/  ENDCOLLECTIVE ;  /* 0x000000000000791b */ /* 0x003fea0003800000 */
.L_x_1030:
[----:B------:R-:W-:-:S05]  /*4700*/  FADD.FTZ R104, R93, R104 ;  /* 0x000000685d687221 */ /* 0x000fca0000010000 */
[----:B------:R-:W-:Y:S01]  /*4710*/  MOV R108, R104 ;  /* 0x00000068006c7202 */ /* 0x000fe20000000f00 */
[----:B------:R-:W-:Y:S01]  /*4720*/  HFMA2 R107, -RZ, RZ, 0, 4.76837158203125e-07 ;  /* 0x00000008ff6b7431 */ /* 0x000fe200000001ff */
[----:B------:R-:W-:-:S07]  /*4730*/  MOV R97, R106 ;  /* 0x0000006a00617202 */ /* 0x000fce0000000f00 */
[----:B------:R-:W-:Y:S05]  /*4740*/  WARPSYNC.COLLECTIVE R105, `(.L_x_1031) ;  /* 0x0000000069087348 */ /* 0x000fea0003c00000 */
[----:B------:R0:W1:Y:S02]  /*4750*/  SHFL.BFLY P0, R106, R108, R107, R110 ;  /* 0x0c00006b6c6a7389 */ /* 0x000064000000006e */
[----:B01----:R-:W-:Y:S05]  /*4760*/  ENDCOLLECTIVE ;  /* 0x000000000000791b */ /* 0x003fea0003800000 */
.L_x_1031:
[----:B------:R-:W-:-:S05]  /*4770*/  FADD.FTZ R97, R92, R97 ;  /* 0x000000615c617221 */ /* 0x000fca0000010000 */
[----:B------:R-:W-:Y:S02]  /*4780*/  MOV R108, R97 ;  /* 0x00000061006c7202 */ /* 0x000fe40000000f00 */
[----:B------:R-:W-:-:S07]  /*4790*/  MOV R101, R106 ;  /* 0x0000006a00657202 */ /* 0x000fce0000000f00 */
[----:B------:R-:W-:Y:S05]  /*47a0*/  WARPSYNC.COLLECTIVE R105, `(.L_x_1032) ;  /* 0x0000000069087348 */ /* 0x000fea0003c00000 */
[----:B------:R0:W1:Y:S02]  /*47b0*/  SHFL.BFLY P0, R106, R108, R107, R110 ;  /* 0x0c00006b6c6a7389 */ /* 0x000064000000006e */
[----:B01----:R-:W-:Y:S05]  /*47c0*/  ENDCOLLECTIVE ;  /* 0x000000000000791b */ /* 0x003fea0003800000 */
.L_x_1032:
[----:B------:R-:W-:-:S05]  /*47d0*/  FADD.FTZ R103, R104, R101 ;  /* 0x0000006568677221 */ /* 0x000fca0000010000 */
[----:B------:R-:W-:Y:S01]  /*47e0*/  MOV R108, R103 ;  /* 0x00000067006c7202 */ /* 0x000fe20000000f00 */
[----:B------:R-:W-:Y:S01]  /*47f0*/  HFMA2 R107, -RZ, RZ, 0, 9.5367431640625e-07 ;  /* 0x00000010ff6b7431 */ /* 0x000fe200000001ff */
[----:B------:R-:W-:-:S07]  /*4800*/  MOV R102, R106 ;  /* 0x0000006a00667202 */ /* 0x000fce0000000f00 */
[----:B------:R-:W-:Y:S05]  /*4810*/  WARPSYNC.COLLECTIVE R105, `(.L_x_1033) ;  /* 0x0000000069087348 */ /* 0x000fea0003c00000 */
[----:B------:R0:W1:Y:S02]  /*4820*/  SHFL.BFLY P0, R106, R108, R107, R110 ;  /* 0x0c00006b6c6a7389 */ /* 0x000064000000006e */
[----:B01----:R-:W-:Y:S05]  /*4830*/  ENDCOLLECTIVE ;  /* 0x000000000000791b */ /* 0x003fea0003800000 */
.L_x_1033:
[----:B------:R-:W-:-:S05]  /*4840*/  FADD.FTZ R102, R97, R102 ;  /* 0x0000006661667221 */ /* 0x000fca0000010000 */
[----:B------:R-:W-:Y:S02]  /*4850*/  MOV R108, R102 ;  /* 0x00000066006c7202 */ /* 0x000fe40000000f00 */
[----:B------:R-:W-:-:S07]  /*4860*/  MOV R90, R106 ;  /* 0x0000006a005a7202 */ /* 0x000fce0000000f00 */
[----:B------:R-:W-:Y:S05]  /*4870*/  WARPSYNC.COLLECTIVE R105, `(.L_x_1034) ;  /* 0x0000000069087348 */ /* 0x000fea0003c00000 */
[----:B------:R0:W1:Y:S02]  /*4880*/  SHFL.BFLY P0, R106, R108, R107, R110 ;  /* 0x0c00006b6c6a7389 */ /* 0x000064000000006e */
[----:B01----:R-:W-:Y:S05]  /*4890*/  ENDCOLLECTIVE ;  /* 0x000000000000791b */ /* 0x003fea0003800000 */
.L_x_1034:
[----:B------:R-:W-:Y:S01]  /*48a0*/  MOV R91, R106 ;  /* 0x0000006a005b7202 */ /* 0x000fe20000000f00 */
[----:B------:R-:W-:Y:S06]  /*48b0*/  BRA `(.L_x_1035) ;  /* 0xffffffc800fc7947 */ /* 0x000fec000383ffff */
.L_x_1036:
        /* <DEDUP_REMOVED lines=12> */
.L_x_11170:


//--------------------- .text._ZN10layer_norm13ln_bwd_kernelINS_13Kernel_traitsI6__halfS2_S2_S2_fjLj512ELj1ELj4ELj1ELj16ENS_18Kernel_traits_baseILj512ES2_S2_S2_S2_fjLj128EEEEELb0ELb0ELb1ELb1EEEvNS_9BwdParamsE --------------------------
	.section	.text._ZN10layer_norm13ln_bwd_kernelINS_13Kernel_traitsI6__halfS2_S2_S2_fjLj512ELj1ELj4ELj1ELj16ENS_18Kernel_traits_baseILj512ES2_S2_S2_S2_fjLj128EEEEELb0ELb0ELb1ELb1EEEvNS_9BwdParamsE,"ax",@progbits
	.align	128
        .global         _ZN10layer_norm13ln_bwd_kernelINS_13Kernel_traitsI6__halfS2_S2_S2_fjLj512ELj1ELj4ELj1ELj16ENS_18Kernel_traits_baseILj512ES2_S2_S2_S2_fjLj128EEEEELb0ELb0ELb1ELb1EEEvNS_9BwdParamsE
        .type           _ZN10layer_norm13ln_bwd_kernelINS_13Kernel_traitsI6__halfS2_S2_S2_fjLj512ELj1ELj4ELj1ELj16ENS_18Kernel_traits_baseILj512ES2_S2_S2_S2_fjLj128EEEEELb0ELb0ELb1ELb1EEEvNS_9BwdParamsE,@function
        .size           _ZN10layer_norm13ln_bwd_kernelINS_13Kernel_traitsI6__halfS2_S2_S2_fjLj512ELj1ELj4ELj1ELj16ENS_18Kernel_traits_baseILj512ES2_S2_S2_S2_fjLj128EEEEELb0ELb0ELb1ELb1EEEvNS_9BwdParamsE,(.L_x_11171 - _ZN10layer_norm13ln_bwd_kernelINS_13Kernel_traitsI6__halfS2_S2_S2_fjLj512ELj1ELj4ELj1ELj16ENS_18Kernel_traits_baseILj512ES2_S2_S2_S2_fjLj128EEEEELb0ELb0ELb1ELb1EEEvNS_9BwdParamsE)
        .other          _ZN10layer_norm13ln_bwd_kernelINS_13Kernel_traitsI6__halfS2_S2_S2_fjLj512ELj1ELj4ELj1ELj16ENS_18Kernel_traits_baseILj512ES2_S2_S2_S2_fjLj128EEEEELb0ELb0ELb1ELb1EEEvNS_9BwdParamsE,@"STO_CUDA_ENTRY STV_DEFAULT"
_ZN10layer_norm13ln_bwd_kernelINS_13Kernel_traitsI6__halfS2_S2_S2_fjLj512ELj1ELj4ELj1ELj16ENS_18Kernel_traits_baseILj512ES2_S2_S2_S2_fjLj128EEEEELb0ELb0ELb1ELb1EEEvNS_9BwdParamsE:
.text._ZN10layer_norm13ln_bwd_kernelINS_13Kernel_traitsI6__halfS2_S2_S2_fjLj512ELj1ELj4ELj1ELj16ENS_18Kernel_traits_baseILj512ES2_S2_S2_S2_fjLj128EEEEELb0ELb0ELb1ELb1EEEvNS_9BwdParamsE:
        /* <DEDUP_REMOVED lines=37> */
[----:B------:R1:W5:Y:S04]  /*0250*/  LDG.E.128 R64, desc[UR6][R2.64+0x200] ;  /* 0x0002000602407981 */ /* 0x000368000c1e1d00 */
[----:B------:R1:W5:Y:S01]  /*0260*/  LDG.E.128 R4, desc[UR6][R2.64] ;  /* 0x0000000602047981 */ /* 0x000362000c1e1d00 */
[----:B------:R-:W-:-:S07]  /*0270*/  HFMA2 R36, -RZ, RZ, 0, 0 ;  /* 0x00000000ff247431 */ /* 0x000fce00000001ff */
.L_x_1053:
[----:B------:R-:W2:Y:S08]  /*0280*/  LDC.64 R60, c[0x0][0x3f8] ;  /* 0x0000fe00ff3c7b82 */ /* 0x000eb00000000a00 */
[----:B------:R-:W3:Y:S08]  /*0290*/  LDC.64 R56, c[0x0][0x3f0] ;  /* 0x0000fc00ff387b82 */ /* 0x000ef00000000a00 */
[----:B------:R-:W4:Y:S01]  /*02a0*/  LDC.64 R58, c[0x0][0x3c8] ;  /* 0x0000f200ff3a7b82 */ /* 0x000f220000000a00 */
[----:B--2---:R-:W-:-:S06]  /*02b0*/  IMAD.WIDE R60, R63, 0x4, R60 ;  /* 0x000000043f3c7825 */ /* 0x004fcc00078e023c */
[----:B------:R-:W2:Y:S01]  /*02c0*/  LDG.E R60, desc[UR6][R60.64] ;  /* 0x000000063c3c7981 */ /* 0x000ea2000c1e1900 */
[----:B---3--:R-:W-:-:S06]  /*02d0*/  IMAD.WIDE R56, R63, 0x4, R56 ;  /* 0x000000043f387825 */ /* 0x008fcc00078e0238 */
[----:B-----5:R3:W5:Y:S01]  /*02e0*/  LDG.E R56, desc[UR6][R56.64] ;  /* 0x0000000638387981 */ /* 0x020762000c1e1900 */
[----:B----4-:R-:W-:-:S05]  /*02f0*/  IMAD.WIDE R58, R63, 0x4, R58 ;  /* 0x000000043f3a7825 */ /* 0x010fca00078e023a */
[----:B------:R3:W5:Y:S01]  /*0300*/  LDG.E R96, desc[UR6][R58.64] ;  /* 0x000000063a607981 */ /* 0x000762000c1e1900 */
[----:B------:R-:W-:Y:S01]  /*0310*/  BSSY.RECONVERGENT B1, `(.L_x_1039) ;  /* 0x00000d9000017945 */ /* 0x000fe20003800200 */
[----:B------:R-:W-:Y:S02]  /*0320*/  CS2R R98, SRZ ;  /* 0x0000000000627805 */ /* 0x000fe4000001ff00 */
[----:B--2---:R-:W-:-:S13]  /*0330*/  ISETP.GE.AND P3, PT, R60, 0x1, PT ;  /* 0x000000013c00780c */ /* 0x004fda0003f66270 */
[----:B---3--:R-:W-:Y:S05]  /*0340*/  @!P3 BRA `(.L_x_1040) ;  /* 0x0000000c0018b947 */ /* 0x008fea0003800000 */
[----:B------:R-:W2:Y:S01]  /*0350*/  LDC.64 R72, c[0x0][0x3a8] ;  /* 0x0000ea00ff487b82 */ /* 0x000ea20000000a00 */
[----:B-1----:R-:W-:Y:S01]  /*0360*/  IADD3 R2, PT, PT, R60, -0x1, RZ ;  /* 0xffffffff3c027810 */ /* 0x002fe20007ffe0ff */
[----:B------:R-:W-:-:S04]  /*0370*/  IMAD R0, R63, UR9, RZ ;  /* 0x000000093f007c24 */ /* 0x000fc8000f8e02ff */
[----:B------:R-:W-:Y:S01]  /*0380*/  IMAD R2, R2, UR9, RZ ;  /* 0x0000000902027c24 */ /* 0x000fe2000f8e02ff */
[----:B------:R-:W-:Y:S01]  /*0390*/  SHF.R.S32.HI R3, RZ, 0x1f, R0 ;  /* 0x0000001fff037819 */ /* 0x000fe20000011400 */
[----:B------:R-:W1:Y:S03]  /*03a0*/  LDC.64 R68, c[0x0][0x428] ;  /* 0x00010a00ff447b82 */ /* 0x000e660000000a00 */
[----:B------:R-:W-:Y:S02]  /*03b0*/  SHF.R.S32.HI R57, RZ, 0x1f, R2 ;  /* 0x0000001fff397819 */ /* 0x000fe40000011402 */
[----:B------:R-:W-:Y:S02]  /*03c0*/  LEA.HI R3, R3, R0, RZ, 0x3 ;  /* 0x0000000003037211 */ /* 0x000fe400078f18ff */
[----:B------:R-:W-:Y:S02]  /*03d0*/  LEA.HI R57, R57, R2, RZ, 0x3 ;  /* 0x0000000239397211 */ /* 0x000fe400078f18ff */
[----:B------:R-:W-:-:S02]  /*03e0*/  LEA.HI.SX32 R59, R3, R94, 0x1d ;  /* 0x0000005e033b7211 */ /* 0x000fc400078feaff */
[----:B------:R-:W-:Y:S02]  /*03f0*/  LEA.HI.SX32 R57, R57, R94, 0x1d ;  /* 0x0000005e39397211 */ /* 0x000fe400078feaff */
[----:B------:R-:W-:Y:S02]  /*0400*/  SHF.R.S32.HI R0, RZ, 0x1f, R63 ;  /* 0x0000001fff007819 */ /* 0x000fe4000001143f */
[----:B0-----:R-:W-:Y:S01]  /*0410*/  LEA R2, P0, R63, UR10, 0x2 ;  /* 0x0000000a3f027c11 */ /* 0x001fe2000f8010ff */
[C---:B--2---:R-:W-:Y:S01]  /*0420*/  IMAD.WIDE.U32 R80, R59.reuse, 0x10, R72 ;  /* 0x000000103b507825 */ /* 0x044fe200078e0048 */
[----:B------:R-:W-:Y:S02]  /*0430*/  IADD3 R61, PT, PT, R59, 0x20, RZ ;  /* 0x000000203b3d7810 */ /* 0x000fe40007ffe0ff */
[----:B------:R-:W-:-:S03]  /*0440*/  LEA.HI.X R3, R63, UR11, R0, 0x2, P0 ;  /* 0x0000000b3f037c11 */ /* 0x000fc600080f1400 */
[----:B------:R-:W-:Y:S01]  /*0450*/  IMAD.WIDE.U32 R72, R61, 0x10, R72 ;  /* 0x000000103d487825 */ /* 0x000fe200078e0048 */
[----:B------:R-:W2:Y:S03]  /*0460*/  LDG.E.128 R80, desc[UR6][R80.64] ;  /* 0x0000000650507981 */ /* 0x000ea6000c1e1d00 */
[C-C-:B-1----:R-:W-:Y:S01]  /*0470*/  IMAD.WIDE.U32 R76, R57.reuse, 0x10, R68.reuse ;  /* 0x00000010394c7825 */ /* 0x142fe200078e0044 */
[----:B------:R-:W-:Y:S01]  /*0480*/  IADD3 R57, PT, PT, R57, 0x20, RZ ;  /* 0x0000002039397810 */ /* 0x000fe20007ffe0ff */
[----:B------:R0:W3:Y:S04]  /*0490*/  LDG.E R0, desc[UR6][R2.64] ;  /* 0x0000000602007981 */ /* 0x0000e8000c1e1900 */
[----:B------:R-:W-:Y:S01]  /*04a0*/  IMAD.WIDE.U32 R68, R57, 0x10, R68 ;  /* 0x0000001039447825 */ /* 0x000fe200078e0044 */
[----:B------:R-:W4:Y:S04]  /*04b0*/  LDG.E.128 R72, desc[UR6][R72.64] ;  /* 0x0000000648487981 */ /* 0x000f28000c1e1d00 */
[----:B------:R-:W4:Y:S04]  /*04c0*/  LDG.E.128 R76, desc[UR6][R76.64] ;  /* 0x000000064c4c7981 */ /* 0x000f28000c1e1d00 */
[----:B------:R-:W4:Y:S01]  /*04d0*/  LDG.E.128 R68, desc[UR6][R68.64] ;  /* 0x0000000644447981 */ /* 0x000f22000c1e1d00 */
[----:B------:R-:W-:-:S02]  /*04e0*/  MOV R57, UR14 ;  /* 0x0000000e00397c02 */ /* 0x000fc40008000f00 */
[----:B------:R-:W-:Y:S02]  /*04f0*/  MOV R58, UR15 ;  /* 0x0000000f003a7c02 */ /* 0x000fe40008000f00 */
[----:B------:R-:W-:-:S04]  /*0500*/  ISETP.NE.U32.AND P0, PT, R57, RZ, PT ;  /* 0x000000ff3900720c */ /* 0x000fc80003f05070 */
[----:B------:R-:W-:-:S13]  /*0510*/  ISETP.NE.AND.EX P0, PT, R58, RZ, PT, P0 ;  /* 0x000000ff3a00720c */ /* 0x000fda0003f05300 */
[----:B------:R-:W0:Y:S08]  /*0520*/  @P0 LDC.64 R84, c[0x0][0x438] ;  /* 0x00010e00ff540b82 */ /* 0x000e300000000a00 */
[----:B------:R-:W1:Y:S01]  /*0530*/  @P0 LDC.64 R86, c[0x0][0x438] ;  /* 0x00010e00ff560b82 */ /* 0x000e620000000a00 */
[----:B------:R-:W-:Y:S01]  /*0540*/  ISETP.NE.AND P1, PT, RZ, UR8, PT ;  /* 0x00000008ff007c0c */ /* 0x000fe2000bf25270 */
[----:B0-----:R-:W-:-:S05]  /*0550*/  @P0 IMAD.WIDE.U32 R2, R59, 0x10, R84 ;  /* 0x000000103b020825 */ /* 0x001fca00078e0054 */
[----:B------:R-:W5:Y:S01]  /*0560*/  @P0 LDG.E.128 R40, desc[UR6][R2.64] ;  /* 0x0000000602280981 */ /* 0x000f62000c1e1d00 */
[----:B-1----:R-:W-:-:S05]  /*0570*/  @P0 IMAD.WIDE.U32 R84, R61, 0x10, R86 ;  /* 0x000000103d540825 */ /* 0x002fca00078e0056 */
[----:B------:R3:W5:Y:S01]  /*0580*/  @P0 LDG.E.128 R44, desc[UR6][R84.64] ;  /* 0x00000006542c0981 */ /* 0x000762000c1e1d00 */
[----:B------:R-:W-:Y:S02]  /*0590*/  HADD2.F32 R98, -RZ, R67.H0_H0 ;  /* 0x20000043ff627230 */ /* 0x000fe40000004100 */
[----:B--2---:R-:W-:Y:S02]  /*05a0*/  HADD2.F32 R61, -RZ, R80.H1_H1 ;  /* 0x30000050ff3d7230 */ /* 0x004fe40000004100 */
[----:B------:R-:W-:Y:S02]  /*05b0*/  HADD2.F32 R86, -RZ, R81.H0_H0 ;  /* 0x20000051ff567230 */ /* 0x000fe40000004100 */
[--C-:B------:R-:W-:Y:S01]  /*05c0*/  HADD2.F32 R88, -RZ, R82.reuse.H0_H0 ;  /* 0x20000052ff587230 */ /* 0x100fe20000004100 */
[----:B---3--:R-:W-:Y:S01]  /*05d0*/  FSEL R84, R0, RZ, !P1 ;  /* 0x000000ff00547208 */ /* 0x008fe20004800000 */
[----:B------:R-:W-:Y:S02]  /*05e0*/  HADD2.F32 R82, -RZ, R82.H1_H1 ;  /* 0x30000052ff527230 */ /* 0x000fe40000004100 */
[----:B------:R-:W-:-:S02]  /*05f0*/  HADD2.F32 R89, -RZ, R83.H0_H0 ;  /* 0x20000053ff597230 */ /* 0x000fc40000004100 */
[----:B------:R-:W-:Y:S02]  /*0600*/  HADD2.F32 R59, -RZ, R80.H0_H0 ;  /* 0x20000050ff3b7230 */ /* 0x000fe40000004100 */
[----:B------:R-:W-:Y:S02]  /*0610*/  HADD2.F32 R105, -RZ, R83.H1_H1 ;  /* 0x30000053ff697230 */ /* 0x000fe40000004100 */
[----:B----4-:R-:W-:Y:S02]  /*0620*/  HADD2.F32 R2, -RZ, R73.H1_H1 ;  /* 0x30000049ff027230 */ /* 0x010fe40000004100 */
[--C-:B------:R-:W-:Y:S02]  /*0630*/  HADD2.F32 R107, -RZ, R76.reuse.H0_H0 ;  /* 0x2000004cff6b7230 */ /* 0x100fe40000004100 */
[----:B------:R-:W-:Y:S02]  /*0640*/  HADD2.F32 R62, -RZ, R76.H1_H1 ;  /* 0x3000004cff3e7230 */ /* 0x000fe40000004100 */
[----:B------:R-:W-:-:S02]  /*0650*/  HADD2.F32 R83, -RZ, R77.H0_H0 ;  /* 0x2000004dff537230 */ /* 0x000fc40000004100 */
[----:B------:R-:W-:Y:S02]  /*0660*/  HADD2.F32 R80, -RZ, R77.H1_H1 ;  /* 0x3000004dff507230 */ /* 0x000fe40000004100 */
[--C-:B------:R-:W-:Y:S02]  /*0670*/  HADD2.F32 R101, -RZ, R72.reuse.H0_H0 ;  /* 0x20000048ff657230 */ /* 0x100fe40000004100 */
[----:B------:R-:W-:Y:S02]  /*0680*/  HADD2.F32 R103, -RZ, R72.H1_H1 ;  /* 0x30000048ff677230 */ /* 0x000fe40000004100 */
[----:B------:R-:W-:Y:S02]  /*0690*/  HADD2.F32 R0, -RZ, R73.H0_H0 ;  /* 0x20000049ff007230 */ /* 0x000fe40000004100 */
[----:B------:R-:W-:Y:S01]  /*06a0*/  FADD.FTZ R73, -R84, R61 ;  /* 0x0000003d54497221 */ /* 0x000fe20000010100 */
[----:B------:R-:W-:Y:S02]  /*06b0*/  HADD2.F32 R87, -RZ, R81.H1_H1 ;  /* 0x30000051ff577230 */ /* 0x000fe40000004100 */
[----:B------:R-:W-:-:S02]  /*06c0*/  HADD2.F32 R77, -RZ, R78.H0_H0 ;  /* 0x2000004eff4d7230 */ /* 0x000fc40000004100 */
[----:B------:R-:W-:Y:S02]  /*06d0*/  HADD2.F32 R76, -RZ, R78.H1_H1 ;  /* 0x3000004eff4c7230 */ /* 0x000fe40000004100 */
[--C-:B------:R-:W-:Y:S02]  /*06e0*/  HADD2.F32 R95, -RZ, R75.reuse.H0_H0 ;  /* 0x2000004bff5f7230 */ /* 0x100fe40000004100 */
[----:B------:R-:W-:Y:S02]  /*06f0*/  HADD2.F32 R72, -RZ, R75.H1_H1 ;  /* 0x3000004bff487230 */ /* 0x000fe40000004100 */
[C---:B------:R-:W-:Y:S01]  /*0700*/  FADD.FTZ R75, -R84.reuse, R86 ;  /* 0x00000056544b7221 */ /* 0x040fe20000010100 */
[--C-:B------:R-:W-:Y:S02]  /*0710*/  HADD2.F32 R81, -RZ, R79.reuse.H0_H0 ;  /* 0x2000004fff517230 */ /* 0x100fe40000004100 */
[----:B------:R-:W-:Y:S01]  /*0720*/  FADD.FTZ R113, -R84, R82 ;  /* 0x0000005254717221 */ /* 0x000fe20000010100 */
[----:B------:R-:W-:-:S02]  /*0730*/  HADD2.F32 R78, -RZ, R79.H1_H1 ;  /* 0x3000004fff4e7230 */ /* 0x000fc40000004100 */
[C---:B------:R-:W-:Y:S01]  /*0740*/  FADD.FTZ R79, -R84.reuse, R89 ;  /* 0x00000059544f7221 */ /* 0x040fe20000010100 */
[--C-:B------:R-:W-:Y:S02]  /*0750*/  HADD2.F32 R99, -RZ, R69.reuse.H0_H0 ;  /* 0x20000045ff637230 */ /* 0x100fe40000004100 */
[----:B------:R-:W-:Y:S01]  /*0760*/  FADD.FTZ R89, -R84, R2 ;  /* 0x0000000254597221 */ /* 0x000fe20000010100 */
[----:B------:R-:W-:Y:S02]  /*0770*/  HADD2.F32 R86, -RZ, R69.H1_H1 ;  /* 0x30000045ff567230 */ /* 0x000fe40000004100 */
[----:B-----5:R-:W-:Y:S01]  /*0780*/  FMUL.FTZ R2, R96, R73 ;  /* 0x0000004960027220 */ /* 0x020fe20000410000 */
[--C-:B------:R-:W-:Y:S02]  /*0790*/  HADD2.F32 R85, -RZ, R68.reuse.H0_H0 ;  /* 0x20000044ff557230 */ /* 0x100fe40000004100 */
[----:B------:R-:W-:Y:S02]  /*07a0*/  HADD2.F32 R82, -RZ, R68.H1_H1 ;  /* 0x30000044ff527230 */ /* 0x000fe40000004100 */
[----:B------:R-:W-:-:S02]  /*07b0*/  HADD2.F32 R69, -RZ, R4.H1_H1 ;  /* 0x30000004ff457230 */ /* 0x000fc40000004100 */
[--C-:B------:R-:W-:Y:S02]  /*07c0*/  HADD2.F32 R61, -RZ, R71.reuse.H0_H0 ;  /* 0x20000047ff3d7230 */ /* 0x100fe40000004100 */
[----:B------:R-:W-:Y:S02]  /*07d0*/  HADD2.F32 R94, -RZ, R71.H1_H1 ;  /* 0x30000047ff5e7230 */ /* 0x000fe40000004100 */
[----:B------:R-:W-:Y:S01]  /*07e0*/  FMUL.FTZ R71, R96, R75 ;  /* 0x0000004b60477220 */ /* 0x000fe20000410000 */
[----:B------:R-:W-:Y:S02]  /*07f0*/  HADD2.F32 R68, -RZ, R5.H0_H0 ;  /* 0x20000005ff447230 */ /* 0x000fe40000004100 */
        /* <DEDUP_REMOVED lines=9> */
[--C-:B------:R-:W-:Y:S02]  /*0890*/  HADD2.F32 R70, -RZ, R6.reuse.H0_H0 ;  /* 0x20000006ff467230 */ /* 0x100fe40000004100 */
[----:B------:R-:W-:Y:S01]  /*08a0*/  FMUL.FTZ R75, R96, R111 ;  /* 0x0000006f604b7220 */ /* 0x000fe20000410000 */
[----:B------:R-:W-:Y:S02]  /*08b0*/  HADD2.F32 R83, -RZ, R6.H1_H1 ;  /* 0x30000006ff537230 */ /* 0x000fe40000004100 */
[C---:B------:R-:W-:Y:S01]  /*08c0*/  FADD.FTZ R3, -R84.reuse, R59 ;  /* 0x0000003b54037221 */ /* 0x040fe20000010100 */
[C---:B------:R-:W-:Y:S01]  /*08d0*/  FADD.FTZ R109, -R84.reuse, R87 ;  /* 0x00000057546d7221 */ /* 0x040fe20000010100 */
[----:B------:R-:W-:Y:S01]  /*08e0*/  FADD.FTZ R59, -R84, R72 ;  /* 0x00000048543b7221 */ /* 0x000fe20000010100 */
[----:B------:R-:W-:Y:S01]  /*08f0*/  FMUL.FTZ R72, R96, R113 ;  /* 0x0000007160487220 */ /* 0x000fe20000410000 */
[----:B------:R-:W-:-:S02]  /*0900*/  HADD2.F32 R91, -RZ, R74.H0_H0 ;  /* 0x2000004aff5b7230 */ /* 0x000fc40000004100 */
[----:B------:R-:W-:Y:S01]  /*0910*/  FADD.FTZ R105, -R84, R105 ;  /* 0x0000006954697221 */ /* 0x000fe20000010100 */
[----:B------:R-:W-:Y:S02]  /*0920*/  HADD2.F32 R93, -RZ, R74.H1_H1 ;  /* 0x3000004aff5d7230 */ /* 0x000fe40000004100 */
[-C--:B------:R-:W-:Y:S01]  /*0930*/  FMUL.FTZ R70, R70, R77.reuse ;  /* 0x0000004d46467220 */ /* 0x080fe20000410000 */
[----:B------:R-:W-:Y:S01]  /*0940*/  FADD.FTZ R24, R24, R77 ;  /* 0x0000004d18187221 */ /* 0x000fe20000010000 */
[----:B------:R-:W-:Y:S01]  /*0950*/  FFMA.FTZ R12, R75, R77, R12 ;  /* 0x0000004d4b0c7223 */ /* 0x000fe2000001000c */
[----:B------:R-:W-:Y:S02]  /*0960*/  HADD2.F32 R73, -RZ, R5.H1_H1 ;  /* 0x30000005ff497230 */ /* 0x000fe40000004100 */
[----:B------:R-:W-:Y:S01]  /*0970*/  FMUL.FTZ R77, R83, R76 ;  /* 0x0000004c534d7220 */ /* 0x000fe20000410000 */
[--C-:B------:R-:W-:Y:S02]  /*0980*/  HADD2.F32 R74, -RZ, R7.reuse.H0_H0 ;  /* 0x20000007ff4a7230 */ /* 0x100fe40000004100 */
[C---:B------:R-:W-:Y:S01]  /*0990*/  FMUL.FTZ R68, R96.reuse, R109 ;  /* 0x0000006d60447220 */ /* 0x040fe20000410000 */
[----:B------:R-:W-:Y:S01]  /*09a0*/  FMUL.FTZ R79, R96, R79 ;  /* 0x0000004f604f7220 */ /* 0x000fe20000410000 */
[----:B------:R-:W-:-:S02]  /*09b0*/  HADD2.F32 R83, -RZ, R7.H1_H1 ;  /* 0x30000007ff537230 */ /* 0x000fc40000004100 */
[----:B------:R-:W-:Y:S01]  /*09c0*/  FADD.FTZ R25, R25, R76 ;  /* 0x0000004c19197221 */ /* 0x000fe20000010000 */
[----:B------:R-:W-:Y:S01]  /*09d0*/  FFMA.FTZ R13, R72, R76, R13 ;  /* 0x0000004c480d7223 */ /* 0x000fe2000001000d */
[C---:B------:R-:W-:Y:S01]  /*09e0*/  FADD.FTZ R101, -R84.reuse, R101 ;  /* 0x0000006554657221 */ /* 0x040fe20000010100 */
[----:B------:R-:W-:Y:S01]  /*09f0*/  FADD.FTZ R87, -R84, R0 ;  /* 0x0000000054577221 */ /* 0x000fe20000010100 */
[----:B------:R-:W-:Y:S01]  /*0a00*/  FMUL.FTZ R76, R96, R105 ;  /* 0x00000069604c7220 */ /* 0x000fe20000410000 */
[----:B------:R-:W-:Y:S01]  /*0a10*/  FADD.FTZ R103, -R84, R103 ;  /* 0x0000006754677221 */ /* 0x000fe20000010100 */
[----:B------:R-:W-:Y:S02]  /*0a20*/  HADD2.F32 R0, -RZ, R4.H0_H0 ;  /* 0x20000004ff007230 */ /* 0x000fe40000004100 */
[-C--:B------:R-:W-:Y:S01]  /*0a30*/  FMUL.FTZ R73, R73, R80.reuse ;  /* 0x0000005049497220 */ /* 0x080fe20000410000 */
[----:B------:R-:W-:Y:S01]  /*0a40*/  FADD.FTZ R31, R31, R80 ;  /* 0x000000501f1f7221 */ /* 0x000fe20000010000 */
[----:B------:R-:W-:Y:S01]  /*0a50*/  FFMA.FTZ R11, R68, R80, R11 ;  /* 0x00000050440b7223 */ /* 0x000fe2000001000b */
[-C--:B------:R-:W-:Y:S01]  /*0a60*/  FMUL.FTZ R74, R74, R81.reuse ;  /* 0x000000514a4a7220 */ /* 0x080fe20000410000 */
[----:B------:R-:W-:Y:S01]  /*0a70*/  FADD.FTZ R26, R26, R81 ;  /* 0x000000511a1a7221 */ /* 0x000fe20000010000 */
[----:B------:R-:W-:Y:S01]  /*0a80*/  FFMA.FTZ R14, R79, R81, R14 ;  /* 0x000000514f0e7223 */ /* 0x000fe2000001000e */
[----:B------:R-:W-:-:S02]  /*0a90*/  HADD2.F32 R80, -RZ, R64.H0_H0 ;  /* 0x20000040ff507230 */ /* 0x000fc40000004100 */
[-C--:B------:R-:W-:Y:S01]  /*0aa0*/  FMUL.FTZ R81, R83, R78.reuse ;  /* 0x0000004e53517220 */ /* 0x080fe20000410000 */
[----:B------:R-:W-:Y:S01]  /*0ab0*/  FADD.FTZ R27, R27, R78 ;  /* 0x0000004e1b1b7221 */ /* 0x000fe20000010000 */
[----:B------:R-:W-:Y:S01]  /*0ac0*/  FFMA.FTZ R15, R76, R78, R15 ;  /* 0x0000004e4c0f7223 */ /* 0x000fe2000001000f */
[----:B------:R-:W-:Y:S02]  /*0ad0*/  HADD2.F32 R105, -RZ, R64.H1_H1 ;  /* 0x30000040ff697230 */ /* 0x000fe40000004100 */
[C---:B------:R-:W-:Y:S01]  /*0ae0*/  FMUL.FTZ R83, R96.reuse, R101 ;  /* 0x0000006560537220 */ /* 0x040fe20000410000 */
[----:B------:R-:W-:Y:S01]  /*0af0*/  FMUL.FTZ R78, R96, R103 ;  /* 0x00000067604e7220 */ /* 0x000fe20000410000 */
[----:B------:R-:W-:Y:S01]  /*0b00*/  FMUL.FTZ R0, R0, R107 ;  /* 0x0000006b00007220 */ /* 0x000fe20000410000 */
        /* <DEDUP_REMOVED lines=9> */
[----:B------:R-:W-:-:S02]  /*0ba0*/  HADD2.F32 R88, -RZ, R65.H0_H0 ;  /* 0x20000041ff587230 */ /* 0x000fc40000004100 */
[C---:B------:R-:W-:Y:S01]  /*0bb0*/  FADD.FTZ R91, -R84.reuse, R91 ;  /* 0x0000005b545b7221 */ /* 0x040fe20000010100 */
[C---:B------:R-:W-:Y:S01]  /*0bc0*/  FADD.FTZ R93, -R84.reuse, R93 ;  /* 0x0000005d545d7221 */ /* 0x040fe20000010100 */
[----:B------:R-:W-:Y:S01]  /*0bd0*/  FADD.FTZ R95, -R84, R95 ;  /* 0x0000005f545f7221 */ /* 0x000fe20000010100 */
        /* <DEDUP_REMOVED lines=10> */
[----:B------:R-:W-:-:S02]  /*0c80*/  HADD2.F32 R105, -RZ, R65.H1_H1 ;  /* 0x30000041ff697230 */ /* 0x000fc40000004100 */
[----:B------:R-:W-:Y:S01]  /*0c90*/  FMUL.FTZ R84, R96, R89 ;  /* 0x0000005960547220 */ /* 0x000fe20000410000 */
[----:B------:R-:W-:Y:S01]  /*0ca0*/  FADD.FTZ R92, R99, R70 ;  /* 0x00000046635c7221 */ /* 0x000fe20000010000 */
[----:B------:R-:W-:Y:S01]  /*0cb0*/  FFMA.FTZ R99, R75, R70, R88 ;  /* 0x000000464b637223 */ /* 0x000fe20000010058 */
[----:B------:R-:W-:Y:S01]  /*0cc0*/  FADD.FTZ R23, R23, R86 ;  /* 0x0000005617177221 */ /* 0x000fe20000010000 */
[-C--:B------:R-:W-:Y:S01]  /*0cd0*/  FMUL.FTZ R89, R105, R86.reuse ;  /* 0x0000005669597220 */ /* 0x080fe20000410000 */
[----:B------:R-:W-:Y:S01]  /*0ce0*/  FFMA.FTZ R39, R84, R86, R39 ;  /* 0x0000005654277223 */ /* 0x000fe20000010027 */
[----:B------:R-:W-:Y:S01]  /*0cf0*/  FADD.FTZ R101, R92, R77 ;  /* 0x0000004d5c657221 */ /* 0x000fe20000010000 */
[----:B------:R-:W-:Y:S01]  /*0d00*/  FFMA.FTZ R86, R72, R77, R99 ;  /* 0x0000004d48567223 */ /* 0x000fe20000010063 */
[----:B------:R-:W-:Y:S02]  /*0d10*/  HADD2.F32 R92, -RZ, R66.H0_H0 ;  /* 0x20000042ff5c7230 */ /* 0x000fe40000004100 */
[----:B------:R-:W-:Y:S01]  /*0d20*/  FADD.FTZ R88, R101, R74 ;  /* 0x0000004a65587221 */ /* 0x000fe20000010000 */
[----:B------:R-:W-:Y:S01]  /*0d30*/  FFMA.FTZ R99, R79, R74, R86 ;  /* 0x0000004a4f637223 */ /* 0x000fe20000010056 */
[----:B------:R-:W-:-:S02]  /*0d40*/  FMUL.FTZ R91, R96, R91 ;  /* 0x0000005b605b7220 */ /* 0x000fc40000410000 */
[----:B------:R-:W-:Y:S01]  /*0d50*/  FADD.FTZ R101, R88, R81 ;  /* 0x0000005158657221 */ /* 0x000fe20000010000 */
[----:B------:R-:W-:Y:S01]  /*0d60*/  FFMA.FTZ R88, R76, R81, R99 ;  /* 0x000000514c587223 */ /* 0x000fe20000010063 */
[-C--:B------:R-:W-:Y:S01]  /*0d70*/  FMUL.FTZ R86, R92, R97.reuse ;  /* 0x000000615c567220 */ /* 0x080fe20000410000 */
[----:B------:R-:W-:Y:S01]  /*0d80*/  FADD.FTZ R16, R16, R97 ;  /* 0x0000006110107221 */ /* 0x000fe20000010000 */
[----:B------:R-:W-:Y:S01]  /*0d90*/  FFMA.FTZ R32, R91, R97, R32 ;  /* 0x000000615b207223 */ /* 0x000fe20000010020 */
[----:B------:R-:W-:Y:S01]  /*0da0*/  FADD.FTZ R92, R101, R80 ;  /* 0x00000050655c7221 */ /* 0x000fe20000010000 */
[----:B------:R-:W-:Y:S01]  /*0db0*/  FFMA.FTZ R97, R83, R80, R88 ;  /* 0x0000005053617223 */ /* 0x000fe20000010058 */
[----:B------:R-:W-:Y:S02]  /*0dc0*/  HADD2.F32 R103, -RZ, R66.H1_H1 ;  /* 0x30000042ff677230 */ /* 0x000fe40000004100 */
[----:B------:R-:W-:Y:S01]  /*0dd0*/  FMUL.FTZ R88, R96, R93 ;  /* 0x0000005d60587220 */ /* 0x000fe20000410000 */
[----:B------:R-:W-:Y:S01]  /*0de0*/  FADD.FTZ R99, R92, R85 ;  /* 0x000000555c637221 */ /* 0x000fe20000010000 */
[----:B------:R-:W-:Y:S01]  /*0df0*/  FFMA.FTZ R92, R78, R85, R97 ;  /* 0x000000554e5c7223 */ /* 0x000fe20000010061 */
[----:B------:R-:W-:Y:S01]  /*0e00*/  FADD.FTZ R17, R17, R90 ;  /* 0x0000005a11117221 */ /* 0x000fe20000010000 */
[-C--:B------:R-:W-:Y:S01]  /*0e10*/  FMUL.FTZ R93, R103, R90.reuse ;  /* 0x0000005a675d7220 */ /* 0x080fe20000410000 */
[----:B------:R-:W-:Y:S01]  /*0e20*/  FFMA.FTZ R33, R88, R90, R33 ;  /* 0x0000005a58217223 */ /* 0x000fe20000010021 */
[----:B------:R-:W-:Y:S01]  /*0e30*/  FADD.FTZ R90, R99, R82 ;  /* 0x00000052635a7221 */ /* 0x000fe20000010000 */
[----:B------:R-:W-:-:S03]  /*0e40*/  FFMA.FTZ R97, R87, R82, R92 ;  /* 0x0000005257617223 */ /* 0x000fc6000001005c */
        /* <DEDUP_REMOVED lines=8> */
[----:B------:R-:W-:Y:S02]  /*0ed0*/  HADD2.F32 R101, -RZ, R67.H1_H1 ;  /* 0x30000043ff657230 */ /* 0x000fe40000004100 */
        /* <DEDUP_REMOVED lines=13> */
.L_x_1040:
[----:B------:R-:W-:Y:S02]  /*0fb0*/  MOV R57, UR14 ;  /* 0x0000000e00397c02 */ /* 0x000fe40008000f00 */
[----:B------:R-:W-:Y:S02]  /*0fc0*/  MOV R58, UR15 ;  /* 0x0000000f003a7c02 */ /* 0x000fe40008000f00 */
[----:B------:R-:W-:-:S04]  /*0fd0*/  ISETP.NE.U32.AND P0, PT, R57, RZ, PT ;  /* 0x000000ff3900720c */ /* 0x000fc80003f05070 */
[----:B------:R-:W-:-:S13]  /*0fe0*/  ISETP.NE.AND.EX P0, PT, R58, RZ, PT, P0 ;  /* 0x000000ff3a00720c */ /* 0x000fda0003f05300 */
[----:B------:R-:W-:Y:S05]  /*0ff0*/  @!P0 BRA `(.L_x_1041) ;  /* 0x0000000000288947 */ /* 0x000fea0003800000 */
[----:B------:R-:W2:Y:S01]  /*1000*/  LDC.64 R44, c[0x0][0x438] ;  /* 0x00010e00ff2c7b82 */ /* 0x000ea20000000a00 */
[----:B------:R-:W-:-:S05]  /*1010*/  IMAD R40, R63, UR9, RZ ;  /* 0x000000093f287c24 */ /* 0x000fca000f8e02ff */
[----:B------:R-:W-:-:S04]  /*1020*/  SHF.R.S32.HI R41, RZ, 0x1f, R40 ;  /* 0x0000001fff297819 */ /* 0x000fc80000011428 */
[----:B------:R-:W-:-:S04]  /*1030*/  LEA.HI R41, R41, R40, RZ, 0x3 ;  /* 0x0000002829297211 */ /* 0x000fc800078f18ff */
[----:B------:R-:W-:-:S04]  /*1040*/  LEA.HI.SX32 R41, R41, R94, 0x1d ;  /* 0x0000005e29297211 */ /* 0x000fc800078feaff */
[C---:B------:R-:W-:Y:S01]  /*1050*/  IADD3 R43, PT, PT, R41.reuse, 0x20, RZ ;  /* 0x00000020292b7810 */ /* 0x040fe20007ffe0ff */
[----:B--2---:R-:W-:-:S04]  /*1060*/  IMAD.WIDE.U32 R40, R41, 0x10, R44 ;  /* 0x0000001029287825 */ /* 0x004fc800078e002c */
[----:B------:R-:W-:Y:S02]  /*1070*/  IMAD.WIDE.U32 R44, R43, 0x10, R44 ;  /* 0x000000102b2c7825 */ /* 0x000fe400078e002c */
[----:B------:R-:W5:Y:S04]  /*1080*/  LDG.E.128 R40, desc[UR6][R40.64] ;  /* 0x0000000628287981 */ /* 0x000f68000c1e1d00 */
[----:B------:R-:W5:Y:S02]  /*1090*/  LDG.E.128 R44, desc[UR6][R44.64] ;  /* 0x000000062c2c7981 */ /* 0x000f64000c1e1d00 */
.L_x_1041:
[----:B0-----:R-:W-:Y:S05]  /*10a0*/  BSYNC.RECONVERGENT B1 ;  /* 0x0000000000017941 */ /* 0x001fea0003800200 */
.L_x_1039:
[----:B------:R-:W-:Y:S01]  /*10b0*/  UMOV UR4, 0xffffffff ;  /* 0xffffffff00047882 */ /* 0x000fe20000000000 */
[----:B-----5:R-:W-:Y:S02]  /*10c0*/  ISETP.GE.AND P2, PT, R56, 0x1, PT ;  /* 0x000000013800780c */ /* 0x020fe40003f46270 */
[----:B------:R-:W-:Y:S11]  /*10d0*/  BRA.DIV UR4, `(.L_x_1042) ;  /* 0x0000002e04707947 */ /* 0x000ff6000b800000 */
[----:B------:R-:W0:Y:S04]  /*10e0*/  SHFL.BFLY PT, R59, R98, 0x1, 0x1f ;  /* 0x0c201f00623b7f89 */ /* 0x000e2800000e0000 */
[----:B------:R-:W2:Y:S01]  /*10f0*/  SHFL.BFLY PT, R94, R99, 0x1, 0x1f ;  /* 0x0c201f00635e7f89 */ /* 0x000ea200000e0000 */
[----:B0-----:R-:W-:Y:S01]  /*1100*/  FADD.FTZ R59, R59, R98 ;  /* 0x000000623b3b7221 */ /* 0x001fe20000010000 */
[----:B--2---:R-:W-:-:S04]  /*1110*/  FADD.FTZ R94, R94, R99 ;  /* 0x000000635e5e7221 */ /* 0x004fc80000010000 */
        /* <DEDUP_REMOVED lines=12> */
[----:B------:R0:W2:Y:S04]  /*11e0*/  SHFL.BFLY PT, R94, R103, 0x10, 0x1f ;  /* 0x0e001f00675e7f89 */ /* 0x0000a800000e0000 */
[----:B------:R0:W3:Y:S02]  /*11f0*/  SHFL.BFLY PT, R104, R99, 0x10, 0x1f ;  /* 0x0e001f0063687f89 */ /* 0x0000e400000e0000 */
.L_x_1065:
[----:B------:R-:W4:Y:S01]  /*1200*/  S2R R98, SR_TID.X ;  /* 0x0000000000627919 */ /* 0x000f220000002100 */
[----:B------:R-:W-:Y:S01]  /*1210*/  @P2 IADD3 R56, PT, PT, R56, -0x1, RZ ;  /* 0xffffffff38382810 */ /* 0x000fe20007ffe0ff */
[----:B------:R-:W-:Y:S01]  /*1220*/  IMAD R59, R63, UR9, RZ ;  /* 0x000000093f3b7c24 */ /* 0x000fe2000f8e02ff */
[----:B------:R-:W-:Y:S01]  /*1230*/  ISETP.NE.U32.AND P1, PT, R57, RZ, PT ;  /* 0x000000ff3900720c */ /* 0x000fe20003f25070 */
[----:B--2---:R-:W-:Y:S01]  /*1240*/  FADD.FTZ R100, R103, R94 ;  /* 0x0000005e67647221 */ /* 0x004fe20000010000 */
[----:B---3--:R-:W-:Y:S01]  /*1250*/  FADD.FTZ R61, R99, R104 ;  /* 0x00000068633d7221 */ /* 0x008fe20000010000 */
[----:B------:R-:W-:Y:S01]  /*1260*/  @P2 IMAD R56, R56, UR9, RZ ;  /* 0x0000000938382c24 */ /* 0x000fe2000f8e02ff */
[----:B------:R-:W-:Y:S01]  /*1270*/  ISETP.NE.AND.EX P1, PT, R58, RZ, PT, P1 ;  /* 0x000000ff3a00720c */ /* 0x000fe20003f25310 */
[----:B------:R-:W-:Y:S01]  /*1280*/  FMUL.FTZ R100, R100, UR12 ;  /* 0x0000000c64647c20 */ /* 0x000fe20008410000 */
[----:B------:R-:W-:Y:S01]  /*1290*/  ISETP.NE.AND P4, PT, RZ, UR8, PT ;  /* 0x00000008ff007c0c */ /* 0x000fe2000bf85270 */
[----:B------:R-:W-:Y:S01]  /*12a0*/  BSSY.RECONVERGENT B1, `(.L_x_1043) ;  /* 0x000012c000017945 */ /* 0x000fe20003800200 */
[----:B------:R-:W-:Y:S01]  /*12b0*/  @P2 SHF.R.S32.HI R57, RZ, 0x1f, R56 ;  /* 0x0000001fff392819 */ /* 0x000fe20000011438 */
[----:B0-----:R-:W-:-:S02]  /*12c0*/  HFMA2 R99, -RZ, RZ, 0, 0 ;  /* 0x00000000ff637431 */ /* 0x001fc400000001ff */
[----:B------:R-:W-:Y:S01]  /*12d0*/  FMUL.FTZ R61, R61, UR12 ;  /* 0x0000000c3d3d7c20 */ /* 0x000fe20008410000 */
[----:B------:R-:W-:Y:S02]  /*12e0*/  FSEL R100, R100, RZ, !P4 ;  /* 0x000000ff64647208 */ /* 0x000fe40006000000 */
[----:B------:R-:W-:Y:S02]  /*12f0*/  @P2 LEA.HI R57, R57, R56, RZ, 0x3 ;  /* 0x0000003839392211 */ /* 0x000fe400078f18ff */
[----:B------:R-:W-:-:S04]  /*1300*/  SHF.R.S32.HI R56, RZ, 0x1f, R59 ;  /* 0x0000001fff387819 */ /* 0x000fc8000001143b */
[----:B------:R-:W-:Y:S02]  /*1310*/  LEA.HI R101, R56, R59, RZ, 0x3 ;  /* 0x0000003b38657211 */ /* 0x000fe400078f18ff */
[----:B----4-:R-:W-:-:S04]  /*1320*/  LOP3.LUT R94, R98, 0x1f, RZ, 0xc0, !PT ;  /* 0x0000001f625e7812 */ /* 0x010fc800078ec0ff */
        /* <DEDUP_REMOVED lines=12> */
[----:B------:R-:W-:Y:S01]  /*13f0*/  FFMA.FTZ R109, R75, R61, R100 ;  /* 0x0000003d4b6d7223 */ /* 0x000fe20000010064 */
[----:B------:R-:W-:Y:S01]  /*1400*/  @P2 FADD.FTZ R57, R0, -R57 ;  /* 0x8000003900392221 */ /* 0x000fe20000010000 */
[----:B------:R-:W-:Y:S01]  /*1410*/  @P2 FADD.FTZ R59, R69, -R58 ;  /* 0x8000003a453b2221 */ /* 0x000fe20000010000 */
[----:B------:R-:W-:Y:S01]  /*1420*/  @P2 ISETP.GT.AND P3, PT, R60, RZ, PT ;  /* 0x000000ff3c00220c */ /* 0x000fe20003f64270 */
[----:B------:R-:W2:Y:S01]  /*1430*/  @P2 LDC R102, c[0x0][0x40c] ;  /* 0x00010300ff662b82 */ /* 0x000ea20000000800 */
[C---:B------:R-:W-:Y:S01]  /*1440*/  @P2 FMUL.FTZ R57, R96.reuse, R57 ;  /* 0x0000003960392220 */ /* 0x040fe20000410000 */
[----:B------:R-:W-:Y:S01]  /*1450*/  @P2 FMUL.FTZ R59, R96, R59 ;  /* 0x0000003b603b2220 */ /* 0x000fe20000410000 */
[-CC-:B------:R-:W-:Y:S01]  /*1460*/  FFMA.FTZ R104, R72, R61.reuse, R100.reuse ;  /* 0x0000003d48687223 */ /* 0x180fe20000010064 */
[----:B------:R-:W-:Y:S01]  /*1470*/  FFMA.FTZ R113, R79, R61, R100 ;  /* 0x0000003d4f717223 */ /* 0x000fe20000010064 */
[----:B------:R-:W-:Y:S01]  /*1480*/  @P2 FADD.FTZ R109, R70, -R109 ;  /* 0x8000006d466d2221 */ /* 0x000fe20000010000 */
[----:B------:R-:W-:Y:S01]  /*1490*/  @P2 FSEL R57, R57, RZ, P1 ;  /* 0x000000ff39392208 */ /* 0x000fe20000800000 */
[----:B------:R-:W-:Y:S01]  /*14a0*/  @P2 FADD.FTZ R111, R77, -R104 ;  /* 0x800000684d6f2221 */ /* 0x000fe20000010000 */
[----:B------:R-:W-:Y:S01]  /*14b0*/  @P2 FSEL R59, R59, RZ, P3 ;  /* 0x000000ff3b3b2208 */ /* 0x000fe20001800000 */
[----:B------:R-:W3:Y:S01]  /*14c0*/  @P2 LDC R106, c[0x0][0x40c] ;  /* 0x00010300ff6a2b82 */ /* 0x000ee20000000800 */
[----:B------:R-:W-:Y:S01]  /*14d0*/  @P2 FADD.FTZ R113, R74, -R113 ;  /* 0x800000714a712221 */ /* 0x000fe20000010000 */
[----:B------:R-:W-:Y:S01]  /*14e0*/  @P2 FMUL.FTZ R109, R96, R109 ;  /* 0x0000006d606d2220 */ /* 0x000fe20000410000 */
[----:B------:R-:W-:Y:S01]  /*14f0*/  @P2 ISETP.GT.AND P1, PT, R60, RZ, PT ;  /* 0x000000ff3c00220c */ /* 0x000fe20003f24270 */
[----:B------:R-:W-:Y:S01]  /*1500*/  @P2 FMUL.FTZ R111, R96, R111 ;  /* 0x0000006f606f2220 */ /* 0x000fe20000410000 */
[----:B------:R-:W-:Y:S01]  /*1510*/  @P2 ISETP.GT.AND P4, PT, R60, RZ, PT ;  /* 0x000000ff3c00220c */ /* 0x000fe20003f84270 */
[----:B------:R-:W-:Y:S01]  /*1520*/  @P2 FMUL.FTZ R113, R96, R113 ;  /* 0x0000007160712220 */ /* 0x000fe20000410000 */
[----:B0-----:R-:W-:Y:S01]  /*1530*/  @P2 FMUL.FTZ R57, R57, R56 ;  /* 0x0000003839392220 */ /* 0x001fe20000410000 */
[----:B------:R-:W0:Y:S01]  /*1540*/  @P2 LDC R58, c[0x0][0x40c] ;  /* 0x00010300ff3a2b82 */ /* 0x000e220000000800 */
[----:B------:R-:W-:-:S02]  /*1550*/  @P2 ISETP.GT.AND P3, PT, R60, RZ, PT ;  /* 0x000000ff3c00220c */ /* 0x000fc40003f64270 */
[----:B------:R-:W-:Y:S02]  /*1560*/  @P2 ISETP.GT.AND P5, PT, R60, RZ, PT ;  /* 0x000000ff3c00220c */ /* 0x000fe40003fa4270 */
[----:B------:R-:W-:Y:S01]  /*1570*/  @P2 F2FP.F16.F32.PACK_AB R57, RZ, R57 ;  /* 0x00000039ff39223e */ /* 0x000fe200000000ff */
[----:B--2---:R-:W-:Y:S02]  /*1580*/  @P2 FMUL.FTZ R59, R59, R102 ;  /* 0x000000663b3b2220 */ /* 0x004fe40000410000 */
[----:B------:R-:W2:Y:S01]  /*1590*/  @P2 LDC R108, c[0x0][0x40c] ;  /* 0x00010300ff6c2b82 */ /* 0x000ea20000000800 */
[----:B------:R-:W-:Y:S01]  /*15a0*/  @P2 PRMT R48, R57, 0x7610, R48 ;  /* 0x0000761039302816 */ /* 0x000fe20000000030 */
[----:B------:R-:W-:Y:S01]  /*15b0*/  FFMA.FTZ R102, R68, R61, R100 ;  /* 0x0000003d44667223 */ /* 0x000fe20000010064 */
[----:B------:R-:W-:Y:S02]  /*15c0*/  @P2 ISETP.GT.AND P6, PT, R60, RZ, PT ;  /* 0x000000ff3c00220c */ /* 0x000fe40003fc4270 */
[----:B------:R-:W-:Y:S01]  /*15d0*/  @P2 F2FP.F16.F32.PACK_AB R59, RZ, R59 ;  /* 0x0000003bff3b223e */ /* 0x000fe200000000ff */
[----:B------:R-:W-:Y:S01]  /*15e0*/  @P2 FADD.FTZ R103, R73, -R102 ;  /* 0x8000006649672221 */ /* 0x000fe20000010000 */
[----:B------:R-:W-:Y:S01]  /*15f0*/  @P2 FSEL R109, R109, RZ, P4 ;  /* 0x000000ff6d6d2208 */ /* 0x000fe20002000000 */
[----:B------:R-:W4:Y:S01]  /*1600*/  @P2 LDC R57, c[0x0][0x40c] ;  /* 0x00010300ff392b82 */ /* 0x000f220000000800 */
[----:B------:R-:W-:Y:S01]  /*1610*/  @P2 PRMT R48, R48, 0x5410, R59 ;  /* 0x0000541030302816 */ /* 0x000fe2000000003b */
[----:B------:R-:W-:Y:S01]  /*1620*/  FFMA.FTZ R59, R71, R61, R100 ;  /* 0x0000003d473b7223 */ /* 0x000fe20000010064 */
[----:B------:R-:W-:Y:S01]  /*1630*/  @P2 FMUL.FTZ R103, R96, R103 ;  /* 0x0000006760672220 */ /* 0x000fe20000410000 */
[----:B------:R-:W-:-:S02]  /*1640*/  @P2 FSEL R102, R111, RZ, P5 ;  /* 0x000000ff6f662208 */ /* 0x000fc40002800000 */
[----:B------:R-:W-:Y:S01]  /*1650*/  @P2 FADD.FTZ R59, R62, -R59 ;  /* 0x8000003b3e3b2221 */ /* 0x000fe20000010000 */
[----:B------:R-:W-:Y:S01]  /*1660*/  @P2 FSEL R113, R113, RZ, P6 ;  /* 0x000000ff71712208 */ /* 0x000fe20003000000 */
[----:B------:R-:W5:Y:S01]  /*1670*/  @P2 LDC R56, c[0x0][0x40c] ;  /* 0x00010300ff382b82 */ /* 0x000f620000000800 */
[----:B------:R-:W-:Y:S01]  /*1680*/  @P2 FSEL R103, R103, RZ, P3 ;  /* 0x000000ff67672208 */ /* 0x000fe20001800000 */
[----:B------:R-:W-:Y:S01]  /*1690*/  @P2 FMUL.FTZ R59, R96, R59 ;  /* 0x0000003b603b2220 */ /* 0x000fe20000410000 */
[----:B0-----:R-:W-:-:S04]  /*16a0*/  @P2 FMUL.FTZ R58, R109, R58 ;  /* 0x0000003a6d3a2220 */ /* 0x001fc80000410000 */
[----:B------:R-:W-:Y:S01]  /*16b0*/  @P2 FSEL R59, R59, RZ, P1 ;  /* 0x000000ff3b3b2208 */ /* 0x000fe20000800000 */
[----:B--2---:R-:W-:Y:S01]  /*16c0*/  @P2 FMUL.FTZ R103, R103, R108 ;  /* 0x0000006c67672220 */ /* 0x004fe20000410000 */
[----:B------:R-:W-:-:S03]  /*16d0*/  @P2 F2FP.F16.F32.PACK_AB R58, RZ, R58 ;  /* 0x0000003aff3a223e */ /* 0x000fc600000000ff */
[----:B---3--:R-:W-:Y:S01]  /*16e0*/  @P2 FMUL.FTZ R59, R59, R106 ;  /* 0x0000006a3b3b2220 */ /* 0x008fe20000410000 */
[----:B------:R-:W-:Y:S02]  /*16f0*/  @P2 F2FP.F16.F32.PACK_AB R103, RZ, R103 ;  /* 0x00000067ff67223e */ /* 0x000fe400000000ff */
[----:B------:R-:W-:Y:S01]  /*1700*/  @P2 PRMT R50, R58, 0x7610, R50 ;  /* 0x000076103a322816 */ /* 0x000fe20000000032 */
[----:B----4-:R-:W-:Y:S01]  /*1710*/  @P2 FMUL.FTZ R57, R102, R57 ;  /* 0x0000003966392220 */ /* 0x010fe20000410000 */
[----:B------:R-:W-:-:S04]  /*1720*/  @P2 F2FP.F16.F32.PACK_AB R59, RZ, R59 ;  /* 0x0000003bff3b223e */ /* 0x000fc800000000ff */
[----:B------:R-:W-:Y:S02]  /*1730*/  @P2 F2FP.F16.F32.PACK_AB R57, RZ, R57 ;  /* 0x00000039ff39223e */ /* 0x000fe400000000ff */
[----:B------:R-:W-:Y:S01]  /*1740*/  @P2 PRMT R49, R59, 0x7610, R49 ;  /* 0x000076103b312816 */ /* 0x000fe20000000031 */
[----:B-----5:R-:W-:Y:S01]  /*1750*/  @P2 FMUL.FTZ R56, R113, R56 ;  /* 0x0000003871382220 */ /* 0x020fe20000410000 */
[----:B------:R-:W-:Y:S02]  /*1760*/  @P2 PRMT R50, R50, 0x5410, R57 ;  /* 0x0000541032322816 */ /* 0x000fe40000000039 */
[----:B------:R-:W-:Y:S02]  /*1770*/  @P2 PRMT R49, R49, 0x5410, R103 ;  /* 0x0000541031312816 */ /* 0x000fe40000000067 */
        /* <DEDUP_REMOVED lines=12> */
.L_x_1045:
[----:B------:R-:W0:Y:S01]  /*1840*/  @P2 LDC R57, c[0x0][0x40c] ;  /* 0x00010300ff392b82 */ /* 0x000e220000000800 */
[-CC-:B------:R-:W-:Y:S01]  /*1850*/  FFMA.FTZ R53, R3, R61.reuse, R100.reuse ;  /* 0x0000003d03357223 */ /* 0x180fe20000010064 */
[-CC-:B------:R-:W-:Y:S01]  /*1860*/  FFMA.FTZ R52, R2, R61.reuse, R100.reuse ;  /* 0x0000003d02347223 */ /* 0x180fe20000010064 */
[----:B------:R-:W-:Y:S01]  /*1870*/  ISETP.GT.AND P1, PT, R60, RZ, PT ;  /* 0x000000ff3c00720c */ /* 0x000fe20003f24270 */
[-C--:B------:R-:W-:Y:S01]  /*1880*/  FFMA.FTZ R103, R71, R61.reuse, R100 ;  /* 0x0000003d47677223 */ /* 0x080fe20000010064 */
[----:B------:R-:W-:Y:S01]  /*1890*/  FADD.FTZ R53, R0, -R53 ;  /* 0x8000003500357221 */ /* 0x000fe20000010000 */
[----:B------:R-:W-:Y:S01]  /*18a0*/  FADD.FTZ R55, R69, -R52 ;  /* 0x8000003445377221 */ /* 0x000fe20000010000 */
[--C-:B------:R-:W-:Y:S01]  /*18b0*/  FFMA.FTZ R109, R75, R61, R100.reuse ;  /* 0x0000003d4b6d7223 */ /* 0x100fe20000010064 */
[----:B------:R-:W2:Y:S01]  /*18c0*/  @P2 LDC R115, c[0x0][0x40c] ;  /* 0x00010300ff732b82 */ /* 0x000ea20000000800 */
[C---:B------:R-:W-:Y:S01]  /*18d0*/  FMUL.FTZ R52, R96.reuse, R53 ;  /* 0x0000003560347220 */ /* 0x040fe20000410000 */
[----:B------:R-:W-:Y:S01]  /*18e0*/  FMUL.FTZ R53, R96, R55 ;  /* 0x0000003760357220 */ /* 0x000fe20000410000 */
[----:B------:R-:W-:Y:S01]  /*18f0*/  FADD.FTZ R103, R62, -R103 ;  /* 0x800000673e677221 */ /* 0x000fe20000010000 */
[-CC-:B------:R-:W-:Y:S01]  /*1900*/  FFMA.FTZ R104, R68, R61.reuse, R100.reuse ;  /* 0x0000003d44687223 */ /* 0x180fe20000010064 */
[-CC-:B------:R-:W-:Y:S01]  /*1910*/  FFMA.FTZ R106, R72, R61.reuse, R100.reuse ;  /* 0x0000003d486a7223 */ /* 0x180fe20000010064 */
[----:B------:R-:W-:Y:S01]  /*1920*/  FSEL R52, R52, RZ, P1 ;  /* 0x000000ff34347208 */ /* 0x000fe20000800000 */
[----:B------:R-:W-:Y:S01]  /*1930*/  FFMA.FTZ R113, R79, R61, R100 ;  /* 0x0000003d4f717223 */ /* 0x000fe20000010064 */
[----:B------:R-:W3:Y:S01]  /*1940*/  @P2 LDC R58, c[0x0][0x40c] ;  /* 0x00010300ff3a2b82 */ /* 0x000ee20000000800 */
[----:B------:R-:W-:Y:S01]  /*1950*/  FADD.FTZ R109, R70, -R109 ;  /* 0x8000006d466d7221 */ /* 0x000fe20000010000 */
[----:B------:R-:W-:Y:S01]  /*1960*/  FMUL.FTZ R54, R96, R103 ;  /* 0x0000006760367220 */ /* 0x000fe20000410000 */
[----:B------:R-:W-:Y:S01]  /*1970*/  FADD.FTZ R103, R73, -R104 ;  /* 0x8000006849677221 */ /* 0x000fe20000010000 */
[----:B------:R-:W-:Y:S01]  /*1980*/  FADD.FTZ R111, R77, -R106 ;  /* 0x8000006a4d6f7221 */ /* 0x000fe20000010000 */
[----:B------:R-:W-:Y:S01]  /*1990*/  FADD.FTZ R113, R74, -R113 ;  /* 0x800000714a717221 */ /* 0x000fe20000010000 */
[----:B------:R-:W-:Y:S01]  /*19a0*/  FMUL.FTZ R109, R96, R109 ;  /* 0x0000006d606d7220 */ /* 0x000fe20000410000 */
[----:B------:R-:W-:Y:S01]  /*19b0*/  FSEL R54, R54, RZ, P1 ;  /* 0x000000ff36367208 */ /* 0x000fe20000800000 */
[----:B0-----:R-:W-:Y:S01]  /*19c0*/  @P2 FMUL.FTZ R55, R52, R57 ;  /* 0x0000003934372220 */ /* 0x001fe20000410000 */
[----:B------:R-:W0:Y:S01]  /*19d0*/  @P2 LDC R56, c[0x0][0x40c] ;  /* 0x00010300ff382b82 */ /* 0x000e220000000800 */
[C---:B------:R-:W-:Y:S01]  /*19e0*/  FMUL.FTZ R104, R96.reuse, R103 ;  /* 0x0000006760687220 */ /* 0x040fe20000410000 */
[C---:B------:R-:W-:Y:S01]  /*19f0*/  FMUL.FTZ R111, R96.reuse, R111 ;  /* 0x0000006f606f7220 */ /* 0x040fe20000410000 */
[----:B------:R-:W-:Y:S01]  /*1a00*/  FMUL.FTZ R113, R96, R113 ;  /* 0x0000007160717220 */ /* 0x000fe20000410000 */
[----:B------:R-:W-:Y:S01]  /*1a10*/  FSEL R117, R109, RZ, P1 ;  /* 0x000000ff6d757208 */ /* 0x000fe20000800000 */
[----:B------:R-:W-:Y:S01]  /*1a20*/  FFMA.FTZ R108, R76, R61, R100 ;  /* 0x0000003d4c6c7223 */ /* 0x000fe20000010064 */
[----:B------:R-:W-:Y:S01]  /*1a30*/  FSEL R53, R53, RZ, P1 ;  /* 0x000000ff35357208 */ /* 0x000fe20000800000 */
[----:B--2---:R-:W-:Y:S01]  /*1a40*/  @P2 FMUL.FTZ R103, R54, R115 ;  /* 0x0000007336672220 */ /* 0x004fe20000410000 */
[----:B------:R-:W2:Y:S01]  /*1a50*/  @P2 LDC R102, c[0x0][0x40c] ;  /* 0x00010300ff662b82 */ /* 0x000ea20000000800 */
[----:B------:R-:W-:Y:S01]  /*1a60*/  FSEL R115, R104, RZ, P1 ;  /* 0x000000ff68737208 */ /* 0x000fe20000800000 */
[----:B------:R-:W-:Y:S01]  /*1a70*/  FADD.FTZ R109, R81, -R108 ;  /* 0x8000006c516d7221 */ /* 0x000fe20000010000 */
[----:B------:R-:W-:-:S02]  /*1a80*/  FSEL R104, R111, RZ, P1 ;  /* 0x000000ff6f687208 */ /* 0x000fc40000800000 */
[----:B------:R-:W-:Y:S01]  /*1a90*/  FSEL R106, R113, RZ, P1 ;  /* 0x000000ff716a7208 */ /* 0x000fe20000800000 */
[----:B------:R-:W-:Y:S01]  /*1aa0*/  FMUL.FTZ R109, R96, R109 ;  /* 0x0000006d606d7220 */ /* 0x000fe20000410000 */
[----:B---3--:R-:W-:Y:S01]  /*1ab0*/  @P2 FMUL.FTZ R58, R117, R58 ;  /* 0x0000003a753a2220 */ /* 0x008fe20000410000 */
[----:B------:R-:W3:Y:S01]  /*1ac0*/  @P2 LDC R59, c[0x0][0x40c] ;  /* 0x00010300ff3b2b82 */ /* 0x000ee20000000800 */
[----:B------:R-:W-:Y:S02]  /*1ad0*/  @P2 F2FP.F16.F32.PACK_AB R55, RZ, R55 ;  /* 0x00000037ff37223e */ /* 0x000fe400000000ff */
[----:B------:R-:W-:Y:S02]  /*1ae0*/  @P2 F2FP.F16.F32.PACK_AB R103, RZ, R103 ;  /* 0x00000067ff67223e */ /* 0x000fe400000000ff */
[----:B------:R-:W-:Y:S02]  /*1af0*/  @P2 F2FP.F16.F32.PACK_AB R58, RZ, R58 ;  /* 0x0000003aff3a223e */ /* 0x000fe400000000ff */
[----:B------:R-:W-:Y:S01]  /*1b00*/  @P2 PRMT R48, R55, 0x7610, R48 ;  /* 0x0000761037302816 */ /* 0x000fe20000000030 */
[----:B------:R-:W4:Y:S01]  /*1b10*/  @P2 LDC R57, c[0x0][0x40c] ;  /* 0x00010300ff392b82 */ /* 0x000f220000000800 */
[----:B0-----:R-:W-:Y:S01]  /*1b20*/  @P2 FMUL.FTZ R56, R53, R56 ;  /* 0x0000003835382220 */ /* 0x001fe20000410000 */
[----:B------:R-:W-:-:S02]  /*1b30*/  FSEL R109, R109, RZ, P1 ;  /* 0x000000ff6d6d7208 */ /* 0x000fc40000800000 */
[----:B------:R-:W-:Y:S02]  /*1b40*/  @P2 PRMT R49, R103, 0x7610, R49 ;  /* 0x0000761067312816 */ /* 0x000fe40000000031 */
[----:B------:R-:W-:Y:S01]  /*1b50*/  @P2 F2FP.F16.F32.PACK_AB R56, RZ, R56 ;  /* 0x00000038ff38223e */ /* 0x000fe200000000ff */
[----:B--2---:R-:W-:Y:S01]  /*1b60*/  @P2 FMUL.FTZ R102, R115, R102 ;  /* 0x0000006673662220 */ /* 0x004fe20000410000 */
[----:B------:R-:W-:Y:S02]  /*1b70*/  @P2 PRMT R50, R58, 0x7610, R50 ;  /* 0x000076103a322816 */ /* 0x000fe40000000032 */
[----:B------:R-:W-:Y:S02]  /*1b80*/  F2FP.F16.F32.PACK_AB R52, R53, R52 ;  /* 0x000000343534723e */ /* 0x000fe400000000ff */
[----:B------:R-:W-:Y:S02]  /*1b90*/  @P2 F2FP.F16.F32.PACK_AB R102, RZ, R102 ;  /* 0x00000066ff66223e */ /* 0x000fe400000000ff */
[----:B------:R-:W-:Y:S01]  /*1ba0*/  F2FP.F16.F32.PACK_AB R53, R115, R54 ;  /* 0x000000367335723e */ /* 0x000fe200000000ff */
[C---:B---3--:R-:W-:Y:S01]  /*1bb0*/  @P2 FMUL.FTZ R59, R104.reuse, R59 ;  /* 0x0000003b683b2220 */ /* 0x048fe20000410000 */
[----:B------:R-:W-:-:S02]  /*1bc0*/  F2FP.F16.F32.PACK_AB R54, R104, R117 ;  /* 0x000000756836723e */ /* 0x000fc400000000ff */
[----:B------:R-:W-:Y:S02]  /*1bd0*/  @P2 PRMT R48, R48, 0x5410, R56 ;  /* 0x0000541030302816 */ /* 0x000fe40000000038 */
[----:B------:R-:W-:Y:S02]  /*1be0*/  @P2 F2FP.F16.F32.PACK_AB R59, RZ, R59 ;  /* 0x0000003bff3b223e */ /* 0x000fe400000000ff */
[----:B------:R-:W-:Y:S01]  /*1bf0*/  @P2 PRMT R49, R49, 0x5410, R102 ;  /* 0x0000541031312816 */ /* 0x000fe20000000066 */
[----:B----4-:R-:W-:Y:S01]  /*1c00*/  @P2 FMUL.FTZ R57, R106, R57 ;  /* 0x000000396a392220 */ /* 0x010fe20000410000 */
[----:B------:R-:W-:Y:S02]  /*1c10*/  F2FP.F16.F32.PACK_AB R55, R109, R106 ;  /* 0x0000006a6d37723e */ /* 0x000fe400000000ff */
[----:B------:R-:W-:Y:S02]  /*1c20*/  @P2 PRMT R50, R50, 0x5410, R59 ;  /* 0x0000541032322816 */ /* 0x000fe4000000003b */
[----:B------:R-:W-:-:S04]  /*1c30*/  @P2 F2FP.F16.F32.PACK_AB R57, RZ, R57 ;  /* 0x00000039ff39223e */ /* 0x000fc800000000ff */
[----:B------:R-:W-:Y:S01]  /*1c40*/  @P2 PRMT R51, R57, 0x7610, R51 ;  /* 0x0000761039332816 */ /* 0x000fe20000000033 */
[----:B------:R-:W-:Y:S06]  /*1c50*/  @!P2 BRA `(.L_x_1046) ;  /* 0x000000080040a947 */ /* 0x000fec0003800000 */
[----:B------:R-:W-:-:S05]  /*1c60*/  FMUL.FTZ R56, R109, UR13 ;  /* 0x0000000d6d387c20 */ /* 0x000fca0008410000 */
[----:B------:R-:W-:-:S04]  /*1c70*/  F2FP.F16.F32.PACK_AB R56, RZ, R56 ;  /* 0x00000038ff38723e */ /* 0x000fc800000000ff */
[----:B------:R-:W-:Y:S01]  /*1c80*/  PRMT R51, R51, 0x5410, R56 ;  /* 0x0000541033337816 */ /* 0x000fe20000000038 */
[----:B------:R-:W-:Y:S06]  /*1c90*/  BRA `(.L_x_1046) ;  /* 0x0000000800307947 */ /* 0x000fec0003800000 */
.L_x_1044:
[----:B------:R-:W-:Y:S02]  /*1ca0*/  MOV R105, UR20 ;  /* 0x0000001400697c02 */ /* 0x000fe40008000f00 */
[----:B------:R-:W-:Y:S02]  /*1cb0*/  MOV R107, UR21 ;  /* 0x00000015006b7c02 */ /* 0x000fe40008000f00 */
[----:B------:R-:W-:-:S04]  /*1cc0*/  ISETP.NE.U32.AND P1, PT, R105, RZ, PT ;  /* 0x000000ff6900720c */ /* 0x000fc80003f25070 */
[----:B------:R-:W-:-:S13]  /*1cd0*/  ISETP.NE.AND.EX P1, PT, R107, RZ, PT, P1 ;  /* 0x000000ff6b00720c */ /* 0x000fda0003f25310 */
[----:B------:R-:W-:Y:S05]  /*1ce0*/  @P1 BRA `(.L_x_1047) ;  /* 0x0000000400081947 */ /* 0x000fea0003800000 */
[----:B------:R-:W-:Y:S01]  /*1cf0*/  ISETP.GT.AND P1, PT, R60, RZ, PT ;  /* 0x000000ff3c00720c */ /* 0x000fe20003f24270 */
[----:B------:R-:W0:Y:S01]  /*1d00*/  @P2 LDC R104, c[0x0][0x40c] ;  /* 0x00010300ff682b82 */ /* 0x000e220000000800 */
[----:B------:R-:W-:Y:S02]  /*1d10*/  HADD2.F32 R57, -RZ, R40.H0_H0 ;  /* 0x20000028ff397230 */ /* 0x000fe40000004100 */
[--C-:B------:R-:W-:Y:S02]  /*1d20*/  HADD2.F32 R103, -RZ, R41.reuse.H0_H0 ;  /* 0x20000029ff677230 */ /* 0x100fe40000004100 */
[----:B------:R-:W-:Y:S02]  /*1d30*/  HADD2.F32 R109, -RZ, R41.H1_H1 ;  /* 0x30000029ff6d7230 */ /* 0x000fe40000004100 */
[----:B------:R-:W-:Y:S01]  /*1d40*/  HADD2.F32 R113, -RZ, R42.H1_H1 ;  /* 0x3000002aff717230 */ /* 0x000fe20000004100 */
[----:B------:R-:W2:Y:S01]  /*1d50*/  @P2 LDC R58, c[0x0][0x40c] ;  /* 0x00010300ff3a2b82 */ /* 0x000ea20000000800 */
[----:B------:R-:W-:-:S03]  /*1d60*/  HADD2.F32 R115, -RZ, R43.H0_H0 ;  /* 0x2000002bff737230 */ /* 0x000fc60000004100 */
[-CC-:B------:R-:W-:Y:S01]  /*1d70*/  @P1 FFMA.FTZ R59, R3, R61.reuse, R100.reuse ;  /* 0x0000003d033b1223 */ /* 0x180fe20000010064 */
[-CC-:B------:R-:W-:Y:S01]  /*1d80*/  @P1 FFMA.FTZ R102, R2, R61.reuse, R100.reuse ;  /* 0x0000003d02661223 */ /* 0x180fe20000010064 */
[-CC-:B------:R-:W-:Y:S01]  /*1d90*/  @P1 FFMA.FTZ R111, R71, R61.reuse, R100.reuse ;  /* 0x0000003d476f1223 */ /* 0x180fe20000010064 */
[-C--:B------:R-:W-:Y:S01]  /*1da0*/  @P1 FFMA.FTZ R117, R75, R61.reuse, R100 ;  /* 0x0000003d4b751223 */ /* 0x080fe20000010064 */
[----:B------:R-:W-:Y:S01]  /*1db0*/  @P1 FADD.FTZ R56, R0, -R59 ;  /* 0x8000003b00381221 */ /* 0x000fe20000010000 */
[----:B------:R-:W-:Y:S02]  /*1dc0*/  HADD2.F32 R59, -RZ, R40.H1_H1 ;  /* 0x30000028ff3b7230 */ /* 0x000fe40000004100 */
[----:B------:R-:W-:Y:S01]  /*1dd0*/  @P1 FADD.FTZ R102, R69, -R102 ;  /* 0x8000006645661221 */ /* 0x000fe20000010000 */
[----:B------:R-:W3:Y:S01]  /*1de0*/  @P2 LDC R106, c[0x0][0x40c] ;  /* 0x00010300ff6a2b82 */ /* 0x000ee20000000800 */
[----:B------:R-:W-:Y:S01]  /*1df0*/  @P1 FFMA.FTZ R57, R96, R56, R57 ;  /* 0x0000003860391223 */ /* 0x000fe20000010039 */
[----:B------:R-:W-:Y:S01]  /*1e00*/  @P1 FADD.FTZ R111, R62, -R111 ;  /* 0x8000006f3e6f1221 */ /* 0x000fe20000010000 */
[----:B------:R-:W-:Y:S01]  /*1e10*/  @P1 FFMA.FTZ R59, R96, R102, R59 ;  /* 0x00000066603b1223 */ /* 0x000fe2000001003b */
[----:B------:R-:W-:Y:S01]  /*1e20*/  @P1 FFMA.FTZ R119, R79, R61, R100 ;  /* 0x0000003d4f771223 */ /* 0x000fe20000010064 */
[----:B------:R-:W-:Y:S01]  /*1e30*/  @P1 FADD.FTZ R117, R70, -R117 ;  /* 0x8000007546751221 */ /* 0x000fe20000010000 */
[----:B------:R-:W-:Y:S01]  /*1e40*/  @P1 FFMA.FTZ R103, R96, R111, R103 ;  /* 0x0000006f60671223 */ /* 0x000fe20000010067 */
[----:B0-----:R-:W-:Y:S01]  /*1e50*/  @P2 FMUL.FTZ R59, R59, R104 ;  /* 0x000000683b3b2220 */ /* 0x001fe20000410000 */
[----:B------:R-:W0:Y:S01]  /*1e60*/  @P2 LDC R56, c[0x0][0x40c] ;  /* 0x00010300ff382b82 */ /* 0x000e220000000800 */
[----:B------:R-:W-:-:S02]  /*1e70*/  HADD2.F32 R111, -RZ, R42.H0_H0 ;  /* 0x2000002aff6f7230 */ /* 0x000fc40000004100 */
[----:B------:R-:W-:Y:S01]  /*1e80*/  @P1 FADD.FTZ R108, R74, -R119 ;  /* 0x800000774a6c1221 */ /* 0x000fe20000010000 */
[----:B------:R-:W-:Y:S01]  /*1e90*/  @P2 F2FP.F16.F32.PACK_AB R59, RZ, R59 ;  /* 0x0000003bff3b223e */ /* 0x000fe200000000ff */
[----:B--2---:R-:W-:Y:S01]  /*1ea0*/  @P2 FMUL.FTZ R57, R57, R58 ;  /* 0x0000003a39392220 */ /* 0x004fe20000410000 */
[----:B------:R-:W-:Y:S01]  /*1eb0*/  @P1 FFMA.FTZ R58, R68, R61, R100 ;  /* 0x0000003d443a1223 */ /* 0x000fe20000010064 */
[C---:B------:R-:W-:Y:S01]  /*1ec0*/  @P1 FFMA.FTZ R111, R96.reuse, R117, R111 ;  /* 0x00000075606f1223 */ /* 0x040fe2000001006f */
[----:B------:R-:W2:Y:S01]  /*1ed0*/  @P2 LDC R104, c[0x0][0x40c] ;  /* 0x00010300ff682b82 */ /* 0x000ea20000000800 */
[----:B------:R-:W-:Y:S01]  /*1ee0*/  @P1 FFMA.FTZ R115, R96, R108, R115 ;  /* 0x0000006c60731223 */ /* 0x000fe20000010073 */
[----:B------:R-:W-:Y:S01]  /*1ef0*/  @P1 FADD.FTZ R58, R73, -R58 ;  /* 0x8000003a493a1221 */ /* 0x000fe20000010000 */
[----:B------:R-:W-:-:S03]  /*1f00*/  @P2 F2FP.F16.F32.PACK_AB R57, RZ, R57 ;  /* 0x00000039ff39223e */ /* 0x000fc600000000ff */
[----:B------:R-:W-:Y:S01]  /*1f10*/  @P1 FFMA.FTZ R109, R96, R58, R109 ;  /* 0x0000003a606d1223 */ /* 0x000fe2000001006d */
[----:B------:R-:W-:Y:S01]  /*1f20*/  @P1 FFMA.FTZ R58, R72, R61, R100 ;  /* 0x0000003d483a1223 */ /* 0x000fe20000010064 */
[----:B------:R-:W4:Y:S01]  /*1f30*/  @P2 LDC R102, c[0x0][0x40c] ;  /* 0x00010300ff662b82 */ /* 0x000f220000000800 */
[----:B------:R-:W-:Y:S02]  /*1f40*/  @P2 PRMT R48, R57, 0x7610, R48 ;  /* 0x0000761039302816 */ /* 0x000fe40000000030 */
[----:B------:R-:W-:Y:S02]  /*1f50*/  @P1 FADD.FTZ R58, R77, -R58 ;  /* 0x8000003a4d3a1221 */ /* 0x000fe40000010000 */
[----:B------:R-:W-:Y:S02]  /*1f60*/  @P2 PRMT R48, R48, 0x5410, R59 ;  /* 0x0000541030302816 */ /* 0x000fe4000000003b */
[----:B------:R-:W-:Y:S01]  /*1f70*/  @P1 FFMA.FTZ R113, R96, R58, R113 ;  /* 0x0000003a60711223 */ /* 0x000fe20000010071 */
[----:B------:R-:W5:Y:S01]  /*1f80*/  @P2 LDC R110, c[0x0][0x40c] ;  /* 0x00010300ff6e2b82 */ /* 0x000f620000000800 */
[----:B0-----:R-:W-:-:S02]  /*1f90*/  @P2 FMUL.FTZ R103, R103, R56 ;  /* 0x0000003867672220 */ /* 0x001fc40000410000 */
[----:B---3--:R-:W-:-:S03]  /*1fa0*/  @P2 FMUL.FTZ R113, R113, R106 ;  /* 0x0000006a71712220 */ /* 0x008fc60000410000 */
[----:B------:R-:W-:Y:S01]  /*1fb0*/  @P2 F2FP.F16.F32.PACK_AB R103, RZ, R103 ;  /* 0x00000067ff67223e */ /* 0x000fe200000000ff */
[----:B--2---:R-:W-:Y:S01]  /*1fc0*/  @P2 FMUL.FTZ R111, R111, R104 ;  /* 0x000000686f6f2220 */ /* 0x004fe20000410000 */
[----:B------:R-:W-:Y:S02]  /*1fd0*/  @P2 F2FP.F16.F32.PACK_AB R113, RZ, R113 ;  /* 0x00000071ff71223e */ /* 0x000fe400000000ff */
[----:B------:R-:W-:Y:S02]  /*1fe0*/  @P2 PRMT R49, R103, 0x7610, R49 ;  /* 0x0000761067312816 */ /* 0x000fe40000000031 */
[----:B------:R-:W-:Y:S01]  /*1ff0*/  @P2 F2FP.F16.F32.PACK_AB R111, RZ, R111 ;  /* 0x0000006fff6f223e */ /* 0x000fe200000000ff */
[----:B----4-:R-:W-:-:S03]  /*2000*/  @P2 FMUL.FTZ R109, R109, R102 ;  /* 0x000000666d6d2220 */ /* 0x010fc60000410000 */
[----:B------:R-:W-:Y:S02]  /*2010*/  @P2 PRMT R50, R111, 0x7610, R50 ;  /* 0x000076106f322816 */ /* 0x000fe40000000032 */
[----:B------:R-:W-:Y:S02]  /*2020*/  @P2 F2FP.F16.F32.PACK_AB R109, RZ, R109 ;  /* 0x0000006dff6d223e */ /* 0x000fe400000000ff */
[----:B------:R-:W-:Y:S01]  /*2030*/  @P2 PRMT R50, R50, 0x5410, R113 ;  /* 0x0000541032322816 */ /* 0x000fe20000000071 */
[----:B-----5:R-:W-:Y:S01]  /*2040*/  @P2 FMUL.FTZ R115, R115, R110 ;  /* 0x0000006e73732220 */ /* 0x020fe20000410000 */
[----:B------:R-:W-:-:S04]  /*2050*/  @P2 PRMT R49, R49, 0x5410, R109 ;  /* 0x0000541031312816 */ /* 0x000fc8000000006d */
        /* <DEDUP_REMOVED lines=11> */
.L_x_1047:
[----:B------:R-:W-:Y:S01]  /*2110*/  ISETP.GT.AND P1, PT, R60, RZ, PT ;  /* 0x000000ff3c00720c */ /* 0x000fe20003f24270 */
[----:B------:R-:W0:Y:S01]  /*2120*/  @P2 LDC R56, c[0x0][0x40c] ;  /* 0x00010300ff382b82 */ /* 0x000e220000000800 */
[----:B------:R-:W-:Y:S01]  /*2130*/  @P3 FFMA.FTZ R55, R3, R61, R100 ;  /* 0x0000003d03373223 */ /* 0x000fe20000010064 */
[--C-:B------:R-:W-:Y:S02]  /*2140*/  HADD2.F32 R53, -RZ, R40.reuse.H0_H0 ;  /* 0x20000028ff357230 */ /* 0x100fe40000004100 */
[----:B------:R-:W-:Y:S02]  /*2150*/  HADD2.F32 R52, -RZ, R40.H1_H1 ;  /* 0x30000028ff347230 */ /* 0x000fe40000004100 */
[----:B------:R-:W-:Y:S01]  /*2160*/  @P3 FADD.FTZ R55, R0, -R55 ;  /* 0x8000003700373221 */ /* 0x000fe20000010000 */
[--C-:B------:R-:W-:Y:S01]  /*2170*/  HADD2.F32 R102, -RZ, R41.reuse.H1_H1 ;  /* 0x30000029ff667230 */ /* 0x100fe20000004100 */
[----:B------:R-:W2:Y:S02]  /*2180*/  @P2 LDC R110, c[0x0][0x40c] ;  /* 0x00010300ff6e2b82 */ /* 0x000ea40000000800 */
[----:B------:R-:W-:Y:S01]  /*2190*/  @P3 FFMA.FTZ R53, R96, R55, R53 ;  /* 0x0000003760353223 */ /* 0x000fe20000010035 */
[----:B------:R-:W-:-:S02]  /*21a0*/  HADD2.F32 R103, -RZ, R41.H0_H0 ;  /* 0x20000029ff677230 */ /* 0x000fc40000004100 */
[-CC-:B------:R-:W-:Y:S01]  /*21b0*/  @P1 FFMA.FTZ R54, R2, R61.reuse, R100.reuse ;  /* 0x0000003d02361223 */ /* 0x180fe20000010064 */
[-CC-:B------:R-:W-:Y:S01]  /*21c0*/  @P1 FFMA.FTZ R115, R75, R61.reuse, R100.reuse ;  /* 0x0000003d4b731223 */ /* 0x180fe20000010064 */
[-CC-:B------:R-:W-:Y:S01]  /*21d0*/  @P1 FFMA.FTZ R58, R68, R61.reuse, R100.reuse ;  /* 0x0000003d443a1223 */ /* 0x180fe20000010064 */
[-C--:B------:R-:W-:Y:S01]  /*21e0*/  @P1 FFMA.FTZ R55, R71, R61.reuse, R100 ;  /* 0x0000003d47371223 */ /* 0x080fe20000010064 */
[----:B------:R-:W3:Y:S01]  /*21f0*/  @P2 LDC R109, c[0x0][0x40c] ;  /* 0x00010300ff6d2b82 */ /* 0x000ee20000000800 */
[----:B------:R-:W-:Y:S01]  /*2200*/  @P1 FADD.FTZ R57, R69, -R54 ;  /* 0x8000003645391221 */ /* 0x000fe20000010000 */
[--C-:B------:R-:W-:Y:S02]  /*2210*/  HADD2.F32 R54, -RZ, R42.reuse.H0_H0 ;  /* 0x2000002aff367230 */ /* 0x100fe40000004100 */
[----:B------:R-:W-:Y:S01]  /*2220*/  @P1 FADD.FTZ R115, R70, -R115 ;  /* 0x8000007346731221 */ /* 0x000fe20000010000 */
[----:B------:R-:W-:Y:S01]  /*2230*/  @P1 FFMA.FTZ R112, R72, R61, R100 ;  /* 0x0000003d48701223 */ /* 0x000fe20000010064 */
[C---:B------:R-:W-:Y:S01]  /*2240*/  @P1 FFMA.FTZ R52, R96.reuse, R57, R52 ;  /* 0x0000003960341223 */ /* 0x040fe20000010034 */
[----:B------:R-:W-:Y:S01]  /*2250*/  @P1 FADD.FTZ R57, R73, -R58 ;  /* 0x8000003a49391221 */ /* 0x000fe20000010000 */
[----:B------:R-:W-:Y:S01]  /*2260*/  @P1 FFMA.FTZ R54, R96, R115, R54 ;  /* 0x0000007360361223 */ /* 0x000fe20000010036 */
[----:B------:R-:W4:Y:S01]  /*2270*/  @P2 LDC R106, c[0x0][0x40c] ;  /* 0x00010300ff6a2b82 */ /* 0x000f220000000800 */
[----:B------:R-:W-:Y:S01]  /*2280*/  @P1 FFMA.FTZ R115, R79, R61, R100 ;  /* 0x0000003d4f731223 */ /* 0x000fe20000010064 */
[----:B------:R-:W-:-:S02]  /*2290*/  HADD2.F32 R59, -RZ, R42.H1_H1 ;  /* 0x3000002aff3b7230 */ /* 0x000fc40000004100 */
[----:B------:R-:W-:Y:S01]  /*22a0*/  @P1 FADD.FTZ R55, R62, -R55 ;  /* 0x800000373e371221 */ /* 0x000fe20000010000 */
[----:B------:R-:W-:Y:S01]  /*22b0*/  @P1 FFMA.FTZ R102, R96, R57, R102 ;  /* 0x0000003960661223 */ /* 0x000fe20000010066 */
[----:B------:R-:W-:Y:S01]  /*22c0*/  @P1 FADD.FTZ R112, R77, -R112 ;  /* 0x800000704d701221 */ /* 0x000fe20000010000 */
[--C-:B------:R-:W-:Y:S02]  /*22d0*/  HADD2.F32 R57, -RZ, R43.reuse.H0_H0 ;  /* 0x2000002bff397230 */ /* 0x100fe40000004100 */
[----:B------:R-:W-:Y:S01]  /*22e0*/  @P1 FFMA.FTZ R58, R76, R61, R100 ;  /* 0x0000003d4c3a1223 */ /* 0x000fe20000010064 */
[----:B------:R-:W5:Y:S01]  /*22f0*/  @P2 LDC R113, c[0x0][0x40c] ;  /* 0x00010300ff712b82 */ /* 0x000f620000000800 */
[----:B------:R-:W-:Y:S01]  /*2300*/  @P1 FADD.FTZ R115, R74, -R115 ;  /* 0x800000734a731221 */ /* 0x000fe20000010000 */
[C---:B------:R-:W-:Y:S01]  /*2310*/  @P1 FFMA.FTZ R103, R96.reuse, R55, R103 ;  /* 0x0000003760671223 */ /* 0x040fe20000010067 */
[----:B------:R-:W-:Y:S01]  /*2320*/  @P1 FFMA.FTZ R59, R96, R112, R59 ;  /* 0x00000070603b1223 */ /* 0x000fe2000001003b */
[----:B------:R-:W-:-:S02]  /*2330*/  HADD2.F32 R55, -RZ, R43.H1_H1 ;  /* 0x3000002bff377230 */ /* 0x000fc40000004100 */
[----:B------:R-:W-:Y:S01]  /*2340*/  @P1 FADD.FTZ R112, R81, -R58 ;  /* 0x8000003a51701221 */ /* 0x000fe20000010000 */
[C---:B------:R-:W-:Y:S01]  /*2350*/  @P1 FFMA.FTZ R57, R96.reuse, R115, R57 ;  /* 0x0000007360391223 */ /* 0x040fe20000010039 */
[----:B0-----:R-:W-:Y:S01]  /*2360*/  @P2 FMUL.FTZ R56, R53, R56 ;  /* 0x0000003835382220 */ /* 0x001fe20000410000 */
[----:B------:R-:W0:Y:S01]  /*2370*/  @P2 LDC R111, c[0x0][0x40c] ;  /* 0x00010300ff6f2b82 */ /* 0x000e220000000800 */
[----:B--2---:R-:W-:Y:S01]  /*2380*/  @P2 FMUL.FTZ R110, R103, R110 ;  /* 0x0000006e676e2220 */ /* 0x004fe20000410000 */
[----:B------:R-:W-:Y:S01]  /*2390*/  @P1 FFMA.FTZ R55, R96, R112, R55 ;  /* 0x0000007060371223 */ /* 0x000fe20000010037 */
[----:B---3--:R-:W-:Y:S01]  /*23a0*/  @P2 FMUL.FTZ R109, R54, R109 ;  /* 0x0000006d366d2220 */ /* 0x008fe20000410000 */
[----:B------:R-:W-:Y:S02]  /*23b0*/  @P2 F2FP.F16.F32.PACK_AB R56, RZ, R56 ;  /* 0x00000038ff38223e */ /* 0x000fe400000000ff */
[----:B------:R-:W-:Y:S02]  /*23c0*/  @P2 F2FP.F16.F32.PACK_AB R110, RZ, R110 ;  /* 0x0000006eff6e223e */ /* 0x000fe400000000ff */
[----:B------:R-:W2:Y:S01]  /*23d0*/  @P2 LDC R108, c[0x0][0x40c] ;  /* 0x00010300ff6c2b82 */ /* 0x000ea20000000800 */
[----:B----4-:R-:W-:Y:S01]  /*23e0*/  @P2 FMUL.FTZ R106, R57, R106 ;  /* 0x0000006a396a2220 */ /* 0x010fe20000410000 */
[----:B------:R-:W-:-:S02]  /*23f0*/  @P2 F2FP.F16.F32.PACK_AB R109, RZ, R109 ;  /* 0x0000006dff6d223e */ /* 0x000fc400000000ff */
[----:B------:R-:W-:Y:S02]  /*2400*/  @P2 PRMT R48, R56, 0x7610, R48 ;  /* 0x0000761038302816 */ /* 0x000fe40000000030 */
[----:B------:R-:W-:Y:S02]  /*2410*/  @P2 F2FP.F16.F32.PACK_AB R106, RZ, R106 ;  /* 0x0000006aff6a223e */ /* 0x000fe400000000ff */
[----:B------:R-:W3:Y:S01]  /*2420*/  @P2 LDC R104, c[0x0][0x40c] ;  /* 0x00010300ff682b82 */ /* 0x000ee20000000800 */
[----:B-----5:R-:W-:Y:S01]  /*2430*/  @P2 FMUL.FTZ R58, R52, R113 ;  /* 0x00000071343a2220 */ /* 0x020fe20000410000 */
[----:B------:R-:W-:Y:S02]  /*2440*/  @P2 PRMT R49, R110, 0x7610, R49 ;  /* 0x000076106e312816 */ /* 0x000fe40000000031 */
[----:B------:R-:W-:Y:S02]  /*2450*/  @P2 PRMT R50, R109, 0x7610, R50 ;  /* 0x000076106d322816 */ /* 0x000fe40000000032 */
[----:B------:R-:W-:Y:S01]  /*2460*/  @P2 F2FP.F16.F32.PACK_AB R58, RZ, R58 ;  /* 0x0000003aff3a223e */ /* 0x000fe200000000ff */
[----:B0-----:R-:W-:Y:S01]  /*2470*/  @P2 FMUL.FTZ R111, R102, R111 ;  /* 0x0000006f666f2220 */ /* 0x001fe20000410000 */
[----:B------:R-:W-:-:S02]  /*2480*/  @P2 PRMT R51, R106, 0x7610, R51 ;  /* 0x000076106a332816 */ /* 0x000fc40000000033 */
[----:B------:R-:W-:Y:S02]  /*2490*/  F2FP.F16.F32.PACK_AB R52, R52, R53 ;  /* 0x000000353434723e */ /* 0x000fe400000000ff */
[----:B------:R-:W-:Y:S02]  /*24a0*/  @P2 F2FP.F16.F32.PACK_AB R111, RZ, R111 ;  /* 0x0000006fff6f223e */ /* 0x000fe400000000ff */
[----:B------:R-:W-:Y:S01]  /*24b0*/  F2FP.F16.F32.PACK_AB R53, R102, R103 ;  /* 0x000000676635723e */ /* 0x000fe200000000ff */
[C---:B--2---:R-:W-:Y:S01]  /*24c0*/  @P2 FMUL.FTZ R108, R59.reuse, R108 ;  /* 0x0000006c3b6c2220 */ /* 0x044fe20000410000 */
[----:B------:R-:W-:Y:S02]  /*24d0*/  F2FP.F16.F32.PACK_AB R54, R59, R54 ;  /* 0x000000363b36723e */ /* 0x000fe400000000ff */
[----:B------:R-:W-:Y:S02]  /*24e0*/  @P2 PRMT R48, R48, 0x5410, R58 ;  /* 0x0000541030302816 */ /* 0x000fe4000000003a */
[----:B------:R-:W-:-:S02]  /*24f0*/  @P2 F2FP.F16.F32.PACK_AB R108, RZ, R108 ;  /* 0x0000006cff6c223e */ /* 0x000fc400000000ff */
[----:B------:R-:W-:Y:S01]  /*2500*/  @P2 PRMT R49, R49, 0x5410, R111 ;  /* 0x0000541031312816 */ /* 0x000fe2000000006f */
[C---:B---3--:R-:W-:Y:S01]  /*2510*/  @P2 FMUL.FTZ R104, R55.reuse, R104 ;  /* 0x0000006837682220 */ /* 0x048fe20000410000 */
[----:B------:R-:W-:Y:S02]  /*2520*/  F2FP.F16.F32.PACK_AB R55, R55, R57 ;  /* 0x000000393737723e */ /* 0x000fe400000000ff */
[----:B------:R-:W-:Y:S02]  /*2530*/  @P2 PRMT R50, R50, 0x5410, R108 ;  /* 0x0000541032322816 */ /* 0x000fe4000000006c */
[----:B------:R-:W-:-:S04]  /*2540*/  @P2 F2FP.F16.F32.PACK_AB R104, RZ, R104 ;  /* 0x00000068ff68223e */ /* 0x000fc800000000ff */
[----:B------:R-:W-:-:S07]  /*2550*/  @P2 PRMT R51, R51, 0x5410, R104 ;  /* 0x0000541033332816 */ /* 0x000fce0000000068 */
.L_x_1046:
[----:B------:R-:W-:Y:S05]  /*2560*/  BSYNC.RECONVERGENT B1 ;  /* 0x0000000000017941 */ /* 0x000fea0003800200 */
.L_x_1043:
[----:B------:R-:W-:Y:S01]  /*2570*/  ISETP.NE.U32.AND P1, PT, R105, RZ, PT ;  /* 0x000000ff6900720c */ /* 0x000fe20003f25070 */
[----:B------:R-:W0:Y:S01]  /*2580*/  @P2 LDC.64 R56, c[0x0][0x468] ;  /* 0x00011a00ff382b82 */ /* 0x000e220000000a00 */
[----:B------:R-:W-:Y:S02]  /*2590*/  BSSY.RECONVERGENT B1, `(.L_x_1048) ;  /* 0x0000119000017945 */ /* 0x000fe40003800200 */
[----:B------:R-:W-:-:S13]  /*25a0*/  ISETP.NE.AND.EX P1, PT, R107, RZ, PT, P1 ;  /* 0x000000ff6b00720c */ /* 0x000fda0003f25310 */
[----:B------:R-:W2:Y:S01]  /*25b0*/  @P1 LDC.64 R58, c[0x0][0x478] ;  /* 0x00011e00ff3a1b82 */ /* 0x000ea20000000a00 */
[----:B0-----:R-:W-:-:S04]  /*25c0*/  @P2 IMAD.WIDE.U32 R56, R99, 0x10, R56 ;  /* 0x0000001063382825 */ /* 0x001fc800078e0038 */
[----:B--2---:R-:W-:-:S05]  /*25d0*/  @P1 IMAD.WIDE.U32 R58, R101, 0x10, R58 ;  /* 0x00000010653a1825 */ /* 0x004fca00078e003a */
[----:B------:R0:W-:Y:S04]  /*25e0*/  @P1 STG.E.128 desc[UR6][R58.64], R52 ;  /* 0x000000343a001986 */ /* 0x0001e8000c101d06 */
[----:B------:R0:W-:Y:S01]  /*25f0*/  @P2 STG.E.128 desc[UR6][R56.64], R48 ;  /* 0x0000003038002986 */ /* 0x0001e2000c101d06 */
[----:B------:R-:W-:Y:S05]  /*2600*/  @!P0 BRA `(.L_x_1049) ;  /* 0x0000000800248947 */ /* 0x000fea0003800000 */
[----:B------:R-:W-:Y:S05]  /*2610*/  @!P1 BRA `(.L_x_1050) ;  /* 0x0000000400189947 */ /* 0x000fea0003800000 */
[----:B------:R-:W-:Y:S01]  /*2620*/  ISETP.GT.AND P0, PT, R60, RZ, PT ;  /* 0x000000ff3c00720c */ /* 0x000fe20003f04270 */
[----:B------:R-:W2:Y:S01]  /*2630*/  @P2 LDC R104, c[0x0][0x40c] ;  /* 0x00010300ff682b82 */ /* 0x000ea20000000800 */
        /* <DEDUP_REMOVED lines=9> */
[----:B------:R-:W3:Y:S01]  /*26d0*/  @P2 LDC R110, c[0x0][0x40c] ;  /* 0x00010300ff6e2b82 */ /* 0x000ee20000000800 */
[----:B------:R-:W-:Y:S01]  /*26e0*/  @P0 FADD.FTZ R55, R80, -R55 ;  /* 0x8000003750370221 */ /* 0x000fe20000010000 */
[----:B------:R-:W-:Y:S01]  /*26f0*/  @P0 FADD.FTZ R56, R85, -R56 ;  /* 0x8000003855380221 */ /* 0x000fe20000010000 */
[----:B------:R-:W-:Y:S01]  /*2700*/  @P0 FADD.FTZ R105, R82, -R105 ;  /* 0x8000006952690221 */ /* 0x000fe20000010000 */
[-CC-:B------:R-:W-:Y:S01]  /*2710*/  @P0 FFMA.FTZ R58, R84, R61.reuse, R100.reuse ;  /* 0x0000003d543a0223 */ /* 0x180fe20000010064 */
[-CC-:B------:R-:W-:Y:S01]  /*2720*/  @P0 FFMA.FTZ R102, R88, R61.reuse, R100.reuse ;  /* 0x0000003d58660223 */ /* 0x180fe20000010064 */
[--C-:B------:R-:W-:Y:S01]  /*2730*/  @P0 FFMA.FTZ R109, R95, R61, R100.reuse ;  /* 0x0000003d5f6d0223 */ /* 0x100fe20000010064 */
[----:B------:R-:W-:Y:S01]  /*2740*/  @P0 FFMA.FTZ R53, R96, R55, R53 ;  /* 0x0000003760350223 */ /* 0x000fe20000010035 */
[----:B------:R-:W4:Y:S01]  /*2750*/  @P2 LDC R106, c[0x0][0x40c] ;  /* 0x00010300ff6a2b82 */ /* 0x000f220000000800 */
[----:B------:R-:W-:Y:S01]  /*2760*/  @P0 FFMA.FTZ R100, R92, R61, R100 ;  /* 0x0000003d5c640223 */ /* 0x000fe20000010064 */
[----:B------:R-:W-:-:S02]  /*2770*/  HADD2.F32 R55, -RZ, R46.H0_H0 ;  /* 0x2000002eff377230 */ /* 0x000fc40000004100 */
[----:B------:R-:W-:Y:S01]  /*2780*/  @P0 FADD.FTZ R60, R86, -R107 ;  /* 0x8000006b563c0221 */ /* 0x000fe20000010000 */
[C---:B------:R-:W-:Y:S01]  /*2790*/  @P0 FFMA.FTZ R59, R96.reuse, R56, R59 ;  /* 0x00000038603b0223 */ /* 0x040fe2000001003b */
[----:B------:R-:W-:Y:S01]  /*27a0*/  @P0 FFMA.FTZ R54, R96, R105, R54 ;  /* 0x0000006960360223 */ /* 0x000fe20000010036 */
[----:B------:R-:W-:Y:S02]  /*27b0*/  HADD2.F32 R105, -RZ, R46.H1_H1 ;  /* 0x3000002eff697230 */ /* 0x000fe40000004100 */
[----:B------:R-:W-:Y:S01]  /*27c0*/  @P0 FADD.FTZ R58, R89, -R58 ;  /* 0x8000003a593a0221 */ /* 0x000fe20000010000 */
[----:B------:R-:W5:Y:S01]  /*27d0*/  @P2 LDC R108, c[0x0][0x40c] ;  /* 0x00010300ff6c2b82 */ /* 0x000f620000000800 */
[--C-:B------:R-:W-:Y:S02]  /*27e0*/  HADD2.F32 R56, -RZ, R47.reuse.H0_H0 ;  /* 0x2000002fff387230 */ /* 0x100fe40000004100 */
[----:B------:R-:W-:Y:S01]  /*27f0*/  @P0 FADD.FTZ R102, R93, -R102 ;  /* 0x800000665d660221 */ /* 0x000fe20000010000 */
[----:B------:R-:W-:-:S02]  /*2800*/  HADD2.F32 R61, -RZ, R47.H1_H1 ;  /* 0x3000002fff3d7230 */ /* 0x000fc40000004100 */
[----:B------:R-:W-:Y:S01]  /*2810*/  @P0 FADD.FTZ R109, R90, -R109 ;  /* 0x8000006d5a6d0221 */ /* 0x000fe20000010000 */
[----:B------:R-:W-:Y:S01]  /*2820*/  @P0 FADD.FTZ R100, R97, -R100 ;  /* 0x8000006461640221 */ /* 0x000fe20000010000 */
[C---:B------:R-:W-:Y:S01]  /*2830*/  @P0 FFMA.FTZ R55, R96.reuse, R60, R55 ;  /* 0x0000003c60370223 */ /* 0x040fe20000010037 */
[C---:B------:R-:W-:Y:S01]  /*2840*/  @P0 FFMA.FTZ R57, R96.reuse, R58, R57 ;  /* 0x0000003a60390223 */ /* 0x040fe20000010039 */
[----:B------:R-:W1:Y:S01]  /*2850*/  @P2 LDC R52, c[0x0][0x40c] ;  /* 0x00010300ff342b82 */ /* 0x000e620000000800 */
[C---:B------:R-:W-:Y:S01]  /*2860*/  @P0 FFMA.FTZ R105, R96.reuse, R102, R105 ;  /* 0x0000006660690223 */ /* 0x040fe20000010069 */
[C---:B------:R-:W-:Y:S01]  /*2870*/  @P0 FFMA.FTZ R56, R96.reuse, R109, R56 ;  /* 0x0000006d60380223 */ /* 0x040fe20000010038 */
[----:B------:R-:W-:Y:S01]  /*2880*/  @P0 FFMA.FTZ R61, R96, R100, R61 ;  /* 0x00000064603d0223 */ /* 0x000fe2000001003d */
[----:B--2---:R-:W-:Y:S01]  /*2890*/  @P2 FMUL.FTZ R58, R53, R104 ;  /* 0x00000068353a2220 */ /* 0x004fe20000410000 */
[----:B0-----:R-:W-:Y:S01]  /*28a0*/  @P2 FMUL.FTZ R96, R54, R111 ;  /* 0x0000006f36602220 */ /* 0x001fe20000410000 */
[----:B---3--:R-:W-:-:S02]  /*28b0*/  @P2 FMUL.FTZ R102, R55, R110 ;  /* 0x0000006e37662220 */ /* 0x008fc40000410000 */
[----:B------:R-:W0:Y:S01]  /*28c0*/  @P2 LDC R103, c[0x0][0x40c] ;  /* 0x00010300ff672b82 */ /* 0x000e220000000800 */
[----:B----4-:R-:W-:Y:S01]  /*28d0*/  @P2 FMUL.FTZ R60, R59, R106 ;  /* 0x0000006a3b3c2220 */ /* 0x010fe20000410000 */
[----:B------:R-:W-:Y:S02]  /*28e0*/  @P2 F2FP.F16.F32.PACK_AB R58, RZ, R58 ;  /* 0x0000003aff3a223e */ /* 0x000fe400000000ff */
[----:B------:R-:W-:Y:S02]  /*28f0*/  @P2 F2FP.F16.F32.PACK_AB R96, RZ, R96 ;  /* 0x00000060ff60223e */ /* 0x000fe400000000ff */
[----:B------:R-:W-:Y:S01]  /*2900*/  @P2 F2FP.F16.F32.PACK_AB R102, RZ, R102 ;  /* 0x00000066ff66223e */ /* 0x000fe200000000ff */
[----:B-----5:R-:W-:Y:S01]  /*2910*/  @P2 FMUL.FTZ R100, R57, R108 ;  /* 0x0000006c39642220 */ /* 0x020fe20000410000 */
[----:B------:R-:W-:Y:S02]  /*2920*/  @P2 F2FP.F16.F32.PACK_AB R60, RZ, R60 ;  /* 0x0000003cff3c223e */ /* 0x000fe400000000ff */
[----:B------:R-:W-:-:S02]  /*2930*/  @P2 PRMT R48, R58, 0x7610, R48 ;  /* 0x000076103a302816 */ /* 0x000fc40000000030 */
[----:B------:R-:W-:Y:S02]  /*2940*/  @P2 F2FP.F16.F32.PACK_AB R100, RZ, R100 ;  /* 0x00000064ff64223e */ /* 0x000fe400000000ff */
[----:B------:R-:W-:Y:S01]  /*2950*/  @P2 PRMT R49, R96, 0x7610, R49 ;  /* 0x0000761060312816 */ /* 0x000fe20000000031 */
[----:B-1----:R-:W-:Y:S01]  /*2960*/  @P2 FMUL.FTZ R52, R105, R52 ;  /* 0x0000003469342220 */ /* 0x002fe20000410000 */
[----:B------:R-:W-:Y:S02]  /*2970*/  @P2 PRMT R50, R102, 0x7610, R50 ;  /* 0x0000761066322816 */ /* 0x000fe40000000032 */
        /* <DEDUP_REMOVED lines=16> */
.L_x_1050:
[----:B------:R-:W-:Y:S01]  /*2a80*/  ISETP.GT.AND P0, PT, R60, RZ, PT ;  /* 0x000000ff3c00720c */ /* 0x000fe20003f04270 */
[----:B0-----:R-:W0:Y:S01]  /*2a90*/  @P2 LDC R58, c[0x0][0x40c] ;  /* 0x00010300ff3a2b82 */ /* 0x001e220000000800 */
        /* <DEDUP_REMOVED lines=17> */
[-CC-:B------:R-:W-:Y:S01]  /*2bb0*/  @P0 FFMA.FTZ R115, R95, R61.reuse, R100.reuse ;  /* 0x0000003d5f730223 */ /* 0x180fe20000010064 */
[----:B0-----:R-:W-:Y:S01]  /*2bc0*/  @P2 FMUL.FTZ R57, R57, R58 ;  /* 0x0000003a39392220 */ /* 0x001fe20000410000 */
[----:B------:R-:W-:Y:S01]  /*2bd0*/  @P0 FFMA.FTZ R58, R84, R61, R100 ;  /* 0x0000003d543a0223 */ /* 0x000fe20000010064 */
[----:B------:R-:W-:Y:S01]  /*2be0*/  @P0 FFMA.FTZ R103, R96, R107, R103 ;  /* 0x0000006b60670223 */ /* 0x000fe20000010067 */
[----:B------:R-:W0:Y:S01]  /*2bf0*/  @P2 LDC R56, c[0x0][0x40c] ;  /* 0x00010300ff382b82 */ /* 0x000e220000000800 */
[----:B------:R-:W-:-:S02]  /*2c00*/  HADD2.F32 R107, -RZ, R46.H0_H0 ;  /* 0x2000002eff6b7230 */ /* 0x000fc40000004100 */
[----:B------:R-:W-:Y:S01]  /*2c10*/  @P0 FADD.FTZ R58, R89, -R58 ;  /* 0x8000003a593a0221 */ /* 0x000fe20000010000 */
[----:B------:R-:W-:Y:S01]  /*2c20*/  @P0 FADD.FTZ R113, R86, -R113 ;  /* 0x8000007156710221 */ /* 0x000fe20000010000 */
[----:B------:R-:W-:Y:S01]  /*2c30*/  @P2 F2FP.F16.F32.PACK_AB R57, RZ, R57 ;  /* 0x00000039ff39223e */ /* 0x000fe200000000ff */
[----:B--2---:R-:W-:Y:S01]  /*2c40*/  @P2 FMUL.FTZ R59, R59, R102 ;  /* 0x000000663b3b2220 */ /* 0x004fe20000410000 */
[----:B------:R-:W-:Y:S01]  /*2c50*/  @P0 FFMA.FTZ R105, R96, R58, R105 ;  /* 0x0000003a60690223 */ /* 0x000fe20000010069 */
[----:B------:R-:W-:Y:S01]  /*2c60*/  @P0 FFMA.FTZ R58, R88, R61, R100 ;  /* 0x0000003d583a0223 */ /* 0x000fe20000010064 */
[----:B------:R-:W2:Y:S01]  /*2c70*/  @P2 LDC R60, c[0x0][0x40c] ;  /* 0x00010300ff3c2b82 */ /* 0x000ea20000000800 */
[----:B------:R-:W-:Y:S01]  /*2c80*/  @P0 FADD.FTZ R102, R90, -R115 ;  /* 0x800000735a660221 */ /* 0x000fe20000010000 */
[C---:B------:R-:W-:Y:S01]  /*2c90*/  @P0 FFMA.FTZ R107, R96.reuse, R113, R107 ;  /* 0x00000071606b0223 */ /* 0x040fe2000001006b */
[----:B------:R-:W-:Y:S01]  /*2ca0*/  @P0 FADD.FTZ R58, R93, -R58 ;  /* 0x8000003a5d3a0221 */ /* 0x000fe20000010000 */
[----:B------:R-:W-:Y:S01]  /*2cb0*/  @P2 F2FP.F16.F32.PACK_AB R59, RZ, R59 ;  /* 0x0000003bff3b223e */ /* 0x000fe200000000ff */
[C---:B------:R-:W-:Y:S01]  /*2cc0*/  @P0 FFMA.FTZ R111, R96.reuse, R102, R111 ;  /* 0x00000066606f0223 */ /* 0x040fe2000001006f */
[----:B------:R-:W-:Y:S01]  /*2cd0*/  @P2 PRMT R48, R57, 0x7610, R48 ;  /* 0x0000761039302816 */ /* 0x000fe20000000030 */
[----:B------:R-:W-:Y:S01]  /*2ce0*/  @P0 FFMA.FTZ R109, R96, R58, R109 ;  /* 0x0000003a606d0223 */ /* 0x000fe2000001006d */
[----:B------:R-:W4:Y:S01]  /*2cf0*/  @P2 LDC R106, c[0x0][0x40c] ;  /* 0x00010300ff6a2b82 */ /* 0x000f220000000800 */
[----:B---3--:R-:W-:Y:S01]  /*2d00*/  @P2 FMUL.FTZ R107, R107, R104 ;  /* 0x000000686b6b2220 */ /* 0x008fe20000410000 */
[----:B------:R-:W-:-:S04]  /*2d10*/  @P2 PRMT R48, R48, 0x5410, R59 ;  /* 0x0000541030302816 */ /* 0x000fc8000000003b */
[----:B------:R-:W-:Y:S02]  /*2d20*/  @P2 F2FP.F16.F32.PACK_AB R107, RZ, R107 ;  /* 0x0000006bff6b223e */ /* 0x000fe400000000ff */
[----:B------:R-:W3:Y:S01]  /*2d30*/  @P2 LDC R108, c[0x0][0x40c] ;  /* 0x00010300ff6c2b82 */ /* 0x000ee20000000800 */
[----:B0-----:R-:W-:Y:S01]  /*2d40*/  @P2 FMUL.FTZ R103, R103, R56 ;  /* 0x0000003867672220 */ /* 0x001fe20000410000 */
[----:B------:R-:W-:-:S04]  /*2d50*/  @P2 PRMT R50, R107, 0x7610, R50 ;  /* 0x000076106b322816 */ /* 0x000fc80000000032 */
[----:B------:R-:W-:Y:S01]  /*2d60*/  @P2 F2FP.F16.F32.PACK_AB R103, RZ, R103 ;  /* 0x00000067ff67223e */ /* 0x000fe200000000ff */
[----:B--2---:R-:W-:-:S03]  /*2d70*/  @P2 FMUL.FTZ R105, R105, R60 ;  /* 0x0000003c69692220 */ /* 0x004fc60000410000 */
[----:B------:R-:W-:Y:S02]  /*2d80*/  @P2 PRMT R49, R103, 0x7610, R49 ;  /* 0x0000761067312816 */ /* 0x000fe40000000031 */
[----:B------:R-:W-:Y:S01]  /*2d90*/  @P2 F2FP.F16.F32.PACK_AB R105, RZ, R105 ;  /* 0x00000069ff69223e */ /* 0x000fe200000000ff */
[----:B----4-:R-:W-:-:S03]  /*2da0*/  @P2 FMUL.FTZ R109, R109, R106 ;  /* 0x0000006a6d6d2220 */ /* 0x010fc60000410000 */
[----:B------:R-:W-:Y:S02]  /*2db0*/  @P2 PRMT R49, R49, 0x5410, R105 ;  /* 0x0000541031312816 */ /* 0x000fe40000000069 */
[----:B------:R-:W-:Y:S01]  /*2dc0*/  @P2 F2FP.F16.F32.PACK_AB R109, RZ, R109 ;  /* 0x0000006dff6d223e */ /* 0x000fe200000000ff */
[----:B---3--:R-:W-:-:S03]  /*2dd0*/  @P2 FMUL.FTZ R111, R111, R108 ;  /* 0x0000006c6f6f2220 */ /* 0x008fc60000410000 */
        /* <DEDUP_REMOVED lines=12> */
.L_x_1049:
[----:B------:R-:W-:Y:S05]  /*2ea0*/  @!P1 BRA `(.L_x_1052) ;  /* 0x0000000400189947 */ /* 0x000fea0003800000 */
[----:B------:R-:W-:Y:S01]  /*2eb0*/  ISETP.GT.AND P0, PT, R60, RZ, PT ;  /* 0x000000ff3c00720c */ /* 0x000fe20003f04270 */
[----:B------:R-:W2:Y:S01]  /*2ec0*/  @P2 LDC R103, c[0x0][0x40c] ;  /* 0x00010300ff672b82 */ /* 0x000ea20000000800 */
[-CC-:B0-----:R-:W-:Y:S01]  /*2ed0*/  FFMA.FTZ R53, R83, R61.reuse, R100.reuse ;  /* 0x0000003d53357223 */ /* 0x181fe20000010064 */
[-CC-:B------:R-:W-:Y:S01]  /*2ee0*/  FFMA.FTZ R56, R78, R61.reuse, R100.reuse ;  /* 0x0000003d4e387223 */ /* 0x180fe20000010064 */
[-CC-:B------:R-:W-:Y:S01]  /*2ef0*/  FFMA.FTZ R105, R87, R61.reuse, R100.reuse ;  /* 0x0000003d57697223 */ /* 0x180fe20000010064 */
[-C--:B------:R-:W-:Y:S01]  /*2f00*/  FFMA.FTZ R107, R91, R61.reuse, R100 ;  /* 0x0000003d5b6b7223 */ /* 0x080fe20000010064 */
[----:B------:R-:W-:Y:S01]  /*2f10*/  FADD.FTZ R53, R80, -R53 ;  /* 0x8000003550357221 */ /* 0x000fe20000010000 */
[----:B------:R-:W-:Y:S01]  /*2f20*/  FADD.FTZ R59, R85, -R56 ;  /* 0x80000038553b7221 */ /* 0x000fe20000010000 */
[--C-:B------:R-:W-:Y:S01]  /*2f30*/  FFMA.FTZ R102, R84, R61, R100.reuse ;  /* 0x0000003d54667223 */ /* 0x100fe20000010064 */
[----:B------:R-:W0:Y:S01]  /*2f40*/  @P2 LDC R60, c[0x0][0x40c] ;  /* 0x00010300ff3c2b82 */ /* 0x000e220000000800 */
[C---:B------:R-:W-:Y:S01]  /*2f50*/  FMUL.FTZ R53, R96.reuse, R53 ;  /* 0x0000003560357220 */ /* 0x040fe20000410000 */
[----:B------:R-:W-:Y:S01]  /*2f60*/  FMUL.FTZ R56, R96, R59 ;  /* 0x0000003b60387220 */ /* 0x000fe20000410000 */
[-CC-:B------:R-:W-:Y:S01]  /*2f70*/  FFMA.FTZ R104, R88, R61.reuse, R100.reuse ;  /* 0x0000003d58687223 */ /* 0x180fe20000010064 */
[-CC-:B------:R-:W-:Y:S01]  /*2f80*/  FFMA.FTZ R111, R95, R61.reuse, R100.reuse ;  /* 0x0000003d5f6f7223 */ /* 0x180fe20000010064 */
[----:B------:R-:W-:Y:S01]  /*2f90*/  FFMA.FTZ R100, R92, R61, R100 ;  /* 0x0000003d5c647223 */ /* 0x000fe20000010064 */
[----:B------:R-:W-:Y:S01]  /*2fa0*/  FADD.FTZ R61, R82, -R105 ;  /* 0x80000069523d7221 */ /* 0x000fe20000010000 */
[----:B------:R-:W-:Y:S01]  /*2fb0*/  FADD.FTZ R107, R86, -R107 ;  /* 0x8000006b566b7221 */ /* 0x000fe20000010000 */
[----:B------:R-:W3:Y:S01]  /*2fc0*/  @P2 LDC R58, c[0x0][0x40c] ;  /* 0x00010300ff3a2b82 */ /* 0x000ee20000000800 */
[----:B------:R-:W-:Y:S01]  /*2fd0*/  FSEL R53, R53, RZ, P0 ;  /* 0x000000ff35357208 */ /* 0x000fe20000000000 */
[----:B------:R-:W-:Y:S01]  /*2fe0*/  FADD.FTZ R111, R90, -R111 ;  /* 0x8000006f5a6f7221 */ /* 0x000fe20000010000 */
[----:B------:R-:W-:Y:S01]  /*2ff0*/  FSEL R56, R56, RZ, P0 ;  /* 0x000000ff38387208 */ /* 0x000fe20000000000 */
[----:B------:R-:W-:Y:S01]  /*3000*/  FADD.FTZ R105, R89, -R102 ;  /* 0x8000006659697221 */ /* 0x000fe20000010000 */
[----:B------:R-:W-:Y:S01]  /*3010*/  FADD.FTZ R109, R93, -R104 ;  /* 0x800000685d6d7221 */ /* 0x000fe20000010000 */
[C---:B------:R-:W-:Y:S01]  /*3020*/  FMUL.FTZ R61, R96.reuse, R61 ;  /* 0x0000003d603d7220 */ /* 0x040fe20000410000 */
[C---:B------:R-:W-:Y:S01]  /*3030*/  FMUL.FTZ R102, R96.reuse, R107 ;  /* 0x0000006b60667220 */ /* 0x040fe20000410000 */
[----:B------:R-:W4:Y:S01]  /*3040*/  @P2 LDC R55, c[0x0][0x40c] ;  /* 0x00010300ff372b82 */ /* 0x000f220000000800 */
[C---:B------:R-:W-:Y:S01]  /*3050*/  FMUL.FTZ R104, R96.reuse, R111 ;  /* 0x0000006f60687220 */ /* 0x040fe20000410000 */
[----:B------:R-:W-:Y:S01]  /*3060*/  FADD.FTZ R113, R97, -R100 ;  /* 0x8000006461717221 */ /* 0x000fe20000010000 */
[----:B------:R-:W-:Y:S01]  /*3070*/  FMUL.FTZ R100, R96, R105 ;  /* 0x0000006960647220 */ /* 0x000fe20000410000 */
[----:B------:R-:W-:-:S02]  /*3080*/  FSEL R107, R61, RZ, P0 ;  /* 0x000000ff3d6b7208 */ /* 0x000fc40000000000 */
[----:B------:R-:W-:Y:S01]  /*3090*/  FSEL R102, R102, RZ, P0 ;  /* 0x000000ff66667208 */ /* 0x000fe20000000000 */
[----:B------:R-:W-:Y:S01]  /*30a0*/  FMUL.FTZ R105, R96, R113 ;  /* 0x0000007160697220 */ /* 0x000fe20000410000 */
[----:B------:R-:W5:Y:S01]  /*30b0*/  @P2 LDC R52, c[0x0][0x40c] ;  /* 0x00010300ff342b82 */ /* 0x000f620000000800 */
[----:B0-----:R-:W-:Y:S01]  /*30c0*/  @P2 FMUL.FTZ R59, R53, R60 ;  /* 0x0000003c353b2220 */ /* 0x001fe20000410000 */
[----:B--2---:R-:W-:Y:S01]  /*30d0*/  @P2 FMUL.FTZ R60, R56, R103 ;  /* 0x00000067383c2220 */ /* 0x004fe20000410000 */
[----:B------:R-:W-:Y:S01]  /*30e0*/  FMUL.FTZ R103, R96, R109 ;  /* 0x0000006d60677220 */ /* 0x000fe20000410000 */
[----:B------:R-:W-:Y:S02]  /*30f0*/  FSEL R109, R104, RZ, P0 ;  /* 0x000000ff686d7208 */ /* 0x000fe40000000000 */
[----:B------:R-:W-:Y:S02]  /*3100*/  FSEL R100, R100, RZ, P0 ;  /* 0x000000ff64647208 */ /* 0x000fe40000000000 */
[----:B------:R-:W0:Y:S01]  /*3110*/  @P2 LDC R57, c[0x0][0x40c] ;  /* 0x00010300ff392b82 */ /* 0x000e220000000800 */
[----:B------:R-:W-:Y:S01]  /*3120*/  FSEL R103, R103, RZ, P0 ;  /* 0x000000ff67677208 */ /* 0x000fe20000000000 */
[----:B---3--:R-:W-:Y:S01]  /*3130*/  @P2 FMUL.FTZ R58, R107, R58 ;  /* 0x0000003a6b3a2220 */ /* 0x008fe20000410000 */
[----:B------:R-:W-:-:S02]  /*3140*/  @P2 F2FP.F16.F32.PACK_AB R59, RZ, R59 ;  /* 0x0000003bff3b223e */ /* 0x000fc400000000ff */
[----:B------:R-:W-:Y:S02]  /*3150*/  @P2 F2FP.F16.F32.PACK_AB R60, RZ, R60 ;  /* 0x0000003cff3c223e */ /* 0x000fe400000000ff */
[----:B------:R-:W-:Y:S01]  /*3160*/  @P2 F2FP.F16.F32.PACK_AB R58, RZ, R58 ;  /* 0x0000003aff3a223e */ /* 0x000fe200000000ff */
[----:B------:R-:W2:Y:S01]  /*3170*/  @P2 LDC R54, c[0x0][0x40c] ;  /* 0x00010300ff362b82 */ /* 0x000ea20000000800 */
[----:B----4-:R-:W-:Y:S01]  /*3180*/  @P2 FMUL.FTZ R55, R102, R55 ;  /* 0x0000003766372220 */ /* 0x010fe20000410000 */
[----:B------:R-:W-:Y:S02]  /*3190*/  @P2 PRMT R48, R59, 0x7610, R48 ;  /* 0x000076103b302816 */ /* 0x000fe40000000030 */
[----:B------:R-:W-:Y:S02]  /*31a0*/  @P2 PRMT R49, R58, 0x7610, R49 ;  /* 0x000076103a312816 */ /* 0x000fe40000000031 */
[----:B------:R-:W-:Y:S01]  /*31b0*/  @P2 F2FP.F16.F32.PACK_AB R55, RZ, R55 ;  /* 0x00000037ff37223e */ /* 0x000fe200000000ff */
[----:B-----5:R-:W-:Y:S01]  /*31c0*/  @P2 FMUL.FTZ R52, R109, R52 ;  /* 0x000000346d342220 */ /* 0x020fe20000410000 */
[----:B------:R-:W-:-:S02]  /*31d0*/  @P2 PRMT R48, R48, 0x5410, R60 ;  /* 0x0000541030302816 */ /* 0x000fc4000000003c */
[----:B------:R-:W-:Y:S02]  /*31e0*/  @P2 PRMT R50, R55, 0x7610, R50 ;  /* 0x0000761037322816 */ /* 0x000fe40000000032 */
[----:B------:R-:W-:Y:S02]  /*31f0*/  @P2 F2FP.F16.F32.PACK_AB R96, RZ, R52 ;  /* 0x00000034ff60223e */ /* 0x000fe400000000ff */
[----:B------:R-:W-:Y:S01]  /*3200*/  F2FP.F16.F32.PACK_AB R52, R56, R53 ;  /* 0x000000353834723e */ /* 0x000fe200000000ff */
[C---:B0-----:R-:W-:Y:S01]  /*3210*/  @P2 FMUL.FTZ R57, R100.reuse, R57 ;  /* 0x0000003964392220 */ /* 0x041fe20000410000 */
[----:B------:R-:W-:Y:S02]  /*3220*/  FSEL R56, R105, RZ, P0 ;  /* 0x000000ff69387208 */ /* 0x000fe40000000000 */
[----:B------:R-:W-:Y:S02]  /*3230*/  F2FP.F16.F32.PACK_AB R53, R100, R107 ;  /* 0x0000006b6435723e */ /* 0x000fe400000000ff */
[----:B------:R-:W-:-:S02]  /*3240*/  @P2 F2FP.F16.F32.PACK_AB R57, RZ, R57 ;  /* 0x00000039ff39223e */ /* 0x000fc400000000ff */
[----:B------:R-:W-:Y:S01]  /*3250*/  F2FP.F16.F32.PACK_AB R55, R56, R109 ;  /* 0x0000006d3837723e */ /* 0x000fe200000000ff */
[----:B--2---:R-:W-:Y:S01]  /*3260*/  @P2 FMUL.FTZ R54, R103, R54 ;  /* 0x0000003667362220 */ /* 0x004fe20000410000 */
[----:B------:R-:W-:Y:S02]  /*3270*/  @P2 PRMT R49, R49, 0x5410, R57 ;  /* 0x0000541031312816 */ /* 0x000fe40000000039 */
[----:B------:R-:W-:Y:S02]  /*3280*/  @P2 PRMT R51, R96, 0x7610, R51 ;  /* 0x0000761060332816 */ /* 0x000fe40000000033 */
[----:B------:R-:W-:Y:S02]  /*3290*/  @P2 F2FP.F16.F32.PACK_AB R61, RZ, R54 ;  /* 0x00000036ff3d223e */ /* 0x000fe400000000ff */
[----:B------:R-:W-:Y:S02]  /*32a0*/  F2FP.F16.F32.PACK_AB R54, R103, R102 ;  /* 0x000000666736723e */ /* 0x000fe400000000ff */
[----:B------:R-:W-:Y:S01]  /*32b0*/  @P2 PRMT R50, R50, 0x5410, R61 ;  /* 0x0000541032322816 */ /* 0x000fe2000000003d */
[----:B------:R-:W-:Y:S06]  /*32c0*/  @!P2 BRA `(.L_x_1051) ;  /* 0x000000040014a947 */ /* 0x000fec0003800000 */
[----:B------:R-:W-:-:S05]  /*32d0*/  FMUL.FTZ R56, R56, UR13 ;  /* 0x0000000d38387c20 */ /* 0x000fca0008410000 */
[----:B------:R-:W-:-:S04]  /*32e0*/  F2FP.F16.F32.PACK_AB R56, RZ, R56 ;  /* 0x00000038ff38723e */ /* 0x000fc800000000ff */
[----:B------:R-:W-:Y:S01]  /*32f0*/  PRMT R51, R51, 0x5410, R56 ;  /* 0x0000541033337816 */ /* 0x000fe20000000038 */
[----:B------:R-:W-:Y:S06]  /*3300*/  BRA `(.L_x_1051) ;  /* 0x0000000400047947 */ /* 0x000fec0003800000 */
.L_x_1052:
[----:B0-----:R-:W0:Y:S01]  /*3310*/  @P2 LDC R56, c[0x0][0x40c] ;  /* 0x00010300ff382b82 */ /* 0x001e220000000800 */
[-CC-:B------:R-:W-:Y:S01]  /*3320*/  FFMA.FTZ R57, R83, R61.reuse, R100.reuse ;  /* 0x0000003d53397223 */ /* 0x180fe20000010064 */
[----:B------:R-:W-:Y:S01]  /*3330*/  ISETP.GT.AND P0, PT, R60, RZ, PT ;  /* 0x000000ff3c00720c */ /* 0x000fe20003f04270 */
[-CC-:B------:R-:W-:Y:S01]  /*3340*/  FFMA.FTZ R102, R78, R61.reuse, R100.reuse ;  /* 0x0000003d4e667223 */ /* 0x180fe20000010064 */
[-CC-:B------:R-:W-:Y:S01]  /*3350*/  FFMA.FTZ R105, R87, R61.reuse, R100.reuse ;  /* 0x0000003d57697223 */ /* 0x180fe20000010064 */
[----:B------:R-:W-:Y:S01]  /*3360*/  @P2 FADD.FTZ R57, R80, -R57 ;  /* 0x8000003950392221 */ /* 0x000fe20000010000 */
[-CC-:B------:R-:W-:Y:S01]  /*3370*/  FFMA.FTZ R106, R84, R61.reuse, R100.reuse ;  /* 0x0000003d546a7223 */ /* 0x180fe20000010064 */
[-CC-:B------:R-:W-:Y:S01]  /*3380*/  FFMA.FTZ R109, R91, R61.reuse, R100.reuse ;  /* 0x0000003d5b6d7223 */ /* 0x180fe20000010064 */
[--C-:B------:R-:W-:Y:S01]  /*3390*/  FFMA.FTZ R108, R88, R61, R100.reuse ;  /* 0x0000003d586c7223 */ /* 0x100fe20000010064 */
[----:B------:R-:W-:Y:S01]  /*33a0*/  @P2 FMUL.FTZ R57, R96, R57 ;  /* 0x0000003960392220 */ /* 0x000fe20000410000 */
[-CC-:B------:R-:W-:Y:S01]  /*33b0*/  FFMA.FTZ R113, R95, R61.reuse, R100.reuse ;  /* 0x0000003d5f717223 */ /* 0x180fe20000010064 */
[----:B------:R-:W-:Y:S01]  /*33c0*/  FFMA.FTZ R110, R92, R61, R100 ;  /* 0x0000003d5c6e7223 */ /* 0x000fe20000010064 */
[----:B------:R-:W2:Y:S01]  /*33d0*/  @P2 LDC R59, c[0x0][0x40c] ;  /* 0x00010300ff3b2b82 */ /* 0x000ea20000000800 */
[----:B------:R-:W-:Y:S01]  /*33e0*/  @P2 FADD.FTZ R105, R82, -R105 ;  /* 0x8000006952692221 */ /* 0x000fe20000010000 */
[----:B------:R-:W-:Y:S01]  /*33f0*/  @P2 FSEL R57, R57, RZ, P0 ;  /* 0x000000ff39392208 */ /* 0x000fe20000000000 */
[----:B------:R-:W-:Y:S01]  /*3400*/  @P2 FADD.FTZ R109, R86, -R109 ;  /* 0x8000006d566d2221 */ /* 0x000fe20000010000 */
[----:B------:R-:W-:Y:S01]  /*3410*/  @P2 FADD.FTZ R113, R90, -R113 ;  /* 0x800000715a712221 */ /* 0x000fe20000010000 */
[C---:B------:R-:W-:Y:S01]  /*3420*/  @P2 FMUL.FTZ R105, R96.reuse, R105 ;  /* 0x0000006960692220 */ /* 0x040fe20000410000 */
[----:B------:R-:W-:Y:S01]  /*3430*/  @P2 FADD.FTZ R103, R85, -R102 ;  /* 0x8000006655672221 */ /* 0x000fe20000010000 */
[----:B------:R-:W-:Y:S01]  /*3440*/  @P2 FADD.FTZ R107, R89, -R106 ;  /* 0x8000006a596b2221 */ /* 0x000fe20000010000 */
[----:B------:R-:W3:Y:S01]  /*3450*/  @P2 LDC R61, c[0x0][0x40c] ;  /* 0x00010300ff3d2b82 */ /* 0x000ee20000000800 */
[----:B------:R-:W-:Y:S01]  /*3460*/  @P2 FADD.FTZ R111, R93, -R108 ;  /* 0x8000006c5d6f2221 */ /* 0x000fe20000010000 */
[----:B------:R-:W-:Y:S01]  /*3470*/  FADD.FTZ R115, R97, -R110 ;  /* 0x8000006e61737221 */ /* 0x000fe20000010000 */
[C---:B------:R-:W-:Y:S01]  /*3480*/  @P2 FMUL.FTZ R109, R96.reuse, R109 ;  /* 0x0000006d606d2220 */ /* 0x040fe20000410000 */
[----:B0-----:R-:W-:Y:S01]  /*3490*/  @P2 FMUL.FTZ R57, R57, R56 ;  /* 0x0000003839392220 */ /* 0x001fe20000410000 */
[C---:B------:R-:W-:Y:S01]  /*34a0*/  @P2 FMUL.FTZ R113, R96.reuse, R113 ;  /* 0x0000007160712220 */ /* 0x040fe20000410000 */
[----:B------:R-:W-:Y:S01]  /*34b0*/  @P2 FSEL R102, R105, RZ, P0 ;  /* 0x000000ff69662208 */ /* 0x000fe20000000000 */
[C---:B------:R-:W-:Y:S01]  /*34c0*/  @P2 FMUL.FTZ R103, R96.reuse, R103 ;  /* 0x0000006760672220 */ /* 0x040fe20000410000 */
[----:B------:R-:W0:Y:S01]  /*34d0*/  @P2 LDC R104, c[0x0][0x40c] ;  /* 0x00010300ff682b82 */ /* 0x000e220000000800 */
[----:B------:R-:W-:Y:S01]  /*34e0*/  @P2 F2FP.F16.F32.PACK_AB R100, RZ, R57 ;  /* 0x00000039ff64223e */ /* 0x000fe200000000ff */
[C---:B------:R-:W-:Y:S01]  /*34f0*/  @P2 FMUL.FTZ R107, R96.reuse, R107 ;  /* 0x0000006b606b2220 */ /* 0x040fe20000410000 */
[C---:B------:R-:W-:Y:S01]  /*3500*/  @P2 FMUL.FTZ R111, R96.reuse, R111 ;  /* 0x0000006f606f2220 */ /* 0x040fe20000410000 */
[----:B------:R-:W-:Y:S01]  /*3510*/  FMUL.FTZ R105, R96, R115 ;  /* 0x0000007360697220 */ /* 0x000fe20000410000 */
[----:B------:R-:W-:-:S02]  /*3520*/  @P2 PRMT R48, R100, 0x7610, R48 ;  /* 0x0000761064302816 */ /* 0x000fc40000000030 */
[----:B------:R-:W-:Y:S01]  /*3530*/  @P2 FSEL R96, R109, RZ, P0 ;  /* 0x000000ff6d602208 */ /* 0x000fe20000000000 */
[----:B------:R-:W4:Y:S01]  /*3540*/  @P2 LDC R57, c[0x0][0x40c] ;  /* 0x00010300ff392b82 */ /* 0x000f220000000800 */
[----:B------:R-:W-:Y:S02]  /*3550*/  @P2 FSEL R100, R113, RZ, P0 ;  /* 0x000000ff71642208 */ /* 0x000fe40000000000 */
[----:B------:R-:W-:Y:S01]  /*3560*/  @P2 FSEL R103, R103, RZ, P0 ;  /* 0x000000ff67672208 */ /* 0x000fe20000000000 */
[----:B--2---:R-:W-:Y:S01]  /*3570*/  @P2 FMUL.FTZ R59, R96, R59 ;  /* 0x0000003b603b2220 */ /* 0x004fe20000410000 */
[----:B------:R-:W-:Y:S02]  /*3580*/  @P2 FSEL R107, R107, RZ, P0 ;  /* 0x000000ff6b6b2208 */ /* 0x000fe40000000000 */
[----:B------:R-:W-:Y:S01]  /*3590*/  @P2 FSEL R111, R111, RZ, P0 ;  /* 0x000000ff6f6f2208 */ /* 0x000fe20000000000 */
[----:B------:R-:W2:Y:S01]  /*35a0*/  @P2 LDC R60, c[0x0][0x40c] ;  /* 0x00010300ff3c2b82 */ /* 0x000ea20000000800 */
[----:B------:R-:W-:Y:S01]  /*35b0*/  FSEL R105, R105, RZ, P0 ;  /* 0x000000ff69697208 */ /* 0x000fe20000000000 */
[----:B---3--:R-:W-:Y:S01]  /*35c0*/  @P2 FMUL.FTZ R61, R102, R61 ;  /* 0x0000003d663d2220 */ /* 0x008fe20000410000 */
[----:B------:R-:W-:-:S04]  /*35d0*/  @P2 F2FP.F16.F32.PACK_AB R59, RZ, R59 ;  /* 0x0000003bff3b223e */ /* 0x000fc800000000ff */
[----:B------:R-:W-:Y:S01]  /*35e0*/  @P2 F2FP.F16.F32.PACK_AB R61, RZ, R61 ;  /* 0x0000003dff3d223e */ /* 0x000fe200000000ff */
[----:B------:R-:W3:Y:S01]  /*35f0*/  @P2 LDC R58, c[0x0][0x40c] ;  /* 0x00010300ff3a2b82 */ /* 0x000ee20000000800 */
[----:B0-----:R-:W-:Y:S01]  /*3600*/  @P2 FMUL.FTZ R103, R103, R104 ;  /* 0x0000006867672220 */ /* 0x001fe20000410000 */
[----:B------:R-:W-:Y:S02]  /*3610*/  @P2 PRMT R50, R59, 0x7610, R50 ;  /* 0x000076103b322816 */ /* 0x000fe40000000032 */
[----:B------:R-:W-:Y:S02]  /*3620*/  @P2 PRMT R49, R61, 0x7610, R49 ;  /* 0x000076103d312816 */ /* 0x000fe40000000031 */
[----:B------:R-:W-:Y:S02]  /*3630*/  @P2 F2FP.F16.F32.PACK_AB R103, RZ, R103 ;  /* 0x00000067ff67223e */ /* 0x000fe400000000ff */
[----:B------:R-:W0:Y:S01]  /*3640*/  @P2 LDC R56, c[0x0][0x40c] ;  /* 0x00010300ff382b82 */ /* 0x000e220000000800 */
[----:B----4-:R-:W-:Y:S01]  /*3650*/  @P2 FMUL.FTZ R57, R100, R57 ;  /* 0x0000003964392220 */ /* 0x010fe20000410000 */
[----:B------:R-:W-:-:S04]  /*3660*/  @P2 PRMT R48, R48, 0x5410, R103 ;  /* 0x0000541030302816 */ /* 0x000fc80000000067 */
[----:B------:R-:W-:Y:S01]  /*3670*/  @P2 F2FP.F16.F32.PACK_AB R57, RZ, R57 ;  /* 0x00000039ff39223e */ /* 0x000fe200000000ff */
[----:B--2---:R-:W-:-:S03]  /*3680*/  @P2 FMUL.FTZ R60, R107, R60 ;  /* 0x0000003c6b3c2220 */ /* 0x004fc60000410000 */
[----:B------:R-:W-:Y:S02]  /*3690*/  @P2 PRMT R51, R57, 0x7610, R51 ;  /* 0x0000761039332816 */ /* 0x000fe40000000033 */
[----:B------:R-:W-:Y:S01]  /*36a0*/  @P2 F2FP.F16.F32.PACK_AB R60, RZ, R60 ;  /* 0x0000003cff3c223e */ /* 0x000fe200000000ff */
[----:B---3--:R-:W-:-:S03]  /*36b0*/  @P2 FMUL.FTZ R58, R111, R58 ;  /* 0x0000003a6f3a2220 */ /* 0x008fc60000410000 */
[----:B------:R-:W-:Y:S02]  /*36c0*/  @P2 PRMT R49, R49, 0x5410, R60 ;  /* 0x0000541031312816 */ /* 0x000fe4000000003c */
[----:B------:R-:W-:Y:S01]  /*36d0*/  @P2 F2FP.F16.F32.PACK_AB R58, RZ, R58 ;  /* 0x0000003aff3a223e */ /* 0x000fe200000000ff */
[----:B0-----:R-:W-:-:S03]  /*36e0*/  @P2 FMUL.FTZ R56, R105, R56 ;  /* 0x0000003869382220 */ /* 0x001fc60000410000 */
[----:B------:R-:W-:Y:S02]  /*36f0*/  @P2 PRMT R50, R50, 0x5410, R58 ;  /* 0x0000541032322816 */ /* 0x000fe4000000003a */
[----:B------:R-:W-:-:S04]  /*3700*/  @P2 F2FP.F16.F32.PACK_AB R56, RZ, R56 ;  /* 0x00000038ff38223e */ /* 0x000fc800000000ff */
[----:B------:R-:W-:-:S07]  /*3710*/  @P2 PRMT R51, R51, 0x5410, R56 ;  /* 0x0000541033332816 */ /* 0x000fce0000000038 */
.L_x_1051:
[----:B------:R-:W-:Y:S05]  /*3720*/  BSYNC.RECONVERGENT B1 ;  /* 0x0000000000017941 */ /* 0x000fea0003800200 */
.L_x_1048:
[----:B------:R-:W0:Y:S01]  /*3730*/  @P1 LDC.64 R60, c[0x0][0x478] ;  /* 0x00011e00ff3c1b82 */ /* 0x000e220000000a00 */
[----:B------:R-:W-:Y:S02]  /*3740*/  @P1 IADD3 R101, PT, PT, R101, 0x20, RZ ;  /* 0x0000002065651810 */ /* 0x000fe40007ffe0ff */
[----:B------:R-:W-:-:S05]  /*3750*/  @P2 IADD3 R99, PT, PT, R99, 0x20, RZ ;  /* 0x0000002063632810 */ /* 0x000fca0007ffe0ff */
[----:B------:R-:W2:Y:S08]  /*3760*/  @P2 LDC.64 R58, c[0x0][0x468] ;  /* 0x00011a00ff3a2b82 */ /* 0x000eb00000000a00 */
[----:B------:R-:W3:Y:S01]  /*3770*/  LDC.64 R56, c[0x0][0x380] ;  /* 0x0000e000ff387b82 */ /* 0x000ee20000000a00 */
[----:B0-----:R-:W-:-:S05]  /*3780*/  @P1 IMAD.WIDE.U32 R60, R101, 0x10, R60 ;  /* 0x00000010653c1825 */ /* 0x001fca00078e003c */
[----:B------:R4:W-:Y:S01]  /*3790*/  @P1 STG.E.128 desc[UR6][R60.64], R52 ;  /* 0x000000343c001986 */ /* 0x0009e2000c101d06 */
[----:B--2---:R-:W-:-:S05]  /*37a0*/  @P2 IMAD.WIDE.U32 R58, R99, 0x10, R58 ;  /* 0x00000010633a2825 */ /* 0x004fca00078e003a */
[----:B------:R4:W-:Y:S01]  /*37b0*/  @P2 STG.E.128 desc[UR6][R58.64], R48 ;  /* 0x000000303a002986 */ /* 0x0009e2000c101d06 */
[----:B---3--:R-:W-:-:S04]  /*37c0*/  LEA R63, R56, R63, 0x2 ;  /* 0x0000003f383f7211 */ /* 0x008fc800078e10ff */
[----:B------:R-:W-:-:S13]  /*37d0*/  ISETP.GE.AND P0, PT, R63, R57, PT ;  /* 0x000000393f00720c */ /* 0x000fda0003f06270 */
[----:B----4-:R-:W-:Y:S05]  /*37e0*/  @!P0 BRA `(.L_x_1053) ;  /* 0xffffffc800a48947 */ /* 0x010fea000383ffff */
.L_x_1038:
[----:B0-----:R-:W-:Y:S05]  /*37f0*/  BSYNC B0 ;  /* 0x0000000000007941 */ /* 0x001fea0003800000 */
.L_x_1037:
[----:B------:R-:W0:Y:S01]  /*3800*/  S2R R5, SR_CgaCtaId ;  /* 0x0000000000057919 */ /* 0x000e220000008800 */
[C---:B-1----:R-:W-:Y:S01]  /*3810*/  SHF.L.U32 R2, R98.reuse, 0x6, RZ ;  /* 0x0000000662027819 */ /* 0x042fe200000006ff */
        /* <DEDUP_REMOVED lines=45> */
[----:B---3--:R-:W-:-:S03]  /*3af0*/  FADD.FTZ R27, R2, R27 ;  /* 0x0000001b021b7221 */ /* 0x008fc60000010000 */
[----:B------:R-:W-:Y:S01]  /*3b00*/  STS.128 [R0+0x10], R12 ;  /* 0x0000100c00007388 */ /* 0x000fe20000000c00 */
[----:B----4-:R-:W-:-:S03]  /*3b10*/  FADD.FTZ R7, R3, R18 ;  /* 0x0000001203077221 */ /* 0x010fc60000010000 */
[----:B------:R-:W-:Y:S01]  /*3b20*/  STS.128 [R0+0x400], R36 ;  /* 0x0004002400007388 */ /* 0x000fe20000000c00 */
[----:B-----5:R-:W-:-:S03]  /*3b30*/  FADD.FTZ R29, R4, R29 ;  /* 0x0000001d041d7221 */ /* 0x020fc60000010000 */
[----:B------:R-:W-:Y:S01]  /*3b40*/  STS.128 [R0+0x410], R32 ;  /* 0x0004102000007388 */ /* 0x000fe20000000c00 */
[----:B--2---:R-:W-:Y:S01]  /*3b50*/  FADD.FTZ R31, R6, R31 ;  /* 0x0000001f061f7221 */ /* 0x004fe20000010000 */
[----:B------:R-:W-:Y:S08]  /*3b60*/  BAR.SYNC.DEFER_BLOCKING 0x0 ;  /* 0x0000000000007b1d */ /* 0x000ff00000010000 */
[----:B0-----:R-:W0:Y:S01]  /*3b70*/  LDC R10, c[0x0][0x388] ;  /* 0x0000e200ff0a7b82 */ /* 0x001e220000000800 */
[----:B------:R-:W1:Y:S04]  /*3b80*/  LDS R20, [R5] ;  /* 0x0000000005147984 */ /* 0x000e680000000800 */
[----:B------:R-:W2:Y:S01]  /*3b90*/  LDS R22, [R5+0x200] ;  /* 0x0002000005167984 */ /* 0x000ea20000000800 */
[----:B0-----:R-:W-:-:S03]  /*3ba0*/  IMAD R17, R10, UR4, RZ ;  /* 0x000000040a117c24 */ /* 0x001fc6000f8e02ff */
[----:B------:R-:W0:Y:S04]  /*3bb0*/  LDS R41, [R5+0x800] ;  /* 0x0008000005297984 */ /* 0x000e280000000800 */
        /* <DEDUP_REMOVED lines=12> */
[----:B0-----:R-:W-:-:S03]  /*3c80*/  FADD.FTZ R20, R20, R41 ;  /* 0x0000002914147221 */ /* 0x001fc60000010000 */
[----:B------:R-:W0:Y:S01]  /*3c90*/  LDS R15, [R5+0x1600] ;  /* 0x00160000050f7984 */ /* 0x000e220000000800 */
        /* <DEDUP_REMOVED lines=17> */
[----:B-1----:R-:W-:Y:S01]  /*3db0*/  FADD.FTZ R8, R8, R13 ;  /* 0x0000000d08087221 */ /* 0x002fe20000010000 */
[----:B------:R-:W-:-:S03]  /*3dc0*/  IADD3.X R5, PT, PT, R5, UR17, RZ, P1, !PT ;  /* 0x0000001105057c10 */ /* 0x000fc60008ffe4ff */
[----:B------:R-:W-:Y:S01]  /*3dd0*/  STG.E desc[UR6][R2.64], R49 ;  /* 0x0000003102007986 */ /* 0x000fe2000c101906 */
[----:B--2---:R-:W-:-:S03]  /*3de0*/  FADD.FTZ R33, R22, R33 ;  /* 0x0000002116217221 */ /* 0x004fc60000010000 */
[----:B------:R-:W-:Y:S01]  /*3df0*/  STG.E desc[UR6][R4.64], R27 ;  /* 0x0000001b04007986 */ /* 0x000fe2000c101906 */
[----:B0-----:R-:W-:-:S03]  /*3e00*/  FADD.FTZ R0, R0, R15 ;  /* 0x0000000f00007221 */ /* 0x001fc60000010000 */
        /* <DEDUP_REMOVED lines=9> */
.L_x_1042:
[----:B------:R-:W-:Y:S01]  /*3ea0*/  HFMA2 R107, -RZ, RZ, 0, 5.9604644775390625e-08 ;  /* 0x00000001ff6b7431 */ /* 0x000fe200000001ff */
[----:B------:R-:W-:Y:S01]  /*3eb0*/  BSSY B1, `(.L_x_1054) ;  /* 0x0000007000017945 */ /* 0x000fe20003800000 */
[----:B------:R-:W-:Y:S02]  /*3ec0*/  MOV R106, R98 ;  /* 0x00000062006a7202 */ /* 0x000fe40000000f00 */
[----:B------:R-:W-:Y:S02]  /*3ed0*/  MOV R108, 0x1f ;  /* 0x0000001f006c7802 */ /* 0x000fe40000000f00 */
[----:B------:R-:W-:-:S07]  /*3ee0*/  MOV R105, 0xffffffff ;  /* 0xffffffff00697802 */ /* 0x000fce0000000f00 */
[----:B-1----:R-:W-:Y:S05]  /*3ef0*/  WARPSYNC.COLLECTIVE R105, `(.L_x_1055) ;  /* 0x0000000069087348 */ /* 0x002fea0003c00000 */
[----:B------:R0:W2:Y:S02]  /*3f00*/  SHFL.BFLY P1, R104, R106, R107, R108 ;  /* 0x0c00006b6a687389 */ /* 0x0000a4000002006c */
[----:B012---:R-:W-:Y:S05]  /*3f10*/  ENDCOLLECTIVE ;  /* 0x000000000000791b */ /* 0x007fea0003800000 */
.L_x_1055:
[----:B------:R-:W-:Y:S05]  /*3f20*/  BSYNC B1 ;  /* 0x0000000000017941 */ /* 0x000fea0003800000 */
.L_x_1054:
        /* <DEDUP_REMOVED lines=8> */
.L_x_1056:
[----:B------:R-:W-:-:S05]  /*3fb0*/  FADD.FTZ R59, R59, R98 ;  /* 0x000000623b3b7221 */ /* 0x000fca0000010000 */
[----:B------:R-:W-:Y:S01]  /*3fc0*/  MOV R106, R59 ;  /* 0x0000003b006a7202 */ /* 0x000fe20000000f00 */
[----:B------:R-:W-:Y:S01]  /*3fd0*/  HFMA2 R107, -RZ, RZ, 0, 1.1920928955078125e-07 ;  /* 0x00000002ff6b7431 */ /* 0x000fe200000001ff */
[----:B------:R-:W-:-:S07]  /*3fe0*/  MOV R94, R104 ;  /* 0x00000068005e7202 */ /* 0x000fce0000000f00 */
[----:B------:R-:W-:Y:S05]  /*3ff0*/  WARPSYNC.COLLECTIVE R105, `(.L_x_1057) ;  /* 0x0000000069087348 */ /* 0x000fea0003c00000 */
[----:B------:R0:W1:Y:S02]  /*4000*/  SHFL.BFLY P1, R104, R106, R107, R108 ;  /* 0x0c00006b6a687389 */ /* 0x000064000002006c */
[----:B01----:R-:W-:Y:S05]  /*4010*/  ENDCOLLECTIVE ;  /* 0x000000000000791b */ /* 0x003fea0003800000 */
.L_x_1057:
[----:B------:R-:W-:-:S05]  /*4020*/  FADD.FTZ R94, R94, R99 ;  /* 0x000000635e5e7221 */ /* 0x000fca0000010000 */
[----:B------:R-:W-:Y:S02]  /*4030*/  MOV R106, R94 ;  /* 0x0000005e006a7202 */ /* 0x000fe40000000f00 */
[----:B------:R-:W-:-:S07]  /*4040*/  MOV R100, R104 ;  /* 0x0000006800647202 */ /* 0x000fce0000000f00 */
[----:B------:R-:W-:Y:S05]  /*4050*/  WARPSYNC.COLLECTIVE R105, `(.L_x_1058) ;  /* 0x0000000069087348 */ /* 0x000fea0003c00000 */
[----:B------:R0:W1:Y:S02]  /*4060*/  SHFL.BFLY P1, R104, R106, R107, R108 ;  /* 0x0c00006b6a687389 */ /* 0x000064000002006c */
[----:B01----:R-:W-:Y:S05]  /*4070*/  ENDCOLLECTIVE ;  /* 0x000000000000791b */ /* 0x003fea0003800000 */
.L_x_1058:
[----:B------:R-:W-:-:S05]  /*4080*/  FADD.FTZ R100, R59, R100 ;  /* 0x000000643b647221 */ /* 0x000fca0000010000 */
[----:B------:R-:W-:Y:S01]  /*4090*/  MOV R106, R100 ;  /* 0x00000064006a7202 */ /* 0x000fe20000000f00 */
[----:B------:R-:W-:Y:S01]  /*40a0*/  HFMA2 R107, -RZ, RZ, 0, 2.384185791015625e-07 ;  /* 0x00000004ff6b7431 */ /* 0x000fe200000001ff */
[----:B------:R-:W-:-:S07]  /*40b0*/  MOV R61, R104 ;  /* 0x00000068003d7202 */ /* 0x000fce0000000f00 */
[----:B------:R-:W-:Y:S05]  /*40c0*/  WARPSYNC.COLLECTIVE R105, `(.L_x_1059) ;  /* 0x0000000069087348 */ /* 0x000fea0003c00000 */
[----:B------:R0:W1:Y:S02]  /*40d0*/  SHFL.BFLY P1, R104, R106, R107, R108 ;  /* 0x0c00006b6a687389 */ /* 0x000064000002006c */
[----:B01----:R-:W-:Y:S05]  /*40e0*/  ENDCOLLECTIVE ;  /* 0x000000000000791b */ /* 0x003fea0003800000 */
.L_x_1059:
[----:B------:R-:W-:-:S05]  /*40f0*/  FADD.FTZ R61, R94, R61 ;  /* 0x0000003d5e3d7221 */ /* 0x000fca0000010000 */
[----:B------:R-:W-:Y:S02]  /*4100*/  MOV R106, R61 ;  /* 0x0000003d006a7202 */ /* 0x000fe40000000f00 */
[----:B------:R-:W-:-:S07]  /*4110*/  MOV R101, R104 ;  /* 0x0000006800657202 */ /* 0x000fce0000000f00 */
[----:B------:R-:W-:Y:S05]  /*4120*/  WARPSYNC.COLLECTIVE R105, `(.L_x_1060) ;  /* 0x0000000069087348 */ /* 0x000fea0003c00000 */
[----:B------:R0:W1:Y:S02]  /*4130*/  SHFL.BFLY P1, R104, R106, R107, R108 ;  /* 0x0c00006b6a687389 */ /* 0x000064000002006c */
[----:B01----:R-:W-:Y:S05]  /*4140*/  ENDCOLLECTIVE ;  /* 0x000000000000791b */ /* 0x003fea0003800000 */
.L_x_1060:
[----:B------:R-:W-:-:S05]  /*4150*/  FADD.FTZ R101, R100, R101 ;  /* 0x0000006564657221 */ /* 0x000fca0000010000 */
[----:B------:R-:W-:Y:S01]  /*4160*/  MOV R106, R101 ;  /* 0x00000065006a7202 */ /* 0x000fe20000000f00 */
[----:B------:R-:W-:Y:S01]  /*4170*/  HFMA2 R107, -RZ, RZ, 0, 4.76837158203125e-07 ;  /* 0x00000008ff6b7431 */ /* 0x000fe200000001ff */
[----:B------:R-:W-:-:S07]  /*4180*/  MOV R102, R104 ;  /* 0x0000006800667202 */ /* 0x000fce0000000f00 */
[----:B------:R-:W-:Y:S05]  /*4190*/  WARPSYNC.COLLECTIVE R105, `(.L_x_1061) ;  /* 0x0000000069087348 */ /* 0x000fea0003c00000 */
[----:B------:R0:W1:Y:S02]  /*41a0*/  SHFL.BFLY P1, R104, R106, R107, R108 ;  /* 0x0c00006b6a687389 */ /* 0x000064000002006c */
[----:B01----:R-:W-:Y:S05]  /*41b0*/  ENDCOLLECTIVE ;  /* 0x000000000000791b */ /* 0x003fea0003800000 */
.L_x_1061:
[----:B------:R-:W-:-:S05]  /*41c0*/  FADD.FTZ R102, R61, R102 ;  /* 0x000000663d667221 */ /* 0x000fca0000010000 */
[----:B------:R-:W-:Y:S02]  /*41d0*/  MOV R106, R102 ;  /* 0x00000066006a7202 */ /* 0x000fe40000000f00 */
[----:B------:R-:W-:-:S07]  /*41e0*/  MOV R98, R104 ;  /* 0x0000006800627202 */ /* 0x000fce0000000f00 */
[----:B------:R-:W-:Y:S05]  /*41f0*/  WARPSYNC.COLLECTIVE R105, `(.L_x_1062) ;  /* 0x0000000069087348 */ /* 0x000fea0003c00000 */
[----:B------:R0:W1:Y:S02]  /*4200*/  SHFL.BFLY P1, R104, R106, R107, R108 ;  /* 0x0c00006b6a687389 */ /* 0x000064000002006c */
[----:B01----:R-:W-:Y:S05]  /*4210*/  ENDCOLLECTIVE ;  /* 0x000000000000791b */ /* 0x003fea0003800000 */
.L_x_1062:
[----:B------:R-:W-:-:S05]  /*4220*/  FADD.FTZ R103, R101, R98 ;  /* 0x0000006265677221 */ /* 0x000fca0000010000 */
[----:B------:R-:W-:Y:S01]  /*4230*/  MOV R106, R103 ;  /* 0x00000067006a7202 */ /* 0x000fe20000000f00 */
[----:B------:R-:W-:Y:S01]  /*4240*/  HFMA2 R107, -RZ, RZ, 0, 9.5367431640625e-07 ;  /* 0x00000010ff6b7431 */ /* 0x000fe200000001ff */
[----:B------:R-:W-:-:S07]  /*4250*/  MOV R99, R104 ;  /* 0x0000006800637202 */ /* 0x000fce0000000f00 */
[----:B------:R-:W-:Y:S05]  /*4260*/  WARPSYNC.COLLECTIVE R105, `(.L_x_1063) ;  /* 0x0000000069087348 */ /* 0x000fea0003c00000 */
[----:B------:R0:W1:Y:S02]  /*4270*/  SHFL.BFLY P1, R104, R106, R107, R108 ;  /* 0x0c00006b6a687389 */ /* 0x000064000002006c */
[----:B01----:R-:W-:Y:S05]  /*4280*/  ENDCOLLECTIVE ;  /* 0x000000000000791b */ /* 0x003fea0003800000 */
.L_x_1063:
[----:B------:R-:W-:-:S05]  /*4290*/  FADD.FTZ R99, R102, R99 ;  /* 0x0000006366637221 */ /* 0x000fca0000010000 */
[----:B------:R-:W-:Y:S02]  /*42a0*/  MOV R106, R99 ;  /* 0x00000063006a7202 */ /* 0x000fe40000000f00 */
[----:B------:R-:W-:-:S07]  /*42b0*/  MOV R94, R104 ;  /* 0x00000068005e7202 */ /* 0x000fce0000000f00 */
[----:B------:R-:W-:Y:S05]  /*42c0*/  WARPSYNC.COLLECTIVE R105, `(.L_x_1064) ;  /* 0x0000000069087348 */ /* 0x000fea0003c00000 */
[----:B------:R0:W1:Y:S02]  /*42d0*/  SHFL.BFLY P1, R104, R106, R107, R108 ;  /* 0x0c00006b6a687389 */ /* 0x000064000002006c */
[----:B01----:R-:W-:Y:S05]  /*42e0*/  ENDCOLLECTIVE ;  /* 0x000000000000791b */ /* 0x003fea0003800000 */
.L_x_1064:
[----:B------:R-:W-:Y:S05]  /*42f0*/  BRA `(.L_x_1065) ;  /* 0xffffffcc00c07947 */ /* 0x000fea000383ffff */
.L_x_1066:
        /* <DEDUP_REMOVED lines=16> */
.L_x_11171:


//--------------------- .text._ZN10layer_norm13ln_bwd_kernelINS_13Kernel_traitsI6__halfS2_S2_S2_fjLj512ELj1ELj4ELj1ELj16ENS_18Kernel_traits_baseILj512ES2_S2_S2_S2_fjLj128EEEEELb0ELb1ELb0ELb0EEEvNS_9BwdParamsE --------------------------
	.section	.text._ZN10layer_norm13ln_bwd_kernelINS_13Kernel_traitsI6__halfS2_S2_S2_fjLj512ELj1ELj4ELj1ELj16ENS_18Kernel_traits_baseILj512ES2_S2_S2_S2_fjLj128EEEEELb0ELb1ELb0ELb0EEEvNS_9BwdParamsE,"ax",@progbits
	.align	128
        .global         _ZN10layer_norm13ln_bwd_kernelINS_13Kernel_traitsI6__halfS2_S2_S2_fjLj512ELj1ELj4ELj1ELj16ENS_18Kernel_traits_baseILj512ES2_S2_S2_S2_fjLj128EEEEELb0ELb1ELb0ELb0EEEvNS_9BwdParamsE
        .type           _ZN10layer_norm13ln_bwd_kernelINS_13Kernel_traitsI6__halfS2_S2_S2_fjLj512ELj1ELj4ELj1ELj16ENS_18Kernel_traits_baseILj512ES2_S2_S2_S2_fjLj128EEEEELb0ELb1ELb0ELb0EEEvNS_9BwdParamsE,@function
        .size           _ZN10layer_norm13ln_bwd_kernelINS_13Kernel_traitsI6__halfS2_S2_S2_fjLj512ELj1ELj4ELj1ELj16ENS_18Kernel_traits_baseILj512ES2_S2_S2_S2_fjLj128EEEEELb0ELb1ELb0ELb0EEEvNS_9BwdParamsE,(.L_x_11172 - _ZN10layer_norm13ln_bwd_kernelINS_13Kernel_traitsI6__halfS2_S2_S2_fjLj512ELj1ELj4ELj1ELj16ENS_18Kernel_traits_baseILj512ES2_S2_S2_S2_fjLj128EEEEELb0ELb1ELb0ELb0EEEvNS_9BwdParamsE)
        .other          _ZN10layer_norm13ln_bwd_kernelINS_13Kernel_traitsI6__halfS2_S2_S2_fjLj512ELj1ELj4ELj1ELj16ENS_18Kernel_traits_baseILj512ES2_S2_S2_S2_fjLj128EEEEELb0ELb1ELb0ELb0EEEvNS_9BwdParamsE,@"STO_CUDA_ENTRY STV_DEFAULT"
_ZN10layer_norm13ln_bwd_kernelINS_13Kernel_traitsI6__halfS2_S2_S2_fjLj512ELj1ELj4ELj1ELj16ENS_18Kernel_traits_baseILj512ES2_S2_S2_S2_fjLj128EEEEELb0ELb1ELb0ELb0EEEvNS_9BwdParamsE:
.text._ZN10layer_norm13ln_bwd_kernelINS_13Kernel_traitsI6__halfS2_S2_S2_fjLj512ELj1ELj4ELj1ELj16ENS_18Kernel_traits_baseILj512ES2_S2_S2_S2_fjLj128EEEEELb0ELb1ELb0ELb0EEEvNS_9BwdParamsE:
        /* <DEDUP_REMOVED lines=16> */
[C---:B------:R-:W-:Y:S01]  /*0100*/  ISETP.GE.U32.AND P0, PT, R84.reuse, 0x20, PT ;  /* 0x000000205400780c */ /* 0x040fe20003f06070 */
[----:B------:R-:W0:Y:S01]  /*0110*/  S2UR UR4, SR_CTAID.X ;  /* 0x00000000000479c3 */ /* 0x000e220000002500 */
[----:B------:R-:W-:-:S11]  /*0120*/  ISETP.GE.U32.AND P1, PT, R84, 0x40, PT ;  /* 0x000000405400780c */ /* 0x000fd60003f26070 */
[----:B------:R-:W2:Y:S08]  /*0130*/  @P0 LDC.64 R2, c[0x0][0x3d0] ;  /* 0x0000f400ff020b82 */ /* 0x000eb00000000a00 */
[----:B------:R-:W3:Y:S08]  /*0140*/  @P0 LDC.64 R16, c[0x0][0x3e8] ;  /* 0x0000fa00ff100b82 */ /* 0x000ef00000000a00 */
[----:B------:R-:W4:Y:S01]  /*0150*/  @P1 LDC.64 R18, c[0x0][0x3d0] ;  /* 0x0000f400ff121b82 */ /* 0x000f220000000a00 */
[----:B0-----:R-:W-:-:S07]  /*0160*/  USHF.L.U32 UR4, UR4, 0x2, URZ ;  /* 0x0000000204047899 */ /* 0x001fce00080006ff */
[----:B------:R-:W0:Y:S01]  /*0170*/  @P1 LDC.64 R20, c[0x0][0x3e8] ;  /* 0x0000fa00ff141b82 */ /* 0x000e220000000a00 */
[----:B--2---:R-:W-:-:S05]  /*0180*/  @P0 IMAD.WIDE.U32 R2, R23, 0x10, R2 ;  /* 0x0000001017020825 */ /* 0x004fca00078e0002 */
[----:B------:R2:W5:Y:S01]  /*0190*/  @P0 LDG.E.128 R92, desc[UR6][R2.64] ;  /* 0x00000006025c0981 */ /* 0x000562000c1e1d00 */
[C---:B---3--:R-:W-:Y:S01]  /*01a0*/  @P0 IMAD.WIDE.U32 R16, R23.reuse, 0x10, R16 ;  /* 0x0000001017100825 */ /* 0x048fe200078e0010 */
[----:B------:R-:W-:-:S04]  /*01b0*/  @P0 LOP3.LUT R23, R23, 0x20, RZ, 0xfc, !PT ;  /* 0x0000002017170812 */ /* 0x000fc800078efcff */
[----:B------:R3:W5:Y:S01]  /*01c0*/  @P0 LDG.E.128 R4, desc[UR6][R16.64] ;  /* 0x0000000610040981 */ /* 0x000762000c1e1d00 */
[----:B--2---:R-:W-:Y:S01]  /*01d0*/  SHF.R.U32.HI R2, RZ, 0x5, R86 ;  /* 0x00000005ff027819 */ /* 0x004fe20000011656 */
[----:B----4-:R-:W-:-:S03]  /*01e0*/  @P1 IMAD.WIDE.U32 R18, R23, 0x10, R18 ;  /* 0x0000001017121825 */ /* 0x010fc600078e0012 */
[----:B------:R-:W-:Y:S02]  /*01f0*/  LOP3.LUT R2, R2, UR4, RZ, 0xfc, !PT ;  /* 0x0000000402027c12 */ /* 0x000fe4000f8efcff */
[----:B------:R-:W-:Y:S01]  /*0200*/  CS2R R24, SRZ ;  /* 0x0000000000187805 */ /* 0x000fe2000001ff00 */
[----:B------:R2:W5:Y:S01]  /*0210*/  @P1 LDG.E.128 R8, desc[UR6][R18.64] ;  /* 0x0000000612081981 */ /* 0x000562000c1e1d00 */
[----:B------:R-:W-:Y:S01]  /*0220*/  ISETP.GE.AND P0, PT, R2, UR5, PT ;  /* 0x0000000502007c0c */ /* 0x000fe2000bf06270 */
[----:B0-----:R-:W-:Y:S01]  /*0230*/  @P1 IMAD.WIDE.U32 R20, R23, 0x10, R20 ;  /* 0x0000001017141825 */ /* 0x001fe200078e0014 */
[----:B------:R-:W-:Y:S02]  /*0240*/  CS2R R26, SRZ ;  /* 0x00000000001a7805 */ /* 0x000fe4000001ff00 */
[----:B------:R-:W-:Y:S02]  /*0250*/  CS2R R28, SRZ ;  /* 0x00000000001c7805 */ /* 0x000fe4000001ff00 */
[----:B------:R-:W-:-:S02]  /*0260*/  CS2R R30, SRZ ;  /* 0x00000000001e7805 */ /* 0x000fc4000001ff00 */
[----:B---3--:R-:W-:Y:S01]  /*0270*/  CS2R R16, SRZ ;  /* 0x0000000000107805 */ /* 0x008fe2000001ff00 */
[----:B------:R0:W5:Y:S01]  /*0280*/  @P1 LDG.E.128 R12, desc[UR6][R20.64] ;  /* 0x00000006140c1981 */ /* 0x000162000c1e1d00 */
[----:B------:R-:W-:Y:S02]  /*0290*/  CS2R R22, SRZ ;  /* 0x0000000000167805 */ /* 0x000fe4000001ff00 */
[----:B--2---:R-:W-:Y:S02]  /*02a0*/  CS2R R18, SRZ ;  /* 0x0000000000127805 */ /* 0x004fe4000001ff00 */
[----:B------:R-:W-:Y:S02]  /*02b0*/  CS2R R48, SRZ ;  /* 0x0000000000307805 */ /* 0x000fe4000001ff00 */
[----:B------:R-:W-:Y:S02]  /*02c0*/  CS2R R50, SRZ ;  /* 0x0000000000327805 */ /* 0x000fe4000001ff00 */
[----:B------:R-:W-:-:S02]  /*02d0*/  CS2R R52, SRZ ;  /* 0x0000000000347805 */ /* 0x000fc4000001ff00 */
[----:B------:R-:W-:Y:S02]  /*02e0*/  CS2R R54, SRZ ;  /* 0x0000000000367805 */ /* 0x000fe4000001ff00 */
[----:B------:R-:W-:Y:S02]  /*02f0*/  CS2R R36, SRZ ;  /* 0x0000000000247805 */ /* 0x000fe4000001ff00 */
[----:B------:R-:W-:Y:S02]  /*0300*/  CS2R R38, SRZ ;  /* 0x0000000000267805 */ /* 0x000fe4000001ff00 */
[----:B------:R-:W-:Y:S02]  /*0310*/  CS2R R40, SRZ ;  /* 0x0000000000287805 */ /* 0x000fe4000001ff00 */
[----:B0-----:R-:W-:Y:S02]  /*0320*/  CS2R R20, SRZ ;  /* 0x0000000000147805 */ /* 0x001fe4000001ff00 */
        /* <DEDUP_REMOVED lines=8> */
[----:B------:R-:W-:Y:S01]  /*03b0*/  CS2R R74, SRZ ;  /* 0x00000000004a7805 */ /* 0x000fe2000001ff00 */
[----:B-1----:R-:W-:Y:S06]  /*03c0*/  @P0 BRA `(.L_x_1067) ;  /* 0x0000004400900947 */ /* 0x002fec0003800000 */
        /* <DEDUP_REMOVED lines=27> */
.L_x_1091:
[----:B0-----:R-:W0:Y:S08]  /*0580*/  @P0 LDC.64 R80, c[0x0][0x3e0] ;  /* 0x0000f800ff500b82 */ /* 0x001e300000000a00 */
[----:B------:R-:W1:Y:S08]  /*0590*/  LDC.64 R76, c[0x0][0x3c0] ;  /* 0x0000f000ff4c7b82 */ /* 0x000e700000000a00 */
        /* <DEDUP_REMOVED lines=35> */
[----:B------:R-:W-:Y:S02]  /*07d0*/  HADD2.F32 R89, -RZ, R92.H1_H1 ;  /* 0x3000005cff597230 */ /* 0x000fe40000004100 */
[----:B------:R-:W-:Y:S02]  /*07e0*/  HADD2.F32 R103, -RZ, R95.H0_H0 ;  /* 0x2000005fff677230 */ /* 0x000fe40000004100 */
[--C-:B--2---:R-:W-:Y:S02]  /*07f0*/  HADD2.F32 R90, -RZ, R76.reuse.H0_H0 ;  /* 0x2000004cff5a7230 */ /* 0x104fe40000004100 */
[----:B------:R-:W-:Y:S02]  /*0800*/  HADD2.F32 R96, -RZ, R76.H1_H1 ;  /* 0x3000004cff607230 */ /* 0x000fe40000004100 */
[--C-:B------:R-:W-:Y:S02]  /*0810*/  HADD2.F32 R98, -RZ, R77.reuse.H0_H0 ;  /* 0x2000004dff627230 */ /* 0x100fe40000004100 */
[----:B------:R-:W-:Y:S01]  /*0820*/  FADD.FTZ R3, -R123, R90 ;  /* 0x0000005a7b037221 */ /* 0x000fe20000010100 */
[----:B------:R-:W-:-:S02]  /*0830*/  HADD2.F32 R100, -RZ, R77.H1_H1 ;  /* 0x3000004dff647230 */ /* 0x000fc40000004100 */
[----:B------:R-:W-:Y:S02]  /*0840*/  HADD2.F32 R76, -RZ, R92.H0_H0 ;  /* 0x2000005cff4c7230 */ /* 0x000fe40000004100 */
[----:B-----5:R-:W-:Y:S01]  /*0850*/  FMUL.FTZ R3, R88, R3 ;  /* 0x0000000358037220 */ /* 0x020fe20000410000 */
[----:B---3--:R-:W-:Y:S02]  /*0860*/  HADD2.F32 R77, -RZ, R80.H0_H0 ;  /* 0x20000050ff4d7230 */ /* 0x008fe40000004100 */
[----:B------:R-:W-:Y:S01]  /*0870*/  FADD.FTZ R91, -R123, R98 ;  /* 0x000000627b5b7221 */ /* 0x000fe20000010100 */
[----:B------:R-:W-:Y:S02]  /*0880*/  HADD2.F32 R97, -RZ, R81.H0_H0 ;  /* 0x20000051ff617230 */ /* 0x000fe40000004100 */
[----:B------:R-:W-:Y:S02]  /*0890*/  HADD2.F32 R104, -RZ, R78.H1_H1 ;  /* 0x3000004eff687230 */ /* 0x000fe40000004100 */
[----:B------:R-:W-:Y:S01]  /*08a0*/  FMUL.FTZ R90, R76, R77 ;  /* 0x0000004d4c5a7220 */ /* 0x000fe20000410000 */
[----:B------:R-:W-:-:S02]  /*08b0*/  HADD2.F32 R76, -RZ, R93.H0_H0 ;  /* 0x2000005dff4c7230 */ /* 0x000fc40000004100 */
[----:B------:R-:W-:Y:S01]  /*08c0*/  FADD.FTZ R48, R48, R77 ;  /* 0x0000004d30307221 */ /* 0x000fe20000010000 */
[----:B------:R-:W-:Y:S01]  /*08d0*/  FFMA.FTZ R24, R3, R77, R24 ;  /* 0x0000004d03187223 */ /* 0x000fe20000010018 */
[C---:B------:R-:W-:Y:S01]  /*08e0*/  FADD.FTZ R77, -R123.reuse, R100 ;  /* 0x000000647b4d7221 */ /* 0x040fe20000010100 */
[----:B------:R-:W-:Y:S02]  /*08f0*/  HADD2.F32 R102, -RZ, R78.H0_H0 ;  /* 0x2000004eff667230 */ /* 0x000fe40000004100 */
[----:B------:R-:W-:Y:S01]  /*0900*/  FMUL.FTZ R98, R76, R97 ;  /* 0x000000614c627220 */ /* 0x000fe20000410000 */
[----:B------:R-:W-:Y:S02]  /*0910*/  HADD2.F32 R101, -RZ, R82.H0_H0 ;  /* 0x20000052ff657230 */ /* 0x000fe40000004100 */
[----:B------:R-:W-:Y:S01]  /*0920*/  FMUL.FTZ R100, R88, R77 ;  /* 0x0000004d58647220 */ /* 0x000fe20000410000 */
[----:B------:R-:W-:Y:S02]  /*0930*/  HADD2.F32 R76, -RZ, R94.H0_H0 ;  /* 0x2000005eff4c7230 */ /* 0x000fe40000004100 */
[----:B------:R-:W-:Y:S01]  /*0940*/  FADD.FTZ R77, -R123, R104 ;  /* 0x000000687b4d7221 */ /* 0x000fe20000010100 */
[----:B------:R-:W-:-:S02]  /*0950*/  HADD2.F32 R80, -RZ, R80.H1_H1 ;  /* 0x30000050ff507230 */ /* 0x000fc40000004100 */
[----:B------:R-:W-:Y:S01]  /*0960*/  FMUL.FTZ R91, R88, R91 ;  /* 0x0000005b585b7220 */ /* 0x000fe20000410000 */
[--C-:B------:R-:W-:Y:S02]  /*0970*/  HADD2.F32 R106, -RZ, R79.reuse.H0_H0 ;  /* 0x2000004fff6a7230 */ /* 0x100fe40000004100 */
[C---:B------:R-:W-:Y:S01]  /*0980*/  FADD.FTZ R99, -R123.reuse, R102 ;  /* 0x000000667b637221 */ /* 0x040fe20000010100 */
[----:B------:R-:W-:Y:S02]  /*0990*/  HADD2.F32 R126, -RZ, R79.H1_H1 ;  /* 0x3000004fff7e7230 */ /* 0x000fe40000004100 */
[----:B------:R-:W-:Y:S01]  /*09a0*/  FADD.FTZ R79, -R123, R96 ;  /* 0x000000607b4f7221 */ /* 0x000fe20000010100 */
[----:B------:R-:W-:Y:S02]  /*09b0*/  HADD2.F32 R81, -RZ, R81.H1_H1 ;  /* 0x30000051ff517230 */ /* 0x000fe40000004100 */
[----:B------:R-:W-:Y:S01]  /*09c0*/  FMUL.FTZ R102, R76, R101 ;  /* 0x000000654c667220 */ /* 0x000fe20000410000 */
[----:B------:R-:W-:-:S02]  /*09d0*/  HADD2.F32 R78, -RZ, R93.H1_H1 ;  /* 0x3000005dff4e7230 */ /* 0x000fc40000004100 */
[----:B------:R-:W-:Y:S01]  /*09e0*/  FMUL.FTZ R89, R89, R80 ;  /* 0x0000005059597220 */ /* 0x000fe20000410000 */
[C---:B------:R-:W-:Y:S01]  /*09f0*/  FMUL.FTZ R104, R88.reuse, R77 ;  /* 0x0000004d58687220 */ /* 0x040fe20000410000 */
[----:B------:R-:W-:Y:S01]  /*0a00*/  FADD.FTZ R76, RZ, R90 ;  /* 0x0000005aff4c7221 */ /* 0x000fe20000010000 */
[----:B------:R-:W-:Y:S01]  /*0a10*/  FMUL.FTZ R96, R88, R79 ;  /* 0x0000004f58607220 */ /* 0x000fe20000410000 */
[----:B------:R-:W-:Y:S01]  /*0a20*/  FADD.FTZ R50, R50, R97 ;  /* 0x0000006132327221 */ /* 0x000fe20000010000 */
[----:B------:R-:W-:Y:S01]  /*0a30*/  FFMA.FTZ R26, R91, R97, R26 ;  /* 0x000000615b1a7223 */ /* 0x000fe2000001001a */
[----:B------:R-:W-:Y:S01]  /*0a40*/  FFMA.FTZ R77, R3, R90, RZ ;  /* 0x0000005a034d7223 */ /* 0x000fe200000100ff */
[----:B------:R-:W-:Y:S01]  /*0a50*/  FMUL.FTZ R97, R78, R81 ;  /* 0x000000514e617220 */ /* 0x000fe20000410000 */
[----:B------:R-:W-:Y:S02]  /*0a60*/  HADD2.F32 R82, -RZ, R82.H1_H1 ;  /* 0x30000052ff527230 */ /* 0x000fe40000004100 */
[----:B------:R-:W-:Y:S01]  /*0a70*/  FMUL.FTZ R99, R88, R99 ;  /* 0x0000006358637220 */ /* 0x000fe20000410000 */
[----:B------:R-:W-:-:S02]  /*0a80*/  HADD2.F32 R78, -RZ, R94.H1_H1 ;  /* 0x3000005eff4e7230 */ /* 0x000fc40000004100 */
[----:B------:R-:W-:Y:S01]  /*0a90*/  FADD.FTZ R79, R76, R89 ;  /* 0x000000594c4f7221 */ /* 0x000fe20000010000 */
[----:B------:R-:W-:Y:S01]  /*0aa0*/  FFMA.FTZ R76, R96, R89, R77 ;  /* 0x00000059604c7223 */ /* 0x000fe2000001004d */
[----:B------:R-:W-:Y:S01]  /*0ab0*/  FADD.FTZ R52, R52, R101 ;  /* 0x0000006534347221 */ /* 0x000fe20000010000 */
[----:B------:R-:W-:Y:S01]  /*0ac0*/  FFMA.FTZ R28, R99, R101, R28 ;  /* 0x00000065631c7223 */ /* 0x000fe2000001001c */
[----:B------:R-:W-:Y:S01]  /*0ad0*/  FMUL.FTZ R101, R78, R82 ;  /* 0x000000524e657220 */ /* 0x000fe20000410000 */
[----:B------:R-:W-:Y:S01]  /*0ae0*/  FADD.FTZ R78, R79, R98 ;  /* 0x000000624f4e7221 */ /* 0x000fe20000010000 */
[----:B------:R-:W-:Y:S01]  /*0af0*/  FFMA.FTZ R77, R91, R98, R76 ;  /* 0x000000625b4d7223 */ /* 0x000fe2000001004c */
[----:B------:R-:W-:Y:S01]  /*0b00*/  FADD.FTZ R105, -R123, R106 ;  /* 0x0000006a7b697221 */ /* 0x000fe20000010100 */
[--C-:B------:R-:W-:Y:S02]  /*0b10*/  HADD2.F32 R108, -RZ, R83.reuse.H0_H0 ;  /* 0x20000053ff6c7230 */ /* 0x100fe40000004100 */
[----:B------:R-:W-:Y:S01]  /*0b20*/  FADD.FTZ R79, R78, R97 ;  /* 0x000000614e4f7221 */ /* 0x000fe20000010000 */
[----:B------:R-:W-:Y:S01]  /*0b30*/  FFMA.FTZ R76, R100, R97, R77 ;  /* 0x00000061644c7223 */ /* 0x000fe2000001004d */
[----:B------:R-:W-:Y:S01]  /*0b40*/  FADD.FTZ R49, R49, R80 ;  /* 0x0000005031317221 */ /* 0x000fe20000010000 */
[----:B------:R-:W-:Y:S01]  /*0b50*/  FFMA.FTZ R25, R96, R80, R25 ;  /* 0x0000005060197223 */ /* 0x000fe20000010019 */
[----:B------:R-:W-:Y:S01]  /*0b60*/  FADD.FTZ R78, R79, R102 ;  /* 0x000000664f4e7221 */ /* 0x000fe20000010000 */
[----:B------:R-:W-:Y:S01]  /*0b70*/  FFMA.FTZ R77, R99, R102, R76 ;  /* 0x00000066634d7223 */ /* 0x000fe2000001004c */
[----:B------:R-:W-:Y:S01]  /*0b80*/  FMUL.FTZ R105, R88, R105 ;  /* 0x0000006958697220 */ /* 0x000fe20000410000 */
[----:B------:R-:W-:-:S02]  /*0b90*/  HADD2.F32 R83, -RZ, R83.H1_H1 ;  /* 0x30000053ff537230 */ /* 0x000fc40000004100 */
[----:B------:R-:W-:Y:S01]  /*0ba0*/  FADD.FTZ R79, -R123, R126 ;  /* 0x0000007e7b4f7221 */ /* 0x000fe20000010100 */
[----:B------:R-:W-:Y:S02]  /*0bb0*/  HADD2.F32 R80, -RZ, R95.H1_H1 ;  /* 0x3000005fff507230 */ /* 0x000fe40000004100 */
[-C--:B------:R-:W-:Y:S01]  /*0bc0*/  FMUL.FTZ R103, R103, R108.reuse ;  /* 0x0000006c67677220 */ /* 0x080fe20000410000 */
[----:B------:R-:W-:Y:S01]  /*0bd0*/  FADD.FTZ R78, R78, R101 ;  /* 0x000000654e4e7221 */ /* 0x000fe20000010000 */
[----:B------:R-:W-:Y:S01]  /*0be0*/  FFMA.FTZ R76, R104, R101, R77 ;  /* 0x00000065684c7223 */ /* 0x000fe2000001004d */
        /* <DEDUP_REMOVED lines=15> */
.L_x_1071:
[----:B------:R-:W-:Y:S05]  /*0ce0*/  BSYNC.RECONVERGENT B1 ;  /* 0x0000000000017941 */ /* 0x000fea0003800200 */
.L_x_1070:
        /* <DEDUP_REMOVED lines=8> */
[----:B--2---:R-:W-:Y:S02]  /*0d70*/  HADD2.F32 R110, -RZ, R76.H0_H0 ;  /* 0x2000004cff6e7230 */ /* 0x004fe40000004100 */
[--C-:B------:R-:W-:Y:S02]  /*0d80*/  HADD2.F32 R114, -RZ, R77.reuse.H0_H0 ;  /* 0x2000004dff727230 */ /* 0x100fe40000004100 */
[----:B------:R-:W-:Y:S02]  /*0d90*/  HADD2.F32 R116, -RZ, R77.H1_H1 ;  /* 0x3000004dff747230 */ /* 0x000fe40000004100 */
[----:B------:R-:W-:Y:S01]  /*0da0*/  FADD.FTZ R107, -R123, R110 ;  /* 0x0000006e7b6b7221 */ /* 0x000fe20000010100 */
[----:B------:R-:W-:-:S02]  /*0db0*/  HADD2.F32 R110, -RZ, R8.H0_H0 ;  /* 0x20000008ff6e7230 */ /* 0x000fc40000004100 */
[----:B------:R-:W-:Y:S01]  /*0dc0*/  FADD.FTZ R111, -R123, R114 ;  /* 0x000000727b6f7221 */ /* 0x000fe20000010100 */
[----:B---3--:R-:W-:Y:S02]  /*0dd0*/  HADD2.F32 R77, -RZ, R80.H0_H0 ;  /* 0x20000050ff4d7230 */ /* 0x008fe40000004100 */
[C---:B-----5:R-:W-:Y:S01]  /*0de0*/  FMUL.FTZ R107, R88.reuse, R107 ;  /* 0x0000006b586b7220 */ /* 0x060fe20000410000 */
[----:B------:R-:W-:Y:S02]  /*0df0*/  HADD2.F32 R112, -RZ, R76.H1_H1 ;  /* 0x3000004cff707230 */ /* 0x000fe40000004100 */
[----:B------:R-:W-:Y:S01]  /*0e00*/  FMUL.FTZ R111, R88, R111 ;  /* 0x0000006f586f7220 */ /* 0x000fe20000410000 */
[----:B------:R-:W-:Y:S02]  /*0e10*/  HADD2.F32 R113, -RZ, R81.H0_H0 ;  /* 0x20000051ff717230 */ /* 0x000fe40000004100 */
[----:B------:R-:W-:Y:S01]  /*0e20*/  FMUL.FTZ R110, R110, R77 ;  /* 0x0000004d6e6e7220 */ /* 0x000fe20000410000 */
[----:B------:R-:W-:-:S02]  /*0e30*/  HADD2.F32 R114, -RZ, R9.H0_H0 ;  /* 0x20000009ff727230 */ /* 0x000fc40000004100 */
[----:B------:R-:W-:Y:S01]  /*0e40*/  FADD.FTZ R36, R36, R77 ;  /* 0x0000004d24247221 */ /* 0x000fe20000010000 */
[----:B------:R-:W-:Y:S02]  /*0e50*/  HADD2.F32 R81, -RZ, R81.H1_H1 ;  /* 0x30000051ff517230 */ /* 0x000fe40000004100 */
[----:B------:R-:W-:Y:S01]  /*0e60*/  FADD.FTZ R38, R38, R113 ;  /* 0x0000007126267221 */ /* 0x000fe20000010000 */
[----:B------:R-:W-:Y:S02]  /*0e70*/  HADD2.F32 R76, -RZ, R9.H1_H1 ;  /* 0x30000009ff4c7230 */ /* 0x000fe40000004100 */
[-C--:B------:R-:W-:Y:S01]  /*0e80*/  FMUL.FTZ R114, R114, R113.reuse ;  /* 0x0000007172727220 */ /* 0x080fe20000410000 */
[----:B------:R-:W-:Y:S02]  /*0e90*/  HADD2.F32 R80, -RZ, R80.H1_H1 ;  /* 0x30000050ff507230 */ /* 0x000fe40000004100 */
[----:B------:R-:W-:Y:S01]  /*0ea0*/  FFMA.FTZ R18, R111, R113, R18 ;  /* 0x000000716f127223 */ /* 0x000fe20000010012 */
[----:B------:R-:W-:-:S02]  /*0eb0*/  HADD2.F32 R120, -RZ, R79.H0_H0 ;  /* 0x2000004fff787230 */ /* 0x000fc40000004100 */
[----:B------:R-:W-:Y:S01]  /*0ec0*/  FMUL.FTZ R113, R76, R81 ;  /* 0x000000514c717220 */ /* 0x000fe20000410000 */
[----:B------:R-:W-:Y:S02]  /*0ed0*/  HADD2.F32 R122, -RZ, R79.H1_H1 ;  /* 0x3000004fff7a7230 */ /* 0x000fe40000004100 */
[----:B------:R-:W-:Y:S01]  /*0ee0*/  FADD.FTZ R79, -R123, R112 ;  /* 0x000000707b4f7221 */ /* 0x000fe20000010100 */
[----:B------:R-:W-:Y:S01]  /*0ef0*/  FFMA.FTZ R16, R107, R77, R16 ;  /* 0x0000004d6b107223 */ /* 0x000fe20000010010 */
[----:B------:R-:W-:Y:S01]  /*0f00*/  FMUL.FTZ R109, R109, R80 ;  /* 0x000000506d6d7220 */ /* 0x000fe20000410000 */
[----:B------:R-:W-:Y:S01]  /*0f10*/  FADD.FTZ R76, R125, R110 ;  /* 0x0000006e7d4c7221 */ /* 0x000fe20000010000 */
[----:B------:R-:W-:Y:S01]  /*0f20*/  FMUL.FTZ R112, R88, R79 ;  /* 0x0000004f58707220 */ /* 0x000fe20000410000 */
[----:B------:R-:W-:Y:S01]  /*0f30*/  FFMA.FTZ R77, R107, R110, R126 ;  /* 0x0000006e6b4d7223 */ /* 0x000fe2000001007e */
[--C-:B------:R-:W-:Y:S02]  /*0f40*/  HADD2.F32 R118, -RZ, R78.reuse.H0_H0 ;  /* 0x2000004eff767230 */ /* 0x100fe40000004100 */
[----:B------:R-:W-:Y:S01]  /*0f50*/  FADD.FTZ R79, R76, R109 ;  /* 0x0000006d4c4f7221 */ /* 0x000fe20000010000 */
[----:B------:R-:W-:-:S02]  /*0f60*/  HADD2.F32 R78, -RZ, R78.H1_H1 ;  /* 0x3000004eff4e7230 */ /* 0x000fc40000004100 */
[C---:B------:R-:W-:Y:S01]  /*0f70*/  FADD.FTZ R115, -R123.reuse, R116 ;  /* 0x000000747b737221 */ /* 0x040fe20000010100 */
[----:B------:R-:W-:Y:S01]  /*0f80*/  FFMA.FTZ R76, R112, R109, R77 ;  /* 0x0000006d704c7223 */ /* 0x000fe2000001004d */
[C---:B------:R-:W-:Y:S01]  /*0f90*/  FADD.FTZ R117, -R123.reuse, R118 ;  /* 0x000000767b757221 */ /* 0x040fe20000010100 */
[----:B------:R-:W-:Y:S02]  /*0fa0*/  HADD2.F32 R119, -RZ, R82.H0_H0 ;  /* 0x20000052ff777230 */ /* 0x000fe40000004100 */
[----:B------:R-:W-:Y:S01]  /*0fb0*/  FADD.FTZ R121, -R123, R78 ;  /* 0x0000004e7b797221 */ /* 0x000fe20000010100 */
[----:B------:R-:W-:Y:S02]  /*0fc0*/  HADD2.F32 R118, -RZ, R10.H0_H0 ;  /* 0x2000000aff767230 */ /* 0x000fe40000004100 */
[C---:B------:R-:W-:Y:S01]  /*0fd0*/  FMUL.FTZ R116, R88.reuse, R115 ;  /* 0x0000007358747220 */ /* 0x040fe20000410000 */
[----:B------:R-:W-:Y:S01]  /*0fe0*/  FADD.FTZ R78, R79, R114 ;  /* 0x000000724f4e7221 */ /* 0x000fe20000010000 */
[----:B------:R-:W-:Y:S01]  /*0ff0*/  FFMA.FTZ R77, R111, R114, R76 ;  /* 0x000000726f4d7223 */ /* 0x000fe2000001004c */
[----:B------:R-:W-:Y:S01]  /*1000*/  FMUL.FTZ R115, R88, R117 ;  /* 0x0000007558737220 */ /* 0x000fe20000410000 */
[----:B------:R-:W-:-:S02]  /*1010*/  HADD2.F32 R82, -RZ, R82.H1_H1 ;  /* 0x30000052ff527230 */ /* 0x000fc40000004100 */
[----:B------:R-:W-:Y:S01]  /*1020*/  FMUL.FTZ R118, R118, R119 ;  /* 0x0000007776767220 */ /* 0x000fe20000410000 */
[----:B------:R-:W-:Y:S02]  /*1030*/  HADD2.F32 R117, -RZ, R10.H1_H1 ;  /* 0x3000000aff757230 */ /* 0x000fe40000004100 */
[----:B------:R-:W-:Y:S01]  /*1040*/  FADD.FTZ R79, R78, R113 ;  /* 0x000000714e4f7221 */ /* 0x000fe20000010000 */
[----:B------:R-:W-:Y:S01]  /*1050*/  FFMA.FTZ R76, R116, R113, R77 ;  /* 0x00000071744c7223 */ /* 0x000fe2000001004d */
[C---:B------:R-:W-:Y:S01]  /*1060*/  FADD.FTZ R127, -R123.reuse, R120 ;  /* 0x000000787b7f7221 */ /* 0x040fe20000010100 */
[----:B------:R-:W-:Y:S01]  /*1070*/  FADD.FTZ R123, -R123, R122 ;  /* 0x0000007a7b7b7221 */ /* 0x000fe20000010100 */
[----:B------:R-:W-:Y:S01]  /*1080*/  FADD.FTZ R40, R40, R119 ;  /* 0x0000007728287221 */ /* 0x000fe20000010000 */
[----:B------:R-:W-:Y:S01]  /*1090*/  FFMA.FTZ R20, R115, R119, R20 ;  /* 0x0000007773147223 */ /* 0x000fe20000010014 */
[----:B------:R-:W-:Y:S02]  /*10a0*/  HADD2.F32 R122, -RZ, R83.H0_H0 ;  /* 0x20000053ff7a7230 */ /* 0x000fe40000004100 */
[----:B------:R-:W-:Y:S01]  /*10b0*/  FMUL.FTZ R117, R117, R82 ;  /* 0x0000005275757220 */ /* 0x000fe20000410000 */
[----:B------:R-:W-:-:S02]  /*10c0*/  HADD2.F32 R119, -RZ, R11.H0_H0 ;  /* 0x2000000bff777230 */ /* 0x000fc40000004100 */
[----:B------:R-:W-:Y:S01]  /*10d0*/  FMUL.FTZ R120, R88, R121 ;  /* 0x0000007958787220 */ /* 0x000fe20000410000 */
[----:B------:R-:W-:Y:S01]  /*10e0*/  FADD.FTZ R78, R79, R118 ;  /* 0x000000764f4e7221 */ /* 0x000fe20000010000 */
[----:B------:R-:W-:Y:S01]  /*10f0*/  FFMA.FTZ R77, R115, R118, R76 ;  /* 0x00000076734d7223 */ /* 0x000fe2000001004c */
[----:B------:R-:W-:Y:S01]  /*1100*/  FADD.FTZ R37, R37, R80 ;  /* 0x0000005025257221 */ /* 0x000fe20000010000 */
[----:B------:R-:W-:Y:S01]  /*1110*/  FFMA.FTZ R17, R112, R80, R17 ;  /* 0x0000005070117223 */ /* 0x000fe20000010011 */
[----:B------:R-:W-:Y:S02]  /*1120*/  HADD2.F32 R83, -RZ, R83.H1_H1 ;  /* 0x30000053ff537230 */ /* 0x000fe40000004100 */
[----:B------:R-:W-:Y:S01]  /*1130*/  FMUL.FTZ R121, R88, R127 ;  /* 0x0000007f58797220 */ /* 0x000fe20000410000 */
        /* <DEDUP_REMOVED lines=19> */
.L_x_1069:
        /* <DEDUP_REMOVED lines=16> */
[----:B------:R-:W-:Y:S01]  /*1370*/  HADD2.F32 R89, -RZ, R92.H1_H1 ;  /* 0x3000005cff597230 */ /* 0x000fe20000004100 */
[----:B------:R-:W-:Y:S01]  /*1380*/  IADD3 R127, PT, PT, R0, 0x20, RZ ;  /* 0x00000020007f7810 */ /* 0x000fe20007ffe0ff */
        /* <DEDUP_REMOVED lines=50> */
[--C-:B------:R-:W-:Y:S02]  /*16b0*/  HADD2.F32 R108, -RZ, R83.reuse.H0_H0 ;  /* 0x20000053ff6c7230 */ /* 0x100fe40000004100 */
[----:B------:R-:W-:Y:S01]  /*16c0*/  FADD.FTZ R105, -R123, R106 ;  /* 0x0000006a7b697221 */ /* 0x000fe20000010100 */
        /* <DEDUP_REMOVED lines=8> */
[----:B------:R-:W-:Y:S02]  /*1750*/  HADD2.F32 R80, -RZ, R95.H1_H1 ;  /* 0x3000005fff507230 */ /* 0x000fe40000004100 */
[-C--:B------:R-:W-:Y:S01]  /*1760*/  FMUL.FTZ R103, R103, R108.reuse ;  /* 0x0000006c67677220 */ /* 0x080fe20000410000 */
[----:B------:R-:W-:Y:S01]  /*1770*/  FADD.FTZ R79, -R123, R126 ;  /* 0x0000007e7b4f7221 */ /* 0x000fe20000010100 */
        /* <DEDUP_REMOVED lines=16> */
.L_x_1074:
[----:B------:R-:W-:Y:S05]  /*1880*/  BSYNC.RECONVERGENT B1 ;  /* 0x0000000000017941 */ /* 0x000fea0003800200 */
.L_x_1073:
        /* <DEDUP_REMOVED lines=10> */
[----:B------:R-:W-:Y:S02]  /*1930*/  HADD2.F32 R109, -RZ, R8.H1_H1 ;  /* 0x30000008ff6d7230 */ /* 0x000fe40000004100 */
[--C-:B---3--:R-:W-:Y:S02]  /*1940*/  HADD2.F32 R110, -RZ, R76.reuse.H0_H0 ;  /* 0x2000004cff6e7230 */ /* 0x108fe40000004100 */
[--C-:B------:R-:W-:Y:S02]  /*1950*/  HADD2.F32 R114, -RZ, R77.reuse.H0_H0 ;  /* 0x2000004dff727230 */ /* 0x100fe40000004100 */
[----:B------:R-:W-:Y:S02]  /*1960*/  HADD2.F32 R116, -RZ, R77.H1_H1 ;  /* 0x3000004dff747230 */ /* 0x000fe40000004100 */
[----:B------:R-:W-:Y:S01]  /*1970*/  FADD.FTZ R107, -R123, R110 ;  /* 0x0000006e7b6b7221 */ /* 0x000fe20000010100 */
[----:B------:R-:W-:-:S02]  /*1980*/  HADD2.F32 R112, -RZ, R76.H1_H1 ;  /* 0x3000004cff707230 */ /* 0x000fc40000004100 */
[C---:B------:R-:W-:Y:S01]  /*1990*/  FADD.FTZ R111, -R123.reuse, R114 ;  /* 0x000000727b6f7221 */ /* 0x040fe20000010100 */
[----:B------:R-:W-:Y:S02]  /*19a0*/  HADD2.F32 R76, -RZ, R79.H0_H0 ;  /* 0x2000004fff4c7230 */ /* 0x000fe40000004100 */
[----:B-----5:R-:W-:Y:S01]  /*19b0*/  FMUL.FTZ R107, R88, R107 ;  /* 0x0000006b586b7220 */ /* 0x020fe20000410000 */
[----:B------:R-:W-:Y:S02]  /*19c0*/  HADD2.F32 R110, -RZ, R8.H0_H0 ;  /* 0x20000008ff6e7230 */ /* 0x000fe40000004100 */
[C---:B------:R-:W-:Y:S01]  /*19d0*/  FADD.FTZ R115, -R123.reuse, R116 ;  /* 0x000000747b737221 */ /* 0x040fe20000010100 */
[----:B----4-:R-:W-:Y:S02]  /*19e0*/  HADD2.F32 R77, -RZ, R80.H0_H0 ;  /* 0x20000050ff4d7230 */ /* 0x010fe40000004100 */
[----:B------:R-:W-:Y:S01]  /*19f0*/  FADD.FTZ R121, -R123, R76 ;  /* 0x0000004c7b797221 */ /* 0x000fe20000010100 */
[----:B------:R-:W-:-:S02]  /*1a00*/  HADD2.F32 R113, -RZ, R81.H0_H0 ;  /* 0x20000051ff717230 */ /* 0x000fc40000004100 */
[----:B------:R-:W-:Y:S01]  /*1a10*/  FMUL.FTZ R111, R88, R111 ;  /* 0x0000006f586f7220 */ /* 0x000fe20000410000 */
[----:B------:R-:W-:Y:S02]  /*1a20*/  HADD2.F32 R114, -RZ, R9.H0_H0 ;  /* 0x20000009ff727230 */ /* 0x000fe40000004100 */
[-C--:B------:R-:W-:Y:S01]  /*1a30*/  FMUL.FTZ R110, R110, R77.reuse ;  /* 0x0000004d6e6e7220 */ /* 0x080fe20000410000 */
[----:B------:R-:W-:Y:S01]  /*1a40*/  FADD.FTZ R36, R36, R77 ;  /* 0x0000004d24247221 */ /* 0x000fe20000010000 */
        /* <DEDUP_REMOVED lines=8> */
[----:B------:R-:W-:Y:S01]  /*1ad0*/  FADD.FTZ R79, -R123, R112 ;  /* 0x000000707b4f7221 */ /* 0x000fe20000010100 */
[----:B------:R-:W-:Y:S01]  /*1ae0*/  FFMA.FTZ R18, R111, R113, R18 ;  /* 0x000000716f127223 */ /* 0x000fe20000010012 */
[-C--:B------:R-:W-:Y:S01]  /*1af0*/  FMUL.FTZ R113, R77, R76.reuse ;  /* 0x0000004c4d717220 */ /* 0x080fe20000410000 */
[----:B------:R-:W-:Y:S01]  /*1b00*/  FADD.FTZ R39, R39, R76 ;  /* 0x0000004c27277221 */ /* 0x000fe20000010000 */
[----:B------:R-:W-:Y:S01]  /*1b10*/  FFMA.FTZ R19, R116, R76, R19 ;  /* 0x0000004c74137223 */ /* 0x000fe20000010013 */
[----:B------:R-:W-:Y:S01]  /*1b20*/  FMUL.FTZ R109, R109, R80 ;  /* 0x000000506d6d7220 */ /* 0x000fe20000410000 */
[----:B------:R-:W-:Y:S01]  /*1b30*/  FADD.FTZ R76, R125, R110 ;  /* 0x0000006e7d4c7221 */ /* 0x000fe20000010000 */
[----:B------:R-:W-:Y:S01]  /*1b40*/  FMUL.FTZ R112, R88, R79 ;  /* 0x0000004f58707220 */ /* 0x000fe20000410000 */
[----:B------:R-:W-:Y:S01]  /*1b50*/  FFMA.FTZ R77, R107, R110, R126 ;  /* 0x0000006e6b4d7223 */ /* 0x000fe2000001007e */
[----:B------:R-:W-:-:S02]  /*1b60*/  HADD2.F32 R118, -RZ, R78.H0_H0 ;  /* 0x2000004eff767230 */ /* 0x000fc40000004100 */
[----:B------:R-:W-:Y:S01]  /*1b70*/  FADD.FTZ R79, R76, R109 ;  /* 0x0000006d4c4f7221 */ /* 0x000fe20000010000 */
[----:B------:R-:W-:Y:S02]  /*1b80*/  HADD2.F32 R78, -RZ, R78.H1_H1 ;  /* 0x3000004eff4e7230 */ /* 0x000fe40000004100 */
[----:B------:R-:W-:Y:S01]  /*1b90*/  FFMA.FTZ R76, R112, R109, R77 ;  /* 0x0000006d704c7223 */ /* 0x000fe2000001004d */
[----:B------:R-:W-:Y:S02]  /*1ba0*/  HADD2.F32 R81, -RZ, R82.H0_H0 ;  /* 0x20000052ff517230 */ /* 0x000fe40000004100 */
[C---:B------:R-:W-:Y:S01]  /*1bb0*/  FADD.FTZ R117, -R123.reuse, R118 ;  /* 0x000000767b757221 */ /* 0x040fe20000010100 */
[----:B------:R-:W-:Y:S02]  /*1bc0*/  HADD2.F32 R118, -RZ, R10.H0_H0 ;  /* 0x2000000aff767230 */ /* 0x000fe40000004100 */
[----:B------:R-:W-:Y:S01]  /*1bd0*/  FADD.FTZ R119, -R123, R78 ;  /* 0x0000004e7b777221 */ /* 0x000fe20000010100 */
        /* <DEDUP_REMOVED lines=16> */
[C---:B------:R-:W-:Y:S01]  /*1ce0*/  FFMA.FTZ R77, R115.reuse, R118, R76 ;  /* 0x00000076734d7223 */ /* 0x040fe2000001004c */
[----:B------:R-:W-:Y:S01]  /*1cf0*/  FADD.FTZ R40, R40, R81 ;  /* 0x0000005128287221 */ /* 0x000fe20000010000 */
[----:B------:R-:W-:Y:S01]  /*1d00*/  FFMA.FTZ R20, R115, R81, R20 ;  /* 0x0000005173147223 */ /* 0x000fe20000010014 */
[----:B------:R-:W-:Y:S02]  /*1d10*/  HADD2.F32 R128, -RZ, R83.H1_H1 ;  /* 0x30000053ff807230 */ /* 0x000fe40000004100 */
[----:B------:R-:W-:Y:S01]  /*1d20*/  FMUL.FTZ R119, R80, R123 ;  /* 0x0000007b50777220 */ /* 0x000fe20000410000 */
[----:B------:R-:W-:Y:S02]  /*1d30*/  HADD2.F32 R81, -RZ, R11.H1_H1 ;  /* 0x3000000bff517230 */ /* 0x000fe40000004100 */
        /* <DEDUP_REMOVED lines=15> */
.L_x_1072:
[----:B------:R-:W-:Y:S05]  /*1e30*/  BSYNC.RECONVERGENT B0 ;  /* 0x0000000000007941 */ /* 0x000fea0003800200 */
.L_x_1068:
        /* <DEDUP_REMOVED lines=20> */
.L_x_1109:
        /* <DEDUP_REMOVED lines=15> */
[-CC-:B------:R-:W-:Y:S01]  /*2070*/  FFMA.FTZ R80, R105, R126.reuse, R123.reuse ;  /* 0x0000007e69507223 */ /* 0x180fe2000001007b */
[-C--:B0-----:R-:W-:Y:S01]  /*2080*/  FFMA.FTZ R83, R108, R126.reuse, R123 ;  /* 0x0000007e6c537223 */ /* 0x081fe2000001007b */
[--C-:B-----5:R-:W-:Y:S02]  /*2090*/  HADD2.F32 R82, -RZ, R79.reuse.H0_H0 ;  /* 0x2000004fff527230 */ /* 0x120fe40000004100 */
[----:B------:R-:W-:Y:S01]  /*20a0*/  FADD.FTZ R81, R103, -R80 ;  /* 0x8000005067517221 */ /* 0x000fe20000010000 */
[----:B------:R-:W-:Y:S01]  /*20b0*/  FADD.FTZ R83, R106, -R83 ;  /* 0x800000536a537221 */ /* 0x000fe20000010000 */
[----:B------:R-:W-:Y:S02]  /*20c0*/  HADD2.F32 R79, -RZ, R79.H1_H1 ;  /* 0x3000004fff4f7230 */ /* 0x000fe40000004100 */
[C---:B------:R-:W-:Y:S01]  /*20d0*/  FMUL.FTZ R80, R88.reuse, R81 ;  /* 0x0000005158507220 */ /* 0x040fe20000410000 */
[----:B------:R-:W-:Y:S01]  /*20e0*/  FFMA.FTZ R81, R99, R126, R123 ;  /* 0x0000007e63517223 */ /* 0x000fe2000001007b */
[----:B------:R-:W-:Y:S01]  /*20f0*/  FMUL.FTZ R128, R88, R83 ;  /* 0x0000005358807220 */ /* 0x000fe20000410000 */
[----:B------:R-:W-:-:S02]  /*2100*/  HADD2.F32 R127, -RZ, R76.H1_H1 ;  /* 0x3000004cff7f7230 */ /* 0x000fc40000004100 */
[-C--:B------:R-:W-:Y:S01]  /*2110*/  FMUL.FTZ R129, R80, R87.reuse ;  /* 0x0000005750817220 */ /* 0x080fe20000410000 */
[----:B------:R-:W-:Y:S01]  /*2120*/  FADD.FTZ R81, R102, -R81 ;  /* 0x8000005166517221 */ /* 0x000fe20000010000 */
[----:B------:R-:W-:Y:S02]  /*2130*/  FMUL.FTZ R130, R128, R87 ;  /* 0x0000005780827220 */ /* 0x000fe40000410000 */
[----:B------:R-:W-:Y:S01]  /*2140*/  FFMA.FTZ R66, R129, R82, R66 ;  /* 0x0000005281427223 */ /* 0x000fe20000010042 */
[----:B------:R-:W-:Y:S01]  /*2150*/  FMUL.FTZ R80, R88, R81 ;  /* 0x0000005158507220 */ /* 0x000fe20000410000 */
[-C--:B------:R-:W-:Y:S01]  /*2160*/  FFMA.FTZ R82, R104, R126.reuse, R123 ;  /* 0x0000007e68527223 */ /* 0x080fe2000001007b */
[----:B------:R-:W-:Y:S01]  /*2170*/  FFMA.FTZ R67, R130, R79, R67 ;  /* 0x0000004f82437223 */ /* 0x000fe20000010043 */
[-CC-:B------:R-:W-:Y:S01]  /*2180*/  FFMA.FTZ R79, R91, R126.reuse, R123.reuse ;  /* 0x0000007e5b4f7223 */ /* 0x180fe2000001007b */
[--C-:B------:R-:W-:Y:S02]  /*2190*/  HADD2.F32 R81, -RZ, R78.reuse.H0_H0 ;  /* 0x2000004eff517230 */ /* 0x100fe40000004100 */
[----:B------:R-:W-:Y:S01]  /*21a0*/  FMUL.FTZ R83, R80, R87 ;  /* 0x0000005750537220 */ /* 0x000fe20000410000 */
[----:B------:R-:W-:Y:S01]  /*21b0*/  FADD.FTZ R125, R101, -R82 ;  /* 0x80000052657d7221 */ /* 0x000fe20000010000 */
[----:B------:R-:W-:Y:S01]  /*21c0*/  FFMA.FTZ R80, R100, R126, R123 ;  /* 0x0000007e64507223 */ /* 0x000fe2000001007b */
[----:B------:R-:W-:Y:S01]  /*21d0*/  FADD.FTZ R79, R98, -R79 ;  /* 0x8000004f624f7221 */ /* 0x000fe20000010000 */
[----:B------:R-:W-:Y:S01]  /*21e0*/  FFMA.FTZ R64, R83, R81, R64 ;  /* 0x0000005153407223 */ /* 0x000fe20000010040 */
[----:B------:R-:W-:Y:S01]  /*21f0*/  FMUL.FTZ R82, R88, R125 ;  /* 0x0000007d58527220 */ /* 0x000fe20000410000 */
[----:B------:R-:W-:-:S02]  /*2200*/  HADD2.F32 R125, -RZ, R78.H1_H1 ;  /* 0x3000004eff7d7230 */ /* 0x000fc40000004100 */
[----:B------:R-:W-:Y:S01]  /*2210*/  FADD.FTZ R81, R97, -R80 ;  /* 0x8000005061517221 */ /* 0x000fe20000010000 */
[----:B------:R-:W-:Y:S01]  /*2220*/  FMUL.FTZ R78, R88, R79 ;  /* 0x0000004f584e7220 */ /* 0x000fe20000410000 */
[--C-:B------:R-:W-:Y:S02]  /*2230*/  HADD2.F32 R79, -RZ, R77.reuse.H0_H0 ;  /* 0x2000004dff4f7230 */ /* 0x100fe40000004100 */
[----:B------:R-:W-:Y:S01]  /*2240*/  FMUL.FTZ R82, R82, R87 ;  /* 0x0000005752527220 */ /* 0x000fe20000410000 */
[----:B------:R-:W-:Y:S01]  /*2250*/  FMUL.FTZ R80, R88, R81 ;  /* 0x0000005158507220 */ /* 0x000fe20000410000 */
[----:B------:R-:W-:Y:S01]  /*2260*/  FMUL.FTZ R81, R78, R87 ;  /* 0x000000574e517220 */ /* 0x000fe20000410000 */
[----:B------:R-:W-:Y:S02]  /*2270*/  HADD2.F32 R77, -RZ, R77.H1_H1 ;  /* 0x3000004dff4d7230 */ /* 0x000fe40000004100 */
[----:B------:R-:W-:Y:S01]  /*2280*/  FFMA.FTZ R65, R82, R125, R65 ;  /* 0x0000007d52417223 */ /* 0x000fe20000010041 */
[----:B------:R-:W-:Y:S01]  /*2290*/  FMUL.FTZ R128, R80, R87 ;  /* 0x0000005750807220 */ /* 0x000fe20000410000 */
[----:B------:R-:W-:Y:S01]  /*22a0*/  FFMA.FTZ R62, R81, R79, R62 ;  /* 0x0000004f513e7223 */ /* 0x000fe2000001003e */
[----:B------:R-:W-:-:S02]  /*22b0*/  HADD2.F32 R79, -RZ, R7.H1_H1 ;  /* 0x30000007ff4f7230 */ /* 0x000fc40000004100 */
[----:B------:R-:W-:Y:S02]  /*22c0*/  HADD2.F32 R78, -RZ, R7.H0_H0 ;  /* 0x20000007ff4e7230 */ /* 0x000fe40000004100 */
[----:B------:R-:W-:Y:S01]  /*22d0*/  FFMA.FTZ R63, R128, R77, R63 ;  /* 0x0000004d803f7223 */ /* 0x000fe2000001003f */
[----:B------:R-:W-:Y:S02]  /*22e0*/  HADD2.F32 R125, -RZ, R76.H0_H0 ;  /* 0x2000004cff7d7230 */ /* 0x000fe40000004100 */
[----:B------:R-:W-:Y:S01]  /*22f0*/  FMUL.FTZ R132, R130, R79 ;  /* 0x0000004f82847220 */ /* 0x000fe20000410000 */
[--C-:B------:R-:W-:Y:S02]  /*2300*/  HADD2.F32 R79, -RZ, R6.reuse.H1_H1 ;  /* 0x30000006ff4f7230 */ /* 0x100fe40000004100 */
[-CC-:B------:R-:W-:Y:S01]  /*2310*/  FFMA.FTZ R77, R3, R126.reuse, R123.reuse ;  /* 0x0000007e034d7223 */ /* 0x180fe2000001007b */
[----:B------:R-:W-:Y:S01]  /*2320*/  FFMA.FTZ R76, R96, R126, R123 ;  /* 0x0000007e604c7223 */ /* 0x000fe2000001007b */
[----:B------:R-:W-:-:S02]  /*2330*/  HADD2.F32 R80, -RZ, R6.H0_H0 ;  /* 0x20000006ff507230 */ /* 0x000fc40000004100 */
[----:B------:R-:W-:Y:S01]  /*2340*/  FMUL.FTZ R131, R129, R78 ;  /* 0x0000004e81837220 */ /* 0x000fe20000410000 */
[----:B------:R-:W-:Y:S01]  /*2350*/  FMUL.FTZ R130, R82, R79 ;  /* 0x0000004f52827220 */ /* 0x000fe20000410000 */
[--C-:B------:R-:W-:Y:S02]  /*2360*/  HADD2.F32 R78, -RZ, R5.reuse.H0_H0 ;  /* 0x20000005ff4e7230 */ /* 0x100fe40000004100 */
[----:B------:R-:W-:Y:S01]  /*2370*/  FADD.FTZ R77, R90, -R77 ;  /* 0x8000004d5a4d7221 */ /* 0x000fe20000010000 */
[----:B------:R-:W-:Y:S01]  /*2380*/  FADD.FTZ R79, R89, -R76 ;  /* 0x8000004c594f7221 */ /* 0x000fe20000010000 */
[----:B------:R-:W-:Y:S02]  /*2390*/  FMUL.FTZ R129, R83, R80 ;  /* 0x0000005053817220 */ /* 0x000fe40000410000 */
[C---:B------:R-:W-:Y:S01]  /*23a0*/  FMUL.FTZ R76, R88.reuse, R77 ;  /* 0x0000004d584c7220 */ /* 0x040fe20000410000 */
[----:B------:R-:W-:Y:S01]  /*23b0*/  FMUL.FTZ R80, R88, R79 ;  /* 0x0000004f58507220 */ /* 0x000fe20000410000 */
[----:B------:R-:W-:Y:S01]  /*23c0*/  FMUL.FTZ R82, R81, R78 ;  /* 0x0000004e51527220 */ /* 0x000fe20000410000 */
[----:B------:R-:W-:-:S02]  /*23d0*/  HADD2.F32 R81, -RZ, R5.H1_H1 ;  /* 0x30000005ff517230 */ /* 0x000fc40000004100 */
[-C--:B------:R-:W-:Y:S01]  /*23e0*/  FMUL.FTZ R77, R76, R87.reuse ;  /* 0x000000574c4d7220 */ /* 0x080fe20000410000 */
[--C-:B------:R-:W-:Y:S02]  /*23f0*/  HADD2.F32 R78, -RZ, R4.reuse.H0_H0 ;  /* 0x20000004ff4e7230 */ /* 0x100fe40000004100 */
[----:B------:R-:W-:Y:S01]  /*2400*/  FMUL.FTZ R80, R80, R87 ;  /* 0x0000005750507220 */ /* 0x000fe20000410000 */
[----:B------:R-:W-:Y:S02]  /*2410*/  HADD2.F32 R79, -RZ, R4.H1_H1 ;  /* 0x30000004ff4f7230 */ /* 0x000fe40000004100 */
[----:B------:R-:W-:Y:S01]  /*2420*/  FMUL.FTZ R83, R128, R81 ;  /* 0x0000005180537220 */ /* 0x000fe20000410000 */
[C---:B------:R-:W-:Y:S01]  /*2430*/  FFMA.FTZ R125, R77.reuse, R125, R60 ;  /* 0x0000007d4d7d7223 */ /* 0x040fe2000001003c */
[----:B------:R-:W-:Y:S01]  /*2440*/  FMUL.FTZ R76, R77, R78 ;  /* 0x0000004e4d4c7220 */ /* 0x000fe20000410000 */
[C---:B------:R-:W-:Y:S01]  /*2450*/  FFMA.FTZ R127, R80.reuse, R127, R61 ;  /* 0x0000007f507f7223 */ /* 0x040fe2000001003d */
[----:B------:R-:W-:Y:S01]  /*2460*/  FMUL.FTZ R81, R80, R79 ;  /* 0x0000004f50517220 */ /* 0x000fe20000410000 */
[----:B------:R-:W-:-:S02]  /*2470*/  F2FP.F16.F32.PACK_AB R79, R132, R131 ;  /* 0x00000083844f723e */ /* 0x000fc400000000ff */
[----:B------:R-:W-:Y:S02]  /*2480*/  F2FP.F16.F32.PACK_AB R78, R130, R129 ;  /* 0x00000081824e723e */ /* 0x000fe400000000ff */
[----:B------:R-:W-:Y:S02]  /*2490*/  F2FP.F16.F32.PACK_AB R77, R83, R82 ;  /* 0x00000052534d723e */ /* 0x000fe400000000ff */
[----:B------:R-:W-:Y:S01]  /*24a0*/  F2FP.F16.F32.PACK_AB R76, R81, R76 ;  /* 0x0000004c514c723e */ /* 0x000fe200000000ff */
[----:B------:R-:W-:Y:S06]  /*24b0*/  BRA `(.L_x_1081) ;  /* 0x0000000400207947 */ /* 0x000fec0003800000 */
.L_x_1080:
[-CC-:B------:R-:W-:Y:S01]  /*24c0*/  FFMA.FTZ R44, R105, R126.reuse, R123.reuse ;  /* 0x0000007e692c7223 */ /* 0x180fe2000001007b */
[-CC-:B------:R-:W-:Y:S01]  /*24d0*/  FFMA.FTZ R47, R108, R126.reuse, R123.reuse ;  /* 0x0000007e6c2f7223 */ /* 0x180fe2000001007b */
[--C-:B-----5:R-:W-:Y:S02]  /*24e0*/  HADD2.F32 R46, -RZ, R79.reuse.H0_H0 ;  /* 0x2000004fff2e7230 */ /* 0x120fe40000004100 */
[-C--:B------:R-:W-:Y:S01]  /*24f0*/  FFMA.FTZ R80, R104, R126.reuse, R123 ;  /* 0x0000007e68507223 */ /* 0x080fe2000001007b */
[----:B------:R-:W-:Y:S01]  /*2500*/  FADD.FTZ R45, R103, -R44 ;  /* 0x8000002c672d7221 */ /* 0x000fe20000010000 */
[----:B------:R-:W-:Y:S01]  /*2510*/  FADD.FTZ R47, R106, -R47 ;  /* 0x8000002f6a2f7221 */ /* 0x000fe20000010000 */
[----:B------:R-:W-:Y:S02]  /*2520*/  HADD2.F32 R81, -RZ, R79.H1_H1 ;  /* 0x3000004fff517230 */ /* 0x000fe40000004100 */
[C---:B------:R-:W-:Y:S01]  /*2530*/  FMUL.FTZ R44, R88.reuse, R45 ;  /* 0x0000002d582c7220 */ /* 0x040fe20000410000 */
[----:B------:R-:W-:Y:S01]  /*2540*/  FFMA.FTZ R45, R99, R126, R123 ;  /* 0x0000007e632d7223 */ /* 0x000fe2000001007b */
[----:B------:R-:W-:Y:S01]  /*2550*/  FMUL.FTZ R47, R88, R47 ;  /* 0x0000002f582f7220 */ /* 0x000fe20000410000 */
[----:B------:R-:W-:-:S02]  /*2560*/  HADD2.F32 R79, -RZ, R78.H0_H0 ;  /* 0x2000004eff4f7230 */ /* 0x000fc40000004100 */
[-C--:B------:R-:W-:Y:S01]  /*2570*/  FMUL.FTZ R129, R44, R87.reuse ;  /* 0x000000572c817220 */ /* 0x080fe20000410000 */
[----:B------:R-:W-:Y:S01]  /*2580*/  FADD.FTZ R45, R102, -R45 ;  /* 0x8000002d662d7221 */ /* 0x000fe20000010000 */
[----:B------:R-:W-:Y:S01]  /*2590*/  FMUL.FTZ R134, R47, R87 ;  /* 0x000000572f867220 */ /* 0x000fe20000410000 */
[----:B------:R-:W-:Y:S02]  /*25a0*/  HADD2.F32 R125, -RZ, R78.H1_H1 ;  /* 0x3000004eff7d7230 */ /* 0x000fe40000004100 */
[----:B------:R-:W-:Y:S01]  /*25b0*/  FFMA.FTZ R66, R129, R46, R66 ;  /* 0x0000002e81427223 */ /* 0x000fe20000010042 */
[----:B------:R-:W-:Y:S01]  /*25c0*/  FMUL.FTZ R46, R88, R45 ;  /* 0x0000002d582e7220 */ /* 0x000fe20000410000 */
[----:B------:R-:W-:Y:S01]  /*25d0*/  FFMA.FTZ R67, R134, R81, R67 ;  /* 0x0000005186437223 */ /* 0x000fe20000010043 */
[-CC-:B------:R-:W-:Y:S01]  /*25e0*/  FFMA.FTZ R45, R91, R126.reuse, R123.reuse ;  /* 0x0000007e5b2d7223 */ /* 0x180fe2000001007b */
[----:B------:R-:W-:Y:S01]  /*25f0*/  FADD.FTZ R81, R101, -R80 ;  /* 0x8000005065517221 */ /* 0x000fe20000010000 */
[----:B0-----:R-:W-:Y:S01]  /*2600*/  FMUL.FTZ R83, R46, R87 ;  /* 0x000000572e537220 */ /* 0x001fe20000410000 */
[----:B------:R-:W-:Y:S01]  /*2610*/  FFMA.FTZ R80, R100, R126, R123 ;  /* 0x0000007e64507223 */ /* 0x000fe2000001007b */
[--C-:B------:R-:W-:Y:S01]  /*2620*/  HADD2.F32 R78, -RZ, R77.reuse.H0_H0 ;  /* 0x2000004dff4e7230 */ /* 0x100fe20000004100 */
[----:B------:R-:W-:Y:S01]  /*2630*/  F2FP.F16.F32.PACK_AB R47, R47, R44 ;  /* 0x0000002c2f2f723e */ /* 0x000fe200000000ff */
[----:B------:R-:W-:Y:S01]  /*2640*/  FFMA.FTZ R64, R83, R79, R64 ;  /* 0x0000004f53407223 */ /* 0x000fe20000010040 */
[----:B------:R-:W-:Y:S01]  /*2650*/  FADD.FTZ R79, R98, -R45 ;  /* 0x8000002d624f7221 */ /* 0x000fe20000010000 */
[----:B------:R-:W-:Y:S01]  /*2660*/  FMUL.FTZ R45, R88, R81 ;  /* 0x00000051582d7220 */ /* 0x000fe20000410000 */
[----:B------:R-:W-:Y:S01]  /*2670*/  FADD.FTZ R81, R97, -R80 ;  /* 0x8000005061517221 */ /* 0x000fe20000010000 */
[----:B------:R-:W-:-:S02]  /*2680*/  HADD2.F32 R77, -RZ, R77.H1_H1 ;  /* 0x3000004dff4d7230 */ /* 0x000fc40000004100 */
[C---:B------:R-:W-:Y:S01]  /*2690*/  FMUL.FTZ R82, R88.reuse, R79 ;  /* 0x0000004f58527220 */ /* 0x040fe20000410000 */
[----:B------:R-:W-:Y:S02]  /*26a0*/  HADD2.F32 R79, -RZ, R7.H1_H1 ;  /* 0x30000007ff4f7230 */ /* 0x000fe40000004100 */
[----:B------:R-:W-:Y:S01]  /*26b0*/  FMUL.FTZ R128, R88, R81 ;  /* 0x0000005158807220 */ /* 0x000fe20000410000 */
[-C--:B------:R-:W-:Y:S01]  /*26c0*/  FMUL.FTZ R132, R45, R87.reuse ;  /* 0x000000572d847220 */ /* 0x080fe20000410000 */
[-C--:B------:R-:W-:Y:S01]  /*26d0*/  FMUL.FTZ R81, R82, R87.reuse ;  /* 0x0000005752517220 */ /* 0x080fe20000410000 */
[----:B------:R-:W-:Y:S02]  /*26e0*/  HADD2.F32 R127, -RZ, R76.H1_H1 ;  /* 0x3000004cff7f7230 */ /* 0x000fe40000004100 */
[----:B------:R-:W-:Y:S01]  /*26f0*/  FMUL.FTZ R130, R128, R87 ;  /* 0x0000005780827220 */ /* 0x000fe20000410000 */
[----:B------:R-:W-:Y:S01]  /*2700*/  FMUL.FTZ R134, R134, R79 ;  /* 0x0000004f86867220 */ /* 0x000fe20000410000 */
[----:B------:R-:W-:Y:S01]  /*2710*/  FFMA.FTZ R65, R132, R125, R65 ;  /* 0x0000007d84417223 */ /* 0x000fe20000010041 */
[----:B------:R-:W-:Y:S01]  /*2720*/  FFMA.FTZ R62, R81, R78, R62 ;  /* 0x0000004e513e7223 */ /* 0x000fe2000001003e */
[----:B------:R-:W-:Y:S01]  /*2730*/  FFMA.FTZ R63, R130, R77, R63 ;  /* 0x0000004d823f7223 */ /* 0x000fe2000001003f */
[----:B------:R-:W-:-:S02]  /*2740*/  HADD2.F32 R79, -RZ, R6.H1_H1 ;  /* 0x30000006ff4f7230 */ /* 0x000fc40000004100 */
[--C-:B------:R-:W-:Y:S01]  /*2750*/  FFMA.FTZ R77, R3, R126, R123.reuse ;  /* 0x0000007e034d7223 */ /* 0x100fe2000001007b */
[----:B------:R-:W-:Y:S01]  /*2760*/  HADD2.F32 R78, -RZ, R7.H0_H0 ;  /* 0x20000007ff4e7230 */ /* 0x000fe20000004100 */
[----:B------:R-:W-:Y:S01]  /*2770*/  F2FP.F16.F32.PACK_AB R46, R45, R46 ;  /* 0x0000002e2d2e723e */ /* 0x000fe200000000ff */
[----:B------:R-:W-:Y:S02]  /*2780*/  HADD2.F32 R125, -RZ, R76.H0_H0 ;  /* 0x2000004cff7d7230 */ /* 0x000fe40000004100 */
[----:B------:R-:W-:Y:S01]  /*2790*/  FFMA.FTZ R76, R96, R126, R123 ;  /* 0x0000007e604c7223 */ /* 0x000fe2000001007b */
[----:B------:R-:W-:Y:S01]  /*27a0*/  FADD.FTZ R77, R90, -R77 ;  /* 0x8000004d5a4d7221 */ /* 0x000fe20000010000 */
[----:B------:R-:W-:Y:S01]  /*27b0*/  FMUL.FTZ R132, R132, R79 ;  /* 0x0000004f84847220 */ /* 0x000fe20000410000 */
[----:B------:R-:W-:Y:S01]  /*27c0*/  FMUL.FTZ R133, R129, R78 ;  /* 0x0000004e81857220 */ /* 0x000fe20000410000 */
[----:B------:R-:W-:Y:S02]  /*27d0*/  HADD2.F32 R80, -RZ, R6.H0_H0 ;  /* 0x20000006ff507230 */ /* 0x000fe40000004100 */
[----:B------:R-:W-:Y:S01]  /*27e0*/  FADD.FTZ R79, R89, -R76 ;  /* 0x8000004c594f7221 */ /* 0x000fe20000010000 */
[----:B------:R-:W-:-:S02]  /*27f0*/  HADD2.F32 R78, -RZ, R5.H0_H0 ;  /* 0x20000005ff4e7230 */ /* 0x000fc40000004100 */
[C---:B------:R-:W-:Y:S01]  /*2800*/  FMUL.FTZ R76, R88.reuse, R77 ;  /* 0x0000004d584c7220 */ /* 0x040fe20000410000 */
[----:B------:R-:W-:Y:S02]  /*2810*/  HADD2.F32 R129, -RZ, R5.H1_H1 ;  /* 0x30000005ff817230 */ /* 0x000fe40000004100 */
[----:B------:R-:W-:Y:S01]  /*2820*/  FMUL.FTZ R79, R88, R79 ;  /* 0x0000004f584f7220 */ /* 0x000fe20000410000 */
[----:B------:R-:W-:Y:S01]  /*2830*/  FMUL.FTZ R131, R83, R80 ;  /* 0x0000005053837220 */ /* 0x000fe20000410000 */
[----:B------:R-:W-:Y:S01]  /*2840*/  FMUL.FTZ R83, R81, R78 ;  /* 0x0000004e51537220 */ /* 0x000fe20000410000 */
[--C-:B------:R-:W-:Y:S02]  /*2850*/  HADD2.F32 R78, -RZ, R4.reuse.H0_H0 ;  /* 0x20000004ff4e7230 */ /* 0x100fe40000004100 */
[-C--:B------:R-:W-:Y:S01]  /*2860*/  FMUL.FTZ R77, R76, R87.reuse ;  /* 0x000000574c4d7220 */ /* 0x080fe20000410000 */
[----:B------:R-:W-:Y:S02]  /*2870*/  HADD2.F32 R81, -RZ, R4.H1_H1 ;  /* 0x30000004ff517230 */ /* 0x000fe40000004100 */
[----:B------:R-:W-:Y:S01]  /*2880*/  FMUL.FTZ R80, R79, R87 ;  /* 0x000000574f507220 */ /* 0x000fe20000410000 */
[----:B------:R-:W-:Y:S01]  /*2890*/  FMUL.FTZ R130, R130, R129 ;  /* 0x0000008182827220 */ /* 0x000fe20000410000 */
[C---:B------:R-:W-:Y:S01]  /*28a0*/  FFMA.FTZ R125, R77.reuse, R125, R60 ;  /* 0x0000007d4d7d7223 */ /* 0x040fe2000001003c */
[----:B------:R-:W-:Y:S01]  /*28b0*/  FMUL.FTZ R60, R77, R78 ;  /* 0x0000004e4d3c7220 */ /* 0x000fe20000410000 */
[C---:B------:R-:W-:Y:S01]  /*28c0*/  FMUL.FTZ R81, R80.reuse, R81 ;  /* 0x0000005150517220 */ /* 0x040fe20000410000 */
[----:B------:R-:W-:Y:S01]  /*28d0*/  F2FP.F16.F32.PACK_AB R44, R79, R76 ;  /* 0x0000004c4f2c723e */ /* 0x000fe200000000ff */
[----:B------:R-:W-:Y:S01]  /*28e0*/  FFMA.FTZ R127, R80, R127, R61 ;  /* 0x0000007f507f7223 */ /* 0x000fe2000001003d */
[----:B------:R-:W-:-:S02]  /*28f0*/  F2FP.F16.F32.PACK_AB R45, R128, R82 ;  /* 0x00000052802d723e */ /* 0x000fc400000000ff */
[----:B------:R-:W-:Y:S02]  /*2900*/  F2FP.F16.F32.PACK_AB R79, R134, R133 ;  /* 0x00000085864f723e */ /* 0x000fe400000000ff */
[----:B------:R-:W-:Y:S02]  /*2910*/  F2FP.F16.F32.PACK_AB R78, R132, R131 ;  /* 0x00000083844e723e */ /* 0x000fe400000000ff */
[----:B------:R-:W-:Y:S02]  /*2920*/  F2FP.F16.F32.PACK_AB R77, R130, R83 ;  /* 0x00000053824d723e */ /* 0x000fe400000000ff */
[----:B------:R-:W-:-:S07]  /*2930*/  F2FP.F16.F32.PACK_AB R76, R81, R60 ;  /* 0x0000003c514c723e */ /* 0x000fce00000000ff */
.L_x_1081:
[----:B------:R-:W0:Y:S08]  /*2940*/  @P1 LDC.64 R80, c[0x0][0x478] ;  /* 0x00011e00ff501b82 */ /* 0x000e300000000a00 */
[----:B------:R-:W1:Y:S01]  /*2950*/  LDC.64 R60, c[0x0][0x468] ;  /* 0x00011a00ff3c7b82 */ /* 0x000e620000000a00 */
[----:B0-----:R-:W-:-:S05]  /*2960*/  @P1 IMAD.WIDE.U32 R80, R0, 0x10, R80 ;  /* 0x0000001000501825 */ /* 0x001fca00078e0050 */
[----:B------:R2:W-:Y:S01]  /*2970*/  @P1 STG.E.128 desc[UR6][R80.64], R44 ;  /* 0x0000002c50001986 */ /* 0x0005e2000c101d06 */
[C---:B-1----:R-:W-:Y:S01]  /*2980*/  IMAD.WIDE.U32 R82, R0.reuse, 0x10, R60 ;  /* 0x0000001000527825 */ /* 0x042fe200078e003c */
[----:B------:R-:W-:Y:S02]  /*2990*/  MOV R60, R125 ;  /* 0x0000007d003c7202 */ /* 0x000fe40000000f00 */
[----:B------:R-:W-:Y:S02]  /*29a0*/  MOV R61, R127 ;  /* 0x0000007f003d7202 */ /* 0x000fe40000000f00 */
[----:B------:R2:W-:Y:S01]  /*29b0*/  STG.E.128 desc[UR6][R82.64], R76 ;  /* 0x0000004c52007986 */ /* 0x0005e2000c101d06 */
[----:B------:R-:W-:-:S07]  /*29c0*/  IADD3 R0, PT, PT, R0, 0x20, RZ ;  /* 0x0000002000007810 */ /* 0x000fce0007ffe0ff */
.L_x_1079:
[----:B------:R-:W-:Y:S05]  /*29d0*/  BSYNC.RECONVERGENT B1 ;  /* 0x0000000000017941 */ /* 0x000fea0003800200 */
.L_x_1078:
        /* <DEDUP_REMOVED lines=8> */
[-CC-:B------:R-:W-:Y:S01]  /*2a60*/  FFMA.FTZ R44, R112, R126.reuse, R123.reuse ;  /* 0x0000007e702c7223 */ /* 0x180fe2000001007b */
[-CC-:B------:R-:W-:Y:S01]  /*2a70*/  FFMA.FTZ R81, R111, R126.reuse, R123.reuse ;  /* 0x0000007e6f517223 */ /* 0x180fe2000001007b */
[-C--:B------:R-:W-:Y:S01]  /*2a80*/  FFMA.FTZ R80, R120, R126.reuse, R123 ;  /* 0x0000007e78507223 */ /* 0x080fe2000001007b */
[----:B------:R-:W-:Y:S01]  /*2a90*/  FADD.FTZ R45, R110, -R45 ;  /* 0x8000002d6e2d7221 */ /* 0x000fe20000010000 */
[----:B------:R-:W-:Y:S01]  /*2aa0*/  FADD.FTZ R47, R109, -R44 ;  /* 0x8000002c6d2f7221 */ /* 0x000fe20000010000 */
[-CC-:B------:R-:W-:Y:S01]  /*2ab0*/  FFMA.FTZ R46, R116, R126.reuse, R123.reuse ;  /* 0x0000007e742e7223 */ /* 0x180fe2000001007b */
[-CC-:B------:R-:W-:Y:S01]  /*2ac0*/  FFMA.FTZ R125, R115, R126.reuse, R123.reuse ;  /* 0x0000007e737d7223 */ /* 0x180fe2000001007b */
[-CC-:B------:R-:W-:Y:S01]  /*2ad0*/  FFMA.FTZ R128, R121, R126.reuse, R123.reuse ;  /* 0x0000007e79807223 */ /* 0x180fe2000001007b */
[----:B------:R-:W-:Y:S01]  /*2ae0*/  FFMA.FTZ R131, R124, R126, R123 ;  /* 0x0000007e7c837223 */ /* 0x000fe2000001007b */
[----:B0----5:R-:W-:-:S02]  /*2af0*/  HADD2.F32 R82, -RZ, R76.H0_H0 ;  /* 0x2000004cff527230 */ /* 0x021fc40000004100 */
[----:B------:R-:W-:Y:S01]  /*2b00*/  FMUL.FTZ R44, R88, R45 ;  /* 0x0000002d582c7220 */ /* 0x000fe20000410000 */
[----:B------:R-:W-:Y:S02]  /*2b10*/  HADD2.F32 R83, -RZ, R76.H1_H1 ;  /* 0x3000004cff537230 */ /* 0x000fe40000004100 */
[----:B------:R-:W-:Y:S01]  /*2b20*/  FADD.FTZ R81, R114, -R81 ;  /* 0x8000005172517221 */ /* 0x000fe20000010000 */
[----:B------:R-:W-:Y:S01]  /*2b30*/  FADD.FTZ R127, R117, -R80 ;  /* 0x80000050757f7221 */ /* 0x000fe20000010000 */
[----:B------:R-:W-:Y:S01]  /*2b40*/  FMUL.FTZ R76, R88, R47 ;  /* 0x0000002f584c7220 */ /* 0x000fe20000410000 */
[----:B------:R-:W-:Y:S01]  /*2b50*/  FADD.FTZ R123, R113, -R46 ;  /* 0x8000002e717b7221 */ /* 0x000fe20000010000 */
[----:B------:R-:W-:Y:S01]  /*2b60*/  FADD.FTZ R125, R118, -R125 ;  /* 0x8000007d767d7221 */ /* 0x000fe20000010000 */
[----:B------:R-:W-:Y:S01]  /*2b70*/  FADD.FTZ R129, R119, -R128 ;  /* 0x8000008077817221 */ /* 0x000fe20000010000 */
[----:B------:R-:W-:Y:S01]  /*2b80*/  FADD.FTZ R131, R122, -R131 ;  /* 0x800000837a837221 */ /* 0x000fe20000010000 */
[----:B------:R-:W-:Y:S01]  /*2b90*/  FMUL.FTZ R47, R44, R87 ;  /* 0x000000572c2f7220 */ /* 0x000fe20000410000 */
[C---:B------:R-:W-:Y:S01]  /*2ba0*/  FMUL.FTZ R80, R88.reuse, R81 ;  /* 0x0000005158507220 */ /* 0x040fe20000410000 */
[----:B------:R-:W-:Y:S01]  /*2bb0*/  FMUL.FTZ R127, R88, R127 ;  /* 0x0000007f587f7220 */ /* 0x000fe20000410000 */
[----:B------:R-:W-:Y:S01]  /*2bc0*/  FMUL.FTZ R126, R76, R87 ;  /* 0x000000574c7e7220 */ /* 0x000fe20000410000 */
[C---:B------:R-:W-:Y:S01]  /*2bd0*/  FMUL.FTZ R45, R88.reuse, R123 ;  /* 0x0000007b582d7220 */ /* 0x040fe20000410000 */
[C---:B------:R-:W-:Y:S01]  /*2be0*/  FMUL.FTZ R46, R88.reuse, R125 ;  /* 0x0000007d582e7220 */ /* 0x040fe20000410000 */
[C---:B------:R-:W-:Y:S01]  /*2bf0*/  FMUL.FTZ R130, R88.reuse, R129 ;  /* 0x0000008158827220 */ /* 0x040fe20000410000 */
[----:B------:R-:W-:Y:S01]  /*2c00*/  FMUL.FTZ R131, R88, R131 ;  /* 0x0000008358837220 */ /* 0x000fe20000410000 */
[----:B------:R-:W-:Y:S01]  /*2c10*/  FFMA.FTZ R82, R47, R82, R68 ;  /* 0x000000522f527223 */ /* 0x000fe20000010044 */
[----:B------:R-:W-:-:S02]  /*2c20*/  HADD2.F32 R88, -RZ, R77.H0_H0 ;  /* 0x2000004dff587230 */ /* 0x000fc40000004100 */
[----:B------:R-:W-:Y:S01]  /*2c30*/  FFMA.FTZ R83, R126, R83, R69 ;  /* 0x000000537e537223 */ /* 0x000fe20000010045 */
[----:B------:R-:W-:Y:S02]  /*2c40*/  HADD2.F32 R123, -RZ, R77.H1_H1 ;  /* 0x3000004dff7b7230 */ /* 0x000fe40000004100 */
[-C--:B------:R-:W-:Y:S01]  /*2c50*/  FMUL.FTZ R77, R80, R87.reuse ;  /* 0x00000057504d7220 */ /* 0x080fe20000410000 */
[--C-:B------:R-:W-:Y:S02]  /*2c60*/  HADD2.F32 R81, -RZ, R78.reuse.H1_H1 ;  /* 0x3000004eff517230 */ /* 0x100fe40000004100 */
[-C--:B------:R-:W-:Y:S01]  /*2c70*/  FMUL.FTZ R128, R127, R87.reuse ;  /* 0x000000577f807220 */ /* 0x080fe20000410000 */
[----:B------:R-:W-:Y:S02]  /*2c80*/  HADD2.F32 R68, -RZ, R78.H0_H0 ;  /* 0x2000004eff447230 */ /* 0x000fe40000004100 */
[-C--:B------:R-:W-:Y:S01]  /*2c90*/  FMUL.FTZ R78, R45, R87.reuse ;  /* 0x000000572d4e7220 */ /* 0x080fe20000410000 */
[----:B------:R-:W-:Y:S01]  /*2ca0*/  FMUL.FTZ R69, R46, R87 ;  /* 0x000000572e457220 */ /* 0x000fe20000410000 */
[----:B------:R-:W-:Y:S01]  /*2cb0*/  FFMA.FTZ R88, R77, R88, R70 ;  /* 0x000000584d587223 */ /* 0x000fe20000010046 */
[----:B------:R-:W-:Y:S01]  /*2cc0*/  FFMA.FTZ R73, R128, R81, R73 ;  /* 0x0000005180497223 */ /* 0x000fe20000010049 */
[----:B------:R-:W-:Y:S01]  /*2cd0*/  FFMA.FTZ R123, R78, R123, R71 ;  /* 0x0000007b4e7b7223 */ /* 0x000fe20000010047 */
[----:B------:R-:W-:Y:S01]  /*2ce0*/  FFMA.FTZ R72, R69, R68, R72 ;  /* 0x0000004445487223 */ /* 0x000fe20000010048 */
[----:B------:R-:W-:-:S02]  /*2cf0*/  HADD2.F32 R70, -RZ, R79.H0_H0 ;  /* 0x2000004fff467230 */ /* 0x000fc40000004100 */
[-C--:B------:R-:W-:Y:S01]  /*2d00*/  FMUL.FTZ R71, R130, R87.reuse ;  /* 0x0000005782477220 */ /* 0x080fe20000410000 */
[----:B------:R-:W-:Y:S02]  /*2d10*/  HADD2.F32 R81, -RZ, R15.H1_H1 ;  /* 0x3000000fff517230 */ /* 0x000fe40000004100 */
[----:B------:R-:W-:Y:S01]  /*2d20*/  FMUL.FTZ R134, R131, R87 ;  /* 0x0000005783867220 */ /* 0x000fe20000410000 */
[----:B------:R-:W-:Y:S02]  /*2d30*/  HADD2.F32 R79, -RZ, R79.H1_H1 ;  /* 0x3000004fff4f7230 */ /* 0x000fe40000004100 */
[----:B------:R-:W-:Y:S01]  /*2d40*/  FFMA.FTZ R74, R71, R70, R74 ;  /* 0x00000046474a7223 */ /* 0x000fe2000001004a */
[----:B------:R-:W-:Y:S02]  /*2d50*/  HADD2.F32 R132, -RZ, R15.H0_H0 ;  /* 0x2000000fff847230 */ /* 0x000fe40000004100 */
[----:B------:R-:W-:Y:S01]  /*2d60*/  FMUL.FTZ R87, R134, R81 ;  /* 0x0000005186577220 */ /* 0x000fe20000410000 */
[----:B------:R-:W-:-:S02]  /*2d70*/  HADD2.F32 R68, -RZ, R14.H0_H0 ;  /* 0x2000000eff447230 */ /* 0x000fc40000004100 */
[----:B------:R-:W-:Y:S01]  /*2d80*/  FFMA.FTZ R75, R134, R79, R75 ;  /* 0x0000004f864b7223 */ /* 0x000fe2000001004b */
[--C-:B------:R-:W-:Y:S02]  /*2d90*/  HADD2.F32 R70, -RZ, R13.reuse.H0_H0 ;  /* 0x2000000dff467230 */ /* 0x100fe40000004100 */
[----:B------:R-:W-:Y:S01]  /*2da0*/  FMUL.FTZ R132, R71, R132 ;  /* 0x0000008447847220 */ /* 0x000fe20000410000 */
[----:B------:R-:W-:Y:S02]  /*2db0*/  HADD2.F32 R79, -RZ, R14.H1_H1 ;  /* 0x3000000eff4f7230 */ /* 0x000fe40000004100 */
[----:B------:R-:W-:Y:S01]  /*2dc0*/  FMUL.FTZ R81, R69, R68 ;  /* 0x0000004445517220 */ /* 0x000fe20000410000 */
[----:B------:R-:W-:Y:S02]  /*2dd0*/  HADD2.F32 R71, -RZ, R13.H1_H1 ;  /* 0x3000000dff477230 */ /* 0x000fe40000004100 */
[----:B------:R-:W-:Y:S01]  /*2de0*/  FMUL.FTZ R77, R77, R70 ;  /* 0x000000464d4d7220 */ /* 0x000fe20000410000 */
[----:B------:R-:W-:-:S02]  /*2df0*/  HADD2.F32 R68, -RZ, R12.H0_H0 ;  /* 0x2000000cff447230 */ /* 0x000fc40000004100 */
[----:B------:R-:W-:Y:S01]  /*2e00*/  FMUL.FTZ R128, R128, R79 ;  /* 0x0000004f80807220 */ /* 0x000fe20000410000 */
[----:B------:R-:W-:Y:S02]  /*2e10*/  HADD2.F32 R69, -RZ, R12.H1_H1 ;  /* 0x3000000cff457230 */ /* 0x000fe40000004100 */
[----:B------:R-:W-:Y:S01]  /*2e20*/  FMUL.FTZ R70, R78, R71 ;  /* 0x000000474e467220 */ /* 0x000fe20000410000 */
[----:B------:R-:W-:Y:S01]  /*2e30*/  F2FP.F16.F32.PACK_AB R44, R76, R44 ;  /* 0x0000002c4c2c723e */ /* 0x000fe200000000ff */
[----:B------:R-:W-:Y:S01]  /*2e40*/  FMUL.FTZ R68, R47, R68 ;  /* 0x000000442f447220 */ /* 0x000fe20000410000 */
[----:B------:R-:W-:Y:S01]  /*2e50*/  F2FP.F16.F32.PACK_AB R47, R131, R130 ;  /* 0x00000082832f723e */ /* 0x000fe200000000ff */
[----:B------:R-:W-:Y:S01]  /*2e60*/  FMUL.FTZ R69, R126, R69 ;  /* 0x000000457e457220 */ /* 0x000fe20000410000 */
[----:B------:R-:W-:Y:S02]  /*2e70*/  F2FP.F16.F32.PACK_AB R46, R127, R46 ;  /* 0x0000002e7f2e723e */ /* 0x000fe400000000ff */
[----:B------:R-:W-:-:S02]  /*2e80*/  F2FP.F16.F32.PACK_AB R45, R45, R80 ;  /* 0x000000502d2d723e */ /* 0x000fc400000000ff */
[----:B------:R-:W-:Y:S02]  /*2e90*/  F2FP.F16.F32.PACK_AB R79, R87, R132 ;  /* 0x00000084574f723e */ /* 0x000fe400000000ff */
[----:B------:R-:W-:Y:S02]  /*2ea0*/  F2FP.F16.F32.PACK_AB R78, R128, R81 ;  /* 0x00000051804e723e */ /* 0x000fe400000000ff */
[----:B------:R-:W-:Y:S02]  /*2eb0*/  F2FP.F16.F32.PACK_AB R77, R70, R77 ;  /* 0x0000004d464d723e */ /* 0x000fe400000000ff */
[----:B------:R-:W-:Y:S01]  /*2ec0*/  F2FP.F16.F32.PACK_AB R76, R69, R68 ;  /* 0x00000044454c723e */ /* 0x000fe200000000ff */
[----:B------:R-:W-:Y:S06]  /*2ed0*/  BRA `(.L_x_1084) ;  /* 0x0000000400107947 */ /* 0x000fec0003800000 */
.L_x_1083:
[-CC-:B------:R-:W-:Y:S01]  /*2ee0*/  FFMA.FTZ R80, R121, R126.reuse, R123.reuse ;  /* 0x0000007e79507223 */ /* 0x180fe2000001007b */
[----:B-----5:R-:W-:Y:S02]  /*2ef0*/  HADD2.F32 R127, -RZ, R79.H0_H0 ;  /* 0x2000004fff7f7230 */ /* 0x020fe40000004100 */
[-CC-:B------:R-:W-:Y:S01]  /*2f00*/  FFMA.FTZ R125, R111, R126.reuse, R123.reuse ;  /* 0x0000007e6f7d7223 */ /* 0x180fe2000001007b */
[-CC-:B0-----:R-:W-:Y:S01]  /*2f10*/  FFMA.FTZ R83, R107, R126.reuse, R123.reuse ;  /* 0x0000007e6b537223 */ /* 0x181fe2000001007b */
[----:B------:R-:W-:Y:S01]  /*2f20*/  FADD.FTZ R81, R119, -R80 ;  /* 0x8000005077517221 */ /* 0x000fe20000010000 */
[-CC-:B------:R-:W-:Y:S01]  /*2f30*/  FFMA.FTZ R80, R112, R126.reuse, R123.reuse ;  /* 0x0000007e70507223 */ /* 0x180fe2000001007b */
[-CC-:B------:R-:W-:Y:S01]  /*2f40*/  FFMA.FTZ R128, R116, R126.reuse, R123.reuse ;  /* 0x0000007e74807223 */ /* 0x180fe2000001007b */
[-CC-:B------:R-:W-:Y:S01]  /*2f50*/  FFMA.FTZ R131, R115, R126.reuse, R123.reuse ;  /* 0x0000007e73837223 */ /* 0x180fe2000001007b */
[----:B------:R-:W-:Y:S01]  /*2f60*/  FMUL.FTZ R82, R88, R81 ;  /* 0x0000005158527220 */ /* 0x000fe20000410000 */
[-CC-:B------:R-:W-:Y:S01]  /*2f70*/  FFMA.FTZ R130, R120, R126.reuse, R123.reuse ;  /* 0x0000007e78827223 */ /* 0x180fe2000001007b */
[----:B------:R-:W-:Y:S01]  /*2f80*/  FFMA.FTZ R137, R124, R126, R123 ;  /* 0x0000007e7c897223 */ /* 0x000fe2000001007b */
[----:B------:R-:W-:-:S02]  /*2f90*/  HADD2.F32 R123, -RZ, R76.H1_H1 ;  /* 0x3000004cff7b7230 */ /* 0x000fc40000004100 */
[----:B------:R-:W-:Y:S01]  /*2fa0*/  FMUL.FTZ R81, R82, R87 ;  /* 0x0000005752517220 */ /* 0x000fe20000410000 */
[----:B------:R-:W-:Y:S02]  /*2fb0*/  HADD2.F32 R82, -RZ, R76.H0_H0 ;  /* 0x2000004cff527230 */ /* 0x000fe40000004100 */
[----:B------:R-:W-:Y:S01]  /*2fc0*/  FADD.FTZ R125, R114, -R125 ;  /* 0x8000007d727d7221 */ /* 0x000fe20000010000 */
[--C-:B------:R-:W-:Y:S02]  /*2fd0*/  HADD2.F32 R129, -RZ, R77.reuse.H1_H1 ;  /* 0x3000004dff817230 */ /* 0x100fe40000004100 */
[----:B------:R-:W-:Y:S01]  /*2fe0*/  FFMA.FTZ R74, R81, R127, R74 ;  /* 0x0000007f514a7223 */ /* 0x000fe2000001004a */
[----:B------:R-:W-:Y:S02]  /*2ff0*/  HADD2.F32 R127, -RZ, R77.H0_H0 ;  /* 0x2000004dff7f7230 */ /* 0x000fe40000004100 */
[----:B------:R-:W-:Y:S01]  /*3000*/  FADD.FTZ R83, R110, -R83 ;  /* 0x800000536e537221 */ /* 0x000fe20000010000 */
[----:B------:R-:W-:-:S02]  /*3010*/  HADD2.F32 R76, -RZ, R79.H1_H1 ;  /* 0x3000004fff4c7230 */ /* 0x000fc40000004100 */
[----:B------:R-:W-:Y:S01]  /*3020*/  FADD.FTZ R77, R109, -R80 ;  /* 0x800000506d4d7221 */ /* 0x000fe20000010000 */
[----:B------:R-:W-:Y:S01]  /*3030*/  FADD.FTZ R79, R113, -R128 ;  /* 0x80000080714f7221 */ /* 0x000fe20000010000 */
[----:B------:R-:W-:Y:S01]  /*3040*/  FADD.FTZ R131, R118, -R131 ;  /* 0x8000008376837221 */ /* 0x000fe20000010000 */
[----:B------:R-:W-:Y:S01]  /*3050*/  FADD.FTZ R133, R117, -R130 ;  /* 0x8000008275857221 */ /* 0x000fe20000010000 */
[----:B------:R-:W-:Y:S01]  /*3060*/  FADD.FTZ R137, R122, -R137 ;  /* 0x800000897a897221 */ /* 0x000fe20000010000 */
[--C-:B------:R-:W-:Y:S02]  /*3070*/  HADD2.F32 R132, -RZ, R78.reuse.H0_H0 ;  /* 0x2000004eff847230 */ /* 0x100fe40000004100 */
[C---:B------:R-:W-:Y:S01]  /*3080*/  FMUL.FTZ R126, R88.reuse, R125 ;  /* 0x0000007d587e7220 */ /* 0x040fe20000410000 */
[----:B------:R-:W-:Y:S02]  /*3090*/  HADD2.F32 R135, -RZ, R78.H1_H1 ;  /* 0x3000004eff877230 */ /* 0x000fe40000004100 */
        /* <DEDUP_REMOVED lines=9> */
[----:B------:R-:W-:Y:S01]  /*3130*/  FMUL.FTZ R126, R88, R87 ;  /* 0x00000057587e7220 */ /* 0x000fe20000410000 */
[----:B------:R-:W-:Y:S01]  /*3140*/  FFMA.FTZ R88, R79, R127, R70 ;  /* 0x0000007f4f587223 */ /* 0x000fe20000010046 */
[----:B------:R-:W-:Y:S01]  /*3150*/  FFMA.FTZ R82, R77, R82, R68 ;  /* 0x000000524d527223 */ /* 0x000fe20000010044 */
[----:B------:R-:W-:Y:S01]  /*3160*/  FFMA.FTZ R83, R80, R123, R69 ;  /* 0x0000007b50537223 */ /* 0x000fe20000010045 */
[----:B------:R-:W-:-:S02]  /*3170*/  HADD2.F32 R70, -RZ, R15.H0_H0 ;  /* 0x2000000fff467230 */ /* 0x000fc40000004100 */
[-C--:B------:R-:W-:Y:S01]  /*3180*/  FMUL.FTZ R128, R128, R87.reuse ;  /* 0x0000005780807220 */ /* 0x080fe20000410000 */
[--C-:B------:R-:W-:Y:S02]  /*3190*/  HADD2.F32 R68, -RZ, R14.reuse.H0_H0 ;  /* 0x2000000eff447230 */ /* 0x100fe40000004100 */
[-C--:B------:R-:W-:Y:S01]  /*31a0*/  FMUL.FTZ R125, R130, R87.reuse ;  /* 0x00000057827d7220 */ /* 0x080fe20000410000 */
[----:B------:R-:W-:Y:S02]  /*31b0*/  HADD2.F32 R69, -RZ, R14.H1_H1 ;  /* 0x3000000eff457230 */ /* 0x000fe40000004100 */
[----:B------:R-:W-:Y:S01]  /*31c0*/  FMUL.FTZ R134, R134, R87 ;  /* 0x0000005786867220 */ /* 0x000fe20000410000 */
[----:B------:R-:W-:Y:S01]  /*31d0*/  FMUL.FTZ R87, R81, R70 ;  /* 0x0000004651577220 */ /* 0x000fe20000410000 */
[----:B------:R-:W-:Y:S01]  /*31e0*/  FFMA.FTZ R123, R128, R129, R71 ;  /* 0x00000081807b7223 */ /* 0x000fe20000010047 */
[C---:B------:R-:W-:Y:S01]  /*31f0*/  FFMA.FTZ R72, R125.reuse, R132, R72 ;  /* 0x000000847d487223 */ /* 0x040fe20000010048 */
[----:B------:R-:W-:Y:S01]  /*3200*/  FMUL.FTZ R78, R125, R68 ;  /* 0x000000447d4e7220 */ /* 0x000fe20000410000 */
[----:B------:R-:W-:Y:S01]  /*3210*/  FMUL.FTZ R81, R134, R69 ;  /* 0x0000004586517220 */ /* 0x000fe20000410000 */
[----:B------:R-:W-:-:S02]  /*3220*/  HADD2.F32 R70, -RZ, R13.H0_H0 ;  /* 0x2000000dff467230 */ /* 0x000fc40000004100 */
[----:B------:R-:W-:Y:S01]  /*3230*/  FFMA.FTZ R75, R126, R76, R75 ;  /* 0x0000004c7e4b7223 */ /* 0x000fe2000001004b */
[----:B------:R-:W-:Y:S02]  /*3240*/  HADD2.F32 R125, -RZ, R15.H1_H1 ;  /* 0x3000000fff7d7230 */ /* 0x000fe40000004100 */
[----:B------:R-:W-:Y:S01]  /*3250*/  FFMA.FTZ R73, R134, R135, R73 ;  /* 0x0000008786497223 */ /* 0x000fe20000010049 */
[----:B------:R-:W-:Y:S02]  /*3260*/  HADD2.F32 R71, -RZ, R13.H1_H1 ;  /* 0x3000000dff477230 */ /* 0x000fe40000004100 */
[----:B------:R-:W-:Y:S01]  /*3270*/  FMUL.FTZ R70, R79, R70 ;  /* 0x000000464f467220 */ /* 0x000fe20000410000 */
[--C-:B------:R-:W-:Y:S02]  /*3280*/  HADD2.F32 R68, -RZ, R12.reuse.H0_H0 ;  /* 0x2000000cff447230 */ /* 0x100fe40000004100 */
[----:B------:R-:W-:Y:S01]  /*3290*/  FMUL.FTZ R130, R126, R125 ;  /* 0x0000007d7e827220 */ /* 0x000fe20000410000 */
[----:B------:R-:W-:-:S02]  /*32a0*/  HADD2.F32 R69, -RZ, R12.H1_H1 ;  /* 0x3000000cff457230 */ /* 0x000fc40000004100 */
[----:B------:R-:W-:Y:S01]  /*32b0*/  FMUL.FTZ R71, R128, R71 ;  /* 0x0000004780477220 */ /* 0x000fe20000410000 */
[----:B------:R-:W-:Y:S01]  /*32c0*/  F2FP.F16.F32.PACK_AB R78, R81, R78 ;  /* 0x0000004e514e723e */ /* 0x000fe200000000ff */
[----:B------:R-:W-:Y:S01]  /*32d0*/  FMUL.FTZ R68, R77, R68 ;  /* 0x000000444d447220 */ /* 0x000fe20000410000 */
[----:B------:R-:W-:Y:S01]  /*32e0*/  F2FP.F16.F32.PACK_AB R79, R130, R87 ;  /* 0x00000057824f723e */ /* 0x000fe200000000ff */
[----:B------:R-:W-:Y:S01]  /*32f0*/  FMUL.FTZ R69, R80, R69 ;  /* 0x0000004550457220 */ /* 0x000fe20000410000 */
[----:B------:R-:W-:-:S04]  /*3300*/  F2FP.F16.F32.PACK_AB R77, R71, R70 ;  /* 0x00000046474d723e */ /* 0x000fc800000000ff */
[----:B------:R-:W-:-:S07]  /*3310*/  F2FP.F16.F32.PACK_AB R76, R69, R68 ;  /* 0x00000044454c723e */ /* 0x000fce00000000ff */
.L_x_1084:
        /* <DEDUP_REMOVED lines=11> */
.L_x_1077:
        /* <DEDUP_REMOVED lines=8> */
[-CC-:B------:R-:W-:Y:S01]  /*3450*/  FFMA.FTZ R129, R3, R126.reuse, R123.reuse ;  /* 0x0000007e03817223 */ /* 0x180fe2000001007b */
[----:B------:R-:W-:Y:S02]  /*3460*/  HADD2.F32 R125, -RZ, R56.H0_H0 ;  /* 0x20000038ff7d7230 */ /* 0x000fe40000004100 */
[-C--:B------:R-:W-:Y:S01]  /*3470*/  FFMA.FTZ R130, R96, R126.reuse, R123 ;  /* 0x0000007e60827223 */ /* 0x080fe2000001007b */
[--C-:B-----5:R-:W-:Y:S02]  /*3480*/  HADD2.F32 R127, -RZ, R76.reuse.H0_H0 ;  /* 0x2000004cff7f7230 */ /* 0x120fe40000004100 */
[----:B------:R-:W-:Y:S01]  /*3490*/  FADD.FTZ R128, R90, -R129 ;  /* 0x800000815a807221 */ /* 0x000fe20000010000 */
[----:B0-----:R-:W-:Y:S02]  /*34a0*/  HADD2.F32 R82, -RZ, R76.H1_H1 ;  /* 0x3000004cff527230 */ /* 0x001fe40000004100 */
[----:B------:R-:W-:Y:S01]  /*34b0*/  FFMA.FTZ R133, R91, R126, R123 ;  /* 0x0000007e5b857223 */ /* 0x000fe2000001007b */
[----:B------:R-:W-:-:S02]  /*34c0*/  HADD2.F32 R83, -RZ, R77.H0_H0 ;  /* 0x2000004dff537230 */ /* 0x000fc40000004100 */
[----:B------:R-:W-:Y:S01]  /*34d0*/  FFMA.FTZ R134, R100, R126, R123 ;  /* 0x0000007e64867223 */ /* 0x000fe2000001007b */
[----:B------:R-:W-:Y:S02]  /*34e0*/  HADD2.F32 R80, -RZ, R77.H1_H1 ;  /* 0x3000004dff507230 */ /* 0x000fe40000004100 */
[----:B------:R-:W-:Y:S01]  /*34f0*/  FFMA.FTZ R128, R88, R128, R125 ;  /* 0x0000008058807223 */ /* 0x000fe2000001007d */
[--C-:B------:R-:W-:Y:S02]  /*3500*/  HADD2.F32 R77, -RZ, R79.reuse.H0_H0 ;  /* 0x2000004fff4d7230 */ /* 0x100fe40000004100 */
[----:B------:R-:W-:Y:S01]  /*3510*/  FADD.FTZ R130, R89, -R130 ;  /* 0x8000008259827221 */ /* 0x000fe20000010000 */
[----:B------:R-:W-:Y:S02]  /*3520*/  HADD2.F32 R76, -RZ, R79.H1_H1 ;  /* 0x3000004fff4c7230 */ /* 0x000fe40000004100 */
[----:B------:R-:W-:Y:S01]  /*3530*/  FFMA.FTZ R135, R99, R126, R123 ;  /* 0x0000007e63877223 */ /* 0x000fe2000001007b */
[----:B------:R-:W-:-:S02]  /*3540*/  HADD2.F32 R79, -RZ, R56.H1_H1 ;  /* 0x30000038ff4f7230 */ /* 0x000fc40000004100 */
[----:B------:R-:W-:Y:S01]  /*3550*/  FADD.FTZ R132, R98, -R133 ;  /* 0x8000008562847221 */ /* 0x000fe20000010000 */
[--C-:B------:R-:W-:Y:S02]  /*3560*/  HADD2.F32 R125, -RZ, R57.reuse.H0_H0 ;  /* 0x20000039ff7d7230 */ /* 0x100fe40000004100 */
[----:B------:R-:W-:Y:S01]  /*3570*/  FADD.FTZ R134, R97, -R134 ;  /* 0x8000008661867221 */ /* 0x000fe20000010000 */
[----:B------:R-:W-:Y:S02]  /*3580*/  HADD2.F32 R129, -RZ, R57.H1_H1 ;  /* 0x30000039ff817230 */ /* 0x000fe40000004100 */
[----:B------:R-:W-:Y:S01]  /*3590*/  FFMA.FTZ R138, R104, R126, R123 ;  /* 0x0000007e688a7223 */ /* 0x000fe2000001007b */
[--C-:B------:R-:W-:Y:S02]  /*35a0*/  HADD2.F32 R131, -RZ, R58.reuse.H0_H0 ;  /* 0x2000003aff837230 */ /* 0x100fe40000004100 */
[----:B------:R-:W-:Y:S01]  /*35b0*/  FFMA.FTZ R130, R88, R130, R79 ;  /* 0x0000008258827223 */ /* 0x000fe2000001004f */
[----:B------:R-:W-:Y:S01]  /*35c0*/  FFMA.FTZ R140, R105, R126, R123 ;  /* 0x0000007e698c7223 */ /* 0x000fe2000001007b */
[----:B------:R-:W-:Y:S01]  /*35d0*/  FADD.FTZ R136, R102, -R135 ;  /* 0x8000008766887221 */ /* 0x000fe20000010000 */
[----:B------:R-:W-:Y:S01]  /*35e0*/  FFMA.FTZ R132, R88, R132, R125 ;  /* 0x0000008458847223 */ /* 0x000fe2000001007d */
[----:B------:R-:W-:Y:S01]  /*35f0*/  FFMA.FTZ R79, R108, R126, R123 ;  /* 0x0000007e6c4f7223 */ /* 0x000fe2000001007b */
[----:B------:R-:W-:Y:S01]  /*3600*/  FFMA.FTZ R134, R88, R134, R129 ;  /* 0x0000008658867223 */ /* 0x000fe20000010081 */
[----:B------:R-:W-:-:S02]  /*3610*/  HADD2.F32 R125, -RZ, R58.H1_H1 ;  /* 0x3000003aff7d7230 */ /* 0x000fc40000004100 */
[----:B------:R-:W-:Y:S01]  /*3620*/  FADD.FTZ R138, R101, -R138 ;  /* 0x8000008a658a7221 */ /* 0x000fe20000010000 */
[--C-:B------:R-:W-:Y:S02]  /*3630*/  HADD2.F32 R129, -RZ, R59.reuse.H0_H0 ;  /* 0x2000003bff817230 */ /* 0x100fe40000004100 */
[----:B------:R-:W-:Y:S01]  /*3640*/  FADD.FTZ R140, R103, -R140 ;  /* 0x8000008c678c7221 */ /* 0x000fe20000010000 */
[----:B------:R-:W-:Y:S01]  /*3650*/  FFMA.FTZ R136, R88, R136, R131 ;  /* 0x0000008858887223 */ /* 0x000fe20000010083 */
[----:B------:R-:W-:Y:S01]  /*3660*/  FADD.FTZ R142, R106, -R79 ;  /* 0x8000004f6a8e7221 */ /* 0x000fe20000010000 */
[----:B------:R-:W-:Y:S02]  /*3670*/  HADD2.F32 R131, -RZ, R59.H1_H1 ;  /* 0x3000003bff837230 */ /* 0x000fe40000004100 */
[-C--:B------:R-:W-:Y:S01]  /*3680*/  FMUL.FTZ R79, R128, R87.reuse ;  /* 0x00000057804f7220 */ /* 0x080fe20000410000 */
[-C--:B------:R-:W-:Y:S01]  /*3690*/  FMUL.FTZ R134, R134, R87.reuse ;  /* 0x0000005786867220 */ /* 0x080fe20000410000 */
[----:B------:R-:W-:Y:S01]  /*36a0*/  FFMA.FTZ R128, R88, R138, R125 ;  /* 0x0000008a58807223 */ /* 0x000fe2000001007d */
[----:B------:R-:W-:Y:S01]  /*36b0*/  FMUL.FTZ R130, R130, R87 ;  /* 0x0000005782827220 */ /* 0x000fe20000410000 */
[----:B------:R-:W-:Y:S01]  /*36c0*/  FFMA.FTZ R138, R88, R140, R129 ;  /* 0x0000008c588a7223 */ /* 0x000fe20000010081 */
[----:B------:R-:W-:-:S02]  /*36d0*/  HADD2.F32 R81, -RZ, R78.H0_H0 ;  /* 0x2000004eff517230 */ /* 0x000fc40000004100 */
[----:B------:R-:W-:Y:S01]  /*36e0*/  FFMA.FTZ R125, R79, R127, R60 ;  /* 0x0000007f4f7d7223 */ /* 0x000fe2000001003c */
[----:B------:R-:W-:Y:S02]  /*36f0*/  HADD2.F32 R78, -RZ, R78.H1_H1 ;  /* 0x3000004eff4e7230 */ /* 0x000fe40000004100 */
[----:B------:R-:W-:Y:S01]  /*3700*/  FFMA.FTZ R63, R134, R80, R63 ;  /* 0x00000050863f7223 */ /* 0x000fe2000001003f */
[----:B------:R-:W-:Y:S01]  /*3710*/  FFMA.FTZ R140, R88, R142, R131 ;  /* 0x0000008e588c7223 */ /* 0x000fe20000010083 */
[----:B------:R-:W-:Y:S01]  /*3720*/  FFMA.FTZ R127, R130, R82, R61 ;  /* 0x00000052827f7223 */ /* 0x000fe2000001003d */
[----:B------:R-:W-:Y:S02]  /*3730*/  HADD2.F32 R80, -RZ, R7.H0_H0 ;  /* 0x20000007ff507230 */ /* 0x000fe40000004100 */
[-C--:B------:R-:W-:Y:S01]  /*3740*/  FMUL.FTZ R128, R128, R87.reuse ;  /* 0x0000005780807220 */ /* 0x080fe20000410000 */
[--C-:B------:R-:W-:Y:S02]  /*3750*/  HADD2.F32 R60, -RZ, R6.reuse.H0_H0 ;  /* 0x20000006ff3c7230 */ /* 0x100fe40000004100 */
[-C--:B------:R-:W-:Y:S01]  /*3760*/  FMUL.FTZ R129, R132, R87.reuse ;  /* 0x0000005784817220 */ /* 0x080fe20000410000 */
[-C--:B------:R-:W-:Y:S01]  /*3770*/  FMUL.FTZ R131, R136, R87.reuse ;  /* 0x0000005788837220 */ /* 0x080fe20000410000 */
[----:B------:R-:W-:Y:S01]  /*3780*/  FMUL.FTZ R61, R138, R87 ;  /* 0x000000578a3d7220 */ /* 0x000fe20000410000 */
[----:B------:R-:W-:Y:S01]  /*3790*/  FFMA.FTZ R65, R128, R78, R65 ;  /* 0x0000004e80417223 */ /* 0x000fe20000010041 */
[----:B------:R-:W-:Y:S01]  /*37a0*/  FFMA.FTZ R62, R129, R83, R62 ;  /* 0x00000053813e7223 */ /* 0x000fe2000001003e */
[----:B------:R-:W-:Y:S01]  /*37b0*/  FFMA.FTZ R64, R131, R81, R64 ;  /* 0x0000005183407223 */ /* 0x000fe20000010040 */
[----:B------:R-:W-:Y:S01]  /*37c0*/  FFMA.FTZ R66, R61, R77, R66 ;  /* 0x0000004d3d427223 */ /* 0x000fe20000010042 */
[----:B------:R-:W-:Y:S01]  /*37d0*/  FMUL.FTZ R80, R80, R61 ;  /* 0x0000003d50507220 */ /* 0x000fe20000410000 */
[----:B------:R-:W-:Y:S01]  /*37e0*/  FMUL.FTZ R78, R60, R131 ;  /* 0x000000833c4e7220 */ /* 0x000fe20000410000 */
[----:B------:R-:W-:-:S02]  /*37f0*/  HADD2.F32 R81, -RZ, R6.H1_H1 ;  /* 0x30000006ff517230 */ /* 0x000fc40000004100 */
[----:B------:R-:W-:Y:S01]  /*3800*/  FMUL.FTZ R140, R140, R87 ;  /* 0x000000578c8c7220 */ /* 0x000fe20000410000 */
[----:B------:R-:W-:Y:S02]  /*3810*/  HADD2.F32 R83, -RZ, R7.H1_H1 ;  /* 0x30000007ff537230 */ /* 0x000fe40000004100 */
[--C-:B------:R-:W-:Y:S02]  /*3820*/  HADD2.F32 R82, -RZ, R5.reuse.H0_H0 ;  /* 0x20000005ff527230 */ /* 0x100fe40000004100 */
[----:B------:R-:W-:Y:S01]  /*3830*/  FMUL.FTZ R81, R81, R128 ;  /* 0x0000008051517220 */ /* 0x000fe20000410000 */
[----:B------:R-:W-:Y:S02]  /*3840*/  HADD2.F32 R131, -RZ, R5.H1_H1 ;  /* 0x30000005ff837230 */ /* 0x000fe40000004100 */
[----:B------:R-:W-:Y:S01]  /*3850*/  FMUL.FTZ R83, R83, R140 ;  /* 0x0000008c53537220 */ /* 0x000fe20000410000 */
[--C-:B------:R-:W-:Y:S02]  /*3860*/  HADD2.F32 R60, -RZ, R4.reuse.H0_H0 ;  /* 0x20000004ff3c7230 */ /* 0x100fe40000004100 */
[----:B------:R-:W-:Y:S01]  /*3870*/  FMUL.FTZ R77, R82, R129 ;  /* 0x00000081524d7220 */ /* 0x000fe20000410000 */
[----:B------:R-:W-:-:S02]  /*3880*/  HADD2.F32 R61, -RZ, R4.H1_H1 ;  /* 0x30000004ff3d7230 */ /* 0x000fc40000004100 */
[----:B------:R-:W-:Y:S01]  /*3890*/  FMUL.FTZ R134, R131, R134 ;  /* 0x0000008683867220 */ /* 0x000fe20000410000 */
[----:B------:R-:W-:Y:S01]  /*38a0*/  FFMA.FTZ R67, R140, R76, R67 ;  /* 0x0000004c8c437223 */ /* 0x000fe20000010043 */
[----:B------:R-:W-:Y:S01]  /*38b0*/  FMUL.FTZ R60, R60, R79 ;  /* 0x0000004f3c3c7220 */ /* 0x000fe20000410000 */
[----:B------:R-:W-:Y:S01]  /*38c0*/  F2FP.F16.F32.PACK_AB R79, R83, R80 ;  /* 0x00000050534f723e */ /* 0x000fe200000000ff */
[----:B------:R-:W-:Y:S01]  /*38d0*/  FMUL.FTZ R61, R61, R130 ;  /* 0x000000823d3d7220 */ /* 0x000fe20000410000 */
[----:B------:R-:W-:Y:S02]  /*38e0*/  F2FP.F16.F32.PACK_AB R78, R81, R78 ;  /* 0x0000004e514e723e */ /* 0x000fe400000000ff */
[----:B------:R-:W-:Y:S02]  /*38f0*/  F2FP.F16.F32.PACK_AB R77, R134, R77 ;  /* 0x0000004d864d723e */ /* 0x000fe400000000ff */
[----:B------:R-:W-:Y:S01]  /*3900*/  F2FP.F16.F32.PACK_AB R76, R61, R60 ;  /* 0x0000003c3d4c723e */ /* 0x000fe200000000ff */
[----:B------:R-:W-:Y:S06]  /*3910*/  BRA `(.L_x_1088) ;  /* 0x0000000400407947 */ /* 0x000fec0003800000 */
.L_x_1087:
[-CC-:B------:R-:W-:Y:S01]  /*3920*/  FFMA.FTZ R44, R105, R126.reuse, R123.reuse ;  /* 0x0000007e692c7223 */ /* 0x180fe2000001007b */
[----:B------:R-:W-:Y:S02]  /*3930*/  HADD2.F32 R47, -RZ, R59.H0_H0 ;  /* 0x2000003bff2f7230 */ /* 0x000fe40000004100 */
[----:B------:R-:W-:Y:S01]  /*3940*/  FFMA.FTZ R128, R104, R126, R123 ;  /* 0x0000007e68807223 */ /* 0x000fe2000001007b */
[--C-:B-----5:R-:W-:Y:S02]  /*3950*/  HADD2.F32 R135, -RZ, R79.reuse.H0_H0 ;  /* 0x2000004fff877230 */ /* 0x120fe40000004100 */
[----:B------:R-:W-:Y:S01]  /*3960*/  FADD.FTZ R45, R103, -R44 ;  /* 0x8000002c672d7221 */ /* 0x000fe20000010000 */
[----:B------:R-:W-:Y:S02]  /*3970*/  HADD2.F32 R137, -RZ, R79.H1_H1 ;  /* 0x3000004fff897230 */ /* 0x000fe40000004100 */
[----:B------:R-:W-:Y:S01]  /*3980*/  FADD.FTZ R127, R101, -R128 ;  /* 0x80000080657f7221 */ /* 0x000fe20000010000 */
[----:B------:R-:W-:-:S02]  /*3990*/  HADD2.F32 R79, -RZ, R77.H0_H0 ;  /* 0x2000004dff4f7230 */ /* 0x000fc40000004100 */
[----:B------:R-:W-:Y:S01]  /*39a0*/  FFMA.FTZ R44, R88, R45, R47 ;  /* 0x0000002d582c7223 */ /* 0x000fe2000001002f */
[----:B------:R-:W-:Y:S02]  /*39b0*/  HADD2.F32 R80, -RZ, R77.H1_H1 ;  /* 0x3000004dff507230 */ /* 0x000fe40000004100 */
[-CC-:B------:R-:W-:Y:S01]  /*39c0*/  FFMA.FTZ R77, R108, R126.reuse, R123.reuse ;  /* 0x0000007e6c4d7223 */ /* 0x180fe2000001007b */
[-CC-:B------:R-:W-:Y:S01]  /*39d0*/  FFMA.FTZ R45, R91, R126.reuse, R123.reuse ;  /* 0x0000007e5b2d7223 */ /* 0x180fe2000001007b */
[--C-:B------:R-:W-:Y:S02]  /*39e0*/  HADD2.F32 R81, -RZ, R78.reuse.H0_H0 ;  /* 0x2000004eff517230 */ /* 0x100fe40000004100 */
[----:B------:R-:W-:Y:S01]  /*39f0*/  FFMA.FTZ R47, R99, R126, R123 ;  /* 0x0000007e632f7223 */ /* 0x000fe2000001007b */
[----:B0-----:R-:W-:Y:S02]  /*3a00*/  HADD2.F32 R82, -RZ, R78.H1_H1 ;  /* 0x3000004eff527230 */ /* 0x001fe40000004100 */
[----:B------:R-:W-:Y:S01]  /*3a10*/  FADD.FTZ R129, R106, -R77 ;  /* 0x8000004d6a817221 */ /* 0x000fe20000010000 */
[----:B------:R-:W-:-:S02]  /*3a20*/  HADD2.F32 R130, -RZ, R58.H1_H1 ;  /* 0x3000003aff827230 */ /* 0x000fc40000004100 */
[----:B------:R-:W-:Y:S01]  /*3a30*/  FADD.FTZ R77, R98, -R45 ;  /* 0x8000002d624d7221 */ /* 0x000fe20000010000 */
[----:B------:R-:W-:Y:S02]  /*3a40*/  HADD2.F32 R78, -RZ, R57.H0_H0 ;  /* 0x20000039ff4e7230 */ /* 0x000fe40000004100 */
[----:B------:R-:W-:Y:S01]  /*3a50*/  FADD.FTZ R83, R102, -R47 ;  /* 0x8000002f66537221 */ /* 0x000fe20000010000 */
[----:B------:R-:W-:Y:S02]  /*3a60*/  HADD2.F32 R46, -RZ, R58.H0_H0 ;  /* 0x2000003aff2e7230 */ /* 0x000fe40000004100 */
[----:B------:R-:W-:Y:S01]  /*3a70*/  FFMA.FTZ R45, R88, R127, R130 ;  /* 0x0000007f582d7223 */ /* 0x000fe20000010082 */
[-CC-:B------:R-:W-:Y:S01]  /*3a80*/  FFMA.FTZ R130, R96, R126.reuse, R123.reuse ;  /* 0x0000007e60827223 */ /* 0x180fe2000001007b */
[----:B------:R-:W-:Y:S01]  /*3a90*/  FFMA.FTZ R78, R88, R77, R78 ;  /* 0x0000004d584e7223 */ /* 0x000fe2000001004e */
[----:B------:R-:W-:Y:S02]  /*3aa0*/  HADD2.F32 R131, -RZ, R59.H1_H1 ;  /* 0x3000003bff837230 */ /* 0x000fe40000004100 */
[----:B------:R-:W-:Y:S01]  /*3ab0*/  FFMA.FTZ R77, R3, R126, R123 ;  /* 0x0000007e034d7223 */ /* 0x000fe2000001007b */
[----:B------:R-:W-:-:S02]  /*3ac0*/  HADD2.F32 R132, -RZ, R56.H1_H1 ;  /* 0x30000038ff847230 */ /* 0x000fc40000004100 */
[----:B------:R-:W-:Y:S01]  /*3ad0*/  FFMA.FTZ R46, R88, R83, R46 ;  /* 0x00000053582e7223 */ /* 0x000fe2000001002e */
[----:B------:R-:W-:Y:S01]  /*3ae0*/  FFMA.FTZ R134, R100, R126, R123 ;  /* 0x0000007e64867223 */ /* 0x000fe2000001007b */
[----:B------:R-:W-:Y:S02]  /*3af0*/  HADD2.F32 R128, -RZ, R56.H0_H0 ;  /* 0x20000038ff807230 */ /* 0x000fe40000004100 */
[----:B------:R-:W-:Y:S01]  /*3b00*/  FADD.FTZ R127, R89, -R130 ;  /* 0x80000082597f7221 */ /* 0x000fe20000010000 */
[----:B------:R-:W-:Y:S01]  /*3b10*/  FADD.FTZ R83, R90, -R77 ;  /* 0x8000004d5a537221 */ /* 0x000fe20000010000 */
[C---:B------:R-:W-:Y:S01]  /*3b20*/  FFMA.FTZ R47, R88.reuse, R129, R131 ;  /* 0x00000081582f7223 */ /* 0x040fe20000010083 */
[----:B------:R-:W-:Y:S02]  /*3b30*/  HADD2.F32 R131, -RZ, R57.H1_H1 ;  /* 0x30000039ff837230 */ /* 0x000fe40000004100 */
[----:B------:R-:W-:Y:S01]  /*3b40*/  FADD.FTZ R129, R97, -R134 ;  /* 0x8000008661817221 */ /* 0x000fe20000010000 */
[C---:B------:R-:W-:Y:S01]  /*3b50*/  FFMA.FTZ R132, R88.reuse, R127, R132 ;  /* 0x0000007f58847223 */ /* 0x040fe20000010084 */
[----:B------:R-:W-:Y:S01]  /*3b60*/  FFMA.FTZ R128, R88, R83, R128 ;  /* 0x0000005358807223 */ /* 0x000fe20000010080 */
[----:B------:R-:W-:-:S02]  /*3b70*/  HADD2.F32 R127, -RZ, R7.H1_H1 ;  /* 0x30000007ff7f7230 */ /* 0x000fc40000004100 */
[-C--:B------:R-:W-:Y:S01]  /*3b80*/  FMUL.FTZ R133, R44, R87.reuse ;  /* 0x000000572c857220 */ /* 0x080fe20000410000 */
[--C-:B------:R-:W-:Y:S02]  /*3b90*/  HADD2.F32 R130, -RZ, R6.reuse.H0_H0 ;  /* 0x20000006ff827230 */ /* 0x100fe40000004100 */
[-C--:B------:R-:W-:Y:S01]  /*3ba0*/  FMUL.FTZ R136, R47, R87.reuse ;  /* 0x000000572f887220 */ /* 0x080fe20000410000 */
[----:B------:R-:W-:Y:S02]  /*3bb0*/  HADD2.F32 R134, -RZ, R7.H0_H0 ;  /* 0x20000007ff867230 */ /* 0x000fe40000004100 */
[----:B------:R-:W-:Y:S01]  /*3bc0*/  FMUL.FTZ R83, R46, R87 ;  /* 0x000000572e537220 */ /* 0x000fe20000410000 */
[----:B------:R-:W-:Y:S01]  /*3bd0*/  FFMA.FTZ R77, R88, R129, R131 ;  /* 0x00000081584d7223 */ /* 0x000fe20000010083 */
[----:B------:R-:W-:Y:S01]  /*3be0*/  FFMA.FTZ R66, R133, R135, R66 ;  /* 0x0000008785427223 */ /* 0x000fe20000010042 */
[----:B------:R-:W-:Y:S01]  /*3bf0*/  FFMA.FTZ R67, R136, R137, R67 ;  /* 0x0000008988437223 */ /* 0x000fe20000010043 */
[----:B------:R-:W-:Y:S01]  /*3c00*/  FMUL.FTZ R138, R127, R136 ;  /* 0x000000887f8a7220 */ /* 0x000fe20000410000 */
[----:B------:R-:W-:Y:S01]  /*3c10*/  FFMA.FTZ R64, R83, R81, R64 ;  /* 0x0000005153407223 */ /* 0x000fe20000010040 */
[----:B------:R-:W-:Y:S01]  /*3c20*/  FMUL.FTZ R129, R130, R83 ;  /* 0x0000005382817220 */ /* 0x000fe20000410000 */
[----:B------:R-:W-:Y:S01]  /*3c30*/  FMUL.FTZ R133, R134, R133 ;  /* 0x0000008586857220 */ /* 0x000fe20000410000 */
[----:B------:R-:W-:Y:S01]  /*3c40*/  FMUL.FTZ R136, R45, R87 ;  /* 0x000000572d887220 */ /* 0x000fe20000410000 */
[----:B------:R-:W-:-:S02]  /*3c50*/  HADD2.F32 R83, -RZ, R6.H1_H1 ;  /* 0x30000006ff537230 */ /* 0x000fc40000004100 */
[-C--:B------:R-:W-:Y:S01]  /*3c60*/  FMUL.FTZ R81, R78, R87.reuse ;  /* 0x000000574e517220 */ /* 0x080fe20000410000 */
[--C-:B------:R-:W-:Y:S02]  /*3c70*/  HADD2.F32 R130, -RZ, R5.reuse.H0_H0 ;  /* 0x20000005ff827230 */ /* 0x100fe40000004100 */
[----:B------:R-:W-:Y:S01]  /*3c80*/  FMUL.FTZ R134, R77, R87 ;  /* 0x000000574d867220 */ /* 0x000fe20000410000 */
[----:B------:R-:W-:Y:S01]  /*3c90*/  FFMA.FTZ R65, R136, R82, R65 ;  /* 0x0000005288417223 */ /* 0x000fe20000010041 */
[----:B------:R-:W-:Y:S01]  /*3ca0*/  FMUL.FTZ R136, R83, R136 ;  /* 0x0000008853887220 */ /* 0x000fe20000410000 */
[----:B------:R-:W-:Y:S01]  /*3cb0*/  FFMA.FTZ R62, R81, R79, R62 ;  /* 0x0000004f513e7223 */ /* 0x000fe2000001003e */
[----:B------:R-:W-:Y:S01]  /*3cc0*/  FMUL.FTZ R130, R130, R81 ;  /* 0x0000005182827220 */ /* 0x000fe20000410000 */
[----:B------:R-:W-:Y:S01]  /*3cd0*/  FFMA.FTZ R63, R134, R80, R63 ;  /* 0x00000050863f7223 */ /* 0x000fe2000001003f */
[----:B------:R-:W-:Y:S02]  /*3ce0*/  HADD2.F32 R83, -RZ, R5.H1_H1 ;  /* 0x30000005ff537230 */ /* 0x000fe40000004100 */
[----:B------:R-:W-:Y:S01]  /*3cf0*/  FMUL.FTZ R79, R128, R87 ;  /* 0x00000057804f7220 */ /* 0x000fe20000410000 */
[----:B------:R-:W-:-:S02]  /*3d00*/  HADD2.F32 R80, -RZ, R4.H0_H0 ;  /* 0x20000004ff507230 */ /* 0x000fc40000004100 */
[----:B------:R-:W-:Y:S01]  /*3d10*/  FMUL.FTZ R82, R132, R87 ;  /* 0x0000005784527220 */ /* 0x000fe20000410000 */
[----:B------:R-:W-:Y:S02]  /*3d20*/  HADD2.F32 R81, -RZ, R4.H1_H1 ;  /* 0x30000004ff517230 */ /* 0x000fe40000004100 */
[----:B------:R-:W-:Y:S01]  /*3d30*/  FMUL.FTZ R83, R83, R134 ;  /* 0x0000008653537220 */ /* 0x000fe20000410000 */
[--C-:B------:R-:W-:Y:S02]  /*3d40*/  HADD2.F32 R125, -RZ, R76.reuse.H0_H0 ;  /* 0x2000004cff7d7230 */ /* 0x100fe40000004100 */
[----:B------:R-:W-:Y:S01]  /*3d50*/  FMUL.FTZ R80, R80, R79 ;  /* 0x0000004f50507220 */ /* 0x000fe20000410000 */
[----:B------:R-:W-:Y:S02]  /*3d60*/  HADD2.F32 R76, -RZ, R76.H1_H1 ;  /* 0x3000004cff4c7230 */ /* 0x000fe40000004100 */
[----:B------:R-:W-:Y:S01]  /*3d70*/  FMUL.FTZ R81, R81, R82 ;  /* 0x0000005251517220 */ /* 0x000fe20000410000 */
[----:B------:R-:W-:Y:S01]  /*3d80*/  F2FP.F16.F32.PACK_AB R46, R45, R46 ;  /* 0x0000002e2d2e723e */ /* 0x000fe200000000ff */
[----:B------:R-:W-:Y:S01]  /*3d90*/  FFMA.FTZ R125, R79, R125, R60 ;  /* 0x0000007d4f7d7223 */ /* 0x000fe2000001003c */
[----:B------:R-:W-:Y:S01]  /*3da0*/  F2FP.F16.F32.PACK_AB R47, R47, R44 ;  /* 0x0000002c2f2f723e */ /* 0x000fe200000000ff */
[----:B------:R-:W-:Y:S01]  /*3db0*/  FFMA.FTZ R127, R82, R76, R61 ;  /* 0x0000004c527f7223 */ /* 0x000fe2000001003d */
[----:B------:R-:W-:-:S02]  /*3dc0*/  F2FP.F16.F32.PACK_AB R45, R77, R78 ;  /* 0x0000004e4d2d723e */ /* 0x000fc400000000ff */
[----:B------:R-:W-:Y:S02]  /*3dd0*/  F2FP.F16.F32.PACK_AB R44, R132, R128 ;  /* 0x00000080842c723e */ /* 0x000fe400000000ff */
[----:B------:R-:W-:Y:S02]  /*3de0*/  F2FP.F16.F32.PACK_AB R79, R138, R133 ;  /* 0x000000858a4f723e */ /* 0x000fe400000000ff */
[----:B------:R-:W-:Y:S02]  /*3df0*/  F2FP.F16.F32.PACK_AB R78, R136, R129 ;  /* 0x00000081884e723e */ /* 0x000fe400000000ff */
[----:B------:R-:W-:Y:S02]  /*3e00*/  F2FP.F16.F32.PACK_AB R77, R83, R130 ;  /* 0x00000082534d723e */ /* 0x000fe400000000ff */
[----:B------:R-:W-:-:S07]  /*3e10*/  F2FP.F16.F32.PACK_AB R76, R81, R80 ;  /* 0x00000050514c723e */ /* 0x000fce00000000ff */
.L_x_1088:
[----:B------:R-:W-:Y:S01]  /*3e20*/  ISETP.NE.U32.AND P1, PT, RZ, UR12, PT ;  /* 0x0000000cff007c0c */ /* 0x000fe2000bf25070 */
[----:B------:R-:W0:Y:S03]  /*3e30*/  LDC.64 R60, c[0x0][0x468] ;  /* 0x00011a00ff3c7b82 */ /* 0x000e260000000a00 */
[----:B------:R-:W-:-:S13]  /*3e40*/  ISETP.NE.AND.EX P1, PT, RZ, UR13, PT, P1 ;  /* 0x0000000dff007c0c */ /* 0x000fda000bf25310 */
[----:B------:R-:W1:Y:S01]  /*3e50*/  @P1 LDC.64 R80, c[0x0][0x478] ;  /* 0x00011e00ff501b82 */ /* 0x000e620000000a00 */
[C---:B0-----:R-:W-:Y:S01]  /*3e60*/  IMAD.WIDE.U32 R82, R0.reuse, 0x10, R60 ;  /* 0x0000001000527825 */ /* 0x041fe200078e003c */
[----:B------:R-:W-:Y:S02]  /*3e70*/  MOV R60, R125 ;  /* 0x0000007d003c7202 */ /* 0x000fe40000000f00 */
[----:B------:R-:W-:Y:S01]  /*3e80*/  MOV R61, R127 ;  /* 0x0000007f003d7202 */ /* 0x000fe20000000f00 */
[C---:B-1----:R-:W-:Y:S01]  /*3e90*/  @P1 IMAD.WIDE.U32 R80, R0.reuse, 0x10, R80 ;  /* 0x0000001000501825 */ /* 0x042fe200078e0050 */
[----:B------:R-:W-:-:S04]  /*3ea0*/  IADD3 R0, PT, PT, R0, 0x20, RZ ;  /* 0x0000002000007810 */ /* 0x000fc80007ffe0ff */
[----:B------:R1:W-:Y:S04]  /*3eb0*/  @P1 STG.E.128 desc[UR6][R80.64], R44 ;  /* 0x0000002c50001986 */ /* 0x0003e8000c101d06 */
[----:B------:R1:W-:Y:S02]  /*3ec0*/  STG.E.128 desc[UR6][R82.64], R76 ;  /* 0x0000004c52007986 */ /* 0x0003e4000c101d06 */
.L_x_1086:
[----:B------:R-:W-:Y:S05]  /*3ed0*/  BSYNC.RECONVERGENT B1 ;  /* 0x0000000000017941 */ /* 0x000fea0003800200 */
.L_x_1085:
        /* <DEDUP_REMOVED lines=8> */
[--C-:B------:R-:W-:Y:S02]  /*3f60*/  HADD2.F32 R45, -RZ, R32.reuse.H0_H0 ;  /* 0x20000020ff2d7230 */ /* 0x100fe40000004100 */
[-CC-:B0-----:R-:W-:Y:S01]  /*3f70*/  FFMA.FTZ R83, R124, R126.reuse, R123.reuse ;  /* 0x0000007e7c537223 */ /* 0x181fe2000001007b */
[-C--:B------:R-:W-:Y:S01]  /*3f80*/  FFMA.FTZ R80, R112, R126.reuse, R123 ;  /* 0x0000007e70507223 */ /* 0x080fe2000001007b */
[----:B------:R-:W-:Y:S01]  /*3f90*/  FADD.FTZ R44, R110, -R81 ;  /* 0x800000516e2c7221 */ /* 0x000fe20000010000 */
[-CC-:B------:R-:W-:Y:S01]  /*3fa0*/  FFMA.FTZ R82, R116, R126.reuse, R123.reuse ;  /* 0x0000007e74527223 */ /* 0x180fe2000001007b */
[----:B------:R-:W-:Y:S01]  /*3fb0*/  FFMA.FTZ R127, R115, R126, R123 ;  /* 0x0000007e737f7223 */ /* 0x000fe2000001007b */
[----:B------:R-:W-:Y:S02]  /*3fc0*/  HADD2.F32 R47, -RZ, R35.H1_H1 ;  /* 0x30000023ff2f7230 */ /* 0x000fe40000004100 */
[----:B-----5:R-:W-:Y:S01]  /*3fd0*/  FFMA.FTZ R44, R88, R44, R45 ;  /* 0x0000002c582c7223 */ /* 0x020fe2000001002d */
[----:B------:R-:W-:Y:S01]  /*3fe0*/  FADD.FTZ R46, R122, -R83 ;  /* 0x800000537a2e7221 */ /* 0x000fe20000010000 */
[----:B------:R-:W-:-:S02]  /*3ff0*/  HADD2.F32 R45, -RZ, R32.H1_H1 ;  /* 0x30000020ff2d7230 */ /* 0x000fc40000004100 */
[----:B------:R-:W-:Y:S01]  /*4000*/  FADD.FTZ R80, R109, -R80 ;  /* 0x800000506d507221 */ /* 0x000fe20000010000 */
[--C-:B------:R-:W-:Y:S02]  /*4010*/  HADD2.F32 R81, -RZ, R33.reuse.H1_H1 ;  /* 0x30000021ff517230 */ /* 0x100fe40000004100 */
[-C--:B------:R-:W-:Y:S01]  /*4020*/  FFMA.FTZ R125, R111, R126.reuse, R123 ;  /* 0x0000007e6f7d7223 */ /* 0x080fe2000001007b */
[----:B------:R-:W-:Y:S02]  /*4030*/  HADD2.F32 R83, -RZ, R34.H0_H0 ;  /* 0x20000022ff537230 */ /* 0x000fe40000004100 */
[----:B------:R-:W-:Y:S01]  /*4040*/  FADD.FTZ R82, R113, -R82 ;  /* 0x8000005271527221 */ /* 0x000fe20000010000 */
[----:B------:R-:W-:Y:S01]  /*4050*/  FADD.FTZ R128, R118, -R127 ;  /* 0x8000007f76807221 */ /* 0x000fe20000010000 */
[-CC-:B------:R-:W-:Y:S01]  /*4060*/  FFMA.FTZ R130, R120, R126.reuse, R123.reuse ;  /* 0x0000007e78827223 */ /* 0x180fe2000001007b */
[----:B------:R-:W-:Y:S01]  /*4070*/  FFMA.FTZ R132, R121, R126, R123 ;  /* 0x0000007e79847223 */ /* 0x000fe2000001007b */
[----:B------:R-:W-:Y:S01]  /*4080*/  FFMA.FTZ R46, R88, R46, R47 ;  /* 0x0000002e582e7223 */ /* 0x000fe2000001002f */
[----:B------:R-:W-:-:S02]  /*4090*/  HADD2.F32 R47, -RZ, R33.H0_H0 ;  /* 0x20000021ff2f7230 */ /* 0x000fc40000004100 */
[----:B------:R-:W-:Y:S01]  /*40a0*/  FFMA.FTZ R80, R88, R80, R45 ;  /* 0x0000005058507223 */ /* 0x000fe2000001002d */
[----:B------:R-:W-:Y:S01]  /*40b0*/  FADD.FTZ R126, R114, -R125 ;  /* 0x8000007d727e7221 */ /* 0x000fe20000010000 */
[C---:B------:R-:W-:Y:S01]  /*40c0*/  FFMA.FTZ R45, R88.reuse, R82, R81 ;  /* 0x00000052582d7223 */ /* 0x040fe20000010051 */
[----:B------:R-:W-:Y:S01]  /*40d0*/  FFMA.FTZ R128, R88, R128, R83 ;  /* 0x0000008058807223 */ /* 0x000fe20000010053 */
[----:B------:R-:W-:Y:S02]  /*40e0*/  HADD2.F32 R82, -RZ, R76.H0_H0 ;  /* 0x2000004cff527230 */ /* 0x000fe40000004100 */
[----:B------:R-:W-:Y:S01]  /*40f0*/  FADD.FTZ R125, R117, -R130 ;  /* 0x80000082757d7221 */ /* 0x000fe20000010000 */
[----:B------:R-:W-:Y:S02]  /*4100*/  HADD2.F32 R81, -RZ, R34.H1_H1 ;  /* 0x30000022ff517230 */ /* 0x000fe40000004100 */
[----:B------:R-:W-:Y:S01]  /*4110*/  FADD.FTZ R132, R119, -R132 ;  /* 0x8000008477847221 */ /* 0x000fe20000010000 */
[----:B------:R-:W-:-:S02]  /*4120*/  HADD2.F32 R83, -RZ, R35.H0_H0 ;  /* 0x20000023ff537230 */ /* 0x000fc40000004100 */
[-C--:B------:R-:W-:Y:S01]  /*4130*/  FMUL.FTZ R130, R80, R87.reuse ;  /* 0x0000005750827220 */ /* 0x080fe20000410000 */
[----:B------:R-:W-:Y:S02]  /*4140*/  HADD2.F32 R76, -RZ, R76.H1_H1 ;  /* 0x3000004cff4c7230 */ /* 0x000fe40000004100 */
[----:B------:R-:W-:Y:S01]  /*4150*/  FFMA.FTZ R126, R88, R126, R47 ;  /* 0x0000007e587e7223 */ /* 0x000fe2000001002f */
[----:B------:R-:W-:Y:S01]  /*4160*/  FMUL.FTZ R47, R44, R87 ;  /* 0x000000572c2f7220 */ /* 0x000fe20000410000 */
[C---:B------:R-:W-:Y:S01]  /*4170*/  FFMA.FTZ R125, R88.reuse, R125, R81 ;  /* 0x0000007d587d7223 */ /* 0x040fe20000010051 */
[----:B------:R-:W-:Y:S01]  /*4180*/  FFMA.FTZ R127, R88, R132, R83 ;  /* 0x00000084587f7223 */ /* 0x000fe20000010053 */
[----:B------:R-:W-:Y:S01]  /*4190*/  FFMA.FTZ R83, R130, R76, R69 ;  /* 0x0000004c82537223 */ /* 0x000fe20000010045 */
[----:B------:R-:W-:Y:S02]  /*41a0*/  HADD2.F32 R88, -RZ, R77.H0_H0 ;  /* 0x2000004dff587230 */ /* 0x000fe40000004100 */
[----:B------:R-:W-:Y:S01]  /*41b0*/  FMUL.FTZ R69, R126, R87 ;  /* 0x000000577e457220 */ /* 0x000fe20000410000 */
[----:B------:R-:W-:-:S02]  /*41c0*/  HADD2.F32 R76, -RZ, R78.H0_H0 ;  /* 0x2000004eff4c7230 */ /* 0x000fc40000004100 */
[----:B------:R-:W-:Y:S01]  /*41d0*/  FFMA.FTZ R82, R47, R82, R68 ;  /* 0x000000522f527223 */ /* 0x000fe20000010044 */
[----:B------:R-:W-:Y:S02]  /*41e0*/  HADD2.F32 R77, -RZ, R77.H1_H1 ;  /* 0x3000004dff4d7230 */ /* 0x000fe40000004100 */
[-C--:B------:R-:W-:Y:S01]  /*41f0*/  FMUL.FTZ R81, R128, R87.reuse ;  /* 0x0000005780517220 */ /* 0x080fe20000410000 */
[----:B------:R-:W-:Y:S02]  /*4200*/  HADD2.F32 R78, -RZ, R78.H1_H1 ;  /* 0x3000004eff4e7230 */ /* 0x000fe40000004100 */
[-C--:B------:R-:W-:Y:S01]  /*4210*/  FMUL.FTZ R68, R45, R87.reuse ;  /* 0x000000572d447220 */ /* 0x080fe20000410000 */
[----:B------:R-:W-:Y:S01]  /*4220*/  FMUL.FTZ R132, R125, R87 ;  /* 0x000000577d847220 */ /* 0x000fe20000410000 */
[----:B------:R-:W-:Y:S01]  /*4230*/  FFMA.FTZ R88, R69, R88, R70 ;  /* 0x0000005845587223 */ /* 0x000fe20000010046 */
[--C-:B------:R-:W-:Y:S02]  /*4240*/  HADD2.F32 R70, -RZ, R79.reuse.H0_H0 ;  /* 0x2000004fff467230 */ /* 0x100fe40000004100 */
[----:B------:R-:W-:Y:S01]  /*4250*/  FFMA.FTZ R72, R81, R76, R72 ;  /* 0x0000004c51487223 */ /* 0x000fe20000010048 */
[----:B------:R-:W-:-:S02]  /*4260*/  HADD2.F32 R79, -RZ, R79.H1_H1 ;  /* 0x3000004fff4f7230 */ /* 0x000fc40000004100 */
[----:B------:R-:W-:Y:S01]  /*4270*/  FFMA.FTZ R123, R68, R77, R71 ;  /* 0x0000004d447b7223 */ /* 0x000fe20000010047 */
[----:B------:R-:W-:Y:S01]  /*4280*/  FFMA.FTZ R73, R132, R78, R73 ;  /* 0x0000004e84497223 */ /* 0x000fe20000010049 */
[--C-:B------:R-:W-:Y:S02]  /*4290*/  HADD2.F32 R134, -RZ, R15.reuse.H0_H0 ;  /* 0x2000000fff867230 */ /* 0x100fe40000004100 */
[-C--:B------:R-:W-:Y:S01]  /*42a0*/  FMUL.FTZ R76, R46, R87.reuse ;  /* 0x000000572e4c7220 */ /* 0x080fe20000410000 */
[----:B------:R-:W-:Y:S01]  /*42b0*/  FMUL.FTZ R71, R127, R87 ;  /* 0x000000577f477220 */ /* 0x000fe20000410000 */
[----:B------:R-:W-:Y:S01]  /*42c0*/  HADD2.F32 R77, -RZ, R15.H1_H1 ;  /* 0x3000000fff4d7230 */ /* 0x000fe20000004100 */
[----:B------:R-:W-:Y:S01]  /*42d0*/  F2FP.F16.F32.PACK_AB R45, R45, R126 ;  /* 0x0000007e2d2d723e */ /* 0x000fe200000000ff */
[--C-:B------:R-:W-:Y:S02]  /*42e0*/  HADD2.F32 R78, -RZ, R14.reuse.H0_H0 ;  /* 0x2000000eff4e7230 */ /* 0x100fe40000004100 */
[----:B------:R-:W-:Y:S01]  /*42f0*/  FFMA.FTZ R75, R76, R79, R75 ;  /* 0x0000004f4c4b7223 */ /* 0x000fe2000001004b */
[----:B------:R-:W-:Y:S01]  /*4300*/  FFMA.FTZ R74, R71, R70, R74 ;  /* 0x00000046474a7223 */ /* 0x000fe2000001004a */
[----:B------:R-:W-:Y:S01]  /*4310*/  FMUL.FTZ R79, R134, R71 ;  /* 0x00000047864f7220 */ /* 0x000fe20000410000 */
[----:B------:R-:W-:Y:S01]  /*4320*/  FMUL.FTZ R70, R77, R76 ;  /* 0x0000004c4d467220 */ /* 0x000fe20000410000 */
[----:B------:R-:W-:Y:S01]  /*4330*/  FMUL.FTZ R78, R78, R81 ;  /* 0x000000514e4e7220 */ /* 0x000fe20000410000 */
[--C-:B------:R-:W-:Y:S01]  /*4340*/  HADD2.F32 R134, -RZ, R13.reuse.H0_H0 ;  /* 0x2000000dff867230 */ /* 0x100fe20000004100 */
[----:B------:R-:W-:Y:S01]  /*4350*/  F2FP.F16.F32.PACK_AB R44, R80, R44 ;  /* 0x0000002c502c723e */ /* 0x000fe200000000ff */
[----:B------:R-:W-:Y:S01]  /*4360*/  HADD2.F32 R71, -RZ, R14.H1_H1 ;  /* 0x3000000eff477230 */ /* 0x000fe20000004100 */
[----:B------:R-:W-:Y:S01]  /*4370*/  F2FP.F16.F32.PACK_AB R79, R70, R79 ;  /* 0x0000004f464f723e */ /* 0x000fe200000000ff */
[----:B------:R-:W-:-:S02]  /*4380*/  HADD2.F32 R87, -RZ, R13.H1_H1 ;  /* 0x3000000dff577230 */ /* 0x000fc40000004100 */
[----:B------:R-:W-:Y:S01]  /*4390*/  FMUL.FTZ R77, R134, R69 ;  /* 0x00000045864d7220 */ /* 0x000fe20000410000 */
[--C-:B------:R-:W-:Y:S02]  /*43a0*/  HADD2.F32 R76, -RZ, R12.reuse.H0_H0 ;  /* 0x2000000cff4c7230 */ /* 0x100fe40000004100 */
[----:B------:R-:W-:Y:S01]  /*43b0*/  FMUL.FTZ R71, R71, R132 ;  /* 0x0000008447477220 */ /* 0x000fe20000410000 */
[----:B------:R-:W-:Y:S02]  /*43c0*/  HADD2.F32 R81, -RZ, R12.H1_H1 ;  /* 0x3000000cff517230 */ /* 0x000fe40000004100 */
[----:B------:R-:W-:Y:S01]  /*43d0*/  FMUL.FTZ R68, R87, R68 ;  /* 0x0000004457447220 */ /* 0x000fe20000410000 */
[----:B------:R-:W-:Y:S01]  /*43e0*/  FMUL.FTZ R76, R76, R47 ;  /* 0x0000002f4c4c7220 */ /* 0x000fe20000410000 */
[----:B------:R-:W-:Y:S01]  /*43f0*/  F2FP.F16.F32.PACK_AB R47, R46, R127 ;  /* 0x0000007f2e2f723e */ /* 0x000fe200000000ff */
[----:B------:R-:W-:Y:S01]  /*4400*/  FMUL.FTZ R69, R81, R130 ;  /* 0x0000008251457220 */ /* 0x000fe20000410000 */
[----:B------:R-:W-:-:S02]  /*4410*/  F2FP.F16.F32.PACK_AB R46, R125, R128 ;  /* 0x000000807d2e723e */ /* 0x000fc400000000ff */
[----:B------:R-:W-:Y:S02]  /*4420*/  F2FP.F16.F32.PACK_AB R78, R71, R78 ;  /* 0x0000004e474e723e */ /* 0x000fe400000000ff */
[----:B------:R-:W-:Y:S02]  /*4430*/  F2FP.F16.F32.PACK_AB R77, R68, R77 ;  /* 0x0000004d444d723e */ /* 0x000fe400000000ff */
[----:B------:R-:W-:Y:S01]  /*4440*/  F2FP.F16.F32.PACK_AB R76, R69, R76 ;  /* 0x0000004c454c723e */ /* 0x000fe200000000ff */
[----:B------:R-:W-:Y:S06]  /*4450*/  BRA `(.L_x_1090) ;  /* 0x0000000400307947 */ /* 0x000fec0003800000 */
.L_x_1089:
[-CC-:B------:R-:W-:Y:S01]  /*4460*/  FFMA.FTZ R80, R121, R126.reuse, R123.reuse ;  /* 0x0000007e79507223 */ /* 0x180fe2000001007b */
[----:B------:R-:W-:Y:S02]  /*4470*/  HADD2.F32 R125, -RZ, R35.H0_H0 ;  /* 0x20000023ff7d7230 */ /* 0x000fe40000004100 */
[-CC-:B0-----:R-:W-:Y:S01]  /*4480*/  FFMA.FTZ R83, R107, R126.reuse, R123.reuse ;  /* 0x0000007e6b537223 */ /* 0x181fe2000001007b */
[-CC-:B------:R-:W-:Y:S01]  /*4490*/  FFMA.FTZ R129, R111, R126.reuse, R123.reuse ;  /* 0x0000007e6f817223 */ /* 0x180fe2000001007b */
[----:B------:R-:W-:Y:S01]  /*44a0*/  FADD.FTZ R81, R119, -R80 ;  /* 0x8000005077517221 */ /* 0x000fe20000010000 */
[-CC-:B------:R-:W-:Y:S01]  /*44b0*/  FFMA.FTZ R80, R112, R126.reuse, R123.reuse ;  /* 0x0000007e70507223 */ /* 0x180fe2000001007b */
[-CC-:B------:R-:W-:Y:S01]  /*44c0*/  FFMA.FTZ R132, R116, R126.reuse, R123.reuse ;  /* 0x0000007e74847223 */ /* 0x180fe2000001007b */
[----:B------:R-:W-:Y:S01]  /*44d0*/  FFMA.FTZ R133, R115, R126, R123 ;  /* 0x0000007e73857223 */ /* 0x000fe2000001007b */
[----:B-----5:R-:W-:Y:S01]  /*44e0*/  FFMA.FTZ R82, R88, R81, R125 ;  /* 0x0000005158527223 */ /* 0x020fe2000001007d */
[----:B------:R-:W-:-:S02]  /*44f0*/  HADD2.F32 R125, -RZ, R79.H0_H0 ;  /* 0x2000004fff7d7230 */ /* 0x000fc40000004100 */
[-CC-:B------:R-:W-:Y:S01]  /*4500*/  FFMA.FTZ R136, R120, R126.reuse, R123.reuse ;  /* 0x0000007e78887223 */ /* 0x180fe2000001007b */
[----:B------:R-:W-:Y:S01]  /*4510*/  FFMA.FTZ R135, R124, R126, R123 ;  /* 0x0000007e7c877223 */ /* 0x000fe2000001007b */
[----:B------:R-:W-:Y:S01]  /*4520*/  FMUL.FTZ R81, R82, R87 ;  /* 0x0000005752517220 */ /* 0x000fe20000410000 */
[--C-:B------:R-:W-:Y:S02]  /*4530*/  HADD2.F32 R123, -RZ, R32.reuse.H0_H0 ;  /* 0x20000020ff7b7230 */ /* 0x100fe40000004100 */
[----:B------:R-:W-:Y:S01]  /*4540*/  FADD.FTZ R83, R110, -R83 ;  /* 0x800000536e537221 */ /* 0x000fe20000010000 */
[----:B------:R-:W-:Y:S02]  /*4550*/  HADD2.F32 R126, -RZ, R32.H1_H1 ;  /* 0x30000020ff7e7230 */ /* 0x000fe40000004100 */
[----:B------:R-:W-:Y:S01]  /*4560*/  FFMA.FTZ R74, R81, R125, R74 ;  /* 0x0000007d514a7223 */ /* 0x000fe2000001004a */
[----:B------:R-:W-:Y:S02]  /*4570*/  HADD2.F32 R128, -RZ, R33.H0_H0 ;  /* 0x20000021ff807230 */ /* 0x000fe40000004100 */
[----:B------:R-:W-:Y:S01]  /*4580*/  FADD.FTZ R125, R109, -R80 ;  /* 0x800000506d7d7221 */ /* 0x000fe20000010000 */
[----:B------:R-:W-:Y:S01]  /*4590*/  FADD.FTZ R129, R114, -R129 ;  /* 0x8000008172817221 */ /* 0x000fe20000010000 */
[----:B------:R-:W-:-:S02]  /*45a0*/  HADD2.F32 R82, -RZ, R76.H0_H0 ;  /* 0x2000004cff527230 */ /* 0x000fc40000004100 */
[C---:B------:R-:W-:Y:S01]  /*45b0*/  FFMA.FTZ R80, R88.reuse, R83, R123 ;  /* 0x0000005358507223 */ /* 0x040fe2000001007b */
[----:B------:R-:W-:Y:S02]  /*45c0*/  HADD2.F32 R127, -RZ, R76.H1_H1 ;  /* 0x3000004cff7f7230 */ /* 0x000fe40000004100 */
[C---:B------:R-:W-:Y:S01]  /*45d0*/  FFMA.FTZ R126, R88.reuse, R125, R126 ;  /* 0x0000007d587e7223 */ /* 0x040fe2000001007e */
[----:B------:R-:W-:Y:S02]  /*45e0*/  HADD2.F32 R76, -RZ, R79.H1_H1 ;  /* 0x3000004fff4c7230 */ /* 0x000fe40000004100 */
[----:B------:R-:W-:Y:S01]  /*45f0*/  FADD.FTZ R79, R113, -R132 ;  /* 0x80000084714f7221 */ /* 0x000fe20000010000 */
[----:B------:R-:W-:Y:S02]  /*4600*/  HADD2.F32 R83, -RZ, R33.H1_H1 ;  /* 0x30000021ff537230 */ /* 0x000fe40000004100 */
[----:B------:R-:W-:Y:S01]  /*4610*/  FFMA.FTZ R128, R88, R129, R128 ;  /* 0x0000008158807223 */ /* 0x000fe20000010080 */
[----:B------:R-:W-:-:S02]  /*4620*/  HADD2.F32 R134, -RZ, R34.H0_H0 ;  /* 0x20000022ff867230 */ /* 0x000fc40000004100 */
[----:B------:R-:W-:Y:S01]  /*4630*/  FADD.FTZ R133, R118, -R133 ;  /* 0x8000008576857221 */ /* 0x000fe20000010000 */
[----:B------:R-:W-:Y:S02]  /*4640*/  HADD2.F32 R138, -RZ, R34.H1_H1 ;  /* 0x30000022ff8a7230 */ /* 0x000fe40000004100 */
[----:B------:R-:W-:Y:S01]  /*4650*/  FADD.FTZ R123, R117, -R136 ;  /* 0x80000088757b7221 */ /* 0x000fe20000010000 */
[----:B------:R-:W-:Y:S02]  /*4660*/  HADD2.F32 R140, -RZ, R35.H1_H1 ;  /* 0x30000023ff8c7230 */ /* 0x000fe40000004100 */
[----:B------:R-:W-:Y:S01]  /*4670*/  FADD.FTZ R135, R122, -R135 ;  /* 0x800000877a877221 */ /* 0x000fe20000010000 */
[--C-:B------:R-:W-:Y:S02]  /*4680*/  HADD2.F32 R130, -RZ, R77.reuse.H0_H0 ;  /* 0x2000004dff827230 */ /* 0x100fe40000004100 */
[----:B------:R-:W-:Y:S01]  /*4690*/  FFMA.FTZ R132, R88, R79, R83 ;  /* 0x0000004f58847223 */ /* 0x000fe20000010053 */
[-C--:B------:R-:W-:Y:S01]  /*46a0*/  FMUL.FTZ R79, R80, R87.reuse ;  /* 0x00000057504f7220 */ /* 0x080fe20000410000 */
[-C--:B------:R-:W-:Y:S01]  /*46b0*/  FMUL.FTZ R126, R126, R87.reuse ;  /* 0x000000577e7e7220 */ /* 0x080fe20000410000 */
[----:B------:R-:W-:Y:S01]  /*46c0*/  FMUL.FTZ R125, R128, R87 ;  /* 0x00000057807d7220 */ /* 0x000fe20000410000 */
[C---:B------:R-:W-:Y:S01]  /*46d0*/  FFMA.FTZ R134, R88.reuse, R133, R134 ;  /* 0x0000008558867223 */ /* 0x040fe20000010086 */
[----:B------:R-:W-:Y:S01]  /*46e0*/  FFMA.FTZ R138, R88, R123, R138 ;  /* 0x0000007b588a7223 */ /* 0x000fe2000001008a */
[----:B------:R-:W-:-:S02]  /*46f0*/  HADD2.F32 R131, -RZ, R77.H1_H1 ;  /* 0x3000004dff837230 */ /* 0x000fc40000004100 */
[----:B------:R-:W-:Y:S01]  /*4700*/  FFMA.FTZ R140, R88, R135, R140 ;  /* 0x00000087588c7223 */ /* 0x000fe2000001008c */
[--C-:B------:R-:W-:Y:S02]  /*4710*/  HADD2.F32 R77, -RZ, R78.reuse.H0_H0 ;  /* 0x2000004eff4d7230 */ /* 0x100fe40000004100 */
[----:B------:R-:W-:Y:S01]  /*4720*/  FFMA.FTZ R82, R79, R82, R68 ;  /* 0x000000524f527223 */ /* 0x000fe20000010044 */
[----:B------:R-:W-:Y:S02]  /*4730*/  HADD2.F32 R78, -RZ, R78.H1_H1 ;  /* 0x3000004eff4e7230 */ /* 0x000fe40000004100 */
[----:B------:R-:W-:Y:S01]  /*4740*/  FFMA.FTZ R83, R126, R127, R69 ;  /* 0x0000007f7e537223 */ /* 0x000fe20000010045 */
[----:B------:R-:W-:Y:S01]  /*4750*/  FFMA.FTZ R88, R125, R130, R70 ;  /* 0x000000827d587223 */ /* 0x000fe20000010046 */
[-C--:B------:R-:W-:Y:S01]  /*4760*/  FMUL.FTZ R129, R134, R87.reuse ;  /* 0x0000005786817220 */ /* 0x080fe20000410000 */
[----:B------:R-:W-:Y:S01]  /*4770*/  FMUL.FTZ R138, R138, R87 ;  /* 0x000000578a8a7220 */ /* 0x000fe20000410000 */
[----:B------:R-:W-:-:S02]  /*4780*/  HADD2.F32 R70, -RZ, R15.H0_H0 ;  /* 0x2000000fff467230 */ /* 0x000fc40000004100 */
[----:B------:R-:W-:Y:S01]  /*4790*/  FMUL.FTZ R132, R132, R87 ;  /* 0x0000005784847220 */ /* 0x000fe20000410000 */
[--C-:B------:R-:W-:Y:S02]  /*47a0*/  HADD2.F32 R68, -RZ, R14.reuse.H0_H0 ;  /* 0x2000000eff447230 */ /* 0x100fe40000004100 */
[----:B------:R-:W-:Y:S01]  /*47b0*/  FFMA.FTZ R72, R129, R77, R72 ;  /* 0x0000004d81487223 */ /* 0x000fe20000010048 */
[----:B------:R-:W-:Y:S02]  /*47c0*/  HADD2.F32 R69, -RZ, R14.H1_H1 ;  /* 0x3000000eff457230 */ /* 0x000fe40000004100 */
[----:B------:R-:W-:Y:S01]  /*47d0*/  FFMA.FTZ R73, R138, R78, R73 ;  /* 0x0000004e8a497223 */ /* 0x000fe20000010049 */
[----:B------:R-:W-:Y:S01]  /*47e0*/  FMUL.FTZ R140, R140, R87 ;  /* 0x000000578c8c7220 */ /* 0x000fe20000410000 */
[----:B------:R-:W-:Y:S01]  /*47f0*/  FFMA.FTZ R123, R132, R131, R71 ;  /* 0x00000083847b7223 */ /* 0x000fe20000010047 */
[----:B------:R-:W-:Y:S01]  /*4800*/  FMUL.FTZ R81, R70, R81 ;  /* 0x0000005146517220 */ /* 0x000fe20000410000 */
[----:B------:R-:W-:Y:S01]  /*4810*/  FMUL.FTZ R78, R68, R129 ;  /* 0x00000081444e7220 */ /* 0x000fe20000410000 */
[----:B------:R-:W-:Y:S01]  /*4820*/  FMUL.FTZ R77, R69, R138 ;  /* 0x0000008a454d7220 */ /* 0x000fe20000410000 */
[----:B------:R-:W-:-:S02]  /*4830*/  HADD2.F32 R70, -RZ, R13.H0_H0 ;  /* 0x2000000dff467230 */ /* 0x000fc40000004100 */
[----:B------:R-:W-:Y:S01]  /*4840*/  FFMA.FTZ R75, R140, R76, R75 ;  /* 0x0000004c8c4b7223 */ /* 0x000fe2000001004b */
[----:B------:R-:W-:Y:S02]  /*4850*/  HADD2.F32 R87, -RZ, R15.H1_H1 ;  /* 0x3000000fff577230 */ /* 0x000fe40000004100 */
[----:B------:R-:W-:Y:S02]  /*4860*/  HADD2.F32 R71, -RZ, R13.H1_H1 ;  /* 0x3000000dff477230 */ /* 0x000fe40000004100 */
[----:B------:R-:W-:Y:S01]  /*4870*/  FMUL.FTZ R70, R70, R125 ;  /* 0x0000007d46467220 */ /* 0x000fe20000410000 */
[--C-:B------:R-:W-:Y:S02]  /*4880*/  HADD2.F32 R68, -RZ, R12.reuse.H0_H0 ;  /* 0x2000000cff447230 */ /* 0x100fe40000004100 */
[----:B------:R-:W-:Y:S01]  /*4890*/  FMUL.FTZ R80, R87, R140 ;  /* 0x0000008c57507220 */ /* 0x000fe20000410000 */
[----:B------:R-:W-:Y:S02]  /*48a0*/  HADD2.F32 R69, -RZ, R12.H1_H1 ;  /* 0x3000000cff457230 */ /* 0x000fe40000004100 */
[----:B------:R-:W-:Y:S01]  /*48b0*/  FMUL.FTZ R71, R71, R132 ;  /* 0x0000008447477220 */ /* 0x000fe20000410000 */
[----:B------:R-:W-:Y:S01]  /*48c0*/  F2FP.F16.F32.PACK_AB R78, R77, R78 ;  /* 0x0000004e4d4e723e */ /* 0x000fe200000000ff */
[----:B------:R-:W-:Y:S01]  /*48d0*/  FMUL.FTZ R68, R68, R79 ;  /* 0x0000004f44447220 */ /* 0x000fe20000410000 */
[----:B------:R-:W-:Y:S01]  /*48e0*/  F2FP.F16.F32.PACK_AB R79, R80, R81 ;  /* 0x00000051504f723e */ /* 0x000fe200000000ff */
[----:B------:R-:W-:Y:S01]  /*48f0*/  FMUL.FTZ R69, R69, R126 ;  /* 0x0000007e45457220 */ /* 0x000fe20000410000 */
[----:B------:R-:W-:-:S04]  /*4900*/  F2FP.F16.F32.PACK_AB R77, R71, R70 ;  /* 0x00000046474d723e */ /* 0x000fc800000000ff */
[----:B------:R-:W-:-:S07]  /*4910*/  F2FP.F16.F32.PACK_AB R76, R69, R68 ;  /* 0x00000044454c723e */ /* 0x000fce00000000ff */
.L_x_1090:
        /* <DEDUP_REMOVED lines=10> */
.L_x_1082:
[----:B------:R-:W-:Y:S05]  /*49c0*/  BSYNC.RECONVERGENT B0 ;  /* 0x0000000000007941 */ /* 0x000fea0003800200 */
.L_x_1076:
[----:B-1234-:R-:W1:Y:S02]  /*49d0*/  LDC.64 R76, c[0x0][0x380] ;  /* 0x0000e000ff4c7b82 */ /* 0x01ee640000000a00 */
[----:B-1----:R-:W-:-:S04]  /*49e0*/  LEA R2, R76, R2, 0x2 ;  /* 0x000000024c027211 */ /* 0x002fc800078e10ff */
[----:B------:R-:W-:-:S13]  /*49f0*/  ISETP.GE.AND P1, PT, R2, R77, PT ;  /* 0x0000004d0200720c */ /* 0x000fda0003f26270 */
[----:B------:R-:W-:Y:S05]  /*4a00*/  @!P1 BRA `(.L_x_1091) ;  /* 0xffffffb800dc9947 */ /* 0x000fea000383ffff */
.L_x_1067:
[----:B-----5:R-:W1:Y:S01]  /*4a10*/  S2R R5, SR_CgaCtaId ;  /* 0x0000000000057919 */ /* 0x020e620000008800 */
        /* <DEDUP_REMOVED lines=20> */
[----:B------:R-:W-:Y:S01]  /*4b60*/  IADD3 R34, P4, PT, R85, R86, RZ ;  /* 0x0000005655227210 */ /* 0x000fe20007f9e0ff */
[----:B------:R-:W-:Y:S04]  /*4b70*/  STS.128 [R0], R48 ;  /* 0x0000003000007388 */ /* 0x000fe80000000c00 */
[----:B------:R-:W-:Y:S04]  /*4b80*/  STS.128 [R0+0x10], R52 ;  /* 0x0000103400007388 */ /* 0x000fe80000000c00 */
[----:B------:R-:W-:Y:S04]  /*4b90*/  STS.128 [R0+0x400], R36 ;  /* 0x0004002400007388 */ /* 0x000fe80000000c00 */
[----:B------:R2:W-:Y:S01]  /*4ba0*/  STS.128 [R0+0x410], R40 ;  /* 0x0004102800007388 */ /* 0x0005e20000000c00 */
[----:B------:R-:W-:Y:S01]  /*4bb0*/  BAR.SYNC.DEFER_BLOCKING 0x0 ;  /* 0x0000000000007b1d */ /* 0x000fe20000010000 */
[----:B--2---:R-:W-:-:S04]  /*4bc0*/  IADD3.X R41, PT, PT, RZ, RZ, RZ, P4, !PT ;  /* 0x000000ffff297210 */ /* 0x004fc800027fe4ff */
[C---:B------:R-:W-:Y:S02]  /*4bd0*/  SHF.L.U64.HI R36, R34.reuse, 0x2, R41 ;  /* 0x0000000222247819 */ /* 0x040fe40000010229 */
[----:B------:R-:W-:-:S04]  /*4be0*/  SHF.L.U32 R34, R34, 0x2, RZ ;  /* 0x0000000222227819 */ /* 0x000fc800000006ff */
[----:B---3--:R-:W-:Y:S01]  /*4bf0*/  IADD3 R32, P4, PT, R34, UR18, RZ ;  /* 0x0000001222207c10 */ /* 0x008fe2000ff9e0ff */
[----:B------:R-:W2:Y:S03]  /*4c00*/  LDS R2, [R5] ;  /* 0x0000000005027984 */ /* 0x000ea60000000800 */
[----:B------:R-:W-:Y:S01]  /*4c10*/  IADD3.X R57, PT, PT, R36, UR19, RZ, P4, !PT ;  /* 0x0000001324397c10 */ /* 0x000fe2000a7fe4ff */
        /* <DEDUP_REMOVED lines=30> */
[----:B------:R2:W-:Y:S01]  /*4e00*/  STS.128 [R0+0x10], R28 ;  /* 0x0000101c00007388 */ /* 0x0005e20000000c00 */
[----:B----4-:R-:W-:Y:S01]  /*4e10*/  FADD.FTZ R9, R3, R12 ;  /* 0x0000000c03097221 */ /* 0x010fe20000010000 */
[----:B------:R-:W-:Y:S02]  /*4e20*/  IADD3 R12, P4, PT, R34, UR4, RZ ;  /* 0x00000004220c7c10 */ /* 0x000fe4000ff9e0ff */
[----:B------:R-:W-:Y:S01]  /*4e30*/  STS.128 [R0+0x400], R16 ;  /* 0x0004001000007388 */ /* 0x000fe20000000c00 */
[----:B0-----:R-:W-:-:S03]  /*4e40*/  FADD.FTZ R37, R4, R37 ;  /* 0x0000002504257221 */ /* 0x001fc60000010000 */
[----:B------:R-:W-:Y:S01]  /*4e50*/  STS.128 [R0+0x410], R20 ;  /* 0x0004101400007388 */ /* 0x000fe20000000c00 */
[----:B-1----:R-:W-:Y:S01]  /*4e60*/  FADD.FTZ R39, R6, R39 ;  /* 0x0000002706277221 */ /* 0x002fe20000010000 */
[----:B------:R-:W-:Y:S01]  /*4e70*/  BAR.SYNC.DEFER_BLOCKING 0x0 ;  /* 0x0000000000007b1d */ /* 0x000fe20000010000 */
[----:B--2---:R-:W-:-:S04]  /*4e80*/  IADD3 R30, P5, PT, R34, UR16, RZ ;  /* 0x00000010221e7c10 */ /* 0x004fc8000ffbe0ff */
        /* <DEDUP_REMOVED lines=85> */
.L_x_1093:
[----:B------:R-:W-:Y:S05]  /*53e0*/  BSYNC.RECONVERGENT B0 ;  /* 0x0000000000007941 */ /* 0x000fea0003800200 */
.L_x_1092:
        /* <DEDUP_REMOVED lines=18> */
.L_x_1095:
[----:B------:R-:W-:Y:S05]  /*5510*/  BSYNC.RECONVERGENT B0 ;  /* 0x0000000000007941 */ /* 0x000fea0003800200 */
.L_x_1094:
        /* <DEDUP_REMOVED lines=18> */
.L_x_1097:
[----:B------:R-:W-:Y:S05]  /*5640*/  BSYNC.RECONVERGENT B0 ;  /* 0x0000000000007941 */ /* 0x000fea0003800200 */
.L_x_1096:
        /* <DEDUP_REMOVED lines=12> */
.L_x_1075:
        /* <DEDUP_REMOVED lines=8> */
.L_x_1099:
[----:B------:R-:W-:Y:S05]  /*5790*/  BSYNC B0 ;  /* 0x0000000000007941 */ /* 0x000fea0003800000 */
.L_x_1098:
        /* <DEDUP_REMOVED lines=8> */
.L_x_1100:
[----:B------:R-:W-:-:S05]  /*5820*/  FADD.FTZ R76, R76, R125 ;  /* 0x0000007d4c4c7221 */ /* 0x000fca0000010000 */
[----:B------:R-:W-:Y:S01]  /*5830*/  MOV R128, R76 ;  /* 0x0000004c00807202 */ /* 0x000fe20000000f00 */
[----:B------:R-:W-:Y:S01]  /*5840*/  HFMA2 R129, -RZ, RZ, 0, 1.1920928955078125e-07 ;  /* 0x00000002ff817431 */ /* 0x000fe200000001ff */
[----:B------:R-:W-:-:S07]  /*5850*/  MOV R77, R127 ;  /* 0x0000007f004d7202 */ /* 0x000fce0000000f00 */
[----:B------:R-:W-:Y:S05]  /*5860*/  WARPSYNC.COLLECTIVE R123, `(.L_x_1101) ;  /* 0x000000007b087348 */ /* 0x000fea0003c00000 */
[----:B------:R0:W1:Y:S02]  /*5870*/  SHFL.BFLY P5, R127, R128, R129, R130 ;  /* 0x0c000081807f7389 */ /* 0x00006400000a0082 */
[----:B01----:R-:W-:Y:S05]  /*5880*/  ENDCOLLECTIVE ;  /* 0x000000000000791b */ /* 0x003fea0003800000 */
.L_x_1101:
[----:B------:R-:W-:-:S05]  /*5890*/  FADD.FTZ R77, R77, R126 ;  /* 0x0000007e4d4d7221 */ /* 0x000fca0000010000 */
[----:B------:R-:W-:Y:S02]  /*58a0*/  MOV R128, R77 ;  /* 0x0000004d00807202 */ /* 0x000fe40000000f00 */
[----:B------:R-:W-:-:S07]  /*58b0*/  MOV R79, R127 ;  /* 0x0000007f004f7202 */ /* 0x000fce0000000f00 */
[----:B------:R-:W-:Y:S05]  /*58c0*/  WARPSYNC.COLLECTIVE R123, `(.L_x_1102) ;  /* 0x000000007b087348 */ /* 0x000fea0003c00000 */
[----:B------:R0:W1:Y:S02]  /*58d0*/  SHFL.BFLY P5, R127, R128, R129, R130 ;  /* 0x0c000081807f7389 */ /* 0x00006400000a0082 */
[----:B01----:R-:W-:Y:S05]  /*58e0*/  ENDCOLLECTIVE ;  /* 0x000000000000791b */ /* 0x003fea0003800000 */
.L_x_1102:
[----:B------:R-:W-:-:S05]  /*58f0*/  FADD.FTZ R79, R76, R79 ;  /* 0x0000004f4c4f7221 */ /* 0x000fca0000010000 */
[----:B------:R-:W-:Y:S01]  /*5900*/  MOV R128, R79 ;  /* 0x0000004f00807202 */ /* 0x000fe20000000f00 */
[----:B------:R-:W-:Y:S01]  /*5910*/  HFMA2 R129, -RZ, RZ, 0, 2.384185791015625e-07 ;  /* 0x00000004ff817431 */ /* 0x000fe200000001ff */
[----:B------:R-:W-:-:S07]  /*5920*/  MOV R78, R127 ;  /* 0x0000007f004e7202 */ /* 0x000fce0000000f00 */
[----:B------:R-:W-:Y:S05]  /*5930*/  WARPSYNC.COLLECTIVE R123, `(.L_x_1103) ;  /* 0x000000007b087348 */ /* 0x000fea0003c00000 */
[----:B------:R0:W1:Y:S02]  /*5940*/  SHFL.BFLY P5, R127, R128, R129, R130 ;  /* 0x0c000081807f7389 */ /* 0x00006400000a0082 */
[----:B01----:R-:W-:Y:S05]  /*5950*/  ENDCOLLECTIVE ;  /* 0x000000000000791b */ /* 0x003fea0003800000 */
.L_x_1103:
[----:B------:R-:W-:-:S05]  /*5960*/  FADD.FTZ R78, R77, R78 ;  /* 0x0000004e4d4e7221 */ /* 0x000fca0000010000 */
[----:B------:R-:W-:Y:S02]  /*5970*/  MOV R128, R78 ;  /* 0x0000004e00807202 */ /* 0x000fe40000000f00 */
[----:B------:R-:W-:-:S07]  /*5980*/  MOV R80, R127 ;  /* 0x0000007f00507202 */ /* 0x000fce0000000f00 */
[----:B------:R-:W-:Y:S05]  /*5990*/  WARPSYNC.COLLECTIVE R123, `(.L_x_1104) ;  /* 0x000000007b087348 */ /* 0x000fea0003c00000 */
[----:B------:R0:W1:Y:S02]  /*59a0*/  SHFL.BFLY P5, R127, R128, R129, R130 ;  /* 0x0c000081807f7389 */ /* 0x00006400000a0082 */
[----:B01----:R-:W-:Y:S05]  /*59b0*/  ENDCOLLECTIVE ;  /* 0x000000000000791b */ /* 0x003fea0003800000 */
.L_x_1104:
[----:B------:R-:W-:-:S05]  /*59c0*/  FADD.FTZ R80, R79, R80 ;  /* 0x000000504f507221 */ /* 0x000fca0000010000 */
[----:B------:R-:W-:Y:S01]  /*59d0*/  MOV R128, R80 ;  /* 0x0000005000807202 */ /* 0x000fe20000000f00 */
[----:B------:R-:W-:Y:S01]  /*59e0*/  HFMA2 R129, -RZ, RZ, 0, 4.76837158203125e-07 ;  /* 0x00000008ff817431 */ /* 0x000fe200000001ff */
[----:B------:R-:W-:-:S07]  /*59f0*/  MOV R81, R127 ;  /* 0x0000007f00517202 */ /* 0x000fce0000000f00 */
[----:B------:R-:W-:Y:S05]  /*5a00*/  WARPSYNC.COLLECTIVE R123, `(.L_x_1105) ;  /* 0x000000007b087348 */ /* 0x000fea0003c00000 */
[----:B------:R0:W1:Y:S02]  /*5a10*/  SHFL.BFLY P5, R127, R128, R129, R130 ;  /* 0x0c000081807f7389 */ /* 0x00006400000a0082 */
[----:B01----:R-:W-:Y:S05]  /*5a20*/  ENDCOLLECTIVE ;  /* 0x000000000000791b */ /* 0x003fea0003800000 */
.L_x_1105:
[----:B------:R-:W-:-:S05]  /*5a30*/  FADD.FTZ R81, R78, R81 ;  /* 0x000000514e517221 */ /* 0x000fca0000010000 */
[----:B------:R-:W-:Y:S02]  /*5a40*/  MOV R128, R81 ;  /* 0x0000005100807202 */ /* 0x000fe40000000f00 */
[----:B------:R-:W-:-:S07]  /*5a50*/  MOV R83, R127 ;  /* 0x0000007f00537202 */ /* 0x000fce0000000f00 */
[----:B------:R-:W-:Y:S05]  /*5a60*/  WARPSYNC.COLLECTIVE R123, `(.L_x_1106) ;  /* 0x000000007b087348 */ /* 0x000fea0003c00000 */
[----:B------:R0:W1:Y:S02]  /*5a70*/  SHFL.BFLY P5, R127, R128, R129, R130 ;  /* 0x0c000081807f7389 */ /* 0x00006400000a0082 */
[----:B01----:R-:W-:Y:S05]  /*5a80*/  ENDCOLLECTIVE ;  /* 0x000000000000791b */ /* 0x003fea0003800000 */
.L_x_1106:
[----:B------:R-:W-:-:S05]  /*5a90*/  FADD.FTZ R83, R80, R83 ;  /* 0x0000005350537221 */ /* 0x000fca0000010000 */
[----:B------:R-:W-:Y:S01]  /*5aa0*/  MOV R128, R83 ;  /* 0x0000005300807202 */ /* 0x000fe20000000f00 */
[----:B------:R-:W-:Y:S01]  /*5ab0*/  HFMA2 R129, -RZ, RZ, 0, 9.5367431640625e-07 ;  /* 0x00000010ff817431 */ /* 0x000fe200000001ff */
[----:B------:R-:W-:-:S07]  /*5ac0*/  MOV R82, R127 ;  /* 0x0000007f00527202 */ /* 0x000fce0000000f00 */
[----:B------:R-:W-:Y:S05]  /*5ad0*/  WARPSYNC.COLLECTIVE R123, `(.L_x_1107) ;  /* 0x000000007b087348 */ /* 0x000fea0003c00000 */
[----:B------:R0:W1:Y:S02]  /*5ae0*/  SHFL.BFLY P5, R127, R128, R129, R130 ;  /* 0x0c000081807f7389 */ /* 0x00006400000a0082 */
[----:B01----:R-:W-:Y:S05]  /*5af0*/  ENDCOLLECTIVE ;  /* 0x000000000000791b */ /* 0x003fea0003800000 */
.L_x_1107:
[----:B------:R-:W-:-:S05]  /*5b00*/  FADD.FTZ R82, R81, R82 ;  /* 0x0000005251527221 */ /* 0x000fca0000010000 */
[----:B------:R-:W-:Y:S02]  /*5b10*/  MOV R128, R82 ;  /* 0x0000005200807202 */ /* 0x000fe40000000f00 */
[----:B------:R-:W-:-:S07]  /*5b20*/  MOV R76, R127 ;  /* 0x0000007f004c7202 */ /* 0x000fce0000000f00 */
[----:B------:R-:W-:Y:S05]  /*5b30*/  WARPSYNC.COLLECTIVE R123, `(.L_x_1108) ;  /* 0x000000007b087348 */ /* 0x000fea0003c00000 */
[----:B------:R0:W1:Y:S02]  /*5b40*/  SHFL.BFLY P5, R127, R128, R129, R130 ;  /* 0x0c000081807f7389 */ /* 0x00006400000a0082 */
[----:B01----:R-:W-:Y:S05]  /*5b50*/  ENDCOLLECTIVE ;  /* 0x000000000000791b */ /* 0x003fea0003800000 */
.L_x_1108:
[----:B------:R-:W-:Y:S01]  /*5b60*/  MOV R77, R127 ;  /* 0x0000007f004d7202 */ /* 0x000fe20000000f00 */
[----:B------:R-:W-:Y:S06]  /*5b70*/  BRA `(.L_x_1109) ;  /* 0xffffffc400007947 */ /* 0x000fec000383ffff */
.L_x_1110:
        /* <DEDUP_REMOVED lines=16> */
.L_x_11172:


//--------------------- .text._ZN10layer_norm13ln_bwd_kernelINS_13Kernel_traitsI6__halfS2_S2_S2_fjLj512ELj1ELj4ELj1ELj16ENS_18Kernel_traits_baseILj512ES2_S2_S2_S2_fjLj128EEEEELb0ELb1ELb0ELb1EEEvNS_9BwdParamsE --------------------------
	.section	.text._ZN10layer_norm13ln_bwd_kernelINS_13Kernel_traitsI6__halfS2_S2_S2_fjLj512ELj1ELj4ELj1ELj16ENS_18Kernel_traits_baseILj512ES2_S2_S2_S2_fjLj128EEEEELb0ELb1ELb0ELb1EEEvNS_9BwdParamsE,"ax",@progbits
	.align	128
        .global         _ZN10layer_norm13ln_bwd_kernelINS_13Kernel_traitsI6__halfS2_S2_S2_fjLj512ELj1ELj4ELj1ELj16ENS_18Kernel_traits_baseILj512ES2_S2_S2_S2_fjLj128EEEEELb0ELb1ELb0ELb1EEEvNS_9BwdParamsE
        .type           _ZN10layer_norm13ln_bwd_kernelINS_13Kernel_traitsI6__halfS2_S2_S2_fjLj512ELj1ELj4ELj1ELj16ENS_18Kernel_traits_baseILj512ES2_S2_S2_S2_fjLj128EEEEELb0ELb1ELb0ELb1EEEvNS_9BwdParamsE,@function
        .size           _ZN10layer_norm13ln_bwd_kernelINS_13Kernel_traitsI6__halfS2_S2_S2_fjLj512ELj1ELj4ELj1ELj16ENS_18Kernel_traits_baseILj512ES2_S2_S2_S2_fjLj128EEEEELb0ELb1ELb0ELb1EEEvNS_9BwdParamsE,(.L_x_11173 - _ZN10layer_norm13ln_bwd_kernelINS_13Kernel_traitsI6__halfS2_S2_S2_fjLj512ELj1ELj4ELj1ELj16ENS_18Kernel_traits_baseILj512ES2_S2_S2_S2_fjLj128EEEEELb0ELb1ELb0ELb1EEEvNS_9BwdParamsE)
        .other          _ZN10layer_norm13ln_bwd_kernelINS_13Kernel_traitsI6__halfS2_S2_S2_fjLj512ELj1ELj4ELj1ELj16ENS_18Kernel_traits_baseILj512ES2_S2_S2_S2_fjLj128EEEEELb0ELb1ELb0ELb1EEEvNS_9BwdParamsE,@"STO_CUDA_ENTRY STV_DEFAULT"
_ZN10layer_norm13ln_bwd_kernelINS_13Kernel_traitsI6__halfS2_S2_S2_fjLj512ELj1ELj4ELj1ELj16ENS_18Kernel_traits_baseILj512ES2_S2_S2_S2_fjLj128EEEEELb0ELb1ELb0ELb1EEEvNS_9BwdParamsE:
.text._ZN10layer_norm13ln_bwd_kernelINS_13Kernel_traitsI6__halfS2_S2_S2_fjLj512ELj1ELj4ELj1ELj16ENS_18Kernel_traits_baseILj512ES2_S2_S2_S2_fjLj128EEEEELb0ELb1ELb0ELb1EEEvNS_9BwdParamsE:
        /* <DEDUP_REMOVED lines=45> */
[----:B------:R-:W5:Y:S01]  /*02d0*/  LDG.E.128 R8, desc[UR6][R16.64+0x200] ;  /* 0x0002000610087981 */ /* 0x000f62000c1e1d00 */
[----:B--2---:R-:W-:-:S03]  /*02e0*/  IMAD.WIDE.U32 R2, R5, 0x10, R2 ;  /* 0x0000001005027825 */ /* 0x004fc600078e0002 */
[----:B------:R-:W5:Y:S01]  /*02f0*/  LDG.E.128 R4, desc[UR6][R16.64] ;  /* 0x0000000610047981 */ /* 0x000f62000c1e1d00 */
[----:B-1----:R-:W-:Y:S01]  /*0300*/  ISETP.NE.U32.AND P0, PT, RZ, UR4, PT ;  /* 0x00000004ff007c0c */ /* 0x002fe2000bf05070 */
[----:B------:R-:W-:Y:S01]  /*0310*/  HFMA2 R92, -RZ, RZ, 0, 0 ;  /* 0x00000000ff5c7431 */ /* 0x000fe200000001ff */
[----:B------:R-:W-:Y:S01]  /*0320*/  BSSY B1, `(.L_x_1113) ;  /* 0x000043b000017945 */ /* 0x000fe20003800000 */
[----:B------:R-:W5:Y:S01]  /*0330*/  LDG.E.128 R60, desc[UR6][R2.64+0x200] ;  /* 0x00020006023c7981 */ /* 0x000f62000c1e1d00 */
[----:B------:R-:W-:Y:S02]  /*0340*/  ISETP.NE.AND.EX P0, PT, RZ, UR5, PT, P0 ;  /* 0x00000005ff007c0c */ /* 0x000fe4000bf05300 */
[----:B------:R-:W-:Y:S02]  /*0350*/  CS2R R80, SRZ ;  /* 0x0000000000507805 */ /* 0x000fe4000001ff00 */
[----:B------:R-:W-:Y:S01]  /*0360*/  CS2R R78, SRZ ;  /* 0x00000000004e7805 */ /* 0x000fe2000001ff00 */
[----:B------:R0:W5:Y:S01]  /*0370*/  LDG.E.128 R12, desc[UR6][R2.64] ;  /* 0x00000006020c7981 */ /* 0x000162000c1e1d00 */
        /* <DEDUP_REMOVED lines=21> */
[----:B0-----:R-:W-:-:S07]  /*04d0*/  CS2R R2, SRZ ;  /* 0x0000000000027805 */ /* 0x001fce000001ff00 */
.L_x_1127:
        /* <DEDUP_REMOVED lines=36> */
[----:B--2---:R-:W-:Y:S02]  /*0720*/  HADD2.F32 R105, -RZ, R29.H0_H0 ;  /* 0x2000001dff697230 */ /* 0x004fe40000004100 */
[----:B------:R-:W-:Y:S02]  /*0730*/  HADD2.F32 R111, -RZ, R31.H0_H0 ;  /* 0x2000001fff6f7230 */ /* 0x000fe40000004100 */
[----:B---3--:R-:W-:-:S02]  /*0740*/  HADD2.F32 R117, -RZ, R33.H0_H0 ;  /* 0x20000021ff757230 */ /* 0x008fc40000004100 */
[C---:B------:R-:W-:Y:S01]  /*0750*/  FADD.FTZ R154, -R0.reuse, R105 ;  /* 0x00000069009a7221 */ /* 0x040fe20000010100 */
[----:B------:R-:W-:Y:S02]  /*0760*/  HADD2.F32 R123, -RZ, R35.H0_H0 ;  /* 0x20000023ff7b7230 */ /* 0x000fe40000004100 */
[C---:B------:R-:W-:Y:S01]  /*0770*/  FADD.FTZ R146, -R0.reuse, R111 ;  /* 0x0000006f00927221 */ /* 0x040fe20000010100 */
[--C-:B------:R-:W-:Y:S02]  /*0780*/  HADD2.F32 R101, -RZ, R28.reuse.H0_H0 ;  /* 0x2000001cff657230 */ /* 0x100fe40000004100 */
[C---:B------:R-:W-:Y:S01]  /*0790*/  FADD.FTZ R108, -R0.reuse, R117 ;  /* 0x00000075006c7221 */ /* 0x040fe20000010100 */
[----:B------:R-:W-:Y:S02]  /*07a0*/  HADD2.F32 R103, -RZ, R28.H1_H1 ;  /* 0x3000001cff677230 */ /* 0x000fe40000004100 */
[----:B------:R-:W-:Y:S01]  /*07b0*/  FADD.FTZ R112, -R0, R123 ;  /* 0x0000007b00707221 */ /* 0x000fe20000010100 */
[----:B------:R-:W-:-:S02]  /*07c0*/  HADD2.F32 R29, -RZ, R29.H1_H1 ;  /* 0x3000001dff1d7230 */ /* 0x000fc40000004100 */
[C---:B------:R-:W-:Y:S01]  /*07d0*/  FADD.FTZ R158, -R0.reuse, R101 ;  /* 0x00000065009e7221 */ /* 0x040fe20000010100 */
[--C-:B------:R-:W-:Y:S02]  /*07e0*/  HADD2.F32 R107, -RZ, R30.reuse.H0_H0 ;  /* 0x2000001eff6b7230 */ /* 0x100fe40000004100 */
[C---:B------:R-:W-:Y:S01]  /*07f0*/  FADD.FTZ R156, -R0.reuse, R103 ;  /* 0x00000067009c7221 */ /* 0x040fe20000010100 */
[----:B------:R-:W-:Y:S02]  /*0800*/  HADD2.F32 R109, -RZ, R30.H1_H1 ;  /* 0x3000001eff6d7230 */ /* 0x000fe40000004100 */
[C---:B------:R-:W-:Y:S01]  /*0810*/  FADD.FTZ R152, -R0.reuse, R29 ;  /* 0x0000001d00987221 */ /* 0x040fe20000010100 */
[----:B------:R-:W-:Y:S02]  /*0820*/  HADD2.F32 R31, -RZ, R31.H1_H1 ;  /* 0x3000001fff1f7230 */ /* 0x000fe40000004100 */
[----:B------:R-:W-:Y:S01]  /*0830*/  FADD.FTZ R150, -R0, R107 ;  /* 0x0000006b00967221 */ /* 0x000fe20000010100 */
[----:B------:R-:W-:-:S02]  /*0840*/  HADD2.F32 R113, -RZ, R32.H0_H0 ;  /* 0x20000020ff717230 */ /* 0x000fc40000004100 */
[C---:B------:R-:W-:Y:S01]  /*0850*/  FADD.FTZ R148, -R0.reuse, R109 ;  /* 0x0000006d00947221 */ /* 0x040fe20000010100 */
[----:B------:R-:W-:Y:S02]  /*0860*/  HADD2.F32 R115, -RZ, R32.H1_H1 ;  /* 0x30000020ff737230 */ /* 0x000fe40000004100 */
[C---:B------:R-:W-:Y:S01]  /*0870*/  FADD.FTZ R144, -R0.reuse, R31 ;  /* 0x0000001f00907221 */ /* 0x040fe20000010100 */
[----:B------:R-:W-:Y:S02]  /*0880*/  HADD2.F32 R33, -RZ, R33.H1_H1 ;  /* 0x30000021ff217230 */ /* 0x000fe40000004100 */
[C---:B------:R-:W-:Y:S01]  /*0890*/  FADD.FTZ R106, -R0.reuse, R113 ;  /* 0x00000071006a7221 */ /* 0x040fe20000010100 */
[--C-:B------:R-:W-:Y:S02]  /*08a0*/  HADD2.F32 R119, -RZ, R34.reuse.H0_H0 ;  /* 0x20000022ff777230 */ /* 0x100fe40000004100 */
[----:B------:R-:W-:Y:S01]  /*08b0*/  FADD.FTZ R142, -R0, R115 ;  /* 0x00000073008e7221 */ /* 0x000fe20000010100 */
[----:B------:R-:W-:-:S02]  /*08c0*/  HADD2.F32 R121, -RZ, R34.H1_H1 ;  /* 0x30000022ff797230 */ /* 0x000fc40000004100 */
[C---:B------:R-:W-:Y:S01]  /*08d0*/  FADD.FTZ R140, -R0.reuse, R33 ;  /* 0x00000021008c7221 */ /* 0x040fe20000010100 */
[----:B------:R-:W-:Y:S02]  /*08e0*/  HADD2.F32 R35, -RZ, R35.H1_H1 ;  /* 0x30000023ff237230 */ /* 0x000fe40000004100 */
[C---:B------:R-:W-:Y:S01]  /*08f0*/  FADD.FTZ R110, -R0.reuse, R119 ;  /* 0x00000077006e7221 */ /* 0x040fe20000010100 */
[--C-:B----4-:R-:W-:Y:S02]  /*0900*/  HADD2.F32 R29, -RZ, R36.reuse.H0_H0 ;  /* 0x20000024ff1d7230 */ /* 0x110fe40000004100 */
[C---:B------:R-:W-:Y:S01]  /*0910*/  FADD.FTZ R138, -R0.reuse, R121 ;  /* 0x00000079008a7221 */ /* 0x040fe20000010100 */
[----:B------:R-:W-:Y:S02]  /*0920*/  HADD2.F32 R30, -RZ, R36.H1_H1 ;  /* 0x30000024ff1e7230 */ /* 0x000fe40000004100 */
[----:B------:R-:W-:Y:S01]  /*0930*/  FADD.FTZ R136, -R0, R35 ;  /* 0x0000002300887221 */ /* 0x000fe20000010100 */
[----:B------:R-:W-:-:S02]  /*0940*/  HADD2.F32 R0, -RZ, R12.H0_H0 ;  /* 0x2000000cff007230 */ /* 0x000fc40000004100 */
[C---:B-----5:R-:W-:Y:S01]  /*0950*/  FMUL.FTZ R121, R97.reuse, R156 ;  /* 0x0000009c61797220 */ /* 0x060fe20000410000 */
[----:B------:R-:W-:Y:S02]  /*0960*/  HADD2.F32 R35, -RZ, R12.H1_H1 ;  /* 0x3000000cff237230 */ /* 0x000fe40000004100 */
[C---:B------:R-:W-:Y:S01]  /*0970*/  FMUL.FTZ R119, R97.reuse, R154 ;  /* 0x0000009a61777220 */ /* 0x040fe20000410000 */
[--C-:B------:R-:W-:Y:S02]  /*0980*/  HADD2.F32 R28, -RZ, R37.reuse.H0_H0 ;  /* 0x20000025ff1c7230 */ /* 0x100fe40000004100 */
[----:B------:R-:W-:Y:S01]  /*0990*/  FMUL.FTZ R123, R0, R29 ;  /* 0x0000001d007b7220 */ /* 0x000fe20000410000 */
[----:B------:R-:W-:Y:S01]  /*09a0*/  FMUL.FTZ R0, R97, R158 ;  /* 0x0000009e61007220 */ /* 0x000fe20000410000 */
[----:B------:R-:W-:Y:S02]  /*09b0*/  HADD2.F32 R114, -RZ, R37.H1_H1 ;  /* 0x30000025ff727230 */ /* 0x000fe40000004100 */
[----:B------:R-:W-:Y:S01]  /*09c0*/  FMUL.FTZ R120, R35, R30 ;  /* 0x0000001e23787220 */ /* 0x000fe20000410000 */
[----:B------:R-:W-:-:S02]  /*09d0*/  HADD2.F32 R37, -RZ, R13.H0_H0 ;  /* 0x2000000dff257230 */ /* 0x000fc40000004100 */
[----:B------:R-:W-:Y:S01]  /*09e0*/  FADD.FTZ R35, RZ, R123 ;  /* 0x0000007bff237221 */ /* 0x000fe20000010000 */
[----:B------:R-:W-:Y:S01]  /*09f0*/  FFMA.FTZ R156, R0, R123, RZ ;  /* 0x0000007b009c7223 */ /* 0x000fe200000100ff */
[--C-:B------:R-:W-:Y:S02]  /*0a00*/  HADD2.F32 R122, -RZ, R39.reuse.H0_H0 ;  /* 0x20000027ff7a7230 */ /* 0x100fe40000004100 */
[----:B------:R-:W-:Y:S01]  /*0a10*/  FMUL.FTZ R117, R97, R152 ;  /* 0x0000009861757220 */ /* 0x000fe20000410000 */
[----:B------:R-:W-:Y:S02]  /*0a20*/  HADD2.F32 R126, -RZ, R39.H1_H1 ;  /* 0x30000027ff7e7230 */ /* 0x000fe40000004100 */
[----:B------:R-:W-:Y:S01]  /*0a30*/  FMUL.FTZ R118, R37, R28 ;  /* 0x0000001c25767220 */ /* 0x000fe20000410000 */
[----:B------:R-:W-:Y:S02]  /*0a40*/  HADD2.F32 R128, -RZ, R40.H1_H1 ;  /* 0x30000028ff807230 */ /* 0x000fe40000004100 */
[----:B------:R-:W-:Y:S01]  /*0a50*/  FADD.FTZ R35, R35, R120 ;  /* 0x0000007823237221 */ /* 0x000fe20000010000 */
[----:B------:R-:W-:-:S02]  /*0a60*/  HADD2.F32 R107, -RZ, R60.H1_H1 ;  /* 0x3000003cff6b7230 */ /* 0x000fc40000004100 */
[----:B------:R-:W-:Y:S01]  /*0a70*/  FFMA.FTZ R156, R121, R120, R156 ;  /* 0x00000078799c7223 */ /* 0x000fe2000001009c */
[----:B------:R-:W-:Y:S02]  /*0a80*/  HADD2.F32 R39, -RZ, R13.H1_H1 ;  /* 0x3000000dff277230 */ /* 0x000fe40000004100 */
[----:B------:R-:W-:Y:S01]  /*0a90*/  FMUL.FTZ R37, R97, R146 ;  /* 0x0000009261257220 */ /* 0x000fe20000410000 */
[--C-:B------:R-:W-:Y:S02]  /*0aa0*/  HADD2.F32 R33, -RZ, R41.reuse.H0_H0 ;  /* 0x20000029ff217230 */ /* 0x100fe40000004100 */
[----:B------:R-:W-:Y:S01]  /*0ab0*/  FMUL.FTZ R104, R107, R128 ;  /* 0x000000806b687220 */ /* 0x000fe20000410000 */
[----:B------:R-:W-:Y:S02]  /*0ac0*/  HADD2.F32 R130, -RZ, R41.H1_H1 ;  /* 0x30000029ff827230 */ /* 0x000fe40000004100 */
[----:B------:R-:W-:Y:S01]  /*0ad0*/  FMUL.FTZ R116, R39, R114 ;  /* 0x0000007227747220 */ /* 0x000fe20000410000 */
[----:B------:R-:W-:-:S02]  /*0ae0*/  HADD2.F32 R109, -RZ, R61.H1_H1 ;  /* 0x3000003dff6d7230 */ /* 0x000fc40000004100 */
[----:B------:R-:W-:Y:S01]  /*0af0*/  FADD.FTZ R107, R35, R118 ;  /* 0x00000076236b7221 */ /* 0x000fe20000010000 */
[----:B------:R-:W-:Y:S02]  /*0b00*/  HADD2.F32 R32, -RZ, R38.H0_H0 ;  /* 0x20000026ff207230 */ /* 0x000fe40000004100 */
[----:B------:R-:W-:Y:S01]  /*0b10*/  FFMA.FTZ R156, R119, R118, R156 ;  /* 0x00000076779c7223 */ /* 0x000fe2000001009c */
[----:B------:R-:W-:Y:S02]  /*0b20*/  HADD2.F32 R41, -RZ, R14.H0_H0 ;  /* 0x2000000eff297230 */ /* 0x000fe40000004100 */
[----:B------:R-:W-:Y:S01]  /*0b30*/  FMUL.FTZ R102, R109, R130 ;  /* 0x000000826d667220 */ /* 0x000fe20000410000 */
[----:B------:R-:W-:Y:S02]  /*0b40*/  HADD2.F32 R103, -RZ, R15.H1_H1 ;  /* 0x3000000fff677230 */ /* 0x000fe40000004100 */
[----:B------:R-:W-:Y:S01]  /*0b50*/  FADD.FTZ R109, R107, R116 ;  /* 0x000000746b6d7221 */ /* 0x000fe20000010000 */
[----:B------:R-:W-:-:S02]  /*0b60*/  HADD2.F32 R132, -RZ, R42.H1_H1 ;  /* 0x3000002aff847230 */ /* 0x000fc40000004100 */
[----:B------:R-:W-:Y:S01]  /*0b70*/  FFMA.FTZ R156, R117, R116, R156 ;  /* 0x00000074759c7223 */ /* 0x000fe2000001009c */
[--C-:B------:R-:W-:Y:S02]  /*0b80*/  HADD2.F32 R125, -RZ, R43.reuse.H0_H0 ;  /* 0x2000002bff7d7230 */ /* 0x100fe40000004100 */
[----:B------:R-:W-:Y:S01]  /*0b90*/  FMUL.FTZ R34, R103, R126 ;  /* 0x0000007e67227220 */ /* 0x000fe20000410000 */
[----:B------:R-:W-:Y:S02]  /*0ba0*/  HADD2.F32 R134, -RZ, R43.H1_H1 ;  /* 0x3000002bff867230 */ /* 0x000fe40000004100 */
[----:B------:R-:W-:Y:S01]  /*0bb0*/  FMUL.FTZ R103, R100, R33 ;  /* 0x0000002164677220 */ /* 0x000fe20000410000 */
[----:B------:R-:W-:Y:S02]  /*0bc0*/  HADD2.F32 R111, -RZ, R62.H1_H1 ;  /* 0x3000003eff6f7230 */ /* 0x000fe40000004100 */
[----:B------:R-:W-:Y:S01]  /*0bd0*/  FMUL.FTZ R39, R97, R148 ;  /* 0x0000009461277220 */ /* 0x000fe20000410000 */
[----:B------:R-:W-:-:S02]  /*0be0*/  HADD2.F32 R124, -RZ, R38.H1_H1 ;  /* 0x30000026ff7c7230 */ /* 0x000fc40000004100 */
[----:B------:R-:W-:Y:S01]  /*0bf0*/  FMUL.FTZ R35, R97, R144 ;  /* 0x0000009061237220 */ /* 0x000fe20000410000 */
[----:B------:R-:W-:Y:S02]  /*0c00*/  HADD2.F32 R31, -RZ, R40.H0_H0 ;  /* 0x20000028ff1f7230 */ /* 0x000fe40000004100 */
[----:B------:R-:W-:Y:S01]  /*0c10*/  FMUL.FTZ R40, R41, R32 ;  /* 0x0000002029287220 */ /* 0x000fe20000410000 */
[----:B------:R-:W-:Y:S02]  /*0c20*/  HADD2.F32 R43, -RZ, R14.H1_H1 ;  /* 0x3000000eff2b7230 */ /* 0x000fe40000004100 */
[----:B------:R-:W-:Y:S01]  /*0c30*/  FMUL.FTZ R41, R97, R150 ;  /* 0x0000009661297220 */ /* 0x000fe20000410000 */
[----:B------:R-:W-:Y:S02]  /*0c40*/  HADD2.F32 R115, -RZ, R42.H0_H0 ;  /* 0x2000002aff737230 */ /* 0x000fe40000004100 */
[----:B------:R-:W-:Y:S01]  /*0c50*/  FMUL.FTZ R100, R111, R132 ;  /* 0x000000846f647220 */ /* 0x000fe20000410000 */
[----:B------:R-:W-:-:S02]  /*0c60*/  HADD2.F32 R42, -RZ, R60.H0_H0 ;  /* 0x2000003cff2a7230 */ /* 0x000fc40000004100 */
[----:B------:R-:W-:Y:S01]  /*0c70*/  FMUL.FTZ R38, R43, R124 ;  /* 0x0000007c2b267220 */ /* 0x000fe20000410000 */
[----:B------:R-:W-:Y:S02]  /*0c80*/  HADD2.F32 R113, -RZ, R63.H1_H1 ;  /* 0x3000003fff717230 */ /* 0x000fe40000004100 */
[----:B------:R-:W-:Y:S01]  /*0c90*/  FADD.FTZ R111, R109, R40 ;  /* 0x000000286d6f7221 */ /* 0x000fe20000010000 */
[----:B------:R-:W-:Y:S02]  /*0ca0*/  HADD2.F32 R101, -RZ, R15.H0_H0 ;  /* 0x2000000fff657230 */ /* 0x000fe40000004100 */
[----:B------:R-:W-:Y:S01]  /*0cb0*/  FFMA.FTZ R156, R41, R40, R156 ;  /* 0x00000028299c7223 */ /* 0x000fe2000001009c */
[----:B------:R-:W-:Y:S01]  /*0cc0*/  FMUL.FTZ R105, R42, R31 ;  /* 0x0000001f2a697220 */ /* 0x000fe20000410000 */
[----:B------:R-:W-:Y:S01]  /*0cd0*/  FMUL.FTZ R42, R113, R134 ;  /* 0x00000086712a7220 */ /* 0x000fe20000410000 */
[----:B------:R-:W-:Y:S01]  /*0ce0*/  FADD.FTZ R113, R111, R38 ;  /* 0x000000266f717221 */ /* 0x000fe20000010000 */
[----:B------:R-:W-:Y:S01]  /*0cf0*/  FMUL.FTZ R36, R101, R122 ;  /* 0x0000007a65247220 */ /* 0x000fe20000410000 */
[----:B------:R-:W-:Y:S01]  /*0d00*/  FFMA.FTZ R156, R39, R38, R156 ;  /* 0x00000026279c7223 */ /* 0x000fe2000001009c */
[C---:B------:R-:W-:Y:S01]  /*0d10*/  FMUL.FTZ R111, R97.reuse, R138 ;  /* 0x0000008a616f7220 */ /* 0x040fe20000410000 */
[----:B------:R-:W-:Y:S01]  /*0d20*/  FMUL.FTZ R106, R97, R106 ;  /* 0x0000006a616a7220 */ /* 0x000fe20000410000 */
[----:B------:R-:W-:Y:S01]  /*0d30*/  FADD.FTZ R127, R113, R36 ;  /* 0x00000024717f7221 */ /* 0x000fe20000010000 */
        /* <DEDUP_REMOVED lines=40> */
[----:B------:R-:W-:Y:S01]  /*0fc0*/  FMUL.FTZ R145, R112, R125 ;  /* 0x0000007d70917220 */ /* 0x000fe20000410000 */
[C---:B------:R-:W-:Y:S01]  /*0fd0*/  FMUL.FTZ R150, R113.reuse, R134 ;  /* 0x0000008671967220 */ /* 0x040fe20000410000 */
[----:B------:R-:W-:Y:S01]  /*0fe0*/  FFMA.FTZ R129, R113, R42, R152 ;  /* 0x0000002a71817223 */ /* 0x000fe20000010098 */
[----:B------:R-:W-:Y:S06]  /*0ff0*/  BRA `(.L_x_1115) ;  /* 0x0000000800807947 */ /* 0x000fec0003800000 */
.L_x_1114:
[----:B------:R-:W0:Y:S01]  /*1000*/  LDC.64 R18, c[0x0][0x3a8] ;  /* 0x0000ea00ff127b82 */ /* 0x000e220000000a00 */
[----:B------:R-:W-:-:S07]  /*1010*/  IADD3 R96, PT, PT, R99, 0x20, RZ ;  /* 0x0000002063607810 */ /* 0x000fce0007ffe0ff */
[----:B------:R-:W1:Y:S08]  /*1020*/  LDC.64 R16, c[0x0][0x428] ;  /* 0x00010a00ff107b82 */ /* 0x000e700000000a00 */
[----:B------:R-:W2:Y:S01]  /*1030*/  LDC.64 R20, c[0x0][0x438] ;  /* 0x00010e00ff147b82 */ /* 0x000ea20000000a00 */
[----:B0-----:R-:W-:-:S04]  /*1040*/  IMAD.WIDE.U32 R28, R99, 0x10, R18 ;  /* 0x00000010631c7825 */ /* 0x001fc800078e0012 */
[C---:B------:R-:W-:Y:S02]  /*1050*/  IMAD.WIDE.U32 R32, R96.reuse, 0x10, R18 ;  /* 0x0000001060207825 */ /* 0x040fe400078e0012 */
[----:B------:R-:W3:Y:S02]  /*1060*/  LDG.E.128 R28, desc[UR6][R28.64] ;  /* 0x000000061c1c7981 */ /* 0x000ee4000c1e1d00 */
[--C-:B-1----:R-:W-:Y:S02]  /*1070*/  IMAD.WIDE.U32 R36, R99, 0x10, R16.reuse ;  /* 0x0000001063247825 */ /* 0x102fe400078e0010 */
[----:B------:R-:W4:Y:S04]  /*1080*/  LDG.E.128 R32, desc[UR6][R32.64] ;  /* 0x0000000620207981 */ /* 0x000f28000c1e1d00 */
[----:B------:R-:W4:Y:S01]  /*1090*/  LDG.E.128 R36, desc[UR6][R36.64] ;  /* 0x0000000624247981 */ /* 0x000f22000c1e1d00 */
[----:B------:R-:W-:-:S06]  /*10a0*/  IMAD.WIDE.U32 R40, R96, 0x10, R16 ;  /* 0x0000001060287825 */ /* 0x000fcc00078e0010 */
[----:B------:R-:W4:Y:S01]  /*10b0*/  LDG.E.128 R40, desc[UR6][R40.64] ;  /* 0x0000000628287981 */ /* 0x000f22000c1e1d00 */
[----:B--2---:R-:W-:-:S04]  /*10c0*/  IMAD.WIDE.U32 R16, R99, 0x10, R20 ;  /* 0x0000001063107825 */ /* 0x004fc800078e0014 */
[----:B------:R-:W-:Y:S02]  /*10d0*/  IMAD.WIDE.U32 R20, R96, 0x10, R20 ;  /* 0x0000001060147825 */ /* 0x000fe400078e0014 */
[----:B------:R-:W5:Y:S04]  /*10e0*/  LDG.E.128 R16, desc[UR6][R16.64] ;  /* 0x0000000610107981 */ /* 0x000f68000c1e1d00 */
[----:B------:R-:W5:Y:S01]  /*10f0*/  LDG.E.128 R20, desc[UR6][R20.64] ;  /* 0x0000000614147981 */ /* 0x000f62000c1e1d00 */
[----:B------:R-:W-:Y:S02]  /*1100*/  HADD2.F32 R100, -RZ, R61.H0_H0 ;  /* 0x2000003dff647230 */ /* 0x000fe40000004100 */
[----:B------:R-:W-:Y:S02]  /*1110*/  HADD2.F32 R160, -RZ, R62.H0_H0 ;  /* 0x2000003effa07230 */ /* 0x000fe40000004100 */
[----:B------:R-:W-:-:S02]  /*1120*/  HADD2.F32 R162, -RZ, R63.H0_H0 ;  /* 0x2000003fffa27230 */ /* 0x000fc40000004100 */
[----:B---3--:R-:W-:Y:S02]  /*1130*/  HADD2.F32 R105, -RZ, R29.H0_H0 ;  /* 0x2000001dff697230 */ /* 0x008fe40000004100 */
[----:B------:R-:W-:Y:S02]  /*1140*/  HADD2.F32 R111, -RZ, R31.H0_H0 ;  /* 0x2000001fff6f7230 */ /* 0x000fe40000004100 */
[----:B----4-:R-:W-:Y:S02]  /*1150*/  HADD2.F32 R117, -RZ, R33.H0_H0 ;  /* 0x20000021ff757230 */ /* 0x010fe40000004100 */
[C---:B------:R-:W-:Y:S01]  /*1160*/  FADD.FTZ R154, -R0.reuse, R105 ;  /* 0x00000069009a7221 */ /* 0x040fe20000010100 */
[----:B------:R-:W-:Y:S02]  /*1170*/  HADD2.F32 R123, -RZ, R35.H0_H0 ;  /* 0x20000023ff7b7230 */ /* 0x000fe40000004100 */
        /* <DEDUP_REMOVED lines=28> */
[----:B------:R-:W-:Y:S01]  /*1340*/  FADD.FTZ R136, -R0, R35 ;  /* 0x0000002300887221 */ /* 0x000fe20000010100 */
[--C-:B------:R-:W-:Y:S02]  /*1350*/  HADD2.F32 R0, -RZ, R12.reuse.H0_H0 ;  /* 0x2000000cff007230 */ /* 0x100fe40000004100 */
[C---:B-----5:R-:W-:Y:S01]  /*1360*/  FMUL.FTZ R121, R97.reuse, R156 ;  /* 0x0000009c61797220 */ /* 0x060fe20000410000 */
[----:B------:R-:W-:Y:S02]  /*1370*/  HADD2.F32 R35, -RZ, R12.H1_H1 ;  /* 0x3000000cff237230 */ /* 0x000fe40000004100 */
[----:B------:R-:W-:Y:S01]  /*1380*/  FMUL.FTZ R119, R97, R154 ;  /* 0x0000009a61777220 */ /* 0x000fe20000410000 */
[----:B------:R-:W-:-:S02]  /*1390*/  HADD2.F32 R28, -RZ, R37.H0_H0 ;  /* 0x20000025ff1c7230 */ /* 0x000fc40000004100 */
[----:B------:R-:W-:Y:S01]  /*13a0*/  FMUL.FTZ R123, R0, R29 ;  /* 0x0000001d007b7220 */ /* 0x000fe20000410000 */
[----:B------:R-:W-:Y:S01]  /*13b0*/  FMUL.FTZ R0, R97, R158 ;  /* 0x0000009e61007220 */ /* 0x000fe20000410000 */
[----:B------:R-:W-:Y:S02]  /*13c0*/  HADD2.F32 R114, -RZ, R37.H1_H1 ;  /* 0x30000025ff727230 */ /* 0x000fe40000004100 */
[----:B------:R-:W-:Y:S01]  /*13d0*/  FMUL.FTZ R120, R35, R30 ;  /* 0x0000001e23787220 */ /* 0x000fe20000410000 */
[----:B------:R-:W-:Y:S02]  /*13e0*/  HADD2.F32 R37, -RZ, R13.H0_H0 ;  /* 0x2000000dff257230 */ /* 0x000fe40000004100 */
[----:B------:R-:W-:Y:S01]  /*13f0*/  FADD.FTZ R35, RZ, R123 ;  /* 0x0000007bff237221 */ /* 0x000fe20000010000 */
[----:B------:R-:W-:Y:S01]  /*1400*/  FFMA.FTZ R156, R0, R123, RZ ;  /* 0x0000007b009c7223 */ /* 0x000fe200000100ff */
        /* <DEDUP_REMOVED lines=8> */
[----:B------:R-:W-:Y:S02]  /*1490*/  HADD2.F32 R39, -RZ, R13.H1_H1 ;  /* 0x3000000dff277230 */ /* 0x000fe40000004100 */
[----:B------:R-:W-:Y:S01]  /*14a0*/  FMUL.FTZ R37, R97, R146 ;  /* 0x0000009261257220 */ /* 0x000fe20000410000 */
[----:B------:R-:W-:-:S02]  /*14b0*/  HADD2.F32 R33, -RZ, R41.H0_H0 ;  /* 0x20000029ff217230 */ /* 0x000fc40000004100 */
[----:B------:R-:W-:Y:S01]  /*14c0*/  FMUL.FTZ R104, R107, R128 ;  /* 0x000000806b687220 */ /* 0x000fe20000410000 */
[----:B------:R-:W-:Y:S02]  /*14d0*/  HADD2.F32 R130, -RZ, R41.H1_H1 ;  /* 0x30000029ff827230 */ /* 0x000fe40000004100 */
[----:B------:R-:W-:Y:S01]  /*14e0*/  FMUL.FTZ R116, R39, R114 ;  /* 0x0000007227747220 */ /* 0x000fe20000410000 */
[----:B------:R-:W-:Y:S02]  /*14f0*/  HADD2.F32 R109, -RZ, R61.H1_H1 ;  /* 0x3000003dff6d7230 */ /* 0x000fe40000004100 */
[----:B------:R-:W-:Y:S01]  /*1500*/  FADD.FTZ R107, R35, R118 ;  /* 0x00000076236b7221 */ /* 0x000fe20000010000 */
[----:B------:R-:W-:Y:S02]  /*1510*/  HADD2.F32 R32, -RZ, R38.H0_H0 ;  /* 0x20000026ff207230 */ /* 0x000fe40000004100 */
[----:B------:R-:W-:Y:S01]  /*1520*/  FFMA.FTZ R156, R119, R118, R156 ;  /* 0x00000076779c7223 */ /* 0x000fe2000001009c */
[----:B------:R-:W-:-:S02]  /*1530*/  HADD2.F32 R41, -RZ, R14.H0_H0 ;  /* 0x2000000eff297230 */ /* 0x000fc40000004100 */
[----:B------:R-:W-:Y:S01]  /*1540*/  FMUL.FTZ R102, R109, R130 ;  /* 0x000000826d667220 */ /* 0x000fe20000410000 */
[----:B------:R-:W-:Y:S02]  /*1550*/  HADD2.F32 R103, -RZ, R15.H1_H1 ;  /* 0x3000000fff677230 */ /* 0x000fe40000004100 */
[----:B------:R-:W-:Y:S01]  /*1560*/  FADD.FTZ R109, R107, R116 ;  /* 0x000000746b6d7221 */ /* 0x000fe20000010000 */
[----:B------:R-:W-:Y:S02]  /*1570*/  HADD2.F32 R132, -RZ, R42.H1_H1 ;  /* 0x3000002aff847230 */ /* 0x000fe40000004100 */
[----:B------:R-:W-:Y:S01]  /*1580*/  FFMA.FTZ R156, R117, R116, R156 ;  /* 0x00000074759c7223 */ /* 0x000fe2000001009c */
[--C-:B------:R-:W-:Y:S02]  /*1590*/  HADD2.F32 R125, -RZ, R43.reuse.H0_H0 ;  /* 0x2000002bff7d7230 */ /* 0x100fe40000004100 */
[----:B------:R-:W-:Y:S01]  /*15a0*/  FMUL.FTZ R34, R103, R126 ;  /* 0x0000007e67227220 */ /* 0x000fe20000410000 */
[----:B------:R-:W-:-:S02]  /*15b0*/  HADD2.F32 R134, -RZ, R43.H1_H1 ;  /* 0x3000002bff867230 */ /* 0x000fc40000004100 */
[----:B------:R-:W-:Y:S01]  /*15c0*/  FMUL.FTZ R103, R100, R33 ;  /* 0x0000002164677220 */ /* 0x000fe20000410000 */
[----:B------:R-:W-:Y:S02]  /*15d0*/  HADD2.F32 R111, -RZ, R62.H1_H1 ;  /* 0x3000003eff6f7230 */ /* 0x000fe40000004100 */
[C---:B------:R-:W-:Y:S01]  /*15e0*/  FMUL.FTZ R39, R97.reuse, R148 ;  /* 0x0000009461277220 */ /* 0x040fe20000410000 */
[----:B------:R-:W-:Y:S02]  /*15f0*/  HADD2.F32 R124, -RZ, R38.H1_H1 ;  /* 0x30000026ff7c7230 */ /* 0x000fe40000004100 */
[----:B------:R-:W-:Y:S01]  /*1600*/  FMUL.FTZ R35, R97, R144 ;  /* 0x0000009061237220 */ /* 0x000fe20000410000 */
[----:B------:R-:W-:Y:S02]  /*1610*/  HADD2.F32 R31, -RZ, R40.H0_H0 ;  /* 0x20000028ff1f7230 */ /* 0x000fe40000004100 */
[----:B------:R-:W-:Y:S01]  /*1620*/  FMUL.FTZ R40, R41, R32 ;  /* 0x0000002029287220 */ /* 0x000fe20000410000 */
[----:B------:R-:W-:-:S02]  /*1630*/  HADD2.F32 R43, -RZ, R14.H1_H1 ;  /* 0x3000000eff2b7230 */ /* 0x000fc40000004100 */
[----:B------:R-:W-:Y:S01]  /*1640*/  FMUL.FTZ R41, R97, R150 ;  /* 0x0000009661297220 */ /* 0x000fe20000410000 */
[----:B------:R-:W-:Y:S02]  /*1650*/  HADD2.F32 R115, -RZ, R42.H0_H0 ;  /* 0x2000002aff737230 */ /* 0x000fe40000004100 */
[----:B------:R-:W-:Y:S01]  /*1660*/  FMUL.FTZ R100, R111, R132 ;  /* 0x000000846f647220 */ /* 0x000fe20000410000 */
[----:B------:R-:W-:Y:S02]  /*1670*/  HADD2.F32 R42, -RZ, R60.H0_H0 ;  /* 0x2000003cff2a7230 */ /* 0x000fe40000004100 */
[----:B------:R-:W-:Y:S01]  /*1680*/  FMUL.FTZ R38, R43, R124 ;  /* 0x0000007c2b267220 */ /* 0x000fe20000410000 */
[----:B------:R-:W-:Y:S02]  /*1690*/  HADD2.F32 R113, -RZ, R63.H1_H1 ;  /* 0x3000003fff717230 */ /* 0x000fe40000004100 */
[----:B------:R-:W-:Y:S01]  /*16a0*/  FADD.FTZ R111, R109, R40 ;  /* 0x000000286d6f7221 */ /* 0x000fe20000010000 */
[----:B------:R-:W-:-:S02]  /*16b0*/  HADD2.F32 R101, -RZ, R15.H0_H0 ;  /* 0x2000000fff657230 */ /* 0x000fc40000004100 */
        /* <DEDUP_REMOVED lines=51> */
[----:B------:R-:W-:-:S07]  /*19f0*/  FFMA.FTZ R129, R113, R42, R152 ;  /* 0x0000002a71817223 */ /* 0x000fce0000010098 */
.L_x_1115:
        /* <DEDUP_REMOVED lines=52> */
.L_x_1139:
[----:B-1----:R-:W-:Y:S01]  /*1d40*/  FADD.FTZ R28, R33, R28 ;  /* 0x0000001c211c7221 */ /* 0x002fe20000010000 */
[----:B0-2---:R-:W-:-:S03]  /*1d50*/  FADD.FTZ R115, R115, R30 ;  /* 0x0000001e73737221 */ /* 0x005fc60000010000 */
        /* <DEDUP_REMOVED lines=17> */
[----:B------:R-:W-:Y:S01]  /*1e70*/  FFMA.FTZ R41, R115, R41, R114 ;  /* 0x0000002973297223 */ /* 0x000fe20000010072 */
[----:B------:R-:W-:Y:S01]  /*1e80*/  FMUL.FTZ R37, R97, R34 ;  /* 0x0000002261257220 */ /* 0x000fe20000410000 */
[----:B------:R-:W-:Y:S01]  /*1e90*/  FADD.FTZ R36, -R117, R116 ;  /* 0x0000007475247221 */ /* 0x000fe20000010100 */
[----:B------:R-:W-:Y:S01]  /*1ea0*/  FMUL.FTZ R35, R97, R0 ;  /* 0x0000000061237220 */ /* 0x000fe20000410000 */
[----:B-----5:R-:W-:-:S02]  /*1eb0*/  HADD2.F32 R128, -RZ, R31.H1_H1 ;  /* 0x3000001fff807230 */ /* 0x020fc40000004100 */
[C-C-:B------:R-:W-:Y:S01]  /*1ec0*/  FFMA.FTZ R119, R115.reuse, R119, R114.reuse ;  /* 0x0000007773777223 */ /* 0x140fe20000010072 */
[----:B------:R-:W-:Y:S02]  /*1ed0*/  HADD2.F32 R116, -RZ, R7.H1_H1 ;  /* 0x30000007ff747230 */ /* 0x000fe40000004100 */
[----:B------:R-:W-:Y:S01]  /*1ee0*/  FFMA.FTZ R39, R115, R39, R114 ;  /* 0x0000002773277223 */ /* 0x000fe20000010072 */
[-C--:B------:R-:W-:Y:S01]  /*1ef0*/  FMUL.FTZ R37, R37, R98.reuse ;  /* 0x0000006225257220 */ /* 0x080fe20000410000 */
[----:B------:R-:W-:Y:S02]  /*1f00*/  HADD2.F32 R124, -RZ, R31.H0_H0 ;  /* 0x2000001fff7c7230 */ /* 0x000fe40000004100 */
[----:B------:R-:W-:Y:S01]  /*1f10*/  FADD.FTZ R40, -R41, R40 ;  /* 0x0000002829287221 */ /* 0x000fe20000010100 */
[----:B------:R-:W-:Y:S02]  /*1f20*/  HADD2.F32 R34, -RZ, R7.H0_H0 ;  /* 0x20000007ff227230 */ /* 0x000fe40000004100 */
[----:B------:R-:W-:Y:S01]  /*1f30*/  FMUL.FTZ R35, R35, R98 ;  /* 0x0000006223237220 */ /* 0x000fe20000410000 */
[----:B------:R-:W-:Y:S01]  /*1f40*/  FADD.FTZ R118, -R119, R118 ;  /* 0x0000007677767221 */ /* 0x000fe20000010100 */
[----:B------:R-:W-:Y:S01]  /*1f50*/  FADD.FTZ R38, -R39, R38 ;  /* 0x0000002627267221 */ /* 0x000fe20000010100 */
[C---:B------:R-:W-:Y:S01]  /*1f60*/  FMUL.FTZ R117, R37.reuse, R128 ;  /* 0x0000008025757220 */ /* 0x040fe20000410000 */
[----:B------:R-:W-:Y:S01]  /*1f70*/  FMUL.FTZ R129, R37, R116 ;  /* 0x0000007425817220 */ /* 0x000fe20000410000 */
[----:B------:R-:W-:Y:S01]  /*1f80*/  FMUL.FTZ R37, R97, R40 ;  /* 0x0000002861257220 */ /* 0x000fe20000410000 */
[C---:B------:R-:W-:Y:S01]  /*1f90*/  FMUL.FTZ R0, R35.reuse, R124 ;  /* 0x0000007c23007220 */ /* 0x040fe20000410000 */
[----:B------:R-:W-:Y:S01]  /*1fa0*/  FMUL.FTZ R126, R35, R34 ;  /* 0x00000022237e7220 */ /* 0x000fe20000410000 */
[C---:B------:R-:W-:Y:S01]  /*1fb0*/  FMUL.FTZ R35, R97.reuse, R118 ;  /* 0x0000007661237220 */ /* 0x040fe20000410000 */
[----:B------:R-:W-:Y:S01]  /*1fc0*/  FMUL.FTZ R41, R97, R38 ;  /* 0x0000002661297220 */ /* 0x000fe20000410000 */
[----:B------:R-:W-:-:S02]  /*1fd0*/  HADD2.F32 R125, -RZ, R30.H0_H0 ;  /* 0x2000001eff7d7230 */ /* 0x000fc40000004100 */
[----:B------:R-:W-:Y:S01]  /*1fe0*/  FFMA.FTZ R121, R115, R121, R114 ;  /* 0x0000007973797223 */ /* 0x000fe20000010072 */
[----:B------:R-:W-:Y:S02]  /*1ff0*/  HADD2.F32 R39, -RZ, R6.H0_H0 ;  /* 0x20000006ff277230 */ /* 0x000fe40000004100 */
[-C--:B------:R-:W-:Y:S01]  /*2000*/  FMUL.FTZ R38, R37, R98.reuse ;  /* 0x0000006225267220 */ /* 0x080fe20000410000 */
[----:B------:R-:W-:Y:S02]  /*2010*/  HADD2.F32 R37, -RZ, R5.H0_H0 ;  /* 0x20000005ff257230 */ /* 0x000fe40000004100 */
[-C--:B------:R-:W-:Y:S01]  /*2020*/  FMUL.FTZ R34, R35, R98.reuse ;  /* 0x0000006223227220 */ /* 0x080fe20000410000 */
[----:B------:R-:W-:Y:S02]  /*2030*/  HADD2.F32 R31, -RZ, R29.H0_H0 ;  /* 0x2000001dff1f7230 */ /* 0x000fe40000004100 */
[----:B------:R-:W-:Y:S01]  /*2040*/  FADD.FTZ R120, -R121, R120 ;  /* 0x0000007879787221 */ /* 0x000fe20000010100 */
[----:B------:R-:W-:Y:S01]  /*2050*/  FMUL.FTZ R40, R41, R98 ;  /* 0x0000006229287220 */ /* 0x000fe20000410000 */
[----:B------:R-:W-:-:S02]  /*2060*/  HADD2.F32 R127, -RZ, R30.H1_H1 ;  /* 0x3000001eff7f7230 */ /* 0x000fc40000004100 */
[C---:B------:R-:W-:Y:S01]  /*2070*/  FMUL.FTZ R116, R38.reuse, R125 ;  /* 0x0000007d26747220 */ /* 0x040fe20000410000 */
[----:B------:R-:W-:Y:S02]  /*2080*/  HADD2.F32 R121, -RZ, R6.H1_H1 ;  /* 0x30000006ff797230 */ /* 0x000fe40000004100 */
[----:B------:R-:W-:Y:S01]  /*2090*/  FMUL.FTZ R41, R38, R39 ;  /* 0x0000002726297220 */ /* 0x000fe20000410000 */
[C---:B------:R-:W-:Y:S01]  /*20a0*/  FMUL.FTZ R38, R34.reuse, R37 ;  /* 0x0000002522267220 */ /* 0x040fe20000410000 */
[----:B------:R-:W-:Y:S01]  /*20b0*/  FMUL.FTZ R118, R34, R31 ;  /* 0x0000001f22767220 */ /* 0x000fe20000410000 */
[C---:B------:R-:W-:Y:S01]  /*20c0*/  FMUL.FTZ R37, R97.reuse, R36 ;  /* 0x0000002461257220 */ /* 0x040fe20000410000 */
[C---:B------:R-:W-:Y:S01]  /*20d0*/  FMUL.FTZ R31, R97.reuse, R122 ;  /* 0x0000007a611f7220 */ /* 0x040fe20000410000 */
[----:B------:R-:W-:Y:S01]  /*20e0*/  FMUL.FTZ R35, R97, R120 ;  /* 0x0000007861237220 */ /* 0x000fe20000410000 */
[----:B------:R-:W-:Y:S02]  /*20f0*/  HADD2.F32 R29, -RZ, R29.H1_H1 ;  /* 0x3000001dff1d7230 */ /* 0x000fe40000004100 */
[C---:B------:R-:W-:Y:S01]  /*2100*/  FMUL.FTZ R119, R40.reuse, R127 ;  /* 0x0000007f28777220 */ /* 0x040fe20000410000 */
[----:B------:R-:W-:Y:S01]  /*2110*/  FMUL.FTZ R124, R40, R121 ;  /* 0x00000079287c7220 */ /* 0x000fe20000410000 */
[----:B------:R-:W-:-:S02]  /*2120*/  HADD2.F32 R39, -RZ, R5.H1_H1 ;  /* 0x30000005ff277230 */ /* 0x000fc40000004100 */
[-C--:B------:R-:W-:Y:S01]  /*2130*/  FMUL.FTZ R40, R37, R98.reuse ;  /* 0x0000006225287220 */ /* 0x080fe20000410000 */
[--C-:B------:R-:W-:Y:S02]  /*2140*/  HADD2.F32 R34, -RZ, R4.reuse.H0_H0 ;  /* 0x20000004ff227230 */ /* 0x100fe40000004100 */
[-C--:B------:R-:W-:Y:S01]  /*2150*/  FMUL.FTZ R31, R31, R98.reuse ;  /* 0x000000621f1f7220 */ /* 0x080fe20000410000 */
[----:B------:R-:W-:Y:S02]  /*2160*/  HADD2.F32 R36, -RZ, R4.H1_H1 ;  /* 0x30000004ff247230 */ /* 0x000fe40000004100 */
[----:B------:R-:W-:Y:S01]  /*2170*/  FMUL.FTZ R35, R35, R98 ;  /* 0x0000006223237220 */ /* 0x000fe20000410000 */
[--C-:B------:R-:W-:Y:S02]  /*2180*/  HADD2.F32 R30, -RZ, R28.reuse.H0_H0 ;  /* 0x2000001cff1e7230 */ /* 0x100fe40000004100 */
[----:B------:R-:W-:Y:S01]  /*2190*/  FMUL.FTZ R121, R40, R29 ;  /* 0x0000001d28797220 */ /* 0x000fe20000410000 */
[----:B------:R-:W-:-:S02]  /*21a0*/  HADD2.F32 R28, -RZ, R28.H1_H1 ;  /* 0x3000001cff1c7230 */ /* 0x000fc40000004100 */
[----:B------:R-:W-:Y:S01]  /*21b0*/  FMUL.FTZ R29, R40, R39 ;  /* 0x00000027281d7220 */ /* 0x000fe20000410000 */
[----:B------:R-:W-:Y:S01]  /*21c0*/  FMUL.FTZ R34, R31, R34 ;  /* 0x000000221f227220 */ /* 0x000fe20000410000 */
[----:B------:R-:W-:Y:S01]  /*21d0*/  FMUL.FTZ R37, R35, R36 ;  /* 0x0000002423257220 */ /* 0x000fe20000410000 */
[----:B------:R-:W-:Y:S01]  /*21e0*/  FMUL.FTZ R123, R31, R30 ;  /* 0x0000001e1f7b7220 */ /* 0x000fe20000410000 */
[----:B------:R-:W-:Y:S01]  /*21f0*/  FMUL.FTZ R120, R35, R28 ;  /* 0x0000001c23787220 */ /* 0x000fe20000410000 */
[----:B------:R-:W-:Y:S02]  /*2200*/  F2FP.F16.F32.PACK_AB R31, R129, R126 ;  /* 0x0000007e811f723e */ /* 0x000fe400000000ff */
[----:B------:R-:W-:Y:S02]  /*2210*/  F2FP.F16.F32.PACK_AB R30, R124, R41 ;  /* 0x000000297c1e723e */ /* 0x000fe400000000ff */
[----:B------:R-:W-:Y:S02]  /*2220*/  F2FP.F16.F32.PACK_AB R29, R29, R38 ;  /* 0x000000261d1d723e */ /* 0x000fe400000000ff */
[----:B------:R-:W-:Y:S01]  /*2230*/  F2FP.F16.F32.PACK_AB R28, R37, R34 ;  /* 0x00000022251c723e */ /* 0x000fe200000000ff */
[----:B------:R-:W-:Y:S06]  /*2240*/  BRA `(.L_x_1119) ;  /* 0x0000000400207947 */ /* 0x000fec0003800000 */
.L_x_1118:
        /* <DEDUP_REMOVED lines=8> */
[C---:B------:R-:W-:Y:S01]  /*22d0*/  FMUL.FTZ R127, R97.reuse, R36 ;  /* 0x00000024617f7220 */ /* 0x040fe20000410000 */
[----:B------:R-:W-:Y:S01]  /*22e0*/  FMUL.FTZ R130, R97, R34 ;  /* 0x0000002261827220 */ /* 0x000fe20000410000 */
[----:B------:R-:W-:Y:S01]  /*22f0*/  FADD.FTZ R38, -R39, R38 ;  /* 0x0000002627267221 */ /* 0x000fe20000010100 */
[----:B-----5:R-:W-:-:S02]  /*2300*/  HADD2.F32 R128, -RZ, R31.H0_H0 ;  /* 0x2000001fff807230 */ /* 0x020fc40000004100 */
[C-C-:B------:R-:W-:Y:S01]  /*2310*/  FFMA.FTZ R0, R115.reuse, R0, R114.reuse ;  /* 0x0000000073007223 */ /* 0x140fe20000010072 */
[----:B------:R-:W-:Y:S02]  /*2320*/  HADD2.F32 R132, -RZ, R31.H1_H1 ;  /* 0x3000001fff847230 */ /* 0x000fe40000004100 */
[----:B------:R-:W-:Y:S01]  /*2330*/  FFMA.FTZ R117, R115, R117, R114 ;  /* 0x0000007573757223 */ /* 0x000fe20000010072 */
[----:B------:R-:W-:Y:S01]  /*2340*/  FADD.FTZ R118, -R119, R118 ;  /* 0x0000007677767221 */ /* 0x000fe20000010100 */
[-C--:B------:R-:W-:Y:S01]  /*2350*/  FMUL.FTZ R25, R127, R98.reuse ;  /* 0x000000627f197220 */ /* 0x080fe20000410000 */
[--C-:B------:R-:W-:Y:S02]  /*2360*/  HADD2.F32 R36, -RZ, R7.reuse.H1_H1 ;  /* 0x30000007ff247230 */ /* 0x100fe40000004100 */
[----:B------:R-:W-:Y:S01]  /*2370*/  FMUL.FTZ R27, R130, R98 ;  /* 0x00000062821b7220 */ /* 0x000fe20000410000 */
[----:B------:R-:W-:Y:S02]  /*2380*/  HADD2.F32 R34, -RZ, R7.H0_H0 ;  /* 0x20000007ff227230 */ /* 0x000fe40000004100 */
[C---:B------:R-:W-:Y:S01]  /*2390*/  FMUL.FTZ R41, R97.reuse, R40 ;  /* 0x0000002861297220 */ /* 0x040fe20000410000 */
[----:B------:R-:W-:Y:S01]  /*23a0*/  FMUL.FTZ R40, R97, R38 ;  /* 0x0000002661287220 */ /* 0x000fe20000410000 */
[----:B------:R-:W-:Y:S01]  /*23b0*/  FFMA.FTZ R121, R115, R121, R114 ;  /* 0x0000007973797223 */ /* 0x000fe20000010072 */
[----:B------:R-:W-:Y:S01]  /*23c0*/  FADD.FTZ R26, -R0, R123 ;  /* 0x0000007b001a7221 */ /* 0x000fe20000010100 */
[----:B------:R-:W-:Y:S01]  /*23d0*/  FADD.FTZ R122, -R117, R116 ;  /* 0x00000074757a7221 */ /* 0x000fe20000010100 */
[----:B------:R-:W-:Y:S01]  /*23e0*/  FMUL.FTZ R0, R25, R128 ;  /* 0x0000008019007220 */ /* 0x000fe20000410000 */
[----:B------:R-:W-:Y:S01]  /*23f0*/  FMUL.FTZ R117, R27, R132 ;  /* 0x000000841b757220 */ /* 0x000fe20000410000 */
[----:B------:R-:W-:Y:S01]  /*2400*/  FMUL.FTZ R39, R97, R118 ;  /* 0x0000007661277220 */ /* 0x000fe20000410000 */
[----:B------:R-:W-:-:S02]  /*2410*/  HADD2.F32 R126, -RZ, R30.H1_H1 ;  /* 0x3000001eff7e7230 */ /* 0x000fc40000004100 */
[----:B------:R-:W-:Y:S01]  /*2420*/  FMUL.FTZ R132, R27, R36 ;  /* 0x000000241b847220 */ /* 0x000fe20000410000 */
[--C-:B------:R-:W-:Y:S02]  /*2430*/  HADD2.F32 R128, -RZ, R6.reuse.H1_H1 ;  /* 0x30000006ff807230 */ /* 0x100fe40000004100 */
[----:B------:R-:W-:Y:S01]  /*2440*/  FMUL.FTZ R129, R25, R34 ;  /* 0x0000002219817220 */ /* 0x000fe20000410000 */
[----:B------:R-:W-:Y:S02]  /*2450*/  HADD2.F32 R36, -RZ, R6.H0_H0 ;  /* 0x20000006ff247230 */ /* 0x000fe40000004100 */
[-C--:B------:R-:W-:Y:S01]  /*2460*/  FMUL.FTZ R31, R40, R98.reuse ;  /* 0x00000062281f7220 */ /* 0x080fe20000410000 */
[----:B------:R-:W-:Y:S02]  /*2470*/  HADD2.F32 R124, -RZ, R30.H0_H0 ;  /* 0x2000001eff7c7230 */ /* 0x000fe40000004100 */
[----:B------:R-:W-:Y:S01]  /*2480*/  FADD.FTZ R120, -R121, R120 ;  /* 0x0000007879787221 */ /* 0x000fe20000010100 */
[----:B------:R-:W-:Y:S01]  /*2490*/  FMUL.FTZ R27, R41, R98 ;  /* 0x00000062291b7220 */ /* 0x000fe20000410000 */
[----:B------:R-:W-:-:S02]  /*24a0*/  HADD2.F32 R34, -RZ, R5.H0_H0 ;  /* 0x20000005ff227230 */ /* 0x000fc40000004100 */
[----:B------:R-:W-:Y:S01]  /*24b0*/  FMUL.FTZ R25, R39, R98 ;  /* 0x0000006227197220 */ /* 0x000fe20000410000 */
[--C-:B------:R-:W-:Y:S02]  /*24c0*/  HADD2.F32 R30, -RZ, R29.reuse.H0_H0 ;  /* 0x2000001dff1e7230 */ /* 0x100fe40000004100 */
[----:B------:R-:W-:Y:S01]  /*24d0*/  FMUL.FTZ R122, R97, R122 ;  /* 0x0000007a617a7220 */ /* 0x000fe20000410000 */
[C---:B------:R-:W-:Y:S01]  /*24e0*/  FMUL.FTZ R119, R31.reuse, R126 ;  /* 0x0000007e1f777220 */ /* 0x040fe20000410000 */
[----:B------:R-:W-:Y:S01]  /*24f0*/  FMUL.FTZ R125, R31, R128 ;  /* 0x000000801f7d7220 */ /* 0x000fe20000410000 */
[----:B------:R-:W-:Y:S01]  /*2500*/  FMUL.FTZ R38, R27, R36 ;  /* 0x000000241b267220 */ /* 0x000fe20000410000 */
[C---:B------:R-:W-:Y:S01]  /*2510*/  FMUL.FTZ R31, R97.reuse, R26 ;  /* 0x0000001a611f7220 */ /* 0x040fe20000410000 */
[----:B------:R-:W-:Y:S01]  /*2520*/  FMUL.FTZ R35, R97, R120 ;  /* 0x0000007861237220 */ /* 0x000fe20000410000 */
[----:B------:R-:W-:Y:S02]  /*2530*/  HADD2.F32 R29, -RZ, R29.H1_H1 ;  /* 0x3000001dff1d7230 */ /* 0x000fe40000004100 */
[C---:B------:R-:W-:Y:S01]  /*2540*/  FMUL.FTZ R36, R25.reuse, R34 ;  /* 0x0000002219247220 */ /* 0x040fe20000410000 */
[----:B------:R-:W-:Y:S01]  /*2550*/  FMUL.FTZ R118, R25, R30 ;  /* 0x0000001e19767220 */ /* 0x000fe20000410000 */
[----:B------:R-:W-:-:S02]  /*2560*/  HADD2.F32 R37, -RZ, R5.H1_H1 ;  /* 0x30000005ff257230 */ /* 0x000fc40000004100 */
[----:B------:R-:W-:Y:S01]  /*2570*/  FMUL.FTZ R34, R122, R98 ;  /* 0x000000627a227220 */ /* 0x000fe20000410000 */
[----:B------:R-:W-:Y:S01]  /*2580*/  FMUL.FTZ R116, R27, R124 ;  /* 0x0000007c1b747220 */ /* 0x000fe20000410000 */
        /* <DEDUP_REMOVED lines=15> */
[----:B------:R-:W-:-:S02]  /*2680*/  F2FP.F16.F32.PACK_AB R25, R122, R39 ;  /* 0x000000277a19723e */ /* 0x000fc400000000ff */
[----:B------:R-:W-:Y:S02]  /*2690*/  F2FP.F16.F32.PACK_AB R31, R132, R129 ;  /* 0x00000081841f723e */ /* 0x000fe400000000ff */
[----:B------:R-:W-:Y:S02]  /*26a0*/  F2FP.F16.F32.PACK_AB R30, R125, R38 ;  /* 0x000000267d1e723e */ /* 0x000fe400000000ff */
[----:B------:R-:W-:Y:S02]  /*26b0*/  F2FP.F16.F32.PACK_AB R29, R29, R36 ;  /* 0x000000241d1d723e */ /* 0x000fe400000000ff */
[----:B------:R-:W-:-:S07]  /*26c0*/  F2FP.F16.F32.PACK_AB R28, R37, R34 ;  /* 0x00000022251c723e */ /* 0x000fce00000000ff */
.L_x_1119:
        /* <DEDUP_REMOVED lines=10> */
[C-C-:B0-----:R-:W-:Y:S01]  /*2770*/  FFMA.FTZ R29, R115.reuse, R113, R114.reuse ;  /* 0x00000071731d7223 */ /* 0x141fe20000010072 */
[C-C-:B------:R-:W-:Y:S01]  /*2780*/  FFMA.FTZ R106, R115.reuse, R106, R114.reuse ;  /* 0x0000006a736a7223 */ /* 0x140fe20000010072 */
[----:B------:R-:W-:Y:S01]  /*2790*/  FFMA.FTZ R107, R115, R107, R114 ;  /* 0x0000006b736b7223 */ /* 0x000fe20000010072 */
[----:B------:R-:W-:Y:S01]  /*27a0*/  FADD.FTZ R112, -R112, R43 ;  /* 0x0000002b70707221 */ /* 0x000fe20000010100 */
[----:B------:R-:W-:Y:S01]  /*27b0*/  FADD.FTZ R42, -R29, R42 ;  /* 0x0000002a1d2a7221 */ /* 0x000fe20000010100 */
[C-C-:B------:R-:W-:Y:S01]  /*27c0*/  FFMA.FTZ R108, R115.reuse, R108, R114.reuse ;  /* 0x0000006c736c7223 */ /* 0x140fe20000010072 */
[----:B------:R-:W-:Y:S01]  /*27d0*/  FFMA.FTZ R110, R115, R110, R114 ;  /* 0x0000006e736e7223 */ /* 0x000fe20000010072 */
[----:B------:R-:W-:Y:S01]  /*27e0*/  FADD.FTZ R106, -R106, R105 ;  /* 0x000000696a6a7221 */ /* 0x000fe20000010100 */
[----:B------:R-:W-:Y:S01]  /*27f0*/  FADD.FTZ R104, -R107, R104 ;  /* 0x000000686b687221 */ /* 0x000fe20000010100 */
[C---:B------:R-:W-:Y:S01]  /*2800*/  FMUL.FTZ R105, R97.reuse, R112 ;  /* 0x0000007061697220 */ /* 0x040fe20000410000 */
[----:B------:R-:W-:Y:S01]  /*2810*/  FMUL.FTZ R107, R97, R42 ;  /* 0x0000002a616b7220 */ /* 0x000fe20000410000 */
[C-C-:B------:R-:W-:Y:S01]  /*2820*/  FFMA.FTZ R109, R115.reuse, R109, R114.reuse ;  /* 0x0000006d736d7223 */ /* 0x140fe20000010072 */
[----:B------:R-:W-:Y:S01]  /*2830*/  FFMA.FTZ R111, R115, R111, R114 ;  /* 0x0000006f736f7223 */ /* 0x000fe20000010072 */
[----:B-----5:R-:W-:-:S02]  /*2840*/  HADD2.F32 R27, -RZ, R33.H0_H0 ;  /* 0x20000021ff1b7230 */ /* 0x020fc40000004100 */
[----:B------:R-:W-:Y:S01]  /*2850*/  FADD.FTZ R108, -R108, R103 ;  /* 0x000000676c6c7221 */ /* 0x000fe20000010100 */
[----:B------:R-:W-:Y:S02]  /*2860*/  HADD2.F32 R41, -RZ, R33.H1_H1 ;  /* 0x30000021ff297230 */ /* 0x000fe40000004100 */
[----:B------:R-:W-:Y:S01]  /*2870*/  FADD.FTZ R110, -R110, R101 ;  /* 0x000000656e6e7221 */ /* 0x000fe20000010100 */
[----:B------:R-:W-:Y:S02]  /*2880*/  HADD2.F32 R115, -RZ, R35.H0_H0 ;  /* 0x20000023ff737230 */ /* 0x000fe40000004100 */
[-C--:B------:R-:W-:Y:S01]  /*2890*/  FMUL.FTZ R24, R105, R98.reuse ;  /* 0x0000006269187220 */ /* 0x080fe20000410000 */
[--C-:B------:R-:W-:Y:S02]  /*28a0*/  HADD2.F32 R33, -RZ, R11.reuse.H0_H0 ;  /* 0x2000000bff217230 */ /* 0x100fe40000004100 */
[----:B------:R-:W-:Y:S01]  /*28b0*/  FMUL.FTZ R26, R107, R98 ;  /* 0x000000626b1a7220 */ /* 0x000fe20000410000 */
[----:B------:R-:W-:-:S02]  /*28c0*/  HADD2.F32 R43, -RZ, R11.H1_H1 ;  /* 0x3000000bff2b7230 */ /* 0x000fc40000004100 */
[C---:B------:R-:W-:Y:S01]  /*28d0*/  FMUL.FTZ R99, R97.reuse, R108 ;  /* 0x0000006c61637220 */ /* 0x040fe20000410000 */
[----:B------:R-:W-:Y:S02]  /*28e0*/  HADD2.F32 R35, -RZ, R35.H1_H1 ;  /* 0x30000023ff237230 */ /* 0x000fe40000004100 */
[----:B------:R-:W-:Y:S01]  /*28f0*/  FMUL.FTZ R101, R97, R110 ;  /* 0x0000006e61657220 */ /* 0x000fe20000410000 */
[----:B------:R-:W-:Y:S01]  /*2900*/  FADD.FTZ R102, -R109, R102 ;  /* 0x000000666d667221 */ /* 0x000fe20000010100 */
[----:B------:R-:W-:Y:S01]  /*2910*/  FADD.FTZ R100, -R111, R100 ;  /* 0x000000646f647221 */ /* 0x000fe20000010100 */
[----:B------:R-:W-:Y:S01]  /*2920*/  FMUL.FTZ R29, R97, R106 ;  /* 0x0000006a611d7220 */ /* 0x000fe20000410000 */
[--C-:B------:R-:W-:Y:S02]  /*2930*/  HADD2.F32 R39, -RZ, R34.reuse.H0_H0 ;  /* 0x20000022ff277230 */ /* 0x100fe40000004100 */
[----:B------:R-:W-:Y:S01]  /*2940*/  FMUL.FTZ R106, R24, R33 ;  /* 0x00000021186a7220 */ /* 0x000fe20000410000 */
[----:B------:R-:W-:-:S02]  /*2950*/  HADD2.F32 R113, -RZ, R34.H1_H1 ;  /* 0x30000022ff717230 */ /* 0x000fc40000004100 */
[----:B------:R-:W-:Y:S01]  /*2960*/  FMUL.FTZ R109, R26, R43 ;  /* 0x0000002b1a6d7220 */ /* 0x000fe20000410000 */
[----:B------:R-:W-:Y:S01]  /*2970*/  FMUL.FTZ R34, R24, R115 ;  /* 0x0000007318227220 */ /* 0x000fe20000410000 */
[----:B------:R-:W-:Y:S01]  /*2980*/  FMUL.FTZ R35, R26, R35 ;  /* 0x000000231a237220 */ /* 0x000fe20000410000 */
[----:B------:R-:W-:Y:S02]  /*2990*/  HADD2.F32 R43, -RZ, R10.H0_H0 ;  /* 0x2000000aff2b7230 */ /* 0x000fe40000004100 */
[-C--:B------:R-:W-:Y:S01]  /*29a0*/  FMUL.FTZ R26, R101, R98.reuse ;  /* 0x00000062651a7220 */ /* 0x080fe20000410000 */
[----:B------:R-:W-:Y:S02]  /*29b0*/  HADD2.F32 R33, -RZ, R9.H0_H0 ;  /* 0x20000009ff217230 */ /* 0x000fe40000004100 */
[----:B------:R-:W-:Y:S01]  /*29c0*/  FMUL.FTZ R24, R99, R98 ;  /* 0x0000006263187220 */ /* 0x000fe20000410000 */
[C---:B------:R-:W-:Y:S01]  /*29d0*/  FMUL.FTZ R102, R97.reuse, R102 ;  /* 0x0000006661667220 */ /* 0x040fe20000410000 */
[C---:B------:R-:W-:Y:S01]  /*29e0*/  FMUL.FTZ R100, R97.reuse, R100 ;  /* 0x0000006461647220 */ /* 0x040fe20000410000 */
[----:B------:R-:W-:Y:S01]  /*29f0*/  FMUL.FTZ R104, R97, R104 ;  /* 0x0000006861687220 */ /* 0x000fe20000410000 */
[----:B------:R-:W-:-:S02]  /*2a00*/  HADD2.F32 R25, -RZ, R32.H0_H0 ;  /* 0x20000020ff197230 */ /* 0x000fc40000004100 */
[C---:B------:R-:W-:Y:S01]  /*2a10*/  FMUL.FTZ R38, R26.reuse, R39 ;  /* 0x000000271a267220 */ /* 0x040fe20000410000 */
[----:B------:R-:W-:Y:S02]  /*2a20*/  HADD2.F32 R31, -RZ, R32.H1_H1 ;  /* 0x30000020ff1f7230 */ /* 0x000fe40000004100 */
[----:B------:R-:W-:Y:S01]  /*2a30*/  FMUL.FTZ R30, R26, R43 ;  /* 0x0000002b1a1e7220 */ /* 0x000fe20000410000 */
[----:B------:R-:W-:Y:S02]  /*2a40*/  HADD2.F32 R97, -RZ, R10.H1_H1 ;  /* 0x3000000aff617230 */ /* 0x000fe40000004100 */
[C---:B------:R-:W-:Y:S01]  /*2a50*/  FMUL.FTZ R40, R24.reuse, R27 ;  /* 0x0000001b18287220 */ /* 0x040fe20000410000 */
[----:B------:R-:W-:Y:S01]  /*2a60*/  FMUL.FTZ R32, R24, R33 ;  /* 0x0000002118207220 */ /* 0x000fe20000410000 */
[-C--:B------:R-:W-:Y:S01]  /*2a70*/  FMUL.FTZ R28, R100, R98.reuse ;  /* 0x00000062641c7220 */ /* 0x080fe20000410000 */
[----:B------:R-:W-:Y:S02]  /*2a80*/  HADD2.F32 R43, -RZ, R9.H1_H1 ;  /* 0x30000009ff2b7230 */ /* 0x000fe40000004100 */
[----:B------:R-:W-:Y:S01]  /*2a90*/  FMUL.FTZ R26, R102, R98 ;  /* 0x00000062661a7220 */ /* 0x000fe20000410000 */
[----:B------:R-:W-:-:S02]  /*2aa0*/  HADD2.F32 R27, -RZ, R8.H0_H0 ;  /* 0x20000008ff1b7230 */ /* 0x000fc40000004100 */
[-C--:B------:R-:W-:Y:S01]  /*2ab0*/  FMUL.FTZ R24, R29, R98.reuse ;  /* 0x000000621d187220 */ /* 0x080fe20000410000 */
[----:B------:R-:W-:Y:S02]  /*2ac0*/  HADD2.F32 R33, -RZ, R8.H1_H1 ;  /* 0x30000008ff217230 */ /* 0x000fe40000004100 */
[----:B------:R-:W-:Y:S01]  /*2ad0*/  FMUL.FTZ R98, R104, R98 ;  /* 0x0000006268627220 */ /* 0x000fe20000410000 */
[C---:B------:R-:W-:Y:S01]  /*2ae0*/  FMUL.FTZ R39, R28.reuse, R113 ;  /* 0x000000711c277220 */ /* 0x040fe20000410000 */
[----:B------:R-:W-:Y:S01]  /*2af0*/  FMUL.FTZ R103, R28, R97 ;  /* 0x000000611c677220 */ /* 0x000fe20000410000 */
[----:B------:R-:W-:Y:S01]  /*2b00*/  FMUL.FTZ R97, R26, R43 ;  /* 0x0000002b1a617220 */ /* 0x000fe20000410000 */
[----:B------:R-:W-:Y:S01]  /*2b10*/  FMUL.FTZ R28, R24, R27 ;  /* 0x0000001b181c7220 */ /* 0x000fe20000410000 */
[----:B------:R-:W-:Y:S01]  /*2b20*/  FMUL.FTZ R33, R98, R33 ;  /* 0x0000002162217220 */ /* 0x000fe20000410000 */
[----:B------:R-:W-:Y:S01]  /*2b30*/  FMUL.FTZ R42, R24, R25 ;  /* 0x00000019182a7220 */ /* 0x000fe20000410000 */
[----:B------:R-:W-:Y:S01]  /*2b40*/  FMUL.FTZ R41, R26, R41 ;  /* 0x000000291a297220 */ /* 0x000fe20000410000 */
[----:B------:R-:W-:Y:S01]  /*2b50*/  FMUL.FTZ R43, R98, R31 ;  /* 0x0000001f622b7220 */ /* 0x000fe20000410000 */
[----:B------:R-:W-:-:S02]  /*2b60*/  F2FP.F16.F32.PACK_AB R24, R104, R29 ;  /* 0x0000001d6818723e */ /* 0x000fc400000000ff */
[----:B------:R-:W-:Y:S02]  /*2b70*/  F2FP.F16.F32.PACK_AB R27, R107, R105 ;  /* 0x000000696b1b723e */ /* 0x000fe400000000ff */
[----:B------:R-:W-:Y:S02]  /*2b80*/  F2FP.F16.F32.PACK_AB R26, R100, R101 ;  /* 0x00000065641a723e */ /* 0x000fe400000000ff */
[----:B------:R-:W-:Y:S02]  /*2b90*/  F2FP.F16.F32.PACK_AB R25, R102, R99 ;  /* 0x000000636619723e */ /* 0x000fe400000000ff */
[----:B------:R-:W-:Y:S02]  /*2ba0*/  F2FP.F16.F32.PACK_AB R31, R109, R106 ;  /* 0x0000006a6d1f723e */ /* 0x000fe400000000ff */
[----:B------:R-:W-:Y:S02]  /*2bb0*/  F2FP.F16.F32.PACK_AB R30, R103, R30 ;  /* 0x0000001e671e723e */ /* 0x000fe400000000ff */
[----:B------:R-:W-:-:S02]  /*2bc0*/  F2FP.F16.F32.PACK_AB R29, R97, R32 ;  /* 0x00000020611d723e */ /* 0x000fc400000000ff */
[----:B------:R-:W-:Y:S01]  /*2bd0*/  F2FP.F16.F32.PACK_AB R28, R33, R28 ;  /* 0x0000001c211c723e */ /* 0x000fe200000000ff */
[----:B------:R-:W-:Y:S06]  /*2be0*/  BRA `(.L_x_1121) ;  /* 0x0000000400107947 */ /* 0x000fec0003800000 */
.L_x_1120:
[C-C-:B0-----:R-:W-:Y:S01]  /*2bf0*/  FFMA.FTZ R30, R115.reuse, R112, R114.reuse ;  /* 0x00000070731e7223 */ /* 0x141fe20000010072 */
        /* <DEDUP_REMOVED lines=15> */
[----:B-----5:R-:W-:-:S02]  /*2cf0*/  HADD2.F32 R114, -RZ, R35.H0_H0 ;  /* 0x20000023ff727230 */ /* 0x020fc40000004100 */
[C---:B------:R-:W-:Y:S01]  /*2d00*/  FMUL.FTZ R99, R97.reuse, R30 ;  /* 0x0000001e61637220 */ /* 0x040fe20000410000 */
[----:B------:R-:W-:Y:S02]  /*2d10*/  HADD2.F32 R122, -RZ, R35.H1_H1 ;  /* 0x30000023ff7a7230 */ /* 0x000fe40000004100 */
[C---:B------:R-:W-:Y:S01]  /*2d20*/  FMUL.FTZ R29, R97.reuse, R106 ;  /* 0x0000006a611d7220 */ /* 0x040fe20000410000 */
[--C-:B------:R-:W-:Y:S02]  /*2d30*/  HADD2.F32 R40, -RZ, R33.reuse.H0_H0 ;  /* 0x20000021ff287230 */ /* 0x100fe40000004100 */
[C---:B------:R-:W-:Y:S01]  /*2d40*/  FMUL.FTZ R31, R97.reuse, R104 ;  /* 0x00000068611f7220 */ /* 0x040fe20000410000 */
[----:B------:R-:W-:Y:S02]  /*2d50*/  HADD2.F32 R41, -RZ, R33.H1_H1 ;  /* 0x30000021ff297230 */ /* 0x000fe40000004100 */
[C---:B------:R-:W-:Y:S01]  /*2d60*/  FMUL.FTZ R33, R97.reuse, R108 ;  /* 0x0000006c61217220 */ /* 0x040fe20000410000 */
[C---:B------:R-:W-:Y:S01]  /*2d70*/  FMUL.FTZ R35, R97.reuse, R102 ;  /* 0x0000006661237220 */ /* 0x040fe20000410000 */
[C---:B------:R-:W-:Y:S01]  /*2d80*/  FMUL.FTZ R39, R97.reuse, R110 ;  /* 0x0000006e61277220 */ /* 0x040fe20000410000 */
[C---:B------:R-:W-:Y:S01]  /*2d90*/  FMUL.FTZ R43, R97.reuse, R100 ;  /* 0x00000064612b7220 */ /* 0x040fe20000410000 */
[----:B------:R-:W-:Y:S01]  /*2da0*/  FMUL.FTZ R97, R97, R42 ;  /* 0x0000002a61617220 */ /* 0x000fe20000410000 */
[----:B------:R-:W-:-:S02]  /*2db0*/  HADD2.F32 R30, -RZ, R11.H0_H0 ;  /* 0x2000000bff1e7230 */ /* 0x000fc40000004100 */
        /* <DEDUP_REMOVED lines=8> */
[----:B------:R-:W-:Y:S02]  /*2e40*/  HADD2.F32 R98, -RZ, R11.H1_H1 ;  /* 0x3000000bff627230 */ /* 0x000fe40000004100 */
[----:B------:R-:W-:Y:S01]  /*2e50*/  FMUL.FTZ R101, R99, R30 ;  /* 0x0000001e63657220 */ /* 0x000fe20000410000 */
[----:B------:R-:W-:-:S02]  /*2e60*/  HADD2.F32 R30, -RZ, R10.H0_H0 ;  /* 0x2000000aff1e7230 */ /* 0x000fc40000004100 */
[C---:B------:R-:W-:Y:S01]  /*2e70*/  FMUL.FTZ R35, R97.reuse, R122 ;  /* 0x0000007a61237220 */ /* 0x040fe20000410000 */
        /* <DEDUP_REMOVED lines=8> */
[C---:B------:R-:W-:Y:S01]  /*2f00*/  FMUL.FTZ R39, R43.reuse, R112 ;  /* 0x000000702b277220 */ /* 0x040fe20000410000 */
[----:B------:R-:W-:Y:S01]  /*2f10*/  FMUL.FTZ R102, R43, R98 ;  /* 0x000000622b667220 */ /* 0x000fe20000410000 */
[----:B------:R-:W-:Y:S02]  /*2f20*/  HADD2.F32 R43, -RZ, R9.H1_H1 ;  /* 0x30000009ff2b7230 */ /* 0x000fe40000004100 */
[----:B------:R-:W-:Y:S01]  /*2f30*/  FMUL.FTZ R97, R33, R30 ;  /* 0x0000001e21617220 */ /* 0x000fe20000410000 */
[----:B------:R-:W-:Y:S02]  /*2f40*/  HADD2.F32 R28, -RZ, R32.H0_H0 ;  /* 0x20000020ff1c7230 */ /* 0x000fe40000004100 */
[C---:B------:R-:W-:Y:S01]  /*2f50*/  FMUL.FTZ R41, R42.reuse, R41 ;  /* 0x000000292a297220 */ /* 0x040fe20000410000 */
[--C-:B------:R-:W-:Y:S02]  /*2f60*/  HADD2.F32 R30, -RZ, R8.reuse.H0_H0 ;  /* 0x20000008ff1e7230 */ /* 0x100fe40000004100 */
[----:B------:R-:W-:Y:S01]  /*2f70*/  FMUL.FTZ R100, R42, R43 ;  /* 0x0000002b2a647220 */ /* 0x000fe20000410000 */
[----:B------:R-:W-:-:S02]  /*2f80*/  HADD2.F32 R98, -RZ, R8.H1_H1 ;  /* 0x30000008ff627230 */ /* 0x000fc40000004100 */
[----:B------:R-:W-:Y:S01]  /*2f90*/  FMUL.FTZ R40, R33, R40 ;  /* 0x0000002821287220 */ /* 0x000fe20000410000 */
[----:B------:R-:W-:Y:S02]  /*2fa0*/  HADD2.F32 R32, -RZ, R32.H1_H1 ;  /* 0x30000020ff207230 */ /* 0x000fe40000004100 */
[C---:B------:R-:W-:Y:S01]  /*2fb0*/  FMUL.FTZ R42, R29.reuse, R28 ;  /* 0x0000001c1d2a7220 */ /* 0x040fe20000410000 */
[----:B------:R-:W-:Y:S01]  /*2fc0*/  FMUL.FTZ R28, R29, R30 ;  /* 0x0000001e1d1c7220 */ /* 0x000fe20000410000 */
[C---:B------:R-:W-:Y:S01]  /*2fd0*/  FMUL.FTZ R33, R31.reuse, R98 ;  /* 0x000000621f217220 */ /* 0x040fe20000410000 */
[----:B------:R-:W-:Y:S01]  /*2fe0*/  F2FP.F16.F32.PACK_AB R30, R102, R99 ;  /* 0x00000063661e723e */ /* 0x000fe200000000ff */
[----:B------:R-:W-:Y:S01]  /*2ff0*/  FMUL.FTZ R43, R31, R32 ;  /* 0x000000201f2b7220 */ /* 0x000fe20000410000 */
[----:B------:R-:W-:Y:S02]  /*3000*/  F2FP.F16.F32.PACK_AB R31, R104, R101 ;  /* 0x00000065681f723e */ /* 0x000fe400000000ff */
[----:B------:R-:W-:-:S02]  /*3010*/  F2FP.F16.F32.PACK_AB R29, R100, R97 ;  /* 0x00000061641d723e */ /* 0x000fc400000000ff */
[----:B------:R-:W-:-:S07]  /*3020*/  F2FP.F16.F32.PACK_AB R28, R33, R28 ;  /* 0x0000001c211c723e */ /* 0x000fce00000000ff */
.L_x_1121:
[----:B------:R-:W0:Y:S01]  /*3030*/  @P1 LDC.64 R32, c[0x0][0x478] ;  /* 0x00011e00ff201b82 */ /* 0x000e220000000a00 */
[----:B------:R-:W-:-:S04]  /*3040*/  IMAD.WIDE.U32 R36, R96, 0x10, R36 ;  /* 0x0000001060247825 */ /* 0x000fc800078e0024 */
[----:B0-----:R-:W-:-:S05]  /*3050*/  @P1 IMAD.WIDE.U32 R32, R96, 0x10, R32 ;  /* 0x0000001060201825 */ /* 0x001fca00078e0020 */
[----:B------:R0:W-:Y:S04]  /*3060*/  @P1 STG.E.128 desc[UR6][R32.64], R24 ;  /* 0x0000001820001986 */ /* 0x0001e8000c101d06 */
[----:B------:R0:W-:Y:S01]  /*3070*/  STG.E.128 desc[UR6][R36.64], R28 ;  /* 0x0000001c24007986 */ /* 0x0001e2000c101d06 */
[----:B------:R-:W-:Y:S05]  /*3080*/  BRA `(.L_x_1122) ;  /* 0x0000001400407947 */ /* 0x000fea0003800000 */
.L_x_1117:
        /* <DEDUP_REMOVED lines=9> */
[----:B------:R-:W-:Y:S01]  /*3120*/  FFMA.FTZ R35, R115, R35, R114 ;  /* 0x0000002373237223 */ /* 0x000fe20000010072 */
[----:B------:R-:W-:Y:S01]  /*3130*/  FADD.FTZ R127, -R0, R123 ;  /* 0x0000007b007f7221 */ /* 0x000fe20000010100 */
[--C-:B------:R-:W-:Y:S02]  /*3140*/  HADD2.F32 R0, -RZ, R19.reuse.H0_H0 ;  /* 0x20000013ff007230 */ /* 0x100fe40000004100 */
[----:B------:R-:W-:Y:S01]  /*3150*/  FADD.FTZ R37, -R37, R36 ;  /* 0x0000002425257221 */ /* 0x000fe20000010100 */
[C-C-:B------:R-:W-:Y:S01]  /*3160*/  FFMA.FTZ R39, R115.reuse, R39, R114.reuse ;  /* 0x0000002773277223 */ /* 0x140fe20000010072 */
[C-C-:B------:R-:W-:Y:S01]  /*3170*/  FFMA.FTZ R119, R115.reuse, R119, R114.reuse ;  /* 0x0000007773777223 */ /* 0x140fe20000010072 */
[----:B------:R-:W-:Y:S01]  /*3180*/  FFMA.FTZ R123, R115, R117, R114 ;  /* 0x00000075737b7223 */ /* 0x000fe20000010072 */
[----:B------:R-:W-:-:S02]  /*3190*/  HADD2.F32 R36, -RZ, R19.H1_H1 ;  /* 0x30000013ff247230 */ /* 0x000fc40000004100 */
[----:B------:R-:W-:Y:S01]  /*31a0*/  FFMA.FTZ R37, R97, R37, R0 ;  /* 0x0000002561257223 */ /* 0x000fe20000010000 */
[----:B------:R-:W-:Y:S01]  /*31b0*/  FADD.FTZ R35, -R35, R34 ;  /* 0x0000002223237221 */ /* 0x000fe20000010100 */
[----:B------:R-:W-:Y:S01]  /*31c0*/  FADD.FTZ R41, -R41, R40 ;  /* 0x0000002829297221 */ /* 0x000fe20000010100 */
[----:B------:R-:W-:Y:S02]  /*31d0*/  HADD2.F32 R0, -RZ, R16.H0_H0 ;  /* 0x20000010ff007230 */ /* 0x000fe40000004100 */
[----:B------:R-:W-:Y:S01]  /*31e0*/  FFMA.FTZ R121, R115, R121, R114 ;  /* 0x0000007973797223 */ /* 0x000fe20000010072 */
[--C-:B------:R-:W-:Y:S02]  /*31f0*/  HADD2.F32 R40, -RZ, R18.reuse.H1_H1 ;  /* 0x30000012ff287230 */ /* 0x100fe40000004100 */
[----:B------:R-:W-:Y:S01]  /*3200*/  FADD.FTZ R39, -R39, R38 ;  /* 0x0000002627277221 */ /* 0x000fe20000010100 */
[----:B------:R-:W-:Y:S02]  /*3210*/  HADD2.F32 R34, -RZ, R17.H0_H0 ;  /* 0x20000011ff227230 */ /* 0x000fe40000004100 */
[----:B------:R-:W-:Y:S01]  /*3220*/  FADD.FTZ R117, -R119, R118 ;  /* 0x0000007677757221 */ /* 0x000fe20000010100 */
[----:B------:R-:W-:Y:S01]  /*3230*/  FADD.FTZ R129, -R123, R116 ;  /* 0x000000747b817221 */ /* 0x000fe20000010100 */
[----:B------:R-:W-:Y:S01]  /*3240*/  FFMA.FTZ R123, R97, R35, R36 ;  /* 0x00000023617b7223 */ /* 0x000fe20000010024 */
[----:B------:R-:W-:Y:S01]  /*3250*/  FADD.FTZ R120, -R121, R120 ;  /* 0x0000007879787221 */ /* 0x000fe20000010100 */
[----:B------:R-:W-:-:S02]  /*3260*/  HADD2.F32 R38, -RZ, R18.H0_H0 ;  /* 0x20000012ff267230 */ /* 0x000fc40000004100 */
[C---:B------:R-:W-:Y:S01]  /*3270*/  FFMA.FTZ R35, R97.reuse, R127, R0 ;  /* 0x0000007f61237223 */ /* 0x040fe20000010000 */
[C---:B------:R-:W-:Y:S01]  /*3280*/  FFMA.FTZ R121, R97.reuse, R39, R40 ;  /* 0x0000002761797223 */ /* 0x040fe20000010028 */
[----:B------:R-:W-:Y:S02]  /*3290*/  HADD2.F32 R0, -RZ, R16.H1_H1 ;  /* 0x30000010ff007230 */ /* 0x000fe40000004100 */
[----:B------:R-:W-:Y:S01]  /*32a0*/  FFMA.FTZ R39, R97, R117, R34 ;  /* 0x0000007561277223 */ /* 0x000fe20000010022 */
[----:B-----5:R-:W-:Y:S02]  /*32b0*/  HADD2.F32 R126, -RZ, R31.H0_H0 ;  /* 0x2000001fff7e7230 */ /* 0x020fe40000004100 */
[-C--:B------:R-:W-:Y:S01]  /*32c0*/  FMUL.FTZ R117, R37, R98.reuse ;  /* 0x0000006225757220 */ /* 0x080fe20000410000 */
[----:B------:R-:W-:Y:S02]  /*32d0*/  HADD2.F32 R36, -RZ, R17.H1_H1 ;  /* 0x30000011ff247230 */ /* 0x000fe40000004100 */
[----:B------:R-:W-:Y:S01]  /*32e0*/  FMUL.FTZ R34, R123, R98 ;  /* 0x000000627b227220 */ /* 0x000fe20000410000 */
[----:B------:R-:W-:-:S02]  /*32f0*/  HADD2.F32 R40, -RZ, R7.H0_H0 ;  /* 0x20000007ff287230 */ /* 0x000fc40000004100 */
[C---:B------:R-:W-:Y:S01]  /*3300*/  FFMA.FTZ R119, R97.reuse, R41, R38 ;  /* 0x0000002961777223 */ /* 0x040fe20000010026 */
[----:B------:R-:W-:Y:S02]  /*3310*/  HADD2.F32 R125, -RZ, R31.H1_H1 ;  /* 0x3000001fff7d7230 */ /* 0x000fe40000004100 */
[C---:B------:R-:W-:Y:S01]  /*3320*/  FFMA.FTZ R37, R97.reuse, R120, R0 ;  /* 0x0000007861257223 */ /* 0x040fe20000010000 */
[----:B------:R-:W-:Y:S02]  /*3330*/  HADD2.F32 R127, -RZ, R7.H1_H1 ;  /* 0x30000007ff7f7230 */ /* 0x000fe40000004100 */
[----:B------:R-:W-:Y:S01]  /*3340*/  FFMA.FTZ R41, R97, R129, R36 ;  /* 0x0000008161297223 */ /* 0x000fe20000010024 */
[----:B------:R-:W-:Y:S01]  /*3350*/  FMUL.FTZ R0, R117, R126 ;  /* 0x0000007e75007220 */ /* 0x000fe20000410000 */
[----:B------:R-:W-:Y:S01]  /*3360*/  FMUL.FTZ R40, R40, R117 ;  /* 0x0000007528287220 */ /* 0x000fe20000410000 */
[----:B------:R-:W-:Y:S02]  /*3370*/  HADD2.F32 R124, -RZ, R30.H0_H0 ;  /* 0x2000001eff7c7230 */ /* 0x000fe40000004100 */
[----:B------:R-:W-:Y:S01]  /*3380*/  FMUL.FTZ R117, R34, R125 ;  /* 0x0000007d22757220 */ /* 0x000fe20000410000 */
[----:B------:R-:W-:-:S02]  /*3390*/  HADD2.F32 R38, -RZ, R6.H0_H0 ;  /* 0x20000006ff267230 */ /* 0x000fc40000004100 */
[----:B------:R-:W-:Y:S01]  /*33a0*/  FMUL.FTZ R125, R127, R34 ;  /* 0x000000227f7d7220 */ /* 0x000fe20000410000 */
[----:B------:R-:W-:Y:S02]  /*33b0*/  HADD2.F32 R36, -RZ, R6.H1_H1 ;  /* 0x30000006ff247230 */ /* 0x000fe40000004100 */
[-C--:B------:R-:W-:Y:S01]  /*33c0*/  FMUL.FTZ R119, R119, R98.reuse ;  /* 0x0000006277777220 */ /* 0x080fe20000410000 */
[----:B------:R-:W-:Y:S02]  /*33d0*/  HADD2.F32 R122, -RZ, R30.H1_H1 ;  /* 0x3000001eff7a7230 */ /* 0x000fe40000004100 */
[-C--:B------:R-:W-:Y:S01]  /*33e0*/  FMUL.FTZ R121, R121, R98.reuse ;  /* 0x0000006279797220 */ /* 0x080fe20000410000 */
[----:B------:R-:W-:Y:S02]  /*33f0*/  HADD2.F32 R31, -RZ, R29.H0_H0 ;  /* 0x2000001dff1f7230 */ /* 0x000fe40000004100 */
[----:B------:R-:W-:Y:S01]  /*3400*/  FMUL.FTZ R34, R39, R98 ;  /* 0x0000006227227220 */ /* 0x000fe20000410000 */
[----:B------:R-:W-:-:S02]  /*3410*/  HADD2.F32 R123, -RZ, R5.H0_H0 ;  /* 0x20000005ff7b7230 */ /* 0x000fc40000004100 */
[----:B------:R-:W-:Y:S01]  /*3420*/  FMUL.FTZ R116, R119, R124 ;  /* 0x0000007c77747220 */ /* 0x000fe20000410000 */
[----:B------:R-:W-:Y:S02]  /*3430*/  HADD2.F32 R30, -RZ, R29.H1_H1 ;  /* 0x3000001dff1e7230 */ /* 0x000fe40000004100 */
[----:B------:R-:W-:Y:S01]  /*3440*/  FMUL.FTZ R38, R38, R119 ;  /* 0x0000007726267220 */ /* 0x000fe20000410000 */
[----:B------:R-:W-:Y:S01]  /*3450*/  FMUL.FTZ R39, R36, R121 ;  /* 0x0000007924277220 */ /* 0x000fe20000410000 */
[----:B------:R-:W-:Y:S02]  /*3460*/  HADD2.F32 R29, -RZ, R28.H0_H0 ;  /* 0x2000001cff1d7230 */ /* 0x000fe40000004100 */
[----:B------:R-:W-:Y:S01]  /*3470*/  FMUL.FTZ R119, R121, R122 ;  /* 0x0000007a79777220 */ /* 0x000fe20000410000 */
[----:B------:R-:W-:Y:S01]  /*3480*/  FMUL.FTZ R118, R34, R31 ;  /* 0x0000001f22767220 */ /* 0x000fe20000410000 */
[----:B------:R-:W-:Y:S01]  /*3490*/  FMUL.FTZ R36, R123, R34 ;  /* 0x000000227b247220 */ /* 0x000fe20000410000 */
[----:B------:R-:W-:-:S02]  /*34a0*/  HADD2.F32 R122, -RZ, R5.H1_H1 ;  /* 0x30000005ff7a7230 */ /* 0x000fc40000004100 */
[-C--:B------:R-:W-:Y:S01]  /*34b0*/  FMUL.FTZ R41, R41, R98.reuse ;  /* 0x0000006229297220 */ /* 0x080fe20000410000 */
[--C-:B------:R-:W-:Y:S02]  /*34c0*/  HADD2.F32 R31, -RZ, R4.reuse.H0_H0 ;  /* 0x20000004ff1f7230 */ /* 0x100fe40000004100 */
[-C--:B------:R-:W-:Y:S01]  /*34d0*/  FMUL.FTZ R34, R35, R98.reuse ;  /* 0x0000006223227220 */ /* 0x080fe20000410000 */
[----:B------:R-:W-:Y:S02]  /*34e0*/  HADD2.F32 R120, -RZ, R4.H1_H1 ;  /* 0x30000004ff787230 */ /* 0x000fe40000004100 */
[----:B------:R-:W-:Y:S01]  /*34f0*/  FMUL.FTZ R37, R37, R98 ;  /* 0x0000006225257220 */ /* 0x000fe20000410000 */
[----:B------:R-:W-:Y:S02]  /*3500*/  HADD2.F32 R28, -RZ, R28.H1_H1 ;  /* 0x3000001cff1c7230 */ /* 0x000fe40000004100 */
        /* <DEDUP_REMOVED lines=9> */
[----:B------:R-:W-:Y:S01]  /*35a0*/  F2FP.F16.F32.PACK_AB R28, R35, R34 ;  /* 0x00000022231c723e */ /* 0x000fe200000000ff */
[----:B------:R-:W-:Y:S06]  /*35b0*/  BRA `(.L_x_1124) ;  /* 0x0000000400407947 */ /* 0x000fec0003800000 */
.L_x_1123:
[C-C-:B------:R-:W-:Y:S01]  /*35c0*/  FFMA.FTZ R35, R115.reuse, R35, R114.reuse ;  /* 0x0000002373237223 */ /* 0x140fe20000010072 */
[----:B------:R-:W-:Y:S02]  /*35d0*/  HADD2.F32 R27, -RZ, R19.H1_H1 ;  /* 0x30000013ff1b7230 */ /* 0x000fe40000004100 */
[C-C-:B------:R-:W-:Y:S01]  /*35e0*/  FFMA.FTZ R119, R115.reuse, R119, R114.reuse ;  /* 0x0000007773777223 */ /* 0x140fe20000010072 */
[----:B------:R-:W-:Y:S01]  /*35f0*/  FFMA.FTZ R37, R115, R37, R114 ;  /* 0x0000002573257223 */ /* 0x000fe20000010072 */
[----:B------:R-:W-:Y:S01]  /*3600*/  FADD.FTZ R34, -R35, R34 ;  /* 0x0000002223227221 */ /* 0x000fe20000010100 */
[C-C-:B------:R-:W-:Y:S01]  /*3610*/  FFMA.FTZ R0, R115.reuse, R0, R114.reuse ;  /* 0x0000000073007223 */ /* 0x140fe20000010072 */
[--C-:B-----5:R-:W-:Y:S02]  /*3620*/  HADD2.F32 R124, -RZ, R31.reuse.H0_H0 ;  /* 0x2000001fff7c7230 */ /* 0x120fe40000004100 */
[----:B------:R-:W-:Y:S01]  /*3630*/  FFMA.FTZ R39, R115, R39, R114 ;  /* 0x0000002773277223 */ /* 0x000fe20000010072 */
[----:B------:R-:W-:-:S02]  /*3640*/  HADD2.F32 R125, -RZ, R31.H1_H1 ;  /* 0x3000001fff7d7230 */ /* 0x000fc40000004100 */
[----:B------:R-:W-:Y:S01]  /*3650*/  FFMA.FTZ R41, R115, R41, R114 ;  /* 0x0000002973297223 */ /* 0x000fe20000010072 */
[----:B------:R-:W-:Y:S02]  /*3660*/  HADD2.F32 R122, -RZ, R19.H0_H0 ;  /* 0x20000013ff7a7230 */ /* 0x000fe40000004100 */
[----:B------:R-:W-:Y:S01]  /*3670*/  FFMA.FTZ R126, R97, R34, R27 ;  /* 0x00000022617e7223 */ /* 0x000fe2000001001b */
[----:B------:R-:W-:Y:S02]  /*3680*/  HADD2.F32 R31, -RZ, R17.H0_H0 ;  /* 0x20000011ff1f7230 */ /* 0x000fe40000004100 */
[----:B------:R-:W-:Y:S01]  /*3690*/  FADD.FTZ R118, -R119, R118 ;  /* 0x0000007677767221 */ /* 0x000fe20000010100 */
[----:B------:R-:W-:Y:S01]  /*36a0*/  FADD.FTZ R36, -R37, R36 ;  /* 0x0000002425247221 */ /* 0x000fe20000010100 */
[----:B------:R-:W-:Y:S02]  /*36b0*/  HADD2.F32 R27, -RZ, R16.H0_H0 ;  /* 0x20000010ff1b7230 */ /* 0x000fe40000004100 */
[----:B------:R-:W-:Y:S01]  /*36c0*/  FADD.FTZ R0, -R0, R123 ;  /* 0x0000007b00007221 */ /* 0x000fe20000010100 */
[----:B------:R-:W-:-:S02]  /*36d0*/  HADD2.F32 R37, -RZ, R18.H1_H1 ;  /* 0x30000012ff257230 */ /* 0x000fc40000004100 */
[----:B------:R-:W-:Y:S01]  /*36e0*/  FFMA.FTZ R117, R115, R117, R114 ;  /* 0x0000007573757223 */ /* 0x000fe20000010072 */
[----:B------:R-:W-:Y:S01]  /*36f0*/  FADD.FTZ R38, -R39, R38 ;  /* 0x0000002627267221 */ /* 0x000fe20000010100 */
[----:B------:R-:W-:Y:S02]  /*3700*/  HADD2.F32 R34, -RZ, R18.H0_H0 ;  /* 0x20000012ff227230 */ /* 0x000fe40000004100 */
[----:B------:R-:W-:Y:S01]  /*3710*/  FFMA.FTZ R121, R115, R121, R114 ;  /* 0x0000007973797223 */ /* 0x000fe20000010072 */
[----:B------:R-:W-:Y:S01]  /*3720*/  FADD.FTZ R40, -R41, R40 ;  /* 0x0000002829287221 */ /* 0x000fe20000010100 */
[C---:B------:R-:W-:Y:S01]  /*3730*/  FFMA.FTZ R127, R97.reuse, R36, R122 ;  /* 0x00000024617f7223 */ /* 0x040fe2000001007a */
[C---:B------:R-:W-:Y:S01]  /*3740*/  FFMA.FTZ R39, R97.reuse, R118, R31 ;  /* 0x0000007661277223 */ /* 0x040fe2000001001f */
[----:B------:R-:W-:Y:S02]  /*3750*/  HADD2.F32 R35, -RZ, R17.H1_H1 ;  /* 0x30000011ff237230 */ /* 0x000fe40000004100 */
[----:B------:R-:W-:Y:S01]  /*3760*/  FFMA.FTZ R31, R97, R0, R27 ;  /* 0x00000000611f7223 */ /* 0x000fe2000001001b */
[----:B------:R-:W-:Y:S01]  /*3770*/  FADD.FTZ R116, -R117, R116 ;  /* 0x0000007475747221 */ /* 0x000fe20000010100 */
[----:B------:R-:W-:Y:S01]  /*3780*/  FFMA.FTZ R122, R97, R38, R37 ;  /* 0x00000026617a7223 */ /* 0x000fe20000010025 */
[----:B------:R-:W-:-:S02]  /*3790*/  HADD2.F32 R0, -RZ, R16.H1_H1 ;  /* 0x30000010ff007230 */ /* 0x000fc40000004100 */
[----:B------:R-:W-:Y:S01]  /*37a0*/  FADD.FTZ R120, -R121, R120 ;  /* 0x0000007879787221 */ /* 0x000fe20000010100 */
[----:B------:R-:W-:Y:S01]  /*37b0*/  FFMA.FTZ R41, R97, R40, R34 ;  /* 0x0000002861297223 */ /* 0x000fe20000010022 */
[--C-:B------:R-:W-:Y:S02]  /*37c0*/  HADD2.F32 R37, -RZ, R7.reuse.H1_H1 ;  /* 0x30000007ff257230 */ /* 0x100fe40000004100 */
[-C--:B------:R-:W-:Y:S01]  /*37d0*/  FMUL.FTZ R27, R127, R98.reuse ;  /* 0x000000627f1b7220 */ /* 0x080fe20000410000 */
[----:B------:R-:W-:Y:S02]  /*37e0*/  HADD2.F32 R34, -RZ, R7.H0_H0 ;  /* 0x20000007ff227230 */ /* 0x000fe40000004100 */
[----:B------:R-:W-:Y:S01]  /*37f0*/  FMUL.FTZ R36, R126, R98 ;  /* 0x000000627e247220 */ /* 0x000fe20000410000 */
[C---:B------:R-:W-:Y:S01]  /*3800*/  FFMA.FTZ R38, R97.reuse, R116, R35 ;  /* 0x0000007461267223 */ /* 0x040fe20000010023 */
[----:B------:R-:W-:Y:S01]  /*3810*/  FFMA.FTZ R35, R97, R120, R0 ;  /* 0x0000007861237223 */ /* 0x000fe20000010000 */
[----:B------:R-:W-:Y:S01]  /*3820*/  FMUL.FTZ R0, R27, R124 ;  /* 0x0000007c1b007220 */ /* 0x000fe20000410000 */
[----:B------:R-:W-:Y:S01]  /*3830*/  FMUL.FTZ R117, R36, R125 ;  /* 0x0000007d24757220 */ /* 0x000fe20000410000 */
[----:B------:R-:W-:Y:S01]  /*3840*/  FMUL.FTZ R129, R37, R36 ;  /* 0x0000002425817220 */ /* 0x000fe20000410000 */
[----:B------:R-:W-:Y:S01]  /*3850*/  FMUL.FTZ R124, R34, R27 ;  /* 0x0000001b227c7220 */ /* 0x000fe20000410000 */
[----:B------:R-:W-:-:S02]  /*3860*/  HADD2.F32 R36, -RZ, R6.H0_H0 ;  /* 0x20000006ff247230 */ /* 0x000fc40000004100 */
[-C--:B------:R-:W-:Y:S01]  /*3870*/  FMUL.FTZ R37, R41, R98.reuse ;  /* 0x0000006229257220 */ /* 0x080fe20000410000 */
[----:B------:R-:W-:Y:S02]  /*3880*/  HADD2.F32 R118, -RZ, R6.H1_H1 ;  /* 0x30000006ff767230 */ /* 0x000fe40000004100 */
[-C--:B------:R-:W-:Y:S01]  /*3890*/  FMUL.FTZ R121, R122, R98.reuse ;  /* 0x000000627a797220 */ /* 0x080fe20000410000 */
[----:B------:R-:W-:Y:S02]  /*38a0*/  HADD2.F32 R26, -RZ, R30.H0_H0 ;  /* 0x2000001eff1a7230 */ /* 0x000fe40000004100 */
[----:B------:R-:W-:Y:S01]  /*38b0*/  FMUL.FTZ R34, R39, R98 ;  /* 0x0000006227227220 */ /* 0x000fe20000410000 */
[----:B------:R-:W-:Y:S02]  /*38c0*/  HADD2.F32 R25, -RZ, R29.H0_H0 ;  /* 0x2000001dff197230 */ /* 0x000fe40000004100 */
[----:B------:R-:W-:Y:S01]  /*38d0*/  FMUL.FTZ R40, R36, R37 ;  /* 0x0000002524287220 */ /* 0x000fe20000410000 */
[----:B------:R-:W-:-:S02]  /*38e0*/  HADD2.F32 R27, -RZ, R5.H0_H0 ;  /* 0x20000005ff1b7230 */ /* 0x000fc40000004100 */
[----:B------:R-:W-:Y:S01]  /*38f0*/  FMUL.FTZ R125, R118, R121 ;  /* 0x00000079767d7220 */ /* 0x000fe20000410000 */
[----:B------:R-:W-:Y:S02]  /*3900*/  HADD2.F32 R30, -RZ, R30.H1_H1 ;  /* 0x3000001eff1e7230 */ /* 0x000fe40000004100 */
[----:B------:R-:W-:Y:S01]  /*3910*/  FMUL.FTZ R116, R37, R26 ;  /* 0x0000001a25747220 */ /* 0x000fe20000410000 */
[----:B------:R-:W-:Y:S02]  /*3920*/  HADD2.F32 R29, -RZ, R29.H1_H1 ;  /* 0x3000001dff1d7230 */ /* 0x000fe40000004100 */
[----:B------:R-:W-:Y:S01]  /*3930*/  FMUL.FTZ R118, R34, R25 ;  /* 0x0000001922767220 */ /* 0x000fe20000410000 */
[----:B------:R-:W-:Y:S01]  /*3940*/  FMUL.FTZ R36, R27, R34 ;  /* 0x000000221b247220 */ /* 0x000fe20000410000 */
[----:B------:R-:W-:Y:S01]  /*3950*/  FMUL.FTZ R119, R121, R30 ;  /* 0x0000001e79777220 */ /* 0x000fe20000410000 */
[----:B------:R-:W-:Y:S02]  /*3960*/  HADD2.F32 R37, -RZ, R5.H1_H1 ;  /* 0x30000005ff257230 */ /* 0x000fe40000004100 */
[----:B------:R-:W-:Y:S01]  /*3970*/  FMUL.FTZ R34, R38, R98 ;  /* 0x0000006226227220 */ /* 0x000fe20000410000 */
[----:B------:R-:W-:-:S02]  /*3980*/  HADD2.F32 R26, -RZ, R4.H0_H0 ;  /* 0x20000004ff1a7230 */ /* 0x000fc40000004100 */
[-C--:B------:R-:W-:Y:S01]  /*3990*/  FMUL.FTZ R25, R31, R98.reuse ;  /* 0x000000621f197220 */ /* 0x080fe20000410000 */
[----:B------:R-:W-:Y:S02]  /*39a0*/  HADD2.F32 R30, -RZ, R4.H1_H1 ;  /* 0x30000004ff1e7230 */ /* 0x000fe40000004100 */
[----:B------:R-:W-:Y:S01]  /*39b0*/  FMUL.FTZ R27, R35, R98 ;  /* 0x00000062231b7220 */ /* 0x000fe20000410000 */
[--C-:B------:R-:W-:Y:S02]  /*39c0*/  HADD2.F32 R24, -RZ, R28.reuse.H0_H0 ;  /* 0x2000001cff187230 */ /* 0x100fe40000004100 */
[----:B------:R-:W-:Y:S01]  /*39d0*/  FMUL.FTZ R121, R34, R29 ;  /* 0x0000001d22797220 */ /* 0x000fe20000410000 */
[----:B------:R-:W-:Y:S02]  /*39e0*/  HADD2.F32 R28, -RZ, R28.H1_H1 ;  /* 0x3000001cff1c7230 */ /* 0x000fe40000004100 */
        /* <DEDUP_REMOVED lines=12> */
[----:B------:R-:W-:-:S07]  /*3ab0*/  F2FP.F16.F32.PACK_AB R28, R37, R34 ;  /* 0x00000022251c723e */ /* 0x000fce00000000ff */
.L_x_1124:
        /* <DEDUP_REMOVED lines=11> */
[C-C-:B------:R-:W-:Y:S01]  /*3b70*/  FFMA.FTZ R106, R115.reuse, R106, R114.reuse ;  /* 0x0000006a736a7223 */ /* 0x140fe20000010072 */
[C-C-:B------:R-:W-:Y:S01]  /*3b80*/  FFMA.FTZ R113, R115.reuse, R113, R114.reuse ;  /* 0x0000007173717223 */ /* 0x140fe20000010072 */
[----:B0-----:R-:W-:Y:S02]  /*3b90*/  HADD2.F32 R24, -RZ, R20.H0_H0 ;  /* 0x20000014ff187230 */ /* 0x001fe40000004100 */
[C-C-:B------:R-:W-:Y:S01]  /*3ba0*/  FFMA.FTZ R31, R115.reuse, R107, R114.reuse ;  /* 0x0000006b731f7223 */ /* 0x140fe20000010072 */
[----:B------:R-:W-:Y:S01]  /*3bb0*/  FADD.FTZ R29, -R106, R105 ;  /* 0x000000696a1d7221 */ /* 0x000fe20000010100 */
[----:B------:R-:W-:Y:S01]  /*3bc0*/  FFMA.FTZ R112, R115, R112, R114 ;  /* 0x0000007073707223 */ /* 0x000fe20000010072 */
[----:B------:R-:W-:Y:S02]  /*3bd0*/  HADD2.F32 R26, -RZ, R23.H1_H1 ;  /* 0x30000017ff1a7230 */ /* 0x000fe40000004100 */
[----:B------:R-:W-:Y:S01]  /*3be0*/  FADD.FTZ R106, -R113, R42 ;  /* 0x0000002a716a7221 */ /* 0x000fe20000010100 */
[----:B-----5:R-:W-:-:S02]  /*3bf0*/  HADD2.F32 R39, -RZ, R34.H0_H0 ;  /* 0x20000022ff277230 */ /* 0x020fc40000004100 */
[----:B------:R-:W-:Y:S01]  /*3c00*/  FFMA.FTZ R29, R97, R29, R24 ;  /* 0x0000001d611d7223 */ /* 0x000fe20000010018 */
[----:B------:R-:W-:Y:S02]  /*3c10*/  HADD2.F32 R107, -RZ, R34.H1_H1 ;  /* 0x30000022ff6b7230 */ /* 0x000fe40000004100 */
[C-C-:B------:R-:W-:Y:S01]  /*3c20*/  FFMA.FTZ R108, R115.reuse, R108, R114.reuse ;  /* 0x0000006c736c7223 */ /* 0x140fe20000010072 */
[----:B------:R-:W-:Y:S02]  /*3c30*/  HADD2.F32 R24, -RZ, R20.H1_H1 ;  /* 0x30000014ff187230 */ /* 0x000fe40000004100 */
[----:B------:R-:W-:Y:S01]  /*3c40*/  FFMA.FTZ R99, R115, R109, R114 ;  /* 0x0000006d73637223 */ /* 0x000fe20000010072 */
[----:B------:R-:W-:Y:S02]  /*3c50*/  HADD2.F32 R34, -RZ, R23.H0_H0 ;  /* 0x20000017ff227230 */ /* 0x000fe40000004100 */
[----:B------:R-:W-:Y:S01]  /*3c60*/  FADD.FTZ R30, -R31, R104 ;  /* 0x000000681f1e7221 */ /* 0x000fe20000010100 */
[----:B------:R-:W-:Y:S01]  /*3c70*/  FADD.FTZ R105, -R112, R43 ;  /* 0x0000002b70697221 */ /* 0x000fe20000010100 */
[----:B------:R-:W-:Y:S01]  /*3c80*/  FFMA.FTZ R110, R115, R110, R114 ;  /* 0x0000006e736e7223 */ /* 0x000fe20000010072 */
[----:B------:R-:W-:Y:S01]  /*3c90*/  FFMA.FTZ R106, R97, R106, R26 ;  /* 0x0000006a616a7223 */ /* 0x000fe2000001001a */
[----:B------:R-:W-:Y:S01]  /*3ca0*/  FFMA.FTZ R111, R115, R111, R114 ;  /* 0x0000006f736f7223 */ /* 0x000fe20000010072 */
[----:B------:R-:W-:-:S02]  /*3cb0*/  HADD2.F32 R26, -RZ, R21.H0_H0 ;  /* 0x20000015ff1a7230 */ /* 0x000fc40000004100 */
[----:B------:R-:W-:Y:S01]  /*3cc0*/  FADD.FTZ R31, -R108, R103 ;  /* 0x000000676c1f7221 */ /* 0x000fe20000010100 */
[--C-:B------:R-:W-:Y:S02]  /*3cd0*/  HADD2.F32 R25, -RZ, R32.reuse.H0_H0 ;  /* 0x20000020ff197230 */ /* 0x100fe40000004100 */
[----:B------:R-:W-:Y:S01]  /*3ce0*/  FADD.FTZ R99, -R99, R102 ;  /* 0x0000006663637221 */ /* 0x000fe20000010100 */
[----:B------:R-:W-:Y:S02]  /*3cf0*/  HADD2.F32 R27, -RZ, R32.H1_H1 ;  /* 0x30000020ff1b7230 */ /* 0x000fe40000004100 */
[C---:B------:R-:W-:Y:S01]  /*3d00*/  FFMA.FTZ R30, R97.reuse, R30, R24 ;  /* 0x0000001e611e7223 */ /* 0x040fe20000010018 */
[----:B------:R-:W-:Y:S02]  /*3d10*/  HADD2.F32 R28, -RZ, R21.H1_H1 ;  /* 0x30000015ff1c7230 */ /* 0x000fe40000004100 */
[----:B------:R-:W-:Y:S01]  /*3d20*/  FFMA.FTZ R105, R97, R105, R34 ;  /* 0x0000006961697223 */ /* 0x000fe20000010022 */
[----:B------:R-:W-:-:S02]  /*3d30*/  HADD2.F32 R32, -RZ, R22.H0_H0 ;  /* 0x20000016ff207230 */ /* 0x000fc40000004100 */
[----:B------:R-:W-:Y:S01]  /*3d40*/  FADD.FTZ R101, -R110, R101 ;  /* 0x000000656e657221 */ /* 0x000fe20000010100 */
[----:B------:R-:W-:Y:S02]  /*3d50*/  HADD2.F32 R24, -RZ, R22.H1_H1 ;  /* 0x30000016ff187230 */ /* 0x000fe40000004100 */
[----:B------:R-:W-:Y:S01]  /*3d60*/  FADD.FTZ R102, -R111, R100 ;  /* 0x000000646f667221 */ /* 0x000fe20000010100 */
[----:B------:R-:W-:Y:S02]  /*3d70*/  HADD2.F32 R109, -RZ, R35.H0_H0 ;  /* 0x20000023ff6d7230 */ /* 0x000fe40000004100 */
[C---:B------:R-:W-:Y:S01]  /*3d80*/  FFMA.FTZ R31, R97.reuse, R31, R26 ;  /* 0x0000001f611f7223 */ /* 0x040fe2000001001a */
[----:B------:R-:W-:Y:S02]  /*3d90*/  HADD2.F32 R43, -RZ, R11.H0_H0 ;  /* 0x2000000bff2b7230 */ /* 0x000fe40000004100 */
[----:B------:R-:W-:Y:S01]  /*3da0*/  FFMA.FTZ R99, R97, R99, R28 ;  /* 0x0000006361637223 */ /* 0x000fe2000001001c */
[----:B------:R-:W-:-:S02]  /*3db0*/  HADD2.F32 R35, -RZ, R35.H1_H1 ;  /* 0x30000023ff237230 */ /* 0x000fc40000004100 */
[-C--:B------:R-:W-:Y:S01]  /*3dc0*/  FMUL.FTZ R26, R105, R98.reuse ;  /* 0x00000062691a7220 */ /* 0x080fe20000410000 */
[----:B------:R-:W-:Y:S02]  /*3dd0*/  HADD2.F32 R103, -RZ, R11.H1_H1 ;  /* 0x3000000bff677230 */ /* 0x000fe40000004100 */
[C---:B------:R-:W-:Y:S01]  /*3de0*/  FFMA.FTZ R101, R97.reuse, R101, R32 ;  /* 0x0000006561657223 */ /* 0x040fe20000010020 */
[----:B------:R-:W-:Y:S01]  /*3df0*/  FMUL.FTZ R28, R106, R98 ;  /* 0x000000626a1c7220 */ /* 0x000fe20000410000 */
[----:B------:R-:W-:Y:S01]  /*3e00*/  FFMA.FTZ R102, R97, R102, R24 ;  /* 0x0000006661667223 */ /* 0x000fe20000010018 */
[----:B------:R-:W-:Y:S01]  /*3e10*/  FMUL.FTZ R34, R26, R109 ;  /* 0x0000006d1a227220 */ /* 0x000fe20000410000 */
[----:B------:R-:W-:Y:S01]  /*3e20*/  FMUL.FTZ R104, R43, R26 ;  /* 0x0000001a2b687220 */ /* 0x000fe20000410000 */
[----:B------:R-:W-:Y:S02]  /*3e30*/  HADD2.F32 R41, -RZ, R33.H0_H0 ;  /* 0x20000021ff297230 */ /* 0x000fe40000004100 */
[----:B------:R-:W-:Y:S01]  /*3e40*/  FMUL.FTZ R35, R28, R35 ;  /* 0x000000231c237220 */ /* 0x000fe20000410000 */
[----:B------:R-:W-:Y:S01]  /*3e50*/  FMUL.FTZ R109, R103, R28 ;  /* 0x0000001c676d7220 */ /* 0x000fe20000410000 */
[----:B------:R-:W-:-:S02]  /*3e60*/  HADD2.F32 R97, -RZ, R10.H0_H0 ;  /* 0x2000000aff617230 */ /* 0x000fc40000004100 */
[-C--:B------:R-:W-:Y:S01]  /*3e70*/  FMUL.FTZ R26, R101, R98.reuse ;  /* 0x00000062651a7220 */ /* 0x080fe20000410000 */
[----:B------:R-:W-:Y:S02]  /*3e80*/  HADD2.F32 R43, -RZ, R9.H0_H0 ;  /* 0x20000009ff2b7230 */ /* 0x000fe40000004100 */
[-C--:B------:R-:W-:Y:S01]  /*3e90*/  FMUL.FTZ R28, R102, R98.reuse ;  /* 0x00000062661c7220 */ /* 0x080fe20000410000 */
[----:B------:R-:W-:Y:S01]  /*3ea0*/  FMUL.FTZ R24, R31, R98 ;  /* 0x000000621f187220 */ /* 0x000fe20000410000 */
[----:B------:R-:W-:Y:S01]  /*3eb0*/  FMUL.FTZ R38, R26, R39 ;  /* 0x000000271a267220 */ /* 0x000fe20000410000 */
[----:B------:R-:W-:Y:S02]  /*3ec0*/  HADD2.F32 R33, -RZ, R33.H1_H1 ;  /* 0x30000021ff217230 */ /* 0x000fe40000004100 */
[----:B------:R-:W-:Y:S01]  /*3ed0*/  FMUL.FTZ R100, R97, R26 ;  /* 0x0000001a61647220 */ /* 0x000fe20000410000 */
[----:B------:R-:W-:Y:S02]  /*3ee0*/  HADD2.F32 R103, -RZ, R10.H1_H1 ;  /* 0x3000000aff677230 */ /* 0x000fe40000004100 */
        /* <DEDUP_REMOVED lines=25> */
.L_x_1125:
[C-C-:B------:R-:W-:Y:S01]  /*4080*/  FFMA.FTZ R110, R115.reuse, R110, R114.reuse ;  /* 0x0000006e736e7223 */ /* 0x140fe20000010072 */
[C-C-:B0-----:R-:W-:Y:S01]  /*4090*/  FFMA.FTZ R30, R115.reuse, R112, R114.reuse ;  /* 0x00000070731e7223 */ /* 0x141fe20000010072 */
[C-C-:B------:R-:W-:Y:S01]  /*40a0*/  FFMA.FTZ R109, R115.reuse, R109, R114.reuse ;  /* 0x0000006d736d7223 */ /* 0x140fe20000010072 */
[C-C-:B------:R-:W-:Y:S01]  /*40b0*/  FFMA.FTZ R106, R115.reuse, R106, R114.reuse ;  /* 0x0000006a736a7223 */ /* 0x140fe20000010072 */
[----:B------:R-:W-:Y:S01]  /*40c0*/  FADD.FTZ R110, -R110, R101 ;  /* 0x000000656e6e7221 */ /* 0x000fe20000010100 */
[C-C-:B------:R-:W-:Y:S01]  /*40d0*/  FFMA.FTZ R107, R115.reuse, R107, R114.reuse ;  /* 0x0000006b736b7223 */ /* 0x140fe20000010072 */
[C-C-:B------:R-:W-:Y:S01]  /*40e0*/  FFMA.FTZ R108, R115.reuse, R108, R114.reuse ;  /* 0x0000006c736c7223 */ /* 0x140fe20000010072 */
[C-C-:B------:R-:W-:Y:S01]  /*40f0*/  FFMA.FTZ R111, R115.reuse, R111, R114.reuse ;  /* 0x0000006f736f7223 */ /* 0x140fe20000010072 */
[--C-:B-----5:R-:W-:Y:S02]  /*4100*/  HADD2.F32 R38, -RZ, R34.reuse.H0_H0 ;  /* 0x20000022ff267230 */ /* 0x120fe40000004100 */
[----:B------:R-:W-:Y:S01]  /*4110*/  FFMA.FTZ R113, R115, R113, R114 ;  /* 0x0000007173717223 */ /* 0x000fe20000010072 */
[----:B------:R-:W-:-:S02]  /*4120*/  HADD2.F32 R112, -RZ, R34.H1_H1 ;  /* 0x30000022ff707230 */ /* 0x000fc40000004100 */
[----:B------:R-:W-:Y:S01]  /*4130*/  FADD.FTZ R34, -R30, R43 ;  /* 0x0000002b1e227221 */ /* 0x000fe20000010100 */
[----:B------:R-:W-:Y:S02]  /*4140*/  HADD2.F32 R101, -RZ, R23.H0_H0 ;  /* 0x20000017ff657230 */ /* 0x000fe40000004100 */
[----:B------:R-:W-:Y:S01]  /*4150*/  FADD.FTZ R102, -R109, R102 ;  /* 0x000000666d667221 */ /* 0x000fe20000010100 */
[----:B------:R-:W-:Y:S02]  /*4160*/  HADD2.F32 R39, -RZ, R21.H1_H1 ;  /* 0x30000015ff277230 */ /* 0x000fe40000004100 */
[----:B------:R-:W-:Y:S01]  /*4170*/  FADD.FTZ R106, -R106, R105 ;  /* 0x000000696a6a7221 */ /* 0x000fe20000010100 */
[--C-:B------:R-:W-:Y:S02]  /*4180*/  HADD2.F32 R29, -RZ, R20.reuse.H0_H0 ;  /* 0x20000014ff1d7230 */ /* 0x100fe40000004100 */
[----:B------:R-:W-:Y:S01]  /*4190*/  FADD.FTZ R104, -R107, R104 ;  /* 0x000000686b687221 */ /* 0x000fe20000010100 */
[----:B------:R-:W-:-:S02]  /*41a0*/  HADD2.F32 R31, -RZ, R20.H1_H1 ;  /* 0x30000014ff1f7230 */ /* 0x000fc40000004100 */
[----:B------:R-:W-:Y:S01]  /*41b0*/  FADD.FTZ R108, -R108, R103 ;  /* 0x000000676c6c7221 */ /* 0x000fe20000010100 */
[----:B------:R-:W-:Y:S02]  /*41c0*/  HADD2.F32 R30, -RZ, R21.H0_H0 ;  /* 0x20000015ff1e7230 */ /* 0x000fe40000004100 */
[----:B------:R-:W-:Y:S01]  /*41d0*/  FADD.FTZ R100, -R111, R100 ;  /* 0x000000646f647221 */ /* 0x000fe20000010100 */
[--C-:B------:R-:W-:Y:S02]  /*41e0*/  HADD2.F32 R43, -RZ, R22.reuse.H0_H0 ;  /* 0x20000016ff2b7230 */ /* 0x100fe40000004100 */
[----:B------:R-:W-:Y:S01]  /*41f0*/  FADD.FTZ R42, -R113, R42 ;  /* 0x0000002a712a7221 */ /* 0x000fe20000010100 */
[----:B------:R-:W-:Y:S02]  /*4200*/  HADD2.F32 R99, -RZ, R22.H1_H1 ;  /* 0x30000016ff637230 */ /* 0x000fe40000004100 */
[----:B------:R-:W-:Y:S01]  /*4210*/  FFMA.FTZ R101, R97, R34, R101 ;  /* 0x0000002261657223 */ /* 0x000fe20000010065 */
[----:B------:R-:W-:-:S02]  /*4220*/  HADD2.F32 R114, -RZ, R23.H1_H1 ;  /* 0x30000017ff727230 */ /* 0x000fc40000004100 */
[C---:B------:R-:W-:Y:S01]  /*4230*/  FFMA.FTZ R39, R97.reuse, R102, R39 ;  /* 0x0000006661277223 */ /* 0x040fe20000010027 */
[--C-:B------:R-:W-:Y:S02]  /*4240*/  HADD2.F32 R40, -RZ, R35.reuse.H0_H0 ;  /* 0x20000023ff287230 */ /* 0x100fe40000004100 */
[C---:B------:R-:W-:Y:S01]  /*4250*/  FFMA.FTZ R29, R97.reuse, R106, R29 ;  /* 0x0000006a611d7223 */ /* 0x040fe2000001001d */
[----:B------:R-:W-:Y:S02]  /*4260*/  HADD2.F32 R115, -RZ, R35.H1_H1 ;  /* 0x30000023ff737230 */ /* 0x000fe40000004100 */
        /* <DEDUP_REMOVED lines=12> */
[----:B------:R-:W-:-:S02]  /*4330*/  HADD2.F32 R39, -RZ, R11.H1_H1 ;  /* 0x3000000bff277230 */ /* 0x000fc40000004100 */
[----:B------:R-:W-:Y:S01]  /*4340*/  FMUL.FTZ R98, R103, R98 ;  /* 0x0000006267627220 */ /* 0x000fe20000410000 */
[----:B------:R-:W-:Y:S02]  /*4350*/  HADD2.F32 R100, -RZ, R11.H0_H0 ;  /* 0x2000000bff647230 */ /* 0x000fe40000004100 */
[----:B------:R-:W-:Y:S01]  /*4360*/  FMUL.FTZ R34, R101, R40 ;  /* 0x0000002865227220 */ /* 0x000fe20000410000 */
[--C-:B------:R-:W-:Y:S02]  /*4370*/  HADD2.F32 R40, -RZ, R10.reuse.H0_H0 ;  /* 0x2000000aff287230 */ /* 0x100fe40000004100 */
[----:B------:R-:W-:Y:S01]  /*4380*/  FMUL.FTZ R35, R98, R115 ;  /* 0x0000007362237220 */ /* 0x000fe20000410000 */
[----:B------:R-:W-:Y:S01]  /*4390*/  FMUL.FTZ R104, R39, R98 ;  /* 0x0000006227687220 */ /* 0x000fe20000410000 */
[----:B------:R-:W-:Y:S01]  /*43a0*/  FMUL.FTZ R103, R100, R101 ;  /* 0x0000006564677220 */ /* 0x000fe20000410000 */
[----:B------:R-:W-:Y:S02]  /*43b0*/  HADD2.F32 R98, -RZ, R10.H1_H1 ;  /* 0x3000000aff627230 */ /* 0x000fe40000004100 */
[----:B------:R-:W-:Y:S01]  /*43c0*/  FMUL.FTZ R38, R43, R38 ;  /* 0x000000262b267220 */ /* 0x000fe20000410000 */
[----:B------:R-:W-:Y:S01]  /*43d0*/  FMUL.FTZ R101, R40, R43 ;  /* 0x0000002b28657220 */ /* 0x000fe20000410000 */
[----:B------:R-:W-:-:S02]  /*43e0*/  HADD2.F32 R41, -RZ, R33.H0_H0 ;  /* 0x20000021ff297230 */ /* 0x000fc40000004100 */
[----:B------:R-:W-:Y:S01]  /*43f0*/  FMUL.FTZ R39, R99, R112 ;  /* 0x0000007063277220 */ /* 0x000fe20000410000 */
[----:B------:R-:W-:Y:S02]  /*4400*/  HADD2.F32 R43, -RZ, R9.H0_H0 ;  /* 0x20000009ff2b7230 */ /* 0x000fe40000004100 */
[----:B------:R-:W-:Y:S01]  /*4410*/  FMUL.FTZ R102, R98, R99 ;  /* 0x0000006362667220 */ /* 0x000fe20000410000 */
[----:B------:R-:W-:Y:S02]  /*4420*/  HADD2.F32 R33, -RZ, R33.H1_H1 ;  /* 0x30000021ff217230 */ /* 0x000fe40000004100 */
[----:B------:R-:W-:Y:S01]  /*4430*/  FMUL.FTZ R40, R30, R41 ;  /* 0x000000291e287220 */ /* 0x000fe20000410000 */
[----:B------:R-:W-:Y:S02]  /*4440*/  HADD2.F32 R99, -RZ, R9.H1_H1 ;  /* 0x30000009ff637230 */ /* 0x000fe40000004100 */
[----:B------:R-:W-:Y:S01]  /*4450*/  FMUL.FTZ R97, R43, R30 ;  /* 0x0000001e2b617220 */ /* 0x000fe20000410000 */
[----:B------:R-:W-:-:S02]  /*4460*/  HADD2.F32 R28, -RZ, R32.H0_H0 ;  /* 0x20000020ff1c7230 */ /* 0x000fc40000004100 */
[----:B------:R-:W-:Y:S01]  /*4470*/  FMUL.FTZ R41, R42, R33 ;  /* 0x000000212a297220 */ /* 0x000fe20000410000 */
[--C-:B------:R-:W-:Y:S02]  /*4480*/  HADD2.F32 R30, -RZ, R8.reuse.H0_H0 ;  /* 0x20000008ff1e7230 */ /* 0x100fe40000004100 */
[----:B------:R-:W-:Y:S01]  /*4490*/  FMUL.FTZ R100, R99, R42 ;  /* 0x0000002a63647220 */ /* 0x000fe20000410000 */
[----:B------:R-:W-:Y:S02]  /*44a0*/  HADD2.F32 R98, -RZ, R8.H1_H1 ;  /* 0x30000008ff627230 */ /* 0x000fe40000004100 */
[----:B------:R-:W-:Y:S01]  /*44b0*/  FMUL.FTZ R42, R29, R28 ;  /* 0x0000001c1d2a7220 */ /* 0x000fe20000410000 */
[----:B------:R-:W-:Y:S02]  /*44c0*/  HADD2.F32 R32, -RZ, R32.H1_H1 ;  /* 0x30000020ff207230 */ /* 0x000fe40000004100 */
[----:B------:R-:W-:Y:S01]  /*44d0*/  FMUL.FTZ R28, R30, R29 ;  /* 0x0000001d1e1c7220 */ /* 0x000fe20000410000 */
[----:B------:R-:W-:Y:S01]  /*44e0*/  F2FP.F16.F32.PACK_AB R30, R102, R101 ;  /* 0x00000065661e723e */ /* 0x000fe200000000ff */
[----:B------:R-:W-:Y:S01]  /*44f0*/  FMUL.FTZ R33, R98, R31 ;  /* 0x0000001f62217220 */ /* 0x000fe20000410000 */
[----:B------:R-:W-:Y:S01]  /*4500*/  F2FP.F16.F32.PACK_AB R29, R100, R97 ;  /* 0x00000061641d723e */ /* 0x000fe200000000ff */
[----:B------:R-:W-:Y:S01]  /*4510*/  FMUL.FTZ R43, R31, R32 ;  /* 0x000000201f2b7220 */ /* 0x000fe20000410000 */
[----:B------:R-:W-:-:S02]  /*4520*/  F2FP.F16.F32.PACK_AB R31, R104, R103 ;  /* 0x00000067681f723e */ /* 0x000fc400000000ff */
[----:B------:R-:W-:-:S07]  /*4530*/  F2FP.F16.F32.PACK_AB R28, R33, R28 ;  /* 0x0000001c211c723e */ /* 0x000fce00000000ff */
.L_x_1126:
[----:B------:R-:W0:Y:S01]  /*4540*/  @P1 LDC.64 R32, c[0x0][0x478] ;  /* 0x00011e00ff201b82 */ /* 0x000e220000000a00 */
[----:B------:R-:W-:-:S04]  /*4550*/  IMAD.WIDE.U32 R36, R96, 0x10, R36 ;  /* 0x0000001060247825 */ /* 0x000fc800078e0024 */
[----:B0-----:R-:W-:-:S05]  /*4560*/  @P1 IMAD.WIDE.U32 R32, R96, 0x10, R32 ;  /* 0x0000001060201825 */ /* 0x001fca00078e0020 */
[----:B------:R1:W-:Y:S04]  /*4570*/  @P1 STG.E.128 desc[UR6][R32.64], R24 ;  /* 0x0000001820001986 */ /* 0x0003e8000c101d06 */
[----:B------:R1:W-:Y:S02]  /*4580*/  STG.E.128 desc[UR6][R36.64], R28 ;  /* 0x0000001c24007986 */ /* 0x0003e4000c101d06 */
.L_x_1122:
        /* <DEDUP_REMOVED lines=21> */
.L_x_1113:
        /* <DEDUP_REMOVED lines=48> */
.L_x_1112:
[----:B------:R-:W-:Y:S05]  /*49e0*/  BSYNC B0 ;  /* 0x0000000000007941 */ /* 0x000fea0003800000 */
.L_x_1111:
        /* <DEDUP_REMOVED lines=151> */
.L_x_1116:
        /* <DEDUP_REMOVED lines=8> */
.L_x_1129:
[----:B------:R-:W-:Y:S05]  /*53e0*/  BSYNC B2 ;  /* 0x0000000000027941 */ /* 0x000fea0003800000 */
.L_x_1128:
        /* <DEDUP_REMOVED lines=8> */
.L_x_1130:
[----:B------:R-:W-:-:S05]  /*5470*/  FADD.FTZ R28, R28, R127 ;  /* 0x0000007f1c1c7221 */ /* 0x000fca0000010000 */
[----:B------:R-:W-:Y:S01]  /*5480*/  MOV R125, R28 ;  /* 0x0000001c007d7202 */ /* 0x000fe20000000f00 */
[----:B------:R-:W-:Y:S01]  /*5490*/  HFMA2 R126, -RZ, RZ, 0, 1.1920928955078125e-07 ;  /* 0x00000002ff7e7431 */ /* 0x000fe200000001ff */
[----:B------:R-:W-:-:S07]  /*54a0*/  MOV R30, R124 ;  /* 0x0000007c001e7202 */ /* 0x000fce0000000f00 */
[----:B------:R-:W-:Y:S05]  /*54b0*/  WARPSYNC.COLLECTIVE R122, `(.L_x_1131) ;  /* 0x000000007a087348 */ /* 0x000fea0003c00000 */
[----:B------:R0:W1:Y:S02]  /*54c0*/  SHFL.BFLY P3, R124, R125, R126, R131 ;  /* 0x0c00007e7d7c7389 */ /* 0x0000640000060083 */
[----:B01----:R-:W-:Y:S05]  /*54d0*/  ENDCOLLECTIVE ;  /* 0x000000000000791b */ /* 0x003fea0003800000 */
.L_x_1131:
[----:B------:R-:W-:-:S05]  /*54e0*/  FADD.FTZ R30, R30, R129 ;  /* 0x000000811e1e7221 */ /* 0x000fca0000010000 */
[----:B------:R-:W-:Y:S02]  /*54f0*/  MOV R125, R30 ;  /* 0x0000001e007d7202 */ /* 0x000fe40000000f00 */
[----:B------:R-:W-:-:S07]  /*5500*/  MOV R29, R124 ;  /* 0x0000007c001d7202 */ /* 0x000fce0000000f00 */
[----:B------:R-:W-:Y:S05]  /*5510*/  WARPSYNC.COLLECTIVE R122, `(.L_x_1132) ;  /* 0x000000007a087348 */ /* 0x000fea0003c00000 */
[----:B------:R0:W1:Y:S02]  /*5520*/  SHFL.BFLY P3, R124, R125, R126, R131 ;  /* 0x0c00007e7d7c7389 */ /* 0x0000640000060083 */
[----:B01----:R-:W-:Y:S05]  /*5530*/  ENDCOLLECTIVE ;  /* 0x000000000000791b */ /* 0x003fea0003800000 */
.L_x_1132:
[----:B------:R-:W-:-:S05]  /*5540*/  FADD.FTZ R29, R28, R29 ;  /* 0x0000001d1c1d7221 */ /* 0x000fca0000010000 */
[----:B------:R-:W-:Y:S01]  /*5550*/  MOV R125, R29 ;  /* 0x0000001d007d7202 */ /* 0x000fe20000000f00 */
[----:B------:R-:W-:Y:S01]  /*5560*/  HFMA2 R126, -RZ, RZ, 0, 2.384185791015625e-07 ;  /* 0x00000004ff7e7431 */ /* 0x000fe200000001ff */
[----:B------:R-:W-:-:S07]  /*5570*/  MOV R31, R124 ;  /* 0x0000007c001f7202 */ /* 0x000fce0000000f00 */
[----:B------:R-:W-:Y:S05]  /*5580*/  WARPSYNC.COLLECTIVE R122, `(.L_x_1133) ;  /* 0x000000007a087348 */ /* 0x000fea0003c00000 */
[----:B------:R0:W1:Y:S02]  /*5590*/  SHFL.BFLY P3, R124, R125, R126, R131 ;  /* 0x0c00007e7d7c7389 */ /* 0x0000640000060083 */
[----:B01----:R-:W-:Y:S05]  /*55a0*/  ENDCOLLECTIVE ;  /* 0x000000000000791b */ /* 0x003fea0003800000 */
.L_x_1133:
[----:B------:R-:W-:-:S05]  /*55b0*/  FADD.FTZ R31, R30, R31 ;  /* 0x0000001f1e1f7221 */ /* 0x000fca0000010000 */
[----:B------:R-:W-:Y:S02]  /*55c0*/  MOV R125, R31 ;  /* 0x0000001f007d7202 */ /* 0x000fe40000000f00 */
[----:B------:R-:W-:-:S07]  /*55d0*/  MOV R32, R124 ;  /* 0x0000007c00207202 */ /* 0x000fce0000000f00 */
[----:B------:R-:W-:Y:S05]  /*55e0*/  WARPSYNC.COLLECTIVE R122, `(.L_x_1134) ;  /* 0x000000007a087348 */ /* 0x000fea0003c00000 */
[----:B------:R0:W1:Y:S02]  /*55f0*/  SHFL.BFLY P3, R124, R125, R126, R131 ;  /* 0x0c00007e7d7c7389 */ /* 0x0000640000060083 */
[----:B01----:R-:W-:Y:S05]  /*5600*/  ENDCOLLECTIVE ;  /* 0x000000000000791b */ /* 0x003fea0003800000 */
.L_x_1134:
[----:B------:R-:W-:-:S05]  /*5610*/  FADD.FTZ R32, R29, R32 ;  /* 0x000000201d207221 */ /* 0x000fca0000010000 */
[----:B------:R-:W-:Y:S01]  /*5620*/  MOV R125, R32 ;  /* 0x00000020007d7202 */ /* 0x000fe20000000f00 */
[----:B------:R-:W-:Y:S01]  /*5630*/  HFMA2 R126, -RZ, RZ, 0, 4.76837158203125e-07 ;  /* 0x00000008ff7e7431 */ /* 0x000fe200000001ff */
[----:B------:R-:W-:-:S07]  /*5640*/  MOV R114, R124 ;  /* 0x0000007c00727202 */ /* 0x000fce0000000f00 */
[----:B------:R-:W-:Y:S05]  /*5650*/  WARPSYNC.COLLECTIVE R122, `(.L_x_1135) ;  /* 0x000000007a087348 */ /* 0x000fea0003c00000 */
[----:B------:R0:W1:Y:S02]  /*5660*/  SHFL.BFLY P3, R124, R125, R126, R131 ;  /* 0x0c00007e7d7c7389 */ /* 0x0000640000060083 */
[----:B01----:R-:W-:Y:S05]  /*5670*/  ENDCOLLECTIVE ;  /* 0x000000000000791b */ /* 0x003fea0003800000 */
.L_x_1135:
[----:B------:R-:W-:-:S05]  /*5680*/  FADD.FTZ R114, R31, R114 ;  /* 0x000000721f727221 */ /* 0x000fca0000010000 */
[----:B------:R-:W-:Y:S02]  /*5690*/  MOV R125, R114 ;  /* 0x00000072007d7202 */ /* 0x000fe40000000f00 */
[----:B------:R-:W-:-:S07]  /*56a0*/  MOV R33, R124 ;  /* 0x0000007c00217202 */ /* 0x000fce0000000f00 */
[----:B------:R-:W-:Y:S05]  /*56b0*/  WARPSYNC.COLLECTIVE R122, `(.L_x_1136) ;  /* 0x000000007a087348 */ /* 0x000fea0003c00000 */
[----:B------:R0:W1:Y:S02]  /*56c0*/  SHFL.BFLY P3, R124, R125, R126, R131 ;  /* 0x0c00007e7d7c7389 */ /* 0x0000640000060083 */
[----:B01----:R-:W-:Y:S05]  /*56d0*/  ENDCOLLECTIVE ;  /* 0x000000000000791b */ /* 0x003fea0003800000 */
.L_x_1136:
[----:B------:R-:W-:-:S05]  /*56e0*/  FADD.FTZ R33, R32, R33 ;  /* 0x0000002120217221 */ /* 0x000fca0000010000 */
[----:B------:R-:W-:Y:S01]  /*56f0*/  MOV R125, R33 ;  /* 0x00000021007d7202 */ /* 0x000fe20000000f00 */
[----:B------:R-:W-:Y:S01]  /*5700*/  HFMA2 R126, -RZ, RZ, 0, 9.5367431640625e-07 ;  /* 0x00000010ff7e7431 */ /* 0x000fe200000001ff */
[----:B------:R-:W-:-:S07]  /*5710*/  MOV R115, R124 ;  /* 0x0000007c00737202 */ /* 0x000fce0000000f00 */
[----:B------:R-:W-:Y:S05]  /*5720*/  WARPSYNC.COLLECTIVE R122, `(.L_x_1137) ;  /* 0x000000007a087348 */ /* 0x000fea0003c00000 */
[----:B------:R0:W1:Y:S02]  /*5730*/  SHFL.BFLY P3, R124, R125, R126, R131 ;  /* 0x0c00007e7d7c7389 */ /* 0x0000640000060083 */
[----:B01----:R-:W-:Y:S05]  /*5740*/  ENDCOLLECTIVE ;  /* 0x000000000000791b */ /* 0x003fea0003800000 */
.L_x_1137:
[----:B------:R-:W-:-:S05]  /*5750*/  FADD.FTZ R115, R114, R115 ;  /* 0x0000007372737221 */ /* 0x000fca0000010000 */
[----:B------:R-:W-:Y:S02]  /*5760*/  MOV R125, R115 ;  /* 0x00000073007d7202 */ /* 0x000fe40000000f00 */
[----:B------:R-:W-:-:S07]  /*5770*/  MOV R28, R124 ;  /* 0x0000007c001c7202 */ /* 0x000fce0000000f00 */
[----:B------:R-:W-:Y:S05]  /*5780*/  WARPSYNC.COLLECTIVE R122, `(.L_x_1138) ;  /* 0x000000007a087348 */ /* 0x000fea0003c00000 */
[----:B------:R0:W1:Y:S02]  /*5790*/  SHFL.BFLY P3, R124, R125, R126, R131 ;  /* 0x0c00007e7d7c7389 */ /* 0x0000640000060083 */
[----:B01----:R-:W-:Y:S05]  /*57a0*/  ENDCOLLECTIVE ;  /* 0x000000000000791b */ /* 0x003fea0003800000 */
.L_x_1138:
[----:B------:R-:W-:Y:S01]  /*57b0*/  MOV R30, R124 ;  /* 0x0000007c001e7202 */ /* 0x000fe20000000f00 */
[----:B------:R-:W-:Y:S06]  /*57c0*/  BRA `(.L_x_1139) ;  /* 0xffffffc4005c7947 */ /* 0x000fec000383ffff */
.L_x_1140:
        /* <DEDUP_REMOVED lines=11> */
.L_x_11173:


//--------------------- .text._ZN10layer_norm13ln_bwd_kernelINS_13Kernel_traitsI6__halfS2_S2_S2_fjLj512ELj1ELj4ELj1ELj16ENS_18Kernel_traits_baseILj512ES2_S2_S2_S2_fjLj128EEEEELb0ELb1ELb1ELb0EEEvNS_9BwdParamsE --------------------------
	.section	.text._ZN10layer_norm13ln_bwd_kernelINS_13Kernel_traitsI6__halfS2_S2_S2_fjLj512ELj1ELj4ELj1ELj16ENS_18Kernel_traits_baseILj512ES2_S2_S2_S2_fjLj128EEEEELb0ELb1ELb1ELb0EEEvNS_9BwdParamsE,"ax",@progbits
	.align	128
        .global         _ZN10layer_norm13ln_bwd_kernelINS_13Kernel_traitsI6__halfS2_S2_S2_fjLj512ELj1ELj4ELj1ELj16ENS_18Kernel_traits_baseILj512ES2_S2_S2_S2_fjLj128EEEEELb0ELb1ELb1ELb0EEEvNS_9BwdParamsE
        .type           _ZN10layer_norm13ln_bwd_kernelINS_13Kernel_traitsI6__halfS2_S2_S2_fjLj512ELj1ELj4ELj1ELj16ENS_18Kernel_traits_baseILj512ES2_S2_S2_S2_fjLj128EEEEELb0ELb1ELb1ELb0EEEvNS_9BwdParamsE,@function
        .size           _ZN10layer_norm13ln_bwd_kernelINS_13Kernel_traitsI6__halfS2_S2_S2_fjLj512ELj1ELj4ELj1ELj16ENS_18Kernel_traits_baseILj512ES2_S2_S2_S2_fjLj128EEEEELb0ELb1ELb1ELb0EEEvNS_9BwdParamsE,(.L_x_11174 - _ZN10layer_norm13ln_bwd_kernelINS_13Kernel_traitsI6__halfS2_S2_S2_fjLj512ELj1ELj4ELj1ELj16ENS_18Kernel_traits_baseILj512ES2_S2_S2_S2_fjLj128EEEEELb0ELb1ELb1ELb0EEEvNS_9BwdParamsE)
        .other          _ZN10layer_norm13ln_bwd_kernelINS_13Kernel_traitsI6__halfS2_S2_S2_fjLj512ELj1ELj4ELj1ELj16ENS_18Kernel_traits_baseILj512ES2_S2_S2_S2_fjLj128EEEEELb0ELb1ELb1ELb0EEEvNS_9BwdParamsE,@"STO_CUDA_ENTRY STV_DEFAULT"
_ZN10layer_norm13ln_bwd_kernelINS_13Kernel_traitsI6__halfS2_S2_S2_fjLj512ELj1ELj4ELj1ELj16ENS_18Kernel_traits_baseILj512ES2_S2_S2_S2_fjLj128EEEEELb0ELb1ELb1ELb0EEEvNS_9BwdParamsE:
.text._ZN10layer_norm13ln_bwd_kernelINS_13Kernel_traitsI6__halfS2_S2_S2_fjLj512ELj1ELj4ELj1ELj16ENS_18Kernel_traits_baseILj512ES2_S2_S2_S2_fjLj128EEEEELb0ELb1ELb1ELb0EEEvNS_9BwdParamsE:
[----:B------:R-:W-:Y:S01]  /*0000*/  LDC R1, c[0x0][0x37c] ;  /* 0x0000df00ff017b82 */ /* 0x000fe20000000800 */
[----:B------:R-:W0:Y:S01]  /*0010*/  S2R R12, SR_TID.X ;  /* 0x00000000000c7919 */ /* 0x000e220000002100 */
[----:B------:R-:W1:Y:S06]  /*0020*/  LDCU UR4, c[0x0][0x388] ;  /* 0x00007100ff0477ac */ /* 0x000e6c0008000800 */
[----:B------:R-:W2:Y:S01]  /*0030*/  S2UR UR5, SR_CTAID.X ;  /* 0x00000000000579c3 */ /* 0x000ea20000002500 */
[----:B------:R-:W3:Y:S01]  /*0040*/  LDCU.64 UR6, c[0x0][0x358] ;  /* 0x00006b00ff0677ac */ /* 0x000ee20008000a00 */
        /* <DEDUP_REMOVED lines=12> */
[----:B------:R-:W-:Y:S01]  /*0110*/  LEA.HI.SX32 R92, R0, R3, 0x1d ;  /* 0x00000003005c7211 */ /* 0x000fe200078feaff */
[----:B--2---:R-:W-:Y:S01]  /*0120*/  USHF.L.U32 UR4, UR5, 0x2, URZ ;  /* 0x0000000205047899 */ /* 0x004fe200080006ff */
[----:B------:R-:W-:Y:S02]  /*0130*/  SHF.R.U32.HI R0, RZ, 0x5, R12 ;  /* 0x00000005ff007819 */ /* 0x000fe4000001160c */
[C---:B------:R-:W-:Y:S02]  /*0140*/  ISETP.GE.U32.AND P0, PT, R92.reuse, 0x20, PT ;  /* 0x000000205c00780c */ /* 0x040fe40003f06070 */
[----:B------:R-:W-:Y:S02]  /*0150*/  ISETP.GE.U32.AND P1, PT, R92, 0x40, PT ;  /* 0x000000405c00780c */ /* 0x000fe40003f26070 */
[----:B------:R-:W-:-:S09]  /*0160*/  MOV R3, R2 ;  /* 0x0000000200037202 */ /* 0x000fd20000000f00 */
[----:B------:R-:W2:Y:S01]  /*0170*/  @P0 LDC.64 R4, c[0x0][0x3d0] ;  /* 0x0000f400ff040b82 */ /* 0x000ea20000000a00 */
[----:B------:R-:W-:Y:S02]  /*0180*/  LOP3.LUT R0, R0, UR4, RZ, 0xfc, !PT ;  /* 0x0000000400007c12 */ /* 0x000fe4000f8efcff */
[----:B------:R-:W-:-:S05]  /*0190*/  @P0 LOP3.LUT R3, R2, 0x20, RZ, 0xfc, !PT ;  /* 0x0000002002030812 */ /* 0x000fca00078efcff */
[----:B------:R-:W4:Y:S08]  /*01a0*/  @P0 LDC.64 R6, c[0x0][0x3e8] ;  /* 0x0000fa00ff060b82 */ /* 0x000f300000000a00 */
[----:B------:R-:W1:Y:S08]  /*01b0*/  @P1 LDC.64 R8, c[0x0][0x3d0] ;  /* 0x0000f400ff081b82 */ /* 0x000e700000000a00 */
[----:B------:R-:W0:Y:S01]  /*01c0*/  @P1 LDC.64 R10, c[0x0][0x3e8] ;  /* 0x0000fa00ff0a1b82 */ /* 0x000e220000000a00 */
[----:B--2---:R-:W-:-:S05]  /*01d0*/  @P0 IMAD.WIDE.U32 R4, R2, 0x10, R4 ;  /* 0x0000001002040825 */ /* 0x004fca00078e0004 */
[----:B---3--:R-:W5:Y:S01]  /*01e0*/  @P0 LDG.E.128 R96, desc[UR6][R4.64] ;  /* 0x0000000604600981 */ /* 0x008f62000c1e1d00 */
[----:B----4-:R-:W-:-:S05]  /*01f0*/  @P0 IMAD.WIDE.U32 R6, R2, 0x10, R6 ;  /* 0x0000001002060825 */ /* 0x010fca00078e0006 */
[----:B------:R-:W5:Y:S01]  /*0200*/  @P0 LDG.E.128 R60, desc[UR6][R6.64] ;  /* 0x00000006063c0981 */ /* 0x000f62000c1e1d00 */
[----:B------:R-:W-:Y:S01]  /*0210*/  ISETP.GE.AND P0, PT, R0, UR8, PT ;  /* 0x0000000800007c0c */ /* 0x000fe2000bf06270 */
[C---:B-1----:R-:W-:Y:S01]  /*0220*/  @P1 IMAD.WIDE.U32 R8, R3.reuse, 0x10, R8 ;  /* 0x0000001003081825 */ /* 0x042fe200078e0008 */
[----:B------:R-:W-:Y:S01]  /*0230*/  BSSY B0, `(.L_x_1141) ;  /* 0x00004d7000007945 */ /* 0x000fe20003800000 */
[----:B------:R-:W-:Y:S02]  /*0240*/  CS2R R48, SRZ ;  /* 0x0000000000307805 */ /* 0x000fe4000001ff00 */
[----:B0-----:R-:W-:Y:S01]  /*0250*/  @P1 IMAD.WIDE.U32 R10, R3, 0x10, R10 ;  /* 0x00000010030a1825 */ /* 0x001fe200078e000a */
[----:B------:R0:W5:Y:S01]  /*0260*/  @P1 LDG.E.128 R56, desc[UR6][R8.64] ;  /* 0x0000000608381981 */ /* 0x000162000c1e1d00 */
[----:B------:R-:W-:Y:S02]  /*0270*/  CS2R R50, SRZ ;  /* 0x0000000000327805 */ /* 0x000fe4000001ff00 */
[----:B------:R-:W-:-:S02]  /*0280*/  CS2R R44, SRZ ;  /* 0x00000000002c7805 */ /* 0x000fc4000001ff00 */
[----:B------:R-:W-:Y:S01]  /*0290*/  CS2R R46, SRZ ;  /* 0x00000000002e7805 */ /* 0x000fe2000001ff00 */
[----:B------:R1:W5:Y:S01]  /*02a0*/  @P1 LDG.E.128 R52, desc[UR6][R10.64] ;  /* 0x000000060a341981 */ /* 0x000362000c1e1d00 */
        /* <DEDUP_REMOVED lines=17> */
[----:B-1----:R-:W-:Y:S02]  /*03c0*/  CS2R R10, SRZ ;  /* 0x00000000000a7805 */ /* 0x002fe4000001ff00 */
[----:B------:R-:W-:Y:S02]  /*03d0*/  CS2R R4, SRZ ;  /* 0x0000000000047805 */ /* 0x000fe4000001ff00 */
[----:B------:R-:W-:Y:S01]  /*03e0*/  CS2R R6, SRZ ;  /* 0x0000000000067805 */ /* 0x000fe2000001ff00 */
[----:B------:R-:W-:Y:S06]  /*03f0*/  @P0 BRA `(.L_x_1142) ;  /* 0x0000004800e80947 */ /* 0x000fec0003800000 */
[----:B------:R-:W0:Y:S01]  /*0400*/  LDC.U8 R128, c[0x0][0x410] ;  /* 0x00010400ff807b82 */ /* 0x000e220000000000 */
        /* <DEDUP_REMOVED lines=24> */
.L_x_1195:
[----:B------:R-:W1:Y:S08]  /*0590*/  LDC.64 R88, c[0x0][0x3f8] ;  /* 0x0000fe00ff587b82 */ /* 0x000e700000000a00 */
[----:B------:R-:W2:Y:S08]  /*05a0*/  LDC.64 R86, c[0x0][0x3c8] ;  /* 0x0000f200ff567b82 */ /* 0x000eb00000000a00 */
[----:B------:R-:W3:Y:S01]  /*05b0*/  LDC.64 R84, c[0x0][0x3f0] ;  /* 0x0000fc00ff547b82 */ /* 0x000ee20000000a00 */
[----:B-1----:R-:W-:-:S05]  /*05c0*/  IMAD.WIDE R88, R0, 0x4, R88 ;  /* 0x0000000400587825 */ /* 0x002fca00078e0258 */
[----:B------:R-:W4:Y:S01]  /*05d0*/  LDG.E R95, desc[UR6][R88.64] ;  /* 0x00000006585f7981 */ /* 0x000f22000c1e1900 */
[----:B--2---:R-:W-:-:S05]  /*05e0*/  IMAD.WIDE R86, R0, 0x4, R86 ;  /* 0x0000000400567825 */ /* 0x004fca00078e0256 */
[----:B-----5:R1:W5:Y:S01]  /*05f0*/  LDG.E R94, desc[UR6][R86.64] ;  /* 0x00000006565e7981 */ /* 0x020362000c1e1900 */
[----:B---3--:R-:W-:-:S05]  /*0600*/  IMAD.WIDE R84, R0, 0x4, R84 ;  /* 0x0000000400547825 */ /* 0x008fca00078e0254 */
[----:B------:R1:W5:Y:S01]  /*0610*/  LDG.E R131, desc[UR6][R84.64] ;  /* 0x0000000654837981 */ /* 0x000362000c1e1900 */
[----:B------:R-:W-:Y:S01]  /*0620*/  BSSY.RECONVERGENT B1, `(.L_x_1143) ;  /* 0x00000e9000017945 */ /* 0x000fe20003800200 */
[----:B------:R-:W-:Y:S01]  /*0630*/  HFMA2 R137, -RZ, RZ, 0, 0 ;  /* 0x00000000ff897431 */ /* 0x000fe200000001ff */
[----:B------:R-:W-:Y:S02]  /*0640*/  MOV R138, RZ ;  /* 0x000000ff008a7202 */ /* 0x000fe40000000f00 */
[----:B----4-:R-:W-:-:S13]  /*0650*/  ISETP.GE.AND P1, PT, R95, 0x1, PT ;  /* 0x000000015f00780c */ /* 0x010fda0003f26270 */
[----:B-1----:R-:W-:Y:S05]  /*0660*/  @!P1 BRA `(.L_x_1144) ;  /* 0x0000000c00489947 */ /* 0x002fea0003800000 */
[----:B------:R-:W-:Y:S02]  /*0670*/  SHF.R.S32.HI R85, RZ, 0x1f, R0 ;  /* 0x0000001fff557819 */ /* 0x000fe40000011400 */
[----:B------:R-:W-:-:S04]  /*0680*/  LEA R84, P0, R0, UR10, 0x2 ;  /* 0x0000000a00547c11 */ /* 0x000fc8000f8010ff */
[----:B------:R-:W-:-:S05]  /*0690*/  LEA.HI.X R85, R0, UR11, R85, 0x2, P0 ;  /* 0x0000000b00557c11 */ /* 0x000fca00080f1455 */
[----:B------:R-:W2:Y:S01]  /*06a0*/  LDG.E R84, desc[UR6][R84.64] ;  /* 0x0000000654547981 */ /* 0x000ea2000c1e1900 */
[----:B------:R-:W-:Y:S01]  /*06b0*/  MOV R93, UR15 ;  /* 0x0000000f005d7c02 */ /* 0x000fe20008000f00 */
[----:B------:R-:W-:Y:S01]  /*06c0*/  BSSY.RECONVERGENT B2, `(.L_x_1145) ;  /* 0x000006f000027945 */ /* 0x000fe20003800200 */
[----:B------:R-:W-:Y:S02]  /*06d0*/  IADD3 R88, PT, PT, R95, -0x1, RZ ;  /* 0xffffffff5f587810 */ /* 0x000fe40007ffe0ff */
[----:B------:R-:W-:Y:S01]  /*06e0*/  ISETP.GE.U32.AND P2, PT, R92, 0x20, PT ;  /* 0x000000205c00780c */ /* 0x000fe20003f46070 */
[-C--:B------:R-:W-:Y:S01]  /*06f0*/  IMAD R86, R0, R93.reuse, RZ ;  /* 0x0000005d00567224 */ /* 0x080fe200078e02ff */
[----:B0-----:R-:W-:Y:S01]  /*0700*/  ISETP.NE.AND P0, PT, R128, RZ, PT ;  /* 0x000000ff8000720c */ /* 0x001fe20003f05270 */
[----:B------:R-:W-:Y:S01]  /*0710*/  IMAD R88, R88, R93, RZ ;  /* 0x0000005d58587224 */ /* 0x000fe200078e02ff */
[----:B------:R-:W-:Y:S02]  /*0720*/  ISETP.GE.U32.AND P3, PT, R92, 0x40, PT ;  /* 0x000000405c00780c */ /* 0x000fe40003f66070 */
[----:B------:R-:W-:-:S02]  /*0730*/  SHF.R.S32.HI R87, RZ, 0x1f, R86 ;  /* 0x0000001fff577819 */ /* 0x000fc40000011456 */
[----:B------:R-:W-:Y:S02]  /*0740*/  SHF.R.S32.HI R89, RZ, 0x1f, R88 ;  /* 0x0000001fff597819 */ /* 0x000fe40000011458 */
[----:B------:R-:W-:Y:S02]  /*0750*/  LEA.HI R87, R87, R86, RZ, 0x3 ;  /* 0x0000005657577211 */ /* 0x000fe400078f18ff */
[----:B------:R-:W-:Y:S02]  /*0760*/  LEA.HI R89, R89, R88, RZ, 0x3 ;  /* 0x0000005859597211 */ /* 0x000fe400078f18ff */
[----:B------:R-:W-:Y:S02]  /*0770*/  LEA.HI.SX32 R133, R87, R2, 0x1d ;  /* 0x0000000257857211 */ /* 0x000fe400078feaff */
[----:B------:R-:W-:Y:S02]  /*0780*/  MOV R137, RZ ;  /* 0x000000ff00897202 */ /* 0x000fe40000000f00 */
[----:B------:R-:W-:-:S02]  /*0790*/  MOV R138, RZ ;  /* 0x000000ff008a7202 */ /* 0x000fc40000000f00 */
[----:B------:R-:W-:Y:S02]  /*07a0*/  LEA.HI.SX32 R136, R89, R2, 0x1d ;  /* 0x0000000259887211 */ /* 0x000fe400078feaff */
        /* <DEDUP_REMOVED lines=17> */
[----:B0-----:R-:W-:Y:S02]  /*08c0*/  HADD2.F32 R101, -RZ, R96.H1_H1 ;  /* 0x30000060ff657230 */ /* 0x001fe40000004100 */
[--C-:B--2---:R-:W-:Y:S02]  /*08d0*/  HADD2.F32 R103, -RZ, R84.reuse.H1_H1 ;  /* 0x30000054ff677230 */ /* 0x104fe40000004100 */
[----:B------:R-:W-:Y:S02]  /*08e0*/  HADD2.F32 R105, -RZ, R85.H0_H0 ;  /* 0x20000055ff697230 */ /* 0x000fe40000004100 */
[----:B------:R-:W-:-:S02]  /*08f0*/  HADD2.F32 R3, -RZ, R84.H0_H0 ;  /* 0x20000054ff037230 */ /* 0x000fc40000004100 */
[----:B------:R-:W-:Y:S01]  /*0900*/  FADD.FTZ R103, -R134, R103 ;  /* 0x0000006786677221 */ /* 0x000fe20000010100 */
[----:B------:R-:W-:Y:S02]  /*0910*/  HADD2.F32 R109, -RZ, R85.H1_H1 ;  /* 0x30000055ff6d7230 */ /* 0x000fe40000004100 */
[--C-:B------:R-:W-:Y:S02]  /*0920*/  HADD2.F32 R111, -RZ, R86.reuse.H0_H0 ;  /* 0x20000056ff6f7230 */ /* 0x100fe40000004100 */
[----:B-----5:R-:W-:Y:S01]  /*0930*/  FMUL.FTZ R102, R94, R103 ;  /* 0x000000675e667220 */ /* 0x020fe20000410000 */
[C---:B------:R-:W-:Y:S01]  /*0940*/  FADD.FTZ R103, -R134.reuse, R105 ;  /* 0x0000006986677221 */ /* 0x040fe20000010100 */
[----:B------:R-:W-:Y:S02]  /*0950*/  HADD2.F32 R113, -RZ, R86.H1_H1 ;  /* 0x30000056ff717230 */ /* 0x000fe40000004100 */
[----:B------:R-:W-:Y:S01]  /*0960*/  FADD.FTZ R3, -R134, R3 ;  /* 0x0000000386037221 */ /* 0x000fe20000010100 */
[----:B------:R-:W-:-:S02]  /*0970*/  HADD2.F32 R85, -RZ, R96.H0_H0 ;  /* 0x20000060ff557230 */ /* 0x000fc40000004100 */
[----:B------:R-:W-:Y:S01]  /*0980*/  FMUL.FTZ R103, R94, R103 ;  /* 0x000000675e677220 */ /* 0x000fe20000410000 */
[----:B---3--:R-:W-:Y:S02]  /*0990*/  HADD2.F32 R86, -RZ, R88.H0_H0 ;  /* 0x20000058ff567230 */ /* 0x008fe40000004100 */
[----:B------:R-:W-:Y:S01]  /*09a0*/  FADD.FTZ R109, -R134, R109 ;  /* 0x0000006d866d7221 */ /* 0x000fe20000010100 */
[--C-:B------:R-:W-:Y:S02]  /*09b0*/  HADD2.F32 R107, -RZ, R89.reuse.H0_H0 ;  /* 0x20000059ff6b7230 */ /* 0x100fe40000004100 */
[----:B------:R-:W-:Y:S01]  /*09c0*/  FMUL.FTZ R3, R94, R3 ;  /* 0x000000035e037220 */ /* 0x000fe20000410000 */
[----:B------:R-:W-:Y:S02]  /*09d0*/  HADD2.F32 R108, -RZ, R89.H1_H1 ;  /* 0x30000059ff6c7230 */ /* 0x000fe40000004100 */
[----:B------:R-:W-:Y:S01]  /*09e0*/  FMUL.FTZ R100, R85, R86 ;  /* 0x0000005655647220 */ /* 0x000fe20000410000 */
[----:B------:R-:W-:-:S02]  /*09f0*/  HADD2.F32 R105, -RZ, R97.H1_H1 ;  /* 0x30000061ff697230 */ /* 0x000fc40000004100 */
[-C--:B------:R-:W-:Y:S01]  /*0a00*/  FMUL.FTZ R104, R104, R107.reuse ;  /* 0x0000006b68687220 */ /* 0x080fe20000410000 */
[----:B------:R-:W-:Y:S01]  /*0a10*/  FADD.FTZ R34, R34, R107 ;  /* 0x0000006b22227221 */ /* 0x000fe20000010000 */
[----:B------:R-:W-:Y:S01]  /*0a20*/  FFMA.FTZ R50, R103, R107, R50 ;  /* 0x0000006b67327223 */ /* 0x000fe20000010032 */
[----:B------:R-:W-:Y:S02]  /*0a30*/  HADD2.F32 R88, -RZ, R88.H1_H1 ;  /* 0x30000058ff587230 */ /* 0x000fe40000004100 */
[----:B------:R-:W-:Y:S01]  /*0a40*/  FMUL.FTZ R106, R94, R109 ;  /* 0x0000006d5e6a7220 */ /* 0x000fe20000410000 */
[----:B------:R-:W-:Y:S02]  /*0a50*/  HADD2.F32 R89, -RZ, R90.H0_H0 ;  /* 0x2000005aff597230 */ /* 0x000fe40000004100 */
[----:B------:R-:W-:Y:S01]  /*0a60*/  FADD.FTZ R107, -R134, R111 ;  /* 0x0000006f866b7221 */ /* 0x000fe20000010100 */
[----:B------:R-:W-:Y:S02]  /*0a70*/  HADD2.F32 R85, -RZ, R98.H0_H0 ;  /* 0x20000062ff557230 */ /* 0x000fe40000004100 */
[----:B------:R-:W-:Y:S01]  /*0a80*/  FADD.FTZ R32, R32, R86 ;  /* 0x0000005620207221 */ /* 0x000fe20000010000 */
[----:B------:R-:W-:Y:S01]  /*0a90*/  FFMA.FTZ R48, R3, R86, R48 ;  /* 0x0000005603307223 */ /* 0x000fe20000010030 */
[-C--:B------:R-:W-:Y:S01]  /*0aa0*/  FMUL.FTZ R105, R105, R108.reuse ;  /* 0x0000006c69697220 */ /* 0x080fe20000410000 */
[----:B------:R-:W-:Y:S01]  /*0ab0*/  FADD.FTZ R35, R35, R108 ;  /* 0x0000006c23237221 */ /* 0x000fe20000010000 */
[----:B------:R-:W-:Y:S01]  /*0ac0*/  FFMA.FTZ R51, R106, R108, R51 ;  /* 0x0000006c6a337223 */ /* 0x000fe20000010033 */
[----:B------:R-:W-:Y:S01]  /*0ad0*/  FMUL.FTZ R107, R94, R107 ;  /* 0x0000006b5e6b7220 */ /* 0x000fe20000410000 */
[----:B------:R-:W-:Y:S01]  /*0ae0*/  FMUL.FTZ R101, R101, R88 ;  /* 0x0000005865657220 */ /* 0x000fe20000410000 */
[-C--:B------:R-:W-:Y:S01]  /*0af0*/  FMUL.FTZ R108, R85, R89.reuse ;  /* 0x00000059556c7220 */ /* 0x080fe20000410000 */
[----:B------:R-:W-:Y:S01]  /*0b00*/  FADD.FTZ R86, RZ, R100 ;  /* 0x00000064ff567221 */ /* 0x000fe20000010000 */
[----:B------:R-:W-:Y:S01]  /*0b10*/  FFMA.FTZ R85, R3, R100, RZ ;  /* 0x0000006403557223 */ /* 0x000fe200000100ff */
[----:B------:R-:W-:Y:S01]  /*0b20*/  FADD.FTZ R28, R28, R89 ;  /* 0x000000591c1c7221 */ /* 0x000fe20000010000 */
[----:B------:R-:W-:Y:S01]  /*0b30*/  FFMA.FTZ R44, R107, R89, R44 ;  /* 0x000000596b2c7223 */ /* 0x000fe2000001002c */
[----:B------:R-:W-:Y:S01]  /*0b40*/  FADD.FTZ R89, R86, R101 ;  /* 0x0000006556597221 */ /* 0x000fe20000010000 */
[C---:B------:R-:W-:Y:S01]  /*0b50*/  FFMA.FTZ R86, R102.reuse, R101, R85 ;  /* 0x0000006566567223 */ /* 0x040fe20000010055 */
[----:B------:R-:W-:Y:S01]  /*0b60*/  FADD.FTZ R33, R33, R88 ;  /* 0x0000005821217221 */ /* 0x000fe20000010000 */
[----:B------:R-:W-:Y:S01]  /*0b70*/  FFMA.FTZ R49, R102, R88, R49 ;  /* 0x0000005866317223 */ /* 0x000fe20000010031 */
[----:B------:R-:W-:Y:S01]  /*0b80*/  FADD.FTZ R88, R89, R104 ;  /* 0x0000006859587221 */ /* 0x000fe20000010000 */
[----:B------:R-:W-:Y:S01]  /*0b90*/  FFMA.FTZ R85, R103, R104, R86 ;  /* 0x0000006867557223 */ /* 0x000fe20000010056 */
[----:B------:R-:W-:-:S02]  /*0ba0*/  HADD2.F32 R137, -RZ, R87.H0_H0 ;  /* 0x20000057ff897230 */ /* 0x000fc40000004100 */
[----:B------:R-:W-:Y:S01]  /*0bb0*/  FADD.FTZ R113, -R134, R113 ;  /* 0x0000007186717221 */ /* 0x000fe20000010100 */
[----:B------:R-:W-:Y:S02]  /*0bc0*/  HADD2.F32 R90, -RZ, R90.H1_H1 ;  /* 0x3000005aff5a7230 */ /* 0x000fe40000004100 */
[----:B------:R-:W-:Y:S01]  /*0bd0*/  FADD.FTZ R89, R88, R105 ;  /* 0x0000006958597221 */ /* 0x000fe20000010000 */
[----:B------:R-:W-:Y:S02]  /*0be0*/  HADD2.F32 R109, -RZ, R98.H1_H1 ;  /* 0x30000062ff6d7230 */ /* 0x000fe40000004100 */
[----:B------:R-:W-:Y:S01]  /*0bf0*/  FFMA.FTZ R86, R106, R105, R85 ;  /* 0x000000696a567223 */ /* 0x000fe20000010055 */
[----:B------:R-:W-:Y:S01]  /*0c00*/  FMUL.FTZ R110, R94, R113 ;  /* 0x000000715e6e7220 */ /* 0x000fe20000410000 */
[----:B------:R-:W-:Y:S02]  /*0c10*/  HADD2.F32 R87, -RZ, R87.H1_H1 ;  /* 0x30000057ff577230 */ /* 0x000fe40000004100 */
[----:B------:R-:W-:Y:S01]  /*0c20*/  FADD.FTZ R113, -R134, R137 ;  /* 0x0000008986717221 */ /* 0x000fe20000010100 */
[----:B------:R-:W-:-:S02]  /*0c30*/  HADD2.F32 R112, -RZ, R91.H0_H0 ;  /* 0x2000005bff707230 */ /* 0x000fc40000004100 */
[----:B------:R-:W-:Y:S01]  /*0c40*/  FMUL.FTZ R109, R109, R90 ;  /* 0x0000005a6d6d7220 */ /* 0x000fe20000410000 */
[----:B------:R-:W-:Y:S02]  /*0c50*/  HADD2.F32 R111, -RZ, R99.H0_H0 ;  /* 0x20000063ff6f7230 */ /* 0x000fe40000004100 */
[----:B------:R-:W-:Y:S01]  /*0c60*/  FADD.FTZ R88, R89, R108 ;  /* 0x0000006c59587221 */ /* 0x000fe20000010000 */
[----:B------:R-:W-:Y:S01]  /*0c70*/  FFMA.FTZ R85, R107, R108, R86 ;  /* 0x0000006c6b557223 */ /* 0x000fe20000010056 */
[----:B------:R-:W-:Y:S02]  /*0c80*/  HADD2.F32 R84, -RZ, R91.H1_H1 ;  /* 0x3000005bff547230 */ /* 0x000fe40000004100 */
[----:B------:R-:W-:Y:S01]  /*0c90*/  FMUL.FTZ R113, R94, R113 ;  /* 0x000000715e717220 */ /* 0x000fe20000410000 */
[----:B------:R-:W-:Y:S02]  /*0ca0*/  HADD2.F32 R91, -RZ, R99.H1_H1 ;  /* 0x30000063ff5b7230 */ /* 0x000fe40000004100 */
[-C--:B------:R-:W-:Y:S01]  /*0cb0*/  FMUL.FTZ R111, R111, R112.reuse ;  /* 0x000000706f6f7220 */ /* 0x080fe20000410000 */
[----:B------:R-:W-:Y:S01]  /*0cc0*/  FADD.FTZ R87, -R134, R87 ;  /* 0x0000005786577221 */ /* 0x000fe20000010100 */
        /* <DEDUP_REMOVED lines=14> */
.L_x_1146:
[----:B------:R-:W-:Y:S05]  /*0db0*/  BSYNC.RECONVERGENT B2 ;  /* 0x0000000000027941 */ /* 0x000fea0003800200 */
.L_x_1145:
        /* <DEDUP_REMOVED lines=11> */
[----:B------:R-:W-:Y:S02]  /*0e70*/  HADD2.F32 R124, -RZ, R58.H0_H0 ;  /* 0x2000003aff7c7230 */ /* 0x000fe40000004100 */
[----:B0-----:R-:W-:-:S05]  /*0e80*/  @P0 IMAD.WIDE.U32 R116, R135, 0x10, R116 ;  /* 0x0000001087740825 */ /* 0x001fca00078e0074 */
[----:B------:R0:W5:Y:S02]  /*0e90*/  @P0 LDG.E.128 R68, desc[UR6][R116.64] ;  /* 0x0000000674440981 */ /* 0x000164000c1e1d00 */
[--C-:B0-----:R-:W-:Y:S02]  /*0ea0*/  HADD2.F32 R116, -RZ, R56.reuse.H0_H0 ;  /* 0x20000038ff747230 */ /* 0x101fe40000004100 */
[----:B------:R-:W-:Y:S02]  /*0eb0*/  HADD2.F32 R117, -RZ, R56.H1_H1 ;  /* 0x30000038ff757230 */ /* 0x000fe40000004100 */
[----:B--2---:R-:W-:Y:S02]  /*0ec0*/  HADD2.F32 R119, -RZ, R84.H1_H1 ;  /* 0x30000054ff777230 */ /* 0x004fe40000004100 */
[--C-:B------:R-:W-:Y:S02]  /*0ed0*/  HADD2.F32 R121, -RZ, R85.reuse.H0_H0 ;  /* 0x20000055ff797230 */ /* 0x100fe40000004100 */
[----:B------:R-:W-:-:S02]  /*0ee0*/  HADD2.F32 R85, -RZ, R85.H1_H1 ;  /* 0x30000055ff557230 */ /* 0x000fc40000004100 */
[C---:B------:R-:W-:Y:S01]  /*0ef0*/  FADD.FTZ R119, -R134.reuse, R119 ;  /* 0x0000007786777221 */ /* 0x040fe20000010100 */
[--C-:B------:R-:W-:Y:S02]  /*0f00*/  HADD2.F32 R135, -RZ, R87.reuse.H0_H0 ;  /* 0x20000057ff877230 */ /* 0x100fe40000004100 */
[C---:B------:R-:W-:Y:S01]  /*0f10*/  FADD.FTZ R121, -R134.reuse, R121 ;  /* 0x0000007986797221 */ /* 0x040fe20000010100 */
[----:B------:R-:W-:Y:S02]  /*0f20*/  HADD2.F32 R87, -RZ, R87.H1_H1 ;  /* 0x30000057ff577230 */ /* 0x000fe40000004100 */
[----:B------:R-:W-:Y:S01]  /*0f30*/  FADD.FTZ R125, -R134, R85 ;  /* 0x00000055867d7221 */ /* 0x000fe20000010100 */
[----:B------:R-:W-:Y:S02]  /*0f40*/  HADD2.F32 R115, -RZ, R84.H0_H0 ;  /* 0x20000054ff737230 */ /* 0x000fe40000004100 */
[----:B-----5:R-:W-:Y:S01]  /*0f50*/  FMUL.FTZ R118, R94, R119 ;  /* 0x000000775e767220 */ /* 0x020fe20000410000 */
[----:B------:R-:W-:-:S02]  /*0f60*/  HADD2.F32 R123, -RZ, R86.H0_H0 ;  /* 0x20000056ff7b7230 */ /* 0x000fc40000004100 */
[C---:B------:R-:W-:Y:S01]  /*0f70*/  FADD.FTZ R85, -R134.reuse, R87 ;  /* 0x0000005786557221 */ /* 0x040fe20000010100 */
[----:B---3--:R-:W-:Y:S02]  /*0f80*/  HADD2.F32 R87, -RZ, R88.H0_H0 ;  /* 0x20000058ff577230 */ /* 0x008fe40000004100 */
[----:B------:R-:W-:Y:S01]  /*0f90*/  FADD.FTZ R115, -R134, R115 ;  /* 0x0000007386737221 */ /* 0x000fe20000010100 */
[----:B------:R-:W-:Y:S01]  /*0fa0*/  FMUL.FTZ R119, R94, R121 ;  /* 0x000000795e777220 */ /* 0x000fe20000410000 */
[----:B------:R-:W-:Y:S01]  /*0fb0*/  FADD.FTZ R127, -R134, R123 ;  /* 0x0000007b867f7221 */ /* 0x000fe20000010100 */
[--C-:B------:R-:W-:Y:S02]  /*0fc0*/  HADD2.F32 R123, -RZ, R89.reuse.H0_H0 ;  /* 0x20000059ff7b7230 */ /* 0x100fe40000004100 */
[C---:B------:R-:W-:Y:S01]  /*0fd0*/  FMUL.FTZ R122, R94.reuse, R125 ;  /* 0x0000007d5e7a7220 */ /* 0x040fe20000410000 */
[----:B------:R-:W-:Y:S02]  /*0fe0*/  HADD2.F32 R84, -RZ, R89.H1_H1 ;  /* 0x30000059ff547230 */ /* 0x000fe40000004100 */
[----:B------:R-:W-:Y:S01]  /*0ff0*/  FMUL.FTZ R115, R94, R115 ;  /* 0x000000735e737220 */ /* 0x000fe20000410000 */
[----:B------:R-:W-:-:S02]  /*1000*/  HADD2.F32 R121, -RZ, R57.H1_H1 ;  /* 0x30000039ff797230 */ /* 0x000fc40000004100 */
[----:B------:R-:W-:Y:S01]  /*1010*/  FMUL.FTZ R116, R116, R87 ;  /* 0x0000005774747220 */ /* 0x000fe20000410000 */
[----:B------:R-:W-:Y:S02]  /*1020*/  HADD2.F32 R88, -RZ, R88.H1_H1 ;  /* 0x30000058ff587230 */ /* 0x000fe40000004100 */
[-C--:B------:R-:W-:Y:S01]  /*1030*/  FMUL.FTZ R120, R120, R123.reuse ;  /* 0x0000007b78787220 */ /* 0x080fe20000410000 */
[----:B------:R-:W-:Y:S02]  /*1040*/  HADD2.F32 R89, -RZ, R90.H0_H0 ;  /* 0x2000005aff597230 */ /* 0x000fe40000004100 */
        /* <DEDUP_REMOVED lines=15> */
[----:B------:R-:W-:Y:S01]  /*1140*/  FFMA.FTZ R84, R118, R117, R87 ;  /* 0x0000007576547223 */ /* 0x000fe20000010057 */
[----:B------:R-:W-:-:S02]  /*1150*/  HADD2.F32 R129, -RZ, R86.H1_H1 ;  /* 0x30000056ff817230 */ /* 0x000fc40000004100 */
[C---:B------:R-:W-:Y:S01]  /*1160*/  FADD.FTZ R135, -R134.reuse, R135 ;  /* 0x0000008786877221 */ /* 0x040fe20000010100 */
[----:B------:R-:W-:Y:S01]  /*1170*/  FADD.FTZ R86, R89, R120 ;  /* 0x0000007859567221 */ /* 0x000fe20000010000 */
[----:B------:R-:W-:Y:S01]  /*1180*/  FFMA.FTZ R87, R119, R120, R84 ;  /* 0x0000007877577223 */ /* 0x000fe20000010054 */
[----:B------:R-:W-:Y:S02]  /*1190*/  HADD2.F32 R90, -RZ, R90.H1_H1 ;  /* 0x3000005aff5a7230 */ /* 0x000fe40000004100 */
[----:B------:R-:W-:Y:S01]  /*11a0*/  FADD.FTZ R129, -R134, R129 ;  /* 0x0000008186817221 */ /* 0x000fe20000010100 */
[----:B------:R-:W-:Y:S02]  /*11b0*/  HADD2.F32 R125, -RZ, R58.H1_H1 ;  /* 0x3000003aff7d7230 */ /* 0x000fe40000004100 */
[----:B------:R-:W-:Y:S01]  /*11c0*/  FADD.FTZ R89, R86, R121 ;  /* 0x0000007956597221 */ /* 0x000fe20000010000 */
[----:B------:R-:W-:Y:S01]  /*11d0*/  FFMA.FTZ R84, R122, R121, R87 ;  /* 0x000000797a547223 */ /* 0x000fe20000010057 */
[----:B------:R-:W-:-:S02]  /*11e0*/  HADD2.F32 R130, -RZ, R91.H0_H0 ;  /* 0x2000005bff827230 */ /* 0x000fc40000004100 */
[----:B------:R-:W-:Y:S01]  /*11f0*/  FMUL.FTZ R126, R94, R129 ;  /* 0x000000815e7e7220 */ /* 0x000fe20000410000 */
[----:B------:R-:W-:Y:S02]  /*1200*/  HADD2.F32 R127, -RZ, R59.H0_H0 ;  /* 0x2000003bff7f7230 */ /* 0x000fe40000004100 */
[----:B------:R-:W-:Y:S01]  /*1210*/  FMUL.FTZ R125, R125, R90 ;  /* 0x0000005a7d7d7220 */ /* 0x000fe20000410000 */
[----:B------:R-:W-:Y:S01]  /*1220*/  FADD.FTZ R86, R89, R124 ;  /* 0x0000007c59567221 */ /* 0x000fe20000010000 */
[----:B------:R-:W-:Y:S01]  /*1230*/  FFMA.FTZ R87, R123, R124, R84 ;  /* 0x0000007c7b577223 */ /* 0x000fe20000010054 */
[----:B------:R-:W-:Y:S01]  /*1240*/  FADD.FTZ R25, R25, R88 ;  /* 0x0000005819197221 */ /* 0x000fe20000010000 */
[----:B------:R-:W-:Y:S01]  /*1250*/  FFMA.FTZ R41, R118, R88, R41 ;  /* 0x0000005876297223 */ /* 0x000fe20000010029 */
[----:B------:R-:W-:Y:S02]  /*1260*/  HADD2.F32 R91, -RZ, R91.H1_H1 ;  /* 0x3000005bff5b7230 */ /* 0x000fe40000004100 */
[----:B------:R-:W-:Y:S01]  /*1270*/  FMUL.FTZ R129, R94, R135 ;  /* 0x000000875e817220 */ /* 0x000fe20000410000 */
[----:B------:R-:W-:-:S02]  /*1280*/  HADD2.F32 R88, -RZ, R59.H1_H1 ;  /* 0x3000003bff587230 */ /* 0x000fc40000004100 */
        /* <DEDUP_REMOVED lines=16> */
.L_x_1144:
        /* <DEDUP_REMOVED lines=11> */
[----:B------:R-:W1:Y:S08]  /*1440*/  @P0 LDC.64 R86, c[0x0][0x438] ;  /* 0x00010e00ff560b82 */ /* 0x000e700000000a00 */
[----:B------:R-:W2:Y:S01]  /*1450*/  @P2 LDC.64 R84, c[0x0][0x438] ;  /* 0x00010e00ff542b82 */ /* 0x000ea20000000a00 */
[C---:B-1----:R-:W-:Y:S01]  /*1460*/  @P0 IMAD.WIDE.U32 R86, R89.reuse, 0x10, R86 ;  /* 0x0000001059560825 */ /* 0x042fe200078e0056 */
[----:B------:R-:W-:-:S04]  /*1470*/  @P0 IADD3 R89, PT, PT, R89, 0x20, RZ ;  /* 0x0000002059590810 */ /* 0x000fc80007ffe0ff */
[----:B------:R1:W5:Y:S01]  /*1480*/  @P0 LDG.E.128 R64, desc[UR6][R86.64] ;  /* 0x0000000656400981 */ /* 0x000362000c1e1d00 */
[----:B--2---:R-:W-:-:S05]  /*1490*/  @P2 IMAD.WIDE.U32 R84, R89, 0x10, R84 ;  /* 0x0000001059542825 */ /* 0x004fca00078e0054 */
[----:B------:R1:W5:Y:S02]  /*14a0*/  @P2 LDG.E.128 R68, desc[UR6][R84.64] ;  /* 0x0000000654442981 */ /* 0x000364000c1e1d00 */
.L_x_1147:
[----:B------:R-:W-:Y:S05]  /*14b0*/  BSYNC.RECONVERGENT B1 ;  /* 0x0000000000017941 */ /* 0x000fea0003800200 */
.L_x_1143:
[----:B------:R-:W-:Y:S01]  /*14c0*/  UMOV UR4, 0xffffffff ;  /* 0xffffffff00047882 */ /* 0x000fe20000000000 */
[----:B-----5:R-:W-:Y:S02]  /*14d0*/  ISETP.GE.AND P2, PT, R131, 0x1, PT ;  /* 0x000000018300780c */ /* 0x020fe40003f46270 */
[----:B------:R-:W-:Y:S11]  /*14e0*/  BRA.DIV UR4, `(.L_x_1148) ;  /* 0x0000004604e87947 */ /* 0x000ff6000b800000 */
[----:B-1----:R-:W1:Y:S04]  /*14f0*/  SHFL.BFLY PT, R84, R137, 0x1, 0x1f ;  /* 0x0c201f0089547f89 */ /* 0x002e6800000e0000 */
        /* <DEDUP_REMOVED lines=15> */
[----:B------:R1:W2:Y:S04]  /*15f0*/  SHFL.BFLY PT, R84, R91, 0x10, 0x1f ;  /* 0x0e001f005b547f89 */ /* 0x0002a800000e0000 */
[----:B------:R1:W3:Y:S02]  /*1600*/  SHFL.BFLY PT, R85, R90, 0x10, 0x1f ;  /* 0x0e001f005a557f89 */ /* 0x0002e400000e0000 */
.L_x_1213:
[----:B------:R-:W-:Y:S01]  /*1610*/  @P2 IADD3 R86, PT, PT, R131, -0x1, RZ ;  /* 0xffffffff83562810 */ /* 0x000fe20007ffe0ff */
[----:B--2---:R-:W-:Y:S01]  /*1620*/  FADD.FTZ R84, R91, R84 ;  /* 0x000000545b547221 */ /* 0x004fe20000010000 */
[----:B------:R-:W-:Y:S01]  /*1630*/  ISETP.GE.U32.AND P3, PT, R92, 0x20, PT ;  /* 0x000000205c00780c */ /* 0x000fe20003f66070 */
[----:B---3--:R-:W-:Y:S01]  /*1640*/  FADD.FTZ R85, R90, R85 ;  /* 0x000000555a557221 */ /* 0x008fe20000010000 */
[----:B0-----:R-:W-:Y:S01]  /*1650*/  ISETP.NE.AND P0, PT, R128, RZ, PT ;  /* 0x000000ff8000720c */ /* 0x001fe20003f05270 */
[----:B------:R-:W-:Y:S02]  /*1660*/  @P2 IMAD R86, R86, R93, RZ ;  /* 0x0000005d56562224 */ /* 0x000fe400078e02ff */
[----:B------:R-:W-:Y:S01]  /*1670*/  FMUL.FTZ R131, R84, UR9 ;  /* 0x0000000954837c20 */ /* 0x000fe20008410000 */
[----:B------:R-:W-:Y:S01]  /*1680*/  BSSY.RECONVERGENT B1, `(.L_x_1149) ;  /* 0x00001cc000017945 */ /* 0x000fe20003800200 */
[----:B------:R-:W-:Y:S01]  /*1690*/  HFMA2 R89, -RZ, RZ, 0, 0 ;  /* 0x00000000ff597431 */ /* 0x000fe200000001ff */
[----:B-1----:R-:W-:Y:S01]  /*16a0*/  MOV R91, R133 ;  /* 0x00000085005b7202 */ /* 0x002fe20000000f00 */
        /* <DEDUP_REMOVED lines=8> */
[----:B------:R-:W0:Y:S02]  /*1730*/  LDC.64 R72, c[0x0][0x390] ;  /* 0x0000e400ff487b82 */ /* 0x000e240000000a00 */
[----:B0-----:R-:W-:-:S06]  /*1740*/  IMAD.WIDE.U32 R72, R89, 0x10, R72 ;  /* 0x0000001059487825 */ /* 0x001fcc00078e0048 */
[----:B------:R-:W5:Y:S02]  /*1750*/  LDG.E.128 R72, desc[UR6][R72.64] ;  /* 0x0000000648487981 */ /* 0x000f64000c1e1d00 */
.L_x_1152:
[----:B------:R-:W-:Y:S05]  /*1760*/  BSYNC.RECONVERGENT B2 ;  /* 0x0000000000027941 */ /* 0x000fea0003800200 */
.L_x_1151:
        /* <DEDUP_REMOVED lines=12> */
[----:B------:R-:W-:Y:S01]  /*1830*/  ISETP.GT.AND P0, PT, R95, RZ, PT ;  /* 0x000000ff5f00720c */ /* 0x000fe20003f04270 */
[----:B------:R-:W-:Y:S02]  /*1840*/  HADD2.F32 R86, -RZ, R60.H0_H0 ;  /* 0x2000003cff567230 */ /* 0x000fe40000004100 */
[----:B------:R-:W-:Y:S01]  /*1850*/  FADD.FTZ R85, R100, -R85 ;  /* 0x8000005564557221 */ /* 0x000fe20000010000 */
[----:B-----5:R-:W-:-:S03]  /*1860*/  HADD2.F32 R84, -RZ, R72.H0_H0 ;  /* 0x20000048ff547230 */ /* 0x020fc60000004100 */
[----:B------:R-:W-:-:S05]  /*1870*/  FMUL.FTZ R85, R94, R85 ;  /* 0x000000555e557220 */ /* 0x000fca0000410000 */
[----:B------:R-:W-:-:S05]  /*1880*/  FSEL R85, R85, RZ, P0 ;  /* 0x000000ff55557208 */ /* 0x000fca0000000000 */
[----:B------:R-:W-:-:S04]  /*1890*/  FMUL.FTZ R85, R85, UR14 ;  /* 0x0000000e55557c20 */ /* 0x000fc80008410000 */
[C---:B------:R-:W-:Y:S01]  /*18a0*/  FMUL.FTZ R86, R85.reuse, R86 ;  /* 0x0000005655567220 */ /* 0x040fe20000410000 */
[----:B------:R-:W-:-:S04]  /*18b0*/  FFMA.FTZ R16, R85, R84, R16 ;  /* 0x0000005455107223 */ /* 0x000fc80000010010 */
[----:B------:R-:W-:-:S04]  /*18c0*/  F2FP.F16.F32.PACK_AB R86, RZ, R86 ;  /* 0x00000056ff56723e */ /* 0x000fc800000000ff */
[----:B------:R-:W-:-:S07]  /*18d0*/  PRMT R76, R86, 0x7610, R76 ;  /* 0x00007610564c7816 */ /* 0x000fce000000004c */
.L_x_1157:
[----:B------:R-:W-:Y:S05]  /*18e0*/  BSYNC.RECONVERGENT B3 ;  /* 0x0000000000037941 */ /* 0x000fea0003800200 */
.L_x_1156:
[----:B------:R-:W-:Y:S04]  /*18f0*/  BSSY.RECONVERGENT B3, `(.L_x_1158) ;  /* 0x000000e000037945 */ /* 0x000fe80003800200 */
[----:B------:R-:W-:Y:S05]  /*1900*/  @!P2 BRA `(.L_x_1159) ;  /* 0x000000000030a947 */ /* 0x000fea0003800000 */
[----:B------:R-:W-:Y:S01]  /*1910*/  FFMA.FTZ R84, R102, R88, R131 ;  /* 0x0000005866547223 */ /* 0x000fe20000010083 */
[----:B------:R-:W-:Y:S01]  /*1920*/  ISETP.GT.AND P0, PT, R95, RZ, PT ;  /* 0x000000ff5f00720c */ /* 0x000fe20003f04270 */
[----:B------:R-:W-:Y:S02]  /*1930*/  HADD2.F32 R87, -RZ, R60.H1_H1 ;  /* 0x3000003cff577230 */ /* 0x000fe40000004100 */
[----:B------:R-:W-:-:S04]  /*1940*/  FADD.FTZ R85, R101, -R84 ;  /* 0x8000005465557221 */ /* 0x000fc80000010000 */
[----:B------:R-:W-:-:S05]  /*1950*/  FMUL.FTZ R85, R94, R85 ;  /* 0x000000555e557220 */ /* 0x000fca0000410000 */
[----:B------:R-:W-:-:S05]  /*1960*/  FSEL R85, R85, RZ, P0 ;  /* 0x000000ff55557208 */ /* 0x000fca0000000000 */
[----:B------:R-:W-:Y:S01]  /*1970*/  FMUL.FTZ R84, R85, UR14 ;  /* 0x0000000e55547c20 */ /* 0x000fe20008410000 */
[----:B-----5:R-:W-:-:S03]  /*1980*/  HADD2.F32 R85, -RZ, R72.H1_H1 ;  /* 0x30000048ff557230 */ /* 0x020fc60000004100 */
[C---:B------:R-:W-:Y:S02]  /*1990*/  FMUL.FTZ R87, R84.reuse, R87 ;  /* 0x0000005754577220 */ /* 0x040fe40000410000 */
[----:B------:R-:W-:-:S03]  /*19a0*/  FFMA.FTZ R17, R84, R85, R17 ;  /* 0x0000005554117223 */ /* 0x000fc60000010011 */
[----:B------:R-:W-:-:S04]  /*19b0*/  F2FP.F16.F32.PACK_AB R87, RZ, R87 ;  /* 0x00000057ff57723e */ /* 0x000fc800000000ff */
[----:B------:R-:W-:-:S07]  /*19c0*/  PRMT R76, R76, 0x5410, R87 ;  /* 0x000054104c4c7816 */ /* 0x000fce0000000057 */
.L_x_1159:
[----:B------:R-:W-:Y:S05]  /*19d0*/  BSYNC.RECONVERGENT B3 ;  /* 0x0000000000037941 */ /* 0x000fea0003800200 */
.L_x_1158:
        /* <DEDUP_REMOVED lines=14> */
.L_x_1161:
[----:B------:R-:W-:Y:S05]  /*1ac0*/  BSYNC.RECONVERGENT B3 ;  /* 0x0000000000037941 */ /* 0x000fea0003800200 */
.L_x_1160:
        /* <DEDUP_REMOVED lines=14> */
.L_x_1163:
[----:B------:R-:W-:Y:S05]  /*1bb0*/  BSYNC.RECONVERGENT B3 ;  /* 0x0000000000037941 */ /* 0x000fea0003800200 */
.L_x_1162:
        /* <DEDUP_REMOVED lines=14> */
.L_x_1165:
[----:B------:R-:W-:Y:S05]  /*1ca0*/  BSYNC.RECONVERGENT B3 ;  /* 0x0000000000037941 */ /* 0x000fea0003800200 */
.L_x_1164:
        /* <DEDUP_REMOVED lines=14> */
.L_x_1167:
[----:B------:R-:W-:Y:S05]  /*1d90*/  BSYNC.RECONVERGENT B3 ;  /* 0x0000000000037941 */ /* 0x000fea0003800200 */
.L_x_1166:
        /* <DEDUP_REMOVED lines=14> */
.L_x_1169:
[----:B------:R-:W-:Y:S05]  /*1e80*/  BSYNC.RECONVERGENT B3 ;  /* 0x0000000000037941 */ /* 0x000fea0003800200 */
.L_x_1168:
        /* <DEDUP_REMOVED lines=12> */
[----:B------:R-:W-:Y:S01]  /*1f50*/  PRMT R79, R79, 0x5410, R87 ;  /* 0x000054104f4f7816 */ /* 0x000fe20000000057 */
[----:B------:R-:W-:Y:S06]  /*1f60*/  BRA `(.L_x_1170) ;  /* 0x0000001000c87947 */ /* 0x000fec0003800000 */
.L_x_1155:
[----:B------:R-:W0:Y:S01]  /*1f70*/  @P2 LDC R84, c[0x0][0x40c] ;  /* 0x00010300ff542b82 */ /* 0x000e220000000800 */
[-CC-:B------:R-:W-:Y:S01]  /*1f80*/  FFMA.FTZ R81, R3, R88.reuse, R131.reuse ;  /* 0x0000005803517223 */ /* 0x180fe20000010083 */
[-CC-:B------:R-:W-:Y:S01]  /*1f90*/  FFMA.FTZ R80, R102, R88.reuse, R131.reuse ;  /* 0x0000005866507223 */ /* 0x180fe20000010083 */
[----:B------:R-:W-:Y:S01]  /*1fa0*/  ISETP.GT.AND P0, PT, R95, RZ, PT ;  /* 0x000000ff5f00720c */ /* 0x000fe20003f04270 */
[-C--:B------:R-:W-:Y:S01]  /*1fb0*/  FFMA.FTZ R135, R107, R88.reuse, R131 ;  /* 0x000000586b877223 */ /* 0x080fe20000010083 */
[----:B------:R-:W-:Y:S01]  /*1fc0*/  FADD.FTZ R81, R100, -R81 ;  /* 0x8000005164517221 */ /* 0x000fe20000010000 */
[----:B------:R-:W-:Y:S01]  /*1fd0*/  FADD.FTZ R83, R101, -R80 ;  /* 0x8000005065537221 */ /* 0x000fe20000010000 */
[--C-:B------:R-:W-:Y:S01]  /*1fe0*/  @P2 HADD2.F32 R87, -RZ, R60.reuse.H1_H1 ;  /* 0x3000003cff572230 */ /* 0x100fe20000004100 */
[----:B------:R-:W1:Y:S01]  /*1ff0*/  @P2 LDC R85, c[0x0][0x40c] ;  /* 0x00010300ff552b82 */ /* 0x000e620000000800 */
[C---:B------:R-:W-:Y:S01]  /*2000*/  FMUL.FTZ R80, R94.reuse, R81 ;  /* 0x000000515e507220 */ /* 0x040fe20000410000 */
[----:B------:R-:W-:Y:S01]  /*2010*/  FMUL.FTZ R81, R94, R83 ;  /* 0x000000535e517220 */ /* 0x000fe20000410000 */
[----:B------:R-:W-:Y:S01]  /*2020*/  FADD.FTZ R135, R108, -R135 ;  /* 0x800000876c877221 */ /* 0x000fe20000010000 */
[-CC-:B------:R-:W-:Y:S01]  /*2030*/  FFMA.FTZ R138, R113, R88.reuse, R131.reuse ;  /* 0x00000058718a7223 */ /* 0x180fe20000010083 */
[----:B------:R-:W-:Y:S01]  /*2040*/  FFMA.FTZ R90, R106, R88, R131 ;  /* 0x000000586a5a7223 */ /* 0x000fe20000010083 */
[----:B------:R-:W-:Y:S01]  /*2050*/  FSEL R80, R80, RZ, P0 ;  /* 0x000000ff50507208 */ /* 0x000fe20000000000 */
[----:B------:R-:W-:Y:S01]  /*2060*/  FMUL.FTZ R135, R94, R135 ;  /* 0x000000875e877220 */ /* 0x000fe20000410000 */
[----:B------:R-:W2:Y:S01]  /*2070*/  @P2 LDC R149, c[0x0][0x40c] ;  /* 0x00010300ff952b82 */ /* 0x000ea20000000800 */
[----:B------:R-:W-:Y:S01]  /*2080*/  FSEL R81, R81, RZ, P0 ;  /* 0x000000ff51517208 */ /* 0x000fe20000000000 */
[----:B------:R-:W-:-:S02]  /*2090*/  @P2 HADD2.F32 R82, -RZ, R60.H0_H0 ;  /* 0x2000003cff522230 */ /* 0x000fc40000004100 */
[--C-:B------:R-:W-:Y:S01]  /*20a0*/  FFMA.FTZ R136, R110, R88, R131.reuse ;  /* 0x000000586e887223 */ /* 0x100fe20000010083 */
[----:B------:R-:W-:Y:S01]  /*20b0*/  FADD.FTZ R143, R111, -R138 ;  /* 0x8000008a6f8f7221 */ /* 0x000fe20000010000 */
[----:B------:R-:W-:Y:S01]  /*20c0*/  FSEL R138, R135, RZ, P0 ;  /* 0x000000ff878a7208 */ /* 0x000fe20000000000 */
[----:B------:R-:W-:Y:S01]  /*20d0*/  FADD.FTZ R133, R105, -R90 ;  /* 0x8000005a69857221 */ /* 0x000fe20000010000 */
[----:B------:R-:W-:Y:S01]  /*20e0*/  FADD.FTZ R139, R109, -R136 ;  /* 0x800000886d8b7221 */ /* 0x000fe20000010000 */
[----:B------:R-:W3:Y:S01]  /*20f0*/  @P2 LDC R147, c[0x0][0x40c] ;  /* 0x00010300ff932b82 */ /* 0x000ee20000000800 */
[----:B0-----:R-:W-:Y:S01]  /*2100*/  @P2 FMUL.FTZ R84, R81, R84 ;  /* 0x0000005451542220 */ /* 0x001fe20000410000 */
[C---:B------:R-:W-:Y:S01]  /*2110*/  FMUL.FTZ R133, R94.reuse, R133 ;  /* 0x000000855e857220 */ /* 0x040fe20000410000 */
[C---:B------:R-:W-:Y:S01]  /*2120*/  FMUL.FTZ R139, R94.reuse, R139 ;  /* 0x0000008b5e8b7220 */ /* 0x040fe20000410000 */
[----:B------:R-:W-:Y:S01]  /*2130*/  FMUL.FTZ R90, R94, R143 ;  /* 0x0000008f5e5a7220 */ /* 0x000fe20000410000 */
[----:B------:R-:W-:Y:S01]  /*2140*/  @P2 FMUL.FTZ R86, R87, R84 ;  /* 0x0000005457562220 */ /* 0x000fe20000410000 */
[----:B------:R-:W-:Y:S01]  /*2150*/  FFMA.FTZ R87, R103, R88, R131 ;  /* 0x0000005867577223 */ /* 0x000fe20000010083 */
[----:B------:R-:W-:Y:S01]  /*2160*/  FSEL R143, R133, RZ, P0 ;  /* 0x000000ff858f7208 */ /* 0x000fe20000000000 */
[----:B------:R-:W0:Y:S01]  /*2170*/  @P2 LDC R140, c[0x0][0x40c] ;  /* 0x00010300ff8c2b82 */ /* 0x000e220000000800 */
[----:B-1----:R-:W-:Y:S01]  /*2180*/  @P2 FMUL.FTZ R83, R80, R85 ;  /* 0x0000005550532220 */ /* 0x002fe20000410000 */
[----:B------:R-:W-:Y:S01]  /*2190*/  FADD.FTZ R87, R104, -R87 ;  /* 0x8000005768577221 */ /* 0x000fe20000010000 */
[----:B------:R-:W-:Y:S01]  /*21a0*/  FSEL R145, R139, RZ, P0 ;  /* 0x000000ff8b917208 */ /* 0x000fe20000000000 */
[----:B------:R-:W-:-:S02]  /*21b0*/  @P2 HADD2.F32 R142, -RZ, R61.H0_H0 ;  /* 0x2000003dff8e2230 */ /* 0x000fc40000004100 */
[----:B------:R-:W-:Y:S01]  /*21c0*/  @P2 FMUL.FTZ R85, R82, R83 ;  /* 0x0000005352552220 */ /* 0x000fe20000410000 */
[----:B------:R-:W-:Y:S01]  /*21d0*/  FMUL.FTZ R87, R94, R87 ;  /* 0x000000575e577220 */ /* 0x000fe20000410000 */
[----:B------:R-:W-:Y:S01]  /*21e0*/  @P2 HADD2.F32 R134, -RZ, R62.H0_H0 ;  /* 0x2000003eff862230 */ /* 0x000fe20000004100 */
[----:B------:R-:W1:Y:S01]  /*21f0*/  @P2 LDC R148, c[0x0][0x40c] ;  /* 0x00010300ff942b82 */ /* 0x000e620000000800 */
[----:B--2---:R-:W-:Y:S01]  /*2200*/  @P2 FMUL.FTZ R135, R138, R149 ;  /* 0x000000958a872220 */ /* 0x004fe20000410000 */
[----:B-----5:R-:W-:Y:S01]  /*2210*/  @P2 HADD2.F32 R149, -RZ, R72.H0_H0 ;  /* 0x20000048ff952230 */ /* 0x020fe20000004100 */
[----:B------:R-:W-:Y:S01]  /*2220*/  FSEL R136, R87, RZ, P0 ;  /* 0x000000ff57887208 */ /* 0x000fe20000000000 */
[----:B------:R-:W-:Y:S01]  /*2230*/  @P2 HADD2.F32 R141, -RZ, R61.H1_H1 ;  /* 0x3000003dff8d2230 */ /* 0x000fe20000004100 */
[----:B------:R-:W-:Y:S01]  /*2240*/  @P2 F2FP.F16.F32.PACK_AB R85, RZ, R85 ;  /* 0x00000055ff55223e */ /* 0x000fe200000000ff */
[----:B------:R-:W-:Y:S02]  /*2250*/  @P2 HADD2.F32 R137, -RZ, R62.H1_H1 ;  /* 0x3000003eff892230 */ /* 0x000fe40000004100 */
[----:B------:R-:W-:Y:S01]  /*2260*/  @P2 FFMA.FTZ R16, R149, R83, R16 ;  /* 0x0000005395102223 */ /* 0x000fe20000010010 */
[----:B------:R-:W2:Y:S01]  /*2270*/  @P2 LDC R150, c[0x0][0x40c] ;  /* 0x00010300ff962b82 */ /* 0x000ea20000000800 */
[----:B------:R-:W-:Y:S01]  /*2280*/  @P2 HADD2.F32 R83, -RZ, R73.H0_H0 ;  /* 0x20000049ff532230 */ /* 0x000fe20000004100 */
[----:B------:R-:W-:Y:S01]  /*2290*/  FSEL R87, R90, RZ, P0 ;  /* 0x000000ff5a577208 */ /* 0x000fe20000000000 */
[----:B---3--:R-:W-:Y:S01]  /*22a0*/  @P2 FMUL.FTZ R139, R136, R147 ;  /* 0x00000093888b2220 */ /* 0x008fe20000410000 */
[----:B------:R-:W-:Y:S01]  /*22b0*/  F2FP.F16.F32.PACK_AB R80, R81, R80 ;  /* 0x000000505150723e */ /* 0x000fe200000000ff */
[----:B------:R-:W-:Y:S01]  /*22c0*/  @P2 HADD2.F32 R82, -RZ, R63.H0_H0 ;  /* 0x2000003fff522230 */ /* 0x000fe20000004100 */
[----:B------:R-:W-:Y:S01]  /*22d0*/  @P2 PRMT R76, R85, 0x7610, R76 ;  /* 0x00007610554c2816 */ /* 0x000fe2000000004c */
[----:B------:R-:W-:Y:S01]  /*22e0*/  FFMA.FTZ R85, R114, R88, R131 ;  /* 0x0000005872557223 */ /* 0x000fe20000010083 */
[----:B------:R-:W-:Y:S01]  /*22f0*/  F2FP.F16.F32.PACK_AB R81, R143, R136 ;  /* 0x000000888f51723e */ /* 0x000fe200000000ff */
[----:B------:R-:W-:-:S02]  /*2300*/  @P2 HADD2.F32 R136, -RZ, R72.H1_H1 ;  /* 0x30000048ff882230 */ /* 0x000fc40000004100 */
[-C--:B------:R-:W-:Y:S01]  /*2310*/  @P2 FFMA.FTZ R18, R83, R139.reuse, R18 ;  /* 0x0000008b53122223 */ /* 0x080fe20000010012 */
[----:B0-----:R-:W-:Y:S01]  /*2320*/  @P2 FMUL.FTZ R140, R143, R140 ;  /* 0x0000008c8f8c2220 */ /* 0x001fe20000410000 */
[----:B------:R-:W-:Y:S01]  /*2330*/  @P2 FMUL.FTZ R142, R142, R139 ;  /* 0x0000008b8e8e2220 */ /* 0x000fe20000410000 */
[----:B------:R-:W-:Y:S01]  /*2340*/  @P2 FMUL.FTZ R134, R134, R135 ;  /* 0x0000008786862220 */ /* 0x000fe20000410000 */
[----:B------:R-:W-:Y:S01]  /*2350*/  FADD.FTZ R83, R112, -R85 ;  /* 0x8000005570537221 */ /* 0x000fe20000010000 */
[----:B------:R-:W-:Y:S01]  /*2360*/  @P2 FFMA.FTZ R17, R136, R84, R17 ;  /* 0x0000005488112223 */ /* 0x000fe20000010011 */
[----:B-1----:R-:W-:Y:S01]  /*2370*/  @P2 FMUL.FTZ R90, R145, R148 ;  /* 0x00000094915a2220 */ /* 0x002fe20000410000 */
[----:B------:R-:W-:Y:S01]  /*2380*/  @P2 F2FP.F16.F32.PACK_AB R86, RZ, R86 ;  /* 0x00000056ff56223e */ /* 0x000fe200000000ff */
[----:B------:R-:W-:Y:S02]  /*2390*/  @P2 HADD2.F32 R84, -RZ, R73.H1_H1 ;  /* 0x30000049ff542230 */ /* 0x000fe40000004100 */
[----:B------:R-:W-:Y:S01]  /*23a0*/  @P2 FMUL.FTZ R141, R141, R140 ;  /* 0x0000008c8d8d2220 */ /* 0x000fe20000410000 */
[----:B------:R-:W-:Y:S01]  /*23b0*/  @P2 FMUL.FTZ R137, R137, R90 ;  /* 0x0000005a89892220 */ /* 0x000fe20000410000 */
[----:B------:R-:W-:Y:S01]  /*23c0*/  FMUL.FTZ R83, R94, R83 ;  /* 0x000000535e537220 */ /* 0x000fe20000410000 */
[----:B------:R-:W-:Y:S01]  /*23d0*/  @P2 F2FP.F16.F32.PACK_AB R142, RZ, R142 ;  /* 0x0000008eff8e223e */ /* 0x000fe200000000ff */
[----:B------:R-:W-:Y:S01]  /*23e0*/  @P2 FFMA.FTZ R19, R84, R140, R19 ;  /* 0x0000008c54132223 */ /* 0x000fe20000010013 */
[----:B--2---:R-:W-:Y:S01]  /*23f0*/  @P2 FMUL.FTZ R133, R87, R150 ;  /* 0x0000009657852220 */ /* 0x004fe20000410000 */
[----:B------:R-:W-:Y:S01]  /*2400*/  @P2 F2FP.F16.F32.PACK_AB R134, RZ, R134 ;  /* 0x00000086ff86223e */ /* 0x000fe200000000ff */
[--C-:B------:R-:W-:Y:S01]  /*2410*/  @P2 HADD2.F32 R85, -RZ, R74.reuse.H0_H0 ;  /* 0x2000004aff552230 */ /* 0x100fe20000004100 */
[----:B------:R-:W-:Y:S01]  /*2420*/  @P2 PRMT R76, R76, 0x5410, R86 ;  /* 0x000054104c4c2816 */ /* 0x000fe20000000056 */
[----:B------:R-:W-:Y:S01]  /*2430*/  @P2 FMUL.FTZ R82, R82, R133 ;  /* 0x0000008552522220 */ /* 0x000fe20000410000 */
[----:B------:R-:W-:Y:S01]  /*2440*/  @P2 HADD2.F32 R86, -RZ, R74.H1_H1 ;  /* 0x3000004aff562230 */ /* 0x000fe20000004100 */
[----:B------:R-:W-:Y:S01]  /*2450*/  @P2 F2FP.F16.F32.PACK_AB R141, RZ, R141 ;  /* 0x0000008dff8d223e */ /* 0x000fe200000000ff */
[----:B------:R-:W-:Y:S01]  /*2460*/  @P2 HADD2.F32 R139, -RZ, R75.H0_H0 ;  /* 0x2000004bff8b2230 */ /* 0x000fe20000004100 */
[----:B------:R-:W-:Y:S01]  /*2470*/  @P2 F2FP.F16.F32.PACK_AB R137, RZ, R137 ;  /* 0x00000089ff89223e */ /* 0x000fe200000000ff */
[----:B------:R-:W-:Y:S01]  /*2480*/  @P2 FFMA.FTZ R12, R85, R135, R12 ;  /* 0x00000087550c2223 */ /* 0x000fe2000001000c */
[----:B------:R-:W-:Y:S01]  /*2490*/  @P2 F2FP.F16.F32.PACK_AB R147, RZ, R82 ;  /* 0x00000052ff93223e */ /* 0x000fe200000000ff */
[----:B------:R-:W-:Y:S01]  /*24a0*/  @P2 FFMA.FTZ R13, R86, R90, R13 ;  /* 0x0000005a560d2223 */ /* 0x000fe2000001000d */
[----:B------:R-:W-:Y:S01]  /*24b0*/  @P2 PRMT R77, R142, 0x7610, R77 ;  /* 0x000076108e4d2816 */ /* 0x000fe2000000004d */
[----:B------:R-:W-:Y:S01]  /*24c0*/  @P2 FFMA.FTZ R14, R139, R133, R14 ;  /* 0x000000858b0e2223 */ /* 0x000fe2000001000e */
[----:B------:R-:W-:-:S02]  /*24d0*/  FSEL R84, R83, RZ, P0 ;  /* 0x000000ff53547208 */ /* 0x000fc40000000000 */
[----:B------:R-:W-:Y:S02]  /*24e0*/  @P2 PRMT R78, R134, 0x7610, R78 ;  /* 0x00007610864e2816 */ /* 0x000fe4000000004e */
[----:B------:R-:W-:Y:S02]  /*24f0*/  F2FP.F16.F32.PACK_AB R82, R145, R138 ;  /* 0x0000008a9152723e */ /* 0x000fe400000000ff */
[----:B------:R-:W-:Y:S02]  /*2500*/  @P2 PRMT R77, R77, 0x5410, R141 ;  /* 0x000054104d4d2816 */ /* 0x000fe4000000008d */
[----:B------:R-:W-:Y:S02]  /*2510*/  F2FP.F16.F32.PACK_AB R83, R84, R87 ;  /* 0x000000575453723e */ /* 0x000fe400000000ff */
[----:B------:R-:W-:Y:S02]  /*2520*/  @P2 PRMT R78, R78, 0x5410, R137 ;  /* 0x000054104e4e2816 */ /* 0x000fe40000000089 */
[----:B------:R-:W-:Y:S01]  /*2530*/  @P2 PRMT R79, R147, 0x7610, R79 ;  /* 0x00007610934f2816 */ /* 0x000fe2000000004f */
[----:B------:R-:W-:Y:S06]  /*2540*/  @!P2 BRA `(.L_x_1170) ;  /* 0x0000000c0050a947 */ /* 0x000fec0003800000 */
[----:B------:R-:W-:Y:S02]  /*2550*/  HADD2.F32 R85, -RZ, R63.H1_H1 ;  /* 0x3000003fff557230 */ /* 0x000fe40000004100 */
[----:B------:R-:W-:Y:S01]  /*2560*/  FMUL.FTZ R84, R84, UR14 ;  /* 0x0000000e54547c20 */ /* 0x000fe20008410000 */
[----:B------:R-:W-:-:S03]  /*2570*/  HADD2.F32 R86, -RZ, R75.H1_H1 ;  /* 0x3000004bff567230 */ /* 0x000fc60000004100 */
[-C--:B------:R-:W-:Y:S02]  /*2580*/  FMUL.FTZ R85, R85, R84.reuse ;  /* 0x0000005455557220 */ /* 0x080fe40000410000 */
[----:B------:R-:W-:-:S03]  /*2590*/  FFMA.FTZ R15, R86, R84, R15 ;  /* 0x00000054560f7223 */ /* 0x000fc6000001000f */
[----:B------:R-:W-:-:S04]  /*25a0*/  F2FP.F16.F32.PACK_AB R85, RZ, R85 ;  /* 0x00000055ff55723e */ /* 0x000fc800000000ff */
[----:B------:R-:W-:Y:S01]  /*25b0*/  PRMT R79, R79, 0x5410, R85 ;  /* 0x000054104f4f7816 */ /* 0x000fe20000000055 */
[----:B------:R-:W-:Y:S06]  /*25c0*/  BRA `(.L_x_1170) ;  /* 0x0000000c00307947 */ /* 0x000fec0003800000 */
.L_x_1154:
        /* <DEDUP_REMOVED lines=9> */
[--C-:B------:R-:W-:Y:S02]  /*2660*/  HADD2.F32 R137, -RZ, R66.reuse.H0_H0 ;  /* 0x20000042ff897230 */ /* 0x100fe40000004100 */
        /* <DEDUP_REMOVED lines=8> */
[----:B------:R-:W-:Y:S01]  /*26f0*/  @P0 FADD.FTZ R134, R104, -R135 ;  /* 0x8000008768860221 */ /* 0x000fe20000010000 */
[----:B------:R-:W-:Y:S01]  /*2700*/  @P0 FADD.FTZ R86, R101, -R86 ;  /* 0x8000005665560221 */ /* 0x000fe20000010000 */
[--C-:B------:R-:W-:Y:S02]  /*2710*/  HADD2.F32 R135, -RZ, R65.reuse.H1_H1 ;  /* 0x30000041ff877230 */ /* 0x100fe40000004100 */
[----:B------:R-:W-:Y:S01]  /*2720*/  @P0 FFMA.FTZ R85, R94, R133, R85 ;  /* 0x000000855e550223 */ /* 0x000fe20000010055 */
[----:B------:R-:W-:-:S02]  /*2730*/  HADD2.F32 R133, -RZ, R65.H0_H0 ;  /* 0x20000041ff857230 */ /* 0x000fc40000004100 */
[C---:B------:R-:W-:Y:S01]  /*2740*/  @P0 FFMA.FTZ R87, R94.reuse, R86, R87 ;  /* 0x000000565e570223 */ /* 0x040fe20000010057 */
[----:B------:R-:W-:Y:S01]  /*2750*/  @P0 FADD.FTZ R136, R105, -R136 ;  /* 0x8000008869880221 */ /* 0x000fe20000010000 */
[----:B0-----:R-:W-:Y:S01]  /*2760*/  @P2 FMUL.FTZ R85, R85, R84 ;  /* 0x0000005455552220 */ /* 0x001fe20000410000 */
[--C-:B------:R-:W-:Y:S02]  /*2770*/  @P2 HADD2.F32 R86, -RZ, R60.reuse.H0_H0 ;  /* 0x2000003cff562230 */ /* 0x100fe40000004100 */
[C---:B------:R-:W-:Y:S01]  /*2780*/  @P0 FFMA.FTZ R133, R94.reuse, R134, R133 ;  /* 0x000000865e850223 */ /* 0x040fe20000010085 */
[----:B------:R-:W-:Y:S01]  /*2790*/  @P0 FFMA.FTZ R135, R94, R136, R135 ;  /* 0x000000885e870223 */ /* 0x000fe20000010087 */
[----:B------:R-:W0:Y:S01]  /*27a0*/  @P2 LDC R134, c[0x0][0x40c] ;  /* 0x00010300ff862b82 */ /* 0x000e220000000800 */
[-CC-:B------:R-:W-:Y:S01]  /*27b0*/  @P0 FFMA.FTZ R143, R107, R88.reuse, R131.reuse ;  /* 0x000000586b8f0223 */ /* 0x180fe20000010083 */
[----:B------:R-:W-:Y:S01]  /*27c0*/  @P2 FMUL.FTZ R86, R86, R85 ;  /* 0x0000005556562220 */ /* 0x000fe20000410000 */
[----:B------:R-:W-:Y:S01]  /*27d0*/  @P0 FFMA.FTZ R138, R110, R88, R131 ;  /* 0x000000586e8a0223 */ /* 0x000fe20000010083 */
[----:B-1----:R-:W-:Y:S01]  /*27e0*/  @P2 FMUL.FTZ R84, R87, R90 ;  /* 0x0000005a57542220 */ /* 0x002fe20000410000 */
[----:B------:R-:W-:-:S02]  /*27f0*/  @P2 HADD2.F32 R87, -RZ, R60.H1_H1 ;  /* 0x3000003cff572230 */ /* 0x000fc40000004100 */
[----:B------:R-:W-:Y:S01]  /*2800*/  @P0 FADD.FTZ R143, R108, -R143 ;  /* 0x8000008f6c8f0221 */ /* 0x000fe20000010000 */
[----:B------:R-:W-:Y:S01]  /*2810*/  @P2 F2FP.F16.F32.PACK_AB R86, RZ, R86 ;  /* 0x00000056ff56223e */ /* 0x000fe200000000ff */
[----:B------:R-:W1:Y:S01]  /*2820*/  @P2 LDC R90, c[0x0][0x40c] ;  /* 0x00010300ff5a2b82 */ /* 0x000e620000000800 */
[----:B------:R-:W-:Y:S01]  /*2830*/  @P0 FFMA.FTZ R142, R113, R88, R131 ;  /* 0x00000058718e0223 */ /* 0x000fe20000010083 */
[----:B------:R-:W-:Y:S01]  /*2840*/  @P2 FMUL.FTZ R87, R87, R84 ;  /* 0x0000005457572220 */ /* 0x000fe20000410000 */
[----:B------:R-:W-:Y:S01]  /*2850*/  @P2 PRMT R76, R86, 0x7610, R76 ;  /* 0x00007610564c2816 */ /* 0x000fe2000000004c */
[--C-:B------:R-:W-:Y:S02]  /*2860*/  @P2 HADD2.F32 R86, -RZ, R61.reuse.H0_H0 ;  /* 0x2000003dff562230 */ /* 0x100fe40000004100 */
[----:B------:R-:W-:Y:S01]  /*2870*/  @P0 FFMA.FTZ R137, R94, R143, R137 ;  /* 0x0000008f5e890223 */ /* 0x000fe20000010089 */
[----:B------:R-:W-:Y:S01]  /*2880*/  @P2 HADD2.F32 R143, -RZ, R61.H1_H1 ;  /* 0x3000003dff8f2230 */ /* 0x000fe20000004100 */
[----:B------:R-:W-:Y:S01]  /*2890*/  @P2 F2FP.F16.F32.PACK_AB R87, RZ, R87 ;  /* 0x00000057ff57223e */ /* 0x000fe200000000ff */
[----:B------:R-:W2:Y:S01]  /*28a0*/  @P2 LDC R136, c[0x0][0x40c] ;  /* 0x00010300ff882b82 */ /* 0x000ea20000000800 */
[----:B------:R-:W-:Y:S01]  /*28b0*/  @P0 FADD.FTZ R138, R109, -R138 ;  /* 0x8000008a6d8a0221 */ /* 0x000fe20000010000 */
[----:B------:R-:W-:Y:S01]  /*28c0*/  @P0 FADD.FTZ R142, R111, -R142 ;  /* 0x8000008e6f8e0221 */ /* 0x000fe20000010000 */
[----:B------:R-:W-:-:S02]  /*28d0*/  @P2 PRMT R76, R76, 0x5410, R87 ;  /* 0x000054104c4c2816 */ /* 0x000fc40000000057 */
[C---:B------:R-:W-:Y:S01]  /*28e0*/  @P0 FFMA.FTZ R139, R94.reuse, R138, R139 ;  /* 0x0000008a5e8b0223 */ /* 0x040fe2000001008b */
[----:B------:R-:W-:Y:S01]  /*28f0*/  @P0 FFMA.FTZ R141, R94, R142, R141 ;  /* 0x0000008e5e8d0223 */ /* 0x000fe2000001008d */
[----:B------:R-:W-:Y:S01]  /*2900*/  @P2 HADD2.F32 R138, -RZ, R63.H0_H0 ;  /* 0x2000003fff8a2230 */ /* 0x000fe20000004100 */
[----:B------:R-:W3:Y:S01]  /*2910*/  @P2 LDC R140, c[0x0][0x40c] ;  /* 0x00010300ff8c2b82 */ /* 0x000ee20000000800 */
[----:B0-----:R-:W-:Y:S01]  /*2920*/  @P2 FMUL.FTZ R133, R133, R134 ;  /* 0x0000008685852220 */ /* 0x001fe20000410000 */
[----:B------:R-:W-:-:S03]  /*2930*/  @P2 HADD2.F32 R134, -RZ, R62.H0_H0 ;  /* 0x2000003eff862230 */ /* 0x000fc60000004100 */
[----:B------:R-:W-:-:S03]  /*2940*/  @P2 FMUL.FTZ R86, R86, R133 ;  /* 0x0000008556562220 */ /* 0x000fc60000410000 */
[----:B------:R-:W0:Y:S01]  /*2950*/  @P2 LDC R148, c[0x0][0x40c] ;  /* 0x00010300ff942b82 */ /* 0x000e220000000800 */
[----:B-1----:R-:W-:Y:S01]  /*2960*/  @P2 FMUL.FTZ R90, R135, R90 ;  /* 0x0000005a875a2220 */ /* 0x002fe20000410000 */
[----:B------:R-:W-:Y:S01]  /*2970*/  @P2 F2FP.F16.F32.PACK_AB R86, RZ, R86 ;  /* 0x00000056ff56223e */ /* 0x000fe200000000ff */
[----:B------:R-:W-:Y:S02]  /*2980*/  @P2 HADD2.F32 R135, -RZ, R62.H1_H1 ;  /* 0x3000003eff872230 */ /* 0x000fe40000004100 */
[----:B------:R-:W-:Y:S01]  /*2990*/  @P2 FMUL.FTZ R87, R143, R90 ;  /* 0x0000005a8f572220 */ /* 0x000fe20000410000 */
[----:B------:R-:W-:Y:S01]  /*29a0*/  @P2 PRMT R77, R86, 0x7610, R77 ;  /* 0x00007610564d2816 */ /* 0x000fe2000000004d */
[----:B--2---:R-:W-:-:S03]  /*29b0*/  @P2 FMUL.FTZ R137, R137, R136 ;  /* 0x0000008889892220 */ /* 0x004fc60000410000 */
[----:B------:R-:W-:Y:S01]  /*29c0*/  @P2 F2FP.F16.F32.PACK_AB R87, RZ, R87 ;  /* 0x00000057ff57223e */ /* 0x000fe200000000ff */
[----:B------:R-:W-:-:S03]  /*29d0*/  @P2 FMUL.FTZ R134, R134, R137 ;  /* 0x0000008986862220 */ /* 0x000fc60000410000 */
[----:B------:R-:W-:Y:S01]  /*29e0*/  @P2 PRMT R77, R77, 0x5410, R87 ;  /* 0x000054104d4d2816 */ /* 0x000fe20000000057 */
[----:B---3--:R-:W-:Y:S01]  /*29f0*/  @P2 FMUL.FTZ R136, R139, R140 ;  /* 0x0000008c8b882220 */ /* 0x008fe20000410000 */
[----:B-----5:R-:W-:Y:S01]  /*2a00*/  @P2 HADD2.F32 R139, -RZ, R73.H0_H0 ;  /* 0x20000049ff8b2230 */ /* 0x020fe20000004100 */
[----:B------:R-:W-:Y:S02]  /*2a10*/  @P2 F2FP.F16.F32.PACK_AB R134, RZ, R134 ;  /* 0x00000086ff86223e */ /* 0x000fe400000000ff */
[----:B------:R-:W-:Y:S01]  /*2a20*/  @P2 FMUL.FTZ R86, R135, R136 ;  /* 0x0000008887562220 */ /* 0x000fe20000410000 */
[----:B------:R-:W-:Y:S02]  /*2a30*/  @P2 HADD2.F32 R135, -RZ, R72.H0_H0 ;  /* 0x20000048ff872230 */ /* 0x000fe40000004100 */
[----:B------:R-:W-:Y:S01]  /*2a40*/  @P2 FFMA.FTZ R18, R139, R133, R18 ;  /* 0x000000858b122223 */ /* 0x000fe20000010012 */
[----:B------:R-:W-:Y:S02]  /*2a50*/  @P2 HADD2.F32 R133, -RZ, R75.H0_H0 ;  /* 0x2000004bff852230 */ /* 0x000fe40000004100 */
[----:B0-----:R-:W-:Y:S01]  /*2a60*/  @P2 FMUL.FTZ R141, R141, R148 ;  /* 0x000000948d8d2220 */ /* 0x001fe20000410000 */
[----:B------:R-:W-:Y:S01]  /*2a70*/  @P2 F2FP.F16.F32.PACK_AB R86, RZ, R86 ;  /* 0x00000056ff56223e */ /* 0x000fe200000000ff */
[----:B------:R-:W-:Y:S01]  /*2a80*/  @P2 FFMA.FTZ R16, R135, R85, R16 ;  /* 0x0000005587102223 */ /* 0x000fe20000010010 */
[----:B------:R-:W-:-:S02]  /*2a90*/  @P2 HADD2.F32 R85, -RZ, R74.H0_H0 ;  /* 0x2000004aff552230 */ /* 0x000fc40000004100 */
[-C--:B------:R-:W-:Y:S01]  /*2aa0*/  @P2 FMUL.FTZ R87, R138, R141.reuse ;  /* 0x0000008d8a572220 */ /* 0x080fe20000410000 */
[----:B------:R-:W-:Y:S01]  /*2ab0*/  @P2 HADD2.F32 R138, -RZ, R72.H1_H1 ;  /* 0x30000048ff8a2230 */ /* 0x000fe20000004100 */
[----:B------:R-:W-:Y:S01]  /*2ac0*/  @P2 PRMT R78, R134, 0x7610, R78 ;  /* 0x00007610864e2816 */ /* 0x000fe2000000004e */
[----:B------:R-:W-:Y:S01]  /*2ad0*/  @P2 FFMA.FTZ R14, R133, R141, R14 ;  /* 0x0000008d850e2223 */ /* 0x000fe2000001000e */
[----:B------:R-:W-:Y:S01]  /*2ae0*/  @P2 FFMA.FTZ R12, R85, R137, R12 ;  /* 0x00000089550c2223 */ /* 0x000fe2000001000c */
[----:B------:R-:W-:Y:S01]  /*2af0*/  @P2 F2FP.F16.F32.PACK_AB R87, RZ, R87 ;  /* 0x00000057ff57223e */ /* 0x000fe200000000ff */
[----:B------:R-:W-:Y:S01]  /*2b00*/  @P2 FFMA.FTZ R17, R138, R84, R17 ;  /* 0x000000548a112223 */ /* 0x000fe20000010011 */
[----:B------:R-:W-:Y:S01]  /*2b10*/  @P2 HADD2.F32 R84, -RZ, R73.H1_H1 ;  /* 0x30000049ff542230 */ /* 0x000fe20000004100 */
[----:B------:R-:W-:Y:S01]  /*2b20*/  @P2 PRMT R78, R78, 0x5410, R86 ;  /* 0x000054104e4e2816 */ /* 0x000fe20000000056 */
[----:B------:R-:W-:Y:S01]  /*2b30*/  @P2 HADD2.F32 R138, -RZ, R74.H1_H1 ;  /* 0x3000004aff8a2230 */ /* 0x000fe20000004100 */
[----:B------:R-:W-:-:S02]  /*2b40*/  @P2 PRMT R79, R87, 0x7610, R79 ;  /* 0x00007610574f2816 */ /* 0x000fc4000000004f */
[----:B------:R-:W-:Y:S02]  /*2b50*/  @P2 FFMA.FTZ R19, R84, R90, R19 ;  /* 0x0000005a54132223 */ /* 0x000fe40000010013 */
[----:B------:R-:W-:Y:S01]  /*2b60*/  @P2 FFMA.FTZ R13, R138, R136, R13 ;  /* 0x000000888a0d2223 */ /* 0x000fe2000001000d */
[----:B------:R-:W-:Y:S06]  /*2b70*/  @!P2 BRA `(.L_x_1170) ;  /* 0x0000000400c4a947 */ /* 0x000fec0003800000 */
[----:B------:R-:W-:Y:S01]  /*2b80*/  @P0 FFMA.FTZ R87, R114, R88, R131 ;  /* 0x0000005872570223 */ /* 0x000fe20000010083 */
[----:B------:R-:W-:Y:S02]  /*2b90*/  HADD2.F32 R85, -RZ, R67.H1_H1 ;  /* 0x30000043ff557230 */ /* 0x000fe40000004100 */
[----:B------:R-:W-:Y:S02]  /*2ba0*/  HADD2.F32 R86, -RZ, R75.H1_H1 ;  /* 0x3000004bff567230 */ /* 0x000fe40000004100 */
[----:B------:R-:W-:-:S04]  /*2bb0*/  @P0 FADD.FTZ R87, R112, -R87 ;  /* 0x8000005770570221 */ /* 0x000fc80000010000 */
[----:B------:R-:W-:Y:S01]  /*2bc0*/  @P0 FFMA.FTZ R85, R94, R87, R85 ;  /* 0x000000575e550223 */ /* 0x000fe20000010055 */
[----:B------:R-:W-:-:S03]  /*2bd0*/  HADD2.F32 R87, -RZ, R63.H1_H1 ;  /* 0x3000003fff577230 */ /* 0x000fc60000004100 */
[----:B------:R-:W-:-:S04]  /*2be0*/  FMUL.FTZ R84, R85, UR14 ;  /* 0x0000000e55547c20 */ /* 0x000fc80008410000 */
[-C--:B------:R-:W-:Y:S01]  /*2bf0*/  FMUL.FTZ R85, R87, R84.reuse ;  /* 0x0000005457557220 */ /* 0x080fe20000410000 */
[----:B------:R-:W-:-:S04]  /*2c00*/  FFMA.FTZ R15, R86, R84, R15 ;  /* 0x00000054560f7223 */ /* 0x000fc8000001000f */
[----:B------:R-:W-:-:S04]  /*2c10*/  F2FP.F16.F32.PACK_AB R85, RZ, R85 ;  /* 0x00000055ff55723e */ /* 0x000fc800000000ff */
[----:B------:R-:W-:Y:S01]  /*2c20*/  PRMT R79, R79, 0x5410, R85 ;  /* 0x000054104f4f7816 */ /* 0x000fe20000000055 */
[----:B------:R-:W-:Y:S06]  /*2c30*/  BRA `(.L_x_1170) ;  /* 0x0000000400947947 */ /* 0x000fec0003800000 */
.L_x_1171:
[----:B------:R-:W-:Y:S01]  /*2c40*/  ISETP.GT.AND P0, PT, R95, RZ, PT ;  /* 0x000000ff5f00720c */ /* 0x000fe20003f04270 */
[----:B------:R-:W0:Y:S01]  /*2c50*/  @P2 LDC R84, c[0x0][0x40c] ;  /* 0x00010300ff542b82 */ /* 0x000e220000000800 */
[----:B------:R-:W-:Y:S01]  /*2c60*/  @P1 FFMA.FTZ R83, R3, R88, R131 ;  /* 0x0000005803531223 */ /* 0x000fe20000010083 */
[--C-:B------:R-:W-:Y:S02]  /*2c70*/  HADD2.F32 R81, -RZ, R64.reuse.H0_H0 ;  /* 0x20000040ff517230 */ /* 0x100fe40000004100 */
[----:B------:R-:W-:Y:S02]  /*2c80*/  HADD2.F32 R80, -RZ, R64.H1_H1 ;  /* 0x30000040ff507230 */ /* 0x000fe40000004100 */
[----:B------:R-:W-:Y:S01]  /*2c90*/  @P1 FADD.FTZ R83, R100, -R83 ;  /* 0x8000005364531221 */ /* 0x000fe20000010000 */
[--C-:B------:R-:W-:Y:S01]  /*2ca0*/  HADD2.F32 R137, -RZ, R65.reuse.H0_H0 ;  /* 0x20000041ff897230 */ /* 0x100fe20000004100 */
[----:B------:R-:W1:Y:S02]  /*2cb0*/  @P2 LDC R133, c[0x0][0x40c] ;  /* 0x00010300ff852b82 */ /* 0x000e640000000800 */
[----:B------:R-:W-:Y:S01]  /*2cc0*/  @P1 FFMA.FTZ R81, R94, R83, R81 ;  /* 0x000000535e511223 */ /* 0x000fe20000010051 */
[----:B------:R-:W-:-:S02]  /*2cd0*/  HADD2.F32 R86, -RZ, R65.H1_H1 ;  /* 0x30000041ff567230 */ /* 0x000fc40000004100 */
[-CC-:B------:R-:W-:Y:S01]  /*2ce0*/  @P0 FFMA.FTZ R82, R102, R88.reuse, R131.reuse ;  /* 0x0000005866520223 */ /* 0x180fe20000010083 */
[-CC-:B------:R-:W-:Y:S01]  /*2cf0*/  @P0 FFMA.FTZ R90, R106, R88.reuse, R131.reuse ;  /* 0x000000586a5a0223 */ /* 0x180fe20000010083 */
[-CC-:B------:R-:W-:Y:S01]  /*2d00*/  @P0 FFMA.FTZ R87, R107, R88.reuse, R131.reuse ;  /* 0x000000586b570223 */ /* 0x180fe20000010083 */
[-CC-:B------:R-:W-:Y:S01]  /*2d10*/  @P0 FFMA.FTZ R136, R110, R88.reuse, R131.reuse ;  /* 0x000000586e880223 */ /* 0x180fe20000010083 */
[----:B------:R-:W2:Y:S01]  /*2d20*/  @P2 LDC R134, c[0x0][0x40c] ;  /* 0x00010300ff862b82 */ /* 0x000ea20000000800 */
[----:B------:R-:W-:Y:S01]  /*2d30*/  @P0 FADD.FTZ R85, R101, -R82 ;  /* 0x8000005265550221 */ /* 0x000fe20000010000 */
[-CC-:B------:R-:W-:Y:S01]  /*2d40*/  @P0 FFMA.FTZ R83, R103, R88.reuse, R131.reuse ;  /* 0x0000005867530223 */ /* 0x180fe20000010083 */
[--C-:B------:R-:W-:Y:S02]  /*2d50*/  HADD2.F32 R82, -RZ, R66.reuse.H1_H1 ;  /* 0x30000042ff527230 */ /* 0x100fe40000004100 */
[-C--:B------:R-:W-:Y:S01]  /*2d60*/  @P0 FFMA.FTZ R138, R113, R88.reuse, R131 ;  /* 0x00000058718a0223 */ /* 0x080fe20000010083 */
[----:B------:R-:W-:Y:S01]  /*2d70*/  @P0 FFMA.FTZ R80, R94, R85, R80 ;  /* 0x000000555e500223 */ /* 0x000fe20000010050 */
[----:B------:R-:W-:Y:S01]  /*2d80*/  @P0 FADD.FTZ R85, R105, -R90 ;  /* 0x8000005a69550221 */ /* 0x000fe20000010000 */
[----:B------:R-:W-:Y:S01]  /*2d90*/  @P0 FADD.FTZ R90, R108, -R87 ;  /* 0x800000576c5a0221 */ /* 0x000fe20000010000 */
[----:B------:R-:W3:Y:S01]  /*2da0*/  @P2 LDC R141, c[0x0][0x40c] ;  /* 0x00010300ff8d2b82 */ /* 0x000ee20000000800 */
[----:B------:R-:W-:Y:S01]  /*2db0*/  @P0 FADD.FTZ R87, R109, -R136 ;  /* 0x800000886d570221 */ /* 0x000fe20000010000 */
[----:B------:R-:W-:Y:S01]  /*2dc0*/  @P0 FADD.FTZ R83, R104, -R83 ;  /* 0x8000005368530221 */ /* 0x000fe20000010000 */
[----:B------:R-:W-:Y:S01]  /*2dd0*/  @P0 FFMA.FTZ R143, R114, R88, R131 ;  /* 0x00000058728f0223 */ /* 0x000fe20000010083 */
[----:B------:R-:W-:-:S02]  /*2de0*/  HADD2.F32 R135, -RZ, R66.H0_H0 ;  /* 0x20000042ff877230 */ /* 0x000fc40000004100 */
[C---:B------:R-:W-:Y:S01]  /*2df0*/  @P0 FFMA.FTZ R82, R94.reuse, R87, R82 ;  /* 0x000000575e520223 */ /* 0x040fe20000010052 */
[C---:B------:R-:W-:Y:S01]  /*2e00*/  @P0 FFMA.FTZ R137, R94.reuse, R83, R137 ;  /* 0x000000535e890223 */ /* 0x040fe20000010089 */
[--C-:B------:R-:W-:Y:S01]  /*2e10*/  HADD2.F32 R87, -RZ, R67.reuse.H0_H0 ;  /* 0x20000043ff577230 */ /* 0x100fe20000004100 */
[----:B------:R-:W4:Y:S01]  /*2e20*/  @P2 LDC R140, c[0x0][0x40c] ;  /* 0x00010300ff8c2b82 */ /* 0x000f220000000800 */
[----:B------:R-:W-:Y:S01]  /*2e30*/  @P0 FFMA.FTZ R86, R94, R85, R86 ;  /* 0x000000555e560223 */ /* 0x000fe20000010056 */
[----:B------:R-:W-:Y:S02]  /*2e40*/  HADD2.F32 R83, -RZ, R67.H1_H1 ;  /* 0x30000043ff537230 */ /* 0x000fe40000004100 */
[----:B------:R-:W-:Y:S01]  /*2e50*/  @P0 FADD.FTZ R138, R111, -R138 ;  /* 0x8000008a6f8a0221 */ /* 0x000fe20000010000 */
[--C-:B------:R-:W-:Y:S02]  /*2e60*/  @P2 HADD2.F32 R139, -RZ, R60.reuse.H1_H1 ;  /* 0x3000003cff8b2230 */ /* 0x100fe40000004100 */
[----:B0-----:R-:W-:Y:S01]  /*2e70*/  @P2 FMUL.FTZ R85, R81, R84 ;  /* 0x0000005451552220 */ /* 0x001fe20000410000 */
[----:B------:R-:W-:Y:S01]  /*2e80*/  @P0 FADD.FTZ R148, R112, -R143 ;  /* 0x8000008f70940221 */ /* 0x000fe20000010000 */
[----:B-1----:R-:W-:Y:S01]  /*2e90*/  @P2 FMUL.FTZ R84, R80, R133 ;  /* 0x0000008550542220 */ /* 0x002fe20000410000 */
[----:B------:R-:W0:Y:S01]  /*2ea0*/  @P2 LDC R150, c[0x0][0x40c] ;  /* 0x00010300ff962b82 */ /* 0x000e220000000800 */
[C---:B------:R-:W-:Y:S01]  /*2eb0*/  @P0 FFMA.FTZ R135, R94.reuse, R90, R135 ;  /* 0x0000005a5e870223 */ /* 0x040fe20000010087 */
[----:B------:R-:W-:Y:S01]  /*2ec0*/  @P0 FFMA.FTZ R87, R94, R138, R87 ;  /* 0x0000008a5e570223 */ /* 0x000fe20000010057 */
[----:B------:R-:W-:-:S02]  /*2ed0*/  @P2 HADD2.F32 R90, -RZ, R60.H0_H0 ;  /* 0x2000003cff5a2230 */ /* 0x000fc40000004100 */
[----:B--2---:R-:W-:Y:S01]  /*2ee0*/  @P2 FMUL.FTZ R133, R137, R134 ;  /* 0x0000008689852220 */ /* 0x004fe20000410000 */
[----:B------:R-:W-:Y:S01]  /*2ef0*/  @P0 FFMA.FTZ R83, R94, R148, R83 ;  /* 0x000000945e530223 */ /* 0x000fe20000010053 */
[----:B------:R-:W-:Y:S01]  /*2f00*/  @P2 FMUL.FTZ R134, R139, R84 ;  /* 0x000000548b862220 */ /* 0x000fe20000410000 */
[----:B------:R-:W-:Y:S01]  /*2f10*/  @P2 HADD2.F32 R148, -RZ, R62.H0_H0 ;  /* 0x2000003eff942230 */ /* 0x000fe20000004100 */
[----:B------:R-:W1:Y:S01]  /*2f20*/  @P2 LDC R145, c[0x0][0x40c] ;  /* 0x00010300ff912b82 */ /* 0x000e620000000800 */
[----:B------:R-:W-:Y:S02]  /*2f30*/  @P2 HADD2.F32 R136, -RZ, R61.H0_H0 ;  /* 0x2000003dff882230 */ /* 0x000fe40000004100 */
[----:B---3--:R-:W-:Y:S01]  /*2f40*/  @P2 FMUL.FTZ R138, R86, R141 ;  /* 0x0000008d568a2220 */ /* 0x008fe20000410000 */
[----:B------:R-:W-:Y:S02]  /*2f50*/  @P2 HADD2.F32 R152, -RZ, R63.H0_H0 ;  /* 0x2000003fff982230 */ /* 0x000fe40000004100 */
[----:B------:R-:W-:Y:S01]  /*2f60*/  @P2 FMUL.FTZ R90, R90, R85 ;  /* 0x000000555a5a2220 */ /* 0x000fe20000410000 */
[----:B------:R-:W-:-:S02]  /*2f70*/  @P2 HADD2.F32 R143, -RZ, R61.H1_H1 ;  /* 0x3000003dff8f2230 */ /* 0x000fc40000004100 */
[----:B------:R-:W-:Y:S01]  /*2f80*/  @P2 FMUL.FTZ R136, R136, R133 ;  /* 0x0000008588882220 */ /* 0x000fe20000410000 */
[----:B------:R-:W-:Y:S01]  /*2f90*/  @P2 HADD2.F32 R147, -RZ, R62.H1_H1 ;  /* 0x3000003eff932230 */ /* 0x000fe20000004100 */
[----:B------:R-:W2:Y:S01]  /*2fa0*/  @P2 LDC R142, c[0x0][0x40c] ;  /* 0x00010300ff8e2b82 */ /* 0x000ea20000000800 */
[----:B----4-:R-:W-:Y:S01]  /*2fb0*/  @P2 FMUL.FTZ R139, R135, R140 ;  /* 0x0000008c878b2220 */ /* 0x010fe20000410000 */
[----:B------:R-:W-:Y:S01]  /*2fc0*/  @P2 HADD2.F32 R149, -RZ, R63.H1_H1 ;  /* 0x3000003fff952230 */ /* 0x000fe20000004100 */
[----:B------:R-:W-:Y:S01]  /*2fd0*/  F2FP.F16.F32.PACK_AB R80, R80, R81 ;  /* 0x000000515050723e */ /* 0x000fe200000000ff */
[----:B------:R-:W-:Y:S01]  /*2fe0*/  @P2 FMUL.FTZ R143, R143, R138 ;  /* 0x0000008a8f8f2220 */ /* 0x000fe20000410000 */
[----:B------:R-:W-:Y:S01]  /*2ff0*/  F2FP.F16.F32.PACK_AB R81, R86, R137 ;  /* 0x000000895651723e */ /* 0x000fe200000000ff */
[--C-:B-----5:R-:W-:Y:S01]  /*3000*/  @P2 HADD2.F32 R137, -RZ, R72.reuse.H0_H0 ;  /* 0x20000048ff892230 */ /* 0x120fe20000004100 */
[----:B------:R-:W-:Y:S01]  /*3010*/  @P2 F2FP.F16.F32.PACK_AB R90, RZ, R90 ;  /* 0x0000005aff5a223e */ /* 0x000fe200000000ff */
[----:B0-----:R-:W-:Y:S01]  /*3020*/  @P2 FMUL.FTZ R141, R87, R150 ;  /* 0x00000096578d2220 */ /* 0x001fe20000410000 */
[----:B------:R-:W-:Y:S01]  /*3030*/  @P2 HADD2.F32 R86, -RZ, R72.H1_H1 ;  /* 0x30000048ff562230 */ /* 0x000fe20000004100 */
[----:B------:R-:W-:Y:S01]  /*3040*/  @P2 F2FP.F16.F32.PACK_AB R136, RZ, R136 ;  /* 0x00000088ff88223e */ /* 0x000fe200000000ff */
[----:B------:R-:W-:Y:S01]  /*3050*/  @P2 FFMA.FTZ R16, R137, R85, R16 ;  /* 0x0000005589102223 */ /* 0x000fe20000010010 */
[----:B------:R-:W-:Y:S01]  /*3060*/  @P2 PRMT R76, R90, 0x7610, R76 ;  /* 0x000076105a4c2816 */ /* 0x000fe2000000004c */
[----:B------:R-:W-:-:S02]  /*3070*/  @P2 HADD2.F32 R85, -RZ, R74.H0_H0 ;  /* 0x2000004aff552230 */ /* 0x000fc40000004100 */
[----:B------:R-:W-:Y:S01]  /*3080*/  @P2 FFMA.FTZ R17, R86, R84, R17 ;  /* 0x0000005456112223 */ /* 0x000fe20000010011 */
[--C-:B------:R-:W-:Y:S02]  /*3090*/  @P2 HADD2.F32 R84, -RZ, R73.reuse.H1_H1 ;  /* 0x30000049ff542230 */ /* 0x100fe40000004100 */
[----:B-1----:R-:W-:Y:S01]  /*30a0*/  @P2 FMUL.FTZ R140, R82, R145 ;  /* 0x00000091528c2220 */ /* 0x002fe20000410000 */
[----:B------:R-:W-:Y:S01]  /*30b0*/  @P2 FMUL.FTZ R145, R148, R139 ;  /* 0x0000008b94912220 */ /* 0x000fe20000410000 */
[----:B------:R-:W-:Y:S01]  /*30c0*/  @P2 FMUL.FTZ R148, R152, R141 ;  /* 0x0000008d98942220 */ /* 0x000fe20000410000 */
[----:B------:R-:W-:Y:S01]  /*30d0*/  F2FP.F16.F32.PACK_AB R82, R82, R135 ;  /* 0x000000875252723e */ /* 0x000fe200000000ff */
[----:B------:R-:W-:Y:S01]  /*30e0*/  @P2 FMUL.FTZ R147, R147, R140 ;  /* 0x0000008c93932220 */ /* 0x000fe20000410000 */
[----:B------:R-:W-:Y:S01]  /*30f0*/  @P2 HADD2.F32 R135, -RZ, R73.H0_H0 ;  /* 0x20000049ff872230 */ /* 0x000fe20000004100 */
[----:B------:R-:W-:Y:S01]  /*3100*/  @P2 F2FP.F16.F32.PACK_AB R145, RZ, R145 ;  /* 0x00000091ff91223e */ /* 0x000fe200000000ff */
[----:B------:R-:W-:-:S02]  /*3110*/  @P2 HADD2.F32 R86, -RZ, R74.H1_H1 ;  /* 0x3000004aff562230 */ /* 0x000fc40000004100 */
[C---:B--2---:R-:W-:Y:S01]  /*3120*/  @P2 FMUL.FTZ R142, R83.reuse, R142 ;  /* 0x0000008e538e2220 */ /* 0x044fe20000410000 */
[----:B------:R-:W-:Y:S01]  /*3130*/  @P2 F2FP.F16.F32.PACK_AB R148, RZ, R148 ;  /* 0x00000094ff94223e */ /* 0x000fe200000000ff */
[--C-:B------:R-:W-:Y:S01]  /*3140*/  @P2 HADD2.F32 R90, -RZ, R75.reuse.H1_H1 ;  /* 0x3000004bff5a2230 */ /* 0x100fe20000004100 */
[----:B------:R-:W-:Y:S01]  /*3150*/  F2FP.F16.F32.PACK_AB R83, R83, R87 ;  /* 0x000000575353723e */ /* 0x000fe200000000ff */
[----:B------:R-:W-:Y:S01]  /*3160*/  @P2 FMUL.FTZ R149, R149, R142 ;  /* 0x0000008e95952220 */ /* 0x000fe20000410000 */
[----:B------:R-:W-:Y:S01]  /*3170*/  @P2 HADD2.F32 R87, -RZ, R75.H0_H0 ;  /* 0x2000004bff572230 */ /* 0x000fe20000004100 */
[----:B------:R-:W-:Y:S01]  /*3180*/  @P2 F2FP.F16.F32.PACK_AB R134, RZ, R134 ;  /* 0x00000086ff86223e */ /* 0x000fe200000000ff */
[----:B------:R-:W-:Y:S01]  /*3190*/  @P2 FFMA.FTZ R18, R135, R133, R18 ;  /* 0x0000008587122223 */ /* 0x000fe20000010012 */
[----:B------:R-:W-:Y:S01]  /*31a0*/  @P2 F2FP.F16.F32.PACK_AB R143, RZ, R143 ;  /* 0x0000008fff8f223e */ /* 0x000fe200000000ff */
[----:B------:R-:W-:Y:S01]  /*31b0*/  @P2 FFMA.FTZ R19, R84, R138, R19 ;  /* 0x0000008a54132223 */ /* 0x000fe20000010013 */
[----:B------:R-:W-:Y:S01]  /*31c0*/  @P2 F2FP.F16.F32.PACK_AB R147, RZ, R147 ;  /* 0x00000093ff93223e */ /* 0x000fe200000000ff */
[----:B------:R-:W-:Y:S01]  /*31d0*/  @P2 FFMA.FTZ R12, R85, R139, R12 ;  /* 0x0000008b550c2223 */ /* 0x000fe2000001000c */
[----:B------:R-:W-:Y:S01]  /*31e0*/  @P2 F2FP.F16.F32.PACK_AB R149, RZ, R149 ;  /* 0x00000095ff95223e */ /* 0x000fe200000000ff */
[----:B------:R-:W-:Y:S01]  /*31f0*/  @P2 FFMA.FTZ R13, R86, R140, R13 ;  /* 0x0000008c560d2223 */ /* 0x000fe2000001000d */
[----:B------:R-:W-:Y:S01]  /*3200*/  @P2 PRMT R77, R136, 0x7610, R77 ;  /* 0x00007610884d2816 */ /* 0x000fe2000000004d */
[----:B------:R-:W-:Y:S01]  /*3210*/  @P2 FFMA.FTZ R14, R87, R141, R14 ;  /* 0x0000008d570e2223 */ /* 0x000fe2000001000e */
[----:B------:R-:W-:Y:S01]  /*3220*/  @P2 PRMT R78, R145, 0x7610, R78 ;  /* 0x00007610914e2816 */ /* 0x000fe2000000004e */
[----:B------:R-:W-:Y:S01]  /*3230*/  @P2 FFMA.FTZ R15, R90, R142, R15 ;  /* 0x0000008e5a0f2223 */ /* 0x000fe2000001000f */
[----:B------:R-:W-:-:S02]  /*3240*/  @P2 PRMT R79, R148, 0x7610, R79 ;  /* 0x00007610944f2816 */ /* 0x000fc4000000004f */
[----:B------:R-:W-:Y:S02]  /*3250*/  @P2 PRMT R76, R76, 0x5410, R134 ;  /* 0x000054104c4c2816 */ /* 0x000fe40000000086 */
[----:B------:R-:W-:Y:S02]  /*3260*/  @P2 PRMT R77, R77, 0x5410, R143 ;  /* 0x000054104d4d2816 */ /* 0x000fe4000000008f */
[----:B------:R-:W-:Y:S02]  /*3270*/  @P2 PRMT R78, R78, 0x5410, R147 ;  /* 0x000054104e4e2816 */ /* 0x000fe40000000093 */
[----:B------:R-:W-:-:S07]  /*3280*/  @P2 PRMT R79, R79, 0x5410, R149 ;  /* 0x000054104f4f2816 */ /* 0x000fce0000000095 */
.L_x_1170:
[----:B------:R-:W-:Y:S05]  /*3290*/  BSYNC.RECONVERGENT B2 ;  /* 0x0000000000027941 */ /* 0x000fea0003800200 */
.L_x_1153:
        /* <DEDUP_REMOVED lines=10> */
.L_x_1150:
[----:B------:R-:W-:Y:S05]  /*3340*/  BSYNC.RECONVERGENT B1 ;  /* 0x0000000000017941 */ /* 0x000fea0003800200 */
.L_x_1149:
[----:B------:R-:W-:Y:S01]  /*3350*/  ISETP.GE.U32.AND P0, PT, R92, 0x40, PT ;  /* 0x000000405c00780c */ /* 0x000fe20003f06070 */
[----:B------:R-:W-:-:S12]  /*3360*/  BSSY.RECONVERGENT B1, `(.L_x_1172) ;  /* 0x00001bf000017945 */ /* 0x000fd80003800200 */
[----:B------:R-:W-:Y:S05]  /*3370*/  @!P0 BRA `(.L_x_1173) ;  /* 0x0000001800f48947 */ /* 0x000fea0003800000 */
[----:B------:R-:W-:Y:S04]  /*3380*/  BSSY.RECONVERGENT B2, `(.L_x_1174) ;  /* 0x0000005000027945 */ /* 0x000fe80003800200 */
[----:B------:R-:W-:Y:S05]  /*3390*/  @!P2 BRA `(.L_x_1175) ;  /* 0x00000000000ca947 */ /* 0x000fea0003800000 */
[----:B-----5:R-:W1:Y:S02]  /*33a0*/  LDC.64 R72, c[0x0][0x390] ;  /* 0x0000e400ff487b82 */ /* 0x020e640000000a00 */
[----:B-1----:R-:W-:-:S06]  /*33b0*/  IMAD.WIDE.U32 R72, R89, 0x10, R72 ;  /* 0x0000001059487825 */ /* 0x002fcc00078e0048 */
[----:B------:R-:W5:Y:S02]  /*33c0*/  LDG.E.128 R72, desc[UR6][R72.64] ;  /* 0x0000000648487981 */ /* 0x000f64000c1e1d00 */
.L_x_1175:
[----:B------:R-:W-:Y:S05]  /*33d0*/  BSYNC.RECONVERGENT B2 ;  /* 0x0000000000027941 */ /* 0x000fea0003800200 */
.L_x_1174:
        /* <DEDUP_REMOVED lines=14> */
[----:B------:R-:W0:Y:S01]  /*34c0*/  @P2 LDC R142, c[0x0][0x40c] ;  /* 0x00010300ff8e2b82 */ /* 0x000e220000000800 */
[----:B------:R-:W-:-:S02]  /*34d0*/  @P2 HADD2.F32 R135, -RZ, R52.H1_H1 ;  /* 0x30000034ff872230 */ /* 0x000fc40000004100 */
[----:B------:R-:W-:Y:S02]  /*34e0*/  @P2 HADD2.F32 R143, -RZ, R54.H1_H1 ;  /* 0x30000036ff8f2230 */ /* 0x000fe40000004100 */
[-CC-:B------:R-:W-:Y:S01]  /*34f0*/  @P1 FFMA.FTZ R83, R115, R88.reuse, R131.reuse ;  /* 0x0000005873531223 */ /* 0x180fe20000010083 */
        /* <DEDUP_REMOVED lines=8> */
[----:B------:R-:W2:Y:S01]  /*3580*/  @P2 LDC R88, c[0x0][0x40c] ;  /* 0x00010300ff582b82 */ /* 0x000ea20000000800 */
[----:B------:R-:W-:Y:S01]  /*3590*/  @P1 FADD.FTZ R80, R117, -R80 ;  /* 0x8000005075501221 */ /* 0x000fe20000010000 */
[----:B------:R-:W-:Y:S01]  /*35a0*/  @P1 FADD.FTZ R95, R120, -R95 ;  /* 0x8000005f785f1221 */ /* 0x000fe20000010000 */
[----:B------:R-:W-:Y:S01]  /*35b0*/  @P1 FFMA.FTZ R81, R94, R83, R81 ;  /* 0x000000535e511223 */ /* 0x000fe20000010051 */
[----:B------:R-:W-:Y:S01]  /*35c0*/  @P1 FADD.FTZ R86, R124, -R133 ;  /* 0x800000857c561221 */ /* 0x000fe20000010000 */
[----:B------:R-:W-:Y:S01]  /*35d0*/  @P1 FFMA.FTZ R87, R94, R80, R87 ;  /* 0x000000505e571223 */ /* 0x000fe20000010057 */
[----:B------:R-:W-:-:S02]  /*35e0*/  @P2 HADD2.F32 R80, -RZ, R52.H0_H0 ;  /* 0x20000034ff502230 */ /* 0x000fc40000004100 */
[----:B------:R-:W-:Y:S01]  /*35f0*/  @P1 FADD.FTZ R84, R121, -R84 ;  /* 0x8000005479541221 */ /* 0x000fe20000010000 */
[----:B------:R-:W3:Y:S01]  /*3600*/  @P2 LDC R140, c[0x0][0x40c] ;  /* 0x00010300ff8c2b82 */ /* 0x000ee20000000800 */
[C---:B------:R-:W-:Y:S01]  /*3610*/  @P1 FFMA.FTZ R82, R94.reuse, R95, R82 ;  /* 0x0000005f5e521223 */ /* 0x040fe20000010052 */
[--C-:B------:R-:W-:Y:S02]  /*3620*/  HADD2.F32 R95, -RZ, R71.reuse.H1_H1 ;  /* 0x30000047ff5f7230 */ /* 0x100fe40000004100 */
[----:B------:R-:W-:Y:S01]  /*3630*/  @P1 FFMA.FTZ R85, R94, R84, R85 ;  /* 0x000000545e551223 */ /* 0x000fe20000010055 */
[----:B------:R-:W-:Y:S02]  /*3640*/  HADD2.F32 R84, -RZ, R71.H0_H0 ;  /* 0x20000047ff547230 */ /* 0x000fe40000004100 */
[----:B------:R-:W-:Y:S01]  /*3650*/  @P1 FADD.FTZ R137, R127, -R134 ;  /* 0x800000867f891221 */ /* 0x000fe20000010000 */
[--C-:B------:R-:W-:Y:S02]  /*3660*/  HADD2.F32 R83, -RZ, R70.reuse.H0_H0 ;  /* 0x20000046ff537230 */ /* 0x100fe40000004100 */
[----:B------:R-:W-:Y:S01]  /*3670*/  @P1 FADD.FTZ R90, R125, -R90 ;  /* 0x8000005a7d5a1221 */ /* 0x000fe20000010000 */
[----:B------:R-:W4:Y:S01]  /*3680*/  @P2 LDC R136, c[0x0][0x40c] ;  /* 0x00010300ff882b82 */ /* 0x000f220000000800 */
[----:B------:R-:W-:-:S02]  /*3690*/  HADD2.F32 R131, -RZ, R70.H1_H1 ;  /* 0x30000046ff837230 */ /* 0x000fc40000004100 */
[C---:B------:R-:W-:Y:S01]  /*36a0*/  @P1 FFMA.FTZ R84, R94.reuse, R137, R84 ;  /* 0x000000895e541223 */ /* 0x040fe20000010054 */
[----:B------:R-:W-:Y:S01]  /*36b0*/  @P1 FFMA.FTZ R83, R94, R86, R83 ;  /* 0x000000565e531223 */ /* 0x000fe20000010053 */
[----:B-1----:R-:W-:Y:S01]  /*36c0*/  @P2 FMUL.FTZ R137, R82, R141 ;  /* 0x0000008d52892220 */ /* 0x002fe20000410000 */
[----:B------:R-:W-:Y:S02]  /*36d0*/  @P2 HADD2.F32 R138, -RZ, R55.H0_H0 ;  /* 0x20000037ff8a2230 */ /* 0x000fe40000004100 */
[----:B------:R-:W-:Y:S01]  /*36e0*/  @P1 FFMA.FTZ R131, R94, R90, R131 ;  /* 0x0000005a5e831223 */ /* 0x000fe20000010083 */
[----:B------:R-:W-:Y:S01]  /*36f0*/  @P2 HADD2.F32 R90, -RZ, R54.H0_H0 ;  /* 0x20000036ff5a2230 */ /* 0x000fe20000004100 */
[----:B------:R-:W1:Y:S01]  /*3700*/  @P2 LDC R144, c[0x0][0x40c] ;  /* 0x00010300ff902b82 */ /* 0x000e620000000800 */
[----:B--2---:R-:W-:Y:S01]  /*3710*/  @P2 FMUL.FTZ R133, R81, R88 ;  /* 0x0000005851852220 */ /* 0x004fe20000410000 */
[----:B------:R-:W-:Y:S01]  /*3720*/  @P1 FADD.FTZ R88, R130, -R139 ;  /* 0x8000008b82581221 */ /* 0x000fe20000010000 */
[----:B0-----:R-:W-:Y:S01]  /*3730*/  @P2 FMUL.FTZ R141, R83, R142 ;  /* 0x0000008e538d2220 */ /* 0x001fe20000410000 */
[----:B------:R-:W-:-:S02]  /*3740*/  @P2 HADD2.F32 R139, -RZ, R53.H1_H1 ;  /* 0x30000035ff8b2230 */ /* 0x000fc40000004100 */
[----:B------:R-:W-:Y:S01]  /*3750*/  @P2 FMUL.FTZ R80, R133, R80 ;  /* 0x0000005085502220 */ /* 0x000fe20000410000 */
[----:B------:R-:W-:Y:S01]  /*3760*/  @P1 FFMA.FTZ R95, R94, R88, R95 ;  /* 0x000000585e5f1223 */ /* 0x000fe2000001005f */
[----:B------:R-:W-:Y:S01]  /*3770*/  @P2 FMUL.FTZ R134, R141, R90 ;  /* 0x0000005a8d862220 */ /* 0x000fe20000410000 */
[----:B------:R-:W0:Y:S01]  /*3780*/  @P2 LDC R145, c[0x0][0x40c] ;  /* 0x00010300ff912b82 */ /* 0x000e220000000800 */
[----:B---3--:R-:W-:Y:S01]  /*3790*/  @P2 FMUL.FTZ R94, R85, R140 ;  /* 0x0000008c555e2220 */ /* 0x008fe20000410000 */
[----:B------:R-:W-:Y:S01]  /*37a0*/  @P2 F2FP.F16.F32.PACK_AB R88, RZ, R80 ;  /* 0x00000050ff58223e */ /* 0x000fe200000000ff */
[----:B------:R-:W-:Y:S01]  /*37b0*/  @P2 HADD2.F32 R80, -RZ, R53.H0_H0 ;  /* 0x20000035ff502230 */ /* 0x000fe20000004100 */
[----:B------:R-:W-:Y:S01]  /*37c0*/  @P2 F2FP.F16.F32.PACK_AB R134, RZ, R134 ;  /* 0x00000086ff86223e */ /* 0x000fe200000000ff */
[--C-:B-----5:R-:W-:Y:S02]  /*37d0*/  @P2 HADD2.F32 R140, -RZ, R72.reuse.H1_H1 ;  /* 0x30000048ff8c2230 */ /* 0x120fe40000004100 */
[----:B------:R-:W-:Y:S01]  /*37e0*/  @P2 FMUL.FTZ R139, R94, R139 ;  /* 0x0000008b5e8b2220 */ /* 0x000fe20000410000 */
[----:B------:R-:W-:-:S02]  /*37f0*/  @P2 HADD2.F32 R147, -RZ, R72.H0_H0 ;  /* 0x20000048ff932230 */ /* 0x000fc40000004100 */
[----:B------:R-:W-:Y:S01]  /*3800*/  @P2 FMUL.FTZ R80, R137, R80 ;  /* 0x0000005089502220 */ /* 0x000fe20000410000 */
[C---:B----4-:R-:W-:Y:S01]  /*3810*/  @P2 FMUL.FTZ R86, R87.reuse, R136 ;  /* 0x0000008857562220 */ /* 0x050fe20000410000 */
[----:B------:R-:W-:Y:S02]  /*3820*/  @P2 PRMT R76, R88, 0x7610, R76 ;  /* 0x00007610584c2816 */ /* 0x000fe4000000004c */
[----:B------:R-:W-:Y:S01]  /*3830*/  @P2 F2FP.F16.F32.PACK_AB R139, RZ, R139 ;  /* 0x0000008bff8b223e */ /* 0x000fe200000000ff */
[----:B------:R-:W-:Y:S01]  /*3840*/  @P2 FMUL.FTZ R135, R86, R135 ;  /* 0x0000008756872220 */ /* 0x000fe20000410000 */
[----:B------:R-:W-:Y:S01]  /*3850*/  @P2 F2FP.F16.F32.PACK_AB R90, RZ, R80 ;  /* 0x00000050ff5a223e */ /* 0x000fe200000000ff */
[----:B------:R-:W-:Y:S01]  /*3860*/  @P2 FFMA.FTZ R9, R140, R86, R9 ;  /* 0x000000568c092223 */ /* 0x000fe20000010009 */
[----:B------:R-:W-:Y:S01]  /*3870*/  F2FP.F16.F32.PACK_AB R80, R87, R81 ;  /* 0x000000515750723e */ /* 0x000fe200000000ff */
[----:B-1----:R-:W-:Y:S01]  /*3880*/  @P2 FMUL.FTZ R136, R131, R144 ;  /* 0x0000009083882220 */ /* 0x002fe20000410000 */
[----:B------:R-:W-:Y:S01]  /*3890*/  F2FP.F16.F32.PACK_AB R81, R85, R82 ;  /* 0x000000525551723e */ /* 0x000fe200000000ff */
[--C-:B------:R-:W-:Y:S01]  /*38a0*/  @P2 HADD2.F32 R86, -RZ, R73.reuse.H1_H1 ;  /* 0x30000049ff562230 */ /* 0x100fe20000004100 */
[----:B------:R-:W-:Y:S01]  /*38b0*/  F2FP.F16.F32.PACK_AB R82, R131, R83 ;  /* 0x000000538352723e */ /* 0x000fe200000000ff */
[----:B------:R-:W-:-:S02]  /*38c0*/  @P2 HADD2.F32 R83, -RZ, R73.H0_H0 ;  /* 0x20000049ff532230 */ /* 0x000fc40000004100 */
[----:B------:R-:W-:Y:S01]  /*38d0*/  @P2 FMUL.FTZ R143, R136, R143 ;  /* 0x0000008f888f2220 */ /* 0x000fe20000410000 */
[----:B------:R-:W-:Y:S02]  /*38e0*/  @P2 HADD2.F32 R85, -RZ, R75.H0_H0 ;  /* 0x2000004bff552230 */ /* 0x000fe40000004100 */
[----:B0-----:R-:W-:Y:S01]  /*38f0*/  @P2 FMUL.FTZ R145, R84, R145 ;  /* 0x0000009154912220 */ /* 0x001fe20000410000 */
[----:B------:R-:W-:Y:S01]  /*3900*/  @P2 FFMA.FTZ R11, R86, R94, R11 ;  /* 0x0000005e560b2223 */ /* 0x000fe2000001000b */
[----:B------:R-:W-:Y:S01]  /*3910*/  @P2 FFMA.FTZ R10, R83, R137, R10 ;  /* 0x00000089530a2223 */ /* 0x000fe2000001000a */
[--C-:B------:R-:W-:Y:S02]  /*3920*/  @P2 HADD2.F32 R83, -RZ, R74.reuse.H0_H0 ;  /* 0x2000004aff532230 */ /* 0x100fe40000004100 */
[----:B------:R-:W-:Y:S01]  /*3930*/  @P2 FMUL.FTZ R138, R145, R138 ;  /* 0x0000008a918a2220 */ /* 0x000fe20000410000 */
[----:B------:R-:W-:Y:S01]  /*3940*/  @P2 HADD2.F32 R86, -RZ, R74.H1_H1 ;  /* 0x3000004aff562230 */ /* 0x000fe20000004100 */
        /* <DEDUP_REMOVED lines=8> */
[----:B------:R-:W-:-:S02]  /*39d0*/  @P2 PRMT R78, R134, 0x7610, R78 ;  /* 0x00007610864e2816 */ /* 0x000fc4000000004e */
[----:B------:R-:W-:Y:S02]  /*39e0*/  @P2 PRMT R76, R76, 0x5410, R135 ;  /* 0x000054104c4c2816 */ /* 0x000fe40000000087 */
        /* <DEDUP_REMOVED lines=8> */
[----:B------:R-:W-:Y:S02]  /*3a70*/  FMUL.FTZ R85, R84, R85 ;  /* 0x0000005554557220 */ /* 0x000fe40000410000 */
[----:B------:R-:W-:-:S03]  /*3a80*/  FFMA.FTZ R7, R86, R84, R7 ;  /* 0x0000005456077223 */ /* 0x000fc60000010007 */
[----:B------:R-:W-:-:S04]  /*3a90*/  F2FP.F16.F32.PACK_AB R85, RZ, R85 ;  /* 0x00000055ff55723e */ /* 0x000fc800000000ff */
[----:B------:R-:W-:Y:S01]  /*3aa0*/  PRMT R79, R79, 0x5410, R85 ;  /* 0x000054104f4f7816 */ /* 0x000fe20000000055 */
[----:B------:R-:W-:Y:S06]  /*3ab0*/  BRA `(.L_x_1179) ;  /* 0x0000001400087947 */ /* 0x000fec0003800000 */
.L_x_1178:
[----:B------:R-:W-:Y:S01]  /*3ac0*/  ISETP.GT.AND P1, PT, R95, RZ, PT ;  /* 0x000000ff5f00720c */ /* 0x000fe20003f24270 */
[----:B0-----:R-:W0:Y:S01]  /*3ad0*/  @P2 LDC R84, c[0x0][0x40c] ;  /* 0x00010300ff542b82 */ /* 0x001e220000000800 */
        /* <DEDUP_REMOVED lines=31> */
[----:B------:R-:W-:Y:S01]  /*3cd0*/  @P1 FADD.FTZ R138, R125, -R138 ;  /* 0x8000008a7d8a1221 */ /* 0x000fe20000010000 */
[----:B------:R-:W-:Y:S01]  /*3ce0*/  @P2 FMUL.FTZ R87, R87, R84 ;  /* 0x0000005457572220 */ /* 0x000fe20000410000 */
[----:B------:R-:W-:Y:S01]  /*3cf0*/  @P2 PRMT R76, R86, 0x7610, R76 ;  /* 0x00007610564c2816 */ /* 0x000fe2000000004c */
[--C-:B------:R-:W-:Y:S02]  /*3d00*/  @P2 HADD2.F32 R86, -RZ, R53.reuse.H0_H0 ;  /* 0x20000035ff562230 */ /* 0x100fe40000004100 */
[----:B------:R-:W-:Y:S01]  /*3d10*/  @P1 FFMA.FTZ R142, R129, R88, R131 ;  /* 0x00000058818e1223 */ /* 0x000fe20000010083 */
[----:B------:R-:W-:Y:S01]  /*3d20*/  @P1 FFMA.FTZ R135, R94, R141, R135 ;  /* 0x0000008d5e871223 */ /* 0x000fe20000010087 */
[----:B------:R-:W-:Y:S01]  /*3d30*/  @P2 F2FP.F16.F32.PACK_AB R87, RZ, R87 ;  /* 0x00000057ff57223e */ /* 0x000fe200000000ff */
[----:B------:R-:W2:Y:S01]  /*3d40*/  @P2 LDC R136, c[0x0][0x40c] ;  /* 0x00010300ff882b82 */ /* 0x000ea20000000800 */
[----:B------:R-:W-:-:S02]  /*3d50*/  @P2 HADD2.F32 R141, -RZ, R53.H1_H1 ;  /* 0x30000035ff8d2230 */ /* 0x000fc40000004100 */
[----:B------:R-:W-:Y:S01]  /*3d60*/  @P1 FFMA.FTZ R137, R94, R138, R137 ;  /* 0x0000008a5e891223 */ /* 0x000fe20000010089 */
[----:B------:R-:W-:Y:S01]  /*3d70*/  @P1 FADD.FTZ R142, R127, -R142 ;  /* 0x8000008e7f8e1221 */ /* 0x000fe20000010000 */
[----:B------:R-:W-:Y:S01]  /*3d80*/  @P2 PRMT R76, R76, 0x5410, R87 ;  /* 0x000054104c4c2816 */ /* 0x000fe20000000057 */
[----:B------:R-:W-:Y:S02]  /*3d90*/  @P2 HADD2.F32 R138, -RZ, R55.H0_H0 ;  /* 0x20000037ff8a2230 */ /* 0x000fe40000004100 */
[----:B------:R-:W-:Y:S01]  /*3da0*/  @P1 FFMA.FTZ R139, R94, R142, R139 ;  /* 0x0000008e5e8b1223 */ /* 0x000fe2000001008b */
[----:B------:R-:W3:Y:S01]  /*3db0*/  @P2 LDC R140, c[0x0][0x40c] ;  /* 0x00010300ff8c2b82 */ /* 0x000ee20000000800 */
[----:B0-----:R-:W-:-:S04]  /*3dc0*/  @P2 FMUL.FTZ R95, R95, R134 ;  /* 0x000000865f5f2220 */ /* 0x001fc80000410000 */
[----:B------:R-:W-:-:S03]  /*3dd0*/  @P2 FMUL.FTZ R86, R86, R95 ;  /* 0x0000005f56562220 */ /* 0x000fc60000410000 */
[----:B------:R-:W0:Y:S01]  /*3de0*/  @P2 LDC R144, c[0x0][0x40c] ;  /* 0x00010300ff902b82 */ /* 0x000e220000000800 */
[----:B-1----:R-:W-:Y:S01]  /*3df0*/  @P2 FMUL.FTZ R90, R133, R90 ;  /* 0x0000005a855a2220 */ /* 0x002fe20000410000 */
[----:B------:R-:W-:-:S03]  /*3e00*/  @P2 F2FP.F16.F32.PACK_AB R86, RZ, R86 ;  /* 0x00000056ff56223e */ /* 0x000fc600000000ff */
[----:B------:R-:W-:Y:S01]  /*3e10*/  @P2 FMUL.FTZ R87, R141, R90 ;  /* 0x0000005a8d572220 */ /* 0x000fe20000410000 */
[----:B------:R-:W-:Y:S01]  /*3e20*/  @P2 PRMT R77, R86, 0x7610, R77 ;  /* 0x00007610564d2816 */ /* 0x000fe2000000004d */
[----:B-----5:R-:W-:Y:S02]  /*3e30*/  @P2 HADD2.F32 R141, -RZ, R73.H0_H0 ;  /* 0x20000049ff8d2230 */ /* 0x020fe40000004100 */
[----:B--2---:R-:W-:Y:S01]  /*3e40*/  @P2 FMUL.FTZ R135, R135, R136 ;  /* 0x0000008887872220 */ /* 0x004fe20000410000 */
[----:B------:R-:W-:Y:S01]  /*3e50*/  @P2 HADD2.F32 R136, -RZ, R54.H0_H0 ;  /* 0x20000036ff882230 */ /* 0x000fe20000004100 */
[----:B------:R-:W-:Y:S01]  /*3e60*/  @P2 F2FP.F16.F32.PACK_AB R87, RZ, R87 ;  /* 0x00000057ff57223e */ /* 0x000fe200000000ff */
[----:B------:R-:W-:Y:S01]  /*3e70*/  @P2 FFMA.FTZ R10, R141, R95, R10 ;  /* 0x0000005f8d0a2223 */ /* 0x000fe2000001000a */
[----:B------:R-:W-:Y:S02]  /*3e80*/  @P2 HADD2.F32 R95, -RZ, R75.H0_H0 ;  /* 0x2000004bff5f2230 */ /* 0x000fe40000004100 */
[----:B------:R-:W-:Y:S01]  /*3e90*/  @P2 FMUL.FTZ R133, R136, R135 ;  /* 0x0000008788852220 */ /* 0x000fe20000410000 */
[----:B------:R-:W-:-:S02]  /*3ea0*/  @P2 HADD2.F32 R136, -RZ, R72.H1_H1 ;  /* 0x30000048ff882230 */ /* 0x000fc40000004100 */
[----:B---3--:R-:W-:Y:S01]  /*3eb0*/  @P2 FMUL.FTZ R134, R137, R140 ;  /* 0x0000008c89862220 */ /* 0x008fe20000410000 */
[----:B------:R-:W-:Y:S01]  /*3ec0*/  @P2 HADD2.F32 R137, -RZ, R54.H1_H1 ;  /* 0x30000036ff892230 */ /* 0x000fe20000004100 */
[----:B------:R-:W-:Y:S02]  /*3ed0*/  @P2 PRMT R77, R77, 0x5410, R87 ;  /* 0x000054104d4d2816 */ /* 0x000fe40000000057 */
[----:B------:R-:W-:Y:S01]  /*3ee0*/  @P2 F2FP.F16.F32.PACK_AB R133, RZ, R133 ;  /* 0x00000085ff85223e */ /* 0x000fe200000000ff */
[----:B------:R-:W-:Y:S01]  /*3ef0*/  @P2 FFMA.FTZ R9, R136, R84, R9 ;  /* 0x0000005488092223 */ /* 0x000fe20000010009 */
[----:B------:R-:W-:Y:S01]  /*3f00*/  @P2 FMUL.FTZ R86, R137, R134 ;  /* 0x0000008689562220 */ /* 0x000fe20000410000 */
[----:B------:R-:W-:Y:S02]  /*3f10*/  @P2 HADD2.F32 R137, -RZ, R72.H0_H0 ;  /* 0x20000048ff892230 */ /* 0x000fe40000004100 */
[----:B0-----:R-:W-:Y:S01]  /*3f20*/  @P2 FMUL.FTZ R139, R139, R144 ;  /* 0x000000908b8b2220 */ /* 0x001fe20000410000 */
[----:B------:R-:W-:Y:S01]  /*3f30*/  @P2 HADD2.F32 R84, -RZ, R73.H1_H1 ;  /* 0x30000049ff542230 */ /* 0x000fe20000004100 */
[----:B------:R-:W-:Y:S01]  /*3f40*/  @P2 PRMT R78, R133, 0x7610, R78 ;  /* 0x00007610854e2816 */ /* 0x000fe2000000004e */
[----:B------:R-:W-:-:S02]  /*3f50*/  @P2 HADD2.F32 R136, -RZ, R74.H1_H1 ;  /* 0x3000004aff882230 */ /* 0x000fc40000004100 */
[----:B------:R-:W-:Y:S01]  /*3f60*/  @P2 FMUL.FTZ R87, R138, R139 ;  /* 0x0000008b8a572220 */ /* 0x000fe20000410000 */
[----:B------:R-:W-:Y:S01]  /*3f70*/  @P2 FFMA.FTZ R8, R137, R85, R8 ;  /* 0x0000005589082223 */ /* 0x000fe20000010008 */
[----:B------:R-:W-:Y:S01]  /*3f80*/  @P2 HADD2.F32 R85, -RZ, R74.H0_H0 ;  /* 0x2000004aff552230 */ /* 0x000fe20000004100 */
[----:B------:R-:W-:Y:S01]  /*3f90*/  @P2 F2FP.F16.F32.PACK_AB R86, RZ, R86 ;  /* 0x00000056ff56223e */ /* 0x000fe200000000ff */
[----:B------:R-:W-:Y:S01]  /*3fa0*/  @P2 FFMA.FTZ R11, R84, R90, R11 ;  /* 0x0000005a540b2223 */ /* 0x000fe2000001000b */
[----:B------:R-:W-:Y:S01]  /*3fb0*/  @P2 F2FP.F16.F32.PACK_AB R87, RZ, R87 ;  /* 0x00000057ff57223e */ /* 0x000fe200000000ff */
[----:B------:R-:W-:Y:S01]  /*3fc0*/  @P2 FFMA.FTZ R5, R136, R134, R5 ;  /* 0x0000008688052223 */ /* 0x000fe20000010005 */
[----:B------:R-:W-:Y:S01]  /*3fd0*/  @P2 FFMA.FTZ R4, R85, R135, R4 ;  /* 0x0000008755042223 */ /* 0x000fe20000010004 */
[----:B------:R-:W-:Y:S01]  /*3fe0*/  @P2 FFMA.FTZ R6, R95, R139, R6 ;  /* 0x0000008b5f062223 */ /* 0x000fe20000010006 */
[----:B------:R-:W-:Y:S02]  /*3ff0*/  @P2 PRMT R78, R78, 0x5410, R86 ;  /* 0x000054104e4e2816 */ /* 0x000fe40000000056 */
[----:B------:R-:W-:Y:S01]  /*4000*/  @P2 PRMT R79, R87, 0x7610, R79 ;  /* 0x00007610574f2816 */ /* 0x000fe2000000004f */
[----:B------:R-:W-:Y:S06]  /*4010*/  @!P2 BRA `(.L_x_1179) ;  /* 0x0000000c00b0a947 */ /* 0x000fec0003800000 */
[----:B------:R-:W-:Y:S01]  /*4020*/  @P1 FFMA.FTZ R131, R132, R88, R131 ;  /* 0x0000005884831223 */ /* 0x000fe20000010083 */
[----:B------:R-:W-:Y:S02]  /*4030*/  HADD2.F32 R85, -RZ, R71.H1_H1 ;  /* 0x30000047ff557230 */ /* 0x000fe40000004100 */
[----:B------:R-:W-:Y:S02]  /*4040*/  HADD2.F32 R87, -RZ, R55.H1_H1 ;  /* 0x30000037ff577230 */ /* 0x000fe40000004100 */
[----:B------:R-:W-:Y:S01]  /*4050*/  @P1 FADD.FTZ R131, R130, -R131 ;  /* 0x8000008382831221 */ /* 0x000fe20000010000 */
[----:B------:R-:W-:-:S03]  /*4060*/  HADD2.F32 R86, -RZ, R75.H1_H1 ;  /* 0x3000004bff567230 */ /* 0x000fc60000004100 */
[----:B------:R-:W-:-:S04]  /*4070*/  @P1 FFMA.FTZ R85, R94, R131, R85 ;  /* 0x000000835e551223 */ /* 0x000fc80000010055 */
[----:B------:R-:W-:-:S04]  /*4080*/  FMUL.FTZ R84, R85, UR14 ;  /* 0x0000000e55547c20 */ /* 0x000fc80008410000 */
[-C--:B------:R-:W-:Y:S01]  /*4090*/  FMUL.FTZ R85, R87, R84.reuse ;  /* 0x0000005457557220 */ /* 0x080fe20000410000 */
[----:B------:R-:W-:-:S04]  /*40a0*/  FFMA.FTZ R7, R86, R84, R7 ;  /* 0x0000005456077223 */ /* 0x000fc80000010007 */
[----:B------:R-:W-:-:S04]  /*40b0*/  F2FP.F16.F32.PACK_AB R85, RZ, R85 ;  /* 0x00000055ff55723e */ /* 0x000fc800000000ff */
[----:B------:R-:W-:Y:S01]  /*40c0*/  PRMT R79, R79, 0x5410, R85 ;  /* 0x000054104f4f7816 */ /* 0x000fe20000000055 */
[----:B------:R-:W-:Y:S06]  /*40d0*/  BRA `(.L_x_1179) ;  /* 0x0000000c00807947 */ /* 0x000fec0003800000 */
.L_x_1177:
        /* <DEDUP_REMOVED lines=16> */
[C---:B------:R-:W-:Y:S01]  /*41e0*/  FMUL.FTZ R80, R94.reuse, R81 ;  /* 0x000000515e507220 */ /* 0x040fe20000410000 */
[----:B------:R-:W-:Y:S01]  /*41f0*/  FMUL.FTZ R81, R94, R85 ;  /* 0x000000555e517220 */ /* 0x000fe20000410000 */
[----:B------:R-:W-:Y:S01]  /*4200*/  ISETP.GT.AND P1, PT, R95, RZ, PT ;  /* 0x000000ff5f00720c */ /* 0x000fe20003f24270 */
[----:B------:R-:W-:Y:S01]  /*4210*/  FADD.FTZ R131, R120, -R133 ;  /* 0x8000008578837221 */ /* 0x000fe20000010000 */
[----:B------:R-:W2:Y:S01]  /*4220*/  @P2 LDC R90, c[0x0][0x40c] ;  /* 0x00010300ff5a2b82 */ /* 0x000ea20000000800 */
[----:B------:R-:W-:Y:S01]  /*4230*/  FADD.FTZ R133, R121, -R134 ;  /* 0x8000008679857221 */ /* 0x000fe20000010000 */
[----:B------:R-:W-:Y:S01]  /*4240*/  FSEL R81, R81, RZ, P1 ;  /* 0x000000ff51517208 */ /* 0x000fe20000800000 */
[----:B------:R-:W-:-:S02]  /*4250*/  @P2 HADD2.F32 R135, -RZ, R52.H1_H1 ;  /* 0x30000034ff872230 */ /* 0x000fc40000004100 */
[----:B------:R-:W-:Y:S01]  /*4260*/  FADD.FTZ R141, R127, -R138 ;  /* 0x8000008a7f8d7221 */ /* 0x000fe20000010000 */
[----:B------:R-:W-:Y:S01]  /*4270*/  FADD.FTZ R139, R125, -R136 ;  /* 0x800000887d8b7221 */ /* 0x000fe20000010000 */
[----:B------:R-:W-:Y:S01]  /*4280*/  FMUL.FTZ R133, R94, R133 ;  /* 0x000000855e857220 */ /* 0x000fe20000410000 */
[----:B------:R-:W-:Y:S01]  /*4290*/  FADD.FTZ R137, R124, -R137 ;  /* 0x800000897c897221 */ /* 0x000fe20000010000 */
[----:B------:R-:W3:Y:S01]  /*42a0*/  @P2 LDC R88, c[0x0][0x40c] ;  /* 0x00010300ff582b82 */ /* 0x000ee20000000800 */
[----:B0-----:R-:W-:Y:S01]  /*42b0*/  @P2 FMUL.FTZ R84, R81, R84 ;  /* 0x0000005451542220 */ /* 0x001fe20000410000 */
[C---:B------:R-:W-:Y:S01]  /*42c0*/  FMUL.FTZ R131, R94.reuse, R131 ;  /* 0x000000835e837220 */ /* 0x040fe20000410000 */
[----:B------:R-:W-:Y:S01]  /*42d0*/  FMUL.FTZ R136, R94, R141 ;  /* 0x0000008d5e887220 */ /* 0x000fe20000410000 */
[----:B------:R-:W-:Y:S01]  /*42e0*/  FADD.FTZ R143, R130, -R143 ;  /* 0x8000008f828f7221 */ /* 0x000fe20000010000 */
[----:B------:R-:W-:Y:S01]  /*42f0*/  @P2 FMUL.FTZ R85, R135, R84 ;  /* 0x0000005487552220 */ /* 0x000fe20000410000 */
[----:B------:R-:W-:Y:S01]  /*4300*/  FMUL.FTZ R135, R94, R139 ;  /* 0x0000008b5e877220 */ /* 0x000fe20000410000 */
[----:B------:R-:W-:Y:S01]  /*4310*/  FSEL R80, R80, RZ, P1 ;  /* 0x000000ff50507208 */ /* 0x000fe20000800000 */
[----:B------:R-:W0:Y:S01]  /*4320*/  @P2 LDC R95, c[0x0][0x40c] ;  /* 0x00010300ff5f2b82 */ /* 0x000e220000000800 */
[----:B------:R-:W-:Y:S01]  /*4330*/  FSEL R139, R133, RZ, P1 ;  /* 0x000000ff858b7208 */ /* 0x000fe20000800000 */
[C---:B------:R-:W-:Y:S01]  /*4340*/  FMUL.FTZ R134, R94.reuse, R137 ;  /* 0x000000895e867220 */ /* 0x040fe20000410000 */
[----:B------:R-:W-:Y:S01]  /*4350*/  FSEL R140, R131, RZ, P1 ;  /* 0x000000ff838c7208 */ /* 0x000fe20000800000 */
[----:B------:R-:W-:Y:S01]  /*4360*/  FMUL.FTZ R94, R94, R143 ;  /* 0x0000008f5e5e7220 */ /* 0x000fe20000410000 */
[----:B------:R-:W-:Y:S01]  /*4370*/  FSEL R131, R136, RZ, P1 ;  /* 0x000000ff88837208 */ /* 0x000fe20000800000 */
[----:B------:R-:W-:-:S02]  /*4380*/  @P2 HADD2.F32 R86, -RZ, R52.H0_H0 ;  /* 0x20000034ff562230 */ /* 0x000fc40000004100 */
[----:B-1----:R-:W-:Y:S01]  /*4390*/  @P2 FMUL.FTZ R83, R80, R83 ;  /* 0x0000005350532220 */ /* 0x002fe20000410000 */
[----:B------:R-:W1:Y:S01]  /*43a0*/  @P2 LDC R87, c[0x0][0x40c] ;  /* 0x00010300ff572b82 */ /* 0x000e620000000800 */
[--C-:B------:R-:W-:Y:S02]  /*43b0*/  @P2 HADD2.F32 R143, -RZ, R53.reuse.H1_H1 ;  /* 0x30000035ff8f2230 */ /* 0x100fe40000004100 */
[----:B--2---:R-:W-:Y:S01]  /*43c0*/  @P2 FMUL.FTZ R90, R139, R90 ;  /* 0x0000005a8b5a2220 */ /* 0x004fe20000410000 */
[----:B------:R-:W-:Y:S01]  /*43d0*/  FSEL R142, R134, RZ, P1 ;  /* 0x000000ff868e7208 */ /* 0x000fe20000800000 */
[----:B------:R-:W-:Y:S01]  /*43e0*/  @P2 FMUL.FTZ R86, R86, R83 ;  /* 0x0000005356562220 */ /* 0x000fe20000410000 */
[----:B------:R-:W-:Y:S01]  /*43f0*/  FSEL R141, R135, RZ, P1 ;  /* 0x000000ff878d7208 */ /* 0x000fe20000800000 */
[----:B------:R-:W-:Y:S01]  /*4400*/  @P2 HADD2.F32 R138, -RZ, R53.H0_H0 ;  /* 0x20000035ff8a2230 */ /* 0x000fe20000004100 */
[----:B------:R-:W-:Y:S01]  /*4410*/  F2FP.F16.F32.PACK_AB R80, R81, R80 ;  /* 0x000000505150723e */ /* 0x000fe200000000ff */
[----:B------:R-:W2:Y:S01]  /*4420*/  @P2 LDC R82, c[0x0][0x40c] ;  /* 0x00010300ff522b82 */ /* 0x000ea20000000800 */
[----:B---3--:R-:W-:Y:S01]  /*4430*/  @P2 FMUL.FTZ R137, R131, R88 ;  /* 0x0000005883892220 */ /* 0x008fe20000410000 */
[----:B------:R-:W-:Y:S01]  /*4440*/  @P2 FMUL.FTZ R88, R143, R90 ;  /* 0x0000005a8f582220 */ /* 0x000fe20000410000 */
[----:B------:R-:W-:Y:S01]  /*4450*/  @P2 HADD2.F32 R144, -RZ, R54.H0_H0 ;  /* 0x20000036ff902230 */ /* 0x000fe20000004100 */
[----:B------:R-:W-:Y:S01]  /*4460*/  F2FP.F16.F32.PACK_AB R81, R139, R140 ;  /* 0x0000008c8b51723e */ /* 0x000fe200000000ff */
[----:B-----5:R-:W-:Y:S01]  /*4470*/  @P2 HADD2.F32 R143, -RZ, R72.H0_H0 ;  /* 0x20000048ff8f2230 */ /* 0x020fe20000004100 */
[----:B------:R-:W-:Y:S01]  /*4480*/  @P2 F2FP.F16.F32.PACK_AB R86, RZ, R86 ;  /* 0x00000056ff56223e */ /* 0x000fe200000000ff */
[----:B------:R-:W-:-:S02]  /*4490*/  @P2 HADD2.F32 R145, -RZ, R54.H1_H1 ;  /* 0x30000036ff912230 */ /* 0x000fc40000004100 */
[----:B0-----:R-:W-:Y:S01]  /*44a0*/  @P2 FMUL.FTZ R95, R140, R95 ;  /* 0x0000005f8c5f2220 */ /* 0x001fe20000410000 */
[----:B------:R-:W-:Y:S02]  /*44b0*/  @P2 HADD2.F32 R140, -RZ, R72.H1_H1 ;  /* 0x30000048ff8c2230 */ /* 0x000fe40000004100 */
[----:B------:R-:W-:Y:S01]  /*44c0*/  @P2 FFMA.FTZ R8, R143, R83, R8 ;  /* 0x000000538f082223 */ /* 0x000fe20000010008 */
[----:B------:R-:W-:Y:S01]  /*44d0*/  @P2 HADD2.F32 R146, -RZ, R55.H0_H0 ;  /* 0x20000037ff922230 */ /* 0x000fe20000004100 */
[----:B------:R-:W-:Y:S01]  /*44e0*/  @P2 F2FP.F16.F32.PACK_AB R85, RZ, R85 ;  /* 0x00000055ff55223e */ /* 0x000fe200000000ff */
[--C-:B------:R-:W-:Y:S02]  /*44f0*/  @P2 HADD2.F32 R83, -RZ, R73.reuse.H0_H0 ;  /* 0x20000049ff532230 */ /* 0x100fe40000004100 */
[----:B------:R-:W-:Y:S01]  /*4500*/  @P2 FFMA.FTZ R9, R140, R84, R9 ;  /* 0x000000548c092223 */ /* 0x000fe20000010009 */
[----:B------:R-:W-:Y:S02]  /*4510*/  @P2 HADD2.F32 R84, -RZ, R73.H1_H1 ;  /* 0x30000049ff542230 */ /* 0x000fe40000004100 */
[----:B-1----:R-:W-:Y:S01]  /*4520*/  @P2 FMUL.FTZ R133, R142, R87 ;  /* 0x000000578e852220 */ /* 0x002fe20000410000 */
[----:B------:R-:W-:Y:S01]  /*4530*/  @P2 PRMT R76, R86, 0x7610, R76 ;  /* 0x00007610564c2816 */ /* 0x000fe2000000004c */
[----:B------:R-:W-:Y:S01]  /*4540*/  @P2 FFMA.FTZ R10, R83, R95, R10 ;  /* 0x0000005f530a2223 */ /* 0x000fe2000001000a */
[----:B------:R-:W-:-:S02]  /*4550*/  @P2 HADD2.F32 R83, -RZ, R74.H0_H0 ;  /* 0x2000004aff532230 */ /* 0x000fc40000004100 */
[----:B------:R-:W-:Y:S01]  /*4560*/  @P2 FMUL.FTZ R134, R144, R133 ;  /* 0x0000008590862220 */ /* 0x000fe20000410000 */
[----:B------:R-:W-:Y:S01]  /*4570*/  @P2 PRMT R76, R76, 0x5410, R85 ;  /* 0x000054104c4c2816 */ /* 0x000fe20000000055 */
[----:B------:R-:W-:Y:S01]  /*4580*/  @P2 FFMA.FTZ R11, R84, R90, R11 ;  /* 0x0000005a540b2223 */ /* 0x000fe2000001000b */
[----:B------:R-:W-:Y:S02]  /*4590*/  @P2 HADD2.F32 R84, -RZ, R74.H1_H1 ;  /* 0x3000004aff542230 */ /* 0x000fe40000004100 */
[----:B--2---:R-:W-:Y:S01]  /*45a0*/  @P2 FMUL.FTZ R136, R141, R82 ;  /* 0x000000528d882220 */ /* 0x004fe20000410000 */
[----:B------:R-:W-:Y:S01]  /*45b0*/  @P2 FMUL.FTZ R82, R138, R95 ;  /* 0x0000005f8a522220 */ /* 0x000fe20000410000 */
[----:B------:R-:W-:Y:S01]  /*45c0*/  @P2 FMUL.FTZ R138, R146, R137 ;  /* 0x00000089928a2220 */ /* 0x000fe20000410000 */
[----:B------:R-:W-:Y:S01]  /*45d0*/  @P2 F2FP.F16.F32.PACK_AB R134, RZ, R134 ;  /* 0x00000086ff86223e */ /* 0x000fe200000000ff */
        /* <DEDUP_REMOVED lines=8> */
[----:B------:R-:W-:-:S02]  /*4660*/  @P2 F2FP.F16.F32.PACK_AB R138, RZ, R138 ;  /* 0x0000008aff8a223e */ /* 0x000fc400000000ff */
[----:B------:R-:W-:Y:S02]  /*4670*/  @P2 PRMT R77, R87, 0x7610, R77 ;  /* 0x00007610574d2816 */ /* 0x000fe4000000004d */
[----:B------:R-:W-:Y:S02]  /*4680*/  FSEL R94, R94, RZ, P1 ;  /* 0x000000ff5e5e7208 */ /* 0x000fe40000800000 */
[----:B------:R-:W-:Y:S02]  /*4690*/  @P2 PRMT R78, R134, 0x7610, R78 ;  /* 0x00007610864e2816 */ /* 0x000fe4000000004e */
[----:B------:R-:W-:Y:S02]  /*46a0*/  F2FP.F16.F32.PACK_AB R82, R141, R142 ;  /* 0x0000008e8d52723e */ /* 0x000fe400000000ff */
[----:B------:R-:W-:Y:S02]  /*46b0*/  @P2 PRMT R77, R77, 0x5410, R88 ;  /* 0x000054104d4d2816 */ /* 0x000fe40000000058 */
[----:B------:R-:W-:-:S02]  /*46c0*/  F2FP.F16.F32.PACK_AB R83, R94, R131 ;  /* 0x000000835e53723e */ /* 0x000fc400000000ff */
        /* <DEDUP_REMOVED lines=11> */
.L_x_1180:
[----:B0-----:R-:W0:Y:S01]  /*4780*/  @P2 LDC R87, c[0x0][0x40c] ;  /* 0x00010300ff572b82 */ /* 0x001e220000000800 */
[----:B------:R-:W-:Y:S01]  /*4790*/  FFMA.FTZ R85, R132, R88, R131 ;  /* 0x0000005884557223 */ /* 0x000fe20000010083 */
[----:B------:R-:W-:Y:S01]  /*47a0*/  ISETP.GT.AND P1, PT, R95, RZ, PT ;  /* 0x000000ff5f00720c */ /* 0x000fe20003f24270 */
[----:B------:R-:W-:Y:S01]  /*47b0*/  BSSY.RECONVERGENT B3, `(.L_x_1181) ;  /* 0x0000015000037945 */ /* 0x000fe20003800200 */
[----:B-----5:R-:W-:Y:S02]  /*47c0*/  @P2 HADD2.F32 R90, -RZ, R75.H1_H1 ;  /* 0x3000004bff5a2230 */ /* 0x020fe40000004100 */
[----:B------:R-:W-:-:S04]  /*47d0*/  FADD.FTZ R85, R130, -R85 ;  /* 0x8000005582557221 */ /* 0x000fc80000010000 */
[----:B------:R-:W-:-:S05]  /*47e0*/  FMUL.FTZ R85, R94, R85 ;  /* 0x000000555e557220 */ /* 0x000fca0000410000 */
[----:B------:R-:W-:Y:S01]  /*47f0*/  FSEL R86, R85, RZ, P1 ;  /* 0x000000ff55567208 */ /* 0x000fe20000800000 */
[----:B------:R-:W-:-:S04]  /*4800*/  @P2 HADD2.F32 R85, -RZ, R55.H1_H1 ;  /* 0x30000037ff552230 */ /* 0x000fc80000004100 */
[----:B0-----:R-:W-:-:S04]  /*4810*/  @P2 FMUL.FTZ R86, R86, R87 ;  /* 0x0000005756562220 */ /* 0x001fc80000410000 */
[----:B------:R-:W-:Y:S01]  /*4820*/  @P2 FMUL.FTZ R84, R85, R86 ;  /* 0x0000005655542220 */ /* 0x000fe20000410000 */
[----:B------:R-:W-:Y:S06]  /*4830*/  @!P2 BRA `(.L_x_1182) ;  /* 0x000000000030a947 */ /* 0x000fec0003800000 */
[----:B------:R-:W-:Y:S01]  /*4840*/  FFMA.FTZ R85, R115, R88, R131 ;  /* 0x0000005873557223 */ /* 0x000fe20000010083 */
[----:B------:R-:W-:Y:S01]  /*4850*/  ISETP.GT.AND P1, PT, R95, RZ, PT ;  /* 0x000000ff5f00720c */ /* 0x000fe20003f24270 */
[----:B------:R-:W-:Y:S02]  /*4860*/  HADD2.F32 R134, -RZ, R52.H0_H0 ;  /* 0x20000034ff867230 */ /* 0x000fe40000004100 */
[----:B------:R-:W-:Y:S01]  /*4870*/  FADD.FTZ R85, R116, -R85 ;  /* 0x8000005574557221 */ /* 0x000fe20000010000 */
[----:B------:R-:W-:-:S03]  /*4880*/  HADD2.F32 R133, -RZ, R72.H0_H0 ;  /* 0x20000048ff857230 */ /* 0x000fc60000004100 */
[----:B------:R-:W-:-:S05]  /*4890*/  FMUL.FTZ R85, R94, R85 ;  /* 0x000000555e557220 */ /* 0x000fca0000410000 */
[----:B------:R-:W-:-:S05]  /*48a0*/  FSEL R85, R85, RZ, P1 ;  /* 0x000000ff55557208 */ /* 0x000fca0000800000 */
[----:B------:R-:W-:-:S04]  /*48b0*/  FMUL.FTZ R85, R85, UR14 ;  /* 0x0000000e55557c20 */ /* 0x000fc80008410000 */
[-C--:B------:R-:W-:Y:S01]  /*48c0*/  FMUL.FTZ R87, R134, R85.reuse ;  /* 0x0000005586577220 */ /* 0x080fe20000410000 */
[----:B------:R-:W-:-:S04]  /*48d0*/  FFMA.FTZ R8, R133, R85, R8 ;  /* 0x0000005585087223 */ /* 0x000fc80000010008 */
[----:B------:R-:W-:-:S04]  /*48e0*/  F2FP.F16.F32.PACK_AB R87, RZ, R87 ;  /* 0x00000057ff57723e */ /* 0x000fc800000000ff */
[----:B------:R-:W-:-:S07]  /*48f0*/  PRMT R76, R87, 0x7610, R76 ;  /* 0x00007610574c7816 */ /* 0x000fce000000004c */
.L_x_1182:
[----:B------:R-:W-:Y:S05]  /*4900*/  BSYNC.RECONVERGENT B3 ;  /* 0x0000000000037941 */ /* 0x000fea0003800200 */
.L_x_1181:
[----:B------:R-:W-:Y:S04]  /*4910*/  BSSY.RECONVERGENT B3, `(.L_x_1183) ;  /* 0x000000e000037945 */ /* 0x000fe80003800200 */
[----:B------:R-:W-:Y:S05]  /*4920*/  @!P2 BRA `(.L_x_1184) ;  /* 0x000000000030a947 */ /* 0x000fea0003800000 */
[----:B------:R-:W-:Y:S01]  /*4930*/  FFMA.FTZ R134, R118, R88, R131 ;  /* 0x0000005876867223 */ /* 0x000fe20000010083 */
[----:B------:R-:W-:Y:S01]  /*4940*/  ISETP.GT.AND P1, PT, R95, RZ, PT ;  /* 0x000000ff5f00720c */ /* 0x000fe20003f24270 */
[----:B------:R-:W-:Y:S02]  /*4950*/  HADD2.F32 R87, -RZ, R52.H1_H1 ;  /* 0x30000034ff577230 */ /* 0x000fe40000004100 */
[----:B------:R-:W-:Y:S01]  /*4960*/  FADD.FTZ R85, R117, -R134 ;  /* 0x8000008675557221 */ /* 0x000fe20000010000 */
[----:B------:R-:W-:-:S03]  /*4970*/  HADD2.F32 R136, -RZ, R72.H1_H1 ;  /* 0x30000048ff887230 */ /* 0x000fc60000004100 */
[----:B------:R-:W-:-:S05]  /*4980*/  FMUL.FTZ R85, R94, R85 ;  /* 0x000000555e557220 */ /* 0x000fca0000410000 */
[----:B------:R-:W-:-:S05]  /*4990*/  FSEL R85, R85, RZ, P1 ;  /* 0x000000ff55557208 */ /* 0x000fca0000800000 */
[----:B------:R-:W-:-:S04]  /*49a0*/  FMUL.FTZ R134, R85, UR14 ;  /* 0x0000000e55867c20 */ /* 0x000fc80008410000 */
[-C--:B------:R-:W-:Y:S01]  /*49b0*/  FMUL.FTZ R85, R87, R134.reuse ;  /* 0x0000008657557220 */ /* 0x080fe20000410000 */
[----:B------:R-:W-:-:S04]  /*49c0*/  FFMA.FTZ R9, R136, R134, R9 ;  /* 0x0000008688097223 */ /* 0x000fc80000010009 */
[----:B------:R-:W-:-:S04]  /*49d0*/  F2FP.F16.F32.PACK_AB R85, RZ, R85 ;  /* 0x00000055ff55723e */ /* 0x000fc800000000ff */
[----:B------:R-:W-:-:S07]  /*49e0*/  PRMT R76, R76, 0x5410, R85 ;  /* 0x000054104c4c7816 */ /* 0x000fce0000000055 */
.L_x_1184:
[----:B------:R-:W-:Y:S05]  /*49f0*/  BSYNC.RECONVERGENT B3 ;  /* 0x0000000000037941 */ /* 0x000fea0003800200 */
.L_x_1183:
[----:B------:R-:W-:Y:S04]  /*4a00*/  BSSY.RECONVERGENT B3, `(.L_x_1185) ;  /* 0x000000e000037945 */ /* 0x000fe80003800200 */
[----:B------:R-:W-:Y:S05]  /*4a10*/  @!P2 BRA `(.L_x_1186) ;  /* 0x000000000030a947 */ /* 0x000fea0003800000 */
        /* <DEDUP_REMOVED lines=12> */
.L_x_1186:
[----:B------:R-:W-:Y:S05]  /*4ae0*/  BSYNC.RECONVERGENT B3 ;  /* 0x0000000000037941 */ /* 0x000fea0003800200 */
.L_x_1185:
        /* <DEDUP_REMOVED lines=14> */
.L_x_1188:
[----:B------:R-:W-:Y:S05]  /*4bd0*/  BSYNC.RECONVERGENT B3 ;  /* 0x0000000000037941 */ /* 0x000fea0003800200 */
.L_x_1187:
        /* <DEDUP_REMOVED lines=14> */
.L_x_1190:
[----:B------:R-:W-:Y:S05]  /*4cc0*/  BSYNC.RECONVERGENT B3 ;  /* 0x0000000000037941 */ /* 0x000fea0003800200 */
.L_x_1189:
        /* <DEDUP_REMOVED lines=14> */
.L_x_1192:
[----:B------:R-:W-:Y:S05]  /*4db0*/  BSYNC.RECONVERGENT B3 ;  /* 0x0000000000037941 */ /* 0x000fea0003800200 */
.L_x_1191:
        /* <DEDUP_REMOVED lines=14> */
.L_x_1194:
[----:B------:R-:W-:Y:S05]  /*4ea0*/  BSYNC.RECONVERGENT B3 ;  /* 0x0000000000037941 */ /* 0x000fea0003800200 */
.L_x_1193:
[----:B------:R-:W-:Y:S01]  /*4eb0*/  @P2 F2FP.F16.F32.PACK_AB R84, RZ, R84 ;  /* 0x00000054ff54223e */ /* 0x000fe200000000ff */
[----:B------:R-:W-:-:S03]  /*4ec0*/  @P2 FFMA.FTZ R7, R90, R86, R7 ;  /* 0x000000565a072223 */ /* 0x000fc60000010007 */
[----:B------:R-:W-:-:S07]  /*4ed0*/  @P2 PRMT R79, R79, 0x5410, R84 ;  /* 0x000054104f4f2816 */ /* 0x000fce0000000054 */
.L_x_1179:
[----:B------:R-:W-:Y:S05]  /*4ee0*/  BSYNC.RECONVERGENT B2 ;  /* 0x0000000000027941 */ /* 0x000fea0003800200 */
.L_x_1176:
[----:B------:R-:W0:Y:S08]  /*4ef0*/  @P0 LDC.64 R84, c[0x0][0x478] ;  /* 0x00011e00ff540b82 */ /* 0x000e300000000a00 */
[----:B------:R-:W1:Y:S01]  /*4f00*/  @P2 LDC.64 R86, c[0x0][0x468] ;  /* 0x00011a00ff562b82 */ /* 0x000e620000000a00 */
[----:B0-----:R-:W-:-:S05]  /*4f10*/  @P0 IMAD.WIDE.U32 R84, R91, 0x10, R84 ;  /* 0x000000105b540825 */ /* 0x001fca00078e0054 */
[----:B------:R2:W-:Y:S01]  /*4f20*/  @P0 STG.E.128 desc[UR6][R84.64], R80 ;  /* 0x0000005054000986 */ /* 0x0005e2000c101d06 */
[----:B-1----:R-:W-:-:S05]  /*4f30*/  @P2 IMAD.WIDE.U32 R86, R89, 0x10, R86 ;  /* 0x0000001059562825 */ /* 0x002fca00078e0056 */
[----:B------:R2:W-:Y:S02]  /*4f40*/  @P2 STG.E.128 desc[UR6][R86.64], R76 ;  /* 0x0000004c56002986 */ /* 0x0005e4000c101d06 */
.L_x_1173:
[----:B------:R-:W-:Y:S05]  /*4f50*/  BSYNC.RECONVERGENT B1 ;  /* 0x0000000000017941 */ /* 0x000fea0003800200 */
.L_x_1172:
[----:B0-2---:R-:W0:Y:S02]  /*4f60*/  LDC.64 R84, c[0x0][0x380] ;  /* 0x0000e000ff547b82 */ /* 0x005e240000000a00 */
[----:B0-----:R-:W-:-:S04]  /*4f70*/  LEA R0, R84, R0, 0x2 ;  /* 0x0000000054007211 */ /* 0x001fc800078e10ff */
[----:B------:R-:W-:-:S13]  /*4f80*/  ISETP.GE.AND P0, PT, R0, R85, PT ;  /* 0x000000550000720c */ /* 0x000fda0003f06270 */
[----:B------:R-:W-:Y:S05]  /*4f90*/  @!P0 BRA `(.L_x_1195) ;  /* 0xffffffb4007c8947 */ /* 0x000fea000383ffff */
.L_x_1142:
[----:B------:R-:W-:Y:S05]  /*4fa0*/  BSYNC B0 ;  /* 0x0000000000007941 */ /* 0x000fea0003800000 */
.L_x_1141:
[----:B-----5:R-:W0:Y:S01]  /*4fb0*/  S2R R53, SR_TID.X ;  /* 0x0000000000357919 */ /* 0x020e220000002100 */
[----:B------:R-:W-:Y:S01]  /*4fc0*/  MOV R0, 0x400 ;  /* 0x0000040000007802 */ /* 0x000fe20000000f00 */
[----:B------:R-:W-:Y:S05]  /*4fd0*/  WARPSYNC.ALL ;  /* 0x0000000000007948 */ /* 0x000fea0003800000 */
[----:B------:R-:W1:Y:S01]  /*4fe0*/  S2R R3, SR_CgaCtaId ;  /* 0x0000000000037919 */ /* 0x000e620000008800 */
[----:B------:R-:W-:Y:S01]  /*4ff0*/  IMAD R54, R93, UR5, RZ ;  /* 0x000000055d367c24 */ /* 0x000fe2000f8e02ff */
[----:B------:R-:W2:Y:S01]  /*5000*/  LDCU.128 UR16, c[0x0][0x440] ;  /* 0x00008800ff1077ac */ /* 0x000ea20008000c00 */
[----:B------:R-:W-:Y:S01]  /*5010*/  BSSY.RECONVERGENT B0, `(.L_x_1196) ;  /* 0x0000095000007945 */ /* 0x000fe20003800200 */
[----:B0-----:R-:W-:-:S02]  /*5020*/  SHF.R.U32.HI R55, RZ, 0x5, R53 ;  /* 0x00000005ff377819 */ /* 0x001fc40000011635 */
[----:B------:R-:W-:Y:S02]  /*5030*/  LOP3.LUT R52, R53, 0x7f, RZ, 0x3c, !PT ;  /* 0x0000007f35347812 */ /* 0x000fe400078e3cff */
[----:B------:R-:W-:Y:S02]  /*5040*/  IADD3 R57, P4, PT, R54, R53, RZ ;  /* 0x0000003536397210 */ /* 0x000fe40007f9e0ff */
[----:B------:R-:W-:Y:S02]  /*5050*/  IADD3 R52, PT, PT, R52, R93, RZ ;  /* 0x0000005d34347210 */ /* 0x000fe40007ffe0ff */
[----:B-1----:R-:W-:Y:S02]  /*5060*/  LEA R0, R3, R0, 0x18 ;  /* 0x0000000003007211 */ /* 0x002fe400078ec0ff */
        /* <DEDUP_REMOVED lines=8> */
[----:B------:R-:W-:Y:S04]  /*50f0*/  STS.128 [R0+0x10], R28 ;  /* 0x0000101c00007388 */ /* 0x000fe80000000c00 */
[----:B------:R-:W-:Y:S04]  /*5100*/  STS.128 [R0+0x400], R24 ;  /* 0x0004001800007388 */ /* 0x000fe80000000c00 */
[----:B------:R-:W-:Y:S01]  /*5110*/  STS.128 [R0+0x410], R20 ;  /* 0x0004101400007388 */ /* 0x000fe20000000c00 */
[----:B------:R-:W-:Y:S01]  /*5120*/  BAR.SYNC.DEFER_BLOCKING 0x0 ;  /* 0x0000000000007b1d */ /* 0x000fe20000010000 */
[----:B0-----:R-:W-:-:S04]  /*5130*/  IADD3.X R34, PT, PT, RZ, RZ, RZ, P4, !PT ;  /* 0x000000ffff227210 */ /* 0x001fc800027fe4ff */
[C---:B------:R-:W-:Y:S02]  /*5140*/  SHF.L.U64.HI R59, R57.reuse, 0x2, R34 ;  /* 0x00000002393b7819 */ /* 0x040fe40000010222 */
[----:B------:R-:W-:Y:S01]  /*5150*/  SHF.L.U32 R57, R57, 0x2, RZ ;  /* 0x0000000239397819 */ /* 0x000fe200000006ff */
[----:B------:R-:W0:Y:S04]  /*5160*/  LDS R3, [R2] ;  /* 0x0000000002037984 */ /* 0x000e280000000800 */
[----:B------:R-:W1:Y:S04]  /*5170*/  LDS R54, [R2+0x800] ;  /* 0x0008000002367984 */ /* 0x000e680000000800 */
        /* <DEDUP_REMOVED lines=12> */
[----:B------:R-:W-:Y:S01]  /*5240*/  LDS R24, [R2+0x1800] ;  /* 0x0018000002187984 */ /* 0x000fe20000000800 */
[----:B---3--:R-:W-:-:S03]  /*5250*/  FADD.FTZ R52, RZ, R52 ;  /* 0x00000034ff347221 */ /* 0x008fc60000010000 */
[----:B------:R-:W1:Y:S01]  /*5260*/  LDS R26, [R2+0x1a00] ;  /* 0x001a0000021a7984 */ /* 0x000e620000000800 */
[----:B----4-:R-:W-:-:S03]  /*5270*/  FADD.FTZ R52, R52, R55 ;  /* 0x0000003734347221 */ /* 0x010fc60000010000 */
[----:B------:R-:W3:Y:S01]  /*5280*/  LDS R30, [R2+0x1c00] ;  /* 0x001c0000021e7984 */ /* 0x000ee20000000800 */
        /* <DEDUP_REMOVED lines=10> */
[----:B------:R-:W-:Y:S04]  /*5330*/  STS.128 [R0], R48 ;  /* 0x0000003000007388 */ /* 0x000fe80000000c00 */
[----:B------:R0:W-:Y:S01]  /*5340*/  STS.128 [R0+0x10], R44 ;  /* 0x0000102c00007388 */ /* 0x0001e20000000c00 */
[----:B-1----:R-:W-:-:S03]  /*5350*/  FADD.FTZ R21, R21, R26 ;  /* 0x0000001a15157221 */ /* 0x002fc60000010000 */
[----:B------:R1:W-:Y:S01]  /*5360*/  STS.128 [R0+0x400], R40 ;  /* 0x0004002800007388 */ /* 0x0003e20000000c00 */
[----:B---3--:R-:W-:-:S03]  /*5370*/  FADD.FTZ R23, R23, R30 ;  /* 0x0000001e17177221 */ /* 0x008fc60000010000 */
[----:B------:R-:W-:Y:S01]  /*5380*/  STS.128 [R0+0x410], R36 ;  /* 0x0004102400007388 */ /* 0x000fe20000000c00 */
[----:B--2---:R-:W-:Y:S01]  /*5390*/  FADD.FTZ R27, R22, R27 ;  /* 0x0000001b161b7221 */ /* 0x004fe20000010000 */
[----:B------:R-:W-:Y:S01]  /*53a0*/  BAR.SYNC.DEFER_BLOCKING 0x0 ;  /* 0x0000000000007b1d */ /* 0x000fe20000010000 */
[C---:B0-----:R-:W-:Y:S02]  /*53b0*/  IADD3 R45, P4, PT, R57.reuse, UR18, RZ ;  /* 0x00000012392d7c10 */ /* 0x041fe4000ff9e0ff */
[----:B-1----:R-:W-:Y:S02]  /*53c0*/  IADD3 R43, P5, PT, R57, UR16, RZ ;  /* 0x00000010392b7c10 */ /* 0x002fe4000ffbe0ff */
[C---:B------:R-:W-:Y:S02]  /*53d0*/  IADD3.X R60, PT, PT, R59.reuse, UR19, RZ, P4, !PT ;  /* 0x000000133b3c7c10 */ /* 0x040fe4000a7fe4ff */
[----:B------:R-:W-:Y:S01]  /*53e0*/  IADD3.X R58, PT, PT, R59, UR17, RZ, P5, !PT ;  /* 0x000000113b3a7c10 */ /* 0x000fe2000affe4ff */
[----:B------:R-:W0:Y:S01]  /*53f0*/  LDCU.64 UR16, c[0x0][0x460] ;  /* 0x00008c00ff1077ac */ /* 0x000e220008000a00 */
        /* <DEDUP_REMOVED lines=35> */
[----:B------:R-:W-:Y:S01]  /*5630*/  STS.128 [R0+0x410], R4 ;  /* 0x0004100400007388 */ /* 0x000fe20000000c00 */
[----:B0-----:R-:W-:Y:S01]  /*5640*/  FADD.FTZ R39, R34, R39 ;  /* 0x0000002722277221 */ /* 0x001fe20000010000 */
[----:B------:R-:W-:Y:S01]  /*5650*/  BAR.SYNC.DEFER_BLOCKING 0x0 ;  /* 0x0000000000007b1d */ /* 0x000fe20000010000 */
[----:B-1----:R-:W-:-:S05]  /*5660*/  FADD.FTZ R9, R3, R24 ;  /* 0x0000001803097221 */ /* 0x002fca0000010000 */
        /* <DEDUP_REMOVED lines=32> */
[----:B--2---:R-:W-:Y:S02]  /*5870*/  MOV R2, R45 ;  /* 0x0000002d00027202 */ /* 0x004fe40000000f00 */
        /* <DEDUP_REMOVED lines=14> */
.L_x_1197:
[----:B------:R-:W-:Y:S05]  /*5960*/  BSYNC.RECONVERGENT B0 ;  /* 0x0000000000007941 */ /* 0x000fea0003800200 */
.L_x_1196:
        /* <DEDUP_REMOVED lines=18> */
.L_x_1199:
[----:B------:R-:W-:Y:S05]  /*5a90*/  BSYNC.RECONVERGENT B0 ;  /* 0x0000000000007941 */ /* 0x000fea0003800200 */
.L_x_1198:
        /* <DEDUP_REMOVED lines=18> */
.L_x_1201:
[----:B------:R-:W-:Y:S05]  /*5bc0*/  BSYNC.RECONVERGENT B0 ;  /* 0x0000000000007941 */ /* 0x000fea0003800200 */
.L_x_1200:
        /* <DEDUP_REMOVED lines=12> */
.L_x_1148:
[----:B------:R-:W-:Y:S01]  /*5c90*/  HFMA2 R136, -RZ, RZ, 0, 5.9604644775390625e-08 ;  /* 0x00000001ff887431 */ /* 0x000fe200000001ff */
[----:B------:R-:W-:Y:S01]  /*5ca0*/  BSSY B1, `(.L_x_1202) ;  /* 0x0000007000017945 */ /* 0x000fe20003800000 */
[----:B------:R-:W-:Y:S02]  /*5cb0*/  MOV R139, R137 ;  /* 0x00000089008b7202 */ /* 0x000fe40000000f00 */
[----:B------:R-:W-:Y:S02]  /*5cc0*/  MOV R141, 0x1f ;  /* 0x0000001f008d7802 */ /* 0x000fe40000000f00 */
[----:B------:R-:W-:-:S07]  /*5cd0*/  MOV R134, 0xffffffff ;  /* 0xffffffff00867802 */ /* 0x000fce0000000f00 */
[----:B01----:R-:W-:Y:S05]  /*5ce0*/  WARPSYNC.COLLECTIVE R134, `(.L_x_1203) ;  /* 0x0000000086087348 */ /* 0x003fea0003c00000 */
[----:B------:R2:W3:Y:S02]  /*5cf0*/  SHFL.BFLY P0, R135, R139, R136, R141 ;  /* 0x0c0000888b877389 */ /* 0x0004e4000000008d */
[----:B0123--:R-:W-:Y:S05]  /*5d00*/  ENDCOLLECTIVE ;  /* 0x000000000000791b */ /* 0x00ffea0003800000 */
.L_x_1203:
[----:B------:R-:W-:Y:S05]  /*5d10*/  BSYNC B1 ;  /* 0x0000000000017941 */ /* 0x000fea0003800000 */
.L_x_1202:
        /* <DEDUP_REMOVED lines=8> */
.L_x_1204:
[----:B------:R-:W-:-:S05]  /*5da0*/  FADD.FTZ R84, R84, R137 ;  /* 0x0000008954547221 */ /* 0x000fca0000010000 */
[----:B------:R-:W-:Y:S01]  /*5db0*/  MOV R139, R84 ;  /* 0x00000054008b7202 */ /* 0x000fe20000000f00 */
[----:B------:R-:W-:Y:S01]  /*5dc0*/  HFMA2 R136, -RZ, RZ, 0, 1.1920928955078125e-07 ;  /* 0x00000002ff887431 */ /* 0x000fe200000001ff */
[----:B------:R-:W-:-:S07]  /*5dd0*/  MOV R85, R135 ;  /* 0x0000008700557202 */ /* 0x000fce0000000f00 */
[----:B------:R-:W-:Y:S05]  /*5de0*/  WARPSYNC.COLLECTIVE R134, `(.L_x_1205) ;  /* 0x0000000086087348 */ /* 0x000fea0003c00000 */
[----:B------:R0:W1:Y:S02]  /*5df0*/  SHFL.BFLY P0, R135, R139, R136, R141 ;  /* 0x0c0000888b877389 */ /* 0x000064000000008d */
[----:B01----:R-:W-:Y:S05]  /*5e00*/  ENDCOLLECTIVE ;  /* 0x000000000000791b */ /* 0x003fea0003800000 */
.L_x_1205:
[----:B------:R-:W-:-:S05]  /*5e10*/  FADD.FTZ R85, R85, R138 ;  /* 0x0000008a55557221 */ /* 0x000fca0000010000 */
[----:B------:R-:W-:Y:S02]  /*5e20*/  MOV R139, R85 ;  /* 0x00000055008b7202 */ /* 0x000fe40000000f00 */
[----:B------:R-:W-:-:S07]  /*5e30*/  MOV R87, R135 ;  /* 0x0000008700577202 */ /* 0x000fce0000000f00 */
[----:B------:R-:W-:Y:S05]  /*5e40*/  WARPSYNC.COLLECTIVE R134, `(.L_x_1206) ;  /* 0x0000000086087348 */ /* 0x000fea0003c00000 */
[----:B------:R0:W1:Y:S02]  /*5e50*/  SHFL.BFLY P0, R135, R139, R136, R141 ;  /* 0x0c0000888b877389 */ /* 0x000064000000008d */
[----:B01----:R-:W-:Y:S05]  /*5e60*/  ENDCOLLECTIVE ;  /* 0x000000000000791b */ /* 0x003fea0003800000 */
.L_x_1206:
[----:B------:R-:W-:-:S05]  /*5e70*/  FADD.FTZ R87, R84, R87 ;  /* 0x0000005754577221 */ /* 0x000fca0000010000 */
[----:B------:R-:W-:Y:S01]  /*5e80*/  MOV R139, R87 ;  /* 0x00000057008b7202 */ /* 0x000fe20000000f00 */
[----:B------:R-:W-:Y:S01]  /*5e90*/  HFMA2 R136, -RZ, RZ, 0, 2.384185791015625e-07 ;  /* 0x00000004ff887431 */ /* 0x000fe200000001ff */
[----:B------:R-:W-:-:S07]  /*5ea0*/  MOV R86, R135 ;  /* 0x0000008700567202 */ /* 0x000fce0000000f00 */
[----:B------:R-:W-:Y:S05]  /*5eb0*/  WARPSYNC.COLLECTIVE R134, `(.L_x_1207) ;  /* 0x0000000086087348 */ /* 0x000fea0003c00000 */
[----:B------:R0:W1:Y:S02]  /*5ec0*/  SHFL.BFLY P0, R135, R139, R136, R141 ;  /* 0x0c0000888b877389 */ /* 0x000064000000008d */
[----:B01----:R-:W-:Y:S05]  /*5ed0*/  ENDCOLLECTIVE ;  /* 0x000000000000791b */ /* 0x003fea0003800000 */
.L_x_1207:
[----:B------:R-:W-:-:S05]  /*5ee0*/  FADD.FTZ R86, R85, R86 ;  /* 0x0000005655567221 */ /* 0x000fca0000010000 */
[----:B------:R-:W-:Y:S02]  /*5ef0*/  MOV R139, R86 ;  /* 0x00000056008b7202 */ /* 0x000fe40000000f00 */
[----:B------:R-:W-:-:S07]  /*5f00*/  MOV R88, R135 ;  /* 0x0000008700587202 */ /* 0x000fce0000000f00 */
[----:B------:R-:W-:Y:S05]  /*5f10*/  WARPSYNC.COLLECTIVE R134, `(.L_x_1208) ;  /* 0x0000000086087348 */ /* 0x000fea0003c00000 */
[----:B------:R0:W1:Y:S02]  /*5f20*/  SHFL.BFLY P0, R135, R139, R136, R141 ;  /* 0x0c0000888b877389 */ /* 0x000064000000008d */
[----:B01----:R-:W-:Y:S05]  /*5f30*/  ENDCOLLECTIVE ;  /* 0x000000000000791b */ /* 0x003fea0003800000 */
.L_x_1208:
[----:B------:R-:W-:-:S05]  /*5f40*/  FADD.FTZ R88, R87, R88 ;  /* 0x0000005857587221 */ /* 0x000fca0000010000 */
[----:B------:R-:W-:Y:S01]  /*5f50*/  MOV R139, R88 ;  /* 0x00000058008b7202 */ /* 0x000fe20000000f00 */
[----:B------:R-:W-:Y:S01]  /*5f60*/  HFMA2 R136, -RZ, RZ, 0, 4.76837158203125e-07 ;  /* 0x00000008ff887431 */ /* 0x000fe200000001ff */
[----:B------:R-:W-:-:S07]  /*5f70*/  MOV R89, R135 ;  /* 0x0000008700597202 */ /* 0x000fce0000000f00 */
[----:B------:R-:W-:Y:S05]  /*5f80*/  WARPSYNC.COLLECTIVE R134, `(.L_x_1209) ;  /* 0x0000000086087348 */ /* 0x000fea0003c00000 */
[----:B------:R0:W1:Y:S02]  /*5f90*/  SHFL.BFLY P0, R135, R139, R136, R141 ;  /* 0x0c0000888b877389 */ /* 0x000064000000008d */
[----:B01----:R-:W-:Y:S05]  /*5fa0*/  ENDCOLLECTIVE ;  /* 0x000000000000791b */ /* 0x003fea0003800000 */
.L_x_1209:
[----:B------:R-:W-:-:S05]  /*5fb0*/  FADD.FTZ R89, R86, R89 ;  /* 0x0000005956597221 */ /* 0x000fca0000010000 */
[----:B------:R-:W-:Y:S02]  /*5fc0*/  MOV R139, R89 ;  /* 0x00000059008b7202 */ /* 0x000fe40000000f00 */
[----:B------:R-:W-:-:S07]  /*5fd0*/  MOV R91, R135 ;  /* 0x00000087005b7202 */ /* 0x000fce0000000f00 */
[----:B------:R-:W-:Y:S05]  /*5fe0*/  WARPSYNC.COLLECTIVE R134, `(.L_x_1210) ;  /* 0x0000000086087348 */ /* 0x000fea0003c00000 */
[----:B------:R0:W1:Y:S02]  /*5ff0*/  SHFL.BFLY P0, R135, R139, R136, R141 ;  /* 0x0c0000888b877389 */ /* 0x000064000000008d */
[----:B01----:R-:W-:Y:S05]  /*6000*/  ENDCOLLECTIVE ;  /* 0x000000000000791b */ /* 0x003fea0003800000 */
.L_x_1210:
[----:B------:R-:W-:-:S05]  /*6010*/  FADD.FTZ R91, R88, R91 ;  /* 0x0000005b585b7221 */ /* 0x000fca0000010000 */
[----:B------:R-:W-:Y:S01]  /*6020*/  MOV R139, R91 ;  /* 0x0000005b008b7202 */ /* 0x000fe20000000f00 */
[----:B------:R-:W-:Y:S01]  /*6030*/  HFMA2 R136, -RZ, RZ, 0, 9.5367431640625e-07 ;  /* 0x00000010ff887431 */ /* 0x000fe200000001ff */
[----:B------:R-:W-:-:S07]  /*6040*/  MOV R90, R135 ;  /* 0x00000087005a7202 */ /* 0x000fce0000000f00 */
[----:B------:R-:W-:Y:S05]  /*6050*/  WARPSYNC.COLLECTIVE R134, `(.L_x_1211) ;  /* 0x0000000086087348 */ /* 0x000fea0003c00000 */
[----:B------:R0:W1:Y:S02]  /*6060*/  SHFL.BFLY P0, R135, R139, R136, R141 ;  /* 0x0c0000888b877389 */ /* 0x000064000000008d */
[----:B01----:R-:W-:Y:S05]  /*6070*/  ENDCOLLECTIVE ;  /* 0x000000000000791b */ /* 0x003fea0003800000 */
.L_x_1211:
[----:B------:R-:W-:-:S05]  /*6080*/  FADD.FTZ R90, R89, R90 ;  /* 0x0000005a595a7221 */ /* 0x000fca0000010000 */
[----:B------:R-:W-:Y:S02]  /*6090*/  MOV R139, R90 ;  /* 0x0000005a008b7202 */ /* 0x000fe40000000f00 */
[----:B------:R-:W-:-:S07]  /*60a0*/  MOV R84, R135 ;  /* 0x0000008700547202 */ /* 0x000fce0000000f00 */
[----:B------:R-:W-:Y:S05]  /*60b0*/  WARPSYNC.COLLECTIVE R134, `(.L_x_1212) ;  /* 0x0000000086087348 */ /* 0x000fea0003c00000 */
[----:B------:R0:W1:Y:S02]  /*60c0*/  SHFL.BFLY P0, R135, R139, R136, R141 ;  /* 0x0c0000888b877389 */ /* 0x000064000000008d */
[----:B01----:R-:W-:Y:S05]  /*60d0*/  ENDCOLLECTIVE ;  /* 0x000000000000791b */ /* 0x003fea0003800000 */
.L_x_1212:
[----:B------:R-:W-:Y:S01]  /*60e0*/  MOV R85, R135 ;  /* 0x0000008700557202 */ /* 0x000fe20000000f00 */
[----:B------:R-:W-:Y:S06]  /*60f0*/  BRA `(.L_x_1213) ;  /* 0xffffffb400447947 */ /* 0x000fec000383ffff */
.L_x_1214:
        /* <DEDUP_REMOVED lines=16> */
.L_x_11174:


//--------------------- .text._ZN10layer_norm13ln_bwd_kernelINS_13Kernel_traitsI6__halfS2_S2_S2_fjLj512ELj1ELj4ELj1ELj16ENS_18Kernel_traits_baseILj512ES2_S2_S2_S2_fjLj128EEEEELb0ELb1ELb1ELb1EEEvNS_9BwdParamsE --------------------------
	.section	.text._ZN10layer_norm13ln_bwd_kernelINS_13Kernel_traitsI6__halfS2_S2_S2_fjLj512ELj1ELj4ELj1ELj16ENS_18Kernel_traits_baseILj512ES2_S2_S2_S2_fjLj128EEEEELb0ELb1ELb1ELb1EEEvNS_9BwdParamsE,"ax",@progbits
	.align	128
        .global         _ZN10layer_norm13ln_bwd_kernelINS_13Kernel_traitsI6__halfS2_S2_S2_fjLj512ELj1ELj4ELj1ELj16ENS_18Kernel_traits_baseILj512ES2_S2_S2_S2_fjLj128EEEEELb0ELb1ELb1ELb1EEEvNS_9BwdParamsE
        .type           _ZN10layer_norm13ln_bwd_kernelINS_13Kernel_traitsI6__halfS2_S2_S2_fjLj512ELj1ELj4ELj1ELj16ENS_18Kernel_traits_baseILj512ES2_S2_S2_S2_fjLj128EEEEELb0ELb1ELb1ELb1EEEvNS_9BwdParamsE,@function
        .size           _ZN10layer_norm13ln_bwd_kernelINS_13Kernel_traitsI6__halfS2_S2_S2_fjLj512ELj1ELj4ELj1ELj16ENS_18Kernel_traits_baseILj512ES2_S2_S2_S2_fjLj128EEEEELb0ELb1ELb1ELb1EEEvNS_9BwdParamsE,(.L_x_11175 - _ZN10layer_norm13ln_bwd_kernelINS_13Kernel_traitsI6__halfS2_S2_S2_fjLj512ELj1ELj4ELj1ELj16ENS_18Kernel_traits_baseILj512ES2_S2_S2_S2_fjLj128EEEEELb0ELb1ELb1ELb1EEEvNS_9BwdParamsE)
        .other          _ZN10layer_norm13ln_bwd_kernelINS_13Kernel_traitsI6__halfS2_S2_S2_fjLj512ELj1ELj4ELj1ELj16ENS_18Kernel_traits_baseILj512ES2_S2_S2_S2_fjLj128EEEEELb0ELb1ELb1ELb1EEEvNS_9BwdParamsE,@"STO_CUDA_ENTRY STV_DEFAULT"
_ZN10layer_norm13ln_bwd_kernelINS_13Kernel_traitsI6__halfS2_S2_S2_fjLj512ELj1ELj4ELj1ELj16ENS_18Kernel_traits_baseILj512ES2_S2_S2_S2_fjLj128EEEEELb0ELb1ELb1ELb1EEEvNS_9BwdParamsE:
.text._ZN10layer_norm13ln_bwd_kernelINS_13Kernel_traitsI6__halfS2_S2_S2_fjLj512ELj1ELj4ELj1ELj16ENS_18Kernel_traits_baseILj512ES2_S2_S2_S2_fjLj128EEEEELb0ELb1ELb1ELb1EEEvNS_9BwdParamsE:
        /* <DEDUP_REMOVED lines=46> */
[----:B------:R0:W5:Y:S01]  /*02e0*/  LDG.E.128 R100, desc[UR6][R4.64+0x200] ;  /* 0x0002000604647981 */ /* 0x000162000c1e1d00 */
[----:B-1----:R-:W-:-:S03]  /*02f0*/  IMAD.WIDE.U32 R6, R0, 0x10, R6 ;  /* 0x0000001000067825 */ /* 0x002fc600078e0006 */
[----:B------:R0:W5:Y:S04]  /*0300*/  LDG.E.128 R20, desc[UR6][R4.64] ;  /* 0x0000000604147981 */ /* 0x000168000c1e1d00 */
[----:B------:R0:W5:Y:S04]  /*0310*/  LDG.E.128 R16, desc[UR6][R6.64+0x200] ;  /* 0x0002000606107981 */ /* 0x000168000c1e1d00 */
[----:B------:R0:W5:Y:S01]  /*0320*/  LDG.E.128 R12, desc[UR6][R6.64] ;  /* 0x00000006060c7981 */ /* 0x000162000c1e1d00 */
[----:B--2---:R-:W-:-:S07]  /*0330*/  HFMA2 R68, -RZ, RZ, 0, 0 ;  /* 0x00000000ff447431 */ /* 0x004fce00000001ff */
.L_x_1261:
        /* <DEDUP_REMOVED lines=10> */
[----:B------:R-:W-:Y:S02]  /*03e0*/  MOV R129, RZ ;  /* 0x000000ff00817202 */ /* 0x000fe40000000f00 */
[----:B------:R-:W-:Y:S02]  /*03f0*/  MOV R132, RZ ;  /* 0x000000ff00847202 */ /* 0x000fe40000000f00 */
        /* <DEDUP_REMOVED lines=12> */
[----:B------:R-:W-:Y:S02]  /*04c0*/  SHF.R.S32.HI R3, RZ, 0x1f, R88 ;  /* 0x0000001fff037819 */ /* 0x000fe40000011458 */
[C---:B------:R-:W-:Y:S02]  /*04d0*/  LEA R96, P0, R88.reuse, UR10, 0x2 ;  /* 0x0000000a58607c11 */ /* 0x040fe4000f8010ff */
[----:B------:R-:W-:Y:S01]  /*04e0*/  LEA.HI.SX32 R87, R87, R0, 0x1d ;  /* 0x0000000057577211 */ /* 0x000fe200078feaff */
[C---:B-1----:R-:W-:Y:S01]  /*04f0*/  IMAD.WIDE.U32 R112, R91.reuse, 0x10, R108 ;  /* 0x000000105b707825 */ /* 0x042fe200078e006c */
[----:B------:R-:W-:Y:S02]  /*0500*/  LEA.HI.X R97, R88, UR11, R3, 0x2, P0 ;  /* 0x0000000b58617c11 */ /* 0x000fe400080f1403 */
[----:B------:R-:W-:-:S03]  /*0510*/  IADD3 R119, PT, PT, R91, 0x20, RZ ;  /* 0x000000205b777810 */ /* 0x000fc60007ffe0ff */
[----:B------:R-:W3:Y:S01]  /*0520*/  LDG.E.128 R112, desc[UR6][R112.64] ;  /* 0x0000000670707981 */ /* 0x000ee2000c1e1d00 */
[----:B--2---:R-:W-:-:S03]  /*0530*/  IMAD.WIDE.U32 R92, R87, 0x10, R84 ;  /* 0x00000010575c7825 */ /* 0x004fc600078e0054 */
[----:B------:R1:W2:Y:S01]  /*0540*/  LDG.E R3, desc[UR6][R96.64] ;  /* 0x0000000660037981 */ /* 0x0002a2000c1e1900 */
[----:B------:R-:W-:-:S03]  /*0550*/  IMAD.WIDE.U32 R108, R119, 0x10, R108 ;  /* 0x00000010776c7825 */ /* 0x000fc600078e006c */
[----:B------:R-:W4:Y:S01]  /*0560*/  LDG.E.128 R92, desc[UR6][R92.64] ;  /* 0x000000065c5c7981 */ /* 0x000f22000c1e1d00 */
[----:B------:R-:W-:-:S03]  /*0570*/  IADD3 R87, PT, PT, R87, 0x20, RZ ;  /* 0x0000002057577810 */ /* 0x000fc60007ffe0ff */
[----:B------:R-:W4:Y:S02]  /*0580*/  LDG.E.128 R108, desc[UR6][R108.64] ;  /* 0x000000066c6c7981 */ /* 0x000f24000c1e1d00 */
[----:B------:R-:W-:-:S06]  /*0590*/  IMAD.WIDE.U32 R84, R87, 0x10, R84 ;  /* 0x0000001057547825 */ /* 0x000fcc00078e0054 */
[----:B------:R-:W4:Y:S01]  /*05a0*/  LDG.E.128 R84, desc[UR6][R84.64] ;  /* 0x0000000654547981 */ /* 0x000f22000c1e1d00 */
[----:B------:R-:W-:Y:S02]  /*05b0*/  MOV R99, UR20 ;  /* 0x0000001400637c02 */ /* 0x000fe40008000f00 */
[----:B------:R-:W-:Y:S02]  /*05c0*/  MOV R105, UR21 ;  /* 0x0000001500697c02 */ /* 0x000fe40008000f00 */
[----:B------:R-:W-:-:S04]  /*05d0*/  ISETP.NE.U32.AND P0, PT, R99, RZ, PT ;  /* 0x000000ff6300720c */ /* 0x000fc80003f05070 */
[----:B------:R-:W-:-:S13]  /*05e0*/  ISETP.NE.AND.EX P0, PT, R105, RZ, PT, P0 ;  /* 0x000000ff6900720c */ /* 0x000fda0003f05300 */
[----:B------:R-:W1:Y:S08]  /*05f0*/  @P0 LDC.64 R106, c[0x0][0x438] ;  /* 0x00010e00ff6a0b82 */ /* 0x000e700000000a00 */
[----:B------:R-:W0:Y:S01]  /*0600*/  @P0 LDC.64 R116, c[0x0][0x438] ;  /* 0x00010e00ff740b82 */ /* 0x000e220000000a00 */
[----:B------:R-:W-:Y:S01]  /*0610*/  ISETP.NE.AND P1, PT, R2, RZ, PT ;  /* 0x000000ff0200720c */ /* 0x000fe20003f25270 */
[----:B-1----:R-:W-:-:S05]  /*0620*/  @P0 IMAD.WIDE.U32 R96, R91, 0x10, R106 ;  /* 0x000000105b600825 */ /* 0x002fca00078e006a */
[----:B------:R-:W5:Y:S01]  /*0630*/  @P0 LDG.E.128 R8, desc[UR6][R96.64] ;  /* 0x0000000660080981 */ /* 0x000f62000c1e1d00 */
[----:B0-----:R-:W-:-:S05]  /*0640*/  @P0 IMAD.WIDE.U32 R106, R119, 0x10, R116 ;  /* 0x00000010776a0825 */ /* 0x001fca00078e0074 */
[----:B------:R4:W5:Y:S01]  /*0650*/  @P0 LDG.E.128 R4, desc[UR6][R106.64] ;  /* 0x000000066a040981 */ /* 0x000962000c1e1d00 */
[----:B---3--:R-:W-:Y:S02]  /*0660*/  HADD2.F32 R91, -RZ, R112.H0_H0 ;  /* 0x20000070ff5b7230 */ /* 0x008fe40000004100 */
[--C-:B------:R-:W-:Y:S01]  /*0670*/  HADD2.F32 R104, -RZ, R113.reuse.H0_H0 ;  /* 0x20000071ff687230 */ /* 0x100fe20000004100 */
[----:B--2---:R-:W-:Y:S01]  /*0680*/  FSEL R122, R3, RZ, !P1 ;  /* 0x000000ff037a7208 */ /* 0x004fe20004800000 */
[----:B------:R-:W-:Y:S02]  /*0690*/  HADD2.F32 R116, -RZ, R113.H1_H1 ;  /* 0x30000071ff747230 */ /* 0x000fe40000004100 */
[--C-:B------:R-:W-:Y:S02]  /*06a0*/  HADD2.F32 R117, -RZ, R114.reuse.H0_H0 ;  /* 0x20000072ff757230 */ /* 0x100fe40000004100 */
[----:B------:R-:W-:Y:S02]  /*06b0*/  HADD2.F32 R119, -RZ, R114.H1_H1 ;  /* 0x30000072ff777230 */ /* 0x000fe40000004100 */
[----:B------:R-:W-:Y:S01]  /*06c0*/  FADD.FTZ R3, -R122, R91 ;  /* 0x0000005b7a037221 */ /* 0x000fe20000010100 */
[----:B------:R-:W-:-:S02]  /*06d0*/  HADD2.F32 R120, -RZ, R115.H0_H0 ;  /* 0x20000073ff787230 */ /* 0x000fc40000004100 */
[----:B------:R-:W-:Y:S02]  /*06e0*/  HADD2.F32 R115, -RZ, R115.H1_H1 ;  /* 0x30000073ff737230 */ /* 0x000fe40000004100 */
[--C-:B----4-:R-:W-:Y:S02]  /*06f0*/  HADD2.F32 R106, -RZ, R93.reuse.H0_H0 ;  /* 0x2000005dff6a7230 */ /* 0x110fe40000004100 */
[----:B------:R-:W-:Y:S02]  /*0700*/  HADD2.F32 R118, -RZ, R93.H1_H1 ;  /* 0x3000005dff767230 */ /* 0x000fe40000004100 */
[----:B------:R-:W-:Y:S01]  /*0710*/  FADD.FTZ R93, -R122, R104 ;  /* 0x000000687a5d7221 */ /* 0x000fe20000010100 */
[--C-:B------:R-:W-:Y:S02]  /*0720*/  HADD2.F32 R113, -RZ, R95.reuse.H0_H0 ;  /* 0x2000005fff717230 */ /* 0x100fe40000004100 */
[----:B------:R-:W-:Y:S02]  /*0730*/  HADD2.F32 R114, -RZ, R95.H1_H1 ;  /* 0x3000005fff727230 */ /* 0x000fe40000004100 */
[----:B------:R-:W-:-:S02]  /*0740*/  HADD2.F32 R95, -RZ, R109.H0_H0 ;  /* 0x2000006dff5f7230 */ /* 0x000fc40000004100 */
[----:B-----5:R-:W-:Y:S01]  /*0750*/  FMUL.FTZ R3, R90, R3 ;  /* 0x000000035a037220 */ /* 0x020fe20000410000 */
[----:B------:R-:W-:Y:S02]  /*0760*/  HADD2.F32 R97, -RZ, R92.H0_H0 ;  /* 0x2000005cff617230 */ /* 0x000fe40000004100 */
[----:B------:R-:W-:Y:S02]  /*0770*/  HADD2.F32 R104, -RZ, R20.H0_H0 ;  /* 0x20000014ff687230 */ /* 0x000fe40000004100 */
[C---:B------:R-:W-:Y:S01]  /*0780*/  FADD.FTZ R137, -R122.reuse, R115 ;  /* 0x000000737a897221 */ /* 0x040fe20000010100 */
[----:B------:R-:W-:Y:S02]  /*0790*/  HADD2.F32 R98, -RZ, R112.H1_H1 ;  /* 0x30000070ff627230 */ /* 0x000fe40000004100 */
[----:B------:R-:W-:Y:S01]  /*07a0*/  FADD.FTZ R115, -R122, R95 ;  /* 0x0000005f7a737221 */ /* 0x000fe20000010100 */
[--C-:B------:R-:W-:Y:S02]  /*07b0*/  HADD2.F32 R107, -RZ, R94.reuse.H0_H0 ;  /* 0x2000005eff6b7230 */ /* 0x100fe40000004100 */
[----:B------:R-:W-:Y:S01]  /*07c0*/  FMUL.FTZ R104, R104, R97 ;  /* 0x0000006168687220 */ /* 0x000fe20000410000 */
[----:B------:R-:W-:-:S02]  /*07d0*/  HADD2.F32 R112, -RZ, R94.H1_H1 ;  /* 0x3000005eff707230 */ /* 0x000fc40000004100 */
[----:B------:R-:W-:Y:S01]  /*07e0*/  FADD.FTZ R68, R68, R97 ;  /* 0x0000006144447221 */ /* 0x000fe20000010000 */
[----:B------:R-:W-:Y:S01]  /*07f0*/  FFMA.FTZ R24, R3, R97, R24 ;  /* 0x0000006103187223 */ /* 0x000fe20000010018 */
[----:B------:R-:W-:Y:S02]  /*0800*/  HADD2.F32 R95, -RZ, R21.H0_H0 ;  /* 0x20000015ff5f7230 */ /* 0x000fe40000004100 */
[----:B------:R-:W-:Y:S01]  /*0810*/  FMUL.FTZ R97, R90, R93 ;  /* 0x0000005d5a617220 */ /* 0x000fe20000410000 */
[--C-:B------:R-:W-:Y:S02]  /*0820*/  HADD2.F32 R94, -RZ, R108.reuse.H0_H0 ;  /* 0x2000006cff5e7230 */ /* 0x100fe40000004100 */
[----:B------:R-:W-:Y:S02]  /*0830*/  HADD2.F32 R108, -RZ, R108.H1_H1 ;  /* 0x3000006cff6c7230 */ /* 0x000fe40000004100 */
[----:B------:R-:W-:Y:S02]  /*0840*/  HADD2.F32 R96, -RZ, R109.H1_H1 ;  /* 0x3000006dff607230 */ /* 0x000fe40000004100 */
[----:B------:R-:W-:-:S02]  /*0850*/  HADD2.F32 R121, -RZ, R110.H0_H0 ;  /* 0x2000006eff797230 */ /* 0x000fc40000004100 */
[----:B------:R-:W-:Y:S02]  /*0860*/  HADD2.F32 R129, -RZ, R110.H1_H1 ;  /* 0x3000006eff817230 */ /* 0x000fe40000004100 */
[--C-:B------:R-:W-:Y:S02]  /*0870*/  HADD2.F32 R123, -RZ, R111.reuse.H0_H0 ;  /* 0x2000006fff7b7230 */ /* 0x100fe40000004100 */
[----:B------:R-:W-:Y:S02]  /*0880*/  HADD2.F32 R125, -RZ, R111.H1_H1 ;  /* 0x3000006fff7d7230 */ /* 0x000fe40000004100 */
[-C--:B------:R-:W-:Y:S01]  /*0890*/  FMUL.FTZ R95, R95, R106.reuse ;  /* 0x0000006a5f5f7220 */ /* 0x080fe20000410000 */
[----:B------:R-:W-:Y:S01]  /*08a0*/  FADD.FTZ R70, R70, R106 ;  /* 0x0000006a46467221 */ /* 0x000fe20000010000 */
[----:B------:R-:W-:Y:S01]  /*08b0*/  FFMA.FTZ R26, R97, R106, R26 ;  /* 0x0000006a611a7223 */ /* 0x000fe2000001001a */
[C---:B------:R-:W-:Y:S01]  /*08c0*/  FADD.FTZ R91, -R122.reuse, R98 ;  /* 0x000000627a5b7221 */ /* 0x040fe20000010100 */
[----:B------:R-:W-:Y:S01]  /*08d0*/  FADD.FTZ R111, -R122, R117 ;  /* 0x000000757a6f7221 */ /* 0x000fe20000010100 */
[----:B------:R-:W-:-:S02]  /*08e0*/  HADD2.F32 R106, -RZ, R22.H0_H0 ;  /* 0x20000016ff6a7230 */ /* 0x000fc40000004100 */
        /* <DEDUP_REMOVED lines=10> */
[----:B------:R-:W-:-:S02]  /*0990*/  HADD2.F32 R141, -RZ, R84.H0_H0 ;  /* 0x20000054ff8d7230 */ /* 0x000fc40000004100 */
[----:B------:R-:W-:Y:S02]  /*09a0*/  HADD2.F32 R120, -RZ, R84.H1_H1 ;  /* 0x30000054ff787230 */ /* 0x000fe40000004100 */
[--C-:B------:R-:W-:Y:S02]  /*09b0*/  HADD2.F32 R119, -RZ, R85.reuse.H0_H0 ;  /* 0x20000055ff777230 */ /* 0x100fe40000004100 */
[----:B------:R-:W-:Y:S02]  /*09c0*/  HADD2.F32 R122, -RZ, R85.H1_H1 ;  /* 0x30000055ff7a7230 */ /* 0x000fe40000004100 */
[C---:B------:R-:W-:Y:S01]  /*09d0*/  FMUL.FTZ R98, R90.reuse, R91 ;  /* 0x0000005b5a627220 */ /* 0x040fe20000410000 */
[--C-:B------:R-:W-:Y:S02]  /*09e0*/  HADD2.F32 R85, -RZ, R87.reuse.H0_H0 ;  /* 0x20000057ff557230 */ /* 0x100fe40000004100 */
[----:B------:R-:W-:Y:S01]  /*09f0*/  FMUL.FTZ R93, R90, R111 ;  /* 0x0000006f5a5d7220 */ /* 0x000fe20000410000 */
[----:B------:R-:W-:-:S02]  /*0a00*/  HADD2.F32 R84, -RZ, R87.H1_H1 ;  /* 0x30000057ff547230 */ /* 0x000fc40000004100 */
[----:B------:R-:W-:Y:S01]  /*0a10*/  FMUL.FTZ R91, R106, R107 ;  /* 0x0000006b6a5b7220 */ /* 0x000fe20000410000 */
[----:B------:R-:W-:Y:S02]  /*0a20*/  HADD2.F32 R87, -RZ, R22.H1_H1 ;  /* 0x30000016ff577230 */ /* 0x000fe40000004100 */
[----:B------:R-:W-:Y:S01]  /*0a30*/  FMUL.FTZ R106, R90, R133 ;  /* 0x000000855a6a7220 */ /* 0x000fe20000410000 */
[----:B------:R-:W-:Y:S01]  /*0a40*/  FADD.FTZ R64, R64, R107 ;  /* 0x0000006b40407221 */ /* 0x000fe20000010000 */
[----:B------:R-:W-:Y:S01]  /*0a50*/  FFMA.FTZ R28, R93, R107, R28 ;  /* 0x0000006b5d1c7223 */ /* 0x000fe2000001001c */
[----:B------:R-:W-:Y:S01]  /*0a60*/  FMUL.FTZ R94, R90, R109 ;  /* 0x0000006d5a5e7220 */ /* 0x000fe20000410000 */
[--C-:B------:R-:W-:Y:S02]  /*0a70*/  HADD2.F32 R108, -RZ, R23.reuse.H0_H0 ;  /* 0x20000017ff6c7230 */ /* 0x100fe40000004100 */
[-C--:B------:R-:W-:Y:S01]  /*0a80*/  FMUL.FTZ R107, R87, R112.reuse ;  /* 0x00000070576b7220 */ /* 0x080fe20000410000 */
[----:B------:R-:W-:Y:S01]  /*0a90*/  FADD.FTZ R65, R65, R112 ;  /* 0x0000007041417221 */ /* 0x000fe20000010000 */
[----:B------:R-:W-:Y:S01]  /*0aa0*/  FFMA.FTZ R29, R106, R112, R29 ;  /* 0x000000706a1d7223 */ /* 0x000fe2000001001d */
[----:B------:R-:W-:Y:S01]  /*0ab0*/  FMUL.FTZ R109, R90, R135 ;  /* 0x000000875a6d7220 */ /* 0x000fe20000410000 */
[----:B------:R-:W-:-:S02]  /*0ac0*/  HADD2.F32 R87, -RZ, R23.H1_H1 ;  /* 0x30000017ff577230 */ /* 0x000fc40000004100 */
[----:B------:R-:W-:Y:S01]  /*0ad0*/  FMUL.FTZ R112, R90, R137 ;  /* 0x000000895a707220 */ /* 0x000fe20000410000 */
[----:B------:R-:W-:Y:S02]  /*0ae0*/  HADD2.F32 R92, -RZ, R92.H1_H1 ;  /* 0x3000005cff5c7230 */ /* 0x000fe40000004100 */
[----:B------:R-:W-:Y:S02]  /*0af0*/  HADD2.F32 R96, -RZ, R20.H1_H1 ;  /* 0x30000014ff607230 */ /* 0x000fe40000004100 */
[-C--:B------:R-:W-:Y:S01]  /*0b00*/  FMUL.FTZ R108, R108, R113.reuse ;  /* 0x000000716c6c7220 */ /* 0x080fe20000410000 */
[----:B------:R-:W-:Y:S01]  /*0b10*/  FADD.FTZ R66, R66, R113 ;  /* 0x0000007142427221 */ /* 0x000fe20000010000 */
[----:B------:R-:W-:Y:S01]  /*0b20*/  FFMA.FTZ R30, R109, R113, R30 ;  /* 0x000000716d1e7223 */ /* 0x000fe2000001001e */
[-C--:B------:R-:W-:Y:S01]  /*0b30*/  FMUL.FTZ R110, R87, R114.reuse ;  /* 0x00000072576e7220 */ /* 0x080fe20000410000 */
[----:B------:R-:W-:Y:S01]  /*0b40*/  FADD.FTZ R67, R67, R114 ;  /* 0x0000007243437221 */ /* 0x000fe20000010000 */
[----:B------:R-:W-:Y:S01]  /*0b50*/  FFMA.FTZ R31, R112, R114, R31 ;  /* 0x00000072701f7223 */ /* 0x000fe2000001001f */
[----:B------:R-:W-:-:S02]  /*0b60*/  HADD2.F32 R113, -RZ, R100.H1_H1 ;  /* 0x30000064ff717230 */ /* 0x000fc40000004100 */
[----:B------:R-:W-:Y:S01]  /*0b70*/  FMUL.FTZ R114, R90, R143 ;  /* 0x0000008f5a727220 */ /* 0x000fe20000410000 */
[----:B------:R-:W-:Y:S01]  /*0b80*/  FMUL.FTZ R96, R96, R92 ;  /* 0x0000005c60607220 */ /* 0x000fe20000410000 */
[----:B------:R-:W-:Y:S01]  /*0b90*/  FADD.FTZ R87, RZ, R104 ;  /* 0x00000068ff577221 */ /* 0x000fe20000010000 */
[----:B------:R-:W-:Y:S01]  /*0ba0*/  FFMA.FTZ R133, R3, R104, RZ ;  /* 0x0000006803857223 */ /* 0x000fe200000100ff */
[----:B------:R-:W-:Y:S01]  /*0bb0*/  FADD.FTZ R69, R69, R92 ;  /* 0x0000005c45457221 */ /* 0x000fe20000010000 */
[----:B------:R-:W-:Y:S01]  /*0bc0*/  FFMA.FTZ R25, R98, R92, R25 ;  /* 0x0000005c62197223 */ /* 0x000fe20000010019 */
[----:B------:R-:W-:Y:S02]  /*0bd0*/  HADD2.F32 R92, -RZ, R21.H1_H1 ;  /* 0x30000015ff5c7230 */ /* 0x000fe40000004100 */
[-C--:B------:R-:W-:Y:S01]  /*0be0*/  FMUL.FTZ R113, R113, R120.reuse ;  /* 0x0000007871717220 */ /* 0x080fe20000410000 */
[----:B------:R-:W-:Y:S01]  /*0bf0*/  FADD.FTZ R61, R61, R120 ;  /* 0x000000783d3d7221 */ /* 0x000fe20000010000 */
[----:B------:R-:W-:Y:S01]  /*0c00*/  FFMA.FTZ R33, R114, R120, R33 ;  /* 0x0000007872217223 */ /* 0x000fe20000010021 */
[----:B------:R-:W-:Y:S01]  /*0c10*/  FADD.FTZ R120, R87, R96 ;  /* 0x0000006057787221 */ /* 0x000fe20000010000 */
[----:B------:R-:W-:Y:S01]  /*0c20*/  FFMA.FTZ R124, R98, R96, R133 ;  /* 0x00000060627c7223 */ /* 0x000fe20000010085 */
[----:B------:R-:W-:-:S02]  /*0c30*/  FMUL.FTZ R92, R92, R118 ;  /* 0x000000765c5c7220 */ /* 0x000fc40000410000 */
[----:B------:R-:W-:Y:S01]  /*0c40*/  FADD.FTZ R87, R120, R95 ;  /* 0x0000005f78577221 */ /* 0x000fe20000010000 */
[----:B------:R-:W-:Y:S01]  /*0c50*/  FFMA.FTZ R133, R97, R95, R124 ;  /* 0x0000005f61857223 */ /* 0x000fe2000001007c */
[----:B------:R-:W-:Y:S01]  /*0c60*/  FADD.FTZ R71, R71, R118 ;  /* 0x0000007647477221 */ /* 0x000fe20000010000 */
[C---:B------:R-:W-:Y:S01]  /*0c70*/  FFMA.FTZ R27, R94.reuse, R118, R27 ;  /* 0x000000765e1b7223 */ /* 0x040fe2000001001b */
[----:B------:R-:W-:Y:S01]  /*0c80*/  FADD.FTZ R124, R87, R92 ;  /* 0x0000005c577c7221 */ /* 0x000fe20000010000 */
[----:B------:R-:W-:Y:S01]  /*0c90*/  FFMA.FTZ R126, R94, R92, R133 ;  /* 0x0000005c5e7e7223 */ /* 0x000fe20000010085 */
[--C-:B------:R-:W-:Y:S02]  /*0ca0*/  HADD2.F32 R118, -RZ, R101.reuse.H0_H0 ;  /* 0x20000065ff767230 */ /* 0x100fe40000004100 */
[C---:B------:R-:W-:Y:S01]  /*0cb0*/  FMUL.FTZ R115, R90.reuse, R115 ;  /* 0x000000735a737220 */ /* 0x040fe20000410000 */
[----:B------:R-:W-:Y:S02]  /*0cc0*/  HADD2.F32 R135, -RZ, R101.H1_H1 ;  /* 0x30000065ff877230 */ /* 0x000fe40000004100 */
[----:B------:R-:W-:Y:S01]  /*0cd0*/  FMUL.FTZ R120, R90, R117 ;  /* 0x000000755a787220 */ /* 0x000fe20000410000 */
[----:B------:R-:W-:Y:S01]  /*0ce0*/  FADD.FTZ R124, R124, R91 ;  /* 0x0000005b7c7c7221 */ /* 0x000fe20000010000 */
[----:B------:R-:W-:Y:S01]  /*0cf0*/  FFMA.FTZ R87, R93, R91, R126 ;  /* 0x0000005b5d577223 */ /* 0x000fe2000001007e */
[-C--:B------:R-:W-:Y:S01]  /*0d00*/  FMUL.FTZ R118, R118, R119.reuse ;  /* 0x0000007776767220 */ /* 0x080fe20000410000 */
[----:B------:R-:W-:Y:S01]  /*0d10*/  FADD.FTZ R62, R62, R119 ;  /* 0x000000773e3e7221 */ /* 0x000fe20000010000 */
[----:B------:R-:W-:Y:S01]  /*0d20*/  FFMA.FTZ R34, R115, R119, R34 ;  /* 0x0000007773227223 */ /* 0x000fe20000010022 */
[-C--:B------:R-:W-:Y:S01]  /*0d30*/  FMUL.FTZ R117, R135, R122.reuse ;  /* 0x0000007a87757220 */ /* 0x080fe20000410000 */
[----:B------:R-:W-:Y:S01]  /*0d40*/  FADD.FTZ R63, R63, R122 ;  /* 0x0000007a3f3f7221 */ /* 0x000fe20000010000 */
[----:B------:R-:W-:Y:S01]  /*0d50*/  FFMA.FTZ R35, R120, R122, R35 ;  /* 0x0000007a78237223 */ /* 0x000fe20000010023 */
[----:B------:R-:W-:Y:S01]  /*0d60*/  FADD.FTZ R119, R124, R107 ;  /* 0x0000006b7c777221 */ /* 0x000fe20000010000 */
[----:B------:R-:W-:Y:S01]  /*0d70*/  FFMA.FTZ R122, R106, R107, R87 ;  /* 0x0000006b6a7a7223 */ /* 0x000fe20000010057 */
[----:B------:R-:W-:-:S02]  /*0d80*/  HADD2.F32 R116, -RZ, R100.H0_H0 ;  /* 0x20000064ff747230 */ /* 0x000fc40000004100 */
[----:B------:R-:W-:Y:S01]  /*0d90*/  FADD.FTZ R87, R119, R108 ;  /* 0x0000006c77577221 */ /* 0x000fe20000010000 */
[----:B------:R-:W-:Y:S01]  /*0da0*/  FFMA.FTZ R133, R109, R108, R122 ;  /* 0x0000006c6d857223 */ /* 0x000fe2000001007a */
[----:B------:R-:W-:Y:S02]  /*0db0*/  HADD2.F32 R131, -RZ, R86.H0_H0 ;  /* 0x20000056ff837230 */ /* 0x000fe40000004100 */
[----:B------:R-:W-:Y:S01]  /*0dc0*/  FMUL.FTZ R116, R116, R141 ;  /* 0x0000008d74747220 */ /* 0x000fe20000410000 */
[----:B------:R-:W-:Y:S01]  /*0dd0*/  FADD.FTZ R87, R87, R110 ;  /* 0x0000006e57577221 */ /* 0x000fe20000010000 */
[----:B------:R-:W-:Y:S01]  /*0de0*/  FMUL.FTZ R111, R90, R139 ;  /* 0x0000008b5a6f7220 */ /* 0x000fe20000410000 */
[----:B------:R-:W-:Y:S02]  /*0df0*/  HADD2.F32 R124, -RZ, R102.H0_H0 ;  /* 0x20000066ff7c7230 */ /* 0x000fe40000004100 */
[----:B------:R-:W-:Y:S01]  /*0e00*/  FFMA.FTZ R122, R112, R110, R133 ;  /* 0x0000006e707a7223 */ /* 0x000fe20000010085 */
[----:B------:R-:W-:Y:S01]  /*0e10*/  FADD.FTZ R126, R87, R116 ;  /* 0x00000074577e7221 */ /* 0x000fe20000010000 */
[----:B------:R-:W-:-:S02]  /*0e20*/  HADD2.F32 R86, -RZ, R86.H1_H1 ;  /* 0x30000056ff567230 */ /* 0x000fc40000004100 */
[----:B------:R-:W-:Y:S01]  /*0e30*/  FFMA.FTZ R87, R111, R116, R122 ;  /* 0x000000746f577223 */ /* 0x000fe2000001007a */
[----:B------:R-:W-:Y:S01]  /*0e40*/  FMUL.FTZ R119, R124, R131 ;  /* 0x000000837c777220 */ /* 0x000fe20000410000 */
        /* <DEDUP_REMOVED lines=9> */
[----:B------:R-:W-:-:S02]  /*0ee0*/  FMUL.FTZ R121, R90, R121 ;  /* 0x000000795a797220 */ /* 0x000fc40000410000 */
[----:B------:R-:W-:Y:S01]  /*0ef0*/  FADD.FTZ R86, R86, R117 ;  /* 0x0000007556567221 */ /* 0x000fe20000010000 */
[----:B------:R-:W-:Y:S01]  /*0f00*/  FFMA.FTZ R128, R120, R117, R87 ;  /* 0x0000007578807223 */ /* 0x000fe20000010057 */
[--C-:B------:R-:W-:Y:S02]  /*0f10*/  HADD2.F32 R126, -RZ, R103.reuse.H0_H0 ;  /* 0x20000067ff7e7230 */ /* 0x100fe40000004100 */
[----:B------:R-:W-:Y:S01]  /*0f20*/  FADD.FTZ R87, R86, R119 ;  /* 0x0000007756577221 */ /* 0x000fe20000010000 */
[C---:B------:R-:W-:Y:S01]  /*0f30*/  FFMA.FTZ R129, R121.reuse, R119, R128 ;  /* 0x0000007779817223 */ /* 0x040fe20000010080 */
[----:B------:R-:W-:Y:S01]  /*0f40*/  FADD.FTZ R56, R56, R131 ;  /* 0x0000008338387221 */ /* 0x000fe20000010000 */
[----:B------:R-:W-:Y:S01]  /*0f50*/  FFMA.FTZ R36, R121, R131, R36 ;  /* 0x0000008379247223 */ /* 0x000fe20000010024 */
[----:B------:R-:W-:Y:S02]  /*0f60*/  HADD2.F32 R131, -RZ, R103.H1_H1 ;  /* 0x30000067ff837230 */ /* 0x000fe40000004100 */
        /* <DEDUP_REMOVED lines=17> */
.L_x_1218:
[----:B------:R-:W-:Y:S02]  /*1080*/  MOV R99, UR20 ;  /* 0x0000001400637c02 */ /* 0x000fe40008000f00 */
[----:B------:R-:W-:Y:S02]  /*1090*/  MOV R105, UR21 ;  /* 0x0000001500697c02 */ /* 0x000fe40008000f00 */
[----:B------:R-:W-:-:S04]  /*10a0*/  ISETP.NE.U32.AND P0, PT, R99, RZ, PT ;  /* 0x000000ff6300720c */ /* 0x000fc80003f05070 */
[----:B------:R-:W-:-:S13]  /*10b0*/  ISETP.NE.AND.EX P0, PT, R105, RZ, PT, P0 ;  /* 0x000000ff6900720c */ /* 0x000fda0003f05300 */
[----:B------:R-:W-:Y:S05]  /*10c0*/  @!P0 BRA `(.L_x_1219) ;  /* 0x0000000000288947 */ /* 0x000fea0003800000 */
[----:B0-----:R-:W0:Y:S01]  /*10d0*/  LDC.64 R4, c[0x0][0x438] ;  /* 0x00010e00ff047b82 */ /* 0x001e220000000a00 */
        /* <DEDUP_REMOVED lines=9> */
.L_x_1219:
[----:B------:R-:W-:Y:S05]  /*1170*/  BSYNC.RECONVERGENT B1 ;  /* 0x0000000000017941 */ /* 0x000fea0003800200 */
.L_x_1217:
[----:B------:R-:W-:Y:S01]  /*1180*/  UMOV UR4, 0xffffffff ;  /* 0xffffffff00047882 */ /* 0x000fe20000000000 */
[----:B-----5:R-:W-:Y:S02]  /*1190*/  ISETP.GE.AND P2, PT, R127, 0x1, PT ;  /* 0x000000017f00780c */ /* 0x020fe40003f46270 */
[----:B------:R-:W-:Y:S11]  /*11a0*/  BRA.DIV UR4, `(.L_x_1220) ;  /* 0x0000004204c47947 */ /* 0x000ff6000b800000 */
        /* <DEDUP_REMOVED lines=18> */
.L_x_1273:
[----:B------:R-:W4:Y:S01]  /*12d0*/  @P2 LDC.64 R84, c[0x0][0x390] ;  /* 0x0000e400ff542b82 */ /* 0x000f220000000a00 */
[----:B------:R-:W-:-:S05]  /*12e0*/  @P2 IADD3 R127, PT, PT, R127, -0x1, RZ ;  /* 0xffffffff7f7f2810 */ /* 0x000fca0007ffe0ff */
[----:B------:R-:W-:Y:S02]  /*12f0*/  @P2 IMAD R86, R127, UR9, RZ ;  /* 0x000000097f562c24 */ /* 0x000fe4000f8e02ff */
[----:B------:R-:W-:-:S03]  /*1300*/  HFMA2 R127, -RZ, RZ, 0, 0 ;  /* 0x00000000ff7f7431 */ /* 0x000fc600000001ff */
[----:B------:R-:W-:-:S04]  /*1310*/  @P2 SHF.R.S32.HI R87, RZ, 0x1f, R86 ;  /* 0x0000001fff572819 */ /* 0x000fc80000011456 */
[----:B------:R-:W-:-:S04]  /*1320*/  @P2 LEA.HI R87, R87, R86, RZ, 0x3 ;  /* 0x0000005657572211 */ /* 0x000fc800078f18ff */
[----:B------:R-:W-:-:S05]  /*1330*/  @P2 LEA.HI.SX32 R127, R87, R0, 0x1d ;  /* 0x00000000577f2211 */ /* 0x000fca00078feaff */
[----:B----4-:R-:W-:-:S05]  /*1340*/  @P2 IMAD.WIDE.U32 R84, R127, 0x10, R84 ;  /* 0x000000107f542825 */ /* 0x010fca00078e0054 */
[----:B------:R4:W5:Y:S01]  /*1350*/  @P2 LDG.E.128 R72, desc[UR6][R84.64] ;  /* 0x0000000654482981 */ /* 0x000962000c1e1d00 */
[----:B------:R-:W-:Y:S01]  /*1360*/  ISETP.NE.U32.AND P1, PT, R99, RZ, PT ;  /* 0x000000ff6300720c */ /* 0x000fe20003f25070 */
[----:B------:R-:W-:Y:S02]  /*1370*/  IMAD R86, R88, UR9, RZ ;  /* 0x0000000958567c24 */ /* 0x000fe4000f8e02ff */
[----:B--2---:R-:W-:Y:S01]  /*1380*/  FADD.FTZ R130, R129, R134 ;  /* 0x0000008681827221 */ /* 0x004fe20000010000 */
[----:B---3--:R-:W-:Y:S01]  /*1390*/  FADD.FTZ R133, R132, R133 ;  /* 0x0000008584857221 */ /* 0x008fe20000010000 */
[----:B------:R-:W-:Y:S01]  /*13a0*/  ISETP.NE.AND.EX P1, PT, R105, RZ, PT, P1 ;  /* 0x000000ff6900720c */ /* 0x000fe20003f25310 */
[----:B------:R-:W-:Y:S01]  /*13b0*/  BSSY.RECONVERGENT B1, `(.L_x_1221) ;  /* 0x00001b7000017945 */ /* 0x000fe20003800200 */
[----:B------:R-:W-:Y:S01]  /*13c0*/  SHF.R.S32.HI R87, RZ, 0x1f, R86 ;  /* 0x0000001fff577819 */ /* 0x000fe20000011456 */
[----:B------:R-:W-:Y:S01]  /*13d0*/  FMUL.FTZ R130, R130, UR12 ;  /* 0x0000000c82827c20 */ /* 0x000fe20008410000 */
[----:B------:R-:W-:Y:S01]  /*13e0*/  ISETP.NE.AND P4, PT, R2, RZ, PT ;  /* 0x000000ff0200720c */ /* 0x000fe20003f85270 */
[----:B------:R-:W-:Y:S01]  /*13f0*/  FMUL.FTZ R105, R133, UR12 ;  /* 0x0000000c85697c20 */ /* 0x000fe20008410000 */
[----:B------:R-:W-:-:S02]  /*1400*/  LEA.HI R87, R87, R86, RZ, 0x3 ;  /* 0x0000005657577211 */ /* 0x000fc400078f18ff */
[----:B------:R-:W-:Y:S02]  /*1410*/  FSEL R130, R130, RZ, !P4 ;  /* 0x000000ff82827208 */ /* 0x000fe40006000000 */
[----:B------:R-:W-:-:S03]  /*1420*/  LEA.HI.SX32 R99, R87, R0, 0x1d ;  /* 0x0000000057637211 */ /* 0x000fc600078feaff */
[----:B----4-:R-:W-:Y:S05]  /*1430*/  @P1 BRA `(.L_x_1222) ;  /* 0x0000000c00881947 */ /* 0x010fea0003800000 */
        /* <DEDUP_REMOVED lines=19> */
.L_x_1225:
[----:B------:R-:W-:Y:S05]  /*1570*/  BSYNC.RECONVERGENT B2 ;  /* 0x0000000000027941 */ /* 0x000fea0003800200 */
.L_x_1224:
        /* <DEDUP_REMOVED lines=14> */
.L_x_1227:
[----:B------:R-:W-:Y:S05]  /*1660*/  BSYNC.RECONVERGENT B2 ;  /* 0x0000000000027941 */ /* 0x000fea0003800200 */
.L_x_1226:
        /* <DEDUP_REMOVED lines=14> */
.L_x_1229:
[----:B------:R-:W-:Y:S05]  /*1750*/  BSYNC.RECONVERGENT B2 ;  /* 0x0000000000027941 */ /* 0x000fea0003800200 */
.L_x_1228:
        /* <DEDUP_REMOVED lines=14> */
.L_x_1231:
[----:B------:R-:W-:Y:S05]  /*1840*/  BSYNC.RECONVERGENT B2 ;  /* 0x0000000000027941 */ /* 0x000fea0003800200 */
.L_x_1230:
        /* <DEDUP_REMOVED lines=14> */
.L_x_1233:
[----:B------:R-:W-:Y:S05]  /*1930*/  BSYNC.RECONVERGENT B2 ;  /* 0x0000000000027941 */ /* 0x000fea0003800200 */
.L_x_1232:
        /* <DEDUP_REMOVED lines=14> */
.L_x_1235:
[----:B------:R-:W-:Y:S05]  /*1a20*/  BSYNC.RECONVERGENT B2 ;  /* 0x0000000000027941 */ /* 0x000fea0003800200 */
.L_x_1234:
        /* <DEDUP_REMOVED lines=14> */
.L_x_1237:
[----:B------:R-:W-:Y:S05]  /*1b10*/  BSYNC.RECONVERGENT B2 ;  /* 0x0000000000027941 */ /* 0x000fea0003800200 */
.L_x_1236:
        /* <DEDUP_REMOVED lines=14> */
.L_x_1223:
[----:B------:R-:W2:Y:S01]  /*1c00*/  @P2 LDC R84, c[0x0][0x40c] ;  /* 0x00010300ff542b82 */ /* 0x000ea20000000800 */
[-CC-:B------:R-:W-:Y:S01]  /*1c10*/  FFMA.FTZ R81, R3, R105.reuse, R130.reuse ;  /* 0x0000006903517223 */ /* 0x180fe20000010082 */
[-CC-:B------:R-:W-:Y:S01]  /*1c20*/  FFMA.FTZ R83, R98, R105.reuse, R130.reuse ;  /* 0x0000006962537223 */ /* 0x180fe20000010082 */
[----:B------:R-:W-:Y:S01]  /*1c30*/  ISETP.GT.AND P1, PT, R89, RZ, PT ;  /* 0x000000ff5900720c */ /* 0x000fe20003f24270 */
[--C-:B------:R-:W-:Y:S02]  /*1c40*/  @P2 HADD2.F32 R87, -RZ, R12.reuse.H1_H1 ;  /* 0x3000000cff572230 */ /* 0x100fe40000004100 */
[----:B------:R-:W-:Y:S01]  /*1c50*/  FADD.FTZ R81, R104, -R81 ;  /* 0x8000005168517221 */ /* 0x000fe20000010000 */
[----:B------:R-:W-:Y:S01]  /*1c60*/  FADD.FTZ R83, R96, -R83 ;  /* 0x8000005360537221 */ /* 0x000fe20000010000 */
[--C-:B-1----:R-:W-:Y:S01]  /*1c70*/  FFMA.FTZ R132, R97, R105, R130.reuse ;  /* 0x0000006961847223 */ /* 0x102fe20000010082 */
[----:B------:R-:W1:Y:S01]  /*1c80*/  @P2 LDC R85, c[0x0][0x40c] ;  /* 0x00010300ff552b82 */ /* 0x000e620000000800 */
[C---:B------:R-:W-:Y:S01]  /*1c90*/  FMUL.FTZ R80, R90.reuse, R81 ;  /* 0x000000515a507220 */ /* 0x040fe20000410000 */
[----:B------:R-:W-:Y:S01]  /*1ca0*/  FMUL.FTZ R81, R90, R83 ;  /* 0x000000535a517220 */ /* 0x000fe20000410000 */
[-CC-:B------:R-:W-:Y:S01]  /*1cb0*/  FFMA.FTZ R129, R94, R105.reuse, R130.reuse ;  /* 0x000000695e817223 */ /* 0x180fe20000010082 */
[-CC-:B------:R-:W-:Y:S01]  /*1cc0*/  FFMA.FTZ R144, R106, R105.reuse, R130.reuse ;  /* 0x000000696a907223 */ /* 0x180fe20000010082 */
[-CC-:B------:R-:W-:Y:S01]  /*1cd0*/  FFMA.FTZ R140, R93, R105.reuse, R130.reuse ;  /* 0x000000695d8c7223 */ /* 0x180fe20000010082 */
[----:B------:R-:W-:Y:S01]  /*1ce0*/  FFMA.FTZ R137, R109, R105, R130 ;  /* 0x000000696d897223 */ /* 0x000fe20000010082 */
[----:B------:R-:W-:Y:S01]  /*1cf0*/  FSEL R81, R81, RZ, P1 ;  /* 0x000000ff51517208 */ /* 0x000fe20000800000 */
[----:B------:R-:W3:Y:S01]  /*1d00*/  @P2 LDC R139, c[0x0][0x40c] ;  /* 0x00010300ff8b2b82 */ /* 0x000ee20000000800 */
[----:B------:R-:W-:Y:S01]  /*1d10*/  FADD.FTZ R129, R92, -R129 ;  /* 0x800000815c817221 */ /* 0x000fe20000010000 */
[----:B------:R-:W-:Y:S01]  /*1d20*/  FADD.FTZ R135, R107, -R144 ;  /* 0x800000906b877221 */ /* 0x000fe20000010000 */
[----:B------:R-:W-:Y:S01]  /*1d30*/  FADD.FTZ R131, R91, -R140 ;  /* 0x8000008c5b837221 */ /* 0x000fe20000010000 */
[----:B------:R-:W-:Y:S01]  /*1d40*/  FADD.FTZ R137, R108, -R137 ;  /* 0x800000896c897221 */ /* 0x000fe20000010000 */
[C---:B------:R-:W-:Y:S01]  /*1d50*/  FMUL.FTZ R129, R90.reuse, R129 ;  /* 0x000000815a817220 */ /* 0x040fe20000410000 */
[----:B------:R-:W-:Y:S01]  /*1d60*/  FMUL.FTZ R135, R90, R135 ;  /* 0x000000875a877220 */ /* 0x000fe20000410000 */
[----:B------:R-:W-:Y:S01]  /*1d70*/  FSEL R80, R80, RZ, P1 ;  /* 0x000000ff50507208 */ /* 0x000fe20000800000 */
[----:B------:R-:W4:Y:S01]  /*1d80*/  @P2 LDC R136, c[0x0][0x40c] ;  /* 0x00010300ff882b82 */ /* 0x000f220000000800 */
[----:B--2---:R-:W-:Y:S01]  /*1d90*/  @P2 FMUL.FTZ R84, R81, R84 ;  /* 0x0000005451542220 */ /* 0x004fe20000410000 */
[----:B------:R-:W-:Y:S01]  /*1da0*/  FSEL R143, R129, RZ, P1 ;  /* 0x000000ff818f7208 */ /* 0x000fe20000800000 */
[----:B------:R-:W-:Y:S01]  /*1db0*/  FMUL.FTZ R137, R90, R137 ;  /* 0x000000895a897220 */ /* 0x000fe20000410000 */
[----:B------:R-:W-:-:S02]  /*1dc0*/  @P2 HADD2.F32 R82, -RZ, R12.H0_H0 ;  /* 0x2000000cff522230 */ /* 0x000fc40000004100 */
[----:B------:R-:W-:Y:S01]  /*1dd0*/  @P2 FMUL.FTZ R86, R87, R84 ;  /* 0x0000005457562220 */ /* 0x000fe20000410000 */
[----:B------:R-:W-:Y:S01]  /*1de0*/  FADD.FTZ R87, R95, -R132 ;  /* 0x800000845f577221 */ /* 0x000fe20000010000 */
[--C-:B------:R-:W-:Y:S01]  /*1df0*/  @P2 HADD2.F32 R138, -RZ, R13.reuse.H0_H0 ;  /* 0x2000000dff8a2230 */ /* 0x100fe20000004100 */
[----:B------:R-:W2:Y:S01]  /*1e00*/  @P2 LDC R149, c[0x0][0x40c] ;  /* 0x00010300ff952b82 */ /* 0x000ea20000000800 */
[----:B------:R-:W-:Y:S01]  /*1e10*/  FSEL R145, R135, RZ, P1 ;  /* 0x000000ff87917208 */ /* 0x000fe20000800000 */
[----:B------:R-:W-:Y:S01]  /*1e20*/  FMUL.FTZ R87, R90, R87 ;  /* 0x000000575a577220 */ /* 0x000fe20000410000 */
[----:B-1----:R-:W-:Y:S01]  /*1e30*/  @P2 FMUL.FTZ R83, R80, R85 ;  /* 0x0000005550532220 */ /* 0x002fe20000410000 */
[----:B------:R-:W-:Y:S02]  /*1e40*/  @P2 HADD2.F32 R147, -RZ, R13.H1_H1 ;  /* 0x3000000dff932230 */ /* 0x000fe40000004100 */
[----:B------:R-:W-:Y:S01]  /*1e50*/  FMUL.FTZ R131, R90, R131 ;  /* 0x000000835a837220 */ /* 0x000fe20000410000 */
[--C-:B------:R-:W-:Y:S01]  /*1e60*/  @P2 HADD2.F32 R134, -RZ, R14.reuse.H0_H0 ;  /* 0x2000000eff862230 */ /* 0x100fe20000004100 */
[----:B------:R-:W-:Y:S01]  /*1e70*/  FSEL R140, R87, RZ, P1 ;  /* 0x000000ff578c7208 */ /* 0x000fe20000800000 */
[----:B------:R-:W1:Y:S01]  /*1e80*/  @P2 LDC R146, c[0x0][0x40c] ;  /* 0x00010300ff922b82 */ /* 0x000e620000000800 */
[----:B------:R-:W-:Y:S01]  /*1e90*/  FSEL R87, R137, RZ, P1 ;  /* 0x000000ff89577208 */ /* 0x000fe20000800000 */
[----:B------:R-:W-:Y:S01]  /*1ea0*/  @P2 FMUL.FTZ R85, R82, R83 ;  /* 0x0000005352552220 */ /* 0x000fe20000410000 */
[----:B------:R-:W-:Y:S01]  /*1eb0*/  FSEL R144, R131, RZ, P1 ;  /* 0x000000ff83907208 */ /* 0x000fe20000800000 */
[----:B---3--:R-:W-:Y:S01]  /*1ec0*/  @P2 FMUL.FTZ R135, R140, R139 ;  /* 0x0000008b8c872220 */ /* 0x008fe20000410000 */
[----:B------:R-:W-:Y:S01]  /*1ed0*/  F2FP.F16.F32.PACK_AB R80, R81, R80 ;  /* 0x000000505150723e */ /* 0x000fe200000000ff */
[----:B------:R-:W-:Y:S01]  /*1ee0*/  @P2 HADD2.F32 R133, -RZ, R14.H1_H1 ;  /* 0x3000000eff852230 */ /* 0x000fe20000004100 */
[----:B------:R-:W-:Y:S01]  /*1ef0*/  @P2 F2FP.F16.F32.PACK_AB R85, RZ, R85 ;  /* 0x00000055ff55223e */ /* 0x000fe200000000ff */
[----:B------:R-:W3:Y:S01]  /*1f00*/  @P2 LDC R148, c[0x0][0x40c] ;  /* 0x00010300ff942b82 */ /* 0x000ee20000000800 */
[----:B----4-:R-:W-:Y:S01]  /*1f10*/  @P2 FMUL.FTZ R136, R143, R136 ;  /* 0x000000888f882220 */ /* 0x010fe20000410000 */
[----:B------:R-:W-:Y:S01]  /*1f20*/  @P2 FMUL.FTZ R137, R138, R135 ;  /* 0x000000878a892220 */ /* 0x000fe20000410000 */
[----:B------:R-:W-:Y:S01]  /*1f30*/  @P2 PRMT R76, R85, 0x7610, R76 ;  /* 0x00007610554c2816 */ /* 0x000fe2000000004c */
[----:B------:R-:W-:Y:S01]  /*1f40*/  FFMA.FTZ R85, R112, R105, R130 ;  /* 0x0000006970557223 */ /* 0x000fe20000010082 */
[----:B------:R-:W-:Y:S01]  /*1f50*/  @P2 FMUL.FTZ R138, R147, R136 ;  /* 0x00000088938a2220 */ /* 0x000fe20000410000 */
[--C-:B-----5:R-:W-:Y:S01]  /*1f60*/  @P2 HADD2.F32 R147, -RZ, R72.reuse.H0_H0 ;  /* 0x20000048ff932230 */ /* 0x120fe20000004100 */
[----:B------:R-:W-:Y:S01]  /*1f70*/  F2FP.F16.F32.PACK_AB R81, R143, R140 ;  /* 0x0000008c8f51723e */ /* 0x000fe200000000ff */
[----:B--2---:R-:W-:Y:S01]  /*1f80*/  @P2 FMUL.FTZ R129, R144, R149 ;  /* 0x0000009590812220 */ /* 0x004fe20000410000 */
[----:B------:R-:W-:Y:S01]  /*1f90*/  @P2 HADD2.F32 R140, -RZ, R72.H1_H1 ;  /* 0x30000048ff8c2230 */ /* 0x000fe20000004100 */
[----:B------:R-:W-:Y:S01]  /*1fa0*/  @P2 F2FP.F16.F32.PACK_AB R86, RZ, R86 ;  /* 0x00000056ff56223e */ /* 0x000fe200000000ff */
[----:B------:R-:W-:Y:S01]  /*1fb0*/  @P2 FFMA.FTZ R52, R147, R83, R52 ;  /* 0x0000005393342223 */ /* 0x000fe20000010034 */
[----:B------:R-:W-:-:S02]  /*1fc0*/  @P2 HADD2.F32 R83, -RZ, R73.H0_H0 ;  /* 0x20000049ff532230 */ /* 0x000fc40000004100 */
[----:B------:R-:W-:Y:S01]  /*1fd0*/  @P2 FMUL.FTZ R134, R134, R129 ;  /* 0x0000008186862220 */ /* 0x000fe20000410000 */
[----:B------:R-:W-:Y:S02]  /*1fe0*/  @P2 HADD2.F32 R82, -RZ, R15.H0_H0 ;  /* 0x2000000fff522230 */ /* 0x000fe40000004100 */
[----:B------:R-:W-:Y:S01]  /*1ff0*/  @P2 FFMA.FTZ R53, R140, R84, R53 ;  /* 0x000000548c352223 */ /* 0x000fe20000010035 */
[----:B-1----:R-:W-:Y:S01]  /*2000*/  @P2 FMUL.FTZ R132, R145, R146 ;  /* 0x0000009291842220 */ /* 0x002fe20000410000 */
[----:B------:R-:W-:Y:S01]  /*2010*/  @P2 FFMA.FTZ R54, R83, R135, R54 ;  /* 0x0000008753362223 */ /* 0x000fe20000010036 */
[----:B------:R-:W-:Y:S01]  /*2020*/  FADD.FTZ R83, R110, -R85 ;  /* 0x800000556e537221 */ /* 0x000fe20000010000 */
[----:B------:R-:W-:Y:S02]  /*2030*/  @P2 HADD2.F32 R84, -RZ, R73.H1_H1 ;  /* 0x30000049ff542230 */ /* 0x000fe40000004100 */
[----:B------:R-:W-:Y:S01]  /*2040*/  @P2 FMUL.FTZ R133, R133, R132 ;  /* 0x0000008485852220 */ /* 0x000fe20000410000 */
[----:B------:R-:W-:Y:S01]  /*2050*/  @P2 F2FP.F16.F32.PACK_AB R137, RZ, R137 ;  /* 0x00000089ff89223e */ /* 0x000fe200000000ff */
[----:B------:R-:W-:Y:S01]  /*2060*/  FMUL.FTZ R83, R90, R83 ;  /* 0x000000535a537220 */ /* 0x000fe20000410000 */
[----:B------:R-:W-:Y:S01]  /*2070*/  @P2 F2FP.F16.F32.PACK_AB R134, RZ, R134 ;  /* 0x00000086ff86223e */ /* 0x000fe200000000ff */
[----:B---3--:R-:W-:Y:S01]  /*2080*/  @P2 FMUL.FTZ R131, R87, R148 ;  /* 0x0000009457832220 */ /* 0x008fe20000410000 */
[----:B------:R-:W-:Y:S01]  /*2090*/  @P2 PRMT R76, R76, 0x5410, R86 ;  /* 0x000054104c4c2816 */ /* 0x000fe20000000056 */
[----:B------:R-:W-:Y:S01]  /*20a0*/  @P2 FFMA.FTZ R55, R84, R136, R55 ;  /* 0x0000008854372223 */ /* 0x000fe20000010037 */
[----:B------:R-:W-:-:S02]  /*20b0*/  @P2 HADD2.F32 R85, -RZ, R74.H0_H0 ;  /* 0x2000004aff552230 */ /* 0x000fc40000004100 */
        /* <DEDUP_REMOVED lines=26> */
.L_x_1222:
[----:B------:R-:W-:Y:S02]  /*2260*/  MOV R141, UR22 ;  /* 0x00000016008d7c02 */ /* 0x000fe40008000f00 */
[----:B------:R-:W-:Y:S02]  /*2270*/  MOV R142, UR23 ;  /* 0x00000017008e7c02 */ /* 0x000fe40008000f00 */
[----:B------:R-:W-:-:S04]  /*2280*/  ISETP.NE.U32.AND P1, PT, R141, RZ, PT ;  /* 0x000000ff8d00720c */ /* 0x000fc80003f25070 */
[----:B------:R-:W-:-:S13]  /*2290*/  ISETP.NE.AND.EX P1, PT, R142, RZ, PT, P1 ;  /* 0x000000ff8e00720c */ /* 0x000fda0003f25310 */
[----:B------:R-:W-:Y:S05]  /*22a0*/  @P1 BRA `(.L_x_1239) ;  /* 0x0000000400881947 */ /* 0x000fea0003800000 */
[----:B------:R-:W-:Y:S01]  /*22b0*/  ISETP.GT.AND P1, PT, R89, RZ, PT ;  /* 0x000000ff5900720c */ /* 0x000fe20003f24270 */
[----:B------:R-:W2:Y:S01]  /*22c0*/  @P2 LDC R84, c[0x0][0x40c] ;  /* 0x00010300ff542b82 */ /* 0x000ea20000000800 */
[--C-:B------:R-:W-:Y:S02]  /*22d0*/  HADD2.F32 R85, -RZ, R8.reuse.H0_H0 ;  /* 0x20000008ff557230 */ /* 0x100fe40000004100 */
[----:B------:R-:W-:Y:S02]  /*22e0*/  HADD2.F32 R87, -RZ, R8.H1_H1 ;  /* 0x30000008ff577230 */ /* 0x000fe40000004100 */
[----:B------:R-:W-:Y:S02]  /*22f0*/  HADD2.F32 R135, -RZ, R10.H1_H1 ;  /* 0x3000000aff877230 */ /* 0x000fe40000004100 */
[----:B------:R-:W-:Y:S01]  /*2300*/  HADD2.F32 R137, -RZ, R11.H0_H0 ;  /* 0x2000000bff897230 */ /* 0x000fe20000004100 */
[----:B-1----:R-:W1:Y:S04]  /*2310*/  @P2 LDC R132, c[0x0][0x40c] ;  /* 0x00010300ff842b82 */ /* 0x002e680000000800 */
[-CC-:B------:R-:W-:Y:S01]  /*2320*/  @P1 FFMA.FTZ R129, R3, R105.reuse, R130.reuse ;  /* 0x0000006903811223 */ /* 0x180fe20000010082 */
[-CC-:B------:R-:W-:Y:S01]  /*2330*/  @P1 FFMA.FTZ R134, R97, R105.reuse, R130.reuse ;  /* 0x0000006961861223 */ /* 0x180fe20000010082 */
[-CC-:B------:R-:W-:Y:S01]  /*2340*/  @P1 FFMA.FTZ R131, R98, R105.reuse, R130.reuse ;  /* 0x0000006962831223 */ /* 0x180fe20000010082 */
[----:B------:R-:W-:Y:S01]  /*2350*/  @P1 FFMA.FTZ R133, R94, R105, R130 ;  /* 0x000000695e851223 */ /* 0x000fe20000010082 */
[----:B------:R-:W-:Y:S01]  /*2360*/  @P1 FADD.FTZ R129, R104, -R129 ;  /* 0x8000008168811221 */ /* 0x000fe20000010000 */
[----:B------:R-:W-:Y:S01]  /*2370*/  @P1 FADD.FTZ R134, R95, -R134 ;  /* 0x800000865f861221 */ /* 0x000fe20000010000 */
[----:B------:R-:W-:Y:S01]  /*2380*/  @P1 FADD.FTZ R86, R96, -R131 ;  /* 0x8000008360561221 */ /* 0x000fe20000010000 */
[----:B------:R-:W-:-:S02]  /*2390*/  HADD2.F32 R131, -RZ, R9.H1_H1 ;  /* 0x30000009ff837230 */ /* 0x000fc40000004100 */
[C---:B------:R-:W-:Y:S01]  /*23a0*/  @P1 FFMA.FTZ R85, R90.reuse, R129, R85 ;  /* 0x000000815a551223 */ /* 0x040fe20000010055 */
[----:B------:R-:W-:Y:S02]  /*23b0*/  HADD2.F32 R129, -RZ, R9.H0_H0 ;  /* 0x20000009ff817230 */ /* 0x000fe40000004100 */
[----:B------:R-:W-:Y:S01]  /*23c0*/  @P1 FFMA.FTZ R87, R90, R86, R87 ;  /* 0x000000565a571223 */ /* 0x000fe20000010057 */
[--C-:B------:R-:W-:Y:S02]  /*23d0*/  @P2 HADD2.F32 R86, -RZ, R12.reuse.H0_H0 ;  /* 0x2000000cff562230 */ /* 0x100fe40000004100 */
[----:B--2---:R-:W-:Y:S01]  /*23e0*/  @P2 FMUL.FTZ R85, R85, R84 ;  /* 0x0000005455552220 */ /* 0x004fe20000410000 */
[----:B------:R-:W-:Y:S01]  /*23f0*/  @P1 FADD.FTZ R84, R92, -R133 ;  /* 0x800000855c541221 */ /* 0x000fe20000010000 */
[----:B------:R-:W-:Y:S01]  /*2400*/  @P1 FFMA.FTZ R129, R90, R134, R129 ;  /* 0x000000865a811223 */ /* 0x000fe20000010081 */
[----:B------:R-:W2:Y:S01]  /*2410*/  @P2 LDC R144, c[0x0][0x40c] ;  /* 0x00010300ff902b82 */ /* 0x000ea20000000800 */
[----:B------:R-:W-:Y:S01]  /*2420*/  @P2 FMUL.FTZ R86, R86, R85 ;  /* 0x0000005556562220 */ /* 0x000fe20000410000 */
[----:B------:R-:W-:Y:S01]  /*2430*/  @P1 FFMA.FTZ R131, R90, R84, R131 ;  /* 0x000000545a831223 */ /* 0x000fe20000010083 */
[-CC-:B------:R-:W-:Y:S01]  /*2440*/  @P1 FFMA.FTZ R140, R106, R105.reuse, R130.reuse ;  /* 0x000000696a8c1223 */ /* 0x180fe20000010082 */
[-CC-:B------:R-:W-:Y:S01]  /*2450*/  @P1 FFMA.FTZ R136, R93, R105.reuse, R130.reuse ;  /* 0x000000695d881223 */ /* 0x180fe20000010082 */
[----:B-1----:R-:W-:Y:S01]  /*2460*/  @P2 FMUL.FTZ R84, R87, R132 ;  /* 0x0000008457542220 */ /* 0x002fe20000410000 */
[----:B------:R-:W-:Y:S01]  /*2470*/  @P2 HADD2.F32 R87, -RZ, R12.H1_H1 ;  /* 0x3000000cff572230 */ /* 0x000fe20000004100 */
[----:B------:R-:W-:Y:S01]  /*2480*/  @P2 F2FP.F16.F32.PACK_AB R86, RZ, R86 ;  /* 0x00000056ff56223e */ /* 0x000fe200000000ff */
[----:B------:R-:W1:Y:S01]  /*2490*/  @P2 LDC R134, c[0x0][0x40c] ;  /* 0x00010300ff862b82 */ /* 0x000e620000000800 */
[----:B------:R-:W-:Y:S01]  /*24a0*/  @P1 FFMA.FTZ R139, R109, R105, R130 ;  /* 0x000000696d8b1223 */ /* 0x000fe20000010082 */
[----:B------:R-:W-:-:S02]  /*24b0*/  HADD2.F32 R133, -RZ, R10.H0_H0 ;  /* 0x2000000aff857230 */ /* 0x000fc40000004100 */
[----:B------:R-:W-:Y:S01]  /*24c0*/  @P2 FMUL.FTZ R87, R87, R84 ;  /* 0x0000005457572220 */ /* 0x000fe20000410000 */
[----:B------:R-:W-:Y:S01]  /*24d0*/  @P2 PRMT R76, R86, 0x7610, R76 ;  /* 0x00007610564c2816 */ /* 0x000fe2000000004c */
[--C-:B------:R-:W-:Y:S02]  /*24e0*/  @P2 HADD2.F32 R86, -RZ, R13.reuse.H0_H0 ;  /* 0x2000000dff562230 */ /* 0x100fe40000004100 */
[----:B------:R-:W-:Y:S01]  /*24f0*/  @P1 FADD.FTZ R140, R107, -R140 ;  /* 0x8000008c6b8c1221 */ /* 0x000fe20000010000 */
[----:B------:R-:W-:Y:S01]  /*2500*/  @P1 FADD.FTZ R136, R91, -R136 ;  /* 0x800000885b881221 */ /* 0x000fe20000010000 */
[----:B------:R-:W3:Y:S01]  /*2510*/  @P2 LDC R132, c[0x0][0x40c] ;  /* 0x00010300ff842b82 */ /* 0x000ee20000000800 */
[----:B------:R-:W-:Y:S01]  /*2520*/  @P1 FADD.FTZ R146, R108, -R139 ;  /* 0x8000008b6c921221 */ /* 0x000fe20000010000 */
[----:B------:R-:W-:Y:S01]  /*2530*/  @P2 F2FP.F16.F32.PACK_AB R87, RZ, R87 ;  /* 0x00000057ff57223e */ /* 0x000fe200000000ff */
[----:B------:R-:W-:Y:S02]  /*2540*/  @P2 HADD2.F32 R139, -RZ, R13.H1_H1 ;  /* 0x3000000dff8b2230 */ /* 0x000fe40000004100 */
[C---:B------:R-:W-:Y:S01]  /*2550*/  @P1 FFMA.FTZ R135, R90.reuse, R140, R135 ;  /* 0x0000008c5a871223 */ /* 0x040fe20000010087 */
[----:B------:R-:W-:Y:S01]  /*2560*/  @P1 FFMA.FTZ R133, R90, R136, R133 ;  /* 0x000000885a851223 */ /* 0x000fe20000010085 */
[----:B------:R-:W-:Y:S01]  /*2570*/  @P2 PRMT R76, R76, 0x5410, R87 ;  /* 0x000054104c4c2816 */ /* 0x000fe20000000057 */
[----:B------:R-:W-:Y:S01]  /*2580*/  @P2 HADD2.F32 R136, -RZ, R14.H0_H0 ;  /* 0x2000000eff882230 */ /* 0x000fe20000004100 */
[----:B------:R-:W4:Y:S01]  /*2590*/  @P2 LDC R138, c[0x0][0x40c] ;  /* 0x00010300ff8a2b82 */ /* 0x000f220000000800 */
[----:B------:R-:W-:-:S07]  /*25a0*/  @P1 FFMA.FTZ R137, R90, R146, R137 ;  /* 0x000000925a891223 */ /* 0x000fce0000010089 */
[----:B------:R-:W0:Y:S01]  /*25b0*/  @P2 LDC R148, c[0x0][0x40c] ;  /* 0x00010300ff942b82 */ /* 0x000e220000000800 */
[----:B-1----:R-:W-:Y:S01]  /*25c0*/  @P2 FMUL.FTZ R129, R129, R134 ;  /* 0x0000008681812220 */ /* 0x002fe20000410000 */
[----:B--2---:R-:W-:Y:S01]  /*25d0*/  @P2 FMUL.FTZ R134, R135, R144 ;  /* 0x0000009087862220 */ /* 0x004fe20000410000 */
[----:B------:R-:W-:Y:S02]  /*25e0*/  @P2 HADD2.F32 R135, -RZ, R14.H1_H1 ;  /* 0x3000000eff872230 */ /* 0x000fe40000004100 */
[----:B------:R-:W-:Y:S01]  /*25f0*/  @P2 FMUL.FTZ R86, R86, R129 ;  /* 0x0000008156562220 */ /* 0x000fe20000410000 */
[----:B---3--:R-:W-:-:S04]  /*2600*/  @P2 FMUL.FTZ R132, R131, R132 ;  /* 0x0000008483842220 */ /* 0x008fc80000410000 */
[----:B------:R-:W-:Y:S01]  /*2610*/  @P2 F2FP.F16.F32.PACK_AB R86, RZ, R86 ;  /* 0x00000056ff56223e */ /* 0x000fe200000000ff */
[----:B------:R-:W-:Y:S01]  /*2620*/  @P2 FMUL.FTZ R87, R139, R132 ;  /* 0x000000848b572220 */ /* 0x000fe20000410000 */
[----:B-----5:R-:W-:Y:S02]  /*2630*/  @P2 HADD2.F32 R139, -RZ, R73.H0_H0 ;  /* 0x20000049ff8b2230 */ /* 0x020fe40000004100 */
[----:B------:R-:W-:Y:S01]  /*2640*/  @P2 PRMT R77, R86, 0x7610, R77 ;  /* 0x00007610564d2816 */ /* 0x000fe2000000004d */
[----:B------:R-:W-:Y:S01]  /*2650*/  @P2 FMUL.FTZ R86, R135, R134 ;  /* 0x0000008687562220 */ /* 0x000fe20000410000 */
[----:B----4-:R-:W-:Y:S01]  /*2660*/  @P2 FMUL.FTZ R133, R133, R138 ;  /* 0x0000008a85852220 */ /* 0x010fe20000410000 */
[----:B------:R-:W-:Y:S01]  /*2670*/  @P2 F2FP.F16.F32.PACK_AB R87, RZ, R87 ;  /* 0x00000057ff57223e */ /* 0x000fe200000000ff */
[----:B------:R-:W-:Y:S02]  /*2680*/  @P2 HADD2.F32 R138, -RZ, R15.H0_H0 ;  /* 0x2000000fff8a2230 */ /* 0x000fe40000004100 */
[----:B------:R-:W-:Y:S01]  /*2690*/  @P2 FFMA.FTZ R54, R139, R129, R54 ;  /* 0x000000818b362223 */ /* 0x000fe20000010036 */
[----:B------:R-:W-:Y:S01]  /*26a0*/  @P2 FMUL.FTZ R131, R136, R133 ;  /* 0x0000008588832220 */ /* 0x000fe20000410000 */
[--C-:B------:R-:W-:Y:S01]  /*26b0*/  @P2 HADD2.F32 R135, -RZ, R72.reuse.H0_H0 ;  /* 0x20000048ff872230 */ /* 0x100fe20000004100 */
[----:B------:R-:W-:Y:S01]  /*26c0*/  @P2 PRMT R77, R77, 0x5410, R87 ;  /* 0x000054104d4d2816 */ /* 0x000fe20000000057 */
[----:B------:R-:W-:-:S02]  /*26d0*/  @P2 HADD2.F32 R136, -RZ, R72.H1_H1 ;  /* 0x30000048ff882230 */ /* 0x000fc40000004100 */
[----:B0-----:R-:W-:Y:S01]  /*26e0*/  @P2 FMUL.FTZ R137, R137, R148 ;  /* 0x0000009489892220 */ /* 0x001fe20000410000 */
[----:B------:R-:W-:Y:S01]  /*26f0*/  @P2 F2FP.F16.F32.PACK_AB R131, RZ, R131 ;  /* 0x00000083ff83223e */ /* 0x000fe200000000ff */
[----:B------:R-:W-:Y:S01]  /*2700*/  @P2 FFMA.FTZ R52, R135, R85, R52 ;  /* 0x0000005587342223 */ /* 0x000fe20000010034 */
[--C-:B------:R-:W-:Y:S02]  /*2710*/  @P2 HADD2.F32 R85, -RZ, R74.reuse.H0_H0 ;  /* 0x2000004aff552230 */ /* 0x100fe40000004100 */
[----:B------:R-:W-:Y:S01]  /*2720*/  @P2 FMUL.FTZ R87, R138, R137 ;  /* 0x000000898a572220 */ /* 0x000fe20000410000 */
[----:B------:R-:W-:Y:S01]  /*2730*/  @P2 FFMA.FTZ R53, R136, R84, R53 ;  /* 0x0000005488352223 */ /* 0x000fe20000010035 */
[----:B------:R-:W-:Y:S01]  /*2740*/  @P2 HADD2.F32 R84, -RZ, R73.H1_H1 ;  /* 0x30000049ff542230 */ /* 0x000fe20000004100 */
[----:B------:R-:W-:Y:S01]  /*2750*/  @P2 F2FP.F16.F32.PACK_AB R86, RZ, R86 ;  /* 0x00000056ff56223e */ /* 0x000fe200000000ff */
[----:B------:R-:W-:Y:S01]  /*2760*/  @P2 HADD2.F32 R136, -RZ, R74.H1_H1 ;  /* 0x3000004aff882230 */ /* 0x000fe20000004100 */
[----:B------:R-:W-:Y:S01]  /*2770*/  @P2 F2FP.F16.F32.PACK_AB R87, RZ, R87 ;  /* 0x00000057ff57223e */ /* 0x000fe200000000ff */
[----:B------:R-:W-:Y:S01]  /*2780*/  @P2 HADD2.F32 R129, -RZ, R75.H0_H0 ;  /* 0x2000004bff812230 */ /* 0x000fe20000004100 */
[----:B------:R-:W-:Y:S01]  /*2790*/  @P2 PRMT R78, R131, 0x7610, R78 ;  /* 0x00007610834e2816 */ /* 0x000fe2000000004e */
[----:B------:R-:W-:Y:S01]  /*27a0*/  @P2 FFMA.FTZ R55, R84, R132, R55 ;  /* 0x0000008454372223 */ /* 0x000fe20000010037 */
[----:B------:R-:W-:Y:S01]  /*27b0*/  @P2 FFMA.FTZ R48, R85, R133, R48 ;  /* 0x0000008555302223 */ /* 0x000fe20000010030 */
[----:B------:R-:W-:Y:S01]  /*27c0*/  @P2 FFMA.FTZ R49, R136, R134, R49 ;  /* 0x0000008688312223 */ /* 0x000fe20000010031 */
[----:B------:R-:W-:Y:S01]  /*27d0*/  @P2 FFMA.FTZ R50, R129, R137, R50 ;  /* 0x0000008981322223 */ /* 0x000fe20000010032 */
[----:B------:R-:W-:-:S02]  /*27e0*/  @P2 PRMT R78, R78, 0x5410, R86 ;  /* 0x000054104e4e2816 */ /* 0x000fc40000000056 */
[----:B------:R-:W-:Y:S01]  /*27f0*/  @P2 PRMT R79, R87, 0x7610, R79 ;  /* 0x00007610574f2816 */ /* 0x000fe2000000004f */
        /* <DEDUP_REMOVED lines=13> */
.L_x_1239:
[----:B------:R-:W-:Y:S01]  /*28d0*/  ISETP.GT.AND P1, PT, R89, RZ, PT ;  /* 0x000000ff5900720c */ /* 0x000fe20003f24270 */
[----:B------:R-:W-:Y:S01]  /*28e0*/  @P3 FFMA.FTZ R83, R3, R105, R130 ;  /* 0x0000006903533223 */ /* 0x000fe20000010082 */
[--C-:B------:R-:W-:Y:S01]  /*28f0*/  HADD2.F32 R81, -RZ, R8.reuse.H0_H0 ;  /* 0x20000008ff517230 */ /* 0x100fe20000004100 */
[----:B------:R-:W2:Y:S01]  /*2900*/  @P2 LDC R86, c[0x0][0x40c] ;  /* 0x00010300ff562b82 */ /* 0x000ea20000000800 */
[----:B------:R-:W-:Y:S02]  /*2910*/  HADD2.F32 R80, -RZ, R8.H1_H1 ;  /* 0x30000008ff507230 */ /* 0x000fe40000004100 */
[----:B------:R-:W-:Y:S01]  /*2920*/  @P3 FADD.FTZ R83, R104, -R83 ;  /* 0x8000005368533221 */ /* 0x000fe20000010000 */
[--C-:B-1----:R-:W-:Y:S02]  /*2930*/  HADD2.F32 R129, -RZ, R9.reuse.H0_H0 ;  /* 0x20000009ff817230 */ /* 0x102fe40000004100 */
[--C-:B------:R-:W-:Y:S02]  /*2940*/  HADD2.F32 R82, -RZ, R10.reuse.H1_H1 ;  /* 0x3000000aff527230 */ /* 0x100fe40000004100 */
[----:B------:R-:W-:Y:S01]  /*2950*/  @P3 FFMA.FTZ R81, R90, R83, R81 ;  /* 0x000000535a513223 */ /* 0x000fe20000010051 */
[----:B------:R-:W-:Y:S01]  /*2960*/  HADD2.F32 R87, -RZ, R10.H0_H0 ;  /* 0x2000000aff577230 */ /* 0x000fe20000004100 */
[----:B------:R-:W1:Y:S01]  /*2970*/  @P2 LDC R133, c[0x0][0x40c] ;  /* 0x00010300ff852b82 */ /* 0x000e620000000800 */
[----:B------:R-:W-:-:S02]  /*2980*/  HADD2.F32 R131, -RZ, R9.H1_H1 ;  /* 0x30000009ff837230 */ /* 0x000fc40000004100 */
[-CC-:B------:R-:W-:Y:S01]  /*2990*/  @P1 FFMA.FTZ R83, R94, R105.reuse, R130.reuse ;  /* 0x000000695e531223 */ /* 0x180fe20000010082 */
[-CC-:B------:R-:W-:Y:S01]  /*29a0*/  @P1 FFMA.FTZ R138, R106, R105.reuse, R130.reuse ;  /* 0x000000696a8a1223 */ /* 0x180fe20000010082 */
[-CC-:B------:R-:W-:Y:S01]  /*29b0*/  @P1 FFMA.FTZ R85, R98, R105.reuse, R130.reuse ;  /* 0x0000006962551223 */ /* 0x180fe20000010082 */
[-C--:B------:R-:W-:Y:S01]  /*29c0*/  @P1 FFMA.FTZ R84, R97, R105.reuse, R130 ;  /* 0x0000006961541223 */ /* 0x080fe20000010082 */
[----:B------:R-:W-:Y:S01]  /*29d0*/  @P1 FADD.FTZ R134, R92, -R83 ;  /* 0x800000535c861221 */ /* 0x000fe20000010000 */
[----:B------:R-:W-:Y:S01]  /*29e0*/  @P1 FADD.FTZ R83, R107, -R138 ;  /* 0x8000008a6b531221 */ /* 0x000fe20000010000 */
[----:B------:R-:W3:Y:S01]  /*29f0*/  @P2 LDC R132, c[0x0][0x40c] ;  /* 0x00010300ff842b82 */ /* 0x000ee20000000800 */
[----:B------:R-:W-:Y:S01]  /*2a00*/  @P1 FADD.FTZ R85, R96, -R85 ;  /* 0x8000005560551221 */ /* 0x000fe20000010000 */
[----:B------:R-:W-:Y:S01]  /*2a10*/  @P1 FFMA.FTZ R136, R93, R105, R130 ;  /* 0x000000695d881223 */ /* 0x000fe20000010082 */
[----:B------:R-:W-:Y:S01]  /*2a20*/  @P1 FADD.FTZ R84, R95, -R84 ;  /* 0x800000545f541221 */ /* 0x000fe20000010000 */
[C---:B------:R-:W-:Y:S01]  /*2a30*/  @P1 FFMA.FTZ R82, R90.reuse, R83, R82 ;  /* 0x000000535a521223 */ /* 0x040fe20000010052 */
[C---:B------:R-:W-:Y:S01]  /*2a40*/  @P1 FFMA.FTZ R80, R90.reuse, R85, R80 ;  /* 0x000000555a501223 */ /* 0x040fe20000010050 */
[----:B------:R-:W-:Y:S01]  /*2a50*/  @P1 FFMA.FTZ R85, R109, R105, R130 ;  /* 0x000000696d551223 */ /* 0x000fe20000010082 */
[----:B------:R-:W-:Y:S01]  /*2a60*/  @P1 FADD.FTZ R136, R91, -R136 ;  /* 0x800000885b881221 */ /* 0x000fe20000010000 */
[----:B------:R-:W4:Y:S01]  /*2a70*/  @P2 LDC R138, c[0x0][0x40c] ;  /* 0x00010300ff8a2b82 */ /* 0x000f220000000800 */
[----:B------:R-:W-:Y:S01]  /*2a80*/  @P1 FFMA.FTZ R129, R90, R84, R129 ;  /* 0x000000545a811223 */ /* 0x000fe20000010081 */
[----:B------:R-:W-:Y:S01]  /*2a90*/  @P1 FADD.FTZ R137, R108, -R85 ;  /* 0x800000556c891221 */ /* 0x000fe20000010000 */
[----:B------:R-:W-:Y:S01]  /*2aa0*/  @P1 FFMA.FTZ R87, R90, R136, R87 ;  /* 0x000000885a571223 */ /* 0x000fe20000010057 */
[----:B------:R-:W-:-:S02]  /*2ab0*/  @P2 HADD2.F32 R135, -RZ, R12.H1_H1 ;  /* 0x3000000cff872230 */ /* 0x000fc40000004100 */
[----:B--2---:R-:W-:Y:S01]  /*2ac0*/  @P2 FMUL.FTZ R85, R81, R86 ;  /* 0x0000005651552220 */ /* 0x004fe20000410000 */
[----:B------:R-:W-:Y:S02]  /*2ad0*/  HADD2.F32 R83, -RZ, R11.H0_H0 ;  /* 0x2000000bff537230 */ /* 0x000fe40000004100 */
[----:B------:R-:W-:Y:S01]  /*2ae0*/  @P1 FFMA.FTZ R143, R112, R105, R130 ;  /* 0x00000069708f1223 */ /* 0x000fe20000010082 */
[----:B------:R-:W2:Y:S01]  /*2af0*/  @P2 LDC R139, c[0x0][0x40c] ;  /* 0x00010300ff8b2b82 */ /* 0x000ea20000000800 */
[----:B------:R-:W-:Y:S02]  /*2b00*/  @P2 HADD2.F32 R136, -RZ, R13.H0_H0 ;  /* 0x2000000dff882230 */ /* 0x000fe40000004100 */
[----:B-1----:R-:W-:Y:S01]  /*2b10*/  @P2 FMUL.FTZ R86, R80, R133 ;  /* 0x0000008550562220 */ /* 0x002fe20000410000 */
[----:B------:R-:W-:Y:S01]  /*2b20*/  @P1 FFMA.FTZ R131, R90, R134, R131 ;  /* 0x000000865a831223 */ /* 0x000fe20000010083 */
[----:B------:R-:W-:Y:S02]  /*2b30*/  HADD2.F32 R84, -RZ, R11.H1_H1 ;  /* 0x3000000bff547230 */ /* 0x000fe40000004100 */
[----:B------:R-:W-:Y:S01]  /*2b40*/  @P1 FADD.FTZ R143, R110, -R143 ;  /* 0x8000008f6e8f1221 */ /* 0x000fe20000010000 */
[----:B------:R-:W-:Y:S01]  /*2b50*/  @P1 FFMA.FTZ R83, R90, R137, R83 ;  /* 0x000000895a531223 */ /* 0x000fe20000010053 */
[----:B------:R-:W-:Y:S01]  /*2b60*/  @P2 HADD2.F32 R134, -RZ, R12.H0_H0 ;  /* 0x2000000cff862230 */ /* 0x000fe20000004100 */
[----:B------:R-:W1:Y:S01]  /*2b70*/  @P2 LDC R140, c[0x0][0x40c] ;  /* 0x00010300ff8c2b82 */ /* 0x000e620000000800 */
[----:B---3--:R-:W-:Y:S01]  /*2b80*/  @P2 FMUL.FTZ R133, R129, R132 ;  /* 0x0000008481852220 */ /* 0x008fe20000410000 */
[----:B------:R-:W-:Y:S01]  /*2b90*/  @P2 FMUL.FTZ R132, R135, R86 ;  /* 0x0000005687842220 */ /* 0x000fe20000410000 */
[----:B------:R-:W-:-:S02]  /*2ba0*/  @P2 HADD2.F32 R144, -RZ, R14.H0_H0 ;  /* 0x2000000eff902230 */ /* 0x000fc40000004100 */
[----:B------:R-:W-:Y:S01]  /*2bb0*/  @P1 FFMA.FTZ R84, R90, R143, R84 ;  /* 0x0000008f5a541223 */ /* 0x000fe20000010054 */
[----:B------:R-:W-:Y:S01]  /*2bc0*/  @P2 FMUL.FTZ R135, R136, R133 ;  /* 0x0000008588872220 */ /* 0x000fe20000410000 */
[----:B------:R-:W-:Y:S02]  /*2bd0*/  @P2 HADD2.F32 R148, -RZ, R15.H0_H0 ;  /* 0x2000000fff942230 */ /* 0x000fe40000004100 */
[----:B------:R-:W-:Y:S01]  /*2be0*/  @P2 FMUL.FTZ R134, R134, R85 ;  /* 0x0000005586862220 */ /* 0x000fe20000410000 */
[----:B------:R-:W3:Y:S01]  /*2bf0*/  @P2 LDC R146, c[0x0][0x40c] ;  /* 0x00010300ff922b82 */ /* 0x000ee20000000800 */
[C---:B----4-:R-:W-:Y:S01]  /*2c00*/  @P2 FMUL.FTZ R136, R131.reuse, R138 ;  /* 0x0000008a83882220 */ /* 0x050fe20000410000 */
[----:B------:R-:W-:Y:S01]  /*2c10*/  @P2 HADD2.F32 R143, -RZ, R13.H1_H1 ;  /* 0x3000000dff8f2230 */ /* 0x000fe20000004100 */
[----:B------:R-:W-:Y:S01]  /*2c20*/  F2FP.F16.F32.PACK_AB R80, R80, R81 ;  /* 0x000000515050723e */ /* 0x000fe200000000ff */
[----:B------:R-:W-:Y:S01]  /*2c30*/  @P2 HADD2.F32 R145, -RZ, R14.H1_H1 ;  /* 0x3000000eff912230 */ /* 0x000fe20000004100 */
[----:B------:R-:W-:Y:S01]  /*2c40*/  F2FP.F16.F32.PACK_AB R81, R131, R129 ;  /* 0x000000818351723e */ /* 0x000fe200000000ff */
[----:B------:R-:W-:Y:S01]  /*2c50*/  @P2 HADD2.F32 R149, -RZ, R15.H1_H1 ;  /* 0x3000000fff952230 */ /* 0x000fe20000004100 */
[----:B------:R-:W-:Y:S01]  /*2c60*/  @P2 F2FP.F16.F32.PACK_AB R134, RZ, R134 ;  /* 0x00000086ff86223e */ /* 0x000fe200000000ff */
[----:B------:R-:W4:Y:S01]  /*2c70*/  @P2 LDC R147, c[0x0][0x40c] ;  /* 0x00010300ff932b82 */ /* 0x000f220000000800 */
[C---:B--2---:R-:W-:Y:S01]  /*2c80*/  @P2 FMUL.FTZ R138, R82.reuse, R139 ;  /* 0x0000008b528a2220 */ /* 0x044fe20000410000 */
[----:B------:R-:W-:Y:S01]  /*2c90*/  F2FP.F16.F32.PACK_AB R82, R82, R87 ;  /* 0x000000575252723e */ /* 0x000fe200000000ff */
[----:B-----5:R-:W-:-:S02]  /*2ca0*/  @P2 HADD2.F32 R129, -RZ, R72.H0_H0 ;  /* 0x20000048ff812230 */ /* 0x020fc40000004100 */
[----:B------:R-:W-:Y:S01]  /*2cb0*/  @P2 FMUL.FTZ R143, R143, R136 ;  /* 0x000000888f8f2220 */ /* 0x000fe20000410000 */
[----:B------:R-:W-:Y:S01]  /*2cc0*/  @P2 FMUL.FTZ R145, R145, R138 ;  /* 0x0000008a91912220 */ /* 0x000fe20000410000 */
[----:B------:R-:W-:Y:S01]  /*2cd0*/  @P2 F2FP.F16.F32.PACK_AB R135, RZ, R135 ;  /* 0x00000087ff87223e */ /* 0x000fe200000000ff */
[----:B-1----:R-:W-:Y:S01]  /*2ce0*/  @P2 FMUL.FTZ R137, R87, R140 ;  /* 0x0000008c57892220 */ /* 0x002fe20000410000 */
[----:B------:R-:W-:Y:S02]  /*2cf0*/  @P2 HADD2.F32 R87, -RZ, R73.H0_H0 ;  /* 0x20000049ff572230 */ /* 0x000fe40000004100 */
[----:B------:R-:W-:Y:S01]  /*2d00*/  @P2 FFMA.FTZ R52, R129, R85, R52 ;  /* 0x0000005581342223 */ /* 0x000fe20000010034 */
[----:B------:R-:W-:Y:S01]  /*2d10*/  @P2 PRMT R76, R134, 0x7610, R76 ;  /* 0x00007610864c2816 */ /* 0x000fe2000000004c */
[----:B------:R-:W-:Y:S01]  /*2d20*/  @P2 FMUL.FTZ R144, R144, R137 ;  /* 0x0000008990902220 */ /* 0x000fe20000410000 */
[----:B------:R-:W-:Y:S02]  /*2d30*/  @P2 HADD2.F32 R85, -RZ, R74.H0_H0 ;  /* 0x2000004aff552230 */ /* 0x000fe40000004100 */
[----:B------:R-:W-:Y:S01]  /*2d40*/  @P2 FFMA.FTZ R54, R87, R133, R54 ;  /* 0x0000008557362223 */ /* 0x000fe20000010036 */
[----:B------:R-:W-:-:S02]  /*2d50*/  @P2 HADD2.F32 R87, -RZ, R75.H0_H0 ;  /* 0x2000004bff572230 */ /* 0x000fc40000004100 */
[----:B---3--:R-:W-:Y:S01]  /*2d60*/  @P2 FMUL.FTZ R139, R83, R146 ;  /* 0x00000092538b2220 */ /* 0x008fe20000410000 */
[----:B------:R-:W-:Y:S01]  /*2d70*/  @P2 F2FP.F16.F32.PACK_AB R144, RZ, R144 ;  /* 0x00000090ff90223e */ /* 0x000fe200000000ff */
[----:B------:R-:W-:Y:S01]  /*2d80*/  @P2 HADD2.F32 R134, -RZ, R75.H1_H1 ;  /* 0x3000004bff862230 */ /* 0x000fe20000004100 */
[----:B------:R-:W-:Y:S01]  /*2d90*/  F2FP.F16.F32.PACK_AB R83, R84, R83 ;  /* 0x000000535453723e */ /* 0x000fe200000000ff */
[----:B------:R-:W-:Y:S01]  /*2da0*/  @P2 FMUL.FTZ R146, R148, R139 ;  /* 0x0000008b94922220 */ /* 0x000fe20000410000 */
[----:B------:R-:W-:Y:S01]  /*2db0*/  @P2 HADD2.F32 R148, -RZ, R72.H1_H1 ;  /* 0x30000048ff942230 */ /* 0x000fe20000004100 */
[----:B------:R-:W-:Y:S01]  /*2dc0*/  @P2 F2FP.F16.F32.PACK_AB R132, RZ, R132 ;  /* 0x00000084ff84223e */ /* 0x000fe200000000ff */
[----:B------:R-:W-:Y:S01]  /*2dd0*/  @P2 FFMA.FTZ R48, R85, R137, R48 ;  /* 0x0000008955302223 */ /* 0x000fe20000010030 */
[----:B----4-:R-:W-:Y:S01]  /*2de0*/  @P2 FMUL.FTZ R140, R84, R147 ;  /* 0x00000093548c2220 */ /* 0x010fe20000410000 */
[----:B------:R-:W-:Y:S01]  /*2df0*/  @P2 F2FP.F16.F32.PACK_AB R146, RZ, R146 ;  /* 0x00000092ff92223e */ /* 0x000fe200000000ff */
[----:B------:R-:W-:Y:S01]  /*2e00*/  @P2 FFMA.FTZ R53, R148, R86, R53 ;  /* 0x0000005694352223 */ /* 0x000fe20000010035 */
[----:B------:R-:W-:-:S02]  /*2e10*/  @P2 HADD2.F32 R84, -RZ, R73.H1_H1 ;  /* 0x30000049ff542230 */ /* 0x000fc40000004100 */
        /* <DEDUP_REMOVED lines=13> */
[----:B------:R-:W-:Y:S02]  /*2ef0*/  @P2 PRMT R77, R77, 0x5410, R143 ;  /* 0x000054104d4d2816 */ /* 0x000fe4000000008f */
[----:B------:R-:W-:Y:S02]  /*2f00*/  @P2 PRMT R78, R78, 0x5410, R145 ;  /* 0x000054104e4e2816 */ /* 0x000fe40000000091 */
[----:B------:R-:W-:-:S07]  /*2f10*/  @P2 PRMT R79, R79, 0x5410, R147 ;  /* 0x000054104f4f2816 */ /* 0x000fce0000000093 */
.L_x_1238:
[----:B------:R-:W-:Y:S05]  /*2f20*/  BSYNC.RECONVERGENT B1 ;  /* 0x0000000000017941 */ /* 0x000fea0003800200 */
.L_x_1221:
[----:B------:R-:W-:Y:S01]  /*2f30*/  ISETP.NE.U32.AND P1, PT, R141, RZ, PT ;  /* 0x000000ff8d00720c */ /* 0x000fe20003f25070 */
[----:B------:R-:W2:Y:S01]  /*2f40*/  @P2 LDC.64 R84, c[0x0][0x468] ;  /* 0x00011a00ff542b82 */ /* 0x000ea20000000a00 */
[----:B------:R-:W-:Y:S02]  /*2f50*/  BSSY.RECONVERGENT B1, `(.L_x_1240) ;  /* 0x000000c000017945 */ /* 0x000fe40003800200 */
[----:B------:R-:W-:-:S13]  /*2f60*/  ISETP.NE.AND.EX P1, PT, R142, RZ, PT, P1 ;  /* 0x000000ff8e00720c */ /* 0x000fda0003f25310 */
[----:B------:R-:W3:Y:S01]  /*2f70*/  @P1 LDC.64 R86, c[0x0][0x478] ;  /* 0x00011e00ff561b82 */ /* 0x000ee20000000a00 */
[C---:B--2---:R-:W-:Y:S01]  /*2f80*/  @P2 IMAD.WIDE.U32 R84, R127.reuse, 0x10, R84 ;  /* 0x000000107f542825 */ /* 0x044fe200078e0054 */
[----:B------:R-:W-:-:S03]  /*2f90*/  IADD3 R127, PT, PT, R127, 0x20, RZ ;  /* 0x000000207f7f7810 */ /* 0x000fc60007ffe0ff */
[----:B---3--:R-:W-:-:S05]  /*2fa0*/  @P1 IMAD.WIDE.U32 R86, R99, 0x10, R86 ;  /* 0x0000001063561825 */ /* 0x008fca00078e0056 */
[----:B------:R2:W-:Y:S04]  /*2fb0*/  @P1 STG.E.128 desc[UR6][R86.64], R80 ;  /* 0x0000005056001986 */ /* 0x0005e8000c101d06 */
[----:B------:R2:W-:Y:S01]  /*2fc0*/  @P2 STG.E.128 desc[UR6][R84.64], R76 ;  /* 0x0000004c54002986 */ /* 0x0005e2000c101d06 */
[----:B------:R-:W-:Y:S05]  /*2fd0*/  @!P2 BRA `(.L_x_1241) ;  /* 0x00000000000ca947 */ /* 0x000fea0003800000 */
[----:B-----5:R-:W3:Y:S02]  /*2fe0*/  LDC.64 R72, c[0x0][0x390] ;  /* 0x0000e400ff487b82 */ /* 0x020ee40000000a00 */
[----:B---3--:R-:W-:-:S06]  /*2ff0*/  IMAD.WIDE.U32 R72, R127, 0x10, R72 ;  /* 0x000000107f487825 */ /* 0x008fcc00078e0048 */
[----:B------:R-:W5:Y:S02]  /*3000*/  LDG.E.128 R72, desc[UR6][R72.64] ;  /* 0x0000000648487981 */ /* 0x000f64000c1e1d00 */
.L_x_1241:
[----:B------:R-:W-:Y:S05]  /*3010*/  BSYNC.RECONVERGENT B1 ;  /* 0x0000000000017941 */ /* 0x000fea0003800200 */
.L_x_1240:
[----:B------:R-:W-:Y:S04]  /*3020*/  BSSY.RECONVERGENT B1, `(.L_x_1242) ;  /* 0x00001a8000017945 */ /* 0x000fe80003800200 */
[----:B------:R-:W-:Y:S05]  /*3030*/  @!P0 BRA `(.L_x_1243) ;  /* 0x0000000c00248947 */ /* 0x000fea0003800000 */
[----:B------:R-:W-:Y:S05]  /*3040*/  @!P1 BRA `(.L_x_1244) ;  /* 0x0000000400989947 */ /* 0x000fea0003800000 */
[----:B------:R-:W-:Y:S01]  /*3050*/  ISETP.GT.AND P0, PT, R89, RZ, PT ;  /* 0x000000ff5900720c */ /* 0x000fe20003f04270 */
[----:B------:R-:W3:Y:S01]  /*3060*/  @P2 LDC R134, c[0x0][0x40c] ;  /* 0x00010300ff862b82 */ /* 0x000ee20000000800 */
[--C-:B--2---:R-:W-:Y:S02]  /*3070*/  HADD2.F32 R81, -RZ, R4.reuse.H0_H0 ;  /* 0x20000004ff517230 */ /* 0x104fe40000004100 */
[----:B------:R-:W-:Y:S02]  /*3080*/  HADD2.F32 R87, -RZ, R4.H1_H1 ;  /* 0x30000004ff577230 */ /* 0x000fe40000004100 */
[--C-:B------:R-:W-:Y:S02]  /*3090*/  HADD2.F32 R82, -RZ, R5.reuse.H0_H0 ;  /* 0x20000005ff527230 */ /* 0x100fe40000004100 */
[----:B------:R-:W-:Y:S01]  /*30a0*/  HADD2.F32 R85, -RZ, R5.H1_H1 ;  /* 0x30000005ff557230 */ /* 0x000fe20000004100 */
[----:B------:R-:W2:Y:S01]  /*30b0*/  @P2 LDC R137, c[0x0][0x40c] ;  /* 0x00010300ff892b82 */ /* 0x000ea20000000800 */
[----:B------:R-:W-:-:S02]  /*30c0*/  @P2 HADD2.F32 R131, -RZ, R16.H1_H1 ;  /* 0x30000010ff832230 */ /* 0x000fc40000004100 */
[----:B------:R-:W-:Y:S02]  /*30d0*/  @P2 HADD2.F32 R135, -RZ, R17.H1_H1 ;  /* 0x30000011ff872230 */ /* 0x000fe40000004100 */
[-CC-:B------:R-:W-:Y:S01]  /*30e0*/  @P0 FFMA.FTZ R83, R111, R105.reuse, R130.reuse ;  /* 0x000000696f530223 */ /* 0x180fe20000010082 */
[-CC-:B------:R-:W-:Y:S01]  /*30f0*/  @P0 FFMA.FTZ R80, R114, R105.reuse, R130.reuse ;  /* 0x0000006972500223 */ /* 0x180fe20000010082 */
[-CC-:B------:R-:W-:Y:S01]  /*3100*/  @P0 FFMA.FTZ R89, R115, R105.reuse, R130.reuse ;  /* 0x0000006973590223 */ /* 0x180fe20000010082 */
[-C--:B------:R-:W-:Y:S01]  /*3110*/  @P0 FFMA.FTZ R84, R120, R105.reuse, R130 ;  /* 0x0000006978540223 */ /* 0x080fe20000010082 */
[----:B------:R-:W4:Y:S01]  /*3120*/  @P2 LDC R142, c[0x0][0x40c] ;  /* 0x00010300ff8e2b82 */ /* 0x000f220000000800 */
[----:B------:R-:W-:Y:S01]  /*3130*/  @P0 FADD.FTZ R83, R116, -R83 ;  /* 0x8000005374530221 */ /* 0x000fe20000010000 */
[----:B------:R-:W-:Y:S01]  /*3140*/  @P0 FADD.FTZ R80, R113, -R80 ;  /* 0x8000005071500221 */ /* 0x000fe20000010000 */
[-CC-:B-1----:R-:W-:Y:S01]  /*3150*/  @P0 FFMA.FTZ R129, R124, R105.reuse, R130.reuse ;  /* 0x000000697c810223 */ /* 0x182fe20000010082 */
[--C-:B------:R-:W-:Y:S01]  /*3160*/  @P0 FFMA.FTZ R86, R121, R105, R130.reuse ;  /* 0x0000006979560223 */ /* 0x100fe20000010082 */
[----:B------:R-:W-:Y:S01]  /*3170*/  @P0 FFMA.FTZ R81, R90, R83, R81 ;  /* 0x000000535a510223 */ /* 0x000fe20000010051 */
[-CC-:B------:R-:W-:Y:S01]  /*3180*/  @P0 FFMA.FTZ R133, R123, R105.reuse, R130.reuse ;  /* 0x000000697b850223 */ /* 0x180fe20000010082 */
[----:B------:R-:W-:Y:S01]  /*3190*/  @P0 FFMA.FTZ R132, R128, R105, R130 ;  /* 0x0000006980840223 */ /* 0x000fe20000010082 */
[----:B------:R-:W1:Y:S01]  /*31a0*/  @P2 LDC R140, c[0x0][0x40c] ;  /* 0x00010300ff8c2b82 */ /* 0x000e620000000800 */
[----:B------:R-:W-:Y:S01]  /*31b0*/  @P0 FADD.FTZ R89, R118, -R89 ;  /* 0x8000005976590221 */ /* 0x000fe20000010000 */
[----:B------:R-:W-:Y:S01]  /*31c0*/  @P0 FADD.FTZ R84, R117, -R84 ;  /* 0x8000005475540221 */ /* 0x000fe20000010000 */
[----:B------:R-:W-:Y:S01]  /*31d0*/  @P0 FFMA.FTZ R87, R90, R80, R87 ;  /* 0x000000505a570223 */ /* 0x000fe20000010057 */
[----:B------:R-:W-:-:S02]  /*31e0*/  @P2 HADD2.F32 R80, -RZ, R16.H0_H0 ;  /* 0x20000010ff502230 */ /* 0x000fc40000004100 */
[----:B------:R-:W-:Y:S01]  /*31f0*/  @P0 FADD.FTZ R130, R122, -R129 ;  /* 0x800000817a820221 */ /* 0x000fe20000010000 */
[----:B---3--:R-:W-:Y:S01]  /*3200*/  @P2 FMUL.FTZ R129, R81, R134 ;  /* 0x0000008651812220 */ /* 0x008fe20000410000 */
[C---:B------:R-:W-:Y:S01]  /*3210*/  @P0 FFMA.FTZ R82, R90.reuse, R89, R82 ;  /* 0x000000595a520223 */ /* 0x040fe20000010052 */
[----:B------:R-:W3:Y:S01]  /*3220*/  @P2 LDC R136, c[0x0][0x40c] ;  /* 0x00010300ff882b82 */ /* 0x000ee20000000800 */
[----:B------:R-:W-:Y:S01]  /*3230*/  @P0 FFMA.FTZ R85, R90, R84, R85 ;  /* 0x000000545a550223 */ /* 0x000fe20000010055 */
[--C-:B------:R-:W-:Y:S02]  /*3240*/  HADD2.F32 R83, -RZ, R6.reuse.H0_H0 ;  /* 0x20000006ff537230 */ /* 0x100fe40000004100 */
[----:B------:R-:W-:Y:S01]  /*3250*/  @P0 FADD.FTZ R86, R119, -R86 ;  /* 0x8000005677560221 */ /* 0x000fe20000010000 */
[----:B------:R-:W-:Y:S02]  /*3260*/  HADD2.F32 R105, -RZ, R6.H1_H1 ;  /* 0x30000006ff697230 */ /* 0x000fe40000004100 */
[----:B------:R-:W-:Y:S01]  /*3270*/  @P0 FADD.FTZ R133, R126, -R133 ;  /* 0x800000857e850221 */ /* 0x000fe20000010000 */
[----:B------:R-:W-:-:S02]  /*3280*/  HADD2.F32 R84, -RZ, R7.H0_H0 ;  /* 0x20000007ff547230 */ /* 0x000fc40000004100 */
[----:B------:R-:W-:Y:S01]  /*3290*/  @P0 FADD.FTZ R132, R125, -R132 ;  /* 0x800000847d840221 */ /* 0x000fe20000010000 */
[----:B------:R-:W0:Y:S01]  /*32a0*/  @P2 LDC R144, c[0x0][0x40c] ;  /* 0x00010300ff902b82 */ /* 0x000e220000000800 */
[----:B------:R-:W-:Y:S02]  /*32b0*/  HADD2.F32 R89, -RZ, R7.H1_H1 ;  /* 0x30000007ff597230 */ /* 0x000fe40000004100 */
[----:B------:R-:W-:Y:S01]  /*32c0*/  @P2 FMUL.FTZ R80, R129, R80 ;  /* 0x0000005081502220 */ /* 0x000fe20000410000 */
[C---:B------:R-:W-:Y:S01]  /*32d0*/  @P0 FFMA.FTZ R83, R90.reuse, R86, R83 ;  /* 0x000000565a530223 */ /* 0x040fe20000010053 */
[C---:B------:R-:W-:Y:S01]  /*32e0*/  @P0 FFMA.FTZ R105, R90.reuse, R130, R105 ;  /* 0x000000825a690223 */ /* 0x040fe20000010069 */
[C---:B------:R-:W-:Y:S01]  /*32f0*/  @P0 FFMA.FTZ R84, R90.reuse, R133, R84 ;  /* 0x000000855a540223 */ /* 0x040fe20000010054 */
[----:B------:R-:W-:Y:S01]  /*3300*/  @P0 FFMA.FTZ R89, R90, R132, R89 ;  /* 0x000000845a590223 */ /* 0x000fe20000010059 */
[----:B------:R-:W-:Y:S01]  /*3310*/  @P2 F2FP.F16.F32.PACK_AB R90, RZ, R80 ;  /* 0x00000050ff5a223e */ /* 0x000fe200000000ff */
[----:B------:R-:W0:Y:S01]  /*3320*/  @P2 LDC R141, c[0x0][0x40c] ;  /* 0x00010300ff8d2b82 */ /* 0x000e220000000800 */
[----:B------:R-:W-:-:S02]  /*3330*/  @P2 HADD2.F32 R80, -RZ, R17.H0_H0 ;  /* 0x20000011ff502230 */ /* 0x000fc40000004100 */
[----:B--2---:R-:W-:Y:S01]  /*3340*/  @P2 FMUL.FTZ R133, R82, R137 ;  /* 0x0000008952852220 */ /* 0x004fe20000410000 */
[----:B------:R-:W-:Y:S02]  /*3350*/  @P2 HADD2.F32 R130, -RZ, R18.H0_H0 ;  /* 0x20000012ff822230 */ /* 0x000fe40000004100 */
[----:B----4-:R-:W-:Y:S01]  /*3360*/  @P2 FMUL.FTZ R137, R83, R142 ;  /* 0x0000008e53892220 */ /* 0x010fe20000410000 */
[----:B-1----:R-:W-:Y:S01]  /*3370*/  @P2 FMUL.FTZ R132, R85, R140 ;  /* 0x0000008c55842220 */ /* 0x002fe20000410000 */
[----:B------:R-:W-:Y:S01]  /*3380*/  @P2 FMUL.FTZ R80, R133, R80 ;  /* 0x0000005085502220 */ /* 0x000fe20000410000 */
[----:B-----5:R-:W-:Y:S02]  /*3390*/  @P2 HADD2.F32 R140, -RZ, R72.H1_H1 ;  /* 0x30000048ff8c2230 */ /* 0x020fe40000004100 */
[----:B------:R-:W-:Y:S01]  /*33a0*/  @P2 FMUL.FTZ R134, R137, R130 ;  /* 0x0000008289862220 */ /* 0x000fe20000410000 */
[C---:B---3--:R-:W-:Y:S01]  /*33b0*/  @P2 FMUL.FTZ R86, R87.reuse, R136 ;  /* 0x0000008857562220 */ /* 0x048fe20000410000 */
[----:B------:R-:W-:Y:S01]  /*33c0*/  @P2 HADD2.F32 R139, -RZ, R18.H1_H1 ;  /* 0x30000012ff8b2230 */ /* 0x000fe20000004100 */
[----:B------:R-:W-:Y:S01]  /*33d0*/  @P2 F2FP.F16.F32.PACK_AB R130, RZ, R80 ;  /* 0x00000050ff82223e */ /* 0x000fe200000000ff */
[----:B------:R-:W-:Y:S01]  /*33e0*/  @P2 HADD2.F32 R138, -RZ, R19.H0_H0 ;  /* 0x20000013ff8a2230 */ /* 0x000fe20000004100 */
[----:B------:R-:W-:Y:S01]  /*33f0*/  F2FP.F16.F32.PACK_AB R80, R87, R81 ;  /* 0x000000515750723e */ /* 0x000fe200000000ff */
[----:B------:R-:W-:Y:S01]  /*3400*/  @P2 FMUL.FTZ R131, R86, R131 ;  /* 0x0000008356832220 */ /* 0x000fe20000410000 */
[----:B------:R-:W-:Y:S01]  /*3410*/  F2FP.F16.F32.PACK_AB R81, R85, R82 ;  /* 0x000000525551723e */ /* 0x000fe200000000ff */
[C---:B0-----:R-:W-:Y:S01]  /*3420*/  @P2 FMUL.FTZ R136, R105.reuse, R144 ;  /* 0x0000009069882220 */ /* 0x041fe20000410000 */
[----:B------:R-:W-:Y:S01]  /*3430*/  F2FP.F16.F32.PACK_AB R82, R105, R83 ;  /* 0x000000536952723e */ /* 0x000fe200000000ff */
[----:B------:R-:W-:-:S02]  /*3440*/  @P2 HADD2.F32 R83, -RZ, R73.H0_H0 ;  /* 0x20000049ff532230 */ /* 0x000fc40000004100 */
[----:B------:R-:W-:Y:S01]  /*3450*/  @P2 FFMA.FTZ R45, R140, R86, R45 ;  /* 0x000000568c2d2223 */ /* 0x000fe2000001002d */
[----:B------:R-:W-:Y:S02]  /*3460*/  @P2 HADD2.F32 R86, -RZ, R73.H1_H1 ;  /* 0x30000049ff562230 */ /* 0x000fe40000004100 */
[----:B------:R-:W-:Y:S01]  /*3470*/  @P2 FMUL.FTZ R135, R132, R135 ;  /* 0x0000008784872220 */ /* 0x000fe20000410000 */
[----:B------:R-:W-:Y:S01]  /*3480*/  @P2 FMUL.FTZ R139, R136, R139 ;  /* 0x0000008b888b2220 */ /* 0x000fe20000410000 */
[----:B------:R-:W-:Y:S01]  /*3490*/  @P2 F2FP.F16.F32.PACK_AB R134, RZ, R134 ;  /* 0x00000086ff86223e */ /* 0x000fe200000000ff */
[----:B------:R-:W-:Y:S01]  /*34a0*/  @P2 FMUL.FTZ R141, R84, R141 ;  /* 0x0000008d548d2220 */ /* 0x000fe20000410000 */
[----:B------:R-:W-:Y:S01]  /*34b0*/  @P2 FFMA.FTZ R46, R83, R133, R46 ;  /* 0x00000085532e2223 */ /* 0x000fe2000001002e */
[----:B------:R-:W-:Y:S02]  /*34c0*/  @P2 HADD2.F32 R83, -RZ, R74.H0_H0 ;  /* 0x2000004aff532230 */ /* 0x000fe40000004100 */
[----:B------:R-:W-:Y:S01]  /*34d0*/  @P2 FFMA.FTZ R47, R86, R132, R47 ;  /* 0x00000084562f2223 */ /* 0x000fe2000001002f */
[----:B------:R-:W-:Y:S01]  /*34e0*/  @P2 FMUL.FTZ R138, R141, R138 ;  /* 0x0000008a8d8a2220 */ /* 0x000fe20000410000 */
[----:B------:R-:W-:Y:S01]  /*34f0*/  @P2 HADD2.F32 R143, -RZ, R72.H0_H0 ;  /* 0x20000048ff8f2230 */ /* 0x000fe20000004100 */
[----:B------:R-:W-:Y:S01]  /*3500*/  @P2 F2FP.F16.F32.PACK_AB R131, RZ, R131 ;  /* 0x00000083ff83223e */ /* 0x000fe200000000ff */
        /* <DEDUP_REMOVED lines=26> */
.L_x_1244:
[----:B------:R-:W-:Y:S01]  /*36b0*/  ISETP.GT.AND P0, PT, R89, RZ, PT ;  /* 0x000000ff5900720c */ /* 0x000fe20003f04270 */
[----:B--2---:R-:W2:Y:S01]  /*36c0*/  @P2 LDC R84, c[0x0][0x40c] ;  /* 0x00010300ff542b82 */ /* 0x004ea20000000800 */
        /* <DEDUP_REMOVED lines=14> */
[----:B------:R-:W-:Y:S01]  /*37b0*/  @P0 FFMA.FTZ R87, R90, R86, R87 ;  /* 0x000000565a570223 */ /* 0x000fe20000010057 */
[--C-:B------:R-:W-:Y:S01]  /*37c0*/  @P2 HADD2.F32 R86, -RZ, R16.reuse.H0_H0 ;  /* 0x20000010ff562230 */ /* 0x100fe20000004100 */
[----:B------:R-:W3:Y:S01]  /*37d0*/  @P2 LDC R142, c[0x0][0x40c] ;  /* 0x00010300ff8e2b82 */ /* 0x000ee20000000800 */
[----:B--2---:R-:W-:Y:S01]  /*37e0*/  @P2 FMUL.FTZ R85, R85, R84 ;  /* 0x0000005455552220 */ /* 0x004fe20000410000 */
[----:B------:R-:W-:Y:S01]  /*37f0*/  @P0 FADD.FTZ R84, R117, -R134 ;  /* 0x8000008675540221 */ /* 0x000fe20000010000 */
[----:B------:R-:W-:Y:S02]  /*3800*/  HADD2.F32 R89, -RZ, R5.H0_H0 ;  /* 0x20000005ff597230 */ /* 0x000fe40000004100 */
[--C-:B------:R-:W-:Y:S01]  /*3810*/  @P0 FFMA.FTZ R137, R124, R105, R130.reuse ;  /* 0x000000697c890223 */ /* 0x100fe20000010082 */
[----:B------:R-:W-:Y:S01]  /*3820*/  @P2 FMUL.FTZ R86, R86, R85 ;  /* 0x0000005556562220 */ /* 0x000fe20000410000 */
[C---:B------:R-:W-:Y:S01]  /*3830*/  @P0 FFMA.FTZ R129, R90.reuse, R84, R129 ;  /* 0x000000545a810223 */ /* 0x040fe20000010081 */
[----:B------:R-:W-:Y:S01]  /*3840*/  @P0 FFMA.FTZ R136, R121, R105, R130 ;  /* 0x0000006979880223 */ /* 0x000fe20000010082 */
[----:B------:R-:W2:Y:S01]  /*3850*/  @P2 LDC R134, c[0x0][0x40c] ;  /* 0x00010300ff862b82 */ /* 0x000ea20000000800 */
[----:B-1----:R-:W-:Y:S01]  /*3860*/  @P2 FMUL.FTZ R84, R87, R132 ;  /* 0x0000008457542220 */ /* 0x002fe20000410000 */
[----:B------:R-:W-:Y:S01]  /*3870*/  @P2 HADD2.F32 R87, -RZ, R16.H1_H1 ;  /* 0x30000010ff572230 */ /* 0x000fe20000004100 */
[----:B------:R-:W-:Y:S01]  /*3880*/  @P2 F2FP.F16.F32.PACK_AB R86, RZ, R86 ;  /* 0x00000056ff56223e */ /* 0x000fe200000000ff */
[----:B------:R-:W-:Y:S01]  /*3890*/  @P0 FFMA.FTZ R89, R90, R131, R89 ;  /* 0x000000835a590223 */ /* 0x000fe20000010059 */
[----:B------:R-:W-:-:S02]  /*38a0*/  HADD2.F32 R131, -RZ, R6.H0_H0 ;  /* 0x20000006ff837230 */ /* 0x000fc40000004100 */
[----:B------:R-:W-:Y:S01]  /*38b0*/  @P0 FADD.FTZ R140, R122, -R137 ;  /* 0x800000897a8c0221 */ /* 0x000fe20000010000 */
[----:B------:R-:W-:Y:S01]  /*38c0*/  @P2 FMUL.FTZ R87, R87, R84 ;  /* 0x0000005457572220 */ /* 0x000fe20000410000 */
[----:B------:R-:W1:Y:S01]  /*38d0*/  @P2 LDC R132, c[0x0][0x40c] ;  /* 0x00010300ff842b82 */ /* 0x000e620000000800 */
[----:B------:R-:W-:Y:S01]  /*38e0*/  @P2 PRMT R76, R86, 0x7610, R76 ;  /* 0x00007610564c2816 */ /* 0x000fe2000000004c */
[--C-:B------:R-:W-:Y:S02]  /*38f0*/  @P2 HADD2.F32 R86, -RZ, R17.reuse.H0_H0 ;  /* 0x20000011ff562230 */ /* 0x100fe40000004100 */
[----:B------:R-:W-:Y:S01]  /*3900*/  @P0 FFMA.FTZ R139, R123, R105, R130 ;  /* 0x000000697b8b0223 */ /* 0x000fe20000010082 */
[----:B------:R-:W-:Y:S01]  /*3910*/  @P0 FADD.FTZ R136, R119, -R136 ;  /* 0x8000008877880221 */ /* 0x000fe20000010000 */
[----:B------:R-:W-:Y:S01]  /*3920*/  @P2 F2FP.F16.F32.PACK_AB R87, RZ, R87 ;  /* 0x00000057ff57223e */ /* 0x000fe200000000ff */
[----:B------:R-:W-:Y:S02]  /*3930*/  @P2 HADD2.F32 R137, -RZ, R17.H1_H1 ;  /* 0x30000011ff892230 */ /* 0x000fe40000004100 */
[----:B------:R-:W-:Y:S01]  /*3940*/  @P0 FFMA.FTZ R133, R90, R140, R133 ;  /* 0x0000008c5a850223 */ /* 0x000fe20000010085 */
[----:B------:R-:W4:Y:S01]  /*3950*/  @P2 LDC R138, c[0x0][0x40c] ;  /* 0x00010300ff8a2b82 */ /* 0x000f220000000800 */
[----:B------:R-:W-:Y:S01]  /*3960*/  @P0 FADD.FTZ R144, R126, -R139 ;  /* 0x8000008b7e900221 */ /* 0x000fe20000010000 */
[----:B------:R-:W-:Y:S01]  /*3970*/  @P0 FFMA.FTZ R131, R90, R136, R131 ;  /* 0x000000885a830223 */ /* 0x000fe20000010083 */
[----:B------:R-:W-:Y:S01]  /*3980*/  @P2 PRMT R76, R76, 0x5410, R87 ;  /* 0x000054104c4c2816 */ /* 0x000fe20000000057 */
[----:B------:R-:W-:-:S02]  /*3990*/  @P2 HADD2.F32 R136, -RZ, R18.H0_H0 ;  /* 0x20000012ff882230 */ /* 0x000fc40000004100 */
[----:B------:R-:W-:Y:S02]  /*39a0*/  @P0 FFMA.FTZ R135, R90, R144, R135 ;  /* 0x000000905a870223 */ /* 0x000fe40000010087 */
[----:B------:R-:W0:Y:S01]  /*39b0*/  @P2 LDC R146, c[0x0][0x40c] ;  /* 0x00010300ff922b82 */ /* 0x000e220000000800 */
[----:B--2---:R-:W-:Y:S01]  /*39c0*/  @P2 FMUL.FTZ R89, R89, R134 ;  /* 0x0000008659592220 */ /* 0x004fe20000410000 */
[----:B---3--:R-:W-:Y:S01]  /*39d0*/  @P2 FMUL.FTZ R134, R133, R142 ;  /* 0x0000008e85862220 */ /* 0x008fe20000410000 */
[----:B------:R-:W-:Y:S02]  /*39e0*/  @P2 HADD2.F32 R133, -RZ, R18.H1_H1 ;  /* 0x30000012ff852230 */ /* 0x000fe40000004100 */
[----:B------:R-:W-:Y:S01]  /*39f0*/  @P2 FMUL.FTZ R86, R86, R89 ;  /* 0x0000005956562220 */ /* 0x000fe20000410000 */
[----:B-1----:R-:W-:-:S04]  /*3a00*/  @P2 FMUL.FTZ R132, R129, R132 ;  /* 0x0000008481842220 */ /* 0x002fc80000410000 */
        /* <DEDUP_REMOVED lines=44> */
.L_x_1243:
[----:B------:R-:W-:Y:S05]  /*3cd0*/  @!P1 BRA `(.L_x_1246) ;  /* 0x0000000400989947 */ /* 0x000fea0003800000 */
[----:B--2---:R-:W2:Y:S01]  /*3ce0*/  @P2 LDC R83, c[0x0][0x40c] ;  /* 0x00010300ff532b82 */ /* 0x004ea20000000800 */
[-CC-:B------:R-:W-:Y:S01]  /*3cf0*/  FFMA.FTZ R81, R111, R105.reuse, R130.reuse ;  /* 0x000000696f517223 */ /* 0x180fe20000010082 */
[-CC-:B------:R-:W-:Y:S01]  /*3d00*/  FFMA.FTZ R80, R114, R105.reuse, R130.reuse ;  /* 0x0000006972507223 */ /* 0x180fe20000010082 */
[-CC-:B-1----:R-:W-:Y:S01]  /*3d10*/  FFMA.FTZ R129, R115, R105.reuse, R130.reuse ;  /* 0x0000006973817223 */ /* 0x182fe20000010082 */
[-CC-:B------:R-:W-:Y:S01]  /*3d20*/  FFMA.FTZ R132, R120, R105.reuse, R130.reuse ;  /* 0x0000006978847223 */ /* 0x180fe20000010082 */
[----:B------:R-:W-:Y:S01]  /*3d30*/  FADD.FTZ R81, R116, -R81 ;  /* 0x8000005174517221 */ /* 0x000fe20000010000 */
[-CC-:B------:R-:W-:Y:S01]  /*3d40*/  FFMA.FTZ R136, R121, R105.reuse, R130.reuse ;  /* 0x0000006979887223 */ /* 0x180fe20000010082 */
[-CC-:B------:R-:W-:Y:S01]  /*3d50*/  FFMA.FTZ R135, R124, R105.reuse, R130.reuse ;  /* 0x000000697c877223 */ /* 0x180fe20000010082 */
[----:B------:R-:W1:Y:S01]  /*3d60*/  @P2 LDC R84, c[0x0][0x40c] ;  /* 0x00010300ff542b82 */ /* 0x000e620000000800 */
[-CC-:B------:R-:W-:Y:S01]  /*3d70*/  FFMA.FTZ R137, R123, R105.reuse, R130.reuse ;  /* 0x000000697b897223 */ /* 0x180fe20000010082 */
[----:B------:R-:W-:Y:S01]  /*3d80*/  FFMA.FTZ R130, R128, R105, R130 ;  /* 0x0000006980827223 */ /* 0x000fe20000010082 */
[----:B------:R-:W-:Y:S01]  /*3d90*/  FADD.FTZ R105, R113, -R80 ;  /* 0x8000005071697221 */ /* 0x000fe20000010000 */
[C---:B------:R-:W-:Y:S01]  /*3da0*/  FMUL.FTZ R80, R90.reuse, R81 ;  /* 0x000000515a507220 */ /* 0x040fe20000410000 */
[----:B------:R-:W-:Y:S01]  /*3db0*/  ISETP.GT.AND P0, PT, R89, RZ, PT ;  /* 0x000000ff5900720c */ /* 0x000fe20003f04270 */
[----:B------:R-:W-:Y:S01]  /*3dc0*/  FADD.FTZ R131, R117, -R132 ;  /* 0x8000008475837221 */ /* 0x000fe20000010000 */
[----:B------:R-:W-:Y:S01]  /*3dd0*/  FMUL.FTZ R81, R90, R105 ;  /* 0x000000695a517220 */ /* 0x000fe20000410000 */
[----:B------:R-:W3:Y:S01]  /*3de0*/  @P2 LDC R87, c[0x0][0x40c] ;  /* 0x00010300ff572b82 */ /* 0x000ee20000000800 */
[----:B------:R-:W-:Y:S01]  /*3df0*/  FSEL R80, R80, RZ, P0 ;  /* 0x000000ff50507208 */ /* 0x000fe20000000000 */
[----:B------:R-:W-:-:S02]  /*3e00*/  @P2 HADD2.F32 R134, -RZ, R16.H0_H0 ;  /* 0x20000010ff862230 */ /* 0x000fc40000004100 */
[----:B------:R-:W-:Y:S01]  /*3e10*/  FADD.FTZ R129, R118, -R129 ;  /* 0x8000008176817221 */ /* 0x000fe20000010000 */
[----:B------:R-:W-:Y:S01]  /*3e20*/  FSEL R81, R81, RZ, P0 ;  /* 0x000000ff51517208 */ /* 0x000fe20000000000 */
[----:B------:R-:W-:Y:S01]  /*3e30*/  FADD.FTZ R137, R126, -R137 ;  /* 0x800000897e897221 */ /* 0x000fe20000010000 */
[----:B------:R-:W-:Y:S01]  /*3e40*/  FADD.FTZ R139, R125, -R130 ;  /* 0x800000827d8b7221 */ /* 0x000fe20000010000 */
[----:B------:R-:W-:Y:S01]  /*3e50*/  FMUL.FTZ R131, R90, R131 ;  /* 0x000000835a837220 */ /* 0x000fe20000410000 */
[----:B------:R-:W4:Y:S01]  /*3e60*/  @P2 LDC R86, c[0x0][0x40c] ;  /* 0x00010300ff562b82 */ /* 0x000f220000000800 */
[----:B--2---:R-:W-:Y:S01]  /*3e70*/  @P2 FMUL.FTZ R83, R80, R83 ;  /* 0x0000005350532220 */ /* 0x004fe20000410000 */
[----:B------:R-:W-:Y:S02]  /*3e80*/  @P2 HADD2.F32 R133, -RZ, R16.H1_H1 ;  /* 0x30000010ff852230 */ /* 0x000fe40000004100 */
[----:B------:R-:W-:Y:S01]  /*3e90*/  FADD.FTZ R105, R119, -R136 ;  /* 0x8000008877697221 */ /* 0x000fe20000010000 */
[----:B------:R-:W-:Y:S01]  /*3ea0*/  FMUL.FTZ R130, R90, R129 ;  /* 0x000000815a827220 */ /* 0x000fe20000410000 */
[----:B------:R-:W-:Y:S01]  /*3eb0*/  @P2 FMUL.FTZ R129, R134, R83 ;  /* 0x0000005386812220 */ /* 0x000fe20000410000 */
[----:B------:R-:W-:Y:S01]  /*3ec0*/  FADD.FTZ R135, R122, -R135 ;  /* 0x800000877a877221 */ /* 0x000fe20000010000 */
[C---:B------:R-:W-:Y:S01]  /*3ed0*/  FMUL.FTZ R134, R90.reuse, R137 ;  /* 0x000000895a867220 */ /* 0x040fe20000410000 */
[----:B------:R-:W2:Y:S01]  /*3ee0*/  @P2 LDC R89, c[0x0][0x40c] ;  /* 0x00010300ff592b82 */ /* 0x000ea20000000800 */
[----:B-1----:R-:W-:Y:S01]  /*3ef0*/  @P2 FMUL.FTZ R84, R81, R84 ;  /* 0x0000005451542220 */ /* 0x002fe20000410000 */
[----:B------:R-:W-:Y:S01]  /*3f00*/  FMUL.FTZ R132, R90, R105 ;  /* 0x000000695a847220 */ /* 0x000fe20000410000 */
[----:B------:R-:W-:Y:S01]  /*3f10*/  FSEL R137, R131, RZ, P0 ;  /* 0x000000ff83897208 */ /* 0x000fe20000000000 */
[----:B------:R-:W-:-:S02]  /*3f20*/  @P2 HADD2.F32 R143, -RZ, R17.H1_H1 ;  /* 0x30000011ff8f2230 */ /* 0x000fc40000004100 */
[----:B------:R-:W-:Y:S01]  /*3f30*/  @P2 FMUL.FTZ R105, R133, R84 ;  /* 0x0000005485692220 */ /* 0x000fe20000410000 */
[----:B------:R-:W-:Y:S01]  /*3f40*/  FMUL.FTZ R133, R90, R135 ;  /* 0x000000875a857220 */ /* 0x000fe20000410000 */
[----:B------:R-:W-:Y:S01]  /*3f50*/  FSEL R141, R134, RZ, P0 ;  /* 0x000000ff868d7208 */ /* 0x000fe20000000000 */
[----:B------:R-:W1:Y:S01]  /*3f60*/  @P2 LDC R85, c[0x0][0x40c] ;  /* 0x00010300ff552b82 */ /* 0x000e620000000800 */
[----:B------:R-:W-:Y:S01]  /*3f70*/  FSEL R136, R130, RZ, P0 ;  /* 0x000000ff82887208 */ /* 0x000fe20000000000 */
[----:B---3--:R-:W-:Y:S01]  /*3f80*/  @P2 FMUL.FTZ R130, R137, R87 ;  /* 0x0000005789822220 */ /* 0x008fe20000410000 */
[----:B------:R-:W-:Y:S01]  /*3f90*/  FMUL.FTZ R90, R90, R139 ;  /* 0x0000008b5a5a7220 */ /* 0x000fe20000410000 */
[----:B------:R-:W-:Y:S01]  /*3fa0*/  FSEL R138, R132, RZ, P0 ;  /* 0x000000ff848a7208 */ /* 0x000fe20000000000 */
[----:B------:R-:W-:Y:S01]  /*3fb0*/  @P2 HADD2.F32 R140, -RZ, R17.H0_H0 ;  /* 0x20000011ff8c2230 */ /* 0x000fe20000004100 */
[----:B------:R-:W-:Y:S01]  /*3fc0*/  FSEL R139, R133, RZ, P0 ;  /* 0x000000ff858b7208 */ /* 0x000fe20000000000 */
[----:B------:R-:W-:Y:S01]  /*3fd0*/  @P2 HADD2.F32 R142, -RZ, R18.H0_H0 ;  /* 0x20000012ff8e2230 */ /* 0x000fe20000004100 */
[----:B------:R-:W3:Y:S01]  /*3fe0*/  @P2 LDC R82, c[0x0][0x40c] ;  /* 0x00010300ff522b82 */ /* 0x000ee20000000800 */
[----:B----4-:R-:W-:Y:S01]  /*3ff0*/  @P2 FMUL.FTZ R135, R141, R86 ;  /* 0x000000568d872220 */ /* 0x010fe20000410000 */
[----:B------:R-:W-:Y:S01]  /*4000*/  @P2 FMUL.FTZ R86, R143, R130 ;  /* 0x000000828f562220 */ /* 0x000fe20000410000 */
[----:B------:R-:W-:Y:S01]  /*4010*/  F2FP.F16.F32.PACK_AB R80, R81, R80 ;  /* 0x000000505150723e */ /* 0x000fe200000000ff */
[----:B-----5:R-:W-:Y:S01]  /*4020*/  @P2 HADD2.F32 R143, -RZ, R72.H0_H0 ;  /* 0x20000048ff8f2230 */ /* 0x020fe20000004100 */
[----:B------:R-:W-:Y:S01]  /*4030*/  F2FP.F16.F32.PACK_AB R81, R137, R136 ;  /* 0x000000888951723e */ /* 0x000fe200000000ff */
[----:B------:R-:W-:Y:S01]  /*4040*/  @P2 HADD2.F32 R145, -RZ, R18.H1_H1 ;  /* 0x30000012ff912230 */ /* 0x000fe20000004100 */
[----:B------:R-:W-:Y:S01]  /*4050*/  @P2 F2FP.F16.F32.PACK_AB R129, RZ, R129 ;  /* 0x00000081ff81223e */ /* 0x000fe200000000ff */
[----:B--2---:R-:W-:Y:S01]  /*4060*/  @P2 FMUL.FTZ R89, R136, R89 ;  /* 0x0000005988592220 */ /* 0x004fe20000410000 */
[----:B------:R-:W-:-:S02]  /*4070*/  @P2 HADD2.F32 R136, -RZ, R72.H1_H1 ;  /* 0x30000048ff882230 */ /* 0x000fc40000004100 */
[----:B------:R-:W-:Y:S01]  /*4080*/  @P2 FFMA.FTZ R44, R143, R83, R44 ;  /* 0x000000538f2c2223 */ /* 0x000fe2000001002c */
[----:B------:R-:W-:Y:S01]  /*4090*/  @P2 HADD2.F32 R144, -RZ, R19.H0_H0 ;  /* 0x20000013ff902230 */ /* 0x000fe20000004100 */
[----:B------:R-:W-:Y:S01]  /*40a0*/  @P2 F2FP.F16.F32.PACK_AB R105, RZ, R105 ;  /* 0x00000069ff69223e */ /* 0x000fe200000000ff */
[--C-:B------:R-:W-:Y:S02]  /*40b0*/  @P2 HADD2.F32 R83, -RZ, R73.reuse.H0_H0 ;  /* 0x20000049ff532230 */ /* 0x100fe40000004100 */
[----:B------:R-:W-:Y:S01]  /*40c0*/  @P2 FFMA.FTZ R45, R136, R84, R45 ;  /* 0x00000054882d2223 */ /* 0x000fe2000001002d */
[----:B------:R-:W-:Y:S02]  /*40d0*/  @P2 HADD2.F32 R84, -RZ, R73.H1_H1 ;  /* 0x30000049ff542230 */ /* 0x000fe40000004100 */
[----:B-1----:R-:W-:Y:S01]  /*40e0*/  @P2 FMUL.FTZ R87, R138, R85 ;  /* 0x000000558a572220 */ /* 0x002fe20000410000 */
[----:B------:R-:W-:Y:S01]  /*40f0*/  @P2 FMUL.FTZ R134, R144, R135 ;  /* 0x0000008790862220 */ /* 0x000fe20000410000 */
[----:B------:R-:W-:Y:S01]  /*4100*/  @P2 FFMA.FTZ R46, R83, R89, R46 ;  /* 0x00000059532e2223 */ /* 0x000fe2000001002e */
[----:B------:R-:W-:-:S02]  /*4110*/  @P2 HADD2.F32 R83, -RZ, R74.H0_H0 ;  /* 0x2000004aff532230 */ /* 0x000fc40000004100 */
[----:B------:R-:W-:Y:S01]  /*4120*/  @P2 FMUL.FTZ R131, R142, R87 ;  /* 0x000000578e832220 */ /* 0x000fe20000410000 */
[----:B------:R-:W-:Y:S01]  /*4130*/  @P2 FFMA.FTZ R47, R84, R130, R47 ;  /* 0x00000082542f2223 */ /* 0x000fe2000001002f */
[----:B------:R-:W-:Y:S01]  /*4140*/  @P2 HADD2.F32 R84, -RZ, R74.H1_H1 ;  /* 0x3000004aff542230 */ /* 0x000fe20000004100 */
[----:B------:R-:W-:Y:S01]  /*4150*/  @P2 F2FP.F16.F32.PACK_AB R86, RZ, R86 ;  /* 0x00000056ff56223e */ /* 0x000fe200000000ff */
[----:B---3--:R-:W-:Y:S01]  /*4160*/  @P2 FMUL.FTZ R132, R139, R82 ;  /* 0x000000528b842220 */ /* 0x008fe20000410000 */
[----:B------:R-:W-:Y:S01]  /*4170*/  @P2 FMUL.FTZ R82, R140, R89 ;  /* 0x000000598c522220 */ /* 0x000fe20000410000 */
[----:B------:R-:W-:Y:S01]  /*4180*/  @P2 F2FP.F16.F32.PACK_AB R131, RZ, R131 ;  /* 0x00000083ff83223e */ /* 0x000fe200000000ff */
[----:B------:R-:W-:Y:S01]  /*4190*/  @P2 FFMA.FTZ R40, R83, R87, R40 ;  /* 0x0000005753282223 */ /* 0x000fe20000010028 */
[----:B------:R-:W-:Y:S01]  /*41a0*/  @P2 FMUL.FTZ R133, R145, R132 ;  /* 0x0000008491852220 */ /* 0x000fe20000410000 */
[----:B------:R-:W-:Y:S01]  /*41b0*/  @P2 F2FP.F16.F32.PACK_AB R134, RZ, R134 ;  /* 0x00000086ff86223e */ /* 0x000fe200000000ff */
[----:B------:R-:W-:Y:S01]  /*41c0*/  @P2 FFMA.FTZ R41, R84, R132, R41 ;  /* 0x0000008454292223 */ /* 0x000fe20000010029 */
[----:B------:R-:W-:-:S02]  /*41d0*/  @P2 F2FP.F16.F32.PACK_AB R85, RZ, R82 ;  /* 0x00000052ff55223e */ /* 0x000fc400000000ff */
[----:B------:R-:W-:Y:S02]  /*41e0*/  @P2 F2FP.F16.F32.PACK_AB R133, RZ, R133 ;  /* 0x00000085ff85223e */ /* 0x000fe400000000ff */
[----:B------:R-:W-:Y:S01]  /*41f0*/  @P2 PRMT R77, R85, 0x7610, R77 ;  /* 0x00007610554d2816 */ /* 0x000fe2000000004d */
[----:B------:R-:W-:Y:S01]  /*4200*/  @P2 HADD2.F32 R85, -RZ, R75.H0_H0 ;  /* 0x2000004bff552230 */ /* 0x000fe20000004100 */
[----:B------:R-:W-:Y:S02]  /*4210*/  @P2 PRMT R76, R129, 0x7610, R76 ;  /* 0x00007610814c2816 */ /* 0x000fe4000000004c */
[----:B------:R-:W-:Y:S02]  /*4220*/  FSEL R90, R90, RZ, P0 ;  /* 0x000000ff5a5a7208 */ /* 0x000fe40000000000 */
[----:B------:R-:W-:Y:S01]  /*4230*/  @P2 PRMT R78, R131, 0x7610, R78 ;  /* 0x00007610834e2816 */ /* 0x000fe2000000004e */
[----:B------:R-:W-:Y:S01]  /*4240*/  @P2 FFMA.FTZ R42, R85, R135, R42 ;  /* 0x00000087552a2223 */ /* 0x000fe2000001002a */
[----:B------:R-:W-:-:S02]  /*4250*/  F2FP.F16.F32.PACK_AB R82, R139, R138 ;  /* 0x0000008a8b52723e */ /* 0x000fc400000000ff */
        /* <DEDUP_REMOVED lines=14> */
.L_x_1246:
[----:B--2---:R-:W2:Y:S01]  /*4340*/  @P2 LDC R87, c[0x0][0x40c] ;  /* 0x00010300ff572b82 */ /* 0x004ea20000000800 */
[----:B------:R-:W-:Y:S01]  /*4350*/  FFMA.FTZ R84, R128, R105, R130 ;  /* 0x0000006980547223 */ /* 0x000fe20000010082 */
[----:B------:R-:W-:Y:S01]  /*4360*/  ISETP.GT.AND P0, PT, R89, RZ, PT ;  /* 0x000000ff5900720c */ /* 0x000fe20003f04270 */
[----:B------:R-:W-:Y:S01]  /*4370*/  BSSY.RECONVERGENT B2, `(.L_x_1247) ;  /* 0x0000015000027945 */ /* 0x000fe20003800200 */
[----:B-1---5:R-:W-:Y:S02]  /*4380*/  @P2 HADD2.F32 R132, -RZ, R75.H1_H1 ;  /* 0x3000004bff842230 */ /* 0x022fe40000004100 */
[----:B------:R-:W-:-:S04]  /*4390*/  FADD.FTZ R85, R125, -R84 ;  /* 0x800000547d557221 */ /* 0x000fc80000010000 */
[----:B------:R-:W-:-:S05]  /*43a0*/  FMUL.FTZ R85, R90, R85 ;  /* 0x000000555a557220 */ /* 0x000fca0000410000 */
[----:B------:R-:W-:Y:S01]  /*43b0*/  FSEL R86, R85, RZ, P0 ;  /* 0x000000ff55567208 */ /* 0x000fe20000000000 */
[----:B------:R-:W-:-:S04]  /*43c0*/  @P2 HADD2.F32 R85, -RZ, R19.H1_H1 ;  /* 0x30000013ff552230 */ /* 0x000fc80000004100 */
[----:B--2---:R-:W-:-:S04]  /*43d0*/  @P2 FMUL.FTZ R86, R86, R87 ;  /* 0x0000005756562220 */ /* 0x004fc80000410000 */
        /* <DEDUP_REMOVED lines=14> */
.L_x_1248:
[----:B------:R-:W-:Y:S05]  /*44c0*/  BSYNC.RECONVERGENT B2 ;  /* 0x0000000000027941 */ /* 0x000fea0003800200 */
.L_x_1247:
        /* <DEDUP_REMOVED lines=14> */
.L_x_1250:
[----:B------:R-:W-:Y:S05]  /*45b0*/  BSYNC.RECONVERGENT B2 ;  /* 0x0000000000027941 */ /* 0x000fea0003800200 */
.L_x_1249:
        /* <DEDUP_REMOVED lines=14> */
.L_x_1252:
[----:B------:R-:W-:Y:S05]  /*46a0*/  BSYNC.RECONVERGENT B2 ;  /* 0x0000000000027941 */ /* 0x000fea0003800200 */
.L_x_1251:
        /* <DEDUP_REMOVED lines=14> */
.L_x_1254:
[----:B------:R-:W-:Y:S05]  /*4790*/  BSYNC.RECONVERGENT B2 ;  /* 0x0000000000027941 */ /* 0x000fea0003800200 */
.L_x_1253:
        /* <DEDUP_REMOVED lines=14> */
.L_x_1256:
[----:B------:R-:W-:Y:S05]  /*4880*/  BSYNC.RECONVERGENT B2 ;  /* 0x0000000000027941 */ /* 0x000fea0003800200 */
.L_x_1255:
        /* <DEDUP_REMOVED lines=14> */
.L_x_1258:
[----:B------:R-:W-:Y:S05]  /*4970*/  BSYNC.RECONVERGENT B2 ;  /* 0x0000000000027941 */ /* 0x000fea0003800200 */
.L_x_1257:
[----:B------:R-:W-:Y:S04]  /*4980*/  BSSY.RECONVERGENT B2, `(.L_x_1259) ;  /* 0x000000e000027945 */ /* 0x000fe80003800200 */
[----:B------:R-:W-:Y:S05]  /*4990*/  @!P2 BRA `(.L_x_1260) ;  /* 0x000000000030a947 */ /* 0x000fea0003800000 */
[----:B------:R-:W-:Y:S01]  /*49a0*/  FFMA.FTZ R85, R123, R105, R130 ;  /* 0x000000697b557223 */ /* 0x000fe20000010082 */
[----:B------:R-:W-:Y:S01]  /*49b0*/  ISETP.GT.AND P0, PT, R89, RZ, PT ;  /* 0x000000ff5900720c */ /* 0x000fe20003f04270 */
[----:B------:R-:W-:Y:S02]  /*49c0*/  HADD2.F32 R89, -RZ, R75.H0_H0 ;  /* 0x2000004bff597230 */ /* 0x000fe40000004100 */
[----:B------:R-:W-:-:S04]  /*49d0*/  FADD.FTZ R85, R126, -R85 ;  /* 0x800000557e557221 */ /* 0x000fc80000010000 */
[----:B------:R-:W-:Y:S01]  /*49e0*/  FMUL.FTZ R85, R90, R85 ;  /* 0x000000555a557220 */ /* 0x000fe20000410000 */
[----:B------:R-:W-:-:S04]  /*49f0*/  HADD2.F32 R90, -RZ, R19.H0_H0 ;  /* 0x20000013ff5a7230 */ /* 0x000fc80000004100 */
[----:B------:R-:W-:-:S05]  /*4a00*/  FSEL R85, R85, RZ, P0 ;  /* 0x000000ff55557208 */ /* 0x000fca0000000000 */
[----:B------:R-:W-:-:S04]  /*4a10*/  FMUL.FTZ R85, R85, UR13 ;  /* 0x0000000d55557c20 */ /* 0x000fc80008410000 */
[-C--:B------:R-:W-:Y:S01]  /*4a20*/  FMUL.FTZ R87, R90, R85.reuse ;  /* 0x000000555a577220 */ /* 0x080fe20000410000 */
[----:B------:R-:W-:-:S04]  /*4a30*/  FFMA.FTZ R42, R89, R85, R42 ;  /* 0x00000055592a7223 */ /* 0x000fc8000001002a */
[----:B------:R-:W-:-:S04]  /*4a40*/  F2FP.F16.F32.PACK_AB R87, RZ, R87 ;  /* 0x00000057ff57723e */ /* 0x000fc800000000ff */
[----:B------:R-:W-:-:S07]  /*4a50*/  PRMT R79, R87, 0x7610, R79 ;  /* 0x00007610574f7816 */ /* 0x000fce000000004f */
.L_x_1260:
[----:B------:R-:W-:Y:S05]  /*4a60*/  BSYNC.RECONVERGENT B2 ;  /* 0x0000000000027941 */ /* 0x000fea0003800200 */
.L_x_1259:
[----:B------:R-:W-:Y:S01]  /*4a70*/  @P2 F2FP.F16.F32.PACK_AB R84, RZ, R84 ;  /* 0x00000054ff54223e */ /* 0x000fe200000000ff */
[----:B------:R-:W-:-:S03]  /*4a80*/  @P2 FFMA.FTZ R43, R132, R86, R43 ;  /* 0x00000056842b2223 */ /* 0x000fc6000001002b */
[----:B------:R-:W-:-:S07]  /*4a90*/  @P2 PRMT R79, R79, 0x5410, R84 ;  /* 0x000054104f4f2816 */ /* 0x000fce0000000054 */
.L_x_1245:
[----:B------:R-:W-:Y:S05]  /*4aa0*/  BSYNC.RECONVERGENT B1 ;  /* 0x0000000000017941 */ /* 0x000fea0003800200 */
.L_x_1242:
[----:B------:R-:W1:Y:S01]  /*4ab0*/  @P1 LDC.64 R130, c[0x0][0x478] ;  /* 0x00011e00ff821b82 */ /* 0x000e620000000a00 */
[----:B------:R-:W-:-:S07]  /*4ac0*/  @P1 IADD3 R99, PT, PT, R99, 0x20, RZ ;  /* 0x0000002063631810 */ /* 0x000fce0007ffe0ff */
        /* <DEDUP_REMOVED lines=9> */
.L_x_1216:
[----:B------:R-:W-:Y:S05]  /*4b60*/  BSYNC B0 ;  /* 0x0000000000007941 */ /* 0x000fea0003800000 */
.L_x_1215:
        /* <DEDUP_REMOVED lines=149> */
.L_x_1220:
        /* <DEDUP_REMOVED lines=8> */
.L_x_1263:
[----:B------:R-:W-:Y:S05]  /*5540*/  BSYNC B1 ;  /* 0x0000000000017941 */ /* 0x000fea0003800000 */
.L_x_1262:
        /* <DEDUP_REMOVED lines=8> */
.L_x_1264:
[----:B------:R-:W-:-:S05]  /*55d0*/  FADD.FTZ R84, R84, R129 ;  /* 0x0000008154547221 */ /* 0x000fca0000010000 */
[----:B------:R-:W-:Y:S01]  /*55e0*/  MOV R136, R84 ;  /* 0x0000005400887202 */ /* 0x000fe20000000f00 */
[----:B------:R-:W-:Y:S01]  /*55f0*/  HFMA2 R137, -RZ, RZ, 0, 1.1920928955078125e-07 ;  /* 0x00000002ff897431 */ /* 0x000fe200000001ff */
[----:B------:R-:W-:-:S07]  /*5600*/  MOV R85, R133 ;  /* 0x0000008500557202 */ /* 0x000fce0000000f00 */
[----:B------:R-:W-:Y:S05]  /*5610*/  WARPSYNC.COLLECTIVE R135, `(.L_x_1265) ;  /* 0x0000000087087348 */ /* 0x000fea0003c00000 */
[----:B------:R0:W1:Y:S02]  /*5620*/  SHFL.BFLY P1, R133, R136, R137, R138 ;  /* 0x0c00008988857389 */ /* 0x000064000002008a */
[----:B01----:R-:W-:Y:S05]  /*5630*/  ENDCOLLECTIVE ;  /* 0x000000000000791b */ /* 0x003fea0003800000 */
.L_x_1265:
[----:B------:R-:W-:-:S05]  /*5640*/  FADD.FTZ R85, R85, R132 ;  /* 0x0000008455557221 */ /* 0x000fca0000010000 */
[----:B------:R-:W-:Y:S02]  /*5650*/  MOV R136, R85 ;  /* 0x0000005500887202 */ /* 0x000fe40000000f00 */
[----:B------:R-:W-:-:S07]  /*5660*/  MOV R87, R133 ;  /* 0x0000008500577202 */ /* 0x000fce0000000f00 */
[----:B------:R-:W-:Y:S05]  /*5670*/  WARPSYNC.COLLECTIVE R135, `(.L_x_1266) ;  /* 0x0000000087087348 */ /* 0x000fea0003c00000 */
[----:B------:R0:W1:Y:S02]  /*5680*/  SHFL.BFLY P1, R133, R136, R137, R138 ;  /* 0x0c00008988857389 */ /* 0x000064000002008a */
[----:B01----:R-:W-:Y:S05]  /*5690*/  ENDCOLLECTIVE ;  /* 0x000000000000791b */ /* 0x003fea0003800000 */
.L_x_1266:
[----:B------:R-:W-:-:S05]  /*56a0*/  FADD.FTZ R87, R84, R87 ;  /* 0x0000005754577221 */ /* 0x000fca0000010000 */
[----:B------:R-:W-:Y:S01]  /*56b0*/  MOV R136, R87 ;  /* 0x0000005700887202 */ /* 0x000fe20000000f00 */
[----:B------:R-:W-:Y:S01]  /*56c0*/  HFMA2 R137, -RZ, RZ, 0, 2.384185791015625e-07 ;  /* 0x00000004ff897431 */ /* 0x000fe200000001ff */
[----:B------:R-:W-:-:S07]  /*56d0*/  MOV R86, R133 ;  /* 0x0000008500567202 */ /* 0x000fce0000000f00 */
[----:B------:R-:W-:Y:S05]  /*56e0*/  WARPSYNC.COLLECTIVE R135, `(.L_x_1267) ;  /* 0x0000000087087348 */ /* 0x000fea0003c00000 */
[----:B------:R0:W1:Y:S02]  /*56f0*/  SHFL.BFLY P1, R133, R136, R137, R138 ;  /* 0x0c00008988857389 */ /* 0x000064000002008a */
[----:B01----:R-:W-:Y:S05]  /*5700*/  ENDCOLLECTIVE ;  /* 0x000000000000791b */ /* 0x003fea0003800000 */
.L_x_1267:
[----:B------:R-:W-:-:S05]  /*5710*/  FADD.FTZ R86, R85, R86 ;  /* 0x0000005655567221 */ /* 0x000fca0000010000 */
[----:B------:R-:W-:Y:S02]  /*5720*/  MOV R136, R86 ;  /* 0x0000005600887202 */ /* 0x000fe40000000f00 */
[----:B------:R-:W-:-:S07]  /*5730*/  MOV R130, R133 ;  /* 0x0000008500827202 */ /* 0x000fce0000000f00 */
[----:B------:R-:W-:Y:S05]  /*5740*/  WARPSYNC.COLLECTIVE R135, `(.L_x_1268) ;  /* 0x0000000087087348 */ /* 0x000fea0003c00000 */
[----:B------:R0:W1:Y:S02]  /*5750*/  SHFL.BFLY P1, R133, R136, R137, R138 ;  /* 0x0c00008988857389 */ /* 0x000064000002008a */
[----:B01----:R-:W-:Y:S05]  /*5760*/  ENDCOLLECTIVE ;  /* 0x000000000000791b */ /* 0x003fea0003800000 */
.L_x_1268:
[----:B------:R-:W-:-:S05]  /*5770*/  FADD.FTZ R130, R87, R130 ;  /* 0x0000008257827221 */ /* 0x000fca0000010000 */
[----:B------:R-:W-:Y:S01]  /*5780*/  MOV R136, R130 ;  /* 0x0000008200887202 */ /* 0x000fe20000000f00 */
[----:B------:R-:W-:Y:S01]  /*5790*/  HFMA2 R137, -RZ, RZ, 0, 4.76837158203125e-07 ;  /* 0x00000008ff897431 */ /* 0x000fe200000001ff */
[----:B------:R-:W-:-:S07]  /*57a0*/  MOV R131, R133 ;  /* 0x0000008500837202 */ /* 0x000fce0000000f00 */
[----:B------:R-:W-:Y:S05]  /*57b0*/  WARPSYNC.COLLECTIVE R135, `(.L_x_1269) ;  /* 0x0000000087087348 */ /* 0x000fea0003c00000 */
[----:B------:R0:W1:Y:S02]  /*57c0*/  SHFL.BFLY P1, R133, R136, R137, R138 ;  /* 0x0c00008988857389 */ /* 0x000064000002008a */
[----:B01----:R-:W-:Y:S05]  /*57d0*/  ENDCOLLECTIVE ;  /* 0x000000000000791b */ /* 0x003fea0003800000 */
.L_x_1269:
[----:B------:R-:W-:-:S05]  /*57e0*/  FADD.FTZ R131, R86, R131 ;  /* 0x0000008356837221 */ /* 0x000fca0000010000 */
[----:B------:R-:W-:Y:S02]  /*57f0*/  MOV R136, R131 ;  /* 0x0000008300887202 */ /* 0x000fe40000000f00 */
[----:B------:R-:W-:-:S07]  /*5800*/  MOV R129, R133 ;  /* 0x0000008500817202 */ /* 0x000fce0000000f00 */
[----:B------:R-:W-:Y:S05]  /*5810*/  WARPSYNC.COLLECTIVE R135, `(.L_x_1270) ;  /* 0x0000000087087348 */ /* 0x000fea0003c00000 */
[----:B------:R0:W1:Y:S02]  /*5820*/  SHFL.BFLY P1, R133, R136, R137, R138 ;  /* 0x0c00008988857389 */ /* 0x000064000002008a */
[----:B01----:R-:W-:Y:S05]  /*5830*/  ENDCOLLECTIVE ;  /* 0x000000000000791b */ /* 0x003fea0003800000 */
.L_x_1270:
[----:B------:R-:W-:-:S05]  /*5840*/  FADD.FTZ R129, R130, R129 ;  /* 0x0000008182817221 */ /* 0x000fca0000010000 */
[----:B------:R-:W-:Y:S01]  /*5850*/  MOV R136, R129 ;  /* 0x0000008100887202 */ /* 0x000fe20000000f00 */
[----:B------:R-:W-:Y:S01]  /*5860*/  HFMA2 R137, -RZ, RZ, 0, 9.5367431640625e-07 ;  /* 0x00000010ff897431 */ /* 0x000fe200000001ff */
[----:B------:R-:W-:-:S07]  /*5870*/  MOV R132, R133 ;  /* 0x0000008500847202 */ /* 0x000fce0000000f00 */
[----:B------:R-:W-:Y:S05]  /*5880*/  WARPSYNC.COLLECTIVE R135, `(.L_x_1271) ;  /* 0x0000000087087348 */ /* 0x000fea0003c00000 */
[----:B------:R0:W1:Y:S02]  /*5890*/  SHFL.BFLY P1, R133, R136, R137, R138 ;  /* 0x0c00008988857389 */ /* 0x000064000002008a */
[----:B01----:R-:W-:Y:S05]  /*58a0*/  ENDCOLLECTIVE ;  /* 0x000000000000791b */ /* 0x003fea0003800000 */
.L_x_1271:
[----:B------:R-:W-:-:S05]  /*58b0*/  FADD.FTZ R132, R131, R132 ;  /* 0x0000008483847221 */ /* 0x000fca0000010000 */
[----:B------:R-:W-:Y:S02]  /*58c0*/  MOV R136, R132 ;  /* 0x0000008400887202 */ /* 0x000fe40000000f00 */
[----:B------:R-:W-:-:S07]  /*58d0*/  MOV R134, R133 ;  /* 0x0000008500867202 */ /* 0x000fce0000000f00 */
[----:B------:R-:W-:Y:S05]  /*58e0*/  WARPSYNC.COLLECTIVE R135, `(.L_x_1272) ;  /* 0x0000000087087348 */ /* 0x000fea0003c00000 */
[----:B------:R0:W1:Y:S02]  /*58f0*/  SHFL.BFLY P1, R133, R136, R137, R138 ;  /* 0x0c00008988857389 */ /* 0x000064000002008a */
[----:B01----:R-:W-:Y:S05]  /*5900*/  ENDCOLLECTIVE ;  /* 0x000000000000791b */ /* 0x003fea0003800000 */
.L_x_1272:
[----:B------:R-:W-:Y:S05]  /*5910*/  BRA `(.L_x_1273) ;  /* 0xffffffb8006c7947 */ /* 0x000fea000383ffff */
.L_x_1274:
        /* <DEDUP_REMOVED lines=14> */
.L_x_11175:


//--------------------- .text._ZN10layer_norm13ln_bwd_kernelINS_13Kernel_traitsI6__halfS2_S2_S2_fjLj512ELj1ELj4ELj1ELj16ENS_18Kernel_traits_baseILj512ES2_S2_S2_S2_fjLj128EEEEELb1ELb0ELb0ELb0EEEvNS_9BwdParamsE --------------------------
	.section	.text._ZN10layer_norm13ln_bwd_kernelINS_13Kernel_traitsI6__halfS2_S2_S2_fjLj512ELj1ELj4ELj1ELj16ENS_18Kernel_traits_baseILj512ES2_S2_S2_S2_fjLj128EEEEELb1ELb0ELb0ELb0EEEvNS_9BwdParamsE,"ax",@progbits
	.align	128
        .global         _ZN10layer_norm13ln_bwd_kernelINS_13Kernel_traitsI6__halfS2_S2_S2_fjLj512ELj1ELj4ELj1ELj16ENS_18Kernel_traits_baseILj512ES2_S2_S2_S2_fjLj128EEEEELb1ELb0ELb0ELb0EEEvNS_9BwdParamsE
        .type           _ZN10layer_norm13ln_bwd_kernelINS_13Kernel_traitsI6__halfS2_S2_S2_fjLj512ELj1ELj4ELj1ELj16ENS_18Kernel_traits_baseILj512ES2_S2_S2_S2_fjLj128EEEEELb1ELb0ELb0ELb0EEEvNS_9BwdParamsE,@function
        .size           _ZN10layer_norm13ln_bwd_kernelINS_13Kernel_traitsI6__halfS2_S2_S2_fjLj512ELj1ELj4ELj1ELj16ENS_18Kernel_traits_baseILj512ES2_S2_S2_S2_fjLj128EEEEELb1ELb0ELb0ELb0EEEvNS_9BwdParamsE,(.L_x_11176 - _ZN10layer_norm13ln_bwd_kernelINS_13Kernel_traitsI6__halfS2_S2_S2_fjLj512ELj1ELj4ELj1ELj16ENS_18Kernel_traits_baseILj512ES2_S2_S2_S2_fjLj128EEEEELb1ELb0ELb0ELb0EEEvNS_9BwdParamsE)
        .other          _ZN10layer_norm13ln_bwd_kernelINS_13Kernel_traitsI6__halfS2_S2_S2_fjLj512ELj1ELj4ELj1ELj16ENS_18Kernel_traits_baseILj512ES2_S2_S2_S2_fjLj128EEEEELb1ELb0ELb0ELb0EEEvNS_9BwdParamsE,@"STO_CUDA_ENTRY STV_DEFAULT"
_ZN10layer_norm13ln_bwd_kernelINS_13Kernel_traitsI6__halfS2_S2_S2_fjLj512ELj1ELj4ELj1ELj16ENS_18Kernel_traits_baseILj512ES2_S2_S2_S2_fjLj128EEEEELb1ELb0ELb0ELb0EEEvNS_9BwdParamsE:
.text._ZN10layer_norm13ln_bwd_kernelINS_13Kernel_traitsI6__halfS2_S2_S2_fjLj512ELj1ELj4ELj1ELj16ENS_18Kernel_traits_baseILj512ES2_S2_S2_S2_fjLj128EEEEELb1ELb0ELb0ELb0EEEvNS_9BwdParamsE:
        /* <DEDUP_REMOVED lines=14> */
[----:B0-----:R-:W-:-:S04]  /*00e0*/  LOP3.LUT R3, R2, 0x1f, RZ, 0xc, !PT ;  /* 0x0000001f02037812 */ /* 0x001fc800078e0cff */
[----:B------:R-:W-:Y:S02]  /*00f0*/  LEA.HI.SX32 R4, R0, R3, 0x1d ;  /* 0x0000000300047211 */ /* 0x000fe400078feaff */
[----:B------:R-:W-:Y:S02]  /*0100*/  LOP3.LUT R3, R2, 0x1f, RZ, 0xc0, !PT ;  /* 0x0000001f02037812 */ /* 0x000fe400078ec0ff */
[C---:B------:R-:W-:Y:S02]  /*0110*/  ISETP.GE.U32.AND P1, PT, R4.reuse, 0x40, PT ;  /* 0x000000400400780c */ /* 0x040fe40003f26070 */
[----:B------:R-:W-:Y:S02]  /*0120*/  ISETP.GE.U32.AND P0, PT, R4, 0x20, PT ;  /* 0x000000200400780c */ /* 0x000fe40003f06070 */
[----:B------:R-:W-:-:S09]  /*0130*/  MOV R11, R3 ;  /* 0x00000003000b7202 */ /* 0x000fd20000000f00 */
        /* <DEDUP_REMOVED lines=47> */
[----:B0-----:R-:W-:-:S04]  /*0430*/  ISETP.NE.U32.AND P0, PT, RZ, UR8, PT ;  /* 0x00000008ff007c0c */ /* 0x001fc8000bf05070 */
[----:B------:R-:W-:-:S13]  /*0440*/  ISETP.NE.AND.EX P0, PT, RZ, UR9, PT, P0 ;  /* 0x00000009ff007c0c */ /* 0x000fda000bf05300 */
.L_x_1295:
[----:B------:R-:W0:Y:S08]  /*0450*/  LDC.64 R72, c[0x0][0x3c0] ;  /* 0x0000f000ff487b82 */ /* 0x000e300000000a00 */
[----:B------:R-:W2:Y:S08]  /*0460*/  @P0 LDC.64 R68, c[0x0][0x3e0] ;  /* 0x0000f800ff440b82 */ /* 0x000eb00000000a00 */
[----:B------:R-:W3:Y:S01]  /*0470*/  LDC.64 R70, c[0x0][0x3c8] ;  /* 0x0000f200ff467b82 */ /* 0x000ee20000000a00 */
[----:B0-----:R-:W-:-:S06]  /*0480*/  IMAD.WIDE R72, R2, 0x4, R72 ;  /* 0x0000000402487825 */ /* 0x001fcc00078e0248 */
[----:B------:R-:W4:Y:S01]  /*0490*/  LDG.E R72, desc[UR6][R72.64] ;  /* 0x0000000648487981 */ /* 0x000f22000c1e1900 */
[----:B------:R-:W-:Y:S01]  /*04a0*/  MOV R5, UR20 ;  /* 0x0000001400057c02 */ /* 0x000fe20008000f00 */
[----:B--2---:R-:W-:Y:S01]  /*04b0*/  @P0 IMAD.WIDE R68, R2, 0x2, R68 ;  /* 0x0000000202440825 */ /* 0x004fe200078e0244 */
[----:B------:R-:W-:-:S03]  /*04c0*/  ISETP.GE.U32.AND P4, PT, R4, 0x20, PT ;  /* 0x000000200400780c */ /* 0x000fc60003f86070 */
[----:B------:R-:W-:Y:S01]  /*04d0*/  IMAD R74, R2, R5, RZ ;  /* 0x00000005024a7224 */ /* 0x000fe200078e02ff */
[----:B------:R-:W-:Y:S01]  /*04e0*/  ISETP.NE.U32.AND P1, PT, RZ, UR10, PT ;  /* 0x0000000aff007c0c */ /* 0x000fe2000bf25070 */
[----:B------:R-:W-:Y:S01]  /*04f0*/  BSSY.RECONVERGENT B1, `(.L_x_1277) ;  /* 0x000006e000017945 */ /* 0x000fe20003800200 */
[----:B-1----:R-:W-:Y:S01]  /*0500*/  ISETP.NE.AND P5, PT, R0, RZ, PT ;  /* 0x000000ff0000720c */ /* 0x002fe20003fa5270 */
[----:B---3--:R-:W-:Y:S01]  /*0510*/  IMAD.WIDE R70, R2, 0x4, R70 ;  /* 0x0000000402467825 */ /* 0x008fe200078e0246 */
[----:B------:R-:W-:-:S03]  /*0520*/  SHF.R.S32.HI R75, RZ, 0x1f, R74 ;  /* 0x0000001fff4b7819 */ /* 0x000fc6000001144a */
[----:B------:R-:W-:Y:S01]  /*0530*/  HFMA2 R94, -RZ, RZ, 1.875, 0 ;  /* 0x3f800000ff5e7431 */ /* 0x000fe200000001ff */
[----:B-----5:R0:W5:Y:S01]  /*0540*/  @P0 LDG.E.U16 R97, desc[UR6][R68.64] ;  /* 0x0000000644610981 */ /* 0x020162000c1e1500 */
[----:B------:R-:W-:-:S03]  /*0550*/  LEA.HI R74, R75, R74, RZ, 0x3 ;  /* 0x0000004a4b4a7211 */ /* 0x000fc600078f18ff */
[----:B------:R1:W5:Y:S01]  /*0560*/  LDG.E R95, desc[UR6][R70.64] ;  /* 0x00000006465f7981 */ /* 0x000362000c1e1900 */
[----:B------:R-:W-:Y:S02]  /*0570*/  ISETP.GE.U32.AND P2, PT, R4, 0x40, PT ;  /* 0x000000400400780c */ /* 0x000fe40003f46070 */
[----:B------:R-:W-:Y:S02]  /*0580*/  LEA.HI.SX32 R96, R74, R3, 0x1d ;  /* 0x000000034a607211 */ /* 0x000fe400078feaff */
[----:B------:R-:W-:Y:S02]  /*0590*/  ISETP.NE.AND.EX P1, PT, RZ, UR11, PT, P1 ;  /* 0x0000000bff007c0c */ /* 0x000fe4000bf25310 */
[----:B0-----:R-:W-:Y:S02]  /*05a0*/  CS2R R68, SRZ ;  /* 0x0000000000447805 */ /* 0x001fe4000001ff00 */
[----:B-1----:R-:W-:Y:S02]  /*05b0*/  MOV R71, R96 ;  /* 0x0000006000477202 */ /* 0x002fe40000000f00 */
[----:B----4-:R-:W-:Y:S01]  /*05c0*/  FSEL R102, R72, RZ, !P5 ;  /* 0x000000ff48667208 */ /* 0x010fe20006800000 */
        /* <DEDUP_REMOVED lines=13> */
[----:B------:R-:W-:-:S02]  /*06a0*/  HADD2.F32 R91, -RZ, R20.H0_H0 ;  /* 0x20000014ff5b7230 */ /* 0x000fc40000004100 */
[----:B------:R-:W-:Y:S02]  /*06b0*/  HADD2.F32 R90, -RZ, R20.H1_H1 ;  /* 0x30000014ff5a7230 */ /* 0x000fe40000004100 */
[----:B0-----:R-:W-:-:S05]  /*06c0*/  @P3 IMAD.WIDE.U32 R82, R96, 0x10, R82 ;  /* 0x0000001060523825 */ /* 0x001fca00078e0052 */
[----:B------:R0:W5:Y:S01]  /*06d0*/  @P3 LDG.E.128 R60, desc[UR6][R82.64] ;  /* 0x00000006523c3981 */ /* 0x000162000c1e1d00 */
[----:B------:R-:W-:Y:S02]  /*06e0*/  HADD2.F32 R84, -RZ, R23.H0_H0 ;  /* 0x20000017ff547230 */ /* 0x000fe40000004100 */
[--C-:B---3--:R-:W-:Y:S02]  /*06f0*/  HADD2.F32 R77, -RZ, R68.reuse.H0_H0 ;  /* 0x20000044ff4d7230 */ /* 0x108fe40000004100 */
[----:B------:R-:W-:Y:S02]  /*0700*/  HADD2.F32 R103, -RZ, R69.H1_H1 ;  /* 0x30000045ff677230 */ /* 0x000fe40000004100 */
[----:B------:R-:W-:Y:S02]  /*0710*/  HADD2.F32 R85, -RZ, R68.H1_H1 ;  /* 0x30000044ff557230 */ /* 0x000fe40000004100 */
[--C-:B------:R-:W-:Y:S02]  /*0720*/  HADD2.F32 R105, -RZ, R70.reuse.H0_H0 ;  /* 0x20000046ff697230 */ /* 0x100fe40000004100 */
[----:B------:R-:W-:-:S02]  /*0730*/  HADD2.F32 R107, -RZ, R70.H1_H1 ;  /* 0x30000046ff6b7230 */ /* 0x000fc40000004100 */
[C---:B------:R-:W-:Y:S01]  /*0740*/  FADD.FTZ R70, -R102.reuse, R77 ;  /* 0x0000004d66467221 */ /* 0x040fe20000010100 */
[----:B------:R-:W-:Y:S02]  /*0750*/  HADD2.F32 R87, -RZ, R69.H0_H0 ;  /* 0x20000045ff577230 */ /* 0x000fe40000004100 */
[C---:B------:R-:W-:Y:S01]  /*0760*/  FADD.FTZ R88, -R102.reuse, R103 ;  /* 0x0000006766587221 */ /* 0x040fe20000010100 */
[----:B----4-:R-:W-:Y:S02]  /*0770*/  HADD2.F32 R79, -RZ, R72.H0_H0 ;  /* 0x20000048ff4f7230 */ /* 0x010fe40000004100 */
[----:B------:R-:W-:Y:S01]  /*0780*/  FADD.FTZ R92, -R102, R85 ;  /* 0x00000055665c7221 */ /* 0x000fe20000010100 */
[--C-:B------:R-:W-:Y:S02]  /*0790*/  HADD2.F32 R80, -RZ, R73.reuse.H0_H0 ;  /* 0x20000049ff507230 */ /* 0x100fe40000004100 */
[----:B-----5:R-:W-:Y:S01]  /*07a0*/  FMUL.FTZ R93, R95, R70 ;  /* 0x000000465f5d7220 */ /* 0x020fe20000410000 */
[----:B0-----:R-:W-:-:S02]  /*07b0*/  HADD2.F32 R82, -RZ, R73.H1_H1 ;  /* 0x30000049ff527230 */ /* 0x001fc40000004100 */
[----:B------:R-:W-:Y:S01]  /*07c0*/  FADD.FTZ R70, -R102, R87 ;  /* 0x0000005766467221 */ /* 0x000fe20000010100 */
[--C-:B------:R-:W-:Y:S02]  /*07d0*/  HADD2.F32 R85, -RZ, R21.reuse.H1_H1 ;  /* 0x30000015ff557230 */ /* 0x100fe40000004100 */
[----:B------:R-:W-:Y:S01]  /*07e0*/  FMUL.FTZ R88, R95, R88 ;  /* 0x000000585f587220 */ /* 0x000fe20000410000 */
[----:B------:R-:W-:Y:S02]  /*07f0*/  HADD2.F32 R73, -RZ, R21.H0_H0 ;  /* 0x20000015ff497230 */ /* 0x000fe40000004100 */
[----:B------:R-:W-:Y:S01]  /*0800*/  FMUL.FTZ R91, R91, R79 ;  /* 0x0000004f5b5b7220 */ /* 0x000fe20000410000 */
[----:B------:R-:W-:Y:S02]  /*0810*/  HADD2.F32 R72, -RZ, R72.H1_H1 ;  /* 0x30000048ff487230 */ /* 0x000fe40000004100 */
[----:B------:R-:W-:Y:S01]  /*0820*/  FMUL.FTZ R89, R95, R70 ;  /* 0x000000465f597220 */ /* 0x000fe20000410000 */
[-C--:B------:R-:W-:Y:S01]  /*0830*/  FMUL.FTZ R85, R85, R82.reuse ;  /* 0x0000005255557220 */ /* 0x080fe20000410000 */
[----:B------:R-:W-:Y:S01]  /*0840*/  FADD.FTZ R47, R47, R82 ;  /* 0x000000522f2f7221 */ /* 0x000fe20000010000 */
[----:B------:R-:W-:Y:S01]  /*0850*/  FFMA.FTZ R31, R88, R82, R31 ;  /* 0x00000052581f7223 */ /* 0x000fe2000001001f */
[----:B------:R-:W-:Y:S01]  /*0860*/  FMUL.FTZ R87, R73, R80 ;  /* 0x0000005049577220 */ /* 0x000fe20000410000 */
[C---:B------:R-:W-:Y:S01]  /*0870*/  FADD.FTZ R70, -R102.reuse, R105 ;  /* 0x0000006966467221 */ /* 0x040fe20000010100 */
[----:B------:R-:W-:Y:S01]  /*0880*/  FADD.FTZ R82, -R102, R107 ;  /* 0x0000006b66527221 */ /* 0x000fe20000010100 */
[----:B------:R-:W-:-:S02]  /*0890*/  HADD2.F32 R69, -RZ, R75.H0_H0 ;  /* 0x2000004bff457230 */ /* 0x000fc40000004100 */
[----:B------:R-:W-:Y:S01]  /*08a0*/  FMUL.FTZ R92, R95, R92 ;  /* 0x0000005c5f5c7220 */ /* 0x000fe20000410000 */
[----:B------:R-:W-:Y:S02]  /*08b0*/  HADD2.F32 R68, -RZ, R75.H1_H1 ;  /* 0x3000004bff447230 */ /* 0x000fe40000004100 */
[----:B------:R-:W-:Y:S01]  /*08c0*/  FMUL.FTZ R90, R90, R72 ;  /* 0x000000485a5a7220 */ /* 0x000fe20000410000 */
[----:B------:R-:W-:Y:S01]  /*08d0*/  FADD.FTZ R73, RZ, R91 ;  /* 0x0000005bff497221 */ /* 0x000fe20000010000 */
[--C-:B------:R-:W-:Y:S02]  /*08e0*/  HADD2.F32 R83, -RZ, R74.reuse.H0_H0 ;  /* 0x2000004aff537230 */ /* 0x100fe40000004100 */
[----:B------:R-:W-:Y:S01]  /*08f0*/  FADD.FTZ R44, R44, R79 ;  /* 0x0000004f2c2c7221 */ /* 0x000fe20000010000 */
[C---:B------:R-:W-:Y:S01]  /*0900*/  FFMA.FTZ R28, R93.reuse, R79, R28 ;  /* 0x0000004f5d1c7223 */ /* 0x040fe2000001001c */
[----:B------:R-:W-:Y:S01]  /*0910*/  FFMA.FTZ R75, R93, R91, RZ ;  /* 0x0000005b5d4b7223 */ /* 0x000fe200000100ff */
[----:B------:R-:W-:-:S02]  /*0920*/  HADD2.F32 R74, -RZ, R74.H1_H1 ;  /* 0x3000004aff4a7230 */ /* 0x000fc40000004100 */
[C---:B------:R-:W-:Y:S01]  /*0930*/  FMUL.FTZ R77, R95.reuse, R70 ;  /* 0x000000465f4d7220 */ /* 0x040fe20000410000 */
[--C-:B------:R-:W-:Y:S02]  /*0940*/  HADD2.F32 R79, -RZ, R22.reuse.H1_H1 ;  /* 0x30000016ff4f7230 */ /* 0x100fe40000004100 */
[----:B------:R-:W-:Y:S01]  /*0950*/  FMUL.FTZ R82, R95, R82 ;  /* 0x000000525f527220 */ /* 0x000fe20000410000 */
[----:B------:R-:W-:Y:S02]  /*0960*/  HADD2.F32 R81, -RZ, R71.H0_H0 ;  /* 0x20000047ff517230 */ /* 0x000fe40000004100 */
[----:B------:R-:W-:Y:S01]  /*0970*/  FADD.FTZ R45, R45, R72 ;  /* 0x000000482d2d7221 */ /* 0x000fe20000010000 */
[----:B------:R-:W-:Y:S01]  /*0980*/  FFMA.FTZ R29, R92, R72, R29 ;  /* 0x000000485c1d7223 */ /* 0x000fe2000001001d */
[----:B------:R-:W-:Y:S01]  /*0990*/  FADD.FTZ R70, R73, R90 ;  /* 0x0000005a49467221 */ /* 0x000fe20000010000 */
[----:B------:R-:W-:Y:S01]  /*09a0*/  FADD.FTZ R46, R46, R80 ;  /* 0x000000502e2e7221 */ /* 0x000fe20000010000 */
[----:B------:R-:W-:Y:S01]  /*09b0*/  FFMA.FTZ R30, R89, R80, R30 ;  /* 0x00000050591e7223 */ /* 0x000fe2000001001e */
[----:B------:R-:W-:Y:S01]  /*09c0*/  FFMA.FTZ R72, R92, R90, R75 ;  /* 0x0000005a5c487223 */ /* 0x000fe2000001004b */
[----:B------:R-:W-:-:S02]  /*09d0*/  HADD2.F32 R80, -RZ, R22.H0_H0 ;  /* 0x20000016ff507230 */ /* 0x000fc40000004100 */
        /* <DEDUP_REMOVED lines=12> */
[----:B------:R-:W-:-:S02]  /*0aa0*/  HADD2.F32 R71, -RZ, R71.H1_H1 ;  /* 0x30000047ff477230 */ /* 0x000fc40000004100 */
[-C--:B------:R-:W-:Y:S01]  /*0ab0*/  FMUL.FTZ R81, R84, R69.reuse ;  /* 0x0000004554517220 */ /* 0x080fe20000410000 */
[----:B------:R-:W-:Y:S01]  /*0ac0*/  FADD.FTZ R50, R50, R69 ;  /* 0x0000004532327221 */ /* 0x000fe20000010000 */
[----:B------:R-:W-:Y:S01]  /*0ad0*/  FFMA.FTZ R34, R83, R69, R34 ;  /* 0x0000004553227223 */ /* 0x000fe20000010022 */
[----:B------:R-:W-:Y:S01]  /*0ae0*/  FADD.FTZ R72, R75, R80 ;  /* 0x000000504b487221 */ /* 0x000fe20000010000 */
[----:B------:R-:W-:Y:S01]  /*0af0*/  FFMA.FTZ R69, R77, R80, R70 ;  /* 0x000000504d457223 */ /* 0x000fe20000010046 */
[----:B------:R-:W-:Y:S02]  /*0b00*/  HADD2.F32 R103, -RZ, R23.H1_H1 ;  /* 0x30000017ff677230 */ /* 0x000fe40000004100 */
[----:B------:R-:W-:Y:S01]  /*0b10*/  FADD.FTZ R86, -R102, R71 ;  /* 0x0000004766567221 */ /* 0x000fe20000010100 */
[----:B------:R-:W-:Y:S01]  /*0b20*/  FADD.FTZ R72, R72, R79 ;  /* 0x0000004f48487221 */ /* 0x000fe20000010000 */
[----:B------:R-:W-:Y:S02]  /*0b30*/  FFMA.FTZ R70, R82, R79, R69 ;  /* 0x0000004f52467223 */ /* 0x000fe40000010045 */
[----:B------:R-:W-:Y:S01]  /*0b40*/  FMUL.FTZ R86, R95, R86 ;  /* 0x000000565f567220 */ /* 0x000fe20000410000 */
[-C--:B------:R-:W-:Y:S01]  /*0b50*/  FMUL.FTZ R84, R103, R68.reuse ;  /* 0x0000004467547220 */ /* 0x080fe20000410000 */
[----:B------:R-:W-:Y:S01]  /*0b60*/  FADD.FTZ R69, R72, R81 ;  /* 0x0000005148457221 */ /* 0x000fe20000010000 */
[----:B------:R-:W-:Y:S01]  /*0b70*/  FFMA.FTZ R73, R83, R81, R70 ;  /* 0x0000005153497223 */ /* 0x000fe20000010046 */
[----:B------:R-:W-:Y:S01]  /*0b80*/  FADD.FTZ R51, R51, R68 ;  /* 0x0000004433337221 */ /* 0x000fe20000010000 */
[----:B------:R-:W-:Y:S01]  /*0b90*/  FFMA.FTZ R35, R86, R68, R35 ;  /* 0x0000004456237223 */ /* 0x000fe20000010023 */
[----:B------:R-:W-:Y:S01]  /*0ba0*/  IADD3 R71, PT, PT, R96, 0x20, RZ ;  /* 0x0000002060477810 */ /* 0x000fe20007ffe0ff */
[----:B------:R-:W-:Y:S01]  /*0bb0*/  FADD.FTZ R69, R69, R84 ;  /* 0x0000005445457221 */ /* 0x000fe20000010000 */
[----:B------:R-:W-:-:S07]  /*0bc0*/  FFMA.FTZ R68, R86, R84, R73 ;  /* 0x0000005456447223 */ /* 0x000fce0000010049 */
.L_x_1278:
[----:B------:R-:W-:Y:S05]  /*0bd0*/  BSYNC.RECONVERGENT B1 ;  /* 0x0000000000017941 */ /* 0x000fea0003800200 */
.L_x_1277:
        /* <DEDUP_REMOVED lines=16> */
[----:B0-----:R-:W-:Y:S02]  /*0ce0*/  HADD2.F32 R6, -RZ, R24.H0_H0 ;  /* 0x20000018ff067230 */ /* 0x001fe40000004100 */
[----:B---3--:R-:W-:Y:S02]  /*0cf0*/  HADD2.F32 R17, -RZ, R8.H0_H0 ;  /* 0x20000008ff117230 */ /* 0x008fe40000004100 */
[--C-:B------:R-:W-:Y:S02]  /*0d00*/  HADD2.F32 R71, -RZ, R9.reuse.H0_H0 ;  /* 0x20000009ff477230 */ /* 0x100fe40000004100 */
[----:B------:R-:W-:Y:S02]  /*0d10*/  HADD2.F32 R9, -RZ, R9.H1_H1 ;  /* 0x30000009ff097230 */ /* 0x000fe40000004100 */
[----:B------:R-:W-:-:S02]  /*0d20*/  HADD2.F32 R103, -RZ, R11.H0_H0 ;  /* 0x2000000bff677230 */ /* 0x000fc40000004100 */
[----:B------:R-:W-:Y:S02]  /*0d30*/  HADD2.F32 R11, -RZ, R11.H1_H1 ;  /* 0x3000000bff0b7230 */ /* 0x000fe40000004100 */
[----:B------:R-:W-:Y:S02]  /*0d40*/  HADD2.F32 R19, -RZ, R8.H1_H1 ;  /* 0x30000008ff137230 */ /* 0x000fe40000004100 */
[C---:B------:R-:W-:Y:S01]  /*0d50*/  FADD.FTZ R8, -R102.reuse, R17 ;  /* 0x0000001166087221 */ /* 0x040fe20000010100 */
[C---:B------:R-:W-:Y:S01]  /*0d60*/  FADD.FTZ R18, -R102.reuse, R9 ;  /* 0x0000000966127221 */ /* 0x040fe20000010100 */
[--C-:B------:R-:W-:Y:S02]  /*0d70*/  HADD2.F32 R73, -RZ, R10.reuse.H0_H0 ;  /* 0x2000000aff497230 */ /* 0x100fe40000004100 */
[C---:B------:R-:W-:Y:S01]  /*0d80*/  FADD.FTZ R78, -R102.reuse, R11 ;  /* 0x0000000b664e7221 */ /* 0x040fe20000010100 */
[----:B------:R-:W-:Y:S02]  /*0d90*/  HADD2.F32 R75, -RZ, R10.H1_H1 ;  /* 0x3000000aff4b7230 */ /* 0x000fe40000004100 */
[----:B------:R-:W-:Y:S01]  /*0da0*/  FADD.FTZ R10, -R102, R19 ;  /* 0x00000013660a7221 */ /* 0x000fe20000010100 */
[----:B----4-:R-:W-:-:S02]  /*0db0*/  HADD2.F32 R9, -RZ, R12.H0_H0 ;  /* 0x2000000cff097230 */ /* 0x010fc40000004100 */
[----:B-----5:R-:W-:Y:S01]  /*0dc0*/  FMUL.FTZ R7, R95, R8 ;  /* 0x000000085f077220 */ /* 0x020fe20000410000 */
[----:B------:R-:W-:Y:S02]  /*0dd0*/  HADD2.F32 R12, -RZ, R12.H1_H1 ;  /* 0x3000000cff0c7230 */ /* 0x000fe40000004100 */
[----:B------:R-:W-:Y:S02]  /*0de0*/  HADD2.F32 R11, -RZ, R24.H1_H1 ;  /* 0x30000018ff0b7230 */ /* 0x000fe40000004100 */
[----:B------:R-:W-:Y:S01]  /*0df0*/  FADD.FTZ R16, -R102, R71 ;  /* 0x0000004766107221 */ /* 0x000fe20000010100 */
[-C--:B------:R-:W-:Y:S01]  /*0e00*/  FMUL.FTZ R6, R6, R9.reuse ;  /* 0x0000000906067220 */ /* 0x080fe20000410000 */
[----:B------:R-:W-:Y:S01]  /*0e10*/  FADD.FTZ R52, R52, R9 ;  /* 0x0000000934347221 */ /* 0x000fe20000010000 */
[----:B------:R-:W-:Y:S01]  /*0e20*/  FFMA.FTZ R36, R7, R9, R36 ;  /* 0x0000000907247223 */ /* 0x000fe20000010024 */
[----:B------:R-:W-:Y:S01]  /*0e30*/  FMUL.FTZ R8, R95, R10 ;  /* 0x0000000a5f087220 */ /* 0x000fe20000410000 */
[----:B------:R-:W-:-:S02]  /*0e40*/  HADD2.F32 R17, -RZ, R13.H0_H0 ;  /* 0x2000000dff117230 */ /* 0x000fc40000004100 */
[----:B------:R-:W-:Y:S01]  /*0e50*/  FMUL.FTZ R9, R11, R12 ;  /* 0x0000000c0b097220 */ /* 0x000fe20000410000 */
[----:B------:R-:W-:Y:S02]  /*0e60*/  HADD2.F32 R10, -RZ, R25.H0_H0 ;  /* 0x20000019ff0a7230 */ /* 0x000fe40000004100 */
[----:B------:R-:W-:Y:S01]  /*0e70*/  FADD.FTZ R76, -R102, R73 ;  /* 0x00000049664c7221 */ /* 0x000fe20000010100 */
[----:B------:R-:W-:Y:S01]  /*0e80*/  FMUL.FTZ R11, R95, R16 ;  /* 0x000000105f0b7220 */ /* 0x000fe20000410000 */
[--C-:B------:R-:W-:Y:S02]  /*0e90*/  HADD2.F32 R19, -RZ, R14.reuse.H0_H0 ;  /* 0x2000000eff137230 */ /* 0x100fe40000004100 */
[----:B------:R-:W-:Y:S01]  /*0ea0*/  FADD.FTZ R53, R53, R12 ;  /* 0x0000000c35357221 */ /* 0x000fe20000010000 */
[----:B------:R-:W-:Y:S02]  /*0eb0*/  HADD2.F32 R73, -RZ, R14.H1_H1 ;  /* 0x3000000eff497230 */ /* 0x000fe40000004100 */
[----:B------:R-:W-:Y:S01]  /*0ec0*/  FFMA.FTZ R37, R8, R12, R37 ;  /* 0x0000000c08257223 */ /* 0x000fe20000010025 */
[----:B------:R-:W-:-:S02]  /*0ed0*/  HADD2.F32 R71, -RZ, R15.H0_H0 ;  /* 0x2000000fff477230 */ /* 0x000fc40000004100 */
[-C--:B------:R-:W-:Y:S01]  /*0ee0*/  FMUL.FTZ R10, R10, R17.reuse ;  /* 0x000000110a0a7220 */ /* 0x080fe20000410000 */
[----:B------:R-:W-:Y:S02]  /*0ef0*/  HADD2.F32 R72, -RZ, R15.H1_H1 ;  /* 0x3000000fff487230 */ /* 0x000fe40000004100 */
[----:B------:R-:W-:Y:S01]  /*0f00*/  FADD.FTZ R54, R54, R17 ;  /* 0x0000001136367221 */ /* 0x000fe20000010000 */
[----:B------:R-:W-:Y:S02]  /*0f10*/  HADD2.F32 R14, -RZ, R26.H0_H0 ;  /* 0x2000001aff0e7230 */ /* 0x000fe40000004100 */
[----:B------:R-:W-:Y:S01]  /*0f20*/  FFMA.FTZ R38, R11, R17, R38 ;  /* 0x000000110b267223 */ /* 0x000fe20000010026 */
[C---:B------:R-:W-:Y:S01]  /*0f30*/  FMUL.FTZ R12, R95.reuse, R18 ;  /* 0x000000125f0c7220 */ /* 0x040fe20000410000 */
[----:B------:R-:W-:Y:S01]  /*0f40*/  FMUL.FTZ R15, R95, R76 ;  /* 0x0000004c5f0f7220 */ /* 0x000fe20000410000 */
[----:B------:R-:W-:Y:S01]  /*0f50*/  FADD.FTZ R18, R69, R6 ;  /* 0x0000000645127221 */ /* 0x000fe20000010000 */
[----:B------:R-:W-:Y:S01]  /*0f60*/  FFMA.FTZ R17, R7, R6, R68 ;  /* 0x0000000607117223 */ /* 0x000fe20000010044 */
[----:B------:R-:W-:-:S02]  /*0f70*/  HADD2.F32 R74, -RZ, R13.H1_H1 ;  /* 0x3000000dff4a7230 */ /* 0x000fc40000004100 */
[-C--:B------:R-:W-:Y:S01]  /*0f80*/  FMUL.FTZ R14, R14, R19.reuse ;  /* 0x000000130e0e7220 */ /* 0x080fe20000410000 */
[----:B------:R-:W-:Y:S02]  /*0f90*/  HADD2.F32 R13, -RZ, R25.H1_H1 ;  /* 0x30000019ff0d7230 */ /* 0x000fe40000004100 */
[----:B------:R-:W-:Y:S01]  /*0fa0*/  FADD.FTZ R56, R56, R19 ;  /* 0x0000001338387221 */ /* 0x000fe20000010000 */
[----:B------:R-:W-:Y:S01]  /*0fb0*/  FFMA.FTZ R40, R15, R19, R40 ;  /* 0x000000130f287223 */ /* 0x000fe20000010028 */
[----:B------:R-:W-:Y:S01]  /*0fc0*/  FADD.FTZ R19, R18, R9 ;  /* 0x0000000912137221 */ /* 0x000fe20000010000 */
[----:B------:R-:W-:Y:S01]  /*0fd0*/  FFMA.FTZ R68, R8, R9, R17 ;  /* 0x0000000908447223 */ /* 0x000fe20000010011 */
[----:B------:R-:W-:Y:S01]  /*0fe0*/  FADD.FTZ R104, -R102, R75 ;  /* 0x0000004b66687221 */ /* 0x000fe20000010100 */
[-C--:B------:R-:W-:Y:S01]  /*0ff0*/  FMUL.FTZ R13, R13, R74.reuse ;  /* 0x0000004a0d0d7220 */ /* 0x080fe20000410000 */
        /* <DEDUP_REMOVED lines=8> */
[----:B------:R-:W-:Y:S01]  /*1080*/  FADD.FTZ R70, -R102, R103 ;  /* 0x0000006766467221 */ /* 0x000fe20000010100 */
[--C-:B------:R-:W-:Y:S02]  /*1090*/  HADD2.F32 R76, -RZ, R27.reuse.H0_H0 ;  /* 0x2000001bff4c7230 */ /* 0x100fe40000004100 */
[-C--:B------:R-:W-:Y:S01]  /*10a0*/  FMUL.FTZ R16, R16, R73.reuse ;  /* 0x0000004910107220 */ /* 0x080fe20000410000 */
[----:B------:R-:W-:Y:S01]  /*10b0*/  FADD.FTZ R57, R57, R73 ;  /* 0x0000004939397221 */ /* 0x000fe20000010000 */
[----:B------:R-:W-:Y:S01]  /*10c0*/  FFMA.FTZ R41, R18, R73, R41 ;  /* 0x0000004912297223 */ /* 0x000fe20000010029 */
[----:B------:R-:W-:Y:S01]  /*10d0*/  FADD.FTZ R69, R69, R14 ;  /* 0x0000000e45457221 */ /* 0x000fe20000010000 */
[----:B------:R-:W-:Y:S01]  /*10e0*/  FFMA.FTZ R73, R15, R14, R68 ;  /* 0x0000000e0f497223 */ /* 0x000fe20000010044 */
[----:B------:R-:W-:-:S02]  /*10f0*/  HADD2.F32 R75, -RZ, R27.H1_H1 ;  /* 0x3000001bff4b7230 */ /* 0x000fc40000004100 */
[----:B------:R-:W-:Y:S01]  /*1100*/  FMUL.FTZ R19, R95, R70 ;  /* 0x000000465f137220 */ /* 0x000fe20000410000 */
[-C--:B------:R-:W-:Y:S01]  /*1110*/  FMUL.FTZ R17, R76, R71.reuse ;  /* 0x000000474c117220 */ /* 0x080fe20000410000 */
        /* <DEDUP_REMOVED lines=9> */
[C---:B------:R-:W-:Y:S01]  /*11b0*/  FFMA.FTZ R43, R78.reuse, R72, R43 ;  /* 0x000000484e2b7223 */ /* 0x040fe2000001002b */
[----:B------:R-:W-:Y:S01]  /*11c0*/  FADD.FTZ R69, R69, R76 ;  /* 0x0000004c45457221 */ /* 0x000fe20000010000 */
[----:B------:R-:W-:-:S07]  /*11d0*/  FFMA.FTZ R68, R78, R76, R71 ;  /* 0x0000004c4e447223 */ /* 0x000fce0000010047 */
.L_x_1280:
[----:B------:R-:W-:Y:S05]  /*11e0*/  BSYNC.RECONVERGENT B1 ;  /* 0x0000000000017941 */ /* 0x000fea0003800200 */
.L_x_1279:
[----:B------:R-:W-:Y:S01]  /*11f0*/  UMOV UR4, 0xffffffff ;  /* 0xffffffff00047882 */ /* 0x000fe20000000000 */
[----:B-----5:R-:W-:Y:S02]  /*1200*/  @P0 HADD2.F32 R94, -RZ, R97.H0_H0 ;  /* 0x20000061ff5e0230 */ /* 0x020fe40000004100 */
        /* <DEDUP_REMOVED lines=19> */
.L_x_1307:
        /* <DEDUP_REMOVED lines=21> */
[C---:B------:R-:W-:Y:S01]  /*1490*/  FMUL.FTZ R71, R95.reuse, R70 ;  /* 0x000000465f477220 */ /* 0x040fe20000410000 */
[C---:B------:R-:W-:Y:S01]  /*14a0*/  FMUL.FTZ R69, R95.reuse, R68 ;  /* 0x000000445f457220 */ /* 0x040fe20000410000 */
[----:B------:R-:W-:Y:S01]  /*14b0*/  FMUL.FTZ R73, R95, R72 ;  /* 0x000000485f497220 */ /* 0x000fe20000410000 */
[--C-:B------:R-:W-:Y:S01]  /*14c0*/  FFMA.FTZ R102, R89, R106, R97.reuse ;  /* 0x0000006a59667223 */ /* 0x100fe20000010061 */
[-C--:B------:R-:W-:Y:S01]  /*14d0*/  FMUL.FTZ R71, R71, R94.reuse ;  /* 0x0000005e47477220 */ /* 0x080fe20000410000 */
[-C--:B------:R-:W-:Y:S01]  /*14e0*/  FMUL.FTZ R69, R69, R94.reuse ;  /* 0x0000005e45457220 */ /* 0x080fe20000410000 */
[----:B------:R-:W-:Y:S01]  /*14f0*/  FMUL.FTZ R73, R73, R94 ;  /* 0x0000005e49497220 */ /* 0x000fe20000410000 */
[-CC-:B------:R-:W-:Y:S01]  /*1500*/  FFMA.FTZ R108, R88, R106.reuse, R97.reuse ;  /* 0x0000006a586c7223 */ /* 0x180fe20000010061 */
[----:B------:R-:W-:Y:S01]  /*1510*/  FMUL.FTZ R68, R71, UR13 ;  /* 0x0000000d47447c20 */ /* 0x000fe20008410000 */
[----:B------:R-:W-:Y:S01]  /*1520*/  FMUL.FTZ R69, R69, UR13 ;  /* 0x0000000d45457c20 */ /* 0x000fe20008410000 */
[----:B------:R-:W-:Y:S01]  /*1530*/  FMUL.FTZ R71, R73, UR13 ;  /* 0x0000000d49477c20 */ /* 0x000fe20008410000 */
[-CC-:B------:R-:W-:Y:S01]  /*1540*/  FFMA.FTZ R74, R93, R106.reuse, R97.reuse ;  /* 0x0000006a5d4a7223 */ /* 0x180fe20000010061 */
[----:B------:R-:W0:Y:S01]  /*1550*/  LDC.64 R72, c[0x0][0x468] ;  /* 0x00011a00ff487b82 */ /* 0x000e220000000a00 */
[----:B------:R-:W-:Y:S01]  /*1560*/  FADD.FTZ R110, R79, -R104 ;  /* 0x800000684f6e7221 */ /* 0x000fe20000010000 */
[----:B------:R-:W-:Y:S01]  /*1570*/  FSEL R70, R69, RZ, P4 ;  /* 0x000000ff45467208 */ /* 0x000fe20002000000 */
[----:B------:R-:W-:Y:S01]  /*1580*/  FFMA.FTZ R69, R92, R106, R97 ;  /* 0x0000006a5c457223 */ /* 0x000fe20000010061 */
[----:B------:R-:W-:Y:S01]  /*1590*/  FADD.FTZ R104, R87, -R102 ;  /* 0x8000006657687221 */ /* 0x000fe20000010000 */
[----:B------:R-:W-:Y:S01]  /*15a0*/  FADD.FTZ R108, R85, -R108 ;  /* 0x8000006c556c7221 */ /* 0x000fe20000010000 */
[----:B------:R-:W-:Y:S01]  /*15b0*/  FADD.FTZ R74, R91, -R74 ;  /* 0x8000004a5b4a7221 */ /* 0x000fe20000010000 */
[----:B------:R-:W-:Y:S01]  /*15c0*/  FADD.FTZ R102, R90, -R69 ;  /* 0x800000455a667221 */ /* 0x000fe20000010000 */
[----:B------:R-:W-:Y:S01]  /*15d0*/  ISETP.GE.U32.AND P1, PT, R100, RZ, PT ;  /* 0x000000ff6400720c */ /* 0x000fe20003f26070 */
[C---:B------:R-:W-:Y:S01]  /*15e0*/  FMUL.FTZ R107, R95.reuse, R110 ;  /* 0x0000006e5f6b7220 */ /* 0x040fe20000410000 */
[C---:B------:R-:W-:Y:S01]  /*15f0*/  FMUL.FTZ R103, R95.reuse, R104 ;  /* 0x000000685f677220 */ /* 0x040fe20000410000 */
[C---:B------:R-:W-:Y:S01]  /*1600*/  FMUL.FTZ R105, R95.reuse, R108 ;  /* 0x0000006c5f697220 */ /* 0x040fe20000410000 */
[C---:B------:R-:W-:Y:S01]  /*1610*/  FMUL.FTZ R75, R95.reuse, R102 ;  /* 0x000000665f4b7220 */ /* 0x040fe20000410000 */
[----:B------:R-:W-:Y:S01]  /*1620*/  FMUL.FTZ R69, R95, R74 ;  /* 0x0000004a5f457220 */ /* 0x000fe20000410000 */
        /* <DEDUP_REMOVED lines=25> */
[----:B------:R-:W-:Y:S02]  /*17c0*/  F2FP.F16.F32.PACK_AB R71, R71, R68 ;  /* 0x000000444747723e */ /* 0x000fe400000000ff */
[----:B------:R-:W-:Y:S02]  /*17d0*/  F2FP.F16.F32.PACK_AB R70, R107, R70 ;  /* 0x000000466b46723e */ /* 0x000fe400000000ff */
[----:B------:R-:W-:Y:S02]  /*17e0*/  F2FP.F16.F32.PACK_AB R69, R102, R103 ;  /* 0x000000676645723e */ /* 0x000fe400000000ff */
[----:B------:R-:W-:-:S02]  /*17f0*/  F2FP.F16.F32.PACK_AB R68, R75, R74 ;  /* 0x0000004a4b44723e */ /* 0x000fc400000000ff */
[----:B------:R-:W-:-:S03]  /*1800*/  IADD3 R96, PT, PT, R96, 0x20, RZ ;  /* 0x0000002060607810 */ /* 0x000fc60007ffe0ff */
[----:B------:R1:W-:Y:S04]  /*1810*/  STG.E.128 desc[UR6][R72.64], R68 ;  /* 0x0000004448007986 */ /* 0x0003e8000c101d06 */
.L_x_1286:
[----:B------:R-:W-:Y:S05]  /*1820*/  BSYNC.RECONVERGENT B2 ;  /* 0x0000000000027941 */ /* 0x000fea0003800200 */
.L_x_1285:
        /* <DEDUP_REMOVED lines=60> */
[----:B------:R-:W-:Y:S02]  /*1bf0*/  F2FP.F16.F32.PACK_AB R71, R94, R107 ;  /* 0x0000006b5e47723e */ /* 0x000fe400000000ff */
[----:B------:R-:W-:-:S02]  /*1c00*/  F2FP.F16.F32.PACK_AB R70, R74, R103 ;  /* 0x000000674a46723e */ /* 0x000fc400000000ff */
[----:B------:R-:W-:Y:S02]  /*1c10*/  F2FP.F16.F32.PACK_AB R69, R72, R69 ;  /* 0x000000454845723e */ /* 0x000fe400000000ff */
[----:B------:R-:W-:-:S05]  /*1c20*/  F2FP.F16.F32.PACK_AB R68, R73, R68 ;  /* 0x000000444944723e */ /* 0x000fca00000000ff */
[----:B------:R3:W-:Y:S01]  /*1c30*/  STG.E.128 desc[UR6][R96.64], R68 ;  /* 0x0000004460007986 */ /* 0x0007e2000c101d06 */
[----:B------:R-:W-:Y:S05]  /*1c40*/  BRA `(.L_x_1287) ;  /* 0x0000001c00487947 */ /* 0x000fea0003800000 */
.L_x_1284:
        /* <DEDUP_REMOVED lines=11> */
[C---:B------:R-:W-:Y:S01]  /*1d00*/  FMUL.FTZ R71, R95.reuse, R70 ;  /* 0x000000465f477220 */ /* 0x040fe20000410000 */
[C---:B------:R-:W-:Y:S01]  /*1d10*/  FMUL.FTZ R73, R95.reuse, R68 ;  /* 0x000000445f497220 */ /* 0x040fe20000410000 */
[----:B------:R-:W-:Y:S01]  /*1d20*/  FMUL.FTZ R72, R95, R72 ;  /* 0x000000485f487220 */ /* 0x000fe20000410000 */
[--C-:B------:R-:W-:Y:S01]  /*1d30*/  FFMA.FTZ R70, R89, R106, R97.reuse ;  /* 0x0000006a59467223 */ /* 0x100fe20000010061 */
[-C--:B------:R-:W-:Y:S01]  /*1d40*/  FMUL.FTZ R69, R71, R94.reuse ;  /* 0x0000005e47457220 */ /* 0x080fe20000410000 */
[----:B------:R-:W-:Y:S01]  /*1d50*/  FMUL.FTZ R68, R73, R94 ;  /* 0x0000005e49447220 */ /* 0x000fe20000410000 */
[--C-:B------:R-:W-:Y:S01]  /*1d60*/  FFMA.FTZ R110, R88, R106, R97.reuse ;  /* 0x0000006a586e7223 */ /* 0x100fe20000010061 */
[C---:B------:R-:W-:Y:S01]  /*1d70*/  F2FP.F16.F32.PACK_AB R71, R72.reuse, R71 ;  /* 0x000000474847723e */ /* 0x040fe200000000ff */
        /* <DEDUP_REMOVED lines=23> */
[C---:B------:R-:W-:Y:S01]  /*1ef0*/  F2FP.F16.F32.PACK_AB R69, R110.reuse, R69 ;  /* 0x000000456e45723e */ /* 0x040fe200000000ff */
[-C--:B------:R-:W-:Y:S01]  /*1f00*/  FMUL.FTZ R110, R110, R94.reuse ;  /* 0x0000005e6e6e7220 */ /* 0x080fe20000410000 */
[C---:B------:R-:W-:Y:S01]  /*1f10*/  F2FP.F16.F32.PACK_AB R70, R112.reuse, R73 ;  /* 0x000000497046723e */ /* 0x040fe200000000ff */
[-C--:B------:R-:W-:Y:S01]  /*1f20*/  FMUL.FTZ R112, R112, R94.reuse ;  /* 0x0000005e70707220 */ /* 0x080fe20000410000 */
[C---:B------:R-:W-:Y:S01]  /*1f30*/  F2FP.F16.F32.PACK_AB R68, R108.reuse, R107 ;  /* 0x0000006b6c44723e */ /* 0x040fe200000000ff */
        /* <DEDUP_REMOVED lines=28> */
.L_x_1289:
[----:B------:R-:W-:Y:S05]  /*2100*/  BSYNC.RECONVERGENT B2 ;  /* 0x0000000000027941 */ /* 0x000fea0003800200 */
.L_x_1288:
        /* <DEDUP_REMOVED lines=29> */
[C---:B------:R-:W-:Y:S01]  /*22e0*/  F2FP.F16.F32.PACK_AB R70, R108.reuse, R105 ;  /* 0x000000696c46723e */ /* 0x040fe200000000ff */
[-C--:B------:R-:W-:Y:S01]  /*22f0*/  FMUL.FTZ R72, R71, R94.reuse ;  /* 0x0000005e47487220 */ /* 0x080fe20000410000 */
[-C--:B------:R-:W-:Y:S01]  /*2300*/  FMUL.FTZ R108, R108, R94.reuse ;  /* 0x0000005e6c6c7220 */ /* 0x080fe20000410000 */
[----:B------:R-:W-:Y:S01]  /*2310*/  FMUL.FTZ R95, R107, R94 ;  /* 0x0000005e6b5f7220 */ /* 0x000fe20000410000 */
[----:B0-----:R-:W-:Y:S01]  /*2320*/  IMAD.WIDE.U32 R96, R96, 0x10, R68 ;  /* 0x0000001060607825 */ /* 0x001fe200078e0044 */
[----:B------:R-:W-:-:S03]  /*2330*/  F2FP.F16.F32.PACK_AB R68, R73, R71 ;  /* 0x000000474944723e */ /* 0x000fc600000000ff */
[-C--:B------:R-:W-:Y:S01]  /*2340*/  FMUL.FTZ R73, R73, R94.reuse ;  /* 0x0000005e49497220 */ /* 0x080fe20000410000 */
[C---:B------:R-:W-:Y:S01]  /*2350*/  F2FP.F16.F32.PACK_AB R69, R104.reuse, R75 ;  /* 0x0000004b6845723e */ /* 0x040fe200000000ff */
        /* <DEDUP_REMOVED lines=22> */
[----:B------:R-:W-:-:S02]  /*24c0*/  F2FP.F16.F32.PACK_AB R71, R112, R107 ;  /* 0x0000006b7047723e */ /* 0x000fc400000000ff */
[----:B------:R-:W-:Y:S02]  /*24d0*/  FSEL R106, R75, RZ, P2 ;  /* 0x000000ff4b6a7208 */ /* 0x000fe40001000000 */
[----:B------:R-:W-:Y:S01]  /*24e0*/  FSEL R107, R108, RZ, P4 ;  /* 0x000000ff6c6b7208 */ /* 0x000fe20002000000 */
[----:B------:R2:W-:Y:S01]  /*24f0*/  STG.E.128 desc[UR6][R102.64], R68 ;  /* 0x0000004466007986 */ /* 0x0005e2000c101d06 */
[----:B------:R-:W-:Y:S02]  /*2500*/  FSEL R94, R74, RZ, P3 ;  /* 0x000000ff4a5e7208 */ /* 0x000fe40001800000 */
[----:B------:R-:W-:Y:S02]  /*2510*/  FSEL R105, R104, RZ, P6 ;  /* 0x000000ff68697208 */ /* 0x000fe40003000000 */
[----:B------:R-:W-:Y:S02]  /*2520*/  FSEL R72, R72, RZ, P5 ;  /* 0x000000ff48487208 */ /* 0x000fe40002800000 */
[----:B------:R-:W-:-:S02]  /*2530*/  FSEL R95, R73, RZ, P1 ;  /* 0x000000ff495f7208 */ /* 0x000fc40000800000 */
[----:B------:R-:W-:Y:S02]  /*2540*/  F2FP.F16.F32.PACK_AB R75, R110, R109 ;  /* 0x0000006d6e4b723e */ /* 0x000fe400000000ff */
[----:B------:R-:W-:Y:S02]  /*2550*/  F2FP.F16.F32.PACK_AB R74, R107, R106 ;  /* 0x0000006a6b4a723e */ /* 0x000fe400000000ff */
[----:B------:R-:W-:Y:S02]  /*2560*/  F2FP.F16.F32.PACK_AB R73, R105, R94 ;  /* 0x0000005e6949723e */ /* 0x000fe400000000ff */
[----:B------:R-:W-:-:S05]  /*2570*/  F2FP.F16.F32.PACK_AB R72, R95, R72 ;  /* 0x000000485f48723e */ /* 0x000fca00000000ff */
[----:B------:R2:W-:Y:S01]  /*2580*/  STG.E.128 desc[UR6][R96.64], R72 ;  /* 0x0000004860007986 */ /* 0x0005e2000c101d06 */
[----:B------:R-:W-:Y:S05]  /*2590*/  BRA `(.L_x_1287) ;  /* 0x0000001000f47947 */ /* 0x000fea0003800000 */
.L_x_1283:
[----:B------:R-:W-:-:S04]  /*25a0*/  UISETP.NE.U32.AND UP0, UPT, UR14, URZ, UPT ;  /* 0x000000ff0e00728c */ /* 0x000fc8000bf05070 */
[----:B------:R-:W-:-:S09]  /*25b0*/  UISETP.NE.AND.EX UP0, UPT, UR15, URZ, UPT, UP0 ;  /* 0x000000ff0f00728c */ /* 0x000fd2000bf05300 */
[----:B------:R-:W-:Y:S05]  /*25c0*/  BRA.U UP0, `(.L_x_1290) ;  /* 0x00000009005c7547 */ /* 0x000fea000b800000 */
[----:B------:R-:W-:Y:S01]  /*25d0*/  ISETP.GT.U32.AND P1, PT, R4, 0x1f, PT ;  /* 0x0000001f0400780c */ /* 0x000fe20003f24070 */
[----:B------:R-:W-:-:S12]  /*25e0*/  BSSY.RECONVERGENT B2, `(.L_x_1291) ;  /* 0x000004b000027945 */ /* 0x000fd80003800200 */
[----:B------:R-:W-:Y:S05]  /*25f0*/  @!P1 BRA `(.L_x_1292) ;  /* 0x0000000400249947 */ /* 0x000fea0003800000 */
[-CC-:B------:R-:W-:Y:S01]  /*2600*/  FFMA.FTZ R104, R83, R106.reuse, R97.reuse ;  /* 0x0000006a53687223 */ /* 0x180fe20000010061 */
[-CC-:B0-----:R-:W-:Y:S01]  /*2610*/  FFMA.FTZ R69, R77, R106.reuse, R97.reuse ;  /* 0x0000006a4d457223 */ /* 0x181fe20000010061 */
[--C-:B------:R-:W-:Y:S02]  /*2620*/  HADD2.F32 R72, -RZ, R63.reuse.H0_H0 ;  /* 0x2000003fff487230 */ /* 0x100fe40000004100 */
[-C--:B------:R-:W-:Y:S01]  /*2630*/  FFMA.FTZ R102, R82, R106.reuse, R97 ;  /* 0x0000006a52667223 */ /* 0x080fe20000010061 */
[----:B------:R-:W-:Y:S02]  /*2640*/  HADD2.F32 R68, -RZ, R62.H0_H0 ;  /* 0x2000003eff447230 */ /* 0x000fe40000004100 */
[----:B------:R-:W-:Y:S01]  /*2650*/  FADD.FTZ R104, R81, -R104 ;  /* 0x8000006851687221 */ /* 0x000fe20000010000 */
[----:B------:R-:W-:Y:S01]  /*2660*/  FADD.FTZ R69, R80, -R69 ;  /* 0x8000004550457221 */ /* 0x000fe20000010000 */
[----:B------:R-:W-:Y:S01]  /*2670*/  FADD.FTZ R105, R79, -R102 ;  /* 0x800000664f697221 */ /* 0x000fe20000010000 */
[--C-:B------:R-:W-:Y:S01]  /*2680*/  FFMA.FTZ R71, R86, R106, R97.reuse ;  /* 0x0000006a56477223 */ /* 0x100fe20000010061 */
[C---:B------:R-:W-:Y:S01]  /*2690*/  FFMA.FTZ R107, R95.reuse, R104, R72 ;  /* 0x000000685f6b7223 */ /* 0x040fe20000010048 */
[----:B------:R-:W-:Y:S01]  /*26a0*/  FFMA.FTZ R73, R95, R69, R68 ;  /* 0x000000455f497223 */ /* 0x000fe20000010044 */
[-CC-:B------:R-:W-:Y:S01]  /*26b0*/  FFMA.FTZ R102, R93, R106.reuse, R97.reuse ;  /* 0x0000006a5d667223 */ /* 0x180fe20000010061 */
[----:B------:R-:W-:Y:S01]  /*26c0*/  FFMA.FTZ R104, R89, R106, R97 ;  /* 0x0000006a59687223 */ /* 0x000fe20000010061 */
[----:B------:R-:W-:-:S02]  /*26d0*/  HADD2.F32 R74, -RZ, R63.H1_H1 ;  /* 0x3000003fff4a7230 */ /* 0x000fc40000004100 */
[----:B------:R-:W-:Y:S01]  /*26e0*/  FADD.FTZ R71, R84, -R71 ;  /* 0x8000004754477221 */ /* 0x000fe20000010000 */
[----:B------:R-:W-:Y:S02]  /*26f0*/  HADD2.F32 R68, -RZ, R60.H0_H0 ;  /* 0x2000003cff447230 */ /* 0x000fe40000004100 */
[----:B------:R-:W-:Y:S01]  /*2700*/  FADD.FTZ R69, R91, -R102 ;  /* 0x800000665b457221 */ /* 0x000fe20000010000 */
[--C-:B------:R-:W-:Y:S02]  /*2710*/  HADD2.F32 R72, -RZ, R61.reuse.H0_H0 ;  /* 0x2000003dff487230 */ /* 0x100fe40000004100 */
[----:B------:R-:W-:Y:S01]  /*2720*/  FMUL.FTZ R73, R73, R94 ;  /* 0x0000005e49497220 */ /* 0x000fe20000410000 */
[----:B------:R-:W-:Y:S01]  /*2730*/  FADD.FTZ R75, R87, -R104 ;  /* 0x80000068574b7221 */ /* 0x000fe20000010000 */
[----:B------:R-:W-:Y:S02]  /*2740*/  HADD2.F32 R70, -RZ, R62.H1_H1 ;  /* 0x3000003eff467230 */ /* 0x000fe40000004100 */
[C---:B------:R-:W-:Y:S01]  /*2750*/  FFMA.FTZ R109, R95.reuse, R71, R74 ;  /* 0x000000475f6d7223 */ /* 0x040fe2000001004a */
[C---:B------:R-:W-:Y:S01]  /*2760*/  FFMA.FTZ R69, R95.reuse, R69, R68 ;  /* 0x000000455f457223 */ /* 0x040fe20000010044 */
[-CC-:B------:R-:W-:Y:S01]  /*2770*/  FFMA.FTZ R108, R88, R106.reuse, R97.reuse ;  /* 0x0000006a586c7223 */ /* 0x180fe20000010061 */
[----:B------:R-:W-:Y:S01]  /*2780*/  FFMA.FTZ R71, R92, R106, R97 ;  /* 0x0000006a5c477223 */ /* 0x000fe20000010061 */
[----:B------:R-:W-:Y:S01]  /*2790*/  FFMA.FTZ R75, R95, R75, R72 ;  /* 0x0000004b5f4b7223 */ /* 0x000fe20000010048 */
[----:B------:R-:W-:Y:S01]  /*27a0*/  FMUL.FTZ R68, R73, UR13 ;  /* 0x0000000d49447c20 */ /* 0x000fe20008410000 */
[----:B------:R-:W-:Y:S01]  /*27b0*/  FFMA.FTZ R105, R95, R105, R70 ;  /* 0x000000695f697223 */ /* 0x000fe20000010046 */
[----:B------:R-:W0:Y:S01]  /*27c0*/  LDC.64 R72, c[0x0][0x468] ;  /* 0x00011a00ff487b82 */ /* 0x000e220000000a00 */
[----:B------:R-:W-:-:S02]  /*27d0*/  HADD2.F32 R74, -RZ, R61.H1_H1 ;  /* 0x3000003dff4a7230 */ /* 0x000fc40000004100 */
[----:B------:R-:W-:Y:S01]  /*27e0*/  FADD.FTZ R103, R85, -R108 ;  /* 0x8000006c55677221 */ /* 0x000fe20000010000 */
[----:B------:R-:W-:Y:S02]  /*27f0*/  HADD2.F32 R70, -RZ, R60.H1_H1 ;  /* 0x3000003cff467230 */ /* 0x000fe40000004100 */
[----:B------:R-:W-:Y:S01]  /*2800*/  FADD.FTZ R71, R90, -R71 ;  /* 0x800000475a477221 */ /* 0x000fe20000010000 */
[-C--:B------:R-:W-:Y:S01]  /*2810*/  FMUL.FTZ R107, R107, R94.reuse ;  /* 0x0000005e6b6b7220 */ /* 0x080fe20000410000 */
[-C--:B------:R-:W-:Y:S01]  /*2820*/  FMUL.FTZ R109, R109, R94.reuse ;  /* 0x0000005e6d6d7220 */ /* 0x080fe20000410000 */
[C---:B------:R-:W-:Y:S01]  /*2830*/  FFMA.FTZ R103, R95.reuse, R103, R74 ;  /* 0x000000675f677223 */ /* 0x040fe2000001004a */
[----:B------:R-:W-:Y:S01]  /*2840*/  FFMA.FTZ R71, R95, R71, R70 ;  /* 0x000000475f477223 */ /* 0x000fe20000010046 */
[C---:B------:R-:W-:Y:S01]  /*2850*/  ISETP.GE.U32.AND P1, PT, R100.reuse, RZ, PT ;  /* 0x000000ff6400720c */ /* 0x040fe20003f26070 */
        /* <DEDUP_REMOVED lines=29> */
[----:B------:R-:W-:Y:S02]  /*2a30*/  F2FP.F16.F32.PACK_AB R71, R102, R107 ;  /* 0x0000006b6647723e */ /* 0x000fe400000000ff */
[----:B------:R-:W-:Y:S02]  /*2a40*/  F2FP.F16.F32.PACK_AB R70, R105, R70 ;  /* 0x000000466946723e */ /* 0x000fe400000000ff */
[----:B------:R-:W-:Y:S02]  /*2a50*/  F2FP.F16.F32.PACK_AB R69, R103, R74 ;  /* 0x0000004a6745723e */ /* 0x000fe400000000ff */
[----:B------:R-:W-:Y:S02]  /*2a60*/  F2FP.F16.F32.PACK_AB R68, R75, R68 ;  /* 0x000000444b44723e */ /* 0x000fe400000000ff */
[----:B------:R-:W-:-:S03]  /*2a70*/  IADD3 R96, PT, PT, R96, 0x20, RZ ;  /* 0x0000002060607810 */ /* 0x000fc60007ffe0ff */
[----:B------:R1:W-:Y:S04]  /*2a80*/  STG.E.128 desc[UR6][R72.64], R68 ;  /* 0x0000004448007986 */ /* 0x0003e8000c101d06 */
.L_x_1292:
[----:B------:R-:W-:Y:S05]  /*2a90*/  BSYNC.RECONVERGENT B2 ;  /* 0x0000000000027941 */ /* 0x000fea0003800200 */
.L_x_1291:
[----:B------:R-:W-:Y:S05]  /*2aa0*/  @!P2 BRA `(.L_x_1287) ;  /* 0x0000000c00b0a947 */ /* 0x000fea0003800000 */
[-CC-:B-1----:R-:W-:Y:S01]  /*2ab0*/  FFMA.FTZ R71, R78, R106.reuse, R97.reuse ;  /* 0x0000006a4e477223 */ /* 0x182fe20000010061 */
[-CC-:B0-----:R-:W-:Y:S01]  /*2ac0*/  FFMA.FTZ R69, R7, R106.reuse, R97.reuse ;  /* 0x0000006a07457223 */ /* 0x181fe20000010061 */
[----:B------:R-:W-:Y:S02]  /*2ad0*/  HADD2.F32 R68, -RZ, R67.H1_H1 ;  /* 0x30000043ff447230 */ /* 0x000fe40000004100 */
[-C--:B------:R-:W-:Y:S01]  /*2ae0*/  FFMA.FTZ R102, R8, R106.reuse, R97 ;  /* 0x0000006a08667223 */ /* 0x080fe20000010061 */
[----:B------:R-:W-:Y:S01]  /*2af0*/  FADD.FTZ R71, R76, -R71 ;  /* 0x800000474c477221 */ /* 0x000fe20000010000 */
[----:B------:R-:W-:Y:S01]  /*2b00*/  FADD.FTZ R73, R6, -R69 ;  /* 0x8000004506497221 */ /* 0x000fe20000010000 */
[-CC-:B------:R-:W-:Y:S01]  /*2b10*/  FFMA.FTZ R103, R11, R106.reuse, R97.reuse ;  /* 0x0000006a0b677223 */ /* 0x180fe20000010061 */
[-CC-:B------:R-:W-:Y:S01]  /*2b20*/  FFMA.FTZ R104, R12, R106.reuse, R97.reuse ;  /* 0x0000006a0c687223 */ /* 0x180fe20000010061 */
[----:B------:R-:W-:Y:S01]  /*2b30*/  FFMA.FTZ R71, R95, R71, R68 ;  /* 0x000000475f477223 */ /* 0x000fe20000010044 */
        /* <DEDUP_REMOVED lines=25> */
[----:B------:R-:W-:Y:S01]  /*2cd0*/  ISETP.GE.U32.AND P1, PT, R98, RZ, PT ;  /* 0x000000ff6200720c */ /* 0x000fe20003f26070 */
[-C--:B------:R-:W-:Y:S01]  /*2ce0*/  FMUL.FTZ R70, R97, R94.reuse ;  /* 0x0000005e61467220 */ /* 0x080fe20000410000 */
[----:B------:R-:W-:Y:S01]  /*2cf0*/  FMUL.FTZ R95, R95, R94 ;  /* 0x0000005e5f5f7220 */ /* 0x000fe20000410000 */
[----:B0-----:R-:W-:-:S04]  /*2d00*/  IMAD.WIDE.U32 R96, R96, 0x10, R68 ;  /* 0x0000001060607825 */ /* 0x001fc800078e0044 */
[----:B------:R-:W-:Y:S01]  /*2d10*/  FMUL.FTZ R68, R71, UR13 ;  /* 0x0000000d47447c20 */ /* 0x000fe20008410000 */
[-C--:B------:R-:W-:Y:S01]  /*2d20*/  FMUL.FTZ R73, R73, R94.reuse ;  /* 0x0000005e49497220 */ /* 0x080fe20000410000 */
[----:B------:R-:W-:Y:S01]  /*2d30*/  FMUL.FTZ R95, R95, UR13 ;  /* 0x0000000d5f5f7c20 */ /* 0x000fe20008410000 */
[-C--:B------:R-:W-:Y:S01]  /*2d40*/  FMUL.FTZ R75, R75, R94.reuse ;  /* 0x0000005e4b4b7220 */ /* 0x080fe20000410000 */
        /* <DEDUP_REMOVED lines=19> */
[----:B------:R-:W-:-:S02]  /*2e80*/  FSEL R105, R105, RZ, P2 ;  /* 0x000000ff69697208 */ /* 0x000fc40001000000 */
[----:B------:R-:W-:Y:S02]  /*2e90*/  FSEL R74, R107, RZ, P4 ;  /* 0x000000ff6b4a7208 */ /* 0x000fe40002000000 */
[----:B------:R-:W-:Y:S02]  /*2ea0*/  FSEL R69, R70, RZ, P3 ;  /* 0x000000ff46457208 */ /* 0x000fe40001800000 */
[----:B------:R-:W-:Y:S02]  /*2eb0*/  FSEL R72, R103, RZ, P6 ;  /* 0x000000ff67487208 */ /* 0x000fe40003000000 */
[----:B------:R-:W-:Y:S02]  /*2ec0*/  FSEL R68, R73, RZ, P5 ;  /* 0x000000ff49447208 */ /* 0x000fe40002800000 */
[----:B------:R-:W-:Y:S02]  /*2ed0*/  FSEL R75, R75, RZ, P1 ;  /* 0x000000ff4b4b7208 */ /* 0x000fe40000800000 */
[----:B------:R-:W-:-:S02]  /*2ee0*/  F2FP.F16.F32.PACK_AB R71, R94, R71 ;  /* 0x000000475e47723e */ /* 0x000fc400000000ff */
[----:B------:R-:W-:Y:S02]  /*2ef0*/  F2FP.F16.F32.PACK_AB R70, R74, R105 ;  /* 0x000000694a46723e */ /* 0x000fe400000000ff */
[----:B------:R-:W-:Y:S02]  /*2f00*/  F2FP.F16.F32.PACK_AB R69, R72, R69 ;  /* 0x000000454845723e */ /* 0x000fe400000000ff */
[----:B------:R-:W-:-:S05]  /*2f10*/  F2FP.F16.F32.PACK_AB R68, R75, R68 ;  /* 0x000000444b44723e */ /* 0x000fca00000000ff */
[----:B------:R4:W-:Y:S01]  /*2f20*/  STG.E.128 desc[UR6][R96.64], R68 ;  /* 0x0000004460007986 */ /* 0x0009e2000c101d06 */
[----:B------:R-:W-:Y:S05]  /*2f30*/  BRA `(.L_x_1287) ;  /* 0x00000008008c7947 */ /* 0x000fea0003800000 */
.L_x_1290:
[----:B------:R-:W-:Y:S04]  /*2f40*/  BSSY.RECONVERGENT B2, `(.L_x_1293) ;  /* 0x0000052000027945 */ /* 0x000fe80003800200 */
[----:B------:R-:W-:Y:S05]  /*2f50*/  @!P4 BRA `(.L_x_1294) ;  /* 0x000000040040c947 */ /* 0x000fea0003800000 */
[-CC-:B0-----:R-:W-:Y:S01]  /*2f60*/  FFMA.FTZ R69, R92, R106.reuse, R97.reuse ;  /* 0x0000006a5c457223 */ /* 0x181fe20000010061 */
[-CC-:B------:R-:W-:Y:S01]  /*2f70*/  FFMA.FTZ R68, R93, R106.reuse, R97.reuse ;  /* 0x0000006a5d447223 */ /* 0x180fe20000010061 */
[-CC-:B------:R-:W-:Y:S01]  /*2f80*/  FFMA.FTZ R102, R88, R106.reuse, R97.reuse ;  /* 0x0000006a58667223 */ /* 0x180fe20000010061 */
[--C-:B------:R-:W-:Y:S02]  /*2f90*/  HADD2.F32 R71, -RZ, R60.reuse.H1_H1 ;  /* 0x3000003cff477230 */ /* 0x100fe40000004100 */
[----:B------:R-:W-:Y:S01]  /*2fa0*/  FFMA.FTZ R74, R89, R106, R97 ;  /* 0x0000006a594a7223 */ /* 0x000fe20000010061 */
[----:B------:R-:W-:Y:S02]  /*2fb0*/  HADD2.F32 R70, -RZ, R60.H0_H0 ;  /* 0x2000003cff467230 */ /* 0x000fe40000004100 */
[----:B------:R-:W-:Y:S01]  /*2fc0*/  FADD.FTZ R72, R90, -R69 ;  /* 0x800000455a487221 */ /* 0x000fe20000010000 */
[--C-:B------:R-:W-:Y:S02]  /*2fd0*/  HADD2.F32 R103, -RZ, R61.reuse.H1_H1 ;  /* 0x3000003dff677230 */ /* 0x100fe40000004100 */
[----:B------:R-:W-:Y:S01]  /*2fe0*/  FADD.FTZ R68, R91, -R68 ;  /* 0x800000445b447221 */ /* 0x000fe20000010000 */
[----:B------:R-:W-:-:S02]  /*2ff0*/  HADD2.F32 R75, -RZ, R61.H0_H0 ;  /* 0x2000003dff4b7230 */ /* 0x000fc40000004100 */
[----:B------:R-:W-:Y:S01]  /*3000*/  FADD.FTZ R102, R85, -R102 ;  /* 0x8000006655667221 */ /* 0x000fe20000010000 */
[----:B------:R-:W-:Y:S01]  /*3010*/  FADD.FTZ R74, R87, -R74 ;  /* 0x8000004a574a7221 */ /* 0x000fe20000010000 */
[----:B------:R-:W-:Y:S01]  /*3020*/  FFMA.FTZ R72, R95, R72, R71 ;  /* 0x000000485f487223 */ /* 0x000fe20000010047 */
[--C-:B------:R-:W-:Y:S01]  /*3030*/  FFMA.FTZ R104, R83, R106, R97.reuse ;  /* 0x0000006a53687223 */ /* 0x100fe20000010061 */
[----:B------:R-:W-:Y:S01]  /*3040*/  FFMA.FTZ R73, R95, R68, R70 ;  /* 0x000000445f497223 */ /* 0x000fe20000010046 */
[----:B------:R-:W-:Y:S01]  /*3050*/  FFMA.FTZ R71, R77, R106, R97 ;  /* 0x0000006a4d477223 */ /* 0x000fe20000010061 */
[C---:B------:R-:W-:Y:S01]  /*3060*/  FFMA.FTZ R68, R95.reuse, R102, R103 ;  /* 0x000000665f447223 */ /* 0x040fe20000010067 */
[----:B------:R-:W-:Y:S01]  /*3070*/  FFMA.FTZ R105, R86, R106, R97 ;  /* 0x0000006a56697223 */ /* 0x000fe20000010061 */
[----:B------:R-:W-:Y:S01]  /*3080*/  FFMA.FTZ R69, R95, R74, R75 ;  /* 0x0000004a5f457223 */ /* 0x000fe2000001004b */
[----:B------:R-:W-:Y:S02]  /*3090*/  HADD2.F32 R103, -RZ, R63.H0_H0 ;  /* 0x2000003fff677230 */ /* 0x000fe40000004100 */
[----:B------:R-:W-:Y:S01]  /*30a0*/  FFMA.FTZ R102, R82, R106, R97 ;  /* 0x0000006a52667223 */ /* 0x000fe20000010061 */
[----:B------:R-:W-:-:S02]  /*30b0*/  HADD2.F32 R74, -RZ, R62.H0_H0 ;  /* 0x2000003eff4a7230 */ /* 0x000fc40000004100 */
[----:B------:R-:W-:Y:S01]  /*30c0*/  FADD.FTZ R104, R81, -R104 ;  /* 0x8000006851687221 */ /* 0x000fe20000010000 */
[----:B------:R-:W-:Y:S02]  /*30d0*/  HADD2.F32 R109, -RZ, R63.H1_H1 ;  /* 0x3000003fff6d7230 */ /* 0x000fe40000004100 */
[----:B------:R-:W-:Y:S01]  /*30e0*/  FADD.FTZ R70, R80, -R71 ;  /* 0x8000004750467221 */ /* 0x000fe20000010000 */
        /* <DEDUP_REMOVED lines=9> */
[----:B------:R-:W0:Y:S01]  /*3180*/  LDC.64 R104, c[0x0][0x478] ;  /* 0x00011e00ff687b82 */ /* 0x000e220000000a00 */
[C---:B------:R-:W-:Y:S01]  /*3190*/  F2FP.F16.F32.PACK_AB R71, R108.reuse, R71 ;  /* 0x000000476c47723e */ /* 0x040fe200000000ff */
[-C--:B------:R-:W-:Y:S01]  /*31a0*/  FMUL.FTZ R108, R108, R94.reuse ;  /* 0x0000005e6c6c7220 */ /* 0x080fe20000410000 */
[----:B------:R-:W-:Y:S01]  /*31b0*/  FMUL.FTZ R74, R74, UR13 ;  /* 0x0000000d4a4a7c20 */ /* 0x000fe20008410000 */
[C---:B------:R-:W-:Y:S01]  /*31c0*/  LOP3.LUT P3, RZ, R101.reuse, 0xff0000, RZ, 0xc0, !PT ;  /* 0x00ff000065ff7812 */ /* 0x040fe2000786c0ff */
[----:B------:R-:W-:Y:S01]  /*31d0*/  FMUL.FTZ R70, R70, UR13 ;  /* 0x0000000d46467c20 */ /* 0x000fe20008410000 */
[----:B------:R-:W-:Y:S01]  /*31e0*/  LOP3.LUT P4, RZ, R101, 0xff, RZ, 0xc0, !PT ;  /* 0x000000ff65ff7812 */ /* 0x000fe2000788c0ff */
[----:B------:R-:W-:Y:S01]  /*31f0*/  FMUL.FTZ R75, R108, UR13 ;  /* 0x0000000d6c4b7c20 */ /* 0x000fe20008410000 */
[----:B------:R-:W1:Y:S01]  /*3200*/  LDC.64 R102, c[0x0][0x468] ;  /* 0x00011a00ff667b82 */ /* 0x000e620000000a00 */
[----:B------:R-:W-:Y:S01]  /*3210*/  ISETP.GE.U32.AND P1, PT, R100, RZ, PT ;  /* 0x000000ff6400720c */ /* 0x000fe20003f26070 */
[-C--:B------:R-:W-:Y:S01]  /*3220*/  FMUL.FTZ R109, R69, R94.reuse ;  /* 0x0000005e456d7220 */ /* 0x080fe20000410000 */
[----:B------:R-:W-:Y:S01]  /*3230*/  FSEL R108, R74, RZ, P3 ;  /* 0x000000ff4a6c7208 */ /* 0x000fe20001800000 */
[-C--:B------:R-:W-:Y:S01]  /*3240*/  FMUL.FTZ R110, R68, R94.reuse ;  /* 0x0000005e446e7220 */ /* 0x080fe20000410000 */
[----:B------:R-:W-:Y:S01]  /*3250*/  FSEL R74, R70, RZ, P4 ;  /* 0x000000ff464a7208 */ /* 0x000fe20002000000 */
[----:B------:R-:W-:Y:S01]  /*3260*/  FMUL.FTZ R109, R109, UR13 ;  /* 0x0000000d6d6d7c20 */ /* 0x000fe20008410000 */
[----:B------:R-:W-:Y:S01]  /*3270*/  F2FP.F16.F32.PACK_AB R69, R68, R69 ;  /* 0x000000454445723e */ /* 0x000fe200000000ff */
[----:B------:R-:W-:Y:S01]  /*3280*/  FMUL.FTZ R110, R110, UR13 ;  /* 0x0000000d6e6e7c20 */ /* 0x000fe20008410000 */
[----:B------:R-:W-:Y:S01]  /*3290*/  F2FP.F16.F32.PACK_AB R70, R111, R107 ;  /* 0x0000006b6f46723e */ /* 0x000fe200000000ff */
[-C--:B------:R-:W-:Y:S01]  /*32a0*/  FMUL.FTZ R107, R73, R94.reuse ;  /* 0x0000005e496b7220 */ /* 0x080fe20000410000 */
[----:B------:R-:W-:Y:S01]  /*32b0*/  ISETP.GE.U32.AND.EX P1, PT, R101, 0x1000000, PT, P1 ;  /* 0x010000006500780c */ /* 0x000fe20003f26110 */
[-C--:B------:R-:W-:Y:S01]  /*32c0*/  FMUL.FTZ R111, R111, R94.reuse ;  /* 0x0000005e6f6f7220 */ /* 0x080fe20000410000 */
[C---:B------:R-:W-:Y:S01]  /*32d0*/  F2FP.F16.F32.PACK_AB R68, R72.reuse, R73 ;  /* 0x000000494844723e */ /* 0x040fe200000000ff */
[----:B------:R-:W-:Y:S01]  /*32e0*/  FMUL.FTZ R72, R72, R94 ;  /* 0x0000005e48487220 */ /* 0x000fe20000410000 */
[----:B------:R-:W-:Y:S01]  /*32f0*/  FSEL R75, R75, RZ, P1 ;  /* 0x000000ff4b4b7208 */ /* 0x000fe20000800000 */
[----:B------:R-:W-:Y:S01]  /*3300*/  FMUL.FTZ R107, R107, UR13 ;  /* 0x0000000d6b6b7c20 */ /* 0x000fe20008410000 */
[----:B------:R-:W-:Y:S01]  /*3310*/  LOP3.LUT P1, RZ, R100, 0xff, RZ, 0xc0, !PT ;  /* 0x000000ff64ff7812 */ /* 0x000fe2000782c0ff */
[----:B------:R-:W-:Y:S01]  /*3320*/  FMUL.FTZ R111, R111, UR13 ;  /* 0x0000000d6f6f7c20 */ /* 0x000fe20008410000 */
[----:B------:R-:W-:Y:S01]  /*3330*/  FMUL.FTZ R73, R72, UR13 ;  /* 0x0000000d48497c20 */ /* 0x000fe20008410000 */
[----:B------:R-:W-:Y:S01]  /*3340*/  LOP3.LUT P5, RZ, R101, 0xff00, RZ, 0xc0, !PT ;  /* 0x0000ff0065ff7812 */ /* 0x000fe200078ac0ff */
[----:B0-----:R-:W-:Y:S01]  /*3350*/  IMAD.WIDE.U32 R104, R96, 0x10, R104 ;  /* 0x0000001060687825 */ /* 0x001fe200078e0068 */
[----:B------:R-:W-:-:S02]  /*3360*/  LOP3.LUT P6, RZ, R100, 0xff0000, RZ, 0xc0, !PT ;  /* 0x00ff000064ff7812 */ /* 0x000fc400078cc0ff */
[----:B------:R-:W-:Y:S01]  /*3370*/  LOP3.LUT P3, RZ, R100, 0xff000000, RZ, 0xc0, !PT ;  /* 0xff00000064ff7812 */ /* 0x000fe2000786c0ff */
[----:B-1----:R-:W-:Y:S01]  /*3380*/  IMAD.WIDE.U32 R102, R96, 0x10, R102 ;  /* 0x0000001060667825 */ /* 0x002fe200078e0066 */
[----:B------:R-:W-:Y:S01]  /*3390*/  LOP3.LUT P4, RZ, R100, 0xff00, RZ, 0xc0, !PT ;  /* 0x0000ff0064ff7812 */ /* 0x000fe2000788c0ff */
[----:B------:R1:W-:Y:S01]  /*33a0*/  STG.E.128 desc[UR6][R104.64], R68 ;  /* 0x0000004468007986 */ /* 0x0003e2000c101d06 */
        /* <DEDUP_REMOVED lines=11> */
.L_x_1294:
[----:B------:R-:W-:Y:S05]  /*3460*/  BSYNC.RECONVERGENT B2 ;  /* 0x0000000000027941 */ /* 0x000fea0003800200 */
.L_x_1293:
        /* <DEDUP_REMOVED lines=11> */
[----:B------:R-:W-:-:S02]  /*3520*/  HADD2.F32 R73, -RZ, R64.H0_H0 ;  /* 0x20000040ff497230 */ /* 0x000fc40000004100 */
[----:B------:R-:W-:Y:S01]  /*3530*/  FADD.FTZ R70, R6, -R71 ;  /* 0x8000004706467221 */ /* 0x000fe20000010000 */
[--C-:B------:R-:W-:Y:S02]  /*3540*/  HADD2.F32 R97, -RZ, R65.reuse.H0_H0 ;  /* 0x20000041ff617230 */ /* 0x100fe40000004100 */
[----:B------:R-:W-:Y:S01]  /*3550*/  FADD.FTZ R74, R10, -R105 ;  /* 0x800000690a4a7221 */ /* 0x000fe20000010000 */
[----:B------:R-:W-:Y:S02]  /*3560*/  HADD2.F32 R75, -RZ, R64.H1_H1 ;  /* 0x30000040ff4b7230 */ /* 0x000fe40000004100 */
[----:B------:R-:W-:Y:S01]  /*3570*/  FADD.FTZ R72, R9, -R72 ;  /* 0x8000004809487221 */ /* 0x000fe20000010000 */
[C---:B------:R-:W-:Y:S01]  /*3580*/  FFMA.FTZ R73, R95.reuse, R70, R73 ;  /* 0x000000465f497223 */ /* 0x040fe20000010049 */
[----:B------:R-:W-:Y:S01]  /*3590*/  FADD.FTZ R106, R76, -R111 ;  /* 0x8000006f4c6a7221 */ /* 0x000fe20000010000 */
[----:B------:R-:W-:Y:S01]  /*35a0*/  FFMA.FTZ R105, R95, R74, R97 ;  /* 0x0000004a5f697223 */ /* 0x000fe20000010061 */
[----:B------:R-:W-:-:S02]  /*35b0*/  HADD2.F32 R70, -RZ, R65.H1_H1 ;  /* 0x30000041ff467230 */ /* 0x000fc40000004100 */
[----:B------:R-:W-:Y:S01]  /*35c0*/  FFMA.FTZ R75, R95, R72, R75 ;  /* 0x000000485f4b7223 */ /* 0x000fe2000001004b */
[--C-:B------:R-:W-:Y:S02]  /*35d0*/  HADD2.F32 R97, -RZ, R66.reuse.H0_H0 ;  /* 0x20000042ff617230 */ /* 0x100fe40000004100 */
[----:B------:R-:W-:Y:S01]  /*35e0*/  FADD.FTZ R104, R13, -R104 ;  /* 0x800000680d687221 */ /* 0x000fe20000010000 */
[----:B------:R-:W-:Y:S02]  /*35f0*/  HADD2.F32 R111, -RZ, R66.H1_H1 ;  /* 0x30000042ff6f7230 */ /* 0x000fe40000004100 */
[----:B------:R-:W-:Y:S01]  /*3600*/  FADD.FTZ R72, R14, -R107 ;  /* 0x8000006b0e487221 */ /* 0x000fe20000010000 */
[----:B------:R-:W-:Y:S01]  /*3610*/  FADD.FTZ R74, R16, -R109 ;  /* 0x8000006d104a7221 */ /* 0x000fe20000010000 */
[--C-:B------:R-:W-:Y:S02]  /*3620*/  HADD2.F32 R113, -RZ, R67.reuse.H0_H0 ;  /* 0x20000043ff717230 */ /* 0x100fe40000004100 */
[----:B------:R-:W-:Y:S01]  /*3630*/  FADD.FTZ R108, R17, -R108 ;  /* 0x8000006c116c7221 */ /* 0x000fe20000010000 */
[----:B------:R-:W-:-:S02]  /*3640*/  HADD2.F32 R110, -RZ, R67.H1_H1 ;  /* 0x30000043ff6e7230 */ /* 0x000fc40000004100 */
[C---:B------:R-:W-:Y:S01]  /*3650*/  FFMA.FTZ R70, R95.reuse, R104, R70 ;  /* 0x000000685f467223 */ /* 0x040fe20000010046 */
[C---:B------:R-:W-:Y:S01]  /*3660*/  FFMA.FTZ R107, R95.reuse, R72, R97 ;  /* 0x000000485f6b7223 */ /* 0x040fe20000010061 */
[C---:B------:R-:W-:Y:S01]  /*3670*/  FFMA.FTZ R111, R95.reuse, R74, R111 ;  /* 0x0000004a5f6f7223 */ /* 0x040fe2000001006f */
[----:B------:R-:W-:Y:S01]  /*3680*/  FFMA.FTZ R108, R95, R108, R113 ;  /* 0x0000006c5f6c7223 */ /* 0x000fe20000010071 */
[----:B-1----:R-:W-:-:S04]  /*3690*/  IMAD.WIDE.U32 R102, R96, 0x10, R102 ;  /* 0x0000001060667825 */ /* 0x002fc800078e0066 */
[----:B------:R-:W-:Y:S01]  /*36a0*/  FFMA.FTZ R71, R95, R106, R110 ;  /* 0x0000006a5f477223 */ /* 0x000fe2000001006e */
[-C--:B------:R-:W-:Y:S01]  /*36b0*/  FMUL.FTZ R74, R70, R94.reuse ;  /* 0x0000005e464a7220 */ /* 0x080fe20000410000 */
[----:B------:R-:W-:Y:S01]  /*36c0*/  FMUL.FTZ R72, R73, R94 ;  /* 0x0000005e49487220 */ /* 0x000fe20000410000 */
[----:B0-----:R-:W-:Y:S01]  /*36d0*/  IMAD.WIDE.U32 R96, R96, 0x10, R68 ;  /* 0x0000001060607825 */ /* 0x001fe200078e0044 */
[----:B------:R-:W-:-:S03]  /*36e0*/  F2FP.F16.F32.PACK_AB R69, R70, R105 ;  /* 0x000000694645723e */ /* 0x000fc600000000ff */
[-C--:B------:R-:W-:Y:S01]  /*36f0*/  FMUL.FTZ R95, R107, R94.reuse ;  /* 0x0000005e6b5f7220 */ /* 0x080fe20000410000 */
[C---:B------:R-:W-:Y:S01]  /*3700*/  F2FP.F16.F32.PACK_AB R68, R75.reuse, R73 ;  /* 0x000000494b44723e */ /* 0x040fe200000000ff */
[-C--:B------:R-:W-:Y:S01]  /*3710*/  FMUL.FTZ R75, R75, R94.reuse ;  /* 0x0000005e4b4b7220 */ /* 0x080fe20000410000 */
[----:B------:R-:W-:Y:S01]  /*3720*/  F2FP.F16.F32.PACK_AB R70, R111, R107 ;  /* 0x0000006b6f46723e */ /* 0x000fe200000000ff */
[-C--:B------:R-:W-:Y:S01]  /*3730*/  FMUL.FTZ R73, R105, R94.reuse ;  /* 0x0000005e69497220 */ /* 0x080fe20000410000 */
[-C--:B------:R-:W-:Y:S01]  /*3740*/  FMUL.FTZ R111, R111, R94.reuse ;  /* 0x0000005e6f6f7220 */ /* 0x080fe20000410000 */
[-C--:B------:R-:W-:Y:S01]  /*3750*/  FMUL.FTZ R104, R108, R94.reuse ;  /* 0x0000005e6c687220 */ /* 0x080fe20000410000 */
[----:B------:R-:W-:Y:S01]  /*3760*/  FMUL.FTZ R94, R71, R94 ;  /* 0x0000005e475e7220 */ /* 0x000fe20000410000 */
[----:B------:R-:W-:Y:S01]  /*3770*/  ISETP.GE.U32.AND P1, PT, R98, RZ, PT ;  /* 0x000000ff6200720c */ /* 0x000fe20003f26070 */
[----:B------:R-:W-:Y:S01]  /*3780*/  FMUL.FTZ R95, R95, UR13 ;  /* 0x0000000d5f5f7c20 */ /* 0x000fe20008410000 */
[----:B------:R-:W-:Y:S01]  /*3790*/  FMUL.FTZ R104, R104, UR13 ;  /* 0x0000000d68687c20 */ /* 0x000fe20008410000 */
        /* <DEDUP_REMOVED lines=24> */
[----:B------:R-:W-:Y:S01]  /*3920*/  F2FP.F16.F32.PACK_AB R74, R111, R104 ;  /* 0x000000686f4a723e */ /* 0x000fe200000000ff */
[----:B------:R0:W-:Y:S01]  /*3930*/  STG.E.128 desc[UR6][R102.64], R68 ;  /* 0x0000004466007986 */ /* 0x0001e2000c101d06 */
[----:B------:R-:W-:Y:S02]  /*3940*/  F2FP.F16.F32.PACK_AB R73, R94, R73 ;  /* 0x000000495e49723e */ /* 0x000fe400000000ff */
[----:B------:R-:W-:-:S05]  /*3950*/  F2FP.F16.F32.PACK_AB R72, R95, R72 ;  /* 0x000000485f48723e */ /* 0x000fca00000000ff */
[----:B------:R0:W-:Y:S02]  /*3960*/  STG.E.128 desc[UR6][R96.64], R72 ;  /* 0x0000004860007986 */ /* 0x0001e4000c101d06 */
.L_x_1287:
[----:B------:R-:W-:Y:S05]  /*3970*/  BSYNC.RECONVERGENT B1 ;  /* 0x0000000000017941 */ /* 0x000fea0003800200 */
.L_x_1282:
[----:B01234-:R-:W0:Y:S02]  /*3980*/  LDC.64 R68, c[0x0][0x380] ;  /* 0x0000e000ff447b82 */ /* 0x01fe240000000a00 */
[----:B0-----:R-:W-:-:S04]  /*3990*/  LEA R2, R68, R2, 0x2 ;  /* 0x0000000244027211 */ /* 0x001fc800078e10ff */
[----:B------:R-:W-:-:S13]  /*39a0*/  ISETP.GE.AND P1, PT, R2, R69, PT ;  /* 0x000000450200720c */ /* 0x000fda0003f26270 */
[----:B------:R-:W-:Y:S05]  /*39b0*/  @!P1 BRA `(.L_x_1295) ;  /* 0xffffffc800a49947 */ /* 0x000fea000383ffff */
.L_x_1276:
[----:B------:R-:W-:Y:S05]  /*39c0*/  BSYNC B0 ;  /* 0x0000000000007941 */ /* 0x000fea0003800000 */
.L_x_1275:
[----:B-----5:R-:W0:Y:S01]  /*39d0*/  S2R R25, SR_TID.X ;  /* 0x0000000000197919 */ /* 0x020e220000002100 */
[----:B------:R-:W-:Y:S01]  /*39e0*/  MOV R0, 0x400 ;  /* 0x0000040000007802 */ /* 0x000fe20000000f00 */
[----:B------:R-:W-:Y:S05]  /*39f0*/  WARPSYNC.ALL ;  /* 0x0000000000007948 */ /* 0x000fea0003800000 */
[----:B------:R-:W1:Y:S01]  /*3a00*/  S2R R7, SR_CgaCtaId ;  /* 0x0000000000077919 */ /* 0x000e620000008800 */
[----:B------:R-:W-:Y:S01]  /*3a10*/  IMAD R22, R5, UR5, RZ ;  /* 0x0000000505167c24 */ /* 0x000fe2000f8e02ff */
[----:B------:R-:W2:Y:S01]  /*3a20*/  LDCU.128 UR16, c[0x0][0x440] ;  /* 0x00008800ff1077ac */ /* 0x000ea20008000c00 */
[----:B0-----:R-:W-:-:S03]  /*3a30*/  SHF.R.U32.HI R2, RZ, 0x5, R25 ;  /* 0x00000005ff027819 */ /* 0x001fc60000011619 */
[----:B------:R-:W-:Y:S02]  /*3a40*/  IADD3 R21, P0, PT, R22, R25, RZ ;  /* 0x0000001916157210 */ /* 0x000fe40007f1e0ff */
[----:B------:R-:W-:Y:S02]  /*3a50*/  LEA R3, R2, R3, 0x6 ;  /* 0x0000000302037211 */ /* 0x000fe400078e30ff */
[----:B------:R-:W-:Y:S02]  /*3a60*/  LOP3.LUT R22, R25, 0x7f, RZ, 0x3c, !PT ;  /* 0x0000007f19167812 */ /* 0x000fe400078e3cff */
[----:B-1----:R-:W-:Y:S02]  /*3a70*/  LEA R0, R7, R0, 0x18 ;  /* 0x0000000007007211 */ /* 0x002fe400078ec0ff */
[----:B------:R-:W-:Y:S02]  /*3a80*/  IADD3.X R24, PT, PT, RZ, RZ, RZ, P0, !PT ;  /* 0x000000ffff187210 */ /* 0x000fe400007fe4ff */
[----:B------:R-:W-:-:S02]  /*3a90*/  LEA R2, R3, R0, 0x5 ;  /* 0x0000000003027211 */ /* 0x000fc400078e28ff */
[----:B------:R-:W-:Y:S02]  /*3aa0*/  LEA R0, R25, R0, 0x2 ;  /* 0x0000000019007211 */ /* 0x000fe400078e10ff */
[----:B------:R-:W-:Y:S01]  /*3ab0*/  IADD3 R22, PT, PT, R22, R5, RZ ;  /* 0x0000000516167210 */ /* 0x000fe20007ffe0ff */
[----:B------:R-:W-:Y:S03]  /*3ac0*/  STS.128 [R2], R44 ;  /* 0x0000002c02007388 */ /* 0x000fe60000000c00 */
[C---:B------:R-:W-:Y:S01]  /*3ad0*/  ISETP.GE.U32.AND P3, PT, R22.reuse, 0x80, PT ;  /* 0x000000801600780c */ /* 0x040fe20003f66070 */
[----:B------:R-:W-:Y:S01]  /*3ae0*/  STS.128 [R2+0x10], R48 ;  /* 0x0000103002007388 */ /* 0x000fe20000000c00 */
[C---:B------:R-:W-:Y:S02]  /*3af0*/  ISETP.GE.U32.AND P2, PT, R22.reuse, 0x100, PT ;  /* 0x000001001600780c */ /* 0x040fe40003f46070 */
[C---:B------:R-:W-:Y:S01]  /*3b00*/  ISETP.GE.U32.AND P1, PT, R22.reuse, 0x180, PT ;  /* 0x000001801600780c */ /* 0x040fe20003f26070 */
[----:B------:R-:W-:Y:S01]  /*3b10*/  STS.128 [R2+0x400], R52 ;  /* 0x0004003402007388 */ /* 0x000fe20000000c00 */
[----:B------:R-:W-:-:S03]  /*3b20*/  ISETP.GE.U32.AND P0, PT, R22, 0x200, PT ;  /* 0x000002001600780c */ /* 0x000fc60003f06070 */
[----:B------:R-:W-:Y:S01]  /*3b30*/  STS.128 [R2+0x410], R56 ;  /* 0x0004103802007388 */ /* 0x000fe20000000c00 */
[----:B------:R-:W-:Y:S06]  /*3b40*/  BAR.SYNC.DEFER_BLOCKING 0x0 ;  /* 0x0000000000007b1d */ /* 0x000fec0000010000 */
        /* <DEDUP_REMOVED lines=31> */
[----:B------:R1:W-:Y:S01]  /*3d40*/  STS.128 [R2+0x10], R32 ;  /* 0x0000102002007388 */ /* 0x0003e20000000c00 */
[----:B---3--:R-:W-:-:S03]  /*3d50*/  FADD.FTZ R17, R4, R17 ;  /* 0x0000001104117221 */ /* 0x008fc60000010000 */
[----:B------:R-:W-:Y:S01]  /*3d60*/  STS.128 [R2+0x400], R36 ;  /* 0x0004002402007388 */ /* 0x000fe20000000c00 */
[----:B----4-:R-:W-:-:S03]  /*3d70*/  FADD.FTZ R19, R6, R19 ;  /* 0x0000001306137221 */ /* 0x010fc60000010000 */
[----:B------:R-:W-:Y:S01]  /*3d80*/  STS.128 [R2+0x410], R40 ;  /* 0x0004102802007388 */ /* 0x000fe20000000c00 */
[----:B--2---:R-:W-:Y:S01]  /*3d90*/  FADD.FTZ R9, R7, R18 ;  /* 0x0000001207097221 */ /* 0x004fe20000010000 */
[----:B------:R-:W-:Y:S01]  /*3da0*/  BAR.SYNC.DEFER_BLOCKING 0x0 ;  /* 0x0000000000007b1d */ /* 0x000fe20000010000 */
[C---:B0-----:R-:W-:Y:S02]  /*3db0*/  SHF.L.U32 R30, R21.reuse, 0x2, RZ ;  /* 0x00000002151e7819 */ /* 0x041fe400000006ff */
[----:B-1----:R-:W-:Y:S02]  /*3dc0*/  SHF.L.U64.HI R33, R21, 0x2, R24 ;  /* 0x0000000215217819 */ /* 0x002fe40000010218 */
[C---:B------:R-:W-:Y:S02]  /*3dd0*/  IADD3 R32, P4, PT, R30.reuse, UR18, RZ ;  /* 0x000000121e207c10 */ /* 0x040fe4000ff9e0ff */
[----:B------:R-:W-:Y:S02]  /*3de0*/  IADD3 R30, P5, PT, R30, UR16, RZ ;  /* 0x000000101e1e7c10 */ /* 0x000fe4000ffbe0ff */
[----:B------:R-:W-:-:S02]  /*3df0*/  IADD3.X R35, PT, PT, R33, UR19, RZ, P4, !PT ;  /* 0x0000001321237c10 */ /* 0x000fc4000a7fe4ff */
[----:B------:R-:W-:Y:S02]  /*3e00*/  IADD3.X R33, PT, PT, R33, UR17, RZ, P5, !PT ;  /* 0x0000001121217c10 */ /* 0x000fe4000affe4ff */
[----:B------:R-:W-:Y:S01]  /*3e10*/  @P3 MOV R3, R35 ;  /* 0x0000002300033202 */ /* 0x000fe20000000f00 */
        /* <DEDUP_REMOVED lines=21> */
[----:B------:R-:W4:Y:S01]  /*3f70*/  LDS R15, [R0+0x1e00] ;  /* 0x001e0000000f7984 */ /* 0x000f220000000800 */
[----:B------:R-:W-:Y:S01]  /*3f80*/  FADD.FTZ R29, R20, R29 ;  /* 0x0000001d141d7221 */ /* 0x000fe20000010000 */
[----:B------:R-:W-:Y:S01]  /*3f90*/  @P3 IADD3 R32, P4, PT, R32, 0x200, RZ ;  /* 0x0000020020203810 */ /* 0x000fe20007f9e0ff */
[----:B------:R-:W-:-:S03]  /*3fa0*/  FADD.FTZ R21, RZ, R21 ;  /* 0x00000015ff157221 */ /* 0x000fc60000010000 */
[----:B------:R0:W-:Y:S01]  /*3fb0*/  @P3 STG.E desc[UR6][R2.64], R29 ;  /* 0x0000001d02003986 */ /* 0x0001e2000c101906 */
[----:B------:R-:W-:Y:S01]  /*3fc0*/  @P3 IADD3.X R35, PT, PT, RZ, R35, RZ, P4, !PT ;  /* 0x00000023ff233210 */ /* 0x000fe200027fe4ff */
[----:B------:R-:W-:Y:S01]  /*3fd0*/  FADD.FTZ R24, R25, R24 ;  /* 0x0000001819187221 */ /* 0x000fe20000010000 */
[----:B------:R-:W-:-:S03]  /*3fe0*/  FADD.FTZ R21, R21, R22 ;  /* 0x0000001615157221 */ /* 0x000fc60000010000 */
[----:B------:R-:W-:Y:S01]  /*3ff0*/  FADD.FTZ R31, R24, R31 ;  /* 0x0000001f181f7221 */ /* 0x000fe20000010000 */
[----:B0-----:R-:W-:Y:S02]  /*4000*/  @P3 MOV R2, R30 ;  /* 0x0000001e00023202 */ /* 0x001fe40000000f00 */
[-C--:B------:R-:W-:Y:S01]  /*4010*/  @P3 MOV R3, R33.reuse ;  /* 0x0000002100033202 */ /* 0x080fe20000000f00 */
[----:B------:R-:W-:Y:S01]  /*4020*/  FADD.FTZ R21, R21, R26 ;  /* 0x0000001a15157221 */ /* 0x000fe20000010000 */
[----:B------:R-:W-:Y:S01]  /*4030*/  @P3 IADD3 R30, P5, PT, R30, 0x200, RZ ;  /* 0x000002001e1e3810 */ /* 0x000fe20007fbe0ff */
[----:B------:R-:W-:Y:S02]  /*4040*/  FADD.FTZ R8, RZ, R8 ;  /* 0x00000008ff087221 */ /* 0x000fe40000010000 */
[----:B------:R0:W-:Y:S01]  /*4050*/  @P3 STG.E desc[UR6][R2.64], R5 ;  /* 0x0000000502003986 */ /* 0x0001e2000c101906 */
[----:B------:R-:W-:Y:S02]  /*4060*/  @P3 IADD3.X R33, PT, PT, RZ, R33, RZ, P5, !PT ;  /* 0x00000021ff213210 */ /* 0x000fe40002ffe4ff */
[----:B------:R-:W-:Y:S01]  /*4070*/  @P2 MOV R4, R30 ;  /* 0x0000001e00042202 */ /* 0x000fe20000000f00 */
[----:B-1----:R-:W-:Y:S01]  /*4080*/  FADD.FTZ R21, R21, R28 ;  /* 0x0000001c15157221 */ /* 0x002fe20000010000 */
[----:B------:R-:W-:Y:S01]  /*4090*/  @P2 IADD3 R30, P4, PT, R30, 0x200, RZ ;  /* 0x000002001e1e2810 */ /* 0x000fe20007f9e0ff */
[----:B--2---:R-:W-:-:S03]  /*40a0*/  FADD.FTZ R8, R8, R11 ;  /* 0x0000000b08087221 */ /* 0x004fc60000010000 */
[----:B------:R-:W-:Y:S01]  /*40b0*/  @P1 MOV R6, R30 ;  /* 0x0000001e00061202 */ /* 0x000fe20000000f00 */
[----:B---3--:R-:W-:Y:S01]  /*40c0*/  FADD.FTZ R8, R8, R13 ;  /* 0x0000000d08087221 */ /* 0x008fe20000010000 */
[----:B0-----:R-:W-:Y:S02]  /*40d0*/  @P2 MOV R2, R32 ;  /* 0x0000002000022202 */ /* 0x001fe40000000f00 */
[----:B------:R-:W-:Y:S01]  /*40e0*/  @P2 IADD3 R32, P3, PT, R32, 0x200, RZ ;  /* 0x0000020020202810 */ /* 0x000fe20007f7e0ff */
[----:B----4-:R-:W-:Y:S01]  /*40f0*/  FADD.FTZ R15, R8, R15 ;  /* 0x0000000f080f7221 */ /* 0x010fe20000010000 */
[----:B------:R-:W-:Y:S02]  /*4100*/  @P2 MOV R3, R35 ;  /* 0x0000002300032202 */ /* 0x000fe40000000f00 */
[----:B------:R-:W-:Y:S02]  /*4110*/  @P2 MOV R5, R33 ;  /* 0x0000002100052202 */ /* 0x000fe40000000f00 */
[----:B------:R-:W-:Y:S01]  /*4120*/  @P2 IADD3.X R35, PT, PT, RZ, R35, RZ, P3, !PT ;  /* 0x00000023ff232210 */ /* 0x000fe20001ffe4ff */
[----:B------:R0:W-:Y:S01]  /*4130*/  @P2 STG.E desc[UR6][R2.64], R31 ;  /* 0x0000001f02002986 */ /* 0x0001e2000c101906 */
[----:B------:R-:W-:-:S02]  /*4140*/  @P2 IADD3.X R33, PT, PT, RZ, R33, RZ, P4, !PT ;  /* 0x00000021ff212210 */ /* 0x000fc400027fe4ff */
[----:B------:R-:W-:Y:S01]  /*4150*/  @P1 IADD3 R30, P4, PT, R30, 0x200, RZ ;  /* 0x000002001e1e1810 */ /* 0x000fe20007f9e0ff */
[----:B------:R1:W-:Y:S01]  /*4160*/  @P2 STG.E desc[UR6][R4.64], R17 ;  /* 0x0000001104002986 */ /* 0x0003e2000c101906 */
[-C--:B------:R-:W-:Y:S02]  /*4170*/  @P1 MOV R7, R33.reuse ;  /* 0x0000002100071202 */ /* 0x080fe40000000f00 */
[----:B------:R-:W-:Y:S02]  /*4180*/  @P1 IADD3.X R33, PT, PT, RZ, R33, RZ, P4, !PT ;  /* 0x00000021ff211210 */ /* 0x000fe400027fe4ff */
[----:B0-----:R-:W-:Y:S02]  /*4190*/  @P1 MOV R2, R32 ;  /* 0x0000002000021202 */ /* 0x001fe40000000f00 */
[----:B------:R-:W-:Y:S02]  /*41a0*/  @P1 MOV R3, R35 ;  /* 0x0000002300031202 */ /* 0x000fe40000000f00 */
[----:B------:R-:W-:-:S02]  /*41b0*/  @P1 IADD3 R32, P3, PT, R32, 0x200, RZ ;  /* 0x0000020020201810 */ /* 0x000fc40007f7e0ff */
[----:B-1----:R-:W-:Y:S01]  /*41c0*/  MOV R4, R30 ;  /* 0x0000001e00047202 */ /* 0x002fe20000000f00 */
[----:B------:R0:W-:Y:S01]  /*41d0*/  @P1 STG.E desc[UR6][R2.64], R21 ;  /* 0x0000001502001986 */ /* 0x0001e2000c101906 */
[----:B------:R-:W-:Y:S02]  /*41e0*/  @P1 IADD3.X R35, PT, PT, RZ, R35, RZ, P3, !PT ;  /* 0x00000023ff231210 */ /* 0x000fe40001ffe4ff */
        /* <DEDUP_REMOVED lines=8> */
.L_x_1281:
        /* <DEDUP_REMOVED lines=8> */
.L_x_1297:
[----:B------:R-:W-:Y:S05]  /*42f0*/  BSYNC B1 ;  /* 0x0000000000017941 */ /* 0x000fea0003800000 */
.L_x_1296:
        /* <DEDUP_REMOVED lines=8> */
.L_x_1298:
[----:B------:R-:W-:-:S05]  /*4380*/  FADD.FTZ R70, R70, R69 ;  /* 0x0000004546467221 */ /* 0x000fca0000010000 */
[----:B------:R-:W-:Y:S01]  /*4390*/  MOV R104, R70 ;  /* 0x0000004600687202 */ /* 0x000fe20000000f00 */
[----:B------:R-:W-:Y:S01]  /*43a0*/  HFMA2 R103, -RZ, RZ, 0, 1.1920928955078125e-07 ;  /* 0x00000002ff677431 */ /* 0x000fe200000001ff */
[----:B------:R-:W-:-:S07]  /*43b0*/  MOV R71, R102 ;  /* 0x0000006600477202 */ /* 0x000fce0000000f00 */
[----:B------:R-:W-:Y:S05]  /*43c0*/  WARPSYNC.COLLECTIVE R97, `(.L_x_1299) ;  /* 0x0000000061087348 */ /* 0x000fea0003c00000 */
[----:B------:R0:W1:Y:S02]  /*43d0*/  SHFL.BFLY P3, R102, R104, R103, R106 ;  /* 0x0c00006768667389 */ /* 0x000064000006006a */
[----:B01----:R-:W-:Y:S05]  /*43e0*/  ENDCOLLECTIVE ;  /* 0x000000000000791b */ /* 0x003fea0003800000 */
.L_x_1299:
[----:B------:R-:W-:-:S05]  /*43f0*/  FADD.FTZ R71, R71, R68 ;  /* 0x0000004447477221 */ /* 0x000fca0000010000 */
[----:B------:R-:W-:Y:S02]  /*4400*/  MOV R104, R71 ;  /* 0x0000004700687202 */ /* 0x000fe40000000f00 */
[----:B------:R-:W-:-:S07]  /*4410*/  MOV R73, R102 ;  /* 0x0000006600497202 */ /* 0x000fce0000000f00 */
[----:B------:R-:W-:Y:S05]  /*4420*/  WARPSYNC.COLLECTIVE R97, `(.L_x_1300) ;  /* 0x0000000061087348 */ /* 0x000fea0003c00000 */
[----:B------:R0:W1:Y:S02]  /*4430*/  SHFL.BFLY P3, R102, R104, R103, R106 ;  /* 0x0c00006768667389 */ /* 0x000064000006006a */
[----:B01----:R-:W-:Y:S05]  /*4440*/  ENDCOLLECTIVE ;  /* 0x000000000000791b */ /* 0x003fea0003800000 */
.L_x_1300:
[----:B------:R-:W-:-:S05]  /*4450*/  FADD.FTZ R73, R70, R73 ;  /* 0x0000004946497221 */ /* 0x000fca0000010000 */
[----:B------:R-:W-:Y:S01]  /*4460*/  MOV R104, R73 ;  /* 0x0000004900687202 */ /* 0x000fe20000000f00 */
[----:B------:R-:W-:Y:S01]  /*4470*/  HFMA2 R103, -RZ, RZ, 0, 2.384185791015625e-07 ;  /* 0x00000004ff677431 */ /* 0x000fe200000001ff */
[----:B------:R-:W-:-:S07]  /*4480*/  MOV R72, R102 ;  /* 0x0000006600487202 */ /* 0x000fce0000000f00 */
[----:B------:R-:W-:Y:S05]  /*4490*/  WARPSYNC.COLLECTIVE R97, `(.L_x_1301) ;  /* 0x0000000061087348 */ /* 0x000fea0003c00000 */
[----:B------:R0:W1:Y:S02]  /*44a0*/  SHFL.BFLY P3, R102, R104, R103, R106 ;  /* 0x0c00006768667389 */ /* 0x000064000006006a */
[----:B01----:R-:W-:Y:S05]  /*44b0*/  ENDCOLLECTIVE ;  /* 0x000000000000791b */ /* 0x003fea0003800000 */
.L_x_1301:
[----:B------:R-:W-:-:S05]  /*44c0*/  FADD.FTZ R72, R71, R72 ;  /* 0x0000004847487221 */ /* 0x000fca0000010000 */
[----:B------:R-:W-:Y:S02]  /*44d0*/  MOV R104, R72 ;  /* 0x0000004800687202 */ /* 0x000fe40000000f00 */
[----:B------:R-:W-:-:S07]  /*44e0*/  MOV R74, R102 ;  /* 0x00000066004a7202 */ /* 0x000fce0000000f00 */
[----:B------:R-:W-:Y:S05]  /*44f0*/  WARPSYNC.COLLECTIVE R97, `(.L_x_1302) ;  /* 0x0000000061087348 */ /* 0x000fea0003c00000 */
[----:B------:R0:W1:Y:S02]  /*4500*/  SHFL.BFLY P3, R102, R104, R103, R106 ;  /* 0x0c00006768667389 */ /* 0x000064000006006a */
[----:B01----:R-:W-:Y:S05]  /*4510*/  ENDCOLLECTIVE ;  /* 0x000000000000791b */ /* 0x003fea0003800000 */
.L_x_1302:
[----:B------:R-:W-:-:S05]  /*4520*/  FADD.FTZ R74, R73, R74 ;  /* 0x0000004a494a7221 */ /* 0x000fca0000010000 */
[----:B------:R-:W-:Y:S01]  /*4530*/  MOV R104, R74 ;  /* 0x0000004a00687202 */ /* 0x000fe20000000f00 */
[----:B------:R-:W-:Y:S01]  /*4540*/  HFMA2 R103, -RZ, RZ, 0, 4.76837158203125e-07 ;  /* 0x00000008ff677431 */ /* 0x000fe200000001ff */
[----:B------:R-:W-:-:S07]  /*4550*/  MOV R75, R102 ;  /* 0x00000066004b7202 */ /* 0x000fce0000000f00 */
[----:B------:R-:W-:Y:S05]  /*4560*/  WARPSYNC.COLLECTIVE R97, `(.L_x_1303) ;  /* 0x0000000061087348 */ /* 0x000fea0003c00000 */
[----:B------:R0:W1:Y:S02]  /*4570*/  SHFL.BFLY P3, R102, R104, R103, R106 ;  /* 0x0c00006768667389 */ /* 0x000064000006006a */
[----:B01----:R-:W-:Y:S05]  /*4580*/  ENDCOLLECTIVE ;  /* 0x000000000000791b */ /* 0x003fea0003800000 */
.L_x_1303:
[----:B------:R-:W-:-:S05]  /*4590*/  FADD.FTZ R75, R72, R75 ;  /* 0x0000004b484b7221 */ /* 0x000fca0000010000 */
[----:B------:R-:W-:Y:S02]  /*45a0*/  MOV R104, R75 ;  /* 0x0000004b00687202 */ /* 0x000fe40000000f00 */
[----:B------:R-:W-:-:S07]  /*45b0*/  MOV R69, R102 ;  /* 0x0000006600457202 */ /* 0x000fce0000000f00 */
[----:B------:R-:W-:Y:S05]  /*45c0*/  WARPSYNC.COLLECTIVE R97, `(.L_x_1304) ;  /* 0x0000000061087348 */ /* 0x000fea0003c00000 */
[----:B------:R0:W1:Y:S02]  /*45d0*/  SHFL.BFLY P3, R102, R104, R103, R106 ;  /* 0x0c00006768667389 */ /* 0x000064000006006a */
[----:B01----:R-:W-:Y:S05]  /*45e0*/  ENDCOLLECTIVE ;  /* 0x000000000000791b */ /* 0x003fea0003800000 */
.L_x_1304:
[----:B------:R-:W-:-:S05]  /*45f0*/  FADD.FTZ R69, R74, R69 ;  /* 0x000000454a457221 */ /* 0x000fca0000010000 */
[----:B------:R-:W-:Y:S01]  /*4600*/  MOV R104, R69 ;  /* 0x0000004500687202 */ /* 0x000fe20000000f00 */
[----:B------:R-:W-:Y:S01]  /*4610*/  HFMA2 R103, -RZ, RZ, 0, 9.5367431640625e-07 ;  /* 0x00000010ff677431 */ /* 0x000fe200000001ff */
[----:B------:R-:W-:-:S07]  /*4620*/  MOV R68, R102 ;  /* 0x0000006600447202 */ /* 0x000fce0000000f00 */
[----:B------:R-:W-:Y:S05]  /*4630*/  WARPSYNC.COLLECTIVE R97, `(.L_x_1305) ;  /* 0x0000000061087348 */ /* 0x000fea0003c00000 */
[----:B------:R0:W1:Y:S02]  /*4640*/  SHFL.BFLY P3, R102, R104, R103, R106 ;  /* 0x0c00006768667389 */ /* 0x000064000006006a */
[----:B01----:R-:W-:Y:S05]  /*4650*/  ENDCOLLECTIVE ;  /* 0x000000000000791b */ /* 0x003fea0003800000 */
.L_x_1305:
[----:B------:R-:W-:-:S05]  /*4660*/  FADD.FTZ R68, R75, R68 ;  /* 0x000000444b447221 */ /* 0x000fca0000010000 */
[----:B------:R-:W-:Y:S02]  /*4670*/  MOV R104, R68 ;  /* 0x0000004400687202 */ /* 0x000fe40000000f00 */
[----:B------:R-:W-:-:S07]  /*4680*/  MOV R70, R102 ;  /* 0x0000006600467202 */ /* 0x000fce0000000f00 */
[----:B------:R-:W-:Y:S05]  /*4690*/  WARPSYNC.COLLECTIVE R97, `(.L_x_1306) ;  /* 0x0000000061087348 */ /* 0x000fea0003c00000 */
[----:B------:R0:W1:Y:S02]  /*46a0*/  SHFL.BFLY P3, R102, R104, R103, R106 ;  /* 0x0c00006768667389 */ /* 0x000064000006006a */
[----:B01----:R-:W-:Y:S05]  /*46b0*/  ENDCOLLECTIVE ;  /* 0x000000000000791b */ /* 0x003fea0003800000 */
.L_x_1306:
[----:B------:R-:W-:Y:S01]  /*46c0*/  MOV R71, R102 ;  /* 0x0000006600477202 */ /* 0x000fe20000000f00 */
[----:B------:R-:W-:Y:S06]  /*46d0*/  BRA `(.L_x_1307) ;  /* 0xffffffcc00187947 */ /* 0x000fec000383ffff */
.L_x_1308:
        /* <DEDUP_REMOVED lines=10> */
.L_x_11176:


//--------------------- .text._ZN10layer_norm13ln_bwd_kernelINS_13Kernel_traitsI6__halfS2_S2_S2_fjLj512ELj1ELj4ELj1ELj16ENS_18Kernel_traits_baseILj512ES2_S2_S2_S2_fjLj128EEEEELb1ELb0ELb0ELb1EEEvNS_9BwdParamsE --------------------------
	.section	.text._ZN10layer_norm13ln_bwd_kernelINS_13Kernel_traitsI6__halfS2_S2_S2_fjLj512ELj1ELj4ELj1ELj16ENS_18Kernel_traits_baseILj512ES2_S2_S2_S2_fjLj128EEEEELb1ELb0ELb0ELb1EEEvNS_9BwdParamsE,"ax",@progbits
	.align	128
        .global         _ZN10layer_norm13ln_bwd_kernelINS_13Kernel_traitsI6__halfS2_S2_S2_fjLj512ELj1ELj4ELj1ELj16ENS_18Kernel_traits_baseILj512ES2_S2_S2_S2_fjLj128EEEEELb1ELb0ELb0ELb1EEEvNS_9BwdParamsE
        .type           _ZN10layer_norm13ln_bwd_kernelINS_13Kernel_traitsI6__halfS2_S2_S2_fjLj512ELj1ELj4ELj1ELj16ENS_18Kernel_traits_baseILj512ES2_S2_S2_S2_fjLj128EEEEELb1ELb0ELb0ELb1EEEvNS_9BwdParamsE,@function
        .size           _ZN10layer_norm13ln_bwd_kernelINS_13Kernel_traitsI6__halfS2_S2_S2_fjLj512ELj1ELj4ELj1ELj16ENS_18Kernel_traits_baseILj512ES2_S2_S2_S2_fjLj128EEEEELb1ELb0ELb0ELb1EEEvNS_9BwdParamsE,(.L_x_11177 - _ZN10layer_norm13ln_bwd_kernelINS_13Kernel_traitsI6__halfS2_S2_S2_fjLj512ELj1ELj4ELj1ELj16ENS_18Kernel_traits_baseILj512ES2_S2_S2_S2_fjLj128EEEEELb1ELb0ELb0ELb1EEEvNS_9BwdParamsE)
        .other          _ZN10layer_norm13ln_bwd_kernelINS_13Kernel_traitsI6__halfS2_S2_S2_fjLj512ELj1ELj4ELj1ELj16ENS_18Kernel_traits_baseILj512ES2_S2_S2_S2_fjLj128EEEEELb1ELb0ELb0ELb1EEEvNS_9BwdParamsE,@"STO_CUDA_ENTRY STV_DEFAULT"
_ZN10layer_norm13ln_bwd_kernelINS_13Kernel_traitsI6__halfS2_S2_S2_fjLj512ELj1ELj4ELj1ELj16ENS_18Kernel_traits_baseILj512ES2_S2_S2_S2_fjLj128EEEEELb1ELb0ELb0ELb1EEEvNS_9BwdParamsE:
.text._ZN10layer_norm13ln_bwd_kernelINS_13Kernel_traitsI6__halfS2_S2_S2_fjLj512ELj1ELj4ELj1ELj16ENS_18Kernel_traits_baseILj512ES2_S2_S2_S2_fjLj128EEEEELb1ELb0ELb0ELb1EEEvNS_9BwdParamsE:
        /* <DEDUP_REMOVED lines=37> */
[----:B------:R0:W5:Y:S04]  /*0250*/  LDG.E.128 R56, desc[UR6][R2.64+0x200] ;  /* 0x0002000602387981 */ /* 0x000168000c1e1d00 */
[----:B------:R0:W5:Y:S01]  /*0260*/  LDG.E.128 R4, desc[UR6][R2.64] ;  /* 0x0000000602047981 */ /* 0x000162000c1e1d00 */
[----:B-1----:R-:W-:Y:S01]  /*0270*/  ISETP.NE.U32.AND P0, PT, RZ, UR10, PT ;  /* 0x0000000aff007c0c */ /* 0x002fe2000bf05070 */
[----:B------:R-:W-:Y:S01]  /*0280*/  HFMA2 R74, -RZ, RZ, 0, 0 ;  /* 0x00000000ff4a7431 */ /* 0x000fe200000001ff */
[----:B------:R-:W-:Y:S01]  /*0290*/  BSSY B1, `(.L_x_1311) ;  /* 0x00003eb000017945 */ /* 0x000fe20003800000 */
[----:B------:R-:W-:Y:S02]  /*02a0*/  CS2R R72, SRZ ;  /* 0x0000000000487805 */ /* 0x000fe4000001ff00 */
[----:B------:R-:W-:-:S02]  /*02b0*/  ISETP.NE.AND.EX P0, PT, RZ, UR11, PT, P0 ;  /* 0x0000000bff007c0c */ /* 0x000fc4000bf05300 */
        /* <DEDUP_REMOVED lines=15> */
.L_x_1322:
        /* <DEDUP_REMOVED lines=10> */
[----:B------:R-:W-:Y:S01]  /*0450*/  UISETP.NE.U32.AND UP0, UPT, UR14, URZ, UPT ;  /* 0x000000ff0e00728c */ /* 0x000fe2000bf05070 */
[----:B------:R-:W-:-:S03]  /*0460*/  IMAD R0, R75, UR13, RZ ;  /* 0x0000000d4b007c24 */ /* 0x000fc6000f8e02ff */
[----:B------:R-:W-:Y:S02]  /*0470*/  UISETP.NE.AND.EX UP0, UPT, UR15, URZ, UPT, UP0 ;  /* 0x000000ff0f00728c */ /* 0x000fe4000bf05300 */
        /* <DEDUP_REMOVED lines=8> */
[----:B0-----:R-:W-:Y:S06]  /*0500*/  BRA.U UP0, `(.L_x_1312) ;  /* 0x0000000900847547 */ /* 0x001fec000b800000 */
[----:B------:R-:W0:Y:S01]  /*0510*/  LDC.64 R24, c[0x0][0x3a8] ;  /* 0x0000ea00ff187b82 */ /* 0x000e220000000a00 */
[----:B------:R-:W-:-:S07]  /*0520*/  IADD3 R77, PT, PT, R78, 0x20, RZ ;  /* 0x000000204e4d7810 */ /* 0x000fce0007ffe0ff */
[----:B------:R-:W1:Y:S08]  /*0530*/  LDC.64 R32, c[0x0][0x428] ;  /* 0x00010a00ff207b82 */ /* 0x000e700000000a00 */
[----:B------:R-:W2:Y:S01]  /*0540*/  LDC.64 R2, c[0x0][0x3b0] ;  /* 0x0000ec00ff027b82 */ /* 0x000ea20000000a00 */
[----:B0-----:R-:W-:-:S04]  /*0550*/  IMAD.WIDE.U32 R20, R78, 0x10, R24 ;  /* 0x000000104e147825 */ /* 0x001fc800078e0018 */
[C---:B------:R-:W-:Y:S02]  /*0560*/  IMAD.WIDE.U32 R24, R77.reuse, 0x10, R24 ;  /* 0x000000104d187825 */ /* 0x040fe400078e0018 */
[----:B------:R-:W3:Y:S02]  /*0570*/  LDG.E.128 R20, desc[UR6][R20.64] ;  /* 0x0000000614147981 */ /* 0x000ee4000c1e1d00 */
[C-C-:B-1----:R-:W-:Y:S02]  /*0580*/  IMAD.WIDE.U32 R28, R78.reuse, 0x10, R32.reuse ;  /* 0x000000104e1c7825 */ /* 0x142fe400078e0020 */
        /* <DEDUP_REMOVED lines=8> */
[----:B------:R-:W-:Y:S02]  /*0610*/  HADD2.F32 R88, -RZ, R6.H1_H1 ;  /* 0x30000006ff587230 */ /* 0x000fe40000004100 */
[----:B------:R-:W-:Y:S02]  /*0620*/  HADD2.F32 R94, -RZ, R7.H1_H1 ;  /* 0x30000007ff5e7230 */ /* 0x000fe40000004100 */
[----:B------:R-:W-:-:S02]  /*0630*/  HADD2.F32 R124, -RZ, R58.H1_H1 ;  /* 0x3000003aff7c7230 */ /* 0x000fc40000004100 */
[----:B------:R-:W-:Y:S02]  /*0640*/  HADD2.F32 R130, -RZ, R59.H1_H1 ;  /* 0x3000003bff827230 */ /* 0x000fe40000004100 */
        /* <DEDUP_REMOVED lines=32> */
[----:B------:R-:W-:Y:S02]  /*0850*/  HADD2.F32 R20, -RZ, R29.H0_H0 ;  /* 0x2000001dff147230 */ /* 0x000fe40000004100 */
[----:B------:R-:W-:Y:S01]  /*0860*/  FADD.FTZ R128, -R0, R27 ;  /* 0x0000001b00807221 */ /* 0x000fe20000010100 */
[----:B------:R-:W-:Y:S02]  /*0870*/  HADD2.F32 R0, -RZ, R4.H0_H0 ;  /* 0x20000004ff007230 */ /* 0x000fe40000004100 */
[C---:B-----5:R-:W-:Y:S01]  /*0880*/  FMUL.FTZ R103, R79.reuse, R104 ;  /* 0x000000684f677220 */ /* 0x060fe20000410000 */
[----:B------:R-:W-:Y:S02]  /*0890*/  HADD2.F32 R25, -RZ, R5.H0_H0 ;  /* 0x20000005ff197230 */ /* 0x000fe40000004100 */
[----:B------:R-:W-:Y:S01]  /*08a0*/  FMUL.FTZ R104, R79, R106 ;  /* 0x0000006a4f687220 */ /* 0x000fe20000410000 */
[----:B------:R-:W-:-:S02]  /*08b0*/  HADD2.F32 R90, -RZ, R34.H0_H0 ;  /* 0x20000022ff5a7230 */ /* 0x000fc40000004100 */
[C---:B------:R-:W-:Y:S01]  /*08c0*/  FMUL.FTZ R107, R79.reuse, R108 ;  /* 0x0000006c4f6b7220 */ /* 0x040fe20000410000 */
[----:B------:R-:W-:Y:S02]  /*08d0*/  HADD2.F32 R93, -RZ, R34.H1_H1 ;  /* 0x30000022ff5d7230 */ /* 0x000fe40000004100 */
[C---:B------:R-:W-:Y:S01]  /*08e0*/  FMUL.FTZ R110, R79.reuse, R110 ;  /* 0x0000006e4f6e7220 */ /* 0x040fe20000410000 */
[----:B------:R-:W-:Y:S02]  /*08f0*/  HADD2.F32 R95, -RZ, R58.H0_H0 ;  /* 0x2000003aff5f7230 */ /* 0x000fe40000004100 */
[----:B------:R-:W-:Y:S01]  /*0900*/  FMUL.FTZ R106, R79, R122 ;  /* 0x0000007a4f6a7220 */ /* 0x000fe20000410000 */
[----:B------:R-:W-:Y:S02]  /*0910*/  HADD2.F32 R23, -RZ, R28.H1_H1 ;  /* 0x3000001cff177230 */ /* 0x000fe40000004100 */
[--C-:B------:R-:W-:Y:S02]  /*0920*/  HADD2.F32 R84, -RZ, R33.reuse.H0_H0 ;  /* 0x20000021ff547230 */ /* 0x100fe40000004100 */
[----:B------:R-:W-:Y:S01]  /*0930*/  FMUL.FTZ R127, R106, R93 ;  /* 0x0000005d6a7f7220 */ /* 0x000fe20000410000 */
[----:B------:R-:W-:-:S02]  /*0940*/  HADD2.F32 R89, -RZ, R33.H1_H1 ;  /* 0x30000021ff597230 */ /* 0x000fc40000004100 */
[----:B------:R-:W-:Y:S01]  /*0950*/  FMUL.FTZ R33, R0, R21 ;  /* 0x0000001500217220 */ /* 0x000fe20000410000 */
[----:B------:R-:W-:Y:S02]  /*0960*/  HADD2.F32 R34, -RZ, R4.H1_H1 ;  /* 0x30000004ff227230 */ /* 0x000fe40000004100 */
[----:B------:R-:W-:Y:S01]  /*0970*/  FMUL.FTZ R0, R79, R96 ;  /* 0x000000604f007220 */ /* 0x000fe20000410000 */
[--C-:B------:R-:W-:Y:S02]  /*0980*/  HADD2.F32 R82, -RZ, R32.reuse.H0_H0 ;  /* 0x20000020ff527230 */ /* 0x100fe40000004100 */
[----:B------:R-:W-:Y:S01]  /*0990*/  FADD.FTZ R101, RZ, R33 ;  /* 0x00000021ff657221 */ /* 0x000fe20000010000 */
[----:B------:R-:W-:Y:S02]  /*09a0*/  HADD2.F32 R87, -RZ, R32.H1_H1 ;  /* 0x30000020ff577230 */ /* 0x000fe40000004100 */
[----:B------:R-:W-:Y:S01]  /*09b0*/  FMUL.FTZ R32, R25, R20 ;  /* 0x0000001419207220 */ /* 0x000fe20000410000 */
[----:B------:R-:W-:-:S02]  /*09c0*/  HADD2.F32 R22, -RZ, R30.H0_H0 ;  /* 0x2000001eff167230 */ /* 0x000fc40000004100 */
[----:B------:R-:W-:Y:S01]  /*09d0*/  FMUL.FTZ R25, R95, R90 ;  /* 0x0000005a5f197220 */ /* 0x000fe20000410000 */
[----:B------:R-:W-:Y:S02]  /*09e0*/  HADD2.F32 R27, -RZ, R6.H0_H0 ;  /* 0x20000006ff1b7230 */ /* 0x000fe40000004100 */
[----:B------:R-:W-:Y:S01]  /*09f0*/  FMUL.FTZ R34, R34, R23 ;  /* 0x0000001722227220 */ /* 0x000fe20000410000 */
[----:B------:R-:W-:Y:S02]  /*0a00*/  HADD2.F32 R92, -RZ, R35.H0_H0 ;  /* 0x20000023ff5c7230 */ /* 0x000fe40000004100 */
[----:B------:R-:W-:Y:S01]  /*0a10*/  FMUL.FTZ R95, R79, R98 ;  /* 0x000000624f5f7220 */ /* 0x000fe20000410000 */
[----:B------:R-:W-:Y:S02]  /*0a20*/  HADD2.F32 R99, -RZ, R59.H0_H0 ;  /* 0x2000003bff637230 */ /* 0x000fe40000004100 */
[----:B------:R-:W-:Y:S01]  /*0a30*/  FFMA.FTZ R98, R0, R33, RZ ;  /* 0x0000002100627223 */ /* 0x000fe200000100ff */
[----:B------:R-:W-:-:S02]  /*0a40*/  HADD2.F32 R81, -RZ, R29.H1_H1 ;  /* 0x3000001dff517230 */ /* 0x000fc40000004100 */
[----:B------:R-:W-:Y:S01]  /*0a50*/  FMUL.FTZ R86, R27, R22 ;  /* 0x000000161b567220 */ /* 0x000fe20000410000 */
[----:B------:R-:W-:Y:S02]  /*0a60*/  HADD2.F32 R24, -RZ, R5.H1_H1 ;  /* 0x30000005ff187230 */ /* 0x000fe40000004100 */
[----:B------:R-:W-:Y:S01]  /*0a70*/  FMUL.FTZ R27, R99, R92 ;  /* 0x0000005c631b7220 */ /* 0x000fe20000410000 */
[----:B------:R-:W-:Y:S01]  /*0a80*/  FADD.FTZ R101, R101, R34 ;  /* 0x0000002265657221 */ /* 0x000fe20000010000 */
[----:B------:R-:W-:Y:S01]  /*0a90*/  FMUL.FTZ R99, R79, R100 ;  /* 0x000000644f637220 */ /* 0x000fe20000410000 */
[----:B------:R-:W-:Y:S01]  /*0aa0*/  FFMA.FTZ R98, R95, R34, R98 ;  /* 0x000000225f627223 */ /* 0x000fe20000010062 */
[----:B------:R-:W-:Y:S02]  /*0ab0*/  HADD2.F32 R97, -RZ, R35.H1_H1 ;  /* 0x30000023ff617230 */ /* 0x000fe40000004100 */
[----:B------:R-:W-:Y:S01]  /*0ac0*/  FMUL.FTZ R35, R24, R81 ;  /* 0x0000005118237220 */ /* 0x000fe20000410000 */
[----:B------:R-:W-:Y:S01]  /*0ad0*/  FADD.FTZ R100, R101, R32 ;  /* 0x0000002065647221 */ /* 0x000fe20000010000 */
[----:B------:R-:W-:Y:S01]  /*0ae0*/  FMUL.FTZ R96, R79, R102 ;  /* 0x000000664f607220 */ /* 0x000fe20000410000 */
[----:B------:R-:W-:Y:S01]  /*0af0*/  FFMA.FTZ R101, R99, R32, R98 ;  /* 0x0000002063657223 */ /* 0x000fe20000010062 */
[----:B------:R-:W-:-:S02]  /*0b00*/  HADD2.F32 R83, -RZ, R30.H1_H1 ;  /* 0x3000001eff537230 */ /* 0x000fc40000004100 */
[----:B------:R-:W-:Y:S01]  /*0b10*/  FADD.FTZ R105, R100, R35 ;  /* 0x0000002364697221 */ /* 0x000fe20000010000 */
[----:B------:R-:W-:Y:S02]  /*0b20*/  HADD2.F32 R80, -RZ, R31.H0_H0 ;  /* 0x2000001fff507230 */ /* 0x000fe40000004100 */
[----:B------:R-:W-:Y:S01]  /*0b30*/  FFMA.FTZ R100, R96, R35, R101 ;  /* 0x0000002360647223 */ /* 0x000fe20000010065 */
[----:B------:R-:W-:Y:S02]  /*0b40*/  HADD2.F32 R91, -RZ, R7.H0_H0 ;  /* 0x20000007ff5b7230 */ /* 0x000fe40000004100 */
[----:B------:R-:W-:Y:S01]  /*0b50*/  FMUL.FTZ R88, R88, R83 ;  /* 0x0000005358587220 */ /* 0x000fe20000410000 */
[----:B------:R-:W-:Y:S01]  /*0b60*/  FADD.FTZ R105, R105, R86 ;  /* 0x0000005669697221 */ /* 0x000fe20000010000 */
[----:B------:R-:W-:Y:S01]  /*0b70*/  FFMA.FTZ R109, R103, R86, R100 ;  /* 0x00000056676d7223 */ /* 0x000fe20000010064 */
[----:B------:R-:W-:Y:S02]  /*0b80*/  HADD2.F32 R85, -RZ, R31.H1_H1 ;  /* 0x3000001fff557230 */ /* 0x000fe40000004100 */
        /* <DEDUP_REMOVED lines=9> */
[----:B------:R-:W-:Y:S01]  /*0c20*/  FMUL.FTZ R30, R29, R82 ;  /* 0x000000521d1e7220 */ /* 0x000fe20000410000 */
[----:B------:R-:W-:Y:S01]  /*0c30*/  FADD.FTZ R111, R111, R94 ;  /* 0x0000005e6f6f7221 */ /* 0x000fe20000010000 */
[----:B------:R-:W-:Y:S01]  /*0c40*/  FFMA.FTZ R112, R110, R94, R113 ;  /* 0x0000005e6e707223 */ /* 0x000fe20000010071 */
[--C-:B------:R-:W-:Y:S02]  /*0c50*/  HADD2.F32 R31, -RZ, R57.reuse.H0_H0 ;  /* 0x20000039ff1f7230 */ /* 0x100fe40000004100 */
[----:B------:R-:W-:Y:S01]  /*0c60*/  FMUL.FTZ R98, R79, R114 ;  /* 0x000000724f627220 */ /* 0x000fe20000410000 */
[----:B------:R-:W-:Y:S01]  /*0c70*/  FMUL.FTZ R29, R26, R87 ;  /* 0x000000571a1d7220 */ /* 0x000fe20000410000 */
[----:B------:R-:W-:Y:S01]  /*0c80*/  FADD.FTZ R114, R111, R30 ;  /* 0x0000001e6f727221 */ /* 0x000fe20000010000 */
[----:B------:R-:W-:Y:S01]  /*0c90*/  FFMA.FTZ R111, R101, R30, R112 ;  /* 0x0000001e656f7223 */ /* 0x000fe20000010070 */
[----:B------:R-:W-:-:S02]  /*0ca0*/  HADD2.F32 R28, -RZ, R57.H1_H1 ;  /* 0x30000039ff1c7230 */ /* 0x000fc40000004100 */
[----:B------:R-:W-:Y:S01]  /*0cb0*/  FMUL.FTZ R31, R31, R84 ;  /* 0x000000541f1f7220 */ /* 0x000fe20000410000 */
[----:B------:R-:W-:Y:S01]  /*0cc0*/  FADD.FTZ R114, R114, R29 ;  /* 0x0000001d72727221 */ /* 0x000fe20000010000 */
[C---:B------:R-:W-:Y:S01]  /*0cd0*/  FMUL.FTZ R100, R79.reuse, R116 ;  /* 0x000000744f647220 */ /* 0x040fe20000410000 */
[----:B------:R-:W-:Y:S01]  /*0ce0*/  FFMA.FTZ R111, R98, R29, R111 ;  /* 0x0000001d626f7223 */ /* 0x000fe2000001006f */
[----:B------:R-:W-:Y:S01]  /*0cf0*/  FMUL.FTZ R24, R28, R89 ;  /* 0x000000591c187220 */ /* 0x000fe20000410000 */
        /* <DEDUP_REMOVED lines=34> */
.L_x_1312:
        /* <DEDUP_REMOVED lines=10> */
[----:B------:R-:W4:Y:S01]  /*0fc0*/  LDG.E.128 R28, desc[UR6][R28.64] ;  /* 0x000000061c1c7981 */ /* 0x000f22000c1e1d00 */
[----:B------:R-:W0:Y:S03]  /*0fd0*/  LDC.64 R2, c[0x0][0x3b0] ;  /* 0x0000ec00ff027b82 */ /* 0x000e260000000a00 */
[----:B------:R-:W4:Y:S01]  /*0fe0*/  LDG.E.128 R32, desc[UR6][R32.64] ;  /* 0x0000000620207981 */ /* 0x000f22000c1e1d00 */
[----:B--2---:R-:W-:-:S04]  /*0ff0*/  IMAD.WIDE.U32 R8, R78, 0x10, R12 ;  /* 0x000000104e087825 */ /* 0x004fc800078e000c */
[----:B------:R-:W-:Y:S02]  /*1000*/  IMAD.WIDE.U32 R12, R77, 0x10, R12 ;  /* 0x000000104d0c7825 */ /* 0x000fe400078e000c */
[----:B------:R-:W5:Y:S04]  /*1010*/  LDG.E.128 R8, desc[UR6][R8.64] ;  /* 0x0000000608087981 */ /* 0x000f68000c1e1d00 */
[----:B------:R-:W5:Y:S01]  /*1020*/  LDG.E.128 R12, desc[UR6][R12.64] ;  /* 0x000000060c0c7981 */ /* 0x000f62000c1e1d00 */
[----:B0-----:R-:W-:-:S04]  /*1030*/  IMAD.WIDE.U32 R36, R78, 0x8, R2 ;  /* 0x000000084e247825 */ /* 0x001fc800078e0002 */
        /* <DEDUP_REMOVED lines=10> */
[----:B------:R-:W-:Y:S02]  /*10e0*/  HADD2.F32 R103, -RZ, R27.H0_H0 ;  /* 0x2000001bff677230 */ /* 0x000fe40000004100 */
[----:B------:R-:W-:-:S02]  /*10f0*/  HADD2.F32 R81, -RZ, R20.H0_H0 ;  /* 0x20000014ff517230 */ /* 0x000fc40000004100 */
[----:B------:R-:W-:Y:S02]  /*1100*/  HADD2.F32 R83, -RZ, R20.H1_H1 ;  /* 0x30000014ff537230 */ /* 0x000fe40000004100 */
[----:B------:R-:W-:Y:S02]  /*1110*/  HADD2.F32 R21, -RZ, R21.H1_H1 ;  /* 0x30000015ff157230 */ /* 0x000fe40000004100 */
[--C-:B------:R-:W-:Y:S02]  /*1120*/  HADD2.F32 R87, -RZ, R22.reuse.H0_H0 ;  /* 0x20000016ff577230 */ /* 0x100fe40000004100 */
[----:B------:R-:W-:Y:S02]  /*1130*/  HADD2.F32 R89, -RZ, R22.H1_H1 ;  /* 0x30000016ff597230 */ /* 0x000fe40000004100 */
[----:B------:R-:W-:Y:S02]  /*1140*/  HADD2.F32 R23, -RZ, R23.H1_H1 ;  /* 0x30000017ff177230 */ /* 0x000fe40000004100 */
[----:B------:R-:W-:-:S02]  /*1150*/  HADD2.F32 R93, -RZ, R24.H0_H0 ;  /* 0x20000018ff5d7230 */ /* 0x000fc40000004100 */
[----:B------:R-:W-:Y:S02]  /*1160*/  HADD2.F32 R95, -RZ, R24.H1_H1 ;  /* 0x30000018ff5f7230 */ /* 0x000fe40000004100 */
[----:B------:R-:W-:Y:S02]  /*1170*/  HADD2.F32 R25, -RZ, R25.H1_H1 ;  /* 0x30000019ff197230 */ /* 0x000fe40000004100 */
[--C-:B------:R-:W-:Y:S02]  /*1180*/  HADD2.F32 R99, -RZ, R26.reuse.H0_H0 ;  /* 0x2000001aff637230 */ /* 0x100fe40000004100 */
[----:B------:R-:W-:Y:S02]  /*1190*/  HADD2.F32 R101, -RZ, R26.H1_H1 ;  /* 0x3000001aff657230 */ /* 0x000fe40000004100 */
[----:B------:R-:W-:Y:S02]  /*11a0*/  HADD2.F32 R27, -RZ, R27.H1_H1 ;  /* 0x3000001bff1b7230 */ /* 0x000fe40000004100 */
        /* <DEDUP_REMOVED lines=17> */
[----:B------:R-:W-:Y:S02]  /*12c0*/  HADD2.F32 R0, -RZ, R4.H0_H0 ;  /* 0x20000004ff007230 */ /* 0x000fe40000004100 */
[----:B------:R-:W-:Y:S02]  /*12d0*/  HADD2.F32 R20, -RZ, R29.H0_H0 ;  /* 0x2000001dff147230 */ /* 0x000fe40000004100 */
[----:B------:R-:W-:Y:S02]  /*12e0*/  HADD2.F32 R25, -RZ, R5.H0_H0 ;  /* 0x20000005ff197230 */ /* 0x000fe40000004100 */
[--C-:B------:R-:W-:Y:S02]  /*12f0*/  HADD2.F32 R90, -RZ, R34.reuse.H0_H0 ;  /* 0x20000022ff5a7230 */ /* 0x100fe40000004100 */
[----:B------:R-:W-:Y:S02]  /*1300*/  HADD2.F32 R93, -RZ, R34.H1_H1 ;  /* 0x30000022ff5d7230 */ /* 0x000fe40000004100 */
[----:B------:R-:W-:-:S02]  /*1310*/  HADD2.F32 R95, -RZ, R58.H0_H0 ;  /* 0x2000003aff5f7230 */ /* 0x000fc40000004100 */
[----:B------:R-:W-:Y:S02]  /*1320*/  HADD2.F32 R23, -RZ, R28.H1_H1 ;  /* 0x3000001cff177230 */ /* 0x000fe40000004100 */
[--C-:B------:R-:W-:Y:S02]  /*1330*/  HADD2.F32 R84, -RZ, R33.reuse.H0_H0 ;  /* 0x20000021ff547230 */ /* 0x100fe40000004100 */
[----:B------:R-:W-:Y:S02]  /*1340*/  HADD2.F32 R89, -RZ, R33.H1_H1 ;  /* 0x30000021ff597230 */ /* 0x000fe40000004100 */
[----:B------:R-:W-:Y:S01]  /*1350*/  FMUL.FTZ R33, R0, R21 ;  /* 0x0000001500217220 */ /* 0x000fe20000410000 */
[----:B------:R-:W-:Y:S02]  /*1360*/  HADD2.F32 R34, -RZ, R4.H1_H1 ;  /* 0x30000004ff227230 */ /* 0x000fe40000004100 */
[----:B-----5:R-:W-:Y:S01]  /*1370*/  FMUL.FTZ R0, R79, R96 ;  /* 0x000000604f007220 */ /* 0x020fe20000410000 */
[----:B------:R-:W-:-:S02]  /*1380*/  HADD2.F32 R82, -RZ, R32.H0_H0 ;  /* 0x20000020ff527230 */ /* 0x000fc40000004100 */
[----:B------:R-:W-:Y:S02]  /*1390*/  HADD2.F32 R87, -RZ, R32.H1_H1 ;  /* 0x30000020ff577230 */ /* 0x000fe40000004100 */
[----:B------:R-:W-:Y:S01]  /*13a0*/  FMUL.FTZ R32, R25, R20 ;  /* 0x0000001419207220 */ /* 0x000fe20000410000 */
[----:B------:R-:W-:Y:S02]  /*13b0*/  HADD2.F32 R22, -RZ, R30.H0_H0 ;  /* 0x2000001eff167230 */ /* 0x000fe40000004100 */
[----:B------:R-:W-:Y:S01]  /*13c0*/  FMUL.FTZ R25, R95, R90 ;  /* 0x0000005a5f197220 */ /* 0x000fe20000410000 */
[----:B------:R-:W-:Y:S02]  /*13d0*/  HADD2.F32 R27, -RZ, R6.H0_H0 ;  /* 0x20000006ff1b7230 */ /* 0x000fe40000004100 */
[----:B------:R-:W-:Y:S01]  /*13e0*/  FMUL.FTZ R34, R34, R23 ;  /* 0x0000001722227220 */ /* 0x000fe20000410000 */
[----:B------:R-:W-:Y:S02]  /*13f0*/  HADD2.F32 R92, -RZ, R35.H0_H0 ;  /* 0x20000023ff5c7230 */ /* 0x000fe40000004100 */
[----:B------:R-:W-:Y:S01]  /*1400*/  FMUL.FTZ R95, R79, R98 ;  /* 0x000000624f5f7220 */ /* 0x000fe20000410000 */
[----:B------:R-:W-:-:S02]  /*1410*/  HADD2.F32 R99, -RZ, R59.H0_H0 ;  /* 0x2000003bff637230 */ /* 0x000fc40000004100 */
[----:B------:R-:W-:Y:S01]  /*1420*/  FADD.FTZ R101, RZ, R33 ;  /* 0x00000021ff657221 */ /* 0x000fe20000010000 */
[----:B------:R-:W-:Y:S01]  /*1430*/  FFMA.FTZ R98, R0, R33, RZ ;  /* 0x0000002100627223 */ /* 0x000fe200000100ff */
[----:B------:R-:W-:Y:S02]  /*1440*/  HADD2.F32 R81, -RZ, R29.H1_H1 ;  /* 0x3000001dff517230 */ /* 0x000fe40000004100 */
[----:B------:R-:W-:Y:S01]  /*1450*/  FMUL.FTZ R86, R27, R22 ;  /* 0x000000161b567220 */ /* 0x000fe20000410000 */
[----:B------:R-:W-:Y:S02]  /*1460*/  HADD2.F32 R24, -RZ, R5.H1_H1 ;  /* 0x30000005ff187230 */ /* 0x000fe40000004100 */
[----:B------:R-:W-:Y:S01]  /*1470*/  FMUL.FTZ R27, R99, R92 ;  /* 0x0000005c631b7220 */ /* 0x000fe20000410000 */
[----:B------:R-:W-:Y:S01]  /*1480*/  FADD.FTZ R101, R101, R34 ;  /* 0x0000002265657221 */ /* 0x000fe20000010000 */
[----:B------:R-:W-:Y:S01]  /*1490*/  FMUL.FTZ R99, R79, R100 ;  /* 0x000000644f637220 */ /* 0x000fe20000410000 */
[----:B------:R-:W-:Y:S01]  /*14a0*/  FFMA.FTZ R98, R95, R34, R98 ;  /* 0x000000225f627223 */ /* 0x000fe20000010062 */
[----:B------:R-:W-:-:S02]  /*14b0*/  HADD2.F32 R97, -RZ, R35.H1_H1 ;  /* 0x30000023ff617230 */ /* 0x000fc40000004100 */
[----:B------:R-:W-:Y:S01]  /*14c0*/  FMUL.FTZ R35, R24, R81 ;  /* 0x0000005118237220 */ /* 0x000fe20000410000 */
[----:B------:R-:W-:Y:S01]  /*14d0*/  FADD.FTZ R100, R101, R32 ;  /* 0x0000002065647221 */ /* 0x000fe20000010000 */
[----:B------:R-:W-:Y:S01]  /*14e0*/  FMUL.FTZ R96, R79, R102 ;  /* 0x000000664f607220 */ /* 0x000fe20000410000 */
[----:B------:R-:W-:Y:S01]  /*14f0*/  FFMA.FTZ R101, R99, R32, R98 ;  /* 0x0000002063657223 */ /* 0x000fe20000010062 */
[----:B------:R-:W-:Y:S02]  /*1500*/  HADD2.F32 R83, -RZ, R30.H1_H1 ;  /* 0x3000001eff537230 */ /* 0x000fe40000004100 */
[----:B------:R-:W-:Y:S01]  /*1510*/  FADD.FTZ R105, R100, R35 ;  /* 0x0000002364697221 */ /* 0x000fe20000010000 */
[----:B------:R-:W-:Y:S01]  /*1520*/  FMUL.FTZ R103, R79, R104 ;  /* 0x000000684f677220 */ /* 0x000fe20000410000 */
[----:B------:R-:W-:Y:S01]  /*1530*/  FFMA.FTZ R100, R96, R35, R101 ;  /* 0x0000002360647223 */ /* 0x000fe20000010065 */
[----:B------:R-:W-:Y:S02]  /*1540*/  HADD2.F32 R80, -RZ, R31.H0_H0 ;  /* 0x2000001fff507230 */ /* 0x000fe40000004100 */
[----:B------:R-:W-:Y:S01]  /*1550*/  FMUL.FTZ R88, R88, R83 ;  /* 0x0000005358587220 */ /* 0x000fe20000410000 */
[----:B------:R-:W-:-:S02]  /*1560*/  HADD2.F32 R91, -RZ, R7.H0_H0 ;  /* 0x20000007ff5b7230 */ /* 0x000fc40000004100 */
[----:B------:R-:W-:Y:S01]  /*1570*/  FADD.FTZ R105, R105, R86 ;  /* 0x0000005669697221 */ /* 0x000fe20000010000 */
[----:B------:R-:W-:Y:S01]  /*1580*/  FMUL.FTZ R104, R79, R106 ;  /* 0x0000006a4f687220 */ /* 0x000fe20000410000 */
[----:B------:R-:W-:Y:S01]  /*1590*/  FFMA.FTZ R109, R103, R86, R100 ;  /* 0x00000056676d7223 */ /* 0x000fe20000010064 */
[----:B------:R-:W-:Y:S02]  /*15a0*/  HADD2.F32 R85, -RZ, R31.H1_H1 ;  /* 0x3000001fff557230 */ /* 0x000fe40000004100 */
[----:B------:R-:W-:Y:S01]  /*15b0*/  FMUL.FTZ R107, R79, R108 ;  /* 0x0000006c4f6b7220 */ /* 0x000fe20000410000 */
[----:B------:R-:W-:Y:S01]  /*15c0*/  FMUL.FTZ R91, R91, R80 ;  /* 0x000000505b5b7220 */ /* 0x000fe20000410000 */
[----:B------:R-:W-:Y:S01]  /*15d0*/  FMUL.FTZ R101, R79, R112 ;  /* 0x000000704f657220 */ /* 0x000fe20000410000 */
[----:B------:R-:W-:Y:S01]  /*15e0*/  FADD.FTZ R108, R105, R88 ;  /* 0x00000058696c7221 */ /* 0x000fe20000010000 */
[----:B------:R-:W-:Y:S01]  /*15f0*/  FFMA.FTZ R112, R104, R88, R109 ;  /* 0x0000005868707223 */ /* 0x000fe2000001006d */
[----:B------:R-:W-:-:S02]  /*1600*/  HADD2.F32 R29, -RZ, R56.H0_H0 ;  /* 0x20000038ff1d7230 */ /* 0x000fc40000004100 */
[----:B------:R-:W-:Y:S01]  /*1610*/  FMUL.FTZ R94, R94, R85 ;  /* 0x000000555e5e7220 */ /* 0x000fe20000410000 */
[----:B------:R-:W-:Y:S01]  /*1620*/  FADD.FTZ R111, R108, R91 ;  /* 0x0000005b6c6f7221 */ /* 0x000fe20000010000 */
[----:B------:R-:W-:Y:S01]  /*1630*/  FMUL.FTZ R110, R79, R110 ;  /* 0x0000006e4f6e7220 */ /* 0x000fe20000410000 */
        /* <DEDUP_REMOVED lines=20> */
[----:B------:R-:W-:Y:S02]  /*1780*/  FADD.FTZ R114, R113, R24 ;  /* 0x0000001871727221 */ /* 0x000fe40000010000 */
[----:B------:R-:W-:Y:S01]  /*1790*/  FFMA.FTZ R116, R102, R24, R111 ;  /* 0x0000001866747223 */ /* 0x000fe2000001006f */
[----:B------:R-:W-:Y:S01]  /*17a0*/  FMUL.FTZ R26, R124, R93 ;  /* 0x0000005d7c1a7220 */ /* 0x000fe20000410000 */
[----:B------:R-:W-:Y:S01]  /*17b0*/  FADD.FTZ R115, R114, R25 ;  /* 0x0000001972737221 */ /* 0x000fe20000010000 */
[----:B------:R-:W-:Y:S01]  /*17c0*/  FMUL.FTZ R106, R79, R122 ;  /* 0x0000007a4f6a7220 */ /* 0x000fe20000410000 */
[----:B------:R-:W-:Y:S01]  /*17d0*/  FFMA.FTZ R117, R105, R25, R116 ;  /* 0x0000001969757223 */ /* 0x000fe20000010074 */
[----:B------:R-:W-:Y:S01]  /*17e0*/  FMUL.FTZ R108, R79, R126 ;  /* 0x0000007e4f6c7220 */ /* 0x000fe20000410000 */
[----:B------:R-:W-:-:S02]  /*17f0*/  FADD.FTZ R116, R115, R26 ;  /* 0x0000001a73747221 */ /* 0x000fc40000010000 */
        /* <DEDUP_REMOVED lines=23> */
.L_x_1313:
        /* <DEDUP_REMOVED lines=54> */
.L_x_1334:
[----:B-1----:R-:W-:Y:S01]  /*1cd0*/  FADD.FTZ R20, R83, R20 ;  /* 0x0000001453147221 */ /* 0x002fe20000010000 */
[----:B--2---:R-:W-:-:S03]  /*1ce0*/  FADD.FTZ R21, R82, R21 ;  /* 0x0000001552157221 */ /* 0x004fc60000010000 */
[----:B------:R-:W-:Y:S01]  /*1cf0*/  FMUL.FTZ R20, R20, UR16 ;  /* 0x0000001014147c20 */ /* 0x000fe20008410000 */
[----:B------:R-:W-:-:S04]  /*1d00*/  FMUL.FTZ R81, R21, UR16 ;  /* 0x0000001015517c20 */ /* 0x000fc80008410000 */
[----:B------:R-:W-:Y:S01]  /*1d10*/  FSEL R80, R20, RZ, !P2 ;  /* 0x000000ff14507208 */ /* 0x000fe20005000000 */
[----:B------:R-:W-:Y:S06]  /*1d20*/  @!P1 BRA `(.L_x_1315) ;  /* 0x0000001000c09947 */ /* 0x000fec0003800000 */
[----:B------:R-:W-:-:S04]  /*1d30*/  UISETP.NE.U32.AND UP0, UPT, UR18, URZ, UPT ;  /* 0x000000ff1200728c */ /* 0x000fc8000bf05070 */
[----:B------:R-:W-:-:S09]  /*1d40*/  UISETP.NE.AND.EX UP0, UPT, UR19, URZ, UPT, UP0 ;  /* 0x000000ff1300728c */ /* 0x000fd2000bf05300 */
[----:B------:R-:W-:Y:S05]  /*1d50*/  BRA.U UP0, `(.L_x_1316) ;  /* 0x0000000900407547 */ /* 0x000fea000b800000 */
[C-C-:B------:R-:W-:Y:S01]  /*1d60*/  FFMA.FTZ R0, R81.reuse, R0, R80.reuse ;  /* 0x0000000051007223 */ /* 0x140fe20000010050 */
[--C-:B------:R-:W-:Y:S02]  /*1d70*/  HADD2.F32 R20, -RZ, R8.reuse.H0_H0 ;  /* 0x20000008ff147230 */ /* 0x100fe40000004100 */
[C-C-:B------:R-:W-:Y:S01]  /*1d80*/  FFMA.FTZ R95, R81.reuse, R95, R80.reuse ;  /* 0x0000005f515f7223 */ /* 0x140fe20000010050 */
[C-C-:B------:R-:W-:Y:S01]  /*1d90*/  FFMA.FTZ R99, R81.reuse, R99, R80.reuse ;  /* 0x0000006351637223 */ /* 0x140fe20000010050 */
[----:B------:R-:W-:Y:S01]  /*1da0*/  FADD.FTZ R0, -R0, R33 ;  /* 0x0000002100007221 */ /* 0x000fe20000010100 */
[----:B------:R-:W-:Y:S01]  /*1db0*/  FFMA.FTZ R100, R81, R100, R80 ;  /* 0x0000006451647223 */ /* 0x000fe20000010050 */
[----:B------:R-:W-:Y:S01]  /*1dc0*/  FADD.FTZ R34, -R95, R34 ;  /* 0x000000225f227221 */ /* 0x000fe20000010100 */
[----:B------:R-:W-:Y:S01]  /*1dd0*/  FADD.FTZ R32, -R99, R32 ;  /* 0x0000002063207221 */ /* 0x000fe20000010100 */
[----:B------:R-:W-:Y:S01]  /*1de0*/  FFMA.FTZ R21, R79, R0, R20 ;  /* 0x000000004f157223 */ /* 0x000fe20000010014 */
[----:B------:R-:W-:-:S02]  /*1df0*/  HADD2.F32 R0, -RZ, R8.H1_H1 ;  /* 0x30000008ff007230 */ /* 0x000fc40000004100 */
[C-C-:B------:R-:W-:Y:S01]  /*1e00*/  FFMA.FTZ R103, R81.reuse, R103, R80.reuse ;  /* 0x0000006751677223 */ /* 0x140fe20000010050 */
[----:B------:R-:W-:Y:S01]  /*1e10*/  FFMA.FTZ R85, R81, R110, R80 ;  /* 0x0000006e51557223 */ /* 0x000fe20000010050 */
[----:B------:R-:W-:Y:S01]  /*1e20*/  FMUL.FTZ R21, R21, R76 ;  /* 0x0000004c15157220 */ /* 0x000fe20000410000 */
[C---:B------:R-:W-:Y:S01]  /*1e30*/  LOP3.LUT P3, RZ, R36.reuse, 0xff, RZ, 0xc0, !PT ;  /* 0x000000ff24ff7812 */ /* 0x040fe2000786c0ff */
[----:B------:R-:W-:Y:S01]  /*1e40*/  FFMA.FTZ R23, R79, R34, R0 ;  /* 0x000000224f177223 */ /* 0x000fe20000010000 */
[----:B------:R-:W-:Y:S02]  /*1e50*/  HADD2.F32 R0, -RZ, R9.H0_H0 ;  /* 0x20000009ff007230 */ /* 0x000fe40000004100 */
[----:B------:R-:W-:Y:S01]  /*1e60*/  FMUL.FTZ R20, R21, UR4 ;  /* 0x0000000415147c20 */ /* 0x000fe20008410000 */
[----:B------:R-:W-:Y:S01]  /*1e70*/  LOP3.LUT P5, RZ, R36, 0xff00, RZ, 0xc0, !PT ;  /* 0x0000ff0024ff7812 */ /* 0x000fe200078ac0ff */
[----:B------:R-:W-:Y:S01]  /*1e80*/  FMUL.FTZ R23, R23, R76 ;  /* 0x0000004c17177220 */ /* 0x000fe20000410000 */
[----:B------:R-:W-:Y:S01]  /*1e90*/  FADD.FTZ R100, -R100, R31 ;  /* 0x0000001f64647221 */ /* 0x000fe20000010100 */
[C-C-:B------:R-:W-:Y:S01]  /*1ea0*/  FFMA.FTZ R96, R81.reuse, R96, R80.reuse ;  /* 0x0000006051607223 */ /* 0x140fe20000010050 */
[----:B0-----:R-:W-:Y:S01]  /*1eb0*/  FFMA.FTZ R83, R81, R104, R80 ;  /* 0x0000006851537223 */ /* 0x001fe20000010050 */
[----:B------:R-:W-:Y:S01]  /*1ec0*/  FMUL.FTZ R23, R23, UR4 ;  /* 0x0000000417177c20 */ /* 0x000fe20008410000 */
[----:B------:R-:W-:Y:S01]  /*1ed0*/  ISETP.GE.U32.AND P1, PT, R36, RZ, PT ;  /* 0x000000ff2400720c */ /* 0x000fe20003f26070 */
[----:B------:R-:W-:-:S02]  /*1ee0*/  HADD2.F32 R31, -RZ, R10.H0_H0 ;  /* 0x2000000aff1f7230 */ /* 0x000fc40000004100 */
[----:B------:R-:W-:Y:S01]  /*1ef0*/  FFMA.FTZ R21, R79, R32, R0 ;  /* 0x000000204f157223 */ /* 0x000fe20000010000 */
[----:B------:R-:W-:Y:S01]  /*1f00*/  FADD.FTZ R86, -R103, R86 ;  /* 0x0000005667567221 */ /* 0x000fe20000010100 */
[----:B------:R-:W-:Y:S02]  /*1f10*/  HADD2.F32 R0, -RZ, R11.H1_H1 ;  /* 0x3000000bff007230 */ /* 0x000fe40000004100 */
[C-C-:B------:R-:W-:Y:S01]  /*1f20*/  FFMA.FTZ R22, R81.reuse, R107, R80.reuse ;  /* 0x0000006b51167223 */ /* 0x140fe20000010050 */
[----:B------:R-:W-:Y:S01]  /*1f30*/  FFMA.FTZ R101, R81, R101, R80 ;  /* 0x0000006551657223 */ /* 0x000fe20000010050 */
[----:B------:R-:W-:Y:S01]  /*1f40*/  FADD.FTZ R94, -R85, R94 ;  /* 0x0000005e555e7221 */ /* 0x000fe20000010100 */
[----:B------:R-:W-:Y:S01]  /*1f50*/  FSEL R20, R20, RZ, P3 ;  /* 0x000000ff14147208 */ /* 0x000fe20001800000 */
[----:B------:R-:W-:Y:S01]  /*1f60*/  FADD.FTZ R96, -R96, R35 ;  /* 0x0000002360607221 */ /* 0x000fe20000010100 */
[----:B------:R-:W-:Y:S01]  /*1f70*/  FSEL R33, R23, RZ, P5 ;  /* 0x000000ff17217208 */ /* 0x000fe20002800000 */
[----:B------:R-:W-:Y:S01]  /*1f80*/  FADD.FTZ R88, -R83, R88 ;  /* 0x0000005853587221 */ /* 0x000fe20000010100 */
[C---:B------:R-:W-:Y:S01]  /*1f90*/  LOP3.LUT P4, RZ, R37.reuse, 0xff, RZ, 0xc0, !PT ;  /* 0x000000ff25ff7812 */ /* 0x040fe2000788c0ff */
[----:B------:R-:W-:Y:S01]  /*1fa0*/  HADD2.F32 R23, -RZ, R9.H1_H1 ;  /* 0x30000009ff177230 */ /* 0x000fe20000004100 */
[----:B------:R-:W-:Y:S01]  /*1fb0*/  LOP3.LUT P3, RZ, R37, 0xff00, RZ, 0xc0, !PT ;  /* 0x0000ff0025ff7812 */ /* 0x000fe2000786c0ff */
[--C-:B------:R-:W-:Y:S01]  /*1fc0*/  FFMA.FTZ R98, R81, R98, R80.reuse ;  /* 0x0000006251627223 */ /* 0x100fe20000010050 */
[----:B------:R-:W-:Y:S01]  /*1fd0*/  LOP3.LUT P5, RZ, R37, 0xff0000, RZ, 0xc0, !PT ;  /* 0x00ff000025ff7812 */ /* 0x000fe200078ac0ff */
[--C-:B------:R-:W-:Y:S01]  /*1fe0*/  FFMA.FTZ R87, R81, R102, R80.reuse ;  /* 0x0000006651577223 */ /* 0x100fe20000010050 */
[----:B------:R-:W-:Y:S01]  /*1ff0*/  ISETP.GE.U32.AND.EX P1, PT, R37, 0x1000000, PT, P1 ;  /* 0x010000002500780c */ /* 0x000fe20003f26110 */
[C-C-:B------:R-:W-:Y:S01]  /*2000*/  FFMA.FTZ R82, R81.reuse, R105, R80.reuse ;  /* 0x0000006951527223 */ /* 0x140fe20000010050 */
[C-C-:B------:R-:W-:Y:S01]  /*2010*/  FFMA.FTZ R89, R81.reuse, R106, R80.reuse ;  /* 0x0000006a51597223 */ /* 0x140fe20000010050 */
[C-C-:B------:R-:W-:Y:S01]  /*2020*/  FFMA.FTZ R108, R81.reuse, R108, R80.reuse ;  /* 0x0000006c516c7223 */ /* 0x140fe20000010050 */
[----:B------:R-:W-:Y:S01]  /*2030*/  FFMA.FTZ R109, R81, R109, R80 ;  /* 0x0000006d516d7223 */ /* 0x000fe20000010050 */
[----:B------:R-:W-:-:S02]  /*2040*/  HADD2.F32 R35, -RZ, R10.H1_H1 ;  /* 0x3000000aff237230 */ /* 0x000fc40000004100 */
[----:B------:R-:W-:Y:S01]  /*2050*/  FFMA.FTZ R31, R79, R86, R31 ;  /* 0x000000564f1f7223 */ /* 0x000fe2000001001f */
[----:B------:R-:W-:Y:S02]  /*2060*/  HADD2.F32 R37, -RZ, R11.H0_H0 ;  /* 0x2000000bff257230 */ /* 0x000fe40000004100 */
[----:B------:R-:W-:Y:S01]  /*2070*/  FADD.FTZ R22, -R22, R91 ;  /* 0x0000005b16167221 */ /* 0x000fe20000010100 */
[--C-:B------:R-:W-:Y:S02]  /*2080*/  HADD2.F32 R83, -RZ, R12.reuse.H0_H0 ;  /* 0x2000000cff537230 */ /* 0x100fe40000004100 */
[----:B------:R-:W-:Y:S01]  /*2090*/  FADD.FTZ R30, -R101, R30 ;  /* 0x0000001e651e7221 */ /* 0x000fe20000010100 */
[----:B------:R-:W-:Y:S02]  /*20a0*/  HADD2.F32 R85, -RZ, R13.H0_H0 ;  /* 0x2000000dff557230 */ /* 0x000fe40000004100 */
[C---:B------:R-:W-:Y:S01]  /*20b0*/  FFMA.FTZ R81, R79.reuse, R94, R0 ;  /* 0x0000005e4f517223 */ /* 0x040fe20000010000 */
[----:B------:R-:W-:Y:S01]  /*20c0*/  FFMA.FTZ R23, R79, R96, R23 ;  /* 0x000000604f177223 */ /* 0x000fe20000010017 */
[-C--:B------:R-:W-:Y:S01]  /*20d0*/  FMUL.FTZ R21, R21, R76.reuse ;  /* 0x0000004c15157220 */ /* 0x080fe20000410000 */
[----:B------:R-:W-:Y:S01]  /*20e0*/  FMUL.FTZ R31, R31, R76 ;  /* 0x0000004c1f1f7220 */ /* 0x000fe20000410000 */
        /* <DEDUP_REMOVED lines=22> */
[C---:B------:R-:W-:Y:S01]  /*2250*/  LOP3.LUT P6, RZ, R2.reuse, 0xff, RZ, 0xc0, !PT ;  /* 0x000000ff02ff7812 */ /* 0x040fe200078cc0ff */
[----:B------:R-:W-:Y:S01]  /*2260*/  FADD.FTZ R32, -R87, R24 ;  /* 0x0000001857207221 */ /* 0x000fe20000010100 */
[C---:B------:R-:W-:Y:S01]  /*2270*/  LOP3.LUT P4, RZ, R2.reuse, 0xff0000, RZ, 0xc0, !PT ;  /* 0x00ff000002ff7812 */ /* 0x040fe2000788c0ff */
[----:B------:R-:W-:Y:S01]  /*2280*/  HADD2.F32 R24, -RZ, R15.H1_H1 ;  /* 0x3000000fff187230 */ /* 0x000fe20000004100 */
[----:B------:R-:W-:Y:S01]  /*2290*/  FSEL R30, R81, RZ, P1 ;  /* 0x000000ff511e7208 */ /* 0x000fe20000800000 */
[----:B------:R-:W-:Y:S01]  /*22a0*/  FADD.FTZ R28, -R109, R28 ;  /* 0x0000001c6d1c7221 */ /* 0x000fe20000010100 */
[----:B------:R-:W-:Y:S01]  /*22b0*/  ISETP.GE.U32.AND P1, PT, R2, RZ, PT ;  /* 0x000000ff0200720c */ /* 0x000fe20003f26070 */
[----:B------:R-:W-:Y:S01]  /*22c0*/  FADD.FTZ R98, -R98, R29 ;  /* 0x0000001d62627221 */ /* 0x000fe20000010100 */
[----:B------:R-:W-:Y:S01]  /*22d0*/  FSEL R0, R23, RZ, P2 ;  /* 0x000000ff17007208 */ /* 0x000fe20001000000 */
[----:B------:R-:W-:Y:S01]  /*22e0*/  FADD.FTZ R108, -R108, R27 ;  /* 0x0000001b6c6c7221 */ /* 0x000fe20000010100 */
[----:B------:R-:W-:Y:S01]  /*22f0*/  FSEL R35, R35, RZ, P3 ;  /* 0x000000ff23237208 */ /* 0x000fe20001800000 */
[----:B------:R-:W-:Y:S01]  /*2300*/  FFMA.FTZ R81, R79, R28, R24 ;  /* 0x0000001c4f517223 */ /* 0x000fe20000010018 */
[----:B------:R-:W-:Y:S01]  /*2310*/  FSEL R23, R37, RZ, P5 ;  /* 0x000000ff25177208 */ /* 0x000fe20002800000 */
[----:B------:R-:W-:Y:S01]  /*2320*/  HADD2.F32 R24, -RZ, R12.H1_H1 ;  /* 0x3000000cff187230 */ /* 0x000fe20000004100 */
[----:B------:R-:W-:Y:S01]  /*2330*/  FSEL R83, R83, RZ, P6 ;  /* 0x000000ff53537208 */ /* 0x000fe20003000000 */
[----:B------:R-:W-:Y:S01]  /*2340*/  HADD2.F32 R27, -RZ, R13.H1_H1 ;  /* 0x3000000dff1b7230 */ /* 0x000fe20000004100 */
[----:B------:R-:W-:Y:S01]  /*2350*/  FSEL R85, R85, RZ, P4 ;  /* 0x000000ff55557208 */ /* 0x000fe20002000000 */
[--C-:B------:R-:W-:Y:S01]  /*2360*/  HADD2.F32 R29, -RZ, R14.reuse.H0_H0 ;  /* 0x2000000eff1d7230 */ /* 0x100fe20000004100 */
[C---:B------:R-:W-:Y:S01]  /*2370*/  LOP3.LUT P2, RZ, R2.reuse, 0xff00, RZ, 0xc0, !PT ;  /* 0x0000ff0002ff7812 */ /* 0x040fe2000784c0ff */
[----:B------:R-:W-:Y:S01]  /*2380*/  HADD2.F32 R31, -RZ, R14.H1_H1 ;  /* 0x3000000eff1f7230 */ /* 0x000fe20000004100 */
[----:B------:R-:W-:Y:S01]  /*2390*/  LOP3.LUT P3, RZ, R2, 0xff000000, RZ, 0xc0, !PT ;  /* 0xff00000002ff7812 */ /* 0x000fe2000786c0ff */
[----:B------:R-:W-:Y:S01]  /*23a0*/  HADD2.F32 R37, -RZ, R15.H0_H0 ;  /* 0x2000000fff257230 */ /* 0x000fe20000004100 */
[C---:B------:R-:W-:Y:S01]  /*23b0*/  LOP3.LUT P5, RZ, R3.reuse, 0xff, RZ, 0xc0, !PT ;  /* 0x000000ff03ff7812 */ /* 0x040fe200078ac0ff */
[----:B------:R-:W-:Y:S01]  /*23c0*/  FADD.FTZ R82, -R82, R25 ;  /* 0x0000001952527221 */ /* 0x000fe20000010100 */
[----:B------:R-:W-:Y:S01]  /*23d0*/  LOP3.LUT P6, RZ, R3, 0xff00, RZ, 0xc0, !PT ;  /* 0x0000ff0003ff7812 */ /* 0x000fe200078cc0ff */
[----:B------:R-:W-:Y:S01]  /*23e0*/  FADD.FTZ R26, -R89, R26 ;  /* 0x0000001a591a7221 */ /* 0x000fe20000010100 */
[----:B------:R-:W-:Y:S01]  /*23f0*/  LOP3.LUT P4, RZ, R3, 0xff0000, RZ, 0xc0, !PT ;  /* 0x00ff000003ff7812 */ /* 0x000fe2000788c0ff */
[----:B------:R-:W-:Y:S01]  /*2400*/  FFMA.FTZ R25, R79, R98, R24 ;  /* 0x000000624f197223 */ /* 0x000fe20000010018 */
[----:B------:R-:W-:Y:S01]  /*2410*/  ISETP.GE.U32.AND.EX P1, PT, R3, 0x1000000, PT, P1 ;  /* 0x010000000300780c */ /* 0x000fe20003f26110 */
[C---:B------:R-:W-:Y:S01]  /*2420*/  FFMA.FTZ R27, R79.reuse, R32, R27 ;  /* 0x000000204f1b7223 */ /* 0x040fe2000001001b */
[----:B------:R-:W0:Y:S01]  /*2430*/  LDC.64 R2, c[0x0][0x468] ;  /* 0x00011a00ff027b82 */ /* 0x000e220000000a00 */
        /* <DEDUP_REMOVED lines=14> */
[----:B------:R-:W-:Y:S01]  /*2520*/  FMUL.FTZ R27, R27, UR4 ;  /* 0x000000041b1b7c20 */ /* 0x000fe20008410000 */
[----:B------:R-:W-:-:S02]  /*2530*/  F2FP.F16.F32.PACK_AB R21, R0, R21 ;  /* 0x000000150015723e */ /* 0x000fc400000000ff */
[----:B------:R-:W-:Y:S02]  /*2540*/  FSEL R26, R29, RZ, P5 ;  /* 0x000000ff1d1a7208 */ /* 0x000fe40002800000 */
[----:B------:R-:W-:Y:S02]  /*2550*/  FSEL R37, R37, RZ, P4 ;  /* 0x000000ff25257208 */ /* 0x000fe40002000000 */
[----:B------:R-:W-:Y:S02]  /*2560*/  FSEL R28, R81, RZ, P1 ;  /* 0x000000ff511c7208 */ /* 0x000fe40000800000 */
[----:B------:R-:W-:Y:S01]  /*2570*/  FSEL R31, R31, RZ, P6 ;  /* 0x000000ff1f1f7208 */ /* 0x000fe20003000000 */
[--C-:B0-----:R-:W-:Y:S01]  /*2580*/  IMAD.WIDE.U32 R78, R78, 0x10, R2.reuse ;  /* 0x000000104e4e7825 */ /* 0x101fe200078e0002 */
[----:B------:R-:W-:Y:S02]  /*2590*/  FSEL R0, R27, RZ, P3 ;  /* 0x000000ff1b007208 */ /* 0x000fe40001800000 */
[----:B------:R-:W-:Y:S01]  /*25a0*/  FSEL R24, R25, RZ, P2 ;  /* 0x000000ff19187208 */ /* 0x000fe20001000000 */
[----:B------:R-:W-:Y:S01]  /*25b0*/  IMAD.WIDE.U32 R2, R77, 0x10, R2 ;  /* 0x000000104d027825 */ /* 0x000fe200078e0002 */
[----:B------:R-:W-:-:S02]  /*25c0*/  F2FP.F16.F32.PACK_AB R23, R30, R23 ;  /* 0x000000171e17723e */ /* 0x000fc400000000ff */
[----:B------:R-:W-:Y:S02]  /*25d0*/  F2FP.F16.F32.PACK_AB R22, R35, R22 ;  /* 0x000000162316723e */ /* 0x000fe400000000ff */
[----:B------:R-:W-:Y:S02]  /*25e0*/  F2FP.F16.F32.PACK_AB R20, R33, R20 ;  /* 0x000000142114723e */ /* 0x000fe400000000ff */
[----:B------:R-:W-:Y:S02]  /*25f0*/  F2FP.F16.F32.PACK_AB R27, R28, R37 ;  /* 0x000000251c1b723e */ /* 0x000fe400000000ff */
[----:B------:R-:W-:Y:S01]  /*2600*/  F2FP.F16.F32.PACK_AB R26, R31, R26 ;  /* 0x0000001a1f1a723e */ /* 0x000fe200000000ff */
[----:B------:R2:W-:Y:S01]  /*2610*/  STG.E.128 desc[UR6][R78.64], R20 ;  /* 0x000000144e007986 */ /* 0x0005e2000c101d06 */
[----:B------:R-:W-:Y:S02]  /*2620*/  F2FP.F16.F32.PACK_AB R25, R0, R85 ;  /* 0x000000550019723e */ /* 0x000fe400000000ff */
[----:B------:R-:W-:-:S05]  /*2630*/  F2FP.F16.F32.PACK_AB R24, R24, R83 ;  /* 0x000000531818723e */ /* 0x000fca00000000ff */
[----:B------:R2:W-:Y:S01]  /*2640*/  STG.E.128 desc[UR6][R2.64], R24 ;  /* 0x0000001802007986 */ /* 0x0005e2000c101d06 */
[----:B------:R-:W-:Y:S05]  /*2650*/  BRA `(.L_x_1317) ;  /* 0x0000001800a87947 */ /* 0x000fea0003800000 */
.L_x_1316:
[C-C-:B------:R-:W-:Y:S01]  /*2660*/  FFMA.FTZ R16, R81.reuse, R107, R80.reuse ;  /* 0x0000006b51107223 */ /* 0x140fe20000010050 */
[--C-:B------:R-:W-:Y:S02]  /*2670*/  HADD2.F32 R18, -RZ, R11.reuse.H0_H0 ;  /* 0x2000000bff127230 */ /* 0x100fe40000004100 */
[----:B------:R-:W-:Y:S01]  /*2680*/  FFMA.FTZ R17, R81, R110, R80 ;  /* 0x0000006e51117223 */ /* 0x000fe20000010050 */
[----:B------:R-:W-:Y:S02]  /*2690*/  HADD2.F32 R19, -RZ, R11.H1_H1 ;  /* 0x3000000bff137230 */ /* 0x000fe40000004100 */
[----:B------:R-:W-:Y:S01]  /*26a0*/  FADD.FTZ R16, -R16, R91 ;  /* 0x0000005b10107221 */ /* 0x000fe20000010100 */
[----:B------:R-:W-:Y:S01]  /*26b0*/  LOP3.LUT P6, RZ, R37, 0xff0000, RZ, 0xc0, !PT ;  /* 0x00ff000025ff7812 */ /* 0x000fe200078cc0ff */
[----:B------:R-:W-:Y:S01]  /*26c0*/  FADD.FTZ R94, -R17, R94 ;  /* 0x0000005e115e7221 */ /* 0x000fe20000010100 */
[C---:B------:R-:W-:Y:S01]  /*26d0*/  ISETP.GE.U32.AND P1, PT, R36.reuse, RZ, PT ;  /* 0x000000ff2400720c */ /* 0x040fe20003f26070 */
[C---:B------:R-:W-:Y:S01]  /*26e0*/  FFMA.FTZ R23, R79.reuse, R16, R18 ;  /* 0x000000104f177223 */ /* 0x040fe20000010012 */
[C---:B------:R-:W-:Y:S01]  /*26f0*/  LOP3.LUT P3, RZ, R36.reuse, 0xff, RZ, 0xc0, !PT ;  /* 0x000000ff24ff7812 */ /* 0x040fe2000786c0ff */
[----:B------:R-:W-:Y:S01]  /*2700*/  FFMA.FTZ R16, R79, R94, R19 ;  /* 0x0000005e4f107223 */ /* 0x000fe20000010013 */
[C---:B------:R-:W-:Y:S01]  /*2710*/  LOP3.LUT P4, RZ, R36.reuse, 0xff00, RZ, 0xc0, !PT ;  /* 0x0000ff0024ff7812 */ /* 0x040fe2000788c0ff */
[-C--:B------:R-:W-:Y:S01]  /*2720*/  FMUL.FTZ R17, R23, R76.reuse ;  /* 0x0000004c17117220 */ /* 0x080fe20000410000 */
[----:B------:R-:W-:Y:S01]  /*2730*/  LOP3.LUT P2, RZ, R36, 0xff0000, RZ, 0xc0, !PT ;  /* 0x00ff000024ff7812 */ /* 0x000fe2000784c0ff */
[----:B------:R-:W-:Y:S01]  /*2740*/  FMUL.FTZ R18, R16, R76 ;  /* 0x0000004c10127220 */ /* 0x000fe20000410000 */
[----:B------:R-:W-:Y:S01]  /*2750*/  LOP3.LUT P5, RZ, R36, 0xff000000, RZ, 0xc0, !PT ;  /* 0xff00000024ff7812 */ /* 0x000fe200078ac0ff */
[----:B------:R-:W-:Y:S01]  /*2760*/  FMUL.FTZ R17, R17, UR4 ;  /* 0x0000000411117c20 */ /* 0x000fe20008410000 */
[--C-:B------:R-:W-:Y:S01]  /*2770*/  FFMA.FTZ R100, R81, R100, R80.reuse ;  /* 0x0000006451647223 */ /* 0x100fe20000010050 */
[----:B------:R-:W-:Y:S01]  /*2780*/  FMUL.FTZ R18, R18, UR4 ;  /* 0x0000000412127c20 */ /* 0x000fe20008410000 */
[----:B------:R-:W-:Y:S01]  /*2790*/  ISETP.GE.U32.AND.EX P1, PT, R37, 0x1000000, PT, P1 ;  /* 0x010000002500780c */ /* 0x000fe20003f26110 */
[--C-:B------:R-:W-:Y:S01]  /*27a0*/  FFMA.FTZ R96, R81, R96, R80.reuse ;  /* 0x0000006051607223 */ /* 0x100fe20000010050 */
[----:B------:R-:W-:Y:S01]  /*27b0*/  FSEL R36, R17, RZ, P6 ;  /* 0x000000ff11247208 */ /* 0x000fe20003000000 */
[C-C-:B------:R-:W-:Y:S01]  /*27c0*/  FFMA.FTZ R17, R81.reuse, R104, R80.reuse ;  /* 0x0000006851117223 */ /* 0x140fe20000010050 */
[C-C-:B------:R-:W-:Y:S01]  /*27d0*/  FFMA.FTZ R103, R81.reuse, R103, R80.reuse ;  /* 0x0000006751677223 */ /* 0x140fe20000010050 */
[----:B------:R-:W-:Y:S01]  /*27e0*/  FADD.FTZ R100, -R100, R31 ;  /* 0x0000001f64647221 */ /* 0x000fe20000010100 */
[----:B------:R-:W-:Y:S01]  /*27f0*/  FFMA.FTZ R99, R81, R99, R80 ;  /* 0x0000006351637223 */ /* 0x000fe20000010050 */
[----:B------:R-:W-:Y:S01]  /*2800*/  HADD2.F32 R31, -RZ, R10.H1_H1 ;  /* 0x3000000aff1f7230 */ /* 0x000fe20000004100 */
[----:B0-----:R-:W-:Y:S01]  /*2810*/  FSEL R83, R18, RZ, P1 ;  /* 0x000000ff12537208 */ /* 0x001fe20000800000 */
[----:B------:R-:W-:Y:S01]  /*2820*/  FADD.FTZ R88, -R17, R88 ;  /* 0x0000005811587221 */ /* 0x000fe20000010100 */
[----:B------:R-:W-:-:S02]  /*2830*/  HADD2.F32 R21, -RZ, R9.H1_H1 ;  /* 0x30000009ff157230 */ /* 0x000fc40000004100 */
[----:B------:R-:W-:Y:S01]  /*2840*/  FFMA.FTZ R0, R81, R0, R80 ;  /* 0x0000000051007223 */ /* 0x000fe20000010050 */
[----:B------:R-:W-:Y:S01]  /*2850*/  FADD.FTZ R96, -R96, R35 ;  /* 0x0000002360607221 */ /* 0x000fe20000010100 */
[----:B------:R-:W-:Y:S02]  /*2860*/  HADD2.F32 R18, -RZ, R10.H0_H0 ;  /* 0x2000000aff127230 */ /* 0x000fe40000004100 */
[----:B------:R-:W-:Y:S01]  /*2870*/  FADD.FTZ R86, -R103, R86 ;  /* 0x0000005667567221 */ /* 0x000fe20000010100 */
[----:B------:R-:W-:Y:S02]  /*2880*/  HADD2.F32 R19, -RZ, R9.H0_H0 ;  /* 0x20000009ff137230 */ /* 0x000fe40000004100 */
[----:B------:R-:W-:Y:S01]  /*2890*/  FFMA.FTZ R101, R81, R101, R80 ;  /* 0x0000006551657223 */ /* 0x000fe20000010050 */
[----:B------:R-:W-:Y:S01]  /*28a0*/  FADD.FTZ R32, -R99, R32 ;  /* 0x0000002063207221 */ /* 0x000fe20000010100 */
[----:B------:R-:W-:Y:S02]  /*28b0*/  HADD2.F32 R17, -RZ, R8.H0_H0 ;  /* 0x20000008ff117230 */ /* 0x000fe40000004100 */
[----:B------:R-:W-:Y:S01]  /*28c0*/  FFMA.FTZ R22, R79, R88, R31 ;  /* 0x000000584f167223 */ /* 0x000fe2000001001f */
[----:B------:R-:W-:Y:S01]  /*28d0*/  FFMA.FTZ R95, R81, R95, R80 ;  /* 0x0000005f515f7223 */ /* 0x000fe20000010050 */
[----:B------:R-:W-:Y:S01]  /*28e0*/  FADD.FTZ R0, -R0, R33 ;  /* 0x0000002100007221 */ /* 0x000fe20000010100 */
[----:B------:R-:W-:Y:S01]  /*28f0*/  FFMA.FTZ R96, R79, R96, R21 ;  /* 0x000000604f607223 */ /* 0x000fe20000010015 */
[----:B------:R-:W-:Y:S01]  /*2900*/  LOP3.LUT P6, RZ, R37, 0xff, RZ, 0xc0, !PT ;  /* 0x000000ff25ff7812 */ /* 0x000fe200078cc0ff */
[----:B------:R-:W-:Y:S01]  /*2910*/  FFMA.FTZ R85, R79, R86, R18 ;  /* 0x000000564f557223 */ /* 0x000fe20000010012 */
[----:B------:R-:W-:Y:S01]  /*2920*/  LOP3.LUT P1, RZ, R37, 0xff00, RZ, 0xc0, !PT ;  /* 0x0000ff0025ff7812 */ /* 0x000fe2000782c0ff */
[----:B------:R-:W-:-:S02]  /*2930*/  HADD2.F32 R21, -RZ, R12.H0_H0 ;  /* 0x2000000cff157230 */ /* 0x000fc40000004100 */
[----:B------:R-:W-:Y:S01]  /*2940*/  FADD.FTZ R20, -R101, R30 ;  /* 0x0000001e65147221 */ /* 0x000fe20000010100 */
[----:B------:R-:W-:Y:S01]  /*2950*/  FFMA.FTZ R37, R79, R32, R19 ;  /* 0x000000204f257223 */ /* 0x000fe20000010013 */
[----:B------:R-:W-:Y:S02]  /*2960*/  HADD2.F32 R18, -RZ, R8.H1_H1 ;  /* 0x30000008ff127230 */ /* 0x000fe40000004100 */
[----:B------:R-:W-:Y:S01]  /*2970*/  FMUL.FTZ R19, R22, R76 ;  /* 0x0000004c16137220 */ /* 0x000fe20000410000 */
[----:B------:R-:W-:Y:S01]  /*2980*/  FADD.FTZ R34, -R95, R34 ;  /* 0x000000225f227221 */ /* 0x000fe20000010100 */
[----:B------:R-:W-:Y:S01]  /*2990*/  FFMA.FTZ R17, R79, R0, R17 ;  /* 0x000000004f117223 */ /* 0x000fe20000010011 */
[----:B------:R-:W-:Y:S01]  /*29a0*/  FMUL.FTZ R0, R85, R76 ;  /* 0x0000004c55007220 */ /* 0x000fe20000410000 */
[----:B------:R-:W-:Y:S02]  /*29b0*/  HADD2.F32 R31, -RZ, R13.H0_H0 ;  /* 0x2000000dff1f7230 */ /* 0x000fe40000004100 */
[----:B------:R-:W-:Y:S01]  /*29c0*/  FFMA.FTZ R89, R79, R20, R21 ;  /* 0x000000144f597223 */ /* 0x000fe20000010015 */
[----:B------:R-:W-:Y:S01]  /*29d0*/  FMUL.FTZ R20, R19, UR4 ;  /* 0x0000000413147c20 */ /* 0x000fe20008410000 */
[C---:B------:R-:W-:Y:S01]  /*29e0*/  FFMA.FTZ R30, R79.reuse, R34, R18 ;  /* 0x000000224f1e7223 */ /* 0x040fe20000010012 */
[----:B------:R-:W-:Y:S01]  /*29f0*/  FMUL.FTZ R19, R96, R76 ;  /* 0x0000004c60137220 */ /* 0x000fe20000410000 */
[----:B------:R-:W-:Y:S01]  /*2a00*/  FMUL.FTZ R18, R0, UR4 ;  /* 0x0000000400127c20 */ /* 0x000fe20008410000 */
[----:B------:R-:W-:Y:S01]  /*2a10*/  FFMA.FTZ R91, R79, R100, R31 ;  /* 0x000000644f5b7223 */ /* 0x000fe2000001001f */
[-C--:B------:R-:W-:Y:S01]  /*2a20*/  FMUL.FTZ R0, R37, R76.reuse ;  /* 0x0000004c25007220 */ /* 0x080fe20000410000 */
[----:B------:R-:W-:Y:S01]  /*2a30*/  FMUL.FTZ R19, R19, UR4 ;  /* 0x0000000413137c20 */ /* 0x000fe20008410000 */
[----:B------:R-:W-:Y:S01]  /*2a40*/  FSEL R87, R20, RZ, P1 ;  /* 0x000000ff14577208 */ /* 0x000fe20000800000 */
[----:B------:R-:W-:Y:S01]  /*2a50*/  FMUL.FTZ R20, R91, R76 ;  /* 0x0000004c5b147220 */ /* 0x000fe20000410000 */
[----:B------:R-:W-:Y:S01]  /*2a60*/  FSEL R82, R18, RZ, P6 ;  /* 0x000000ff12527208 */ /* 0x000fe20003000000 */
[----:B------:R-:W-:Y:S01]  /*2a70*/  FMUL.FTZ R18, R0, UR4 ;  /* 0x0000000400127c20 */ /* 0x000fe20008410000 */
[C-C-:B------:R-:W-:Y:S01]  /*2a80*/  FFMA.FTZ R98, R81.reuse, R98, R80.reuse ;  /* 0x0000006251627223 */ /* 0x140fe20000010050 */
[C-C-:B------:R-:W-:Y:S01]  /*2a90*/  FFMA.FTZ R93, R81.reuse, R102, R80.reuse ;  /* 0x00000066515d7223 */ /* 0x140fe20000010050 */
[C-C-:B------:R-:W-:Y:S01]  /*2aa0*/  FFMA.FTZ R90, R81.reuse, R105, R80.reuse ;  /* 0x00000069515a7223 */ /* 0x140fe20000010050 */
[C-C-:B------:R-:W-:Y:S01]  /*2ab0*/  FFMA.FTZ R97, R81.reuse, R106, R80.reuse ;  /* 0x0000006a51617223 */ /* 0x140fe20000010050 */
[C-C-:B------:R-:W-:Y:S01]  /*2ac0*/  FFMA.FTZ R108, R81.reuse, R108, R80.reuse ;  /* 0x0000006c516c7223 */ /* 0x140fe20000010050 */
[----:B------:R-:W-:Y:S01]  /*2ad0*/  FFMA.FTZ R109, R81, R109, R80 ;  /* 0x0000006d516d7223 */ /* 0x000fe20000010050 */
[----:B------:R-:W-:Y:S01]  /*2ae0*/  FSEL R81, R19, RZ, P5 ;  /* 0x000000ff13517208 */ /* 0x000fe20002800000 */
[-C--:B------:R-:W-:Y:S01]  /*2af0*/  FMUL.FTZ R19, R89, R76.reuse ;  /* 0x0000004c59137220 */ /* 0x080fe20000410000 */
[----:B------:R-:W-:Y:S01]  /*2b00*/  FMUL.FTZ R32, R20, UR4 ;  /* 0x0000000414207c20 */ /* 0x000fe20008410000 */
[----:B------:R-:W-:Y:S01]  /*2b10*/  FSEL R80, R18, RZ, P2 ;  /* 0x000000ff12507208 */ /* 0x000fe20001000000 */
[----:B------:R-:W0:Y:S01]  /*2b20*/  LDC.64 R20, c[0x0][0x478] ;  /* 0x00011e00ff147b82 */ /* 0x000e220000000a00 */
[-C--:B------:R-:W-:Y:S01]  /*2b30*/  FMUL.FTZ R18, R30, R76.reuse ;  /* 0x0000004c1e127220 */ /* 0x080fe20000410000 */
[----:B------:R-:W-:Y:S01]  /*2b40*/  FMUL.FTZ R19, R19, UR4 ;  /* 0x0000000413137c20 */ /* 0x000fe20008410000 */
[----:B------:R-:W-:Y:S01]  /*2b50*/  LOP3.LUT P6, RZ, R2, 0xff, RZ, 0xc0, !PT ;  /* 0x000000ff02ff7812 */ /* 0x000fe200078cc0ff */
[----:B------:R-:W-:Y:S01]  /*2b60*/  FMUL.FTZ R0, R17, R76 ;  /* 0x0000004c11007220 */ /* 0x000fe20000410000 */
[----:B------:R-:W-:Y:S01]  /*2b70*/  FMUL.FTZ R18, R18, UR4 ;  /* 0x0000000412127c20 */ /* 0x000fe20008410000 */
[----:B------:R-:W-:Y:S01]  /*2b80*/  LOP3.LUT P1, RZ, R2, 0xff00, RZ, 0xc0, !PT ;  /* 0x0000ff0002ff7812 */ /* 0x000fe2000782c0ff */
[----:B------:R-:W-:Y:S01]  /*2b90*/  FADD.FTZ R28, -R109, R28 ;  /* 0x0000001c6d1c7221 */ /* 0x000fe20000010100 */
[----:B------:R-:W-:Y:S01]  /*2ba0*/  FSEL R84, R19, RZ, P6 ;  /* 0x000000ff13547208 */ /* 0x000fe20003000000 */
[----:B------:R-:W-:Y:S01]  /*2bb0*/  FMUL.FTZ R0, R0, UR4 ;  /* 0x0000000400007c20 */ /* 0x000fe20008410000 */
[----:B------:R-:W-:Y:S01]  /*2bc0*/  LOP3.LUT P2, RZ, R2, 0xff0000, RZ, 0xc0, !PT ;  /* 0x00ff000002ff7812 */ /* 0x000fe2000784c0ff */
[----:B------:R-:W-:Y:S01]  /*2bd0*/  FADD.FTZ R108, -R108, R27 ;  /* 0x0000001b6c6c7221 */ /* 0x000fe20000010100 */
[----:B------:R-:W-:Y:S01]  /*2be0*/  LOP3.LUT P5, RZ, R2, 0xff000000, RZ, 0xc0, !PT ;  /* 0xff00000002ff7812 */ /* 0x000fe200078ac0ff */
[----:B------:R-:W-:Y:S01]  /*2bf0*/  FADD.FTZ R98, -R98, R29 ;  /* 0x0000001d62627221 */ /* 0x000fe20000010100 */
[----:B------:R-:W-:Y:S01]  /*2c00*/  ISETP.GE.U32.AND P6, PT, R2, RZ, PT ;  /* 0x000000ff0200720c */ /* 0x000fe20003fc6070 */
[----:B------:R-:W-:Y:S01]  /*2c10*/  HADD2.F32 R2, -RZ, R15.H1_H1 ;  /* 0x3000000fff027230 */ /* 0x000fe20000004100 */
[----:B------:R-:W-:Y:S01]  /*2c20*/  FSEL R31, R18, RZ, P4 ;  /* 0x000000ff121f7208 */ /* 0x000fe20002000000 */
[----:B------:R-:W-:Y:S01]  /*2c30*/  FADD.FTZ R90, -R90, R25 ;  /* 0x000000195a5a7221 */ /* 0x000fe20000010100 */
[----:B------:R-:W1:Y:S01]  /*2c40*/  LDC.64 R18, c[0x0][0x468] ;  /* 0x00011a00ff127b82 */ /* 0x000e620000000a00 */
[----:B------:R-:W-:Y:S01]  /*2c50*/  FSEL R0, R0, RZ, P3 ;  /* 0x000000ff00007208 */ /* 0x000fe20001800000 */
[----:B------:R-:W-:Y:S01]  /*2c60*/  FFMA.FTZ R88, R79, R28, R2 ;  /* 0x0000001c4f587223 */ /* 0x000fe20000010002 */
[----:B------:R-:W-:Y:S01]  /*2c70*/  FSEL R86, R32, RZ, P2 ;  /* 0x000000ff20567208 */ /* 0x000fe20001000000 */
[----:B------:R-:W-:Y:S01]  /*2c80*/  HADD2.F32 R2, -RZ, R12.H1_H1 ;  /* 0x3000000cff027230 */ /* 0x000fe20000004100 */
[C---:B------:R-:W-:Y:S01]  /*2c90*/  LOP3.LUT P3, RZ, R3.reuse, 0xff, RZ, 0xc0, !PT ;  /* 0x000000ff03ff7812 */ /* 0x040fe2000786c0ff */
[--C-:B------:R-:W-:Y:S01]  /*2ca0*/  HADD2.F32 R27, -RZ, R14.reuse.H1_H1 ;  /* 0x3000000eff1b7230 */ /* 0x100fe20000004100 */
[----:B------:R-:W-:Y:S01]  /*2cb0*/  LOP3.LUT P4, RZ, R3, 0xff00, RZ, 0xc0, !PT ;  /* 0x0000ff0003ff7812 */ /* 0x000fe2000788c0ff */
[----:B------:R-:W-:Y:S01]  /*2cc0*/  FADD.FTZ R26, -R97, R26 ;  /* 0x0000001a611a7221 */ /* 0x000fe20000010100 */
[C---:B------:R-:W-:Y:S01]  /*2cd0*/  LOP3.LUT P2, RZ, R3.reuse, 0xff0000, RZ, 0xc0, !PT ;  /* 0x00ff000003ff7812 */ /* 0x040fe2000784c0ff */
[----:B------:R-:W-:Y:S01]  /*2ce0*/  HADD2.F32 R25, -RZ, R14.H0_H0 ;  /* 0x2000000eff197230 */ /* 0x000fe20000004100 */
[----:B------:R-:W-:Y:S01]  /*2cf0*/  ISETP.GE.U32.AND.EX P6, PT, R3, 0x1000000, PT, P6 ;  /* 0x010000000300780c */ /* 0x000fe20003fc6160 */
[----:B------:R-:W-:-:S02]  /*2d00*/  HADD2.F32 R3, -RZ, R13.H1_H1 ;  /* 0x3000000dff037230 */ /* 0x000fc40000004100 */
[----:B------:R-:W-:Y:S01]  /*2d10*/  FADD.FTZ R24, -R93, R24 ;  /* 0x000000185d187221 */ /* 0x000fe20000010100 */
[----:B------:R-:W-:Y:S02]  /*2d20*/  HADD2.F32 R29, -RZ, R15.H0_H0 ;  /* 0x2000000fff1d7230 */ /* 0x000fe40000004100 */
[C---:B------:R-:W-:Y:S01]  /*2d30*/  FFMA.FTZ R98, R79.reuse, R98, R2 ;  /* 0x000000624f627223 */ /* 0x040fe20000010002 */
[C---:B------:R-:W-:Y:S01]  /*2d40*/  FFMA.FTZ R26, R79.reuse, R26, R27 ;  /* 0x0000001a4f1a7223 */ /* 0x040fe2000001001b */
[C---:B------:R-:W-:Y:S01]  /*2d50*/  FFMA.FTZ R24, R79.reuse, R24, R3 ;  /* 0x000000184f187223 */ /* 0x040fe20000010003 */
[C---:B------:R-:W-:Y:S01]  /*2d60*/  FFMA.FTZ R25, R79.reuse, R90, R25 ;  /* 0x0000005a4f197223 */ /* 0x040fe20000010019 */
[----:B------:R-:W-:Y:S01]  /*2d70*/  FFMA.FTZ R27, R79, R108, R29 ;  /* 0x0000006c4f1b7223 */ /* 0x000fe2000001001d */
[----:B0-----:R-:W-:Y:S01]  /*2d80*/  IMAD.WIDE.U32 R2, R78, 0x10, R20 ;  /* 0x000000104e027825 */ /* 0x001fe200078e0014 */
[----:B------:R-:W-:-:S03]  /*2d90*/  F2FP.F16.F32.PACK_AB R23, R16, R23 ;  /* 0x000000171017723e */ /* 0x000fc600000000ff */
[----:B------:R-:W-:Y:S01]  /*2da0*/  FMUL.FTZ R28, R24, R76 ;  /* 0x0000004c181c7220 */ /* 0x000fe20000410000 */
[----:B------:R-:W-:Y:S01]  /*2db0*/  F2FP.F16.F32.PACK_AB R16, R98, R89 ;  /* 0x000000596210723e */ /* 0x000fe200000000ff */
[----:B------:R-:W-:Y:S01]  /*2dc0*/  IMAD.WIDE.U32 R32, R77, 0x10, R20 ;  /* 0x000000104d207825 */ /* 0x000fe200078e0014 */
[----:B------:R-:W-:-:S03]  /*2dd0*/  F2FP.F16.F32.PACK_AB R21, R96, R37 ;  /* 0x000000256015723e */ /* 0x000fc600000000ff */
[-C--:B------:R-:W-:Y:S01]  /*2de0*/  FMUL.FTZ R98, R98, R76.reuse ;  /* 0x0000004c62627220 */ /* 0x080fe20000410000 */
[----:B------:R-:W-:Y:S01]  /*2df0*/  F2FP.F16.F32.PACK_AB R20, R30, R17 ;  /* 0x000000111e14723e */ /* 0x000fe200000000ff */
[-C--:B------:R-:W-:Y:S01]  /*2e00*/  FMUL.FTZ R29, R25, R76.reuse ;  /* 0x0000004c191d7220 */ /* 0x080fe20000410000 */
[-C--:B------:R-:W-:Y:S01]  /*2e10*/  FMUL.FTZ R30, R26, R76.reuse ;  /* 0x0000004c1a1e7220 */ /* 0x080fe20000410000 */
[-C--:B------:R-:W-:Y:S01]  /*2e20*/  FMUL.FTZ R37, R27, R76.reuse ;  /* 0x0000004c1b257220 */ /* 0x080fe20000410000 */
[----:B------:R-:W-:Y:S01]  /*2e30*/  FMUL.FTZ R76, R88, R76 ;  /* 0x0000004c584c7220 */ /* 0x000fe20000410000 */
[----:B------:R-:W-:Y:S01]  /*2e40*/  F2FP.F16.F32.PACK_AB R17, R24, R91 ;  /* 0x0000005b1811723e */ /* 0x000fe200000000ff */
[----:B------:R-:W-:Y:S01]  /*2e50*/  FMUL.FTZ R29, R29, UR4 ;  /* 0x000000041d1d7c20 */ /* 0x000fe20008410000 */
[----:B------:R-:W-:Y:S01]  /*2e60*/  F2FP.F16.F32.PACK_AB R24, R31, R0 ;  /* 0x000000001f18723e */ /* 0x000fe200000000ff */
[----:B------:R-:W-:Y:S01]  /*2e70*/  FMUL.FTZ R37, R37, UR4 ;  /* 0x0000000425257c20 */ /* 0x000fe20008410000 */
[----:B------:R-:W-:Y:S01]  /*2e80*/  FMUL.FTZ R98, R98, UR4 ;  /* 0x0000000462627c20 */ /* 0x000fe20008410000 */
[----:B------:R-:W-:Y:S01]  /*2e90*/  FMUL.FTZ R76, R76, UR4 ;  /* 0x000000044c4c7c20 */ /* 0x000fe20008410000 */
[----:B------:R-:W-:Y:S01]  /*2ea0*/  FMUL.FTZ R0, R30, UR4 ;  /* 0x000000041e007c20 */ /* 0x000fe20008410000 */
[----:B------:R-:W-:Y:S01]  /*2eb0*/  FMUL.FTZ R28, R28, UR4 ;  /* 0x000000041c1c7c20 */ /* 0x000fe20008410000 */
[----:B-1----:R-:W-:Y:S01]  /*2ec0*/  IMAD.WIDE.U32 R34, R77, 0x10, R18 ;  /* 0x000000104d227825 */ /* 0x002fe200078e0012 */
[----:B------:R-:W-:-:S02]  /*2ed0*/  FSEL R30, R29, RZ, P3 ;  /* 0x000000ff1d1e7208 */ /* 0x000fc40001800000 */
[----:B------:R-:W-:Y:S01]  /*2ee0*/  FSEL R31, R37, RZ, P2 ;  /* 0x000000ff251f7208 */ /* 0x000fe20001000000 */
[----:B------:R-:W-:Y:S01]  /*2ef0*/  IMAD.WIDE.U32 R78, R78, 0x10, R18 ;  /* 0x000000104e4e7825 */ /* 0x000fe200078e0012 */
[----:B------:R-:W-:Y:S02]  /*2f00*/  FSEL R76, R76, RZ, P6 ;  /* 0x000000ff4c4c7208 */ /* 0x000fe40003000000 */
[----:B------:R-:W-:Y:S02]  /*2f10*/  FSEL R77, R0, RZ, P4 ;  /* 0x000000ff004d7208 */ /* 0x000fe40002000000 */
[----:B------:R-:W-:Y:S02]  /*2f20*/  FSEL R29, R28, RZ, P5 ;  /* 0x000000ff1c1d7208 */ /* 0x000fe40002800000 */
[----:B------:R-:W-:Y:S02]  /*2f30*/  FSEL R37, R98, RZ, P1 ;  /* 0x000000ff62257208 */ /* 0x000fe40000800000 */
[----:B------:R-:W-:-:S02]  /*2f40*/  F2FP.F16.F32.PACK_AB R22, R22, R85 ;  /* 0x000000551616723e */ /* 0x000fc400000000ff */
[----:B------:R-:W-:Y:S02]  /*2f50*/  F2FP.F16.F32.PACK_AB R18, R26, R25 ;  /* 0x000000191a12723e */ /* 0x000fe400000000ff */
[----:B------:R-:W-:Y:S01]  /*2f60*/  F2FP.F16.F32.PACK_AB R19, R88, R27 ;  /* 0x0000001b5813723e */ /* 0x000fe200000000ff */
[----:B------:R1:W-:Y:S01]  /*2f70*/  STG.E.128 desc[UR6][R2.64], R20 ;  /* 0x0000001402007986 */ /* 0x0003e2000c101d06 */
[----:B------:R-:W-:Y:S02]  /*2f80*/  F2FP.F16.F32.PACK_AB R27, R83, R36 ;  /* 0x00000024531b723e */ /* 0x000fe400000000ff */
[----:B------:R-:W-:Y:S02]  /*2f90*/  F2FP.F16.F32.PACK_AB R26, R87, R82 ;  /* 0x00000052571a723e */ /* 0x000fe400000000ff */
[----:B------:R-:W-:Y:S02]  /*2fa0*/  F2FP.F16.F32.PACK_AB R25, R81, R80 ;  /* 0x000000505119723e */ /* 0x000fe400000000ff */
[----:B------:R-:W-:-:S02]  /*2fb0*/  F2FP.F16.F32.PACK_AB R31, R76, R31 ;  /* 0x0000001f4c1f723e */ /* 0x000fc400000000ff */
[----:B------:R-:W-:Y:S01]  /*2fc0*/  F2FP.F16.F32.PACK_AB R30, R77, R30 ;  /* 0x0000001e4d1e723e */ /* 0x000fe200000000ff */
[----:B------:R1:W-:Y:S01]  /*2fd0*/  STG.E.128 desc[UR6][R78.64], R24 ;  /* 0x000000184e007986 */ /* 0x0003e2000c101d06 */
[----:B------:R-:W-:Y:S02]  /*2fe0*/  F2FP.F16.F32.PACK_AB R29, R29, R86 ;  /* 0x000000561d1d723e */ /* 0x000fe400000000ff */
[----:B------:R-:W-:Y:S01]  /*2ff0*/  F2FP.F16.F32.PACK_AB R28, R37, R84 ;  /* 0x00000054251c723e */ /* 0x000fe200000000ff */
[----:B------:R1:W-:Y:S04]  /*3000*/  STG.E.128 desc[UR6][R32.64], R16 ;  /* 0x0000001020007986 */ /* 0x0003e8000c101d06 */
[----:B------:R1:W-:Y:S01]  /*3010*/  STG.E.128 desc[UR6][R34.64], R28 ;  /* 0x0000001c22007986 */ /* 0x0003e2000c101d06 */
[----:B------:R-:W-:Y:S05]  /*3020*/  BRA `(.L_x_1317) ;  /* 0x0000001000347947 */ /* 0x000fea0003800000 */
.L_x_1315:
[----:B------:R-:W-:-:S04]  /*3030*/  ISETP.NE.U32.AND P1, PT, RZ, UR18, PT ;  /* 0x00000012ff007c0c */ /* 0x000fc8000bf25070 */
[----:B------:R-:W-:-:S13]  /*3040*/  ISETP.NE.AND.EX P1, PT, RZ, UR19, PT, P1 ;  /* 0x00000013ff007c0c */ /* 0x000fda000bf25310 */
[----:B------:R-:W-:Y:S05]  /*3050*/  @P1 BRA `(.L_x_1318) ;  /* 0x0000000000f81947 */ /* 0x000fea0003800000 */
[C-C-:B------:R-:W-:Y:S01]  /*3060*/  FFMA.FTZ R103, R81.reuse, R103, R80.reuse ;  /* 0x0000006751677223 */ /* 0x140fe20000010050 */
[C-C-:B------:R-:W-:Y:S01]  /*3070*/  FFMA.FTZ R95, R81.reuse, R95, R80.reuse ;  /* 0x0000005f515f7223 */ /* 0x140fe20000010050 */
[----:B------:R-:W-:Y:S01]  /*3080*/  FFMA.FTZ R99, R81, R99, R80 ;  /* 0x0000006351637223 */ /* 0x000fe20000010050 */
[----:B------:R-:W-:Y:S01]  /*3090*/  LOP3.LUT P3, RZ, R37, 0xff, RZ, 0xc0, !PT ;  /* 0x000000ff25ff7812 */ /* 0x000fe2000786c0ff */
[----:B------:R-:W-:Y:S01]  /*30a0*/  FADD.FTZ R86, -R103, R86 ;  /* 0x0000005667567221 */ /* 0x000fe20000010100 */
[----:B------:R-:W-:Y:S01]  /*30b0*/  FADD.FTZ R34, -R95, R34 ;  /* 0x000000225f227221 */ /* 0x000fe20000010100 */
[----:B------:R-:W-:Y:S01]  /*30c0*/  FADD.FTZ R32, -R99, R32 ;  /* 0x0000002063207221 */ /* 0x000fe20000010100 */
[C---:B------:R-:W-:Y:S01]  /*30d0*/  LOP3.LUT P2, RZ, R36.reuse, 0xff00, RZ, 0xc0, !PT ;  /* 0x0000ff0024ff7812 */ /* 0x040fe2000784c0ff */
[C---:B0-----:R-:W-:Y:S01]  /*30e0*/  FMUL.FTZ R83, R79.reuse, R86 ;  /* 0x000000564f537220 */ /* 0x041fe20000410000 */
[C---:B------:R-:W-:Y:S01]  /*30f0*/  FMUL.FTZ R21, R79.reuse, R34 ;  /* 0x000000224f157220 */ /* 0x040fe20000410000 */
[----:B------:R-:W-:Y:S01]  /*3100*/  FMUL.FTZ R23, R79, R32 ;  /* 0x000000204f177220 */ /* 0x000fe20000410000 */
[----:B------:R-:W-:Y:S01]  /*3110*/  LOP3.LUT P6, RZ, R36, 0xff0000, RZ, 0xc0, !PT ;  /* 0x00ff000024ff7812 */ /* 0x000fe200078cc0ff */
        /* <DEDUP_REMOVED lines=8> */
[----:B------:R-:W-:Y:S01]  /*31a0*/  FADD.FTZ R96, -R96, R35 ;  /* 0x0000002360607221 */ /* 0x000fe20000010100 */
[----:B------:R-:W-:Y:S01]  /*31b0*/  FSEL R22, R20, RZ, P3 ;  /* 0x000000ff14167208 */ /* 0x000fe20001800000 */
[--C-:B------:R-:W-:Y:S01]  /*31c0*/  FFMA.FTZ R20, R81, R107, R80.reuse ;  /* 0x0000006b51147223 */ /* 0x100fe20000010050 */
[----:B------:R-:W-:Y:S01]  /*31d0*/  FSEL R83, R21, RZ, P2 ;  /* 0x000000ff15537208 */ /* 0x000fe20001000000 */
[--C-:B------:R-:W-:Y:S01]  /*31e0*/  FFMA.FTZ R21, R81, R104, R80.reuse ;  /* 0x0000006851157223 */ /* 0x100fe20000010050 */
[----:B------:R-:W-:Y:S01]  /*31f0*/  FSEL R32, R23, RZ, P6 ;  /* 0x000000ff17207208 */ /* 0x000fe20003000000 */
[----:B------:R-:W-:Y:S01]  /*3200*/  FFMA.FTZ R23, R81, R110, R80 ;  /* 0x0000006e51177223 */ /* 0x000fe20000010050 */
[----:B------:R-:W-:Y:S01]  /*3210*/  FADD.FTZ R20, -R20, R91 ;  /* 0x0000005b14147221 */ /* 0x000fe20000010100 */
[----:B------:R-:W-:Y:S01]  /*3220*/  ISETP.GE.U32.AND P2, PT, R36, RZ, PT ;  /* 0x000000ff2400720c */ /* 0x000fe20003f46070 */
[----:B------:R-:W-:Y:S01]  /*3230*/  FADD.FTZ R88, -R21, R88 ;  /* 0x0000005815587221 */ /* 0x000fe20000010100 */
[----:B------:R-:W-:Y:S01]  /*3240*/  FADD.FTZ R94, -R23, R94 ;  /* 0x0000005e175e7221 */ /* 0x000fe20000010100 */
[----:B------:R-:W-:Y:S01]  /*3250*/  FADD.FTZ R0, -R0, R33 ;  /* 0x0000002100007221 */ /* 0x000fe20000010100 */
[----:B------:R-:W-:Y:S01]  /*3260*/  FMUL.FTZ R35, R79, R20 ;  /* 0x000000144f237220 */ /* 0x000fe20000410000 */
[----:B------:R-:W-:Y:S01]  /*3270*/  LOP3.LUT P5, RZ, R37, 0xff00, RZ, 0xc0, !PT ;  /* 0x0000ff0025ff7812 */ /* 0x000fe200078ac0ff */
[----:B------:R-:W-:Y:S01]  /*3280*/  FMUL.FTZ R33, R79, R88 ;  /* 0x000000584f217220 */ /* 0x000fe20000410000 */
[----:B------:R-:W-:Y:S01]  /*3290*/  LOP3.LUT P6, RZ, R37, 0xff0000, RZ, 0xc0, !PT ;  /* 0x00ff000025ff7812 */ /* 0x000fe200078cc0ff */
[----:B------:R-:W-:Y:S01]  /*32a0*/  FMUL.FTZ R23, R79, R96 ;  /* 0x000000604f177220 */ /* 0x000fe20000410000 */
[----:B------:R-:W-:Y:S01]  /*32b0*/  ISETP.GE.U32.AND.EX P2, PT, R37, 0x1000000, PT, P2 ;  /* 0x010000002500780c */ /* 0x000fe20003f46120 */
        /* <DEDUP_REMOVED lines=19> */
[----:B------:R-:W-:Y:S02]  /*33f0*/  F2FP.F16.F32.PACK_AB R23, R37, R0 ;  /* 0x000000002517723e */ /* 0x000fe400000000ff */
[----:B------:R-:W-:Y:S02]  /*3400*/  F2FP.F16.F32.PACK_AB R22, R35, R22 ;  /* 0x000000162316723e */ /* 0x000fe400000000ff */
[----:B------:R-:W-:Y:S02]  /*3410*/  F2FP.F16.F32.PACK_AB R21, R33, R32 ;  /* 0x000000202115723e */ /* 0x000fe400000000ff */
[----:B------:R-:W-:Y:S01]  /*3420*/  F2FP.F16.F32.PACK_AB R20, R83, R20 ;  /* 0x000000145314723e */ /* 0x000fe200000000ff */
[----:B------:R-:W-:Y:S06]  /*3430*/  BRA `(.L_x_1319) ;  /* 0x0000000400047947 */ /* 0x000fec0003800000 */
.L_x_1318:
[C-C-:B------:R-:W-:Y:S01]  /*3440*/  FFMA.FTZ R16, R81.reuse, R107, R80.reuse ;  /* 0x0000006b51107223 */ /* 0x140fe20000010050 */
[C-C-:B------:R-:W-:Y:S01]  /*3450*/  FFMA.FTZ R17, R81.reuse, R110, R80.reuse ;  /* 0x0000006e51117223 */ /* 0x140fe20000010050 */
[----:B------:R-:W-:Y:S01]  /*3460*/  FFMA.FTZ R103, R81, R103, R80 ;  /* 0x0000006751677223 */ /* 0x000fe20000010050 */
[----:B------:R-:W-:Y:S01]  /*3470*/  LOP3.LUT P6, RZ, R37, 0xff0000, RZ, 0xc0, !PT ;  /* 0x00ff000025ff7812 */ /* 0x000fe200078cc0ff */
[----:B------:R-:W-:Y:S01]  /*3480*/  FADD.FTZ R16, -R16, R91 ;  /* 0x0000005b10107221 */ /* 0x000fe20000010100 */
[----:B------:R-:W-:Y:S01]  /*3490*/  FADD.FTZ R94, -R17, R94 ;  /* 0x0000005e115e7221 */ /* 0x000fe20000010100 */
[----:B------:R-:W-:Y:S01]  /*34a0*/  FADD.FTZ R86, -R103, R86 ;  /* 0x0000005667567221 */ /* 0x000fe20000010100 */
[--C-:B------:R-:W-:Y:S01]  /*34b0*/  FFMA.FTZ R95, R81, R95, R80.reuse ;  /* 0x0000005f515f7223 */ /* 0x100fe20000010050 */
[C---:B------:R-:W-:Y:S01]  /*34c0*/  FMUL.FTZ R19, R79.reuse, R16 ;  /* 0x000000104f137220 */ /* 0x040fe20000410000 */
[C---:B------:R-:W-:Y:S01]  /*34d0*/  FMUL.FTZ R94, R79.reuse, R94 ;  /* 0x0000005e4f5e7220 */ /* 0x040fe20000410000 */
[----:B------:R-:W-:Y:S01]  /*34e0*/  FMUL.FTZ R23, R79, R86 ;  /* 0x000000564f177220 */ /* 0x000fe20000410000 */
[--C-:B------:R-:W-:Y:S01]  /*34f0*/  FFMA.FTZ R99, R81, R99, R80.reuse ;  /* 0x0000006351637223 */ /* 0x100fe20000010050 */
[----:B------:R-:W-:Y:S01]  /*3500*/  FMUL.FTZ R17, R19, R76 ;  /* 0x0000004c13117220 */ /* 0x000fe20000410000 */
[--C-:B------:R-:W-:Y:S01]  /*3510*/  FFMA.FTZ R96, R81, R96, R80.reuse ;  /* 0x0000006051607223 */ /* 0x100fe20000010050 */
[----:B------:R-:W-:Y:S01]  /*3520*/  FMUL.FTZ R16, R23, R76 ;  /* 0x0000004c17107220 */ /* 0x000fe20000410000 */
[----:B------:R-:W-:Y:S01]  /*3530*/  FFMA.FTZ R0, R81, R0, R80 ;  /* 0x0000000051007223 */ /* 0x000fe20000010050 */
[----:B------:R-:W-:Y:S01]  /*3540*/  FMUL.FTZ R17, R17, UR4 ;  /* 0x0000000411117c20 */ /* 0x000fe20008410000 */
[----:B------:R-:W-:Y:S01]  /*3550*/  LOP3.LUT P5, RZ, R37, 0xff, RZ, 0xc0, !PT ;  /* 0x000000ff25ff7812 */ /* 0x000fe200078ac0ff */
[----:B------:R-:W-:Y:S01]  /*3560*/  FMUL.FTZ R16, R16, UR4 ;  /* 0x0000000410107c20 */ /* 0x000fe20008410000 */
[----:B------:R-:W-:Y:S01]  /*3570*/  FMUL.FTZ R18, R94, R76 ;  /* 0x0000004c5e127220 */ /* 0x000fe20000410000 */
[----:B------:R-:W-:Y:S01]  /*3580*/  ISETP.GE.U32.AND P2, PT, R36, RZ, PT ;  /* 0x000000ff2400720c */ /* 0x000fe20003f46070 */
[----:B------:R-:W-:Y:S01]  /*3590*/  FADD.FTZ R34, -R95, R34 ;  /* 0x000000225f227221 */ /* 0x000fe20000010100 */
[----:B0-----:R-:W-:Y:S01]  /*35a0*/  FSEL R82, R17, RZ, P6 ;  /* 0x000000ff11527208 */ /* 0x001fe20003000000 */
[----:B------:R-:W-:Y:S01]  /*35b0*/  FFMA.FTZ R17, R81, R104, R80 ;  /* 0x0000006851117223 */ /* 0x000fe20000010050 */
[----:B------:R-:W-:Y:S01]  /*35c0*/  FADD.FTZ R32, -R99, R32 ;  /* 0x0000002063207221 */ /* 0x000fe20000010100 */
[----:B------:R-:W-:Y:S01]  /*35d0*/  FADD.FTZ R96, -R96, R35 ;  /* 0x0000002360607221 */ /* 0x000fe20000010100 */
[----:B------:R-:W-:Y:S01]  /*35e0*/  FADD.FTZ R0, -R0, R33 ;  /* 0x0000002100007221 */ /* 0x000fe20000010100 */
[----:B------:R-:W-:Y:S01]  /*35f0*/  FADD.FTZ R88, -R17, R88 ;  /* 0x0000005811587221 */ /* 0x000fe20000010100 */
[----:B------:R-:W-:Y:S01]  /*3600*/  FMUL.FTZ R18, R18, UR4 ;  /* 0x0000000412127c20 */ /* 0x000fe20008410000 */
[----:B------:R-:W-:Y:S01]  /*3610*/  FSEL R22, R16, RZ, P5 ;  /* 0x000000ff10167208 */ /* 0x000fe20002800000 */
[----:B------:R-:W-:Y:S01]  /*3620*/  FMUL.FTZ R16, R79, R34 ;  /* 0x000000224f107220 */ /* 0x000fe20000410000 */
[----:B------:R-:W-:Y:S01]  /*3630*/  ISETP.GE.U32.AND.EX P2, PT, R37, 0x1000000, PT, P2 ;  /* 0x010000002500780c */ /* 0x000fe20003f46120 */
[C---:B------:R-:W-:Y:S01]  /*3640*/  FMUL.FTZ R88, R79.reuse, R88 ;  /* 0x000000584f587220 */ /* 0x040fe20000410000 */
[C---:B------:R-:W-:Y:S01]  /*3650*/  FMUL.FTZ R17, R79.reuse, R32 ;  /* 0x000000204f117220 */ /* 0x040fe20000410000 */
[C---:B------:R-:W-:Y:S01]  /*3660*/  FMUL.FTZ R96, R79.reuse, R96 ;  /* 0x000000604f607220 */ /* 0x040fe20000410000 */
[----:B------:R-:W-:Y:S01]  /*3670*/  FMUL.FTZ R21, R79, R0 ;  /* 0x000000004f157220 */ /* 0x000fe20000410000 */
[----:B------:R-:W-:Y:S01]  /*3680*/  FSEL R83, R18, RZ, P2 ;  /* 0x000000ff12537208 */ /* 0x000fe20001000000 */
[-C--:B------:R-:W-:Y:S01]  /*3690*/  FMUL.FTZ R20, R17, R76.reuse ;  /* 0x0000004c11147220 */ /* 0x080fe20000410000 */
[-C--:B------:R-:W-:Y:S01]  /*36a0*/  FMUL.FTZ R0, R16, R76.reuse ;  /* 0x0000004c10007220 */ /* 0x080fe20000410000 */
[C---:B------:R-:W-:Y:S01]  /*36b0*/  F2FP.F16.F32.PACK_AB R18, R88.reuse, R23 ;  /* 0x000000175812723e */ /* 0x040fe200000000ff */
[-C--:B------:R-:W-:Y:S01]  /*36c0*/  FMUL.FTZ R88, R88, R76.reuse ;  /* 0x0000004c58587220 */ /* 0x080fe20000410000 */
[C---:B------:R-:W-:Y:S01]  /*36d0*/  F2FP.F16.F32.PACK_AB R17, R96.reuse, R17 ;  /* 0x000000116011723e */ /* 0x040fe200000000ff */
[-C--:B------:R-:W-:Y:S01]  /*36e0*/  FMUL.FTZ R96, R96, R76.reuse ;  /* 0x0000004c60607220 */ /* 0x080fe20000410000 */
[----:B------:R-:W-:Y:S01]  /*36f0*/  F2FP.F16.F32.PACK_AB R16, R16, R21 ;  /* 0x000000151010723e */ /* 0x000fe200000000ff */
        /* <DEDUP_REMOVED lines=20> */
[----:B------:R-:W-:-:S07]  /*3840*/  F2FP.F16.F32.PACK_AB R20, R33, R20 ;  /* 0x000000142114723e */ /* 0x000fce00000000ff */
.L_x_1319:
[----:B------:R-:W0:Y:S08]  /*3850*/  @P1 LDC.64 R34, c[0x0][0x478] ;  /* 0x00011e00ff221b82 */ /* 0x000e300000000a00 */
[----:B------:R-:W1:Y:S01]  /*3860*/  LDC.64 R32, c[0x0][0x468] ;  /* 0x00011a00ff207b82 */ /* 0x000e620000000a00 */
[----:B0-----:R-:W-:-:S05]  /*3870*/  @P1 IMAD.WIDE.U32 R34, R78, 0x10, R34 ;  /* 0x000000104e221825 */ /* 0x001fca00078e0022 */
[----:B------:R0:W-:Y:S01]  /*3880*/  @P1 STG.E.128 desc[UR6][R34.64], R16 ;  /* 0x0000001022001986 */ /* 0x0001e2000c101d06 */
[----:B-1----:R-:W-:-:S05]  /*3890*/  IMAD.WIDE.U32 R36, R78, 0x10, R32 ;  /* 0x000000104e247825 */ /* 0x002fca00078e0020 */
[----:B------:R0:W-:Y:S01]  /*38a0*/  STG.E.128 desc[UR6][R36.64], R20 ;  /* 0x0000001424007986 */ /* 0x0001e2000c101d06 */
[----:B------:R-:W-:Y:S05]  /*38b0*/  @!P1 BRA `(.L_x_1320) ;  /* 0x0000000400089947 */ /* 0x000fea0003800000 */
[C-C-:B------:R-:W-:Y:S01]  /*38c0*/  FFMA.FTZ R98, R81.reuse, R98, R80.reuse ;  /* 0x0000006251627223 */ /* 0x140fe20000010050 */
[C-C-:B------:R-:W-:Y:S01]  /*38d0*/  FFMA.FTZ R0, R81.reuse, R105, R80.reuse ;  /* 0x0000006951007223 */ /* 0x140fe20000010050 */
[C-C-:B------:R-:W-:Y:S01]  /*38e0*/  FFMA.FTZ R100, R81.reuse, R100, R80.reuse ;  /* 0x0000006451647223 */ /* 0x140fe20000010050 */
[----:B------:R-:W-:Y:S01]  /*38f0*/  LOP3.LUT P2, RZ, R2, 0xff00, RZ, 0xc0, !PT ;  /* 0x0000ff0002ff7812 */ /* 0x000fe2000784c0ff */
[----:B0-----:R-:W-:Y:S01]  /*3900*/  FADD.FTZ R16, -R98, R29 ;  /* 0x0000001d62107221 */ /* 0x001fe20000010100 */
[----:B------:R-:W-:Y:S01]  /*3910*/  FADD.FTZ R0, -R0, R25 ;  /* 0x0000001900007221 */ /* 0x000fe20000010100 */
[----:B------:R-:W-:Y:S01]  /*3920*/  FADD.FTZ R100, -R100, R31 ;  /* 0x0000001f64647221 */ /* 0x000fe20000010100 */
        /* <DEDUP_REMOVED lines=8> */
[C-C-:B------:R-:W-:Y:S01]  /*39b0*/  FFMA.FTZ R108, R81.reuse, R108, R80.reuse ;  /* 0x0000006c516c7223 */ /* 0x140fe20000010050 */
[----:B------:R-:W-:Y:S01]  /*39c0*/  FMUL.FTZ R0, R0, UR4 ;  /* 0x0000000400007c20 */ /* 0x000fe20008410000 */
[C-C-:B------:R-:W-:Y:S01]  /*39d0*/  FFMA.FTZ R101, R81.reuse, R101, R80.reuse ;  /* 0x0000006551657223 */ /* 0x140fe20000010050 */
[----:B------:R-:W-:Y:S01]  /*39e0*/  FFMA.FTZ R81, R81, R109, R80 ;  /* 0x0000006d51517223 */ /* 0x000fe20000010050 */
[----:B------:R-:W-:Y:S01]  /*39f0*/  FMUL.FTZ R18, R18, UR4 ;  /* 0x0000000412127c20 */ /* 0x000fe20008410000 */
[----:B------:R-:W-:Y:S01]  /*3a00*/  FMUL.FTZ R20, R20, UR4 ;  /* 0x0000000414147c20 */ /* 0x000fe20008410000 */
[----:B------:R-:W-:Y:S01]  /*3a10*/  LOP3.LUT P5, RZ, R2, 0xff0000, RZ, 0xc0, !PT ;  /* 0x00ff000002ff7812 */ /* 0x000fe200078ac0ff */
[----:B------:R-:W-:Y:S01]  /*3a20*/  FADD.FTZ R108, -R108, R27 ;  /* 0x0000001b6c6c7221 */ /* 0x000fe20000010100 */
[----:B------:R-:W-:Y:S01]  /*3a30*/  LOP3.LUT P6, RZ, R3, 0xff, RZ, 0xc0, !PT ;  /* 0x000000ff03ff7812 */ /* 0x000fe200078cc0ff */
[----:B------:R-:W-:Y:S01]  /*3a40*/  FADD.FTZ R30, -R101, R30 ;  /* 0x0000001e651e7221 */ /* 0x000fe20000010100 */
[----:B------:R-:W-:Y:S01]  /*3a50*/  FSEL R25, R0, RZ, P2 ;  /* 0x000000ff00197208 */ /* 0x000fe20001000000 */
[----:B------:R-:W-:Y:S01]  /*3a60*/  FADD.FTZ R0, -R23, R24 ;  /* 0x0000001817007221 */ /* 0x000fe20000010100 */
[C---:B------:R-:W-:Y:S01]  /*3a70*/  LOP3.LUT P3, RZ, R2.reuse, 0xff, RZ, 0xc0, !PT ;  /* 0x000000ff02ff7812 */ /* 0x040fe2000786c0ff */
[----:B------:R-:W-:Y:S01]  /*3a80*/  FADD.FTZ R28, -R81, R28 ;  /* 0x0000001c511c7221 */ /* 0x000fe20000010100 */
[C---:B------:R-:W-:Y:S01]  /*3a90*/  LOP3.LUT P4, RZ, R2.reuse, 0xff000000, RZ, 0xc0, !PT ;  /* 0xff00000002ff7812 */ /* 0x040fe2000788c0ff */
[----:B------:R-:W-:Y:S01]  /*3aa0*/  FMUL.FTZ R0, R79, R0 ;  /* 0x000000004f007220 */ /* 0x000fe20000410000 */
[----:B------:R-:W-:Y:S01]  /*3ab0*/  ISETP.GE.U32.AND P2, PT, R2, RZ, PT ;  /* 0x000000ff0200720c */ /* 0x000fe20003f46070 */
[----:B------:R-:W-:Y:S01]  /*3ac0*/  FADD.FTZ R2, -R35, R26 ;  /* 0x0000001a23027221 */ /* 0x000fe20000010100 */
[----:B------:R-:W-:Y:S01]  /*3ad0*/  FSEL R21, R18, RZ, P5 ;  /* 0x000000ff12157208 */ /* 0x000fe20002800000 */
[C---:B------:R-:W-:Y:S01]  /*3ae0*/  FMUL.FTZ R23, R79.reuse, R108 ;  /* 0x0000006c4f177220 */ /* 0x040fe20000410000 */
[----:B------:R-:W-:Y:S01]  /*3af0*/  FSEL R22, R20, RZ, P6 ;  /* 0x000000ff14167208 */ /* 0x000fe20003000000 */
[----:B------:R-:W-:Y:S01]  /*3b00*/  FMUL.FTZ R2, R79, R2 ;  /* 0x000000024f027220 */ /* 0x000fe20000410000 */
[----:B------:R-:W-:Y:S01]  /*3b10*/  LOP3.LUT P5, RZ, R3, 0xff00, RZ, 0xc0, !PT ;  /* 0x0000ff0003ff7812 */ /* 0x000fe200078ac0ff */
[----:B------:R-:W-:Y:S01]  /*3b20*/  FMUL.FTZ R20, R23, R76 ;  /* 0x0000004c17147220 */ /* 0x000fe20000410000 */
[----:B------:R-:W-:-:S02]  /*3b30*/  LOP3.LUT P6, RZ, R3, 0xff0000, RZ, 0xc0, !PT ;  /* 0x00ff000003ff7812 */ /* 0x000fc400078cc0ff */
[----:B------:R-:W-:Y:S01]  /*3b40*/  ISETP.GE.U32.AND.EX P2, PT, R3, 0x1000000, PT, P2 ;  /* 0x010000000300780c */ /* 0x000fe20003f46120 */
[C---:B------:R-:W-:Y:S01]  /*3b50*/  FMUL.FTZ R3, R79.reuse, R30 ;  /* 0x0000001e4f037220 */ /* 0x040fe20000410000 */
[----:B------:R-:W-:Y:S01]  /*3b60*/  FMUL.FTZ R79, R79, R28 ;  /* 0x0000001c4f4f7220 */ /* 0x000fe20000410000 */
[C---:B------:R-:W-:Y:S01]  /*3b70*/  F2FP.F16.F32.PACK_AB R18, R2.reuse, R19 ;  /* 0x000000130212723e */ /* 0x040fe200000000ff */
[-C--:B------:R-:W-:Y:S01]  /*3b80*/  FMUL.FTZ R2, R2, R76.reuse ;  /* 0x0000004c02027220 */ /* 0x080fe20000410000 */
[C---:B------:R-:W-:Y:S01]  /*3b90*/  F2FP.F16.F32.PACK_AB R17, R0.reuse, R17 ;  /* 0x000000110011723e */ /* 0x040fe200000000ff */
[-C--:B------:R-:W-:Y:S01]  /*3ba0*/  FMUL.FTZ R0, R0, R76.reuse ;  /* 0x0000004c00007220 */ /* 0x080fe20000410000 */
[C---:B------:R-:W-:Y:S01]  /*3bb0*/  F2FP.F16.F32.PACK_AB R19, R79.reuse, R23 ;  /* 0x000000174f13723e */ /* 0x040fe200000000ff */
[-C--:B------:R-:W-:Y:S01]  /*3bc0*/  FMUL.FTZ R79, R79, R76.reuse ;  /* 0x0000004c4f4f7220 */ /* 0x080fe20000410000 */
[----:B------:R-:W-:Y:S01]  /*3bd0*/  FMUL.FTZ R76, R3, R76 ;  /* 0x0000004c034c7220 */ /* 0x000fe20000410000 */
        /* <DEDUP_REMOVED lines=14> */
[----:B------:R-:W-:Y:S01]  /*3cc0*/  F2FP.F16.F32.PACK_AB R20, R25, R20 ;  /* 0x000000141914723e */ /* 0x000fe200000000ff */
[----:B------:R-:W-:Y:S06]  /*3cd0*/  BRA `(.L_x_1321) ;  /* 0x0000000000f47947 */ /* 0x000fec0003800000 */
.L_x_1320:
        /* <DEDUP_REMOVED lines=8> */
[C---:B0-----:R-:W-:Y:S01]  /*3d60*/  FMUL.FTZ R21, R79.reuse, R30 ;  /* 0x0000001e4f157220 */ /* 0x041fe20000410000 */
        /* <DEDUP_REMOVED lines=18> */
[C---:B------:R-:W-:Y:S01]  /*3e90*/  ISETP.GE.U32.AND P2, PT, R2.reuse, RZ, PT ;  /* 0x000000ff0200720c */ /* 0x040fe20003f46070 */
[----:B------:R-:W-:Y:S01]  /*3ea0*/  FADD.FTZ R28, -R81, R28 ;  /* 0x0000001c511c7221 */ /* 0x000fe20000010100 */
[----:B------:R-:W-:Y:S01]  /*3eb0*/  FADD.FTZ R26, -R37, R26 ;  /* 0x0000001a251a7221 */ /* 0x000fe20000010100 */
[----:B------:R-:W-:Y:S01]  /*3ec0*/  FSEL R21, R23, RZ, P5 ;  /* 0x000000ff17157208 */ /* 0x000fe20002800000 */
[----:B------:R-:W-:Y:S01]  /*3ed0*/  FMUL.FTZ R23, R79, R24 ;  /* 0x000000184f177220 */ /* 0x000fe20000410000 */
[----:B------:R-:W-:Y:S01]  /*3ee0*/  FSEL R22, R25, RZ, P6 ;  /* 0x000000ff19167208 */ /* 0x000fe20003000000 */
        /* <DEDUP_REMOVED lines=27> */
[----:B------:R-:W-:-:S07]  /*40a0*/  F2FP.F16.F32.PACK_AB R20, R3, R20 ;  /* 0x000000140314723e */ /* 0x000fce00000000ff */
.L_x_1321:
[----:B------:R-:W0:Y:S01]  /*40b0*/  @P1 LDC.64 R2, c[0x0][0x478] ;  /* 0x00011e00ff021b82 */ /* 0x000e220000000a00 */
[----:B------:R-:W-:-:S04]  /*40c0*/  IMAD.WIDE.U32 R32, R77, 0x10, R32 ;  /* 0x000000104d207825 */ /* 0x000fc800078e0020 */
[----:B0-----:R-:W-:-:S05]  /*40d0*/  @P1 IMAD.WIDE.U32 R2, R77, 0x10, R2 ;  /* 0x000000104d021825 */ /* 0x001fca00078e0002 */
[----:B------:R0:W-:Y:S04]  /*40e0*/  @P1 STG.E.128 desc[UR6][R2.64], R16 ;  /* 0x0000001002001986 */ /* 0x0001e8000c101d06 */
[----:B------:R0:W-:Y:S02]  /*40f0*/  STG.E.128 desc[UR6][R32.64], R20 ;  /* 0x0000001420007986 */ /* 0x0001e4000c101d06 */
.L_x_1317:
[----:B012---:R-:W0:Y:S02]  /*4100*/  LDC.64 R2, c[0x0][0x380] ;  /* 0x0000e000ff027b82 */ /* 0x007e240000000a00 */
[----:B0-----:R-:W-:-:S04]  /*4110*/  LEA R75, R2, R75, 0x2 ;  /* 0x0000004b024b7211 */ /* 0x001fc800078e10ff */
[----:B------:R-:W-:-:S13]  /*4120*/  ISETP.GE.AND P1, PT, R75, R3, PT ;  /* 0x000000034b00720c */ /* 0x000fda0003f26270 */
[----:B------:R-:W-:Y:S05]  /*4130*/  @!P1 BRA `(.L_x_1322) ;  /* 0xffffffc0009c9947 */ /* 0x000fea000383ffff */
[----:B------:R-:W-:Y:S05]  /*4140*/  BSYNC B1 ;  /* 0x0000000000017941 */ /* 0x000fea0003800000 */
.L_x_1311:
        /* <DEDUP_REMOVED lines=32> */
.L_x_1310:
[----:B------:R-:W-:Y:S05]  /*4350*/  BSYNC B0 ;  /* 0x0000000000007941 */ /* 0x000fea0003800000 */
.L_x_1309:
[----:B------:R-:W0:Y:S01]  /*4360*/  S2R R37, SR_CgaCtaId ;  /* 0x0000000000257919 */ /* 0x000e220000008800 */
[C---:B------:R-:W-:Y:S01]  /*4370*/  SHF.L.U32 R2, R70.reuse, 0x6, RZ ;  /* 0x0000000646027819 */ /* 0x040fe200000006ff */
[----:B------:R-:W-:Y:S05]  /*4380*/  WARPSYNC.ALL ;  /* 0x0000000000007948 */ /* 0x000fea0003800000 */
[----:B------:R-:W-:Y:S01]  /*4390*/  SHF.L.U32 R0, R70, 0x5, RZ ;  /* 0x0000000546007819 */ /* 0x000fe200000006ff */
[----:B------:R-:W1:Y:S01]  /*43a0*/  LDCU.128 UR20, c[0x0][0x440] ;  /* 0x00008800ff1477ac */ /* 0x000e620008000c00 */
[----:B------:R-:W-:Y:S02]  /*43b0*/  MOV R36, 0x400 ;  /* 0x0000040000247802 */ /* 0x000fe40000000f00 */
        /* <DEDUP_REMOVED lines=26> */
[----:B------:R-:W-:Y:S01]  /*4560*/  LDS R24, [R37+0x1a00] ;  /* 0x001a000025187984 */ /* 0x000fe20000000800 */
[----:B----4-:R-:W-:-:S03]  /*4570*/  FADD.FTZ R3, R3, R36 ;  /* 0x0000002403037221 */ /* 0x010fc60000010000 */
[----:B------:R-:W3:Y:S01]  /*4580*/  LDS R27, [R37+0x1c00] ;  /* 0x001c0000251b7984 */ /* 0x000ee20000000800 */
[----:B-----5:R-:W-:-:S03]  /*4590*/  FADD.FTZ R12, RZ, R12 ;  /* 0x0000000cff0c7221 */ /* 0x020fc60000010000 */
[----:B------:R-:W4:Y:S01]  /*45a0*/  LDS R26, [R37+0x1e00] ;  /* 0x001e0000251a7984 */ /* 0x000f220000000800 */
        /* <DEDUP_REMOVED lines=10> */
[----:B------:R-:W-:Y:S04]  /*4650*/  STS.128 [R0+0x10], R16 ;  /* 0x0000101000007388 */ /* 0x000fe80000000c00 */
[----:B------:R0:W-:Y:S01]  /*4660*/  STS.128 [R0+0x400], R4 ;  /* 0x0004000400007388 */ /* 0x0001e20000000c00 */
[----:B---3--:R-:W-:-:S03]  /*4670*/  FADD.FTZ R27, R12, R27 ;  /* 0x0000001b0c1b7221 */ /* 0x008fc60000010000 */
[----:B------:R1:W-:Y:S01]  /*4680*/  STS.128 [R0+0x410], R8 ;  /* 0x0004100800007388 */ /* 0x0003e20000000c00 */
[----:B----4-:R-:W-:Y:S01]  /*4690*/  FADD.FTZ R13, R13, R26 ;  /* 0x0000001a0d0d7221 */ /* 0x010fe20000010000 */
[----:B------:R-:W-:Y:S08]  /*46a0*/  BAR.SYNC.DEFER_BLOCKING 0x0 ;  /* 0x0000000000007b1d */ /* 0x000ff00000010000 */
[----:B0-----:R-:W0:Y:S01]  /*46b0*/  LDC R4, c[0x0][0x388] ;  /* 0x0000e200ff047b82 */ /* 0x001e220000000800 */
[----:B------:R-:W-:Y:S01]  /*46c0*/  FADD.FTZ R7, R3, R24 ;  /* 0x0000001803077221 */ /* 0x000fe20000010000 */
[----:B------:R-:W2:Y:S04]  /*46d0*/  LDS R28, [R37] ;  /* 0x00000000251c7984 */ /* 0x000ea80000000800 */
[----:B------:R-:W3:Y:S04]  /*46e0*/  LDS R29, [R37+0x200] ;  /* 0x00020000251d7984 */ /* 0x000ee80000000800 */
[----:B------:R-:W4:Y:S01]  /*46f0*/  LDS R31, [R37+0x800] ;  /* 0x00080000251f7984 */ /* 0x000f220000000800 */
[----:B0-----:R-:W-:-:S03]  /*4700*/  IMAD R15, R4, UR8, RZ ;  /* 0x00000008040f7c24 */ /* 0x001fc6000f8e02ff */
[----:B------:R-:W0:Y:S02]  /*4710*/  LDS R30, [R37+0x400] ;  /* 0x00040000251e7984 */ /* 0x000e240000000800 */
[----:B-1----:R-:W-:Y:S02]  /*4720*/  IADD3 R10, P0, PT, R15, R70, RZ ;  /* 0x000000460f0a7210 */ /* 0x002fe40007f1e0ff */
[----:B------:R-:W1:Y:S02]  /*4730*/  LDS R38, [R37+0xa00] ;  /* 0x000a000025267984 */ /* 0x000e640000000800 */
        /* <DEDUP_REMOVED lines=12> */
[----:B--2---:R-:W-:-:S03]  /*4800*/  FADD.FTZ R28, RZ, R28 ;  /* 0x0000001cff1c7221 */ /* 0x004fc60000010000 */
[----:B------:R-:W2:Y:S01]  /*4810*/  LDS R11, [R37+0x1400] ;  /* 0x00140000250b7984 */ /* 0x000ea20000000800 */
[----:B---3--:R-:W-:-:S03]  /*4820*/  FADD.FTZ R29, RZ, R29 ;  /* 0x0000001dff1d7221 */ /* 0x008fc60000010000 */
[----:B------:R-:W3:Y:S01]  /*4830*/  LDS R6, [R37+0x1a00] ;  /* 0x001a000025067984 */ /* 0x000ee20000000800 */
[----:B----4-:R-:W-:-:S03]  /*4840*/  FADD.FTZ R28, R28, R31 ;  /* 0x0000001f1c1c7221 */ /* 0x010fc60000010000 */
[----:B------:R-:W4:Y:S01]  /*4850*/  LDS R17, [R37+0x1600] ;  /* 0x0016000025117984 */ /* 0x000f220000000800 */
[----:B0-----:R-:W-:-:S03]  /*4860*/  FADD.FTZ R30, RZ, R30 ;  /* 0x0000001eff1e7221 */ /* 0x001fc60000010000 */
[----:B------:R-:W0:Y:S01]  /*4870*/  LDS R8, [R37+0x1c00] ;  /* 0x001c000025087984 */ /* 0x000e220000000800 */
[----:B-1----:R-:W-:-:S03]  /*4880*/  FADD.FTZ R29, R29, R38 ;  /* 0x000000261d1d7221 */ /* 0x002fc60000010000 */
[----:B------:R-:W1:Y:S01]  /*4890*/  LDS R33, [R37+0x1e00] ;  /* 0x001e000025217984 */ /* 0x000e620000000800 */
[----:B-----5:R-:W-:Y:S01]  /*48a0*/  FADD.FTZ R0, RZ, R0 ;  /* 0x00000000ff007221 */ /* 0x020fe20000010000 */
[----:B------:R-:W-:Y:S01]  /*48b0*/  FADD.FTZ R28, R28, R41 ;  /* 0x000000291c1c7221 */ /* 0x000fe20000010000 */
[----:B------:R-:W-:Y:S01]  /*48c0*/  FADD.FTZ R30, R30, R5 ;  /* 0x000000051e1e7221 */ /* 0x000fe20000010000 */
[----:B------:R-:W-:Y:S01]  /*48d0*/  IADD3.X R5, PT, PT, R10, UR21, RZ, P1, !PT ;  /* 0x000000150a057c10 */ /* 0x000fe20008ffe4ff */
[----:B------:R-:W-:Y:S01]  /*48e0*/  FADD.FTZ R29, R29, R40 ;  /* 0x000000281d1d7221 */ /* 0x000fe20000010000 */
[----:B------:R-:W-:Y:S01]  /*48f0*/  FADD.FTZ R0, R0, R9 ;  /* 0x0000000900007221 */ /* 0x000fe20000010000 */
[----:B------:R-:W-:Y:S01]  /*4900*/  FADD.FTZ R19, R28, R19 ;  /* 0x000000131c137221 */ /* 0x000fe20000010000 */
[----:B--2---:R-:W-:-:S04]  /*4910*/  FADD.FTZ R11, R30, R11 ;  /* 0x0000000b1e0b7221 */ /* 0x004fc80000010000 */
[----:B------:R-:W-:Y:S01]  /*4920*/  STG.E desc[UR6][R2.64], R19 ;  /* 0x0000001302007986 */ /* 0x000fe2000c101906 */
[----:B---3--:R-:W-:-:S03]  /*4930*/  FADD.FTZ R29, R29, R6 ;  /* 0x000000061d1d7221 */ /* 0x008fc60000010000 */
[----:B------:R-:W-:Y:S01]  /*4940*/  STG.E desc[UR6][R4.64], R25 ;  /* 0x0000001904007986 */ /* 0x000fe2000c101906 */
[----:B----4-:R-:W-:-:S03]  /*4950*/  FADD.FTZ R0, R0, R17 ;  /* 0x0000001100007221 */ /* 0x010fc60000010000 */
[----:B------:R-:W-:Y:S01]  /*4960*/  STG.E desc[UR6][R2.64+0x200], R29 ;  /* 0x0002001d02007986 */ /* 0x000fe2000c101906 */
[----:B0-----:R-:W-:-:S03]  /*4970*/  FADD.FTZ R11, R11, R8 ;  /* 0x000000080b0b7221 */ /* 0x001fc60000010000 */
[----:B------:R-:W-:Y:S01]  /*4980*/  STG.E desc[UR6][R4.64+0x200], R7 ;  /* 0x0002000704007986 */ /* 0x000fe2000c101906 */
[----:B-1----:R-:W-:-:S03]  /*4990*/  FADD.FTZ R33, R0, R33 ;  /* 0x0000002100217221 */ /* 0x002fc60000010000 */
[----:B------:R-:W-:Y:S04]  /*49a0*/  STG.E desc[UR6][R2.64+0x400], R11 ;  /* 0x0004000b02007986 */ /* 0x000fe8000c101906 */
[----:B------:R-:W-:Y:S04]  /*49b0*/  STG.E desc[UR6][R4.64+0x400], R27 ;  /* 0x0004001b04007986 */ /* 0x000fe8000c101906 */
[----:B------:R-:W-:Y:S04]  /*49c0*/  STG.E desc[UR6][R2.64+0x600], R33 ;  /* 0x0006002102007986 */ /* 0x000fe8000c101906 */
[----:B------:R-:W-:Y:S01]  /*49d0*/  STG.E desc[UR6][R4.64+0x600], R13 ;  /* 0x0006000d04007986 */ /* 0x000fe2000c101906 */
[----:B------:R-:W-:Y:S05]  /*49e0*/  EXIT ;  /* 0x000000000000794d */ /* 0x000fea0003800000 */
.L_x_1314:
        /* <DEDUP_REMOVED lines=8> */
.L_x_1324:
[----:B------:R-:W-:Y:S05]  /*4a70*/  BSYNC B2 ;  /* 0x0000000000027941 */ /* 0x000fea0003800000 */
.L_x_1323:
        /* <DEDUP_REMOVED lines=8> */
.L_x_1325:
[----:B------:R-:W-:-:S05]  /*4b00*/  FADD.FTZ R20, R20, R115 ;  /* 0x0000007314147221 */ /* 0x000fca0000010000 */
[----:B------:R-:W-:Y:S01]  /*4b10*/  MOV R87, R20 ;  /* 0x0000001400577202 */ /* 0x000fe20000000f00 */
[----:B------:R-:W-:Y:S01]  /*4b20*/  HFMA2 R89, -RZ, RZ, 0, 1.1920928955078125e-07 ;  /* 0x00000002ff597431 */ /* 0x000fe200000001ff */
[----:B------:R-:W-:-:S07]  /*4b30*/  MOV R21, R85 ;  /* 0x0000005500157202 */ /* 0x000fce0000000f00 */
[----:B------:R-:W-:Y:S05]  /*4b40*/  WARPSYNC.COLLECTIVE R84, `(.L_x_1326) ;  /* 0x0000000054087348 */ /* 0x000fea0003c00000 */
[----:B------:R0:W1:Y:S02]  /*4b50*/  SHFL.BFLY P3, R85, R87, R89, R90 ;  /* 0x0c00005957557389 */ /* 0x000064000006005a */
[----:B01----:R-:W-:Y:S05]  /*4b60*/  ENDCOLLECTIVE ;  /* 0x000000000000791b */ /* 0x003fea0003800000 */
.L_x_1326:
[----:B------:R-:W-:-:S05]  /*4b70*/  FADD.FTZ R21, R21, R116 ;  /* 0x0000007415157221 */ /* 0x000fca0000010000 */
[----:B------:R-:W-:Y:S02]  /*4b80*/  MOV R87, R21 ;  /* 0x0000001500577202 */ /* 0x000fe40000000f00 */
[----:B------:R-:W-:-:S07]  /*4b90*/  MOV R23, R85 ;  /* 0x0000005500177202 */ /* 0x000fce0000000f00 */
[----:B------:R-:W-:Y:S05]  /*4ba0*/  WARPSYNC.COLLECTIVE R84, `(.L_x_1327) ;  /* 0x0000000054087348 */ /* 0x000fea0003c00000 */
[----:B------:R0:W1:Y:S02]  /*4bb0*/  SHFL.BFLY P3, R85, R87, R89, R90 ;  /* 0x0c00005957557389 */ /* 0x000064000006005a */
[----:B01----:R-:W-:Y:S05]  /*4bc0*/  ENDCOLLECTIVE ;  /* 0x000000000000791b */ /* 0x003fea0003800000 */
.L_x_1327:
[----:B------:R-:W-:-:S05]  /*4bd0*/  FADD.FTZ R23, R20, R23 ;  /* 0x0000001714177221 */ /* 0x000fca0000010000 */
[----:B------:R-:W-:Y:S01]  /*4be0*/  MOV R87, R23 ;  /* 0x0000001700577202 */ /* 0x000fe20000000f00 */
[----:B------:R-:W-:Y:S01]  /*4bf0*/  HFMA2 R89, -RZ, RZ, 0, 2.384185791015625e-07 ;  /* 0x00000004ff597431 */ /* 0x000fe200000001ff */
[----:B------:R-:W-:-:S07]  /*4c00*/  MOV R22, R85 ;  /* 0x0000005500167202 */ /* 0x000fce0000000f00 */
[----:B------:R-:W-:Y:S05]  /*4c10*/  WARPSYNC.COLLECTIVE R84, `(.L_x_1328) ;  /* 0x0000000054087348 */ /* 0x000fea0003c00000 */
[----:B------:R0:W1:Y:S02]  /*4c20*/  SHFL.BFLY P3, R85, R87, R89, R90 ;  /* 0x0c00005957557389 */ /* 0x000064000006005a */
[----:B01----:R-:W-:Y:S05]  /*4c30*/  ENDCOLLECTIVE ;  /* 0x000000000000791b */ /* 0x003fea0003800000 */
.L_x_1328:
[----:B------:R-:W-:-:S05]  /*4c40*/  FADD.FTZ R22, R21, R22 ;  /* 0x0000001615167221 */ /* 0x000fca0000010000 */
[----:B------:R-:W-:Y:S02]  /*4c50*/  MOV R87, R22 ;  /* 0x0000001600577202 */ /* 0x000fe40000000f00 */
[----:B------:R-:W-:-:S07]  /*4c60*/  MOV R80, R85 ;  /* 0x0000005500507202 */ /* 0x000fce0000000f00 */
[----:B------:R-:W-:Y:S05]  /*4c70*/  WARPSYNC.COLLECTIVE R84, `(.L_x_1329) ;  /* 0x0000000054087348 */ /* 0x000fea0003c00000 */
[----:B------:R0:W1:Y:S02]  /*4c80*/  SHFL.BFLY P3, R85, R87, R89, R90 ;  /* 0x0c00005957557389 */ /* 0x000064000006005a */
[----:B01----:R-:W-:Y:S05]  /*4c90*/  ENDCOLLECTIVE ;  /* 0x000000000000791b */ /* 0x003fea0003800000 */
.L_x_1329:
[----:B------:R-:W-:-:S05]  /*4ca0*/  FADD.FTZ R80, R23, R80 ;  /* 0x0000005017507221 */ /* 0x000fca0000010000 */
[----:B------:R-:W-:Y:S01]  /*4cb0*/  MOV R87, R80 ;  /* 0x0000005000577202 */ /* 0x000fe20000000f00 */
[----:B------:R-:W-:Y:S01]  /*4cc0*/  HFMA2 R89, -RZ, RZ, 0, 4.76837158203125e-07 ;  /* 0x00000008ff597431 */ /* 0x000fe200000001ff */
[----:B------:R-:W-:-:S07]  /*4cd0*/  MOV R81, R85 ;  /* 0x0000005500517202 */ /* 0x000fce0000000f00 */
[----:B------:R-:W-:Y:S05]  /*4ce0*/  WARPSYNC.COLLECTIVE R84, `(.L_x_1330) ;  /* 0x0000000054087348 */ /* 0x000fea0003c00000 */
[----:B------:R0:W1:Y:S02]  /*4cf0*/  SHFL.BFLY P3, R85, R87, R89, R90 ;  /* 0x0c00005957557389 */ /* 0x000064000006005a */
[----:B01----:R-:W-:Y:S05]  /*4d00*/  ENDCOLLECTIVE ;  /* 0x000000000000791b */ /* 0x003fea0003800000 */
.L_x_1330:
[----:B------:R-:W-:-:S05]  /*4d10*/  FADD.FTZ R81, R22, R81 ;  /* 0x0000005116517221 */ /* 0x000fca0000010000 */
[----:B------:R-:W-:Y:S02]  /*4d20*/  MOV R87, R81 ;  /* 0x0000005100577202 */ /* 0x000fe40000000f00 */
[----:B------:R-:W-:-:S07]  /*4d30*/  MOV R83, R85 ;  /* 0x0000005500537202 */ /* 0x000fce0000000f00 */
[----:B------:R-:W-:Y:S05]  /*4d40*/  WARPSYNC.COLLECTIVE R84, `(.L_x_1331) ;  /* 0x0000000054087348 */ /* 0x000fea0003c00000 */
[----:B------:R0:W1:Y:S02]  /*4d50*/  SHFL.BFLY P3, R85, R87, R89, R90 ;  /* 0x0c00005957557389 */ /* 0x000064000006005a */
[----:B01----:R-:W-:Y:S05]  /*4d60*/  ENDCOLLECTIVE ;  /* 0x000000000000791b */ /* 0x003fea0003800000 */
.L_x_1331:
[----:B------:R-:W-:-:S05]  /*4d70*/  FADD.FTZ R83, R80, R83 ;  /* 0x0000005350537221 */ /* 0x000fca0000010000 */
[----:B------:R-:W-:Y:S01]  /*4d80*/  MOV R87, R83 ;  /* 0x0000005300577202 */ /* 0x000fe20000000f00 */
[----:B------:R-:W-:Y:S01]  /*4d90*/  HFMA2 R89, -RZ, RZ, 0, 9.5367431640625e-07 ;  /* 0x00000010ff597431 */ /* 0x000fe200000001ff */
[----:B------:R-:W-:-:S07]  /*4da0*/  MOV R82, R85 ;  /* 0x0000005500527202 */ /* 0x000fce0000000f00 */
[----:B------:R-:W-:Y:S05]  /*4db0*/  WARPSYNC.COLLECTIVE R84, `(.L_x_1332) ;  /* 0x0000000054087348 */ /* 0x000fea0003c00000 */
[----:B------:R0:W1:Y:S02]  /*4dc0*/  SHFL.BFLY P3, R85, R87, R89, R90 ;  /* 0x0c00005957557389 */ /* 0x000064000006005a */
[----:B01----:R-:W-:Y:S05]  /*4dd0*/  ENDCOLLECTIVE ;  /* 0x000000000000791b */ /* 0x003fea0003800000 */
.L_x_1332:
[----:B------:R-:W-:-:S05]  /*4de0*/  FADD.FTZ R82, R81, R82 ;  /* 0x0000005251527221 */ /* 0x000fca0000010000 */
[----:B------:R-:W-:Y:S02]  /*4df0*/  MOV R87, R82 ;  /* 0x0000005200577202 */ /* 0x000fe40000000f00 */
[----:B------:R-:W-:-:S07]  /*4e00*/  MOV R20, R85 ;  /* 0x0000005500147202 */ /* 0x000fce0000000f00 */
[----:B------:R-:W-:Y:S05]  /*4e10*/  WARPSYNC.COLLECTIVE R84, `(.L_x_1333) ;  /* 0x0000000054087348 */ /* 0x000fea0003c00000 */
[----:B------:R0:W1:Y:S02]  /*4e20*/  SHFL.BFLY P3, R85, R87, R89, R90 ;  /* 0x0c00005957557389 */ /* 0x000064000006005a */
[----:B01----:R-:W-:Y:S05]  /*4e30*/  ENDCOLLECTIVE ;  /* 0x000000000000791b */ /* 0x003fea0003800000 */
.L_x_1333:
[----:B------:R-:W-:Y:S01]  /*4e40*/  MOV R21, R85 ;  /* 0x0000005500157202 */ /* 0x000fe20000000f00 */
[----:B------:R-:W-:Y:S06]  /*4e50*/  BRA `(.L_x_1334) ;  /* 0xffffffcc009c7947 */ /* 0x000fec000383ffff */
.L_x_1335:
        /* <DEDUP_REMOVED lines=10> */
.L_x_11177:


//--------------------- .text._ZN10layer_norm22ln_bwd_finalize_kernelINS_22Kernel_traits_finalizeILj512E6__halfS2_S2_S2_fjLb0ELj1024ELj4ENS_18Kernel_traits_baseILj512ES2_S2_S2_S2_fjLj1024EEEEELb0ELb0EEEvNS_9BwdParamsE --------------------------
	.section	.text._ZN10layer_norm22ln_bwd_finalize_kernelINS_22Kernel_traits_finalizeILj512E6__halfS2_S2_S2_fjLb0ELj1024ELj4ENS_18Kernel_traits_baseILj512ES2_S2_S2_S2_fjLj1024EEEEELb0ELb0EEEvNS_9BwdParamsE,"ax",@progbits
	.align	128
        .global         _ZN10layer_norm22ln_bwd_finalize_kernelINS_22Kernel_traits_finalizeILj512E6__halfS2_S2_S2_fjLb0ELj1024ELj4ENS_18Kernel_traits_baseILj512ES2_S2_S2_S2_fjLj1024EEEEELb0ELb0EEEvNS_9BwdParamsE
        .type           _ZN10layer_norm22ln_bwd_finalize_kernelINS_22Kernel_traits_finalizeILj512E6__halfS2_S2_S2_fjLb0ELj1024ELj4ENS_18Kernel_traits_baseILj512ES2_S2_S2_S2_fjLj1024EEEEELb0ELb0EEEvNS_9BwdParamsE,@function
        .size           _ZN10layer_norm22ln_bwd_finalize_kernelINS_22Kernel_traits_finalizeILj512E6__halfS2_S2_S2_fjLb0ELj1024ELj4ENS_18Kernel_traits_baseILj512ES2_S2_S2_S2_fjLj1024EEEEELb0ELb0EEEvNS_9BwdParamsE,(.L_x_11178 - _ZN10layer_norm22ln_bwd_finalize_kernelINS_22Kernel_traits_finalizeILj512E6__halfS2_S2_S2_fjLb0ELj1024ELj4ENS_18Kernel_traits_baseILj512ES2_S2_S2_S2_fjLj1024EEEEELb0ELb0EEEvNS_9BwdParamsE)
        .other          _ZN10layer_norm22ln_bwd_finalize_kernelINS_22Kernel_traits_finalizeILj512E6__halfS2_S2_S2_fjLb0ELj1024ELj4ENS_18Kernel_traits_baseILj512ES2_S2_S2_S2_fjLj1024EEEEELb0ELb0EEEvNS_9BwdParamsE,@"STO_CUDA_ENTRY STV_DEFAULT"
_ZN10layer_norm22ln_bwd_finalize_kernelINS_22Kernel_traits_finalizeILj512E6__halfS2_S2_S2_fjLb0ELj1024ELj4ENS_18Kernel_traits_baseILj512ES2_S2_S2_S2_fjLj1024EEEEELb0ELb0EEEvNS_9BwdParamsE:
.text._ZN10layer_norm22ln_bwd_finalize_kernelINS_22Kernel_traits_finalizeILj512E6__halfS2_S2_S2_fjLb0ELj1024ELj4ENS_18Kernel_traits_baseILj512ES2_S2_S2_S2_fjLj1024EEEEELb0ELb0EEEvNS_9BwdParamsE:
        /* <DEDUP_REMOVED lines=82> */
.L_x_1340:
        /* <DEDUP_REMOVED lines=118> */
.L_x_1339:
[----:B------:R-:W-:Y:S05]  /*0c80*/  BSYNC.RECONVERGENT B1 ;  /* 0x0000000000017941 */ /* 0x000fea0003800200 */
.L_x_1338:
        /* <DEDUP_REMOVED lines=75> */
.L_x_1342:
[----:B------:R-:W-:Y:S05]  /*1140*/  BSYNC.RECONVERGENT B1 ;  /* 0x0000000000017941 */ /* 0x000fea0003800200 */
.L_x_1341:
        /* <DEDUP_REMOVED lines=37> */
.L_x_1344:
[----:B------:R-:W-:Y:S05]  /*13a0*/  BSYNC.RECONVERGENT B1 ;  /* 0x0000000000017941 */ /* 0x000fea0003800200 */
.L_x_1343:
[----:B------:R-:W-:Y:S05]  /*13b0*/  @!P1 BRA `(.L_x_1337) ;  /* 0x0000000000409947 */ /* 0x000fea0003800000 */
[----:B------:R-:W0:Y:S01]  /*13c0*/  LDC.64 R10, c[0x0][0x440] ;  /* 0x00011000ff0a7b82 */ /* 0x000e220000000a00 */
[----:B------:R-:W-:Y:S01]  /*13d0*/  IMAD R59, R0, R56, R59 ;  /* 0x00000038003b7224 */ /* 0x000fe200078e023b */
[----:B------:R-:W-:Y:S02]  /*13e0*/  LOP3.LUT R8, R8, 0x1f, RZ, 0xc0, !PT ;  /* 0x0000001f08087812 */ /* 0x000fe400078ec0ff */
[----:B------:R-:W-:Y:S02]  /*13f0*/  IADD3 R9, PT, PT, -R9, RZ, RZ ;  /* 0x000000ff09097210 */ /* 0x000fe40007ffe1ff */
[----:B------:R-:W-:Y:S02]  /*1400*/  IADD3 R59, PT, PT, R8, R59, RZ ;  /* 0x0000003b083b7210 */ /* 0x000fe40007ffe0ff */
[----:B------:R-:W1:Y:S05]  /*1410*/  LDC.64 R12, c[0x0][0x448] ;  /* 0x00011200ff0c7b82 */ /* 0x000e6a0000000a00 */
.L_x_1345:
        /* <DEDUP_REMOVED lines=10> */
.L_x_1337:
[----:B------:R-:W-:Y:S05]  /*14c0*/  BSYNC.RECONVERGENT B0 ;  /* 0x0000000000007941 */ /* 0x000fea0003800200 */
.L_x_1336:
        /* <DEDUP_REMOVED lines=54> */
[----:B-1----:R-:W-:Y:S02]  /*1830*/  F2FP.F16.F32.PACK_AB R7, R7, R6 ;  /* 0x000000060707723e */ /* 0x002fe400000000ff */
[----:B--2---:R-:W-:-:S03]  /*1840*/  F2FP.F16.F32.PACK_AB R9, R9, R8 ;  /* 0x000000080909723e */ /* 0x004fc600000000ff */
[----:B------:R-:W-:Y:S04]  /*1850*/  STG.E desc[UR6][R2.64], R7 ;  /* 0x0000000702007986 */ /* 0x000fe8000c101906 */
[----:B------:R-:W-:Y:S01]  /*1860*/  STG.E desc[UR6][R4.64], R9 ;  /* 0x0000000904007986 */ /* 0x000fe2000c101906 */
[----:B------:R-:W-:Y:S05]  /*1870*/  EXIT ;  /* 0x000000000000794d */ /* 0x000fea0003800000 */
.L_x_1346:
        /* <DEDUP_REMOVED lines=16> */
.L_x_11178:


//--------------------- .text._ZN10layer_norm13ln_bwd_kernelINS_13Kernel_traitsI6__halfS2_S2_S2_fjLj512ELj1ELj4ELj1ELj16ENS_18Kernel_traits_baseILj512ES2_S2_S2_S2_fjLj128EEEEELb1ELb0ELb1ELb0EEEvNS_9BwdParamsE --------------------------
	.section	.text._ZN10layer_norm13ln_bwd_kernelINS_13Kernel_traitsI6__halfS2_S2_S2_fjLj512ELj1ELj4ELj1ELj16ENS_18Kernel_traits_baseILj512ES2_S2_S2_S2_fjLj128EEEEELb1ELb0ELb1ELb0EEEvNS_9BwdParamsE,"ax",@progbits
	.align	128
        .global         _ZN10layer_norm13ln_bwd_kernelINS_13Kernel_traitsI6__halfS2_S2_S2_fjLj512ELj1ELj4ELj1ELj16ENS_18Kernel_traits_baseILj512ES2_S2_S2_S2_fjLj128EEEEELb1ELb0ELb1ELb0EEEvNS_9BwdParamsE
        .type           _ZN10layer_norm13ln_bwd_kernelINS_13Kernel_traitsI6__halfS2_S2_S2_fjLj512ELj1ELj4ELj1ELj16ENS_18Kernel_traits_baseILj512ES2_S2_S2_S2_fjLj128EEEEELb1ELb0ELb1ELb0EEEvNS_9BwdParamsE,@function
        .size           _ZN10layer_norm13ln_bwd_kernelINS_13Kernel_traitsI6__halfS2_S2_S2_fjLj512ELj1ELj4ELj1ELj16ENS_18Kernel_traits_baseILj512ES2_S2_S2_S2_fjLj128EEEEELb1ELb0ELb1ELb0EEEvNS_9BwdParamsE,(.L_x_11179 - _ZN10layer_norm13ln_bwd_kernelINS_13Kernel_traitsI6__halfS2_S2_S2_fjLj512ELj1ELj4ELj1ELj16ENS_18Kernel_traits_baseILj512ES2_S2_S2_S2_fjLj128EEEEELb1ELb0ELb1ELb0EEEvNS_9BwdParamsE)
        .other          _ZN10layer_norm13ln_bwd_kernelINS_13Kernel_traitsI6__halfS2_S2_S2_fjLj512ELj1ELj4ELj1ELj16ENS_18Kernel_traits_baseILj512ES2_S2_S2_S2_fjLj128EEEEELb1ELb0ELb1ELb0EEEvNS_9BwdParamsE,@"STO_CUDA_ENTRY STV_DEFAULT"
_ZN10layer_norm13ln_bwd_kernelINS_13Kernel_traitsI6__halfS2_S2_S2_fjLj512ELj1ELj4ELj1ELj16ENS_18Kernel_traits_baseILj512ES2_S2_S2_S2_fjLj128EEEEELb1ELb0ELb1ELb0EEEvNS_9BwdParamsE:
.text._ZN10layer_norm13ln_bwd_kernelINS_13Kernel_traitsI6__halfS2_S2_S2_fjLj512ELj1ELj4ELj1ELj16ENS_18Kernel_traits_baseILj512ES2_S2_S2_S2_fjLj128EEEEELb1ELb0ELb1ELb0EEEvNS_9BwdParamsE:
        /* <DEDUP_REMOVED lines=15> */
[----:B------:R-:W-:-:S02]  /*00f0*/  LOP3.LUT R5, R108, 0x1f, RZ, 0x3c, !PT ;  /* 0x0000001f6c057812 */ /* 0x000fc400078e3cff */
[----:B------:R-:W-:Y:S02]  /*0100*/  MOV R3, R108 ;  /* 0x0000006c00037202 */ /* 0x000fe40000000f00 */
        /* <DEDUP_REMOVED lines=49> */
.L_x_1400:
        /* <DEDUP_REMOVED lines=17> */
[----:B------:R-:W-:Y:S02]  /*0530*/  MOV R0, UR14 ;  /* 0x0000000e00007c02 */ /* 0x000fe40008000f00 */
[----:B------:R-:W-:Y:S02]  /*0540*/  IADD3 R93, PT, PT, R113, -0x1, RZ ;  /* 0xffffffff715d7810 */ /* 0x000fe40007ffe0ff */
[----:B------:R-:W-:Y:S01]  /*0550*/  ISETP.GE.U32.AND P4, PT, R2, 0x20, PT ;  /* 0x000000200200780c */ /* 0x000fe20003f86070 */
[-C--:B------:R-:W-:Y:S01]  /*0560*/  IMAD R92, R3, R0.reuse, RZ ;  /* 0x00000000035c7224 */ /* 0x080fe200078e02ff */
[----:B------:R-:W-:Y:S01]  /*0570*/  ISETP.NE.AND P0, PT, RZ, UR8, PT ;  /* 0x00000008ff007c0c */ /* 0x000fe2000bf05270 */
[----:B------:R-:W-:-:S02]  /*0580*/  IMAD R94, R93, R0, RZ ;  /* 0x000000005d5e7224 */ /* 0x000fc400078e02ff */
[----:B0-----:R-:W-:Y:S01]  /*0590*/  HFMA2 R90, -RZ, RZ, 0, 0 ;  /* 0x00000000ff5a7431 */ /* 0x001fe200000001ff */
[----:B------:R-:W-:Y:S02]  /*05a0*/  ISETP.GE.U32.AND P2, PT, R2, 0x40, PT ;  /* 0x000000400200780c */ /* 0x000fe40003f46070 */
[----:B------:R-:W-:Y:S02]  /*05b0*/  @P1 IADD3 R95, PT, PT, R98, -0x1, RZ ;  /* 0xffffffff625f1810 */ /* 0x000fe40007ffe0ff */
[----:B------:R-:W-:Y:S02]  /*05c0*/  SHF.R.S32.HI R93, RZ, 0x1f, R92 ;  /* 0x0000001fff5d7819 */ /* 0x000fe4000001145c */
[----:B------:R-:W-:Y:S01]  /*05d0*/  MOV R99, RZ ;  /* 0x000000ff00637202 */ /* 0x000fe20000000f00 */
[----:B------:R-:W-:Y:S01]  /*05e0*/  @P1 IMAD R96, R95, R0, RZ ;  /* 0x000000005f601224 */ /* 0x000fe200078e02ff */
[----:B------:R-:W-:Y:S02]  /*05f0*/  SHF.R.S32.HI R95, RZ, 0x1f, R94 ;  /* 0x0000001fff5f7819 */ /* 0x000fe4000001145e */
[----:B------:R-:W-:-:S02]  /*0600*/  LEA.HI R93, R93, R92, RZ, 0x3 ;  /* 0x0000005c5d5d7211 */ /* 0x000fc400078f18ff */
[----:B------:R-:W-:Y:S02]  /*0610*/  @P1 SHF.R.S32.HI R97, RZ, 0x1f, R96 ;  /* 0x0000001fff611819 */ /* 0x000fe40000011460 */
[----:B------:R-:W-:Y:S02]  /*0620*/  LEA.HI R95, R95, R94, RZ, 0x3 ;  /* 0x0000005e5f5f7211 */ /* 0x000fe400078f18ff */
[----:B------:R-:W-:Y:S02]  /*0630*/  @P1 LEA.HI R97, R97, R96, RZ, 0x3 ;  /* 0x0000006061611211 */ /* 0x000fe400078f18ff */
[-C--:B------:R-:W-:Y:S02]  /*0640*/  LEA.HI.SX32 R110, R93, R108.reuse, 0x1d ;  /* 0x0000006c5d6e7211 */ /* 0x080fe400078feaff */
[-C--:B------:R-:W-:Y:S02]  /*0650*/  LEA.HI.SX32 R93, R95, R108.reuse, 0x1d ;  /* 0x0000006c5f5d7211 */ /* 0x080fe400078feaff */
[----:B------:R-:W-:Y:S01]  /*0660*/  @P1 LEA.HI.SX32 R90, R97, R108, 0x1d ;  /* 0x0000006c615a1211 */ /* 0x000fe200078feaff */
[----:B------:R-:W-:Y:S01]  /*0670*/  HFMA2 R108, -RZ, RZ, 0, 0 ;  /* 0x00000000ff6c7431 */ /* 0x000fe200000001ff */
[----:B--2---:R-:W-:-:S02]  /*0680*/  FSEL R92, R91, RZ, !P0 ;  /* 0x000000ff5b5c7208 */ /* 0x004fc40004000000 */
        /* <DEDUP_REMOVED lines=18> */
[----:B------:R-:W-:Y:S01]  /*07b0*/  HADD2.F32 R100, -RZ, R63.H0_H0 ;  /* 0x2000003fff647230 */ /* 0x000fe20000004100 */
[----:B------:R-:W-:Y:S02]  /*07c0*/  IADD3 R93, PT, PT, R93, 0x20, RZ ;  /* 0x000000205d5d7810 */ /* 0x000fe40007ffe0ff */
[----:B------:R-:W-:Y:S02]  /*07d0*/  IADD3 R90, PT, PT, R90, 0x20, RZ ;  /* 0x000000205a5a7810 */ /* 0x000fe40007ffe0ff */
[----:B------:R-:W-:Y:S01]  /*07e0*/  IADD3 R91, PT, PT, R91, 0x20, RZ ;  /* 0x000000205b5b7810 */ /* 0x000fe20007ffe0ff */
[--C-:B---3--:R-:W-:Y:S02]  /*07f0*/  HADD2.F32 R83, -RZ, R72.reuse.H0_H0 ;  /* 0x20000048ff537230 */ /* 0x108fe40000004100 */
[----:B------:R-:W-:Y:S02]  /*0800*/  HADD2.F32 R85, -RZ, R72.H1_H1 ;  /* 0x30000048ff557230 */ /* 0x000fe40000004100 */
[----:B------:R-:W-:-:S02]  /*0810*/  HADD2.F32 R109, -RZ, R73.H1_H1 ;  /* 0x30000049ff6d7230 */ /* 0x000fc40000004100 */
[C---:B------:R-:W-:Y:S01]  /*0820*/  FADD.FTZ R83, -R92.reuse, R83 ;  /* 0x000000535c537221 */ /* 0x040fe20000010100 */
[----:B------:R-:W-:Y:S02]  /*0830*/  HADD2.F32 R107, -RZ, R73.H0_H0 ;  /* 0x20000049ff6b7230 */ /* 0x000fe40000004100 */
[----:B------:R-:W-:Y:S01]  /*0840*/  FADD.FTZ R85, -R92, R85 ;  /* 0x000000555c557221 */ /* 0x000fe20000010100 */
[----:B----4-:R-:W-:Y:S02]  /*0850*/  HADD2.F32 R72, -RZ, R76.H0_H0 ;  /* 0x2000004cff487230 */ /* 0x010fe40000004100 */
[----:B------:R-:W-:Y:S01]  /*0860*/  FMUL.FTZ R105, R106, R83 ;  /* 0x000000536a697220 */ /* 0x000fe20000410000 */
[----:B------:R-:W-:Y:S01]  /*0870*/  FADD.FTZ R109, -R92, R109 ;  /* 0x0000006d5c6d7221 */ /* 0x000fe20000010100 */
[--C-:B------:R-:W-:Y:S02]  /*0880*/  HADD2.F32 R111, -RZ, R74.reuse.H0_H0 ;  /* 0x2000004aff6f7230 */ /* 0x100fe40000004100 */
[----:B------:R-:W-:Y:S01]  /*0890*/  FMUL.FTZ R104, R106, R85 ;  /* 0x000000556a687220 */ /* 0x000fe20000410000 */
[----:B------:R-:W-:-:S02]  /*08a0*/  HADD2.F32 R73, -RZ, R74.H1_H1 ;  /* 0x3000004aff497230 */ /* 0x000fc40000004100 */
[-C--:B------:R-:W-:Y:S01]  /*08b0*/  FMUL.FTZ R103, R103, R72.reuse ;  /* 0x0000004867677220 */ /* 0x080fe20000410000 */
[--C-:B------:R-:W-:Y:S02]  /*08c0*/  HADD2.F32 R74, -RZ, R77.reuse.H0_H0 ;  /* 0x2000004dff4a7230 */ /* 0x100fe40000004100 */
[----:B------:R-:W-:Y:S01]  /*08d0*/  FADD.FTZ R36, R36, R72 ;  /* 0x0000004824247221 */ /* 0x000fe20000010000 */
[----:B------:R-:W-:Y:S01]  /*08e0*/  FFMA.FTZ R52, R105, R72, R52 ;  /* 0x0000004869347223 */ /* 0x000fe20000010034 */
[----:B------:R-:W-:Y:S01]  /*08f0*/  FADD.FTZ R85, -R92, R107 ;  /* 0x0000006b5c557221 */ /* 0x000fe20000010100 */
[----:B------:R-:W-:Y:S02]  /*0900*/  HADD2.F32 R77, -RZ, R77.H1_H1 ;  /* 0x3000004dff4d7230 */ /* 0x000fe40000004100 */
[C---:B------:R-:W-:Y:S01]  /*0910*/  FMUL.FTZ R102, R106.reuse, R109 ;  /* 0x0000006d6a667220 */ /* 0x040fe20000410000 */
[--C-:B------:R-:W-:Y:S02]  /*0920*/  HADD2.F32 R72, -RZ, R61.reuse.H1_H1 ;  /* 0x3000003dff487230 */ /* 0x100fe40000004100 */
[----:B------:R-:W-:Y:S01]  /*0930*/  FMUL.FTZ R85, R106, R85 ;  /* 0x000000556a557220 */ /* 0x000fe20000410000 */
[----:B------:R-:W-:-:S02]  /*0940*/  HADD2.F32 R83, -RZ, R61.H0_H0 ;  /* 0x2000003dff537230 */ /* 0x000fc40000004100 */
[----:B------:R-:W-:Y:S01]  /*0950*/  FADD.FTZ R111, -R92, R111 ;  /* 0x0000006f5c6f7221 */ /* 0x000fe20000010100 */
[----:B------:R-:W-:Y:S02]  /*0960*/  HADD2.F32 R76, -RZ, R76.H1_H1 ;  /* 0x3000004cff4c7230 */ /* 0x000fe40000004100 */
[-C--:B------:R-:W-:Y:S01]  /*0970*/  FMUL.FTZ R72, R72, R77.reuse ;  /* 0x0000004d48487220 */ /* 0x080fe20000410000 */
[----:B------:R-:W-:Y:S01]  /*0980*/  FADD.FTZ R39, R39, R77 ;  /* 0x0000004d27277221 */ /* 0x000fe20000010000 */
[----:B------:R-:W-:Y:S01]  /*0990*/  FFMA.FTZ R55, R102, R77, R55 ;  /* 0x0000004d66377223 */ /* 0x000fe20000010037 */
[----:B------:R-:W-:Y:S01]  /*09a0*/  FADD.FTZ R77, -R92, R73 ;  /* 0x000000495c4d7221 */ /* 0x000fe20000010100 */
[--C-:B------:R-:W-:Y:S02]  /*09b0*/  HADD2.F32 R99, -RZ, R75.reuse.H0_H0 ;  /* 0x2000004bff637230 */ /* 0x100fe40000004100 */
[----:B------:R-:W-:Y:S01]  /*09c0*/  FMUL.FTZ R83, R83, R74 ;  /* 0x0000004a53537220 */ /* 0x000fe20000410000 */
[----:B------:R-:W-:-:S02]  /*09d0*/  HADD2.F32 R97, -RZ, R75.H1_H1 ;  /* 0x3000004bff617230 */ /* 0x000fc40000004100 */
[----:B------:R-:W-:Y:S01]  /*09e0*/  FADD.FTZ R38, R38, R74 ;  /* 0x0000004a26267221 */ /* 0x000fe20000010000 */
[----:B------:R-:W-:Y:S01]  /*09f0*/  FFMA.FTZ R54, R85, R74, R54 ;  /* 0x0000004a55367223 */ /* 0x000fe20000010036 */
[----:B------:R-:W-:Y:S02]  /*0a00*/  HADD2.F32 R75, -RZ, R78.H0_H0 ;  /* 0x2000004eff4b7230 */ /* 0x000fe40000004100 */
[-C--:B------:R-:W-:Y:S01]  /*0a10*/  FMUL.FTZ R101, R101, R76.reuse ;  /* 0x0000004c65657220 */ /* 0x080fe20000410000 */
[--C-:B0-----:R-:W-:Y:S02]  /*0a20*/  HADD2.F32 R95, -RZ, R79.reuse.H0_H0 ;  /* 0x2000004fff5f7230 */ /* 0x101fe40000004100 */
[----:B------:R-:W-:Y:S01]  /*0a30*/  FADD.FTZ R37, R37, R76 ;  /* 0x0000004c25257221 */ /* 0x000fe20000010000 */
[----:B------:R-:W-:Y:S02]  /*0a40*/  HADD2.F32 R94, -RZ, R79.H1_H1 ;  /* 0x3000004fff5e7230 */ /* 0x000fe40000004100 */
[----:B------:R-:W-:Y:S01]  /*0a50*/  FFMA.FTZ R53, R104, R76, R53 ;  /* 0x0000004c68357223 */ /* 0x000fe20000010035 */
[----:B------:R-:W-:-:S02]  /*0a60*/  HADD2.F32 R74, -RZ, R62.H0_H0 ;  /* 0x2000003eff4a7230 */ /* 0x000fc40000004100 */
[C---:B------:R-:W-:Y:S01]  /*0a70*/  FMUL.FTZ R73, R106.reuse, R111 ;  /* 0x0000006f6a497220 */ /* 0x040fe20000410000 */
[----:B------:R-:W-:Y:S02]  /*0a80*/  HADD2.F32 R78, -RZ, R78.H1_H1 ;  /* 0x3000004eff4e7230 */ /* 0x000fe40000004100 */
[----:B------:R-:W-:Y:S01]  /*0a90*/  FMUL.FTZ R76, R106, R77 ;  /* 0x0000004d6a4c7220 */ /* 0x000fe20000410000 */
[----:B------:R-:W-:Y:S02]  /*0aa0*/  HADD2.F32 R79, -RZ, R62.H1_H1 ;  /* 0x3000003eff4f7230 */ /* 0x000fe40000004100 */
[-C--:B------:R-:W-:Y:S01]  /*0ab0*/  FMUL.FTZ R74, R74, R75.reuse ;  /* 0x0000004b4a4a7220 */ /* 0x080fe20000410000 */
[----:B------:R-:W-:Y:S01]  /*0ac0*/  FADD.FTZ R32, R32, R75 ;  /* 0x0000004b20207221 */ /* 0x000fe20000010000 */
[----:B------:R-:W-:Y:S01]  /*0ad0*/  FFMA.FTZ R48, R73, R75, R48 ;  /* 0x0000004b49307223 */ /* 0x000fe20000010030 */
[----:B------:R-:W-:Y:S01]  /*0ae0*/  FADD.FTZ R33, R33, R78 ;  /* 0x0000004e21217221 */ /* 0x000fe20000010000 */
[-C--:B------:R-:W-:Y:S01]  /*0af0*/  FMUL.FTZ R75, R79, R78.reuse ;  /* 0x0000004e4f4b7220 */ /* 0x080fe20000410000 */
[----:B------:R-:W-:Y:S01]  /*0b00*/  FFMA.FTZ R49, R76, R78, R49 ;  /* 0x0000004e4c317223 */ /* 0x000fe20000010031 */
[----:B------:R-:W-:Y:S01]  /*0b10*/  FADD.FTZ R78, RZ, R103 ;  /* 0x00000067ff4e7221 */ /* 0x000fe20000010000 */
[----:B------:R-:W-:-:S03]  /*0b20*/  FFMA.FTZ R77, R105, R103, RZ ;  /* 0x00000067694d7223 */ /* 0x000fc600000100ff */
[----:B------:R-:W-:Y:S01]  /*0b30*/  FADD.FTZ R78, R78, R101 ;  /* 0x000000654e4e7221 */ /* 0x000fe20000010000 */
[----:B------:R-:W-:Y:S01]  /*0b40*/  FFMA.FTZ R96, R104, R101, R77 ;  /* 0x0000006568607223 */ /* 0x000fe2000001004d */
[----:B------:R-:W-:Y:S02]  /*0b50*/  FADD.FTZ R79, -R92, R99 ;  /* 0x000000635c4f7221 */ /* 0x000fe40000010100 */
[----:B------:R-:W-:Y:S01]  /*0b60*/  FADD.FTZ R99, R78, R83 ;  /* 0x000000534e637221 */ /* 0x000fe20000010000 */
[----:B------:R-:W-:Y:S01]  /*0b70*/  FFMA.FTZ R107, R85, R83, R96 ;  /* 0x00000053556b7223 */ /* 0x000fe20000010060 */
[----:B------:R-:W-:Y:S02]  /*0b80*/  FMUL.FTZ R79, R106, R79 ;  /* 0x0000004f6a4f7220 */ /* 0x000fe40000410000 */
        /* <DEDUP_REMOVED lines=8> */
[----:B------:R-:W-:Y:S01]  /*0c10*/  FADD.FTZ R97, -R92, R97 ;  /* 0x000000615c617221 */ /* 0x000fe20000010100 */
[----:B------:R-:W-:Y:S01]  /*0c20*/  FADD.FTZ R108, R108, R75 ;  /* 0x0000004b6c6c7221 */ /* 0x000fe20000010000 */
[----:B------:R-:W-:Y:S01]  /*0c30*/  FFMA.FTZ R96, R76, R75, R95 ;  /* 0x0000004b4c607223 */ /* 0x000fe2000001005f */
[-C--:B------:R-:W-:Y:S01]  /*0c40*/  FMUL.FTZ R78, R109, R94.reuse ;  /* 0x0000005e6d4e7220 */ /* 0x080fe20000410000 */
[----:B------:R-:W-:Y:S01]  /*0c50*/  FMUL.FTZ R100, R106, R97 ;  /* 0x000000616a647220 */ /* 0x000fe20000410000 */
[----:B------:R-:W-:Y:S01]  /*0c60*/  FADD.FTZ R99, R108, R77 ;  /* 0x0000004d6c637221 */ /* 0x000fe20000010000 */
[----:B------:R-:W-:Y:S01]  /*0c70*/  FFMA.FTZ R95, R79, R77, R96 ;  /* 0x0000004d4f5f7223 */ /* 0x000fe20000010060 */
[----:B------:R-:W-:Y:S01]  /*0c80*/  FADD.FTZ R35, R35, R94 ;  /* 0x0000005e23237221 */ /* 0x000fe20000010000 */
[C---:B------:R-:W-:Y:S01]  /*0c90*/  FFMA.FTZ R51, R100.reuse, R94, R51 ;  /* 0x0000005e64337223 */ /* 0x040fe20000010033 */
[----:B------:R-:W-:Y:S01]  /*0ca0*/  FADD.FTZ R99, R99, R78 ;  /* 0x0000004e63637221 */ /* 0x000fe20000010000 */
[----:B------:R-:W-:-:S07]  /*0cb0*/  FFMA.FTZ R108, R100, R78, R95 ;  /* 0x0000004e646c7223 */ /* 0x000fce000001005f */
.L_x_1352:
[----:B------:R-:W-:Y:S05]  /*0cc0*/  BSYNC.RECONVERGENT B2 ;  /* 0x0000000000027941 */ /* 0x000fea0003800200 */
.L_x_1351:
        /* <DEDUP_REMOVED lines=11> */
[----:B------:R-:W5:Y:S07]  /*0d80*/  LDG.E.64 R88, desc[UR6][R14.64] ;  /* 0x000000060e587981 */ /* 0x000f6e000c1e1b00 */
[----:B------:R-:W0:Y:S02]  /*0d90*/  @P0 LDC.64 R12, c[0x0][0x438] ;  /* 0x00010e00ff0c0b82 */ /* 0x000e240000000a00 */
[----:B0-----:R-:W-:-:S05]  /*0da0*/  @P0 IMAD.WIDE.U32 R12, R91, 0x10, R12 ;  /* 0x000000105b0c0825 */ /* 0x001fca00078e000c */
[----:B------:R0:W5:Y:S01]  /*0db0*/  @P0 LDG.E.128 R16, desc[UR6][R12.64] ;  /* 0x000000060c100981 */ /* 0x000162000c1e1d00 */
[----:B------:R-:W-:Y:S02]  /*0dc0*/  HADD2.F32 R94, -RZ, R59.H0_H0 ;  /* 0x2000003bff5e7230 */ /* 0x000fe40000004100 */
[--C-:B---3--:R-:W-:Y:S02]  /*0dd0*/  HADD2.F32 R81, -RZ, R4.reuse.H0_H0 ;  /* 0x20000004ff517230 */ /* 0x108fe40000004100 */
[----:B------:R-:W-:Y:S02]  /*0de0*/  HADD2.F32 R91, -RZ, R4.H1_H1 ;  /* 0x30000004ff5b7230 */ /* 0x000fe40000004100 */
[----:B------:R-:W-:Y:S02]  /*0df0*/  HADD2.F32 R115, -RZ, R7.H0_H0 ;  /* 0x20000007ff737230 */ /* 0x000fe40000004100 */
[----:B------:R-:W-:Y:S02]  /*0e00*/  HADD2.F32 R93, -RZ, R5.H0_H0 ;  /* 0x20000005ff5d7230 */ /* 0x000fe40000004100 */
[----:B------:R-:W-:-:S02]  /*0e10*/  HADD2.F32 R7, -RZ, R7.H1_H1 ;  /* 0x30000007ff077230 */ /* 0x000fc40000004100 */
[----:B------:R-:W-:Y:S02]  /*0e20*/  HADD2.F32 R111, -RZ, R6.H1_H1 ;  /* 0x30000006ff6f7230 */ /* 0x000fe40000004100 */
[----:B------:R-:W-:Y:S02]  /*0e30*/  HADD2.F32 R97, -RZ, R5.H1_H1 ;  /* 0x30000005ff617230 */ /* 0x000fe40000004100 */
[C---:B------:R-:W-:Y:S01]  /*0e40*/  FADD.FTZ R5, -R92.reuse, R81 ;  /* 0x000000515c057221 */ /* 0x040fe20000010100 */
[C---:B0-----:R-:W-:Y:S01]  /*0e50*/  FADD.FTZ R13, -R92.reuse, R91 ;  /* 0x0000005b5c0d7221 */ /* 0x041fe20000010100 */
[C---:B------:R-:W-:Y:S01]  /*0e60*/  FADD.FTZ R95, -R92.reuse, R93 ;  /* 0x0000005d5c5f7221 */ /* 0x040fe20000010100 */
[C---:B------:R-:W-:Y:S01]  /*0e70*/  FADD.FTZ R91, -R92.reuse, R7 ;  /* 0x000000075c5b7221 */ /* 0x040fe20000010100 */
[C---:B------:R-:W-:Y:S01]  /*0e80*/  FADD.FTZ R15, -R92.reuse, R111 ;  /* 0x0000006f5c0f7221 */ /* 0x040fe20000010100 */
[----:B------:R-:W-:Y:S02]  /*0e90*/  HADD2.F32 R4, -RZ, R56.H0_H0 ;  /* 0x20000038ff047230 */ /* 0x000fe40000004100 */
[----:B------:R-:W-:Y:S01]  /*0ea0*/  FADD.FTZ R107, -R92, R97 ;  /* 0x000000615c6b7221 */ /* 0x000fe20000010100 */
[----:B----4-:R-:W-:-:S02]  /*0eb0*/  HADD2.F32 R7, -RZ, R8.H0_H0 ;  /* 0x20000008ff077230 */ /* 0x010fc40000004100 */
[----:B------:R-:W-:Y:S01]  /*0ec0*/  FMUL.FTZ R5, R106, R5 ;  /* 0x000000056a057220 */ /* 0x000fe20000410000 */
[----:B------:R-:W-:Y:S02]  /*0ed0*/  HADD2.F32 R12, -RZ, R8.H1_H1 ;  /* 0x30000008ff0c7230 */ /* 0x000fe40000004100 */
[--C-:B------:R-:W-:Y:S02]  /*0ee0*/  HADD2.F32 R111, -RZ, R10.reuse.H0_H0 ;  /* 0x2000000aff6f7230 */ /* 0x100fe40000004100 */
[----:B------:R-:W-:Y:S02]  /*0ef0*/  HADD2.F32 R82, -RZ, R10.H1_H1 ;  /* 0x3000000aff527230 */ /* 0x000fe40000004100 */
[----:B------:R-:W-:Y:S02]  /*0f00*/  HADD2.F32 R8, -RZ, R56.H1_H1 ;  /* 0x30000038ff087230 */ /* 0x000fe40000004100 */
[--C-:B------:R-:W-:Y:S02]  /*0f10*/  HADD2.F32 R97, -RZ, R9.reuse.H0_H0 ;  /* 0x20000009ff617230 */ /* 0x100fe40000004100 */
[----:B------:R-:W-:-:S02]  /*0f20*/  HADD2.F32 R14, -RZ, R9.H1_H1 ;  /* 0x30000009ff0e7230 */ /* 0x000fc40000004100 */
[----:B------:R-:W-:Y:S01]  /*0f30*/  FMUL.FTZ R9, R106, R95 ;  /* 0x0000005f6a097220 */ /* 0x000fe20000410000 */
[----:B------:R-:W-:Y:S02]  /*0f40*/  HADD2.F32 R10, -RZ, R57.H0_H0 ;  /* 0x20000039ff0a7230 */ /* 0x000fe40000004100 */
[-C--:B------:R-:W-:Y:S01]  /*0f50*/  FMUL.FTZ R4, R4, R7.reuse ;  /* 0x0000000704047220 */ /* 0x080fe20000410000 */
[----:B------:R-:W-:Y:S01]  /*0f60*/  FADD.FTZ R28, R28, R7 ;  /* 0x000000071c1c7221 */ /* 0x000fe20000010000 */
[----:B------:R-:W-:Y:S01]  /*0f70*/  FFMA.FTZ R44, R5, R7, R44 ;  /* 0x00000007052c7223 */ /* 0x000fe2000001002c */
[--C-:B------:R-:W-:Y:S02]  /*0f80*/  HADD2.F32 R93, -RZ, R11.reuse.H0_H0 ;  /* 0x2000000bff5d7230 */ /* 0x100fe40000004100 */
[----:B------:R-:W-:Y:S01]  /*0f90*/  FMUL.FTZ R7, R8, R12 ;  /* 0x0000000c08077220 */ /* 0x000fe20000410000 */
[----:B------:R-:W-:Y:S02]  /*0fa0*/  HADD2.F32 R90, -RZ, R11.H1_H1 ;  /* 0x3000000bff5a7230 */ /* 0x000fe40000004100 */
[----:B------:R-:W-:Y:S01]  /*0fb0*/  FMUL.FTZ R8, R10, R97 ;  /* 0x000000610a087220 */ /* 0x000fe20000410000 */
[----:B------:R-:W-:-:S02]  /*0fc0*/  HADD2.F32 R11, -RZ, R57.H1_H1 ;  /* 0x30000039ff0b7230 */ /* 0x000fc40000004100 */
[----:B------:R-:W-:Y:S01]  /*0fd0*/  FADD.FTZ R30, R30, R97 ;  /* 0x000000611e1e7221 */ /* 0x000fe20000010000 */
[----:B------:R-:W-:Y:S01]  /*0fe0*/  FFMA.FTZ R46, R9, R97, R46 ;  /* 0x00000061092e7223 */ /* 0x000fe2000001002e */
[C---:B------:R-:W-:Y:S01]  /*0ff0*/  FMUL.FTZ R10, R106.reuse, R107 ;  /* 0x0000006b6a0a7220 */ /* 0x040fe20000410000 */
[----:B------:R-:W-:Y:S02]  /*1000*/  HADD2.F32 R97, -RZ, R58.H1_H1 ;  /* 0x3000003aff617230 */ /* 0x000fe40000004100 */
[----:B------:R-:W-:Y:S01]  /*1010*/  FADD.FTZ R80, R99, R4 ;  /* 0x0000000463507221 */ /* 0x000fe20000010000 */
[----:B------:R-:W-:Y:S02]  /*1020*/  HADD2.F32 R109, -RZ, R6.H0_H0 ;  /* 0x20000006ff6d7230 */ /* 0x000fe40000004100 */
[----:B------:R-:W-:Y:S01]  /*1030*/  FMUL.FTZ R6, R106, R13 ;  /* 0x0000000d6a067220 */ /* 0x000fe20000410000 */
[----:B------:R-:W-:Y:S01]  /*1040*/  FFMA.FTZ R95, R5, R4, R108 ;  /* 0x00000004055f7223 */ /* 0x000fe2000001006c */
[-C--:B------:R-:W-:Y:S01]  /*1050*/  FMUL.FTZ R11, R11, R14.reuse ;  /* 0x0000000e0b0b7220 */ /* 0x080fe20000410000 */
[----:B------:R-:W-:Y:S01]  /*1060*/  FADD.FTZ R31, R31, R14 ;  /* 0x0000000e1f1f7221 */ /* 0x000fe20000010000 */
[----:B------:R-:W-:Y:S01]  /*1070*/  FFMA.FTZ R47, R10, R14, R47 ;  /* 0x0000000e0a2f7223 */ /* 0x000fe2000001002f */
[----:B------:R-:W-:Y:S01]  /*1080*/  FMUL.FTZ R14, R97, R82 ;  /* 0x00000052610e7220 */ /* 0x000fe20000410000 */
[----:B------:R-:W-:Y:S01]  /*1090*/  FADD.FTZ R97, R80, R7 ;  /* 0x0000000750617221 */ /* 0x000fe20000010000 */
[C---:B------:R-:W-:Y:S01]  /*10a0*/  FFMA.FTZ R84, R6.reuse, R7, R95 ;  /* 0x0000000706547223 */ /* 0x040fe2000001005f */
[----:B------:R-:W-:Y:S01]  /*10b0*/  FADD.FTZ R29, R29, R12 ;  /* 0x0000000c1d1d7221 */ /* 0x000fe20000010000 */
[----:B------:R-:W-:Y:S01]  /*10c0*/  FFMA.FTZ R45, R6, R12, R45 ;  /* 0x0000000c062d7223 */ /* 0x000fe2000001002d */
[C---:B------:R-:W-:Y:S01]  /*10d0*/  FADD.FTZ R109, -R92.reuse, R109 ;  /* 0x0000006d5c6d7221 */ /* 0x040fe20000010100 */
[----:B------:R-:W-:Y:S01]  /*10e0*/  FADD.FTZ R81, -R92, R115 ;  /* 0x000000735c517221 */ /* 0x000fe20000010100 */
[----:B------:R-:W-:-:S02]  /*10f0*/  HADD2.F32 R12, -RZ, R58.H0_H0 ;  /* 0x2000003aff0c7230 */ /* 0x000fc40000004100 */
[----:B------:R-:W-:Y:S01]  /*1100*/  FMUL.FTZ R80, R106, R15 ;  /* 0x0000000f6a507220 */ /* 0x000fe20000410000 */
        /* <DEDUP_REMOVED lines=15> */
[-C--:B------:R-:W-:Y:S01]  /*1200*/  FMUL.FTZ R82, R99, R90.reuse ;  /* 0x0000005a63527220 */ /* 0x080fe20000410000 */
        /* <DEDUP_REMOVED lines=12> */
.L_x_1350:
[----:B-----5:R-:W-:Y:S01]  /*12d0*/  ISETP.GE.AND P1, PT, R98, 0x1, PT ;  /* 0x000000016200780c */ /* 0x020fe20003f26270 */
[----:B------:R-:W-:Y:S01]  /*12e0*/  UISETP.NE.U32.AND UP0, UPT, UR10, URZ, UPT ;  /* 0x000000ff0a00728c */ /* 0x000fe2000bf05070 */
[----:B------:R-:W-:Y:S01]  /*12f0*/  MOV R0, UR14 ;  /* 0x0000000e00007c02 */ /* 0x000fe20008000f00 */
[----:B------:R-:W-:Y:S02]  /*1300*/  HFMA2 R107, -RZ, RZ, 0, 0 ;  /* 0x00000000ff6b7431 */ /* 0x000fe400000001ff */
[----:B------:R-:W-:Y:S02]  /*1310*/  UISETP.NE.AND.EX UP0, UPT, UR11, URZ, UPT, UP0 ;  /* 0x000000ff0b00728c */ /* 0x000fe4000bf05300 */
[----:B------:R-:W-:-:S06]  /*1320*/  IMAD R90, R3, R0, RZ ;  /* 0x00000000035a7224 */ /* 0x000fcc00078e02ff */
[----:B------:R-:W-:-:S05]  /*1330*/  @P1 IADD3 R91, PT, PT, R98, -0x1, RZ ;  /* 0xffffffff625b1810 */ /* 0x000fca0007ffe0ff */
[----:B------:R-:W-:Y:S01]  /*1340*/  @P1 IMAD R92, R91, R0, RZ ;  /* 0x000000005b5c1224 */ /* 0x000fe200078e02ff */
[----:B------:R-:W-:-:S04]  /*1350*/  SHF.R.S32.HI R91, RZ, 0x1f, R90 ;  /* 0x0000001fff5b7819 */ /* 0x000fc8000001145a */
[----:B------:R-:W-:Y:S02]  /*1360*/  @P1 SHF.R.S32.HI R93, RZ, 0x1f, R92 ;  /* 0x0000001fff5d1819 */ /* 0x000fe4000001145c */
[----:B------:R-:W-:Y:S02]  /*1370*/  LEA.HI R91, R91, R90, RZ, 0x3 ;  /* 0x0000005a5b5b7211 */ /* 0x000fe400078f18ff */
[----:B------:R-:W-:Y:S02]  /*1380*/  @P1 LEA.HI R93, R93, R92, RZ, 0x3 ;  /* 0x0000005c5d5d1211 */ /* 0x000fe400078f18ff */
[-C--:B------:R-:W-:Y:S02]  /*1390*/  LEA.HI.SX32 R110, R91, R108.reuse, 0x1d ;  /* 0x0000006c5b6e7211 */ /* 0x080fe400078feaff */
[----:B------:R-:W-:Y:S02]  /*13a0*/  @P1 LEA.HI.SX32 R107, R93, R108, 0x1d ;  /* 0x0000006c5d6b1211 */ /* 0x000fe400078feaff */
[----:B------:R-:W-:Y:S01]  /*13b0*/  MOV R99, R110 ;  /* 0x0000006e00637202 */ /* 0x000fe20000000f00 */
        /* <DEDUP_REMOVED lines=9> */
.L_x_1356:
[----:B------:R-:W-:Y:S05]  /*1450*/  BSYNC.RECONVERGENT B2 ;  /* 0x0000000000027941 */ /* 0x000fea0003800200 */
.L_x_1355:
[----:B------:R-:W-:Y:S01]  /*1460*/  HFMA2 R99, -RZ, RZ, 0, 0 ;  /* 0x00000000ff637431 */ /* 0x000fe200000001ff */
[----:B------:R-:W-:Y:S01]  /*1470*/  MOV R108, RZ ;  /* 0x000000ff006c7202 */ /* 0x000fe20000000f00 */
[----:B------:R-:W-:Y:S06]  /*1480*/  @!P2 BRA `(.L_x_1353) ;  /* 0x000000000058a947 */ /* 0x000fec0003800000 */
[----:B------:R-:W0:Y:S02]  /*1490*/  LDC.64 R88, c[0x0][0x3b0] ;  /* 0x0000ec00ff587b82 */ /* 0x000e240000000a00 */
[----:B0-----:R-:W-:-:S06]  /*14a0*/  IMAD.WIDE.U32 R88, R107, 0x8, R88 ;  /* 0x000000086b587825 */ /* 0x001fcc00078e0058 */
[----:B------:R-:W5:Y:S01]  /*14b0*/  LDG.E.64 R88, desc[UR6][R88.64] ;  /* 0x0000000658587981 */ /* 0x000f62000c1e1b00 */
[----:B------:R-:W-:Y:S05]  /*14c0*/  BRA `(.L_x_1353) ;  /* 0x0000000000487947 */ /* 0x000fea0003800000 */
.L_x_1354:
        /* <DEDUP_REMOVED lines=16> */
[----:B------:R-:W-:Y:S02]  /*15d0*/  MOV R99, RZ ;  /* 0x000000ff00637202 */ /* 0x000fe40000000f00 */
[----:B------:R-:W-:-:S07]  /*15e0*/  MOV R108, RZ ;  /* 0x000000ff006c7202 */ /* 0x000fce0000000f00 */
.L_x_1353:
[----:B------:R-:W-:Y:S05]  /*15f0*/  BSYNC.RECONVERGENT B1 ;  /* 0x0000000000017941 */ /* 0x000fea0003800200 */
.L_x_1349:
        /* <DEDUP_REMOVED lines=20> */
.L_x_1412:
[----:B------:R-:W3:Y:S01]  /*1740*/  S2R R107, SR_TID.X ;  /* 0x00000000006b7919 */ /* 0x000ee20000002100 */
[----:B------:R-:W-:Y:S01]  /*1750*/  @P1 IADD3 R93, PT, PT, R98, -0x1, RZ ;  /* 0xffffffff625d1810 */ /* 0x000fe20007ffe0ff */
[----:B-1----:R-:W-:Y:S01]  /*1760*/  FADD.FTZ R90, R97, R90 ;  /* 0x0000005a615a7221 */ /* 0x002fe20000010000 */
[----:B--2---:R-:W-:Y:S01]  /*1770*/  FADD.FTZ R91, R96, R91 ;  /* 0x0000005b605b7221 */ /* 0x004fe20000010000 */
[----:B------:R-:W-:Y:S01]  /*1780*/  ISETP.NE.AND P0, PT, RZ, UR8, PT ;  /* 0x00000008ff007c0c */ /* 0x000fe2000bf05270 */
[----:B------:R-:W-:Y:S01]  /*1790*/  BSSY.RECONVERGENT B2, `(.L_x_1358) ;  /* 0x00001b8000027945 */ /* 0x000fe20003800200 */
[----:B------:R-:W-:Y:S02]  /*17a0*/  @P1 IMAD R93, R93, R0, RZ ;  /* 0x000000005d5d1224 */ /* 0x000fe400078e02ff */
[----:B------:R-:W-:Y:S01]  /*17b0*/  FMUL.FTZ R111, R90, UR9 ;  /* 0x000000095a6f7c20 */ /* 0x000fe20008410000 */
[----:B------:R-:W-:Y:S02]  /*17c0*/  HFMA2 R109, -RZ, RZ, 0, 0 ;  /* 0x00000000ff6d7431 */ /* 0x000fe400000001ff */
[----:B------:R-:W-:Y:S01]  /*17d0*/  FMUL.FTZ R112, R91, UR9 ;  /* 0x000000095b707c20 */ /* 0x000fe20008410000 */
[----:B------:R-:W-:-:S02]  /*17e0*/  @P1 SHF.R.S32.HI R92, RZ, 0x1f, R93 ;  /* 0x0000001fff5c1819 */ /* 0x000fc4000001145d */
        /* <DEDUP_REMOVED lines=25> */
[----:B------:R-:W-:-:S04]  /*1980*/  F2FP.F16.F32.PACK_AB R91, RZ, R91 ;  /* 0x0000005bff5b723e */ /* 0x000fc800000000ff */
[----:B------:R-:W-:-:S07]  /*1990*/  PRMT R64, R91, 0x7610, R64 ;  /* 0x000076105b407816 */ /* 0x000fce0000000040 */
.L_x_1364:
[----:B------:R-:W-:Y:S05]  /*19a0*/  BSYNC.RECONVERGENT B3 ;  /* 0x0000000000037941 */ /* 0x000fea0003800200 */
.L_x_1363:
        /* <DEDUP_REMOVED lines=13> */
.L_x_1366:
[----:B------:R-:W-:Y:S05]  /*1a80*/  BSYNC.RECONVERGENT B3 ;  /* 0x0000000000037941 */ /* 0x000fea0003800200 */
.L_x_1365:
        /* <DEDUP_REMOVED lines=13> */
.L_x_1368:
[----:B------:R-:W-:Y:S05]  /*1b60*/  BSYNC.RECONVERGENT B3 ;  /* 0x0000000000037941 */ /* 0x000fea0003800200 */
.L_x_1367:
        /* <DEDUP_REMOVED lines=13> */
.L_x_1370:
[----:B------:R-:W-:Y:S05]  /*1c40*/  BSYNC.RECONVERGENT B3 ;  /* 0x0000000000037941 */ /* 0x000fea0003800200 */
.L_x_1369:
        /* <DEDUP_REMOVED lines=13> */
.L_x_1372:
[----:B------:R-:W-:Y:S05]  /*1d20*/  BSYNC.RECONVERGENT B3 ;  /* 0x0000000000037941 */ /* 0x000fea0003800200 */
.L_x_1371:
        /* <DEDUP_REMOVED lines=13> */
.L_x_1374:
[----:B------:R-:W-:Y:S05]  /*1e00*/  BSYNC.RECONVERGENT B3 ;  /* 0x0000000000037941 */ /* 0x000fea0003800200 */
.L_x_1373:
        /* <DEDUP_REMOVED lines=13> */
.L_x_1376:
[----:B------:R-:W-:Y:S05]  /*1ee0*/  BSYNC.RECONVERGENT B3 ;  /* 0x0000000000037941 */ /* 0x000fea0003800200 */
.L_x_1375:
        /* <DEDUP_REMOVED lines=11> */
[----:B------:R-:W-:-:S04]  /*1fa0*/  F2FP.F16.F32.PACK_AB R91, RZ, R91 ;  /* 0x0000005bff5b723e */ /* 0x000fc800000000ff */
[----:B------:R-:W-:Y:S01]  /*1fb0*/  PRMT R67, R67, 0x5410, R91 ;  /* 0x0000541043437816 */ /* 0x000fe2000000005b */
[----:B------:R-:W-:Y:S06]  /*1fc0*/  BRA `(.L_x_1377) ;  /* 0x0000001000a47947 */ /* 0x000fec0003800000 */
.L_x_1362:
[----:B------:R-:W1:Y:S01]  /*1fd0*/  @P1 LDC.64 R70, c[0x0][0x408] ;  /* 0x00010200ff461b82 */ /* 0x000e620000000a00 */
[-CC-:B------:R-:W-:Y:S01]  /*1fe0*/  FFMA.FTZ R98, R79, R112.reuse, R111.reuse ;  /* 0x000000704f627223 */ /* 0x180fe2000001006f */
[-CC-:B------:R-:W-:Y:S01]  /*1ff0*/  FFMA.FTZ R94, R105, R112.reuse, R111.reuse ;  /* 0x00000070695e7223 */ /* 0x180fe2000001006f */
[-CC-:B------:R-:W-:Y:S01]  /*2000*/  FFMA.FTZ R116, R85, R112.reuse, R111.reuse ;  /* 0x0000007055747223 */ /* 0x180fe2000001006f */
[-CC-:B0-----:R-:W-:Y:S01]  /*2010*/  FFMA.FTZ R96, R104, R112.reuse, R111.reuse ;  /* 0x0000007068607223 */ /* 0x181fe2000001006f */
[----:B------:R-:W-:Y:S01]  /*2020*/  FADD.FTZ R99, R77, -R98 ;  /* 0x800000624d637221 */ /* 0x000fe20000010000 */
[----:B------:R-:W-:Y:S01]  /*2030*/  FADD.FTZ R95, R103, -R94 ;  /* 0x8000005e675f7221 */ /* 0x000fe20000010000 */
[----:B------:R-:W-:Y:S01]  /*2040*/  ISETP.GT.AND P0, PT, R113, RZ, PT ;  /* 0x000000ff7100720c */ /* 0x000fe20003f04270 */
[----:B------:R-:W0:Y:S01]  /*2050*/  @P1 LDC.64 R68, c[0x0][0x408] ;  /* 0x00010200ff441b82 */ /* 0x000e220000000a00 */
[C---:B------:R-:W-:Y:S01]  /*2060*/  FMUL.FTZ R98, R106.reuse, R99 ;  /* 0x000000636a627220 */ /* 0x040fe20000410000 */
[----:B------:R-:W-:Y:S01]  /*2070*/  FADD.FTZ R99, R83, -R116 ;  /* 0x8000007453637221 */ /* 0x000fe20000010000 */
[C---:B------:R-:W-:Y:S01]  /*2080*/  FMUL.FTZ R94, R106.reuse, R95 ;  /* 0x0000005f6a5e7220 */ /* 0x040fe20000410000 */
[----:B------:R-:W-:Y:S01]  /*2090*/  FADD.FTZ R97, R101, -R96 ;  /* 0x8000006065617221 */ /* 0x000fe20000010000 */
[-C--:B------:R-:W-:Y:S01]  /*20a0*/  FFMA.FTZ R117, R73, R112.reuse, R111 ;  /* 0x0000007049757223 */ /* 0x080fe2000001006f */
[----:B------:R-:W-:Y:S01]  /*20b0*/  FMUL.FTZ R99, R106, R99 ;  /* 0x000000636a637220 */ /* 0x000fe20000410000 */
[----:B------:R-:W-:Y:S01]  /*20c0*/  FSEL R98, R98, RZ, P0 ;  /* 0x000000ff62627208 */ /* 0x000fe20000000000 */
        /* <DEDUP_REMOVED lines=12> */
[----:B------:R-:W-:Y:S01]  /*2190*/  FSEL R120, R117, RZ, P0 ;  /* 0x000000ff75787208 */ /* 0x000fe20000000000 */
[----:B------:R-:W-:Y:S01]  /*21a0*/  FMUL.FTZ R118, R106, R119 ;  /* 0x000000776a767220 */ /* 0x000fe20000410000 */
[----:B------:R-:W-:Y:S01]  /*21b0*/  @P1 LOP3.LUT P4, RZ, R86, 0xff00, RZ, 0xc0, !PT ;  /* 0x0000ff0056ff1812 */ /* 0x000fe2000788c0ff */
[----:B0-----:R-:W-:Y:S01]  /*21c0*/  @P1 FMUL.FTZ R69, R98, R69 ;  /* 0x0000004562451220 */ /* 0x001fe20000410000 */
[----:B------:R-:W-:Y:S02]  /*21d0*/  @P1 LOP3.LUT P5, RZ, R87, 0xff0000, RZ, 0xc0, !PT ;  /* 0x00ff000057ff1812 */ /* 0x000fe400078ac0ff */
[----:B------:R-:W-:Y:S01]  /*21e0*/  FSEL R118, R118, RZ, P0 ;  /* 0x000000ff76767208 */ /* 0x000fe20000000000 */
[----:B------:R-:W-:Y:S01]  /*21f0*/  @P1 FMUL.FTZ R95, R69, R68 ;  /* 0x00000044455f1220 */ /* 0x000fe20000410000 */
[----:B------:R-:W-:Y:S01]  /*2200*/  F2FP.F16.F32.PACK_AB R94, RZ, R94 ;  /* 0x0000005eff5e723e */ /* 0x000fe200000000ff */
[----:B------:R-:W0:Y:S01]  /*2210*/  @P1 LDC.64 R68, c[0x0][0x408] ;  /* 0x00010200ff441b82 */ /* 0x000e220000000a00 */
[----:B--2---:R-:W-:Y:S01]  /*2220*/  @P1 FMUL.FTZ R99, R116, R93 ;  /* 0x0000005d74631220 */ /* 0x004fe20000410000 */
[----:B------:R-:W-:Y:S01]  /*2230*/  @P1 FMUL.FTZ R93, R71, R70 ;  /* 0x00000046475d1220 */ /* 0x000fe20000410000 */
[----:B------:R-:W-:-:S02]  /*2240*/  @P1 FSEL R95, R95, RZ, P5 ;  /* 0x000000ff5f5f1208 */ /* 0x000fc40002800000 */
[----:B------:R-:W-:Y:S01]  /*2250*/  @P1 FMUL.FTZ R92, R99, R92 ;  /* 0x0000005c635c1220 */ /* 0x000fe20000410000 */
[----:B------:R-:W-:Y:S02]  /*2260*/  FFMA.FTZ R99, R102, R112, R111 ;  /* 0x0000007066637223 */ /* 0x000fe4000001006f */
[----:B------:R-:W1:Y:S01]  /*2270*/  @P1 LDC.64 R70, c[0x0][0x408] ;  /* 0x00010200ff461b82 */ /* 0x000e620000000a00 */
[----:B------:R-:W-:Y:S01]  /*2280*/  @P1 FSEL R93, R93, RZ, P3 ;  /* 0x000000ff5d5d1208 */ /* 0x000fe20001800000 */
[----:B---3--:R-:W-:Y:S01]  /*2290*/  @P1 FMUL.FTZ R91, R96, R91 ;  /* 0x0000005b605b1220 */ /* 0x008fe20000410000 */
[----:B------:R-:W-:Y:S01]  /*22a0*/  FADD.FTZ R99, R72, -R99 ;  /* 0x8000006348637221 */ /* 0x000fe20000010000 */
[----:B------:R-:W-:Y:S02]  /*22b0*/  @P1 LOP3.LUT P3, RZ, R86, 0xff0000, RZ, 0xc0, !PT ;  /* 0x00ff000056ff1812 */ /* 0x000fe4000786c0ff */
[----:B------:R-:W-:Y:S01]  /*22c0*/  @P1 FMUL.FTZ R97, R91, R90 ;  /* 0x0000005a5b611220 */ /* 0x000fe20000410000 */
[----:B------:R-:W-:Y:S01]  /*22d0*/  FMUL.FTZ R99, R106, R99 ;  /* 0x000000636a637220 */ /* 0x000fe20000410000 */
[----:B------:R-:W2:Y:S01]  /*22e0*/  @P1 LDC.64 R90, c[0x0][0x408] ;  /* 0x00010200ff5a1b82 */ /* 0x000ea20000000a00 */
[----:B------:R-:W-:-:S02]  /*22f0*/  @P1 FSEL R92, R92, RZ, P3 ;  /* 0x000000ff5c5c1208 */ /* 0x000fc40001800000 */
[----:B------:R-:W-:Y:S02]  /*2300*/  @P1 FSEL R97, R97, RZ, P4 ;  /* 0x000000ff61611208 */ /* 0x000fe40002000000 */
[----:B------:R-:W-:Y:S02]  /*2310*/  FSEL R122, R99, RZ, P0 ;  /* 0x000000ff637a7208 */ /* 0x000fe40000000000 */
[C---:B------:R-:W-:Y:S02]  /*2320*/  @P1 LOP3.LUT P4, RZ, R87.reuse, 0xff, RZ, 0xc0, !PT ;  /* 0x000000ff57ff1812 */ /* 0x040fe4000788c0ff */
[----:B------:R-:W-:Y:S01]  /*2330*/  @P1 LOP3.LUT P3, RZ, R86, 0xff000000, RZ, 0xc0, !PT ;  /* 0xff00000056ff1812 */ /* 0x000fe2000786c0ff */
[----:B0-----:R-:W-:Y:S01]  /*2340*/  @P1 FMUL.FTZ R69, R122, R69 ;  /* 0x000000457a451220 */ /* 0x001fe20000410000 */
[----:B------:R-:W-:Y:S02]  /*2350*/  @P1 LOP3.LUT P5, RZ, R87, 0xff00, RZ, 0xc0, !PT ;  /* 0x0000ff0057ff1812 */ /* 0x000fe400078ac0ff */
[----:B------:R-:W-:Y:S01]  /*2360*/  @P1 F2FP.F16.F32.PACK_AB R93, RZ, R93 ;  /* 0x0000005dff5d123e */ /* 0x000fe200000000ff */
[----:B------:R-:W-:Y:S01]  /*2370*/  @P1 FMUL.FTZ R68, R69, R68 ;  /* 0x0000004445441220 */ /* 0x000fe20000410000 */
[----:B------:R-:W-:Y:S01]  /*2380*/  @P1 F2FP.F16.F32.PACK_AB R92, RZ, R92 ;  /* 0x0000005cff5c123e */ /* 0x000fe200000000ff */
[----:B-1----:R-:W-:Y:S01]  /*2390*/  @P1 FMUL.FTZ R71, R120, R71 ;  /* 0x0000004778471220 */ /* 0x002fe20000410000 */
[----:B------:R-:W-:-:S02]  /*23a0*/  @P1 PRMT R64, R93, 0x7610, R64 ;  /* 0x000076105d401816 */ /* 0x000fc40000000040 */
[----:B------:R-:W-:Y:S01]  /*23b0*/  @P1 FSEL R68, R68, RZ, P3 ;  /* 0x000000ff44441208 */ /* 0x000fe20001800000 */
[----:B------:R-:W-:Y:S01]  /*23c0*/  @P1 FMUL.FTZ R70, R71, R70 ;  /* 0x0000004647461220 */ /* 0x000fe20000410000 */
[----:B------:R-:W-:Y:S01]  /*23d0*/  FFMA.FTZ R71, R100, R112, R111 ;  /* 0x0000007064477223 */ /* 0x000fe2000001006f */
[----:B------:R-:W-:Y:S01]  /*23e0*/  @P1 PRMT R65, R92, 0x7610, R65 ;  /* 0x000076105c411816 */ /* 0x000fe20000000041 */
[----:B--2---:R-:W-:Y:S02]  /*23f0*/  @P1 FMUL.FTZ R91, R118, R91 ;  /* 0x0000005b765b1220 */ /* 0x004fe40000410000 */
[----:B------:R-:W-:Y:S01]  /*2400*/  FADD.FTZ R71, R78, -R71 ;  /* 0x800000474e477221 */ /* 0x000fe20000010000 */
[----:B------:R-:W-:Y:S01]  /*2410*/  @P1 FSEL R70, R70, RZ, P4 ;  /* 0x000000ff46461208 */ /* 0x000fe20002000000 */
[----:B------:R-:W-:Y:S02]  /*2420*/  @P1 FMUL.FTZ R90, R91, R90 ;  /* 0x0000005a5b5a1220 */ /* 0x000fe40000410000 */
[----:B------:R-:W-:Y:S01]  /*2430*/  FMUL.FTZ R71, R106, R71 ;  /* 0x000000476a477220 */ /* 0x000fe20000410000 */
[----:B------:R-:W-:-:S02]  /*2440*/  @P1 F2FP.F16.F32.PACK_AB R70, RZ, R70 ;  /* 0x00000046ff46123e */ /* 0x000fc400000000ff */
[----:B------:R-:W-:Y:S02]  /*2450*/  @P1 F2FP.F16.F32.PACK_AB R68, RZ, R68 ;  /* 0x00000044ff44123e */ /* 0x000fe400000000ff */
[----:B------:R-:W-:Y:S02]  /*2460*/  @P1 FSEL R90, R90, RZ, P5 ;  /* 0x000000ff5a5a1208 */ /* 0x000fe40002800000 */
[----:B------:R-:W-:Y:S02]  /*2470*/  F2FP.F16.F32.PACK_AB R96, RZ, R96 ;  /* 0x00000060ff60723e */ /* 0x000fe400000000ff */
[----:B------:R-:W-:Y:S02]  /*2480*/  F2FP.F16.F32.PACK_AB R69, RZ, R116 ;  /* 0x00000074ff45723e */ /* 0x000fe400000000ff */
[----:B------:R-:W-:Y:S02]  /*2490*/  F2FP.F16.F32.PACK_AB R91, RZ, R122 ;  /* 0x0000007aff5b723e */ /* 0x000fe400000000ff */
[----:B------:R-:W-:-:S02]  /*24a0*/  F2FP.F16.F32.PACK_AB R120, RZ, R120 ;  /* 0x00000078ff78723e */ /* 0x000fc400000000ff */
[----:B------:R-:W-:Y:S02]  /*24b0*/  @P1 F2FP.F16.F32.PACK_AB R95, RZ, R95 ;  /* 0x0000005fff5f123e */ /* 0x000fe400000000ff */
[----:B------:R-:W-:Y:S02]  /*24c0*/  @P1 F2FP.F16.F32.PACK_AB R97, RZ, R97 ;  /* 0x00000061ff61123e */ /* 0x000fe400000000ff */
[----:B------:R-:W-:Y:S02]  /*24d0*/  F2FP.F16.F32.PACK_AB R118, RZ, R118 ;  /* 0x00000076ff76723e */ /* 0x000fe400000000ff */
[----:B------:R-:W-:Y:S02]  /*24e0*/  @P1 F2FP.F16.F32.PACK_AB R90, RZ, R90 ;  /* 0x0000005aff5a123e */ /* 0x000fe400000000ff */
[----:B------:R-:W-:Y:S02]  /*24f0*/  FSEL R93, R71, RZ, P0 ;  /* 0x000000ff475d7208 */ /* 0x000fe40000000000 */
[----:B------:R-:W-:-:S02]  /*2500*/  @P1 PRMT R66, R70, 0x7610, R66 ;  /* 0x0000761046421816 */ /* 0x000fc40000000042 */
[----:B------:R-:W-:Y:S02]  /*2510*/  @P1 PRMT R65, R65, 0x5410, R68 ;  /* 0x0000541041411816 */ /* 0x000fe40000000044 */
[----:B------:R-:W-:Y:S02]  /*2520*/  @P1 PRMT R67, R95, 0x7610, R67 ;  /* 0x000076105f431816 */ /* 0x000fe40000000043 */
[----:B------:R-:W-:Y:S02]  /*2530*/  @P1 PRMT R64, R64, 0x5410, R97 ;  /* 0x0000541040401816 */ /* 0x000fe40000000061 */
[----:B------:R-:W-:Y:S02]  /*2540*/  @P1 PRMT R66, R66, 0x5410, R90 ;  /* 0x0000541042421816 */ /* 0x000fe4000000005a */
[----:B------:R-:W-:Y:S02]  /*2550*/  F2FP.F16.F32.PACK_AB R71, R93, R98 ;  /* 0x000000625d47723e */ /* 0x000fe400000000ff */
        /* <DEDUP_REMOVED lines=9> */
[----:B------:R-:W-:-:S04]  /*25f0*/  F2FP.F16.F32.PACK_AB R90, RZ, R90 ;  /* 0x0000005aff5a723e */ /* 0x000fc800000000ff */
[----:B------:R-:W-:Y:S01]  /*2600*/  PRMT R67, R67, 0x5410, R90 ;  /* 0x0000541043437816 */ /* 0x000fe2000000005a */
[----:B------:R-:W-:Y:S06]  /*2610*/  BRA `(.L_x_1377) ;  /* 0x0000000c00107947 */ /* 0x000fec0003800000 */
.L_x_1361:
[----:B------:R-:W-:Y:S02]  /*2620*/  MOV R115, UR20 ;  /* 0x0000001400737c02 */ /* 0x000fe40008000f00 */
[----:B------:R-:W-:Y:S02]  /*2630*/  MOV R114, UR21 ;  /* 0x0000001500727c02 */ /* 0x000fe40008000f00 */
[----:B------:R-:W-:-:S04]  /*2640*/  ISETP.NE.U32.AND P0, PT, R115, RZ, PT ;  /* 0x000000ff7300720c */ /* 0x000fc80003f05070 */
[----:B------:R-:W-:-:S13]  /*2650*/  ISETP.NE.AND.EX P0, PT, R114, RZ, PT, P0 ;  /* 0x000000ff7200720c */ /* 0x000fda0003f05300 */
[----:B------:R-:W-:Y:S05]  /*2660*/  @P0 BRA `(.L_x_1378) ;  /* 0x00000004006c0947 */ /* 0x000fea0003800000 */
[----:B------:R-:W-:Y:S01]  /*2670*/  ISETP.GT.AND P0, PT, R113, RZ, PT ;  /* 0x000000ff7100720c */ /* 0x000fe20003f04270 */
[----:B------:R-:W1:Y:S01]  /*2680*/  @P1 LDC.64 R90, c[0x0][0x408] ;  /* 0x00010200ff5a1b82 */ /* 0x000e620000000a00 */
[--C-:B-----5:R-:W-:Y:S01]  /*2690*/  HADD2.F32 R95, -RZ, R20.reuse.H0_H0 ;  /* 0x20000014ff5f7230 */ /* 0x120fe20000004100 */
[C---:B------:R-:W-:Y:S01]  /*26a0*/  @P1 LOP3.LUT P3, RZ, R86.reuse, 0xff, RZ, 0xc0, !PT ;  /* 0x000000ff56ff1812 */ /* 0x040fe2000786c0ff */
[----:B0-----:R-:W-:Y:S01]  /*26b0*/  HADD2.F32 R97, -RZ, R20.H1_H1 ;  /* 0x30000014ff617230 */ /* 0x001fe20000004100 */
[----:B------:R-:W-:Y:S01]  /*26c0*/  @P1 LOP3.LUT P4, RZ, R86, 0xff00, RZ, 0xc0, !PT ;  /* 0x0000ff0056ff1812 */ /* 0x000fe2000788c0ff */
[----:B------:R-:W-:Y:S01]  /*26d0*/  HADD2.F32 R117, -RZ, R21.H0_H0 ;  /* 0x20000015ff757230 */ /* 0x000fe20000004100 */
[C---:B------:R-:W-:Y:S01]  /*26e0*/  @P1 LOP3.LUT P5, RZ, R87.reuse, 0xff00, RZ, 0xc0, !PT ;  /* 0x0000ff0057ff1812 */ /* 0x040fe200078ac0ff */
[----:B------:R-:W-:Y:S01]  /*26f0*/  HADD2.F32 R119, -RZ, R22.H0_H0 ;  /* 0x20000016ff777230 */ /* 0x000fe20000004100 */
[----:B------:R-:W0:Y:S01]  /*2700*/  @P1 LDC.64 R92, c[0x0][0x408] ;  /* 0x00010200ff5c1b82 */ /* 0x000e220000000a00 */
[----:B------:R-:W-:Y:S01]  /*2710*/  HADD2.F32 R121, -RZ, R23.H0_H0 ;  /* 0x20000017ff797230 */ /* 0x000fe20000004100 */
[----:B------:R-:W-:Y:S01]  /*2720*/  @P1 LOP3.LUT P6, RZ, R87, 0xff0000, RZ, 0xc0, !PT ;  /* 0x00ff000057ff1812 */ /* 0x000fe200078cc0ff */
[----:B------:R-:W-:-:S02]  /*2730*/  HADD2.F32 R116, -RZ, R21.H1_H1 ;  /* 0x30000015ff747230 */ /* 0x000fc40000004100 */
[-CC-:B------:R-:W-:Y:S01]  /*2740*/  @P0 FFMA.FTZ R94, R105, R112.reuse, R111.reuse ;  /* 0x00000070695e0223 */ /* 0x180fe2000001006f */
[-CC-:B------:R-:W-:Y:S01]  /*2750*/  @P0 FFMA.FTZ R96, R104, R112.reuse, R111.reuse ;  /* 0x0000007068600223 */ /* 0x180fe2000001006f */
[----:B------:R-:W-:Y:S01]  /*2760*/  @P0 FFMA.FTZ R99, R102, R112, R111 ;  /* 0x0000007066630223 */ /* 0x000fe2000001006f */
[----:B------:R-:W-:Y:S02]  /*2770*/  HADD2.F32 R118, -RZ, R22.H1_H1 ;  /* 0x30000016ff767230 */ /* 0x000fe40000004100 */
[----:B------:R-:W-:Y:S01]  /*2780*/  @P0 FADD.FTZ R94, R103, -R94 ;  /* 0x8000005e675e0221 */ /* 0x000fe20000010000 */
[----:B------:R-:W-:Y:S01]  /*2790*/  @P0 FADD.FTZ R96, R101, -R96 ;  /* 0x8000006065600221 */ /* 0x000fe20000010000 */
[----:B------:R-:W-:Y:S02]  /*27a0*/  @P0 FADD.FTZ R99, R72, -R99 ;  /* 0x8000006348630221 */ /* 0x000fe40000010000 */
[C---:B------:R-:W-:Y:S01]  /*27b0*/  @P0 FFMA.FTZ R95, R106.reuse, R94, R95 ;  /* 0x0000005e6a5f0223 */ /* 0x040fe2000001005f */
[----:B------:R-:W-:Y:S01]  /*27c0*/  @P0 FFMA.FTZ R94, R85, R112, R111 ;  /* 0x00000070555e0223 */ /* 0x000fe2000001006f */
[C---:B------:R-:W-:Y:S01]  /*27d0*/  @P0 FFMA.FTZ R97, R106.reuse, R96, R97 ;  /* 0x000000606a610223 */ /* 0x040fe20000010061 */
[C---:B------:R-:W-:Y:S01]  /*27e0*/  @P0 FFMA.FTZ R116, R106.reuse, R99, R116 ;  /* 0x000000636a740223 */ /* 0x040fe20000010074 */
[----:B-1----:R-:W-:Y:S01]  /*27f0*/  @P1 FMUL.FTZ R91, R95, R91 ;  /* 0x0000005b5f5b1220 */ /* 0x002fe20000410000 */
[----:B------:R-:W-:Y:S01]  /*2800*/  @P0 FADD.FTZ R94, R83, -R94 ;  /* 0x8000005e535e0221 */ /* 0x000fe20000010000 */
[----:B------:R-:W-:Y:S01]  /*2810*/  @P0 FFMA.FTZ R95, R73, R112, R111 ;  /* 0x00000070495f0223 */ /* 0x000fe2000001006f */
[----:B------:R-:W1:Y:S01]  /*2820*/  @P1 LDC.64 R98, c[0x0][0x408] ;  /* 0x00010200ff621b82 */ /* 0x000e620000000a00 */
[----:B------:R-:W-:Y:S01]  /*2830*/  @P1 FMUL.FTZ R90, R91, R90 ;  /* 0x0000005a5b5a1220 */ /* 0x000fe20000410000 */
[----:B------:R-:W-:Y:S01]  /*2840*/  @P0 FFMA.FTZ R117, R106, R94, R117 ;  /* 0x0000005e6a750223 */ /* 0x000fe20000010075 */
[-C--:B------:R-:W-:Y:S01]  /*2850*/  @P0 FFMA.FTZ R94, R76, R112.reuse, R111 ;  /* 0x000000704c5e0223 */ /* 0x080fe2000001006f */
[----:B------:R-:W-:Y:S01]  /*2860*/  @P0 FADD.FTZ R95, R74, -R95 ;  /* 0x8000005f4a5f0221 */ /* 0x000fe20000010000 */
[----:B0-----:R-:W-:Y:S01]  /*2870*/  @P1 FMUL.FTZ R93, R97, R93 ;  /* 0x0000005d615d1220 */ /* 0x001fe20000410000 */
[----:B------:R-:W-:Y:S01]  /*2880*/  @P1 FSEL R90, R90, RZ, P3 ;  /* 0x000000ff5a5a1208 */ /* 0x000fe20001800000 */
[----:B------:R-:W-:Y:S01]  /*2890*/  @P0 FADD.FTZ R97, R75, -R94 ;  /* 0x8000005e4b610221 */ /* 0x000fe20000010000 */
[----:B------:R-:W-:Y:S01]  /*28a0*/  @P0 FFMA.FTZ R94, R79, R112, R111 ;  /* 0x000000704f5e0223 */ /* 0x000fe2000001006f */
[----:B------:R-:W-:Y:S01]  /*28b0*/  @P1 FMUL.FTZ R92, R93, R92 ;  /* 0x0000005c5d5c1220 */ /* 0x000fe20000410000 */
[----:B------:R-:W-:Y:S01]  /*28c0*/  @P1 F2FP.F16.F32.PACK_AB R120, RZ, R90 ;  /* 0x0000005aff78123e */ /* 0x000fe200000000ff */
[----:B------:R-:W-:Y:S01]  /*28d0*/  @P0 FFMA.FTZ R119, R106, R95, R119 ;  /* 0x0000005f6a770223 */ /* 0x000fe20000010077 */
[----:B------:R-:W-:Y:S01]  /*28e0*/  @P0 FADD.FTZ R94, R77, -R94 ;  /* 0x8000005e4d5e0221 */ /* 0x000fe20000010000 */
[----:B------:R-:W0:Y:S01]  /*28f0*/  @P1 LDC.64 R90, c[0x0][0x408] ;  /* 0x00010200ff5a1b82 */ /* 0x000e220000000a00 */
[----:B------:R-:W-:Y:S01]  /*2900*/  @P1 FSEL R92, R92, RZ, P4 ;  /* 0x000000ff5c5c1208 */ /* 0x000fe20002000000 */
[C---:B------:R-:W-:Y:S01]  /*2910*/  @P0 FFMA.FTZ R118, R106.reuse, R97, R118 ;  /* 0x000000616a760223 */ /* 0x040fe20000010076 */
[----:B------:R-:W-:Y:S01]  /*2920*/  @P0 FFMA.FTZ R121, R106, R94, R121 ;  /* 0x0000005e6a790223 */ /* 0x000fe20000010079 */
[----:B------:R-:W-:-:S02]  /*2930*/  @P1 LOP3.LUT P3, RZ, R86, 0xff0000, RZ, 0xc0, !PT ;  /* 0x00ff000056ff1812 */ /* 0x000fc4000786c0ff */
[----:B------:R-:W-:Y:S02]  /*2940*/  @P1 F2FP.F16.F32.PACK_AB R122, RZ, R92 ;  /* 0x0000005cff7a123e */ /* 0x000fe400000000ff */
[----:B------:R-:W2:Y:S01]  /*2950*/  @P1 LDC.64 R94, c[0x0][0x408] ;  /* 0x00010200ff5e1b82 */ /* 0x000ea20000000a00 */
[----:B------:R-:W-:Y:S01]  /*2960*/  @P1 LOP3.LUT P4, RZ, R87, 0xff, RZ, 0xc0, !PT ;  /* 0x000000ff57ff1812 */ /* 0x000fe2000788c0ff */
[----:B-1----:R-:W-:Y:S01]  /*2970*/  @P1 FMUL.FTZ R99, R121, R99 ;  /* 0x0000006379631220 */ /* 0x002fe20000410000 */
[----:B------:R-:W-:-:S03]  /*2980*/  @P1 PRMT R64, R120, 0x7610, R64 ;  /* 0x0000761078401816 */ /* 0x000fc60000000040 */
[----:B------:R-:W-:Y:S02]  /*2990*/  @P1 FMUL.FTZ R98, R99, R98 ;  /* 0x0000006263621220 */ /* 0x000fe40000410000 */
[----:B------:R-:W1:Y:S01]  /*29a0*/  @P1 LDC.64 R92, c[0x0][0x408] ;  /* 0x00010200ff5c1b82 */ /* 0x000e620000000a00 */
[----:B------:R-:W-:Y:S02]  /*29b0*/  @P1 PRMT R64, R64, 0x5410, R122 ;  /* 0x0000541040401816 */ /* 0x000fe4000000007a */
[----:B------:R-:W-:-:S05]  /*29c0*/  @P1 FSEL R98, R98, RZ, P6 ;  /* 0x000000ff62621208 */ /* 0x000fca0003000000 */
[----:B------:R-:W3:Y:S01]  /*29d0*/  @P1 LDC.64 R96, c[0x0][0x408] ;  /* 0x00010200ff601b82 */ /* 0x000ee20000000a00 */
[----:B0-----:R-:W-:Y:S01]  /*29e0*/  @P1 FMUL.FTZ R91, R117, R91 ;  /* 0x0000005b755b1220 */ /* 0x001fe20000410000 */
[----:B------:R-:W-:-:S03]  /*29f0*/  @P1 F2FP.F16.F32.PACK_AB R98, RZ, R98 ;  /* 0x00000062ff62123e */ /* 0x000fc600000000ff */
[----:B------:R-:W-:Y:S01]  /*2a00*/  @P1 FMUL.FTZ R90, R91, R90 ;  /* 0x0000005a5b5a1220 */ /* 0x000fe20000410000 */
[----:B------:R-:W-:Y:S01]  /*2a10*/  @P1 PRMT R67, R98, 0x7610, R67 ;  /* 0x0000761062431816 */ /* 0x000fe20000000043 */
[----:B--2---:R-:W-:-:S03]  /*2a20*/  @P1 FMUL.FTZ R95, R119, R95 ;  /* 0x0000005f775f1220 */ /* 0x004fc60000410000 */
[----:B------:R-:W-:Y:S01]  /*2a30*/  @P1 FSEL R90, R90, RZ, P3 ;  /* 0x000000ff5a5a1208 */ /* 0x000fe20001800000 */
[----:B------:R-:W-:Y:S01]  /*2a40*/  @P1 FMUL.FTZ R94, R95, R94 ;  /* 0x0000005e5f5e1220 */ /* 0x000fe20000410000 */
[----:B------:R-:W-:Y:S02]  /*2a50*/  @P1 LOP3.LUT P3, RZ, R86, 0xff000000, RZ, 0xc0, !PT ;  /* 0xff00000056ff1812 */ /* 0x000fe4000786c0ff */
[----:B------:R-:W-:Y:S01]  /*2a60*/  @P1 F2FP.F16.F32.PACK_AB R90, RZ, R90 ;  /* 0x0000005aff5a123e */ /* 0x000fe200000000ff */
[----:B-1----:R-:W-:Y:S01]  /*2a70*/  @P1 FMUL.FTZ R93, R116, R93 ;  /* 0x0000005d745d1220 */ /* 0x002fe20000410000 */
[----:B------:R-:W-:Y:S02]  /*2a80*/  @P1 FSEL R94, R94, RZ, P4 ;  /* 0x000000ff5e5e1208 */ /* 0x000fe40002000000 */
[----:B------:R-:W-:Y:S01]  /*2a90*/  @P1 PRMT R65, R90, 0x7610, R65 ;  /* 0x000076105a411816 */ /* 0x000fe20000000041 */
[----:B------:R-:W-:Y:S01]  /*2aa0*/  @P1 FMUL.FTZ R92, R93, R92 ;  /* 0x0000005c5d5c1220 */ /* 0x000fe20000410000 */
[----:B------:R-:W-:Y:S01]  /*2ab0*/  @P1 F2FP.F16.F32.PACK_AB R94, RZ, R94 ;  /* 0x0000005eff5e123e */ /* 0x000fe200000000ff */
[----:B---3--:R-:W-:-:S03]  /*2ac0*/  @P1 FMUL.FTZ R97, R118, R97 ;  /* 0x0000006176611220 */ /* 0x008fc60000410000 */
[----:B------:R-:W-:Y:S02]  /*2ad0*/  @P1 FSEL R92, R92, RZ, P3 ;  /* 0x000000ff5c5c1208 */ /* 0x000fe40001800000 */
[----:B------:R-:W-:Y:S01]  /*2ae0*/  @P1 PRMT R66, R94, 0x7610, R66 ;  /* 0x000076105e421816 */ /* 0x000fe20000000042 */
[----:B------:R-:W-:Y:S01]  /*2af0*/  @P1 FMUL.FTZ R96, R97, R96 ;  /* 0x0000006061601220 */ /* 0x000fe20000410000 */
[----:B------:R-:W-:-:S04]  /*2b00*/  @P1 F2FP.F16.F32.PACK_AB R92, RZ, R92 ;  /* 0x0000005cff5c123e */ /* 0x000fc800000000ff */
[----:B------:R-:W-:Y:S02]  /*2b10*/  @P1 FSEL R96, R96, RZ, P5 ;  /* 0x000000ff60601208 */ /* 0x000fe40002800000 */
[----:B------:R-:W-:Y:S02]  /*2b20*/  @P1 PRMT R65, R65, 0x5410, R92 ;  /* 0x0000541041411816 */ /* 0x000fe4000000005c */
[----:B------:R-:W-:-:S04]  /*2b30*/  @P1 F2FP.F16.F32.PACK_AB R96, RZ, R96 ;  /* 0x00000060ff60123e */ /* 0x000fc800000000ff */
[----:B------:R-:W-:Y:S01]  /*2b40*/  @P1 PRMT R66, R66, 0x5410, R96 ;  /* 0x0000541042421816 */ /* 0x000fe20000000060 */
[----:B------:R-:W-:Y:S06]  /*2b50*/  @!P1 BRA `(.L_x_1377) ;  /* 0x0000000400c09947 */ /* 0x000fec0003800000 */
[----:B------:R-:W-:Y:S01]  /*2b60*/  @P0 FFMA.FTZ R93, R100, R112, R111 ;  /* 0x00000070645d0223 */ /* 0x000fe2000001006f */
[----:B------:R-:W-:-:S03]  /*2b70*/  HADD2.F32 R91, -RZ, R23.H1_H1 ;  /* 0x30000017ff5b7230 */ /* 0x000fc60000004100 */
[----:B------:R-:W-:-:S04]  /*2b80*/  @P0 FADD.FTZ R93, R78, -R93 ;  /* 0x8000005d4e5d0221 */ /* 0x000fc80000010000 */
[----:B------:R-:W-:Y:S01]  /*2b90*/  @P0 FFMA.FTZ R91, R106, R93, R91 ;  /* 0x0000005d6a5b0223 */ /* 0x000fe2000001005b */
[----:B------:R-:W-:-:S03]  /*2ba0*/  ISETP.GE.U32.AND P0, PT, R86, RZ, PT ;  /* 0x000000ff5600720c */ /* 0x000fc60003f06070 */
[----:B------:R-:W-:Y:S01]  /*2bb0*/  FMUL.FTZ R91, R91, UR13 ;  /* 0x0000000d5b5b7c20 */ /* 0x000fe20008410000 */
[----:B------:R-:W-:-:S03]  /*2bc0*/  ISETP.GE.U32.AND.EX P0, PT, R87, 0x1000000, PT, P0 ;  /* 0x010000005700780c */ /* 0x000fc60003f06100 */
[----:B------:R-:W-:-:S05]  /*2bd0*/  FMUL.FTZ R91, R91, UR12 ;  /* 0x0000000c5b5b7c20 */ /* 0x000fca0008410000 */
[----:B------:R-:W-:-:S04]  /*2be0*/  FSEL R91, R91, RZ, P0 ;  /* 0x000000ff5b5b7208 */ /* 0x000fc80000000000 */
[----:B------:R-:W-:-:S04]  /*2bf0*/  F2FP.F16.F32.PACK_AB R91, RZ, R91 ;  /* 0x0000005bff5b723e */ /* 0x000fc800000000ff */
[----:B------:R-:W-:Y:S01]  /*2c00*/  PRMT R67, R67, 0x5410, R91 ;  /* 0x0000541043437816 */ /* 0x000fe2000000005b */
[----:B------:R-:W-:Y:S06]  /*2c10*/  BRA `(.L_x_1377) ;  /* 0x0000000400907947 */ /* 0x000fec0003800000 */
.L_x_1378:
[----:B------:R-:W-:Y:S01]  /*2c20*/  ISETP.GT.AND P0, PT, R113, RZ, PT ;  /* 0x000000ff7100720c */ /* 0x000fe20003f04270 */
[----:B------:R-:W-:Y:S01]  /*2c30*/  @P3 FFMA.FTZ R68, R105, R112, R111 ;  /* 0x0000007069443223 */ /* 0x000fe2000001006f */
[----:B-----5:R-:W-:Y:S01]  /*2c40*/  HADD2.F32 R95, -RZ, R21.H0_H0 ;  /* 0x20000015ff5f7230 */ /* 0x020fe20000004100 */
[C---:B------:R-:W-:Y:S01]  /*2c50*/  @P1 LOP3.LUT P5, RZ, R86.reuse, 0xff000000, RZ, 0xc0, !PT ;  /* 0xff00000056ff1812 */ /* 0x040fe200078ac0ff */
[----:B------:R-:W-:Y:S02]  /*2c60*/  HADD2.F32 R119, -RZ, R20.H0_H0 ;  /* 0x20000014ff777230 */ /* 0x000fe40000004100 */
[----:B------:R-:W-:Y:S01]  /*2c70*/  @P3 FADD.FTZ R68, R103, -R68 ;  /* 0x8000004467443221 */ /* 0x000fe20000010000 */
[----:B------:R-:W-:Y:S01]  /*2c80*/  HADD2.F32 R99, -RZ, R22.H1_H1 ;  /* 0x30000016ff637230 */ /* 0x000fe20000004100 */
[----:B------:R-:W-:Y:S01]  /*2c90*/  @P1 LOP3.LUT P4, RZ, R86, 0xff0000, RZ, 0xc0, !PT ;  /* 0x00ff000056ff1812 */ /* 0x000fe2000788c0ff */
[----:B------:R-:W-:Y:S02]  /*2ca0*/  HADD2.F32 R98, -RZ, R23.H0_H0 ;  /* 0x20000017ff627230 */ /* 0x000fe40000004100 */
[----:B------:R-:W-:Y:S01]  /*2cb0*/  @P3 FFMA.FTZ R119, R106, R68, R119 ;  /* 0x000000446a773223 */ /* 0x000fe20000010077 */
[----:B0-----:R-:W-:Y:S01]  /*2cc0*/  HADD2.F32 R97, -RZ, R20.H1_H1 ;  /* 0x30000014ff617230 */ /* 0x001fe20000004100 */
[----:B------:R-:W-:Y:S01]  /*2cd0*/  @P1 LOP3.LUT P3, RZ, R86, 0xff00, RZ, 0xc0, !PT ;  /* 0x0000ff0056ff1812 */ /* 0x000fe2000786c0ff */
[----:B------:R-:W-:-:S02]  /*2ce0*/  HADD2.F32 R96, -RZ, R21.H1_H1 ;  /* 0x30000015ff607230 */ /* 0x000fc40000004100 */
        /* <DEDUP_REMOVED lines=8> */
[----:B------:R-:W-:Y:S01]  /*2d70*/  @P0 FFMA.FTZ R95, R106, R70, R95 ;  /* 0x000000466a5f0223 */ /* 0x000fe2000001005f */
[----:B------:R-:W-:Y:S01]  /*2d80*/  @P0 FFMA.FTZ R70, R76, R112, R111 ;  /* 0x000000704c460223 */ /* 0x000fe2000001006f */
[----:B------:R-:W-:Y:S01]  /*2d90*/  @P0 FADD.FTZ R69, R72, -R69 ;  /* 0x8000004548450221 */ /* 0x000fe20000010000 */
[----:B------:R-:W-:-:S02]  /*2da0*/  HADD2.F32 R94, -RZ, R22.H0_H0 ;  /* 0x20000016ff5e7230 */ /* 0x000fc40000004100 */
[----:B------:R-:W-:Y:S01]  /*2db0*/  @P0 FADD.FTZ R71, R74, -R71 ;  /* 0x800000474a470221 */ /* 0x000fe20000010000 */
[----:B------:R-:W-:Y:S01]  /*2dc0*/  @P0 FADD.FTZ R90, R75, -R70 ;  /* 0x800000464b5a0221 */ /* 0x000fe20000010000 */
[C---:B------:R-:W-:Y:S01]  /*2dd0*/  @P0 FFMA.FTZ R98, R106.reuse, R91, R98 ;  /* 0x0000005b6a620223 */ /* 0x040fe20000010062 */
[C---:B------:R-:W-:Y:S01]  /*2de0*/  @P0 FFMA.FTZ R97, R106.reuse, R68, R97 ;  /* 0x000000446a610223 */ /* 0x040fe20000010061 */
[C---:B------:R-:W-:Y:S01]  /*2df0*/  @P0 FFMA.FTZ R96, R106.reuse, R69, R96 ;  /* 0x000000456a600223 */ /* 0x040fe20000010060 */
[C---:B------:R-:W-:Y:S01]  /*2e00*/  @P0 FFMA.FTZ R99, R106.reuse, R90, R99 ;  /* 0x0000005a6a630223 */ /* 0x040fe20000010063 */
[----:B------:R-:W0:Y:S01]  /*2e10*/  @P1 LDC.64 R92, c[0x0][0x408] ;  /* 0x00010200ff5c1b82 */ /* 0x000e220000000a00 */
[----:B------:R-:W-:Y:S01]  /*2e20*/  @P0 FFMA.FTZ R94, R106, R71, R94 ;  /* 0x000000476a5e0223 */ /* 0x000fe2000001005e */
[----:B------:R-:W-:-:S04]  /*2e30*/  @P0 FFMA.FTZ R117, R100, R112, R111 ;  /* 0x0000007064750223 */ /* 0x000fc8000001006f */
[----:B------:R-:W-:Y:S01]  /*2e40*/  @P0 FADD.FTZ R116, R78, -R117 ;  /* 0x800000754e740221 */ /* 0x000fe20000010000 */
[----:B------:R-:W-:Y:S01]  /*2e50*/  HADD2.F32 R117, -RZ, R23.H1_H1 ;  /* 0x30000017ff757230 */ /* 0x000fe20000004100 */
[----:B------:R-:W1:Y:S04]  /*2e60*/  @P1 LDC.64 R90, c[0x0][0x408] ;  /* 0x00010200ff5a1b82 */ /* 0x000e680000000a00 */
[----:B------:R-:W-:Y:S01]  /*2e70*/  @P0 FFMA.FTZ R117, R106, R116, R117 ;  /* 0x000000746a750223 */ /* 0x000fe20000010075 */
[----:B------:R-:W-:-:S03]  /*2e80*/  @P1 LOP3.LUT P0, RZ, R86, 0xff, RZ, 0xc0, !PT ;  /* 0x000000ff56ff1812 */ /* 0x000fc6000780c0ff */
[----:B------:R-:W2:Y:S08]  /*2e90*/  @P1 LDC.64 R68, c[0x0][0x408] ;  /* 0x00010200ff441b82 */ /* 0x000eb00000000a00 */
[----:B------:R-:W3:Y:S01]  /*2ea0*/  @P1 LDC.64 R70, c[0x0][0x408] ;  /* 0x00010200ff461b82 */ /* 0x000ee20000000a00 */
[----:B0-----:R-:W-:Y:S01]  /*2eb0*/  @P1 FMUL.FTZ R93, R96, R93 ;  /* 0x0000005d605d1220 */ /* 0x001fe20000410000 */
[----:B------:R-:W-:-:S03]  /*2ec0*/  F2FP.F16.F32.PACK_AB R96, RZ, R96 ;  /* 0x00000060ff60723e */ /* 0x000fc600000000ff */
[----:B------:R-:W-:Y:S01]  /*2ed0*/  @P1 FMUL.FTZ R121, R93, R92 ;  /* 0x0000005c5d791220 */ /* 0x000fe20000410000 */
[----:B-1----:R-:W-:Y:S02]  /*2ee0*/  @P1 FMUL.FTZ R91, R95, R91 ;  /* 0x0000005b5f5b1220 */ /* 0x002fe40000410000 */
[----:B------:R-:W0:Y:S02]  /*2ef0*/  @P1 LDC.64 R92, c[0x0][0x408] ;  /* 0x00010200ff5c1b82 */ /* 0x000e240000000a00 */
[----:B------:R-:W-:Y:S01]  /*2f00*/  @P1 FMUL.FTZ R120, R91, R90 ;  /* 0x0000005a5b781220 */ /* 0x000fe20000410000 */
[----:B--2---:R-:W-:-:S05]  /*2f10*/  @P1 FMUL.FTZ R69, R119, R69 ;  /* 0x0000004577451220 */ /* 0x004fca0000410000 */
[----:B------:R-:W1:Y:S01]  /*2f20*/  @P1 LDC.64 R90, c[0x0][0x408] ;  /* 0x00010200ff5a1b82 */ /* 0x000e620000000a00 */
[----:B------:R-:W-:Y:S01]  /*2f30*/  F2FP.F16.F32.PACK_AB R119, RZ, R119 ;  /* 0x00000077ff77723e */ /* 0x000fe200000000ff */
[----:B------:R-:W-:Y:S01]  /*2f40*/  @P1 FMUL.FTZ R116, R69, R68 ;  /* 0x0000004445741220 */ /* 0x000fe20000410000 */
[----:B---3--:R-:W-:-:S05]  /*2f50*/  @P1 FMUL.FTZ R71, R97, R71 ;  /* 0x0000004761471220 */ /* 0x008fca0000410000 */
[----:B------:R-:W2:Y:S01]  /*2f60*/  @P1 LDC.64 R68, c[0x0][0x408] ;  /* 0x00010200ff441b82 */ /* 0x000ea20000000a00 */
[----:B------:R-:W-:Y:S01]  /*2f70*/  F2FP.F16.F32.PACK_AB R97, RZ, R97 ;  /* 0x00000061ff61723e */ /* 0x000fe200000000ff */
[----:B------:R-:W-:-:S06]  /*2f80*/  @P1 FMUL.FTZ R118, R71, R70 ;  /* 0x0000004647761220 */ /* 0x000fcc0000410000 */
[----:B------:R-:W3:Y:S01]  /*2f90*/  @P1 LDC.64 R70, c[0x0][0x408] ;  /* 0x00010200ff461b82 */ /* 0x000ee20000000a00 */
[----:B0-----:R-:W-:-:S04]  /*2fa0*/  @P1 FMUL.FTZ R93, R117, R93 ;  /* 0x0000005d755d1220 */ /* 0x001fc80000410000 */
[----:B------:R-:W-:Y:S01]  /*2fb0*/  @P1 FMUL.FTZ R92, R93, R92 ;  /* 0x0000005c5d5c1220 */ /* 0x000fe20000410000 */
[----:B------:R-:W-:Y:S01]  /*2fc0*/  @P1 FSEL R93, R118, RZ, P3 ;  /* 0x000000ff765d1208 */ /* 0x000fe20001800000 */
[----:B-1----:R-:W-:Y:S01]  /*2fd0*/  @P1 FMUL.FTZ R91, R98, R91 ;  /* 0x0000005b625b1220 */ /* 0x002fe20000410000 */
[----:B------:R-:W-:Y:S02]  /*2fe0*/  @P1 LOP3.LUT P3, RZ, R87, 0xff, RZ, 0xc0, !PT ;  /* 0x000000ff57ff1812 */ /* 0x000fe4000786c0ff */
[----:B------:R-:W-:Y:S01]  /*2ff0*/  @P1 F2FP.F16.F32.PACK_AB R93, RZ, R93 ;  /* 0x0000005dff5d123e */ /* 0x000fe200000000ff */
[----:B------:R-:W-:Y:S01]  /*3000*/  @P1 FMUL.FTZ R90, R91, R90 ;  /* 0x0000005a5b5a1220 */ /* 0x000fe20000410000 */
[----:B------:R-:W-:Y:S02]  /*3010*/  @P1 FSEL R91, R116, RZ, P0 ;  /* 0x000000ff745b1208 */ /* 0x000fe40000000000 */
[----:B------:R-:W-:Y:S01]  /*3020*/  @P1 FSEL R116, R121, RZ, P5 ;  /* 0x000000ff79741208 */ /* 0x000fe20002800000 */
[----:B--2---:R-:W-:Y:S01]  /*3030*/  @P1 FMUL.FTZ R69, R94, R69 ;  /* 0x000000455e451220 */ /* 0x004fe20000410000 */
[----:B------:R-:W-:-:S02]  /*3040*/  @P1 ISETP.GE.U32.AND P0, PT, R86, RZ, PT ;  /* 0x000000ff5600120c */ /* 0x000fc40003f06070 */
[----:B------:R-:W-:Y:S01]  /*3050*/  @P1 LOP3.LUT P5, RZ, R87, 0xff0000, RZ, 0xc0, !PT ;  /* 0x00ff000057ff1812 */ /* 0x000fe200078ac0ff */
[----:B------:R-:W-:Y:S01]  /*3060*/  @P1 FMUL.FTZ R68, R69, R68 ;  /* 0x0000004445441220 */ /* 0x000fe20000410000 */
[----:B------:R-:W-:Y:S02]  /*3070*/  F2FP.F16.F32.PACK_AB R69, RZ, R95 ;  /* 0x0000005fff45723e */ /* 0x000fe400000000ff */
[----:B------:R-:W-:Y:S01]  /*3080*/  @P1 FSEL R95, R120, RZ, P4 ;  /* 0x000000ff785f1208 */ /* 0x000fe20002000000 */
[----:B---3--:R-:W-:Y:S01]  /*3090*/  @P1 FMUL.FTZ R71, R99, R71 ;  /* 0x0000004763471220 */ /* 0x008fe20000410000 */
[----:B------:R-:W-:Y:S02]  /*30a0*/  @P1 LOP3.LUT P4, RZ, R87, 0xff00, RZ, 0xc0, !PT ;  /* 0x0000ff0057ff1812 */ /* 0x000fe4000788c0ff */
[----:B------:R-:W-:Y:S01]  /*30b0*/  @P1 FSEL R68, R68, RZ, P3 ;  /* 0x000000ff44441208 */ /* 0x000fe20001800000 */
[----:B------:R-:W-:Y:S01]  /*30c0*/  @P1 FMUL.FTZ R70, R71, R70 ;  /* 0x0000004647461220 */ /* 0x000fe20000410000 */
[----:B------:R-:W-:-:S02]  /*30d0*/  @P1 ISETP.GE.U32.AND.EX P0, PT, R87, 0x1000000, PT, P0 ;  /* 0x010000005700180c */ /* 0x000fc40003f06100 */
[----:B------:R-:W-:Y:S02]  /*30e0*/  @P1 FSEL R90, R90, RZ, P5 ;  /* 0x000000ff5a5a1208 */ /* 0x000fe40002800000 */
[----:B------:R-:W-:Y:S02]  /*30f0*/  @P1 FSEL R70, R70, RZ, P4 ;  /* 0x000000ff46461208 */ /* 0x000fe40002000000 */
[----:B------:R-:W-:Y:S02]  /*3100*/  @P1 F2FP.F16.F32.PACK_AB R68, RZ, R68 ;  /* 0x00000044ff44123e */ /* 0x000fe400000000ff */
[----:B------:R-:W-:Y:S02]  /*3110*/  @P1 F2FP.F16.F32.PACK_AB R91, RZ, R91 ;  /* 0x0000005bff5b123e */ /* 0x000fe400000000ff */
[----:B------:R-:W-:Y:S02]  /*3120*/  @P1 F2FP.F16.F32.PACK_AB R95, RZ, R95 ;  /* 0x0000005fff5f123e */ /* 0x000fe400000000ff */
[----:B------:R-:W-:-:S02]  /*3130*/  @P1 FSEL R92, R92, RZ, P0 ;  /* 0x000000ff5c5c1208 */ /* 0x000fc40000000000 */
[----:B------:R-:W-:Y:S02]  /*3140*/  @P1 F2FP.F16.F32.PACK_AB R90, RZ, R90 ;  /* 0x0000005aff5a123e */ /* 0x000fe400000000ff */
[----:B------:R-:W-:Y:S02]  /*3150*/  @P1 F2FP.F16.F32.PACK_AB R70, RZ, R70 ;  /* 0x00000046ff46123e */ /* 0x000fe400000000ff */
[----:B------:R-:W-:Y:S02]  /*3160*/  @P1 PRMT R66, R68, 0x7610, R66 ;  /* 0x0000761044421816 */ /* 0x000fe40000000042 */
[----:B------:R-:W-:Y:S02]  /*3170*/  F2FP.F16.F32.PACK_AB R94, RZ, R94 ;  /* 0x0000005eff5e723e */ /* 0x000fe400000000ff */
[----:B------:R-:W-:Y:S02]  /*3180*/  F2FP.F16.F32.PACK_AB R99, RZ, R99 ;  /* 0x00000063ff63723e */ /* 0x000fe400000000ff */
[----:B------:R-:W-:-:S02]  /*3190*/  @P1 F2FP.F16.F32.PACK_AB R116, RZ, R116 ;  /* 0x00000074ff74123e */ /* 0x000fc400000000ff */
[----:B------:R-:W-:Y:S02]  /*31a0*/  @P1 F2FP.F16.F32.PACK_AB R92, RZ, R92 ;  /* 0x0000005cff5c123e */ /* 0x000fe400000000ff */
[----:B------:R-:W-:Y:S02]  /*31b0*/  @P1 PRMT R64, R91, 0x7610, R64 ;  /* 0x000076105b401816 */ /* 0x000fe40000000040 */
[----:B------:R-:W-:Y:S02]  /*31c0*/  @P1 PRMT R65, R95, 0x7610, R65 ;  /* 0x000076105f411816 */ /* 0x000fe40000000041 */
[----:B------:R-:W-:Y:S02]  /*31d0*/  @P1 PRMT R67, R90, 0x7610, R67 ;  /* 0x000076105a431816 */ /* 0x000fe40000000043 */
[----:B------:R-:W-:Y:S02]  /*31e0*/  @P1 PRMT R66, R66, 0x5410, R70 ;  /* 0x0000541042421816 */ /* 0x000fe40000000046 */
[----:B------:R-:W-:-:S02]  /*31f0*/  F2FP.F16.F32.PACK_AB R71, R117, R98 ;  /* 0x000000627547723e */ /* 0x000fc400000000ff */
[----:B------:R-:W-:Y:S02]  /*3200*/  @P1 PRMT R64, R64, 0x5410, R93 ;  /* 0x0000541040401816 */ /* 0x000fe4000000005d */
[----:B------:R-:W-:Y:S02]  /*3210*/  @P1 PRMT R65, R65, 0x5410, R116 ;  /* 0x0000541041411816 */ /* 0x000fe40000000074 */
[----:B------:R-:W-:Y:S02]  /*3220*/  @P1 PRMT R67, R67, 0x5410, R92 ;  /* 0x0000541043431816 */ /* 0x000fe4000000005c */
[----:B------:R-:W-:Y:S02]  /*3230*/  PRMT R70, R94, 0x5410, R99 ;  /* 0x000054105e467816 */ /* 0x000fe40000000063 */
[----:B------:R-:W-:Y:S02]  /*3240*/  PRMT R69, R69, 0x5410, R96 ;  /* 0x0000541045457816 */ /* 0x000fe40000000060 */
[----:B------:R-:W-:-:S07]  /*3250*/  PRMT R68, R119, 0x5410, R97 ;  /* 0x0000541077447816 */ /* 0x000fce0000000061 */
.L_x_1377:
[----:B------:R-:W-:Y:S05]  /*3260*/  BSYNC.RECONVERGENT B1 ;  /* 0x0000000000017941 */ /* 0x000fea0003800200 */
.L_x_1360:
[----:B------:R-:W-:Y:S01]  /*3270*/  ISETP.NE.U32.AND P0, PT, R115, RZ, PT ;  /* 0x000000ff7300720c */ /* 0x000fe20003f05070 */
[----:B------:R-:W1:Y:S03]  /*3280*/  @P1 LDC.64 R90, c[0x0][0x468] ;  /* 0x00011a00ff5a1b82 */ /* 0x000e660000000a00 */
[----:B------:R-:W-:-:S13]  /*3290*/  ISETP.NE.AND.EX P0, PT, R114, RZ, PT, P0 ;  /* 0x000000ff7200720c */ /* 0x000fda0003f05300 */
[----:B------:R-:W2:Y:S01]  /*32a0*/  @P0 LDC.64 R92, c[0x0][0x478] ;  /* 0x00011e00ff5c0b82 */ /* 0x000ea20000000a00 */
[C---:B-1----:R-:W-:Y:S01]  /*32b0*/  @P1 IMAD.WIDE.U32 R90, R109.reuse, 0x10, R90 ;  /* 0x000000106d5a1825 */ /* 0x042fe200078e005a */
[----:B------:R-:W-:-:S03]  /*32c0*/  IADD3 R109, PT, PT, R109, 0x20, RZ ;  /* 0x000000206d6d7810 */ /* 0x000fc60007ffe0ff */
[C---:B--2---:R-:W-:Y:S01]  /*32d0*/  @P0 IMAD.WIDE.U32 R92, R110.reuse, 0x10, R92 ;  /* 0x000000106e5c0825 */ /* 0x044fe200078e005c */
[----:B------:R-:W-:-:S04]  /*32e0*/  IADD3 R110, PT, PT, R110, 0x20, RZ ;  /* 0x000000206e6e7810 */ /* 0x000fc80007ffe0ff */
[----:B------:R1:W-:Y:S04]  /*32f0*/  @P0 STG.E.128 desc[UR6][R92.64], R68 ;  /* 0x000000445c000986 */ /* 0x0003e8000c101d06 */
[----:B------:R1:W-:Y:S02]  /*3300*/  @P1 STG.E.128 desc[UR6][R90.64], R64 ;  /* 0x000000405a001986 */ /* 0x0003e4000c101d06 */
.L_x_1359:
[----:B------:R-:W-:Y:S05]  /*3310*/  BSYNC.RECONVERGENT B2 ;  /* 0x0000000000027941 */ /* 0x000fea0003800200 */
.L_x_1358:
        /* <DEDUP_REMOVED lines=11> */
[--C-:B-----5:R-:W-:Y:S01]  /*33d0*/  HADD2.F32 R119, -RZ, R17.reuse.H0_H0 ;  /* 0x20000011ff777230 */ /* 0x120fe20000004100 */
[----:B------:R-:W2:Y:S01]  /*33e0*/  @P1 LDC.64 R98, c[0x0][0x408] ;  /* 0x00010200ff621b82 */ /* 0x000ea20000000a00 */
[----:B------:R-:W-:Y:S01]  /*33f0*/  HADD2.F32 R114, -RZ, R18.H0_H0 ;  /* 0x20000012ff727230 */ /* 0x000fe20000004100 */
[C---:B------:R-:W-:Y:S01]  /*3400*/  @P1 LOP3.LUT P3, RZ, R88.reuse, 0xff00, RZ, 0xc0, !PT ;  /* 0x0000ff0058ff1812 */ /* 0x040fe2000786c0ff */
[--C-:B------:R-:W-:Y:S01]  /*3410*/  HADD2.F32 R115, -RZ, R16.reuse.H0_H0 ;  /* 0x20000010ff737230 */ /* 0x100fe20000004100 */
[----:B------:R-:W-:Y:S01]  /*3420*/  @P1 LOP3.LUT P4, RZ, R88, 0xff0000, RZ, 0xc0, !PT ;  /* 0x00ff000058ff1812 */ /* 0x000fe2000788c0ff */
[----:B------:R-:W-:Y:S01]  /*3430*/  HADD2.F32 R113, -RZ, R16.H1_H1 ;  /* 0x30000010ff717230 */ /* 0x000fe20000004100 */
[----:B------:R-:W-:Y:S01]  /*3440*/  @P1 LOP3.LUT P5, RZ, R89, 0xff0000, RZ, 0xc0, !PT ;  /* 0x00ff000059ff1812 */ /* 0x000fe200078ac0ff */
[----:B------:R-:W-:Y:S02]  /*3450*/  HADD2.F32 R116, -RZ, R17.H1_H1 ;  /* 0x30000011ff747230 */ /* 0x000fe40000004100 */
[----:B------:R-:W-:-:S02]  /*3460*/  HADD2.F32 R117, -RZ, R18.H1_H1 ;  /* 0x30000012ff757230 */ /* 0x000fc40000004100 */
[-CC-:B-1----:R-:W-:Y:S01]  /*3470*/  @P0 FFMA.FTZ R71, R9, R112.reuse, R111.reuse ;  /* 0x0000007009470223 */ /* 0x182fe2000001006f */
        /* <DEDUP_REMOVED lines=8> */
[----:B------:R-:W-:Y:S01]  /*3500*/  @P0 FADD.FTZ R68, R7, -R68 ;  /* 0x8000004407440221 */ /* 0x000fe20000010000 */
[-CC-:B------:R-:W-:Y:S01]  /*3510*/  @P0 FFMA.FTZ R92, R81, R112.reuse, R111.reuse ;  /* 0x00000070515c0223 */ /* 0x180fe2000001006f */
[----:B------:R-:W-:Y:S01]  /*3520*/  @P0 FADD.FTZ R91, R11, -R70 ;  /* 0x800000460b5b0221 */ /* 0x000fe20000010000 */
[----:B0-----:R-:W-:Y:S01]  /*3530*/  @P0 FFMA.FTZ R97, R84, R112, R111 ;  /* 0x0000007054610223 */ /* 0x001fe2000001006f */
[----:B------:R-:W-:Y:S01]  /*3540*/  @P0 FFMA.FTZ R119, R106, R71, R119 ;  /* 0x000000476a770223 */ /* 0x000fe20000010077 */
[----:B------:R-:W-:Y:S01]  /*3550*/  @P0 FADD.FTZ R95, R14, -R95 ;  /* 0x8000005f0e5f0221 */ /* 0x000fe20000010000 */
[----:B------:R-:W0:Y:S01]  /*3560*/  @P1 LDC.64 R70, c[0x0][0x408] ;  /* 0x00010200ff461b82 */ /* 0x000e220000000a00 */
[C---:B------:R-:W-:Y:S01]  /*3570*/  @P0 FFMA.FTZ R114, R106.reuse, R93, R114 ;  /* 0x0000005d6a720223 */ /* 0x040fe20000010072 */
[----:B------:R-:W-:Y:S01]  /*3580*/  @P0 FADD.FTZ R93, R15, -R92 ;  /* 0x8000005c0f5d0221 */ /* 0x000fe20000010000 */
[C---:B------:R-:W-:Y:S01]  /*3590*/  @P0 FFMA.FTZ R115, R106.reuse, R69, R115 ;  /* 0x000000456a730223 */ /* 0x040fe20000010073 */
[C---:B------:R-:W-:Y:S01]  /*35a0*/  @P0 FFMA.FTZ R113, R106.reuse, R68, R113 ;  /* 0x000000446a710223 */ /* 0x040fe20000010071 */
[----:B------:R-:W-:Y:S01]  /*35b0*/  @P0 FFMA.FTZ R116, R106, R91, R116 ;  /* 0x0000005b6a740223 */ /* 0x000fe20000010074 */
[----:B------:R-:W-:-:S02]  /*35c0*/  HADD2.F32 R112, -RZ, R19.H0_H0 ;  /* 0x20000013ff707230 */ /* 0x000fc40000004100 */
[----:B------:R-:W-:Y:S01]  /*35d0*/  @P0 FADD.FTZ R92, R82, -R97 ;  /* 0x80000061525c0221 */ /* 0x000fe20000010000 */
[----:B------:R-:W-:Y:S01]  /*35e0*/  HADD2.F32 R111, -RZ, R19.H1_H1 ;  /* 0x30000013ff6f7230 */ /* 0x000fe20000004100 */
[----:B------:R-:W1:Y:S01]  /*35f0*/  @P1 LDC.64 R68, c[0x0][0x408] ;  /* 0x00010200ff441b82 */ /* 0x000e620000000a00 */
[C---:B------:R-:W-:Y:S01]  /*3600*/  @P0 FFMA.FTZ R117, R106.reuse, R95, R117 ;  /* 0x0000005f6a750223 */ /* 0x040fe20000010075 */
[C---:B------:R-:W-:Y:S02]  /*3610*/  @P0 FFMA.FTZ R112, R106.reuse, R93, R112 ;  /* 0x0000005d6a700223 */ /* 0x040fe40000010070 */
[----:B------:R-:W-:Y:S01]  /*3620*/  @P0 FFMA.FTZ R111, R106, R92, R111 ;  /* 0x0000005c6a6f0223 */ /* 0x000fe2000001006f */
[----:B------:R-:W-:Y:S01]  /*3630*/  @P1 LOP3.LUT P0, RZ, R88, 0xff, RZ, 0xc0, !PT ;  /* 0x000000ff58ff1812 */ /* 0x000fe2000780c0ff */
[----:B--2---:R-:W-:Y:S02]  /*3640*/  @P1 FMUL.FTZ R99, R112, R99 ;  /* 0x0000006370631220 */ /* 0x004fe40000410000 */
[----:B------:R-:W2:Y:S02]  /*3650*/  @P1 LDC.64 R90, c[0x0][0x408] ;  /* 0x00010200ff5a1b82 */ /* 0x000ea40000000a00 */
[----:B------:R-:W-:Y:S01]  /*3660*/  @P1 FMUL.FTZ R98, R99, R98 ;  /* 0x0000006263621220 */ /* 0x000fe20000410000 */
[----:B0-----:R-:W-:-:S05]  /*3670*/  @P1 FMUL.FTZ R71, R113, R71 ;  /* 0x0000004771471220 */ /* 0x001fca0000410000 */
[----:B------:R-:W0:Y:S01]  /*3680*/  @P1 LDC.64 R94, c[0x0][0x408] ;  /* 0x00010200ff5e1b82 */ /* 0x000e220000000a00 */
[----:B------:R-:W-:Y:S01]  /*3690*/  @P1 FSEL R98, R98, RZ, P5 ;  /* 0x000000ff62621208 */ /* 0x000fe20002800000 */
[----:B------:R-:W-:-:S03]  /*36a0*/  @P1 FMUL.FTZ R70, R71, R70 ;  /* 0x0000004647461220 */ /* 0x000fc60000410000 */
[----:B------:R-:W-:-:S03]  /*36b0*/  @P1 F2FP.F16.F32.PACK_AB R98, RZ, R98 ;  /* 0x00000062ff62123e */ /* 0x000fc600000000ff */
[----:B------:R-:W3:Y:S01]  /*36c0*/  @P1 LDC.64 R92, c[0x0][0x408] ;  /* 0x00010200ff5c1b82 */ /* 0x000ee20000000a00 */
[----:B-1----:R-:W-:Y:S01]  /*36d0*/  @P1 FMUL.FTZ R69, R115, R69 ;  /* 0x0000004573451220 */ /* 0x002fe20000410000 */
[----:B------:R-:W-:Y:S02]  /*36e0*/  @P1 FSEL R70, R70, RZ, P3 ;  /* 0x000000ff46461208 */ /* 0x000fe40001800000 */
[----:B------:R-:W-:Y:S01]  /*36f0*/  @P1 LOP3.LUT P3, RZ, R89, 0xff, RZ, 0xc0, !PT ;  /* 0x000000ff59ff1812 */ /* 0x000fe2000786c0ff */
[----:B------:R-:W-:Y:S01]  /*3700*/  @P1 FMUL.FTZ R68, R69, R68 ;  /* 0x0000004445441220 */ /* 0x000fe20000410000 */
[----:B------:R-:W-:Y:S02]  /*3710*/  @P1 PRMT R67, R98, 0x7610, R67 ;  /* 0x0000761062431816 */ /* 0x000fe40000000043 */
[----:B------:R-:W1:Y:S01]  /*3720*/  @P1 LDC.64 R96, c[0x0][0x408] ;  /* 0x00010200ff601b82 */ /* 0x000e620000000a00 */
[----:B--2---:R-:W-:Y:S01]  /*3730*/  @P1 FMUL.FTZ R91, R119, R91 ;  /* 0x0000005b775b1220 */ /* 0x004fe20000410000 */
[----:B------:R-:W-:-:S02]  /*3740*/  @P1 FSEL R68, R68, RZ, P0 ;  /* 0x000000ff44441208 */ /* 0x000fc40000000000 */
[----:B------:R-:W-:Y:S01]  /*3750*/  @P1 LOP3.LUT P0, RZ, R88, 0xff000000, RZ, 0xc0, !PT ;  /* 0xff00000058ff1812 */ /* 0x000fe2000780c0ff */
[----:B------:R-:W-:Y:S01]  /*3760*/  @P1 FMUL.FTZ R90, R91, R90 ;  /* 0x0000005a5b5a1220 */ /* 0x000fe20000410000 */
[----:B------:R-:W-:Y:S01]  /*3770*/  @P1 F2FP.F16.F32.PACK_AB R71, RZ, R68 ;  /* 0x00000044ff47123e */ /* 0x000fe200000000ff */
[----:B0-----:R-:W-:Y:S01]  /*3780*/  @P1 FMUL.FTZ R95, R114, R95 ;  /* 0x0000005f725f1220 */ /* 0x001fe20000410000 */
[----:B------:R-:W-:Y:S02]  /*3790*/  F2FP.F16.F32.PACK_AB R68, R113, R115 ;  /* 0x000000737144723e */ /* 0x000fe400000000ff */
[----:B------:R-:W-:Y:S01]  /*37a0*/  @P1 FSEL R69, R90, RZ, P4 ;  /* 0x000000ff5a451208 */ /* 0x000fe20002000000 */
[----:B------:R-:W-:Y:S01]  /*37b0*/  @P1 FMUL.FTZ R94, R95, R94 ;  /* 0x0000005e5f5e1220 */ /* 0x000fe20000410000 */
[----:B------:R-:W-:Y:S02]  /*37c0*/  @P1 LOP3.LUT P4, RZ, R89, 0xff00, RZ, 0xc0, !PT ;  /* 0x0000ff0059ff1812 */ /* 0x000fe4000788c0ff */
[----:B------:R-:W-:Y:S01]  /*37d0*/  @P1 F2FP.F16.F32.PACK_AB R91, RZ, R69 ;  /* 0x00000045ff5b123e */ /* 0x000fe200000000ff */
[----:B---3--:R-:W-:Y:S01]  /*37e0*/  @P1 FMUL.FTZ R93, R116, R93 ;  /* 0x0000005d745d1220 */ /* 0x008fe20000410000 */
[----:B------:R-:W-:-:S02]  /*37f0*/  @P1 FSEL R94, R94, RZ, P3 ;  /* 0x000000ff5e5e1208 */ /* 0x000fc40001800000 */
[----:B------:R-:W-:Y:S01]  /*3800*/  @P1 F2FP.F16.F32.PACK_AB R90, RZ, R70 ;  /* 0x00000046ff5a123e */ /* 0x000fe200000000ff */
[----:B------:R-:W-:Y:S01]  /*3810*/  @P1 FMUL.FTZ R92, R93, R92 ;  /* 0x0000005c5d5c1220 */ /* 0x000fe20000410000 */
[----:B------:R-:W-:Y:S02]  /*3820*/  @P1 F2FP.F16.F32.PACK_AB R94, RZ, R94 ;  /* 0x0000005eff5e123e */ /* 0x000fe400000000ff */
[----:B------:R-:W-:Y:S01]  /*3830*/  @P1 PRMT R64, R71, 0x7610, R64 ;  /* 0x0000761047401816 */ /* 0x000fe20000000040 */
[----:B-1----:R-:W-:Y:S01]  /*3840*/  @P1 FMUL.FTZ R97, R117, R97 ;  /* 0x0000006175611220 */ /* 0x002fe20000410000 */
[----:B------:R-:W-:Y:S02]  /*3850*/  @P1 FSEL R92, R92, RZ, P0 ;  /* 0x000000ff5c5c1208 */ /* 0x000fe40000000000 */
[----:B------:R-:W-:Y:S01]  /*3860*/  @P1 PRMT R65, R91, 0x7610, R65 ;  /* 0x000076105b411816 */ /* 0x000fe20000000041 */
[----:B------:R-:W-:Y:S01]  /*3870*/  @P1 FMUL.FTZ R96, R97, R96 ;  /* 0x0000006061601220 */ /* 0x000fe20000410000 */
[----:B------:R-:W-:-:S02]  /*3880*/  @P1 F2FP.F16.F32.PACK_AB R92, RZ, R92 ;  /* 0x0000005cff5c123e */ /* 0x000fc400000000ff */
[----:B------:R-:W-:Y:S02]  /*3890*/  @P1 PRMT R66, R94, 0x7610, R66 ;  /* 0x000076105e421816 */ /* 0x000fe40000000042 */
[----:B------:R-:W-:Y:S02]  /*38a0*/  @P1 FSEL R96, R96, RZ, P4 ;  /* 0x000000ff60601208 */ /* 0x000fe40002000000 */
[----:B------:R-:W-:Y:S02]  /*38b0*/  F2FP.F16.F32.PACK_AB R69, R116, R119 ;  /* 0x000000777445723e */ /* 0x000fe400000000ff */
[----:B------:R-:W-:Y:S02]  /*38c0*/  @P1 F2FP.F16.F32.PACK_AB R96, RZ, R96 ;  /* 0x00000060ff60123e */ /* 0x000fe400000000ff */
[----:B------:R-:W-:Y:S02]  /*38d0*/  F2FP.F16.F32.PACK_AB R70, R117, R114 ;  /* 0x000000727546723e */ /* 0x000fe400000000ff */
[----:B------:R-:W-:-:S02]  /*38e0*/  @P1 PRMT R64, R64, 0x5410, R90 ;  /* 0x0000541040401816 */ /* 0x000fc4000000005a */
[----:B------:R-:W-:Y:S02]  /*38f0*/  @P1 PRMT R65, R65, 0x5410, R92 ;  /* 0x0000541041411816 */ /* 0x000fe4000000005c */
[----:B------:R-:W-:Y:S02]  /*3900*/  F2FP.F16.F32.PACK_AB R71, R111, R112 ;  /* 0x000000706f47723e */ /* 0x000fe400000000ff */
[----:B------:R-:W-:Y:S01]  /*3910*/  @P1 PRMT R66, R66, 0x5410, R96 ;  /* 0x0000541042421816 */ /* 0x000fe20000000060 */
        /* <DEDUP_REMOVED lines=9> */
.L_x_1383:
[----:B------:R-:W-:Y:S01]  /*39b0*/  ISETP.GT.AND P0, PT, R113, RZ, PT ;  /* 0x000000ff7100720c */ /* 0x000fe20003f04270 */
[----:B-1----:R-:W1:Y:S01]  /*39c0*/  @P1 LDC.64 R90, c[0x0][0x408] ;  /* 0x00010200ff5a1b82 */ /* 0x002e620000000a00 */
[--C-:B-----5:R-:W-:Y:S01]  /*39d0*/  HADD2.F32 R95, -RZ, R16.reuse.H0_H0 ;  /* 0x20000010ff5f7230 */ /* 0x120fe20000004100 */
[C---:B------:R-:W-:Y:S01]  /*39e0*/  @P1 LOP3.LUT P3, RZ, R88.reuse, 0xff, RZ, 0xc0, !PT ;  /* 0x000000ff58ff1812 */ /* 0x040fe2000786c0ff */
[----:B------:R-:W-:Y:S01]  /*39f0*/  HADD2.F32 R94, -RZ, R16.H1_H1 ;  /* 0x30000010ff5e7230 */ /* 0x000fe20000004100 */
[----:B------:R-:W-:Y:S01]  /*3a00*/  @P1 LOP3.LUT P4, RZ, R88, 0xff00, RZ, 0xc0, !PT ;  /* 0x0000ff0058ff1812 */ /* 0x000fe2000788c0ff */
[--C-:B------:R-:W-:Y:S01]  /*3a10*/  HADD2.F32 R114, -RZ, R17.reuse.H0_H0 ;  /* 0x20000011ff727230 */ /* 0x100fe20000004100 */
[C---:B------:R-:W-:Y:S01]  /*3a20*/  @P1 LOP3.LUT P5, RZ, R89.reuse, 0xff00, RZ, 0xc0, !PT ;  /* 0x0000ff0059ff1812 */ /* 0x040fe200078ac0ff */
[----:B------:R-:W-:Y:S01]  /*3a30*/  HADD2.F32 R115, -RZ, R17.H1_H1 ;  /* 0x30000011ff737230 */ /* 0x000fe20000004100 */
[----:B------:R-:W2:Y:S01]  /*3a40*/  @P1 LDC.64 R92, c[0x0][0x408] ;  /* 0x00010200ff5c1b82 */ /* 0x000ea20000000a00 */
[----:B------:R-:W-:Y:S01]  /*3a50*/  HADD2.F32 R117, -RZ, R18.H1_H1 ;  /* 0x30000012ff757230 */ /* 0x000fe20000004100 */
[----:B------:R-:W-:Y:S01]  /*3a60*/  @P1 LOP3.LUT P6, RZ, R89, 0xff0000, RZ, 0xc0, !PT ;  /* 0x00ff000059ff1812 */ /* 0x000fe200078cc0ff */
[----:B------:R-:W-:-:S02]  /*3a70*/  HADD2.F32 R119, -RZ, R19.H0_H0 ;  /* 0x20000013ff777230 */ /* 0x000fc40000004100 */
[-CC-:B0-----:R-:W-:Y:S01]  /*3a80*/  @P0 FFMA.FTZ R97, R5, R112.reuse, R111.reuse ;  /* 0x0000007005610223 */ /* 0x181fe2000001006f */
[-CC-:B------:R-:W-:Y:S01]  /*3a90*/  @P0 FFMA.FTZ R96, R6, R112.reuse, R111.reuse ;  /* 0x0000007006600223 */ /* 0x180fe2000001006f */
[-CC-:B------:R-:W-:Y:S01]  /*3aa0*/  @P0 FFMA.FTZ R113, R9, R112.reuse, R111.reuse ;  /* 0x0000007009710223 */ /* 0x180fe2000001006f */
[-C--:B------:R-:W-:Y:S01]  /*3ab0*/  @P0 FFMA.FTZ R120, R81, R112.reuse, R111 ;  /* 0x0000007051780223 */ /* 0x080fe2000001006f */
[----:B------:R-:W-:Y:S01]  /*3ac0*/  @P0 FADD.FTZ R97, R4, -R97 ;  /* 0x8000006104610221 */ /* 0x000fe20000010000 */
[----:B------:R-:W-:Y:S01]  /*3ad0*/  @P0 FADD.FTZ R99, R7, -R96 ;  /* 0x8000006007630221 */ /* 0x000fe20000010000 */
[----:B------:R-:W-:Y:S01]  /*3ae0*/  @P0 FADD.FTZ R113, R8, -R113 ;  /* 0x8000007108710221 */ /* 0x000fe20000010000 */
[-C--:B------:R-:W-:Y:S01]  /*3af0*/  @P0 FFMA.FTZ R96, R10, R112.reuse, R111 ;  /* 0x000000700a600223 */ /* 0x080fe2000001006f */
[C---:B------:R-:W-:Y:S01]  /*3b00*/  @P0 FFMA.FTZ R95, R106.reuse, R97, R95 ;  /* 0x000000616a5f0223 */ /* 0x040fe2000001005f */
[C---:B------:R-:W-:Y:S01]  /*3b10*/  @P0 FFMA.FTZ R94, R106.reuse, R99, R94 ;  /* 0x000000636a5e0223 */ /* 0x040fe2000001005e */
[----:B------:R-:W-:Y:S01]  /*3b20*/  @P0 FFMA.FTZ R97, R13, R112, R111 ;  /* 0x000000700d610223 */ /* 0x000fe2000001006f */
[----:B------:R-:W-:Y:S01]  /*3b30*/  @P0 FFMA.FTZ R114, R106, R113, R114 ;  /* 0x000000716a720223 */ /* 0x000fe20000010072 */
[----:B-1----:R-:W-:Y:S01]  /*3b40*/  @P1 FMUL.FTZ R91, R95, R91 ;  /* 0x0000005b5f5b1220 */ /* 0x002fe20000410000 */
[----:B------:R-:W-:-:S02]  /*3b50*/  HADD2.F32 R113, -RZ, R18.H0_H0 ;  /* 0x20000012ff717230 */ /* 0x000fc40000004100 */
[----:B------:R-:W-:Y:S01]  /*3b60*/  @P0 FADD.FTZ R98, R12, -R97 ;  /* 0x800000610c620221 */ /* 0x000fe20000010000 */
[----:B------:R-:W-:Y:S01]  /*3b70*/  @P0 FFMA.FTZ R97, R80, R112, R111 ;  /* 0x0000007050610223 */ /* 0x000fe2000001006f */
[----:B------:R-:W-:Y:S01]  /*3b80*/  @P0 FADD.FTZ R96, R11, -R96 ;  /* 0x800000600b600221 */ /* 0x000fe20000010000 */
[----:B------:R-:W-:Y:S01]  /*3b90*/  @P0 FADD.FTZ R120, R15, -R120 ;  /* 0x800000780f780221 */ /* 0x000fe20000010000 */
        /* <DEDUP_REMOVED lines=13> */
[----:B------:R-:W-:Y:S02]  /*3c70*/  @P1 F2FP.F16.F32.PACK_AB R116, RZ, R94 ;  /* 0x0000005eff74123e */ /* 0x000fe400000000ff */
[----:B------:R-:W-:Y:S02]  /*3c80*/  @P1 F2FP.F16.F32.PACK_AB R118, RZ, R95 ;  /* 0x0000005fff76123e */ /* 0x000fe400000000ff */
[----:B------:R-:W-:Y:S02]  /*3c90*/  @P1 LOP3.LUT P4, RZ, R89, 0xff, RZ, 0xc0, !PT ;  /* 0x000000ff59ff1812 */ /* 0x000fe4000788c0ff */
[----:B------:R-:W-:Y:S01]  /*3ca0*/  @P1 PRMT R64, R116, 0x7610, R64 ;  /* 0x0000761074401816 */ /* 0x000fe20000000040 */
[----:B------:R-:W2:Y:S03]  /*3cb0*/  @P1 LDC.64 R94, c[0x0][0x408] ;  /* 0x00010200ff5e1b82 */ /* 0x000ea60000000a00 */
[----:B------:R-:W-:-:S05]  /*3cc0*/  @P1 PRMT R64, R64, 0x5410, R118 ;  /* 0x0000541040401816 */ /* 0x000fca0000000076 */
[----:B------:R-:W3:Y:S01]  /*3cd0*/  @P1 LDC.64 R96, c[0x0][0x408] ;  /* 0x00010200ff601b82 */ /* 0x000ee20000000a00 */
[----:B0-----:R-:W-:-:S04]  /*3ce0*/  @P1 FMUL.FTZ R91, R114, R91 ;  /* 0x0000005b725b1220 */ /* 0x001fc80000410000 */
[----:B------:R-:W-:-:S03]  /*3cf0*/  @P1 FMUL.FTZ R90, R91, R90 ;  /* 0x0000005a5b5a1220 */ /* 0x000fc60000410000 */
[----:B------:R-:W0:Y:S01]  /*3d00*/  @P1 LDC.64 R98, c[0x0][0x408] ;  /* 0x00010200ff621b82 */ /* 0x000e220000000a00 */
[----:B-1----:R-:W-:Y:S01]  /*3d10*/  @P1 FMUL.FTZ R93, R115, R93 ;  /* 0x0000005d735d1220 */ /* 0x002fe20000410000 */
[----:B------:R-:W-:Y:S02]  /*3d20*/  @P1 FSEL R90, R90, RZ, P3 ;  /* 0x000000ff5a5a1208 */ /* 0x000fe40001800000 */
[----:B------:R-:W-:Y:S01]  /*3d30*/  @P1 LOP3.LUT P3, RZ, R88, 0xff000000, RZ, 0xc0, !PT ;  /* 0xff00000058ff1812 */ /* 0x000fe2000786c0ff */
[----:B------:R-:W-:Y:S01]  /*3d40*/  @P1 FMUL.FTZ R92, R93, R92 ;  /* 0x0000005c5d5c1220 */ /* 0x000fe20000410000 */
[----:B------:R-:W-:Y:S01]  /*3d50*/  @P1 F2FP.F16.F32.PACK_AB R90, RZ, R90 ;  /* 0x0000005aff5a123e */ /* 0x000fe200000000ff */
[----:B--2---:R-:W-:-:S03]  /*3d60*/  @P1 FMUL.FTZ R95, R113, R95 ;  /* 0x0000005f715f1220 */ /* 0x004fc60000410000 */
[----:B------:R-:W-:Y:S01]  /*3d70*/  @P1 FSEL R92, R92, RZ, P3 ;  /* 0x000000ff5c5c1208 */ /* 0x000fe20001800000 */
[----:B------:R-:W-:Y:S01]  /*3d80*/  @P1 FMUL.FTZ R94, R95, R94 ;  /* 0x0000005e5f5e1220 */ /* 0x000fe20000410000 */
[----:B------:R-:W-:Y:S02]  /*3d90*/  @P1 PRMT R65, R90, 0x7610, R65 ;  /* 0x000076105a411816 */ /* 0x000fe40000000041 */
[----:B------:R-:W-:Y:S01]  /*3da0*/  @P1 F2FP.F16.F32.PACK_AB R92, RZ, R92 ;  /* 0x0000005cff5c123e */ /* 0x000fe200000000ff */
[----:B---3--:R-:W-:Y:S01]  /*3db0*/  @P1 FMUL.FTZ R97, R117, R97 ;  /* 0x0000006175611220 */ /* 0x008fe20000410000 */
[----:B------:R-:W-:Y:S02]  /*3dc0*/  @P1 FSEL R94, R94, RZ, P4 ;  /* 0x000000ff5e5e1208 */ /* 0x000fe40002000000 */
[----:B------:R-:W-:Y:S01]  /*3dd0*/  @P1 PRMT R65, R65, 0x5410, R92 ;  /* 0x0000541041411816 */ /* 0x000fe2000000005c */
[----:B------:R-:W-:Y:S01]  /*3de0*/  @P1 FMUL.FTZ R96, R97, R96 ;  /* 0x0000006061601220 */ /* 0x000fe20000410000 */
[----:B------:R-:W-:Y:S01]  /*3df0*/  @P1 F2FP.F16.F32.PACK_AB R94, RZ, R94 ;  /* 0x0000005eff5e123e */ /* 0x000fe200000000ff */
[----:B0-----:R-:W-:-:S03]  /*3e00*/  @P1 FMUL.FTZ R99, R119, R99 ;  /* 0x0000006377631220 */ /* 0x001fc60000410000 */
        /* <DEDUP_REMOVED lines=21> */
.L_x_1382:
        /* <DEDUP_REMOVED lines=24> */
[----:B------:R-:W-:Y:S01]  /*40e0*/  FADD.FTZ R115, R12, -R115 ;  /* 0x800000730c737221 */ /* 0x000fe20000010000 */
[----:B------:R-:W-:Y:S01]  /*40f0*/  FMUL.FTZ R116, R106, R111 ;  /* 0x0000006f6a747220 */ /* 0x000fe20000410000 */
[----:B------:R-:W-:Y:S01]  /*4100*/  FSEL R98, R98, RZ, P0 ;  /* 0x000000ff62627208 */ /* 0x000fe20000000000 */
[C---:B------:R-:W-:Y:S01]  /*4110*/  FMUL.FTZ R114, R106.reuse, R113 ;  /* 0x000000716a727220 */ /* 0x040fe20000410000 */
[----:B------:R-:W3:Y:S01]  /*4120*/  @P1 LDC.64 R92, c[0x0][0x408] ;  /* 0x00010200ff5c1b82 */ /* 0x000ee20000000a00 */
[----:B-1----:R-:W-:Y:S01]  /*4130*/  @P1 FMUL.FTZ R69, R99, R69 ;  /* 0x0000004563451220 */ /* 0x002fe20000410000 */
[----:B------:R-:W-:Y:S01]  /*4140*/  FMUL.FTZ R113, R106, R115 ;  /* 0x000000736a717220 */ /* 0x000fe20000410000 */
[----:B------:R-:W-:Y:S01]  /*4150*/  FADD.FTZ R117, R14, -R117 ;  /* 0x800000750e757221 */ /* 0x000fe20000010000 */
[----:B------:R-:W-:Y:S01]  /*4160*/  FSEL R114, R114, RZ, P0 ;  /* 0x000000ff72727208 */ /* 0x000fe20000000000 */
[----:B------:R-:W-:Y:S01]  /*4170*/  FMUL.FTZ R111, R106, R119 ;  /* 0x000000776a6f7220 */ /* 0x000fe20000410000 */
[----:B-----5:R-:W-:Y:S01]  /*4180*/  @P1 LOP3.LUT P4, RZ, R88, 0xff00, RZ, 0xc0, !PT ;  /* 0x0000ff0058ff1812 */ /* 0x020fe2000788c0ff */
[----:B------:R-:W-:Y:S01]  /*4190*/  FMUL.FTZ R112, R106, R117 ;  /* 0x000000756a707220 */ /* 0x000fe20000410000 */
[----:B------:R-:W1:Y:S01]  /*41a0*/  @P1 LDC.64 R94, c[0x0][0x408] ;  /* 0x00010200ff5e1b82 */ /* 0x000e620000000a00 */
[----:B0-----:R-:W-:Y:S01]  /*41b0*/  @P1 FMUL.FTZ R115, R98, R71 ;  /* 0x0000004762731220 */ /* 0x001fe20000410000 */
[----:B------:R-:W-:Y:S01]  /*41c0*/  @P1 FMUL.FTZ R71, R69, R68 ;  /* 0x0000004445471220 */ /* 0x000fe20000410000 */
[----:B------:R-:W-:Y:S01]  /*41d0*/  @P1 LOP3.LUT P3, RZ, R88, 0xff, RZ, 0xc0, !PT ;  /* 0x000000ff58ff1812 */ /* 0x000fe2000786c0ff */
[----:B------:R-:W-:Y:S01]  /*41e0*/  FADD.FTZ R121, R82, -R121 ;  /* 0x8000007952797221 */ /* 0x000fe20000010000 */
[----:B------:R-:W-:Y:S01]  /*41f0*/  @P1 FMUL.FTZ R115, R115, R70 ;  /* 0x0000004673731220 */ /* 0x000fe20000410000 */
[----:B------:R-:W-:-:S02]  /*4200*/  FSEL R70, R116, RZ, P0 ;  /* 0x000000ff74467208 */ /* 0x000fc40000000000 */
[----:B------:R-:W0:Y:S01]  /*4210*/  @P1 LDC.64 R96, c[0x0][0x408] ;  /* 0x00010200ff601b82 */ /* 0x000e220000000a00 */
[----:B------:R-:W-:Y:S01]  /*4220*/  FSEL R112, R112, RZ, P0 ;  /* 0x000000ff70707208 */ /* 0x000fe20000000000 */
[----:B------:R-:W-:Y:S01]  /*4230*/  FMUL.FTZ R106, R106, R121 ;  /* 0x000000796a6a7220 */ /* 0x000fe20000410000 */
[----:B--2---:R-:W-:Y:S01]  /*4240*/  @P1 FMUL.FTZ R91, R70, R91 ;  /* 0x0000005b465b1220 */ /* 0x004fe20000410000 */
[----:B------:R-:W-:Y:S02]  /*4250*/  @P1 LOP3.LUT P5, RZ, R88, 0xff0000, RZ, 0xc0, !PT ;  /* 0x00ff000058ff1812 */ /* 0x000fe400078ac0ff */
[----:B------:R-:W-:Y:S01]  /*4260*/  @P1 FSEL R115, R115, RZ, P4 ;  /* 0x000000ff73731208 */ /* 0x000fe20002000000 */
[----:B------:R-:W-:Y:S01]  /*4270*/  @P1 FMUL.FTZ R91, R91, R90 ;  /* 0x0000005a5b5b1220 */ /* 0x000fe20000410000 */
[----:B------:R-:W2:Y:S01]  /*4280*/  @P1 LDC.64 R68, c[0x0][0x408] ;  /* 0x00010200ff441b82 */ /* 0x000ea20000000a00 */
[----:B---3--:R-:W-:Y:S01]  /*4290*/  @P1 FMUL.FTZ R93, R114, R93 ;  /* 0x0000005d725d1220 */ /* 0x008fe20000410000 */
[----:B------:R-:W-:-:S02]  /*42a0*/  FSEL R90, R113, RZ, P0 ;  /* 0x000000ff715a7208 */ /* 0x000fc40000000000 */
[----:B------:R-:W-:Y:S01]  /*42b0*/  @P1 LOP3.LUT P4, RZ, R89, 0xff, RZ, 0xc0, !PT ;  /* 0x000000ff59ff1812 */ /* 0x000fe2000788c0ff */
[----:B------:R-:W-:Y:S01]  /*42c0*/  @P1 FMUL.FTZ R93, R93, R92 ;  /* 0x0000005c5d5d1220 */ /* 0x000fe20000410000 */
[----:B------:R-:W-:Y:S01]  /*42d0*/  FSEL R92, R111, RZ, P0 ;  /* 0x000000ff6f5c7208 */ /* 0x000fe20000000000 */
[----:B-1----:R-:W-:Y:S01]  /*42e0*/  @P1 FMUL.FTZ R95, R90, R95 ;  /* 0x0000005f5a5f1220 */ /* 0x002fe20000410000 */
[----:B------:R-:W-:Y:S02]  /*42f0*/  @P1 FSEL R71, R71, RZ, P3 ;  /* 0x000000ff47471208 */ /* 0x000fe40001800000 */
[----:B------:R-:W-:Y:S01]  /*4300*/  @P1 FSEL R91, R91, RZ, P5 ;  /* 0x000000ff5b5b1208 */ /* 0x000fe20002800000 */
[----:B------:R-:W-:Y:S01]  /*4310*/  @P1 FMUL.FTZ R94, R95, R94 ;  /* 0x0000005e5f5e1220 */ /* 0x000fe20000410000 */
[----:B------:R-:W-:Y:S02]  /*4320*/  @P1 LOP3.LUT P3, RZ, R88, 0xff000000, RZ, 0xc0, !PT ;  /* 0xff00000058ff1812 */ /* 0x000fe4000786c0ff */
[C---:B------:R-:W-:Y:S01]  /*4330*/  @P1 LOP3.LUT P5, RZ, R89.reuse, 0xff00, RZ, 0xc0, !PT ;  /* 0x0000ff0059ff1812 */ /* 0x040fe200078ac0ff */
[----:B0-----:R-:W-:Y:S01]  /*4340*/  @P1 FMUL.FTZ R97, R112, R97 ;  /* 0x0000006170611220 */ /* 0x001fe20000410000 */
[----:B------:R-:W-:-:S02]  /*4350*/  @P1 LOP3.LUT P6, RZ, R89, 0xff0000, RZ, 0xc0, !PT ;  /* 0x00ff000059ff1812 */ /* 0x000fc400078cc0ff */
[----:B------:R-:W-:Y:S01]  /*4360*/  @P1 FSEL R94, R94, RZ, P4 ;  /* 0x000000ff5e5e1208 */ /* 0x000fe20002000000 */
[----:B------:R-:W-:Y:S01]  /*4370*/  @P1 FMUL.FTZ R96, R97, R96 ;  /* 0x0000006061601220 */ /* 0x000fe20000410000 */
[----:B------:R-:W-:Y:S02]  /*4380*/  @P1 F2FP.F16.F32.PACK_AB R71, RZ, R71 ;  /* 0x00000047ff47123e */ /* 0x000fe400000000ff */
[----:B------:R-:W-:Y:S01]  /*4390*/  @P1 F2FP.F16.F32.PACK_AB R91, RZ, R91 ;  /* 0x0000005bff5b123e */ /* 0x000fe200000000ff */
[----:B--2---:R-:W-:Y:S01]  /*43a0*/  @P1 FMUL.FTZ R69, R92, R69 ;  /* 0x000000455c451220 */ /* 0x004fe20000410000 */
[----:B------:R-:W-:Y:S02]  /*43b0*/  @P1 FSEL R93, R93, RZ, P3 ;  /* 0x000000ff5d5d1208 */ /* 0x000fe40001800000 */
[----:B------:R-:W-:Y:S01]  /*43c0*/  @P1 FSEL R96, R96, RZ, P5 ;  /* 0x000000ff60601208 */ /* 0x000fe20002800000 */
[----:B------:R-:W-:Y:S01]  /*43d0*/  @P1 FMUL.FTZ R68, R69, R68 ;  /* 0x0000004445441220 */ /* 0x000fe20000410000 */
[----:B------:R-:W-:-:S02]  /*43e0*/  @P1 F2FP.F16.F32.PACK_AB R94, RZ, R94 ;  /* 0x0000005eff5e123e */ /* 0x000fc400000000ff */
[----:B------:R-:W-:Y:S02]  /*43f0*/  @P1 F2FP.F16.F32.PACK_AB R115, RZ, R115 ;  /* 0x00000073ff73123e */ /* 0x000fe400000000ff */
[----:B------:R-:W-:Y:S02]  /*4400*/  @P1 FSEL R68, R68, RZ, P6 ;  /* 0x000000ff44441208 */ /* 0x000fe40003000000 */
[----:B------:R-:W-:Y:S02]  /*4410*/  @P1 F2FP.F16.F32.PACK_AB R93, RZ, R93 ;  /* 0x0000005dff5d123e */ /* 0x000fe400000000ff */
[----:B------:R-:W-:Y:S02]  /*4420*/  @P1 F2FP.F16.F32.PACK_AB R96, RZ, R96 ;  /* 0x00000060ff60123e */ /* 0x000fe400000000ff */
[----:B------:R-:W-:Y:S02]  /*4430*/  @P1 F2FP.F16.F32.PACK_AB R95, RZ, R68 ;  /* 0x00000044ff5f123e */ /* 0x000fe400000000ff */
[----:B------:R-:W-:-:S02]  /*4440*/  @P1 PRMT R64, R71, 0x7610, R64 ;  /* 0x0000761047401816 */ /* 0x000fc40000000040 */
[----:B------:R-:W-:Y:S02]  /*4450*/  FSEL R97, R106, RZ, P0 ;  /* 0x000000ff6a617208 */ /* 0x000fe40000000000 */
[----:B------:R-:W-:Y:S02]  /*4460*/  @P1 PRMT R65, R91, 0x7610, R65 ;  /* 0x000076105b411816 */ /* 0x000fe40000000041 */
[----:B------:R-:W-:Y:S02]  /*4470*/  @P1 PRMT R66, R94, 0x7610, R66 ;  /* 0x000076105e421816 */ /* 0x000fe40000000042 */
[----:B------:R-:W-:Y:S02]  /*4480*/  F2FP.F16.F32.PACK_AB R69, R114, R70 ;  /* 0x000000467245723e */ /* 0x000fe400000000ff */
[----:B------:R-:W-:Y:S02]  /*4490*/  F2FP.F16.F32.PACK_AB R68, R98, R99 ;  /* 0x000000636244723e */ /* 0x000fe400000000ff */
[----:B------:R-:W-:-:S02]  /*44a0*/  F2FP.F16.F32.PACK_AB R70, R112, R90 ;  /* 0x0000005a7046723e */ /* 0x000fc400000000ff */
[----:B------:R-:W-:Y:S02]  /*44b0*/  @P1 PRMT R64, R64, 0x5410, R115 ;  /* 0x0000541040401816 */ /* 0x000fe40000000073 */
[----:B------:R-:W-:Y:S02]  /*44c0*/  @P1 PRMT R65, R65, 0x5410, R93 ;  /* 0x0000541041411816 */ /* 0x000fe4000000005d */
[----:B------:R-:W-:Y:S02]  /*44d0*/  F2FP.F16.F32.PACK_AB R71, R97, R92 ;  /* 0x0000005c6147723e */ /* 0x000fe400000000ff */
        /* <DEDUP_REMOVED lines=11> */
.L_x_1385:
        /* <DEDUP_REMOVED lines=22> */
[----:B------:R-:W-:-:S04]  /*46f0*/  F2FP.F16.F32.PACK_AB R91, RZ, R91 ;  /* 0x0000005bff5b723e */ /* 0x000fc800000000ff */
[----:B------:R-:W-:-:S07]  /*4700*/  PRMT R64, R91, 0x7610, R64 ;  /* 0x000076105b407816 */ /* 0x000fce0000000040 */
.L_x_1387:
[----:B------:R-:W-:Y:S05]  /*4710*/  BSYNC.RECONVERGENT B3 ;  /* 0x0000000000037941 */ /* 0x000fea0003800200 */
.L_x_1386:
        /* <DEDUP_REMOVED lines=13> */
.L_x_1389:
[----:B------:R-:W-:Y:S05]  /*47f0*/  BSYNC.RECONVERGENT B3 ;  /* 0x0000000000037941 */ /* 0x000fea0003800200 */
.L_x_1388:
        /* <DEDUP_REMOVED lines=13> */
.L_x_1391:
[----:B------:R-:W-:Y:S05]  /*48d0*/  BSYNC.RECONVERGENT B3 ;  /* 0x0000000000037941 */ /* 0x000fea0003800200 */
.L_x_1390:
        /* <DEDUP_REMOVED lines=13> */
.L_x_1393:
[----:B------:R-:W-:Y:S05]  /*49b0*/  BSYNC.RECONVERGENT B3 ;  /* 0x0000000000037941 */ /* 0x000fea0003800200 */
.L_x_1392:
        /* <DEDUP_REMOVED lines=13> */
.L_x_1395:
[----:B------:R-:W-:Y:S05]  /*4a90*/  BSYNC.RECONVERGENT B3 ;  /* 0x0000000000037941 */ /* 0x000fea0003800200 */
.L_x_1394:
        /* <DEDUP_REMOVED lines=13> */
.L_x_1397:
[----:B------:R-:W-:Y:S05]  /*4b70*/  BSYNC.RECONVERGENT B3 ;  /* 0x0000000000037941 */ /* 0x000fea0003800200 */
.L_x_1396:
        /* <DEDUP_REMOVED lines=13> */
.L_x_1399:
[----:B------:R-:W-:Y:S05]  /*4c50*/  BSYNC.RECONVERGENT B3 ;  /* 0x0000000000037941 */ /* 0x000fea0003800200 */
.L_x_1398:
[----:B------:R-:W-:-:S04]  /*4c60*/  @P1 F2FP.F16.F32.PACK_AB R90, RZ, R90 ;  /* 0x0000005aff5a123e */ /* 0x000fc800000000ff */
[----:B------:R-:W-:-:S07]  /*4c70*/  @P1 PRMT R67, R67, 0x5410, R90 ;  /* 0x0000541043431816 */ /* 0x000fce000000005a */
.L_x_1384:
[----:B------:R-:W-:Y:S05]  /*4c80*/  BSYNC.RECONVERGENT B1 ;  /* 0x0000000000017941 */ /* 0x000fea0003800200 */
.L_x_1381:
[----:B------:R-:W1:Y:S08]  /*4c90*/  @P2 LDC.64 R92, c[0x0][0x478] ;  /* 0x00011e00ff5c2b82 */ /* 0x000e700000000a00 */
[----:B------:R-:W2:Y:S01]  /*4ca0*/  @P1 LDC.64 R90, c[0x0][0x468] ;  /* 0x00011a00ff5a1b82 */ /* 0x000ea20000000a00 */
[----:B-1----:R-:W-:-:S05]  /*4cb0*/  @P2 IMAD.WIDE.U32 R92, R110, 0x10, R92 ;  /* 0x000000106e5c2825 */ /* 0x002fca00078e005c */
[----:B------:R3:W-:Y:S01]  /*4cc0*/  @P2 STG.E.128 desc[UR6][R92.64], R68 ;  /* 0x000000445c002986 */ /* 0x0007e2000c101d06 */
[----:B--2---:R-:W-:-:S05]  /*4cd0*/  @P1 IMAD.WIDE.U32 R90, R109, 0x10, R90 ;  /* 0x000000106d5a1825 */ /* 0x004fca00078e005a */
[----:B------:R3:W-:Y:S02]  /*4ce0*/  @P1 STG.E.128 desc[UR6][R90.64], R64 ;  /* 0x000000405a001986 */ /* 0x0007e4000c101d06 */
.L_x_1380:
[----:B------:R-:W-:Y:S05]  /*4cf0*/  BSYNC.RECONVERGENT B2 ;  /* 0x0000000000027941 */ /* 0x000fea0003800200 */
.L_x_1379:
[----:B-1-3--:R-:W1:Y:S02]  /*4d00*/  LDC.64 R90, c[0x0][0x380] ;  /* 0x0000e000ff5a7b82 */ /* 0x00ae640000000a00 */
[----:B-1----:R-:W-:-:S04]  /*4d10*/  LEA R3, R90, R3, 0x2 ;  /* 0x000000035a037211 */ /* 0x002fc800078e10ff */
[----:B------:R-:W-:-:S13]  /*4d20*/  ISETP.GE.AND P0, PT, R3, R91, PT ;  /* 0x0000005b0300720c */ /* 0x000fda0003f06270 */
[----:B------:R-:W-:Y:S05]  /*4d30*/  @!P0 BRA `(.L_x_1400) ;  /* 0xffffffb400b88947 */ /* 0x000fea000383ffff */
.L_x_1348:
[----:B------:R-:W-:Y:S05]  /*4d40*/  BSYNC B0 ;  /* 0x0000000000007941 */ /* 0x000fea0003800000 */
.L_x_1347:
        /* <DEDUP_REMOVED lines=22> */
[----:B--2---:R-:W-:-:S05]  /*4eb0*/  IMAD R34, R0, UR4, RZ ;  /* 0x0000000400227c24 */ /* 0x004fca000f8e02ff */
[----:B------:R-:W-:-:S04]  /*4ec0*/  IADD3 R34, P3, PT, R34, R107, RZ ;  /* 0x0000006b22227210 */ /* 0x000fc80007f7e0ff */
[----:B------:R-:W-:Y:S02]  /*4ed0*/  IADD3.X R21, PT, PT, RZ, RZ, RZ, P3, !PT ;  /* 0x000000ffff157210 */ /* 0x000fe40001ffe4ff */
[----:B------:R-:W-:Y:S02]  /*4ee0*/  ISETP.GE.U32.AND P3, PT, R17, 0x200, PT ;  /* 0x000002001100780c */ /* 0x000fe40003f66070 */
[C---:B-1----:R-:W-:Y:S02]  /*4ef0*/  SHF.L.U32 R31, R34.reuse, 0x2, RZ ;  /* 0x00000002221f7819 */ /* 0x042fe400000006ff */
[----:B------:R-:W-:Y:S02]  /*4f00*/  SHF.L.U64.HI R34, R34, 0x2, R21 ;  /* 0x0000000222227819 */ /* 0x000fe40000010215 */
[C---:B---3--:R-:W-:Y:S02]  /*4f10*/  IADD3 R33, P4, PT, R31.reuse, UR18, RZ ;  /* 0x000000121f217c10 */ /* 0x048fe4000ff9e0ff */
[----:B------:R-:W-:Y:S01]  /*4f20*/  IADD3 R31, P5, PT, R31, UR16, RZ ;  /* 0x000000101f1f7c10 */ /* 0x000fe2000ffbe0ff */
[----:B------:R-:W1:Y:S01]  /*4f30*/  LDS R3, [R4] ;  /* 0x0000000004037984 */ /* 0x000e620000000800 */
[----:B------:R-:W-:-:S02]  /*4f40*/  IADD3.X R36, PT, PT, R34, UR19, RZ, P4, !PT ;  /* 0x0000001322247c10 */ /* 0x000fc4000a7fe4ff */
[----:B------:R-:W-:Y:S01]  /*4f50*/  IADD3.X R34, PT, PT, R34, UR17, RZ, P5, !PT ;  /* 0x0000001122227c10 */ /* 0x000fe2000affe4ff */
        /* <DEDUP_REMOVED lines=61> */
[----:B------:R-:W-:Y:S01]  /*5330*/  FADD.FTZ R0, R0, R19 ;  /* 0x0000001300007221 */ /* 0x000fe20000010000 */
[----:B------:R-:W-:-:S02]  /*5340*/  @P2 IADD3.X R36, PT, PT, RZ, R36, RZ, P4, !PT ;  /* 0x00000024ff242210 */ /* 0x000fc400027fe4ff */
        /* <DEDUP_REMOVED lines=44> */
.L_x_1357:
[----:B------:R-:W-:Y:S01]  /*5610*/  HFMA2 R111, -RZ, RZ, 0, 5.9604644775390625e-08 ;  /* 0x00000001ff6f7431 */ /* 0x000fe200000001ff */
[----:B------:R-:W-:Y:S01]  /*5620*/  BSSY B1, `(.L_x_1401) ;  /* 0x0000007000017945 */ /* 0x000fe20003800000 */
[----:B------:R-:W-:Y:S02]  /*5630*/  MOV R112, R99 ;  /* 0x0000006300707202 */ /* 0x000fe40000000f00 */
[----:B------:R-:W-:Y:S02]  /*5640*/  MOV R114, 0x1f ;  /* 0x0000001f00727802 */ /* 0x000fe40000000f00 */
[----:B------:R-:W-:-:S07]  /*5650*/  MOV R107, 0xffffffff ;  /* 0xffffffff006b7802 */ /* 0x000fce0000000f00 */
[----:B0----5:R-:W-:Y:S05]  /*5660*/  WARPSYNC.COLLECTIVE R107, `(.L_x_1402) ;  /* 0x000000006b087348 */ /* 0x021fea0003c00000 */
[----:B------:R1:W2:Y:S02]  /*5670*/  SHFL.BFLY P0, R109, R112, R111, R114 ;  /* 0x0c00006f706d7389 */ /* 0x0002a40000000072 */
[----:B012--5:R-:W-:Y:S05]  /*5680*/  ENDCOLLECTIVE ;  /* 0x000000000000791b */ /* 0x027fea0003800000 */
.L_x_1402:
[----:B------:R-:W-:Y:S05]  /*5690*/  BSYNC B1 ;  /* 0x0000000000017941 */ /* 0x000fea0003800000 */
.L_x_1401:
        /* <DEDUP_REMOVED lines=8> */
.L_x_1403:
[----:B------:R-:W-:-:S05]  /*5720*/  FADD.FTZ R90, R90, R99 ;  /* 0x000000635a5a7221 */ /* 0x000fca0000010000 */
[----:B------:R-:W-:Y:S01]  /*5730*/  MOV R112, R90 ;  /* 0x0000005a00707202 */ /* 0x000fe20000000f00 */
[----:B------:R-:W-:Y:S01]  /*5740*/  HFMA2 R111, -RZ, RZ, 0, 1.1920928955078125e-07 ;  /* 0x00000002ff6f7431 */ /* 0x000fe200000001ff */
[----:B------:R-:W-:-:S07]  /*5750*/  MOV R91, R109 ;  /* 0x0000006d005b7202 */ /* 0x000fce0000000f00 */
[----:B------:R-:W-:Y:S05]  /*5760*/  WARPSYNC.COLLECTIVE R107, `(.L_x_1404) ;  /* 0x000000006b087348 */ /* 0x000fea0003c00000 */
[----:B------:R0:W1:Y:S02]  /*5770*/  SHFL.BFLY P0, R109, R112, R111, R114 ;  /* 0x0c00006f706d7389 */ /* 0x0000640000000072 */
[----:B01----:R-:W-:Y:S05]  /*5780*/  ENDCOLLECTIVE ;  /* 0x000000000000791b */ /* 0x003fea0003800000 */
.L_x_1404:
[----:B------:R-:W-:-:S05]  /*5790*/  FADD.FTZ R91, R91, R108 ;  /* 0x0000006c5b5b7221 */ /* 0x000fca0000010000 */
[----:B------:R-:W-:Y:S02]  /*57a0*/  MOV R112, R91 ;  /* 0x0000005b00707202 */ /* 0x000fe40000000f00 */
[----:B------:R-:W-:-:S07]  /*57b0*/  MOV R93, R109 ;  /* 0x0000006d005d7202 */ /* 0x000fce0000000f00 */
[----:B------:R-:W-:Y:S05]  /*57c0*/  WARPSYNC.COLLECTIVE R107, `(.L_x_1405) ;  /* 0x000000006b087348 */ /* 0x000fea0003c00000 */
[----:B------:R0:W1:Y:S02]  /*57d0*/  SHFL.BFLY P0, R109, R112, R111, R114 ;  /* 0x0c00006f706d7389 */ /* 0x0000640000000072 */
[----:B01----:R-:W-:Y:S05]  /*57e0*/  ENDCOLLECTIVE ;  /* 0x000000000000791b */ /* 0x003fea0003800000 */
.L_x_1405:
[----:B------:R-:W-:-:S05]  /*57f0*/  FADD.FTZ R93, R90, R93 ;  /* 0x0000005d5a5d7221 */ /* 0x000fca0000010000 */
[----:B------:R-:W-:Y:S01]  /*5800*/  MOV R112, R93 ;  /* 0x0000005d00707202 */ /* 0x000fe20000000f00 */
[----:B------:R-:W-:Y:S01]  /*5810*/  HFMA2 R111, -RZ, RZ, 0, 2.384185791015625e-07 ;  /* 0x00000004ff6f7431 */ /* 0x000fe200000001ff */
[----:B------:R-:W-:-:S07]  /*5820*/  MOV R92, R109 ;  /* 0x0000006d005c7202 */ /* 0x000fce0000000f00 */
[----:B------:R-:W-:Y:S05]  /*5830*/  WARPSYNC.COLLECTIVE R107, `(.L_x_1406) ;  /* 0x000000006b087348 */ /* 0x000fea0003c00000 */
[----:B------:R0:W1:Y:S02]  /*5840*/  SHFL.BFLY P0, R109, R112, R111, R114 ;  /* 0x0c00006f706d7389 */ /* 0x0000640000000072 */
[----:B01----:R-:W-:Y:S05]  /*5850*/  ENDCOLLECTIVE ;  /* 0x000000000000791b */ /* 0x003fea0003800000 */
.L_x_1406:
[----:B------:R-:W-:-:S05]  /*5860*/  FADD.FTZ R92, R91, R92 ;  /* 0x0000005c5b5c7221 */ /* 0x000fca0000010000 */
[----:B------:R-:W-:Y:S02]  /*5870*/  MOV R112, R92 ;  /* 0x0000005c00707202 */ /* 0x000fe40000000f00 */
[----:B------:R-:W-:-:S07]  /*5880*/  MOV R94, R109 ;  /* 0x0000006d005e7202 */ /* 0x000fce0000000f00 */
[----:B------:R-:W-:Y:S05]  /*5890*/  WARPSYNC.COLLECTIVE R107, `(.L_x_1407) ;  /* 0x000000006b087348 */ /* 0x000fea0003c00000 */
[----:B------:R0:W1:Y:S02]  /*58a0*/  SHFL.BFLY P0, R109, R112, R111, R114 ;  /* 0x0c00006f706d7389 */ /* 0x0000640000000072 */
[----:B01----:R-:W-:Y:S05]  /*58b0*/  ENDCOLLECTIVE ;  /* 0x000000000000791b */ /* 0x003fea0003800000 */
.L_x_1407:
[----:B------:R-:W-:-:S05]  /*58c0*/  FADD.FTZ R94, R93, R94 ;  /* 0x0000005e5d5e7221 */ /* 0x000fca0000010000 */
[----:B------:R-:W-:Y:S01]  /*58d0*/  MOV R112, R94 ;  /* 0x0000005e00707202 */ /* 0x000fe20000000f00 */
[----:B------:R-:W-:Y:S01]  /*58e0*/  HFMA2 R111, -RZ, RZ, 0, 4.76837158203125e-07 ;  /* 0x00000008ff6f7431 */ /* 0x000fe200000001ff */
[----:B------:R-:W-:-:S07]  /*58f0*/  MOV R95, R109 ;  /* 0x0000006d005f7202 */ /* 0x000fce0000000f00 */
[----:B------:R-:W-:Y:S05]  /*5900*/  WARPSYNC.COLLECTIVE R107, `(.L_x_1408) ;  /* 0x000000006b087348 */ /* 0x000fea0003c00000 */
[----:B------:R0:W1:Y:S02]  /*5910*/  SHFL.BFLY P0, R109, R112, R111, R114 ;  /* 0x0c00006f706d7389 */ /* 0x0000640000000072 */
[----:B01----:R-:W-:Y:S05]  /*5920*/  ENDCOLLECTIVE ;  /* 0x000000000000791b */ /* 0x003fea0003800000 */
.L_x_1408:
[----:B------:R-:W-:-:S05]  /*5930*/  FADD.FTZ R95, R92, R95 ;  /* 0x0000005f5c5f7221 */ /* 0x000fca0000010000 */
[----:B------:R-:W-:Y:S02]  /*5940*/  MOV R112, R95 ;  /* 0x0000005f00707202 */ /* 0x000fe40000000f00 */
[----:B------:R-:W-:-:S07]  /*5950*/  MOV R97, R109 ;  /* 0x0000006d00617202 */ /* 0x000fce0000000f00 */
[----:B------:R-:W-:Y:S05]  /*5960*/  WARPSYNC.COLLECTIVE R107, `(.L_x_1409) ;  /* 0x000000006b087348 */ /* 0x000fea0003c00000 */
[----:B------:R0:W1:Y:S02]  /*5970*/  SHFL.BFLY P0, R109, R112, R111, R114 ;  /* 0x0c00006f706d7389 */ /* 0x0000640000000072 */
[----:B01----:R-:W-:Y:S05]  /*5980*/  ENDCOLLECTIVE ;  /* 0x000000000000791b */ /* 0x003fea0003800000 */
.L_x_1409:
[----:B------:R-:W-:-:S05]  /*5990*/  FADD.FTZ R97, R94, R97 ;  /* 0x000000615e617221 */ /* 0x000fca0000010000 */
[----:B------:R-:W-:Y:S01]  /*59a0*/  MOV R112, R97 ;  /* 0x0000006100707202 */ /* 0x000fe20000000f00 */
[----:B------:R-:W-:Y:S01]  /*59b0*/  HFMA2 R111, -RZ, RZ, 0, 9.5367431640625e-07 ;  /* 0x00000010ff6f7431 */ /* 0x000fe200000001ff */
[----:B------:R-:W-:-:S07]  /*59c0*/  MOV R96, R109 ;  /* 0x0000006d00607202 */ /* 0x000fce0000000f00 */
[----:B------:R-:W-:Y:S05]  /*59d0*/  WARPSYNC.COLLECTIVE R107, `(.L_x_1410) ;  /* 0x000000006b087348 */ /* 0x000fea0003c00000 */
[----:B------:R0:W1:Y:S02]  /*59e0*/  SHFL.BFLY P0, R109, R112, R111, R114 ;  /* 0x0c00006f706d7389 */ /* 0x0000640000000072 */
[----:B01----:R-:W-:Y:S05]  /*59f0*/  ENDCOLLECTIVE ;  /* 0x000000000000791b */ /* 0x003fea0003800000 */
.L_x_1410:
[----:B------:R-:W-:-:S05]  /*5a00*/  FADD.FTZ R96, R95, R96 ;  /* 0x000000605f607221 */ /* 0x000fca0000010000 */
[----:B------:R-:W-:Y:S02]  /*5a10*/  MOV R112, R96 ;  /* 0x0000006000707202 */ /* 0x000fe40000000f00 */
[----:B------:R-:W-:-:S07]  /*5a20*/  MOV R90, R109 ;  /* 0x0000006d005a7202 */ /* 0x000fce0000000f00 */
[----:B------:R-:W-:Y:S05]  /*5a30*/  WARPSYNC.COLLECTIVE R107, `(.L_x_1411) ;  /* 0x000000006b087348 */ /* 0x000fea0003c00000 */
[----:B------:R0:W1:Y:S02]  /*5a40*/  SHFL.BFLY P0, R109, R112, R111, R114 ;  /* 0x0c00006f706d7389 */ /* 0x0000640000000072 */
[----:B01----:R-:W-:Y:S05]  /*5a50*/  ENDCOLLECTIVE ;  /* 0x000000000000791b */ /* 0x003fea0003800000 */
.L_x_1411:
[----:B------:R-:W-:Y:S01]  /*5a60*/  MOV R91, R109 ;  /* 0x0000006d005b7202 */ /* 0x000fe20000000f00 */
[----:B------:R-:W-:Y:S06]  /*5a70*/  BRA `(.L_x_1412) ;  /* 0xffffffbc00307947 */ /* 0x000fec000383ffff */
.L_x_1413:
        /* <DEDUP_REMOVED lines=16> */
.L_x_11179:


//--------------------- .text._ZN10layer_norm22ln_bwd_finalize_kernelINS_22Kernel_traits_finalizeILj512E6__halfS2_S2_S2_fjLb0ELj1024ELj4ENS_18Kernel_traits_baseILj512ES2_S2_S2_S2_fjLj1024EEEEELb0ELb1EEEvNS_9BwdParamsE --------------------------
	.section	.text._ZN10layer_norm22ln_bwd_finalize_kernelINS_22Kernel_traits_finalizeILj512E6__halfS2_S2_S2_fjLb0ELj1024ELj4ENS_18Kernel_traits_baseILj512ES2_S2_S2_S2_fjLj1024EEEEELb0ELb1EEEvNS_9BwdParamsE,"ax",@progbits
	.align	128
        .global         _ZN10layer_norm22ln_bwd_finalize_kernelINS_22Kernel_traits_finalizeILj512E6__halfS2_S2_S2_fjLb0ELj1024ELj4ENS_18Kernel_traits_baseILj512ES2_S2_S2_S2_fjLj1024EEEEELb0ELb1EEEvNS_9BwdParamsE
        .type           _ZN10layer_norm22ln_bwd_finalize_kernelINS_22Kernel_traits_finalizeILj512E6__halfS2_S2_S2_fjLb0ELj1024ELj4ENS_18Kernel_traits_baseILj512ES2_S2_S2_S2_fjLj1024EEEEELb0ELb1EEEvNS_9BwdParamsE,@function
        .size           _ZN10layer_norm22ln_bwd_finalize_kernelINS_22Kernel_traits_finalizeILj512E6__halfS2_S2_S2_fjLb0ELj1024ELj4ENS_18Kernel_traits_baseILj512ES2_S2_S2_S2_fjLj1024EEEEELb0ELb1EEEvNS_9BwdParamsE,(.L_x_11180 - _ZN10layer_norm22ln_bwd_finalize_kernelINS_22Kernel_traits_finalizeILj512E6__halfS2_S2_S2_fjLb0ELj1024ELj4ENS_18Kernel_traits_baseILj512ES2_S2_S2_S2_fjLj1024EEEEELb0ELb1EEEvNS_9BwdParamsE)
        .other          _ZN10layer_norm22ln_bwd_finalize_kernelINS_22Kernel_traits_finalizeILj512E6__halfS2_S2_S2_fjLb0ELj1024ELj4ENS_18Kernel_traits_baseILj512ES2_S2_S2_S2_fjLj1024EEEEELb0ELb1EEEvNS_9BwdParamsE,@"STO_CUDA_ENTRY STV_DEFAULT"
_ZN10layer_norm22ln_bwd_finalize_kernelINS_22Kernel_traits_finalizeILj512E6__halfS2_S2_S2_fjLb0ELj1024ELj4ENS_18Kernel_traits_baseILj512ES2_S2_S2_S2_fjLj1024EEEEELb0ELb1EEEvNS_9BwdParamsE:
.text._ZN10layer_norm22ln_bwd_finalize_kernelINS_22Kernel_traits_finalizeILj512E6__halfS2_S2_S2_fjLb0ELj1024ELj4ENS_18Kernel_traits_baseILj512ES2_S2_S2_S2_fjLj1024EEEEELb0ELb1EEEvNS_9BwdParamsE:
        /* <DEDUP_REMOVED lines=81> */
.L_x_1418:
        /* <DEDUP_REMOVED lines=118> */
.L_x_1417:
[----:B------:R-:W-:Y:S05]  /*0c70*/  BSYNC.RECONVERGENT B1 ;  /* 0x0000000000017941 */ /* 0x000fea0003800200 */
.L_x_1416:
        /* <DEDUP_REMOVED lines=77> */
.L_x_1420:
[----:B------:R-:W-:Y:S05]  /*1150*/  BSYNC.RECONVERGENT B1 ;  /* 0x0000000000017941 */ /* 0x000fea0003800200 */
.L_x_1419:
        /* <DEDUP_REMOVED lines=38> */
.L_x_1422:
[----:B------:R-:W-:Y:S05]  /*13c0*/  BSYNC.RECONVERGENT B1 ;  /* 0x0000000000017941 */ /* 0x000fea0003800200 */
.L_x_1421:
        /* <DEDUP_REMOVED lines=8> */
.L_x_1423:
        /* <DEDUP_REMOVED lines=10> */
.L_x_1415:
[----:B------:R-:W-:Y:S05]  /*14f0*/  BSYNC.RECONVERGENT B0 ;  /* 0x0000000000007941 */ /* 0x000fea0003800200 */
.L_x_1414:
        /* <DEDUP_REMOVED lines=57> */
.L_x_1424:
        /* <DEDUP_REMOVED lines=15> */
.L_x_11180:


//--------------------- .text._ZN10layer_norm13ln_bwd_kernelINS_13Kernel_traitsI6__halfS2_S2_S2_fjLj512ELj1ELj4ELj1ELj16ENS_18Kernel_traits_baseILj512ES2_S2_S2_S2_fjLj128EEEEELb1ELb0ELb1ELb1EEEvNS_9BwdParamsE --------------------------
	.section	.text._ZN10layer_norm13ln_bwd_kernelINS_13Kernel_traitsI6__halfS2_S2_S2_fjLj512ELj1ELj4ELj1ELj16ENS_18Kernel_traits_baseILj512ES2_S2_S2_S2_fjLj128EEEEELb1ELb0ELb1ELb1EEEvNS_9BwdParamsE,"ax",@progbits
	.align	128
        .global         _ZN10layer_norm13ln_bwd_kernelINS_13Kernel_traitsI6__halfS2_S2_S2_fjLj512ELj1ELj4ELj1ELj16ENS_18Kernel_traits_baseILj512ES2_S2_S2_S2_fjLj128EEEEELb1ELb0ELb1ELb1EEEvNS_9BwdParamsE
        .type           _ZN10layer_norm13ln_bwd_kernelINS_13Kernel_traitsI6__halfS2_S2_S2_fjLj512ELj1ELj4ELj1ELj16ENS_18Kernel_traits_baseILj512ES2_S2_S2_S2_fjLj128EEEEELb1ELb0ELb1ELb1EEEvNS_9BwdParamsE,@function
        .size           _ZN10layer_norm13ln_bwd_kernelINS_13Kernel_traitsI6__halfS2_S2_S2_fjLj512ELj1ELj4ELj1ELj16ENS_18Kernel_traits_baseILj512ES2_S2_S2_S2_fjLj128EEEEELb1ELb0ELb1ELb1EEEvNS_9BwdParamsE,(.L_x_11181 - _ZN10layer_norm13ln_bwd_kernelINS_13Kernel_traitsI6__halfS2_S2_S2_fjLj512ELj1ELj4ELj1ELj16ENS_18Kernel_traits_baseILj512ES2_S2_S2_S2_fjLj128EEEEELb1ELb0ELb1ELb1EEEvNS_9BwdParamsE)
        .other          _ZN10layer_norm13ln_bwd_kernelINS_13Kernel_traitsI6__halfS2_S2_S2_fjLj512ELj1ELj4ELj1ELj16ENS_18Kernel_traits_baseILj512ES2_S2_S2_S2_fjLj128EEEEELb1ELb0ELb1ELb1EEEvNS_9BwdParamsE,@"STO_CUDA_ENTRY STV_DEFAULT"
_ZN10layer_norm13ln_bwd_kernelINS_13Kernel_traitsI6__halfS2_S2_S2_fjLj512ELj1ELj4ELj1ELj16ENS_18Kernel_traits_baseILj512ES2_S2_S2_S2_fjLj128EEEEELb1ELb0ELb1ELb1EEEvNS_9BwdParamsE:
.text._ZN10layer_norm13ln_bwd_kernelINS_13Kernel_traitsI6__halfS2_S2_S2_fjLj512ELj1ELj4ELj1ELj16ENS_18Kernel_traits_baseILj512ES2_S2_S2_S2_fjLj128EEEEELb1ELb0ELb1ELb1EEEvNS_9BwdParamsE:
        /* <DEDUP_REMOVED lines=39> */
.L_x_1469:
        /* <DEDUP_REMOVED lines=24> */
[----:B------:R-:W-:Y:S01]  /*03f0*/  IADD3 R83, PT, PT, R81, 0x20, RZ ;  /* 0x0000002051537810 */ /* 0x000fe20007ffe0ff */
[----:B------:R-:W2:Y:S01]  /*0400*/  LDC.64 R112, c[0x0][0x3b0] ;  /* 0x0000ec00ff707b82 */ /* 0x000ea20000000a00 */
[----:B------:R-:W-:-:S02]  /*0410*/  LEA.HI.SX32 R3, R2, R103, 0x1d ;  /* 0x0000006702037211 */ /* 0x000fc400078feaff */
[----:B------:R3:W4:Y:S01]  /*0420*/  LDG.E R0, desc[UR6][R88.64] ;  /* 0x0000000658007981 */ /* 0x000722000c1e1900 */
[----:B-1----:R-:W-:-:S04]  /*0430*/  IMAD.WIDE.U32 R16, R81, 0x10, R8 ;  /* 0x0000001051107825 */ /* 0x002fc800078e0008 */
[----:B------:R-:W-:Y:S02]  /*0440*/  IMAD.WIDE.U32 R8, R83, 0x10, R8 ;  /* 0x0000001053087825 */ /* 0x000fe400078e0008 */
[----:B------:R-:W4:Y:S02]  /*0450*/  LDG.E.128 R16, desc[UR6][R16.64] ;  /* 0x0000000610107981 */ /* 0x000f24000c1e1d00 */
[C---:B0-----:R-:W-:Y:S02]  /*0460*/  IMAD.WIDE.U32 R12, R3.reuse, 0x10, R4 ;  /* 0x00000010030c7825 */ /* 0x041fe400078e0004 */
[----:B------:R-:W4:Y:S01]  /*0470*/  LDG.E.128 R8, desc[UR6][R8.64] ;  /* 0x0000000608087981 */ /* 0x000f22000c1e1d00 */
[----:B------:R-:W-:-:S03]  /*0480*/  IADD3 R3, PT, PT, R3, 0x20, RZ ;  /* 0x0000002003037810 */ /* 0x000fc60007ffe0ff */
[----:B------:R-:W4:Y:S02]  /*0490*/  LDG.E.128 R12, desc[UR6][R12.64] ;  /* 0x000000060c0c7981 */ /* 0x000f24000c1e1d00 */
[----:B------:R-:W-:-:S06]  /*04a0*/  IMAD.WIDE.U32 R4, R3, 0x10, R4 ;  /* 0x0000001003047825 */ /* 0x000fcc00078e0004 */
[----:B------:R-:W4:Y:S01]  /*04b0*/  LDG.E.128 R4, desc[UR6][R4.64] ;  /* 0x0000000604047981 */ /* 0x000f22000c1e1d00 */
[----:B-----5:R-:W-:-:S13]  /*04c0*/  ISETP.GE.AND P1, PT, R84, 0x1, PT ;  /* 0x000000015400780c */ /* 0x020fda0003f26270 */
[----:B------:R-:W-:-:S05]  /*04d0*/  @P1 IADD3 R78, PT, PT, R84, -0x1, RZ ;  /* 0xffffffff544e1810 */ /* 0x000fca0007ffe0ff */
[----:B------:R-:W-:-:S05]  /*04e0*/  @P1 IMAD R78, R78, UR8, RZ ;  /* 0x000000084e4e1c24 */ /* 0x000fca000f8e02ff */
[----:B------:R-:W-:-:S04]  /*04f0*/  @P1 SHF.R.S32.HI R79, RZ, 0x1f, R78 ;  /* 0x0000001fff4f1819 */ /* 0x000fc8000001144e */
[----:B------:R-:W-:Y:S02]  /*0500*/  @P1 LEA.HI R78, R79, R78, RZ, 0x3 ;  /* 0x0000004e4f4e1211 */ /* 0x000fe400078f18ff */
[----:B------:R-:W-:Y:S02]  /*0510*/  MOV R115, RZ ;  /* 0x000000ff00737202 */ /* 0x000fe40000000f00 */
[----:B------:R-:W-:-:S04]  /*0520*/  @P1 LEA.HI.SX32 R115, R78, R103, 0x1d ;  /* 0x000000674e731211 */ /* 0x000fc800078feaff */
[C---:B------:R-:W-:Y:S01]  /*0530*/  IADD3 R79, PT, PT, R115.reuse, 0x20, RZ ;  /* 0x00000020734f7810 */ /* 0x040fe20007ffe0ff */
[----:B--2---:R-:W-:-:S04]  /*0540*/  IMAD.WIDE.U32 R114, R115, 0x8, R112 ;  /* 0x0000000873727825 */ /* 0x004fc800078e0070 */
[----:B------:R-:W-:Y:S02]  /*0550*/  IMAD.WIDE.U32 R112, R79, 0x8, R112 ;  /* 0x000000084f707825 */ /* 0x000fe400078e0070 */
[----:B------:R-:W5:Y:S04]  /*0560*/  LDG.E.64 R114, desc[UR6][R114.64] ;  /* 0x0000000672727981 */ /* 0x000f68000c1e1b00 */
[----:B------:R-:W5:Y:S01]  /*0570*/  LDG.E.64 R112, desc[UR6][R112.64] ;  /* 0x0000000670707981 */ /* 0x000f62000c1e1b00 */
[----:B------:R-:W-:Y:S02]  /*0580*/  MOV R111, UR14 ;  /* 0x0000000e006f7c02 */ /* 0x000fe40008000f00 */
[----:B------:R-:W-:Y:S02]  /*0590*/  MOV R110, UR15 ;  /* 0x0000000f006e7c02 */ /* 0x000fe40008000f00 */
[----:B------:R-:W-:-:S04]  /*05a0*/  ISETP.NE.U32.AND P0, PT, R111, RZ, PT ;  /* 0x000000ff6f00720c */ /* 0x000fc80003f05070 */
[----:B------:R-:W-:-:S13]  /*05b0*/  ISETP.NE.AND.EX P0, PT, R110, RZ, PT, P0 ;  /* 0x000000ff6e00720c */ /* 0x000fda0003f05300 */
[----:B------:R-:W0:Y:S08]  /*05c0*/  @P0 LDC.64 R2, c[0x0][0x438] ;  /* 0x00010e00ff020b82 */ /* 0x000e300000000a00 */
[----:B------:R-:W1:Y:S01]  /*05d0*/  @P0 LDC.64 R76, c[0x0][0x438] ;  /* 0x00010e00ff4c0b82 */ /* 0x000e620000000a00 */
[----:B0-----:R-:W-:-:S05]  /*05e0*/  @P0 IMAD.WIDE.U32 R2, R81, 0x10, R2 ;  /* 0x0000001051020825 */ /* 0x001fca00078e0002 */
[----:B------:R-:W5:Y:S01]  /*05f0*/  @P0 LDG.E.128 R24, desc[UR6][R2.64] ;  /* 0x0000000602180981 */ /* 0x000f62000c1e1d00 */
[----:B-1----:R-:W-:-:S05]  /*0600*/  @P0 IMAD.WIDE.U32 R76, R83, 0x10, R76 ;  /* 0x00000010534c0825 */ /* 0x002fca00078e004c */
[----:B------:R4:W5:Y:S01]  /*0610*/  @P0 LDG.E.128 R20, desc[UR6][R76.64] ;  /* 0x000000064c140981 */ /* 0x000962000c1e1d00 */
[----:B------:R-:W-:Y:S01]  /*0620*/  ISETP.NE.AND P0, PT, RZ, UR9, PT ;  /* 0x00000009ff007c0c */ /* 0x000fe2000bf05270 */
[----:B---3--:R-:W-:-:S03]  /*0630*/  HADD2.F32 R88, -RZ, R35.H0_H0 ;  /* 0x20000023ff587230 */ /* 0x008fc60000004100 */
[----:B----4-:R-:W-:Y:S01]  /*0640*/  FSEL R76, R0, RZ, !P0 ;  /* 0x000000ff004c7208 */ /* 0x010fe20004000000 */
[--C-:B------:R-:W-:Y:S02]  /*0650*/  HADD2.F32 R78, -RZ, R16.reuse.H0_H0 ;  /* 0x20000010ff4e7230 */ /* 0x100fe40000004100 */
[----:B------:R-:W-:Y:S02]  /*0660*/  HADD2.F32 R79, -RZ, R16.H1_H1 ;  /* 0x30000010ff4f7230 */ /* 0x000fe40000004100 */
[----:B------:R-:W-:Y:S02]  /*0670*/  HADD2.F32 R0, -RZ, R10.H0_H0 ;  /* 0x2000000aff007230 */ /* 0x000fe40000004100 */
[C---:B------:R-:W-:Y:S01]  /*0680*/  FADD.FTZ R99, -R76.reuse, R78 ;  /* 0x0000004e4c637221 */ /* 0x040fe20000010100 */
[----:B------:R-:W-:Y:S02]  /*0690*/  HADD2.F32 R80, -RZ, R17.H0_H0 ;  /* 0x20000011ff507230 */ /* 0x000fe40000004100 */
[----:B------:R-:W-:Y:S01]  /*06a0*/  FADD.FTZ R109, -R76, R79 ;  /* 0x0000004f4c6d7221 */ /* 0x000fe20000010100 */
[----:B------:R-:W-:-:S02]  /*06b0*/  HADD2.F32 R3, -RZ, R12.H0_H0 ;  /* 0x2000000cff037230 */ /* 0x000fc40000004100 */
[----:B------:R-:W-:Y:S01]  /*06c0*/  FADD.FTZ R79, -R76, R0 ;  /* 0x000000004c4f7221 */ /* 0x000fe20000010100 */
[----:B------:R-:W-:Y:S02]  /*06d0*/  HADD2.F32 R0, -RZ, R28.H0_H0 ;  /* 0x2000001cff007230 */ /* 0x000fe40000004100 */
[----:B------:R-:W-:Y:S01]  /*06e0*/  FMUL.FTZ R99, R104, R99 ;  /* 0x0000006368637220 */ /* 0x000fe20000410000 */
[--C-:B------:R-:W-:Y:S02]  /*06f0*/  HADD2.F32 R105, -RZ, R18.reuse.H0_H0 ;  /* 0x20000012ff697230 */ /* 0x100fe40000004100 */
[----:B------:R-:W-:Y:S01]  /*0700*/  FADD.FTZ R117, -R76, R80 ;  /* 0x000000504c757221 */ /* 0x000fe20000010100 */
[----:B------:R-:W-:Y:S02]  /*0710*/  HADD2.F32 R18, -RZ, R18.H1_H1 ;  /* 0x30000012ff127230 */ /* 0x000fe40000004100 */
[----:B------:R-:W-:Y:S01]  /*0720*/  FMUL.FTZ R97, R0, R3 ;  /* 0x0000000300617220 */ /* 0x000fe20000410000 */
[----:B------:R-:W-:-:S02]  /*0730*/  HADD2.F32 R95, -RZ, R13.H0_H0 ;  /* 0x2000000dff5f7230 */ /* 0x000fc40000004100 */
[----:B------:R-:W-:Y:S01]  /*0740*/  FADD.FTZ R56, R56, R3 ;  /* 0x0000000338387221 */ /* 0x000fe20000010000 */
[----:B------:R-:W-:Y:S01]  /*0750*/  FFMA.FTZ R36, R99, R3, R36 ;  /* 0x0000000363247223 */ /* 0x000fe20000010024 */
[----:B------:R-:W-:Y:S02]  /*0760*/  HADD2.F32 R0, -RZ, R29.H0_H0 ;  /* 0x2000001dff007230 */ /* 0x000fe40000004100 */
[----:B------:R-:W-:Y:S01]  /*0770*/  FMUL.FTZ R3, R104, R117 ;  /* 0x0000007568037220 */ /* 0x000fe20000410000 */
[--C-:B------:R-:W-:Y:S02]  /*0780*/  HADD2.F32 R82, -RZ, R19.reuse.H0_H0 ;  /* 0x20000013ff527230 */ /* 0x100fe40000004100 */
[----:B------:R-:W-:Y:S01]  /*0790*/  FADD.FTZ R105, -R76, R105 ;  /* 0x000000694c697221 */ /* 0x000fe20000010100 */
[----:B------:R-:W-:Y:S02]  /*07a0*/  HADD2.F32 R103, -RZ, R19.H1_H1 ;  /* 0x30000013ff677230 */ /* 0x000fe40000004100 */
[----:B------:R-:W-:-:S02]  /*07b0*/  HADD2.F32 R2, -RZ, R12.H1_H1 ;  /* 0x3000000cff027230 */ /* 0x000fc40000004100 */
[----:B------:R-:W-:Y:S02]  /*07c0*/  HADD2.F32 R16, -RZ, R13.H1_H1 ;  /* 0x3000000dff107230 */ /* 0x000fe40000004100 */
[--C-:B------:R-:W-:Y:S02]  /*07d0*/  HADD2.F32 R19, -RZ, R9.reuse.H0_H0 ;  /* 0x20000009ff137230 */ /* 0x100fe40000004100 */
[----:B------:R-:W-:Y:S02]  /*07e0*/  HADD2.F32 R77, -RZ, R9.H1_H1 ;  /* 0x30000009ff4d7230 */ /* 0x000fe40000004100 */
[----:B------:R-:W-:Y:S01]  /*07f0*/  FADD.FTZ R9, -R76, R18 ;  /* 0x000000124c097221 */ /* 0x000fe20000010100 */
[--C-:B------:R-:W-:Y:S02]  /*0800*/  HADD2.F32 R13, -RZ, R15.reuse.H0_H0 ;  /* 0x2000000fff0d7230 */ /* 0x100fe40000004100 */
[----:B------:R-:W-:Y:S02]  /*0810*/  HADD2.F32 R12, -RZ, R15.H1_H1 ;  /* 0x3000000fff0c7230 */ /* 0x000fe40000004100 */
[----:B------:R-:W-:Y:S01]  /*0820*/  FMUL.FTZ R0, R0, R95 ;  /* 0x0000005f00007220 */ /* 0x000fe20000410000 */
[----:B------:R-:W-:-:S02]  /*0830*/  HADD2.F32 R81, -RZ, R17.H1_H1 ;  /* 0x30000011ff517230 */ /* 0x000fc40000004100 */
[----:B------:R-:W-:Y:S01]  /*0840*/  FADD.FTZ R58, R58, R95 ;  /* 0x0000005f3a3a7221 */ /* 0x000fe20000010000 */
[----:B------:R-:W-:Y:S02]  /*0850*/  HADD2.F32 R15, -RZ, R8.H0_H0 ;  /* 0x20000008ff0f7230 */ /* 0x000fe40000004100 */
[----:B------:R-:W-:Y:S01]  /*0860*/  FFMA.FTZ R38, R3, R95, R38 ;  /* 0x0000005f03267223 */ /* 0x000fe20000010026 */
[--C-:B------:R-:W-:Y:S02]  /*0870*/  HADD2.F32 R93, -RZ, R4.reuse.H0_H0 ;  /* 0x20000004ff5d7230 */ /* 0x100fe40000004100 */
[----:B------:R-:W-:Y:S02]  /*0880*/  HADD2.F32 R18, -RZ, R4.H1_H1 ;  /* 0x30000004ff127230 */ /* 0x000fe40000004100 */
[----:B------:R-:W-:Y:S02]  /*0890*/  HADD2.F32 R17, -RZ, R14.H0_H0 ;  /* 0x2000000eff117230 */ /* 0x000fe40000004100 */
[----:B------:R-:W-:-:S02]  /*08a0*/  HADD2.F32 R101, -RZ, R8.H1_H1 ;  /* 0x30000008ff657230 */ /* 0x000fc40000004100 */
[----:B------:R-:W-:Y:S02]  /*08b0*/  HADD2.F32 R10, -RZ, R10.H1_H1 ;  /* 0x3000000aff0a7230 */ /* 0x000fe40000004100 */
[--C-:B------:R-:W-:Y:S02]  /*08c0*/  HADD2.F32 R83, -RZ, R11.reuse.H0_H0 ;  /* 0x2000000bff537230 */ /* 0x100fe40000004100 */
[----:B------:R-:W-:Y:S02]  /*08d0*/  HADD2.F32 R85, -RZ, R11.H1_H1 ;  /* 0x3000000bff557230 */ /* 0x000fe40000004100 */
[--C-:B------:R-:W-:Y:S02]  /*08e0*/  HADD2.F32 R87, -RZ, R7.reuse.H0_H0 ;  /* 0x20000007ff577230 */ /* 0x100fe40000004100 */
[----:B------:R-:W-:Y:S02]  /*08f0*/  HADD2.F32 R86, -RZ, R7.H1_H1 ;  /* 0x30000007ff567230 */ /* 0x000fe40000004100 */
[----:B------:R-:W-:Y:S01]  /*0900*/  FMUL.FTZ R7, R104, R105 ;  /* 0x0000006968077220 */ /* 0x000fe20000410000 */
[----:B------:R-:W-:-:S02]  /*0910*/  HADD2.F32 R4, -RZ, R30.H0_H0 ;  /* 0x2000001eff047230 */ /* 0x000fc40000004100 */
[----:B------:R-:W-:Y:S01]  /*0920*/  FADD.FTZ R11, -R76, R82 ;  /* 0x000000524c0b7221 */ /* 0x000fe20000010100 */
[----:B------:R-:W-:Y:S02]  /*0930*/  HADD2.F32 R14, -RZ, R14.H1_H1 ;  /* 0x3000000eff0e7230 */ /* 0x000fe40000004100 */
[--C-:B------:R-:W-:Y:S02]  /*0940*/  HADD2.F32 R89, -RZ, R6.reuse.H0_H0 ;  /* 0x20000006ff597230 */ /* 0x100fe40000004100 */
[----:B------:R-:W-:Y:S02]  /*0950*/  HADD2.F32 R80, -RZ, R6.H1_H1 ;  /* 0x30000006ff507230 */ /* 0x000fe40000004100 */
[----:B------:R-:W-:Y:S01]  /*0960*/  FMUL.FTZ R6, R104, R9 ;  /* 0x0000000968067220 */ /* 0x000fe20000410000 */
        /* <DEDUP_REMOVED lines=10> */
[-C--:B------:R-:W-:Y:S01]  /*0a10*/  FMUL.FTZ R4, R4, R17.reuse ;  /* 0x0000001104047220 */ /* 0x080fe20000410000 */
[----:B------:R-:W-:Y:S01]  /*0a20*/  FADD.FTZ R52, R52, R17 ;  /* 0x0000001134347221 */ /* 0x000fe20000010000 */
[----:B------:R-:W-:Y:S01]  /*0a30*/  FFMA.FTZ R40, R7, R17, R40 ;  /* 0x0000001107287223 */ /* 0x000fe20000010028 */
[----:B------:R-:W-:-:S02]  /*0a40*/  HADD2.F32 R8, -RZ, R31.H0_H0 ;  /* 0x2000001fff087230 */ /* 0x000fc40000004100 */
[-C--:B------:R-:W-:Y:S01]  /*0a50*/  FMUL.FTZ R9, R95, R14.reuse ;  /* 0x0000000e5f097220 */ /* 0x080fe20000410000 */
[--C-:B------:R-:W-:Y:S02]  /*0a60*/  HADD2.F32 R91, -RZ, R5.reuse.H0_H0 ;  /* 0x20000005ff5b7230 */ /* 0x100fe40000004100 */
[----:B------:R-:W-:Y:S01]  /*0a70*/  FADD.FTZ R53, R53, R14 ;  /* 0x0000000e35357221 */ /* 0x000fe20000010000 */
[----:B------:R-:W-:Y:S02]  /*0a80*/  HADD2.F32 R76, -RZ, R5.H1_H1 ;  /* 0x30000005ff4c7230 */ /* 0x000fe40000004100 */
[----:B------:R-:W-:Y:S01]  /*0a90*/  FFMA.FTZ R41, R6, R14, R41 ;  /* 0x0000000e06297223 */ /* 0x000fe20000010029 */
[C---:B------:R-:W-:Y:S01]  /*0aa0*/  FMUL.FTZ R11, R104.reuse, R11 ;  /* 0x0000000b680b7220 */ /* 0x040fe20000410000 */
[----:B------:R-:W-:Y:S02]  /*0ab0*/  HADD2.F32 R17, -RZ, R31.H1_H1 ;  /* 0x3000001fff117230 */ /* 0x000fe40000004100 */
[----:B------:R-:W-:Y:S01]  /*0ac0*/  FMUL.FTZ R10, R104, R103 ;  /* 0x00000067680a7220 */ /* 0x000fe20000410000 */
[----:B------:R-:W-:-:S02]  /*0ad0*/  HADD2.F32 R5, -RZ, R28.H1_H1 ;  /* 0x3000001cff057230 */ /* 0x000fc40000004100 */
[C---:B------:R-:W-:Y:S01]  /*0ae0*/  FMUL.FTZ R15, R104.reuse, R15 ;  /* 0x0000000f680f7220 */ /* 0x040fe20000410000 */
[--C-:B------:R-:W-:Y:S02]  /*0af0*/  HADD2.F32 R14, -RZ, R32.reuse.H0_H0 ;  /* 0x20000020ff0e7230 */ /* 0x100fe40000004100 */
[----:B------:R-:W-:Y:S01]  /*0b00*/  FMUL.FTZ R98, R104, R109 ;  /* 0x0000006d68627220 */ /* 0x000fe20000410000 */
[-C--:B------:R-:W-:Y:S01]  /*0b10*/  FMUL.FTZ R8, R8, R13.reuse ;  /* 0x0000000d08087220 */ /* 0x080fe20000410000 */
[----:B------:R-:W-:Y:S01]  /*0b20*/  FADD.FTZ R54, R54, R13 ;  /* 0x0000000d36367221 */ /* 0x000fe20000010000 */
[----:B------:R-:W-:Y:S01]  /*0b30*/  FFMA.FTZ R42, R11, R13, R42 ;  /* 0x0000000d0b2a7223 */ /* 0x000fe2000001002a */
[----:B------:R-:W-:Y:S01]  /*0b40*/  FMUL.FTZ R13, R17, R12 ;  /* 0x0000000c110d7220 */ /* 0x000fe20000410000 */
        /* <DEDUP_REMOVED lines=10> */
[C---:B------:R-:W-:Y:S01]  /*0bf0*/  FMUL.FTZ R12, R104.reuse, R101 ;  /* 0x00000065680c7220 */ /* 0x040fe20000410000 */
[----:B------:R-:W-:Y:S01]  /*0c00*/  FADD.FTZ R93, RZ, R97 ;  /* 0x00000061ff5d7221 */ /* 0x000fe20000010000 */
[----:B------:R-:W-:Y:S01]  /*0c10*/  FMUL.FTZ R2, R104, R119 ;  /* 0x0000007768027220 */ /* 0x000fe20000410000 */
[----:B------:R-:W-:Y:S01]  /*0c20*/  FFMA.FTZ R95, R99, R97, RZ ;  /* 0x00000061635f7223 */ /* 0x000fe200000100ff */
[-C--:B------:R-:W-:Y:S01]  /*0c30*/  FMUL.FTZ R17, R17, R18.reuse ;  /* 0x0000001211117220 */ /* 0x080fe20000410000 */
[----:B------:R-:W-:Y:S01]  /*0c40*/  FADD.FTZ R49, R49, R18 ;  /* 0x0000001231317221 */ /* 0x000fe20000010000 */
[----:B------:R-:W-:Y:S01]  /*0c50*/  FFMA.FTZ R65, R12, R18, R65 ;  /* 0x000000120c417223 */ /* 0x000fe20000010041 */
[----:B------:R-:W-:Y:S01]  /*0c60*/  FADD.FTZ R93, R93, R96 ;  /* 0x000000605d5d7221 */ /* 0x000fe20000010000 */
[-C--:B------:R-:W-:Y:S01]  /*0c70*/  FMUL.FTZ R5, R5, R16.reuse ;  /* 0x0000001005057220 */ /* 0x080fe20000410000 */
[----:B------:R-:W-:Y:S01]  /*0c80*/  FADD.FTZ R59, R59, R16 ;  /* 0x000000103b3b7221 */ /* 0x000fe20000010000 */
[----:B------:R-:W-:Y:S01]  /*0c90*/  FFMA.FTZ R39, R2, R16, R39 ;  /* 0x0000001002277223 */ /* 0x000fe20000010027 */
[----:B------:R-:W-:Y:S01]  /*0ca0*/  FFMA.FTZ R18, R98, R96, R95 ;  /* 0x0000006062127223 */ /* 0x000fe2000001005f */
[----:B------:R-:W-:-:S02]  /*0cb0*/  HADD2.F32 R16, -RZ, R33.H0_H0 ;  /* 0x20000021ff107230 */ /* 0x000fc40000004100 */
        /* <DEDUP_REMOVED lines=17> */
[----:B------:R-:W-:-:S02]  /*0dd0*/  HADD2.F32 R82, -RZ, R34.H0_H0 ;  /* 0x20000022ff527230 */ /* 0x000fc40000004100 */
        /* <DEDUP_REMOVED lines=39> */
.L_x_1428:
        /* <DEDUP_REMOVED lines=8> */
[----:B------:R-:W-:-:S09]  /*10d0*/  @P1 IADD3 R86, PT, PT, R84, -0x1, RZ ;  /* 0xffffffff54561810 */ /* 0x000fd20007ffe0ff */
        /* <DEDUP_REMOVED lines=13> */
[----:B------:R-:W5:Y:S03]  /*11b0*/  LDG.E.64 R114, desc[UR6][R90.64] ;  /* 0x000000065a727981 */ /* 0x000f66000c1e1b00 */
[C---:B------:R-:W-:Y:S01]  /*11c0*/  @P0 IADD3 R95, PT, PT, R93.reuse, 0x20, RZ ;  /* 0x000000205d5f0810 */ /* 0x040fe20007ffe0ff */
[----:B------:R1:W5:Y:S01]  /*11d0*/  LDG.E.64 R112, desc[UR6][R88.64] ;  /* 0x0000000658707981 */ /* 0x000362000c1e1b00 */
[----:B--2---:R-:W-:-:S04]  /*11e0*/  @P0 IMAD.WIDE.U32 R92, R93, 0x10, R86 ;  /* 0x000000105d5c0825 */ /* 0x004fc800078e0056 */
[----:B------:R-:W-:Y:S01]  /*11f0*/  @P0 IMAD.WIDE.U32 R86, R95, 0x10, R86 ;  /* 0x000000105f560825 */ /* 0x000fe200078e0056 */
[----:B------:R2:W5:Y:S04]  /*1200*/  @P0 LDG.E.128 R24, desc[UR6][R92.64] ;  /* 0x000000065c180981 */ /* 0x000568000c1e1d00 */
[----:B------:R2:W5:Y:S01]  /*1210*/  @P0 LDG.E.128 R20, desc[UR6][R86.64] ;  /* 0x0000000656140981 */ /* 0x000562000c1e1d00 */
[----:B-1----:R-:W-:Y:S01]  /*1220*/  HFMA2 R88, -RZ, RZ, 0, 0 ;  /* 0x00000000ff587431 */ /* 0x002fe200000001ff */
[----:B------:R-:W-:-:S07]  /*1230*/  MOV R90, RZ ;  /* 0x000000ff005a7202 */ /* 0x000fce0000000f00 */
.L_x_1429:
[----:B------:R-:W-:Y:S05]  /*1240*/  BSYNC.RECONVERGENT B1 ;  /* 0x0000000000017941 */ /* 0x000fea0003800200 */
.L_x_1427:
        /* <DEDUP_REMOVED lines=20> */
.L_x_1481:
[----:B------:R-:W4:Y:S01]  /*1390*/  S2R R100, SR_TID.X ;  /* 0x0000000000647919 */ /* 0x000f220000002100 */
[----:B------:R-:W-:Y:S01]  /*13a0*/  @P1 IADD3 R84, PT, PT, R84, -0x1, RZ ;  /* 0xffffffff54541810 */ /* 0x000fe20007ffe0ff */
[----:B--2---:R-:W-:Y:S01]  /*13b0*/  FADD.FTZ R87, R88, R87 ;  /* 0x0000005758577221 */ /* 0x004fe20000010000 */
[----:B------:R-:W-:Y:S01]  /*13c0*/  ISETP.NE.U32.AND P0, PT, R111, RZ, PT ;  /* 0x000000ff6f00720c */ /* 0x000fe20003f05070 */
[----:B---3--:R-:W-:Y:S01]  /*13d0*/  FADD.FTZ R89, R90, R89 ;  /* 0x000000595a597221 */ /* 0x008fe20000010000 */
[----:B------:R-:W-:Y:S01]  /*13e0*/  ISETP.NE.AND P3, PT, RZ, UR9, PT ;  /* 0x00000009ff007c0c */ /* 0x000fe2000bf65270 */
[----:B------:R-:W-:Y:S01]  /*13f0*/  @P1 IMAD R86, R84, UR8, RZ ;  /* 0x0000000854561c24 */ /* 0x000fe2000f8e02ff */
[----:B------:R-:W-:Y:S01]  /*1400*/  ISETP.NE.AND.EX P0, PT, R110, RZ, PT, P0 ;  /* 0x000000ff6e00720c */ /* 0x000fe20003f05300 */
[----:B------:R-:W-:Y:S02]  /*1410*/  IMAD R84, R102, UR8, RZ ;  /* 0x0000000866547c24 */ /* 0x000fe4000f8e02ff */
[----:B------:R-:W-:Y:S01]  /*1420*/  FMUL.FTZ R105, R87, UR10 ;  /* 0x0000000a57697c20 */ /* 0x000fe20008410000 */
[----:B------:R-:W-:Y:S01]  /*1430*/  BSSY.RECONVERGENT B1, `(.L_x_1431) ;  /* 0x00001a8000017945 */ /* 0x000fe20003800200 */
[----:B------:R-:W-:Y:S01]  /*1440*/  @P1 SHF.R.S32.HI R91, RZ, 0x1f, R86 ;  /* 0x0000001fff5b1819 */ /* 0x000fe20000011456 */
[----:B------:R-:W-:-:S02]  /*1450*/  HFMA2 R101, -RZ, RZ, 0, 0 ;  /* 0x00000000ff657431 */ /* 0x000fc400000001ff */
        /* <DEDUP_REMOVED lines=27> */
.L_x_1435:
[----:B------:R-:W-:Y:S05]  /*1610*/  BSYNC.RECONVERGENT B2 ;  /* 0x0000000000027941 */ /* 0x000fea0003800200 */
.L_x_1434:
        /* <DEDUP_REMOVED lines=13> */
.L_x_1437:
[----:B------:R-:W-:Y:S05]  /*16f0*/  BSYNC.RECONVERGENT B2 ;  /* 0x0000000000027941 */ /* 0x000fea0003800200 */
.L_x_1436:
        /* <DEDUP_REMOVED lines=13> */
.L_x_1439:
[----:B------:R-:W-:Y:S05]  /*17d0*/  BSYNC.RECONVERGENT B2 ;  /* 0x0000000000027941 */ /* 0x000fea0003800200 */
.L_x_1438:
        /* <DEDUP_REMOVED lines=13> */
.L_x_1441:
[----:B------:R-:W-:Y:S05]  /*18b0*/  BSYNC.RECONVERGENT B2 ;  /* 0x0000000000027941 */ /* 0x000fea0003800200 */
.L_x_1440:
        /* <DEDUP_REMOVED lines=13> */
.L_x_1443:
[----:B------:R-:W-:Y:S05]  /*1990*/  BSYNC.RECONVERGENT B2 ;  /* 0x0000000000027941 */ /* 0x000fea0003800200 */
.L_x_1442:
        /* <DEDUP_REMOVED lines=13> */
.L_x_1445:
[----:B------:R-:W-:Y:S05]  /*1a70*/  BSYNC.RECONVERGENT B2 ;  /* 0x0000000000027941 */ /* 0x000fea0003800200 */
.L_x_1444:
        /* <DEDUP_REMOVED lines=13> */
.L_x_1447:
[----:B------:R-:W-:Y:S05]  /*1b50*/  BSYNC.RECONVERGENT B2 ;  /* 0x0000000000027941 */ /* 0x000fea0003800200 */
.L_x_1446:
        /* <DEDUP_REMOVED lines=14> */
.L_x_1433:
[----:B------:R-:W2:Y:S01]  /*1c40*/  @P1 LDC.64 R72, c[0x0][0x408] ;  /* 0x00010200ff481b82 */ /* 0x000ea20000000a00 */
[-CC-:B-1----:R-:W-:Y:S01]  /*1c50*/  FFMA.FTZ R90, R99, R106.reuse, R105.reuse ;  /* 0x0000006a635a7223 */ /* 0x182fe20000010069 */
[-CC-:B------:R-:W-:Y:S01]  /*1c60*/  FFMA.FTZ R93, R98, R106.reuse, R105.reuse ;  /* 0x0000006a625d7223 */ /* 0x180fe20000010069 */
[-CC-:B------:R-:W-:Y:S01]  /*1c70*/  FFMA.FTZ R95, R3, R106.reuse, R105.reuse ;  /* 0x0000006a035f7223 */ /* 0x180fe20000010069 */
[-C--:B------:R-:W-:Y:S01]  /*1c80*/  FFMA.FTZ R92, R2, R106.reuse, R105 ;  /* 0x0000006a025c7223 */ /* 0x080fe20000010069 */
[----:B------:R-:W-:Y:S01]  /*1c90*/  FADD.FTZ R91, R97, -R90 ;  /* 0x8000005a615b7221 */ /* 0x000fe20000010000 */
[----:B------:R-:W-:Y:S01]  /*1ca0*/  ISETP.GT.AND P0, PT, R107, RZ, PT ;  /* 0x000000ff6b00720c */ /* 0x000fe20003f04270 */
[----:B------:R-:W-:Y:S01]  /*1cb0*/  FADD.FTZ R93, R96, -R93 ;  /* 0x8000005d605d7221 */ /* 0x000fe20000010000 */
[----:B------:R-:W1:Y:S01]  /*1cc0*/  @P1 LDC.64 R74, c[0x0][0x408] ;  /* 0x00010200ff4a1b82 */ /* 0x000e620000000a00 */
        /* <DEDUP_REMOVED lines=16> */
[----:B--2---:R-:W-:Y:S01]  /*1dd0*/  @P1 FMUL.FTZ R73, R90, R73 ;  /* 0x000000495a491220 */ /* 0x004fe20000410000 */
[----:B-----5:R-:W-:Y:S01]  /*1de0*/  @P1 LOP3.LUT P2, RZ, R114, 0xff, RZ, 0xc0, !PT ;  /* 0x000000ff72ff1812 */ /* 0x020fe2000784c0ff */
[----:B------:R-:W-:Y:S01]  /*1df0*/  FMUL.FTZ R95, R104, R95 ;  /* 0x0000005f685f7220 */ /* 0x000fe20000410000 */
[C---:B------:R-:W-:Y:S01]  /*1e00*/  @P1 LOP3.LUT P3, RZ, R114.reuse, 0xff00, RZ, 0xc0, !PT ;  /* 0x0000ff0072ff1812 */ /* 0x040fe2000786c0ff */
[----:B------:R-:W-:Y:S01]  /*1e10*/  @P1 FMUL.FTZ R91, R73, R72 ;  /* 0x00000048495b1220 */ /* 0x000fe20000410000 */
[----:B------:R-:W-:Y:S01]  /*1e20*/  @P1 LOP3.LUT P4, RZ, R114, 0xff0000, RZ, 0xc0, !PT ;  /* 0x00ff000072ff1812 */ /* 0x000fe2000788c0ff */
[----:B------:R-:W-:Y:S01]  /*1e30*/  FFMA.FTZ R120, R10, R106, R105 ;  /* 0x0000006a0a787223 */ /* 0x000fe20000010069 */
[----:B------:R-:W2:Y:S01]  /*1e40*/  @P1 LDC.64 R72, c[0x0][0x408] ;  /* 0x00010200ff481b82 */ /* 0x000ea20000000a00 */
[----:B-1----:R-:W-:Y:S01]  /*1e50*/  @P1 FMUL.FTZ R75, R94, R75 ;  /* 0x0000004b5e4b1220 */ /* 0x002fe20000410000 */
[----:B------:R-:W-:-:S02]  /*1e60*/  FSEL R95, R95, RZ, P0 ;  /* 0x000000ff5f5f7208 */ /* 0x000fc40000000000 */
[----:B------:R-:W-:Y:S02]  /*1e70*/  F2FP.F16.F32.PACK_AB R90, RZ, R90 ;  /* 0x0000005aff5a723e */ /* 0x000fe400000000ff */
[----:B------:R-:W-:Y:S01]  /*1e80*/  F2FP.F16.F32.PACK_AB R94, RZ, R94 ;  /* 0x0000005eff5e723e */ /* 0x000fe200000000ff */
[----:B---3--:R-:W-:Y:S01]  /*1e90*/  @P1 FMUL.FTZ R87, R92, R87 ;  /* 0x000000575c571220 */ /* 0x008fe20000410000 */
[----:B------:R-:W-:-:S03]  /*1ea0*/  F2FP.F16.F32.PACK_AB R92, RZ, R92 ;  /* 0x0000005cff5c723e */ /* 0x000fc600000000ff */
[----:B------:R-:W-:Y:S02]  /*1eb0*/  @P1 FMUL.FTZ R93, R87, R86 ;  /* 0x00000056575d1220 */ /* 0x000fe40000410000 */
[----:B------:R-:W1:Y:S01]  /*1ec0*/  @P1 LDC.64 R86, c[0x0][0x408] ;  /* 0x00010200ff561b82 */ /* 0x000e620000000a00 */
[----:B----4-:R-:W-:Y:S01]  /*1ed0*/  @P1 FMUL.FTZ R117, R116, R89 ;  /* 0x0000005974751220 */ /* 0x010fe20000410000 */
[----:B------:R-:W-:Y:S01]  /*1ee0*/  @P1 FMUL.FTZ R89, R75, R74 ;  /* 0x0000004a4b591220 */ /* 0x000fe20000410000 */
[----:B------:R-:W-:Y:S02]  /*1ef0*/  F2FP.F16.F32.PACK_AB R116, RZ, R116 ;  /* 0x00000074ff74723e */ /* 0x000fe400000000ff */
[----:B------:R-:W-:Y:S01]  /*1f00*/  @P1 FMUL.FTZ R117, R117, R88 ;  /* 0x0000005875751220 */ /* 0x000fe20000410000 */
[----:B------:R-:W-:Y:S02]  /*1f10*/  FFMA.FTZ R88, R6, R106, R105 ;  /* 0x0000006a06587223 */ /* 0x000fe40000010069 */
[----:B------:R-:W3:Y:S01]  /*1f20*/  @P1 LDC.64 R74, c[0x0][0x408] ;  /* 0x00010200ff4a1b82 */ /* 0x000ee20000000a00 */
[----:B--2---:R-:W-:Y:S01]  /*1f30*/  @P1 FMUL.FTZ R73, R95, R73 ;  /* 0x000000495f491220 */ /* 0x004fe20000410000 */
        /* <DEDUP_REMOVED lines=10> */
[----:B-1----:R-:W-:Y:S01]  /*1fe0*/  @P1 FMUL.FTZ R87, R88, R87 ;  /* 0x0000005758571220 */ /* 0x002fe20000410000 */
[----:B------:R-:W-:-:S02]  /*1ff0*/  @P1 F2FP.F16.F32.PACK_AB R73, RZ, R73 ;  /* 0x00000049ff49123e */ /* 0x000fc400000000ff */
        /* <DEDUP_REMOVED lines=10> */
[----:B------:R-:W-:Y:S02]  /*20a0*/  @P1 F2FP.F16.F32.PACK_AB R87, RZ, R87 ;  /* 0x00000057ff57123e */ /* 0x000fe400000000ff */
[----:B------:R-:W-:Y:S02]  /*20b0*/  @P1 FSEL R74, R74, RZ, P3 ;  /* 0x000000ff4a4a1208 */ /* 0x000fe40001800000 */
[----:B------:R-:W-:Y:S02]  /*20c0*/  @P1 FSEL R89, R86, RZ, P4 ;  /* 0x000000ff56591208 */ /* 0x000fe40002000000 */
[----:B------:R-:W-:Y:S02]  /*20d0*/  @P1 F2FP.F16.F32.PACK_AB R72, RZ, R72 ;  /* 0x00000048ff48123e */ /* 0x000fe400000000ff */
[----:B------:R-:W-:-:S02]  /*20e0*/  @P1 F2FP.F16.F32.PACK_AB R75, RZ, R75 ;  /* 0x0000004bff4b123e */ /* 0x000fc400000000ff */
[----:B------:R-:W-:Y:S02]  /*20f0*/  @P1 PRMT R68, R73, 0x7610, R68 ;  /* 0x0000761049441816 */ /* 0x000fe40000000044 */
[----:B------:R-:W-:Y:S02]  /*2100*/  @P1 F2FP.F16.F32.PACK_AB R117, RZ, R117 ;  /* 0x00000075ff75123e */ /* 0x000fe400000000ff */
[----:B------:R-:W-:Y:S02]  /*2110*/  @P1 F2FP.F16.F32.PACK_AB R86, RZ, R74 ;  /* 0x0000004aff56123e */ /* 0x000fe400000000ff */
[----:B------:R-:W-:Y:S02]  /*2120*/  @P1 F2FP.F16.F32.PACK_AB R89, RZ, R89 ;  /* 0x00000059ff59123e */ /* 0x000fe400000000ff */
[----:B------:R-:W-:Y:S02]  /*2130*/  @P1 PRMT R69, R87, 0x7610, R69 ;  /* 0x0000761057451816 */ /* 0x000fe40000000045 */
[----:B------:R-:W-:-:S02]  /*2140*/  FSEL R91, R91, RZ, P0 ;  /* 0x000000ff5b5b7208 */ /* 0x000fc40000000000 */
[----:B------:R-:W-:Y:S02]  /*2150*/  @P1 PRMT R70, R72, 0x7610, R70 ;  /* 0x0000761048461816 */ /* 0x000fe40000000046 */
[----:B------:R-:W-:Y:S02]  /*2160*/  @P1 PRMT R68, R68, 0x5410, R75 ;  /* 0x0000541044441816 */ /* 0x000fe4000000004b */
[----:B------:R-:W-:Y:S02]  /*2170*/  F2FP.F16.F32.PACK_AB R74, R118, R95 ;  /* 0x0000005f764a723e */ /* 0x000fe400000000ff */
[----:B------:R-:W-:Y:S02]  /*2180*/  @P1 PRMT R69, R69, 0x5410, R117 ;  /* 0x0000541045451816 */ /* 0x000fe40000000075 */
[----:B------:R-:W-:Y:S02]  /*2190*/  @P1 PRMT R70, R70, 0x5410, R86 ;  /* 0x0000541046461816 */ /* 0x000fe40000000056 */
[----:B------:R-:W-:-:S02]  /*21a0*/  PRMT R73, R92, 0x5410, R116 ;  /* 0x000054105c497816 */ /* 0x000fc40000000074 */
[----:B------:R-:W-:Y:S02]  /*21b0*/  F2FP.F16.F32.PACK_AB R75, R91, R88 ;  /* 0x000000585b4b723e */ /* 0x000fe400000000ff */
        /* <DEDUP_REMOVED lines=11> */
.L_x_1432:
[----:B------:R-:W-:Y:S02]  /*2270*/  MOV R109, UR20 ;  /* 0x00000014006d7c02 */ /* 0x000fe40008000f00 */
[----:B------:R-:W-:Y:S02]  /*2280*/  MOV R108, UR21 ;  /* 0x00000015006c7c02 */ /* 0x000fe40008000f00 */
[----:B------:R-:W-:-:S04]  /*2290*/  ISETP.NE.U32.AND P0, PT, R109, RZ, PT ;  /* 0x000000ff6d00720c */ /* 0x000fc80003f05070 */
[----:B------:R-:W-:-:S13]  /*22a0*/  ISETP.NE.AND.EX P0, PT, R108, RZ, PT, P0 ;  /* 0x000000ff6c00720c */ /* 0x000fda0003f05300 */
[----:B------:R-:W-:Y:S05]  /*22b0*/  @P0 BRA `(.L_x_1449) ;  /* 0x00000004006c0947 */ /* 0x000fea0003800000 */
[----:B------:R-:W-:Y:S01]  /*22c0*/  ISETP.GT.AND P0, PT, R107, RZ, PT ;  /* 0x000000ff6b00720c */ /* 0x000fe20003f04270 */
[----:B------:R-:W2:Y:S01]  /*22d0*/  @P1 LDC.64 R86, c[0x0][0x408] ;  /* 0x00010200ff561b82 */ /* 0x000ea20000000a00 */
[--C-:B-----5:R-:W-:Y:S01]  /*22e0*/  HADD2.F32 R91, -RZ, R24.reuse.H0_H0 ;  /* 0x20000018ff5b7230 */ /* 0x120fe20000004100 */
[C---:B------:R-:W-:Y:S01]  /*22f0*/  @P1 LOP3.LUT P2, RZ, R114.reuse, 0xff, RZ, 0xc0, !PT ;  /* 0x000000ff72ff1812 */ /* 0x040fe2000784c0ff */
[----:B------:R-:W-:Y:S01]  /*2300*/  HADD2.F32 R93, -RZ, R24.H1_H1 ;  /* 0x30000018ff5d7230 */ /* 0x000fe20000004100 */
[----:B------:R-:W-:Y:S01]  /*2310*/  @P1 LOP3.LUT P3, RZ, R114, 0xff00, RZ, 0xc0, !PT ;  /* 0x0000ff0072ff1812 */ /* 0x000fe2000786c0ff */
[----:B------:R-:W-:Y:S01]  /*2320*/  HADD2.F32 R121, -RZ, R27.H0_H0 ;  /* 0x2000001bff797230 */ /* 0x000fe20000004100 */
[C---:B------:R-:W-:Y:S01]  /*2330*/  @P1 LOP3.LUT P4, RZ, R115.reuse, 0xff00, RZ, 0xc0, !PT ;  /* 0x0000ff0073ff1812 */ /* 0x040fe2000788c0ff */
[--C-:B------:R-:W-:Y:S01]  /*2340*/  HADD2.F32 R119, -RZ, R26.reuse.H0_H0 ;  /* 0x2000001aff777230 */ /* 0x100fe20000004100 */
[----:B-1----:R-:W1:Y:S01]  /*2350*/  @P1 LDC.64 R88, c[0x0][0x408] ;  /* 0x00010200ff581b82 */ /* 0x002e620000000a00 */
[----:B------:R-:W-:Y:S01]  /*2360*/  HADD2.F32 R116, -RZ, R25.H1_H1 ;  /* 0x30000019ff747230 */ /* 0x000fe20000004100 */
[----:B------:R-:W-:Y:S01]  /*2370*/  @P1 LOP3.LUT P5, RZ, R115, 0xff0000, RZ, 0xc0, !PT ;  /* 0x00ff000073ff1812 */ /* 0x000fe200078ac0ff */
[----:B------:R-:W-:-:S02]  /*2380*/  HADD2.F32 R118, -RZ, R26.H1_H1 ;  /* 0x3000001aff767230 */ /* 0x000fc40000004100 */
[-CC-:B------:R-:W-:Y:S01]  /*2390*/  @P0 FFMA.FTZ R90, R99, R106.reuse, R105.reuse ;  /* 0x0000006a635a0223 */ /* 0x180fe20000010069 */
[-CC-:B------:R-:W-:Y:S01]  /*23a0*/  @P0 FFMA.FTZ R95, R98, R106.reuse, R105.reuse ;  /* 0x0000006a625f0223 */ /* 0x180fe20000010069 */
[-CC-:B------:R-:W-:Y:S01]  /*23b0*/  @P0 FFMA.FTZ R117, R3, R106.reuse, R105.reuse ;  /* 0x0000006a03750223 */ /* 0x180fe20000010069 */
[----:B------:R-:W-:Y:S01]  /*23c0*/  @P0 FFMA.FTZ R92, R2, R106, R105 ;  /* 0x0000006a025c0223 */ /* 0x000fe20000010069 */
[----:B------:R-:W-:Y:S01]  /*23d0*/  @P0 FADD.FTZ R90, R97, -R90 ;  /* 0x8000005a615a0221 */ /* 0x000fe20000010000 */
[----:B------:R-:W-:-:S03]  /*23e0*/  @P0 FADD.FTZ R95, R96, -R95 ;  /* 0x8000005f605f0221 */ /* 0x000fc60000010000 */
[C---:B------:R-:W-:Y:S01]  /*23f0*/  @P0 FFMA.FTZ R91, R104.reuse, R90, R91 ;  /* 0x0000005a685b0223 */ /* 0x040fe2000001005b */
[----:B------:R-:W-:Y:S01]  /*2400*/  @P0 FFMA.FTZ R93, R104, R95, R93 ;  /* 0x0000005f685d0223 */ /* 0x000fe2000001005d */
[----:B------:R-:W-:Y:S01]  /*2410*/  @P0 FADD.FTZ R90, R0, -R117 ;  /* 0x80000075005a0221 */ /* 0x000fe20000010000 */
[----:B------:R-:W-:Y:S02]  /*2420*/  HADD2.F32 R117, -RZ, R25.H0_H0 ;  /* 0x20000019ff757230 */ /* 0x000fe40000004100 */
[----:B--2---:R-:W-:Y:S01]  /*2430*/  @P1 FMUL.FTZ R87, R91, R87 ;  /* 0x000000575b571220 */ /* 0x004fe20000410000 */
[--C-:B------:R-:W-:Y:S01]  /*2440*/  @P0 FFMA.FTZ R91, R7, R106, R105.reuse ;  /* 0x0000006a075b0223 */ /* 0x100fe20000010069 */
[----:B------:R-:W-:Y:S02]  /*2450*/  @P0 FADD.FTZ R95, R5, -R92 ;  /* 0x8000005c055f0221 */ /* 0x000fe40000010000 */
[----:B------:R-:W-:Y:S01]  /*2460*/  @P1 FMUL.FTZ R86, R87, R86 ;  /* 0x0000005657561220 */ /* 0x000fe20000410000 */
[----:B------:R-:W-:Y:S01]  /*2470*/  @P0 FFMA.FTZ R87, R11, R106, R105 ;  /* 0x0000006a0b570223 */ /* 0x000fe20000010069 */
[----:B------:R-:W-:Y:S01]  /*2480*/  @P0 FFMA.FTZ R117, R104, R90, R117 ;  /* 0x0000005a68750223 */ /* 0x000fe20000010075 */
[----:B------:R-:W-:Y:S01]  /*2490*/  @P0 FFMA.FTZ R90, R6, R106, R105 ;  /* 0x0000006a065a0223 */ /* 0x000fe20000010069 */
[----:B-1----:R-:W-:Y:S01]  /*24a0*/  @P1 FMUL.FTZ R89, R93, R89 ;  /* 0x000000595d591220 */ /* 0x002fe20000410000 */
[----:B------:R-:W-:Y:S01]  /*24b0*/  @P0 FADD.FTZ R87, R8, -R87 ;  /* 0x8000005708570221 */ /* 0x000fe20000010000 */
[----:B------:R-:W-:Y:S01]  /*24c0*/  @P1 FSEL R86, R86, RZ, P2 ;  /* 0x000000ff56561208 */ /* 0x000fe20001000000 */
[----:B------:R-:W-:Y:S01]  /*24d0*/  @P0 FADD.FTZ R91, R4, -R91 ;  /* 0x8000005b045b0221 */ /* 0x000fe20000010000 */
[----:B------:R-:W-:Y:S01]  /*24e0*/  @P1 FMUL.FTZ R88, R89, R88 ;  /* 0x0000005859581220 */ /* 0x000fe20000410000 */
[----:B------:R-:W-:Y:S01]  /*24f0*/  @P0 FADD.FTZ R93, R9, -R90 ;  /* 0x8000005a095d0221 */ /* 0x000fe20000010000 */
[C---:B------:R-:W-:Y:S01]  /*2500*/  @P0 FFMA.FTZ R121, R104.reuse, R87, R121 ;  /* 0x0000005768790223 */ /* 0x040fe20000010079 */
[----:B------:R-:W-:Y:S01]  /*2510*/  @P1 F2FP.F16.F32.PACK_AB R120, RZ, R86 ;  /* 0x00000056ff78123e */ /* 0x000fe200000000ff */
[----:B------:R-:W-:Y:S01]  /*2520*/  @P0 FFMA.FTZ R119, R104, R91, R119 ;  /* 0x0000005b68770223 */ /* 0x000fe20000010077 */
[----:B------:R-:W-:Y:S01]  /*2530*/  @P1 FSEL R88, R88, RZ, P3 ;  /* 0x000000ff58581208 */ /* 0x000fe20001800000 */
[----:B------:R-:W1:Y:S01]  /*2540*/  @P1 LDC.64 R86, c[0x0][0x408] ;  /* 0x00010200ff561b82 */ /* 0x000e620000000a00 */
[C---:B------:R-:W-:Y:S01]  /*2550*/  @P0 FFMA.FTZ R116, R104.reuse, R95, R116 ;  /* 0x0000005f68740223 */ /* 0x040fe20000010074 */
[----:B------:R-:W-:Y:S01]  /*2560*/  @P0 FFMA.FTZ R118, R104, R93, R118 ;  /* 0x0000005d68760223 */ /* 0x000fe20000010076 */
[----:B------:R-:W-:-:S02]  /*2570*/  @P1 F2FP.F16.F32.PACK_AB R122, RZ, R88 ;  /* 0x00000058ff7a123e */ /* 0x000fc400000000ff */
[----:B------:R-:W-:Y:S02]  /*2580*/  @P1 LOP3.LUT P2, RZ, R114, 0xff0000, RZ, 0xc0, !PT ;  /* 0x00ff000072ff1812 */ /* 0x000fe4000784c0ff */
[----:B------:R-:W-:Y:S01]  /*2590*/  @P1 LOP3.LUT P3, RZ, R115, 0xff, RZ, 0xc0, !PT ;  /* 0x000000ff73ff1812 */ /* 0x000fe2000786c0ff */
[----:B------:R-:W2:Y:S01]  /*25a0*/  @P1 LDC.64 R90, c[0x0][0x408] ;  /* 0x00010200ff5a1b82 */ /* 0x000ea20000000a00 */
[----:B------:R-:W-:-:S04]  /*25b0*/  @P1 PRMT R68, R120, 0x7610, R68 ;  /* 0x0000761078441816 */ /* 0x000fc80000000044 */
[----:B------:R-:W-:-:S03]  /*25c0*/  @P1 PRMT R68, R68, 0x5410, R122 ;  /* 0x0000541044441816 */ /* 0x000fc6000000007a */
[----:B------:R-:W3:Y:S08]  /*25d0*/  @P1 LDC.64 R88, c[0x0][0x408] ;  /* 0x00010200ff581b82 */ /* 0x000ef00000000a00 */
[----:B------:R-:W4:Y:S01]  /*25e0*/  @P1 LDC.64 R92, c[0x0][0x408] ;  /* 0x00010200ff5c1b82 */ /* 0x000f220000000a00 */
[----:B-1----:R-:W-:-:S04]  /*25f0*/  @P1 FMUL.FTZ R87, R117, R87 ;  /* 0x0000005775571220 */ /* 0x002fc80000410000 */
[----:B------:R-:W-:-:S03]  /*2600*/  @P1 FMUL.FTZ R86, R87, R86 ;  /* 0x0000005657561220 */ /* 0x000fc60000410000 */
[----:B------:R-:W1:Y:S01]  /*2610*/  @P1 LDC.64 R94, c[0x0][0x408] ;  /* 0x00010200ff5e1b82 */ /* 0x000e620000000a00 */
[----:B--2---:R-:W-:Y:S01]  /*2620*/  @P1 FMUL.FTZ R91, R119, R91 ;  /* 0x0000005b775b1220 */ /* 0x004fe20000410000 */
[----:B------:R-:W-:Y:S02]  /*2630*/  @P1 FSEL R86, R86, RZ, P2 ;  /* 0x000000ff56561208 */ /* 0x000fe40001000000 */
[----:B------:R-:W-:Y:S01]  /*2640*/  @P1 LOP3.LUT P2, RZ, R114, 0xff000000, RZ, 0xc0, !PT ;  /* 0xff00000072ff1812 */ /* 0x000fe2000784c0ff */
[----:B------:R-:W-:Y:S01]  /*2650*/  @P1 FMUL.FTZ R90, R91, R90 ;  /* 0x0000005a5b5a1220 */ /* 0x000fe20000410000 */
[----:B------:R-:W-:Y:S01]  /*2660*/  @P1 F2FP.F16.F32.PACK_AB R86, RZ, R86 ;  /* 0x00000056ff56123e */ /* 0x000fe200000000ff */
[----:B---3--:R-:W-:-:S03]  /*2670*/  @P1 FMUL.FTZ R89, R116, R89 ;  /* 0x0000005974591220 */ /* 0x008fc60000410000 */
[----:B------:R-:W-:Y:S01]  /*2680*/  @P1 FSEL R90, R90, RZ, P3 ;  /* 0x000000ff5a5a1208 */ /* 0x000fe20001800000 */
[----:B------:R-:W-:Y:S01]  /*2690*/  @P1 FMUL.FTZ R88, R89, R88 ;  /* 0x0000005859581220 */ /* 0x000fe20000410000 */
[----:B------:R-:W-:Y:S02]  /*26a0*/  @P1 PRMT R69, R86, 0x7610, R69 ;  /* 0x0000761056451816 */ /* 0x000fe40000000045 */
[----:B------:R-:W-:Y:S01]  /*26b0*/  @P1 F2FP.F16.F32.PACK_AB R90, RZ, R90 ;  /* 0x0000005aff5a123e */ /* 0x000fe200000000ff */
[----:B----4-:R-:W-:Y:S01]  /*26c0*/  @P1 FMUL.FTZ R93, R118, R93 ;  /* 0x0000005d765d1220 */ /* 0x010fe20000410000 */
[----:B------:R-:W-:Y:S02]  /*26d0*/  @P1 FSEL R88, R88, RZ, P2 ;  /* 0x000000ff58581208 */ /* 0x000fe40001000000 */
[----:B------:R-:W-:Y:S01]  /*26e0*/  @P1 PRMT R70, R90, 0x7610, R70 ;  /* 0x000076105a461816 */ /* 0x000fe20000000046 */
[----:B------:R-:W-:Y:S01]  /*26f0*/  @P1 FMUL.FTZ R92, R93, R92 ;  /* 0x0000005c5d5c1220 */ /* 0x000fe20000410000 */
[----:B------:R-:W-:Y:S01]  /*2700*/  @P1 F2FP.F16.F32.PACK_AB R88, RZ, R88 ;  /* 0x00000058ff58123e */ /* 0x000fe200000000ff */
[----:B-1----:R-:W-:-:S03]  /*2710*/  @P1 FMUL.FTZ R95, R121, R95 ;  /* 0x0000005f795f1220 */ /* 0x002fc60000410000 */
        /* <DEDUP_REMOVED lines=21> */
.L_x_1449:
[----:B------:R-:W-:Y:S01]  /*2870*/  ISETP.GT.AND P0, PT, R107, RZ, PT ;  /* 0x000000ff6b00720c */ /* 0x000fe20003f04270 */
[----:B------:R-:W-:Y:S01]  /*2880*/  @P2 FFMA.FTZ R72, R99, R106, R105 ;  /* 0x0000006a63482223 */ /* 0x000fe20000010069 */
[--C-:B-----5:R-:W-:Y:S01]  /*2890*/  HADD2.F32 R121, -RZ, R24.reuse.H0_H0 ;  /* 0x20000018ff797230 */ /* 0x120fe20000004100 */
[C---:B------:R-:W-:Y:S01]  /*28a0*/  @P1 LOP3.LUT P6, RZ, R114.reuse, 0xff0000, RZ, 0xc0, !PT ;  /* 0x00ff000072ff1812 */ /* 0x040fe200078cc0ff */
[----:B------:R-:W-:Y:S02]  /*28b0*/  HADD2.F32 R95, -RZ, R24.H1_H1 ;  /* 0x30000018ff5f7230 */ /* 0x000fe40000004100 */
[----:B------:R-:W-:Y:S01]  /*28c0*/  @P2 FADD.FTZ R72, R97, -R72 ;  /* 0x8000004861482221 */ /* 0x000fe20000010000 */
[--C-:B------:R-:W-:Y:S01]  /*28d0*/  HADD2.F32 R92, -RZ, R25.reuse.H0_H0 ;  /* 0x20000019ff5c7230 */ /* 0x100fe20000004100 */
[----:B------:R-:W-:Y:S01]  /*28e0*/  @P1 LOP3.LUT P5, RZ, R114, 0xff000000, RZ, 0xc0, !PT ;  /* 0xff00000072ff1812 */ /* 0x000fe200078ac0ff */
[----:B------:R-:W-:Y:S02]  /*28f0*/  HADD2.F32 R94, -RZ, R25.H1_H1 ;  /* 0x30000019ff5e7230 */ /* 0x000fe40000004100 */
[----:B------:R-:W-:Y:S01]  /*2900*/  @P2 FFMA.FTZ R121, R104, R72, R121 ;  /* 0x0000004868792223 */ /* 0x000fe20000010079 */
[----:B------:R-:W-:Y:S01]  /*2910*/  HADD2.F32 R93, -RZ, R26.H0_H0 ;  /* 0x2000001aff5d7230 */ /* 0x000fe20000004100 */
[----:B------:R-:W-:Y:S01]  /*2920*/  @P1 LOP3.LUT P2, RZ, R114, 0xff00, RZ, 0xc0, !PT ;  /* 0x0000ff0072ff1812 */ /* 0x000fe2000784c0ff */
[----:B------:R-:W-:-:S02]  /*2930*/  HADD2.F32 R119, -RZ, R27.H0_H0 ;  /* 0x2000001bff777230 */ /* 0x000fc40000004100 */
[-CC-:B------:R-:W-:Y:S01]  /*2940*/  @P0 FFMA.FTZ R73, R98, R106.reuse, R105.reuse ;  /* 0x0000006a62490223 */ /* 0x180fe20000010069 */
[-CC-:B------:R-:W-:Y:S01]  /*2950*/  @P0 FFMA.FTZ R75, R3, R106.reuse, R105.reuse ;  /* 0x0000006a034b0223 */ /* 0x180fe20000010069 */
[-CC-:B------:R-:W-:Y:S01]  /*2960*/  @P0 FFMA.FTZ R72, R2, R106.reuse, R105.reuse ;  /* 0x0000006a02480223 */ /* 0x180fe20000010069 */
[-C--:B-1----:R-:W-:Y:S01]  /*2970*/  @P0 FFMA.FTZ R88, R6, R106.reuse, R105 ;  /* 0x0000006a06580223 */ /* 0x082fe20000010069 */
[----:B------:R-:W-:Y:S01]  /*2980*/  @P0 FADD.FTZ R73, R96, -R73 ;  /* 0x8000004960490221 */ /* 0x000fe20000010000 */
[----:B------:R-:W-:Y:S01]  /*2990*/  @P0 FADD.FTZ R75, R0, -R75 ;  /* 0x8000004b004b0221 */ /* 0x000fe20000010000 */
[----:B------:R-:W-:Y:S01]  /*29a0*/  @P0 FADD.FTZ R87, R5, -R72 ;  /* 0x8000004805570221 */ /* 0x000fe20000010000 */
[----:B------:R-:W-:Y:S02]  /*29b0*/  HADD2.F32 R117, -RZ, R26.H1_H1 ;  /* 0x3000001aff757230 */ /* 0x000fe40000004100 */
[C---:B------:R-:W-:Y:S01]  /*29c0*/  @P0 FFMA.FTZ R95, R104.reuse, R73, R95 ;  /* 0x00000049685f0223 */ /* 0x040fe2000001005f */
[-CC-:B------:R-:W-:Y:S01]  /*29d0*/  @P0 FFMA.FTZ R73, R7, R106.reuse, R105.reuse ;  /* 0x0000006a07490223 */ /* 0x180fe20000010069 */
[C---:B------:R-:W-:Y:S01]  /*29e0*/  @P0 FFMA.FTZ R92, R104.reuse, R75, R92 ;  /* 0x0000004b685c0223 */ /* 0x040fe2000001005c */
[----:B------:R-:W-:Y:S01]  /*29f0*/  @P0 FFMA.FTZ R75, R11, R106, R105 ;  /* 0x0000006a0b4b0223 */ /* 0x000fe20000010069 */
[----:B------:R-:W-:Y:S01]  /*2a00*/  @P0 FFMA.FTZ R94, R104, R87, R94 ;  /* 0x00000057685e0223 */ /* 0x000fe2000001005e */
[----:B------:R-:W-:Y:S01]  /*2a10*/  @P0 FADD.FTZ R74, R4, -R73 ;  /* 0x80000049044a0221 */ /* 0x000fe20000010000 */
[----:B------:R-:W1:Y:S01]  /*2a20*/  @P1 LDC.64 R86, c[0x0][0x408] ;  /* 0x00010200ff561b82 */ /* 0x000e620000000a00 */
[----:B------:R-:W-:Y:S01]  /*2a30*/  @P0 FADD.FTZ R75, R8, -R75 ;  /* 0x8000004b084b0221 */ /* 0x000fe20000010000 */
[----:B------:R-:W-:-:S02]  /*2a40*/  HADD2.F32 R116, -RZ, R27.H1_H1 ;  /* 0x3000001bff747230 */ /* 0x000fc40000004100 */
[----:B------:R-:W-:Y:S01]  /*2a50*/  @P0 FFMA.FTZ R93, R104, R74, R93 ;  /* 0x0000004a685d0223 */ /* 0x000fe2000001005d */
[----:B------:R-:W-:Y:S01]  /*2a60*/  @P0 FFMA.FTZ R74, R10, R106, R105 ;  /* 0x0000006a0a4a0223 */ /* 0x000fe20000010069 */
[C---:B------:R-:W-:Y:S01]  /*2a70*/  @P0 FFMA.FTZ R119, R104.reuse, R75, R119 ;  /* 0x0000004b68770223 */ /* 0x040fe20000010077 */
[----:B------:R-:W-:Y:S01]  /*2a80*/  @P0 FADD.FTZ R88, R9, -R88 ;  /* 0x8000005809580221 */ /* 0x000fe20000010000 */
[----:B------:R-:W-:Y:S01]  /*2a90*/  @P1 LOP3.LUT P4, RZ, R115, 0xff, RZ, 0xc0, !PT ;  /* 0x000000ff73ff1812 */ /* 0x000fe2000788c0ff */
[----:B------:R-:W2:Y:S01]  /*2aa0*/  @P1 LDC.64 R72, c[0x0][0x408] ;  /* 0x00010200ff481b82 */ /* 0x000ea20000000a00 */
[----:B------:R-:W-:Y:S01]  /*2ab0*/  @P0 FADD.FTZ R89, R13, -R74 ;  /* 0x8000004a0d590221 */ /* 0x000fe20000010000 */
[C---:B------:R-:W-:Y:S01]  /*2ac0*/  @P0 FFMA.FTZ R117, R104.reuse, R88, R117 ;  /* 0x0000005868750223 */ /* 0x040fe20000010075 */
[----:B------:R-:W-:Y:S02]  /*2ad0*/  @P1 LOP3.LUT P3, RZ, R115, 0xff00, RZ, 0xc0, !PT ;  /* 0x0000ff0073ff1812 */ /* 0x000fe4000786c0ff */
[----:B------:R-:W-:Y:S01]  /*2ae0*/  @P0 FFMA.FTZ R116, R104, R89, R116 ;  /* 0x0000005968740223 */ /* 0x000fe20000010074 */
[----:B------:R-:W-:-:S02]  /*2af0*/  @P1 LOP3.LUT P0, RZ, R114, 0xff, RZ, 0xc0, !PT ;  /* 0x000000ff72ff1812 */ /* 0x000fc4000780c0ff */
[----:B------:R-:W3:Y:S01]  /*2b00*/  @P1 LDC.64 R74, c[0x0][0x408] ;  /* 0x00010200ff4a1b82 */ /* 0x000ee20000000a00 */
[----:B-1----:R-:W-:-:S07]  /*2b10*/  @P1 FMUL.FTZ R87, R95, R87 ;  /* 0x000000575f571220 */ /* 0x002fce0000410000 */
[----:B------:R-:W1:Y:S01]  /*2b20*/  @P1 LDC.64 R88, c[0x0][0x408] ;  /* 0x00010200ff581b82 */ /* 0x000e620000000a00 */
[----:B------:R-:W-:Y:S01]  /*2b30*/  F2FP.F16.F32.PACK_AB R95, RZ, R95 ;  /* 0x0000005fff5f723e */ /* 0x000fe200000000ff */
[----:B------:R-:W-:Y:S01]  /*2b40*/  @P1 FMUL.FTZ R86, R87, R86 ;  /* 0x0000005657561220 */ /* 0x000fe20000410000 */
[----:B--2---:R-:W-:-:S05]  /*2b50*/  @P1 FMUL.FTZ R73, R121, R73 ;  /* 0x0000004979491220 */ /* 0x004fca0000410000 */
[----:B------:R-:W2:Y:S01]  /*2b60*/  @P1 LDC.64 R90, c[0x0][0x408] ;  /* 0x00010200ff5a1b82 */ /* 0x000ea20000000a00 */
[----:B------:R-:W-:Y:S01]  /*2b70*/  F2FP.F16.F32.PACK_AB R121, RZ, R121 ;  /* 0x00000079ff79723e */ /* 0x000fe200000000ff */
[----:B------:R-:W-:Y:S01]  /*2b80*/  @P1 FMUL.FTZ R72, R73, R72 ;  /* 0x0000004849481220 */ /* 0x000fe20000410000 */
[----:B---3--:R-:W-:-:S04]  /*2b90*/  @P1 FMUL.FTZ R75, R92, R75 ;  /* 0x0000004b5c4b1220 */ /* 0x008fc80000410000 */
[----:B------:R-:W-:Y:S02]  /*2ba0*/  @P1 FSEL R118, R72, RZ, P0 ;  /* 0x000000ff48761208 */ /* 0x000fe40000000000 */
[----:B------:R-:W-:Y:S01]  /*2bb0*/  @P1 ISETP.GE.U32.AND P0, PT, R114, RZ, PT ;  /* 0x000000ff7200120c */ /* 0x000fe20003f06070 */
[----:B------:R-:W3:Y:S01]  /*2bc0*/  @P1 LDC.64 R72, c[0x0][0x408] ;  /* 0x00010200ff481b82 */ /* 0x000ee20000000a00 */
[----:B------:R-:W-:Y:S02]  /*2bd0*/  @P1 FSEL R114, R86, RZ, P2 ;  /* 0x000000ff56721208 */ /* 0x000fe40001000000 */
[C---:B------:R-:W-:Y:S02]  /*2be0*/  @P1 LOP3.LUT P2, RZ, R115.reuse, 0xff0000, RZ, 0xc0, !PT ;  /* 0x00ff000073ff1812 */ /* 0x040fe4000784c0ff */
[----:B------:R-:W-:Y:S01]  /*2bf0*/  @P1 ISETP.GE.U32.AND.EX P0, PT, R115, 0x1000000, PT, P0 ;  /* 0x010000007300180c */ /* 0x000fe20003f06100 */
[----:B------:R-:W-:Y:S01]  /*2c00*/  @P1 FMUL.FTZ R115, R75, R74 ;  /* 0x0000004a4b731220 */ /* 0x000fe20000410000 */
[----:B-1----:R-:W-:Y:S01]  /*2c10*/  @P1 FMUL.FTZ R89, R119, R89 ;  /* 0x0000005977591220 */ /* 0x002fe20000410000 */
[----:B------:R-:W1:Y:S01]  /*2c20*/  @P1 LDC.64 R74, c[0x0][0x408] ;  /* 0x00010200ff4a1b82 */ /* 0x000e620000000a00 */
[----:B------:R-:W-:-:S02]  /*2c30*/  @P1 F2FP.F16.F32.PACK_AB R118, RZ, R118 ;  /* 0x00000076ff76123e */ /* 0x000fc400000000ff */
[----:B------:R-:W-:Y:S01]  /*2c40*/  @P1 FMUL.FTZ R88, R89, R88 ;  /* 0x0000005859581220 */ /* 0x000fe20000410000 */
[----:B------:R-:W-:Y:S01]  /*2c50*/  @P1 FSEL R115, R115, RZ, P6 ;  /* 0x000000ff73731208 */ /* 0x000fe20003000000 */
[----:B--2---:R-:W-:Y:S01]  /*2c60*/  @P1 FMUL.FTZ R91, R116, R91 ;  /* 0x0000005b745b1220 */ /* 0x004fe20000410000 */
[----:B------:R-:W-:Y:S02]  /*2c70*/  @P1 F2FP.F16.F32.PACK_AB R114, RZ, R114 ;  /* 0x00000072ff72123e */ /* 0x000fe400000000ff */
[----:B------:R-:W2:Y:S01]  /*2c80*/  @P1 LDC.64 R86, c[0x0][0x408] ;  /* 0x00010200ff561b82 */ /* 0x000ea20000000a00 */
[----:B------:R-:W-:Y:S01]  /*2c90*/  @P1 FMUL.FTZ R90, R91, R90 ;  /* 0x0000005a5b5a1220 */ /* 0x000fe20000410000 */
[----:B------:R-:W-:Y:S02]  /*2ca0*/  @P1 FSEL R88, R88, RZ, P2 ;  /* 0x000000ff58581208 */ /* 0x000fe40001000000 */
[----:B------:R-:W-:Y:S02]  /*2cb0*/  @P1 F2FP.F16.F32.PACK_AB R115, RZ, R115 ;  /* 0x00000073ff73123e */ /* 0x000fe400000000ff */
[----:B------:R-:W-:Y:S01]  /*2cc0*/  @P1 FSEL R90, R90, RZ, P0 ;  /* 0x000000ff5a5a1208 */ /* 0x000fe20000000000 */
[----:B---3--:R-:W-:Y:S01]  /*2cd0*/  @P1 FMUL.FTZ R73, R94, R73 ;  /* 0x000000495e491220 */ /* 0x008fe20000410000 */
[----:B------:R-:W-:-:S02]  /*2ce0*/  @P1 F2FP.F16.F32.PACK_AB R88, RZ, R88 ;  /* 0x00000058ff58123e */ /* 0x000fc400000000ff */
[----:B------:R-:W-:Y:S01]  /*2cf0*/  @P1 PRMT R69, R115, 0x7610, R69 ;  /* 0x0000761073451816 */ /* 0x000fe20000000045 */
[----:B------:R-:W-:Y:S01]  /*2d00*/  @P1 FMUL.FTZ R72, R73, R72 ;  /* 0x0000004849481220 */ /* 0x000fe20000410000 */
[----:B------:R-:W-:Y:S02]  /*2d10*/  F2FP.F16.F32.PACK_AB R73, RZ, R92 ;  /* 0x0000005cff49723e */ /* 0x000fe400000000ff */
[----:B------:R-:W-:Y:S01]  /*2d20*/  F2FP.F16.F32.PACK_AB R94, RZ, R94 ;  /* 0x0000005eff5e723e */ /* 0x000fe200000000ff */
[----:B-1----:R-:W-:Y:S01]  /*2d30*/  @P1 FMUL.FTZ R75, R93, R75 ;  /* 0x0000004b5d4b1220 */ /* 0x002fe20000410000 */
[----:B------:R-:W-:Y:S02]  /*2d40*/  @P1 FSEL R72, R72, RZ, P5 ;  /* 0x000000ff48481208 */ /* 0x000fe40002800000 */
[----:B------:R-:W-:Y:S01]  /*2d50*/  F2FP.F16.F32.PACK_AB R93, RZ, R93 ;  /* 0x0000005dff5d723e */ /* 0x000fe200000000ff */
[----:B------:R-:W-:Y:S01]  /*2d60*/  @P1 FMUL.FTZ R74, R75, R74 ;  /* 0x0000004a4b4a1220 */ /* 0x000fe20000410000 */
[----:B------:R-:W-:-:S02]  /*2d70*/  @P1 F2FP.F16.F32.PACK_AB R72, RZ, R72 ;  /* 0x00000048ff48123e */ /* 0x000fc400000000ff */
[----:B------:R-:W-:Y:S01]  /*2d80*/  @P1 F2FP.F16.F32.PACK_AB R90, RZ, R90 ;  /* 0x0000005aff5a123e */ /* 0x000fe200000000ff */
[----:B--2---:R-:W-:Y:S01]  /*2d90*/  @P1 FMUL.FTZ R87, R117, R87 ;  /* 0x0000005775571220 */ /* 0x004fe20000410000 */
[----:B------:R-:W-:Y:S02]  /*2da0*/  @P1 FSEL R74, R74, RZ, P4 ;  /* 0x000000ff4a4a1208 */ /* 0x000fe40002000000 */
[----:B------:R-:W-:Y:S01]  /*2db0*/  F2FP.F16.F32.PACK_AB R117, RZ, R117 ;  /* 0x00000075ff75723e */ /* 0x000fe200000000ff */
[----:B------:R-:W-:Y:S01]  /*2dc0*/  @P1 FMUL.FTZ R86, R87, R86 ;  /* 0x0000005657561220 */ /* 0x000fe20000410000 */
[----:B------:R-:W-:Y:S02]  /*2dd0*/  @P1 F2FP.F16.F32.PACK_AB R74, RZ, R74 ;  /* 0x0000004aff4a123e */ /* 0x000fe400000000ff */
[----:B------:R-:W-:Y:S02]  /*2de0*/  @P1 PRMT R68, R118, 0x7610, R68 ;  /* 0x0000761076441816 */ /* 0x000fe40000000044 */
[----:B------:R-:W-:-:S02]  /*2df0*/  @P1 FSEL R86, R86, RZ, P3 ;  /* 0x000000ff56561208 */ /* 0x000fc40001800000 */
[----:B------:R-:W-:Y:S02]  /*2e00*/  @P1 PRMT R70, R74, 0x7610, R70 ;  /* 0x000076104a461816 */ /* 0x000fe40000000046 */
[----:B------:R-:W-:Y:S02]  /*2e10*/  @P1 F2FP.F16.F32.PACK_AB R86, RZ, R86 ;  /* 0x00000056ff56123e */ /* 0x000fe400000000ff */
[----:B------:R-:W-:Y:S02]  /*2e20*/  @P1 PRMT R71, R88, 0x7610, R71 ;  /* 0x0000761058471816 */ /* 0x000fe40000000047 */
[----:B------:R-:W-:Y:S02]  /*2e30*/  @P1 PRMT R69, R69, 0x5410, R72 ;  /* 0x0000541045451816 */ /* 0x000fe40000000048 */
[----:B------:R-:W-:Y:S02]  /*2e40*/  F2FP.F16.F32.PACK_AB R75, R116, R119 ;  /* 0x00000077744b723e */ /* 0x000fe400000000ff */
[----:B------:R-:W-:-:S02]  /*2e50*/  @P1 PRMT R68, R68, 0x5410, R114 ;  /* 0x0000541044441816 */ /* 0x000fc40000000072 */
[----:B------:R-:W-:Y:S02]  /*2e60*/  @P1 PRMT R70, R70, 0x5410, R86 ;  /* 0x0000541046461816 */ /* 0x000fe40000000056 */
[----:B------:R-:W-:Y:S02]  /*2e70*/  @P1 PRMT R71, R71, 0x5410, R90 ;  /* 0x0000541047471816 */ /* 0x000fe4000000005a */
[----:B------:R-:W-:Y:S02]  /*2e80*/  PRMT R74, R93, 0x5410, R117 ;  /* 0x000054105d4a7816 */ /* 0x000fe40000000075 */
[----:B------:R-:W-:Y:S02]  /*2e90*/  PRMT R73, R73, 0x5410, R94 ;  /* 0x0000541049497816 */ /* 0x000fe4000000005e */
[----:B------:R-:W-:-:S07]  /*2ea0*/  PRMT R72, R121, 0x5410, R95 ;  /* 0x0000541079487816 */ /* 0x000fce000000005f */
.L_x_1448:
[----:B------:R-:W-:Y:S05]  /*2eb0*/  BSYNC.RECONVERGENT B1 ;  /* 0x0000000000017941 */ /* 0x000fea0003800200 */
.L_x_1431:
[----:B------:R-:W-:Y:S01]  /*2ec0*/  ISETP.NE.U32.AND P0, PT, R109, RZ, PT ;  /* 0x000000ff6d00720c */ /* 0x000fe20003f05070 */
[----:B------:R-:W2:Y:S01]  /*2ed0*/  @P1 LDC.64 R86, c[0x0][0x468] ;  /* 0x00011a00ff561b82 */ /* 0x000ea20000000a00 */
[----:B------:R-:W-:Y:S01]  /*2ee0*/  ISETP.NE.U32.AND P2, PT, R111, RZ, PT ;  /* 0x000000ff6f00720c */ /* 0x000fe20003f45070 */
[----:B------:R-:W-:Y:S01]  /*2ef0*/  BSSY.RECONVERGENT B1, `(.L_x_1450) ;  /* 0x0000193000017945 */ /* 0x000fe20003800200 */
[----:B------:R-:W-:Y:S02]  /*2f00*/  ISETP.NE.AND.EX P0, PT, R108, RZ, PT, P0 ;  /* 0x000000ff6c00720c */ /* 0x000fe40003f05300 */
[----:B------:R-:W-:-:S11]  /*2f10*/  ISETP.NE.AND.EX P2, PT, R110, RZ, PT, P2 ;  /* 0x000000ff6e00720c */ /* 0x000fd60003f45320 */
[----:B-1----:R-:W1:Y:S01]  /*2f20*/  @P0 LDC.64 R88, c[0x0][0x478] ;  /* 0x00011e00ff580b82 */ /* 0x002e620000000a00 */
[----:B--2---:R-:W-:-:S04]  /*2f30*/  @P1 IMAD.WIDE.U32 R86, R101, 0x10, R86 ;  /* 0x0000001065561825 */ /* 0x004fc800078e0056 */
[----:B-1----:R-:W-:-:S05]  /*2f40*/  @P0 IMAD.WIDE.U32 R88, R84, 0x10, R88 ;  /* 0x0000001054580825 */ /* 0x002fca00078e0058 */
[----:B------:R1:W-:Y:S04]  /*2f50*/  @P0 STG.E.128 desc[UR6][R88.64], R72 ;  /* 0x0000004858000986 */ /* 0x0003e8000c101d06 */
[----:B------:R1:W-:Y:S01]  /*2f60*/  @P1 STG.E.128 desc[UR6][R86.64], R68 ;  /* 0x0000004456001986 */ /* 0x0003e2000c101d06 */
[----:B------:R-:W-:Y:S05]  /*2f70*/  @!P2 BRA `(.L_x_1451) ;  /* 0x0000000800eca947 */ /* 0x000fea0003800000 */
[----:B------:R-:W-:Y:S05]  /*2f80*/  @!P0 BRA `(.L_x_1452) ;  /* 0x00000004007c8947 */ /* 0x000fea0003800000 */
[----:B------:R-:W-:Y:S01]  /*2f90*/  ISETP.GT.AND P2, PT, R107, RZ, PT ;  /* 0x000000ff6b00720c */ /* 0x000fe20003f44270 */
[--C-:B-----5:R-:W-:Y:S01]  /*2fa0*/  HADD2.F32 R108, -RZ, R20.reuse.H1_H1 ;  /* 0x30000014ff6c7230 */ /* 0x120fe20000004100 */
[----:B------:R-:W2:Y:S01]  /*2fb0*/  @P1 LDC.64 R90, c[0x0][0x408] ;  /* 0x00010200ff5a1b82 */ /* 0x000ea20000000a00 */
[----:B------:R-:W-:Y:S01]  /*2fc0*/  HADD2.F32 R109, -RZ, R20.H0_H0 ;  /* 0x20000014ff6d7230 */ /* 0x000fe20000004100 */
[C---:B------:R-:W-:Y:S01]  /*2fd0*/  @P1 LOP3.LUT P3, RZ, R112.reuse, 0xff00, RZ, 0xc0, !PT ;  /* 0x0000ff0070ff1812 */ /* 0x040fe2000786c0ff */
[--C-:B------:R-:W-:Y:S01]  /*2fe0*/  HADD2.F32 R107, -RZ, R21.reuse.H0_H0 ;  /* 0x20000015ff6b7230 */ /* 0x100fe20000004100 */
[----:B------:R-:W-:Y:S01]  /*2ff0*/  @P1 LOP3.LUT P4, RZ, R112, 0xff0000, RZ, 0xc0, !PT ;  /* 0x00ff000070ff1812 */ /* 0x000fe2000788c0ff */
[----:B------:R-:W-:Y:S01]  /*3000*/  HADD2.F32 R115, -RZ, R21.H1_H1 ;  /* 0x30000015ff737230 */ /* 0x000fe20000004100 */
[----:B------:R-:W-:Y:S01]  /*3010*/  @P1 LOP3.LUT P5, RZ, R113, 0xff0000, RZ, 0xc0, !PT ;  /* 0x00ff000071ff1812 */ /* 0x000fe200078ac0ff */
[--C-:B------:R-:W-:Y:S01]  /*3020*/  HADD2.F32 R110, -RZ, R22.reuse.H0_H0 ;  /* 0x20000016ff6e7230 */ /* 0x100fe20000004100 */
[----:B------:R-:W3:Y:S01]  /*3030*/  @P1 LDC.64 R92, c[0x0][0x408] ;  /* 0x00010200ff5c1b82 */ /* 0x000ee20000000a00 */
[----:B------:R-:W-:-:S02]  /*3040*/  HADD2.F32 R111, -RZ, R22.H1_H1 ;  /* 0x30000016ff6f7230 */ /* 0x000fc40000004100 */
[-CC-:B-1----:R-:W-:Y:S01]  /*3050*/  @P2 FFMA.FTZ R72, R12, R106.reuse, R105.reuse ;  /* 0x0000006a0c482223 */ /* 0x182fe20000010069 */
[-CC-:B------:R-:W-:Y:S01]  /*3060*/  @P2 FFMA.FTZ R73, R15, R106.reuse, R105.reuse ;  /* 0x0000006a0f492223 */ /* 0x180fe20000010069 */
[-CC-:B------:R-:W-:Y:S01]  /*3070*/  @P2 FFMA.FTZ R87, R19, R106.reuse, R105.reuse ;  /* 0x0000006a13572223 */ /* 0x180fe20000010069 */
[-C--:B------:R-:W-:Y:S01]  /*3080*/  @P2 FFMA.FTZ R74, R18, R106.reuse, R105 ;  /* 0x0000006a124a2223 */ /* 0x080fe20000010069 */
[----:B------:R-:W-:Y:S01]  /*3090*/  @P2 FADD.FTZ R75, R17, -R72 ;  /* 0x80000048114b2221 */ /* 0x000fe20000010000 */
[----:B------:R-:W-:Y:S01]  /*30a0*/  @P2 FADD.FTZ R73, R14, -R73 ;  /* 0x800000490e492221 */ /* 0x000fe20000010000 */
[----:B------:R-:W-:Y:S01]  /*30b0*/  @P2 FADD.FTZ R72, R16, -R87 ;  /* 0x8000005710482221 */ /* 0x000fe20000010000 */
[----:B------:R-:W-:Y:S01]  /*30c0*/  @P2 FADD.FTZ R86, R77, -R74 ;  /* 0x8000004a4d562221 */ /* 0x000fe20000010000 */
[-CC-:B------:R-:W-:Y:S01]  /*30d0*/  @P2 FFMA.FTZ R89, R79, R106.reuse, R105.reuse ;  /* 0x0000006a4f592223 */ /* 0x180fe20000010069 */
[-CC-:B------:R-:W-:Y:S01]  /*30e0*/  @P2 FFMA.FTZ R94, R78, R106.reuse, R105.reuse ;  /* 0x0000006a4e5e2223 */ /* 0x180fe20000010069 */
[-CC-:B------:R-:W-:Y:S01]  /*30f0*/  @P2 FFMA.FTZ R95, R83, R106.reuse, R105.reuse ;  /* 0x0000006a535f2223 */ /* 0x180fe20000010069 */
[----:B------:R-:W-:Y:S01]  /*3100*/  @P2 FFMA.FTZ R108, R104, R75, R108 ;  /* 0x0000004b686c2223 */ /* 0x000fe2000001006c */
[----:B------:R-:W-:Y:S01]  /*3110*/  @P2 FFMA.FTZ R114, R82, R106, R105 ;  /* 0x0000006a52722223 */ /* 0x000fe20000010069 */
[----:B------:R-:W1:Y:S01]  /*3120*/  @P1 LDC.64 R74, c[0x0][0x408] ;  /* 0x00010200ff4a1b82 */ /* 0x000e620000000a00 */
[C---:B------:R-:W-:Y:S01]  /*3130*/  @P2 FFMA.FTZ R109, R104.reuse, R73, R109 ;  /* 0x00000049686d2223 */ /* 0x040fe2000001006d */
[----:B------:R-:W-:Y:S01]  /*3140*/  @P2 FFMA.FTZ R107, R104, R72, R107 ;  /* 0x00000048686b2223 */ /* 0x000fe2000001006b */
[----:B------:R-:W-:Y:S01]  /*3150*/  @P2 FADD.FTZ R89, R76, -R89 ;  /* 0x800000594c592221 */ /* 0x000fe20000010000 */
[----:B------:R-:W-:Y:S01]  /*3160*/  @P2 FFMA.FTZ R115, R104, R86, R115 ;  /* 0x0000005668732223 */ /* 0x000fe20000010073 */
[----:B------:R-:W-:Y:S01]  /*3170*/  @P2 FADD.FTZ R94, R81, -R94 ;  /* 0x8000005e515e2221 */ /* 0x000fe20000010000 */
[----:B------:R-:W-:-:S02]  /*3180*/  HADD2.F32 R106, -RZ, R23.H0_H0 ;  /* 0x20000017ff6a7230 */ /* 0x000fc40000004100 */
[----:B------:R-:W-:Y:S01]  /*3190*/  @P2 FADD.FTZ R95, R80, -R95 ;  /* 0x8000005f505f2221 */ /* 0x000fe20000010000 */
[----:B------:R-:W4:Y:S01]  /*31a0*/  @P1 LDC.64 R72, c[0x0][0x408] ;  /* 0x00010200ff481b82 */ /* 0x000f220000000a00 */
[C---:B------:R-:W-:Y:S01]  /*31b0*/  @P2 FFMA.FTZ R110, R104.reuse, R89, R110 ;  /* 0x00000059686e2223 */ /* 0x040fe2000001006e */
[C---:B------:R-:W-:Y:S01]  /*31c0*/  @P2 FFMA.FTZ R111, R104.reuse, R94, R111 ;  /* 0x0000005e686f2223 */ /* 0x040fe2000001006f */
[----:B------:R-:W-:Y:S01]  /*31d0*/  @P2 FFMA.FTZ R106, R104, R95, R106 ;  /* 0x0000005f686a2223 */ /* 0x000fe2000001006a */
[----:B------:R-:W-:Y:S02]  /*31e0*/  HADD2.F32 R105, -RZ, R23.H1_H1 ;  /* 0x30000017ff697230 */ /* 0x000fe40000004100 */
[----:B------:R-:W-:Y:S01]  /*31f0*/  @P2 FADD.FTZ R114, R85, -R114 ;  /* 0x8000007255722221 */ /* 0x000fe20000010000 */
[----:B--2---:R-:W-:Y:S01]  /*3200*/  @P1 FMUL.FTZ R91, R110, R91 ;  /* 0x0000005b6e5b1220 */ /* 0x004fe20000410000 */
[----:B---3--:R-:W-:Y:S01]  /*3210*/  @P1 FMUL.FTZ R93, R111, R93 ;  /* 0x0000005d6f5d1220 */ /* 0x008fe20000410000 */
[----:B------:R-:W2:Y:S01]  /*3220*/  @P1 LDC.64 R86, c[0x0][0x408] ;  /* 0x00010200ff561b82 */ /* 0x000ea20000000a00 */
[----:B------:R-:W-:Y:S01]  /*3230*/  @P2 FFMA.FTZ R105, R104, R114, R105 ;  /* 0x0000007268692223 */ /* 0x000fe20000010069 */
[----:B------:R-:W-:Y:S01]  /*3240*/  @P1 FMUL.FTZ R90, R91, R90 ;  /* 0x0000005a5b5a1220 */ /* 0x000fe20000410000 */
[----:B------:R-:W-:Y:S01]  /*3250*/  @P1 LOP3.LUT P2, RZ, R112, 0xff, RZ, 0xc0, !PT ;  /* 0x000000ff70ff1812 */ /* 0x000fe2000784c0ff */
[----:B------:R-:W-:-:S04]  /*3260*/  @P1 FMUL.FTZ R92, R93, R92 ;  /* 0x0000005c5d5c1220 */ /* 0x000fc80000410000 */
[----:B------:R-:W3:Y:S01]  /*3270*/  @P1 LDC.64 R88, c[0x0][0x408] ;  /* 0x00010200ff581b82 */ /* 0x000ee20000000a00 */
[----:B-1----:R-:W-:-:S04]  /*3280*/  @P1 FMUL.FTZ R75, R108, R75 ;  /* 0x0000004b6c4b1220 */ /* 0x002fc80000410000 */
[----:B------:R-:W-:-:S03]  /*3290*/  @P1 FMUL.FTZ R74, R75, R74 ;  /* 0x0000004a4b4a1220 */ /* 0x000fc60000410000 */
[----:B------:R-:W1:Y:S01]  /*32a0*/  @P1 LDC.64 R94, c[0x0][0x408] ;  /* 0x00010200ff5e1b82 */ /* 0x000e620000000a00 */
[----:B----4-:R-:W-:Y:S01]  /*32b0*/  @P1 FMUL.FTZ R73, R109, R73 ;  /* 0x000000496d491220 */ /* 0x010fe20000410000 */
[----:B------:R-:W-:Y:S02]  /*32c0*/  @P1 FSEL R74, R74, RZ, P3 ;  /* 0x000000ff4a4a1208 */ /* 0x000fe40001800000 */
[----:B------:R-:W-:Y:S01]  /*32d0*/  @P1 LOP3.LUT P3, RZ, R113, 0xff, RZ, 0xc0, !PT ;  /* 0x000000ff71ff1812 */ /* 0x000fe2000786c0ff */
[----:B------:R-:W-:Y:S01]  /*32e0*/  @P1 FMUL.FTZ R72, R73, R72 ;  /* 0x0000004849481220 */ /* 0x000fe20000410000 */
[----:B--2---:R-:W-:Y:S02]  /*32f0*/  @P1 FMUL.FTZ R87, R107, R87 ;  /* 0x000000576b571220 */ /* 0x004fe40000410000 */
[----:B------:R-:W-:Y:S02]  /*3300*/  @P1 FSEL R90, R90, RZ, P3 ;  /* 0x000000ff5a5a1208 */ /* 0x000fe40001800000 */
[----:B------:R-:W-:Y:S01]  /*3310*/  @P1 FSEL R72, R72, RZ, P2 ;  /* 0x000000ff48481208 */ /* 0x000fe20001000000 */
[----:B------:R-:W-:Y:S01]  /*3320*/  @P1 FMUL.FTZ R86, R87, R86 ;  /* 0x0000005657561220 */ /* 0x000fe20000410000 */
[----:B------:R-:W-:-:S02]  /*3330*/  @P1 LOP3.LUT P2, RZ, R112, 0xff000000, RZ, 0xc0, !PT ;  /* 0xff00000070ff1812 */ /* 0x000fc4000784c0ff */
[----:B------:R-:W-:Y:S01]  /*3340*/  @P1 F2FP.F16.F32.PACK_AB R75, RZ, R72 ;  /* 0x00000048ff4b123e */ /* 0x000fe200000000ff */
[----:B---3--:R-:W-:Y:S01]  /*3350*/  @P1 FMUL.FTZ R89, R115, R89 ;  /* 0x0000005973591220 */ /* 0x008fe20000410000 */
[----:B------:R-:W-:Y:S02]  /*3360*/  @P1 FSEL R73, R86, RZ, P4 ;  /* 0x000000ff56491208 */ /* 0x000fe40002000000 */
[----:B------:R-:W-:Y:S01]  /*3370*/  @P1 LOP3.LUT P4, RZ, R113, 0xff00, RZ, 0xc0, !PT ;  /* 0x0000ff0071ff1812 */ /* 0x000fe2000788c0ff */
[----:B------:R-:W-:Y:S01]  /*3380*/  @P1 FMUL.FTZ R88, R89, R88 ;  /* 0x0000005859581220 */ /* 0x000fe20000410000 */
[----:B------:R-:W-:Y:S02]  /*3390*/  @P1 F2FP.F16.F32.PACK_AB R87, RZ, R73 ;  /* 0x00000049ff57123e */ /* 0x000fe400000000ff */
[----:B------:R-:W-:Y:S01]  /*33a0*/  @P1 FSEL R92, R92, RZ, P4 ;  /* 0x000000ff5c5c1208 */ /* 0x000fe20002000000 */
[----:B-1----:R-:W-:Y:S01]  /*33b0*/  @P1 FMUL.FTZ R95, R106, R95 ;  /* 0x0000005f6a5f1220 */ /* 0x002fe20000410000 */
[----:B------:R-:W-:-:S02]  /*33c0*/  @P1 FSEL R88, R88, RZ, P2 ;  /* 0x000000ff58581208 */ /* 0x000fc40001000000 */
[----:B------:R-:W-:Y:S01]  /*33d0*/  @P1 F2FP.F16.F32.PACK_AB R90, RZ, R90 ;  /* 0x0000005aff5a123e */ /* 0x000fe200000000ff */
[----:B------:R-:W-:Y:S01]  /*33e0*/  @P1 FMUL.FTZ R94, R95, R94 ;  /* 0x0000005e5f5e1220 */ /* 0x000fe20000410000 */
[----:B------:R-:W-:Y:S02]  /*33f0*/  @P1 F2FP.F16.F32.PACK_AB R86, RZ, R74 ;  /* 0x0000004aff56123e */ /* 0x000fe400000000ff */
[----:B------:R-:W-:Y:S02]  /*3400*/  @P1 F2FP.F16.F32.PACK_AB R88, RZ, R88 ;  /* 0x00000058ff58123e */ /* 0x000fe400000000ff */
[----:B------:R-:W-:Y:S02]  /*3410*/  @P1 FSEL R94, R94, RZ, P5 ;  /* 0x000000ff5e5e1208 */ /* 0x000fe40002800000 */
[----:B------:R-:W-:Y:S02]  /*3420*/  @P1 F2FP.F16.F32.PACK_AB R92, RZ, R92 ;  /* 0x0000005cff5c123e */ /* 0x000fe400000000ff */
[----:B------:R-:W-:-:S02]  /*3430*/  @P1 F2FP.F16.F32.PACK_AB R94, RZ, R94 ;  /* 0x0000005eff5e123e */ /* 0x000fc400000000ff */
[----:B------:R-:W-:Y:S02]  /*3440*/  @P1 PRMT R68, R75, 0x7610, R68 ;  /* 0x000076104b441816 */ /* 0x000fe40000000044 */
        /* <DEDUP_REMOVED lines=19> */
.L_x_1452:
        /* <DEDUP_REMOVED lines=10> */
[----:B------:R-:W-:Y:S01]  /*3620*/  HADD2.F32 R108, -RZ, R22.H0_H0 ;  /* 0x20000016ff6c7230 */ /* 0x000fe20000004100 */
[----:B------:R-:W-:-:S02]  /*3630*/  @P1 LOP3.LUT P6, RZ, R113, 0xff0000, RZ, 0xc0, !PT ;  /* 0x00ff000071ff1812 */ /* 0x000fc400078cc0ff */
        /* <DEDUP_REMOVED lines=10> */
[----:B------:R-:W-:Y:S01]  /*36e0*/  @P2 FFMA.FTZ R110, R104, R107, R110 ;  /* 0x0000006b686e2223 */ /* 0x000fe2000001006e */
[----:B------:R-:W-:-:S02]  /*36f0*/  HADD2.F32 R107, -RZ, R22.H1_H1 ;  /* 0x30000016ff6b7230 */ /* 0x000fc40000004100 */
[----:B-1----:R-:W-:Y:S01]  /*3700*/  @P1 FMUL.FTZ R87, R89, R87 ;  /* 0x0000005759571220 */ /* 0x002fe20000410000 */
[-CC-:B------:R-:W-:Y:S01]  /*3710*/  @P2 FFMA.FTZ R92, R18, R106.reuse, R105.reuse ;  /* 0x0000006a125c2223 */ /* 0x180fe20000010069 */
[-CC-:B------:R-:W-:Y:S01]  /*3720*/  @P2 FFMA.FTZ R93, R79, R106.reuse, R105.reuse ;  /* 0x0000006a4f5d2223 */ /* 0x180fe20000010069 */
[----:B------:R-:W-:Y:S01]  /*3730*/  @P2 FFMA.FTZ R115, R83, R106, R105 ;  /* 0x0000006a53732223 */ /* 0x000fe20000010069 */
[----:B------:R-:W-:Y:S01]  /*3740*/  @P2 FFMA.FTZ R107, R104, R94, R107 ;  /* 0x0000005e686b2223 */ /* 0x000fe2000001006b */
[----:B------:R-:W-:Y:S01]  /*3750*/  @P2 FADD.FTZ R92, R77, -R92 ;  /* 0x8000005c4d5c2221 */ /* 0x000fe20000010000 */
[----:B------:R-:W-:Y:S01]  /*3760*/  @P2 FADD.FTZ R93, R76, -R93 ;  /* 0x8000005d4c5d2221 */ /* 0x000fe20000010000 */
[----:B------:R-:W-:Y:S01]  /*3770*/  @P1 FMUL.FTZ R94, R87, R86 ;  /* 0x00000056575e1220 */ /* 0x000fe20000410000 */
[----:B--2---:R-:W-:Y:S01]  /*3780*/  @P1 FMUL.FTZ R91, R88, R91 ;  /* 0x0000005b585b1220 */ /* 0x004fe20000410000 */
[----:B------:R-:W1:Y:S01]  /*3790*/  @P1 LDC.64 R86, c[0x0][0x408] ;  /* 0x00010200ff561b82 */ /* 0x000e620000000a00 */
[C---:B------:R-:W-:Y:S01]  /*37a0*/  @P2 FFMA.FTZ R109, R104.reuse, R92, R109 ;  /* 0x0000005c686d2223 */ /* 0x040fe2000001006d */
[----:B------:R-:W-:Y:S01]  /*37b0*/  @P2 FFMA.FTZ R108, R104, R93, R108 ;  /* 0x0000005d686c2223 */ /* 0x000fe2000001006c */
[----:B------:R-:W-:Y:S01]  /*37c0*/  @P1 FMUL.FTZ R95, R91, R90 ;  /* 0x0000005a5b5f1220 */ /* 0x000fe20000410000 */
[----:B------:R-:W-:Y:S01]  /*37d0*/  @P1 FSEL R111, R94, RZ, P3 ;  /* 0x000000ff5e6f1208 */ /* 0x000fe20001800000 */
[----:B------:R-:W-:Y:S01]  /*37e0*/  @P2 FADD.FTZ R116, R80, -R115 ;  /* 0x8000007350742221 */ /* 0x000fe20000010000 */
[----:B------:R-:W-:Y:S01]  /*37f0*/  HADD2.F32 R115, -RZ, R23.H0_H0 ;  /* 0x20000017ff737230 */ /* 0x000fe20000004100 */
[----:B------:R-:W-:Y:S01]  /*3800*/  @P1 LOP3.LUT P3, RZ, R112, 0xff0000, RZ, 0xc0, !PT ;  /* 0x00ff000070ff1812 */ /* 0x000fe2000786c0ff */
[----:B------:R-:W2:Y:S01]  /*3810*/  @P1 LDC.64 R90, c[0x0][0x408] ;  /* 0x00010200ff5a1b82 */ /* 0x000ea20000000a00 */
[----:B------:R-:W-:-:S02]  /*3820*/  @P1 FSEL R114, R95, RZ, P4 ;  /* 0x000000ff5f721208 */ /* 0x000fc40002000000 */
[----:B------:R-:W-:Y:S01]  /*3830*/  @P2 FFMA.FTZ R115, R104, R116, R115 ;  /* 0x0000007468732223 */ /* 0x000fe20000010073 */
[----:B------:R-:W-:Y:S02]  /*3840*/  @P1 LOP3.LUT P4, RZ, R113, 0xff, RZ, 0xc0, !PT ;  /* 0x000000ff71ff1812 */ /* 0x000fe4000788c0ff */
[----:B------:R-:W-:Y:S02]  /*3850*/  @P1 F2FP.F16.F32.PACK_AB R111, RZ, R111 ;  /* 0x0000006fff6f123e */ /* 0x000fe400000000ff */
[----:B------:R-:W3:Y:S01]  /*3860*/  @P1 LDC.64 R88, c[0x0][0x408] ;  /* 0x00010200ff581b82 */ /* 0x000ee20000000a00 */
[----:B------:R-:W-:Y:S02]  /*3870*/  @P1 F2FP.F16.F32.PACK_AB R114, RZ, R114 ;  /* 0x00000072ff72123e */ /* 0x000fe400000000ff */
[----:B------:R-:W-:-:S04]  /*3880*/  @P1 PRMT R68, R111, 0x7610, R68 ;  /* 0x000076106f441816 */ /* 0x000fc80000000044 */
[----:B------:R-:W-:Y:S01]  /*3890*/  @P1 PRMT R68, R68, 0x5410, R114 ;  /* 0x0000541044441816 */ /* 0x000fe20000000072 */
        /* <DEDUP_REMOVED lines=41> */
.L_x_1451:
        /* <DEDUP_REMOVED lines=19> */
[----:B-----5:R-:W-:Y:S01]  /*3c60*/  FADD.FTZ R115, R76, -R109 ;  /* 0x8000006d4c737221 */ /* 0x020fe20000010000 */
        /* <DEDUP_REMOVED lines=43> */
[----:B------:R-:W-:-:S02]  /*3f20*/  @P1 F2FP.F16.F32.PACK_AB R87, RZ, R72 ;  /* 0x00000048ff57123e */ /* 0x000fc400000000ff */
[----:B------:R-:W-:Y:S01]  /*3f30*/  @P1 F2FP.F16.F32.PACK_AB R89, RZ, R89 ;  /* 0x00000059ff59123e */ /* 0x000fe200000000ff */
[----:B---3--:R-:W-:Y:S01]  /*3f40*/  @P1 FMUL.FTZ R95, R86, R95 ;  /* 0x0000005f565f1220 */ /* 0x008fe20000410000 */
[----:B------:R-:W-:Y:S02]  /*3f50*/  @P1 FSEL R91, R91, RZ, P3 ;  /* 0x000000ff5b5b1208 */ /* 0x000fe40001800000 */
[----:B------:R-:W-:Y:S01]  /*3f60*/  @P1 FSEL R92, R92, RZ, P5 ;  /* 0x000000ff5c5c1208 */ /* 0x000fe20002800000 */
[----:B------:R-:W-:Y:S01]  /*3f70*/  @P1 FMUL.FTZ R94, R95, R94 ;  /* 0x0000005e5f5e1220 */ /* 0x000fe20000410000 */
[----:B------:R-:W-:Y:S02]  /*3f80*/  @P1 F2FP.F16.F32.PACK_AB R90, RZ, R90 ;  /* 0x0000005aff5a123e */ /* 0x000fe400000000ff */
[----:B------:R-:W-:Y:S02]  /*3f90*/  @P1 PRMT R68, R87, 0x7610, R68 ;  /* 0x0000761057441816 */ /* 0x000fe40000000044 */
[----:B------:R-:W-:-:S02]  /*3fa0*/  @P1 FSEL R94, R94, RZ, P6 ;  /* 0x000000ff5e5e1208 */ /* 0x000fc40003000000 */
[----:B------:R-:W-:Y:S02]  /*3fb0*/  @P1 F2FP.F16.F32.PACK_AB R88, RZ, R74 ;  /* 0x0000004aff58123e */ /* 0x000fe400000000ff */
[----:B------:R-:W-:Y:S02]  /*3fc0*/  @P1 F2FP.F16.F32.PACK_AB R91, RZ, R91 ;  /* 0x0000005bff5b123e */ /* 0x000fe400000000ff */
[----:B------:R-:W-:Y:S02]  /*3fd0*/  @P1 F2FP.F16.F32.PACK_AB R92, RZ, R92 ;  /* 0x0000005cff5c123e */ /* 0x000fe400000000ff */
[----:B------:R-:W-:Y:S02]  /*3fe0*/  @P1 F2FP.F16.F32.PACK_AB R94, RZ, R94 ;  /* 0x0000005eff5e123e */ /* 0x000fe400000000ff */
[----:B------:R-:W-:Y:S02]  /*3ff0*/  FSEL R87, R104, RZ, P2 ;  /* 0x000000ff68577208 */ /* 0x000fe40001000000 */
[----:B------:R-:W-:-:S02]  /*4000*/  @P1 PRMT R69, R89, 0x7610, R69 ;  /* 0x0000761059451816 */ /* 0x000fc40000000045 */
[----:B------:R-:W-:Y:S02]  /*4010*/  @P1 PRMT R70, R90, 0x7610, R70 ;  /* 0x000076105a461816 */ /* 0x000fe40000000046 */
[----:B------:R-:W-:Y:S02]  /*4020*/  F2FP.F16.F32.PACK_AB R72, R73, R106 ;  /* 0x0000006a4948723e */ /* 0x000fe400000000ff */
[----:B------:R-:W-:Y:S02]  /*4030*/  F2FP.F16.F32.PACK_AB R74, R110, R75 ;  /* 0x0000004b6e4a723e */ /* 0x000fe400000000ff */
[----:B------:R-:W-:Y:S02]  /*4040*/  F2FP.F16.F32.PACK_AB R73, R105, R108 ;  /* 0x0000006c6949723e */ /* 0x000fe400000000ff */
[----:B------:R-:W-:Y:S02]  /*4050*/  @P1 PRMT R68, R68, 0x5410, R88 ;  /* 0x0000541044441816 */ /* 0x000fe40000000058 */
[----:B------:R-:W-:-:S02]  /*4060*/  @P1 PRMT R69, R69, 0x5410, R91 ;  /* 0x0000541045451816 */ /* 0x000fc4000000005b */
        /* <DEDUP_REMOVED lines=12> */
.L_x_1454:
        /* <DEDUP_REMOVED lines=24> */
.L_x_1456:
[----:B------:R-:W-:Y:S05]  /*42b0*/  BSYNC.RECONVERGENT B2 ;  /* 0x0000000000027941 */ /* 0x000fea0003800200 */
.L_x_1455:
        /* <DEDUP_REMOVED lines=13> */
.L_x_1458:
[----:B------:R-:W-:Y:S05]  /*4390*/  BSYNC.RECONVERGENT B2 ;  /* 0x0000000000027941 */ /* 0x000fea0003800200 */
.L_x_1457:
        /* <DEDUP_REMOVED lines=13> */
.L_x_1460:
[----:B------:R-:W-:Y:S05]  /*4470*/  BSYNC.RECONVERGENT B2 ;  /* 0x0000000000027941 */ /* 0x000fea0003800200 */
.L_x_1459:
        /* <DEDUP_REMOVED lines=13> */
.L_x_1462:
[----:B------:R-:W-:Y:S05]  /*4550*/  BSYNC.RECONVERGENT B2 ;  /* 0x0000000000027941 */ /* 0x000fea0003800200 */
.L_x_1461:
        /* <DEDUP_REMOVED lines=13> */
.L_x_1464:
[----:B------:R-:W-:Y:S05]  /*4630*/  BSYNC.RECONVERGENT B2 ;  /* 0x0000000000027941 */ /* 0x000fea0003800200 */
.L_x_1463:
        /* <DEDUP_REMOVED lines=13> */
.L_x_1466:
[----:B------:R-:W-:Y:S05]  /*4710*/  BSYNC.RECONVERGENT B2 ;  /* 0x0000000000027941 */ /* 0x000fea0003800200 */
.L_x_1465:
        /* <DEDUP_REMOVED lines=13> */
.L_x_1468:
[----:B------:R-:W-:Y:S05]  /*47f0*/  BSYNC.RECONVERGENT B2 ;  /* 0x0000000000027941 */ /* 0x000fea0003800200 */
.L_x_1467:
[----:B------:R-:W-:-:S04]  /*4800*/  @P1 F2FP.F16.F32.PACK_AB R86, RZ, R86 ;  /* 0x00000056ff56123e */ /* 0x000fc800000000ff */
[----:B------:R-:W-:-:S07]  /*4810*/  @P1 PRMT R71, R71, 0x5410, R86 ;  /* 0x0000541047471816 */ /* 0x000fce0000000056 */
.L_x_1453:
[----:B------:R-:W-:Y:S05]  /*4820*/  BSYNC.RECONVERGENT B1 ;  /* 0x0000000000017941 */ /* 0x000fea0003800200 */
.L_x_1450:
[----:B------:R-:W1:Y:S01]  /*4830*/  @P0 LDC.64 R90, c[0x0][0x478] ;  /* 0x00011e00ff5a0b82 */ /* 0x000e620000000a00 */
[----:B------:R-:W-:Y:S02]  /*4840*/  @P0 IADD3 R93, PT, PT, R84, 0x20, RZ ;  /* 0x00000020545d0810 */ /* 0x000fe40007ffe0ff */
[----:B------:R-:W-:-:S05]  /*4850*/  @P1 IADD3 R101, PT, PT, R101, 0x20, RZ ;  /* 0x0000002065651810 */ /* 0x000fca0007ffe0ff */
        /* <DEDUP_REMOVED lines=9> */
.L_x_1426:
[----:B------:R-:W-:Y:S05]  /*48f0*/  BSYNC B0 ;  /* 0x0000000000007941 */ /* 0x000fea0003800000 */
.L_x_1425:
[----:B------:R-:W1:Y:S01]  /*4900*/  S2R R5, SR_CgaCtaId ;  /* 0x0000000000057919 */ /* 0x000e620000008800 */
[C---:B0-----:R-:W-:Y:S01]  /*4910*/  SHF.L.U32 R2, R100.reuse, 0x6, RZ ;  /* 0x0000000664027819 */ /* 0x041fe200000006ff */
[----:B------:R-:W-:Y:S05]  /*4920*/  WARPSYNC.ALL ;  /* 0x0000000000007948 */ /* 0x000fea0003800000 */
[----:B------:R-:W-:Y:S01]  /*4930*/  SHF.L.U32 R0, R100, 0x5, RZ ;  /* 0x0000000564007819 */ /* 0x000fe200000006ff */
[----:B------:R-:W0:Y:S01]  /*4940*/  LDC R20, c[0x0][0x388] ;  /* 0x0000e200ff147b82 */ /* 0x000e220000000800 */
[----:B------:R-:W-:Y:S01]  /*4950*/  MOV R4, 0x400 ;  /* 0x0000040000047802 */ /* 0x000fe20000000f00 */
[----:B------:R-:W2:Y:S01]  /*4960*/  LDCU.128 UR16, c[0x0][0x440] ;  /* 0x00008800ff1077ac */ /* 0x000ea20008000c00 */
[----:B------:R-:W-:-:S04]  /*4970*/  LOP3.LUT R3, R2, 0x1800, RZ, 0xc0, !PT ;  /* 0x0000180002037812 */ /* 0x000fc800078ec0ff */
[----:B------:R-:W-:Y:S01]  /*4980*/  LOP3.LUT R0, R3, 0x3e0, R0, 0xf8, !PT ;  /* 0x000003e003007812 */ /* 0x000fe200078ef800 */
[----:B------:R-:W0:Y:S01]  /*4990*/  S2UR UR4, SR_CTAID.X ;  /* 0x00000000000479c3 */ /* 0x000e220000002500 */
        /* <DEDUP_REMOVED lines=96> */
.L_x_1430:
[----:B------:R-:W-:Y:S01]  /*4fa0*/  HFMA2 R100, -RZ, RZ, 0, 5.9604644775390625e-08 ;  /* 0x00000001ff647431 */ /* 0x000fe200000001ff */
[----:B------:R-:W-:Y:S01]  /*4fb0*/  BSSY B1, `(.L_x_1470) ;  /* 0x0000007000017945 */ /* 0x000fe20003800000 */
[----:B------:R-:W-:Y:S02]  /*4fc0*/  MOV R101, R90 ;  /* 0x0000005a00657202 */ /* 0x000fe40000000f00 */
[----:B------:R-:W-:Y:S02]  /*4fd0*/  MOV R103, 0x1f ;  /* 0x0000001f00677802 */ /* 0x000fe40000000f00 */
[----:B------:R-:W-:-:S07]  /*4fe0*/  MOV R94, 0xffffffff ;  /* 0xffffffff005e7802 */ /* 0x000fce0000000f00 */
[----:B0-2--5:R-:W-:Y:S05]  /*4ff0*/  WARPSYNC.COLLECTIVE R94, `(.L_x_1471) ;  /* 0x000000005e087348 */ /* 0x025fea0003c00000 */
[----:B------:R1:W3:Y:S02]  /*5000*/  SHFL.BFLY P0, R95, R101, R100, R103 ;  /* 0x0c000064655f7389 */ /* 0x0002e40000000067 */
[----:B0123-5:R-:W-:Y:S05]  /*5010*/  ENDCOLLECTIVE ;  /* 0x000000000000791b */ /* 0x02ffea0003800000 */
.L_x_1471:
[----:B------:R-:W-:Y:S05]  /*5020*/  BSYNC B1 ;  /* 0x0000000000017941 */ /* 0x000fea0003800000 */
.L_x_1470:
        /* <DEDUP_REMOVED lines=8> */
.L_x_1472:
[----:B------:R-:W-:-:S05]  /*50b0*/  FADD.FTZ R87, R87, R90 ;  /* 0x0000005a57577221 */ /* 0x000fca0000010000 */
[----:B------:R-:W-:Y:S01]  /*50c0*/  MOV R101, R87 ;  /* 0x0000005700657202 */ /* 0x000fe20000000f00 */
[----:B------:R-:W-:Y:S01]  /*50d0*/  HFMA2 R100, -RZ, RZ, 0, 1.1920928955078125e-07 ;  /* 0x00000002ff647431 */ /* 0x000fe200000001ff */
[----:B------:R-:W-:-:S07]  /*50e0*/  MOV R89, R95 ;  /* 0x0000005f00597202 */ /* 0x000fce0000000f00 */
[----:B------:R-:W-:Y:S05]  /*50f0*/  WARPSYNC.COLLECTIVE R94, `(.L_x_1473) ;  /* 0x000000005e087348 */ /* 0x000fea0003c00000 */
[----:B------:R0:W1:Y:S02]  /*5100*/  SHFL.BFLY P0, R95, R101, R100, R103 ;  /* 0x0c000064655f7389 */ /* 0x0000640000000067 */
[----:B01----:R-:W-:Y:S05]  /*5110*/  ENDCOLLECTIVE ;  /* 0x000000000000791b */ /* 0x003fea0003800000 */
.L_x_1473:
[----:B------:R-:W-:-:S05]  /*5120*/  FADD.FTZ R89, R89, R88 ;  /* 0x0000005859597221 */ /* 0x000fca0000010000 */
[----:B------:R-:W-:Y:S02]  /*5130*/  MOV R101, R89 ;  /* 0x0000005900657202 */ /* 0x000fe40000000f00 */
[----:B------:R-:W-:-:S07]  /*5140*/  MOV R86, R95 ;  /* 0x0000005f00567202 */ /* 0x000fce0000000f00 */
[----:B------:R-:W-:Y:S05]  /*5150*/  WARPSYNC.COLLECTIVE R94, `(.L_x_1474) ;  /* 0x000000005e087348 */ /* 0x000fea0003c00000 */
[----:B------:R0:W1:Y:S02]  /*5160*/  SHFL.BFLY P0, R95, R101, R100, R103 ;  /* 0x0c000064655f7389 */ /* 0x0000640000000067 */
[----:B01----:R-:W-:Y:S05]  /*5170*/  ENDCOLLECTIVE ;  /* 0x000000000000791b */ /* 0x003fea0003800000 */
.L_x_1474:
[----:B------:R-:W-:-:S05]  /*5180*/  FADD.FTZ R86, R87, R86 ;  /* 0x0000005657567221 */ /* 0x000fca0000010000 */
[----:B------:R-:W-:Y:S01]  /*5190*/  MOV R101, R86 ;  /* 0x0000005600657202 */ /* 0x000fe20000000f00 */
[----:B------:R-:W-:Y:S01]  /*51a0*/  HFMA2 R100, -RZ, RZ, 0, 2.384185791015625e-07 ;  /* 0x00000004ff647431 */ /* 0x000fe200000001ff */
[----:B------:R-:W-:-:S07]  /*51b0*/  MOV R92, R95 ;  /* 0x0000005f005c7202 */ /* 0x000fce0000000f00 */
[----:B------:R-:W-:Y:S05]  /*51c0*/  WARPSYNC.COLLECTIVE R94, `(.L_x_1475) ;  /* 0x000000005e087348 */ /* 0x000fea0003c00000 */
[----:B------:R0:W1:Y:S02]  /*51d0*/  SHFL.BFLY P0, R95, R101, R100, R103 ;  /* 0x0c000064655f7389 */ /* 0x0000640000000067 */
[----:B01----:R-:W-:Y:S05]  /*51e0*/  ENDCOLLECTIVE ;  /* 0x000000000000791b */ /* 0x003fea0003800000 */
.L_x_1475:
[----:B------:R-:W-:-:S05]  /*51f0*/  FADD.FTZ R92, R89, R92 ;  /* 0x0000005c595c7221 */ /* 0x000fca0000010000 */
[----:B------:R-:W-:Y:S02]  /*5200*/  MOV R101, R92 ;  /* 0x0000005c00657202 */ /* 0x000fe40000000f00 */
[----:B------:R-:W-:-:S07]  /*5210*/  MOV R91, R95 ;  /* 0x0000005f005b7202 */ /* 0x000fce0000000f00 */
[----:B------:R-:W-:Y:S05]  /*5220*/  WARPSYNC.COLLECTIVE R94, `(.L_x_1476) ;  /* 0x000000005e087348 */ /* 0x000fea0003c00000 */
[----:B------:R0:W1:Y:S02]  /*5230*/  SHFL.BFLY P0, R95, R101, R100, R103 ;  /* 0x0c000064655f7389 */ /* 0x0000640000000067 */
[----:B01----:R-:W-:Y:S05]  /*5240*/  ENDCOLLECTIVE ;  /* 0x000000000000791b */ /* 0x003fea0003800000 */
.L_x_1476:
[----:B------:R-:W-:-:S05]  /*5250*/  FADD.FTZ R91, R86, R91 ;  /* 0x0000005b565b7221 */ /* 0x000fca0000010000 */
[----:B------:R-:W-:Y:S01]  /*5260*/  MOV R101, R91 ;  /* 0x0000005b00657202 */ /* 0x000fe20000000f00 */
[----:B------:R-:W-:Y:S01]  /*5270*/  HFMA2 R100, -RZ, RZ, 0, 4.76837158203125e-07 ;  /* 0x00000008ff647431 */ /* 0x000fe200000001ff */
[----:B------:R-:W-:-:S07]  /*5280*/  MOV R93, R95 ;  /* 0x0000005f005d7202 */ /* 0x000fce0000000f00 */
[----:B------:R-:W-:Y:S05]  /*5290*/  WARPSYNC.COLLECTIVE R94, `(.L_x_1477) ;  /* 0x000000005e087348 */ /* 0x000fea0003c00000 */
[----:B------:R0:W1:Y:S02]  /*52a0*/  SHFL.BFLY P0, R95, R101, R100, R103 ;  /* 0x0c000064655f7389 */ /* 0x0000640000000067 */
[----:B01----:R-:W-:Y:S05]  /*52b0*/  ENDCOLLECTIVE ;  /* 0x000000000000791b */ /* 0x003fea0003800000 */
.L_x_1477:
[----:B------:R-:W-:-:S05]  /*52c0*/  FADD.FTZ R93, R92, R93 ;  /* 0x0000005d5c5d7221 */ /* 0x000fca0000010000 */
[----:B------:R-:W-:Y:S02]  /*52d0*/  MOV R101, R93 ;  /* 0x0000005d00657202 */ /* 0x000fe40000000f00 */
[----:B------:R-:W-:-:S07]  /*52e0*/  MOV R88, R95 ;  /* 0x0000005f00587202 */ /* 0x000fce0000000f00 */
[----:B------:R-:W-:Y:S05]  /*52f0*/  WARPSYNC.COLLECTIVE R94, `(.L_x_1478) ;  /* 0x000000005e087348 */ /* 0x000fea0003c00000 */
[----:B------:R0:W1:Y:S02]  /*5300*/  SHFL.BFLY P0, R95, R101, R100, R103 ;  /* 0x0c000064655f7389 */ /* 0x0000640000000067 */
[----:B01----:R-:W-:Y:S05]  /*5310*/  ENDCOLLECTIVE ;  /* 0x000000000000791b */ /* 0x003fea0003800000 */
.L_x_1478:
[----:B------:R-:W-:-:S05]  /*5320*/  FADD.FTZ R88, R91, R88 ;  /* 0x000000585b587221 */ /* 0x000fca0000010000 */
[----:B------:R-:W-:Y:S01]  /*5330*/  MOV R101, R88 ;  /* 0x0000005800657202 */ /* 0x000fe20000000f00 */
[----:B------:R-:W-:Y:S01]  /*5340*/  HFMA2 R100, -RZ, RZ, 0, 9.5367431640625e-07 ;  /* 0x00000010ff647431 */ /* 0x000fe200000001ff */
[----:B------:R-:W-:-:S07]  /*5350*/  MOV R90, R95 ;  /* 0x0000005f005a7202 */ /* 0x000fce0000000f00 */
[----:B------:R-:W-:Y:S05]  /*5360*/  WARPSYNC.COLLECTIVE R94, `(.L_x_1479) ;  /* 0x000000005e087348 */ /* 0x000fea0003c00000 */
[----:B------:R0:W1:Y:S02]  /*5370*/  SHFL.BFLY P0, R95, R101, R100, R103 ;  /* 0x0c000064655f7389 */ /* 0x0000640000000067 */
[----:B01----:R-:W-:Y:S05]  /*5380*/  ENDCOLLECTIVE ;  /* 0x000000000000791b */ /* 0x003fea0003800000 */
.L_x_1479:
[----:B------:R-:W-:-:S05]  /*5390*/  FADD.FTZ R90, R93, R90 ;  /* 0x0000005a5d5a7221 */ /* 0x000fca0000010000 */
[----:B------:R-:W-:Y:S02]  /*53a0*/  MOV R101, R90 ;  /* 0x0000005a00657202 */ /* 0x000fe40000000f00 */
[----:B------:R-:W-:-:S07]  /*53b0*/  MOV R87, R95 ;  /* 0x0000005f00577202 */ /* 0x000fce0000000f00 */
[----:B------:R-:W-:Y:S05]  /*53c0*/  WARPSYNC.COLLECTIVE R94, `(.L_x_1480) ;  /* 0x000000005e087348 */ /* 0x000fea0003c00000 */
[----:B------:R0:W1:Y:S02]  /*53d0*/  SHFL.BFLY P0, R95, R101, R100, R103 ;  /* 0x0c000064655f7389 */ /* 0x0000640000000067 */
[----:B01----:R-:W-:Y:S05]  /*53e0*/  ENDCOLLECTIVE ;  /* 0x000000000000791b */ /* 0x003fea0003800000 */
.L_x_1480:
[----:B------:R-:W-:Y:S01]  /*53f0*/  MOV R89, R95 ;  /* 0x0000005f00597202 */ /* 0x000fe20000000f00 */
[----:B------:R-:W-:Y:S06]  /*5400*/  BRA `(.L_x_1481) ;  /* 0xffffffbc00e07947 */ /* 0x000fec000383ffff */
.L_x_1482:
        /* <DEDUP_REMOVED lines=15> */
.L_x_11181:


//--------------------- .text._ZN10layer_norm13ln_bwd_kernelINS_13Kernel_traitsI6__halfS2_S2_S2_fjLj512ELj1ELj4ELj1ELj16ENS_18Kernel_traits_baseILj512ES2_S2_S2_S2_fjLj128EEEEELb1ELb1ELb0ELb0EEEvNS_9BwdParamsE --------------------------
	.section	.text._ZN10layer_norm13ln_bwd_kernelINS_13Kernel_traitsI6__halfS2_S2_S2_fjLj512ELj1ELj4ELj1ELj16ENS_18Kernel_traits_baseILj512ES2_S2_S2_S2_fjLj128EEEEELb1ELb1ELb0ELb0EEEvNS_9BwdParamsE,"ax",@progbits
	.align	128
        .global         _ZN10layer_norm13ln_bwd_kernelINS_13Kernel_traitsI6__halfS2_S2_S2_fjLj512ELj1ELj4ELj1ELj16ENS_18Kernel_traits_baseILj512ES2_S2_S2_S2_fjLj128EEEEELb1ELb1ELb0ELb0EEEvNS_9BwdParamsE
        .type           _ZN10layer_norm13ln_bwd_kernelINS_13Kernel_traitsI6__halfS2_S2_S2_fjLj512ELj1ELj4ELj1ELj16ENS_18Kernel_traits_baseILj512ES2_S2_S2_S2_fjLj128EEEEELb1ELb1ELb0ELb0EEEvNS_9BwdParamsE,@function
        .size           _ZN10layer_norm13ln_bwd_kernelINS_13Kernel_traitsI6__halfS2_S2_S2_fjLj512ELj1ELj4ELj1ELj16ENS_18Kernel_traits_baseILj512ES2_S2_S2_S2_fjLj128EEEEELb1ELb1ELb0ELb0EEEvNS_9BwdParamsE,(.L_x_11182 - _ZN10layer_norm13ln_bwd_kernelINS_13Kernel_traitsI6__halfS2_S2_S2_fjLj512ELj1ELj4ELj1ELj16ENS_18Kernel_traits_baseILj512ES2_S2_S2_S2_fjLj128EEEEELb1ELb1ELb0ELb0EEEvNS_9BwdParamsE)
        .other          _ZN10layer_norm13ln_bwd_kernelINS_13Kernel_traitsI6__halfS2_S2_S2_fjLj512ELj1ELj4ELj1ELj16ENS_18Kernel_traits_baseILj512ES2_S2_S2_S2_fjLj128EEEEELb1ELb1ELb0ELb0EEEvNS_9BwdParamsE,@"STO_CUDA_ENTRY STV_DEFAULT"
_ZN10layer_norm13ln_bwd_kernelINS_13Kernel_traitsI6__halfS2_S2_S2_fjLj512ELj1ELj4ELj1ELj16ENS_18Kernel_traits_baseILj512ES2_S2_S2_S2_fjLj128EEEEELb1ELb1ELb0ELb0EEEvNS_9BwdParamsE:
.text._ZN10layer_norm13ln_bwd_kernelINS_13Kernel_traitsI6__halfS2_S2_S2_fjLj512ELj1ELj4ELj1ELj16ENS_18Kernel_traits_baseILj512ES2_S2_S2_S2_fjLj128EEEEELb1ELb1ELb0ELb0EEEvNS_9BwdParamsE:
        /* <DEDUP_REMOVED lines=23> */
[----:B--2---:R-:W-:-:S07]  /*0170*/  @P0 IMAD.WIDE.U32 R6, R15, 0x10, R6 ;  /* 0x000000100f060825 */ /* 0x004fce00078e0006 */
[----:B------:R-:W2:Y:S01]  /*0180*/  S2UR UR4, SR_CTAID.X ;  /* 0x00000000000479c3 */ /* 0x000ea20000002500 */
[C---:B---3--:R-:W-:Y:S01]  /*0190*/  @P0 IMAD.WIDE.U32 R8, R15.reuse, 0x10, R8 ;  /* 0x000000100f080825 */ /* 0x048fe200078e0008 */
[----:B------:R-:W-:Y:S01]  /*01a0*/  @P0 LOP3.LUT R15, R15, 0x20, RZ, 0xfc, !PT ;  /* 0x000000200f0f0812 */ /* 0x000fe200078efcff */
[----:B------:R3:W5:Y:S01]  /*01b0*/  @P0 LDG.E.128 R20, desc[UR6][R6.64] ;  /* 0x0000000606140981 */ /* 0x000762000c1e1d00 */
[----:B------:R-:W-:-:S03]  /*01c0*/  SHF.R.U32.HI R0, RZ, 0x5, R4 ;  /* 0x00000005ff007819 */ /* 0x000fc60000011604 */
        /* <DEDUP_REMOVED lines=32> */
[----:B0--3--:R-:W-:Y:S06]  /*03d0*/  @P0 BRA `(.L_x_1483) ;  /* 0x0000004c00d40947 */ /* 0x009fec0003800000 */
        /* <DEDUP_REMOVED lines=27> */
.L_x_1503:
[----:B------:R-:W0:Y:S08]  /*0590*/  LDC.64 R96, c[0x0][0x3c0] ;  /* 0x0000f000ff607b82 */ /* 0x000e300000000a00 */
[----:B------:R-:W1:Y:S08]  /*05a0*/  LDC.64 R122, c[0x0][0x3c8] ;  /* 0x0000f200ff7a7b82 */ /* 0x000e700000000a00 */
[----:B------:R-:W2:Y:S01]  /*05b0*/  @P0 LDC.64 R128, c[0x0][0x3e0] ;  /* 0x0000f800ff800b82 */ /* 0x000ea20000000a00 */
[----:B0-----:R-:W-:-:S05]  /*05c0*/  IMAD.WIDE R96, R0, 0x4, R96 ;  /* 0x0000000400607825 */ /* 0x001fca00078e0260 */
[----:B------:R-:W3:Y:S01]  /*05d0*/  LDG.E R100, desc[UR6][R96.64] ;  /* 0x0000000660647981 */ /* 0x000ee2000c1e1900 */
[----:B------:R-:W0:Y:S01]  /*05e0*/  S2R R4, SR_TID.X ;  /* 0x0000000000047919 */ /* 0x000e220000002100 */
[----:B------:R-:W-:Y:S02]  /*05f0*/  MOV R3, UR15 ;  /* 0x0000000f00037c02 */ /* 0x000fe40008000f00 */
[----:B------:R-:W-:-:S03]  /*0600*/  ISETP.GE.U32.AND P4, PT, R2, 0x20, PT ;  /* 0x000000200200780c */ /* 0x000fc60003f86070 */
[C---:B------:R-:W-:Y:S02]  /*0610*/  IMAD R98, R0.reuse, R3, RZ ;  /* 0x0000000300627224 */ /* 0x040fe400078e02ff */
[----:B-1----:R-:W-:-:S03]  /*0620*/  IMAD.WIDE R122, R0, 0x4, R122 ;  /* 0x00000004007a7825 */ /* 0x002fc600078e027a */
[----:B------:R-:W-:Y:S01]  /*0630*/  SHF.R.S32.HI R99, RZ, 0x1f, R98 ;  /* 0x0000001fff637819 */ /* 0x000fe20000011462 */
[----:B--2---:R-:W-:Y:S01]  /*0640*/  @P0 IMAD.WIDE R128, R0, 0x2, R128 ;  /* 0x0000000200800825 */ /* 0x004fe200078e0280 */
[----:B------:R-:W-:Y:S01]  /*0650*/  ISETP.NE.U32.AND P1, PT, RZ, UR10, PT ;  /* 0x0000000aff007c0c */ /* 0x000fe2000bf25070 */
[----:B-----5:R1:W5:Y:S01]  /*0660*/  LDG.E R122, desc[UR6][R122.64] ;  /* 0x000000067a7a7981 */ /* 0x020362000c1e1900 */
[----:B------:R-:W-:Y:S01]  /*0670*/  LEA.HI R99, R99, R98, RZ, 0x3 ;  /* 0x0000006263637211 */ /* 0x000fe200078f18ff */
[----:B------:R-:W-:Y:S01]  /*0680*/  BSSY.RECONVERGENT B0, `(.L_x_1484) ;  /* 0x000006b000007945 */ /* 0x000fe20003800200 */
[----:B------:R-:W-:Y:S01]  /*0690*/  ISETP.NE.AND P5, PT, RZ, UR8, PT ;  /* 0x00000008ff007c0c */ /* 0x000fe2000bfa5270 */
[----:B------:R3:W5:Y:S01]  /*06a0*/  @P0 LDG.E.U16 R128, desc[UR6][R128.64] ;  /* 0x0000000680800981 */ /* 0x000762000c1e1500 */
[----:B------:R-:W-:Y:S02]  /*06b0*/  ISETP.GE.U32.AND P3, PT, R2, 0x40, PT ;  /* 0x000000400200780c */ /* 0x000fe40003f66070 */
[----:B------:R-:W-:Y:S01]  /*06c0*/  ISETP.NE.AND.EX P1, PT, RZ, UR11, PT, P1 ;  /* 0x0000000bff007c0c */ /* 0x000fe2000bf25310 */
[----:B-1----:R-:W-:Y:S01]  /*06d0*/  HFMA2 R123, -RZ, RZ, 1.875, 0 ;  /* 0x3f800000ff7b7431 */ /* 0x002fe200000001ff */
[----:B0-----:R-:W-:-:S04]  /*06e0*/  LOP3.LUT R96, R4, 0x1f, RZ, 0xc0, !PT ;  /* 0x0000001f04607812 */ /* 0x001fc800078ec0ff */
[----:B------:R-:W-:Y:S02]  /*06f0*/  LEA.HI.SX32 R121, R99, R96, 0x1d ;  /* 0x0000006063797211 */ /* 0x000fe400078feaff */
[----:B------:R-:W-:Y:S02]  /*0700*/  CS2R R96, SRZ ;  /* 0x0000000000607805 */ /* 0x000fe4000001ff00 */
[----:B------:R-:W-:Y:S02]  /*0710*/  MOV R99, R121 ;  /* 0x0000007900637202 */ /* 0x000fe40000000f00 */
[----:B---3--:R-:W-:Y:S01]  /*0720*/  FSEL R129, R100, RZ, !P5 ;  /* 0x000000ff64817208 */ /* 0x008fe20006800000 */
        /* <DEDUP_REMOVED lines=14> */
[----:B0-----:R-:W-:-:S05]  /*0810*/  @P2 IMAD.WIDE.U32 R106, R121, 0x10, R106 ;  /* 0x00000010796a2825 */ /* 0x001fca00078e006a */
[----:B------:R0:W5:Y:S02]  /*0820*/  @P2 LDG.E.128 R84, desc[UR6][R106.64] ;  /* 0x000000066a542981 */ /* 0x000164000c1e1d00 */
[----:B0-----:R-:W-:Y:S02]  /*0830*/  HADD2.F32 R107, -RZ, R20.H1_H1 ;  /* 0x30000014ff6b7230 */ /* 0x001fe40000004100 */
[----:B---3--:R-:W-:Y:S02]  /*0840*/  HADD2.F32 R108, -RZ, R96.H0_H0 ;  /* 0x20000060ff6c7230 */ /* 0x008fe40000004100 */
[----:B------:R-:W-:-:S03]  /*0850*/  HADD2.F32 R112, -RZ, R97.H0_H0 ;  /* 0x20000061ff707230 */ /* 0x000fc60000004100 */
[C---:B------:R-:W-:Y:S01]  /*0860*/  FADD.FTZ R119, -R129.reuse, R108 ;  /* 0x0000006c81777221 */ /* 0x040fe20000010100 */
[----:B------:R-:W-:Y:S02]  /*0870*/  HADD2.F32 R114, -RZ, R97.H1_H1 ;  /* 0x30000061ff727230 */ /* 0x000fe40000004100 */
[----:B----4-:R-:W-:Y:S02]  /*0880*/  HADD2.F32 R97, -RZ, R100.H0_H0 ;  /* 0x20000064ff617230 */ /* 0x010fe40000004100 */
[----:B-----5:R-:W-:Y:S01]  /*0890*/  FMUL.FTZ R119, R122, R119 ;  /* 0x000000777a777220 */ /* 0x020fe20000410000 */
[----:B------:R-:W-:Y:S02]  /*08a0*/  HADD2.F32 R110, -RZ, R96.H1_H1 ;  /* 0x30000060ff6e7230 */ /* 0x000fe40000004100 */
[----:B------:R-:W-:Y:S01]  /*08b0*/  FADD.FTZ R109, -R129, R112 ;  /* 0x00000070816d7221 */ /* 0x000fe20000010100 */
[--C-:B------:R-:W-:Y:S02]  /*08c0*/  HADD2.F32 R118, -RZ, R98.reuse.H1_H1 ;  /* 0x30000062ff767230 */ /* 0x100fe40000004100 */
[-C--:B------:R-:W-:Y:S01]  /*08d0*/  FMUL.FTZ R105, R105, R97.reuse ;  /* 0x0000006169697220 */ /* 0x080fe20000410000 */
[----:B------:R-:W-:Y:S01]  /*08e0*/  FADD.FTZ R52, R52, R97 ;  /* 0x0000006134347221 */ /* 0x000fe20000010000 */
[----:B------:R-:W-:Y:S01]  /*08f0*/  FFMA.FTZ R36, R119, R97, R36 ;  /* 0x0000006177247223 */ /* 0x000fe20000010024 */
[----:B------:R-:W-:Y:S01]  /*0900*/  FADD.FTZ R97, -R129, R114 ;  /* 0x0000007281617221 */ /* 0x000fe20000010100 */
[----:B------:R-:W-:-:S02]  /*0910*/  HADD2.F32 R116, -RZ, R98.H0_H0 ;  /* 0x20000062ff747230 */ /* 0x000fc40000004100 */
[C---:B------:R-:W-:Y:S01]  /*0920*/  FMUL.FTZ R109, R122.reuse, R109 ;  /* 0x0000006d7a6d7220 */ /* 0x040fe20000410000 */
[--C-:B------:R-:W-:Y:S02]  /*0930*/  HADD2.F32 R120, -RZ, R99.reuse.H0_H0 ;  /* 0x20000063ff787230 */ /* 0x100fe40000004100 */
[----:B------:R-:W-:Y:S02]  /*0940*/  HADD2.F32 R132, -RZ, R99.H1_H1 ;  /* 0x30000063ff847230 */ /* 0x000fe40000004100 */
[----:B------:R-:W-:Y:S01]  /*0950*/  FADD.FTZ R99, -R129, R110 ;  /* 0x0000006e81637221 */ /* 0x000fe20000010100 */
[----:B------:R-:W-:Y:S02]  /*0960*/  HADD2.F32 R111, -RZ, R101.H0_H0 ;  /* 0x20000065ff6f7230 */ /* 0x000fe40000004100 */
[----:B------:R-:W-:Y:S02]  /*0970*/  HADD2.F32 R108, -RZ, R21.H0_H0 ;  /* 0x20000015ff6c7230 */ /* 0x000fe40000004100 */
[----:B------:R-:W-:Y:S01]  /*0980*/  FMUL.FTZ R110, R122, R97 ;  /* 0x000000617a6e7220 */ /* 0x000fe20000410000 */
[----:B------:R-:W-:-:S02]  /*0990*/  HADD2.F32 R101, -RZ, R101.H1_H1 ;  /* 0x30000065ff657230 */ /* 0x000fc40000004100 */
[----:B------:R-:W-:Y:S02]  /*09a0*/  HADD2.F32 R98, -RZ, R21.H1_H1 ;  /* 0x30000015ff627230 */ /* 0x000fe40000004100 */
[----:B------:R-:W-:Y:S01]  /*09b0*/  FADD.FTZ R97, -R129, R118 ;  /* 0x0000007681617221 */ /* 0x000fe20000010100 */
[----:B------:R-:W-:Y:S02]  /*09c0*/  HADD2.F32 R100, -RZ, R100.H1_H1 ;  /* 0x30000064ff647230 */ /* 0x000fe40000004100 */
[-C--:B------:R-:W-:Y:S01]  /*09d0*/  FMUL.FTZ R108, R108, R111.reuse ;  /* 0x0000006f6c6c7220 */ /* 0x080fe20000410000 */
[----:B------:R-:W-:Y:S01]  /*09e0*/  FADD.FTZ R54, R54, R111 ;  /* 0x0000006f36367221 */ /* 0x000fe20000010000 */
[----:B------:R-:W-:Y:S01]  /*09f0*/  FFMA.FTZ R38, R109, R111, R38 ;  /* 0x0000006f6d267223 */ /* 0x000fe20000010026 */
[----:B------:R-:W-:Y:S01]  /*0a00*/  FADD.FTZ R113, -R129, R116 ;  /* 0x0000007481717221 */ /* 0x000fe20000010100 */
[----:B------:R-:W-:Y:S01]  /*0a10*/  FMUL.FTZ R111, R98, R101 ;  /* 0x00000065626f7220 */ /* 0x000fe20000410000 */
[----:B------:R-:W-:Y:S01]  /*0a20*/  FMUL.FTZ R107, R107, R100 ;  /* 0x000000646b6b7220 */ /* 0x000fe20000410000 */
[C---:B------:R-:W-:Y:S01]  /*0a30*/  FMUL.FTZ R116, R122.reuse, R97 ;  /* 0x000000617a747220 */ /* 0x040fe20000410000 */
[----:B------:R-:W-:Y:S01]  /*0a40*/  FADD.FTZ R98, RZ, R105 ;  /* 0x00000069ff627221 */ /* 0x000fe20000010000 */
[----:B------:R-:W-:Y:S01]  /*0a50*/  FMUL.FTZ R106, R122, R99 ;  /* 0x000000637a6a7220 */ /* 0x000fe20000410000 */
[----:B------:R-:W-:-:S02]  /*0a60*/  FFMA.FTZ R97, R119, R105, RZ ;  /* 0x0000006977617223 */ /* 0x000fc400000100ff */
[----:B------:R-:W-:Y:S02]  /*0a70*/  FADD.FTZ R99, R98, R107 ;  /* 0x0000006b62637221 */ /* 0x000fe40000010000 */
[C---:B------:R-:W-:Y:S01]  /*0a80*/  FFMA.FTZ R98, R106.reuse, R107, R97 ;  /* 0x0000006b6a627223 */ /* 0x040fe20000010061 */
[----:B------:R-:W-:Y:S02]  /*0a90*/  HADD2.F32 R115, -RZ, R102.H0_H0 ;  /* 0x20000066ff737230 */ /* 0x000fe40000004100 */
[----:B------:R-:W-:Y:S01]  /*0aa0*/  FADD.FTZ R53, R53, R100 ;  /* 0x0000006435357221 */ /* 0x000fe20000010000 */
[----:B------:R-:W-:Y:S01]  /*0ab0*/  FFMA.FTZ R37, R106, R100, R37 ;  /* 0x000000646a257223 */ /* 0x000fe20000010025 */
[----:B------:R-:W-:Y:S02]  /*0ac0*/  HADD2.F32 R112, -RZ, R22.H0_H0 ;  /* 0x20000016ff707230 */ /* 0x000fe40000004100 */
        /* <DEDUP_REMOVED lines=8> */
[----:B------:R-:W-:Y:S01]  /*0b50*/  FADD.FTZ R56, R56, R115 ;  /* 0x0000007338387221 */ /* 0x000fe20000010000 */
[----:B------:R-:W-:Y:S01]  /*0b60*/  FFMA.FTZ R40, R113, R115, R40 ;  /* 0x0000007371287223 */ /* 0x000fe20000010028 */
[----:B------:R-:W-:Y:S02]  /*0b70*/  HADD2.F32 R130, -RZ, R103.H0_H0 ;  /* 0x20000067ff827230 */ /* 0x000fe40000004100 */
[----:B------:R-:W-:Y:S01]  /*0b80*/  FMUL.FTZ R114, R114, R102 ;  /* 0x0000006672727220 */ /* 0x000fe20000410000 */
[----:B------:R-:W-:-:S02]  /*0b90*/  HADD2.F32 R115, -RZ, R23.H0_H0 ;  /* 0x20000017ff737230 */ /* 0x000fc40000004100 */
[----:B------:R-:W-:Y:S01]  /*0ba0*/  FADD.FTZ R117, -R129, R120 ;  /* 0x0000007881757221 */ /* 0x000fe20000010100 */
[----:B------:R-:W-:Y:S01]  /*0bb0*/  FADD.FTZ R99, R99, R112 ;  /* 0x0000007063637221 */ /* 0x000fe20000010000 */
[----:B------:R-:W-:Y:S01]  /*0bc0*/  FFMA.FTZ R97, R113, R112, R98 ;  /* 0x0000007071617223 */ /* 0x000fe20000010062 */
[----:B------:R-:W-:Y:S02]  /*0bd0*/  HADD2.F32 R96, -RZ, R103.H1_H1 ;  /* 0x30000067ff607230 */ /* 0x000fe40000004100 */
[----:B------:R-:W-:Y:S01]  /*0be0*/  FADD.FTZ R55, R55, R101 ;  /* 0x0000006537377221 */ /* 0x000fe20000010000 */
[----:B------:R-:W-:Y:S01]  /*0bf0*/  FFMA.FTZ R39, R110, R101, R39 ;  /* 0x000000656e277223 */ /* 0x000fe20000010027 */
[----:B------:R-:W-:Y:S02]  /*0c00*/  HADD2.F32 R103, -RZ, R23.H1_H1 ;  /* 0x30000017ff677230 */ /* 0x000fe40000004100 */
[----:B------:R-:W-:Y:S01]  /*0c10*/  FADD.FTZ R101, -R129, R132 ;  /* 0x0000008481657221 */ /* 0x000fe20000010100 */
[----:B------:R-:W-:Y:S01]  /*0c20*/  FMUL.FTZ R115, R115, R130 ;  /* 0x0000008273737220 */ /* 0x000fe20000410000 */
        /* <DEDUP_REMOVED lines=16> */
.L_x_1485:
[----:B------:R-:W-:Y:S05]  /*0d30*/  BSYNC.RECONVERGENT B0 ;  /* 0x0000000000007941 */ /* 0x000fea0003800200 */
.L_x_1484:
        /* <DEDUP_REMOVED lines=17> */
[--C-:B---3--:R-:W-:Y:S02]  /*0e50*/  HADD2.F32 R16, -RZ, R8.reuse.H0_H0 ;  /* 0x20000008ff107230 */ /* 0x108fe40000004100 */
[----:B------:R-:W-:Y:S02]  /*0e60*/  HADD2.F32 R8, -RZ, R8.H1_H1 ;  /* 0x30000008ff087230 */ /* 0x000fe40000004100 */
[----:B------:R-:W-:Y:S02]  /*0e70*/  HADD2.F32 R18, -RZ, R9.H0_H0 ;  /* 0x20000009ff127230 */ /* 0x000fe40000004100 */
[----:B------:R-:W-:-:S02]  /*0e80*/  HADD2.F32 R100, -RZ, R10.H0_H0 ;  /* 0x2000000aff647230 */ /* 0x000fc40000004100 */
[----:B------:R-:W-:Y:S02]  /*0e90*/  HADD2.F32 R10, -RZ, R10.H1_H1 ;  /* 0x3000000aff0a7230 */ /* 0x000fe40000004100 */
[C---:B------:R-:W-:Y:S01]  /*0ea0*/  FADD.FTZ R5, -R129.reuse, R16 ;  /* 0x0000001081057221 */ /* 0x040fe20000010100 */
[----:B------:R-:W-:Y:S02]  /*0eb0*/  HADD2.F32 R98, -RZ, R9.H1_H1 ;  /* 0x30000009ff627230 */ /* 0x000fe40000004100 */
[C---:B------:R-:W-:Y:S01]  /*0ec0*/  FADD.FTZ R9, -R129.reuse, R8 ;  /* 0x0000000881097221 */ /* 0x040fe20000010100 */
[--C-:B------:R-:W-:Y:S02]  /*0ed0*/  HADD2.F32 R102, -RZ, R11.reuse.H0_H0 ;  /* 0x2000000bff667230 */ /* 0x100fe40000004100 */
[----:B------:R-:W-:Y:S02]  /*0ee0*/  HADD2.F32 R104, -RZ, R11.H1_H1 ;  /* 0x3000000bff687230 */ /* 0x000fe40000004100 */
[----:B------:R-:W-:Y:S01]  /*0ef0*/  FADD.FTZ R11, -R129, R18 ;  /* 0x00000012810b7221 */ /* 0x000fe20000010100 */
[----:B----4-:R-:W-:-:S02]  /*0f00*/  HADD2.F32 R7, -RZ, R12.H0_H0 ;  /* 0x2000000cff077230 */ /* 0x010fc40000004100 */
[----:B------:R-:W-:Y:S01]  /*0f10*/  FADD.FTZ R101, -R129, R10 ;  /* 0x0000000a81657221 */ /* 0x000fe20000010100 */
[----:B------:R-:W-:Y:S02]  /*0f20*/  HADD2.F32 R12, -RZ, R12.H1_H1 ;  /* 0x3000000cff0c7230 */ /* 0x000fe40000004100 */
[C---:B-----5:R-:W-:Y:S01]  /*0f30*/  FMUL.FTZ R5, R122.reuse, R5 ;  /* 0x000000057a057220 */ /* 0x060fe20000410000 */
[--C-:B------:R-:W-:Y:S02]  /*0f40*/  HADD2.F32 R16, -RZ, R13.reuse.H0_H0 ;  /* 0x2000000dff107230 */ /* 0x100fe40000004100 */
[C---:B------:R-:W-:Y:S01]  /*0f50*/  FMUL.FTZ R8, R122.reuse, R9 ;  /* 0x000000097a087220 */ /* 0x040fe20000410000 */
[----:B------:R-:W-:Y:S02]  /*0f60*/  HADD2.F32 R18, -RZ, R13.H1_H1 ;  /* 0x3000000dff127230 */ /* 0x000fe40000004100 */
[----:B------:R-:W-:Y:S02]  /*0f70*/  HADD2.F32 R10, -RZ, R28.H1_H1 ;  /* 0x3000001cff0a7230 */ /* 0x000fe40000004100 */
[----:B------:R-:W-:Y:S01]  /*0f80*/  FMUL.FTZ R9, R122, R11 ;  /* 0x0000000b7a097220 */ /* 0x000fe20000410000 */
[----:B------:R-:W-:-:S02]  /*0f90*/  HADD2.F32 R13, -RZ, R29.H0_H0 ;  /* 0x2000001dff0d7230 */ /* 0x000fc40000004100 */
[----:B------:R-:W-:Y:S01]  /*0fa0*/  FADD.FTZ R17, -R129, R98 ;  /* 0x0000006281117221 */ /* 0x000fe20000010100 */
[-C--:B------:R-:W-:Y:S01]  /*0fb0*/  FMUL.FTZ R6, R6, R7.reuse ;  /* 0x0000000706067220 */ /* 0x080fe20000410000 */
[----:B------:R-:W-:Y:S01]  /*0fc0*/  FADD.FTZ R60, R60, R7 ;  /* 0x000000073c3c7221 */ /* 0x000fe20000010000 */
[----:B------:R-:W-:Y:S01]  /*0fd0*/  FFMA.FTZ R44, R5, R7, R44 ;  /* 0x00000007052c7223 */ /* 0x000fe2000001002c */
[-C--:B------:R-:W-:Y:S01]  /*0fe0*/  FMUL.FTZ R7, R10, R12.reuse ;  /* 0x0000000c0a077220 */ /* 0x080fe20000410000 */
[----:B------:R-:W-:Y:S01]  /*0ff0*/  FADD.FTZ R19, -R129, R100 ;  /* 0x0000006481137221 */ /* 0x000fe20000010100 */
[----:B------:R-:W-:Y:S01]  /*1000*/  FADD.FTZ R61, R61, R12 ;  /* 0x0000000c3d3d7221 */ /* 0x000fe20000010000 */
[----:B------:R-:W-:Y:S01]  /*1010*/  FFMA.FTZ R45, R8, R12, R45 ;  /* 0x0000000c082d7223 */ /* 0x000fe2000001002d */
[----:B------:R-:W-:Y:S02]  /*1020*/  HADD2.F32 R11, -RZ, R29.H1_H1 ;  /* 0x3000001dff0b7230 */ /* 0x000fe40000004100 */
[-C--:B------:R-:W-:Y:S01]  /*1030*/  FMUL.FTZ R10, R13, R16.reuse ;  /* 0x000000100d0a7220 */ /* 0x080fe20000410000 */
[----:B------:R-:W-:Y:S01]  /*1040*/  FADD.FTZ R62, R62, R16 ;  /* 0x000000103e3e7221 */ /* 0x000fe20000010000 */
[----:B------:R-:W-:Y:S01]  /*1050*/  FFMA.FTZ R46, R9, R16, R46 ;  /* 0x00000010092e7223 */ /* 0x000fe2000001002e */
        /* <DEDUP_REMOVED lines=9> */
[----:B------:R-:W-:-:S02]  /*10f0*/  HADD2.F32 R99, -RZ, R14.H0_H0 ;  /* 0x2000000eff637230 */ /* 0x000fc40000004100 */
[----:B------:R-:W-:Y:S02]  /*1100*/  HADD2.F32 R98, -RZ, R14.H1_H1 ;  /* 0x3000000eff627230 */ /* 0x000fe40000004100 */
[----:B------:R-:W-:Y:S01]  /*1110*/  FADD.FTZ R96, R19, R10 ;  /* 0x0000000a13607221 */ /* 0x000fe20000010000 */
[----:B------:R-:W-:Y:S02]  /*1120*/  HADD2.F32 R14, -RZ, R30.H0_H0 ;  /* 0x2000001eff0e7230 */ /* 0x000fe40000004100 */
[----:B------:R-:W-:Y:S01]  /*1130*/  FFMA.FTZ R17, R9, R10, R18 ;  /* 0x0000000a09117223 */ /* 0x000fe20000010012 */
[----:B------:R-:W-:Y:S01]  /*1140*/  FADD.FTZ R103, -R129, R102 ;  /* 0x0000006681677221 */ /* 0x000fe20000010100 */
[--C-:B------:R-:W-:Y:S02]  /*1150*/  HADD2.F32 R100, -RZ, R15.reuse.H0_H0 ;  /* 0x2000000fff647230 */ /* 0x100fe40000004100 */
[----:B------:R-:W-:Y:S01]  /*1160*/  FADD.FTZ R97, R96, R11 ;  /* 0x0000000b60617221 */ /* 0x000fe20000010000 */
[----:B------:R-:W-:-:S02]  /*1170*/  HADD2.F32 R102, -RZ, R15.H1_H1 ;  /* 0x3000000fff667230 */ /* 0x000fc40000004100 */
[----:B------:R-:W-:Y:S01]  /*1180*/  FMUL.FTZ R14, R14, R99 ;  /* 0x000000630e0e7220 */ /* 0x000fe20000410000 */
[----:B------:R-:W-:Y:S02]  /*1190*/  HADD2.F32 R15, -RZ, R30.H1_H1 ;  /* 0x3000001eff0f7230 */ /* 0x000fe40000004100 */
[----:B------:R-:W-:Y:S01]  /*11a0*/  FFMA.FTZ R18, R12, R11, R17 ;  /* 0x0000000b0c127223 */ /* 0x000fe20000010011 */
[----:B------:R-:W-:Y:S01]  /*11b0*/  FADD.FTZ R64, R64, R99 ;  /* 0x0000006340407221 */ /* 0x000fe20000010000 */
[----:B------:R-:W-:Y:S01]  /*11c0*/  FFMA.FTZ R48, R13, R99, R48 ;  /* 0x000000630d307223 */ /* 0x000fe20000010030 */
[--C-:B------:R-:W-:Y:S02]  /*11d0*/  HADD2.F32 R99, -RZ, R31.reuse.H0_H0 ;  /* 0x2000001fff637230 */ /* 0x100fe40000004100 */
[----:B------:R-:W-:Y:S01]  /*11e0*/  FMUL.FTZ R16, R122, R101 ;  /* 0x000000657a107220 */ /* 0x000fe20000410000 */
[----:B------:R-:W-:Y:S01]  /*11f0*/  FADD.FTZ R96, R97, R14 ;  /* 0x0000000e61607221 */ /* 0x000fe20000010000 */
[----:B------:R-:W-:Y:S01]  /*1200*/  FMUL.FTZ R15, R15, R98 ;  /* 0x000000620f0f7220 */ /* 0x000fe20000410000 */
[----:B------:R-:W-:Y:S01]  /*1210*/  FFMA.FTZ R97, R13, R14, R18 ;  /* 0x0000000e0d617223 */ /* 0x000fe20000010012 */
[----:B------:R-:W-:Y:S01]  /*1220*/  FADD.FTZ R65, R65, R98 ;  /* 0x0000006241417221 */ /* 0x000fe20000010000 */
[----:B------:R-:W-:Y:S01]  /*1230*/  FFMA.FTZ R49, R16, R98, R49 ;  /* 0x0000006210317223 */ /* 0x000fe20000010031 */
[----:B------:R-:W-:-:S02]  /*1240*/  HADD2.F32 R101, -RZ, R31.H1_H1 ;  /* 0x3000001fff657230 */ /* 0x000fc40000004100 */
[----:B------:R-:W-:Y:S01]  /*1250*/  FADD.FTZ R129, -R129, R104 ;  /* 0x0000006881817221 */ /* 0x000fe20000010100 */
        /* <DEDUP_REMOVED lines=11> */
[C---:B------:R-:W-:Y:S01]  /*1310*/  FFMA.FTZ R51, R104.reuse, R102, R51 ;  /* 0x0000006668337223 */ /* 0x040fe20000010033 */
[----:B------:R-:W-:Y:S01]  /*1320*/  FADD.FTZ R97, R97, R18 ;  /* 0x0000001261617221 */ /* 0x000fe20000010000 */
[----:B------:R-:W-:-:S07]  /*1330*/  FFMA.FTZ R96, R104, R18, R99 ;  /* 0x0000001268607223 */ /* 0x000fce0000010063 */
.L_x_1487:
[----:B------:R-:W-:Y:S05]  /*1340*/  BSYNC.RECONVERGENT B0 ;  /* 0x0000000000007941 */ /* 0x000fea0003800200 */
.L_x_1486:
        /* <DEDUP_REMOVED lines=21> */
.L_x_1521:
        /* <DEDUP_REMOVED lines=9> */
[----:B0-----:R-:W0:Y:S02]  /*1530*/  LDC.64 R96, c[0x0][0x390] ;  /* 0x0000e400ff607b82 */ /* 0x001e240000000a00 */
[----:B0-----:R-:W-:-:S06]  /*1540*/  IMAD.WIDE.U32 R96, R121, 0x10, R96 ;  /* 0x0000001079607825 */ /* 0x001fcc00078e0060 */
[----:B------:R-:W5:Y:S01]  /*1550*/  LDG.E.128 R96, desc[UR6][R96.64] ;  /* 0x0000000660607981 */ /* 0x000f62000c1e1d00 */
[----:B------:R-:W-:-:S04]  /*1560*/  ISETP.NE.U32.AND P1, PT, RZ, UR12, PT ;  /* 0x0000000cff007c0c */ /* 0x000fc8000bf25070 */
[----:B------:R-:W-:-:S13]  /*1570*/  ISETP.NE.AND.EX P1, PT, RZ, UR13, PT, P1 ;  /* 0x0000000dff007c0c */ /* 0x000fda000bf25310 */
[----:B------:R-:W-:Y:S05]  /*1580*/  @P1 BRA `(.L_x_1493) ;  /* 0x0000000400a81947 */ /* 0x000fea0003800000 */
[-CC-:B------:R-:W-:Y:S01]  /*1590*/  FFMA.FTZ R100, R119, R130.reuse, R131.reuse ;  /* 0x0000008277647223 */ /* 0x180fe20000010083 */
[C---:B------:R-:W-:Y:S01]  /*15a0*/  LOP3.LUT P2, RZ, R126.reuse, 0xff, RZ, 0xc0, !PT ;  /* 0x000000ff7eff7812 */ /* 0x040fe2000784c0ff */
[-C--:B------:R-:W-:Y:S01]  /*15b0*/  FFMA.FTZ R133, R109, R130.reuse, R131 ;  /* 0x000000826d857223 */ /* 0x080fe20000010083 */
[----:B------:R-:W-:Y:S02]  /*15c0*/  HFMA2 R103, -RZ, RZ, 0, 0 ;  /* 0x00000000ff677431 */ /* 0x000fe400000001ff */
[----:B------:R-:W-:Y:S01]  /*15d0*/  FADD.FTZ R101, R105, -R100 ;  /* 0x8000006469657221 */ /* 0x000fe20000010000 */
[----:B------:R-:W-:Y:S01]  /*15e0*/  LOP3.LUT P5, RZ, R126, 0xff0000, RZ, 0xc0, !PT ;  /* 0x00ff00007eff7812 */ /* 0x000fe200078ac0ff */
[----:B------:R-:W-:Y:S01]  /*15f0*/  FADD.FTZ R135, R108, -R133 ;  /* 0x800000856c877221 */ /* 0x000fe20000010000 */
[----:B------:R-:W-:Y:S01]  /*1600*/  LOP3.LUT P4, RZ, R126, 0xff00, RZ, 0xc0, !PT ;  /* 0x0000ff007eff7812 */ /* 0x000fe2000788c0ff */
[----:B------:R-:W-:Y:S01]  /*1610*/  FMUL.FTZ R100, R122, R101 ;  /* 0x000000657a647220 */ /* 0x000fe20000410000 */
[----:B------:R-:W-:Y:S01]  /*1620*/  FFMA.FTZ R134, R110, R130, R131 ;  /* 0x000000826e867223 */ /* 0x000fe20000010083 */
[----:B------:R-:W-:Y:S01]  /*1630*/  FMUL.FTZ R132, R122, R135 ;  /* 0x000000877a847220 */ /* 0x000fe20000410000 */
[----:B------:R-:W-:-:S02]  /*1640*/  HFMA2 R133, -RZ, RZ, 0, 0 ;  /* 0x00000000ff857431 */ /* 0x000fc400000001ff */
[-C--:B------:R-:W-:Y:S01]  /*1650*/  FMUL.FTZ R101, R100, R123.reuse ;  /* 0x0000007b64657220 */ /* 0x080fe20000410000 */
[----:B------:R-:W-:Y:S01]  /*1660*/  MOV R100, RZ ;  /* 0x000000ff00647202 */ /* 0x000fe20000000f00 */
[----:B-----5:R-:W-:Y:S02]  /*1670*/  @P2 HADD2.F32 R102, -RZ, R96.H0_H0 ;  /* 0x20000060ff662230 */ /* 0x020fe40000004100 */
[----:B------:R-:W-:Y:S01]  /*1680*/  FMUL.FTZ R132, R132, R123 ;  /* 0x0000007b84847220 */ /* 0x000fe20000410000 */
[----:B------:R-:W-:Y:S01]  /*1690*/  FMUL.FTZ R128, R101, UR14 ;  /* 0x0000000e65807c20 */ /* 0x000fe20008410000 */
[----:B------:R-:W-:Y:S02]  /*16a0*/  @P2 HADD2.F32 R101, -RZ, R24.H0_H0 ;  /* 0x20000018ff652230 */ /* 0x000fe40000004100 */
[----:B------:R-:W-:Y:S01]  /*16b0*/  FADD.FTZ R135, R111, -R134 ;  /* 0x800000866f877221 */ /* 0x000fe20000010000 */
[----:B------:R-:W-:Y:S01]  /*16c0*/  FMUL.FTZ R136, R132, UR14 ;  /* 0x0000000e84887c20 */ /* 0x000fe20008410000 */
[----:B------:R-:W-:Y:S01]  /*16d0*/  @P2 FMUL.FTZ R103, R128, R102 ;  /* 0x0000006680672220 */ /* 0x000fe20000410000 */
[----:B------:R-:W-:Y:S01]  /*16e0*/  FFMA.FTZ R102, R106, R130, R131 ;  /* 0x000000826a667223 */ /* 0x000fe20000010083 */
[----:B------:R-:W-:Y:S01]  /*16f0*/  @P2 FMUL.FTZ R100, R128, R101 ;  /* 0x0000006580642220 */ /* 0x000fe20000410000 */
[----:B------:R-:W-:Y:S01]  /*1700*/  LOP3.LUT P2, RZ, R126, 0xff000000, RZ, 0xc0, !PT ;  /* 0xff0000007eff7812 */ /* 0x000fe2000784c0ff */
[----:B------:R-:W-:Y:S01]  /*1710*/  FMUL.FTZ R132, R122, R135 ;  /* 0x000000877a847220 */ /* 0x000fe20000410000 */
[----:B------:R-:W-:Y:S01]  /*1720*/  FADD.FTZ R129, R107, -R102 ;  /* 0x800000666b817221 */ /* 0x000fe20000010000 */
[----:B------:R-:W-:Y:S01]  /*1730*/  @P4 HADD2.F32 R96, -RZ, R96.H1_H1 ;  /* 0x30000060ff604230 */ /* 0x000fe20000004100 */
[----:B------:R-:W-:Y:S01]  /*1740*/  MOV R101, RZ ;  /* 0x000000ff00657202 */ /* 0x000fe20000000f00 */
[----:B------:R-:W-:-:S02]  /*1750*/  HFMA2 R102, -RZ, RZ, 0, 0 ;  /* 0x00000000ff667431 */ /* 0x000fc400000001ff */
[----:B------:R-:W-:Y:S01]  /*1760*/  FMUL.FTZ R128, R122, R129 ;  /* 0x000000817a807220 */ /* 0x000fe20000410000 */
[----:B------:R-:W-:Y:S01]  /*1770*/  @P5 HADD2.F32 R129, -RZ, R97.H0_H0 ;  /* 0x20000061ff815230 */ /* 0x000fe20000004100 */
[----:B------:R-:W-:Y:S01]  /*1780*/  LOP3.LUT P6, RZ, R127, 0xff, RZ, 0xc0, !PT ;  /* 0x000000ff7fff7812 */ /* 0x000fe200078cc0ff */
[----:B------:R-:W-:Y:S02]  /*1790*/  HFMA2 R138, -RZ, RZ, 0, 0 ;  /* 0x00000000ff8a7431 */ /* 0x000fe400000001ff */
[----:B------:R-:W-:Y:S01]  /*17a0*/  FMUL.FTZ R128, R128, R123 ;  /* 0x0000007b80807220 */ /* 0x000fe20000410000 */
[----:B------:R-:W-:Y:S01]  /*17b0*/  CS2R R142, SRZ ;  /* 0x00000000008e7805 */ /* 0x000fe2000001ff00 */
[----:B------:R-:W-:Y:S01]  /*17c0*/  @P5 FMUL.FTZ R133, R136, R129 ;  /* 0x0000008188855220 */ /* 0x000fe20000410000 */
[----:B------:R-:W-:Y:S01]  /*17d0*/  FMUL.FTZ R129, R132, R123 ;  /* 0x0000007b84817220 */ /* 0x000fe20000410000 */
[----:B------:R-:W-:Y:S01]  /*17e0*/  FMUL.FTZ R137, R128, UR14 ;  /* 0x0000000e80897c20 */ /* 0x000fe20008410000 */
[----:B------:R-:W-:Y:S01]  /*17f0*/  @P4 HADD2.F32 R128, -RZ, R24.H1_H1 ;  /* 0x30000018ff804230 */ /* 0x000fe20000004100 */
[----:B------:R-:W-:Y:S01]  /*1800*/  MOV R132, RZ ;  /* 0x000000ff00847202 */ /* 0x000fe20000000f00 */
[----:B------:R-:W-:Y:S01]  /*1810*/  FMUL.FTZ R135, R129, UR14 ;  /* 0x0000000e81877c20 */ /* 0x000fe20008410000 */
[----:B------:R-:W-:-:S02]  /*1820*/  @P2 HADD2.F32 R129, -RZ, R25.H1_H1 ;  /* 0x30000019ff812230 */ /* 0x000fc40000004100 */
[C---:B------:R-:W-:Y:S01]  /*1830*/  @P4 FMUL.FTZ R102, R137.reuse, R96 ;  /* 0x0000006089664220 */ /* 0x040fe20000410000 */
[----:B------:R-:W-:Y:S01]  /*1840*/  @P4 FMUL.FTZ R101, R137, R128 ;  /* 0x0000008089654220 */ /* 0x000fe20000410000 */
[----:B------:R-:W-:Y:S01]  /*1850*/  @P5 HADD2.F32 R128, -RZ, R25.H0_H0 ;  /* 0x20000019ff805230 */ /* 0x000fe20000004100 */
[----:B------:R-:W-:Y:S01]  /*1860*/  LOP3.LUT P4, RZ, R127, 0xff0000, RZ, 0xc0, !PT ;  /* 0x00ff00007fff7812 */ /* 0x000fe2000788c0ff */
[----:B------:R-:W-:Y:S01]  /*1870*/  @P2 HADD2.F32 R134, -RZ, R97.H1_H1 ;  /* 0x30000061ff862230 */ /* 0x000fe20000004100 */
[----:B------:R-:W-:Y:S01]  /*1880*/  CS2R R96, SRZ ;  /* 0x0000000000607805 */ /* 0x000fe2000001ff00 */
[--C-:B------:R-:W-:Y:S01]  /*1890*/  FFMA.FTZ R137, R116, R130, R131.reuse ;  /* 0x0000008274897223 */ /* 0x100fe20000010083 */
[----:B------:R-:W-:Y:S01]  /*18a0*/  @P2 FMUL.FTZ R97, R135, R129 ;  /* 0x0000008187612220 */ /* 0x000fe20000410000 */
[----:B------:R-:W-:Y:S01]  /*18b0*/  @P5 FMUL.FTZ R96, R136, R128 ;  /* 0x0000008088605220 */ /* 0x000fe20000410000 */
[----:B------:R-:W-:Y:S01]  /*18c0*/  FFMA.FTZ R129, R113, R130, R131 ;  /* 0x0000008271817223 */ /* 0x000fe20000010083 */
[----:B------:R-:W-:Y:S01]  /*18d0*/  LOP3.LUT P5, RZ, R127, 0xff00, RZ, 0xc0, !PT ;  /* 0x0000ff007fff7812 */ /* 0x000fe200078ac0ff */
[----:B------:R-:W-:Y:S01]  /*18e0*/  @P2 FMUL.FTZ R132, R135, R134 ;  /* 0x0000008687842220 */ /* 0x000fe20000410000 */
[----:B------:R-:W-:Y:S01]  /*18f0*/  ISETP.GE.U32.AND P2, PT, R126, RZ, PT ;  /* 0x000000ff7e00720c */ /* 0x000fe20003f46070 */
[----:B------:R-:W-:Y:S01]  /*1900*/  FADD.FTZ R129, R112, -R129 ;  /* 0x8000008170817221 */ /* 0x000fe20000010000 */
[----:B------:R-:W-:Y:S01]  /*1910*/  CS2R R134, SRZ ;  /* 0x0000000000867805 */ /* 0x000fe2000001ff00 */
[----:B------:R-:W-:Y:S01]  /*1920*/  FADD.FTZ R137, R114, -R137 ;  /* 0x8000008972897221 */ /* 0x000fe20000010000 */
[----:B------:R-:W-:Y:S01]  /*1930*/  ISETP.GE.U32.AND.EX P2, PT, R127, 0x1000000, PT, P2 ;  /* 0x010000007f00780c */ /* 0x000fe20003f46120 */
[----:B------:R-:W-:Y:S01]  /*1940*/  FMUL.FTZ R128, R122, R129 ;  /* 0x000000817a807220 */ /* 0x000fe20000410000 */
[----:B------:R-:W-:-:S02]  /*1950*/  @P6 HADD2.F32 R129, -RZ, R98.H0_H0 ;  /* 0x20000062ff816230 */ /* 0x000fc40000004100 */
[----:B------:R-:W-:Y:S01]  /*1960*/  FMUL.FTZ R136, R122, R137 ;  /* 0x000000897a887220 */ /* 0x000fe20000410000 */
[--C-:B------:R-:W-:Y:S02]  /*1970*/  @P4 HADD2.F32 R140, -RZ, R99.reuse.H0_H0 ;  /* 0x20000063ff8c4230 */ /* 0x100fe40000004100 */
[-C--:B------:R-:W-:Y:S01]  /*1980*/  FMUL.FTZ R128, R128, R123.reuse ;  /* 0x0000007b80807220 */ /* 0x080fe20000410000 */
[----:B------:R-:W-:Y:S01]  /*1990*/  F2FP.F16.F32.PACK_AB R97, R97, R96 ;  /* 0x000000606161723e */ /* 0x000fe200000000ff */
[----:B------:R-:W-:Y:S02]  /*19a0*/  @P5 HADD2.F32 R139, -RZ, R98.H1_H1 ;  /* 0x30000062ff8b5230 */ /* 0x000fe40000004100 */
[----:B------:R-:W-:Y:S01]  /*19b0*/  FMUL.FTZ R136, R136, R123 ;  /* 0x0000007b88887220 */ /* 0x000fe20000410000 */
[----:B------:R-:W-:Y:S02]  /*19c0*/  @P6 HADD2.F32 R98, -RZ, R26.H0_H0 ;  /* 0x2000001aff626230 */ /* 0x000fe40000004100 */
[----:B------:R-:W-:Y:S01]  /*19d0*/  FMUL.FTZ R128, R128, UR14 ;  /* 0x0000000e80807c20 */ /* 0x000fe20008410000 */
[----:B------:R-:W-:Y:S01]  /*19e0*/  FADD.FTZ R70, R70, R133 ;  /* 0x0000008546467221 */ /* 0x000fe20000010000 */
[----:B------:R-:W-:Y:S01]  /*19f0*/  FMUL.FTZ R144, R136, UR14 ;  /* 0x0000000e88907c20 */ /* 0x000fe20008410000 */
[----:B------:R-:W-:-:S02]  /*1a00*/  @P2 HADD2.F32 R141, -RZ, R99.H1_H1 ;  /* 0x30000063ff8d2230 */ /* 0x000fc40000004100 */
[C---:B------:R-:W-:Y:S01]  /*1a10*/  @P6 FMUL.FTZ R134, R128.reuse, R98 ;  /* 0x0000006280866220 */ /* 0x040fe20000410000 */
[-CC-:B------:R-:W-:Y:S01]  /*1a20*/  FFMA.FTZ R98, R117, R130.reuse, R131.reuse ;  /* 0x0000008275627223 */ /* 0x180fe20000010083 */
[----:B------:R-:W-:Y:S01]  /*1a30*/  @P6 FMUL.FTZ R135, R128, R129 ;  /* 0x0000008180876220 */ /* 0x000fe20000410000 */
[----:B------:R-:W-:Y:S01]  /*1a40*/  FFMA.FTZ R129, R120, R130, R131 ;  /* 0x0000008278817223 */ /* 0x000fe20000010083 */
[----:B------:R-:W-:Y:S01]  /*1a50*/  CS2R R136, SRZ ;  /* 0x0000000000887805 */ /* 0x000fe2000001ff00 */
[----:B------:R-:W-:Y:S01]  /*1a60*/  FADD.FTZ R99, R115, -R98 ;  /* 0x8000006273637221 */ /* 0x000fe20000010000 */
[----:B------:R-:W-:Y:S01]  /*1a70*/  @P5 FMUL.FTZ R138, R144, R139 ;  /* 0x0000008b908a5220 */ /* 0x000fe20000410000 */
[----:B------:R-:W-:Y:S01]  /*1a80*/  FADD.FTZ R129, R118, -R129 ;  /* 0x8000008176817221 */ /* 0x000fe20000010000 */
[----:B------:R-:W-:Y:S01]  /*1a90*/  MOV R139, RZ ;  /* 0x000000ff008b7202 */ /* 0x000fe20000000f00 */
[C---:B------:R-:W-:Y:S01]  /*1aa0*/  FMUL.FTZ R98, R122.reuse, R99 ;  /* 0x000000637a627220 */ /* 0x040fe20000410000 */
[----:B------:R-:W-:Y:S01]  /*1ab0*/  FADD.FTZ R71, R71, R132 ;  /* 0x0000008447477221 */ /* 0x000fe20000010000 */
[----:B------:R-:W-:Y:S01]  /*1ac0*/  FMUL.FTZ R128, R122, R129 ;  /* 0x000000817a807220 */ /* 0x000fe20000410000 */
[----:B------:R-:W-:Y:S01]  /*1ad0*/  FADD.FTZ R92, R92, R135 ;  /* 0x000000875c5c7221 */ /* 0x000fe20000010000 */
[----:B------:R-:W-:Y:S01]  /*1ae0*/  FMUL.FTZ R99, R98, R123 ;  /* 0x0000007b62637220 */ /* 0x000fe20000410000 */
[----:B------:R-:W-:-:S02]  /*1af0*/  @P5 HADD2.F32 R98, -RZ, R26.H1_H1 ;  /* 0x3000001aff625230 */ /* 0x000fc40000004100 */
[----:B------:R-:W-:Y:S01]  /*1b00*/  FMUL.FTZ R129, R128, R123 ;  /* 0x0000007b80817220 */ /* 0x000fe20000410000 */
[--C-:B------:R-:W-:Y:S02]  /*1b10*/  @P4 HADD2.F32 R128, -RZ, R27.reuse.H0_H0 ;  /* 0x2000001bff804230 */ /* 0x100fe40000004100 */
[----:B------:R-:W-:Y:S01]  /*1b20*/  FMUL.FTZ R145, R99, UR14 ;  /* 0x0000000e63917c20 */ /* 0x000fe20008410000 */
[----:B------:R-:W-:Y:S02]  /*1b30*/  @P2 HADD2.F32 R99, -RZ, R27.H1_H1 ;  /* 0x3000001bff632230 */ /* 0x000fe40000004100 */
[----:B------:R-:W-:Y:S01]  /*1b40*/  FMUL.FTZ R146, R129, UR14 ;  /* 0x0000000e81927c20 */ /* 0x000fe20008410000 */
[----:B------:R-:W-:Y:S01]  /*1b50*/  @P5 FMUL.FTZ R137, R144, R98 ;  /* 0x0000006290895220 */ /* 0x000fe20000410000 */
[C---:B------:R-:W-:Y:S01]  /*1b60*/  @P4 FMUL.FTZ R136, R145.reuse, R128 ;  /* 0x0000008091884220 */ /* 0x040fe20000410000 */
[----:B------:R-:W-:Y:S01]  /*1b70*/  @P4 FMUL.FTZ R139, R145, R140 ;  /* 0x0000008c918b4220 */ /* 0x000fe20000410000 */
[C---:B------:R-:W-:Y:S01]  /*1b80*/  @P2 FMUL.FTZ R143, R146.reuse, R99 ;  /* 0x00000063928f2220 */ /* 0x040fe20000410000 */
[----:B------:R-:W-:Y:S01]  /*1b90*/  @P2 FMUL.FTZ R142, R146, R141 ;  /* 0x0000008d928e2220 */ /* 0x000fe20000410000 */
[----:B------:R-:W-:Y:S01]  /*1ba0*/  FADD.FTZ R128, R68, R103 ;  /* 0x0000006744807221 */ /* 0x000fe20000010000 */
[----:B------:R-:W-:Y:S01]  /*1bb0*/  FADD.FTZ R129, R69, R102 ;  /* 0x0000006645817221 */ /* 0x000fe20000010000 */
[----:B------:R-:W-:Y:S01]  /*1bc0*/  FADD.FTZ R93, R93, R138 ;  /* 0x0000008a5d5d7221 */ /* 0x000fe20000010000 */
[----:B------:R-:W-:Y:S01]  /*1bd0*/  FADD.FTZ R94, R94, R139 ;  /* 0x0000008b5e5e7221 */ /* 0x000fe20000010000 */
[----:B------:R-:W-:Y:S01]  /*1be0*/  FADD.FTZ R95, R95, R142 ;  /* 0x0000008e5f5f7221 */ /* 0x000fe20000010000 */
[----:B------:R-:W-:-:S02]  /*1bf0*/  F2FP.F16.F32.PACK_AB R99, R143, R136 ;  /* 0x000000888f63723e */ /* 0x000fc400000000ff */
[----:B------:R-:W-:Y:S02]  /*1c00*/  F2FP.F16.F32.PACK_AB R98, R137, R134 ;  /* 0x000000868962723e */ /* 0x000fe400000000ff */
[----:B------:R-:W-:Y:S01]  /*1c10*/  F2FP.F16.F32.PACK_AB R96, R101, R100 ;  /* 0x000000646560723e */ /* 0x000fe200000000ff */
[----:B------:R-:W-:Y:S06]  /*1c20*/  BRA `(.L_x_1494) ;  /* 0x0000000400b87947 */ /* 0x000fec0003800000 */
.L_x_1493:
[-CC-:B------:R-:W-:Y:S01]  /*1c30*/  FFMA.FTZ R80, R119, R130.reuse, R131.reuse ;  /* 0x0000008277507223 */ /* 0x180fe20000010083 */
[C---:B------:R-:W-:Y:S01]  /*1c40*/  LOP3.LUT P2, RZ, R126.reuse, 0xff, RZ, 0xc0, !PT ;  /* 0x000000ff7eff7812 */ /* 0x040fe2000784c0ff */
[-C--:B------:R-:W-:Y:S01]  /*1c50*/  FFMA.FTZ R103, R109, R130.reuse, R131 ;  /* 0x000000826d677223 */ /* 0x080fe20000010083 */
[----:B------:R-:W-:Y:S01]  /*1c60*/  MOV R100, RZ ;  /* 0x000000ff00647202 */ /* 0x000fe20000000f00 */
[----:B------:R-:W-:Y:S01]  /*1c70*/  FADD.FTZ R81, R105, -R80 ;  /* 0x8000005069517221 */ /* 0x000fe20000010000 */
[----:B------:R-:W-:Y:S01]  /*1c80*/  LOP3.LUT P4, RZ, R126, 0xff00, RZ, 0xc0, !PT ;  /* 0x0000ff007eff7812 */ /* 0x000fe2000788c0ff */
[----:B------:R-:W-:Y:S01]  /*1c90*/  FADD.FTZ R103, R108, -R103 ;  /* 0x800000676c677221 */ /* 0x000fe20000010000 */
[----:B------:R-:W-:Y:S01]  /*1ca0*/  LOP3.LUT P5, RZ, R126, 0xff0000, RZ, 0xc0, !PT ;  /* 0x00ff00007eff7812 */ /* 0x000fe200078ac0ff */
[----:B------:R-:W-:Y:S01]  /*1cb0*/  FMUL.FTZ R80, R122, R81 ;  /* 0x000000517a507220 */ /* 0x000fe20000410000 */
[----:B------:R-:W-:Y:S02]  /*1cc0*/  HFMA2 R81, -RZ, RZ, 0, 0 ;  /* 0x00000000ff517431 */ /* 0x000fe400000001ff */
[----:B------:R-:W-:Y:S01]  /*1cd0*/  FFMA.FTZ R128, R110, R130, R131 ;  /* 0x000000826e807223 */ /* 0x000fe20000010083 */
[----:B------:R-:W-:Y:S01]  /*1ce0*/  FMUL.FTZ R132, R122, R103 ;  /* 0x000000677a847220 */ /* 0x000fe20000410000 */
[----:B------:R-:W-:Y:S01]  /*1cf0*/  FMUL.FTZ R82, R80, R123 ;  /* 0x0000007b50527220 */ /* 0x000fe20000410000 */
[----:B------:R-:W-:Y:S01]  /*1d00*/  LOP3.LUT P6, RZ, R127, 0xff, RZ, 0xc0, !PT ;  /* 0x000000ff7fff7812 */ /* 0x000fe200078cc0ff */
[----:B-----5:R-:W-:-:S02]  /*1d10*/  @P2 HADD2.F32 R83, -RZ, R96.H0_H0 ;  /* 0x20000060ff532230 */ /* 0x020fc40000004100 */
[----:B------:R-:W-:Y:S01]  /*1d20*/  FADD.FTZ R137, R111, -R128 ;  /* 0x800000806f897221 */ /* 0x000fe20000010000 */
[----:B------:R-:W-:Y:S02]  /*1d30*/  @P2 HADD2.F32 R101, -RZ, R24.H0_H0 ;  /* 0x20000018ff652230 */ /* 0x000fe40000004100 */
[----:B------:R-:W-:Y:S01]  /*1d40*/  FMUL.FTZ R82, R82, UR14 ;  /* 0x0000000e52527c20 */ /* 0x000fe20008410000 */
[----:B------:R-:W-:Y:S02]  /*1d50*/  @P4 HADD2.F32 R133, -RZ, R96.H1_H1 ;  /* 0x30000060ff854230 */ /* 0x000fe40000004100 */
[----:B------:R-:W-:Y:S01]  /*1d60*/  FMUL.FTZ R96, R132, R123 ;  /* 0x0000007b84607220 */ /* 0x000fe20000410000 */
[----:B------:R-:W-:Y:S02]  /*1d70*/  @P4 HADD2.F32 R135, -RZ, R24.H1_H1 ;  /* 0x30000018ff874230 */ /* 0x000fe40000004100 */
[C---:B------:R-:W-:Y:S01]  /*1d80*/  @P2 FMUL.FTZ R81, R82.reuse, R83 ;  /* 0x0000005352512220 */ /* 0x040fe20000410000 */
[----:B------:R-:W-:Y:S01]  /*1d90*/  @P2 FMUL.FTZ R100, R82, R101 ;  /* 0x0000006552642220 */ /* 0x000fe20000410000 */
[----:B------:R-:W-:Y:S01]  /*1da0*/  FFMA.FTZ R82, R106, R130, R131 ;  /* 0x000000826a527223 */ /* 0x000fe20000010083 */
[----:B------:R-:W-:Y:S01]  /*1db0*/  LOP3.LUT P2, RZ, R126, 0xff000000, RZ, 0xc0, !PT ;  /* 0xff0000007eff7812 */ /* 0x000fe2000784c0ff */
[----:B------:R-:W-:-:S02]  /*1dc0*/  @P5 HADD2.F32 R134, -RZ, R97.H0_H0 ;  /* 0x20000061ff865230 */ /* 0x000fc40000004100 */
[----:B------:R-:W-:Y:S01]  /*1dd0*/  FMUL.FTZ R129, R96, UR14 ;  /* 0x0000000e60817c20 */ /* 0x000fe20008410000 */
[----:B------:R-:W-:Y:S01]  /*1de0*/  FADD.FTZ R83, R107, -R82 ;  /* 0x800000526b537221 */ /* 0x000fe20000010000 */
[----:B------:R-:W-:Y:S02]  /*1df0*/  @P5 HADD2.F32 R136, -RZ, R25.H0_H0 ;  /* 0x20000019ff885230 */ /* 0x000fe40000004100 */
[----:B------:R-:W-:Y:S01]  /*1e00*/  HFMA2 R101, -RZ, RZ, 0, 0 ;  /* 0x00000000ff657431 */ /* 0x000fe200000001ff */
[----:B------:R-:W-:Y:S01]  /*1e10*/  MOV R144, RZ ;  /* 0x000000ff00907202 */ /* 0x000fe20000000f00 */
[----:B------:R-:W-:Y:S01]  /*1e20*/  FMUL.FTZ R102, R122, R83 ;  /* 0x000000537a667220 */ /* 0x000fe20000410000 */
[----:B------:R-:W-:Y:S01]  /*1e30*/  CS2R R82, SRZ ;  /* 0x0000000000527805 */ /* 0x000fe2000001ff00 */
[----:B------:R-:W-:Y:S02]  /*1e40*/  HFMA2 R140, -RZ, RZ, 0, 0 ;  /* 0x00000000ff8c7431 */ /* 0x000fe400000001ff */
[----:B------:R-:W-:Y:S01]  /*1e50*/  @P5 FMUL.FTZ R83, R129, R134 ;  /* 0x0000008681535220 */ /* 0x000fe20000410000 */
[----:B------:R-:W-:Y:S01]  /*1e60*/  FMUL.FTZ R103, R102, R123 ;  /* 0x0000007b66677220 */ /* 0x000fe20000410000 */
[----:B------:R-:W-:Y:S01]  /*1e70*/  MOV R134, RZ ;  /* 0x000000ff00867202 */ /* 0x000fe20000000f00 */
[----:B------:R-:W-:-:S02]  /*1e80*/  HFMA2 R142, -RZ, RZ, 0, 0 ;  /* 0x00000000ff8e7431 */ /* 0x000fc400000001ff */
[----:B------:R-:W-:Y:S01]  /*1e90*/  FADD.FTZ R70, R70, R83 ;  /* 0x0000005346467221 */ /* 0x000fe20000010000 */
[----:B------:R-:W-:Y:S01]  /*1ea0*/  FMUL.FTZ R128, R103, UR14 ;  /* 0x0000000e67807c20 */ /* 0x000fe20008410000 */
[----:B------:R-:W-:Y:S01]  /*1eb0*/  FMUL.FTZ R103, R122, R137 ;  /* 0x000000897a677220 */ /* 0x000fe20000410000 */
[--C-:B------:R-:W-:Y:S01]  /*1ec0*/  FFMA.FTZ R137, R116, R130, R131.reuse ;  /* 0x0000008274897223 */ /* 0x100fe20000010083 */
[----:B------:R-:W-:Y:S01]  /*1ed0*/  F2FP.F16.F32.PACK_AB R80, R102, R80 ;  /* 0x000000506650723e */ /* 0x000fe200000000ff */
[C---:B------:R-:W-:Y:S01]  /*1ee0*/  @P4 FMUL.FTZ R82, R128.reuse, R133 ;  /* 0x0000008580524220 */ /* 0x040fe20000410000 */
[----:B------:R-:W-:Y:S02]  /*1ef0*/  @P2 HADD2.F32 R133, -RZ, R97.H1_H1 ;  /* 0x30000061ff852230 */ /* 0x000fe40000004100 */
[----:B------:R-:W-:Y:S01]  /*1f00*/  @P4 FMUL.FTZ R101, R128, R135 ;  /* 0x0000008780654220 */ /* 0x000fe20000410000 */
[----:B------:R-:W-:Y:S01]  /*1f10*/  CS2R R96, SRZ ;  /* 0x0000000000607805 */ /* 0x000fe2000001ff00 */
[----:B------:R-:W-:Y:S01]  /*1f20*/  FMUL.FTZ R128, R103, R123 ;  /* 0x0000007b67807220 */ /* 0x000fe20000410000 */
[----:B------:R-:W-:Y:S01]  /*1f30*/  @P5 FMUL.FTZ R96, R129, R136 ;  /* 0x0000008881605220 */ /* 0x000fe20000410000 */
[----:B------:R-:W-:Y:S01]  /*1f40*/  LOP3.LUT P5, RZ, R127, 0xff00, RZ, 0xc0, !PT ;  /* 0x0000ff007fff7812 */ /* 0x000fe200078ac0ff */
[----:B------:R-:W-:Y:S01]  /*1f50*/  FFMA.FTZ R129, R113, R130, R131 ;  /* 0x0000008271817223 */ /* 0x000fe20000010083 */
[----:B------:R-:W-:-:S02]  /*1f60*/  @P2 HADD2.F32 R135, -RZ, R25.H1_H1 ;  /* 0x30000019ff872230 */ /* 0x000fc40000004100 */
[----:B------:R-:W-:Y:S01]  /*1f70*/  FMUL.FTZ R128, R128, UR14 ;  /* 0x0000000e80807c20 */ /* 0x000fe20008410000 */
[----:B------:R-:W-:Y:S01]  /*1f80*/  FADD.FTZ R139, R114, -R137 ;  /* 0x80000089728b7221 */ /* 0x000fe20000010000 */
[----:B------:R-:W-:Y:S01]  /*1f90*/  FADD.FTZ R129, R112, -R129 ;  /* 0x8000008170817221 */ /* 0x000fe20000010000 */
[C---:B------:R-:W-:Y:S01]  /*1fa0*/  LOP3.LUT P4, RZ, R127.reuse, 0xff0000, RZ, 0xc0, !PT ;  /* 0x00ff00007fff7812 */ /* 0x040fe2000788c0ff */
[C---:B------:R-:W-:Y:S01]  /*1fb0*/  @P2 FMUL.FTZ R134, R128.reuse, R133 ;  /* 0x0000008580862220 */ /* 0x040fe20000410000 */
[----:B------:R-:W-:Y:S01]  /*1fc0*/  @P2 FMUL.FTZ R97, R128, R135 ;  /* 0x0000008780612220 */ /* 0x000fe20000410000 */
[----:B------:R-:W-:Y:S01]  /*1fd0*/  ISETP.GE.U32.AND P2, PT, R126, RZ, PT ;  /* 0x000000ff7e00720c */ /* 0x000fe20003f46070 */
[----:B------:R-:W-:Y:S01]  /*1fe0*/  FMUL.FTZ R136, R122, R129 ;  /* 0x000000817a887220 */ /* 0x000fe20000410000 */
[--C-:B------:R-:W-:Y:S02]  /*1ff0*/  @P6 HADD2.F32 R137, -RZ, R98.reuse.H0_H0 ;  /* 0x20000062ff896230 */ /* 0x100fe40000004100 */
[----:B------:R-:W-:Y:S01]  /*2000*/  HFMA2 R135, -RZ, RZ, 0, 0 ;  /* 0x00000000ff877431 */ /* 0x000fe200000001ff */
[----:B------:R-:W-:Y:S01]  /*2010*/  ISETP.GE.U32.AND.EX P2, PT, R127, 0x1000000, PT, P2 ;  /* 0x010000007f00780c */ /* 0x000fe20003f46120 */
[----:B------:R-:W-:Y:S01]  /*2020*/  FMUL.FTZ R128, R136, R123 ;  /* 0x0000007b88807220 */ /* 0x000fe20000410000 */
[----:B------:R-:W-:-:S02]  /*2030*/  @P5 HADD2.F32 R138, -RZ, R98.H1_H1 ;  /* 0x30000062ff8a5230 */ /* 0x000fc40000004100 */
[----:B------:R-:W-:Y:S01]  /*2040*/  FMUL.FTZ R98, R122, R139 ;  /* 0x0000008b7a627220 */ /* 0x000fe20000410000 */
[----:B------:R-:W-:Y:S02]  /*2050*/  @P6 HADD2.F32 R139, -RZ, R26.H0_H0 ;  /* 0x2000001aff8b6230 */ /* 0x000fe40000004100 */
[----:B------:R-:W-:Y:S01]  /*2060*/  FMUL.FTZ R128, R128, UR14 ;  /* 0x0000000e80807c20 */ /* 0x000fe20008410000 */
[----:B------:R-:W-:Y:S01]  /*2070*/  MOV R133, RZ ;  /* 0x000000ff00857202 */ /* 0x000fe20000000f00 */
[--C-:B------:R-:W-:Y:S02]  /*2080*/  @P4 HADD2.F32 R150, -RZ, R99.reuse.H0_H0 ;  /* 0x20000063ff964230 */ /* 0x100fe40000004100 */
[----:B------:R-:W-:Y:S01]  /*2090*/  FMUL.FTZ R129, R98, R123 ;  /* 0x0000007b62817220 */ /* 0x000fe20000410000 */
[C---:B------:R-:W-:Y:S01]  /*20a0*/  @P6 FMUL.FTZ R135, R128.reuse, R137 ;  /* 0x0000008980876220 */ /* 0x040fe20000410000 */
[----:B------:R-:W-:Y:S01]  /*20b0*/  @P6 FMUL.FTZ R133, R128, R139 ;  /* 0x0000008b80856220 */ /* 0x000fe20000410000 */
[-CC-:B------:R-:W-:Y:S01]  /*20c0*/  FFMA.FTZ R128, R117, R130.reuse, R131.reuse ;  /* 0x0000008275807223 */ /* 0x180fe20000010083 */
[----:B------:R-:W-:Y:S01]  /*20d0*/  FFMA.FTZ R139, R120, R130, R131 ;  /* 0x00000082788b7223 */ /* 0x000fe20000010083 */
[----:B------:R-:W-:-:S02]  /*20e0*/  @P2 HADD2.F32 R143, -RZ, R99.H1_H1 ;  /* 0x30000063ff8f2230 */ /* 0x000fc40000004100 */
[----:B------:R-:W-:Y:S01]  /*20f0*/  FMUL.FTZ R129, R129, UR14 ;  /* 0x0000000e81817c20 */ /* 0x000fe20008410000 */
[----:B------:R-:W-:Y:S01]  /*2100*/  FADD.FTZ R99, R115, -R128 ;  /* 0x8000008073637221 */ /* 0x000fe20000010000 */
[----:B------:R-:W-:Y:S01]  /*2110*/  FADD.FTZ R141, R118, -R139 ;  /* 0x8000008b768d7221 */ /* 0x000fe20000010000 */
[----:B------:R-:W-:Y:S02]  /*2120*/  @P5 HADD2.F32 R146, -RZ, R26.H1_H1 ;  /* 0x3000001aff925230 */ /* 0x000fe40000004100 */
[----:B------:R-:W-:Y:S01]  /*2130*/  @P5 FMUL.FTZ R140, R129, R138 ;  /* 0x0000008a818c5220 */ /* 0x000fe20000410000 */
[C---:B------:R-:W-:Y:S01]  /*2140*/  FMUL.FTZ R148, R122.reuse, R99 ;  /* 0x000000637a947220 */ /* 0x040fe20000410000 */
[----:B------:R-:W-:Y:S01]  /*2150*/  FMUL.FTZ R141, R122, R141 ;  /* 0x0000008d7a8d7220 */ /* 0x000fe20000410000 */
[--C-:B------:R-:W-:Y:S01]  /*2160*/  @P4 HADD2.F32 R152, -RZ, R27.reuse.H0_H0 ;  /* 0x2000001bff984230 */ /* 0x100fe20000004100 */
[----:B------:R-:W-:Y:S01]  /*2170*/  CS2R R138, SRZ ;  /* 0x00000000008a7805 */ /* 0x000fe2000001ff00 */
[-C--:B------:R-:W-:Y:S01]  /*2180*/  FMUL.FTZ R99, R148, R123.reuse ;  /* 0x0000007b94637220 */ /* 0x080fe20000410000 */
[----:B------:R-:W-:Y:S01]  /*2190*/  FMUL.FTZ R128, R141, R123 ;  /* 0x0000007b8d807220 */ /* 0x000fe20000410000 */
[----:B------:R-:W-:Y:S01]  /*21a0*/  @P2 HADD2.F32 R145, -RZ, R27.H1_H1 ;  /* 0x3000001bff912230 */ /* 0x000fe20000004100 */
[----:B------:R-:W-:Y:S01]  /*21b0*/  MOV R137, RZ ;  /* 0x000000ff00897202 */ /* 0x000fe20000000f00 */
[----:B------:R-:W-:Y:S01]  /*21c0*/  FMUL.FTZ R99, R99, UR14 ;  /* 0x0000000e63637c20 */ /* 0x000fe20008410000 */
[----:B------:R-:W-:Y:S01]  /*21d0*/  FMUL.FTZ R128, R128, UR14 ;  /* 0x0000000e80807c20 */ /* 0x000fe20008410000 */
[----:B------:R-:W-:Y:S01]  /*21e0*/  @P5 FMUL.FTZ R138, R129, R146 ;  /* 0x00000092818a5220 */ /* 0x000fe20000410000 */
[----:B------:R-:W-:Y:S01]  /*21f0*/  FADD.FTZ R129, R69, R82 ;  /* 0x0000005245817221 */ /* 0x000fe20000010000 */
[C---:B------:R-:W-:Y:S01]  /*2200*/  @P4 FMUL.FTZ R139, R99.reuse, R152 ;  /* 0x00000098638b4220 */ /* 0x040fe20000410000 */
[C---:B------:R-:W-:Y:S01]  /*2210*/  @P2 FMUL.FTZ R144, R128.reuse, R145 ;  /* 0x0000009180902220 */ /* 0x040fe20000410000 */
[----:B------:R-:W-:Y:S01]  /*2220*/  @P4 FMUL.FTZ R137, R99, R150 ;  /* 0x0000009663894220 */ /* 0x000fe20000410000 */
[----:B------:R-:W-:Y:S01]  /*2230*/  @P2 FMUL.FTZ R142, R128, R143 ;  /* 0x0000008f808e2220 */ /* 0x000fe20000410000 */
[----:B------:R-:W-:Y:S01]  /*2240*/  FADD.FTZ R128, R68, R81 ;  /* 0x0000005144807221 */ /* 0x000fe20000010000 */
[----:B------:R-:W-:Y:S01]  /*2250*/  F2FP.F16.F32.PACK_AB R82, R98, R136 ;  /* 0x000000886252723e */ /* 0x000fe200000000ff */
[----:B------:R-:W-:Y:S01]  /*2260*/  FADD.FTZ R71, R71, R134 ;  /* 0x0000008647477221 */ /* 0x000fe20000010000 */
[----:B------:R-:W-:Y:S01]  /*2270*/  F2FP.F16.F32.PACK_AB R97, R97, R96 ;  /* 0x000000606161723e */ /* 0x000fe200000000ff */
[----:B------:R-:W-:Y:S01]  /*2280*/  FADD.FTZ R92, R92, R135 ;  /* 0x000000875c5c7221 */ /* 0x000fe20000010000 */
[----:B------:R-:W-:Y:S01]  /*2290*/  FADD.FTZ R93, R93, R140 ;  /* 0x0000008c5d5d7221 */ /* 0x000fe20000010000 */
[----:B------:R-:W-:Y:S01]  /*22a0*/  FADD.FTZ R94, R94, R137 ;  /* 0x000000895e5e7221 */ /* 0x000fe20000010000 */
[----:B------:R-:W-:Y:S01]  /*22b0*/  FADD.FTZ R95, R95, R142 ;  /* 0x0000008e5f5f7221 */ /* 0x000fe20000010000 */
[----:B------:R-:W-:-:S02]  /*22c0*/  F2FP.F16.F32.PACK_AB R83, R141, R148 ;  /* 0x000000948d53723e */ /* 0x000fc400000000ff */
[----:B------:R-:W-:Y:S02]  /*22d0*/  F2FP.F16.F32.PACK_AB R81, R103, R132 ;  /* 0x000000846751723e */ /* 0x000fe400000000ff */
[----:B------:R-:W-:Y:S02]  /*22e0*/  F2FP.F16.F32.PACK_AB R99, R144, R139 ;  /* 0x0000008b9063723e */ /* 0x000fe400000000ff */
[----:B------:R-:W-:Y:S02]  /*22f0*/  F2FP.F16.F32.PACK_AB R98, R138, R133 ;  /* 0x000000858a62723e */ /* 0x000fe400000000ff */
[----:B------:R-:W-:-:S07]  /*2300*/  F2FP.F16.F32.PACK_AB R96, R101, R100 ;  /* 0x000000646560723e */ /* 0x000fce00000000ff */
.L_x_1494:
        /* <DEDUP_REMOVED lines=9> */
.L_x_1492:
[----:B------:R-:W-:Y:S05]  /*23a0*/  BSYNC.RECONVERGENT B1 ;  /* 0x0000000000017941 */ /* 0x000fea0003800200 */
.L_x_1491:
[----:B------:R-:W-:Y:S05]  /*23b0*/  @!P3 BRA `(.L_x_1495) ;  /* 0x0000002c00c8b947 */ /* 0x000fea0003800000 */
[----:B0-2---:R-:W0:Y:S02]  /*23c0*/  LDC.64 R96, c[0x0][0x390] ;  /* 0x0000e400ff607b82 */ /* 0x005e240000000a00 */
[----:B0-----:R-:W-:-:S06]  /*23d0*/  IMAD.WIDE.U32 R96, R121, 0x10, R96 ;  /* 0x0000001079607825 */ /* 0x001fcc00078e0060 */
[----:B------:R-:W5:Y:S01]  /*23e0*/  LDG.E.128 R96, desc[UR6][R96.64] ;  /* 0x0000000660607981 */ /* 0x000f62000c1e1d00 */
[----:B------:R-:W-:-:S04]  /*23f0*/  ISETP.NE.U32.AND P1, PT, RZ, UR12, PT ;  /* 0x0000000cff007c0c */ /* 0x000fc8000bf25070 */
[----:B------:R-:W-:-:S13]  /*2400*/  ISETP.NE.AND.EX P1, PT, RZ, UR13, PT, P1 ;  /* 0x0000000dff007c0c */ /* 0x000fda000bf25310 */
[----:B------:R-:W-:Y:S05]  /*2410*/  @!P1 BRA `(.L_x_1496) ;  /* 0x0000000400b89947 */ /* 0x000fea0003800000 */
[----:B------:R-:W-:Y:S01]  /*2420*/  LOP3.LUT P2, RZ, R124, 0xff, RZ, 0xc0, !PT ;  /* 0x000000ff7cff7812 */ /* 0x000fe2000784c0ff */
[-CC-:B------:R-:W-:Y:S01]  /*2430*/  FFMA.FTZ R102, R8, R130.reuse, R131.reuse ;  /* 0x0000008208667223 */ /* 0x180fe20000010083 */
[C---:B------:R-:W-:Y:S01]  /*2440*/  LOP3.LUT P3, RZ, R124.reuse, 0xff00, RZ, 0xc0, !PT ;  /* 0x0000ff007cff7812 */ /* 0x040fe2000786c0ff */
[-CC-:B------:R-:W-:Y:S01]  /*2450*/  FFMA.FTZ R81, R5, R130.reuse, R131.reuse ;  /* 0x0000008205517223 */ /* 0x180fe20000010083 */
[-C--:B------:R-:W-:Y:S01]  /*2460*/  FFMA.FTZ R129, R9, R130.reuse, R131 ;  /* 0x0000008209817223 */ /* 0x080fe20000010083 */
[----:B------:R-:W-:Y:S01]  /*2470*/  LOP3.LUT P4, RZ, R124, 0xff0000, RZ, 0xc0, !PT ;  /* 0x00ff00007cff7812 */ /* 0x000fe2000788c0ff */
[----:B------:R-:W-:Y:S01]  /*2480*/  FADD.FTZ R103, R7, -R102 ;  /* 0x8000006607677221 */ /* 0x000fe20000010000 */
[----:B------:R-:W-:Y:S01]  /*2490*/  FADD.FTZ R81, R6, -R81 ;  /* 0x8000005106517221 */ /* 0x000fe20000010000 */
[----:B------:R-:W-:Y:S01]  /*24a0*/  FADD.FTZ R129, R10, -R129 ;  /* 0x800000810a817221 */ /* 0x000fe20000010000 */
[-CC-:B------:R-:W-:Y:S01]  /*24b0*/  FFMA.FTZ R134, R12, R130.reuse, R131.reuse ;  /* 0x000000820c867223 */ /* 0x180fe20000010083 */
[-CC-:B------:R-:W-:Y:S01]  /*24c0*/  FFMA.FTZ R135, R13, R130.reuse, R131.reuse ;  /* 0x000000820d877223 */ /* 0x180fe20000010083 */
[-CC-:B------:R-:W-:Y:S01]  /*24d0*/  FFMA.FTZ R136, R16, R130.reuse, R131.reuse ;  /* 0x0000008210887223 */ /* 0x180fe20000010083 */
[-CC-:B------:R-:W-:Y:S01]  /*24e0*/  FFMA.FTZ R138, R19, R130.reuse, R131.reuse ;  /* 0x00000082138a7223 */ /* 0x180fe20000010083 */
[----:B------:R-:W-:Y:S01]  /*24f0*/  FFMA.FTZ R137, R104, R130, R131 ;  /* 0x0000008268897223 */ /* 0x000fe20000010083 */
[----:B------:R-:W-:Y:S01]  /*2500*/  FMUL.FTZ R103, R122, R103 ;  /* 0x000000677a677220 */ /* 0x000fe20000410000 */
[----:B-----5:R-:W-:-:S02]  /*2510*/  @P2 HADD2.F32 R83, -RZ, R96.H0_H0 ;  /* 0x20000060ff532230 */ /* 0x020fc40000004100 */
[C---:B------:R-:W-:Y:S01]  /*2520*/  FMUL.FTZ R80, R122.reuse, R81 ;  /* 0x000000517a507220 */ /* 0x040fe20000410000 */
[----:B------:R-:W-:Y:S02]  /*2530*/  @P3 HADD2.F32 R130, -RZ, R96.H1_H1 ;  /* 0x30000060ff823230 */ /* 0x000fe40000004100 */
[----:B------:R-:W-:Y:S01]  /*2540*/  FMUL.FTZ R96, R122, R129 ;  /* 0x000000817a607220 */ /* 0x000fe20000410000 */
[-C--:B------:R-:W-:Y:S01]  /*2550*/  FMUL.FTZ R129, R103, R123.reuse ;  /* 0x0000007b67817220 */ /* 0x080fe20000410000 */
[-C--:B------:R-:W-:Y:S01]  /*2560*/  FMUL.FTZ R82, R80, R123.reuse ;  /* 0x0000007b50527220 */ /* 0x080fe20000410000 */
[----:B------:R-:W-:Y:S02]  /*2570*/  @P3 HADD2.F32 R131, -RZ, R32.H1_H1 ;  /* 0x30000020ff833230 */ /* 0x000fe40000004100 */
[----:B------:R-:W-:Y:S01]  /*2580*/  FMUL.FTZ R132, R96, R123 ;  /* 0x0000007b60847220 */ /* 0x000fe20000410000 */
[----:B------:R-:W-:Y:S01]  /*2590*/  FMUL.FTZ R140, R129, UR14 ;  /* 0x0000000e818c7c20 */ /* 0x000fe20008410000 */
[----:B------:R-:W-:-:S02]  /*25a0*/  @P4 HADD2.F32 R129, -RZ, R33.H0_H0 ;  /* 0x20000021ff814230 */ /* 0x000fc40000004100 */
[----:B------:R-:W-:Y:S01]  /*25b0*/  FMUL.FTZ R139, R82, UR14 ;  /* 0x0000000e528b7c20 */ /* 0x000fe20008410000 */
[----:B------:R-:W-:Y:S01]  /*25c0*/  FMUL.FTZ R132, R132, UR14 ;  /* 0x0000000e84847c20 */ /* 0x000fe20008410000 */
[----:B------:R-:W-:Y:S02]  /*25d0*/  @P2 HADD2.F32 R128, -RZ, R32.H0_H0 ;  /* 0x20000020ff802230 */ /* 0x000fe40000004100 */
[----:B------:R-:W-:Y:S02]  /*25e0*/  HFMA2 R81, -RZ, RZ, 0, 0 ;  /* 0x00000000ff517431 */ /* 0x000fe400000001ff */
[----:B------:R-:W-:Y:S01]  /*25f0*/  @P4 HADD2.F32 R133, -RZ, R97.H0_H0 ;  /* 0x20000061ff854230 */ /* 0x000fe20000004100 */
[----:B------:R-:W-:Y:S01]  /*2600*/  MOV R102, RZ ;  /* 0x000000ff00667202 */ /* 0x000fe20000000f00 */
[----:B------:R-:W-:Y:S01]  /*2610*/  @P2 FMUL.FTZ R81, R139, R83 ;  /* 0x000000538b512220 */ /* 0x000fe20000410000 */
[----:B------:R-:W-:Y:S01]  /*2620*/  CS2R R100, SRZ ;  /* 0x0000000000647805 */ /* 0x000fe2000001ff00 */
[----:B------:R-:W-:Y:S01]  /*2630*/  @P4 FMUL.FTZ R102, R132, R129 ;  /* 0x0000008184664220 */ /* 0x000fe20000410000 */
[----:B------:R-:W-:Y:S01]  /*2640*/  CS2R R82, SRZ ;  /* 0x0000000000527805 */ /* 0x000fe2000001ff00 */
[----:B------:R-:W-:Y:S01]  /*2650*/  FADD.FTZ R129, R11, -R134 ;  /* 0x800000860b817221 */ /* 0x000fe20000010000 */
[----:B------:R-:W-:Y:S01]  /*2660*/  @P3 FMUL.FTZ R100, R140, R131 ;  /* 0x000000838c643220 */ /* 0x000fe20000410000 */
[----:B------:R-:W-:Y:S01]  /*2670*/  @P2 FMUL.FTZ R101, R139, R128 ;  /* 0x000000808b652220 */ /* 0x000fe20000410000 */
[----:B------:R-:W-:Y:S01]  /*2680*/  @P4 FMUL.FTZ R83, R132, R133 ;  /* 0x0000008584534220 */ /* 0x000fe20000410000 */
[----:B------:R-:W-:Y:S01]  /*2690*/  FADD.FTZ R131, R15, -R136 ;  /* 0x800000880f837221 */ /* 0x000fe20000010000 */
[----:B------:R-:W-:Y:S01]  /*26a0*/  LOP3.LUT P5, RZ, R125, 0xff, RZ, 0xc0, !PT ;  /* 0x000000ff7dff7812 */ /* 0x000fe200078ac0ff */
[----:B------:R-:W-:Y:S01]  /*26b0*/  FADD.FTZ R135, R14, -R135 ;  /* 0x800000870e877221 */ /* 0x000fe20000010000 */
[----:B------:R-:W-:Y:S01]  /*26c0*/  ISETP.GE.U32.AND P2, PT, R124, RZ, PT ;  /* 0x000000ff7c00720c */ /* 0x000fe20003f46070 */
[----:B------:R-:W-:Y:S01]  /*26d0*/  FADD.FTZ R133, R17, -R138 ;  /* 0x8000008a11857221 */ /* 0x000fe20000010000 */
[----:B------:R-:W-:Y:S01]  /*26e0*/  FADD.FTZ R137, R18, -R137 ;  /* 0x8000008912897221 */ /* 0x000fe20000010000 */
[----:B------:R-:W-:Y:S01]  /*26f0*/  FMUL.FTZ R128, R122, R129 ;  /* 0x000000817a807220 */ /* 0x000fe20000410000 */
[C---:B------:R-:W-:Y:S01]  /*2700*/  LOP3.LUT P4, RZ, R125.reuse, 0xff00, RZ, 0xc0, !PT ;  /* 0x0000ff007dff7812 */ /* 0x040fe2000788c0ff */
[----:B------:R-:W-:Y:S01]  /*2710*/  @P3 FMUL.FTZ R82, R140, R130 ;  /* 0x000000828c523220 */ /* 0x000fe20000410000 */
[----:B------:R-:W-:Y:S01]  /*2720*/  LOP3.LUT P6, RZ, R124, 0xff000000, RZ, 0xc0, !PT ;  /* 0xff0000007cff7812 */ /* 0x000fe200078cc0ff */
[C---:B------:R-:W-:Y:S01]  /*2730*/  FMUL.FTZ R129, R122.reuse, R131 ;  /* 0x000000837a817220 */ /* 0x040fe20000410000 */
[C---:B------:R-:W-:Y:S01]  /*2740*/  LOP3.LUT P3, RZ, R125.reuse, 0xff0000, RZ, 0xc0, !PT ;  /* 0x00ff00007dff7812 */ /* 0x040fe2000786c0ff */
[C---:B------:R-:W-:Y:S01]  /*2750*/  FMUL.FTZ R130, R122.reuse, R135 ;  /* 0x000000877a827220 */ /* 0x040fe20000410000 */
[----:B------:R-:W-:Y:S01]  /*2760*/  ISETP.GE.U32.AND.EX P2, PT, R125, 0x1000000, PT, P2 ;  /* 0x010000007d00780c */ /* 0x000fe20003f46120 */
[C---:B------:R-:W-:Y:S01]  /*2770*/  FMUL.FTZ R132, R122.reuse, R133 ;  /* 0x000000857a847220 */ /* 0x040fe20000410000 */
[----:B------:R-:W-:Y:S01]  /*2780*/  FMUL.FTZ R131, R122, R137 ;  /* 0x000000897a837220 */ /* 0x000fe20000410000 */
[-C--:B------:R-:W-:Y:S01]  /*2790*/  FMUL.FTZ R122, R128, R123.reuse ;  /* 0x0000007b807a7220 */ /* 0x080fe20000410000 */
[----:B------:R-:W-:Y:S01]  /*27a0*/  FMUL.FTZ R137, R129, R123 ;  /* 0x0000007b81897220 */ /* 0x000fe20000410000 */
[----:B------:R-:W-:-:S02]  /*27b0*/  @P5 HADD2.F32 R135, -RZ, R98.H0_H0 ;  /* 0x20000062ff875230 */ /* 0x000fc40000004100 */
[----:B------:R-:W-:Y:S02]  /*27c0*/  HFMA2 R133, -RZ, RZ, 0, 0 ;  /* 0x00000000ff857431 */ /* 0x000fe400000001ff */
[----:B------:R-:W-:Y:S01]  /*27d0*/  FMUL.FTZ R142, R122, UR14 ;  /* 0x0000000e7a8e7c20 */ /* 0x000fe20008410000 */
[----:B------:R-:W-:Y:S01]  /*27e0*/  FMUL.FTZ R122, R130, R123 ;  /* 0x0000007b827a7220 */ /* 0x000fe20000410000 */
[----:B------:R-:W-:Y:S02]  /*27f0*/  @P5 HADD2.F32 R136, -RZ, R34.H0_H0 ;  /* 0x20000022ff885230 */ /* 0x000fe40000004100 */
[----:B------:R-:W-:Y:S01]  /*2800*/  FMUL.FTZ R144, R137, UR14 ;  /* 0x0000000e89907c20 */ /* 0x000fe20008410000 */
[----:B------:R-:W-:Y:S02]  /*2810*/  @P4 HADD2.F32 R139, -RZ, R98.H1_H1 ;  /* 0x30000062ff8b4230 */ /* 0x000fe40000004100 */
[----:B------:R-:W-:Y:S01]  /*2820*/  FMUL.FTZ R122, R122, UR14 ;  /* 0x0000000e7a7a7c20 */ /* 0x000fe20008410000 */
[----:B------:R-:W-:Y:S01]  /*2830*/  @P6 HADD2.F32 R97, -RZ, R97.H1_H1 ;  /* 0x30000061ff616230 */ /* 0x000fe20000004100 */
[----:B------:R-:W-:Y:S01]  /*2840*/  MOV R98, RZ ;  /* 0x000000ff00627202 */ /* 0x000fe20000000f00 */
[----:B------:R-:W-:-:S02]  /*2850*/  @P3 HADD2.F32 R140, -RZ, R99.H0_H0 ;  /* 0x20000063ff8c3230 */ /* 0x000fc40000004100 */
[C---:B------:R-:W-:Y:S01]  /*2860*/  @P5 FMUL.FTZ R133, R122.reuse, R135 ;  /* 0x000000877a855220 */ /* 0x040fe20000410000 */
[----:B------:R-:W-:Y:S02]  /*2870*/  @P2 HADD2.F32 R141, -RZ, R99.H1_H1 ;  /* 0x30000063ff8d2230 */ /* 0x000fe40000004100 */
[----:B------:R-:W-:Y:S01]  /*2880*/  @P5 FMUL.FTZ R98, R122, R136 ;  /* 0x000000887a625220 */ /* 0x000fe20000410000 */
[----:B------:R-:W-:Y:S02]  /*2890*/  @P6 HADD2.F32 R99, -RZ, R33.H1_H1 ;  /* 0x30000021ff636230 */ /* 0x000fe40000004100 */
[----:B------:R-:W-:Y:S02]  /*28a0*/  HFMA2 R138, -RZ, RZ, 0, 0 ;  /* 0x00000000ff8a7431 */ /* 0x000fe400000001ff */
[----:B------:R-:W-:Y:S01]  /*28b0*/  FMUL.FTZ R122, R132, R123 ;  /* 0x0000007b847a7220 */ /* 0x000fe20000410000 */
[----:B------:R-:W-:Y:S02]  /*28c0*/  HFMA2 R134, -RZ, RZ, 0, 0 ;  /* 0x00000000ff867431 */ /* 0x000fe400000001ff */
[----:B------:R-:W-:Y:S01]  /*28d0*/  @P4 FMUL.FTZ R138, R144, R139 ;  /* 0x0000008b908a4220 */ /* 0x000fe20000410000 */
[C---:B------:R-:W-:Y:S01]  /*28e0*/  @P6 FMUL.FTZ R134, R142.reuse, R97 ;  /* 0x000000618e866220 */ /* 0x040fe20000410000 */
[----:B------:R-:W-:Y:S01]  /*28f0*/  FMUL.FTZ R139, R131, R123 ;  /* 0x0000007b838b7220 */ /* 0x000fe20000410000 */
[----:B------:R-:W-:Y:S01]  /*2900*/  MOV R97, RZ ;  /* 0x000000ff00617202 */ /* 0x000fe20000000f00 */
[----:B------:R-:W-:Y:S01]  /*2910*/  @P6 FMUL.FTZ R97, R142, R99 ;  /* 0x000000638e616220 */ /* 0x000fe20000410000 */
[----:B------:R-:W-:Y:S01]  /*2920*/  FMUL.FTZ R145, R122, UR14 ;  /* 0x0000000e7a917c20 */ /* 0x000fe20008410000 */
[----:B------:R-:W-:-:S02]  /*2930*/  @P4 HADD2.F32 R99, -RZ, R34.H1_H1 ;  /* 0x30000022ff634230 */ /* 0x000fc40000004100 */
[----:B------:R-:W-:Y:S01]  /*2940*/  FMUL.FTZ R139, R139, UR14 ;  /* 0x0000000e8b8b7c20 */ /* 0x000fe20008410000 */
[--C-:B------:R-:W-:Y:S01]  /*2950*/  @P3 HADD2.F32 R123, -RZ, R35.reuse.H0_H0 ;  /* 0x20000023ff7b3230 */ /* 0x100fe20000004100 */
[----:B------:R-:W-:Y:S01]  /*2960*/  CS2R R136, SRZ ;  /* 0x0000000000887805 */ /* 0x000fe2000001ff00 */
[----:B------:R-:W-:Y:S01]  /*2970*/  @P2 HADD2.F32 R122, -RZ, R35.H1_H1 ;  /* 0x30000023ff7a2230 */ /* 0x000fe20000004100 */
[----:B------:R-:W-:Y:S02]  /*2980*/  CS2R R142, SRZ ;  /* 0x00000000008e7805 */ /* 0x000fe4000001ff00 */
[----:B------:R-:W-:Y:S01]  /*2990*/  MOV R135, RZ ;  /* 0x000000ff00877202 */ /* 0x000fe20000000f00 */
[----:B------:R-:W-:Y:S01]  /*29a0*/  @P4 FMUL.FTZ R135, R144, R99 ;  /* 0x0000006390874220 */ /* 0x000fe20000410000 */
[----:B------:R-:W-:Y:S01]  /*29b0*/  @P3 FMUL.FTZ R136, R145, R123 ;  /* 0x0000007b91883220 */ /* 0x000fe20000410000 */
[----:B------:R-:W-:Y:S01]  /*29c0*/  @P2 FMUL.FTZ R143, R139, R122 ;  /* 0x0000007a8b8f2220 */ /* 0x000fe20000410000 */
[----:B------:R-:W-:Y:S01]  /*29d0*/  @P3 FMUL.FTZ R137, R145, R140 ;  /* 0x0000008c91893220 */ /* 0x000fe20000410000 */
[----:B------:R-:W-:Y:S01]  /*29e0*/  @P2 FMUL.FTZ R142, R139, R141 ;  /* 0x0000008d8b8e2220 */ /* 0x000fe20000410000 */
[----:B------:R-:W-:Y:S01]  /*29f0*/  FADD.FTZ R122, R72, R81 ;  /* 0x00000051487a7221 */ /* 0x000fe20000010000 */
[----:B------:R-:W-:Y:S01]  /*2a00*/  FADD.FTZ R123, R73, R82 ;  /* 0x00000052497b7221 */ /* 0x000fe20000010000 */
[----:B------:R-:W-:Y:S01]  /*2a10*/  FADD.FTZ R74, R74, R83 ;  /* 0x000000534a4a7221 */ /* 0x000fe20000010000 */
[----:B------:R-:W-:Y:S01]  /*2a20*/  F2FP.F16.F32.PACK_AB R81, R128, R96 ;  /* 0x000000608051723e */ /* 0x000fe200000000ff */
[----:B------:R-:W-:Y:S01]  /*2a30*/  FADD.FTZ R75, R75, R134 ;  /* 0x000000864b4b7221 */ /* 0x000fe20000010000 */
        /* <DEDUP_REMOVED lines=8> */
[----:B------:R-:W-:Y:S02]  /*2ac0*/  F2FP.F16.F32.PACK_AB R98, R135, R98 ;  /* 0x000000628762723e */ /* 0x000fe400000000ff */
[----:B------:R-:W-:Y:S02]  /*2ad0*/  F2FP.F16.F32.PACK_AB R97, R97, R102 ;  /* 0x000000666161723e */ /* 0x000fe400000000ff */
[----:B------:R-:W-:Y:S01]  /*2ae0*/  F2FP.F16.F32.PACK_AB R96, R100, R101 ;  /* 0x000000656460723e */ /* 0x000fe200000000ff */
[----:B------:R-:W-:Y:S06]  /*2af0*/  BRA `(.L_x_1497) ;  /* 0x0000000400a07947 */ /* 0x000fec0003800000 */
.L_x_1496:
[-CC-:B------:R-:W-:Y:S01]  /*2b00*/  FFMA.FTZ R101, R5, R130.reuse, R131.reuse ;  /* 0x0000008205657223 */ /* 0x180fe20000010083 */
[----:B------:R-:W-:Y:S01]  /*2b10*/  LOP3.LUT P2, RZ, R124, 0xff, RZ, 0xc0, !PT ;  /* 0x000000ff7cff7812 */ /* 0x000fe2000784c0ff */
[-C--:B------:R-:W-:Y:S01]  /*2b20*/  FFMA.FTZ R102, R8, R130.reuse, R131 ;  /* 0x0000008208667223 */ /* 0x080fe20000010083 */
[----:B------:R-:W-:Y:S01]  /*2b30*/  LOP3.LUT P3, RZ, R124, 0xff00, RZ, 0xc0, !PT ;  /* 0x0000ff007cff7812 */ /* 0x000fe2000786c0ff */
[----:B------:R-:W-:Y:S01]  /*2b40*/  FADD.FTZ R101, R6, -R101 ;  /* 0x8000006506657221 */ /* 0x000fe20000010000 */
[-CC-:B------:R-:W-:Y:S01]  /*2b50*/  FFMA.FTZ R133, R9, R130.reuse, R131.reuse ;  /* 0x0000008209857223 */ /* 0x180fe20000010083 */
[-CC-:B------:R-:W-:Y:S01]  /*2b60*/  FFMA.FTZ R136, R12, R130.reuse, R131.reuse ;  /* 0x000000820c887223 */ /* 0x180fe20000010083 */
[-CC-:B------:R-:W-:Y:S01]  /*2b70*/  FFMA.FTZ R141, R13, R130.reuse, R131.reuse ;  /* 0x000000820d8d7223 */ /* 0x180fe20000010083 */
[----:B------:R-:W-:Y:S01]  /*2b80*/  FMUL.FTZ R100, R122, R101 ;  /* 0x000000657a647220 */ /* 0x000fe20000410000 */
[-CC-:B------:R-:W-:Y:S01]  /*2b90*/  FFMA.FTZ R138, R16, R130.reuse, R131.reuse ;  /* 0x00000082108a7223 */ /* 0x180fe20000010083 */
[-CC-:B------:R-:W-:Y:S01]  /*2ba0*/  FFMA.FTZ R140, R19, R130.reuse, R131.reuse ;  /* 0x00000082138c7223 */ /* 0x180fe20000010083 */
[----:B------:R-:W-:Y:S01]  /*2bb0*/  FFMA.FTZ R143, R104, R130, R131 ;  /* 0x00000082688f7223 */ /* 0x000fe20000010083 */
[----:B------:R-:W-:Y:S01]  /*2bc0*/  FADD.FTZ R131, R7, -R102 ;  /* 0x8000006607837221 */ /* 0x000fe20000010000 */
[----:B------:R-:W-:Y:S01]  /*2bd0*/  FMUL.FTZ R100, R123, R100 ;  /* 0x000000647b647220 */ /* 0x000fe20000410000 */
[--C-:B-----5:R-:W-:Y:S01]  /*2be0*/  @P2 HADD2.F32 R101, -RZ, R96.reuse.H0_H0 ;  /* 0x20000060ff652230 */ /* 0x120fe20000004100 */
[----:B------:R-:W-:Y:S01]  /*2bf0*/  LOP3.LUT P4, RZ, R124, 0xff0000, RZ, 0xc0, !PT ;  /* 0x00ff00007cff7812 */ /* 0x000fe2000788c0ff */
[----:B------:R-:W-:Y:S01]  /*2c00*/  FMUL.FTZ R130, R122, R131 ;  /* 0x000000837a827220 */ /* 0x000fe20000410000 */
[----:B------:R-:W-:Y:S01]  /*2c10*/  FMUL.FTZ R132, R100, UR14 ;  /* 0x0000000e64847c20 */ /* 0x000fe20008410000 */
[----:B------:R-:W-:Y:S01]  /*2c20*/  FADD.FTZ R135, R10, -R133 ;  /* 0x800000850a877221 */ /* 0x000fe20000010000 */
[----:B------:R-:W-:-:S02]  /*2c30*/  @P3 HADD2.F32 R133, -RZ, R96.H1_H1 ;  /* 0x30000060ff853230 */ /* 0x000fc40000004100 */
[----:B------:R-:W-:Y:S02]  /*2c40*/  HFMA2 R103, -RZ, RZ, 0, 0 ;  /* 0x00000000ff677431 */ /* 0x000fe400000001ff */
[--C-:B------:R-:W-:Y:S02]  /*2c50*/  @P2 HADD2.F32 R131, -RZ, R32.reuse.H0_H0 ;  /* 0x20000020ff832230 */ /* 0x100fe40000004100 */
[----:B------:R-:W-:Y:S01]  /*2c60*/  FMUL.FTZ R96, R123, R130 ;  /* 0x000000827b607220 */ /* 0x000fe20000410000 */
[-C--:B------:R-:W-:Y:S01]  /*2c70*/  @P2 FMUL.FTZ R103, R101, R132.reuse ;  /* 0x0000008465672220 */ /* 0x080fe20000410000 */
[----:B------:R-:W-:Y:S01]  /*2c80*/  CS2R R100, SRZ ;  /* 0x0000000000647805 */ /* 0x000fe2000001ff00 */
[----:B------:R-:W-:Y:S01]  /*2c90*/  FMUL.FTZ R134, R122, R135 ;  /* 0x000000877a867220 */ /* 0x000fe20000410000 */
[----:B------:R-:W-:Y:S02]  /*2ca0*/  @P3 HADD2.F32 R135, -RZ, R32.H1_H1 ;  /* 0x30000020ff873230 */ /* 0x000fe40000004100 */
[----:B------:R-:W-:Y:S01]  /*2cb0*/  FMUL.FTZ R96, R96, UR14 ;  /* 0x0000000e60607c20 */ /* 0x000fe20008410000 */
[----:B------:R-:W-:Y:S01]  /*2cc0*/  @P2 FMUL.FTZ R101, R131, R132 ;  /* 0x0000008483652220 */ /* 0x000fe20000410000 */
[----:B------:R-:W-:-:S02]  /*2cd0*/  ISETP.GE.U32.AND P2, PT, R124, RZ, PT ;  /* 0x000000ff7c00720c */ /* 0x000fc40003f46070 */
[----:B------:R-:W-:Y:S01]  /*2ce0*/  CS2R R128, SRZ ;  /* 0x0000000000807805 */ /* 0x000fe2000001ff00 */
[----:B------:R-:W-:Y:S01]  /*2cf0*/  FMUL.FTZ R130, R123, R134 ;  /* 0x000000867b827220 */ /* 0x000fe20000410000 */
[-C--:B------:R-:W-:Y:S01]  /*2d00*/  @P3 FMUL.FTZ R128, R133, R96.reuse ;  /* 0x0000006085803220 */ /* 0x080fe20000410000 */
[----:B------:R-:W-:Y:S01]  /*2d10*/  @P3 FMUL.FTZ R100, R135, R96 ;  /* 0x0000006087643220 */ /* 0x000fe20000410000 */
[C---:B------:R-:W-:Y:S01]  /*2d20*/  LOP3.LUT P3, RZ, R125.reuse, 0xff0000, RZ, 0xc0, !PT ;  /* 0x00ff00007dff7812 */ /* 0x040fe2000786c0ff */
[----:B------:R-:W-:Y:S01]  /*2d30*/  @P4 HADD2.F32 R137, -RZ, R97.H0_H0 ;  /* 0x20000061ff894230 */ /* 0x000fe20000004100 */
[----:B------:R-:W-:Y:S01]  /*2d40*/  ISETP.GE.U32.AND.EX P2, PT, R125, 0x1000000, PT, P2 ;  /* 0x010000007d00780c */ /* 0x000fe20003f46120 */
[----:B------:R-:W-:Y:S02]  /*2d50*/  @P4 HADD2.F32 R139, -RZ, R33.H0_H0 ;  /* 0x20000021ff8b4230 */ /* 0x000fe40000004100 */
[----:B------:R-:W-:Y:S01]  /*2d60*/  FMUL.FTZ R130, R130, UR14 ;  /* 0x0000000e82827c20 */ /* 0x000fe20008410000 */
[----:B------:R-:W-:Y:S01]  /*2d70*/  LOP3.LUT P6, RZ, R124, 0xff000000, RZ, 0xc0, !PT ;  /* 0xff0000007cff7812 */ /* 0x000fe200078cc0ff */
[----:B------:R-:W-:Y:S01]  /*2d80*/  FADD.FTZ R131, R11, -R136 ;  /* 0x800000880b837221 */ /* 0x000fe20000010000 */
[----:B------:R-:W-:Y:S01]  /*2d90*/  LOP3.LUT P5, RZ, R125, 0xff, RZ, 0xc0, !PT ;  /* 0x000000ff7dff7812 */ /* 0x000fe200078ac0ff */
[-C--:B------:R-:W-:Y:S01]  /*2da0*/  @P4 FMUL.FTZ R129, R137, R130.reuse ;  /* 0x0000008289814220 */ /* 0x080fe20000410000 */
[----:B------:R-:W-:Y:S01]  /*2db0*/  MOV R102, RZ ;  /* 0x000000ff00667202 */ /* 0x000fe20000000f00 */
[----:B------:R-:W-:Y:S01]  /*2dc0*/  @P4 FMUL.FTZ R102, R139, R130 ;  /* 0x000000828b664220 */ /* 0x000fe20000410000 */
[----:B------:R-:W-:Y:S01]  /*2dd0*/  FADD.FTZ R141, R14, -R141 ;  /* 0x8000008d0e8d7221 */ /* 0x000fe20000010000 */
[----:B------:R-:W-:Y:S01]  /*2de0*/  LOP3.LUT P4, RZ, R125, 0xff00, RZ, 0xc0, !PT ;  /* 0x0000ff007dff7812 */ /* 0x000fe2000788c0ff */
[----:B------:R-:W-:Y:S01]  /*2df0*/  FADD.FTZ R135, R17, -R140 ;  /* 0x8000008c11877221 */ /* 0x000fe20000010000 */
[----:B------:R-:W-:Y:S01]  /*2e00*/  FADD.FTZ R133, R15, -R138 ;  /* 0x8000008a0f857221 */ /* 0x000fe20000010000 */
[C---:B------:R-:W-:Y:S01]  /*2e10*/  FMUL.FTZ R96, R122.reuse, R131 ;  /* 0x000000837a607220 */ /* 0x040fe20000410000 */
[----:B------:R-:W-:Y:S01]  /*2e20*/  FMUL.FTZ R132, R122, R141 ;  /* 0x0000008d7a847220 */ /* 0x000fe20000410000 */
[----:B------:R-:W-:Y:S01]  /*2e30*/  FADD.FTZ R143, R18, -R143 ;  /* 0x8000008f128f7221 */ /* 0x000fe20000010000 */
[C---:B------:R-:W-:Y:S01]  /*2e40*/  FMUL.FTZ R138, R122.reuse, R135 ;  /* 0x000000877a8a7220 */ /* 0x040fe20000410000 */
[----:B------:R-:W-:Y:S01]  /*2e50*/  FMUL.FTZ R134, R122, R133 ;  /* 0x000000857a867220 */ /* 0x000fe20000410000 */
[----:B------:R-:W-:-:S02]  /*2e60*/  @P3 HADD2.F32 R139, -RZ, R99.H0_H0 ;  /* 0x20000063ff8b3230 */ /* 0x000fc40000004100 */
[C---:B------:R-:W-:Y:S01]  /*2e70*/  FMUL.FTZ R96, R123.reuse, R96 ;  /* 0x000000607b607220 */ /* 0x040fe20000410000 */
[----:B------:R-:W-:Y:S02]  /*2e80*/  @P2 HADD2.F32 R142, -RZ, R99.H1_H1 ;  /* 0x30000063ff8e2230 */ /* 0x000fe40000004100 */
[C---:B------:R-:W-:Y:S01]  /*2e90*/  FMUL.FTZ R99, R123.reuse, R132 ;  /* 0x000000847b637220 */ /* 0x040fe20000410000 */
[----:B------:R-:W-:Y:S01]  /*2ea0*/  FMUL.FTZ R140, R122, R143 ;  /* 0x0000008f7a8c7220 */ /* 0x000fe20000410000 */
[C---:B------:R-:W-:Y:S01]  /*2eb0*/  FMUL.FTZ R132, R123.reuse, R138 ;  /* 0x0000008a7b847220 */ /* 0x040fe20000410000 */
[----:B------:R-:W-:Y:S02]  /*2ec0*/  @P6 HADD2.F32 R130, -RZ, R97.H1_H1 ;  /* 0x30000061ff826230 */ /* 0x000fe40000004100 */
[----:B------:R-:W-:Y:S01]  /*2ed0*/  FMUL.FTZ R122, R123, R134 ;  /* 0x000000867b7a7220 */ /* 0x000fe20000410000 */
[----:B------:R-:W-:Y:S02]  /*2ee0*/  @P5 HADD2.F32 R138, -RZ, R34.H0_H0 ;  /* 0x20000022ff8a5230 */ /* 0x000fe40000004100 */
[----:B------:R-:W-:Y:S01]  /*2ef0*/  FMUL.FTZ R133, R96, UR14 ;  /* 0x0000000e60857c20 */ /* 0x000fe20008410000 */
[----:B------:R-:W-:Y:S01]  /*2f00*/  FMUL.FTZ R99, R99, UR14 ;  /* 0x0000000e63637c20 */ /* 0x000fe20008410000 */
[----:B------:R-:W-:-:S02]  /*2f10*/  @P5 HADD2.F32 R136, -RZ, R98.H0_H0 ;  /* 0x20000062ff885230 */ /* 0x000fc40000004100 */
[----:B------:R-:W-:Y:S01]  /*2f20*/  FMUL.FTZ R123, R123, R140 ;  /* 0x0000008c7b7b7220 */ /* 0x000fe20000410000 */
[----:B------:R-:W-:Y:S01]  /*2f30*/  @P4 HADD2.F32 R135, -RZ, R98.H1_H1 ;  /* 0x30000062ff874230 */ /* 0x000fe20000004100 */
[----:B------:R-:W-:Y:S01]  /*2f40*/  CS2R R96, SRZ ;  /* 0x0000000000607805 */ /* 0x000fe2000001ff00 */
[----:B------:R-:W-:Y:S02]  /*2f50*/  @P6 HADD2.F32 R134, -RZ, R33.H1_H1 ;  /* 0x30000021ff866230 */ /* 0x000fe40000004100 */
[----:B------:R-:W-:Y:S02]  /*2f60*/  HFMA2 R98, -RZ, RZ, 0, 0 ;  /* 0x00000000ff627431 */ /* 0x000fe400000001ff */
[----:B------:R-:W-:Y:S01]  /*2f70*/  FMUL.FTZ R122, R122, UR14 ;  /* 0x0000000e7a7a7c20 */ /* 0x000fe20008410000 */
[----:B------:R-:W-:Y:S01]  /*2f80*/  @P6 FMUL.FTZ R98, R130, R133 ;  /* 0x0000008582626220 */ /* 0x000fe20000410000 */
[----:B------:R-:W-:Y:S01]  /*2f90*/  @P5 FMUL.FTZ R96, R138, R99 ;  /* 0x000000638a605220 */ /* 0x000fe20000410000 */
[----:B------:R-:W-:Y:S01]  /*2fa0*/  @P4 HADD2.F32 R137, -RZ, R34.H1_H1 ;  /* 0x30000022ff894230 */ /* 0x000fe20000004100 */
[----:B------:R-:W-:Y:S01]  /*2fb0*/  CS2R R130, SRZ ;  /* 0x0000000000827805 */ /* 0x000fe2000001ff00 */
[----:B------:R-:W-:-:S02]  /*2fc0*/  @P3 HADD2.F32 R141, -RZ, R35.H0_H0 ;  /* 0x20000023ff8d3230 */ /* 0x000fc40000004100 */
[----:B------:R-:W-:Y:S01]  /*2fd0*/  FMUL.FTZ R132, R132, UR14 ;  /* 0x0000000e84847c20 */ /* 0x000fe20008410000 */
[----:B------:R-:W-:Y:S02]  /*2fe0*/  @P2 HADD2.F32 R138, -RZ, R35.H1_H1 ;  /* 0x30000023ff8a2230 */ /* 0x000fe40000004100 */
[----:B------:R-:W-:Y:S01]  /*2ff0*/  FMUL.FTZ R123, R123, UR14 ;  /* 0x0000000e7b7b7c20 */ /* 0x000fe20008410000 */
[----:B------:R-:W-:Y:S01]  /*3000*/  @P6 FMUL.FTZ R97, R134, R133 ;  /* 0x0000008586616220 */ /* 0x000fe20000410000 */
[----:B------:R-:W-:Y:S01]  /*3010*/  @P4 FMUL.FTZ R130, R135, R122 ;  /* 0x0000007a87824220 */ /* 0x000fe20000410000 */
[----:B------:R-:W-:Y:S01]  /*3020*/  @P5 FMUL.FTZ R131, R136, R99 ;  /* 0x0000006388835220 */ /* 0x000fe20000410000 */
[----:B------:R-:W-:Y:S02]  /*3030*/  MOV R133, RZ ;  /* 0x000000ff00857202 */ /* 0x000fe40000000f00 */
[----:B------:R-:W-:Y:S01]  /*3040*/  CS2R R134, SRZ ;  /* 0x0000000000867805 */ /* 0x000fe2000001ff00 */
[----:B------:R-:W-:-:S02]  /*3050*/  HFMA2 R99, -RZ, RZ, 0, 0 ;  /* 0x00000000ff637431 */ /* 0x000fc400000001ff */
[----:B------:R-:W-:Y:S01]  /*3060*/  @P4 FMUL.FTZ R133, R137, R122 ;  /* 0x0000007a89854220 */ /* 0x000fe20000410000 */
[----:B------:R-:W-:Y:S01]  /*3070*/  MOV R136, RZ ;  /* 0x000000ff00887202 */ /* 0x000fe20000000f00 */
[-C--:B------:R-:W-:Y:S01]  /*3080*/  @P3 FMUL.FTZ R99, R139, R132.reuse ;  /* 0x000000848b633220 */ /* 0x080fe20000410000 */
[----:B------:R-:W-:Y:S01]  /*3090*/  @P3 FMUL.FTZ R134, R141, R132 ;  /* 0x000000848d863220 */ /* 0x000fe20000410000 */
[-C--:B------:R-:W-:Y:S01]  /*30a0*/  @P2 FMUL.FTZ R135, R138, R123.reuse ;  /* 0x0000007b8a872220 */ /* 0x080fe20000410000 */
[----:B------:R-:W-:Y:S01]  /*30b0*/  @P2 FMUL.FTZ R136, R142, R123 ;  /* 0x0000007b8e882220 */ /* 0x000fe20000410000 */
        /* <DEDUP_REMOVED lines=8> */
[----:B------:R-:W-:Y:S01]  /*3140*/  FADD.FTZ R79, R79, R136 ;  /* 0x000000884f4f7221 */ /* 0x000fe20000010000 */
[----:B------:R-:W-:-:S02]  /*3150*/  F2FP.F16.F32.PACK_AB R99, R135, R134 ;  /* 0x000000868763723e */ /* 0x000fc400000000ff */
[----:B------:R-:W-:Y:S02]  /*3160*/  F2FP.F16.F32.PACK_AB R97, R97, R102 ;  /* 0x000000666161723e */ /* 0x000fe400000000ff */
[----:B------:R-:W-:-:S07]  /*3170*/  F2FP.F16.F32.PACK_AB R96, R100, R101 ;  /* 0x000000656460723e */ /* 0x000fce00000000ff */
.L_x_1497:
[----:B------:R-:W0:Y:S08]  /*3180*/  @P1 LDC.64 R100, c[0x0][0x478] ;  /* 0x00011e00ff641b82 */ /* 0x000e300000000a00 */
[----:B------:R-:W1:Y:S01]  /*3190*/  LDC.64 R72, c[0x0][0x468] ;  /* 0x00011a00ff487b82 */ /* 0x000e620000000a00 */
[----:B0-----:R-:W-:-:S05]  /*31a0*/  @P1 IMAD.WIDE.U32 R100, R121, 0x10, R100 ;  /* 0x0000001079641825 */ /* 0x001fca00078e0064 */
[----:B------:R3:W-:Y:S01]  /*31b0*/  @P1 STG.E.128 desc[UR6][R100.64], R80 ;  /* 0x0000005064001986 */ /* 0x0007e2000c101d06 */
[----:B-1----:R-:W-:Y:S01]  /*31c0*/  IMAD.WIDE.U32 R102, R121, 0x10, R72 ;  /* 0x0000001079667825 */ /* 0x002fe200078e0048 */
[----:B------:R-:W-:Y:S02]  /*31d0*/  MOV R72, R122 ;  /* 0x0000007a00487202 */ /* 0x000fe40000000f00 */
[----:B------:R-:W-:Y:S02]  /*31e0*/  MOV R73, R123 ;  /* 0x0000007b00497202 */ /* 0x000fe40000000f00 */
[----:B------:R3:W-:Y:S01]  /*31f0*/  STG.E.128 desc[UR6][R102.64], R96 ;  /* 0x0000006066007986 */ /* 0x0007e2000c101d06 */
[----:B------:R-:W-:Y:S05]  /*3200*/  BRA `(.L_x_1495) ;  /* 0x0000002000347947 */ /* 0x000fea0003800000 */
.L_x_1490:
[----:B------:R-:W-:-:S04]  /*3210*/  UISETP.NE.U32.AND UP0, UPT, UR12, URZ, UPT ;  /* 0x000000ff0c00728c */ /* 0x000fc8000bf05070 */
[----:B------:R-:W-:-:S09]  /*3220*/  UISETP.NE.AND.EX UP0, UPT, UR13, URZ, UPT, UP0 ;  /* 0x000000ff0d00728c */ /* 0x000fd2000bf05300 */
[----:B------:R-:W-:Y:S05]  /*3230*/  BRA.U UP0, `(.L_x_1498) ;  /* 0x0000000d00d07547 */ /* 0x000fea000b800000 */
[----:B------:R-:W-:Y:S04]  /*3240*/  BSSY.RECONVERGENT B1, `(.L_x_1499) ;  /* 0x000007b000017945 */ /* 0x000fe80003800200 */
[----:B------:R-:W-:Y:S05]  /*3250*/  @!P4 BRA `(.L_x_1500) ;  /* 0x0000000400e4c947 */ /* 0x000fea0003800000 */
[----:B0-----:R-:W0:Y:S02]  /*3260*/  LDC.64 R96, c[0x0][0x390] ;  /* 0x0000e400ff607b82 */ /* 0x001e240000000a00 */
[----:B0-----:R-:W-:-:S06]  /*3270*/  IMAD.WIDE.U32 R96, R121, 0x10, R96 ;  /* 0x0000001079607825 */ /* 0x001fcc00078e0060 */
[----:B------:R-:W2:Y:S01]  /*3280*/  LDG.E.128 R96, desc[UR6][R96.64] ;  /* 0x0000000660607981 */ /* 0x000ea2000c1e1d00 */
[-CC-:B------:R-:W-:Y:S01]  /*3290*/  FFMA.FTZ R100, R119, R130.reuse, R131.reuse ;  /* 0x0000008277647223 */ /* 0x180fe20000010083 */
[-CC-:B------:R-:W-:Y:S01]  /*32a0*/  FFMA.FTZ R102, R106, R130.reuse, R131.reuse ;  /* 0x000000826a667223 */ /* 0x180fe20000010083 */
[--C-:B------:R-:W-:Y:S02]  /*32b0*/  HADD2.F32 R101, -RZ, R84.reuse.H0_H0 ;  /* 0x20000054ff657230 */ /* 0x100fe40000004100 */
[----:B------:R-:W-:Y:S01]  /*32c0*/  FFMA.FTZ R133, R109, R130, R131 ;  /* 0x000000826d857223 */ /* 0x000fe20000010083 */
[----:B------:R-:W-:Y:S01]  /*32d0*/  FADD.FTZ R100, R105, -R100 ;  /* 0x8000006469647221 */ /* 0x000fe20000010000 */
[----:B------:R-:W-:Y:S01]  /*32e0*/  FADD.FTZ R128, R107, -R102 ;  /* 0x800000666b807221 */ /* 0x000fe20000010000 */
[----:B------:R-:W-:Y:S01]  /*32f0*/  LOP3.LUT P1, RZ, R126, 0xff, RZ, 0xc0, !PT ;  /* 0x000000ff7eff7812 */ /* 0x000fe2000782c0ff */
[----:B------:R-:W-:Y:S02]  /*3300*/  HADD2.F32 R103, -RZ, R84.H1_H1 ;  /* 0x30000054ff677230 */ /* 0x000fe40000004100 */
[----:B------:R-:W-:Y:S01]  /*3310*/  FFMA.FTZ R102, R122, R100, R101 ;  /* 0x000000647a667223 */ /* 0x000fe20000010065 */
[----:B------:R-:W-:Y:S01]  /*3320*/  LOP3.LUT P4, RZ, R126, 0xff0000, RZ, 0xc0, !PT ;  /* 0x00ff00007eff7812 */ /* 0x000fe2000788c0ff */
[----:B------:R-:W-:-:S02]  /*3330*/  HADD2.F32 R101, -RZ, R85.H0_H0 ;  /* 0x20000055ff657230 */ /* 0x000fc40000004100 */
[----:B------:R-:W-:Y:S01]  /*3340*/  FFMA.FTZ R135, R113, R130, R131 ;  /* 0x0000008271877223 */ /* 0x000fe20000010083 */
[----:B------:R-:W-:Y:S01]  /*3350*/  FADD.FTZ R133, R108, -R133 ;  /* 0x800000856c857221 */ /* 0x000fe20000010000 */
[----:B------:R-:W-:Y:S01]  /*3360*/  LOP3.LUT P2, RZ, R126, 0xff00, RZ, 0xc0, !PT ;  /* 0x0000ff007eff7812 */ /* 0x000fe2000784c0ff */
[----:B------:R-:W-:Y:S02]  /*3370*/  HADD2.F32 R129, -RZ, R86.H0_H0 ;  /* 0x20000056ff817230 */ /* 0x000fe40000004100 */
[----:B------:R-:W-:Y:S01]  /*3380*/  FMUL.FTZ R102, R102, R123 ;  /* 0x0000007b66667220 */ /* 0x000fe20000410000 */
[----:B------:R-:W-:Y:S01]  /*3390*/  FADD.FTZ R138, R112, -R135 ;  /* 0x80000087708a7221 */ /* 0x000fe20000010000 */
[C---:B------:R-:W-:Y:S01]  /*33a0*/  FFMA.FTZ R134, R122.reuse, R133, R101 ;  /* 0x000000857a867223 */ /* 0x040fe20000010065 */
[----:B------:R-:W-:Y:S01]  /*33b0*/  FFMA.FTZ R128, R122, R128, R103 ;  /* 0x000000807a807223 */ /* 0x000fe20000010067 */
[----:B------:R-:W-:Y:S01]  /*33c0*/  FFMA.FTZ R132, R110, R130, R131 ;  /* 0x000000826e847223 */ /* 0x000fe20000010083 */
[----:B------:R-:W-:Y:S01]  /*33d0*/  FMUL.FTZ R137, R102, UR14 ;  /* 0x0000000e66897c20 */ /* 0x000fe20008410000 */
[----:B------:R-:W-:Y:S01]  /*33e0*/  FFMA.FTZ R102, R122, R138, R129 ;  /* 0x0000008a7a667223 */ /* 0x000fe20000010081 */
[-C--:B------:R-:W-:Y:S01]  /*33f0*/  FMUL.FTZ R134, R134, R123.reuse ;  /* 0x0000007b86867220 */ /* 0x080fe20000410000 */
[----:B------:R-:W-:Y:S01]  /*3400*/  FMUL.FTZ R129, R128, R123 ;  /* 0x0000007b80817220 */ /* 0x000fe20000410000 */
[----:B------:R-:W-:Y:S01]  /*3410*/  FADD.FTZ R136, R111, -R132 ;  /* 0x800000846f887221 */ /* 0x000fe20000010000 */
[----:B------:R-:W-:-:S02]  /*3420*/  @P1 HADD2.F32 R132, -RZ, R24.H0_H0 ;  /* 0x20000018ff841230 */ /* 0x000fc40000004100 */
[----:B------:R-:W-:Y:S01]  /*3430*/  FMUL.FTZ R134, R134, UR14 ;  /* 0x0000000e86867c20 */ /* 0x000fe20008410000 */
[----:B------:R-:W-:Y:S02]  /*3440*/  @P4 HADD2.F32 R141, -RZ, R25.H0_H0 ;  /* 0x20000019ff8d4230 */ /* 0x000fe40000004100 */
[----:B------:R-:W-:Y:S01]  /*3450*/  FMUL.FTZ R139, R129, UR14 ;  /* 0x0000000e818b7c20 */ /* 0x000fe20008410000 */
[----:B------:R-:W-:Y:S02]  /*3460*/  HADD2.F32 R103, -RZ, R85.H1_H1 ;  /* 0x30000055ff677230 */ /* 0x000fe40000004100 */
[----:B------:R-:W-:Y:S01]  /*3470*/  HFMA2 R100, -RZ, RZ, 0, 0 ;  /* 0x00000000ff647431 */ /* 0x000fe200000001ff */
[----:B------:R-:W-:Y:S01]  /*3480*/  MOV R101, RZ ;  /* 0x000000ff00657202 */ /* 0x000fe20000000f00 */
[----:B------:R-:W-:Y:S02]  /*3490*/  @P2 HADD2.F32 R138, -RZ, R24.H1_H1 ;  /* 0x30000018ff8a2230 */ /* 0x000fe40000004100 */
[----:B------:R-:W-:Y:S01]  /*34a0*/  @P1 FMUL.FTZ R100, R132, R137 ;  /* 0x0000008984641220 */ /* 0x000fe20000410000 */
[----:B------:R-:W-:Y:S01]  /*34b0*/  @P4 FMUL.FTZ R101, R141, R134 ;  /* 0x000000868d654220 */ /* 0x000fe20000410000 */
[----:B------:R-:W-:Y:S01]  /*34c0*/  CS2R R132, SRZ ;  /* 0x0000000000847805 */ /* 0x000fe2000001ff00 */
[----:B------:R-:W-:Y:S01]  /*34d0*/  FFMA.FTZ R141, R116, R130, R131 ;  /* 0x00000082748d7223 */ /* 0x000fe20000010083 */
[----:B------:R-:W-:Y:S01]  /*34e0*/  FFMA.FTZ R136, R122, R136, R103 ;  /* 0x000000887a887223 */ /* 0x000fe20000010067 */
[----:B------:R-:W-:-:S02]  /*34f0*/  HFMA2 R103, -RZ, RZ, 0, 0 ;  /* 0x00000000ff677431 */ /* 0x000fc400000001ff */
[----:B------:R-:W-:Y:S01]  /*3500*/  @P2 FMUL.FTZ R103, R138, R139 ;  /* 0x0000008b8a672220 */ /* 0x000fe20000410000 */
[----:B------:R-:W-:Y:S01]  /*3510*/  MOV R135, RZ ;  /* 0x000000ff00877202 */ /* 0x000fe20000000f00 */
[----:B------:R-:W-:Y:S01]  /*3520*/  FADD.FTZ R138, R114, -R141 ;  /* 0x8000008d728a7221 */ /* 0x000fe20000010000 */
[----:B------:R-:W-:Y:S01]  /*3530*/  LOP3.LUT P6, RZ, R126, 0xff000000, RZ, 0xc0, !PT ;  /* 0xff0000007eff7812 */ /* 0x000fe200078cc0ff */
[----:B------:R-:W-:Y:S01]  /*3540*/  FFMA.FTZ R143, R120, R130, R131 ;  /* 0x00000082788f7223 */ /* 0x000fe20000010083 */
[----:B------:R-:W-:Y:S01]  /*3550*/  LOP3.LUT P5, RZ, R127, 0xff, RZ, 0xc0, !PT ;  /* 0x000000ff7fff7812 */ /* 0x000fe200078ac0ff */
[----:B------:R-:W-:Y:S01]  /*3560*/  FMUL.FTZ R102, R102, R123 ;  /* 0x0000007b66667220 */ /* 0x000fe20000410000 */
[----:B------:R-:W-:Y:S02]  /*3570*/  HFMA2 R144, -RZ, RZ, 0, 0 ;  /* 0x00000000ff907431 */ /* 0x000fe400000001ff */
[----:B------:R-:W-:Y:S01]  /*3580*/  FADD.FTZ R142, R118, -R143 ;  /* 0x8000008f768e7221 */ /* 0x000fe20000010000 */
[----:B------:R-:W-:Y:S01]  /*3590*/  F2FP.F16.F32.PACK_AB R100, R103, R100 ;  /* 0x000000646764723e */ /* 0x000fe200000000ff */
[----:B------:R-:W-:-:S05]  /*35a0*/  FMUL.FTZ R143, R102, UR14 ;  /* 0x0000000e668f7c20 */ /* 0x000fca0008410000 */
[----:B------:R-:W-:Y:S02]  /*35b0*/  @P6 HADD2.F32 R141, -RZ, R25.H1_H1 ;  /* 0x30000019ff8d6230 */ /* 0x000fe40000004100 */
[----:B------:R-:W-:Y:S02]  /*35c0*/  @P5 HADD2.F32 R148, -RZ, R26.H0_H0 ;  /* 0x2000001aff945230 */ /* 0x000fe40000004100 */
[----:B--2---:R-:W-:Y:S02]  /*35d0*/  @P4 HADD2.F32 R129, -RZ, R97.H0_H0 ;  /* 0x20000061ff814230 */ /* 0x004fe40000004100 */
[--C-:B------:R-:W-:Y:S02]  /*35e0*/  @P1 HADD2.F32 R128, -RZ, R96.reuse.H0_H0 ;  /* 0x20000060ff801230 */ /* 0x100fe40000004100 */
[----:B------:R-:W-:Y:S02]  /*35f0*/  @P2 HADD2.F32 R96, -RZ, R96.H1_H1 ;  /* 0x30000060ff602230 */ /* 0x000fe40000004100 */
[----:B------:R-:W-:Y:S01]  /*3600*/  @P4 FMUL.FTZ R133, R134, R129 ;  /* 0x0000008186854220 */ /* 0x000fe20000410000 */
[----:B------:R-:W-:-:S02]  /*3610*/  HADD2.F32 R129, -RZ, R86.H1_H1 ;  /* 0x30000056ff817230 */ /* 0x000fc40000004100 */
[----:B------:R-:W-:Y:S01]  /*3620*/  @P1 FMUL.FTZ R135, R137, R128 ;  /* 0x0000008089871220 */ /* 0x000fe20000410000 */
[----:B------:R-:W-:Y:S01]  /*3630*/  ISETP.GE.U32.AND P1, PT, R126, RZ, PT ;  /* 0x000000ff7e00720c */ /* 0x000fe20003f26070 */
[----:B------:R-:W-:Y:S01]  /*3640*/  @P2 FMUL.FTZ R132, R139, R96 ;  /* 0x000000608b842220 */ /* 0x000fe20000410000 */
[----:B------:R-:W-:Y:S01]  /*3650*/  FFMA.FTZ R96, R117, R130, R131 ;  /* 0x0000008275607223 */ /* 0x000fe20000010083 */
[----:B------:R-:W-:Y:S01]  /*3660*/  FFMA.FTZ R138, R122, R138, R129 ;  /* 0x0000008a7a8a7223 */ /* 0x000fe20000010081 */
[C---:B------:R-:W-:Y:S01]  /*3670*/  LOP3.LUT P4, RZ, R127.reuse, 0xff00, RZ, 0xc0, !PT ;  /* 0x0000ff007fff7812 */ /* 0x040fe2000788c0ff */
[----:B------:R-:W0:Y:S01]  /*3680*/  LDC.64 R128, c[0x0][0x468] ;  /* 0x00011a00ff807b82 */ /* 0x000e220000000a00 */
[C---:B------:R-:W-:Y:S01]  /*3690*/  LOP3.LUT P2, RZ, R127.reuse, 0xff0000, RZ, 0xc0, !PT ;  /* 0x00ff00007fff7812 */ /* 0x040fe2000784c0ff */
[--C-:B------:R-:W-:Y:S01]  /*36a0*/  HADD2.F32 R137, -RZ, R87.reuse.H0_H0 ;  /* 0x20000057ff897230 */ /* 0x100fe20000004100 */
[----:B------:R-:W-:Y:S01]  /*36b0*/  ISETP.GE.U32.AND.EX P1, PT, R127, 0x1000000, PT, P1 ;  /* 0x010000007f00780c */ /* 0x000fe20003f26110 */
[----:B------:R-:W-:-:S02]  /*36c0*/  HADD2.F32 R139, -RZ, R87.H1_H1 ;  /* 0x30000057ff8b7230 */ /* 0x000fc40000004100 */
[----:B------:R-:W-:Y:S01]  /*36d0*/  FADD.FTZ R140, R115, -R96 ;  /* 0x80000060738c7221 */ /* 0x000fe20000010000 */
[-C--:B------:R-:W-:Y:S01]  /*36e0*/  FMUL.FTZ R96, R136, R123.reuse ;  /* 0x0000007b88607220 */ /* 0x080fe20000410000 */
[-C--:B------:R-:W-:Y:S01]  /*36f0*/  FMUL.FTZ R138, R138, R123.reuse ;  /* 0x0000007b8a8a7220 */ /* 0x080fe20000410000 */
[----:B------:R-:W-:Y:S02]  /*3700*/  HFMA2 R134, -RZ, RZ, 0, 0 ;  /* 0x00000000ff867431 */ /* 0x000fe400000001ff */
[C---:B------:R-:W-:Y:S01]  /*3710*/  FFMA.FTZ R140, R122.reuse, R140, R137 ;  /* 0x0000008c7a8c7223 */ /* 0x040fe20000010089 */
[----:B------:R-:W-:Y:S01]  /*3720*/  FFMA.FTZ R142, R122, R142, R139 ;  /* 0x0000008e7a8e7223 */ /* 0x000fe2000001008b */
[----:B------:R-:W-:Y:S01]  /*3730*/  FMUL.FTZ R96, R96, UR14 ;  /* 0x0000000e60607c20 */ /* 0x000fe20008410000 */
[----:B------:R-:W-:Y:S01]  /*3740*/  FMUL.FTZ R146, R138, UR14 ;  /* 0x0000000e8a927c20 */ /* 0x000fe20008410000 */
[-C--:B------:R-:W-:Y:S01]  /*3750*/  FMUL.FTZ R140, R140, R123.reuse ;  /* 0x0000007b8c8c7220 */ /* 0x080fe20000410000 */
[----:B------:R-:W-:Y:S01]  /*3760*/  FMUL.FTZ R142, R142, R123 ;  /* 0x0000007b8e8e7220 */ /* 0x000fe20000410000 */
[----:B------:R-:W-:Y:S01]  /*3770*/  @P6 FMUL.FTZ R134, R141, R96 ;  /* 0x000000608d866220 */ /* 0x000fe20000410000 */
[----:B------:R-:W-:-:S02]  /*3780*/  @P4 HADD2.F32 R141, -RZ, R26.H1_H1 ;  /* 0x3000001aff8d4230 */ /* 0x000fc40000004100 */
[----:B------:R-:W-:Y:S01]  /*3790*/  FMUL.FTZ R145, R140, UR14 ;  /* 0x0000000e8c917c20 */ /* 0x000fe20008410000 */
[--C-:B------:R-:W-:Y:S02]  /*37a0*/  @P2 HADD2.F32 R150, -RZ, R27.reuse.H0_H0 ;  /* 0x2000001bff962230 */ /* 0x100fe40000004100 */
[----:B------:R-:W-:Y:S01]  /*37b0*/  FMUL.FTZ R142, R142, UR14 ;  /* 0x0000000e8e8e7c20 */ /* 0x000fe20008410000 */
[----:B------:R-:W-:Y:S01]  /*37c0*/  @P1 HADD2.F32 R147, -RZ, R27.H1_H1 ;  /* 0x3000001bff931230 */ /* 0x000fe20000004100 */
[----:B------:R-:W-:Y:S02]  /*37d0*/  CS2R R136, SRZ ;  /* 0x0000000000887805 */ /* 0x000fe4000001ff00 */
[----:B------:R-:W-:Y:S01]  /*37e0*/  MOV R139, RZ ;  /* 0x000000ff008b7202 */ /* 0x000fe20000000f00 */
[----:B------:R-:W-:Y:S01]  /*37f0*/  @P5 FMUL.FTZ R136, R148, R143 ;  /* 0x0000008f94885220 */ /* 0x000fe20000410000 */
[----:B------:R-:W-:Y:S01]  /*3800*/  @P4 FMUL.FTZ R137, R141, R146 ;  /* 0x000000928d894220 */ /* 0x000fe20000410000 */
[----:B------:R-:W-:Y:S01]  /*3810*/  @P2 FMUL.FTZ R139, R150, R145 ;  /* 0x00000091968b2220 */ /* 0x000fe20000410000 */
[----:B------:R-:W-:Y:S01]  /*3820*/  @P1 FMUL.FTZ R144, R147, R142 ;  /* 0x0000008e93901220 */ /* 0x000fe20000410000 */
[----:B------:R-:W-:Y:S01]  /*3830*/  F2FP.F16.F32.PACK_AB R101, R134, R101 ;  /* 0x000000658665723e */ /* 0x000fe200000000ff */
[----:B0-----:R-:W-:Y:S01]  /*3840*/  IMAD.WIDE.U32 R128, R121, 0x10, R128 ;  /* 0x0000001079807825 */ /* 0x001fe200078e0080 */
[----:B------:R-:W-:-:S03]  /*3850*/  F2FP.F16.F32.PACK_AB R102, R137, R136 ;  /* 0x000000888966723e */ /* 0x000fc600000000ff */
[----:B------:R-:W-:Y:S01]  /*3860*/  FADD.FTZ R68, R68, R135 ;  /* 0x0000008744447221 */ /* 0x000fe20000010000 */
[----:B------:R-:W-:Y:S01]  /*3870*/  F2FP.F16.F32.PACK_AB R103, R144, R139 ;  /* 0x0000008b9067723e */ /* 0x000fe200000000ff */
[----:B------:R-:W-:Y:S01]  /*3880*/  @P6 HADD2.F32 R97, -RZ, R97.H1_H1 ;  /* 0x30000061ff616230 */ /* 0x000fe20000004100 */
[----:B------:R-:W-:Y:S01]  /*3890*/  MOV R136, RZ ;  /* 0x000000ff00887202 */ /* 0x000fe20000000f00 */
[--C-:B------:R-:W-:Y:S02]  /*38a0*/  @P5 HADD2.F32 R134, -RZ, R98.reuse.H0_H0 ;  /* 0x20000062ff865230 */ /* 0x100fe40000004100 */
[----:B------:R-:W-:Y:S01]  /*38b0*/  HFMA2 R139, -RZ, RZ, 0, 0 ;  /* 0x00000000ff8b7431 */ /* 0x000fe200000001ff */
[----:B------:R1:W-:Y:S01]  /*38c0*/  STG.E.128 desc[UR6][R128.64], R100 ;  /* 0x0000006480007986 */ /* 0x0003e2000c101d06 */
[----:B------:R-:W-:Y:S01]  /*38d0*/  @P4 HADD2.F32 R137, -RZ, R98.H1_H1 ;  /* 0x30000062ff894230 */ /* 0x000fe20000004100 */
[----:B------:R-:W-:Y:S01]  /*38e0*/  MOV R140, RZ ;  /* 0x000000ff008c7202 */ /* 0x000fe20000000f00 */
[----:B------:R-:W-:-:S02]  /*38f0*/  @P2 HADD2.F32 R138, -RZ, R99.H0_H0 ;  /* 0x20000063ff8a2230 */ /* 0x000fc40000004100 */
[----:B------:R-:W-:Y:S01]  /*3900*/  FADD.FTZ R69, R69, R132 ;  /* 0x0000008445457221 */ /* 0x000fe20000010000 */
[----:B------:R-:W-:Y:S01]  /*3910*/  @P1 HADD2.F32 R141, -RZ, R99.H1_H1 ;  /* 0x30000063ff8d1230 */ /* 0x000fe20000004100 */
[----:B------:R-:W-:Y:S01]  /*3920*/  CS2R R98, SRZ ;  /* 0x0000000000627805 */ /* 0x000fe2000001ff00 */
        /* <DEDUP_REMOVED lines=10> */
[----:B------:R-:W-:Y:S01]  /*39d0*/  FADD.FTZ R95, R95, R140 ;  /* 0x0000008c5f5f7221 */ /* 0x000fe20000010000 */
[----:B-1----:R-:W-:-:S07]  /*39e0*/  IADD3 R121, PT, PT, R121, 0x20, RZ ;  /* 0x0000002079797810 */ /* 0x002fce0007ffe0ff */
.L_x_1500:
[----:B------:R-:W-:Y:S05]  /*39f0*/  BSYNC.RECONVERGENT B1 ;  /* 0x0000000000017941 */ /* 0x000fea0003800200 */
.L_x_1499:
[----:B------:R-:W-:Y:S05]  /*3a00*/  @!P3 BRA `(.L_x_1495) ;  /* 0x000000180034b947 */ /* 0x000fea0003800000 */
[----:B0-----:R-:W0:Y:S02]  /*3a10*/  LDC.64 R96, c[0x0][0x390] ;  /* 0x0000e400ff607b82 */ /* 0x001e240000000a00 */
[----:B0-----:R-:W-:-:S06]  /*3a20*/  IMAD.WIDE.U32 R96, R121, 0x10, R96 ;  /* 0x0000001079607825 */ /* 0x001fcc00078e0060 */
[----:B------:R-:W2:Y:S01]  /*3a30*/  LDG.E.128 R96, desc[UR6][R96.64] ;  /* 0x0000000660607981 */ /* 0x000ea2000c1e1d00 */
[-CC-:B------:R-:W-:Y:S01]  /*3a40*/  FFMA.FTZ R129, R5, R130.reuse, R131.reuse ;  /* 0x0000008205817223 */ /* 0x180fe20000010083 */
[-C--:B------:R-:W-:Y:S01]  /*3a50*/  FFMA.FTZ R102, R8, R130.reuse, R131 ;  /* 0x0000008208667223 */ /* 0x080fe20000010083 */
[--C-:B------:R-:W-:Y:S01]  /*3a60*/  HADD2.F32 R101, -RZ, R88.reuse.H0_H0 ;  /* 0x20000058ff657230 */ /* 0x100fe20000004100 */
[----:B------:R-:W-:Y:S01]  /*3a70*/  LOP3.LUT P1, RZ, R124, 0xff, RZ, 0xc0, !PT ;  /* 0x000000ff7cff7812 */ /* 0x000fe2000782c0ff */
[----:B------:R-:W-:Y:S02]  /*3a80*/  HADD2.F32 R103, -RZ, R88.H1_H1 ;  /* 0x30000058ff677230 */ /* 0x000fe40000004100 */
[----:B------:R-:W-:Y:S01]  /*3a90*/  FADD.FTZ R100, R6, -R129 ;  /* 0x8000008106647221 */ /* 0x000fe20000010000 */
        /* <DEDUP_REMOVED lines=9> */
[----:B------:R-:W-:Y:S01]  /*3b30*/  HADD2.F32 R101, -RZ, R89.H0_H0 ;  /* 0x20000059ff657230 */ /* 0x000fe20000004100 */
[----:B------:R-:W-:Y:S01]  /*3b40*/  LOP3.LUT P2, RZ, R124, 0xff00, RZ, 0xc0, !PT ;  /* 0x0000ff007cff7812 */ /* 0x000fe2000784c0ff */
[----:B------:R-:W-:-:S02]  /*3b50*/  HADD2.F32 R129, -RZ, R90.H0_H0 ;  /* 0x2000005aff817230 */ /* 0x000fc40000004100 */
[----:B------:R-:W-:Y:S01]  /*3b60*/  FADD.FTZ R132, R10, -R133 ;  /* 0x800000850a847221 */ /* 0x000fe20000010000 */
[----:B------:R-:W-:Y:S02]  /*3b70*/  HADD2.F32 R103, -RZ, R89.H1_H1 ;  /* 0x30000059ff677230 */ /* 0x000fe40000004100 */
[----:B------:R-:W-:Y:S01]  /*3b80*/  FADD.FTZ R136, R14, -R135 ;  /* 0x800000870e887221 */ /* 0x000fe20000010000 */
[----:B------:R-:W-:Y:S01]  /*3b90*/  FADD.FTZ R128, R11, -R128 ;  /* 0x800000800b807221 */ /* 0x000fe20000010000 */
[C---:B------:R-:W-:Y:S01]  /*3ba0*/  FFMA.FTZ R132, R122.reuse, R132, R101 ;  /* 0x000000847a847223 */ /* 0x040fe20000010065 */
[----:B------:R-:W-:Y:S02]  /*3bb0*/  HADD2.F32 R101, -RZ, R90.H1_H1 ;  /* 0x3000005aff657230 */ /* 0x000fe40000004100 */
[C---:B------:R-:W-:Y:S01]  /*3bc0*/  FFMA.FTZ R136, R122.reuse, R136, R129 ;  /* 0x000000887a887223 */ /* 0x040fe20000010081 */
[----:B------:R-:W-:Y:S01]  /*3bd0*/  FFMA.FTZ R134, R122, R128, R103 ;  /* 0x000000807a867223 */ /* 0x000fe20000010067 */
[----:B------:R-:W-:-:S02]  /*3be0*/  HADD2.F32 R129, -RZ, R91.H1_H1 ;  /* 0x3000005bff817230 */ /* 0x000fc40000004100 */
[-C--:B------:R-:W-:Y:S01]  /*3bf0*/  FMUL.FTZ R100, R100, R123.reuse ;  /* 0x0000007b64647220 */ /* 0x080fe20000410000 */
[----:B------:R-:W-:Y:S01]  /*3c00*/  FADD.FTZ R142, R17, -R140 ;  /* 0x8000008c118e7221 */ /* 0x000fe20000010000 */
[----:B------:R-:W-:Y:S02]  /*3c10*/  HADD2.F32 R103, -RZ, R91.H0_H0 ;  /* 0x2000005bff677230 */ /* 0x000fe40000004100 */
[----:B------:R-:W-:Y:S01]  /*3c20*/  FADD.FTZ R138, R15, -R138 ;  /* 0x8000008a0f8a7221 */ /* 0x000fe20000010000 */
[----:B------:R-:W-:Y:S01]  /*3c30*/  FADD.FTZ R140, R18, -R131 ;  /* 0x80000083128c7221 */ /* 0x000fe20000010000 */
[----:B------:R-:W-:Y:S02]  /*3c40*/  @P1 HADD2.F32 R128, -RZ, R32.H0_H0 ;  /* 0x20000020ff801230 */ /* 0x000fe40000004100 */
[----:B------:R-:W-:Y:S01]  /*3c50*/  FMUL.FTZ R130, R130, R123 ;  /* 0x0000007b82827220 */ /* 0x000fe20000410000 */
[----:B------:R-:W-:Y:S01]  /*3c60*/  FMUL.FTZ R131, R100, UR14 ;  /* 0x0000000e64837c20 */ /* 0x000fe20008410000 */
[C---:B------:R-:W-:Y:S01]  /*3c70*/  FFMA.FTZ R138, R122.reuse, R138, R101 ;  /* 0x0000008a7a8a7223 */ /* 0x040fe20000010065 */
[C---:B------:R-:W-:Y:S01]  /*3c80*/  FFMA.FTZ R140, R122.reuse, R140, R129 ;  /* 0x0000008c7a8c7223 */ /* 0x040fe20000010081 */
[----:B------:R-:W-:Y:S01]  /*3c90*/  FFMA.FTZ R122, R122, R142, R103 ;  /* 0x0000008e7a7a7223 */ /* 0x000fe20000010067 */
[----:B------:R-:W-:-:S02]  /*3ca0*/  HFMA2 R102, -RZ, RZ, 0, 0 ;  /* 0x00000000ff667431 */ /* 0x000fc400000001ff */
[----:B------:R-:W-:Y:S02]  /*3cb0*/  @P2 HADD2.F32 R142, -RZ, R32.H1_H1 ;  /* 0x30000020ff8e2230 */ /* 0x000fe40000004100 */
[----:B------:R-:W-:Y:S01]  /*3cc0*/  FMUL.FTZ R101, R130, UR14 ;  /* 0x0000000e82657c20 */ /* 0x000fe20008410000 */
[----:B------:R-:W-:Y:S01]  /*3cd0*/  @P1 FMUL.FTZ R102, R128, R131 ;  /* 0x0000008380661220 */ /* 0x000fe20000410000 */
[----:B------:R-:W-:Y:S02]  /*3ce0*/  CS2R R128, SRZ ;  /* 0x0000000000807805 */ /* 0x000fe4000001ff00 */
[----:B------:R-:W-:Y:S01]  /*3cf0*/  MOV R103, RZ ;  /* 0x000000ff00677202 */ /* 0x000fe20000000f00 */
[----:B------:R-:W-:Y:S01]  /*3d00*/  @P2 FMUL.FTZ R103, R142, R101 ;  /* 0x000000658e672220 */ /* 0x000fe20000410000 */
[----:B------:R-:W-:Y:S01]  /*3d10*/  LOP3.LUT P6, RZ, R124, 0xff0000, RZ, 0xc0, !PT ;  /* 0x00ff00007cff7812 */ /* 0x000fe200078cc0ff */
[-C--:B------:R-:W-:Y:S01]  /*3d20*/  FMUL.FTZ R132, R132, R123.reuse ;  /* 0x0000007b84847220 */ /* 0x080fe20000410000 */
[----:B------:R-:W-:Y:S01]  /*3d30*/  LOP3.LUT P5, RZ, R124, 0xff000000, RZ, 0xc0, !PT ;  /* 0xff0000007cff7812 */ /* 0x000fe200078ac0ff */
[-C--:B------:R-:W-:Y:S01]  /*3d40*/  FMUL.FTZ R136, R136, R123.reuse ;  /* 0x0000007b88887220 */ /* 0x080fe20000410000 */
[C---:B------:R-:W-:Y:S01]  /*3d50*/  LOP3.LUT P4, RZ, R125.reuse, 0xff, RZ, 0xc0, !PT ;  /* 0x000000ff7dff7812 */ /* 0x040fe2000788c0ff */
[----:B------:R-:W-:Y:S01]  /*3d60*/  FMUL.FTZ R137, R132, UR14 ;  /* 0x0000000e84897c20 */ /* 0x000fe20008410000 */
[----:B------:R-:W-:Y:S01]  /*3d70*/  LOP3.LUT P3, RZ, R125, 0xff00, RZ, 0xc0, !PT ;  /* 0x0000ff007dff7812 */ /* 0x000fe2000786c0ff */
[-C--:B------:R-:W-:Y:S01]  /*3d80*/  FMUL.FTZ R138, R138, R123.reuse ;  /* 0x0000007b8a8a7220 */ /* 0x080fe20000410000 */
[-C--:B------:R-:W-:Y:S01]  /*3d90*/  FMUL.FTZ R122, R122, R123.reuse ;  /* 0x0000007b7a7a7220 */ /* 0x080fe20000410000 */
[----:B------:R-:W-:-:S02]  /*3da0*/  FMUL.FTZ R140, R140, R123 ;  /* 0x0000007b8c8c7220 */ /* 0x000fc40000410000 */
[----:B------:R-:W-:Y:S01]  /*3db0*/  FMUL.FTZ R139, R138, UR14 ;  /* 0x0000000e8a8b7c20 */ /* 0x000fe20008410000 */
[----:B------:R-:W-:Y:S01]  /*3dc0*/  FMUL.FTZ R141, R122, UR14 ;  /* 0x0000000e7a8d7c20 */ /* 0x000fe20008410000 */
[--C-:B------:R-:W-:Y:S02]  /*3dd0*/  @P6 HADD2.F32 R142, -RZ, R33.reuse.H0_H0 ;  /* 0x20000021ff8e6230 */ /* 0x100fe40000004100 */
[----:B------:R-:W-:Y:S01]  /*3de0*/  FMUL.FTZ R140, R140, UR14 ;  /* 0x0000000e8c8c7c20 */ /* 0x000fe20008410000 */
[----:B------:R-:W-:-:S03]  /*3df0*/  @P5 HADD2.F32 R133, -RZ, R33.H1_H1 ;  /* 0x30000021ff855230 */ /* 0x000fc60000004100 */
[----:B------:R-:W-:Y:S02]  /*3e00*/  @P3 HADD2.F32 R144, -RZ, R34.H1_H1 ;  /* 0x30000022ff903230 */ /* 0x000fe40000004100 */
[--C-:B--2---:R-:W-:Y:S02]  /*3e10*/  @P1 HADD2.F32 R100, -RZ, R96.reuse.H0_H0 ;  /* 0x20000060ff641230 */ /* 0x104fe40000004100 */
[----:B------:R-:W-:-:S03]  /*3e20*/  @P2 HADD2.F32 R96, -RZ, R96.H1_H1 ;  /* 0x30000060ff602230 */ /* 0x000fc60000004100 */
[----:B------:R-:W-:Y:S01]  /*3e30*/  @P1 FMUL.FTZ R129, R131, R100 ;  /* 0x0000006483811220 */ /* 0x000fe20000410000 */
[----:B------:R-:W-:Y:S01]  /*3e40*/  ISETP.GE.U32.AND P1, PT, R124, RZ, PT ;  /* 0x000000ff7c00720c */ /* 0x000fe20003f26070 */
[----:B------:R-:W-:Y:S01]  /*3e50*/  @P2 FMUL.FTZ R128, R101, R96 ;  /* 0x0000006065802220 */ /* 0x000fe20000410000 */
[C---:B------:R-:W-:Y:S01]  /*3e60*/  LOP3.LUT P2, RZ, R125.reuse, 0xff0000, RZ, 0xc0, !PT ;  /* 0x00ff00007dff7812 */ /* 0x040fe2000784c0ff */
[----:B------:R-:W0:Y:S01]  /*3e70*/  LDC.64 R100, c[0x0][0x468] ;  /* 0x00011a00ff647b82 */ /* 0x000e220000000a00 */
[----:B------:R-:W-:Y:S01]  /*3e80*/  ISETP.GE.U32.AND.EX P1, PT, R125, 0x1000000, PT, P1 ;  /* 0x010000007d00780c */ /* 0x000fe20003f26110 */
[----:B------:R-:W-:Y:S01]  /*3e90*/  FMUL.FTZ R96, R134, R123 ;  /* 0x0000007b86607220 */ /* 0x000fe20000410000 */
[----:B------:R-:W-:Y:S01]  /*3ea0*/  CS2R R130, SRZ ;  /* 0x0000000000827805 */ /* 0x000fe2000001ff00 */
[----:B------:R-:W-:Y:S02]  /*3eb0*/  @P4 HADD2.F32 R123, -RZ, R34.H0_H0 ;  /* 0x20000022ff7b4230 */ /* 0x000fe40000004100 */
[----:B------:R-:W-:Y:S01]  /*3ec0*/  @P6 FMUL.FTZ R130, R142, R137 ;  /* 0x000000898e826220 */ /* 0x000fe20000410000 */
[----:B------:R-:W-:Y:S01]  /*3ed0*/  FMUL.FTZ R96, R96, UR14 ;  /* 0x0000000e60607c20 */ /* 0x000fe20008410000 */
[----:B------:R-:W-:Y:S01]  /*3ee0*/  FMUL.FTZ R142, R136, UR14 ;  /* 0x0000000e888e7c20 */ /* 0x000fe20008410000 */
[----:B------:R-:W-:-:S02]  /*3ef0*/  CS2R R134, SRZ ;  /* 0x0000000000867805 */ /* 0x000fc4000001ff00 */
[----:B------:R-:W-:Y:S01]  /*3f00*/  MOV R136, RZ ;  /* 0x000000ff00887202 */ /* 0x000fe20000000f00 */
[----:B------:R-:W-:Y:S01]  /*3f10*/  @P5 FMUL.FTZ R131, R133, R96 ;  /* 0x0000006085835220 */ /* 0x000fe20000410000 */
[----:B------:R-:W-:Y:S01]  /*3f20*/  CS2R R132, SRZ ;  /* 0x0000000000847805 */ /* 0x000fe2000001ff00 */
[--C-:B------:R-:W-:Y:S02]  /*3f30*/  @P2 HADD2.F32 R146, -RZ, R35.reuse.H0_H0 ;  /* 0x20000023ff922230 */ /* 0x100fe40000004100 */
[----:B------:R-:W-:Y:S01]  /*3f40*/  @P4 FMUL.FTZ R132, R123, R142 ;  /* 0x0000008e7b844220 */ /* 0x000fe20000410000 */
[----:B------:R-:W-:Y:S02]  /*3f50*/  @P1 HADD2.F32 R143, -RZ, R35.H1_H1 ;  /* 0x30000023ff8f1230 */ /* 0x000fe40000004100 */
[----:B------:R-:W-:Y:S01]  /*3f60*/  @P3 FMUL.FTZ R133, R144, R139 ;  /* 0x0000008b90853220 */ /* 0x000fe20000410000 */
[----:B------:R-:W-:Y:S01]  /*3f70*/  FADD.FTZ R72, R72, R129 ;  /* 0x0000008148487221 */ /* 0x000fe20000010000 */
[----:B------:R-:W-:Y:S01]  /*3f80*/  @P2 FMUL.FTZ R134, R146, R141 ;  /* 0x0000008d92862220 */ /* 0x000fe20000410000 */
[----:B------:R-:W-:Y:S01]  /*3f90*/  FADD.FTZ R73, R73, R128 ;  /* 0x0000008049497221 */ /* 0x000fe20000010000 */
[----:B------:R-:W-:Y:S01]  /*3fa0*/  @P1 FMUL.FTZ R135, R143, R140 ;  /* 0x0000008c8f871220 */ /* 0x000fe20000410000 */
[----:B0-----:R-:W-:Y:S01]  /*3fb0*/  IMAD.WIDE.U32 R122, R121, 0x10, R100 ;  /* 0x00000010797a7825 */ /* 0x001fe200078e0064 */
[----:B------:R-:W-:-:S03]  /*3fc0*/  F2FP.F16.F32.PACK_AB R100, R103, R102 ;  /* 0x000000666764723e */ /* 0x000fc600000000ff */
[----:B------:R-:W-:Y:S01]  /*3fd0*/  HFMA2 R121, -RZ, RZ, 0, 0 ;  /* 0x00000000ff797431 */ /* 0x000fe200000001ff */
[----:B------:R-:W-:Y:S01]  /*3fe0*/  F2FP.F16.F32.PACK_AB R101, R131, R130 ;  /* 0x000000828365723e */ /* 0x000fe200000000ff */
[--C-:B------:R-:W-:Y:S01]  /*3ff0*/  @P6 HADD2.F32 R130, -RZ, R97.reuse.H0_H0 ;  /* 0x20000061ff826230 */ /* 0x100fe20000004100 */
[----:B------:R-:W-:Y:S01]  /*4000*/  F2FP.F16.F32.PACK_AB R102, R133, R132 ;  /* 0x000000848566723e */ /* 0x000fe200000000ff */
[----:B------:R-:W-:Y:S01]  /*4010*/  @P5 HADD2.F32 R97, -RZ, R97.H1_H1 ;  /* 0x30000061ff615230 */ /* 0x000fe20000004100 */
[----:B------:R-:W-:Y:S01]  /*4020*/  F2FP.F16.F32.PACK_AB R103, R135, R134 ;  /* 0x000000868767723e */ /* 0x000fe200000000ff */
[--C-:B------:R-:W-:Y:S02]  /*4030*/  @P4 HADD2.F32 R131, -RZ, R98.reuse.H0_H0 ;  /* 0x20000062ff834230 */ /* 0x100fe40000004100 */
[----:B------:R-:W-:Y:S01]  /*4040*/  @P6 FMUL.FTZ R121, R137, R130 ;  /* 0x0000008289796220 */ /* 0x000fe20000410000 */
[----:B------:R-:W-:Y:S01]  /*4050*/  @P3 HADD2.F32 R132, -RZ, R98.H1_H1 ;  /* 0x30000062ff843230 */ /* 0x000fe20000004100 */
[----:B------:R-:W-:Y:S01]  /*4060*/  MOV R130, RZ ;  /* 0x000000ff00827202 */ /* 0x000fe20000000f00 */
[----:B------:R1:W-:Y:S01]  /*4070*/  STG.E.128 desc[UR6][R122.64], R100 ;  /* 0x000000647a007986 */ /* 0x0003e2000c101d06 */
[----:B------:R-:W-:-:S02]  /*4080*/  @P2 HADD2.F32 R134, -RZ, R99.H0_H0 ;  /* 0x20000063ff862230 */ /* 0x000fc40000004100 */
[----:B------:R-:W-:Y:S02]  /*4090*/  HFMA2 R133, -RZ, RZ, 0, 0 ;  /* 0x00000000ff857431 */ /* 0x000fe400000001ff */
        /* <DEDUP_REMOVED lines=13> */
[----:B-1----:R-:W-:Y:S06]  /*4170*/  BRA `(.L_x_1495) ;  /* 0x0000001000587947 */ /* 0x002fec0003800000 */
.L_x_1498:
[----:B------:R-:W-:Y:S04]  /*4180*/  BSSY.RECONVERGENT B1, `(.L_x_1501) ;  /* 0x000008a000017945 */ /* 0x000fe80003800200 */
[----:B------:R-:W-:Y:S05]  /*4190*/  @!P4 BRA `(.L_x_1502) ;  /* 0x000000080020c947 */ /* 0x000fea0003800000 */
[----:B------:R-:W1:Y:S02]  /*41a0*/  LDC.64 R80, c[0x0][0x390] ;  /* 0x0000e400ff507b82 */ /* 0x000e640000000a00 */
[----:B-1----:R-:W-:-:S06]  /*41b0*/  IMAD.WIDE.U32 R80, R121, 0x10, R80 ;  /* 0x0000001079507825 */ /* 0x002fcc00078e0050 */
[----:B------:R-:W2:Y:S01]  /*41c0*/  LDG.E.128 R80, desc[UR6][R80.64] ;  /* 0x0000000650507981 */ /* 0x000ea2000c1e1d00 */
[-CC-:B0-----:R-:W-:Y:S01]  /*41d0*/  FFMA.FTZ R96, R119, R130.reuse, R131.reuse ;  /* 0x0000008277607223 */ /* 0x181fe20000010083 */
[----:B------:R-:W-:Y:S02]  /*41e0*/  HADD2.F32 R99, -RZ, R84.H0_H0 ;  /* 0x20000054ff637230 */ /* 0x000fe40000004100 */
[-CC-:B------:R-:W-:Y:S01]  /*41f0*/  FFMA.FTZ R129, R113, R130.reuse, R131.reuse ;  /* 0x0000008271817223 */ /* 0x180fe20000010083 */
[----:B------:R-:W-:Y:S01]  /*4200*/  LOP3.LUT P1, RZ, R126, 0xff, RZ, 0xc0, !PT ;  /* 0x000000ff7eff7812 */ /* 0x000fe2000782c0ff */
[----:B------:R-:W-:Y:S01]  /*4210*/  FADD.FTZ R97, R105, -R96 ;  /* 0x8000006069617221 */ /* 0x000fe20000010000 */
[-CC-:B------:R-:W-:Y:S01]  /*4220*/  FFMA.FTZ R96, R106, R130.reuse, R131.reuse ;  /* 0x000000826a607223 */ /* 0x180fe20000010083 */
[----:B------:R-:W-:Y:S01]  /*4230*/  FFMA.FTZ R98, R110, R130, R131 ;  /* 0x000000826e627223 */ /* 0x000fe20000010083 */
[----:B------:R-:W-:Y:S02]  /*4240*/  HADD2.F32 R100, -RZ, R86.H0_H0 ;  /* 0x20000056ff647230 */ /* 0x000fe40000004100 */
[----:B------:R-:W-:Y:S01]  /*4250*/  FFMA.FTZ R138, R122, R97, R99 ;  /* 0x000000617a8a7223 */ /* 0x000fe20000010063 */
[----:B------:R-:W-:-:S02]  /*4260*/  HADD2.F32 R99, -RZ, R84.H1_H1 ;  /* 0x30000054ff637230 */ /* 0x000fc40000004100 */
[----:B------:R-:W-:Y:S01]  /*4270*/  FADD.FTZ R97, R107, -R96 ;  /* 0x800000606b617221 */ /* 0x000fe20000010000 */
[----:B------:R-:W-:Y:S01]  /*4280*/  FADD.FTZ R129, R112, -R129 ;  /* 0x8000008170817221 */ /* 0x000fe20000010000 */
[----:B------:R-:W-:Y:S01]  /*4290*/  LOP3.LUT P2, RZ, R126, 0xff00, RZ, 0xc0, !PT ;  /* 0x0000ff007eff7812 */ /* 0x000fe2000784c0ff */
[-C--:B------:R-:W-:Y:S01]  /*42a0*/  FFMA.FTZ R101, R109, R130.reuse, R131 ;  /* 0x000000826d657223 */ /* 0x080fe20000010083 */
[----:B------:R-:W-:Y:S01]  /*42b0*/  FFMA.FTZ R142, R122, R97, R99 ;  /* 0x000000617a8e7223 */ /* 0x000fe20000010063 */
[-CC-:B------:R-:W-:Y:S01]  /*42c0*/  FFMA.FTZ R97, R116, R130.reuse, R131.reuse ;  /* 0x0000008274617223 */ /* 0x180fe20000010083 */
[----:B------:R-:W-:Y:S01]  /*42d0*/  FADD.FTZ R103, R111, -R98 ;  /* 0x800000626f677221 */ /* 0x000fe20000010000 */
[----:B------:R-:W-:Y:S01]  /*42e0*/  FFMA.FTZ R98, R122, R129, R100 ;  /* 0x000000817a627223 */ /* 0x000fe20000010064 */
[--C-:B------:R-:W-:Y:S02]  /*42f0*/  HADD2.F32 R150, -RZ, R85.reuse.H0_H0 ;  /* 0x20000055ff967230 */ /* 0x100fe40000004100 */
[----:B------:R-:W-:Y:S01]  /*4300*/  FFMA.FTZ R100, R117, R130, R131 ;  /* 0x0000008275647223 */ /* 0x000fe20000010083 */
[----:B------:R-:W-:-:S02]  /*4310*/  HADD2.F32 R146, -RZ, R85.H1_H1 ;  /* 0x30000055ff927230 */ /* 0x000fc40000004100 */
[----:B------:R-:W-:Y:S01]  /*4320*/  FADD.FTZ R101, R108, -R101 ;  /* 0x800000656c657221 */ /* 0x000fe20000010000 */
[----:B------:R-:W-:Y:S01]  /*4330*/  LOP3.LUT P4, RZ, R126, 0xff0000, RZ, 0xc0, !PT ;  /* 0x00ff00007eff7812 */ /* 0x000fe2000788c0ff */
[----:B------:R-:W-:Y:S01]  /*4340*/  FADD.FTZ R129, R114, -R97 ;  /* 0x8000006172817221 */ /* 0x000fe20000010000 */
[----:B------:R-:W-:Y:S01]  /*4350*/  FMUL.FTZ R97, R138, R123 ;  /* 0x0000007b8a617220 */ /* 0x000fe20000410000 */
[----:B------:R-:W-:Y:S01]  /*4360*/  FADD.FTZ R137, R115, -R100 ;  /* 0x8000006473897221 */ /* 0x000fe20000010000 */
[C---:B------:R-:W-:Y:S01]  /*4370*/  FFMA.FTZ R150, R122.reuse, R101, R150 ;  /* 0x000000657a967223 */ /* 0x040fe20000010096 */
[----:B------:R-:W-:Y:S01]  /*4380*/  FFMA.FTZ R146, R122, R103, R146 ;  /* 0x000000677a927223 */ /* 0x000fe20000010092 */
[----:B------:R-:W-:Y:S02]  /*4390*/  @P1 HADD2.F32 R100, -RZ, R24.H0_H0 ;  /* 0x20000018ff641230 */ /* 0x000fe40000004100 */
[----:B------:R-:W-:Y:S01]  /*43a0*/  FMUL.FTZ R101, R142, R123 ;  /* 0x0000007b8e657220 */ /* 0x000fe20000410000 */
[----:B------:R-:W-:Y:S01]  /*43b0*/  FMUL.FTZ R103, R97, UR14 ;  /* 0x0000000e61677c20 */ /* 0x000fe20008410000 */
[----:B------:R-:W-:-:S02]  /*43c0*/  HFMA2 R96, -RZ, RZ, 0, 0 ;  /* 0x00000000ff607431 */ /* 0x000fc400000001ff */
[----:B------:R-:W-:Y:S02]  /*43d0*/  @P2 HADD2.F32 R102, -RZ, R24.H1_H1 ;  /* 0x30000018ff662230 */ /* 0x000fe40000004100 */
[----:B------:R-:W-:Y:S01]  /*43e0*/  FMUL.FTZ R135, R101, UR14 ;  /* 0x0000000e65877c20 */ /* 0x000fe20008410000 */
[----:B------:R-:W-:Y:S01]  /*43f0*/  @P1 FMUL.FTZ R96, R100, R103 ;  /* 0x0000006764601220 */ /* 0x000fe20000410000 */
[----:B------:R-:W-:Y:S01]  /*4400*/  FMUL.FTZ R100, R150, R123 ;  /* 0x0000007b96647220 */ /* 0x000fe20000410000 */
[----:B------:R-:W-:Y:S01]  /*4410*/  MOV R99, RZ ;  /* 0x000000ff00637202 */ /* 0x000fe20000000f00 */
[----:B------:R-:W-:Y:S01]  /*4420*/  @P2 FMUL.FTZ R99, R102, R135 ;  /* 0x0000008766632220 */ /* 0x000fe20000410000 */
[----:B------:R-:W-:Y:S02]  /*4430*/  @P4 HADD2.F32 R101, -RZ, R25.H0_H0 ;  /* 0x20000019ff654230 */ /* 0x000fe40000004100 */
[----:B------:R-:W-:Y:S01]  /*4440*/  FMUL.FTZ R102, R100, UR14 ;  /* 0x0000000e64667c20 */ /* 0x000fe20008410000 */
[----:B------:R-:W-:Y:S01]  /*4450*/  LOP3.LUT P5, RZ, R127, 0xff, RZ, 0xc0, !PT ;  /* 0x000000ff7fff7812 */ /* 0x000fe200078ac0ff */
[----:B------:R-:W-:-:S02]  /*4460*/  HADD2.F32 R133, -RZ, R86.H1_H1 ;  /* 0x30000056ff857230 */ /* 0x000fc40000004100 */
[----:B------:R-:W-:Y:S01]  /*4470*/  HFMA2 R97, -RZ, RZ, 0, 0 ;  /* 0x00000000ff617431 */ /* 0x000fe200000001ff */
[----:B------:R-:W-:Y:S01]  /*4480*/  LOP3.LUT P6, RZ, R126, 0xff000000, RZ, 0xc0, !PT ;  /* 0xff0000007eff7812 */ /* 0x000fe200078cc0ff */
[----:B------:R-:W-:Y:S01]  /*4490*/  @P4 FMUL.FTZ R97, R101, R102 ;  /* 0x0000006665614220 */ /* 0x000fe20000410000 */
[----:B------:R-:W-:Y:S01]  /*44a0*/  FMUL.FTZ R132, R98, R123 ;  /* 0x0000007b62847220 */ /* 0x000fe20000410000 */
[----:B------:R-:W-:Y:S01]  /*44b0*/  FFMA.FTZ R148, R122, R129, R133 ;  /* 0x000000817a947223 */ /* 0x000fe20000010085 */
[----:B------:R-:W-:Y:S02]  /*44c0*/  MOV R133, RZ ;  /* 0x000000ff00857202 */ /* 0x000fe40000000f00 */
[----:B------:R-:W-:Y:S01]  /*44d0*/  CS2R R128, SRZ ;  /* 0x0000000000807805 */ /* 0x000fe2000001ff00 */
[----:B------:R-:W-:Y:S01]  /*44e0*/  FMUL.FTZ R134, R146, R123 ;  /* 0x0000007b92867220 */ /* 0x000fe20000410000 */
[----:B------:R-:W-:Y:S02]  /*44f0*/  HADD2.F32 R144, -RZ, R87.H0_H0 ;  /* 0x20000057ff907230 */ /* 0x000fe40000004100 */
[----:B------:R-:W-:Y:S01]  /*4500*/  FMUL.FTZ R132, R132, UR14 ;  /* 0x0000000e84847c20 */ /* 0x000fe20008410000 */
[----:B------:R-:W-:Y:S01]  /*4510*/  MOV R145, RZ ;  /* 0x000000ff00917202 */ /* 0x000fe20000000f00 */
[----:B------:R-:W-:Y:S01]  /*4520*/  FMUL.FTZ R134, R134, UR14 ;  /* 0x0000000e86867c20 */ /* 0x000fe20008410000 */
[----:B------:R-:W-:-:S02]  /*4530*/  HFMA2 R152, -RZ, RZ, 0, 0 ;  /* 0x00000000ff987431 */ /* 0x000fc400000001ff */
[----:B------:R-:W-:Y:S01]  /*4540*/  FFMA.FTZ R144, R122, R137, R144 ;  /* 0x000000897a907223 */ /* 0x000fe20000010090 */
[----:B------:R-:W-:Y:S02]  /*4550*/  HADD2.F32 R137, -RZ, R87.H1_H1 ;  /* 0x30000057ff897230 */ /* 0x000fe40000004100 */
[----:B------:R-:W-:Y:S01]  /*4560*/  HFMA2 R156, -RZ, RZ, 0, 0 ;  /* 0x00000000ff9c7431 */ /* 0x000fe200000001ff */
[----:B------:R-:W-:Y:S01]  /*4570*/  MOV R147, RZ ;  /* 0x000000ff00937202 */ /* 0x000fe20000000f00 */
[----:B------:R-:W-:Y:S01]  /*4580*/  FMUL.FTZ R136, R144, R123 ;  /* 0x0000007b90887220 */ /* 0x000fe20000410000 */
[----:B------:R-:W-:Y:S01]  /*4590*/  HFMA2 R154, -RZ, RZ, 0, 0 ;  /* 0x00000000ff9a7431 */ /* 0x000fe200000001ff */
[----:B------:R-:W-:Y:S02]  /*45a0*/  F2FP.F16.F32.PACK_AB R142, RZ, R142 ;  /* 0x0000008eff8e723e */ /* 0x000fe400000000ff */
[----:B------:R-:W-:Y:S01]  /*45b0*/  FMUL.FTZ R136, R136, UR14 ;  /* 0x0000000e88887c20 */ /* 0x000fe20008410000 */
[----:B------:R-:W-:-:S02]  /*45c0*/  F2FP.F16.F32.PACK_AB R146, RZ, R146 ;  /* 0x00000092ff92723e */ /* 0x000fc400000000ff */
[----:B------:R-:W-:Y:S01]  /*45d0*/  F2FP.F16.F32.PACK_AB R96, R99, R96 ;  /* 0x000000606360723e */ /* 0x000fe200000000ff */
[----:B--2---:R-:W-:Y:S02]  /*45e0*/  @P4 HADD2.F32 R101, -RZ, R81.H0_H0 ;  /* 0x20000051ff654230 */ /* 0x004fe40000004100 */
[--C-:B------:R-:W-:Y:S02]  /*45f0*/  @P1 HADD2.F32 R100, -RZ, R80.reuse.H0_H0 ;  /* 0x20000050ff641230 */ /* 0x100fe40000004100 */
[----:B------:R-:W-:Y:S02]  /*4600*/  @P2 HADD2.F32 R80, -RZ, R80.H1_H1 ;  /* 0x30000050ff502230 */ /* 0x000fe40000004100 */
[----:B------:R-:W-:Y:S01]  /*4610*/  @P4 FMUL.FTZ R133, R102, R101 ;  /* 0x0000006566854220 */ /* 0x000fe20000410000 */
[----:B------:R-:W-:Y:S01]  /*4620*/  FFMA.FTZ R101, R120, R130, R131 ;  /* 0x0000008278657223 */ /* 0x000fe20000010083 */
[----:B------:R-:W-:Y:S01]  /*4630*/  @P1 FMUL.FTZ R129, R103, R100 ;  /* 0x0000006467811220 */ /* 0x000fe20000410000 */
[----:B------:R-:W-:-:S02]  /*4640*/  @P5 HADD2.F32 R103, -RZ, R26.H0_H0 ;  /* 0x2000001aff675230 */ /* 0x000fc40000004100 */
[----:B------:R-:W-:Y:S01]  /*4650*/  @P2 FMUL.FTZ R128, R135, R80 ;  /* 0x0000005087802220 */ /* 0x000fe20000410000 */
[----:B------:R-:W-:Y:S01]  /*4660*/  FADD.FTZ R135, R118, -R101 ;  /* 0x8000006576877221 */ /* 0x000fe20000010000 */
[----:B------:R-:W-:Y:S01]  /*4670*/  @P6 HADD2.F32 R101, -RZ, R25.H1_H1 ;  /* 0x30000019ff656230 */ /* 0x000fe20000004100 */
[----:B------:R-:W-:Y:S01]  /*4680*/  ISETP.GE.U32.AND P1, PT, R126, RZ, PT ;  /* 0x000000ff7e00720c */ /* 0x000fe20003f26070 */
[----:B------:R-:W-:Y:S01]  /*4690*/  @P5 FMUL.FTZ R145, R103, R132 ;  /* 0x0000008467915220 */ /* 0x000fe20000410000 */
[C---:B------:R-:W-:Y:S01]  /*46a0*/  LOP3.LUT P4, RZ, R127.reuse, 0xff00, RZ, 0xc0, !PT ;  /* 0x0000ff007fff7812 */ /* 0x040fe2000788c0ff */
[----:B------:R-:W0:Y:S01]  /*46b0*/  LDC.64 R102, c[0x0][0x478] ;  /* 0x00011e00ff667b82 */ /* 0x000e220000000a00 */
[----:B------:R-:W-:Y:S01]  /*46c0*/  LOP3.LUT P2, RZ, R127, 0xff0000, RZ, 0xc0, !PT ;  /* 0x00ff00007fff7812 */ /* 0x000fe2000784c0ff */
[----:B------:R-:W-:Y:S01]  /*46d0*/  @P6 FMUL.FTZ R152, R101, R134 ;  /* 0x0000008665986220 */ /* 0x000fe20000410000 */
[----:B------:R-:W-:Y:S01]  /*46e0*/  ISETP.GE.U32.AND.EX P1, PT, R127, 0x1000000, PT, P1 ;  /* 0x010000007f00780c */ /* 0x000fe20003f26110 */
[----:B------:R-:W-:Y:S01]  /*46f0*/  FFMA.FTZ R158, R122, R135, R137 ;  /* 0x000000877a9e7223 */ /* 0x000fe20000010089 */
[-C--:B------:R-:W-:Y:S01]  /*4700*/  FMUL.FTZ R135, R148, R123.reuse ;  /* 0x0000007b94877220 */ /* 0x080fe20000410000 */
[----:B------:R-:W-:Y:S01]  /*4710*/  @P6 HADD2.F32 R141, -RZ, R81.H1_H1 ;  /* 0x30000051ff8d6230 */ /* 0x000fe20000004100 */
[----:B------:R-:W-:Y:S01]  /*4720*/  F2FP.F16.F32.PACK_AB R81, RZ, R150 ;  /* 0x00000096ff51723e */ /* 0x000fe200000000ff */
[----:B------:R-:W1:Y:S01]  /*4730*/  LDC.64 R100, c[0x0][0x468] ;  /* 0x00011a00ff647b82 */ /* 0x000e620000000a00 */
[----:B------:R-:W-:Y:S01]  /*4740*/  FMUL.FTZ R137, R158, R123 ;  /* 0x0000007b9e897220 */ /* 0x000fe20000410000 */
[----:B------:R-:W-:Y:S01]  /*4750*/  FMUL.FTZ R135, R135, UR14 ;  /* 0x0000000e87877c20 */ /* 0x000fe20008410000 */
[----:B------:R-:W-:Y:S01]  /*4760*/  F2FP.F16.F32.PACK_AB R148, RZ, R148 ;  /* 0x00000094ff94723e */ /* 0x000fe200000000ff */
[----:B------:R-:W-:-:S02]  /*4770*/  @P4 HADD2.F32 R80, -RZ, R26.H1_H1 ;  /* 0x3000001aff504230 */ /* 0x000fc40000004100 */
[----:B------:R-:W-:Y:S01]  /*4780*/  FMUL.FTZ R137, R137, UR14 ;  /* 0x0000000e89897c20 */ /* 0x000fe20008410000 */
[--C-:B------:R-:W-:Y:S01]  /*4790*/  @P2 HADD2.F32 R139, -RZ, R27.reuse.H0_H0 ;  /* 0x2000001bff8b2230 */ /* 0x100fe20000004100 */
[----:B------:R-:W-:Y:S01]  /*47a0*/  F2FP.F16.F32.PACK_AB R158, RZ, R158 ;  /* 0x0000009eff9e723e */ /* 0x000fe200000000ff */
[----:B------:R-:W-:Y:S02]  /*47b0*/  @P1 HADD2.F32 R140, -RZ, R27.H1_H1 ;  /* 0x3000001bff8c1230 */ /* 0x000fe40000004100 */
[----:B------:R-:W-:Y:S01]  /*47c0*/  @P4 FMUL.FTZ R156, R80, R135 ;  /* 0x00000087509c4220 */ /* 0x000fe20000410000 */
[----:B------:R-:W-:Y:S01]  /*47d0*/  F2FP.F16.F32.PACK_AB R80, RZ, R138 ;  /* 0x0000008aff50723e */ /* 0x000fe200000000ff */
[----:B------:R-:W-:Y:S01]  /*47e0*/  @P2 FMUL.FTZ R147, R139, R136 ;  /* 0x000000888b932220 */ /* 0x000fe20000410000 */
[--C-:B------:R-:W-:Y:S02]  /*47f0*/  @P5 HADD2.F32 R139, -RZ, R82.reuse.H0_H0 ;  /* 0x20000052ff8b5230 */ /* 0x100fe40000004100 */
[----:B------:R-:W-:Y:S01]  /*4800*/  @P1 FMUL.FTZ R154, R140, R137 ;  /* 0x000000898c9a1220 */ /* 0x000fe20000410000 */
[----:B------:R-:W-:Y:S01]  /*4810*/  @P4 HADD2.F32 R138, -RZ, R82.H1_H1 ;  /* 0x30000052ff8a4230 */ /* 0x000fe20000004100 */
[----:B------:R-:W-:Y:S01]  /*4820*/  F2FP.F16.F32.PACK_AB R82, RZ, R98 ;  /* 0x00000062ff52723e */ /* 0x000fe200000000ff */
[--C-:B------:R-:W-:Y:S01]  /*4830*/  @P2 HADD2.F32 R143, -RZ, R83.reuse.H0_H0 ;  /* 0x20000053ff8f2230 */ /* 0x100fe20000004100 */
[----:B------:R-:W-:Y:S01]  /*4840*/  PRMT R80, R80, 0x5410, R142 ;  /* 0x0000541050507816 */ /* 0x000fe2000000008e */
[----:B------:R-:W-:Y:S01]  /*4850*/  @P1 HADD2.F32 R140, -RZ, R83.H1_H1 ;  /* 0x30000053ff8c1230 */ /* 0x000fe20000004100 */
[----:B------:R-:W-:Y:S01]  /*4860*/  F2FP.F16.F32.PACK_AB R83, RZ, R144 ;  /* 0x00000090ff53723e */ /* 0x000fe200000000ff */
[----:B0-----:R-:W-:Y:S01]  /*4870*/  IMAD.WIDE.U32 R102, R121, 0x10, R102 ;  /* 0x0000001079667825 */ /* 0x001fe200078e0066 */
[----:B------:R-:W-:-:S03]  /*4880*/  PRMT R81, R81, 0x5410, R146 ;  /* 0x0000541051517816 */ /* 0x000fc60000000092 */
[----:B------:R-:W-:Y:S01]  /*4890*/  FADD.FTZ R68, R68, R129 ;  /* 0x0000008144447221 */ /* 0x000fe20000010000 */
[----:B------:R-:W-:Y:S01]  /*48a0*/  PRMT R82, R82, 0x5410, R148 ;  /* 0x0000541052527816 */ /* 0x000fe20000000094 */
[----:B-1----:R-:W-:Y:S01]  /*48b0*/  IMAD.WIDE.U32 R100, R121, 0x10, R100 ;  /* 0x0000001079647825 */ /* 0x002fe200078e0064 */
[----:B------:R-:W-:-:S03]  /*48c0*/  PRMT R83, R83, 0x5410, R158 ;  /* 0x0000541053537816 */ /* 0x000fc6000000009e */
[----:B------:R-:W-:Y:S01]  /*48d0*/  FADD.FTZ R69, R69, R128 ;  /* 0x0000008045457221 */ /* 0x000fe20000010000 */
[----:B------:R-:W-:Y:S01]  /*48e0*/  F2FP.F16.F32.PACK_AB R97, R152, R97 ;  /* 0x000000619861723e */ /* 0x000fe200000000ff */
[----:B------:R-:W-:Y:S01]  /*48f0*/  FADD.FTZ R70, R70, R133 ;  /* 0x0000008546467221 */ /* 0x000fe20000010000 */
[----:B------:R-:W-:Y:S01]  /*4900*/  F2FP.F16.F32.PACK_AB R98, R156, R145 ;  /* 0x000000919c62723e */ /* 0x000fe200000000ff */
[----:B------:R1:W-:Y:S01]  /*4910*/  STG.E.128 desc[UR6][R102.64], R80 ;  /* 0x0000005066007986 */ /* 0x0003e2000c101d06 */
[----:B------:R-:W-:Y:S02]  /*4920*/  F2FP.F16.F32.PACK_AB R99, R154, R147 ;  /* 0x000000939a63723e */ /* 0x000fe400000000ff */
[----:B------:R-:W-:Y:S02]  /*4930*/  CS2R R144, SRZ ;  /* 0x0000000000907805 */ /* 0x000fe4000001ff00 */
[----:B------:R-:W-:Y:S02]  /*4940*/  CS2R R146, SRZ ;  /* 0x0000000000927805 */ /* 0x000fe4000001ff00 */
[----:B------:R-:W-:Y:S01]  /*4950*/  MOV R142, RZ ;  /* 0x000000ff008e7202 */ /* 0x000fe20000000f00 */
[----:B------:R-:W-:Y:S01]  /*4960*/  @P6 FMUL.FTZ R142, R134, R141 ;  /* 0x0000008d868e6220 */ /* 0x000fe20000410000 */
[----:B------:R1:W-:Y:S01]  /*4970*/  STG.E.128 desc[UR6][R100.64], R96 ;  /* 0x0000006064007986 */ /* 0x0003e2000c101d06 */
        /* <DEDUP_REMOVED lines=9> */
[----:B------:R-:W-:-:S07]  /*4a10*/  IADD3 R121, PT, PT, R121, 0x20, RZ ;  /* 0x0000002079797810 */ /* 0x000fce0007ffe0ff */
.L_x_1502:
[----:B------:R-:W-:Y:S05]  /*4a20*/  BSYNC.RECONVERGENT B1 ;  /* 0x0000000000017941 */ /* 0x000fea0003800200 */
.L_x_1501:
[----:B------:R-:W-:Y:S05]  /*4a30*/  @!P3 BRA `(.L_x_1495) ;  /* 0x000000080028b947 */ /* 0x000fea0003800000 */
[----:B-1----:R-:W1:Y:S02]  /*4a40*/  LDC.64 R80, c[0x0][0x390] ;  /* 0x0000e400ff507b82 */ /* 0x002e640000000a00 */
[----:B-1----:R-:W-:-:S06]  /*4a50*/  IMAD.WIDE.U32 R80, R121, 0x10, R80 ;  /* 0x0000001079507825 */ /* 0x002fcc00078e0050 */
[----:B------:R-:W2:Y:S01]  /*4a60*/  LDG.E.128 R80, desc[UR6][R80.64] ;  /* 0x0000000650507981 */ /* 0x000ea2000c1e1d00 */
[-CC-:B0-----:R-:W-:Y:S01]  /*4a70*/  FFMA.FTZ R97, R5, R130.reuse, R131.reuse ;  /* 0x0000008205617223 */ /* 0x181fe20000010083 */
[--C-:B------:R-:W-:Y:S02]  /*4a80*/  HADD2.F32 R99, -RZ, R88.reuse.H0_H0 ;  /* 0x20000058ff637230 */ /* 0x100fe40000004100 */
[-C--:B------:R-:W-:Y:S01]  /*4a90*/  FFMA.FTZ R96, R8, R130.reuse, R131 ;  /* 0x0000008208607223 */ /* 0x080fe20000010083 */
[----:B------:R-:W-:Y:S01]  /*4aa0*/  LOP3.LUT P1, RZ, R124, 0xff, RZ, 0xc0, !PT ;  /* 0x000000ff7cff7812 */ /* 0x000fe2000782c0ff */
[----:B------:R-:W-:Y:S01]  /*4ab0*/  FADD.FTZ R97, R6, -R97 ;  /* 0x8000006106617221 */ /* 0x000fe20000010000 */
[-C--:B------:R-:W-:Y:S01]  /*4ac0*/  FFMA.FTZ R133, R13, R130.reuse, R131 ;  /* 0x000000820d857223 */ /* 0x080fe20000010083 */
[----:B------:R-:W-:Y:S02]  /*4ad0*/  HADD2.F32 R152, -RZ, R88.H1_H1 ;  /* 0x30000058ff987230 */ /* 0x000fe40000004100 */
[----:B------:R-:W-:Y:S01]  /*4ae0*/  FADD.FTZ R101, R7, -R96 ;  /* 0x8000006007657221 */ /* 0x000fe20000010000 */
[----:B------:R-:W-:Y:S01]  /*4af0*/  FFMA.FTZ R150, R122, R97, R99 ;  /* 0x000000617a967223 */ /* 0x000fe20000010063 */
[----:B------:R-:W-:Y:S01]  /*4b00*/  LOP3.LUT P2, RZ, R124, 0xff00, RZ, 0xc0, !PT ;  /* 0x0000ff007cff7812 */ /* 0x000fe2000784c0ff */
[----:B------:R-:W-:Y:S01]  /*4b10*/  FFMA.FTZ R102, R19, R130, R131 ;  /* 0x0000008213667223 */ /* 0x000fe20000010083 */
[----:B------:R-:W-:-:S02]  /*4b20*/  HADD2.F32 R97, -RZ, R90.H0_H0 ;  /* 0x2000005aff617230 */ /* 0x000fc40000004100 */
[-C--:B------:R-:W-:Y:S01]  /*4b30*/  FFMA.FTZ R103, R9, R130.reuse, R131 ;  /* 0x0000008209677223 */ /* 0x080fe20000010083 */
[----:B------:R-:W-:Y:S01]  /*4b40*/  FADD.FTZ R133, R14, -R133 ;  /* 0x800000850e857221 */ /* 0x000fe20000010000 */
[-CC-:B------:R-:W-:Y:S01]  /*4b50*/  FFMA.FTZ R98, R12, R130.reuse, R131.reuse ;  /* 0x000000820c627223 */ /* 0x180fe20000010083 */
[----:B------:R-:W-:Y:S01]  /*4b60*/  FFMA.FTZ R100, R16, R130, R131 ;  /* 0x0000008210647223 */ /* 0x000fe20000010083 */
[----:B------:R-:W-:Y:S01]  /*4b70*/  FFMA.FTZ R152, R122, R101, R152 ;  /* 0x000000657a987223 */ /* 0x000fe20000010098 */
[----:B------:R-:W-:Y:S02]  /*4b80*/  HADD2.F32 R142, -RZ, R91.H0_H0 ;  /* 0x2000005bff8e7230 */ /* 0x000fe40000004100 */
[----:B------:R-:W-:Y:S01]  /*4b90*/  FMUL.FTZ R96, R150, R123 ;  /* 0x0000007b96607220 */ /* 0x000fe20000410000 */
[----:B------:R-:W-:Y:S01]  /*4ba0*/  FADD.FTZ R101, R17, -R102 ;  /* 0x8000006611657221 */ /* 0x000fe20000010000 */
[--C-:B------:R-:W-:Y:S01]  /*4bb0*/  HADD2.F32 R148, -RZ, R89.reuse.H0_H0 ;  /* 0x20000059ff947230 */ /* 0x100fe20000004100 */
[C---:B------:R-:W-:Y:S01]  /*4bc0*/  LOP3.LUT P6, RZ, R124.reuse, 0xff0000, RZ, 0xc0, !PT ;  /* 0x00ff00007cff7812 */ /* 0x040fe200078cc0ff */
[----:B------:R-:W-:Y:S01]  /*4bd0*/  HADD2.F32 R146, -RZ, R89.H1_H1 ;  /* 0x30000059ff927230 */ /* 0x000fe20000004100 */
[----:B------:R-:W-:Y:S01]  /*4be0*/  LOP3.LUT P5, RZ, R124, 0xff000000, RZ, 0xc0, !PT ;  /* 0xff0000007cff7812 */ /* 0x000fe200078ac0ff */
[----:B------:R-:W-:Y:S01]  /*4bf0*/  FADD.FTZ R103, R10, -R103 ;  /* 0x800000670a677221 */ /* 0x000fe20000010000 */
[----:B------:R-:W-:-:S02]  /*4c00*/  HADD2.F32 R140, -RZ, R90.H1_H1 ;  /* 0x3000005aff8c7230 */ /* 0x000fc40000004100 */
[----:B------:R-:W-:Y:S01]  /*4c10*/  FFMA.FTZ R144, R122, R133, R97 ;  /* 0x000000857a907223 */ /* 0x000fe20000010061 */
[----:B------:R-:W-:Y:S01]  /*4c20*/  FFMA.FTZ R131, R104, R130, R131 ;  /* 0x0000008268837223 */ /* 0x000fe20000010083 */
[----:B------:R-:W-:Y:S01]  /*4c30*/  FADD.FTZ R129, R11, -R98 ;  /* 0x800000620b817221 */ /* 0x000fe20000010000 */
[----:B------:R-:W-:Y:S01]  /*4c40*/  FADD.FTZ R99, R15, -R100 ;  /* 0x800000640f637221 */ /* 0x000fe20000010000 */
[----:B------:R-:W-:Y:S01]  /*4c50*/  FMUL.FTZ R97, R96, UR14 ;  /* 0x0000000e60617c20 */ /* 0x000fe20008410000 */
[----:B------:R-:W-:Y:S01]  /*4c60*/  FFMA.FTZ R142, R122, R101, R142 ;  /* 0x000000657a8e7223 */ /* 0x000fe2000001008e */
[----:B------:R-:W-:Y:S02]  /*4c70*/  @P1 HADD2.F32 R100, -RZ, R32.H0_H0 ;  /* 0x20000020ff641230 */ /* 0x000fe40000004100 */
[----:B------:R-:W-:Y:S01]  /*4c80*/  FMUL.FTZ R101, R152, R123 ;  /* 0x0000007b98657220 */ /* 0x000fe20000410000 */
[----:B------:R-:W-:Y:S01]  /*4c90*/  FFMA.FTZ R148, R122, R103, R148 ;  /* 0x000000677a947223 */ /* 0x000fe20000010094 */
[----:B------:R-:W-:-:S02]  /*4ca0*/  HADD2.F32 R98, -RZ, R91.H1_H1 ;  /* 0x3000005bff627230 */ /* 0x000fc40000004100 */
[----:B------:R-:W-:Y:S01]  /*4cb0*/  FFMA.FTZ R146, R122, R129, R146 ;  /* 0x000000817a927223 */ /* 0x000fe20000010092 */
[----:B------:R-:W-:Y:S01]  /*4cc0*/  FADD.FTZ R131, R18, -R131 ;  /* 0x8000008312837221 */ /* 0x000fe20000010000 */
[----:B------:R-:W-:Y:S01]  /*4cd0*/  FFMA.FTZ R140, R122, R99, R140 ;  /* 0x000000637a8c7223 */ /* 0x000fe2000001008c */
[----:B------:R-:W-:Y:S01]  /*4ce0*/  HFMA2 R129, -RZ, RZ, 0, 0 ;  /* 0x00000000ff817431 */ /* 0x000fe200000001ff */
[----:B------:R-:W-:Y:S01]  /*4cf0*/  MOV R99, RZ ;  /* 0x000000ff00637202 */ /* 0x000fe20000000f00 */
[----:B------:R-:W-:Y:S02]  /*4d00*/  @P2 HADD2.F32 R102, -RZ, R32.H1_H1 ;  /* 0x30000020ff662230 */ /* 0x000fe40000004100 */
[----:B------:R-:W-:Y:S01]  /*4d10*/  FMUL.FTZ R101, R101, UR14 ;  /* 0x0000000e65657c20 */ /* 0x000fe20008410000 */
[----:B------:R-:W-:Y:S01]  /*4d20*/  @P1 FMUL.FTZ R99, R100, R97 ;  /* 0x0000006164631220 */ /* 0x000fe20000410000 */
[----:B------:R-:W-:Y:S01]  /*4d30*/  FFMA.FTZ R98, R122, R131, R98 ;  /* 0x000000837a627223 */ /* 0x000fe20000010062 */
[----:B------:R-:W-:Y:S01]  /*4d40*/  FMUL.FTZ R128, R146, R123 ;  /* 0x0000007b92807220 */ /* 0x000fe20000410000 */
[----:B------:R-:W-:Y:S01]  /*4d50*/  HFMA2 R122, -RZ, RZ, 0, 0 ;  /* 0x00000000ff7a7431 */ /* 0x000fe200000001ff */
[----:B------:R-:W-:Y:S01]  /*4d60*/  MOV R138, RZ ;  /* 0x000000ff008a7202 */ /* 0x000fe20000000f00 */
[----:B------:R-:W-:Y:S01]  /*4d70*/  @P2 FMUL.FTZ R138, R102, R101 ;  /* 0x00000065668a2220 */ /* 0x000fe20000410000 */
[----:B------:R-:W-:-:S02]  /*4d80*/  @P6 HADD2.F32 R100, -RZ, R33.H0_H0 ;  /* 0x20000021ff646230 */ /* 0x000fc40000004100 */
[----:B------:R-:W-:Y:S01]  /*4d90*/  FMUL.FTZ R128, R128, UR14 ;  /* 0x0000000e80807c20 */ /* 0x000fe20008410000 */
[----:B------:R-:W-:Y:S01]  /*4da0*/  HFMA2 R131, -RZ, RZ, 0, 0 ;  /* 0x00000000ff837431 */ /* 0x000fe200000001ff */
[C---:B------:R-:W-:Y:S01]  /*4db0*/  LOP3.LUT P4, RZ, R125.reuse, 0xff, RZ, 0xc0, !PT ;  /* 0x000000ff7dff7812 */ /* 0x040fe2000788c0ff */
[----:B------:R-:W-:Y:S01]  /*4dc0*/  HFMA2 R141, -RZ, RZ, 0, 0 ;  /* 0x00000000ff8d7431 */ /* 0x000fe200000001ff */
[----:B------:R-:W-:Y:S01]  /*4dd0*/  LOP3.LUT P3, RZ, R125, 0xff00, RZ, 0xc0, !PT ;  /* 0x0000ff007dff7812 */ /* 0x000fe2000786c0ff */
[-C--:B------:R-:W-:Y:S01]  /*4de0*/  FMUL.FTZ R133, R144, R123.reuse ;  /* 0x0000007b90857220 */ /* 0x080fe20000410000 */
[-C--:B------:R-:W-:Y:S01]  /*4df0*/  FMUL.FTZ R132, R140, R123.reuse ;  /* 0x0000007b8c847220 */ /* 0x080fe20000410000 */
[----:B------:R-:W-:Y:S01]  /*4e00*/  FMUL.FTZ R130, R142, R123 ;  /* 0x0000007b8e827220 */ /* 0x000fe20000410000 */
[----:B------:R-:W-:Y:S01]  /*4e10*/  MOV R156, RZ ;  /* 0x000000ff009c7202 */ /* 0x000fe20000000f00 */
[----:B------:R-:W-:Y:S01]  /*4e20*/  FMUL.FTZ R133, R133, UR14 ;  /* 0x0000000e85857c20 */ /* 0x000fe20008410000 */
[----:B------:R-:W-:Y:S01]  /*4e30*/  FMUL.FTZ R132, R132, UR14 ;  /* 0x0000000e84847c20 */ /* 0x000fe20008410000 */
[----:B------:R-:W-:Y:S01]  /*4e40*/  FMUL.FTZ R130, R130, UR14 ;  /* 0x0000000e82827c20 */ /* 0x000fe20008410000 */
[----:B------:R-:W-:Y:S01]  /*4e50*/  HFMA2 R145, -RZ, RZ, 0, 0 ;  /* 0x00000000ff917431 */ /* 0x000fe200000001ff */
[----:B------:R-:W-:Y:S01]  /*4e60*/  MOV R154, RZ ;  /* 0x000000ff009a7202 */ /* 0x000fe20000000f00 */
[----:B------:R-:W-:-:S02]  /*4e70*/  HFMA2 R143, -RZ, RZ, 0, 0 ;  /* 0x00000000ff8f7431 */ /* 0x000fc400000001ff */
[--C-:B------:R-:W-:Y:S01]  /*4e80*/  @P4 HADD2.F32 R102, -RZ, R34.reuse.H0_H0 ;  /* 0x20000022ff664230 */ /* 0x100fe20000004100 */
[----:B------:R-:W-:Y:S01]  /*4e90*/  F2FP.F16.F32.PACK_AB R150, RZ, R150 ;  /* 0x00000096ff96723e */ /* 0x000fe200000000ff */
[----:B------:R-:W-:Y:S01]  /*4ea0*/  @P3 HADD2.F32 R103, -RZ, R34.H1_H1 ;  /* 0x30000022ff673230 */ /* 0x000fe20000004100 */
[----:B------:R-:W-:Y:S02]  /*4eb0*/  F2FP.F16.F32.PACK_AB R152, RZ, R152 ;  /* 0x00000098ff98723e */ /* 0x000fe400000000ff */
[----:B------:R-:W-:Y:S01]  /*4ec0*/  @P4 FMUL.FTZ R156, R102, R133 ;  /* 0x00000085669c4220 */ /* 0x000fe20000410000 */
[----:B------:R-:W-:Y:S01]  /*4ed0*/  F2FP.F16.F32.PACK_AB R146, RZ, R146 ;  /* 0x00000092ff92723e */ /* 0x000fe200000000ff */
[----:B------:R-:W-:Y:S01]  /*4ee0*/  @P3 FMUL.FTZ R145, R103, R132 ;  /* 0x0000008467913220 */ /* 0x000fe20000410000 */
[----:B------:R-:W-:Y:S01]  /*4ef0*/  F2FP.F16.F32.PACK_AB R140, RZ, R140 ;  /* 0x0000008cff8c723e */ /* 0x000fe200000000ff */
[--C-:B--2---:R-:W-:Y:S02]  /*4f00*/  @P1 HADD2.F32 R96, -RZ, R80.reuse.H0_H0 ;  /* 0x20000050ff601230 */ /* 0x104fe40000004100 */
[----:B------:R-:W-:-:S02]  /*4f10*/  @P2 HADD2.F32 R80, -RZ, R80.H1_H1 ;  /* 0x30000050ff502230 */ /* 0x000fc40000004100 */
[----:B------:R-:W-:Y:S02]  /*4f20*/  @P3 HADD2.F32 R137, -RZ, R82.H1_H1 ;  /* 0x30000052ff893230 */ /* 0x000fe40000004100 */
[----:B------:R-:W-:Y:S01]  /*4f30*/  @P1 FMUL.FTZ R129, R97, R96 ;  /* 0x0000006061811220 */ /* 0x000fe20000410000 */
[-C--:B------:R-:W-:Y:S01]  /*4f40*/  FMUL.FTZ R97, R148, R123.reuse ;  /* 0x0000007b94617220 */ /* 0x080fe20000410000 */
[----:B------:R-:W-:Y:S01]  /*4f50*/  @P2 FMUL.FTZ R122, R101, R80 ;  /* 0x00000050657a2220 */ /* 0x000fe20000410000 */
[----:B------:R-:W-:Y:S01]  /*4f60*/  @P6 HADD2.F32 R96, -RZ, R81.H0_H0 ;  /* 0x20000051ff606230 */ /* 0x000fe20000004100 */
[----:B------:R-:W-:Y:S01]  /*4f70*/  MOV R80, RZ ;  /* 0x000000ff00507202 */ /* 0x000fe20000000f00 */
[----:B------:R-:W-:Y:S01]  /*4f80*/  FMUL.FTZ R97, R97, UR14 ;  /* 0x0000000e61617c20 */ /* 0x000fe20008410000 */
[----:B------:R-:W-:Y:S01]  /*4f90*/  @P5 HADD2.F32 R101, -RZ, R33.H1_H1 ;  /* 0x30000021ff655230 */ /* 0x000fe20000004100 */
[----:B------:R-:W-:Y:S01]  /*4fa0*/  ISETP.GE.U32.AND P1, PT, R124, RZ, PT ;  /* 0x000000ff7c00720c */ /* 0x000fe20003f26070 */
[----:B------:R-:W-:Y:S01]  /*4fb0*/  FMUL.FTZ R123, R98, R123 ;  /* 0x0000007b627b7220 */ /* 0x000fe20000410000 */
[----:B------:R-:W-:Y:S01]  /*4fc0*/  @P6 FMUL.FTZ R131, R97, R96 ;  /* 0x0000006061836220 */ /* 0x000fe20000410000 */
[----:B------:R-:W-:Y:S01]  /*4fd0*/  @P6 FMUL.FTZ R80, R100, R97 ;  /* 0x0000006164506220 */ /* 0x000fe20000410000 */
[----:B------:R-:W-:Y:S01]  /*4fe0*/  @P5 FMUL.FTZ R141, R101, R128 ;  /* 0x00000080658d5220 */ /* 0x000fe20000410000 */
[----:B------:R-:W0:Y:S01]  /*4ff0*/  LDC.64 R96, c[0x0][0x468] ;  /* 0x00011a00ff607b82 */ /* 0x000e220000000a00 */
[----:B------:R-:W-:Y:S01]  /*5000*/  LOP3.LUT P2, RZ, R125, 0xff0000, RZ, 0xc0, !PT ;  /* 0x00ff00007dff7812 */ /* 0x000fe2000784c0ff */
[----:B------:R-:W-:Y:S01]  /*5010*/  FMUL.FTZ R123, R123, UR14 ;  /* 0x0000000e7b7b7c20 */ /* 0x000fe20008410000 */
[----:B------:R-:W-:Y:S01]  /*5020*/  ISETP.GE.U32.AND.EX P1, PT, R125, 0x1000000, PT, P1 ;  /* 0x010000007d00780c */ /* 0x000fe20003f26110 */
[----:B------:R-:W-:Y:S01]  /*5030*/  FADD.FTZ R72, R72, R129 ;  /* 0x0000008148487221 */ /* 0x000fe20000010000 */
[----:B------:R-:W-:Y:S01]  /*5040*/  FADD.FTZ R73, R73, R122 ;  /* 0x0000007a49497221 */ /* 0x000fe20000010000 */
[----:B------:R-:W-:-:S02]  /*5050*/  FADD.FTZ R74, R74, R131 ;  /* 0x000000834a4a7221 */ /* 0x000fc40000010000 */
[----:B------:R-:W1:Y:S06]  /*5060*/  LDC.64 R100, c[0x0][0x478] ;  /* 0x00011e00ff647b82 */ /* 0x000e6c0000000a00 */
[--C-:B------:R-:W-:Y:S02]  /*5070*/  @P2 HADD2.F32 R135, -RZ, R35.reuse.H0_H0 ;  /* 0x20000023ff872230 */ /* 0x100fe40000004100 */
[----:B------:R-:W-:Y:S02]  /*5080*/  @P1 HADD2.F32 R134, -RZ, R35.H1_H1 ;  /* 0x30000023ff861230 */ /* 0x000fe40000004100 */
[----:B------:R-:W-:-:S02]  /*5090*/  @P2 HADD2.F32 R139, -RZ, R83.H0_H0 ;  /* 0x20000053ff8b2230 */ /* 0x000fc40000004100 */
[----:B------:R-:W-:Y:S01]  /*50a0*/  @P2 FMUL.FTZ R154, R135, R130 ;  /* 0x00000082879a2220 */ /* 0x000fe20000410000 */
[----:B------:R-:W-:Y:S02]  /*50b0*/  @P5 HADD2.F32 R135, -RZ, R81.H1_H1 ;  /* 0x30000051ff875230 */ /* 0x000fe40000004100 */
[----:B------:R-:W-:Y:S01]  /*50c0*/  @P1 FMUL.FTZ R143, R134, R123 ;  /* 0x0000007b868f1220 */ /* 0x000fe20000410000 */
[----:B------:R-:W-:Y:S01]  /*50d0*/  @P4 HADD2.F32 R134, -RZ, R82.H0_H0 ;  /* 0x20000052ff864230 */ /* 0x000fe20000004100 */
[----:B------:R-:W-:Y:S01]  /*50e0*/  F2FP.F16.F32.PACK_AB R81, RZ, R148 ;  /* 0x00000094ff51723e */ /* 0x000fe200000000ff */
[----:B------:R-:W-:Y:S01]  /*50f0*/  @P1 HADD2.F32 R136, -RZ, R83.H1_H1 ;  /* 0x30000053ff881230 */ /* 0x000fe20000004100 */
[----:B------:R-:W-:Y:S01]  /*5100*/  F2FP.F16.F32.PACK_AB R82, RZ, R144 ;  /* 0x00000090ff52723e */ /* 0x000fe200000000ff */
[----:B0-----:R-:W-:Y:S01]  /*5110*/  IMAD.WIDE.U32 R102, R121, 0x10, R96 ;  /* 0x0000001079667825 */ /* 0x001fe200078e0060 */
[----:B------:R-:W-:Y:S02]  /*5120*/  F2FP.F16.F32.PACK_AB R83, RZ, R142 ;  /* 0x0000008eff53723e */ /* 0x000fe400000000ff */
[----:B------:R-:W-:Y:S01]  /*5130*/  F2FP.F16.F32.PACK_AB R97, R141, R80 ;  /* 0x000000508d61723e */ /* 0x000fe200000000ff */
[----:B------:R-:W-:Y:S01]  /*5140*/  HFMA2 R141, -RZ, RZ, 0, 0 ;  /* 0x00000000ff8d7431 */ /* 0x000fe200000001ff */
[----:B------:R-:W-:Y:S01]  /*5150*/  F2FP.F16.F32.PACK_AB R96, R138, R99 ;  /* 0x000000638a60723e */ /* 0x000fe200000000ff */
[----:B-1----:R-:W-:Y:S01]  /*5160*/  IMAD.WIDE.U32 R100, R121, 0x10, R100 ;  /* 0x0000001079647825 */ /* 0x002fe200078e0064 */
[----:B------:R-:W-:-:S03]  /*5170*/  F2FP.F16.F32.PACK_AB R121, RZ, R98 ;  /* 0x00000062ff79723e */ /* 0x000fc600000000ff */
[----:B------:R-:W-:Y:S01]  /*5180*/  @P2 FMUL.FTZ R141, R130, R139 ;  /* 0x0000008b828d2220 */ /* 0x000fe20000410000 */
[----:B------:R-:W-:Y:S02]  /*5190*/  PRMT R80, R150, 0x5410, R152 ;  /* 0x0000541096507816 */ /* 0x000fe40000000098 */
[----:B------:R-:W-:Y:S01]  /*51a0*/  PRMT R81, R81, 0x5410, R146 ;  /* 0x0000541051517816 */ /* 0x000fe20000000092 */
[----:B------:R-:W-:Y:S01]  /*51b0*/  FADD.FTZ R78, R78, R141 ;  /* 0x0000008d4e4e7221 */ /* 0x000fe20000010000 */
[----:B------:R-:W-:Y:S02]  /*51c0*/  PRMT R82, R82, 0x5410, R140 ;  /* 0x0000541052527816 */ /* 0x000fe4000000008c */
[----:B------:R-:W-:Y:S01]  /*51d0*/  PRMT R83, R83, 0x5410, R121 ;  /* 0x0000541053537816 */ /* 0x000fe20000000079 */
[----:B------:R-:W-:Y:S01]  /*51e0*/  HFMA2 R121, -RZ, RZ, 0, 0 ;  /* 0x00000000ff797431 */ /* 0x000fe200000001ff */
[----:B------:R-:W-:Y:S01]  /*51f0*/  F2FP.F16.F32.PACK_AB R98, R145, R156 ;  /* 0x0000009c9162723e */ /* 0x000fe200000000ff */
[----:B------:R-:W-:Y:S01]  /*5200*/  @P4 FMUL.FTZ R121, R133, R134 ;  /* 0x0000008685794220 */ /* 0x000fe20000410000 */
[----:B------:R-:W-:Y:S01]  /*5210*/  F2FP.F16.F32.PACK_AB R99, R143, R154 ;  /* 0x0000009a8f63723e */ /* 0x000fe200000000ff */
[----:B------:R4:W-:Y:S01]  /*5220*/  STG.E.128 desc[UR6][R100.64], R80 ;  /* 0x0000005064007986 */ /* 0x0009e2000c101d06 */
[----:B------:R-:W-:Y:S01]  /*5230*/  MOV R138, RZ ;  /* 0x000000ff008a7202 */ /* 0x000fe20000000f00 */
[----:B------:R-:W-:Y:S01]  /*5240*/  @P5 FMUL.FTZ R138, R128, R135 ;  /* 0x00000087808a5220 */ /* 0x000fe20000410000 */
[----:B------:R-:W-:Y:S01]  /*5250*/  MOV R140, RZ ;  /* 0x000000ff008c7202 */ /* 0x000fe20000000f00 */
[----:B------:R4:W-:Y:S01]  /*5260*/  STG.E.128 desc[UR6][R102.64], R96 ;  /* 0x0000006066007986 */ /* 0x0009e2000c101d06 */
[----:B------:R-:W-:Y:S01]  /*5270*/  MOV R142, RZ ;  /* 0x000000ff008e7202 */ /* 0x000fe20000000f00 */
[----:B------:R-:W-:Y:S01]  /*5280*/  @P3 FMUL.FTZ R140, R132, R137 ;  /* 0x00000089848c3220 */ /* 0x000fe20000410000 */
[----:B------:R-:W-:Y:S01]  /*5290*/  @P1 FMUL.FTZ R142, R123, R136 ;  /* 0x000000887b8e1220 */ /* 0x000fe20000410000 */
[----:B------:R-:W-:Y:S01]  /*52a0*/  FADD.FTZ R75, R75, R138 ;  /* 0x0000008a4b4b7221 */ /* 0x000fe20000010000 */
[----:B------:R-:W-:Y:S01]  /*52b0*/  FADD.FTZ R76, R76, R121 ;  /* 0x000000794c4c7221 */ /* 0x000fe20000010000 */
[----:B------:R-:W-:Y:S01]  /*52c0*/  FADD.FTZ R77, R77, R140 ;  /* 0x0000008c4d4d7221 */ /* 0x000fe20000010000 */
[----:B------:R-:W-:-:S07]  /*52d0*/  FADD.FTZ R79, R79, R142 ;  /* 0x0000008e4f4f7221 */ /* 0x000fce0000010000 */
.L_x_1495:
[----:B------:R-:W-:Y:S05]  /*52e0*/  BSYNC.RECONVERGENT B0 ;  /* 0x0000000000007941 */ /* 0x000fea0003800200 */
.L_x_1489:
[----:B01234-:R-:W0:Y:S02]  /*52f0*/  LDC.64 R96, c[0x0][0x380] ;  /* 0x0000e000ff607b82 */ /* 0x01fe240000000a00 */
[----:B0-----:R-:W-:-:S04]  /*5300*/  LEA R0, R96, R0, 0x2 ;  /* 0x0000000060007211 */ /* 0x001fc800078e10ff */
[----:B------:R-:W-:-:S13]  /*5310*/  ISETP.GE.AND P1, PT, R0, R97, PT ;  /* 0x000000610000720c */ /* 0x000fda0003f26270 */
[----:B------:R-:W-:Y:S05]  /*5320*/  @!P1 BRA `(.L_x_1503) ;  /* 0xffffffb000989947 */ /* 0x000fea000383ffff */
.L_x_1483:
        /* <DEDUP_REMOVED lines=16> */
[----:B0-----:R-:W-:Y:S01]  /*5430*/  LEA R7, R7, R6, 0x18 ;  /* 0x0000000607077211 */ /* 0x001fe200078ec0ff */
[----:B-1----:R-:W-:Y:S01]  /*5440*/  IMAD R3, R3, UR4, RZ ;  /* 0x0000000403037c24 */ /* 0x002fe2000f8e02ff */
[----:B------:R-:W0:Y:S02]  /*5450*/  LDCU.64 UR4, c[0x0][0x460] ;  /* 0x00008c00ff0477ac */ /* 0x000e240008000a00 */
[----:B------:R-:W-:-:S02]  /*5460*/  IADD3 R0, PT, PT, R0, R7, RZ ;  /* 0x0000000700007210 */ /* 0x000fc40007ffe0ff */
[----:B------:R-:W-:Y:S02]  /*5470*/  LEA R7, R4, R7, 0x2 ;  /* 0x0000000704077211 */ /* 0x000fe400078e10ff */
[----:B------:R-:W-:Y:S01]  /*5480*/  IADD3 R18, P4, PT, R3, R4, RZ ;  /* 0x0000000403127210 */ /* 0x000fe20007f9e0ff */
[----:B------:R1:W-:Y:S03]  /*5490*/  STS.128 [R0], R52 ;  /* 0x0000003400007388 */ /* 0x0003e60000000c00 */
[----:B-----5:R-:W-:Y:S01]  /*54a0*/  IADD3.X R21, PT, PT, RZ, RZ, RZ, P4, !PT ;  /* 0x000000ffff157210 */ /* 0x020fe200027fe4ff */
[----:B------:R3:W-:Y:S04]  /*54b0*/  STS.128 [R0+0x10], R56 ;  /* 0x0000103800007388 */ /* 0x0007e80000000c00 */
[----:B------:R-:W-:Y:S04]  /*54c0*/  STS.128 [R0+0x400], R60 ;  /* 0x0004003c00007388 */ /* 0x000fe80000000c00 */
[----:B------:R-:W-:Y:S01]  /*54d0*/  STS.128 [R0+0x410], R64 ;  /* 0x0004104000007388 */ /* 0x000fe20000000c00 */
[----:B------:R-:W-:Y:S01]  /*54e0*/  BAR.SYNC.DEFER_BLOCKING 0x0 ;  /* 0x0000000000007b1d */ /* 0x000fe20000010000 */
[----:B-1----:R-:W-:-:S02]  /*54f0*/  SHF.L.U64.HI R54, R18, 0x2, R21 ;  /* 0x0000000212367819 */ /* 0x002fc40000010215 */
[----:B------:R-:W-:-:S04]  /*5500*/  SHF.L.U32 R52, R18, 0x2, RZ ;  /* 0x0000000212347819 */ /* 0x000fc800000006ff */
[C---:B--2---:R-:W-:Y:S02]  /*5510*/  IADD3 R34, P4, PT, R52.reuse, UR18, RZ ;  /* 0x0000001234227c10 */ /* 0x044fe4000ff9e0ff */
[----:B------:R-:W-:Y:S02]  /*5520*/  IADD3 R32, P5, PT, R52, UR16, RZ ;  /* 0x0000001034207c10 */ /* 0x000fe4000ffbe0ff */
[C---:B---3--:R-:W-:Y:S02]  /*5530*/  IADD3.X R57, PT, PT, R54.reuse, UR19, RZ, P4, !PT ;  /* 0x0000001336397c10 */ /* 0x048fe4000a7fe4ff */
        /* <DEDUP_REMOVED lines=33> */
[----:B---3--:R-:W-:Y:S01]  /*5750*/  FADD.FTZ R9, R3, R14 ;  /* 0x0000000e03097221 */ /* 0x008fe20000010000 */
[----:B------:R-:W-:Y:S02]  /*5760*/  IADD3 R14, P4, PT, R52, UR4, RZ ;  /* 0x00000004340e7c10 */ /* 0x000fe4000ff9e0ff */
        /* <DEDUP_REMOVED lines=65> */
[----:B------:R-:W-:Y:S01]  /*5b80*/  FADD.FTZ R6, R6, R43 ;  /* 0x0000002b06067221 */ /* 0x000fe20000010000 */
[----:B------:R-:W-:Y:S01]  /*5b90*/  FADD.FTZ R8, R8, R45 ;  /* 0x0000002d08087221 */ /* 0x000fe20000010000 */
[----:B------:R-:W-:Y:S01]  /*5ba0*/  FADD.FTZ R0, R0, R47 ;  /* 0x0000002f00007221 */ /* 0x000fe20000010000 */
[----:B------:R-:W-:Y:S01]  /*5bb0*/  FADD.FTZ R10, R13, R10 ;  /* 0x0000000a0d0a7221 */ /* 0x000fe20000010000 */
[----:B------:R-:W-:Y:S01]  /*5bc0*/  IADD3.X R13, PT, PT, R54, UR5, RZ, P4, !PT ;  /* 0x00000005360d7c10 */ /* 0x000fe2000a7fe4ff */
[----:B------:R-:W-:Y:S01]  /*5bd0*/  FADD.FTZ R49, R6, R49 ;  /* 0x0000003106317221 */ /* 0x000fe20000010000 */
[----:B0-----:R-:W-:Y:S01]  /*5be0*/  FADD.FTZ R8, R8, R51 ;  /* 0x0000003308087221 */ /* 0x001fe20000010000 */
[----:B-1----:R-:W-:Y:S01]  /*5bf0*/  FADD.FTZ R53, R0, R53 ;  /* 0x0000003500357221 */ /* 0x002fe20000010000 */
[----:B---3--:R-:W-:Y:S06]  /*5c00*/  @!P3 BRA `(.L_x_1505) ;  /* 0x00000000003cb947 */ /* 0x008fec0003800000 */
[----:B------:R-:W-:Y:S02]  /*5c10*/  MOV R2, R34 ;  /* 0x0000002200027202 */ /* 0x000fe40000000f00 */
[----:B------:R-:W-:Y:S02]  /*5c20*/  MOV R3, R57 ;  /* 0x0000003900037202 */ /* 0x000fe40000000f00 */
[----:B------:R-:W-:Y:S02]  /*5c30*/  MOV R4, R32 ;  /* 0x0000002000047202 */ /* 0x000fe40000000f00 */
[----:B------:R-:W-:Y:S01]  /*5c40*/  MOV R5, R55 ;  /* 0x0000003700057202 */ /* 0x000fe20000000f00 */
[----:B------:R0:W-:Y:S01]  /*5c50*/  STG.E desc[UR6][R2.64], R35 ;  /* 0x0000002302007986 */ /* 0x0001e2000c101906 */
[----:B------:R-:W-:Y:S02]  /*5c60*/  MOV R6, R14 ;  /* 0x0000000e00067202 */ /* 0x000fe40000000f00 */
[----:B--2---:R-:W-:Y:S01]  /*5c70*/  MOV R7, R13 ;  /* 0x0000000d00077202 */ /* 0x004fe20000000f00 */
        /* <DEDUP_REMOVED lines=8> */
.L_x_1505:
[----:B------:R-:W-:Y:S05]  /*5d00*/  BSYNC.RECONVERGENT B0 ;  /* 0x0000000000007941 */ /* 0x000fea0003800200 */
.L_x_1504:
        /* <DEDUP_REMOVED lines=18> */
.L_x_1507:
[----:B------:R-:W-:Y:S05]  /*5e30*/  BSYNC.RECONVERGENT B0 ;  /* 0x0000000000007941 */ /* 0x000fea0003800200 */
.L_x_1506:
        /* <DEDUP_REMOVED lines=18> */
.L_x_1509:
[----:B------:R-:W-:Y:S05]  /*5f60*/  BSYNC.RECONVERGENT B0 ;  /* 0x0000000000007941 */ /* 0x000fea0003800200 */
.L_x_1508:
        /* <DEDUP_REMOVED lines=12> */
.L_x_1488:
        /* <DEDUP_REMOVED lines=8> */
.L_x_1511:
[----:B------:R-:W-:Y:S05]  /*60b0*/  BSYNC B0 ;  /* 0x0000000000007941 */ /* 0x000fea0003800000 */
.L_x_1510:
        /* <DEDUP_REMOVED lines=8> */
.L_x_1512:
[----:B------:R-:W-:-:S05]  /*6140*/  FADD.FTZ R98, R98, R97 ;  /* 0x0000006162627221 */ /* 0x000fca0000010000 */
[----:B------:R-:W-:Y:S01]  /*6150*/  MOV R131, R98 ;  /* 0x0000006200837202 */ /* 0x000fe20000000f00 */
[----:B------:R-:W-:Y:S01]  /*6160*/  HFMA2 R130, -RZ, RZ, 0, 1.1920928955078125e-07 ;  /* 0x00000002ff827431 */ /* 0x000fe200000001ff */
[----:B------:R-:W-:-:S07]  /*6170*/  MOV R99, R129 ;  /* 0x0000008100637202 */ /* 0x000fce0000000f00 */
[----:B------:R-:W-:Y:S05]  /*6180*/  WARPSYNC.COLLECTIVE R128, `(.L_x_1513) ;  /* 0x0000000080087348 */ /* 0x000fea0003c00000 */
[----:B------:R0:W1:Y:S02]  /*6190*/  SHFL.BFLY P2, R129, R131, R130, R133 ;  /* 0x0c00008283817389 */ /* 0x0000640000040085 */
[----:B01----:R-:W-:Y:S05]  /*61a0*/  ENDCOLLECTIVE ;  /* 0x000000000000791b */ /* 0x003fea0003800000 */
.L_x_1513:
[----:B------:R-:W-:-:S05]  /*61b0*/  FADD.FTZ R99, R99, R96 ;  /* 0x0000006063637221 */ /* 0x000fca0000010000 */
[----:B------:R-:W-:Y:S02]  /*61c0*/  MOV R131, R99 ;  /* 0x0000006300837202 */ /* 0x000fe40000000f00 */
[----:B------:R-:W-:-:S07]  /*61d0*/  MOV R101, R129 ;  /* 0x0000008100657202 */ /* 0x000fce0000000f00 */
[----:B------:R-:W-:Y:S05]  /*61e0*/  WARPSYNC.COLLECTIVE R128, `(.L_x_1514) ;  /* 0x0000000080087348 */ /* 0x000fea0003c00000 */
[----:B------:R0:W1:Y:S02]  /*61f0*/  SHFL.BFLY P2, R129, R131, R130, R133 ;  /* 0x0c00008283817389 */ /* 0x0000640000040085 */
[----:B01----:R-:W-:Y:S05]  /*6200*/  ENDCOLLECTIVE ;  /* 0x000000000000791b */ /* 0x003fea0003800000 */
.L_x_1514:
[----:B------:R-:W-:-:S05]  /*6210*/  FADD.FTZ R101, R98, R101 ;  /* 0x0000006562657221 */ /* 0x000fca0000010000 */
[----:B------:R-:W-:Y:S01]  /*6220*/  MOV R131, R101 ;  /* 0x0000006500837202 */ /* 0x000fe20000000f00 */
[----:B------:R-:W-:Y:S01]  /*6230*/  HFMA2 R130, -RZ, RZ, 0, 2.384185791015625e-07 ;  /* 0x00000004ff827431 */ /* 0x000fe200000001ff */
[----:B------:R-:W-:-:S07]  /*6240*/  MOV R100, R129 ;  /* 0x0000008100647202 */ /* 0x000fce0000000f00 */
[----:B------:R-:W-:Y:S05]  /*6250*/  WARPSYNC.COLLECTIVE R128, `(.L_x_1515) ;  /* 0x0000000080087348 */ /* 0x000fea0003c00000 */
[----:B------:R0:W1:Y:S02]  /*6260*/  SHFL.BFLY P2, R129, R131, R130, R133 ;  /* 0x0c00008283817389 */ /* 0x0000640000040085 */
[----:B01----:R-:W-:Y:S05]  /*6270*/  ENDCOLLECTIVE ;  /* 0x000000000000791b */ /* 0x003fea0003800000 */
.L_x_1515:
[----:B------:R-:W-:-:S05]  /*6280*/  FADD.FTZ R100, R99, R100 ;  /* 0x0000006463647221 */ /* 0x000fca0000010000 */
[----:B------:R-:W-:Y:S02]  /*6290*/  MOV R131, R100 ;  /* 0x0000006400837202 */ /* 0x000fe40000000f00 */
[----:B------:R-:W-:-:S07]  /*62a0*/  MOV R102, R129 ;  /* 0x0000008100667202 */ /* 0x000fce0000000f00 */
[----:B------:R-:W-:Y:S05]  /*62b0*/  WARPSYNC.COLLECTIVE R128, `(.L_x_1516) ;  /* 0x0000000080087348 */ /* 0x000fea0003c00000 */
[----:B------:R0:W1:Y:S02]  /*62c0*/  SHFL.BFLY P2, R129, R131, R130, R133 ;  /* 0x0c00008283817389 */ /* 0x0000640000040085 */
[----:B01----:R-:W-:Y:S05]  /*62d0*/  ENDCOLLECTIVE ;  /* 0x000000000000791b */ /* 0x003fea0003800000 */
.L_x_1516:
[----:B------:R-:W-:-:S05]  /*62e0*/  FADD.FTZ R102, R101, R102 ;  /* 0x0000006665667221 */ /* 0x000fca0000010000 */
[----:B------:R-:W-:Y:S01]  /*62f0*/  MOV R131, R102 ;  /* 0x0000006600837202 */ /* 0x000fe20000000f00 */
[----:B------:R-:W-:Y:S01]  /*6300*/  HFMA2 R130, -RZ, RZ, 0, 4.76837158203125e-07 ;  /* 0x00000008ff827431 */ /* 0x000fe200000001ff */
[----:B------:R-:W-:-:S07]  /*6310*/  MOV R103, R129 ;  /* 0x0000008100677202 */ /* 0x000fce0000000f00 */
[----:B------:R-:W-:Y:S05]  /*6320*/  WARPSYNC.COLLECTIVE R128, `(.L_x_1517) ;  /* 0x0000000080087348 */ /* 0x000fea0003c00000 */
[----:B------:R0:W1:Y:S02]  /*6330*/  SHFL.BFLY P2, R129, R131, R130, R133 ;  /* 0x0c00008283817389 */ /* 0x0000640000040085 */
[----:B01----:R-:W-:Y:S05]  /*6340*/  ENDCOLLECTIVE ;  /* 0x000000000000791b */ /* 0x003fea0003800000 */
.L_x_1517:
[----:B------:R-:W-:-:S05]  /*6350*/  FADD.FTZ R103, R100, R103 ;  /* 0x0000006764677221 */ /* 0x000fca0000010000 */
[----:B------:R-:W-:Y:S02]  /*6360*/  MOV R131, R103 ;  /* 0x0000006700837202 */ /* 0x000fe40000000f00 */
[----:B------:R-:W-:-:S07]  /*6370*/  MOV R97, R129 ;  /* 0x0000008100617202 */ /* 0x000fce0000000f00 */
[----:B------:R-:W-:Y:S05]  /*6380*/  WARPSYNC.COLLECTIVE R128, `(.L_x_1518) ;  /* 0x0000000080087348 */ /* 0x000fea0003c00000 */
[----:B------:R0:W1:Y:S02]  /*6390*/  SHFL.BFLY P2, R129, R131, R130, R133 ;  /* 0x0c00008283817389 */ /* 0x0000640000040085 */
[----:B01----:R-:W-:Y:S05]  /*63a0*/  ENDCOLLECTIVE ;  /* 0x000000000000791b */ /* 0x003fea0003800000 */
.L_x_1518:
[----:B------:R-:W-:-:S05]  /*63b0*/  FADD.FTZ R97, R102, R97 ;  /* 0x0000006166617221 */ /* 0x000fca0000010000 */
[----:B------:R-:W-:Y:S01]  /*63c0*/  MOV R131, R97 ;  /* 0x0000006100837202 */ /* 0x000fe20000000f00 */
[----:B------:R-:W-:Y:S01]  /*63d0*/  HFMA2 R130, -RZ, RZ, 0, 9.5367431640625e-07 ;  /* 0x00000010ff827431 */ /* 0x000fe200000001ff */
[----:B------:R-:W-:-:S07]  /*63e0*/  MOV R96, R129 ;  /* 0x0000008100607202 */ /* 0x000fce0000000f00 */
[----:B------:R-:W-:Y:S05]  /*63f0*/  WARPSYNC.COLLECTIVE R128, `(.L_x_1519) ;  /* 0x0000000080087348 */ /* 0x000fea0003c00000 */
[----:B------:R0:W1:Y:S02]  /*6400*/  SHFL.BFLY P2, R129, R131, R130, R133 ;  /* 0x0c00008283817389 */ /* 0x0000640000040085 */
[----:B01----:R-:W-:Y:S05]  /*6410*/  ENDCOLLECTIVE ;  /* 0x000000000000791b */ /* 0x003fea0003800000 */
.L_x_1519:
[----:B------:R-:W-:-:S05]  /*6420*/  FADD.FTZ R96, R103, R96 ;  /* 0x0000006067607221 */ /* 0x000fca0000010000 */
[----:B------:R-:W-:Y:S02]  /*6430*/  MOV R131, R96 ;  /* 0x0000006000837202 */ /* 0x000fe40000000f00 */
[----:B------:R-:W-:-:S07]  /*6440*/  MOV R98, R129 ;  /* 0x0000008100627202 */ /* 0x000fce0000000f00 */
[----:B------:R-:W-:Y:S05]  /*6450*/  WARPSYNC.COLLECTIVE R128, `(.L_x_1520) ;  /* 0x0000000080087348 */ /* 0x000fea0003c00000 */
[----:B------:R0:W1:Y:S02]  /*6460*/  SHFL.BFLY P2, R129, R131, R130, R133 ;  /* 0x0c00008283817389 */ /* 0x0000640000040085 */
[----:B01----:R-:W-:Y:S05]  /*6470*/  ENDCOLLECTIVE ;  /* 0x000000000000791b */ /* 0x003fea0003800000 */
.L_x_1520:
[----:B------:R-:W-:Y:S01]  /*6480*/  MOV R99, R129 ;  /* 0x0000008100637202 */ /* 0x000fe20000000f00 */
[----:B------:R-:W-:Y:S06]  /*6490*/  BRA `(.L_x_1521) ;  /* 0xffffffb000007947 */ /* 0x000fec000383ffff */
.L_x_1522:
        /* <DEDUP_REMOVED lines=14> */
.L_x_11182:


//--------------------- .text._ZN10layer_norm13ln_bwd_kernelINS_13Kernel_traitsI6__halfS2_S2_S2_fjLj512ELj1ELj4ELj1ELj16ENS_18Kernel_traits_baseILj512ES2_S2_S2_S2_fjLj128EEEEELb1ELb1ELb0ELb1EEEvNS_9BwdParamsE --------------------------
	.section	.text._ZN10layer_norm13ln_bwd_kernelINS_13Kernel_traitsI6__halfS2_S2_S2_fjLj512ELj1ELj4ELj1ELj16ENS_18Kernel_traits_baseILj512ES2_S2_S2_S2_fjLj128EEEEELb1ELb1ELb0ELb1EEEvNS_9BwdParamsE,"ax",@progbits
	.align	128
        .global         _ZN10layer_norm13ln_bwd_kernelINS_13Kernel_traitsI6__halfS2_S2_S2_fjLj512ELj1ELj4ELj1ELj16ENS_18Kernel_traits_baseILj512ES2_S2_S2_S2_fjLj128EEEEELb1ELb1ELb0ELb1EEEvNS_9BwdParamsE
        .type           _ZN10layer_norm13ln_bwd_kernelINS_13Kernel_traitsI6__halfS2_S2_S2_fjLj512ELj1ELj4ELj1ELj16ENS_18Kernel_traits_baseILj512ES2_S2_S2_S2_fjLj128EEEEELb1ELb1ELb0ELb1EEEvNS_9BwdParamsE,@function
        .size           _ZN10layer_norm13ln_bwd_kernelINS_13Kernel_traitsI6__halfS2_S2_S2_fjLj512ELj1ELj4ELj1ELj16ENS_18Kernel_traits_baseILj512ES2_S2_S2_S2_fjLj128EEEEELb1ELb1ELb0ELb1EEEvNS_9BwdParamsE,(.L_x_11183 - _ZN10layer_norm13ln_bwd_kernelINS_13Kernel_traitsI6__halfS2_S2_S2_fjLj512ELj1ELj4ELj1ELj16ENS_18Kernel_traits_baseILj512ES2_S2_S2_S2_fjLj128EEEEELb1ELb1ELb0ELb1EEEvNS_9BwdParamsE)
        .other          _ZN10layer_norm13ln_bwd_kernelINS_13Kernel_traitsI6__halfS2_S2_S2_fjLj512ELj1ELj4ELj1ELj16ENS_18Kernel_traits_baseILj512ES2_S2_S2_S2_fjLj128EEEEELb1ELb1ELb0ELb1EEEvNS_9BwdParamsE,@"STO_CUDA_ENTRY STV_DEFAULT"
_ZN10layer_norm13ln_bwd_kernelINS_13Kernel_traitsI6__halfS2_S2_S2_fjLj512ELj1ELj4ELj1ELj16ENS_18Kernel_traits_baseILj512ES2_S2_S2_S2_fjLj128EEEEELb1ELb1ELb0ELb1EEEvNS_9BwdParamsE:
.text._ZN10layer_norm13ln_bwd_kernelINS_13Kernel_traitsI6__halfS2_S2_S2_fjLj512ELj1ELj4ELj1ELj16ENS_18Kernel_traits_baseILj512ES2_S2_S2_S2_fjLj128EEEEELb1ELb1ELb0ELb1EEEvNS_9BwdParamsE:
        /* <DEDUP_REMOVED lines=46> */
[----:B------:R0:W5:Y:S01]  /*02e0*/  LDG.E.128 R60, desc[UR6][R2.64+0x200] ;  /* 0x00020006023c7981 */ /* 0x000162000c1e1d00 */
[----:B--2---:R-:W-:-:S03]  /*02f0*/  IMAD.WIDE.U32 R16, R5, 0x10, R16 ;  /* 0x0000001005107825 */ /* 0x004fc600078e0010 */
[----:B------:R0:W5:Y:S04]  /*0300*/  LDG.E.128 R12, desc[UR6][R2.64] ;  /* 0x00000006020c7981 */ /* 0x000168000c1e1d00 */
[----:B------:R0:W5:Y:S04]  /*0310*/  LDG.E.128 R8, desc[UR6][R16.64+0x200] ;  /* 0x0002000610087981 */ /* 0x000168000c1e1d00 */
[----:B------:R0:W5:Y:S01]  /*0320*/  LDG.E.128 R4, desc[UR6][R16.64] ;  /* 0x0000000610047981 */ /* 0x000162000c1e1d00 */
[----:B-1----:R-:W-:Y:S01]  /*0330*/  ISETP.NE.U32.AND P0, PT, RZ, UR8, PT ;  /* 0x00000008ff007c0c */ /* 0x002fe2000bf05070 */
[----:B------:R-:W-:Y:S01]  /*0340*/  HFMA2 R96, -RZ, RZ, 0, 0 ;  /* 0x00000000ff607431 */ /* 0x000fe200000001ff */
[----:B------:R-:W-:Y:S01]  /*0350*/  BSSY B1, `(.L_x_1525) ;  /* 0x0000547000017945 */ /* 0x000fe20003800000 */
[----:B------:R-:W-:-:S02]  /*0360*/  CS2R R84, SRZ ;  /* 0x0000000000547805 */ /* 0x000fc4000001ff00 */
[----:B------:R-:W-:Y:S02]  /*0370*/  ISETP.NE.AND.EX P0, PT, RZ, UR9, PT, P0 ;  /* 0x00000009ff007c0c */ /* 0x000fe4000bf05300 */
        /* <DEDUP_REMOVED lines=22> */
[----:B0-----:R-:W-:-:S07]  /*04e0*/  CS2R R46, SRZ ;  /* 0x00000000002e7805 */ /* 0x001fce000001ff00 */
.L_x_1539:
        /* <DEDUP_REMOVED lines=74> */
[--C-:B------:R-:W-:Y:S02]  /*0990*/  HADD2.F32 R138, -RZ, R43.reuse.H0_H0 ;  /* 0x2000002bff8a7230 */ /* 0x100fe40000004100 */
[----:B------:R-:W-:Y:S01]  /*09a0*/  FADD.FTZ R140, -R0, R35 ;  /* 0x00000023008c7221 */ /* 0x000fe20000010100 */
[----:B------:R-:W-:Y:S02]  /*09b0*/  HADD2.F32 R0, -RZ, R12.H0_H0 ;  /* 0x2000000cff007230 */ /* 0x000fe40000004100 */
[C---:B-----5:R-:W-:Y:S01]  /*09c0*/  FMUL.FTZ R125, R101.reuse, R110 ;  /* 0x0000006e657d7220 */ /* 0x060fe20000410000 */
[----:B------:R-:W-:Y:S02]  /*09d0*/  HADD2.F32 R129, -RZ, R43.H1_H1 ;  /* 0x3000002bff817230 */ /* 0x000fe40000004100 */
[----:B------:R-:W-:Y:S01]  /*09e0*/  FMUL.FTZ R123, R101, R156 ;  /* 0x0000009c657b7220 */ /* 0x000fe20000410000 */
[----:B------:R-:W-:-:S02]  /*09f0*/  HADD2.F32 R30, -RZ, R36.H1_H1 ;  /* 0x30000024ff1e7230 */ /* 0x000fc40000004100 */
[----:B------:R-:W-:Y:S01]  /*0a00*/  FMUL.FTZ R127, R0, R29 ;  /* 0x0000001d007f7220 */ /* 0x000fe20000410000 */
[----:B------:R-:W-:Y:S02]  /*0a10*/  HADD2.F32 R128, -RZ, R38.H1_H1 ;  /* 0x30000026ff807230 */ /* 0x000fe40000004100 */
[C---:B------:R-:W-:Y:S01]  /*0a20*/  FMUL.FTZ R0, R101.reuse, R108 ;  /* 0x0000006c65007220 */ /* 0x040fe20000410000 */
[----:B------:R-:W-:Y:S02]  /*0a30*/  HADD2.F32 R35, -RZ, R12.H1_H1 ;  /* 0x3000000cff237230 */ /* 0x000fe40000004100 */
[C---:B------:R-:W-:Y:S01]  /*0a40*/  FMUL.FTZ R112, R101.reuse, R112 ;  /* 0x0000007065707220 */ /* 0x040fe20000410000 */
[----:B------:R-:W-:Y:S02]  /*0a50*/  HADD2.F32 R43, -RZ, R14.H1_H1 ;  /* 0x3000000eff2b7230 */ /* 0x000fe40000004100 */
[----:B------:R-:W-:Y:S01]  /*0a60*/  FMUL.FTZ R114, R101, R114 ;  /* 0x0000007265727220 */ /* 0x000fe20000410000 */
[----:B------:R-:W-:-:S02]  /*0a70*/  HADD2.F32 R28, -RZ, R37.H0_H0 ;  /* 0x20000025ff1c7230 */ /* 0x000fc40000004100 */
[----:B------:R-:W-:Y:S01]  /*0a80*/  FMUL.FTZ R124, R35, R30 ;  /* 0x0000001e237c7220 */ /* 0x000fe20000410000 */
[----:B------:R-:W-:Y:S02]  /*0a90*/  HADD2.F32 R120, -RZ, R37.H1_H1 ;  /* 0x30000025ff787230 */ /* 0x000fe40000004100 */
[----:B------:R-:W-:Y:S01]  /*0aa0*/  FADD.FTZ R35, RZ, R127 ;  /* 0x0000007fff237221 */ /* 0x000fe20000010000 */
[----:B------:R-:W-:Y:S02]  /*0ab0*/  HADD2.F32 R32, -RZ, R38.H0_H0 ;  /* 0x20000026ff207230 */ /* 0x000fe40000004100 */
[----:B------:R-:W-:Y:S01]  /*0ac0*/  FMUL.FTZ R38, R43, R128 ;  /* 0x000000802b267220 */ /* 0x000fe20000410000 */
[----:B------:R-:W-:Y:S02]  /*0ad0*/  HADD2.F32 R37, -RZ, R13.H0_H0 ;  /* 0x2000000dff257230 */ /* 0x000fe40000004100 */
[----:B------:R-:W-:Y:S01]  /*0ae0*/  FMUL.FTZ R43, R101, R158 ;  /* 0x0000009e652b7220 */ /* 0x000fe20000410000 */
[----:B------:R-:W-:Y:S01]  /*0af0*/  FFMA.FTZ R158, R0, R127, RZ ;  /* 0x0000007f009e7223 */ /* 0x000fe200000100ff */
[----:B------:R-:W-:-:S02]  /*0b00*/  HADD2.F32 R126, -RZ, R39.H0_H0 ;  /* 0x20000027ff7e7230 */ /* 0x000fc40000004100 */
[----:B------:R-:W-:Y:S01]  /*0b10*/  FADD.FTZ R35, R35, R124 ;  /* 0x0000007c23237221 */ /* 0x000fe20000010000 */
[----:B------:R-:W-:Y:S02]  /*0b20*/  HADD2.F32 R132, -RZ, R39.H1_H1 ;  /* 0x30000027ff847230 */ /* 0x000fe40000004100 */
[----:B------:R-:W-:Y:S01]  /*0b30*/  FFMA.FTZ R158, R43, R124, R158 ;  /* 0x0000007c2b9e7223 */ /* 0x000fe2000001009e */
[--C-:B------:R-:W-:Y:S02]  /*0b40*/  HADD2.F32 R136, -RZ, R42.reuse.H0_H0 ;  /* 0x2000002aff887230 */ /* 0x100fe40000004100 */
[----:B------:R-:W-:Y:S01]  /*0b50*/  FMUL.FTZ R116, R101, R116 ;  /* 0x0000007465747220 */ /* 0x000fe20000410000 */
[----:B------:R-:W-:Y:S02]  /*0b60*/  HADD2.F32 R121, -RZ, R42.H1_H1 ;  /* 0x3000002aff797230 */ /* 0x000fe40000004100 */
[----:B------:R-:W-:Y:S01]  /*0b70*/  FMUL.FTZ R42, R37, R28 ;  /* 0x0000001c252a7220 */ /* 0x000fe20000410000 */
[----:B------:R-:W-:-:S02]  /*0b80*/  HADD2.F32 R39, -RZ, R13.H1_H1 ;  /* 0x3000000dff277230 */ /* 0x000fc40000004100 */
[----:B------:R-:W-:Y:S01]  /*0b90*/  FMUL.FTZ R37, R101, R150 ;  /* 0x0000009665257220 */ /* 0x000fe20000410000 */
[--C-:B------:R-:W-:Y:S02]  /*0ba0*/  HADD2.F32 R134, -RZ, R41.reuse.H0_H0 ;  /* 0x20000029ff867230 */ /* 0x100fe40000004100 */
[----:B------:R-:W-:Y:S01]  /*0bb0*/  FADD.FTZ R35, R35, R42 ;  /* 0x0000002a23237221 */ /* 0x000fe20000010000 */
[----:B------:R-:W-:Y:S02]  /*0bc0*/  HADD2.F32 R33, -RZ, R41.H1_H1 ;  /* 0x30000029ff217230 */ /* 0x000fe40000004100 */
[----:B------:R-:W-:Y:S01]  /*0bd0*/  FMUL.FTZ R122, R39, R120 ;  /* 0x00000078277a7220 */ /* 0x000fe20000410000 */
[----:B------:R-:W-:Y:S02]  /*0be0*/  HADD2.F32 R41, -RZ, R14.H0_H0 ;  /* 0x2000000eff297230 */ /* 0x000fe40000004100 */
[----:B------:R-:W-:Y:S01]  /*0bf0*/  FFMA.FTZ R158, R125, R42, R158 ;  /* 0x0000002a7d9e7223 */ /* 0x000fe2000001009e */
[----:B------:R-:W-:-:S02]  /*0c00*/  HADD2.F32 R115, -RZ, R63.H0_H0 ;  /* 0x2000003fff737230 */ /* 0x000fc40000004100 */
[----:B------:R-:W-:Y:S01]  /*0c10*/  FADD.FTZ R35, R35, R122 ;  /* 0x0000007a23237221 */ /* 0x000fe20000010000 */
[--C-:B------:R-:W-:Y:S02]  /*0c20*/  HADD2.F32 R130, -RZ, R40.reuse.H0_H0 ;  /* 0x20000028ff827230 */ /* 0x100fe40000004100 */
[----:B------:R-:W-:Y:S01]  /*0c30*/  FFMA.FTZ R158, R123, R122, R158 ;  /* 0x0000007a7b9e7223 */ /* 0x000fe2000001009e */
[----:B------:R-:W-:Y:S02]  /*0c40*/  HADD2.F32 R31, -RZ, R40.H1_H1 ;  /* 0x30000028ff1f7230 */ /* 0x000fe40000004100 */
[----:B------:R-:W-:Y:S01]  /*0c50*/  FMUL.FTZ R40, R41, R32 ;  /* 0x0000002029287220 */ /* 0x000fe20000410000 */
[----:B------:R-:W-:Y:S01]  /*0c60*/  FMUL.FTZ R41, R101, R154 ;  /* 0x0000009a65297220 */ /* 0x000fe20000410000 */
[--C-:B------:R-:W-:Y:S02]  /*0c70*/  HADD2.F32 R105, -RZ, R15.reuse.H0_H0 ;  /* 0x2000000fff697230 */ /* 0x100fe40000004100 */
[----:B------:R-:W-:Y:S01]  /*0c80*/  FMUL.FTZ R110, R115, R138 ;  /* 0x0000008a736e7220 */ /* 0x000fe20000410000 */
[----:B------:R-:W-:Y:S01]  /*0c90*/  FADD.FTZ R115, R35, R40 ;  /* 0x0000002823737221 */ /* 0x000fe20000010000 */
[----:B------:R-:W-:Y:S01]  /*0ca0*/  FMUL.FTZ R39, R101, R152 ;  /* 0x0000009865277220 */ /* 0x000fe20000410000 */
[----:B------:R-:W-:Y:S01]  /*0cb0*/  FFMA.FTZ R158, R41, R40, R158 ;  /* 0x00000028299e7223 */ /* 0x000fe2000001009e */
[----:B------:R-:W-:-:S02]  /*0cc0*/  HADD2.F32 R107, -RZ, R15.H1_H1 ;  /* 0x3000000fff6b7230 */ /* 0x000fc40000004100 */
[----:B------:R-:W-:Y:S01]  /*0cd0*/  FMUL.FTZ R36, R105, R126 ;  /* 0x0000007e69247220 */ /* 0x000fe20000410000 */
[----:B------:R-:W-:Y:S01]  /*0ce0*/  FADD.FTZ R117, R115, R38 ;  /* 0x0000002673757221 */ /* 0x000fe20000010000 */
[----:B------:R-:W-:Y:S01]  /*0cf0*/  FFMA.FTZ R158, R39, R38, R158 ;  /* 0x00000026279e7223 */ /* 0x000fe2000001009e */
[----:B------:R-:W-:Y:S02]  /*0d00*/  HADD2.F32 R109, -RZ, R60.H0_H0 ;  /* 0x2000003cff6d7230 */ /* 0x000fe40000004100 */
[----:B------:R-:W-:Y:S01]  /*0d10*/  FMUL.FTZ R34, R107, R132 ;  /* 0x000000846b227220 */ /* 0x000fe20000410000 */
[----:B------:R-:W-:Y:S02]  /*0d20*/  HADD2.F32 R113, -RZ, R62.H0_H0 ;  /* 0x2000003eff717230 */ /* 0x000fe40000004100 */
[----:B------:R-:W-:Y:S01]  /*0d30*/  FADD.FTZ R119, R117, R36 ;  /* 0x0000002475777221 */ /* 0x000fe20000010000 */
[----:B------:R-:W-:Y:S01]  /*0d40*/  FMUL.FTZ R35, R101, R148 ;  /* 0x0000009465237220 */ /* 0x000fe20000410000 */
[----:B------:R-:W-:Y:S01]  /*0d50*/  FFMA.FTZ R158, R37, R36, R158 ;  /* 0x00000024259e7223 */ /* 0x000fe2000001009e */
[----:B------:R-:W-:Y:S01]  /*0d60*/  FMUL.FTZ R104, R109, R130 ;  /* 0x000000826d687220 */ /* 0x000fe20000410000 */
[----:B------:R-:W-:Y:S01]  /*0d70*/  FMUL.FTZ R108, R113, R136 ;  /* 0x00000088716c7220 */ /* 0x000fe20000410000 */
[----:B------:R-:W-:Y:S01]  /*0d80*/  FADD.FTZ R131, R119, R34 ;  /* 0x0000002277837221 */ /* 0x000fe20000010000 */
[----:B------:R-:W-:Y:S01]  /*0d90*/  FMUL.FTZ R113, R101, R146 ;  /* 0x0000009265717220 */ /* 0x000fe20000410000 */
[----:B------:R-:W-:Y:S01]  /*0da0*/  FFMA.FTZ R158, R35, R34, R158 ;  /* 0x00000022239e7223 */ /* 0x000fe2000001009e */
[----:B------:R-:W-:-:S02]  /*0db0*/  HADD2.F32 R111, -RZ, R61.H0_H0 ;  /* 0x2000003dff6f7230 */ /* 0x000fc40000004100 */
[----:B------:R-:W-:Y:S01]  /*0dc0*/  FMUL.FTZ R117, R101, R142 ;  /* 0x0000008e65757220 */ /* 0x000fe20000410000 */
[----:B------:R-:W-:Y:S01]  /*0dd0*/  FMUL.FTZ R105, R106, R31 ;  /* 0x0000001f6a697220 */ /* 0x000fe20000410000 */
[----:B------:R-:W-:Y:S01]  /*0de0*/  FADD.FTZ R142, R131, R104 ;  /* 0x00000068838e7221 */ /* 0x000fe20000010000 */
[----:B------:R-:W-:Y:S01]  /*0df0*/  FFMA.FTZ R131, R113, R104, R158 ;  /* 0x0000006871837223 */ /* 0x000fe2000001009e */
[----:B------:R-:W-:Y:S01]  /*0e00*/  FMUL.FTZ R119, R101, R118 ;  /* 0x0000007665777220 */ /* 0x000fe20000410000 */
[----:B------:R-:W-:Y:S01]  /*0e10*/  FMUL.FTZ R106, R111, R134 ;  /* 0x000000866f6a7220 */ /* 0x000fe20000410000 */
[C---:B------:R-:W-:Y:S01]  /*0e20*/  FMUL.FTZ R118, R101.reuse, R140 ;  /* 0x0000008c65767220 */ /* 0x040fe20000410000 */
        /* <DEDUP_REMOVED lines=34> */
[----:B------:R-:W-:Y:S06]  /*1050*/  BRA `(.L_x_1527) ;  /* 0x0000000800947947 */ /* 0x000fec0003800000 */
.L_x_1526:
        /* <DEDUP_REMOVED lines=59> */
[--C-:B------:R-:W-:Y:S02]  /*1410*/  HADD2.F32 R138, -RZ, R43.reuse.H0_H0 ;  /* 0x2000002bff8a7230 */ /* 0x100fe40000004100 */
[----:B------:R-:W-:Y:S02]  /*1420*/  HADD2.F32 R129, -RZ, R43.H1_H1 ;  /* 0x3000002bff817230 */ /* 0x000fe40000004100 */
[----:B------:R-:W-:Y:S02]  /*1430*/  HADD2.F32 R30, -RZ, R36.H1_H1 ;  /* 0x30000024ff1e7230 */ /* 0x000fe40000004100 */
[----:B------:R-:W-:Y:S02]  /*1440*/  HADD2.F32 R128, -RZ, R38.H1_H1 ;  /* 0x30000026ff807230 */ /* 0x000fe40000004100 */
[----:B------:R-:W-:-:S02]  /*1450*/  HADD2.F32 R35, -RZ, R12.H1_H1 ;  /* 0x3000000cff237230 */ /* 0x000fc40000004100 */
[----:B------:R-:W-:Y:S02]  /*1460*/  HADD2.F32 R43, -RZ, R14.H1_H1 ;  /* 0x3000000eff2b7230 */ /* 0x000fe40000004100 */
[----:B------:R-:W-:Y:S01]  /*1470*/  FMUL.FTZ R127, R0, R29 ;  /* 0x0000001d007f7220 */ /* 0x000fe20000410000 */
[----:B-----5:R-:W-:Y:S01]  /*1480*/  FMUL.FTZ R0, R101, R108 ;  /* 0x0000006c65007220 */ /* 0x020fe20000410000 */
[--C-:B------:R-:W-:Y:S02]  /*1490*/  HADD2.F32 R28, -RZ, R37.reuse.H0_H0 ;  /* 0x20000025ff1c7230 */ /* 0x100fe40000004100 */
[----:B------:R-:W-:Y:S01]  /*14a0*/  FMUL.FTZ R124, R35, R30 ;  /* 0x0000001e237c7220 */ /* 0x000fe20000410000 */
[----:B------:R-:W-:Y:S02]  /*14b0*/  HADD2.F32 R120, -RZ, R37.H1_H1 ;  /* 0x30000025ff787230 */ /* 0x000fe40000004100 */
[----:B------:R-:W-:Y:S02]  /*14c0*/  HADD2.F32 R32, -RZ, R38.H0_H0 ;  /* 0x20000026ff207230 */ /* 0x000fe40000004100 */
[----:B------:R-:W-:Y:S01]  /*14d0*/  FMUL.FTZ R38, R43, R128 ;  /* 0x000000802b267220 */ /* 0x000fe20000410000 */
[----:B------:R-:W-:-:S02]  /*14e0*/  HADD2.F32 R37, -RZ, R13.H0_H0 ;  /* 0x2000000dff257230 */ /* 0x000fc40000004100 */
[----:B------:R-:W-:Y:S01]  /*14f0*/  FMUL.FTZ R43, R101, R158 ;  /* 0x0000009e652b7220 */ /* 0x000fe20000410000 */
[----:B------:R-:W-:Y:S01]  /*1500*/  FADD.FTZ R35, RZ, R127 ;  /* 0x0000007fff237221 */ /* 0x000fe20000010000 */
[----:B------:R-:W-:Y:S01]  /*1510*/  FFMA.FTZ R158, R0, R127, RZ ;  /* 0x0000007f009e7223 */ /* 0x000fe200000100ff */
[--C-:B------:R-:W-:Y:S02]  /*1520*/  HADD2.F32 R126, -RZ, R39.reuse.H0_H0 ;  /* 0x20000027ff7e7230 */ /* 0x100fe40000004100 */
[----:B------:R-:W-:Y:S02]  /*1530*/  HADD2.F32 R132, -RZ, R39.H1_H1 ;  /* 0x30000027ff847230 */ /* 0x000fe40000004100 */
[----:B------:R-:W-:Y:S01]  /*1540*/  FADD.FTZ R35, R35, R124 ;  /* 0x0000007c23237221 */ /* 0x000fe20000010000 */
[--C-:B------:R-:W-:Y:S02]  /*1550*/  HADD2.F32 R136, -RZ, R42.reuse.H0_H0 ;  /* 0x2000002aff887230 */ /* 0x100fe40000004100 */
[----:B------:R-:W-:-:S02]  /*1560*/  HADD2.F32 R121, -RZ, R42.H1_H1 ;  /* 0x3000002aff797230 */ /* 0x000fc40000004100 */
[----:B------:R-:W-:Y:S01]  /*1570*/  FMUL.FTZ R42, R37, R28 ;  /* 0x0000001c252a7220 */ /* 0x000fe20000410000 */
[----:B------:R-:W-:Y:S02]  /*1580*/  HADD2.F32 R39, -RZ, R13.H1_H1 ;  /* 0x3000000dff277230 */ /* 0x000fe40000004100 */
[----:B------:R-:W-:Y:S01]  /*1590*/  FMUL.FTZ R125, R101, R110 ;  /* 0x0000006e657d7220 */ /* 0x000fe20000410000 */
[----:B------:R-:W-:Y:S01]  /*15a0*/  FFMA.FTZ R158, R43, R124, R158 ;  /* 0x0000007c2b9e7223 */ /* 0x000fe2000001009e */
[--C-:B------:R-:W-:Y:S02]  /*15b0*/  HADD2.F32 R134, -RZ, R41.reuse.H0_H0 ;  /* 0x20000029ff867230 */ /* 0x100fe40000004100 */
[----:B------:R-:W-:Y:S02]  /*15c0*/  HADD2.F32 R33, -RZ, R41.H1_H1 ;  /* 0x30000029ff217230 */ /* 0x000fe40000004100 */
[----:B------:R-:W-:Y:S01]  /*15d0*/  FMUL.FTZ R122, R39, R120 ;  /* 0x00000078277a7220 */ /* 0x000fe20000410000 */
[----:B------:R-:W-:-:S02]  /*15e0*/  HADD2.F32 R41, -RZ, R14.H0_H0 ;  /* 0x2000000eff297230 */ /* 0x000fc40000004100 */
[----:B------:R-:W-:Y:S01]  /*15f0*/  FADD.FTZ R35, R35, R42 ;  /* 0x0000002a23237221 */ /* 0x000fe20000010000 */
[----:B------:R-:W-:Y:S01]  /*1600*/  FMUL.FTZ R123, R101, R156 ;  /* 0x0000009c657b7220 */ /* 0x000fe20000410000 */
[----:B------:R-:W-:Y:S01]  /*1610*/  FFMA.FTZ R158, R125, R42, R158 ;  /* 0x0000002a7d9e7223 */ /* 0x000fe2000001009e */
[----:B------:R-:W-:Y:S02]  /*1620*/  HADD2.F32 R115, -RZ, R63.H0_H0 ;  /* 0x2000003fff737230 */ /* 0x000fe40000004100 */
[----:B------:R-:W-:Y:S01]  /*1630*/  FADD.FTZ R35, R35, R122 ;  /* 0x0000007a23237221 */ /* 0x000fe20000010000 */
[--C-:B------:R-:W-:Y:S02]  /*1640*/  HADD2.F32 R130, -RZ, R40.reuse.H0_H0 ;  /* 0x20000028ff827230 */ /* 0x100fe40000004100 */
[----:B------:R-:W-:Y:S02]  /*1650*/  HADD2.F32 R31, -RZ, R40.H1_H1 ;  /* 0x30000028ff1f7230 */ /* 0x000fe40000004100 */
[----:B------:R-:W-:Y:S01]  /*1660*/  FMUL.FTZ R40, R41, R32 ;  /* 0x0000002029287220 */ /* 0x000fe20000410000 */
[----:B------:R-:W-:Y:S01]  /*1670*/  FMUL.FTZ R41, R101, R154 ;  /* 0x0000009a65297220 */ /* 0x000fe20000410000 */
        /* <DEDUP_REMOVED lines=11> */
[----:B------:R-:W-:-:S02]  /*1730*/  HADD2.F32 R109, -RZ, R60.H0_H0 ;  /* 0x2000003cff6d7230 */ /* 0x000fc40000004100 */
        /* <DEDUP_REMOVED lines=14> */
[----:B------:R-:W-:Y:S01]  /*1820*/  FMUL.FTZ R112, R101, R112 ;  /* 0x0000007065707220 */ /* 0x000fe20000410000 */
        /* <DEDUP_REMOVED lines=10> */
[----:B------:R-:W-:-:S02]  /*18d0*/  FFMA.FTZ R131, R115, R106, R140 ;  /* 0x0000006a73837223 */ /* 0x000fc4000001008c */
[----:B------:R-:W-:Y:S02]  /*18e0*/  FADD.FTZ R133, R146, R107 ;  /* 0x0000006b92857221 */ /* 0x000fe40000010000 */
[----:B------:R-:W-:Y:S01]  /*18f0*/  FFMA.FTZ R140, R114, R107, R131 ;  /* 0x0000006b728c7223 */ /* 0x000fe20000010083 */
[----:B------:R-:W-:Y:S01]  /*1900*/  FMUL.FTZ R109, R162, R121 ;  /* 0x00000079a26d7220 */ /* 0x000fe20000410000 */
[----:B------:R-:W-:Y:S01]  /*1910*/  FADD.FTZ R150, R133, R108 ;  /* 0x0000006c85967221 */ /* 0x000fe20000010000 */
[----:B------:R-:W-:Y:S01]  /*1920*/  FMUL.FTZ R116, R101, R116 ;  /* 0x0000007465747220 */ /* 0x000fe20000410000 */
[----:B------:R-:W-:Y:S02]  /*1930*/  FFMA.FTZ R131, R117, R108, R140 ;  /* 0x0000006c75837223 */ /* 0x000fe4000001008c */
[----:B------:R-:W-:Y:S02]  /*1940*/  FADD.FTZ R133, R150, R109 ;  /* 0x0000006d96857221 */ /* 0x000fe40000010000 */
[----:B------:R-:W-:Y:S01]  /*1950*/  FFMA.FTZ R140, R116, R109, R131 ;  /* 0x0000006d748c7223 */ /* 0x000fe20000010083 */
[----:B------:R-:W-:Y:S01]  /*1960*/  FMUL.FTZ R111, R164, R129 ;  /* 0x00000081a46f7220 */ /* 0x000fe20000410000 */
[----:B------:R-:W-:-:S02]  /*1970*/  FADD.FTZ R154, R133, R110 ;  /* 0x0000006e859a7221 */ /* 0x000fc40000010000 */
        /* <DEDUP_REMOVED lines=18> */
[----:B------:R-:W-:-:S07]  /*1aa0*/  FMUL.FTZ R140, R118, R129 ;  /* 0x00000081768c7220 */ /* 0x000fce0000410000 */
.L_x_1527:
        /* <DEDUP_REMOVED lines=52> */
.L_x_1551:
        /* <DEDUP_REMOVED lines=19> */
[----:B------:R-:W-:Y:S01]  /*1f20*/  UMOV UR4, UR5 ;  /* 0x0000000500047c82 */ /* 0x000fe20008000000 */
[----:B------:R-:W-:Y:S01]  /*1f30*/  FMUL.FTZ R127, R101, R0 ;  /* 0x00000000657f7220 */ /* 0x000fe20000410000 */
[----:B------:R-:W-:Y:S01]  /*1f40*/  FADD.FTZ R130, -R125, R42 ;  /* 0x0000002a7d827221 */ /* 0x000fe20000010100 */
[----:B------:R-:W-:Y:S01]  /*1f50*/  FMUL.FTZ R125, R101, R128 ;  /* 0x00000080657d7220 */ /* 0x000fe20000410000 */
[----:B------:R-:W-:Y:S01]  /*1f60*/  LOP3.LUT P4, RZ, R44, 0xff0000, RZ, 0xc0, !PT ;  /* 0x00ff00002cff7812 */ /* 0x000fe2000788c0ff */
[----:B------:R-:W-:Y:S01]  /*1f70*/  FMUL.FTZ R127, R127, R102 ;  /* 0x000000667f7f7220 */ /* 0x000fe20000410000 */
[----:B------:R-:W-:-:S02]  /*1f80*/  HFMA2 R43, -RZ, RZ, 0, 0 ;  /* 0x00000000ff2b7431 */ /* 0x000fc400000001ff */
[--C-:B-----5:R-:W-:Y:S02]  /*1f90*/  @P2 HADD2.F32 R0, -RZ, R28.reuse.H0_H0 ;  /* 0x2000001cff002230 */ /* 0x120fe40000004100 */
[----:B------:R-:W-:Y:S01]  /*1fa0*/  FMUL.FTZ R125, R125, R102 ;  /* 0x000000667d7d7220 */ /* 0x000fe20000410000 */
[----:B------:R-:W-:Y:S02]  /*1fb0*/  @P3 HADD2.F32 R128, -RZ, R28.H1_H1 ;  /* 0x3000001cff803230 */ /* 0x000fe40000004100 */
[----:B------:R-:W-:Y:S01]  /*1fc0*/  FMUL.FTZ R133, R127, UR4 ;  /* 0x000000047f857c20 */ /* 0x000fe20008410000 */
[--C-:B------:R-:W-:Y:S01]  /*1fd0*/  @P2 HADD2.F32 R28, -RZ, R4.reuse.H0_H0 ;  /* 0x20000004ff1c2230 */ /* 0x100fe20000004100 */
[----:B------:R-:W-:Y:S01]  /*1fe0*/  CS2R R126, SRZ ;  /* 0x00000000007e7805 */ /* 0x000fe2000001ff00 */
[----:B------:R-:W-:Y:S02]  /*1ff0*/  @P3 HADD2.F32 R129, -RZ, R4.H1_H1 ;  /* 0x30000004ff813230 */ /* 0x000fe40000004100 */
[----:B------:R-:W-:Y:S01]  /*2000*/  @P2 FMUL.FTZ R43, R133, R0 ;  /* 0x00000000852b2220 */ /* 0x000fe20000410000 */
[----:B------:R-:W-:Y:S01]  /*2010*/  FMUL.FTZ R132, R125, UR4 ;  /* 0x000000047d847c20 */ /* 0x000fe20008410000 */
[----:B------:R-:W-:Y:S01]  /*2020*/  @P2 FMUL.FTZ R127, R133, R28 ;  /* 0x0000001c857f2220 */ /* 0x000fe20000410000 */
[----:B------:R-:W-:Y:S01]  /*2030*/  ISETP.GE.U32.AND P2, PT, R44, RZ, PT ;  /* 0x000000ff2c00720c */ /* 0x000fe20003f46070 */
[----:B------:R-:W-:Y:S01]  /*2040*/  FMUL.FTZ R131, R101, R130 ;  /* 0x0000008265837220 */ /* 0x000fe20000410000 */
[----:B------:R-:W-:Y:S01]  /*2050*/  MOV R0, RZ ;  /* 0x000000ff00007202 */ /* 0x000fe20000000f00 */
[----:B------:R-:W-:-:S02]  /*2060*/  HFMA2 R124, -RZ, RZ, 0, 0 ;  /* 0x00000000ff7c7431 */ /* 0x000fc400000001ff */
[C---:B------:R-:W-:Y:S01]  /*2070*/  @P3 FMUL.FTZ R0, R132.reuse, R128 ;  /* 0x0000008084003220 */ /* 0x040fe20000410000 */
[----:B------:R-:W-:Y:S01]  /*2080*/  @P3 FMUL.FTZ R124, R132, R129 ;  /* 0x00000081847c3220 */ /* 0x000fe20000410000 */
[--C-:B------:R-:W-:Y:S01]  /*2090*/  FFMA.FTZ R123, R121, R123, R120.reuse ;  /* 0x0000007b797b7223 */ /* 0x100fe20000010078 */
[----:B------:R-:W-:Y:S01]  /*20a0*/  LOP3.LUT P3, RZ, R45, 0xff0000, RZ, 0xc0, !PT ;  /* 0x00ff00002dff7812 */ /* 0x000fe2000786c0ff */
[----:B------:R-:W-:Y:S01]  /*20b0*/  FMUL.FTZ R131, R131, R102 ;  /* 0x0000006683837220 */ /* 0x000fe20000410000 */
[----:B------:R-:W-:Y:S01]  /*20c0*/  ISETP.GE.U32.AND.EX P2, PT, R45, 0x1000000, PT, P2 ;  /* 0x010000002d00780c */ /* 0x000fe20003f46120 */
[----:B------:R-:W-:Y:S01]  /*20d0*/  FFMA.FTZ R41, R121, R41, R120 ;  /* 0x0000002979297223 */ /* 0x000fe20000010078 */
[----:B------:R-:W-:Y:S01]  /*20e0*/  FADD.FTZ R122, -R123, R122 ;  /* 0x0000007a7b7a7221 */ /* 0x000fe20000010100 */
[----:B------:R-:W-:Y:S02]  /*20f0*/  @P4 HADD2.F32 R130, -RZ, R29.H0_H0 ;  /* 0x2000001dff824230 */ /* 0x000fe40000004100 */
[----:B------:R-:W-:Y:S01]  /*2100*/  FMUL.FTZ R131, R131, UR4 ;  /* 0x0000000483837c20 */ /* 0x000fe20008410000 */
[----:B------:R-:W-:-:S02]  /*2110*/  @P4 HADD2.F32 R125, -RZ, R5.H0_H0 ;  /* 0x20000005ff7d4230 */ /* 0x000fc40000004100 */
[----:B------:R-:W-:Y:S01]  /*2120*/  FADD.FTZ R40, -R41, R40 ;  /* 0x0000002829287221 */ /* 0x000fe20000010100 */
[--C-:B------:R-:W-:Y:S01]  /*2130*/  FFMA.FTZ R41, R121, R35, R120.reuse ;  /* 0x0000002379297223 */ /* 0x100fe20000010078 */
[----:B------:R-:W-:Y:S01]  /*2140*/  FMUL.FTZ R35, R101, R122 ;  /* 0x0000007a65237220 */ /* 0x000fe20000410000 */
[----:B------:R-:W-:Y:S01]  /*2150*/  MOV R42, RZ ;  /* 0x000000ff002a7202 */ /* 0x000fe20000000f00 */
[----:B------:R-:W-:Y:S01]  /*2160*/  FFMA.FTZ R39, R121, R39, R120 ;  /* 0x0000002779277223 */ /* 0x000fe20000010078 */
[----:B------:R-:W-:Y:S01]  /*2170*/  LOP3.LUT P5, RZ, R45, 0xff, RZ, 0xc0, !PT ;  /* 0x000000ff2dff7812 */ /* 0x000fe200078ac0ff */
[C---:B------:R-:W-:Y:S01]  /*2180*/  @P4 FMUL.FTZ R42, R131.reuse, R130 ;  /* 0x00000082832a4220 */ /* 0x040fe20000410000 */
[----:B------:R-:W-:Y:S01]  /*2190*/  @P4 FMUL.FTZ R126, R131, R125 ;  /* 0x0000007d837e4220 */ /* 0x000fe20000410000 */
[----:B------:R-:W-:Y:S01]  /*21a0*/  LOP3.LUT P4, RZ, R45, 0xff00, RZ, 0xc0, !PT ;  /* 0x0000ff002dff7812 */ /* 0x000fe2000788c0ff */
[----:B------:R-:W-:Y:S01]  /*21b0*/  FMUL.FTZ R35, R35, R102 ;  /* 0x0000006623237220 */ /* 0x000fe20000410000 */
[----:B------:R-:W-:Y:S01]  /*21c0*/  FADD.FTZ R38, -R39, R38 ;  /* 0x0000002627267221 */ /* 0x000fe20000010100 */
[----:B------:R-:W-:Y:S01]  /*21d0*/  FADD.FTZ R130, -R41, R34 ;  /* 0x0000002229827221 */ /* 0x000fe20000010100 */
[--C-:B------:R-:W-:Y:S01]  /*21e0*/  @P3 HADD2.F32 R39, -RZ, R31.reuse.H0_H0 ;  /* 0x2000001fff273230 */ /* 0x100fe20000004100 */
[----:B------:R-:W-:Y:S01]  /*21f0*/  LOP3.LUT P6, RZ, R44, 0xff000000, RZ, 0xc0, !PT ;  /* 0xff0000002cff7812 */ /* 0x000fe200078cc0ff */
[----:B------:R-:W-:-:S02]  /*2200*/  @P2 HADD2.F32 R41, -RZ, R31.H1_H1 ;  /* 0x3000001fff292230 */ /* 0x000fc40000004100 */
[----:B------:R-:W-:Y:S01]  /*2210*/  FMUL.FTZ R31, R101, R40 ;  /* 0x00000028651f7220 */ /* 0x000fe20000410000 */
[----:B------:R-:W-:Y:S01]  /*2220*/  FFMA.FTZ R37, R121, R37, R120 ;  /* 0x0000002579257223 */ /* 0x000fe20000010078 */
[----:B------:R-:W-:Y:S01]  /*2230*/  FMUL.FTZ R122, R35, UR4 ;  /* 0x00000004237a7c20 */ /* 0x000fe20008410000 */
[----:B------:R-:W-:Y:S01]  /*2240*/  FMUL.FTZ R35, R101, R38 ;  /* 0x0000002665237220 */ /* 0x000fe20000410000 */
[-C--:B------:R-:W-:Y:S01]  /*2250*/  FMUL.FTZ R31, R31, R102.reuse ;  /* 0x000000661f1f7220 */ /* 0x080fe20000410000 */
[----:B------:R-:W-:Y:S01]  /*2260*/  FADD.FTZ R128, -R37, R36 ;  /* 0x0000002425807221 */ /* 0x000fe20000010100 */
[----:B------:R-:W-:Y:S02]  /*2270*/  @P4 HADD2.F32 R37, -RZ, R30.H1_H1 ;  /* 0x3000001eff254230 */ /* 0x000fe40000004100 */
[----:B------:R-:W-:Y:S01]  /*2280*/  FMUL.FTZ R36, R35, R102 ;  /* 0x0000006623247220 */ /* 0x000fe20000410000 */
[----:B------:R-:W-:Y:S02]  /*2290*/  @P5 HADD2.F32 R35, -RZ, R6.H0_H0 ;  /* 0x20000006ff235230 */ /* 0x000fe40000004100 */
[----:B------:R-:W-:Y:S01]  /*22a0*/  FMUL.FTZ R31, R31, UR4 ;  /* 0x000000041f1f7c20 */ /* 0x000fe20008410000 */
[----:B------:R-:W-:-:S02]  /*22b0*/  @P5 HADD2.F32 R34, -RZ, R30.H0_H0 ;  /* 0x2000001eff225230 */ /* 0x000fc40000004100 */
[----:B------:R-:W-:Y:S01]  /*22c0*/  FMUL.FTZ R38, R36, UR4 ;  /* 0x0000000424267c20 */ /* 0x000fe20008410000 */
[----:B------:R-:W-:Y:S01]  /*22d0*/  MOV R30, RZ ;  /* 0x000000ff001e7202 */ /* 0x000fe20000000f00 */
[----:B------:R-:W-:Y:S01]  /*22e0*/  @P5 FMUL.FTZ R30, R31, R35 ;  /* 0x000000231f1e5220 */ /* 0x000fe20000410000 */
[----:B------:R-:W-:Y:S02]  /*22f0*/  @P6 HADD2.F32 R29, -RZ, R29.H1_H1 ;  /* 0x3000001dff1d6230 */ /* 0x000fe40000004100 */
[----:B------:R-:W-:Y:S02]  /*2300*/  HFMA2 R123, -RZ, RZ, 0, 0 ;  /* 0x00000000ff7b7431 */ /* 0x000fe400000001ff */
[C---:B------:R-:W-:Y:S01]  /*2310*/  FMUL.FTZ R35, R101.reuse, R128 ;  /* 0x0000008065237220 */ /* 0x040fe20000410000 */
[----:B------:R-:W-:Y:S01]  /*2320*/  @P4 FMUL.FTZ R123, R38, R37 ;  /* 0x00000025267b4220 */ /* 0x000fe20000410000 */
[----:B------:R-:W-:Y:S02]  /*2330*/  @P6 HADD2.F32 R28, -RZ, R5.H1_H1 ;  /* 0x30000005ff1c6230 */ /* 0x000fe40000004100 */
[----:B------:R-:W-:Y:S01]  /*2340*/  FMUL.FTZ R37, R101, R130 ;  /* 0x0000008265257220 */ /* 0x000fe20000410000 */
[----:B------:R-:W-:Y:S01]  /*2350*/  CS2R R44, SRZ ;  /* 0x00000000002c7805 */ /* 0x000fe2000001ff00 */
[----:B------:R-:W-:Y:S01]  /*2360*/  FMUL.FTZ R35, R35, R102 ;  /* 0x0000006623237220 */ /* 0x000fe20000410000 */
[----:B------:R-:W-:Y:S01]  /*2370*/  @P6 FMUL.FTZ R45, R122, R29 ;  /* 0x0000001d7a2d6220 */ /* 0x000fe20000410000 */
[----:B------:R-:W-:-:S02]  /*2380*/  HFMA2 R29, -RZ, RZ, 0, 0 ;  /* 0x00000000ff1d7431 */ /* 0x000fc400000001ff */
[----:B------:R-:W-:Y:S01]  /*2390*/  FMUL.FTZ R37, R37, R102 ;  /* 0x0000006625257220 */ /* 0x000fe20000410000 */
[----:B------:R-:W-:Y:S01]  /*23a0*/  @P6 FMUL.FTZ R29, R122, R28 ;  /* 0x0000001c7a1d6220 */ /* 0x000fe20000410000 */
[----:B------:R-:W-:Y:S02]  /*23b0*/  @P4 HADD2.F32 R28, -RZ, R6.H1_H1 ;  /* 0x30000006ff1c4230 */ /* 0x000fe40000004100 */
[----:B------:R-:W-:Y:S01]  /*23c0*/  FMUL.FTZ R40, R35, UR4 ;  /* 0x0000000423287c20 */ /* 0x000fe20008410000 */
[--C-:B------:R-:W-:Y:S02]  /*23d0*/  @P3 HADD2.F32 R36, -RZ, R7.reuse.H0_H0 ;  /* 0x20000007ff243230 */ /* 0x100fe40000004100 */
[----:B------:R-:W-:Y:S01]  /*23e0*/  FMUL.FTZ R128, R37, UR4 ;  /* 0x0000000425807c20 */ /* 0x000fe20008410000 */
[----:B------:R-:W-:Y:S02]  /*23f0*/  @P2 HADD2.F32 R35, -RZ, R7.H1_H1 ;  /* 0x30000007ff232230 */ /* 0x000fe40000004100 */
[----:B------:R-:W-:Y:S01]  /*2400*/  @P5 FMUL.FTZ R44, R31, R34 ;  /* 0x000000221f2c5220 */ /* 0x000fe20000410000 */
[----:B------:R-:W-:Y:S01]  /*2410*/  MOV R31, RZ ;  /* 0x000000ff001f7202 */ /* 0x000fe20000000f00 */
[----:B------:R-:W-:Y:S01]  /*2420*/  @P4 FMUL.FTZ R31, R38, R28 ;  /* 0x0000001c261f4220 */ /* 0x000fe20000410000 */
[----:B------:R-:W-:Y:S01]  /*2430*/  MOV R34, RZ ;  /* 0x000000ff00227202 */ /* 0x000fe20000000f00 */
[----:B------:R-:W-:Y:S01]  /*2440*/  @P3 FMUL.FTZ R34, R40, R36 ;  /* 0x0000002428223220 */ /* 0x000fe20000410000 */
[----:B------:R-:W-:Y:S01]  /*2450*/  MOV R129, RZ ;  /* 0x000000ff00817202 */ /* 0x000fe20000000f00 */
[----:B------:R-:W-:Y:S01]  /*2460*/  @P2 FMUL.FTZ R129, R128, R35 ;  /* 0x0000002380812220 */ /* 0x000fe20000410000 */
[----:B------:R-:W-:Y:S01]  /*2470*/  HFMA2 R122, -RZ, RZ, 0, 0 ;  /* 0x00000000ff7a7431 */ /* 0x000fe200000001ff */
[----:B------:R-:W-:Y:S01]  /*2480*/  F2FP.F16.F32.PACK_AB R30, R31, R30 ;  /* 0x0000001e1f1e723e */ /* 0x000fe200000000ff */
[----:B------:R-:W-:-:S02]  /*2490*/  HFMA2 R125, -RZ, RZ, 0, 0 ;  /* 0x00000000ff7d7431 */ /* 0x000fc400000001ff */
[----:B------:R-:W-:Y:S01]  /*24a0*/  @P3 FMUL.FTZ R122, R40, R39 ;  /* 0x00000027287a3220 */ /* 0x000fe20000410000 */
[----:B------:R-:W-:Y:S01]  /*24b0*/  @P2 FMUL.FTZ R125, R128, R41 ;  /* 0x00000029807d2220 */ /* 0x000fe20000410000 */
[----:B------:R-:W-:Y:S02]  /*24c0*/  F2FP.F16.F32.PACK_AB R29, R29, R126 ;  /* 0x0000007e1d1d723e */ /* 0x000fe400000000ff */
[----:B------:R-:W-:Y:S02]  /*24d0*/  F2FP.F16.F32.PACK_AB R28, R124, R127 ;  /* 0x0000007f7c1c723e */ /* 0x000fe400000000ff */
[----:B------:R-:W-:Y:S01]  /*24e0*/  F2FP.F16.F32.PACK_AB R31, R129, R34 ;  /* 0x00000022811f723e */ /* 0x000fe200000000ff */
[----:B------:R-:W-:Y:S06]  /*24f0*/  BRA `(.L_x_1531) ;  /* 0x0000000400987947 */ /* 0x000fec0003800000 */
.L_x_1530:
[C-C-:B------:R-:W-:Y:S01]  /*2500*/  FFMA.FTZ R0, R121.reuse, R0, R120.reuse ;  /* 0x0000000079007223 */ /* 0x140fe20000010078 */
[C---:B------:R-:W-:Y:S01]  /*2510*/  LOP3.LUT P2, RZ, R44.reuse, 0xff, RZ, 0xc0, !PT ;  /* 0x000000ff2cff7812 */ /* 0x040fe2000784c0ff */
[C-C-:B------:R-:W-:Y:S01]  /*2520*/  FFMA.FTZ R25, R121.reuse, R43, R120.reuse ;  /* 0x0000002b79197223 */ /* 0x140fe20000010078 */
[----:B------:R-:W-:Y:S01]  /*2530*/  LOP3.LUT P3, RZ, R44, 0xff00, RZ, 0xc0, !PT ;  /* 0x0000ff002cff7812 */ /* 0x000fe2000786c0ff */
[----:B------:R-:W-:Y:S01]  /*2540*/  FADD.FTZ R0, -R0, R127 ;  /* 0x0000007f00007221 */ /* 0x000fe20000010100 */
[----:B------:R-:W-:Y:S01]  /*2550*/  FFMA.FTZ R127, R121, R125, R120 ;  /* 0x0000007d797f7223 */ /* 0x000fe20000010078 */
[----:B------:R-:W-:Y:S01]  /*2560*/  LOP3.LUT P4, RZ, R44, 0xff0000, RZ, 0xc0, !PT ;  /* 0x00ff00002cff7812 */ /* 0x000fe2000788c0ff */
[----:B------:R-:W-:Y:S01]  /*2570*/  UMOV UR4, UR5 ;  /* 0x0000000500047c82 */ /* 0x000fe20008000000 */
[----:B------:R-:W-:Y:S01]  /*2580*/  FMUL.FTZ R27, R101, R0 ;  /* 0x00000000651b7220 */ /* 0x000fe20000410000 */
[----:B------:R-:W-:Y:S01]  /*2590*/  FADD.FTZ R128, -R127, R42 ;  /* 0x0000002a7f807221 */ /* 0x000fe20000010100 */
[----:B------:R-:W-:Y:S01]  /*25a0*/  FADD.FTZ R26, -R25, R124 ;  /* 0x0000007c191a7221 */ /* 0x000fe20000010100 */
[----:B------:R-:W-:-:S02]  /*25b0*/  HFMA2 R43, -RZ, RZ, 0, 0 ;  /* 0x00000000ff2b7431 */ /* 0x000fc400000001ff */
[----:B------:R-:W-:Y:S01]  /*25c0*/  FMUL.FTZ R0, R27, R102 ;  /* 0x000000661b007220 */ /* 0x000fe20000410000 */
[----:B------:R-:W-:Y:S01]  /*25d0*/  FMUL.FTZ R25, R101, R128 ;  /* 0x0000008065197220 */ /* 0x000fe20000410000 */
[--C-:B-----5:R-:W-:Y:S02]  /*25e0*/  @P2 HADD2.F32 R24, -RZ, R28.reuse.H0_H0 ;  /* 0x2000001cff182230 */ /* 0x120fe40000004100 */
[--C-:B------:R-:W-:Y:S01]  /*25f0*/  FFMA.FTZ R123, R121, R123, R120.reuse ;  /* 0x0000007b797b7223 */ /* 0x100fe20000010078 */
[----:B------:R-:W-:Y:S01]  /*2600*/  FMUL.FTZ R125, R0, UR4 ;  /* 0x00000004007d7c20 */ /* 0x000fe20008410000 */
[----:B------:R-:W-:Y:S02]  /*2610*/  @P3 HADD2.F32 R129, -RZ, R28.H1_H1 ;  /* 0x3000001cff813230 */ /* 0x000fe40000004100 */
[----:B------:R-:W-:Y:S01]  /*2620*/  FMUL.FTZ R28, R25, R102 ;  /* 0x00000066191c7220 */ /* 0x000fe20000410000 */
[----:B------:R-:W-:Y:S02]  /*2630*/  @P2 HADD2.F32 R128, -RZ, R4.H0_H0 ;  /* 0x20000004ff802230 */ /* 0x000fe40000004100 */
[----:B------:R-:W-:Y:S01]  /*2640*/  @P2 FMUL.FTZ R43, R125, R24 ;  /* 0x000000187d2b2220 */ /* 0x000fe20000410000 */
[----:B------:R-:W-:Y:S01]  /*2650*/  FMUL.FTZ R24, R101, R26 ;  /* 0x0000001a65187220 */ /* 0x000fe20000410000 */
[----:B------:R-:W-:Y:S01]  /*2660*/  FFMA.FTZ R41, R121, R41, R120 ;  /* 0x0000002979297223 */ /* 0x000fe20000010078 */
[----:B------:R-:W-:-:S02]  /*2670*/  @P4 HADD2.F32 R133, -RZ, R29.H0_H0 ;  /* 0x2000001dff854230 */ /* 0x000fc40000004100 */
[----:B------:R-:W-:Y:S01]  /*2680*/  FADD.FTZ R122, -R123, R122 ;  /* 0x0000007a7b7a7221 */ /* 0x000fe20000010100 */
[----:B------:R-:W-:Y:S01]  /*2690*/  FMUL.FTZ R26, R24, R102 ;  /* 0x00000066181a7220 */ /* 0x000fe20000410000 */
[----:B------:R-:W-:Y:S02]  /*26a0*/  @P4 HADD2.F32 R135, -RZ, R5.H0_H0 ;  /* 0x20000005ff874230 */ /* 0x000fe40000004100 */
[----:B------:R-:W-:Y:S01]  /*26b0*/  FMUL.FTZ R28, R28, UR4 ;  /* 0x000000041c1c7c20 */ /* 0x000fe20008410000 */
[----:B------:R-:W-:Y:S01]  /*26c0*/  MOV R124, RZ ;  /* 0x000000ff007c7202 */ /* 0x000fe20000000f00 */
[----:B------:R-:W-:Y:S02]  /*26d0*/  @P3 HADD2.F32 R131, -RZ, R4.H1_H1 ;  /* 0x30000004ff833230 */ /* 0x000fe40000004100 */
[----:B------:R-:W-:Y:S01]  /*26e0*/  FADD.FTZ R40, -R41, R40 ;  /* 0x0000002829287221 */ /* 0x000fe20000010100 */
[----:B------:R-:W-:Y:S01]  /*26f0*/  CS2R R126, SRZ ;  /* 0x00000000007e7805 */ /* 0x000fe2000001ff00 */
[----:B------:R-:W-:Y:S01]  /*2700*/  FMUL.FTZ R26, R26, UR4 ;  /* 0x000000041a1a7c20 */ /* 0x000fe20008410000 */
[----:B------:R-:W-:Y:S01]  /*2710*/  @P2 FMUL.FTZ R124, R125, R128 ;  /* 0x000000807d7c2220 */ /* 0x000fe20000410000 */
[----:B------:R-:W-:Y:S01]  /*2720*/  LOP3.LUT P5, RZ, R45, 0xff, RZ, 0xc0, !PT ;  /* 0x000000ff2dff7812 */ /* 0x000fe200078ac0ff */
[C-C-:B------:R-:W-:Y:S01]  /*2730*/  FFMA.FTZ R41, R121.reuse, R37, R120.reuse ;  /* 0x0000002579297223 */ /* 0x140fe20000010078 */
[----:B------:R-:W-:Y:S01]  /*2740*/  MOV R42, RZ ;  /* 0x000000ff002a7202 */ /* 0x000fe20000000f00 */
[--C-:B------:R-:W-:Y:S01]  /*2750*/  FFMA.FTZ R39, R121, R39, R120.reuse ;  /* 0x0000002779277223 */ /* 0x100fe20000010078 */
[----:B------:R-:W-:Y:S01]  /*2760*/  ISETP.GE.U32.AND P2, PT, R44, RZ, PT ;  /* 0x000000ff2c00720c */ /* 0x000fe20003f46070 */
[----:B------:R-:W-:Y:S01]  /*2770*/  FMUL.FTZ R37, R101, R122 ;  /* 0x0000007a65257220 */ /* 0x000fe20000410000 */
[C---:B------:R-:W-:Y:S01]  /*2780*/  @P4 FMUL.FTZ R42, R28.reuse, R133 ;  /* 0x000000851c2a4220 */ /* 0x040fe20000410000 */
[----:B------:R-:W-:Y:S01]  /*2790*/  @P4 FMUL.FTZ R126, R28, R135 ;  /* 0x000000871c7e4220 */ /* 0x000fe20000410000 */
[----:B------:R-:W-:Y:S01]  /*27a0*/  HFMA2 R0, -RZ, RZ, 0, 0 ;  /* 0x00000000ff007431 */ /* 0x000fe200000001ff */
[----:B------:R-:W-:Y:S01]  /*27b0*/  LOP3.LUT P4, RZ, R45, 0xff00, RZ, 0xc0, !PT ;  /* 0x0000ff002dff7812 */ /* 0x000fe2000788c0ff */
[C---:B------:R-:W-:Y:S01]  /*27c0*/  @P3 FMUL.FTZ R0, R26.reuse, R129 ;  /* 0x000000811a003220 */ /* 0x040fe20000410000 */
[----:B------:R-:W-:Y:S01]  /*27d0*/  @P3 FMUL.FTZ R127, R26, R131 ;  /* 0x000000831a7f3220 */ /* 0x000fe20000410000 */
[----:B------:R-:W-:Y:S01]  /*27e0*/  LOP3.LUT P6, RZ, R44, 0xff000000, RZ, 0xc0, !PT ;  /* 0xff0000002cff7812 */ /* 0x000fe200078cc0ff */
[----:B------:R-:W-:Y:S01]  /*27f0*/  FFMA.FTZ R35, R121, R35, R120 ;  /* 0x0000002379237223 */ /* 0x000fe20000010078 */
[----:B------:R-:W-:Y:S01]  /*2800*/  LOP3.LUT P3, RZ, R45, 0xff0000, RZ, 0xc0, !PT ;  /* 0x00ff00002dff7812 */ /* 0x000fe2000786c0ff */
[----:B------:R-:W-:Y:S01]  /*2810*/  FADD.FTZ R38, -R39, R38 ;  /* 0x0000002627267221 */ /* 0x000fe20000010100 */
[----:B------:R-:W-:Y:S01]  /*2820*/  ISETP.GE.U32.AND.EX P2, PT, R45, 0x1000000, PT, P2 ;  /* 0x010000002d00780c */ /* 0x000fe20003f46120 */
[----:B------:R-:W-:Y:S01]  /*2830*/  FMUL.FTZ R26, R37, R102 ;  /* 0x00000066251a7220 */ /* 0x000fe20000410000 */
[----:B------:R-:W-:Y:S01]  /*2840*/  FMUL.FTZ R39, R101, R40 ;  /* 0x0000002865277220 */ /* 0x000fe20000410000 */
[----:B------:R-:W-:Y:S01]  /*2850*/  FADD.FTZ R130, -R35, R34 ;  /* 0x0000002223827221 */ /* 0x000fe20000010100 */
[----:B------:R-:W-:Y:S01]  /*2860*/  FMUL.FTZ R38, R101, R38 ;  /* 0x0000002665267220 */ /* 0x000fe20000410000 */
[----:B------:R-:W-:Y:S01]  /*2870*/  FMUL.FTZ R34, R26, UR4 ;  /* 0x000000041a227c20 */ /* 0x000fe20008410000 */
[----:B------:R-:W-:Y:S01]  /*2880*/  FMUL.FTZ R26, R39, R102 ;  /* 0x00000066271a7220 */ /* 0x000fe20000410000 */
[----:B------:R-:W-:Y:S01]  /*2890*/  FADD.FTZ R128, -R41, R36 ;  /* 0x0000002429807221 */ /* 0x000fe20000010100 */
[----:B------:R-:W-:-:S02]  /*28a0*/  @P5 HADD2.F32 R35, -RZ, R30.H0_H0 ;  /* 0x2000001eff235230 */ /* 0x000fc40000004100 */
[----:B------:R-:W-:Y:S01]  /*28b0*/  FMUL.FTZ R28, R38, R102 ;  /* 0x00000066261c7220 */ /* 0x000fe20000410000 */
[----:B------:R-:W-:Y:S02]  /*28c0*/  @P5 HADD2.F32 R41, -RZ, R6.H0_H0 ;  /* 0x20000006ff295230 */ /* 0x000fe40000004100 */
[----:B------:R-:W-:Y:S01]  /*28d0*/  FMUL.FTZ R26, R26, UR4 ;  /* 0x000000041a1a7c20 */ /* 0x000fe20008410000 */
[C---:B------:R-:W-:Y:S01]  /*28e0*/  FMUL.FTZ R129, R101.reuse, R128 ;  /* 0x0000008065817220 */ /* 0x040fe20000410000 */
[----:B------:R-:W-:Y:S01]  /*28f0*/  FMUL.FTZ R130, R101, R130 ;  /* 0x0000008265827220 */ /* 0x000fe20000410000 */
[----:B------:R-:W-:Y:S01]  /*2900*/  CS2R R44, SRZ ;  /* 0x00000000002c7805 */ /* 0x000fe2000001ff00 */
[----:B------:R-:W-:Y:S01]  /*2910*/  @P4 HADD2.F32 R125, -RZ, R30.H1_H1 ;  /* 0x3000001eff7d4230 */ /* 0x000fe20000004100 */
[----:B------:R-:W-:Y:S01]  /*2920*/  MOV R30, RZ ;  /* 0x000000ff001e7202 */ /* 0x000fe20000000f00 */
[----:B------:R-:W-:Y:S02]  /*2930*/  @P6 HADD2.F32 R29, -RZ, R29.H1_H1 ;  /* 0x3000001dff1d6230 */ /* 0x000fe40000004100 */
[----:B------:R-:W-:Y:S01]  /*2940*/  FMUL.FTZ R36, R28, UR4 ;  /* 0x000000041c247c20 */ /* 0x000fe20008410000 */
[----:B------:R-:W-:-:S02]  /*2950*/  @P3 HADD2.F32 R131, -RZ, R31.H0_H0 ;  /* 0x2000001fff833230 */ /* 0x000fc40000004100 */
[C---:B------:R-:W-:Y:S01]  /*2960*/  @P5 FMUL.FTZ R44, R26.reuse, R35 ;  /* 0x000000231a2c5220 */ /* 0x040fe20000410000 */
[----:B------:R-:W-:Y:S02]  /*2970*/  @P2 HADD2.F32 R135, -RZ, R31.H1_H1 ;  /* 0x3000001fff872230 */ /* 0x000fe40000004100 */
[----:B------:R-:W-:Y:S01]  /*2980*/  @P5 FMUL.FTZ R30, R26, R41 ;  /* 0x000000291a1e5220 */ /* 0x000fe20000410000 */
[----:B------:R-:W-:Y:S02]  /*2990*/  @P6 HADD2.F32 R31, -RZ, R5.H1_H1 ;  /* 0x30000005ff1f6230 */ /* 0x000fe40000004100 */
[-C--:B------:R-:W-:Y:S01]  /*29a0*/  FMUL.FTZ R26, R129, R102.reuse ;  /* 0x00000066811a7220 */ /* 0x080fe20000410000 */
[----:B------:R-:W-:Y:S01]  /*29b0*/  FMUL.FTZ R28, R130, R102 ;  /* 0x00000066821c7220 */ /* 0x000fe20000410000 */
[----:B------:R-:W-:Y:S02]  /*29c0*/  @P4 HADD2.F32 R41, -RZ, R6.H1_H1 ;  /* 0x30000006ff294230 */ /* 0x000fe40000004100 */
[----:B------:R-:W-:Y:S01]  /*29d0*/  @P6 FMUL.FTZ R45, R34, R29 ;  /* 0x0000001d222d6220 */ /* 0x000fe20000410000 */
[----:B------:R-:W-:-:S02]  /*29e0*/  @P3 HADD2.F32 R133, -RZ, R7.H0_H0 ;  /* 0x20000007ff853230 */ /* 0x000fc40000004100 */
[----:B------:R-:W-:Y:S02]  /*29f0*/  HFMA2 R29, -RZ, RZ, 0, 0 ;  /* 0x00000000ff1d7431 */ /* 0x000fe400000001ff */
[----:B------:R-:W-:Y:S02]  /*2a00*/  @P2 HADD2.F32 R137, -RZ, R7.H1_H1 ;  /* 0x30000007ff892230 */ /* 0x000fe40000004100 */
[----:B------:R-:W-:Y:S01]  /*2a10*/  FMUL.FTZ R26, R26, UR4 ;  /* 0x000000041a1a7c20 */ /* 0x000fe20008410000 */
[----:B------:R-:W-:Y:S01]  /*2a20*/  FMUL.FTZ R28, R28, UR4 ;  /* 0x000000041c1c7c20 */ /* 0x000fe20008410000 */
[----:B------:R-:W-:Y:S01]  /*2a30*/  @P6 FMUL.FTZ R29, R34, R31 ;  /* 0x0000001f221d6220 */ /* 0x000fe20000410000 */
[----:B------:R-:W-:Y:S01]  /*2a40*/  HFMA2 R31, -RZ, RZ, 0, 0 ;  /* 0x00000000ff1f7431 */ /* 0x000fe200000001ff */
[----:B------:R-:W-:Y:S01]  /*2a50*/  CS2R R34, SRZ ;  /* 0x0000000000227805 */ /* 0x000fe2000001ff00 */
[----:B------:R-:W-:Y:S01]  /*2a60*/  @P4 FMUL.FTZ R31, R36, R41 ;  /* 0x00000029241f4220 */ /* 0x000fe20000410000 */
[----:B------:R-:W-:Y:S01]  /*2a70*/  CS2R R122, SRZ ;  /* 0x00000000007a7805 */ /* 0x000fe2000001ff00 */
[----:B------:R-:W-:Y:S01]  /*2a80*/  @P3 FMUL.FTZ R34, R26, R133 ;  /* 0x000000851a223220 */ /* 0x000fe20000410000 */
[----:B------:R-:W-:Y:S01]  /*2a90*/  @P2 FMUL.FTZ R35, R28, R137 ;  /* 0x000000891c232220 */ /* 0x000fe20000410000 */
[----:B------:R-:W-:Y:S01]  /*2aa0*/  @P4 FMUL.FTZ R123, R36, R125 ;  /* 0x0000007d247b4220 */ /* 0x000fe20000410000 */
[----:B------:R-:W-:Y:S01]  /*2ab0*/  MOV R125, RZ ;  /* 0x000000ff007d7202 */ /* 0x000fe20000000f00 */
[----:B------:R-:W-:Y:S01]  /*2ac0*/  @P3 FMUL.FTZ R122, R26, R131 ;  /* 0x000000831a7a3220 */ /* 0x000fe20000410000 */
[----:B------:R-:W-:Y:S01]  /*2ad0*/  @P2 FMUL.FTZ R125, R28, R135 ;  /* 0x000000871c7d2220 */ /* 0x000fe20000410000 */
        /* <DEDUP_REMOVED lines=8> */
.L_x_1531:
        /* <DEDUP_REMOVED lines=10> */
[----:B0-----:R-:W-:Y:S01]  /*2c00*/  LOP3.LUT R24, R2, 0xff, RZ, 0xc0, !PT ;  /* 0x000000ff02187812 */ /* 0x001fe200078ec0ff */
[C-C-:B------:R-:W-:Y:S01]  /*2c10*/  FFMA.FTZ R112, R121.reuse, R112, R120.reuse ;  /* 0x0000007079707223 */ /* 0x140fe20000010078 */
[----:B------:R-:W-:Y:S01]  /*2c20*/  FFMA.FTZ R115, R121, R115, R120 ;  /* 0x0000007379737223 */ /* 0x000fe20000010078 */
[----:B------:R-:W-:Y:S01]  /*2c30*/  FADD.FTZ R104, -R113, R104 ;  /* 0x0000006871687221 */ /* 0x000fe20000010100 */
[----:B------:R-:W-:Y:S02]  /*2c40*/  ISETP.NE.U32.AND P2, PT, R24, RZ, PT ;  /* 0x000000ff1800720c */ /* 0x000fe40003f45070 */
[----:B------:R-:W-:Y:S02]  /*2c50*/  CS2R R38, SRZ ;  /* 0x0000000000267805 */ /* 0x000fe4000001ff00 */
[----:B------:R-:W-:Y:S01]  /*2c60*/  LOP3.LUT R24, R2, 0xff00, RZ, 0xc0, !PT ;  /* 0x0000ff0002187812 */ /* 0x000fe200078ec0ff */
[----:B------:R-:W-:Y:S01]  /*2c70*/  FMUL.FTZ R29, R101, R104 ;  /* 0x00000068651d7220 */ /* 0x000fe20000410000 */
[----:B------:R-:W-:Y:S01]  /*2c80*/  ISETP.NE.AND.EX P2, PT, RZ, RZ, PT, P2 ;  /* 0x000000ffff00720c */ /* 0x000fe20003f45320 */
[----:B------:R-:W-:Y:S01]  /*2c90*/  FADD.FTZ R106, -R115, R106 ;  /* 0x0000006a736a7221 */ /* 0x000fe20000010100 */
[----:B------:R-:W-:Y:S01]  /*2ca0*/  ISETP.NE.U32.AND P3, PT, R24, RZ, PT ;  /* 0x000000ff1800720c */ /* 0x000fe20003f65070 */
[----:B------:R-:W-:Y:S01]  /*2cb0*/  FMUL.FTZ R24, R29, R102 ;  /* 0x000000661d187220 */ /* 0x000fe20000410000 */
[----:B------:R-:W-:Y:S01]  /*2cc0*/  LOP3.LUT P4, RZ, R2, 0xff0000, RZ, 0xc0, !PT ;  /* 0x00ff000002ff7812 */ /* 0x000fe2000788c0ff */
[----:B------:R-:W-:Y:S01]  /*2cd0*/  FMUL.FTZ R113, R101, R106 ;  /* 0x0000006a65717220 */ /* 0x000fe20000410000 */
[----:B------:R-:W-:Y:S01]  /*2ce0*/  ISETP.NE.AND.EX P3, PT, RZ, RZ, PT, P3 ;  /* 0x000000ffff00720c */ /* 0x000fe20003f65330 */
[----:B------:R-:W-:Y:S01]  /*2cf0*/  FMUL.FTZ R104, R24, UR4 ;  /* 0x0000000418687c20 */ /* 0x000fe20008410000 */
[----:B------:R-:W-:Y:S01]  /*2d00*/  FADD.FTZ R24, -R112, R105 ;  /* 0x0000006970187221 */ /* 0x000fe20000010100 */
[----:B------:R-:W-:Y:S01]  /*2d10*/  FMUL.FTZ R30, R113, R102 ;  /* 0x00000066711e7220 */ /* 0x000fe20000410000 */
[----:B------:R-:W-:Y:S01]  /*2d20*/  FFMA.FTZ R117, R121, R117, R120 ;  /* 0x0000007579757223 */ /* 0x000fe20000010078 */
[----:B------:R-:W-:-:S02]  /*2d30*/  HFMA2 R41, -RZ, RZ, 0, 0 ;  /* 0x00000000ff297431 */ /* 0x000fc400000001ff */
[----:B------:R-:W-:Y:S01]  /*2d40*/  FMUL.FTZ R24, R101, R24 ;  /* 0x0000001865187220 */ /* 0x000fe20000410000 */
[----:B-----5:R-:W-:Y:S02]  /*2d50*/  @P2 HADD2.F32 R25, -RZ, R32.H0_H0 ;  /* 0x20000020ff192230 */ /* 0x020fe40000004100 */
[----:B------:R-:W-:Y:S01]  /*2d60*/  FMUL.FTZ R115, R30, UR4 ;  /* 0x000000041e737c20 */ /* 0x000fe20008410000 */
[----:B------:R-:W-:Y:S01]  /*2d70*/  MOV R103, RZ ;  /* 0x000000ff00677202 */ /* 0x000fe20000000f00 */
[----:B------:R-:W-:Y:S01]  /*2d80*/  FMUL.FTZ R26, R24, R102 ;  /* 0x00000066181a7220 */ /* 0x000fe20000410000 */
[----:B------:R-:W-:Y:S02]  /*2d90*/  @P4 HADD2.F32 R40, -RZ, R33.H0_H0 ;  /* 0x20000021ff284230 */ /* 0x000fe40000004100 */
[----:B------:R-:W-:Y:S01]  /*2da0*/  @P2 FMUL.FTZ R39, R104, R25 ;  /* 0x0000001968272220 */ /* 0x000fe20000410000 */
[----:B------:R-:W-:Y:S02]  /*2db0*/  @P2 HADD2.F32 R25, -RZ, R8.H0_H0 ;  /* 0x20000008ff192230 */ /* 0x000fe40000004100 */
[----:B------:R-:W-:Y:S01]  /*2dc0*/  FMUL.FTZ R105, R26, UR4 ;  /* 0x000000041a697c20 */ /* 0x000fe20008410000 */
[----:B------:R-:W-:-:S02]  /*2dd0*/  @P4 HADD2.F32 R26, -RZ, R9.H0_H0 ;  /* 0x20000009ff1a4230 */ /* 0x000fc40000004100 */
[----:B------:R-:W-:Y:S01]  /*2de0*/  @P4 FMUL.FTZ R41, R115, R40 ;  /* 0x0000002873294220 */ /* 0x000fe20000410000 */
[----:B------:R-:W-:Y:S02]  /*2df0*/  HFMA2 R31, -RZ, RZ, 0, 0 ;  /* 0x00000000ff1f7431 */ /* 0x000fe400000001ff */
[----:B------:R-:W-:Y:S01]  /*2e00*/  FFMA.FTZ R116, R121, R116, R120 ;  /* 0x0000007479747223 */ /* 0x000fe20000010078 */
[----:B------:R-:W-:Y:S01]  /*2e10*/  @P2 FMUL.FTZ R31, R104, R25 ;  /* 0x00000019681f2220 */ /* 0x000fe20000410000 */
[----:B------:R-:W-:Y:S01]  /*2e20*/  @P4 FMUL.FTZ R103, R115, R26 ;  /* 0x0000001a73674220 */ /* 0x000fe20000410000 */
[----:B------:R-:W-:Y:S01]  /*2e30*/  LOP3.LUT P4, RZ, R3, 0xff, RZ, 0xc0, !PT ;  /* 0x000000ff03ff7812 */ /* 0x000fe2000788c0ff */
[----:B------:R-:W-:Y:S01]  /*2e40*/  FADD.FTZ R108, -R117, R108 ;  /* 0x0000006c756c7221 */ /* 0x000fe20000010100 */
[----:B------:R-:W-:Y:S01]  /*2e50*/  ISETP.GE.U32.AND P2, PT, R2, RZ, PT ;  /* 0x000000ff0200720c */ /* 0x000fe20003f46070 */
[----:B------:R-:W-:Y:S01]  /*2e60*/  @P3 HADD2.F32 R32, -RZ, R32.H1_H1 ;  /* 0x30000020ff203230 */ /* 0x000fe20000004100 */
[----:B------:R-:W-:Y:S01]  /*2e70*/  LOP3.LUT P5, RZ, R3, 0xff00, RZ, 0xc0, !PT ;  /* 0x0000ff0003ff7812 */ /* 0x000fe200078ac0ff */
[----:B------:R-:W-:-:S02]  /*2e80*/  @P3 HADD2.F32 R27, -RZ, R8.H1_H1 ;  /* 0x30000008ff1b3230 */ /* 0x000fc40000004100 */
[----:B------:R-:W-:Y:S01]  /*2e90*/  FADD.FTZ R116, -R116, R109 ;  /* 0x0000006d74747221 */ /* 0x000fe20000010100 */
[----:B------:R-:W-:Y:S01]  /*2ea0*/  LOP3.LUT P6, RZ, R3, 0xff0000, RZ, 0xc0, !PT ;  /* 0x00ff000003ff7812 */ /* 0x000fe200078cc0ff */
[----:B------:R-:W-:Y:S01]  /*2eb0*/  FMUL.FTZ R109, R101, R108 ;  /* 0x0000006c656d7220 */ /* 0x000fe20000410000 */
[----:B------:R-:W-:Y:S01]  /*2ec0*/  ISETP.GE.U32.AND.EX P2, PT, R3, 0x1000000, PT, P2 ;  /* 0x010000000300780c */ /* 0x000fe20003f46120 */
[C-C-:B------:R-:W-:Y:S01]  /*2ed0*/  FFMA.FTZ R114, R121.reuse, R114, R120.reuse ;  /* 0x0000007279727223 */ /* 0x140fe20000010078 */
[--C-:B------:R-:W-:Y:S01]  /*2ee0*/  FFMA.FTZ R119, R121, R119, R120.reuse ;  /* 0x0000007779777223 */ /* 0x100fe20000010078 */
[----:B------:R-:W-:Y:S01]  /*2ef0*/  MOV R28, RZ ;  /* 0x000000ff001c7202 */ /* 0x000fe20000000f00 */
[C---:B------:R-:W-:Y:S01]  /*2f00*/  @P3 FMUL.FTZ R38, R105.reuse, R32 ;  /* 0x0000002069263220 */ /* 0x040fe20000410000 */
[----:B------:R-:W-:Y:S01]  /*2f10*/  @P3 FMUL.FTZ R28, R105, R27 ;  /* 0x0000001b691c3220 */ /* 0x000fe20000410000 */
[----:B------:R-:W-:Y:S01]  /*2f20*/  FFMA.FTZ R118, R121, R118, R120 ;  /* 0x0000007679767223 */ /* 0x000fe20000010078 */
[----:B------:R-:W-:Y:S01]  /*2f30*/  LOP3.LUT P3, RZ, R2, 0xff000000, RZ, 0xc0, !PT ;  /* 0xff00000002ff7812 */ /* 0x000fe2000786c0ff */
[----:B------:R-:W-:Y:S01]  /*2f40*/  FMUL.FTZ R25, R109, R102 ;  /* 0x000000666d197220 */ /* 0x000fe20000410000 */
[----:B------:R-:W-:Y:S01]  /*2f50*/  FADD.FTZ R114, -R114, R107 ;  /* 0x0000006b72727221 */ /* 0x000fe20000010100 */
[----:B------:R-:W-:Y:S01]  /*2f60*/  FADD.FTZ R110, -R119, R110 ;  /* 0x0000006e776e7221 */ /* 0x000fe20000010100 */
[----:B------:R-:W-:Y:S01]  /*2f70*/  FADD.FTZ R118, -R118, R111 ;  /* 0x0000006f76767221 */ /* 0x000fe20000010100 */
[----:B------:R-:W-:-:S02]  /*2f80*/  @P4 HADD2.F32 R26, -RZ, R34.H0_H0 ;  /* 0x20000022ff1a4230 */ /* 0x000fc40000004100 */
[----:B------:R-:W-:Y:S01]  /*2f90*/  FMUL.FTZ R25, R25, UR4 ;  /* 0x0000000419197c20 */ /* 0x000fe20008410000 */
[C---:B------:R-:W-:Y:S01]  /*2fa0*/  FMUL.FTZ R114, R101.reuse, R114 ;  /* 0x0000007265727220 */ /* 0x040fe20000410000 */
[C---:B------:R-:W-:Y:S01]  /*2fb0*/  FMUL.FTZ R111, R101.reuse, R110 ;  /* 0x0000006e656f7220 */ /* 0x040fe20000410000 */
[C---:B------:R-:W-:Y:S01]  /*2fc0*/  FMUL.FTZ R116, R101.reuse, R116 ;  /* 0x0000007465747220 */ /* 0x040fe20000410000 */
[----:B------:R-:W-:Y:S02]  /*2fd0*/  @P5 HADD2.F32 R40, -RZ, R34.H1_H1 ;  /* 0x30000022ff285230 */ /* 0x000fe40000004100 */
[----:B------:R-:W-:Y:S01]  /*2fe0*/  FMUL.FTZ R118, R101, R118 ;  /* 0x0000007665767220 */ /* 0x000fe20000410000 */
[----:B------:R-:W-:Y:S02]  /*2ff0*/  HFMA2 R34, -RZ, RZ, 0, 0 ;  /* 0x00000000ff227431 */ /* 0x000fe400000001ff */
[----:B------:R-:W-:Y:S02]  /*3000*/  @P4 HADD2.F32 R27, -RZ, R10.H0_H0 ;  /* 0x2000000aff1b4230 */ /* 0x000fe40000004100 */
[----:B------:R-:W-:Y:S01]  /*3010*/  @P4 FMUL.FTZ R34, R25, R26 ;  /* 0x0000001a19224220 */ /* 0x000fe20000410000 */
[----:B------:R-:W-:Y:S01]  /*3020*/  FMUL.FTZ R2, R114, R102 ;  /* 0x0000006672027220 */ /* 0x000fe20000410000 */
[----:B------:R-:W-:-:S02]  /*3030*/  @P6 HADD2.F32 R101, -RZ, R35.H0_H0 ;  /* 0x20000023ff656230 */ /* 0x000fc40000004100 */
[-C--:B------:R-:W-:Y:S01]  /*3040*/  FMUL.FTZ R26, R111, R102.reuse ;  /* 0x000000666f1a7220 */ /* 0x080fe20000410000 */
[----:B------:R-:W-:Y:S02]  /*3050*/  @P2 HADD2.F32 R105, -RZ, R35.H1_H1 ;  /* 0x30000023ff692230 */ /* 0x000fe40000004100 */
[-C--:B------:R-:W-:Y:S01]  /*3060*/  FMUL.FTZ R35, R116, R102.reuse ;  /* 0x0000006674237220 */ /* 0x080fe20000410000 */
[----:B------:R-:W-:Y:S01]  /*3070*/  FMUL.FTZ R102, R118, R102 ;  /* 0x0000006676667220 */ /* 0x000fe20000410000 */
[----:B------:R-:W-:Y:S01]  /*3080*/  @P3 HADD2.F32 R33, -RZ, R33.H1_H1 ;  /* 0x30000021ff213230 */ /* 0x000fe20000004100 */
[----:B------:R-:W-:Y:S01]  /*3090*/  MOV R30, RZ ;  /* 0x000000ff001e7202 */ /* 0x000fe20000000f00 */
[----:B------:R-:W-:Y:S02]  /*30a0*/  @P3 HADD2.F32 R3, -RZ, R9.H1_H1 ;  /* 0x30000009ff033230 */ /* 0x000fe40000004100 */
[----:B------:R-:W-:Y:S01]  /*30b0*/  FMUL.FTZ R104, R2, UR4 ;  /* 0x0000000402687c20 */ /* 0x000fe20008410000 */
[----:B------:R-:W-:Y:S01]  /*30c0*/  @P4 FMUL.FTZ R30, R25, R27 ;  /* 0x0000001b191e4220 */ /* 0x000fe20000410000 */
[----:B------:R-:W-:Y:S01]  /*30d0*/  FMUL.FTZ R108, R26, UR4 ;  /* 0x000000041a6c7c20 */ /* 0x000fe20008410000 */
[----:B------:R-:W-:-:S02]  /*30e0*/  @P5 HADD2.F32 R25, -RZ, R10.H1_H1 ;  /* 0x3000000aff195230 */ /* 0x000fc40000004100 */
[----:B------:R-:W-:Y:S01]  /*30f0*/  FMUL.FTZ R106, R35, UR4 ;  /* 0x00000004236a7c20 */ /* 0x000fe20008410000 */
[--C-:B------:R-:W-:Y:S02]  /*3100*/  @P6 HADD2.F32 R27, -RZ, R11.reuse.H0_H0 ;  /* 0x2000000bff1b6230 */ /* 0x100fe40000004100 */
[----:B------:R-:W-:Y:S01]  /*3110*/  FMUL.FTZ R102, R102, UR4 ;  /* 0x0000000466667c20 */ /* 0x000fe20008410000 */
[----:B------:R-:W-:Y:S02]  /*3120*/  @P2 HADD2.F32 R26, -RZ, R11.H1_H1 ;  /* 0x3000000bff1a2230 */ /* 0x000fe40000004100 */
[----:B------:R-:W-:Y:S01]  /*3130*/  HFMA2 R32, -RZ, RZ, 0, 0 ;  /* 0x00000000ff207431 */ /* 0x000fe200000001ff */
[----:B------:R-:W-:Y:S01]  /*3140*/  MOV R2, RZ ;  /* 0x000000ff00027202 */ /* 0x000fe20000000f00 */
[C---:B------:R-:W-:Y:S01]  /*3150*/  @P3 FMUL.FTZ R32, R104.reuse, R33 ;  /* 0x0000002168203220 */ /* 0x040fe20000410000 */
[----:B------:R-:W-:Y:S01]  /*3160*/  @P3 FMUL.FTZ R2, R104, R3 ;  /* 0x0000000368023220 */ /* 0x000fe20000410000 */
[----:B------:R-:W-:Y:S01]  /*3170*/  MOV R3, RZ ;  /* 0x000000ff00037202 */ /* 0x000fe20000000f00 */
[----:B------:R-:W-:Y:S01]  /*3180*/  @P5 FMUL.FTZ R3, R106, R25 ;  /* 0x000000196a035220 */ /* 0x000fe20000410000 */
[----:B------:R-:W-:Y:S01]  /*3190*/  MOV R104, RZ ;  /* 0x000000ff00687202 */ /* 0x000fe20000000f00 */
[----:B------:R-:W-:Y:S01]  /*31a0*/  @P6 FMUL.FTZ R104, R108, R27 ;  /* 0x0000001b6c686220 */ /* 0x000fe20000410000 */
[----:B------:R-:W-:Y:S01]  /*31b0*/  MOV R107, RZ ;  /* 0x000000ff006b7202 */ /* 0x000fe20000000f00 */
[----:B------:R-:W-:Y:S01]  /*31c0*/  @P2 FMUL.FTZ R107, R102, R26 ;  /* 0x0000001a666b2220 */ /* 0x000fe20000410000 */
[----:B------:R-:W-:-:S02]  /*31d0*/  HFMA2 R33, -RZ, RZ, 0, 0 ;  /* 0x00000000ff217431 */ /* 0x000fc400000001ff */
[----:B------:R-:W-:Y:S01]  /*31e0*/  @P5 FMUL.FTZ R33, R106, R40 ;  /* 0x000000286a215220 */ /* 0x000fe20000410000 */
[----:B------:R-:W-:Y:S01]  /*31f0*/  HFMA2 R40, -RZ, RZ, 0, 0 ;  /* 0x00000000ff287431 */ /* 0x000fe200000001ff */
[----:B------:R-:W-:Y:S01]  /*3200*/  F2FP.F16.F32.PACK_AB R24, R24, R29 ;  /* 0x0000001d1818723e */ /* 0x000fe200000000ff */
[----:B------:R-:W-:Y:S01]  /*3210*/  HFMA2 R35, -RZ, RZ, 0, 0 ;  /* 0x00000000ff237431 */ /* 0x000fe200000001ff */
[----:B------:R-:W-:Y:S01]  /*3220*/  F2FP.F16.F32.PACK_AB R28, R28, R31 ;  /* 0x0000001f1c1c723e */ /* 0x000fe200000000ff */
[----:B------:R-:W-:Y:S01]  /*3230*/  @P6 FMUL.FTZ R40, R108, R101 ;  /* 0x000000656c286220 */ /* 0x000fe20000410000 */
[----:B------:R-:W-:Y:S01]  /*3240*/  @P2 FMUL.FTZ R35, R102, R105 ;  /* 0x0000006966232220 */ /* 0x000fe20000410000 */
[----:B------:R-:W-:Y:S02]  /*3250*/  F2FP.F16.F32.PACK_AB R27, R118, R111 ;  /* 0x0000006f761b723e */ /* 0x000fe400000000ff */
[----:B------:R-:W-:Y:S02]  /*3260*/  F2FP.F16.F32.PACK_AB R26, R116, R109 ;  /* 0x0000006d741a723e */ /* 0x000fe400000000ff */
[----:B------:R-:W-:-:S02]  /*3270*/  F2FP.F16.F32.PACK_AB R25, R114, R113 ;  /* 0x000000717219723e */ /* 0x000fc400000000ff */
[----:B------:R-:W-:Y:S02]  /*3280*/  F2FP.F16.F32.PACK_AB R30, R3, R30 ;  /* 0x0000001e031e723e */ /* 0x000fe400000000ff */
[----:B------:R-:W-:Y:S02]  /*3290*/  F2FP.F16.F32.PACK_AB R29, R2, R103 ;  /* 0x00000067021d723e */ /* 0x000fe400000000ff */
[----:B------:R-:W-:Y:S01]  /*32a0*/  F2FP.F16.F32.PACK_AB R31, R107, R104 ;  /* 0x000000686b1f723e */ /* 0x000fe200000000ff */
[----:B------:R-:W-:Y:S06]  /*32b0*/  BRA `(.L_x_1533) ;  /* 0x00000004008c7947 */ /* 0x000fec0003800000 */
.L_x_1532:
[C-C-:B------:R-:W-:Y:S01]  /*32c0*/  FFMA.FTZ R113, R121.reuse, R113, R120.reuse ;  /* 0x0000007179717223 */ /* 0x140fe20000010078 */
[C---:B------:R-:W-:Y:S01]  /*32d0*/  LOP3.LUT P2, RZ, R2.reuse, 0xff, RZ, 0xc0, !PT ;  /* 0x000000ff02ff7812 */ /* 0x040fe2000784c0ff */
[----:B------:R-:W-:Y:S01]  /*32e0*/  FFMA.FTZ R112, R121, R112, R120 ;  /* 0x0000007079707223 */ /* 0x000fe20000010078 */
[----:B------:R-:W-:Y:S01]  /*32f0*/  LOP3.LUT P3, RZ, R2, 0xff00, RZ, 0xc0, !PT ;  /* 0x0000ff0002ff7812 */ /* 0x000fe2000786c0ff */
[----:B------:R-:W-:Y:S01]  /*3300*/  FADD.FTZ R104, -R113, R104 ;  /* 0x0000006871687221 */ /* 0x000fe20000010100 */
[----:B------:R-:W-:Y:S01]  /*3310*/  FFMA.FTZ R115, R121, R115, R120 ;  /* 0x0000007379737223 */ /* 0x000fe20000010078 */
[----:B------:R-:W-:Y:S01]  /*3320*/  FADD.FTZ R112, -R112, R105 ;  /* 0x0000006970707221 */ /* 0x000fe20000010100 */
[----:B------:R-:W-:Y:S01]  /*3330*/  LOP3.LUT P4, RZ, R2, 0xff0000, RZ, 0xc0, !PT ;  /* 0x00ff000002ff7812 */ /* 0x000fe2000788c0ff */
[----:B0-----:R-:W-:Y:S01]  /*3340*/  FMUL.FTZ R29, R101, R104 ;  /* 0x00000068651d7220 */ /* 0x001fe20000410000 */
[----:B------:R-:W-:Y:S01]  /*3350*/  FADD.FTZ R106, -R115, R106 ;  /* 0x0000006a736a7221 */ /* 0x000fe20000010100 */
[C---:B------:R-:W-:Y:S01]  /*3360*/  FMUL.FTZ R105, R101.reuse, R112 ;  /* 0x0000007065697220 */ /* 0x040fe20000410000 */
[----:B------:R-:W-:Y:S01]  /*3370*/  CS2R R38, SRZ ;  /* 0x0000000000267805 */ /* 0x000fe2000001ff00 */
[----:B------:R-:W-:Y:S01]  /*3380*/  FMUL.FTZ R28, R102, R29 ;  /* 0x0000001d661c7220 */ /* 0x000fe20000410000 */
[----:B------:R-:W-:Y:S01]  /*3390*/  FMUL.FTZ R115, R101, R106 ;  /* 0x0000006a65737220 */ /* 0x000fe20000410000 */
[----:B-----5:R-:W-:-:S02]  /*33a0*/  @P2 HADD2.F32 R29, -RZ, R32.H0_H0 ;  /* 0x20000020ff1d2230 */ /* 0x020fc40000004100 */
[----:B------:R-:W-:Y:S01]  /*33b0*/  FMUL.FTZ R30, R102, R105 ;  /* 0x00000069661e7220 */ /* 0x000fe20000410000 */
[----:B------:R-:W-:Y:S02]  /*33c0*/  @P2 HADD2.F32 R103, -RZ, R8.H0_H0 ;  /* 0x20000008ff672230 */ /* 0x000fe40000004100 */
[----:B------:R-:W-:Y:S01]  /*33d0*/  FMUL.FTZ R40, R28, UR4 ;  /* 0x000000041c287c20 */ /* 0x000fe20008410000 */
[----:B------:R-:W-:Y:S02]  /*33e0*/  HFMA2 R31, -RZ, RZ, 0, 0 ;  /* 0x00000000ff1f7431 */ /* 0x000fe400000001ff */
[----:B------:R-:W-:Y:S02]  /*33f0*/  @P3 HADD2.F32 R113, -RZ, R32.H1_H1 ;  /* 0x30000020ff713230 */ /* 0x000fe40000004100 */
[----:B------:R-:W-:Y:S01]  /*3400*/  FMUL.FTZ R32, R102, R115 ;  /* 0x0000007366207220 */ /* 0x000fe20000410000 */
[----:B------:R-:W-:Y:S02]  /*3410*/  @P3 HADD2.F32 R105, -RZ, R8.H1_H1 ;  /* 0x30000008ff693230 */ /* 0x000fe40000004100 */
[-C--:B------:R-:W-:Y:S01]  /*3420*/  @P2 FMUL.FTZ R39, R29, R40.reuse ;  /* 0x000000281d272220 */ /* 0x080fe20000410000 */
[----:B------:R-:W-:Y:S01]  /*3430*/  FMUL.FTZ R30, R30, UR4 ;  /* 0x000000041e1e7c20 */ /* 0x000fe20008410000 */
[----:B------:R-:W-:Y:S01]  /*3440*/  @P2 FMUL.FTZ R31, R103, R40 ;  /* 0x00000028671f2220 */ /* 0x000fe20000410000 */
[----:B------:R-:W-:Y:S01]  /*3450*/  ISETP.GE.U32.AND P2, PT, R2, RZ, PT ;  /* 0x000000ff0200720c */ /* 0x000fe20003f46070 */
[----:B------:R-:W-:Y:S01]  /*3460*/  FFMA.FTZ R127, R121, R117, R120 ;  /* 0x00000075797f7223 */ /* 0x000fe20000010078 */
[----:B------:R-:W-:Y:S01]  /*3470*/  CS2R R28, SRZ ;  /* 0x00000000001c7805 */ /* 0x000fe2000001ff00 */
[----:B------:R-:W-:-:S02]  /*3480*/  @P4 HADD2.F32 R115, -RZ, R33.H0_H0 ;  /* 0x20000021ff734230 */ /* 0x000fc40000004100 */
[----:B------:R-:W-:Y:S01]  /*3490*/  FMUL.FTZ R32, R32, UR4 ;  /* 0x0000000420207c20 */ /* 0x000fe20008410000 */
[----:B------:R-:W-:Y:S02]  /*34a0*/  @P4 HADD2.F32 R117, -RZ, R9.H0_H0 ;  /* 0x20000009ff754230 */ /* 0x000fe40000004100 */
[-C--:B------:R-:W-:Y:S01]  /*34b0*/  @P3 FMUL.FTZ R38, R113, R30.reuse ;  /* 0x0000001e71263220 */ /* 0x080fe20000410000 */
[----:B------:R-:W-:Y:S01]  /*34c0*/  @P3 FMUL.FTZ R28, R105, R30 ;  /* 0x0000001e691c3220 */ /* 0x000fe20000410000 */
[--C-:B------:R-:W-:Y:S01]  /*34d0*/  FFMA.FTZ R114, R121, R114, R120.reuse ;  /* 0x0000007279727223 */ /* 0x100fe20000010078 */
[----:B------:R-:W-:Y:S01]  /*34e0*/  LOP3.LUT P3, RZ, R3, 0xff0000, RZ, 0xc0, !PT ;  /* 0x00ff000003ff7812 */ /* 0x000fe2000786c0ff */
[--C-:B------:R-:W-:Y:S01]  /*34f0*/  FFMA.FTZ R116, R121, R116, R120.reuse ;  /* 0x0000007479747223 */ /* 0x100fe20000010078 */
[----:B------:R-:W-:Y:S01]  /*3500*/  ISETP.GE.U32.AND.EX P2, PT, R3, 0x1000000, PT, P2 ;  /* 0x010000000300780c */ /* 0x000fe20003f46120 */
[-C--:B------:R-:W-:Y:S01]  /*3510*/  @P4 FMUL.FTZ R29, R117, R32.reuse ;  /* 0x00000020751d4220 */ /* 0x080fe20000410000 */
[----:B------:R-:W-:Y:S01]  /*3520*/  MOV R41, RZ ;  /* 0x000000ff00297202 */ /* 0x000fe20000000f00 */
[----:B------:R-:W-:Y:S01]  /*3530*/  @P4 FMUL.FTZ R41, R115, R32 ;  /* 0x0000002073294220 */ /* 0x000fe20000410000 */
[----:B------:R-:W-:Y:S01]  /*3540*/  LOP3.LUT P6, RZ, R2, 0xff000000, RZ, 0xc0, !PT ;  /* 0xff00000002ff7812 */ /* 0x000fe200078cc0ff */
[----:B------:R-:W-:Y:S01]  /*3550*/  FFMA.FTZ R119, R121, R119, R120 ;  /* 0x0000007779777223 */ /* 0x000fe20000010078 */
[C---:B------:R-:W-:Y:S01]  /*3560*/  LOP3.LUT P5, RZ, R3.reuse, 0xff, RZ, 0xc0, !PT ;  /* 0x000000ff03ff7812 */ /* 0x040fe200078ac0ff */
[----:B------:R-:W-:Y:S01]  /*3570*/  FADD.FTZ R114, -R114, R107 ;  /* 0x0000006b72727221 */ /* 0x000fe20000010100 */
[----:B------:R-:W-:Y:S01]  /*3580*/  LOP3.LUT P4, RZ, R3, 0xff00, RZ, 0xc0, !PT ;  /* 0x0000ff0003ff7812 */ /* 0x000fe2000788c0ff */
[----:B------:R-:W-:Y:S01]  /*3590*/  FADD.FTZ R108, -R127, R108 ;  /* 0x0000006c7f6c7221 */ /* 0x000fe20000010100 */
[----:B------:R-:W-:Y:S01]  /*35a0*/  FADD.FTZ R116, -R116, R109 ;  /* 0x0000006d74747221 */ /* 0x000fe20000010100 */
[----:B------:R-:W-:Y:S01]  /*35b0*/  FFMA.FTZ R118, R121, R118, R120 ;  /* 0x0000007679767223 */ /* 0x000fe20000010078 */
[----:B------:R-:W-:Y:S01]  /*35c0*/  FADD.FTZ R110, -R119, R110 ;  /* 0x0000006e776e7221 */ /* 0x000fe20000010100 */
[C---:B------:R-:W-:Y:S01]  /*35d0*/  FMUL.FTZ R3, R101.reuse, R114 ;  /* 0x0000007265037220 */ /* 0x040fe20000410000 */
[C---:B------:R-:W-:Y:S01]  /*35e0*/  FMUL.FTZ R103, R101.reuse, R108 ;  /* 0x0000006c65677220 */ /* 0x040fe20000410000 */
[C---:B------:R-:W-:Y:S01]  /*35f0*/  FMUL.FTZ R105, R101.reuse, R116 ;  /* 0x0000007465697220 */ /* 0x040fe20000410000 */
[----:B------:R-:W-:Y:S01]  /*3600*/  FADD.FTZ R118, -R118, R111 ;  /* 0x0000006f76767221 */ /* 0x000fe20000010100 */
[----:B------:R-:W-:Y:S01]  /*3610*/  FMUL.FTZ R109, R101, R110 ;  /* 0x0000006e656d7220 */ /* 0x000fe20000410000 */
[----:B------:R-:W-:Y:S01]  /*3620*/  FMUL.FTZ R2, R102, R3 ;  /* 0x0000000366027220 */ /* 0x000fe20000410000 */
[----:B------:R-:W-:-:S02]  /*3630*/  @P3 HADD2.F32 R108, -RZ, R35.H0_H0 ;  /* 0x20000023ff6c3230 */ /* 0x000fc40000004100 */
[C---:B------:R-:W-:Y:S01]  /*3640*/  FMUL.FTZ R3, R102.reuse, R103 ;  /* 0x0000006766037220 */ /* 0x040fe20000410000 */
[----:B------:R-:W-:Y:S02]  /*3650*/  @P2 HADD2.F32 R110, -RZ, R35.H1_H1 ;  /* 0x30000023ff6e2230 */ /* 0x000fe40000004100 */
[----:B------:R-:W-:Y:S01]  /*3660*/  FMUL.FTZ R35, R102, R105 ;  /* 0x0000006966237220 */ /* 0x000fe20000410000 */
[----:B------:R-:W-:Y:S02]  /*3670*/  @P6 HADD2.F32 R33, -RZ, R33.H1_H1 ;  /* 0x30000021ff216230 */ /* 0x000fe40000004100 */
[----:B------:R-:W-:Y:S01]  /*3680*/  FMUL.FTZ R111, R101, R118 ;  /* 0x00000076656f7220 */ /* 0x000fe20000410000 */
[----:B------:R-:W-:Y:S01]  /*3690*/  FMUL.FTZ R40, R2, UR4 ;  /* 0x0000000402287c20 */ /* 0x000fe20008410000 */
[--C-:B------:R-:W-:Y:S02]  /*36a0*/  @P5 HADD2.F32 R106, -RZ, R34.reuse.H0_H0 ;  /* 0x20000022ff6a5230 */ /* 0x100fe40000004100 */
[----:B------:R-:W-:Y:S01]  /*36b0*/  FMUL.FTZ R3, R3, UR4 ;  /* 0x0000000403037c20 */ /* 0x000fe20008410000 */
[----:B------:R-:W-:-:S02]  /*36c0*/  @P4 HADD2.F32 R107, -RZ, R34.H1_H1 ;  /* 0x30000022ff6b4230 */ /* 0x000fc40000004100 */
[----:B------:R-:W-:Y:S01]  /*36d0*/  FMUL.FTZ R104, R35, UR4 ;  /* 0x0000000423687c20 */ /* 0x000fe20008410000 */
[----:B------:R-:W-:Y:S02]  /*36e0*/  HFMA2 R32, -RZ, RZ, 0, 0 ;  /* 0x00000000ff207431 */ /* 0x000fe400000001ff */
[C---:B------:R-:W-:Y:S01]  /*36f0*/  FMUL.FTZ R101, R102.reuse, R109 ;  /* 0x0000006d66657220 */ /* 0x040fe20000410000 */
[----:B------:R-:W-:Y:S01]  /*3700*/  FMUL.FTZ R103, R102, R111 ;  /* 0x0000006f66677220 */ /* 0x000fe20000410000 */
[----:B------:R-:W-:Y:S01]  /*3710*/  @P6 FMUL.FTZ R32, R33, R40 ;  /* 0x0000002821206220 */ /* 0x000fe20000410000 */
[----:B------:R-:W-:Y:S02]  /*3720*/  HFMA2 R34, -RZ, RZ, 0, 0 ;  /* 0x00000000ff227431 */ /* 0x000fe400000001ff */
[----:B------:R-:W-:Y:S02]  /*3730*/  @P6 HADD2.F32 R105, -RZ, R9.H1_H1 ;  /* 0x30000009ff696230 */ /* 0x000fe40000004100 */
[----:B------:R-:W-:-:S02]  /*3740*/  HFMA2 R33, -RZ, RZ, 0, 0 ;  /* 0x00000000ff217431 */ /* 0x000fc400000001ff */
[--C-:B------:R-:W-:Y:S02]  /*3750*/  @P5 HADD2.F32 R102, -RZ, R10.reuse.H0_H0 ;  /* 0x2000000aff665230 */ /* 0x100fe40000004100 */
[-C--:B------:R-:W-:Y:S01]  /*3760*/  @P5 FMUL.FTZ R34, R106, R3.reuse ;  /* 0x000000036a225220 */ /* 0x080fe20000410000 */
[----:B------:R-:W-:Y:S01]  /*3770*/  @P4 FMUL.FTZ R33, R107, R104 ;  /* 0x000000686b214220 */ /* 0x000fe20000410000 */
[----:B------:R-:W-:Y:S02]  /*3780*/  @P4 HADD2.F32 R107, -RZ, R10.H1_H1 ;  /* 0x3000000aff6b4230 */ /* 0x000fe40000004100 */
[----:B------:R-:W-:Y:S01]  /*3790*/  FMUL.FTZ R101, R101, UR4 ;  /* 0x0000000465657c20 */ /* 0x000fe20008410000 */
[--C-:B------:R-:W-:Y:S02]  /*37a0*/  @P3 HADD2.F32 R106, -RZ, R11.reuse.H0_H0 ;  /* 0x2000000bff6a3230 */ /* 0x100fe40000004100 */
[----:B------:R-:W-:Y:S01]  /*37b0*/  FMUL.FTZ R103, R103, UR4 ;  /* 0x0000000467677c20 */ /* 0x000fe20008410000 */
[----:B------:R-:W-:Y:S01]  /*37c0*/  @P2 HADD2.F32 R112, -RZ, R11.H1_H1 ;  /* 0x3000000bff702230 */ /* 0x000fe20000004100 */
[----:B------:R-:W-:Y:S01]  /*37d0*/  MOV R2, RZ ;  /* 0x000000ff00027202 */ /* 0x000fe20000000f00 */
[----:B------:R-:W-:Y:S01]  /*37e0*/  @P6 FMUL.FTZ R2, R105, R40 ;  /* 0x0000002869026220 */ /* 0x000fe20000410000 */
        /* <DEDUP_REMOVED lines=15> */
[----:B------:R-:W-:-:S07]  /*38e0*/  F2FP.F16.F32.PACK_AB R31, R105, R102 ;  /* 0x00000066691f723e */ /* 0x000fce00000000ff */
.L_x_1533:
[----:B------:R-:W0:Y:S01]  /*38f0*/  @P1 LDC.64 R2, c[0x0][0x478] ;  /* 0x00011e00ff021b82 */ /* 0x000e220000000a00 */
[----:B------:R-:W-:-:S04]  /*3900*/  IMAD.WIDE.U32 R36, R100, 0x10, R36 ;  /* 0x0000001064247825 */ /* 0x000fc800078e0024 */
[----:B0-----:R-:W-:-:S05]  /*3910*/  @P1 IMAD.WIDE.U32 R2, R100, 0x10, R2 ;  /* 0x0000001064021825 */ /* 0x001fca00078e0002 */
[----:B------:R0:W-:Y:S04]  /*3920*/  @P1 STG.E.128 desc[UR6][R2.64], R24 ;  /* 0x0000001802001986 */ /* 0x0001e8000c101d06 */
[----:B------:R0:W-:Y:S01]  /*3930*/  STG.E.128 desc[UR6][R36.64], R28 ;  /* 0x0000001c24007986 */ /* 0x0001e2000c101d06 */
[----:B------:R-:W-:Y:S05]  /*3940*/  BRA `(.L_x_1534) ;  /* 0x0000001c004c7947 */ /* 0x000fea0003800000 */
.L_x_1529:
[----:B------:R-:W0:Y:S02]  /*3950*/  LDC.64 R32, c[0x0][0x390] ;  /* 0x0000e400ff207b82 */ /* 0x000e240000000a00 */
[----:B0-----:R-:W-:-:S06]  /*3960*/  IMAD.WIDE.U32 R28, R103, 0x10, R32 ;  /* 0x00000010671c7825 */ /* 0x001fcc00078e0020 */
[----:B------:R-:W5:Y:S01]  /*3970*/  LDG.E.128 R28, desc[UR6][R28.64] ;  /* 0x000000061c1c7981 */ /* 0x000f62000c1e1d00 */
[----:B------:R-:W-:-:S04]  /*3980*/  UISETP.NE.U32.AND UP0, UPT, UR16, URZ, UPT ;  /* 0x000000ff1000728c */ /* 0x000fc8000bf05070 */
[----:B------:R-:W-:-:S09]  /*3990*/  UISETP.NE.AND.EX UP0, UPT, UR17, URZ, UPT, UP0 ;  /* 0x000000ff1100728c */ /* 0x000fd2000bf05300 */
[----:B------:R-:W-:Y:S05]  /*39a0*/  BRA.U UP0, `(.L_x_1535) ;  /* 0x0000000500b47547 */ /* 0x000fea000b800000 */
[C-C-:B------:R-:W-:Y:S01]  /*39b0*/  FFMA.FTZ R0, R121.reuse, R0, R120.reuse ;  /* 0x0000000079007223 */ /* 0x140fe20000010078 */
[----:B------:R-:W-:Y:S01]  /*39c0*/  FFMA.FTZ R43, R121, R43, R120 ;  /* 0x0000002b792b7223 */ /* 0x000fe20000010078 */
[C---:B------:R-:W-:Y:S01]  /*39d0*/  LOP3.LUT P1, RZ, R44.reuse, 0xff, RZ, 0xc0, !PT ;  /* 0x000000ff2cff7812 */ /* 0x040fe2000782c0ff */
[--C-:B------:R-:W-:Y:S01]  /*39e0*/  HADD2.F32 R126, -RZ, R16.reuse.H1_H1 ;  /* 0x30000010ff7e7230 */ /* 0x100fe20000004100 */
[----:B------:R-:W-:Y:S01]  /*39f0*/  LOP3.LUT P2, RZ, R44, 0xff00, RZ, 0xc0, !PT ;  /* 0x0000ff002cff7812 */ /* 0x000fe2000784c0ff */
[----:B------:R-:W-:Y:S01]  /*3a00*/  FADD.FTZ R129, -R0, R127 ;  /* 0x0000007f00817221 */ /* 0x000fe20000010100 */
[----:B------:R-:W-:Y:S01]  /*3a10*/  FADD.FTZ R43, -R43, R124 ;  /* 0x0000007c2b2b7221 */ /* 0x000fe20000010100 */
[----:B------:R-:W-:Y:S01]  /*3a20*/  HADD2.F32 R0, -RZ, R16.H0_H0 ;  /* 0x20000010ff007230 */ /* 0x000fe20000004100 */
[----:B------:R-:W-:Y:S01]  /*3a30*/  UMOV UR4, UR5 ;  /* 0x0000000500047c82 */ /* 0x000fe20008000000 */
[----:B------:R-:W-:Y:S01]  /*3a40*/  FFMA.FTZ R125, R121, R125, R120 ;  /* 0x0000007d797d7223 */ /* 0x000fe20000010078 */
[----:B------:R-:W-:Y:S01]  /*3a50*/  FFMA.FTZ R131, R101, R43, R126 ;  /* 0x0000002b65837223 */ /* 0x000fe2000001007e */
[----:B------:R-:W-:-:S02]  /*3a60*/  HFMA2 R43, -RZ, RZ, 0, 0 ;  /* 0x00000000ff2b7431 */ /* 0x000fc400000001ff */
[----:B------:R-:W-:Y:S01]  /*3a70*/  FFMA.FTZ R129, R101, R129, R0 ;  /* 0x0000008165817223 */ /* 0x000fe20000010000 */
[----:B------:R-:W-:Y:S02]  /*3a80*/  HFMA2 R0, -RZ, RZ, 0, 0 ;  /* 0x00000000ff007431 */ /* 0x000fe400000001ff */
[-C--:B------:R-:W-:Y:S01]  /*3a90*/  FMUL.FTZ R131, R131, R102.reuse ;  /* 0x0000006683837220 */ /* 0x080fe20000410000 */
[--C-:B-----5:R-:W-:Y:S02]  /*3aa0*/  @P1 HADD2.F32 R126, -RZ, R28.reuse.H0_H0 ;  /* 0x2000001cff7e1230 */ /* 0x120fe40000004100 */
[----:B------:R-:W-:Y:S01]  /*3ab0*/  FMUL.FTZ R129, R129, R102 ;  /* 0x0000006681817220 */ /* 0x000fe20000410000 */
[----:B------:R-:W-:Y:S02]  /*3ac0*/  @P2 HADD2.F32 R28, -RZ, R28.H1_H1 ;  /* 0x3000001cff1c2230 */ /* 0x000fe40000004100 */
[----:B------:R-:W-:Y:S01]  /*3ad0*/  FMUL.FTZ R131, R131, UR4 ;  /* 0x0000000483837c20 */ /* 0x000fe20008410000 */
[----:B------:R-:W-:-:S02]  /*3ae0*/  @P1 HADD2.F32 R128, -RZ, R4.H0_H0 ;  /* 0x20000004ff801230 */ /* 0x000fc40000004100 */
[----:B------:R-:W-:Y:S01]  /*3af0*/  FMUL.FTZ R129, R129, UR4 ;  /* 0x0000000481817c20 */ /* 0x000fe20008410000 */
[----:B------:R-:W-:Y:S02]  /*3b00*/  @P2 HADD2.F32 R130, -RZ, R4.H1_H1 ;  /* 0x30000004ff822230 */ /* 0x000fe40000004100 */
[----:B------:R-:W-:Y:S01]  /*3b10*/  @P2 FMUL.FTZ R0, R131, R28 ;  /* 0x0000001c83002220 */ /* 0x000fe20000410000 */
[----:B------:R-:W-:Y:S01]  /*3b20*/  MOV R124, RZ ;  /* 0x000000ff007c7202 */ /* 0x000fe20000000f00 */
[----:B------:R-:W-:Y:S01]  /*3b30*/  FFMA.FTZ R35, R121, R35, R120 ;  /* 0x0000002379237223 */ /* 0x000fe20000010078 */
[--C-:B------:R-:W-:Y:S02]  /*3b40*/  HADD2.F32 R28, -RZ, R17.reuse.H0_H0 ;  /* 0x20000011ff1c7230 */ /* 0x100fe40000004100 */
[----:B------:R-:W-:Y:S01]  /*3b50*/  @P1 FMUL.FTZ R43, R129, R126 ;  /* 0x0000007e812b1220 */ /* 0x000fe20000410000 */
[----:B------:R-:W-:Y:S01]  /*3b60*/  @P1 FMUL.FTZ R124, R128, R129 ;  /* 0x00000081807c1220 */ /* 0x000fe20000410000 */
[----:B------:R-:W-:Y:S01]  /*3b70*/  FADD.FTZ R125, -R125, R42 ;  /* 0x0000002a7d7d7221 */ /* 0x000fe20000010100 */
[----:B------:R-:W-:Y:S01]  /*3b80*/  MOV R127, RZ ;  /* 0x000000ff007f7202 */ /* 0x000fe20000000f00 */
[----:B------:R-:W-:Y:S01]  /*3b90*/  @P2 FMUL.FTZ R127, R130, R131 ;  /* 0x00000083827f2220 */ /* 0x000fe20000410000 */
[C---:B------:R-:W-:Y:S01]  /*3ba0*/  LOP3.LUT P6, RZ, R44.reuse, 0xff0000, RZ, 0xc0, !PT ;  /* 0x00ff00002cff7812 */ /* 0x040fe200078cc0ff */
[----:B------:R-:W-:Y:S01]  /*3bb0*/  FFMA.FTZ R123, R121, R123, R120 ;  /* 0x0000007b797b7223 */ /* 0x000fe20000010078 */
[C---:B------:R-:W-:Y:S01]  /*3bc0*/  ISETP.GE.U32.AND P1, PT, R44.reuse, RZ, PT ;  /* 0x000000ff2c00720c */ /* 0x040fe20003f26070 */
[----:B------:R-:W-:Y:S01]  /*3bd0*/  FADD.FTZ R131, -R35, R34 ;  /* 0x0000002223837221 */ /* 0x000fe20000010100 */
[----:B------:R-:W-:Y:S01]  /*3be0*/  LOP3.LUT P4, RZ, R45, 0xff, RZ, 0xc0, !PT ;  /* 0x000000ff2dff7812 */ /* 0x000fe2000788c0ff */
[----:B------:R-:W-:Y:S01]  /*3bf0*/  FFMA.FTZ R35, R101, R125, R28 ;  /* 0x0000007d65237223 */ /* 0x000fe2000001001c */
[----:B------:R-:W-:Y:S01]  /*3c00*/  LOP3.LUT P3, RZ, R45, 0xff00, RZ, 0xc0, !PT ;  /* 0x0000ff002dff7812 */ /* 0x000fe2000786c0ff */
[C-C-:B------:R-:W-:Y:S01]  /*3c10*/  FFMA.FTZ R41, R121.reuse, R41, R120.reuse ;  /* 0x0000002979297223 */ /* 0x140fe20000010078 */
[----:B------:R-:W-:Y:S01]  /*3c20*/  LOP3.LUT P5, RZ, R44, 0xff000000, RZ, 0xc0, !PT ;  /* 0xff0000002cff7812 */ /* 0x000fe200078ac0ff */
[----:B------:R-:W-:Y:S01]  /*3c30*/  FFMA.FTZ R37, R121, R37, R120 ;  /* 0x0000002579257223 */ /* 0x000fe20000010078 */
[C---:B------:R-:W-:Y:S01]  /*3c40*/  LOP3.LUT P2, RZ, R45.reuse, 0xff0000, RZ, 0xc0, !PT ;  /* 0x00ff00002dff7812 */ /* 0x040fe2000784c0ff */
[----:B------:R-:W-:Y:S01]  /*3c50*/  HADD2.F32 R28, -RZ, R17.H1_H1 ;  /* 0x30000011ff1c7230 */ /* 0x000fe20000004100 */
[----:B------:R-:W-:Y:S01]  /*3c60*/  ISETP.GE.U32.AND.EX P1, PT, R45, 0x1000000, PT, P1 ;  /* 0x010000002d00780c */ /* 0x000fe20003f26110 */
[----:B------:R-:W-:Y:S01]  /*3c70*/  FADD.FTZ R123, -R123, R122 ;  /* 0x0000007a7b7b7221 */ /* 0x000fe20000010100 */
[----:B------:R-:W-:Y:S01]  /*3c80*/  FFMA.FTZ R45, R121, R39, R120 ;  /* 0x00000027792d7223 */ /* 0x000fe20000010078 */
[----:B------:R-:W-:-:S02]  /*3c90*/  HADD2.F32 R34, -RZ, R18.H0_H0 ;  /* 0x20000012ff227230 */ /* 0x000fc40000004100 */
[----:B------:R-:W-:Y:S01]  /*3ca0*/  FADD.FTZ R39, -R41, R40 ;  /* 0x0000002829277221 */ /* 0x000fe20000010100 */
[----:B------:R-:W-:Y:S01]  /*3cb0*/  FADD.FTZ R129, -R37, R36 ;  /* 0x0000002425817221 */ /* 0x000fe20000010100 */
[----:B------:R-:W-:Y:S01]  /*3cc0*/  FADD.FTZ R41, -R45, R38 ;  /* 0x000000262d297221 */ /* 0x000fe20000010100 */
[----:B------:R-:W-:Y:S02]  /*3cd0*/  HADD2.F32 R36, -RZ, R18.H1_H1 ;  /* 0x30000012ff247230 */ /* 0x000fe40000004100 */
[----:B------:R-:W-:Y:S01]  /*3ce0*/  FFMA.FTZ R37, R101, R123, R28 ;  /* 0x0000007b65257223 */ /* 0x000fe2000001001c */
[--C-:B------:R-:W-:Y:S02]  /*3cf0*/  HADD2.F32 R38, -RZ, R19.reuse.H0_H0 ;  /* 0x20000013ff267230 */ /* 0x100fe40000004100 */
[----:B------:R-:W-:Y:S01]  /*3d00*/  FMUL.FTZ R35, R35, R102 ;  /* 0x0000006623237220 */ /* 0x000fe20000410000 */
[----:B------:R-:W-:Y:S02]  /*3d10*/  HADD2.F32 R40, -RZ, R19.H1_H1 ;  /* 0x30000013ff287230 */ /* 0x000fe40000004100 */
[----:B------:R-:W-:Y:S01]  /*3d20*/  FFMA.FTZ R39, R101, R39, R34 ;  /* 0x0000002765277223 */ /* 0x000fe20000010022 */
[----:B------:R-:W-:-:S02]  /*3d30*/  @P6 HADD2.F32 R28, -RZ, R29.H0_H0 ;  /* 0x2000001dff1c6230 */ /* 0x000fc40000004100 */
[-C--:B------:R-:W-:Y:S01]  /*3d40*/  FMUL.FTZ R37, R37, R102.reuse ;  /* 0x0000006625257220 */ /* 0x080fe20000410000 */
[----:B------:R-:W-:Y:S01]  /*3d50*/  FFMA.FTZ R41, R101, R41, R36 ;  /* 0x0000002965297223 */ /* 0x000fe20000010024 */
[----:B------:R-:W-:Y:S01]  /*3d60*/  FMUL.FTZ R123, R35, UR4 ;  /* 0x00000004237b7c20 */ /* 0x000fe20008410000 */
[C---:B------:R-:W-:Y:S01]  /*3d70*/  FFMA.FTZ R129, R101.reuse, R129, R38 ;  /* 0x0000008165817223 */ /* 0x040fe20000010026 */
[----:B------:R-:W-:Y:S01]  /*3d80*/  FFMA.FTZ R131, R101, R131, R40 ;  /* 0x0000008365837223 */ /* 0x000fe20000010028 */
[--C-:B------:R-:W-:Y:S02]  /*3d90*/  @P4 HADD2.F32 R36, -RZ, R30.reuse.H0_H0 ;  /* 0x2000001eff244230 */ /* 0x100fe40000004100 */
[----:B------:R-:W-:Y:S01]  /*3da0*/  FMUL.FTZ R39, R39, R102 ;  /* 0x0000006627277220 */ /* 0x000fe20000410000 */
[----:B------:R-:W-:Y:S02]  /*3db0*/  @P3 HADD2.F32 R38, -RZ, R30.H1_H1 ;  /* 0x3000001eff263230 */ /* 0x000fe40000004100 */
[----:B------:R-:W-:-:S02]  /*3dc0*/  HFMA2 R42, -RZ, RZ, 0, 0 ;  /* 0x00000000ff2a7431 */ /* 0x000fc400000001ff */
[----:B------:R-:W-:Y:S02]  /*3dd0*/  @P5 HADD2.F32 R29, -RZ, R29.H1_H1 ;  /* 0x3000001dff1d5230 */ /* 0x000fe40000004100 */
[----:B------:R-:W-:Y:S01]  /*3de0*/  FMUL.FTZ R40, R37, UR4 ;  /* 0x0000000425287c20 */ /* 0x000fe20008410000 */
[----:B------:R-:W-:Y:S02]  /*3df0*/  @P6 HADD2.F32 R30, -RZ, R5.H0_H0 ;  /* 0x20000005ff1e6230 */ /* 0x000fe40000004100 */
[----:B------:R-:W-:Y:S01]  /*3e00*/  @P6 FMUL.FTZ R42, R123, R28 ;  /* 0x0000001c7b2a6220 */ /* 0x000fe20000410000 */
[--C-:B------:R-:W-:Y:S02]  /*3e10*/  @P2 HADD2.F32 R35, -RZ, R31.reuse.H0_H0 ;  /* 0x2000001fff232230 */ /* 0x100fe40000004100 */
[----:B------:R-:W-:Y:S01]  /*3e20*/  FMUL.FTZ R41, R41, R102 ;  /* 0x0000006629297220 */ /* 0x000fe20000410000 */
[----:B------:R-:W-:Y:S01]  /*3e30*/  @P1 HADD2.F32 R37, -RZ, R31.H1_H1 ;  /* 0x3000001fff251230 */ /* 0x000fe20000004100 */
[----:B------:R-:W-:Y:S01]  /*3e40*/  CS2R R44, SRZ ;  /* 0x00000000002c7805 */ /* 0x000fe2000001ff00 */
[----:B------:R-:W-:-:S02]  /*3e50*/  @P5 HADD2.F32 R31, -RZ, R5.H1_H1 ;  /* 0x30000005ff1f5230 */ /* 0x000fc40000004100 */
[----:B------:R-:W-:Y:S01]  /*3e60*/  FMUL.FTZ R39, R39, UR4 ;  /* 0x0000000427277c20 */ /* 0x000fe20008410000 */
[--C-:B------:R-:W-:Y:S01]  /*3e70*/  @P4 HADD2.F32 R28, -RZ, R6.reuse.H0_H0 ;  /* 0x20000006ff1c4230 */ /* 0x100fe20000004100 */
[----:B------:R-:W-:Y:S01]  /*3e80*/  MOV R34, RZ ;  /* 0x000000ff00227202 */ /* 0x000fe20000000f00 */
[-C--:B------:R-:W-:Y:S01]  /*3e90*/  FMUL.FTZ R129, R129, R102.reuse ;  /* 0x0000006681817220 */ /* 0x080fe20000410000 */
[----:B------:R-:W-:Y:S01]  /*3ea0*/  @P6 FMUL.FTZ R34, R30, R123 ;  /* 0x0000007b1e226220 */ /* 0x000fe20000410000 */
[----:B------:R-:W-:Y:S01]  /*3eb0*/  @P5 FMUL.FTZ R45, R40, R29 ;  /* 0x0000001d282d5220 */ /* 0x000fe20000410000 */
[----:B------:R-:W-:Y:S01]  /*3ec0*/  FMUL.FTZ R41, R41, UR4 ;  /* 0x0000000429297c20 */ /* 0x000fe20008410000 */
[----:B------:R-:W-:Y:S01]  /*3ed0*/  HFMA2 R29, -RZ, RZ, 0, 0 ;  /* 0x00000000ff1d7431 */ /* 0x000fe200000001ff */
[----:B------:R-:W-:Y:S01]  /*3ee0*/  MOV R30, RZ ;  /* 0x000000ff001e7202 */ /* 0x000fe20000000f00 */
[----:B------:R-:W-:Y:S01]  /*3ef0*/  FMUL.FTZ R131, R131, R102 ;  /* 0x0000006683837220 */ /* 0x000fe20000410000 */
[----:B------:R-:W-:Y:S01]  /*3f00*/  CS2R R122, SRZ ;  /* 0x00000000007a7805 */ /* 0x000fe2000001ff00 */
[----:B------:R-:W-:Y:S01]  /*3f10*/  @P5 FMUL.FTZ R29, R31, R40 ;  /* 0x000000281f1d5220 */ /* 0x000fe20000410000 */
[----:B------:R-:W-:Y:S01]  /*3f20*/  @P4 FMUL.FTZ R30, R28, R39 ;  /* 0x000000271c1e4220 */ /* 0x000fe20000410000 */
[----:B------:R-:W-:-:S02]  /*3f30*/  @P3 HADD2.F32 R40, -RZ, R6.H1_H1 ;  /* 0x30000006ff283230 */ /* 0x000fc40000004100 */
[----:B------:R-:W-:Y:S01]  /*3f40*/  FMUL.FTZ R28, R129, UR4 ;  /* 0x00000004811c7c20 */ /* 0x000fe20008410000 */
[----:B------:R-:W-:Y:S01]  /*3f50*/  @P3 FMUL.FTZ R123, R41, R38 ;  /* 0x00000026297b3220 */ /* 0x000fe20000410000 */
[--C-:B------:R-:W-:Y:S02]  /*3f60*/  @P2 HADD2.F32 R133, -RZ, R7.reuse.H0_H0 ;  /* 0x20000007ff852230 */ /* 0x100fe40000004100 */
[----:B------:R-:W-:Y:S01]  /*3f70*/  FMUL.FTZ R38, R131, UR4 ;  /* 0x0000000483267c20 */ /* 0x000fe20008410000 */
[----:B------:R-:W-:Y:S02]  /*3f80*/  @P1 HADD2.F32 R129, -RZ, R7.H1_H1 ;  /* 0x30000007ff811230 */ /* 0x000fe40000004100 */
[----:B------:R-:W-:Y:S01]  /*3f90*/  @P4 FMUL.FTZ R44, R39, R36 ;  /* 0x00000024272c4220 */ /* 0x000fe20000410000 */
[----:B------:R-:W-:Y:S01]  /*3fa0*/  HFMA2 R31, -RZ, RZ, 0, 0 ;  /* 0x00000000ff1f7431 */ /* 0x000fe200000001ff */
[----:B------:R-:W-:Y:S01]  /*3fb0*/  MOV R36, RZ ;  /* 0x000000ff00247202 */ /* 0x000fe20000000f00 */
[----:B------:R-:W-:Y:S01]  /*3fc0*/  @P3 FMUL.FTZ R31, R40, R41 ;  /* 0x00000029281f3220 */ /* 0x000fe20000410000 */
[----:B------:R-:W-:Y:S01]  /*3fd0*/  MOV R39, RZ ;  /* 0x000000ff00277202 */ /* 0x000fe20000000f00 */
[----:B------:R-:W-:Y:S01]  /*3fe0*/  @P2 FMUL.FTZ R36, R133, R28 ;  /* 0x0000001c85242220 */ /* 0x000fe20000410000 */
[----:B------:R-:W-:Y:S01]  /*3ff0*/  @P1 FMUL.FTZ R39, R129, R38 ;  /* 0x0000002681271220 */ /* 0x000fe20000410000 */
[----:B------:R-:W-:-:S02]  /*4000*/  HFMA2 R125, -RZ, RZ, 0, 0 ;  /* 0x00000000ff7d7431 */ /* 0x000fc400000001ff */
[----:B------:R-:W-:Y:S01]  /*4010*/  @P2 FMUL.FTZ R122, R28, R35 ;  /* 0x000000231c7a2220 */ /* 0x000fe20000410000 */
[----:B------:R-:W-:Y:S01]  /*4020*/  F2FP.F16.F32.PACK_AB R30, R31, R30 ;  /* 0x0000001e1f1e723e */ /* 0x000fe200000000ff */
[----:B------:R-:W-:Y:S01]  /*4030*/  @P1 FMUL.FTZ R125, R38, R37 ;  /* 0x00000025267d1220 */ /* 0x000fe20000410000 */
[----:B------:R-:W-:Y:S02]  /*4040*/  F2FP.F16.F32.PACK_AB R29, R29, R34 ;  /* 0x000000221d1d723e */ /* 0x000fe400000000ff */
[----:B------:R-:W-:Y:S02]  /*4050*/  F2FP.F16.F32.PACK_AB R28, R127, R124 ;  /* 0x0000007c7f1c723e */ /* 0x000fe400000000ff */
[----:B------:R-:W-:Y:S01]  /*4060*/  F2FP.F16.F32.PACK_AB R31, R39, R36 ;  /* 0x00000024271f723e */ /* 0x000fe200000000ff */
[----:B------:R-:W-:Y:S06]  /*4070*/  BRA `(.L_x_1536) ;  /* 0x0000000400c07947 */ /* 0x000fec0003800000 */
.L_x_1535:
[C-C-:B------:R-:W-:Y:S01]  /*4080*/  FFMA.FTZ R0, R121.reuse, R0, R120.reuse ;  /* 0x0000000079007223 */ /* 0x140fe20000010078 */
[----:B------:R-:W-:Y:S01]  /*4090*/  FFMA.FTZ R43, R121, R43, R120 ;  /* 0x0000002b792b7223 */ /* 0x000fe20000010078 */
[C---:B------:R-:W-:Y:S01]  /*40a0*/  LOP3.LUT P1, RZ, R44.reuse, 0xff, RZ, 0xc0, !PT ;  /* 0x000000ff2cff7812 */ /* 0x040fe2000782c0ff */
[--C-:B------:R-:W-:Y:S01]  /*40b0*/  HADD2.F32 R24, -RZ, R16.reuse.H0_H0 ;  /* 0x20000010ff187230 */ /* 0x100fe20000004100 */
[----:B------:R-:W-:Y:S01]  /*40c0*/  LOP3.LUT P2, RZ, R44, 0xff00, RZ, 0xc0, !PT ;  /* 0x0000ff002cff7812 */ /* 0x000fe2000784c0ff */
[----:B------:R-:W-:Y:S01]  /*40d0*/  FADD.FTZ R0, -R0, R127 ;  /* 0x0000007f00007221 */ /* 0x000fe20000010100 */
[----:B------:R-:W-:Y:S02]  /*40e0*/  HADD2.F32 R25, -RZ, R16.H1_H1 ;  /* 0x30000010ff197230 */ /* 0x000fe40000004100 */
[----:B------:R-:W-:Y:S01]  /*40f0*/  FADD.FTZ R124, -R43, R124 ;  /* 0x0000007c2b7c7221 */ /* 0x000fe20000010100 */
[----:B------:R-:W-:Y:S01]  /*4100*/  UMOV UR4, UR5 ;  /* 0x0000000500047c82 */ /* 0x000fe20008000000 */
[----:B------:R-:W-:Y:S01]  /*4110*/  FFMA.FTZ R27, R101, R0, R24 ;  /* 0x00000000651b7223 */ /* 0x000fe20000010018 */
[----:B------:R-:W-:Y:S01]  /*4120*/  FFMA.FTZ R125, R121, R125, R120 ;  /* 0x0000007d797d7223 */ /* 0x000fe20000010078 */
[----:B------:R-:W-:Y:S01]  /*4130*/  FFMA.FTZ R24, R101, R124, R25 ;  /* 0x0000007c65187223 */ /* 0x000fe20000010019 */
[----:B------:R-:W-:-:S02]  /*4140*/  HFMA2 R0, -RZ, RZ, 0, 0 ;  /* 0x00000000ff007431 */ /* 0x000fc400000001ff */
[-C--:B------:R-:W-:Y:S01]  /*4150*/  FMUL.FTZ R25, R27, R102.reuse ;  /* 0x000000661b197220 */ /* 0x080fe20000410000 */
[----:B------:R-:W-:Y:S01]  /*4160*/  MOV R127, RZ ;  /* 0x000000ff007f7202 */ /* 0x000fe20000000f00 */
[----:B------:R-:W-:Y:S01]  /*4170*/  FMUL.FTZ R26, R24, R102 ;  /* 0x00000066181a7220 */ /* 0x000fe20000410000 */
[--C-:B-----5:R-:W-:Y:S02]  /*4180*/  @P1 HADD2.F32 R126, -RZ, R28.reuse.H0_H0 ;  /* 0x2000001cff7e1230 */ /* 0x120fe40000004100 */
[----:B------:R-:W-:Y:S01]  /*4190*/  FMUL.FTZ R25, R25, UR4 ;  /* 0x0000000419197c20 */ /* 0x000fe20008410000 */
[----:B------:R-:W-:Y:S02]  /*41a0*/  @P2 HADD2.F32 R129, -RZ, R28.H1_H1 ;  /* 0x3000001cff812230 */ /* 0x000fe40000004100 */
[----:B------:R-:W-:Y:S01]  /*41b0*/  FMUL.FTZ R26, R26, UR4 ;  /* 0x000000041a1a7c20 */ /* 0x000fe20008410000 */
[--C-:B------:R-:W-:Y:S01]  /*41c0*/  @P2 HADD2.F32 R131, -RZ, R4.reuse.H1_H1 ;  /* 0x30000004ff832230 */ /* 0x100fe20000004100 */
[C---:B------:R-:W-:Y:S01]  /*41d0*/  LOP3.LUT P4, RZ, R45.reuse, 0xff, RZ, 0xc0, !PT ;  /* 0x000000ff2dff7812 */ /* 0x040fe2000788c0ff */
[----:B------:R-:W-:Y:S01]  /*41e0*/  @P1 HADD2.F32 R28, -RZ, R4.H0_H0 ;  /* 0x20000004ff1c1230 */ /* 0x000fe20000004100 */
[----:B------:R-:W-:Y:S01]  /*41f0*/  LOP3.LUT P3, RZ, R45, 0xff00, RZ, 0xc0, !PT ;  /* 0x0000ff002dff7812 */ /* 0x000fe2000786c0ff */
[----:B------:R-:W-:Y:S01]  /*4200*/  HFMA2 R43, -RZ, RZ, 0, 0 ;  /* 0x00000000ff2b7431 */ /* 0x000fe200000001ff */
[----:B------:R-:W-:Y:S01]  /*4210*/  MOV R124, RZ ;  /* 0x000000ff007c7202 */ /* 0x000fe20000000f00 */
[-C--:B------:R-:W-:Y:S01]  /*4220*/  @P2 FMUL.FTZ R0, R129, R26.reuse ;  /* 0x0000001a81002220 */ /* 0x080fe20000410000 */
[----:B------:R-:W-:Y:S01]  /*4230*/  @P2 FMUL.FTZ R127, R131, R26 ;  /* 0x0000001a837f2220 */ /* 0x000fe20000410000 */
[----:B------:R-:W-:Y:S01]  /*4240*/  LOP3.LUT P6, RZ, R44, 0xff0000, RZ, 0xc0, !PT ;  /* 0x00ff00002cff7812 */ /* 0x000fe200078cc0ff */
[-C--:B------:R-:W-:Y:S01]  /*4250*/  @P1 FMUL.FTZ R43, R126, R25.reuse ;  /* 0x000000197e2b1220 */ /* 0x080fe20000410000 */
[----:B------:R-:W-:Y:S01]  /*4260*/  @P1 FMUL.FTZ R124, R28, R25 ;  /* 0x000000191c7c1220 */ /* 0x000fe20000410000 */
[C-C-:B------:R-:W-:Y:S01]  /*4270*/  FFMA.FTZ R41, R121.reuse, R41, R120.reuse ;  /* 0x0000002979297223 */ /* 0x140fe20000010078 */
[C-C-:B------:R-:W-:Y:S01]  /*4280*/  FFMA.FTZ R37, R121.reuse, R37, R120.reuse ;  /* 0x0000002579257223 */ /* 0x140fe20000010078 */
[----:B------:R-:W-:Y:S01]  /*4290*/  FFMA.FTZ R35, R121, R35, R120 ;  /* 0x0000002379237223 */ /* 0x000fe20000010078 */
[----:B------:R-:W-:Y:S01]  /*42a0*/  HADD2.F32 R26, -RZ, R17.H0_H0 ;  /* 0x20000011ff1a7230 */ /* 0x000fe20000004100 */
[----:B------:R-:W-:Y:S01]  /*42b0*/  ISETP.GE.U32.AND P1, PT, R44, RZ, PT ;  /* 0x000000ff2c00720c */ /* 0x000fe20003f26070 */
[----:B------:R-:W-:Y:S01]  /*42c0*/  FADD.FTZ R42, -R125, R42 ;  /* 0x0000002a7d2a7221 */ /* 0x000fe20000010100 */
[----:B------:R-:W-:Y:S01]  /*42d0*/  FFMA.FTZ R39, R121, R39, R120 ;  /* 0x0000002779277223 */ /* 0x000fe20000010078 */
[----:B------:R-:W-:-:S02]  /*42e0*/  HADD2.F32 R25, -RZ, R18.H0_H0 ;  /* 0x20000012ff197230 */ /* 0x000fc40000004100 */
[----:B------:R-:W-:Y:S01]  /*42f0*/  FADD.FTZ R40, -R41, R40 ;  /* 0x0000002829287221 */ /* 0x000fe20000010100 */
[----:B------:R-:W-:Y:S01]  /*4300*/  FADD.FTZ R36, -R37, R36 ;  /* 0x0000002425247221 */ /* 0x000fe20000010100 */
[----:B------:R-:W-:Y:S01]  /*4310*/  FADD.FTZ R34, -R35, R34 ;  /* 0x0000002223227221 */ /* 0x000fe20000010100 */
[----:B------:R-:W-:Y:S01]  /*4320*/  FFMA.FTZ R123, R121, R123, R120 ;  /* 0x0000007b797b7223 */ /* 0x000fe20000010078 */
[----:B------:R-:W-:Y:S01]  /*4330*/  LOP3.LUT P2, RZ, R45, 0xff0000, RZ, 0xc0, !PT ;  /* 0x00ff00002dff7812 */ /* 0x000fe2000784c0ff */
[----:B------:R-:W-:Y:S01]  /*4340*/  FFMA.FTZ R37, R101, R42, R26 ;  /* 0x0000002a65257223 */ /* 0x000fe2000001001a */
[----:B------:R-:W-:Y:S01]  /*4350*/  ISETP.GE.U32.AND.EX P1, PT, R45, 0x1000000, PT, P1 ;  /* 0x010000002d00780c */ /* 0x000fe20003f26110 */
[----:B------:R-:W-:Y:S02]  /*4360*/  HADD2.F32 R35, -RZ, R18.H1_H1 ;  /* 0x30000012ff237230 */ /* 0x000fe40000004100 */
[----:B------:R-:W-:Y:S01]  /*4370*/  FADD.FTZ R28, -R39, R38 ;  /* 0x00000026271c7221 */ /* 0x000fe20000010100 */
[----:B------:R-:W-:-:S02]  /*4380*/  HADD2.F32 R45, -RZ, R19.H0_H0 ;  /* 0x20000013ff2d7230 */ /* 0x000fc40000004100 */
[----:B------:R-:W-:Y:S01]  /*4390*/  FFMA.FTZ R39, R101, R40, R25 ;  /* 0x0000002865277223 */ /* 0x000fe20000010019 */
[----:B------:R-:W-:Y:S02]  /*43a0*/  HADD2.F32 R26, -RZ, R17.H1_H1 ;  /* 0x30000011ff1a7230 */ /* 0x000fe40000004100 */
[----:B------:R-:W-:Y:S01]  /*43b0*/  FADD.FTZ R122, -R123, R122 ;  /* 0x0000007a7b7a7221 */ /* 0x000fe20000010100 */
[----:B------:R-:W-:Y:S01]  /*43c0*/  FMUL.FTZ R25, R37, R102 ;  /* 0x0000006625197220 */ /* 0x000fe20000410000 */
[C---:B------:R-:W-:Y:S01]  /*43d0*/  FFMA.FTZ R41, R101.reuse, R28, R35 ;  /* 0x0000001c65297223 */ /* 0x040fe20000010023 */
[C---:B------:R-:W-:Y:S01]  /*43e0*/  FFMA.FTZ R131, R101.reuse, R36, R45 ;  /* 0x0000002465837223 */ /* 0x040fe2000001002d */
[--C-:B------:R-:W-:Y:S01]  /*43f0*/  @P4 HADD2.F32 R40, -RZ, R30.reuse.H0_H0 ;  /* 0x2000001eff284230 */ /* 0x100fe20000004100 */
[----:B------:R-:W-:Y:S01]  /*4400*/  LOP3.LUT P5, RZ, R44, 0xff000000, RZ, 0xc0, !PT ;  /* 0xff0000002cff7812 */ /* 0x000fe200078ac0ff */
[----:B------:R-:W-:Y:S02]  /*4410*/  @P3 HADD2.F32 R35, -RZ, R30.H1_H1 ;  /* 0x3000001eff233230 */ /* 0x000fe40000004100 */
[----:B------:R-:W-:Y:S01]  /*4420*/  FFMA.FTZ R38, R101, R122, R26 ;  /* 0x0000007a65267223 */ /* 0x000fe2000001001a */
[----:B------:R-:W-:-:S02]  /*4430*/  @P6 HADD2.F32 R36, -RZ, R29.H0_H0 ;  /* 0x2000001dff246230 */ /* 0x000fc40000004100 */
[----:B------:R-:W-:Y:S01]  /*4440*/  FMUL.FTZ R25, R25, UR4 ;  /* 0x0000000419197c20 */ /* 0x000fe20008410000 */
[----:B------:R-:W-:Y:S02]  /*4450*/  @P6 HADD2.F32 R30, -RZ, R5.H0_H0 ;  /* 0x20000005ff1e6230 */ /* 0x000fe40000004100 */
[----:B------:R-:W-:Y:S02]  /*4460*/  HFMA2 R42, -RZ, RZ, 0, 0 ;  /* 0x00000000ff2a7431 */ /* 0x000fe400000001ff */
[----:B------:R-:W-:Y:S01]  /*4470*/  HADD2.F32 R123, -RZ, R19.H1_H1 ;  /* 0x30000013ff7b7230 */ /* 0x000fe20000004100 */
[----:B------:R-:W-:Y:S01]  /*4480*/  MOV R28, RZ ;  /* 0x000000ff001c7202 */ /* 0x000fe20000000f00 */
[-C--:B------:R-:W-:Y:S01]  /*4490*/  FMUL.FTZ R26, R38, R102.reuse ;  /* 0x00000066261a7220 */ /* 0x080fe20000410000 */
[-C--:B------:R-:W-:Y:S01]  /*44a0*/  @P6 FMUL.FTZ R42, R36, R25.reuse ;  /* 0x00000019242a6220 */ /* 0x080fe20000410000 */
[----:B------:R-:W-:Y:S01]  /*44b0*/  @P6 FMUL.FTZ R28, R30, R25 ;  /* 0x000000191e1c6220 */ /* 0x000fe20000410000 */
[----:B------:R-:W-:Y:S01]  /*44c0*/  FMUL.FTZ R25, R39, R102 ;  /* 0x0000006627197220 */ /* 0x000fe20000410000 */
[----:B------:R-:W-:Y:S01]  /*44d0*/  FFMA.FTZ R128, R101, R34, R123 ;  /* 0x0000002265807223 */ /* 0x000fe2000001007b */
[----:B------:R-:W-:Y:S01]  /*44e0*/  FMUL.FTZ R34, R26, UR4 ;  /* 0x000000041a227c20 */ /* 0x000fe20008410000 */
[----:B------:R-:W-:-:S02]  /*44f0*/  @P4 HADD2.F32 R122, -RZ, R6.H0_H0 ;  /* 0x20000006ff7a4230 */ /* 0x000fc40000004100 */
[----:B------:R-:W-:Y:S01]  /*4500*/  FMUL.FTZ R26, R41, R102 ;  /* 0x00000066291a7220 */ /* 0x000fe20000410000 */
[----:B------:R-:W-:Y:S01]  /*4510*/  FMUL.FTZ R25, R25, UR4 ;  /* 0x0000000419197c20 */ /* 0x000fe20008410000 */
[----:B------:R-:W-:Y:S01]  /*4520*/  CS2R R44, SRZ ;  /* 0x00000000002c7805 */ /* 0x000fe2000001ff00 */
[----:B------:R-:W-:Y:S01]  /*4530*/  @P5 HADD2.F32 R29, -RZ, R29.H1_H1 ;  /* 0x3000001dff1d5230 */ /* 0x000fe20000004100 */
[----:B------:R-:W-:Y:S01]  /*4540*/  MOV R30, RZ ;  /* 0x000000ff001e7202 */ /* 0x000fe20000000f00 */
[--C-:B------:R-:W-:Y:S02]  /*4550*/  @P2 HADD2.F32 R126, -RZ, R31.reuse.H0_H0 ;  /* 0x2000001fff7e2230 */ /* 0x100fe40000004100 */
[----:B------:R-:W-:Y:S01]  /*4560*/  FMUL.FTZ R36, R26, UR4 ;  /* 0x000000041a247c20 */ /* 0x000fe20008410000 */
[----:B------:R-:W-:Y:S02]  /*4570*/  @P1 HADD2.F32 R133, -RZ, R31.H1_H1 ;  /* 0x3000001fff851230 */ /* 0x000fe40000004100 */
[-C--:B------:R-:W-:Y:S01]  /*4580*/  @P4 FMUL.FTZ R44, R40, R25.reuse ;  /* 0x00000019282c4220 */ /* 0x080fe20000410000 */
[----:B------:R-:W-:Y:S01]  /*4590*/  @P4 FMUL.FTZ R30, R122, R25 ;  /* 0x000000197a1e4220 */ /* 0x000fe20000410000 */
[----:B------:R-:W-:-:S02]  /*45a0*/  @P5 HADD2.F32 R31, -RZ, R5.H1_H1 ;  /* 0x30000005ff1f5230 */ /* 0x000fc40000004100 */
[-C--:B------:R-:W-:Y:S01]  /*45b0*/  FMUL.FTZ R25, R131, R102.reuse ;  /* 0x0000006683197220 */ /* 0x080fe20000410000 */
[----:B------:R-:W-:Y:S01]  /*45c0*/  FMUL.FTZ R26, R128, R102 ;  /* 0x00000066801a7220 */ /* 0x000fe20000410000 */
[----:B------:R-:W-:Y:S02]  /*45d0*/  @P3 HADD2.F32 R129, -RZ, R6.H1_H1 ;  /* 0x30000006ff813230 */ /* 0x000fe40000004100 */
[----:B------:R-:W-:Y:S01]  /*45e0*/  @P5 FMUL.FTZ R45, R29, R34 ;  /* 0x000000221d2d5220 */ /* 0x000fe20000410000 */
[--C-:B------:R-:W-:Y:S02]  /*45f0*/  @P2 HADD2.F32 R40, -RZ, R7.reuse.H0_H0 ;  /* 0x20000007ff282230 */ /* 0x100fe40000004100 */
[----:B------:R-:W-:Y:S02]  /*4600*/  HFMA2 R29, -RZ, RZ, 0, 0 ;  /* 0x00000000ff1d7431 */ /* 0x000fe400000001ff */
[----:B------:R-:W-:Y:S02]  /*4610*/  @P1 HADD2.F32 R135, -RZ, R7.H1_H1 ;  /* 0x30000007ff871230 */ /* 0x000fe40000004100 */
[----:B------:R-:W-:-:S02]  /*4620*/  HFMA2 R123, -RZ, RZ, 0, 0 ;  /* 0x00000000ff7b7431 */ /* 0x000fc400000001ff */
[----:B------:R-:W-:Y:S01]  /*4630*/  FMUL.FTZ R25, R25, UR4 ;  /* 0x0000000419197c20 */ /* 0x000fe20008410000 */
[----:B------:R-:W-:Y:S01]  /*4640*/  FMUL.FTZ R26, R26, UR4 ;  /* 0x000000041a1a7c20 */ /* 0x000fe20008410000 */
[----:B------:R-:W-:Y:S01]  /*4650*/  @P5 FMUL.FTZ R29, R31, R34 ;  /* 0x000000221f1d5220 */ /* 0x000fe20000410000 */
[-C--:B------:R-:W-:Y:S01]  /*4660*/  @P3 FMUL.FTZ R123, R35, R36.reuse ;  /* 0x00000024237b3220 */ /* 0x080fe20000410000 */
[----:B------:R-:W-:Y:S02]  /*4670*/  MOV R31, RZ ;  /* 0x000000ff001f7202 */ /* 0x000fe40000000f00 */
[----:B------:R-:W-:Y:S01]  /*4680*/  CS2R R34, SRZ ;  /* 0x0000000000227805 */ /* 0x000fe2000001ff00 */
[----:B------:R-:W-:Y:S01]  /*4690*/  @P3 FMUL.FTZ R31, R129, R36 ;  /* 0x00000024811f3220 */ /* 0x000fe20000410000 */
[-C--:B------:R-:W-:Y:S01]  /*46a0*/  @P2 FMUL.FTZ R34, R40, R25.reuse ;  /* 0x0000001928222220 */ /* 0x080fe20000410000 */
[-C--:B------:R-:W-:Y:S01]  /*46b0*/  @P1 FMUL.FTZ R35, R135, R26.reuse ;  /* 0x0000001a87231220 */ /* 0x080fe20000410000 */
[----:B------:R-:W-:Y:S01]  /*46c0*/  HFMA2 R122, -RZ, RZ, 0, 0 ;  /* 0x00000000ff7a7431 */ /* 0x000fe200000001ff */
        /* <DEDUP_REMOVED lines=11> */
.L_x_1536:
        /* <DEDUP_REMOVED lines=11> */
[C---:B0-----:R-:W-:Y:S01]  /*4830*/  LOP3.LUT R24, R2.reuse, 0xff, RZ, 0xc0, !PT ;  /* 0x000000ff02187812 */ /* 0x041fe200078ec0ff */
[C-C-:B------:R-:W-:Y:S01]  /*4840*/  FFMA.FTZ R113, R121.reuse, R113, R120.reuse ;  /* 0x0000007179717223 */ /* 0x140fe20000010078 */
[----:B------:R-:W-:Y:S01]  /*4850*/  LOP3.LUT R25, R2, 0xff00, RZ, 0xc0, !PT ;  /* 0x0000ff0002197812 */ /* 0x000fe200078ec0ff */
[----:B------:R-:W-:Y:S01]  /*4860*/  FFMA.FTZ R112, R121, R112, R120 ;  /* 0x0000007079707223 */ /* 0x000fe20000010078 */
[----:B------:R-:W-:Y:S01]  /*4870*/  ISETP.NE.U32.AND P2, PT, R24, RZ, PT ;  /* 0x000000ff1800720c */ /* 0x000fe20003f45070 */
[--C-:B------:R-:W-:Y:S02]  /*4880*/  HADD2.F32 R24, -RZ, R20.reuse.H0_H0 ;  /* 0x20000014ff187230 */ /* 0x100fe40000004100 */
[----:B------:R-:W-:Y:S01]  /*4890*/  FADD.FTZ R29, -R113, R104 ;  /* 0x00000068711d7221 */ /* 0x000fe20000010100 */
[----:B------:R-:W-:Y:S01]  /*48a0*/  FFMA.FTZ R115, R121, R115, R120 ;  /* 0x0000007379737223 */ /* 0x000fe20000010078 */
[----:B------:R-:W-:Y:S01]  /*48b0*/  ISETP.NE.AND.EX P2, PT, RZ, RZ, PT, P2 ;  /* 0x000000ffff00720c */ /* 0x000fe20003f45320 */
[----:B------:R-:W-:-:S02]  /*48c0*/  HADD2.F32 R28, -RZ, R20.H1_H1 ;  /* 0x30000014ff1c7230 */ /* 0x000fc40000004100 */
[----:B------:R-:W-:Y:S01]  /*48d0*/  FFMA.FTZ R29, R101, R29, R24 ;  /* 0x0000001d651d7223 */ /* 0x000fe20000010018 */
[----:B------:R-:W-:Y:S01]  /*48e0*/  ISETP.NE.U32.AND P3, PT, R25, RZ, PT ;  /* 0x000000ff1900720c */ /* 0x000fe20003f65070 */
[----:B------:R-:W-:Y:S01]  /*48f0*/  FADD.FTZ R112, -R112, R105 ;  /* 0x0000006970707221 */ /* 0x000fe20000010100 */
[----:B------:R-:W-:Y:S01]  /*4900*/  LOP3.LUT P4, RZ, R2, 0xff0000, RZ, 0xc0, !PT ;  /* 0x00ff000002ff7812 */ /* 0x000fe2000788c0ff */
[----:B------:R-:W-:Y:S01]  /*4910*/  FMUL.FTZ R24, R29, R102 ;  /* 0x000000661d187220 */ /* 0x000fe20000410000 */
[----:B------:R-:W-:Y:S02]  /*4920*/  HADD2.F32 R30, -RZ, R21.H0_H0 ;  /* 0x20000015ff1e7230 */ /* 0x000fe40000004100 */
[----:B------:R-:W-:Y:S01]  /*4930*/  FADD.FTZ R25, -R115, R106 ;  /* 0x0000006a73197221 */ /* 0x000fe20000010100 */
[----:B------:R-:W-:Y:S01]  /*4940*/  ISETP.NE.AND.EX P3, PT, RZ, RZ, PT, P3 ;  /* 0x000000ffff00720c */ /* 0x000fe20003f65330 */
[----:B------:R-:W-:Y:S01]  /*4950*/  FMUL.FTZ R105, R24, UR4 ;  /* 0x0000000418697c20 */ /* 0x000fe20008410000 */
[----:B------:R-:W-:Y:S01]  /*4960*/  FFMA.FTZ R24, R101, R112, R28 ;  /* 0x0000007065187223 */ /* 0x000fe2000001001c */
[----:B------:R-:W-:Y:S01]  /*4970*/  CS2R R38, SRZ ;  /* 0x0000000000267805 */ /* 0x000fe2000001ff00 */
[----:B-----5:R-:W-:-:S02]  /*4980*/  @P2 HADD2.F32 R26, -RZ, R32.H0_H0 ;  /* 0x20000020ff1a2230 */ /* 0x020fc40000004100 */
[----:B------:R-:W-:Y:S01]  /*4990*/  FFMA.FTZ R25, R101, R25, R30 ;  /* 0x0000001965197223 */ /* 0x000fe2000001001e */
[----:B------:R-:W-:Y:S02]  /*49a0*/  @P2 HADD2.F32 R40, -RZ, R8.H0_H0 ;  /* 0x20000008ff282230 */ /* 0x000fe40000004100 */
[----:B------:R-:W-:Y:S01]  /*49b0*/  FFMA.FTZ R117, R121, R117, R120 ;  /* 0x0000007579757223 */ /* 0x000fe20000010078 */
[----:B------:R-:W-:Y:S02]  /*49c0*/  HFMA2 R31, -RZ, RZ, 0, 0 ;  /* 0x00000000ff1f7431 */ /* 0x000fe400000001ff */
[----:B------:R-:W-:Y:S01]  /*49d0*/  @P2 FMUL.FTZ R39, R105, R26 ;  /* 0x0000001a69272220 */ /* 0x000fe20000410000 */
[-C--:B------:R-:W-:Y:S01]  /*49e0*/  FMUL.FTZ R26, R24, R102.reuse ;  /* 0x00000066181a7220 */ /* 0x080fe20000410000 */
[----:B------:R-:W-:Y:S01]  /*49f0*/  FMUL.FTZ R27, R25, R102 ;  /* 0x00000066191b7220 */ /* 0x000fe20000410000 */
[----:B------:R-:W-:Y:S01]  /*4a00*/  @P4 HADD2.F32 R30, -RZ, R33.H0_H0 ;  /* 0x20000021ff1e4230 */ /* 0x000fe20000004100 */
[----:B------:R-:W-:Y:S01]  /*4a10*/  MOV R103, RZ ;  /* 0x000000ff00677202 */ /* 0x000fe20000000f00 */
[----:B------:R-:W-:Y:S01]  /*4a20*/  FMUL.FTZ R113, R26, UR4 ;  /* 0x000000041a717c20 */ /* 0x000fe20008410000 */
[----:B------:R-:W-:-:S02]  /*4a30*/  @P4 HADD2.F32 R26, -RZ, R9.H0_H0 ;  /* 0x20000009ff1a4230 */ /* 0x000fc40000004100 */
[----:B------:R-:W-:Y:S01]  /*4a40*/  FMUL.FTZ R27, R27, UR4 ;  /* 0x000000041b1b7c20 */ /* 0x000fe20008410000 */
[----:B------:R-:W-:Y:S02]  /*4a50*/  @P3 HADD2.F32 R32, -RZ, R32.H1_H1 ;  /* 0x30000020ff203230 */ /* 0x000fe40000004100 */
[----:B------:R-:W-:Y:S01]  /*4a60*/  @P2 FMUL.FTZ R31, R40, R105 ;  /* 0x00000069281f2220 */ /* 0x000fe20000410000 */
[----:B------:R-:W-:Y:S02]  /*4a70*/  @P3 HADD2.F32 R104, -RZ, R8.H1_H1 ;  /* 0x30000008ff683230 */ /* 0x000fe40000004100 */
[----:B------:R-:W-:Y:S01]  /*4a80*/  @P4 FMUL.FTZ R103, R26, R27 ;  /* 0x0000001b1a674220 */ /* 0x000fe20000410000 */
[----:B------:R-:W-:Y:S01]  /*4a90*/  ISETP.GE.U32.AND P2, PT, R2, RZ, PT ;  /* 0x000000ff0200720c */ /* 0x000fe20003f46070 */
[----:B------:R-:W-:Y:S01]  /*4aa0*/  FFMA.FTZ R116, R121, R116, R120 ;  /* 0x0000007479747223 */ /* 0x000fe20000010078 */
[----:B------:R-:W-:Y:S01]  /*4ab0*/  LOP3.LUT P5, RZ, R3, 0xff, RZ, 0xc0, !PT ;  /* 0x000000ff03ff7812 */ /* 0x000fe200078ac0ff */
[----:B------:R-:W-:-:S02]  /*4ac0*/  HFMA2 R41, -RZ, RZ, 0, 0 ;  /* 0x00000000ff297431 */ /* 0x000fc400000001ff */
[--C-:B------:R-:W-:Y:S01]  /*4ad0*/  HADD2.F32 R26, -RZ, R22.reuse.H0_H0 ;  /* 0x20000016ff1a7230 */ /* 0x100fe20000004100 */
[----:B------:R-:W-:Y:S01]  /*4ae0*/  MOV R28, RZ ;  /* 0x000000ff001c7202 */ /* 0x000fe20000000f00 */
[----:B------:R-:W-:Y:S01]  /*4af0*/  @P4 FMUL.FTZ R41, R27, R30 ;  /* 0x0000001e1b294220 */ /* 0x000fe20000410000 */
[----:B------:R-:W-:Y:S01]  /*4b00*/  FADD.FTZ R117, -R117, R108 ;  /* 0x0000006c75757221 */ /* 0x000fe20000010100 */
[----:B------:R-:W-:Y:S01]  /*4b10*/  @P3 FMUL.FTZ R38, R113, R32 ;  /* 0x0000002071263220 */ /* 0x000fe20000410000 */
[----:B------:R-:W-:Y:S01]  /*4b20*/  @P3 FMUL.FTZ R28, R104, R113 ;  /* 0x00000071681c3220 */ /* 0x000fe20000410000 */
[C---:B------:R-:W-:Y:S01]  /*4b30*/  LOP3.LUT P4, RZ, R3.reuse, 0xff00, RZ, 0xc0, !PT ;  /* 0x0000ff0003ff7812 */ /* 0x040fe2000788c0ff */
[----:B------:R-:W-:Y:S01]  /*4b40*/  HADD2.F32 R30, -RZ, R22.H1_H1 ;  /* 0x30000016ff1e7230 */ /* 0x000fe20000004100 */
[----:B------:R-:W-:Y:S01]  /*4b50*/  LOP3.LUT P3, RZ, R3, 0xff0000, RZ, 0xc0, !PT ;  /* 0x00ff000003ff7812 */ /* 0x000fe2000786c0ff */
[----:B------:R-:W-:Y:S01]  /*4b60*/  FFMA.FTZ R114, R121, R114, R120 ;  /* 0x0000007279727223 */ /* 0x000fe20000010078 */
[----:B------:R-:W-:Y:S01]  /*4b70*/  ISETP.GE.U32.AND.EX P2, PT, R3, 0x1000000, PT, P2 ;  /* 0x010000000300780c */ /* 0x000fe20003f46120 */
[----:B------:R-:W-:Y:S01]  /*4b80*/  FADD.FTZ R3, -R116, R109 ;  /* 0x0000006d74037221 */ /* 0x000fe20000010100 */
[----:B------:R-:W-:Y:S01]  /*4b90*/  FFMA.FTZ R109, R101, R117, R26 ;  /* 0x00000075656d7223 */ /* 0x000fe2000001001a */
[C-C-:B------:R-:W-:Y:S01]  /*4ba0*/  FFMA.FTZ R119, R121.reuse, R119, R120.reuse ;  /* 0x0000007779777223 */ /* 0x140fe20000010078 */
[----:B------:R-:W-:Y:S01]  /*4bb0*/  FFMA.FTZ R118, R121, R118, R120 ;  /* 0x0000007679767223 */ /* 0x000fe20000010078 */
[----:B------:R-:W-:Y:S01]  /*4bc0*/  LOP3.LUT P6, RZ, R2, 0xff000000, RZ, 0xc0, !PT ;  /* 0xff00000002ff7812 */ /* 0x000fe200078cc0ff */
[----:B------:R-:W-:-:S02]  /*4bd0*/  HADD2.F32 R2, -RZ, R21.H1_H1 ;  /* 0x30000015ff027230 */ /* 0x000fc40000004100 */
[----:B------:R-:W-:Y:S01]  /*4be0*/  FFMA.FTZ R108, R101, R3, R30 ;  /* 0x00000003656c7223 */ /* 0x000fe2000001001e */
[----:B------:R-:W-:Y:S01]  /*4bf0*/  FADD.FTZ R106, -R114, R107 ;  /* 0x0000006b726a7221 */ /* 0x000fe20000010100 */
[--C-:B------:R-:W-:Y:S02]  /*4c00*/  HADD2.F32 R32, -RZ, R23.reuse.H0_H0 ;  /* 0x20000017ff207230 */ /* 0x100fe40000004100 */
[----:B------:R-:W-:Y:S01]  /*4c10*/  FMUL.FTZ R3, R109, R102 ;  /* 0x000000666d037220 */ /* 0x000fe20000410000 */
[----:B------:R-:W-:Y:S02]  /*4c20*/  HADD2.F32 R40, -RZ, R23.H1_H1 ;  /* 0x30000017ff287230 */ /* 0x000fe40000004100 */
[----:B------:R-:W-:Y:S01]  /*4c30*/  FADD.FTZ R119, -R119, R110 ;  /* 0x0000006e77777221 */ /* 0x000fe20000010100 */
[----:B------:R-:W-:Y:S01]  /*4c40*/  FADD.FTZ R27, -R118, R111 ;  /* 0x0000006f761b7221 */ /* 0x000fe20000010100 */
[--C-:B------:R-:W-:Y:S02]  /*4c50*/  @P5 HADD2.F32 R26, -RZ, R34.reuse.H0_H0 ;  /* 0x20000022ff1a5230 */ /* 0x100fe40000004100 */
[----:B------:R-:W-:Y:S01]  /*4c60*/  FFMA.FTZ R106, R101, R106, R2 ;  /* 0x0000006a656a7223 */ /* 0x000fe20000010002 */
[----:B------:R-:W-:Y:S01]  /*4c70*/  FMUL.FTZ R3, R3, UR4 ;  /* 0x0000000403037c20 */ /* 0x000fe20008410000 */
[C---:B------:R-:W-:Y:S01]  /*4c80*/  FFMA.FTZ R111, R101.reuse, R119, R32 ;  /* 0x00000077656f7223 */ /* 0x040fe20000010020 */
[----:B------:R-:W-:Y:S01]  /*4c90*/  FFMA.FTZ R110, R101, R27, R40 ;  /* 0x0000001b656e7223 */ /* 0x000fe20000010028 */
[----:B------:R-:W-:-:S02]  /*4ca0*/  @P4 HADD2.F32 R40, -RZ, R34.H1_H1 ;  /* 0x30000022ff284230 */ /* 0x000fc40000004100 */
[----:B------:R-:W-:Y:S02]  /*4cb0*/  HFMA2 R34, -RZ, RZ, 0, 0 ;  /* 0x00000000ff227431 */ /* 0x000fe400000001ff */
[----:B------:R-:W-:Y:S02]  /*4cc0*/  @P5 HADD2.F32 R112, -RZ, R10.H0_H0 ;  /* 0x2000000aff705230 */ /* 0x000fe40000004100 */
[----:B------:R-:W-:Y:S01]  /*4cd0*/  FMUL.FTZ R2, R106, R102 ;  /* 0x000000666a027220 */ /* 0x000fe20000410000 */
[----:B------:R-:W-:Y:S01]  /*4ce0*/  @P5 FMUL.FTZ R34, R3, R26 ;  /* 0x0000001a03225220 */ /* 0x000fe20000410000 */
[-C--:B------:R-:W-:Y:S01]  /*4cf0*/  FMUL.FTZ R27, R108, R102.reuse ;  /* 0x000000666c1b7220 */ /* 0x080fe20000410000 */
[-C--:B------:R-:W-:Y:S01]  /*4d00*/  FMUL.FTZ R26, R111, R102.reuse ;  /* 0x000000666f1a7220 */ /* 0x080fe20000410000 */
[--C-:B------:R-:W-:Y:S02]  /*4d10*/  @P3 HADD2.F32 R101, -RZ, R35.reuse.H0_H0 ;  /* 0x20000023ff653230 */ /* 0x100fe40000004100 */
[----:B------:R-:W-:Y:S01]  /*4d20*/  FMUL.FTZ R102, R110, R102 ;  /* 0x000000666e667220 */ /* 0x000fe20000410000 */
[----:B------:R-:W-:Y:S01]  /*4d30*/  @P2 HADD2.F32 R105, -RZ, R35.H1_H1 ;  /* 0x30000023ff692230 */ /* 0x000fe20000004100 */
[----:B------:R-:W-:Y:S01]  /*4d40*/  MOV R30, RZ ;  /* 0x000000ff001e7202 */ /* 0x000fe20000000f00 */
[----:B------:R-:W-:-:S02]  /*4d50*/  @P6 HADD2.F32 R33, -RZ, R33.H1_H1 ;  /* 0x30000021ff216230 */ /* 0x000fc40000004100 */
[----:B------:R-:W-:Y:S01]  /*4d60*/  FMUL.FTZ R104, R2, UR4 ;  /* 0x0000000402687c20 */ /* 0x000fe20008410000 */
[----:B------:R-:W-:Y:S02]  /*4d70*/  @P6 HADD2.F32 R35, -RZ, R9.H1_H1 ;  /* 0x30000009ff236230 */ /* 0x000fe40000004100 */
[----:B------:R-:W-:Y:S01]  /*4d80*/  @P5 FMUL.FTZ R30, R112, R3 ;  /* 0x00000003701e5220 */ /* 0x000fe20000410000 */
[----:B------:R-:W-:Y:S02]  /*4d90*/  @P4 HADD2.F32 R112, -RZ, R10.H1_H1 ;  /* 0x3000000aff704230 */ /* 0x000fe40000004100 */
[----:B------:R-:W-:Y:S01]  /*4da0*/  FMUL.FTZ R27, R27, UR4 ;  /* 0x000000041b1b7c20 */ /* 0x000fe20008410000 */
[--C-:B------:R-:W-:Y:S02]  /*4db0*/  @P3 HADD2.F32 R113, -RZ, R11.reuse.H0_H0 ;  /* 0x2000000bff713230 */ /* 0x100fe40000004100 */
[----:B------:R-:W-:Y:S01]  /*4dc0*/  FMUL.FTZ R26, R26, UR4 ;  /* 0x000000041a1a7c20 */ /* 0x000fe20008410000 */
[----:B------:R-:W-:-:S02]  /*4dd0*/  @P2 HADD2.F32 R115, -RZ, R11.H1_H1 ;  /* 0x3000000bff732230 */ /* 0x000fc40000004100 */
[----:B------:R-:W-:Y:S01]  /*4de0*/  FMUL.FTZ R102, R102, UR4 ;  /* 0x0000000466667c20 */ /* 0x000fe20008410000 */
[----:B------:R-:W-:Y:S01]  /*4df0*/  HFMA2 R32, -RZ, RZ, 0, 0 ;  /* 0x00000000ff207431 */ /* 0x000fe200000001ff */
[----:B------:R-:W-:Y:S01]  /*4e00*/  MOV R2, RZ ;  /* 0x000000ff00027202 */ /* 0x000fe20000000f00 */
[----:B------:R-:W-:Y:S01]  /*4e10*/  @P6 FMUL.FTZ R32, R104, R33 ;  /* 0x0000002168206220 */ /* 0x000fe20000410000 */
        /* <DEDUP_REMOVED lines=9> */
[----:B------:R-:W-:Y:S02]  /*4eb0*/  HFMA2 R40, -RZ, RZ, 0, 0 ;  /* 0x00000000ff287431 */ /* 0x000fe400000001ff */
[----:B------:R-:W-:Y:S01]  /*4ec0*/  @P3 FMUL.FTZ R40, R26, R101 ;  /* 0x000000651a283220 */ /* 0x000fe20000410000 */
[----:B------:R-:W-:Y:S01]  /*4ed0*/  HFMA2 R35, -RZ, RZ, 0, 0 ;  /* 0x00000000ff237431 */ /* 0x000fe200000001ff */
[----:B------:R-:W-:Y:S01]  /*4ee0*/  F2FP.F16.F32.PACK_AB R24, R24, R29 ;  /* 0x0000001d1818723e */ /* 0x000fe200000000ff */
[----:B------:R-:W-:Y:S01]  /*4ef0*/  @P2 FMUL.FTZ R35, R102, R105 ;  /* 0x0000006966232220 */ /* 0x000fe20000410000 */
[----:B------:R-:W-:Y:S02]  /*4f00*/  F2FP.F16.F32.PACK_AB R28, R28, R31 ;  /* 0x0000001f1c1c723e */ /* 0x000fe400000000ff */
[----:B------:R-:W-:Y:S02]  /*4f10*/  F2FP.F16.F32.PACK_AB R27, R110, R111 ;  /* 0x0000006f6e1b723e */ /* 0x000fe400000000ff */
[----:B------:R-:W-:-:S02]  /*4f20*/  F2FP.F16.F32.PACK_AB R26, R108, R109 ;  /* 0x0000006d6c1a723e */ /* 0x000fc400000000ff */
[----:B------:R-:W-:Y:S02]  /*4f30*/  F2FP.F16.F32.PACK_AB R25, R106, R25 ;  /* 0x000000196a19723e */ /* 0x000fe400000000ff */
[----:B------:R-:W-:Y:S02]  /*4f40*/  F2FP.F16.F32.PACK_AB R30, R3, R30 ;  /* 0x0000001e031e723e */ /* 0x000fe400000000ff */
[----:B------:R-:W-:Y:S02]  /*4f50*/  F2FP.F16.F32.PACK_AB R29, R2, R103 ;  /* 0x00000067021d723e */ /* 0x000fe400000000ff */
[----:B------:R-:W-:Y:S01]  /*4f60*/  F2FP.F16.F32.PACK_AB R31, R107, R104 ;  /* 0x000000686b1f723e */ /* 0x000fe200000000ff */
[----:B------:R-:W-:Y:S06]  /*4f70*/  BRA `(.L_x_1538) ;  /* 0x0000000400ac7947 */ /* 0x000fec0003800000 */
.L_x_1537:
[C-C-:B------:R-:W-:Y:S01]  /*4f80*/  FFMA.FTZ R113, R121.reuse, R113, R120.reuse ;  /* 0x0000007179717223 */ /* 0x140fe20000010078 */
[C---:B------:R-:W-:Y:S01]  /*4f90*/  LOP3.LUT P2, RZ, R2.reuse, 0xff, RZ, 0xc0, !PT ;  /* 0x000000ff02ff7812 */ /* 0x040fe2000784c0ff */
[--C-:B0-----:R-:W-:Y:S02]  /*4fa0*/  HADD2.F32 R28, -RZ, R20.reuse.H0_H0 ;  /* 0x20000014ff1c7230 */ /* 0x101fe40000004100 */
[----:B------:R-:W-:Y:S01]  /*4fb0*/  FFMA.FTZ R112, R121, R112, R120 ;  /* 0x0000007079707223 */ /* 0x000fe20000010078 */
[----:B------:R-:W-:Y:S01]  /*4fc0*/  FADD.FTZ R104, -R113, R104 ;  /* 0x0000006871687221 */ /* 0x000fe20000010100 */
[----:B------:R-:W-:Y:S01]  /*4fd0*/  LOP3.LUT P3, RZ, R2, 0xff00, RZ, 0xc0, !PT ;  /* 0x0000ff0002ff7812 */ /* 0x000fe2000786c0ff */
[----:B------:R-:W-:Y:S02]  /*4fe0*/  HADD2.F32 R30, -RZ, R20.H1_H1 ;  /* 0x30000014ff1e7230 */ /* 0x000fe40000004100 */
[----:B------:R-:W-:Y:S01]  /*4ff0*/  FFMA.FTZ R115, R121, R115, R120 ;  /* 0x0000007379737223 */ /* 0x000fe20000010078 */
[----:B------:R-:W-:Y:S01]  /*5000*/  FADD.FTZ R112, -R112, R105 ;  /* 0x0000006970707221 */ /* 0x000fe20000010100 */
[----:B------:R-:W-:Y:S01]  /*5010*/  FFMA.FTZ R29, R101, R104, R28 ;  /* 0x00000068651d7223 */ /* 0x000fe2000001001c */
[----:B------:R-:W-:Y:S01]  /*5020*/  LOP3.LUT P4, RZ, R2, 0xff0000, RZ, 0xc0, !PT ;  /* 0x00ff000002ff7812 */ /* 0x000fe2000788c0ff */
[----:B------:R-:W-:-:S02]  /*5030*/  HADD2.F32 R31, -RZ, R21.H0_H0 ;  /* 0x20000015ff1f7230 */ /* 0x000fc40000004100 */
[----:B------:R-:W-:Y:S01]  /*5040*/  FADD.FTZ R106, -R115, R106 ;  /* 0x0000006a736a7221 */ /* 0x000fe20000010100 */
[----:B------:R-:W-:Y:S01]  /*5050*/  FMUL.FTZ R28, R102, R29 ;  /* 0x0000001d661c7220 */ /* 0x000fe20000410000 */
[C---:B------:R-:W-:Y:S01]  /*5060*/  FFMA.FTZ R105, R101.reuse, R112, R30 ;  /* 0x0000007065697223 */ /* 0x040fe2000001001e */
[----:B-----5:R-:W-:Y:S02]  /*5070*/  @P2 HADD2.F32 R29, -RZ, R32.H0_H0 ;  /* 0x20000020ff1d2230 */ /* 0x020fe40000004100 */
[----:B------:R-:W-:Y:S01]  /*5080*/  FFMA.FTZ R115, R101, R106, R31 ;  /* 0x0000006a65737223 */ /* 0x000fe2000001001f */
[----:B------:R-:W-:Y:S02]  /*5090*/  @P2 HADD2.F32 R103, -RZ, R8.H0_H0 ;  /* 0x20000008ff672230 */ /* 0x000fe40000004100 */
[----:B------:R-:W-:Y:S01]  /*50a0*/  FMUL.FTZ R40, R28, UR4 ;  /* 0x000000041c287c20 */ /* 0x000fe20008410000 */
[----:B------:R-:W-:Y:S01]  /*50b0*/  FMUL.FTZ R30, R102, R105 ;  /* 0x00000069661e7220 */ /* 0x000fe20000410000 */
[----:B------:R-:W-:Y:S01]  /*50c0*/  CS2R R38, SRZ ;  /* 0x0000000000267805 */ /* 0x000fe2000001ff00 */
[----:B------:R-:W-:-:S02]  /*50d0*/  HFMA2 R31, -RZ, RZ, 0, 0 ;  /* 0x00000000ff1f7431 */ /* 0x000fc400000001ff */
[----:B------:R-:W-:Y:S02]  /*50e0*/  @P3 HADD2.F32 R113, -RZ, R32.H1_H1 ;  /* 0x30000020ff713230 */ /* 0x000fe40000004100 */
[-C--:B------:R-:W-:Y:S01]  /*50f0*/  @P2 FMUL.FTZ R39, R29, R40.reuse ;  /* 0x000000281d272220 */ /* 0x080fe20000410000 */
[----:B------:R-:W-:Y:S02]  /*5100*/  @P3 HADD2.F32 R105, -RZ, R8.H1_H1 ;  /* 0x30000008ff693230 */ /* 0x000fe40000004100 */
[----:B------:R-:W-:Y:S01]  /*5110*/  FMUL.FTZ R32, R102, R115 ;  /* 0x0000007366207220 */ /* 0x000fe20000410000 */
        /* <DEDUP_REMOVED lines=12> */
[----:B------:R-:W-:Y:S01]  /*51e0*/  FFMA.FTZ R116, R121, R116, R120 ;  /* 0x0000007479747223 */ /* 0x000fe20000010078 */
[----:B------:R-:W-:Y:S01]  /*51f0*/  ISETP.GE.U32.AND.EX P2, PT, R3, 0x1000000, PT, P2 ;  /* 0x010000000300780c */ /* 0x000fe20003f46120 */
[-C--:B------:R-:W-:Y:S01]  /*5200*/  @P4 FMUL.FTZ R29, R117, R32.reuse ;  /* 0x00000020751d4220 */ /* 0x080fe20000410000 */
[----:B------:R-:W-:Y:S01]  /*5210*/  MOV R41, RZ ;  /* 0x000000ff00297202 */ /* 0x000fe20000000f00 */
[----:B------:R-:W-:Y:S01]  /*5220*/  @P4 FMUL.FTZ R41, R115, R32 ;  /* 0x0000002073294220 */ /* 0x000fe20000410000 */
[----:B------:R-:W-:Y:S01]  /*5230*/  LOP3.LUT P6, RZ, R2, 0xff000000, RZ, 0xc0, !PT ;  /* 0xff00000002ff7812 */ /* 0x000fe200078cc0ff */
[----:B------:R-:W-:-:S02]  /*5240*/  HADD2.F32 R2, -RZ, R21.H1_H1 ;  /* 0x30000015ff027230 */ /* 0x000fc40000004100 */
[--C-:B------:R-:W-:Y:S01]  /*5250*/  FFMA.FTZ R119, R121, R119, R120.reuse ;  /* 0x0000007779777223 */ /* 0x100fe20000010078 */
[C---:B------:R-:W-:Y:S01]  /*5260*/  LOP3.LUT P5, RZ, R3.reuse, 0xff, RZ, 0xc0, !PT ;  /* 0x000000ff03ff7812 */ /* 0x040fe200078ac0ff */
[----:B------:R-:W-:Y:S01]  /*5270*/  FADD.FTZ R114, -R114, R107 ;  /* 0x0000006b72727221 */ /* 0x000fe20000010100 */
[----:B------:R-:W-:Y:S01]  /*5280*/  LOP3.LUT P4, RZ, R3, 0xff00, RZ, 0xc0, !PT ;  /* 0x0000ff0003ff7812 */ /* 0x000fe2000788c0ff */
[--C-:B------:R-:W-:Y:S02]  /*5290*/  HADD2.F32 R103, -RZ, R22.reuse.H0_H0 ;  /* 0x20000016ff677230 */ /* 0x100fe40000004100 */
[----:B------:R-:W-:Y:S01]  /*52a0*/  FFMA.FTZ R118, R121, R118, R120 ;  /* 0x0000007679767223 */ /* 0x000fe20000010078 */
[----:B------:R-:W-:Y:S02]  /*52b0*/  HADD2.F32 R105, -RZ, R22.H1_H1 ;  /* 0x30000016ff697230 */ /* 0x000fe40000004100 */
[----:B------:R-:W-:Y:S01]  /*52c0*/  FADD.FTZ R108, -R127, R108 ;  /* 0x0000006c7f6c7221 */ /* 0x000fe20000010100 */
[----:B------:R-:W-:Y:S01]  /*52d0*/  FADD.FTZ R116, -R116, R109 ;  /* 0x0000006d74747221 */ /* 0x000fe20000010100 */
[----:B------:R-:W-:-:S02]  /*52e0*/  HADD2.F32 R107, -RZ, R23.H0_H0 ;  /* 0x20000017ff6b7230 */ /* 0x000fc40000004100 */
[----:B------:R-:W-:Y:S01]  /*52f0*/  FADD.FTZ R110, -R119, R110 ;  /* 0x0000006e776e7221 */ /* 0x000fe20000010100 */
[C---:B------:R-:W-:Y:S01]  /*5300*/  FFMA.FTZ R3, R101.reuse, R114, R2 ;  /* 0x0000007265037223 */ /* 0x040fe20000010002 */
[----:B------:R-:W-:Y:S01]  /*5310*/  FADD.FTZ R118, -R118, R111 ;  /* 0x0000006f76767221 */ /* 0x000fe20000010100 */
[C---:B------:R-:W-:Y:S01]  /*5320*/  FFMA.FTZ R103, R101.reuse, R108, R103 ;  /* 0x0000006c65677223 */ /* 0x040fe20000010067 */
[C---:B------:R-:W-:Y:S01]  /*5330*/  FFMA.FTZ R105, R101.reuse, R116, R105 ;  /* 0x0000007465697223 */ /* 0x040fe20000010069 */
[----:B------:R-:W-:Y:S02]  /*5340*/  HADD2.F32 R111, -RZ, R23.H1_H1 ;  /* 0x30000017ff6f7230 */ /* 0x000fe40000004100 */
[----:B------:R-:W-:Y:S01]  /*5350*/  FFMA.FTZ R109, R101, R110, R107 ;  /* 0x0000006e656d7223 */ /* 0x000fe2000001006b */
[C---:B------:R-:W-:Y:S01]  /*5360*/  FMUL.FTZ R2, R102.reuse, R3 ;  /* 0x0000000366027220 */ /* 0x040fe20000410000 */
[--C-:B------:R-:W-:Y:S02]  /*5370*/  @P3 HADD2.F32 R108, -RZ, R35.reuse.H0_H0 ;  /* 0x20000023ff6c3230 */ /* 0x100fe40000004100 */
[----:B------:R-:W-:Y:S01]  /*5380*/  FMUL.FTZ R3, R102, R103 ;  /* 0x0000006766037220 */ /* 0x000fe20000410000 */
[----:B------:R-:W-:-:S02]  /*5390*/  @P2 HADD2.F32 R110, -RZ, R35.H1_H1 ;  /* 0x30000023ff6e2230 */ /* 0x000fc40000004100 */
[----:B------:R-:W-:Y:S01]  /*53a0*/  FMUL.FTZ R35, R102, R105 ;  /* 0x0000006966237220 */ /* 0x000fe20000410000 */
[----:B------:R-:W-:Y:S02]  /*53b0*/  @P6 HADD2.F32 R33, -RZ, R33.H1_H1 ;  /* 0x30000021ff216230 */ /* 0x000fe40000004100 */
[----:B------:R-:W-:Y:S01]  /*53c0*/  FFMA.FTZ R111, R101, R118, R111 ;  /* 0x00000076656f7223 */ /* 0x000fe2000001006f */
[----:B------:R-:W-:Y:S01]  /*53d0*/  FMUL.FTZ R40, R2, UR4 ;  /* 0x0000000402287c20 */ /* 0x000fe20008410000 */
[--C-:B------:R-:W-:Y:S02]  /*53e0*/  @P5 HADD2.F32 R106, -RZ, R34.reuse.H0_H0 ;  /* 0x20000022ff6a5230 */ /* 0x100fe40000004100 */
[----:B------:R-:W-:Y:S01]  /*53f0*/  FMUL.FTZ R3, R3, UR4 ;  /* 0x0000000403037c20 */ /* 0x000fe20008410000 */
[----:B------:R-:W-:Y:S02]  /*5400*/  @P4 HADD2.F32 R107, -RZ, R34.H1_H1 ;  /* 0x30000022ff6b4230 */ /* 0x000fe40000004100 */
[----:B------:R-:W-:Y:S01]  /*5410*/  FMUL.FTZ R104, R35, UR4 ;  /* 0x0000000423687c20 */ /* 0x000fe20008410000 */
[----:B------:R-:W-:-:S02]  /*5420*/  HFMA2 R32, -RZ, RZ, 0, 0 ;  /* 0x00000000ff207431 */ /* 0x000fc400000001ff */
[C---:B------:R-:W-:Y:S01]  /*5430*/  FMUL.FTZ R101, R102.reuse, R109 ;  /* 0x0000006d66657220 */ /* 0x040fe20000410000 */
[----:B------:R-:W-:Y:S01]  /*5440*/  FMUL.FTZ R103, R102, R111 ;  /* 0x0000006f66677220 */ /* 0x000fe20000410000 */
[----:B------:R-:W-:Y:S01]  /*5450*/  @P6 FMUL.FTZ R32, R33, R40 ;  /* 0x0000002821206220 */ /* 0x000fe20000410000 */
[----:B------:R-:W-:Y:S02]  /*5460*/  HFMA2 R34, -RZ, RZ, 0, 0 ;  /* 0x00000000ff227431 */ /* 0x000fe400000001ff */
[----:B------:R-:W-:Y:S02]  /*5470*/  @P6 HADD2.F32 R105, -RZ, R9.H1_H1 ;  /* 0x30000009ff696230 */ /* 0x000fe40000004100 */
[----:B------:R-:W-:Y:S02]  /*5480*/  HFMA2 R33, -RZ, RZ, 0, 0 ;  /* 0x00000000ff217431 */ /* 0x000fe400000001ff */
[--C-:B------:R-:W-:Y:S02]  /*5490*/  @P5 HADD2.F32 R102, -RZ, R10.reuse.H0_H0 ;  /* 0x2000000aff665230 */ /* 0x100fe40000004100 */
[----:B------:R-:W-:Y:S01]  /*54a0*/  @P5 FMUL.FTZ R34, R106, R3 ;  /* 0x000000036a225220 */ /* 0x000fe20000410000 */
[----:B------:R-:W-:Y:S01]  /*54b0*/  @P4 FMUL.FTZ R33, R107, R104 ;  /* 0x000000686b214220 */ /* 0x000fe20000410000 */
[----:B------:R-:W-:-:S02]  /*54c0*/  @P4 HADD2.F32 R107, -RZ, R10.H1_H1 ;  /* 0x3000000aff6b4230 */ /* 0x000fc40000004100 */
        /* <DEDUP_REMOVED lines=22> */
.L_x_1538:
[----:B------:R-:W0:Y:S01]  /*5630*/  @P1 LDC.64 R2, c[0x0][0x478] ;  /* 0x00011e00ff021b82 */ /* 0x000e220000000a00 */
[----:B------:R-:W-:-:S04]  /*5640*/  IMAD.WIDE.U32 R36, R100, 0x10, R36 ;  /* 0x0000001064247825 */ /* 0x000fc800078e0024 */
[----:B0-----:R-:W-:-:S05]  /*5650*/  @P1 IMAD.WIDE.U32 R2, R100, 0x10, R2 ;  /* 0x0000001064021825 */ /* 0x001fca00078e0002 */
[----:B------:R1:W-:Y:S04]  /*5660*/  @P1 STG.E.128 desc[UR6][R2.64], R24 ;  /* 0x0000001802001986 */ /* 0x0003e8000c101d06 */
[----:B------:R1:W-:Y:S02]  /*5670*/  STG.E.128 desc[UR6][R36.64], R28 ;  /* 0x0000001c24007986 */ /* 0x0003e4000c101d06 */
.L_x_1534:
        /* <DEDUP_REMOVED lines=21> */
.L_x_1525:
        /* <DEDUP_REMOVED lines=48> */
.L_x_1524:
[----:B------:R-:W-:Y:S05]  /*5ad0*/  BSYNC B0 ;  /* 0x0000000000007941 */ /* 0x000fea0003800000 */
.L_x_1523:
        /* <DEDUP_REMOVED lines=48> */
[----:B----4-:R-:W-:-:S02]  /*5de0*/  FADD.FTZ R29, R2, R29 ;  /* 0x0000001d021d7221 */ /* 0x010fc40000010000 */
[----:B------:R-:W0:Y:S01]  /*5df0*/  LDC R2, c[0x0][0x388] ;  /* 0x0000e200ff027b82 */ /* 0x000e220000000800 */
[----:B------:R-:W-:Y:S01]  /*5e00*/  STS.128 [R0+0x10], R52 ;  /* 0x0000103400007388 */ /* 0x000fe20000000c00 */
[----:B-----5:R-:W-:-:S03]  /*5e10*/  FADD.FTZ R23, R3, R28 ;  /* 0x0000001c03177221 */ /* 0x020fc60000010000 */
[----:B------:R-:W-:Y:S01]  /*5e20*/  STS.128 [R0+0x400], R40 ;  /* 0x0004002800007388 */ /* 0x000fe20000000c00 */
[----:B--2---:R-:W-:-:S03]  /*5e30*/  FADD.FTZ R31, R20, R31 ;  /* 0x0000001f141f7221 */ /* 0x004fc60000010000 */
[----:B------:R-:W-:Y:S01]  /*5e40*/  STS.128 [R0+0x410], R36 ;  /* 0x0004102400007388 */ /* 0x000fe20000000c00 */
[----:B---3--:R-:W-:Y:S01]  /*5e50*/  FADD.FTZ R21, R21, R30 ;  /* 0x0000001e15157221 */ /* 0x008fe20000010000 */
        /* <DEDUP_REMOVED lines=40> */
[----:B-1----:R-:W-:-:S04]  /*60e0*/  IADD3 R18, P0, PT, R5, R86, RZ ;  /* 0x0000005605127210 */ /* 0x002fc80007f1e0ff */
[----:B------:R-:W-:Y:S02]  /*60f0*/  IADD3.X R5, PT, PT, RZ, RZ, RZ, P0, !PT ;  /* 0x000000ffff057210 */ /* 0x000fe400007fe4ff */
[C---:B------:R-:W-:Y:S02]  /*6100*/  SHF.L.U32 R16, R18.reuse, 0x2, RZ ;  /* 0x0000000212107819 */ /* 0x040fe400000006ff */
[----:B------:R-:W-:Y:S02]  /*6110*/  SHF.L.U64.HI R18, R18, 0x2, R5 ;  /* 0x0000000212127819 */ /* 0x000fe40000010205 */
[----:B------:R-:W-:Y:S01]  /*6120*/  IADD3 R2, P0, PT, R16, UR22, RZ ;  /* 0x0000001610027c10 */ /* 0x000fe2000ff1e0ff */
        /* <DEDUP_REMOVED lines=15> */
[----:B--2---:R-:W-:Y:S01]  /*6220*/  FADD.FTZ R5, R3, R4 ;  /* 0x0000000403057221 */ /* 0x004fe20000010000 */
[----:B------:R-:W-:Y:S02]  /*6230*/  IADD3 R4, P1, PT, R16, UR20, RZ ;  /* 0x0000001410047c10 */ /* 0x000fe4000ff3e0ff */
[----:B------:R-:W2:Y:S01]  /*6240*/  LDS R12, [R45+0x1600] ;  /* 0x001600002d0c7984 */ /* 0x000ea20000000800 */
[----:B---3--:R-:W-:Y:S01]  /*6250*/  FADD.FTZ R0, RZ, R0 ;  /* 0x00000000ff007221 */ /* 0x008fe20000010000 */
[----:B------:R-:W-:Y:S02]  /*6260*/  IADD3.X R3, PT, PT, R18, UR23, RZ, P0, !PT ;  /* 0x0000001712037c10 */ /* 0x000fe400087fe4ff */
[----:B------:R-:W3:Y:S01]  /*6270*/  LDS R33, [R45+0x1c00] ;  /* 0x001c00002d217984 */ /* 0x000ee20000000800 */
[----:B----4-:R-:W-:-:S03]  /*6280*/  FADD.FTZ R8, RZ, R8 ;  /* 0x00000008ff087221 */ /* 0x010fc60000010000 */
[----:B------:R-:W4:Y:S01]  /*6290*/  LDS R14, [R45+0x1e00] ;  /* 0x001e00002d0e7984 */ /* 0x000f220000000800 */
[----:B-----5:R-:W-:Y:S01]  /*62a0*/  FADD.FTZ R17, R5, R6 ;  /* 0x0000000605117221 */ /* 0x020fe20000010000 */
        /* <DEDUP_REMOVED lines=13> */
[----:B0-----:R-:W-:Y:S01]  /*6380*/  FADD.FTZ R8, R8, R15 ;  /* 0x0000000f08087221 */ /* 0x001fe20000010000 */
        /* <DEDUP_REMOVED lines=12> */
.L_x_1528:
        /* <DEDUP_REMOVED lines=8> */
.L_x_1541:
[----:B------:R-:W-:Y:S05]  /*64d0*/  BSYNC B2 ;  /* 0x0000000000027941 */ /* 0x000fea0003800000 */
.L_x_1540:
        /* <DEDUP_REMOVED lines=8> */
.L_x_1542:
[----:B------:R-:W-:-:S05]  /*6560*/  FADD.FTZ R28, R28, R133 ;  /* 0x000000851c1c7221 */ /* 0x000fca0000010000 */
[----:B------:R-:W-:Y:S01]  /*6570*/  MOV R129, R28 ;  /* 0x0000001c00817202 */ /* 0x000fe20000000f00 */
[----:B------:R-:W-:Y:S01]  /*6580*/  HFMA2 R130, -RZ, RZ, 0, 1.1920928955078125e-07 ;  /* 0x00000002ff827431 */ /* 0x000fe200000001ff */
[----:B------:R-:W-:-:S07]  /*6590*/  MOV R30, R128 ;  /* 0x00000080001e7202 */ /* 0x000fce0000000f00 */
[----:B------:R-:W-:Y:S05]  /*65a0*/  WARPSYNC.COLLECTIVE R126, `(.L_x_1543) ;  /* 0x000000007e087348 */ /* 0x000fea0003c00000 */
[----:B------:R0:W1:Y:S02]  /*65b0*/  SHFL.BFLY P3, R128, R129, R130, R135 ;  /* 0x0c00008281807389 */ /* 0x0000640000060087 */
[----:B01----:R-:W-:Y:S05]  /*65c0*/  ENDCOLLECTIVE ;  /* 0x000000000000791b */ /* 0x003fea0003800000 */
.L_x_1543:
[----:B------:R-:W-:-:S05]  /*65d0*/  FADD.FTZ R30, R30, R131 ;  /* 0x000000831e1e7221 */ /* 0x000fca0000010000 */
[----:B------:R-:W-:Y:S02]  /*65e0*/  MOV R129, R30 ;  /* 0x0000001e00817202 */ /* 0x000fe40000000f00 */
[----:B------:R-:W-:-:S07]  /*65f0*/  MOV R29, R128 ;  /* 0x00000080001d7202 */ /* 0x000fce0000000f00 */
[----:B------:R-:W-:Y:S05]  /*6600*/  WARPSYNC.COLLECTIVE R126, `(.L_x_1544) ;  /* 0x000000007e087348 */ /* 0x000fea0003c00000 */
[----:B------:R0:W1:Y:S02]  /*6610*/  SHFL.BFLY P3, R128, R129, R130, R135 ;  /* 0x0c00008281807389 */ /* 0x0000640000060087 */
[----:B01----:R-:W-:Y:S05]  /*6620*/  ENDCOLLECTIVE ;  /* 0x000000000000791b */ /* 0x003fea0003800000 */
.L_x_1544:
[----:B------:R-:W-:-:S05]  /*6630*/  FADD.FTZ R29, R28, R29 ;  /* 0x0000001d1c1d7221 */ /* 0x000fca0000010000 */
[----:B------:R-:W-:Y:S01]  /*6640*/  MOV R129, R29 ;  /* 0x0000001d00817202 */ /* 0x000fe20000000f00 */
[----:B------:R-:W-:Y:S01]  /*6650*/  HFMA2 R130, -RZ, RZ, 0, 2.384185791015625e-07 ;  /* 0x00000004ff827431 */ /* 0x000fe200000001ff */
[----:B------:R-:W-:-:S07]  /*6660*/  MOV R31, R128 ;  /* 0x00000080001f7202 */ /* 0x000fce0000000f00 */
[----:B------:R-:W-:Y:S05]  /*6670*/  WARPSYNC.COLLECTIVE R126, `(.L_x_1545) ;  /* 0x000000007e087348 */ /* 0x000fea0003c00000 */
[----:B------:R0:W1:Y:S02]  /*6680*/  SHFL.BFLY P3, R128, R129, R130, R135 ;  /* 0x0c00008281807389 */ /* 0x0000640000060087 */
[----:B01----:R-:W-:Y:S05]  /*6690*/  ENDCOLLECTIVE ;  /* 0x000000000000791b */ /* 0x003fea0003800000 */
.L_x_1545:
[----:B------:R-:W-:-:S05]  /*66a0*/  FADD.FTZ R31, R30, R31 ;  /* 0x0000001f1e1f7221 */ /* 0x000fca0000010000 */
[----:B------:R-:W-:Y:S02]  /*66b0*/  MOV R129, R31 ;  /* 0x0000001f00817202 */ /* 0x000fe40000000f00 */
[----:B------:R-:W-:-:S07]  /*66c0*/  MOV R32, R128 ;  /* 0x0000008000207202 */ /* 0x000fce0000000f00 */
[----:B------:R-:W-:Y:S05]  /*66d0*/  WARPSYNC.COLLECTIVE R126, `(.L_x_1546) ;  /* 0x000000007e087348 */ /* 0x000fea0003c00000 */
[----:B------:R0:W1:Y:S02]  /*66e0*/  SHFL.BFLY P3, R128, R129, R130, R135 ;  /* 0x0c00008281807389 */ /* 0x0000640000060087 */
[----:B01----:R-:W-:Y:S05]  /*66f0*/  ENDCOLLECTIVE ;  /* 0x000000000000791b */ /* 0x003fea0003800000 */
.L_x_1546:
[----:B------:R-:W-:-:S05]  /*6700*/  FADD.FTZ R32, R29, R32 ;  /* 0x000000201d207221 */ /* 0x000fca0000010000 */
[----:B------:R-:W-:Y:S01]  /*6710*/  MOV R129, R32 ;  /* 0x0000002000817202 */ /* 0x000fe20000000f00 */
[----:B------:R-:W-:Y:S01]  /*6720*/  HFMA2 R130, -RZ, RZ, 0, 4.76837158203125e-07 ;  /* 0x00000008ff827431 */ /* 0x000fe200000001ff */
[----:B------:R-:W-:-:S07]  /*6730*/  MOV R120, R128 ;  /* 0x0000008000787202 */ /* 0x000fce0000000f00 */
[----:B------:R-:W-:Y:S05]  /*6740*/  WARPSYNC.COLLECTIVE R126, `(.L_x_1547) ;  /* 0x000000007e087348 */ /* 0x000fea0003c00000 */
[----:B------:R0:W1:Y:S02]  /*6750*/  SHFL.BFLY P3, R128, R129, R130, R135 ;  /* 0x0c00008281807389 */ /* 0x0000640000060087 */
[----:B01----:R-:W-:Y:S05]  /*6760*/  ENDCOLLECTIVE ;  /* 0x000000000000791b */ /* 0x003fea0003800000 */
.L_x_1547:
[----:B------:R-:W-:-:S05]  /*6770*/  FADD.FTZ R120, R31, R120 ;  /* 0x000000781f787221 */ /* 0x000fca0000010000 */
[----:B------:R-:W-:Y:S02]  /*6780*/  MOV R129, R120 ;  /* 0x0000007800817202 */ /* 0x000fe40000000f00 */
[----:B------:R-:W-:-:S07]  /*6790*/  MOV R33, R128 ;  /* 0x0000008000217202 */ /* 0x000fce0000000f00 */
[----:B------:R-:W-:Y:S05]  /*67a0*/  WARPSYNC.COLLECTIVE R126, `(.L_x_1548) ;  /* 0x000000007e087348 */ /* 0x000fea0003c00000 */
[----:B------:R0:W1:Y:S02]  /*67b0*/  SHFL.BFLY P3, R128, R129, R130, R135 ;  /* 0x0c00008281807389 */ /* 0x0000640000060087 */
[----:B01----:R-:W-:Y:S05]  /*67c0*/  ENDCOLLECTIVE ;  /* 0x000000000000791b */ /* 0x003fea0003800000 */
.L_x_1548:
[----:B------:R-:W-:-:S05]  /*67d0*/  FADD.FTZ R33, R32, R33 ;  /* 0x0000002120217221 */ /* 0x000fca0000010000 */
[----:B------:R-:W-:Y:S01]  /*67e0*/  MOV R129, R33 ;  /* 0x0000002100817202 */ /* 0x000fe20000000f00 */
[----:B------:R-:W-:Y:S01]  /*67f0*/  HFMA2 R130, -RZ, RZ, 0, 9.5367431640625e-07 ;  /* 0x00000010ff827431 */ /* 0x000fe200000001ff */
[----:B------:R-:W-:-:S07]  /*6800*/  MOV R121, R128 ;  /* 0x0000008000797202 */ /* 0x000fce0000000f00 */
[----:B------:R-:W-:Y:S05]  /*6810*/  WARPSYNC.COLLECTIVE R126, `(.L_x_1549) ;  /* 0x000000007e087348 */ /* 0x000fea0003c00000 */
[----:B------:R0:W1:Y:S02]  /*6820*/  SHFL.BFLY P3, R128, R129, R130, R135 ;  /* 0x0c00008281807389 */ /* 0x0000640000060087 */
[----:B01----:R-:W-:Y:S05]  /*6830*/  ENDCOLLECTIVE ;  /* 0x000000000000791b */ /* 0x003fea0003800000 */
.L_x_1549:
[----:B------:R-:W-:-:S05]  /*6840*/  FADD.FTZ R121, R120, R121 ;  /* 0x0000007978797221 */ /* 0x000fca0000010000 */
[----:B------:R-:W-:Y:S02]  /*6850*/  MOV R129, R121 ;  /* 0x0000007900817202 */ /* 0x000fe40000000f00 */
[----:B------:R-:W-:-:S07]  /*6860*/  MOV R28, R128 ;  /* 0x00000080001c7202 */ /* 0x000fce0000000f00 */
[----:B------:R-:W-:Y:S05]  /*6870*/  WARPSYNC.COLLECTIVE R126, `(.L_x_1550) ;  /* 0x000000007e087348 */ /* 0x000fea0003c00000 */
[----:B------:R0:W1:Y:S02]  /*6880*/  SHFL.BFLY P3, R128, R129, R130, R135 ;  /* 0x0c00008281807389 */ /* 0x0000640000060087 */
[----:B01----:R-:W-:Y:S05]  /*6890*/  ENDCOLLECTIVE ;  /* 0x000000000000791b */ /* 0x003fea0003800000 */
.L_x_1550:
[----:B------:R-:W-:Y:S01]  /*68a0*/  MOV R30, R128 ;  /* 0x00000080001e7202 */ /* 0x000fe20000000f00 */
[----:B------:R-:W-:Y:S06]  /*68b0*/  BRA `(.L_x_1551) ;  /* 0xffffffb4004c7947 */ /* 0x000fec000383ffff */
.L_x_1552:
        /* <DEDUP_REMOVED lines=12> */
.L_x_11183:


//--------------------- .text._ZN10layer_norm22ln_bwd_finalize_kernelINS_22Kernel_traits_finalizeILj512E6__halfS2_S2_S2_fjLb1ELj1024ELj4ENS_18Kernel_traits_baseILj512ES2_S2_S2_S2_fjLj1024EEEEELb1ELb0EEEvNS_9BwdParamsE --------------------------
	.section	.text._ZN10layer_norm22ln_bwd_finalize_kernelINS_22Kernel_traits_finalizeILj512E6__halfS2_S2_S2_fjLb1ELj1024ELj4ENS_18Kernel_traits_baseILj512ES2_S2_S2_S2_fjLj1024EEEEELb1ELb0EEEvNS_9BwdParamsE,"ax",@progbits
	.align	128
        .global         _ZN10layer_norm22ln_bwd_finalize_kernelINS_22Kernel_traits_finalizeILj512E6__halfS2_S2_S2_fjLb1ELj1024ELj4ENS_18Kernel_traits_baseILj512ES2_S2_S2_S2_fjLj1024EEEEELb1ELb0EEEvNS_9BwdParamsE
        .type           _ZN10layer_norm22ln_bwd_finalize_kernelINS_22Kernel_traits_finalizeILj512E6__halfS2_S2_S2_fjLb1ELj1024ELj4ENS_18Kernel_traits_baseILj512ES2_S2_S2_S2_fjLj1024EEEEELb1ELb0EEEvNS_9BwdParamsE,@function
        .size           _ZN10layer_norm22ln_bwd_finalize_kernelINS_22Kernel_traits_finalizeILj512E6__halfS2_S2_S2_fjLb1ELj1024ELj4ENS_18Kernel_traits_baseILj512ES2_S2_S2_S2_fjLj1024EEEEELb1ELb0EEEvNS_9BwdParamsE,(.L_x_11184 - _ZN10layer_norm22ln_bwd_finalize_kernelINS_22Kernel_traits_finalizeILj512E6__halfS2_S2_S2_fjLb1ELj1024ELj4ENS_18Kernel_traits_baseILj512ES2_S2_S2_S2_fjLj1024EEEEELb1ELb0EEEvNS_9BwdParamsE)
        .other          _ZN10layer_norm22ln_bwd_finalize_kernelINS_22Kernel_traits_finalizeILj512E6__halfS2_S2_S2_fjLb1ELj1024ELj4ENS_18Kernel_traits_baseILj512ES2_S2_S2_S2_fjLj1024EEEEELb1ELb0EEEvNS_9BwdParamsE,@"STO_CUDA_ENTRY STV_DEFAULT"
_ZN10layer_norm22ln_bwd_finalize_kernelINS_22Kernel_traits_finalizeILj512E6__halfS2_S2_S2_fjLb1ELj1024ELj4ENS_18Kernel_traits_baseILj512ES2_S2_S2_S2_fjLj1024EEEEELb1ELb0EEEvNS_9BwdParamsE:
.text._ZN10layer_norm22ln_bwd_finalize_kernelINS_22Kernel_traits_finalizeILj512E6__halfS2_S2_S2_fjLb1ELj1024ELj4ENS_18Kernel_traits_baseILj512ES2_S2_S2_S2_fjLj1024EEEEELb1ELb0EEEvNS_9BwdParamsE:
        /* <DEDUP_REMOVED lines=62> */
.L_x_1557:
        /* <DEDUP_REMOVED lines=87> */
.L_x_1556:
[----:B------:R-:W-:Y:S05]  /*0950*/  BSYNC.RECONVERGENT B1 ;  /* 0x0000000000017941 */ /* 0x000fea0003800200 */
.L_x_1555:
        /* <DEDUP_REMOVED lines=49> */
.L_x_1559:
[----:B------:R-:W-:Y:S05]  /*0c70*/  BSYNC.RECONVERGENT B1 ;  /* 0x0000000000017941 */ /* 0x000fea0003800200 */
.L_x_1558:
        /* <DEDUP_REMOVED lines=29> */
.L_x_1561:
[----:B------:R-:W-:Y:S05]  /*0e50*/  BSYNC.RECONVERGENT B1 ;  /* 0x0000000000017941 */ /* 0x000fea0003800200 */
.L_x_1560:
        /* <DEDUP_REMOVED lines=14> */
.L_x_1554:
[----:B------:R-:W-:Y:S05]  /*0f40*/  BSYNC.RECONVERGENT B0 ;  /* 0x0000000000007941 */ /* 0x000fea0003800200 */
.L_x_1553:
        /* <DEDUP_REMOVED lines=68> */
[----:B-1----:R-:W-:Y:S02]  /*1390*/  F2FP.F16.F32.PACK_AB R11, R11, R10 ;  /* 0x0000000a0b0b723e */ /* 0x002fe400000000ff */
[----:B--2---:R-:W-:-:S03]  /*13a0*/  F2FP.F16.F32.PACK_AB R13, R13, R12 ;  /* 0x0000000c0d0d723e */ /* 0x004fc600000000ff */
[----:B------:R-:W-:Y:S01]  /*13b0*/  STG.E desc[UR6][R2.64], R11 ;  /* 0x0000000b02007986 */ /* 0x000fe2000c101906 */
[----:B----4-:R-:W-:-:S03]  /*13c0*/  F2FP.F16.F32.PACK_AB R15, R15, R14 ;  /* 0x0000000e0f0f723e */ /* 0x010fc600000000ff */
[----:B------:R-:W-:Y:S04]  /*13d0*/  STG.E desc[UR6][R4.64], R13 ;  /* 0x0000000d04007986 */ /* 0x000fe8000c101906 */
[----:B------:R-:W-:Y:S01]  /*13e0*/  STG.E desc[UR6][R6.64], R15 ;  /* 0x0000000f06007986 */ /* 0x000fe2000c101906 */
[----:B------:R-:W-:Y:S05]  /*13f0*/  EXIT ;  /* 0x000000000000794d */ /* 0x000fea0003800000 */
.L_x_1562:
        /* <DEDUP_REMOVED lines=16> */
.L_x_11184:


//--------------------- .text._ZN10layer_norm13ln_bwd_kernelINS_13Kernel_traitsI6__halfS2_S2_S2_fjLj512ELj1ELj4ELj1ELj16ENS_18Kernel_traits_baseILj512ES2_S2_S2_S2_fjLj128EEEEELb1ELb1ELb1ELb0EEEvNS_9BwdParamsE --------------------------
	.section	.text._ZN10layer_norm13ln_bwd_kernelINS_13Kernel_traitsI6__halfS2_S2_S2_fjLj512ELj1ELj4ELj1ELj16ENS_18Kernel_traits_baseILj512ES2_S2_S2_S2_fjLj128EEEEELb1ELb1ELb1ELb0EEEvNS_9BwdParamsE,"ax",@progbits
	.align	128
        .global         _ZN10layer_norm13ln_bwd_kernelINS_13Kernel_traitsI6__halfS2_S2_S2_fjLj512ELj1ELj4ELj1ELj16ENS_18Kernel_traits_baseILj512ES2_S2_S2_S2_fjLj128EEEEELb1ELb1ELb1ELb0EEEvNS_9BwdParamsE
        .type           _ZN10layer_norm13ln_bwd_kernelINS_13Kernel_traitsI6__halfS2_S2_S2_fjLj512ELj1ELj4ELj1ELj16ENS_18Kernel_traits_baseILj512ES2_S2_S2_S2_fjLj128EEEEELb1ELb1ELb1ELb0EEEvNS_9BwdParamsE,@function
        .size           _ZN10layer_norm13ln_bwd_kernelINS_13Kernel_traitsI6__halfS2_S2_S2_fjLj512ELj1ELj4ELj1ELj16ENS_18Kernel_traits_baseILj512ES2_S2_S2_S2_fjLj128EEEEELb1ELb1ELb1ELb0EEEvNS_9BwdParamsE,(.L_x_11185 - _ZN10layer_norm13ln_bwd_kernelINS_13Kernel_traitsI6__halfS2_S2_S2_fjLj512ELj1ELj4ELj1ELj16ENS_18Kernel_traits_baseILj512ES2_S2_S2_S2_fjLj128EEEEELb1ELb1ELb1ELb0EEEvNS_9BwdParamsE)
        .other          _ZN10layer_norm13ln_bwd_kernelINS_13Kernel_traitsI6__halfS2_S2_S2_fjLj512ELj1ELj4ELj1ELj16ENS_18Kernel_traits_baseILj512ES2_S2_S2_S2_fjLj128EEEEELb1ELb1ELb1ELb0EEEvNS_9BwdParamsE,@"STO_CUDA_ENTRY STV_DEFAULT"
_ZN10layer_norm13ln_bwd_kernelINS_13Kernel_traitsI6__halfS2_S2_S2_fjLj512ELj1ELj4ELj1ELj16ENS_18Kernel_traits_baseILj512ES2_S2_S2_S2_fjLj128EEEEELb1ELb1ELb1ELb0EEEvNS_9BwdParamsE:
.text._ZN10layer_norm13ln_bwd_kernelINS_13Kernel_traitsI6__halfS2_S2_S2_fjLj512ELj1ELj4ELj1ELj16ENS_18Kernel_traits_baseILj512ES2_S2_S2_S2_fjLj128EEEEELb1ELb1ELb1ELb0EEEvNS_9BwdParamsE:
        /* <DEDUP_REMOVED lines=88> */
.L_x_1704:
[----:B-1----:R-:W1:Y:S08]  /*0580*/  LDC.64 R8, c[0x0][0x3f8] ;  /* 0x0000fe00ff087b82 */ /* 0x002e700000000a00 */
[----:B------:R-:W2:Y:S08]  /*0590*/  LDC.64 R128, c[0x0][0x3c8] ;  /* 0x0000f200ff807b82 */ /* 0x000eb00000000a00 */
[----:B0-----:R-:W3:Y:S01]  /*05a0*/  LDC.64 R126, c[0x0][0x3f0] ;  /* 0x0000fc00ff7e7b82 */ /* 0x001ee20000000a00 */
[----:B-1----:R-:W-:-:S07]  /*05b0*/  IMAD.WIDE R130, R5, 0x4, R8 ;  /* 0x0000000405827825 */ /* 0x002fce00078e0208 */
[----:B------:R-:W1:Y:S01]  /*05c0*/  LDC.64 R124, c[0x0][0x3c0] ;  /* 0x0000f000ff7c7b82 */ /* 0x000e620000000a00 */
[----:B------:R-:W4:Y:S01]  /*05d0*/  LDG.E R7, desc[UR6][R130.64] ;  /* 0x0000000682077981 */ /* 0x000f22000c1e1900 */
[----:B--2---:R-:W-:-:S05]  /*05e0*/  IMAD.WIDE R128, R5, 0x4, R128 ;  /* 0x0000000405807825 */ /* 0x004fca00078e0280 */
[----:B-----5:R2:W5:Y:S01]  /*05f0*/  LDG.E R8, desc[UR6][R128.64] ;  /* 0x0000000680087981 */ /* 0x020562000c1e1900 */
[----:B---3--:R-:W-:-:S05]  /*0600*/  IMAD.WIDE R126, R5, 0x4, R126 ;  /* 0x00000004057e7825 */ /* 0x008fca00078e027e */
[----:B------:R2:W5:Y:S01]  /*0610*/  LDG.E R9, desc[UR6][R126.64] ;  /* 0x000000067e097981 */ /* 0x000562000c1e1900 */
[----:B------:R-:W-:Y:S01]  /*0620*/  BSSY.RECONVERGENT B1, `(.L_x_1565) ;  /* 0x0000113000017945 */ /* 0x000fe20003800200 */
[----:B----4-:R-:W-:-:S13]  /*0630*/  ISETP.GE.AND P3, PT, R7, 0x1, PT ;  /* 0x000000010700780c */ /* 0x010fda0003f66270 */
[----:B-12---:R-:W-:Y:S05]  /*0640*/  @!P3 BRA `(.L_x_1566) ;  /* 0x0000000c0078b947 */ /* 0x006fea0003800000 */
[----:B------:R-:W-:-:S06]  /*0650*/  IMAD.WIDE R124, R5, 0x4, R124 ;  /* 0x00000004057c7825 */ /* 0x000fcc00078e027c */
[----:B------:R1:W2:Y:S01]  /*0660*/  LDG.E R124, desc[UR6][R124.64] ;  /* 0x000000067c7c7981 */ /* 0x0002a2000c1e1900 */
[----:B-----5:R-:W-:Y:S01]  /*0670*/  ISETP.GE.AND P1, PT, R9, 0x1, PT ;  /* 0x000000010900780c */ /* 0x020fe20003f26270 */
[----:B------:R-:W-:Y:S01]  /*0680*/  BSSY.RECONVERGENT B2, `(.L_x_1567) ;  /* 0x000007a000027945 */ /* 0x000fe20003800200 */
[----:B------:R-:W-:Y:S01]  /*0690*/  MOV R0, UR20 ;  /* 0x0000001400007c02 */ /* 0x000fe20008000f00 */
[----:B------:R-:W-:Y:S01]  /*06a0*/  HFMA2 R140, -RZ, RZ, 0, 0 ;  /* 0x00000000ff8c7431 */ /* 0x000fe200000001ff */
[----:B------:R-:W-:Y:S02]  /*06b0*/  ISETP.GE.U32.AND P4, PT, R2, 0x20, PT ;  /* 0x000000200200780c */ /* 0x000fe40003f86070 */
[----:B0-----:R-:W-:Y:S01]  /*06c0*/  ISETP.NE.AND P0, PT, R6, RZ, PT ;  /* 0x000000ff0600720c */ /* 0x001fe20003f05270 */
[----:B------:R-:W-:Y:S01]  /*06d0*/  IMAD R10, R5, R0, RZ ;  /* 0x00000000050a7224 */ /* 0x000fe200078e02ff */
[----:B------:R-:W-:Y:S01]  /*06e0*/  ISETP.GE.U32.AND P2, PT, R2, 0x40, PT ;  /* 0x000000400200780c */ /* 0x000fe20003f46070 */
[----:B-1----:R-:W-:Y:S01]  /*06f0*/  HFMA2 R125, -RZ, RZ, 0, 0 ;  /* 0x00000000ff7d7431 */ /* 0x002fe200000001ff */
[----:B------:R-:W-:-:S03]  /*0700*/  MOV R137, RZ ;  /* 0x000000ff00897202 */ /* 0x000fc60000000f00 */
[----:B------:R-:W-:-:S05]  /*0710*/  @P1 IADD3 R127, PT, PT, R9, -0x1, RZ ;  /* 0xffffffff097f1810 */ /* 0x000fca0007ffe0ff */
[----:B------:R-:W-:Y:S01]  /*0720*/  @P1 IMAD R128, R127, R0, RZ ;  /* 0x000000007f801224 */ /* 0x000fe200078e02ff */
[----:B------:R-:W-:-:S04]  /*0730*/  IADD3 R127, PT, PT, R7, -0x1, RZ ;  /* 0xffffffff077f7810 */ /* 0x000fc80007ffe0ff */
[----:B------:R-:W-:Y:S01]  /*0740*/  @P1 SHF.R.S32.HI R129, RZ, 0x1f, R128 ;  /* 0x0000001fff811819 */ /* 0x000fe20000011480 */
[----:B------:R-:W-:Y:S01]  /*0750*/  IMAD R126, R127, R0, RZ ;  /* 0x000000007f7e7224 */ /* 0x000fe200078e02ff */
[----:B------:R-:W-:Y:S02]  /*0760*/  SHF.R.S32.HI R127, RZ, 0x1f, R10 ;  /* 0x0000001fff7f7819 */ /* 0x000fe4000001140a */
[----:B------:R-:W-:Y:S02]  /*0770*/  @P1 LEA.HI R131, R129, R128, RZ, 0x3 ;  /* 0x0000008081831211 */ /* 0x000fe400078f18ff */
[----:B------:R-:W-:Y:S02]  /*0780*/  SHF.R.S32.HI R129, RZ, 0x1f, R126 ;  /* 0x0000001fff817819 */ /* 0x000fe4000001147e */
[----:B------:R-:W-:Y:S02]  /*0790*/  LEA.HI R127, R127, R10, RZ, 0x3 ;  /* 0x0000000a7f7f7211 */ /* 0x000fe400078f18ff */
[----:B------:R-:W-:-:S02]  /*07a0*/  LEA.HI R129, R129, R126, RZ, 0x3 ;  /* 0x0000007e81817211 */ /* 0x000fc400078f18ff */
[-C--:B------:R-:W-:Y:S02]  /*07b0*/  LEA.HI.SX32 R10, R127, R4.reuse, 0x1d ;  /* 0x000000047f0a7211 */ /* 0x080fe400078feaff */
[-C--:B------:R-:W-:Y:S02]  /*07c0*/  @P1 LEA.HI.SX32 R125, R131, R4.reuse, 0x1d ;  /* 0x00000004837d1211 */ /* 0x080fe400078feaff */
[----:B------:R-:W-:Y:S02]  /*07d0*/  LEA.HI.SX32 R127, R129, R4, 0x1d ;  /* 0x00000004817f7211 */ /* 0x000fe400078feaff */
[----:B------:R-:W-:Y:S02]  /*07e0*/  MOV R126, R10 ;  /* 0x0000000a007e7202 */ /* 0x000fe40000000f00 */
        /* <DEDUP_REMOVED lines=16> */
[----:B------:R0:W5:Y:S01]  /*08f0*/  @P0 LDG.E.128 R20, desc[UR6][R114.64] ;  /* 0x0000000672140981 */ /* 0x000162000c1e1d00 */
[----:B------:R-:W-:Y:S02]  /*0900*/  IADD3 R127, PT, PT, R127, 0x20, RZ ;  /* 0x000000207f7f7810 */ /* 0x000fe40007ffe0ff */
[----:B------:R-:W-:Y:S02]  /*0910*/  IADD3 R125, PT, PT, R125, 0x20, RZ ;  /* 0x000000207d7d7810 */ /* 0x000fe40007ffe0ff */
[----:B------:R-:W-:Y:S01]  /*0920*/  IADD3 R126, PT, PT, R126, 0x20, RZ ;  /* 0x000000207e7e7810 */ /* 0x000fe20007ffe0ff */
[--C-:B---3--:R-:W-:Y:S02]  /*0930*/  HADD2.F32 R3, -RZ, R12.reuse.H0_H0 ;  /* 0x2000000cff037230 */ /* 0x108fe40000004100 */
[----:B------:R-:W-:Y:S02]  /*0940*/  HADD2.F32 R137, -RZ, R12.H1_H1 ;  /* 0x3000000cff897230 */ /* 0x000fe40000004100 */
[----:B------:R-:W-:-:S02]  /*0950*/  HADD2.F32 R139, -RZ, R13.H0_H0 ;  /* 0x2000000dff8b7230 */ /* 0x000fc40000004100 */
[C---:B------:R-:W-:Y:S01]  /*0960*/  FADD.FTZ R3, -R124.reuse, R3 ;  /* 0x000000037c037221 */ /* 0x040fe20000010100 */
[----:B------:R-:W-:Y:S02]  /*0970*/  HADD2.F32 R141, -RZ, R13.H1_H1 ;  /* 0x3000000dff8d7230 */ /* 0x000fe40000004100 */
[----:B------:R-:W-:Y:S01]  /*0980*/  FADD.FTZ R137, -R124, R137 ;  /* 0x000000897c897221 */ /* 0x000fe20000010100 */
[----:B------:R-:W-:Y:S02]  /*0990*/  HADD2.F32 R12, -RZ, R84.H0_H0 ;  /* 0x20000054ff0c7230 */ /* 0x000fe40000004100 */
[----:B------:R-:W-:Y:S01]  /*09a0*/  FMUL.FTZ R3, R8, R3 ;  /* 0x0000000308037220 */ /* 0x000fe20000410000 */
[--C-:B----4-:R-:W-:Y:S02]  /*09b0*/  HADD2.F32 R11, -RZ, R16.reuse.H0_H0 ;  /* 0x20000010ff0b7230 */ /* 0x110fe40000004100 */
[----:B------:R-:W-:Y:S02]  /*09c0*/  HADD2.F32 R16, -RZ, R16.H1_H1 ;  /* 0x30000010ff107230 */ /* 0x000fe40000004100 */
[----:B------:R-:W-:-:S02]  /*09d0*/  HADD2.F32 R13, -RZ, R84.H1_H1 ;  /* 0x30000054ff0d7230 */ /* 0x000fc40000004100 */
[C---:B------:R-:W-:Y:S01]  /*09e0*/  FADD.FTZ R139, -R124.reuse, R139 ;  /* 0x0000008b7c8b7221 */ /* 0x040fe20000010100 */
[--C-:B------:R-:W-:Y:S02]  /*09f0*/  HADD2.F32 R145, -RZ, R14.reuse.H1_H1 ;  /* 0x3000000eff917230 */ /* 0x100fe40000004100 */
[----:B------:R-:W-:Y:S01]  /*0a00*/  FADD.FTZ R141, -R124, R141 ;  /* 0x0000008d7c8d7221 */ /* 0x000fe20000010100 */
[----:B------:R-:W-:Y:S02]  /*0a10*/  HADD2.F32 R143, -RZ, R14.H0_H0 ;  /* 0x2000000eff8f7230 */ /* 0x000fe40000004100 */
[----:B------:R-:W-:Y:S01]  /*0a20*/  FMUL.FTZ R12, R12, R11 ;  /* 0x0000000b0c0c7220 */ /* 0x000fe20000410000 */
[--C-:B------:R-:W-:Y:S02]  /*0a30*/  HADD2.F32 R113, -RZ, R15.reuse.H0_H0 ;  /* 0x2000000fff717230 */ /* 0x100fe40000004100 */
[----:B------:R-:W-:Y:S01]  /*0a40*/  FADD.FTZ R52, R52, R11 ;  /* 0x0000000b34347221 */ /* 0x000fe20000010000 */
[----:B------:R-:W-:-:S02]  /*0a50*/  HADD2.F32 R129, -RZ, R15.H1_H1 ;  /* 0x3000000fff817230 */ /* 0x000fc40000004100 */
[----:B------:R-:W-:Y:S01]  /*0a60*/  FFMA.FTZ R68, R3, R11, R68 ;  /* 0x0000000b03447223 */ /* 0x000fe20000010044 */
[--C-:B------:R-:W-:Y:S02]  /*0a70*/  HADD2.F32 R112, -RZ, R17.reuse.H0_H0 ;  /* 0x20000011ff707230 */ /* 0x100fe40000004100 */
[C---:B------:R-:W-:Y:S01]  /*0a80*/  FMUL.FTZ R14, R8.reuse, R137 ;  /* 0x00000089080e7220 */ /* 0x040fe20000410000 */
[----:B0-----:R-:W-:Y:S02]  /*0a90*/  HADD2.F32 R114, -RZ, R17.H1_H1 ;  /* 0x30000011ff727230 */ /* 0x001fe40000004100 */
[----:B------:R-:W-:Y:S01]  /*0aa0*/  FMUL.FTZ R11, R13, R16 ;  /* 0x000000100d0b7220 */ /* 0x000fe20000410000 */
[----:B------:R-:W-:Y:S02]  /*0ab0*/  HADD2.F32 R15, -RZ, R85.H0_H0 ;  /* 0x20000055ff0f7230 */ /* 0x000fe40000004100 */
[----:B------:R-:W-:Y:S01]  /*0ac0*/  FMUL.FTZ R13, R8, R139 ;  /* 0x0000008b080d7220 */ /* 0x000fe20000410000 */
[----:B------:R-:W-:-:S02]  /*0ad0*/  HADD2.F32 R115, -RZ, R18.H0_H0 ;  /* 0x20000012ff737230 */ /* 0x000fc40000004100 */
[----:B------:R-:W-:Y:S02]  /*0ae0*/  HADD2.F32 R116, -RZ, R18.H1_H1 ;  /* 0x30000012ff747230 */ /* 0x000fe40000004100 */
[----:B------:R-:W-:Y:S01]  /*0af0*/  FMUL.FTZ R18, R8, R141 ;  /* 0x0000008d08127220 */ /* 0x000fe20000410000 */
[----:B------:R-:W-:Y:S02]  /*0b00*/  HADD2.F32 R17, -RZ, R85.H1_H1 ;  /* 0x30000055ff117230 */ /* 0x000fe40000004100 */
[----:B------:R-:W-:Y:S01]  /*0b10*/  FADD.FTZ R145, -R124, R145 ;  /* 0x000000917c917221 */ /* 0x000fe20000010100 */
        /* <DEDUP_REMOVED lines=23> */
[----:B------:R-:W-:-:S02]  /*0c90*/  FADD.FTZ R139, -R124, R113 ;  /* 0x000000717c8b7221 */ /* 0x000fc40000010100 */
        /* <DEDUP_REMOVED lines=10> */
[----:B------:R-:W-:-:S02]  /*0d40*/  FADD.FTZ R137, -R124, R129 ;  /* 0x000000817c897221 */ /* 0x000fc40000010100 */
[----:B------:R-:W-:Y:S01]  /*0d50*/  FADD.FTZ R130, R131, R112 ;  /* 0x0000007083827221 */ /* 0x000fe20000010000 */
[----:B------:R-:W-:Y:S01]  /*0d60*/  FFMA.FTZ R129, R17, R112, R118 ;  /* 0x0000007011817223 */ /* 0x000fe20000010076 */
[----:B------:R-:W-:Y:S02]  /*0d70*/  HADD2.F32 R141, -RZ, R87.H1_H1 ;  /* 0x30000057ff8d7230 */ /* 0x000fe40000004100 */
[----:B------:R-:W-:Y:S01]  /*0d80*/  FADD.FTZ R130, R130, R19 ;  /* 0x0000001382827221 */ /* 0x000fe20000010000 */
[----:B------:R-:W-:Y:S01]  /*0d90*/  FFMA.FTZ R140, R114, R19, R129 ;  /* 0x00000013728c7223 */ /* 0x000fe20000010081 */
[----:B------:R-:W-:Y:S01]  /*0da0*/  FMUL.FTZ R118, R8, R137 ;  /* 0x0000008908767220 */ /* 0x000fe20000410000 */
[-C--:B------:R-:W-:Y:S01]  /*0db0*/  FMUL.FTZ R116, R141, R128.reuse ;  /* 0x000000808d747220 */ /* 0x080fe20000410000 */
[----:B------:R-:W-:Y:S01]  /*0dc0*/  FADD.FTZ R137, R130, R113 ;  /* 0x0000007182897221 */ /* 0x000fe20000010000 */
[----:B------:R-:W-:Y:S01]  /*0dd0*/  FFMA.FTZ R129, R115, R113, R140 ;  /* 0x0000007173817223 */ /* 0x000fe2000001008c */
[----:B------:R-:W-:Y:S01]  /*0de0*/  FADD.FTZ R51, R51, R128 ;  /* 0x0000008033337221 */ /* 0x000fe20000010000 */
[C---:B------:R-:W-:Y:S01]  /*0df0*/  FFMA.FTZ R67, R118.reuse, R128, R67 ;  /* 0x0000008076437223 */ /* 0x040fe20000010043 */
[----:B------:R-:W-:Y:S01]  /*0e00*/  FADD.FTZ R137, R137, R116 ;  /* 0x0000007489897221 */ /* 0x000fe20000010000 */
[----:B------:R-:W-:-:S07]  /*0e10*/  FFMA.FTZ R140, R118, R116, R129 ;  /* 0x00000074768c7223 */ /* 0x000fce0000010081 */
.L_x_1568:
[----:B------:R-:W-:Y:S05]  /*0e20*/  BSYNC.RECONVERGENT B2 ;  /* 0x0000000000027941 */ /* 0x000fea0003800200 */
.L_x_1567:
[----:B------:R-:W-:Y:S05]  /*0e30*/  @!P2 BRA `(.L_x_1569) ;  /* 0x000000080044a947 */ /* 0x000fea0003800000 */
[----:B------:R-:W0:Y:S08]  /*0e40*/  LDC.64 R104, c[0x0][0x3a8] ;  /* 0x0000ea00ff687b82 */ /* 0x000e300000000a00 */
[----:B------:R-:W1:Y:S01]  /*0e50*/  LDC.64 R108, c[0x0][0x428] ;  /* 0x00010a00ff6c7b82 */ /* 0x000e620000000a00 */
[----:B------:R-:W-:-:S07]  /*0e60*/  ISETP.NE.U32.AND P0, PT, RZ, UR10, PT ;  /* 0x0000000aff007c0c */ /* 0x000fce000bf05070 */
[----:B------:R-:W2:Y:S01]  /*0e70*/  LDC.64 R128, c[0x0][0x3b0] ;  /* 0x0000ec00ff807b82 */ /* 0x000ea20000000a00 */
[----:B0-----:R-:W-:-:S06]  /*0e80*/  IMAD.WIDE.U32 R104, R126, 0x10, R104 ;  /* 0x000000107e687825 */ /* 0x001fcc00078e0068 */
[----:B------:R-:W3:Y:S01]  /*0e90*/  LDG.E.128 R104, desc[UR6][R104.64] ;  /* 0x0000000668687981 */ /* 0x000ee2000c1e1d00 */
[----:B-1----:R-:W-:Y:S01]  /*0ea0*/  IMAD.WIDE.U32 R108, R127, 0x10, R108 ;  /* 0x000000107f6c7825 */ /* 0x002fe200078e006c */
[----:B------:R-:W-:-:S05]  /*0eb0*/  ISETP.NE.AND.EX P0, PT, RZ, UR11, PT, P0 ;  /* 0x0000000bff007c0c */ /* 0x000fca000bf05300 */
[----:B------:R-:W4:Y:S08]  /*0ec0*/  LDG.E.128 R108, desc[UR6][R108.64] ;  /* 0x000000066c6c7981 */ /* 0x000f30000c1e1d00 */
[----:B------:R-:W0:Y:S02]  /*0ed0*/  @P0 LDC.64 R122, c[0x0][0x438] ;  /* 0x00010e00ff7a0b82 */ /* 0x000e240000000a00 */
[----:B0-----:R-:W-:-:S04]  /*0ee0*/  @P0 IMAD.WIDE.U32 R126, R126, 0x10, R122 ;  /* 0x000000107e7e0825 */ /* 0x001fc800078e007a */
[----:B--2---:R-:W-:Y:S01]  /*0ef0*/  IMAD.WIDE.U32 R122, R125, 0x8, R128 ;  /* 0x000000087d7a7825 */ /* 0x004fe200078e0080 */
[----:B------:R0:W5:Y:S05]  /*0f00*/  @P0 LDG.E.128 R88, desc[UR6][R126.64] ;  /* 0x000000067e580981 */ /* 0x00016a000c1e1d00 */
[----:B------:R-:W5:Y:S01]  /*0f10*/  LDG.E.64 R122, desc[UR6][R122.64] ;  /* 0x000000067a7a7981 */ /* 0x000f62000c1e1b00 */
[----:B------:R-:W-:Y:S02]  /*0f20*/  HADD2.F32 R132, -RZ, R78.H0_H0 ;  /* 0x2000004eff847230 */ /* 0x000fe40000004100 */
[----:B---3--:R-:W-:Y:S02]  /*0f30*/  HADD2.F32 R117, -RZ, R104.H0_H0 ;  /* 0x20000068ff757230 */ /* 0x008fe40000004100 */
[----:B------:R-:W-:-:S02]  /*0f40*/  HADD2.F32 R125, -RZ, R105.H0_H0 ;  /* 0x20000069ff7d7230 */ /* 0x000fc40000004100 */
[--C-:B------:R-:W-:Y:S02]  /*0f50*/  HADD2.F32 R139, -RZ, R107.reuse.H0_H0 ;  /* 0x2000006bff8b7230 */ /* 0x100fe40000004100 */
[----:B------:R-:W-:Y:S02]  /*0f60*/  HADD2.F32 R135, -RZ, R106.H1_H1 ;  /* 0x3000006aff877230 */ /* 0x000fe40000004100 */
[C---:B0-----:R-:W-:Y:S01]  /*0f70*/  FADD.FTZ R127, -R124.reuse, R125 ;  /* 0x0000007d7c7f7221 */ /* 0x041fe20000010100 */
[----:B------:R-:W-:Y:S02]  /*0f80*/  HADD2.F32 R107, -RZ, R107.H1_H1 ;  /* 0x3000006bff6b7230 */ /* 0x000fe40000004100 */
[----:B------:R-:W-:Y:S02]  /*0f90*/  HADD2.F32 R129, -RZ, R105.H1_H1 ;  /* 0x30000069ff817230 */ /* 0x000fe40000004100 */
[----:B------:R-:W-:Y:S01]  /*0fa0*/  FADD.FTZ R105, -R124, R117 ;  /* 0x000000757c697221 */ /* 0x000fe20000010100 */
[----:B------:R-:W-:-:S02]  /*0fb0*/  HADD2.F32 R119, -RZ, R104.H1_H1 ;  /* 0x30000068ff777230 */ /* 0x000fc40000004100 */
[C---:B------:R-:W-:Y:S01]  /*0fc0*/  FADD.FTZ R141, -R124.reuse, R135 ;  /* 0x000000877c8d7221 */ /* 0x040fe20000010100 */
[C---:B------:R-:W-:Y:S01]  /*0fd0*/  FADD.FTZ R125, -R124.reuse, R107 ;  /* 0x0000006b7c7d7221 */ /* 0x040fe20000010100 */
[----:B------:R-:W-:Y:S02]  /*0fe0*/  HADD2.F32 R133, -RZ, R106.H0_H0 ;  /* 0x2000006aff857230 */ /* 0x000fe40000004100 */
[C---:B------:R-:W-:Y:S01]  /*0ff0*/  FADD.FTZ R135, -R124.reuse, R139 ;  /* 0x0000008b7c877221 */ /* 0x040fe20000010100 */
[----:B------:R-:W-:Y:S02]  /*1000*/  HADD2.F32 R104, -RZ, R76.H0_H0 ;  /* 0x2000004cff687230 */ /* 0x000fe40000004100 */
[----:B------:R-:W-:Y:S01]  /*1010*/  FADD.FTZ R131, -R124, R129 ;  /* 0x000000817c837221 */ /* 0x000fe20000010100 */
[--C-:B----4-:R-:W-:Y:S02]  /*1020*/  HADD2.F32 R107, -RZ, R108.reuse.H0_H0 ;  /* 0x2000006cff6b7230 */ /* 0x110fe40000004100 */
[----:B------:R-:W-:Y:S01]  /*1030*/  FMUL.FTZ R105, R8, R105 ;  /* 0x0000006908697220 */ /* 0x000fe20000410000 */
[----:B------:R-:W-:-:S02]  /*1040*/  HADD2.F32 R117, -RZ, R108.H1_H1 ;  /* 0x3000006cff757230 */ /* 0x000fc40000004100 */
[C---:B------:R-:W-:Y:S01]  /*1050*/  FADD.FTZ R119, -R124.reuse, R119 ;  /* 0x000000777c777221 */ /* 0x040fe20000010100 */
[--C-:B------:R-:W-:Y:S02]  /*1060*/  HADD2.F32 R139, -RZ, R110.reuse.H0_H0 ;  /* 0x2000006eff8b7230 */ /* 0x100fe40000004100 */
[----:B------:R-:W-:Y:S01]  /*1070*/  FADD.FTZ R133, -R124, R133 ;  /* 0x000000857c857221 */ /* 0x000fe20000010100 */
[----:B------:R-:W-:Y:S02]  /*1080*/  HADD2.F32 R130, -RZ, R110.H1_H1 ;  /* 0x3000006eff827230 */ /* 0x000fe40000004100 */
[----:B------:R-:W-:Y:S01]  /*1090*/  FMUL.FTZ R104, R104, R107 ;  /* 0x0000006b68687220 */ /* 0x000fe20000410000 */
[----:B------:R-:W-:Y:S02]  /*10a0*/  HADD2.F32 R108, -RZ, R76.H1_H1 ;  /* 0x3000004cff6c7230 */ /* 0x000fe40000004100 */
[----:B------:R-:W-:Y:S01]  /*10b0*/  FADD.FTZ R44, R44, R107 ;  /* 0x0000006b2c2c7221 */ /* 0x000fe20000010000 */
[----:B------:R-:W-:-:S02]  /*10c0*/  HADD2.F32 R129, -RZ, R109.H0_H0 ;  /* 0x2000006dff817230 */ /* 0x000fc40000004100 */
[----:B------:R-:W-:Y:S01]  /*10d0*/  FFMA.FTZ R60, R105, R107, R60 ;  /* 0x0000006b693c7223 */ /* 0x000fe2000001003c */
[----:B------:R-:W-:Y:S02]  /*10e0*/  HADD2.F32 R110, -RZ, R77.H0_H0 ;  /* 0x2000004dff6e7230 */ /* 0x000fe40000004100 */
[----:B------:R-:W-:Y:S01]  /*10f0*/  FMUL.FTZ R107, R108, R117 ;  /* 0x000000756c6b7220 */ /* 0x000fe20000410000 */
[--C-:B------:R-:W-:Y:S02]  /*1100*/  HADD2.F32 R136, -RZ, R111.reuse.H0_H0 ;  /* 0x2000006fff887230 */ /* 0x100fe40000004100 */
[----:B------:R-:W-:Y:S01]  /*1110*/  FMUL.FTZ R106, R8, R119 ;  /* 0x00000077086a7220 */ /* 0x000fe20000410000 */
[----:B------:R-:W-:Y:S02]  /*1120*/  HADD2.F32 R124, -RZ, R111.H1_H1 ;  /* 0x3000006fff7c7230 */ /* 0x000fe40000004100 */
[----:B------:R-:W-:Y:S01]  /*1130*/  FMUL.FTZ R108, R110, R129 ;  /* 0x000000816e6c7220 */ /* 0x000fe20000410000 */
[----:B------:R-:W-:-:S02]  /*1140*/  HADD2.F32 R126, -RZ, R109.H1_H1 ;  /* 0x3000006dff7e7230 */ /* 0x000fc40000004100 */
[C---:B------:R-:W-:Y:S01]  /*1150*/  FMUL.FTZ R110, R8.reuse, R131 ;  /* 0x00000083086e7220 */ /* 0x040fe20000410000 */
[----:B------:R-:W-:Y:S02]  /*1160*/  HADD2.F32 R111, -RZ, R77.H1_H1 ;  /* 0x3000004dff6f7230 */ /* 0x000fe40000004100 */
[----:B------:R-:W-:Y:S01]  /*1170*/  FMUL.FTZ R109, R8, R127 ;  /* 0x0000007f086d7220 */ /* 0x000fe20000410000 */
[----:B------:R-:W-:Y:S01]  /*1180*/  FFMA.FTZ R127, R105, R104, R140 ;  /* 0x00000068697f7223 */ /* 0x000fe2000001008c */
[----:B------:R-:W-:Y:S01]  /*1190*/  FADD.FTZ R47, R47, R126 ;  /* 0x0000007e2f2f7221 */ /* 0x000fe20000010000 */
[-C--:B------:R-:W-:Y:S01]  /*11a0*/  FFMA.FTZ R63, R110, R126.reuse, R63 ;  /* 0x0000007e6e3f7223 */ /* 0x080fe2000001003f */
[----:B------:R-:W-:Y:S01]  /*11b0*/  FMUL.FTZ R111, R111, R126 ;  /* 0x0000007e6f6f7220 */ /* 0x000fe20000410000 */
[----:B------:R-:W-:Y:S01]  /*11c0*/  FADD.FTZ R126, R137, R104 ;  /* 0x00000068897e7221 */ /* 0x000fe20000010000 */
[----:B------:R-:W-:Y:S01]  /*11d0*/  FADD.FTZ R46, R46, R129 ;  /* 0x000000812e2e7221 */ /* 0x000fe20000010000 */
[----:B------:R-:W-:Y:S01]  /*11e0*/  FFMA.FTZ R62, R109, R129, R62 ;  /* 0x000000816d3e7223 */ /* 0x000fe2000001003e */
[----:B------:R-:W-:Y:S01]  /*11f0*/  FADD.FTZ R45, R45, R117 ;  /* 0x000000752d2d7221 */ /* 0x000fe20000010000 */
[----:B------:R-:W-:Y:S01]  /*1200*/  FADD.FTZ R129, R126, R107 ;  /* 0x0000006b7e817221 */ /* 0x000fe20000010000 */
[C---:B------:R-:W-:Y:S01]  /*1210*/  FFMA.FTZ R126, R106.reuse, R107, R127 ;  /* 0x0000006b6a7e7223 */ /* 0x040fe2000001007f */
[----:B------:R-:W-:Y:S01]  /*1220*/  FFMA.FTZ R61, R106, R117, R61 ;  /* 0x000000756a3d7223 */ /* 0x000fe2000001003d */
[----:B------:R-:W-:-:S02]  /*1230*/  HADD2.F32 R119, -RZ, R78.H1_H1 ;  /* 0x3000004eff777230 */ /* 0x000fc40000004100 */
[----:B------:R-:W-:Y:S01]  /*1240*/  FADD.FTZ R128, R129, R108 ;  /* 0x0000006c81807221 */ /* 0x000fe20000010000 */
[----:B------:R-:W-:Y:S01]  /*1250*/  FFMA.FTZ R127, R109, R108, R126 ;  /* 0x0000006c6d7f7223 */ /* 0x000fe2000001007e */
[----:B------:R-:W-:Y:S01]  /*1260*/  FMUL.FTZ R117, R8, R133 ;  /* 0x0000008508757220 */ /* 0x000fe20000410000 */
        /* <DEDUP_REMOVED lines=28> */
.L_x_1566:
        /* <DEDUP_REMOVED lines=20> */
[----:B------:R-:W1:Y:S02]  /*1570*/  LDC.64 R120, c[0x0][0x3b0] ;  /* 0x0000ec00ff787b82 */ /* 0x000e640000000a00 */
[----:B-1----:R-:W-:-:S06]  /*1580*/  IMAD.WIDE.U32 R120, R139, 0x8, R120 ;  /* 0x000000088b787825 */ /* 0x002fcc00078e0078 */
[----:B------:R-:W5:Y:S01]  /*1590*/  LDG.E.64 R120, desc[UR6][R120.64] ;  /* 0x0000000678787981 */ /* 0x000f62000c1e1b00 */
[----:B------:R-:W-:-:S07]  /*15a0*/  IADD3 R139, PT, PT, R139, 0x20, RZ ;  /* 0x000000208b8b7810 */ /* 0x000fce0007ffe0ff */
.L_x_1572:
[----:B------:R-:W-:Y:S05]  /*15b0*/  BSYNC.RECONVERGENT B2 ;  /* 0x0000000000027941 */ /* 0x000fea0003800200 */
.L_x_1571:
[----:B------:R-:W-:Y:S01]  /*15c0*/  HFMA2 R137, -RZ, RZ, 0, 0 ;  /* 0x00000000ff897431 */ /* 0x000fe200000001ff */
[----:B------:R-:W-:Y:S01]  /*15d0*/  MOV R140, RZ ;  /* 0x000000ff008c7202 */ /* 0x000fe20000000f00 */
[----:B------:R-:W-:Y:S06]  /*15e0*/  @!P2 BRA `(.L_x_1569) ;  /* 0x000000000058a947 */ /* 0x000fec0003800000 */
[----:B------:R-:W1:Y:S02]  /*15f0*/  LDC.64 R122, c[0x0][0x3b0] ;  /* 0x0000ec00ff7a7b82 */ /* 0x000e640000000a00 */
[----:B-1----:R-:W-:-:S06]  /*1600*/  IMAD.WIDE.U32 R122, R139, 0x8, R122 ;  /* 0x000000088b7a7825 */ /* 0x002fcc00078e007a */
[----:B------:R-:W5:Y:S01]  /*1610*/  LDG.E.64 R122, desc[UR6][R122.64] ;  /* 0x000000067a7a7981 */ /* 0x000f62000c1e1b00 */
[----:B------:R-:W-:Y:S05]  /*1620*/  BRA `(.L_x_1569) ;  /* 0x0000000000487947 */ /* 0x000fea0003800000 */
.L_x_1570:
[C---:B------:R-:W-:Y:S02]  /*1630*/  ISETP.GE.U32.AND P4, PT, R2.reuse, 0x20, PT ;  /* 0x000000200200780c */ /* 0x040fe40003f86070 */
[----:B------:R-:W-:-:S11]  /*1640*/  ISETP.GE.U32.AND P2, PT, R2, 0x40, PT ;  /* 0x000000400200780c */ /* 0x000fd60003f46070 */
[----:B------:R-:W1:Y:S08]  /*1650*/  @P4 LDC.64 R128, c[0x0][0x3b0] ;  /* 0x0000ec00ff804b82 */ /* 0x000e700000000a00 */
[----:B------:R-:W2:Y:S08]  /*1660*/  @P4 LDC.64 R130, c[0x0][0x438] ;  /* 0x00010e00ff824b82 */ /* 0x000eb00000000a00 */
[----:B------:R-:W3:Y:S08]  /*1670*/  @P2 LDC.64 R124, c[0x0][0x3b0] ;  /* 0x0000ec00ff7c2b82 */ /* 0x000ef00000000a00 */
[----:B------:R-:W4:Y:S01]  /*1680*/  @P2 LDC.64 R126, c[0x0][0x438] ;  /* 0x00010e00ff7e2b82 */ /* 0x000f220000000a00 */
[C---:B-1----:R-:W-:Y:S01]  /*1690*/  @P4 IMAD.WIDE.U32 R128, R139.reuse, 0x8, R128 ;  /* 0x000000088b804825 */ /* 0x042fe200078e0080 */
[----:B------:R-:W-:-:S04]  /*16a0*/  @P4 IADD3 R139, PT, PT, R139, 0x20, RZ ;  /* 0x000000208b8b4810 */ /* 0x000fc80007ffe0ff */
[----:B------:R1:W5:Y:S01]  /*16b0*/  @P4 LDG.E.64 R120, desc[UR6][R128.64] ;  /* 0x0000000680784981 */ /* 0x000362000c1e1b00 */
[C---:B--2---:R-:W-:Y:S01]  /*16c0*/  @P4 IMAD.WIDE.U32 R130, R137.reuse, 0x10, R130 ;  /* 0x0000001089824825 */ /* 0x044fe200078e0082 */
[----:B------:R-:W-:-:S04]  /*16d0*/  @P4 IADD3 R137, PT, PT, R137, 0x20, RZ ;  /* 0x0000002089894810 */ /* 0x000fc80007ffe0ff */
[----:B------:R1:W5:Y:S01]  /*16e0*/  @P4 LDG.E.128 R20, desc[UR6][R130.64] ;  /* 0x0000000682144981 */ /* 0x000362000c1e1d00 */
[----:B---3--:R-:W-:-:S05]  /*16f0*/  @P2 IMAD.WIDE.U32 R124, R139, 0x8, R124 ;  /* 0x000000088b7c2825 */ /* 0x008fca00078e007c */
[----:B------:R1:W5:Y:S01]  /*1700*/  @P2 LDG.E.64 R122, desc[UR6][R124.64] ;  /* 0x000000067c7a2981 */ /* 0x000362000c1e1b00 */
[----:B----4-:R-:W-:-:S05]  /*1710*/  @P2 IMAD.WIDE.U32 R126, R137, 0x10, R126 ;  /* 0x00000010897e2825 */ /* 0x010fca00078e007e */
[----:B------:R1:W5:Y:S01]  /*1720*/  @P2 LDG.E.128 R88, desc[UR6][R126.64] ;  /* 0x000000067e582981 */ /* 0x000362000c1e1d00 */
[----:B------:R-:W-:Y:S02]  /*1730*/  MOV R137, RZ ;  /* 0x000000ff00897202 */ /* 0x000fe40000000f00 */
[----:B------:R-:W-:-:S07]  /*1740*/  MOV R140, RZ ;  /* 0x000000ff008c7202 */ /* 0x000fce0000000f00 */
.L_x_1569:
[----:B------:R-:W-:Y:S05]  /*1750*/  BSYNC.RECONVERGENT B1 ;  /* 0x0000000000017941 */ /* 0x000fea0003800200 */
.L_x_1565:
[----:B------:R-:W-:-:S03]  /*1760*/  UMOV UR4, 0xffffffff ;  /* 0xffffffff00047882 */ /* 0x000fc60000000000 */
[----:B------:R-:W-:Y:S05]  /*1770*/  BRA.DIV UR4, `(.L_x_1573) ;  /* 0x0000005e04e47947 */ /* 0x000fea000b800000 */
        /* <DEDUP_REMOVED lines=18> */
.L_x_1722:
[----:B------:R-:W-:Y:S01]  /*18a0*/  @P1 IADD3 R9, PT, PT, R9, -0x1, RZ ;  /* 0xffffffff09091810 */ /* 0x000fe20007ffe0ff */
[----:B--2---:R-:W-:Y:S01]  /*18b0*/  FADD.FTZ R124, R131, R124 ;  /* 0x0000007c837c7221 */ /* 0x004fe20000010000 */
[----:B0-----:R-:W-:Y:S01]  /*18c0*/  ISETP.NE.AND P0, PT, R6, RZ, PT ;  /* 0x000000ff0600720c */ /* 0x001fe20003f05270 */
[----:B------:R-:W-:Y:S01]  /*18d0*/  BSSY.RECONVERGENT B1, `(.L_x_1574) ;  /* 0x0000293000017945 */ /* 0x000fe20003800200 */
[----:B------:R-:W-:Y:S02]  /*18e0*/  HFMA2 R129, -RZ, RZ, 0, 0 ;  /* 0x00000000ff817431 */ /* 0x000fe400000001ff */
[----:B------:R-:W-:Y:S02]  /*18f0*/  @P1 IMAD R126, R9, R0, RZ ;  /* 0x00000000097e1224 */ /* 0x000fe400078e02ff */
[----:B------:R-:W-:Y:S01]  /*1900*/  FMUL.FTZ R128, R124, UR9 ;  /* 0x000000097c807c20 */ /* 0x000fe20008410000 */
[----:B---3--:R-:W-:Y:S02]  /*1910*/  FADD.FTZ R9, R130, R125 ;  /* 0x0000007d82097221 */ /* 0x008fe40000010000 */
[----:B------:R-:W-:-:S02]  /*1920*/  @P1 SHF.R.S32.HI R127, RZ, 0x1f, R126 ;  /* 0x0000001fff7f1819 */ /* 0x000fc4000001147e */
[----:B------:R-:W-:Y:S01]  /*1930*/  FMUL.FTZ R9, R9, UR9 ;  /* 0x0000000909097c20 */ /* 0x000fe20008410000 */
        /* <DEDUP_REMOVED lines=9> */
.L_x_1577:
[----:B------:R-:W-:Y:S05]  /*19d0*/  BSYNC.RECONVERGENT B2 ;  /* 0x0000000000027941 */ /* 0x000fea0003800200 */
.L_x_1576:
        /* <DEDUP_REMOVED lines=12> */
[----:B-----5:R-:W-:Y:S02]  /*1aa0*/  LOP3.LUT P3, RZ, R120, 0xff, RZ, 0xc0, !PT ;  /* 0x000000ff78ff7812 */ /* 0x020fe4000786c0ff */
[----:B------:R-:W-:Y:S02]  /*1ab0*/  CS2R R126, SRZ ;  /* 0x00000000007e7805 */ /* 0x000fe4000001ff00 */
[----:B------:R-:W-:Y:S01]  /*1ac0*/  ISETP.GT.AND P0, PT, R7, RZ, PT ;  /* 0x000000ff0700720c */ /* 0x000fe20003f04270 */
[----:B------:R-:W-:-:S04]  /*1ad0*/  FADD.FTZ R125, R12, -R125 ;  /* 0x8000007d0c7d7221 */ /* 0x000fc80000010000 */
[----:B------:R-:W-:-:S05]  /*1ae0*/  FMUL.FTZ R125, R8, R125 ;  /* 0x0000007d087d7220 */ /* 0x000fca0000410000 */
[----:B------:R-:W-:Y:S01]  /*1af0*/  FSEL R125, R125, RZ, P0 ;  /* 0x000000ff7d7d7208 */ /* 0x000fe20000000000 */
[----:B-1----:R-:W-:Y:S02]  /*1b00*/  @P3 HADD2.F32 R130, -RZ, R80.H0_H0 ;  /* 0x20000050ff823230 */ /* 0x002fe40000004100 */
[----:B------:R-:W-:Y:S02]  /*1b10*/  @P3 HADD2.F32 R124, -RZ, R92.H0_H0 ;  /* 0x2000005cff7c3230 */ /* 0x000fe40000004100 */
[----:B------:R-:W-:-:S04]  /*1b20*/  FMUL.FTZ R125, R125, UR13 ;  /* 0x0000000d7d7d7c20 */ /* 0x000fc80008410000 */
[----:B------:R-:W-:-:S04]  /*1b30*/  FMUL.FTZ R125, R125, UR12 ;  /* 0x0000000c7d7d7c20 */ /* 0x000fc80008410000 */
[C---:B------:R-:W-:Y:S01]  /*1b40*/  @P3 FMUL.FTZ R126, R125.reuse, R130 ;  /* 0x000000827d7e3220 */ /* 0x040fe20000410000 */
[----:B------:R-:W-:-:S04]  /*1b50*/  @P3 FMUL.FTZ R127, R125, R124 ;  /* 0x0000007c7d7f3220 */ /* 0x000fc80000410000 */
[----:B------:R-:W-:Y:S01]  /*1b60*/  F2FP.F16.F32.PACK_AB R126, RZ, R126 ;  /* 0x0000007eff7e723e */ /* 0x000fe200000000ff */
[----:B------:R-:W-:-:S03]  /*1b70*/  FADD.FTZ R36, R36, R127 ;  /* 0x0000007f24247221 */ /* 0x000fc60000010000 */
[----:B------:R-:W-:-:S07]  /*1b80*/  PRMT R96, R126, 0x7610, R96 ;  /* 0x000076107e607816 */ /* 0x000fce0000000060 */
.L_x_1582:
[----:B------:R-:W-:Y:S05]  /*1b90*/  BSYNC.RECONVERGENT B3 ;  /* 0x0000000000037941 */ /* 0x000fea0003800200 */
.L_x_1581:
[----:B------:R-:W-:Y:S04]  /*1ba0*/  BSSY.RECONVERGENT B3, `(.L_x_1583) ;  /* 0x0000013000037945 */ /* 0x000fe80003800200 */
[----:B------:R-:W-:Y:S05]  /*1bb0*/  @!P1 BRA `(.L_x_1584) ;  /* 0x0000000000449947 */ /* 0x000fea0003800000 */
[----:B------:R-:W-:Y:S01]  /*1bc0*/  FFMA.FTZ R124, R14, R9, R128 ;  /* 0x000000090e7c7223 */ /* 0x000fe20000010080 */
[----:B-----5:R-:W-:Y:S01]  /*1bd0*/  LOP3.LUT P0, RZ, R120, 0xff00, RZ, 0xc0, !PT ;  /* 0x0000ff0078ff7812 */ /* 0x020fe2000780c0ff */
[----:B------:R-:W-:Y:S01]  /*1be0*/  HFMA2 R126, -RZ, RZ, 0, 0 ;  /* 0x00000000ff7e7431 */ /* 0x000fe200000001ff */
[----:B------:R-:W-:Y:S01]  /*1bf0*/  ISETP.GT.AND P3, PT, R7, RZ, PT ;  /* 0x000000ff0700720c */ /* 0x000fe20003f64270 */
[----:B------:R-:W-:Y:S01]  /*1c00*/  FADD.FTZ R125, R11, -R124 ;  /* 0x8000007c0b7d7221 */ /* 0x000fe20000010000 */
[----:B------:R-:W-:-:S03]  /*1c10*/  MOV R124, RZ ;  /* 0x000000ff007c7202 */ /* 0x000fc60000000f00 */
[----:B------:R-:W-:-:S05]  /*1c20*/  FMUL.FTZ R125, R8, R125 ;  /* 0x0000007d087d7220 */ /* 0x000fca0000410000 */
[----:B------:R-:W-:Y:S01]  /*1c30*/  FSEL R125, R125, RZ, P3 ;  /* 0x000000ff7d7d7208 */ /* 0x000fe20001800000 */
[----:B------:R-:W-:-:S04]  /*1c40*/  @P0 HADD2.F32 R127, -RZ, R80.H1_H1 ;  /* 0x30000050ff7f0230 */ /* 0x000fc80000004100 */
[----:B------:R-:W-:-:S04]  /*1c50*/  FMUL.FTZ R125, R125, UR13 ;  /* 0x0000000d7d7d7c20 */ /* 0x000fc80008410000 */
[----:B-1----:R-:W-:Y:S01]  /*1c60*/  FMUL.FTZ R130, R125, UR12 ;  /* 0x0000000c7d827c20 */ /* 0x002fe20008410000 */
[----:B------:R-:W-:-:S03]  /*1c70*/  @P0 HADD2.F32 R125, -RZ, R92.H1_H1 ;  /* 0x3000005cff7d0230 */ /* 0x000fc60000004100 */
[C---:B------:R-:W-:Y:S02]  /*1c80*/  @P0 FMUL.FTZ R126, R130.reuse, R127 ;  /* 0x0000007f827e0220 */ /* 0x040fe40000410000 */
[----:B------:R-:W-:-:S03]  /*1c90*/  @P0 FMUL.FTZ R124, R130, R125 ;  /* 0x0000007d827c0220 */ /* 0x000fc60000410000 */
[----:B------:R-:W-:Y:S01]  /*1ca0*/  F2FP.F16.F32.PACK_AB R126, RZ, R126 ;  /* 0x0000007eff7e723e */ /* 0x000fe200000000ff */
[----:B------:R-:W-:-:S03]  /*1cb0*/  FADD.FTZ R37, R37, R124 ;  /* 0x0000007c25257221 */ /* 0x000fc60000010000 */
[----:B------:R-:W-:-:S07]  /*1cc0*/  PRMT R96, R96, 0x5410, R126 ;  /* 0x0000541060607816 */ /* 0x000fce000000007e */
.L_x_1584:
[----:B------:R-:W-:Y:S05]  /*1cd0*/  BSYNC.RECONVERGENT B3 ;  /* 0x0000000000037941 */ /* 0x000fea0003800200 */
.L_x_1583:
        /* <DEDUP_REMOVED lines=18> */
.L_x_1586:
[----:B------:R-:W-:Y:S05]  /*1e00*/  BSYNC.RECONVERGENT B3 ;  /* 0x0000000000037941 */ /* 0x000fea0003800200 */
.L_x_1585:
        /* <DEDUP_REMOVED lines=19> */
.L_x_1588:
[----:B------:R-:W-:Y:S05]  /*1f40*/  BSYNC.RECONVERGENT B3 ;  /* 0x0000000000037941 */ /* 0x000fea0003800200 */
.L_x_1587:
        /* <DEDUP_REMOVED lines=18> */
.L_x_1590:
[----:B------:R-:W-:Y:S05]  /*2070*/  BSYNC.RECONVERGENT B3 ;  /* 0x0000000000037941 */ /* 0x000fea0003800200 */
.L_x_1589:
        /* <DEDUP_REMOVED lines=19> */
.L_x_1592:
[----:B------:R-:W-:Y:S05]  /*21b0*/  BSYNC.RECONVERGENT B3 ;  /* 0x0000000000037941 */ /* 0x000fea0003800200 */
.L_x_1591:
        /* <DEDUP_REMOVED lines=18> */
.L_x_1594:
[----:B------:R-:W-:Y:S05]  /*22e0*/  BSYNC.RECONVERGENT B3 ;  /* 0x0000000000037941 */ /* 0x000fea0003800200 */
.L_x_1593:
[----:B------:R-:W-:Y:S05]  /*22f0*/  @!P1 BRA `(.L_x_1595) ;  /* 0x0000001c00949947 */ /* 0x000fea0003800000 */
[----:B------:R-:W-:Y:S01]  /*2300*/  FFMA.FTZ R125, R118, R9, R128 ;  /* 0x00000009767d7223 */ /* 0x000fe20000010080 */
[----:B-----5:R-:W-:Y:S01]  /*2310*/  ISETP.GE.U32.AND P0, PT, R120, RZ, PT ;  /* 0x000000ff7800720c */ /* 0x020fe20003f06070 */
[----:B------:R-:W-:Y:S01]  /*2320*/  HFMA2 R124, -RZ, RZ, 0, 0 ;  /* 0x00000000ff7c7431 */ /* 0x000fe200000001ff */
[----:B------:R-:W-:Y:S01]  /*2330*/  ISETP.GT.AND P3, PT, R7, RZ, PT ;  /* 0x000000ff0700720c */ /* 0x000fe20003f64270 */
[----:B------:R-:W-:Y:S01]  /*2340*/  FADD.FTZ R125, R116, -R125 ;  /* 0x8000007d747d7221 */ /* 0x000fe20000010000 */
[----:B------:R-:W-:Y:S02]  /*2350*/  ISETP.GE.U32.AND.EX P0, PT, R121, 0x1000000, PT, P0 ;  /* 0x010000007900780c */ /* 0x000fe40003f06100 */
[----:B------:R-:W-:Y:S01]  /*2360*/  MOV R126, RZ ;  /* 0x000000ff007e7202 */ /* 0x000fe20000000f00 */
[----:B------:R-:W-:-:S05]  /*2370*/  FMUL.FTZ R125, R8, R125 ;  /* 0x0000007d087d7220 */ /* 0x000fca0000410000 */
[----:B------:R-:W-:-:S05]  /*2380*/  FSEL R125, R125, RZ, P3 ;  /* 0x000000ff7d7d7208 */ /* 0x000fca0001800000 */
[----:B------:R-:W-:Y:S01]  /*2390*/  FMUL.FTZ R125, R125, UR13 ;  /* 0x0000000d7d7d7c20 */ /* 0x000fe20008410000 */
[----:B------:R-:W-:-:S03]  /*23a0*/  @P0 HADD2.F32 R127, -RZ, R83.H1_H1 ;  /* 0x30000053ff7f0230 */ /* 0x000fc60000004100 */
[----:B-1----:R-:W-:Y:S01]  /*23b0*/  FMUL.FTZ R130, R125, UR12 ;  /* 0x0000000c7d827c20 */ /* 0x002fe20008410000 */
[----:B------:R-:W-:-:S03]  /*23c0*/  @P0 HADD2.F32 R125, -RZ, R95.H1_H1 ;  /* 0x3000005fff7d0230 */ /* 0x000fc60000004100 */
[C---:B------:R-:W-:Y:S02]  /*23d0*/  @P0 FMUL.FTZ R126, R130.reuse, R127 ;  /* 0x0000007f827e0220 */ /* 0x040fe40000410000 */
[----:B------:R-:W-:-:S03]  /*23e0*/  @P0 FMUL.FTZ R124, R130, R125 ;  /* 0x0000007d827c0220 */ /* 0x000fc60000410000 */
[----:B------:R-:W-:Y:S01]  /*23f0*/  F2FP.F16.F32.PACK_AB R126, RZ, R126 ;  /* 0x0000007eff7e723e */ /* 0x000fe200000000ff */
[----:B------:R-:W-:-:S03]  /*2400*/  FADD.FTZ R35, R35, R124 ;  /* 0x0000007c23237221 */ /* 0x000fc60000010000 */
[----:B------:R-:W-:Y:S01]  /*2410*/  PRMT R99, R99, 0x5410, R126 ;  /* 0x0000541063637816 */ /* 0x000fe2000000007e */
[----:B------:R-:W-:Y:S06]  /*2420*/  BRA `(.L_x_1595) ;  /* 0x0000001c00487947 */ /* 0x000fec0003800000 */
.L_x_1580:
[-CC-:B------:R-:W-:Y:S01]  /*2430*/  FFMA.FTZ R101, R3, R9.reuse, R128.reuse ;  /* 0x0000000903657223 */ /* 0x180fe20000010080 */
[-C--:B------:R-:W-:Y:S01]  /*2440*/  FFMA.FTZ R100, R14, R9.reuse, R128 ;  /* 0x000000090e647223 */ /* 0x080fe20000010080 */
[----:B------:R-:W-:Y:S01]  /*2450*/  ISETP.GT.AND P0, PT, R7, RZ, PT ;  /* 0x000000ff0700720c */ /* 0x000fe20003f04270 */
[----:B------:R-:W-:Y:S01]  /*2460*/  BSSY.RECONVERGENT B3, `(.L_x_1596) ;  /* 0x0000015000037945 */ /* 0x000fe20003800200 */
[----:B------:R-:W-:Y:S01]  /*2470*/  FADD.FTZ R101, R12, -R101 ;  /* 0x800000650c657221 */ /* 0x000fe20000010000 */
[----:B------:R-:W-:Y:S01]  /*2480*/  FADD.FTZ R103, R11, -R100 ;  /* 0x800000640b677221 */ /* 0x000fe20000010000 */
[----:B------:R-:W-:Y:S02]  /*2490*/  FFMA.FTZ R125, R13, R9, R128 ;  /* 0x000000090d7d7223 */ /* 0x000fe40000010080 */
[C---:B------:R-:W-:Y:S01]  /*24a0*/  FMUL.FTZ R101, R8.reuse, R101 ;  /* 0x0000006508657220 */ /* 0x040fe20000410000 */
[----:B------:R-:W-:-:S04]  /*24b0*/  FMUL.FTZ R103, R8, R103 ;  /* 0x0000006708677220 */ /* 0x000fc80000410000 */
[----:B------:R-:W-:Y:S02]  /*24c0*/  FSEL R101, R101, RZ, P0 ;  /* 0x000000ff65657208 */ /* 0x000fe40000000000 */
[----:B------:R-:W-:-:S04]  /*24d0*/  FSEL R124, R103, RZ, P0 ;  /* 0x000000ff677c7208 */ /* 0x000fc80000000000 */
[----:B------:R-:W-:Y:S01]  /*24e0*/  F2FP.F16.F32.PACK_AB R100, R124, R101 ;  /* 0x000000657c64723e */ /* 0x000fe200000000ff */
[----:B------:R-:W-:Y:S06]  /*24f0*/  @!P1 BRA `(.L_x_1597) ;  /* 0x00000000002c9947 */ /* 0x000fec0003800000 */
[----:B-----5:R-:W-:Y:S01]  /*2500*/  LOP3.LUT P3, RZ, R120, 0xff, RZ, 0xc0, !PT ;  /* 0x000000ff78ff7812 */ /* 0x020fe2000786c0ff */
[----:B------:R-:W-:Y:S01]  /*2510*/  FMUL.FTZ R101, R101, UR13 ;  /* 0x0000000d65657c20 */ /* 0x000fe20008410000 */
[----:B------:R-:W-:-:S03]  /*2520*/  CS2R R102, SRZ ;  /* 0x0000000000667805 */ /* 0x000fc6000001ff00 */
[----:B------:R-:W-:-:S08]  /*2530*/  FMUL.FTZ R101, R101, UR12 ;  /* 0x0000000c65657c20 */ /* 0x000fd00008410000 */
[----:B-1----:R-:W-:Y:S02]  /*2540*/  @P3 HADD2.F32 R130, -RZ, R80.H0_H0 ;  /* 0x20000050ff823230 */ /* 0x002fe40000004100 */
[----:B------:R-:W-:-:S03]  /*2550*/  @P3 HADD2.F32 R126, -RZ, R92.H0_H0 ;  /* 0x2000005cff7e3230 */ /* 0x000fc60000004100 */
[-C--:B------:R-:W-:Y:S02]  /*2560*/  @P3 FMUL.FTZ R102, R130, R101.reuse ;  /* 0x0000006582663220 */ /* 0x080fe40000410000 */
[----:B------:R-:W-:-:S03]  /*2570*/  @P3 FMUL.FTZ R103, R126, R101 ;  /* 0x000000657e673220 */ /* 0x000fc60000410000 */
[----:B------:R-:W-:Y:S01]  /*2580*/  F2FP.F16.F32.PACK_AB R102, RZ, R102 ;  /* 0x00000066ff66723e */ /* 0x000fe200000000ff */
[----:B------:R-:W-:-:S03]  /*2590*/  FADD.FTZ R36, R36, R103 ;  /* 0x0000006724247221 */ /* 0x000fc60000010000 */
[----:B------:R-:W-:-:S07]  /*25a0*/  PRMT R96, R102, 0x7610, R96 ;  /* 0x0000761066607816 */ /* 0x000fce0000000060 */
.L_x_1597:
[----:B------:R-:W-:Y:S05]  /*25b0*/  BSYNC.RECONVERGENT B3 ;  /* 0x0000000000037941 */ /* 0x000fea0003800200 */
.L_x_1596:
[----:B------:R-:W-:Y:S04]  /*25c0*/  BSSY.RECONVERGENT B3, `(.L_x_1598) ;  /* 0x000000d000037945 */ /* 0x000fe80003800200 */
[----:B------:R-:W-:Y:S05]  /*25d0*/  @!P1 BRA `(.L_x_1599) ;  /* 0x00000000002c9947 */ /* 0x000fea0003800000 */
[----:B-----5:R-:W-:Y:S01]  /*25e0*/  LOP3.LUT P3, RZ, R120, 0xff00, RZ, 0xc0, !PT ;  /* 0x0000ff0078ff7812 */ /* 0x020fe2000786c0ff */
[----:B------:R-:W-:Y:S01]  /*25f0*/  FMUL.FTZ R101, R124, UR13 ;  /* 0x0000000d7c657c20 */ /* 0x000fe20008410000 */
[----:B------:R-:W-:-:S03]  /*2600*/  CS2R R102, SRZ ;  /* 0x0000000000667805 */ /* 0x000fc6000001ff00 */
[----:B------:R-:W-:-:S08]  /*2610*/  FMUL.FTZ R101, R101, UR12 ;  /* 0x0000000c65657c20 */ /* 0x000fd00008410000 */
[----:B------:R-:W-:Y:S02]  /*2620*/  @P3 HADD2.F32 R126, -RZ, R80.H1_H1 ;  /* 0x30000050ff7e3230 */ /* 0x000fe40000004100 */
[----:B------:R-:W-:-:S03]  /*2630*/  @P3 HADD2.F32 R124, -RZ, R92.H1_H1 ;  /* 0x3000005cff7c3230 */ /* 0x000fc60000004100 */
[-C--:B------:R-:W-:Y:S02]  /*2640*/  @P3 FMUL.FTZ R103, R126, R101.reuse ;  /* 0x000000657e673220 */ /* 0x080fe40000410000 */
[----:B------:R-:W-:-:S03]  /*2650*/  @P3 FMUL.FTZ R102, R124, R101 ;  /* 0x000000657c663220 */ /* 0x000fc60000410000 */
[----:B------:R-:W-:Y:S01]  /*2660*/  F2FP.F16.F32.PACK_AB R103, RZ, R103 ;  /* 0x00000067ff67723e */ /* 0x000fe200000000ff */
[----:B------:R-:W-:-:S03]  /*2670*/  FADD.FTZ R37, R37, R102 ;  /* 0x0000006625257221 */ /* 0x000fc60000010000 */
[----:B------:R-:W-:-:S07]  /*2680*/  PRMT R96, R96, 0x5410, R103 ;  /* 0x0000541060607816 */ /* 0x000fce0000000067 */
.L_x_1599:
[----:B------:R-:W-:Y:S05]  /*2690*/  BSYNC.RECONVERGENT B3 ;  /* 0x0000000000037941 */ /* 0x000fea0003800200 */
.L_x_1598:
[-CC-:B------:R-:W-:Y:S01]  /*26a0*/  FFMA.FTZ R102, R18, R9.reuse, R128.reuse ;  /* 0x0000000912667223 */ /* 0x180fe20000010080 */
[-CC-:B------:R-:W-:Y:S01]  /*26b0*/  FFMA.FTZ R127, R17, R9.reuse, R128.reuse ;  /* 0x00000009117f7223 */ /* 0x180fe20000010080 */
[----:B------:R-:W-:Y:S01]  /*26c0*/  FADD.FTZ R101, R16, -R125 ;  /* 0x8000007d10657221 */ /* 0x000fe20000010000 */
[-C--:B------:R-:W-:Y:S01]  /*26d0*/  FFMA.FTZ R124, R114, R9.reuse, R128 ;  /* 0x00000009727c7223 */ /* 0x080fe20000010080 */
[----:B------:R-:W-:Y:S01]  /*26e0*/  FADD.FTZ R103, R15, -R102 ;  /* 0x800000660f677221 */ /* 0x000fe20000010000 */
[-CC-:B------:R-:W-:Y:S01]  /*26f0*/  FFMA.FTZ R126, R115, R9.reuse, R128.reuse ;  /* 0x00000009737e7223 */ /* 0x180fe20000010080 */
[----:B------:R-:W-:Y:S01]  /*2700*/  FFMA.FTZ R141, R118, R9, R128 ;  /* 0x00000009768d7223 */ /* 0x000fe20000010080 */
[----:B------:R-:W-:Y:S01]  /*2710*/  FADD.FTZ R125, R112, -R127 ;  /* 0x8000007f707d7221 */ /* 0x000fe20000010000 */
[C---:B------:R-:W-:Y:S01]  /*2720*/  FMUL.FTZ R101, R8.reuse, R101 ;  /* 0x0000006508657220 */ /* 0x040fe20000410000 */
[----:B------:R-:W-:Y:S01]  /*2730*/  FMUL.FTZ R103, R8, R103 ;  /* 0x0000006708677220 */ /* 0x000fe20000410000 */
[----:B------:R-:W-:Y:S01]  /*2740*/  FADD.FTZ R127, R19, -R124 ;  /* 0x8000007c137f7221 */ /* 0x000fe20000010000 */
[----:B-1----:R-:W-:Y:S01]  /*2750*/  FADD.FTZ R131, R113, -R126 ;  /* 0x8000007e71837221 */ /* 0x002fe20000010000 */
[----:B------:R-:W-:Y:S01]  /*2760*/  FADD.FTZ R141, R116, -R141 ;  /* 0x8000008d748d7221 */ /* 0x000fe20000010000 */
[----:B------:R-:W-:Y:S01]  /*2770*/  BSSY.RECONVERGENT B3, `(.L_x_1600) ;  /* 0x0000013000037945 */ /* 0x000fe20003800200 */
[C---:B------:R-:W-:Y:S01]  /*2780*/  FMUL.FTZ R125, R8.reuse, R125 ;  /* 0x0000007d087d7220 */ /* 0x040fe20000410000 */
[C---:B------:R-:W-:Y:S01]  /*2790*/  FMUL.FTZ R127, R8.reuse, R127 ;  /* 0x0000007f087f7220 */ /* 0x040fe20000410000 */
[C---:B------:R-:W-:Y:S01]  /*27a0*/  FMUL.FTZ R131, R8.reuse, R131 ;  /* 0x0000008308837220 */ /* 0x040fe20000410000 */
[----:B------:R-:W-:Y:S01]  /*27b0*/  FMUL.FTZ R141, R8, R141 ;  /* 0x0000008d088d7220 */ /* 0x000fe20000410000 */
[----:B------:R-:W-:-:S02]  /*27c0*/  FSEL R143, R103, RZ, P0 ;  /* 0x000000ff678f7208 */ /* 0x000fc40000000000 */
[----:B------:R-:W-:Y:S01]  /*27d0*/  FSEL R124, R101, RZ, P0 ;  /* 0x000000ff657c7208 */ /* 0x000fe20000000000 */
[----:B------:R-:W-:Y:S06]  /*27e0*/  @!P1 BRA `(.L_x_1601) ;  /* 0x00000000002c9947 */ /* 0x000fec0003800000 */
[----:B-----5:R-:W-:Y:S01]  /*27f0*/  LOP3.LUT P3, RZ, R120, 0xff0000, RZ, 0xc0, !PT ;  /* 0x00ff000078ff7812 */ /* 0x020fe2000786c0ff */
[----:B------:R-:W-:Y:S01]  /*2800*/  FMUL.FTZ R101, R124, UR13 ;  /* 0x0000000d7c657c20 */ /* 0x000fe20008410000 */
[----:B------:R-:W-:-:S03]  /*2810*/  CS2R R102, SRZ ;  /* 0x0000000000667805 */ /* 0x000fc6000001ff00 */
[----:B------:R-:W-:-:S08]  /*2820*/  FMUL.FTZ R101, R101, UR12 ;  /* 0x0000000c65657c20 */ /* 0x000fd00008410000 */
[----:B------:R-:W-:Y:S02]  /*2830*/  @P3 HADD2.F32 R130, -RZ, R81.H0_H0 ;  /* 0x20000051ff823230 */ /* 0x000fe40000004100 */
[----:B------:R-:W-:-:S03]  /*2840*/  @P3 HADD2.F32 R126, -RZ, R93.H0_H0 ;  /* 0x2000005dff7e3230 */ /* 0x000fc60000004100 */
[-C--:B------:R-:W-:Y:S02]  /*2850*/  @P3 FMUL.FTZ R102, R130, R101.reuse ;  /* 0x0000006582663220 */ /* 0x080fe40000410000 */
[----:B------:R-:W-:-:S03]  /*2860*/  @P3 FMUL.FTZ R103, R126, R101 ;  /* 0x000000657e673220 */ /* 0x000fc60000410000 */
[----:B------:R-:W-:Y:S01]  /*2870*/  F2FP.F16.F32.PACK_AB R102, RZ, R102 ;  /* 0x00000066ff66723e */ /* 0x000fe200000000ff */
[----:B------:R-:W-:-:S03]  /*2880*/  FADD.FTZ R38, R38, R103 ;  /* 0x0000006726267221 */ /* 0x000fc60000010000 */
[----:B------:R-:W-:-:S07]  /*2890*/  PRMT R97, R102, 0x7610, R97 ;  /* 0x0000761066617816 */ /* 0x000fce0000000061 */
.L_x_1601:
[----:B------:R-:W-:Y:S05]  /*28a0*/  BSYNC.RECONVERGENT B3 ;  /* 0x0000000000037941 */ /* 0x000fea0003800200 */
.L_x_1600:
        /* <DEDUP_REMOVED lines=13> */
.L_x_1603:
[----:B------:R-:W-:Y:S05]  /*2980*/  BSYNC.RECONVERGENT B3 ;  /* 0x0000000000037941 */ /* 0x000fea0003800200 */
.L_x_1602:
[----:B------:R-:W-:Y:S01]  /*2990*/  BSSY.RECONVERGENT B3, `(.L_x_1604) ;  /* 0x0000013000037945 */ /* 0x000fe20003800200 */
[----:B------:R-:W-:Y:S02]  /*29a0*/  F2FP.F16.F32.PACK_AB R101, R143, R124 ;  /* 0x0000007c8f65723e */ /* 0x000fe400000000ff */
[----:B------:R-:W-:Y:S02]  /*29b0*/  FSEL R126, R127, RZ, P0 ;  /* 0x000000ff7f7e7208 */ /* 0x000fe40000000000 */
[----:B------:R-:W-:Y:S02]  /*29c0*/  FSEL R131, R131, RZ, P0 ;  /* 0x000000ff83837208 */ /* 0x000fe40000000000 */
[----:B------:R-:W-:Y:S02]  /*29d0*/  FSEL R130, R141, RZ, P0 ;  /* 0x000000ff8d827208 */ /* 0x000fe40000000000 */
[----:B------:R-:W-:Y:S01]  /*29e0*/  FSEL R125, R125, RZ, P0 ;  /* 0x000000ff7d7d7208 */ /* 0x000fe20000000000 */
[----:B------:R-:W-:Y:S06]  /*29f0*/  @!P1 BRA `(.L_x_1605) ;  /* 0x0000000000309947 */ /* 0x000fec0003800000 */
[----:B-----5:R-:W-:Y:S01]  /*2a00*/  LOP3.LUT P0, RZ, R121, 0xff, RZ, 0xc0, !PT ;  /* 0x000000ff79ff7812 */ /* 0x020fe2000780c0ff */
[----:B------:R-:W-:Y:S01]  /*2a10*/  FMUL.FTZ R102, R125, UR13 ;  /* 0x0000000d7d667c20 */ /* 0x000fe20008410000 */
[----:B------:R-:W-:Y:S01]  /*2a20*/  HFMA2 R124, -RZ, RZ, 0, 0 ;  /* 0x00000000ff7c7431 */ /* 0x000fe200000001ff */
[----:B------:R-:W-:Y:S02]  /*2a30*/  MOV R103, RZ ;  /* 0x000000ff00677202 */ /* 0x000fe40000000f00 */
        /* <DEDUP_REMOVED lines=8> */
.L_x_1605:
[----:B------:R-:W-:Y:S05]  /*2ac0*/  BSYNC.RECONVERGENT B3 ;  /* 0x0000000000037941 */ /* 0x000fea0003800200 */
.L_x_1604:
[----:B------:R-:W-:Y:S04]  /*2ad0*/  BSSY.RECONVERGENT B3, `(.L_x_1606) ;  /* 0x000000e000037945 */ /* 0x000fe80003800200 */
[----:B------:R-:W-:Y:S05]  /*2ae0*/  @!P1 BRA `(.L_x_1607) ;  /* 0x0000000000309947 */ /* 0x000fea0003800000 */
[----:B-----5:R-:W-:Y:S01]  /*2af0*/  LOP3.LUT P0, RZ, R121, 0xff00, RZ, 0xc0, !PT ;  /* 0x0000ff0079ff7812 */ /* 0x020fe2000780c0ff */
[----:B------:R-:W-:Y:S01]  /*2b00*/  FMUL.FTZ R102, R126, UR13 ;  /* 0x0000000d7e667c20 */ /* 0x000fe20008410000 */
[----:B------:R-:W-:Y:S01]  /*2b10*/  HFMA2 R103, -RZ, RZ, 0, 0 ;  /* 0x00000000ff677431 */ /* 0x000fe200000001ff */
[----:B------:R-:W-:Y:S02]  /*2b20*/  MOV R124, RZ ;  /* 0x000000ff007c7202 */ /* 0x000fe40000000f00 */
        /* <DEDUP_REMOVED lines=8> */
.L_x_1607:
[----:B------:R-:W-:Y:S05]  /*2bb0*/  BSYNC.RECONVERGENT B3 ;  /* 0x0000000000037941 */ /* 0x000fea0003800200 */
.L_x_1606:
[----:B------:R-:W-:Y:S04]  /*2bc0*/  BSSY.RECONVERGENT B3, `(.L_x_1608) ;  /* 0x000000e000037945 */ /* 0x000fe80003800200 */
[----:B------:R-:W-:Y:S05]  /*2bd0*/  @!P1 BRA `(.L_x_1609) ;  /* 0x0000000000309947 */ /* 0x000fea0003800000 */
        /* <DEDUP_REMOVED lines=12> */
.L_x_1609:
[----:B------:R-:W-:Y:S05]  /*2ca0*/  BSYNC.RECONVERGENT B3 ;  /* 0x0000000000037941 */ /* 0x000fea0003800200 */
.L_x_1608:
[----:B------:R-:W-:Y:S02]  /*2cb0*/  F2FP.F16.F32.PACK_AB R102, R126, R125 ;  /* 0x0000007d7e66723e */ /* 0x000fe400000000ff */
[----:B------:R-:W-:Y:S01]  /*2cc0*/  F2FP.F16.F32.PACK_AB R103, R130, R131 ;  /* 0x000000838267723e */ /* 0x000fe200000000ff */
[----:B------:R-:W-:Y:S06]  /*2cd0*/  @!P1 BRA `(.L_x_1595) ;  /* 0x00000014001c9947 */ /* 0x000fec0003800000 */
[----:B-----5:R-:W-:Y:S01]  /*2ce0*/  ISETP.GE.U32.AND P0, PT, R120, RZ, PT ;  /* 0x000000ff7800720c */ /* 0x020fe20003f06070 */
[----:B------:R-:W-:-:S03]  /*2cf0*/  FMUL.FTZ R124, R130, UR13 ;  /* 0x0000000d827c7c20 */ /* 0x000fc60008410000 */
[----:B------:R-:W-:Y:S01]  /*2d00*/  ISETP.GE.U32.AND.EX P0, PT, R121, 0x1000000, PT, P0 ;  /* 0x010000007900780c */ /* 0x000fe20003f06100 */
[----:B------:R-:W-:Y:S01]  /*2d10*/  FMUL.FTZ R126, R124, UR12 ;  /* 0x0000000c7c7e7c20 */ /* 0x000fe20008410000 */
[----:B------:R-:W-:-:S11]  /*2d20*/  CS2R R124, SRZ ;  /* 0x00000000007c7805 */ /* 0x000fd6000001ff00 */
[----:B------:R-:W-:Y:S02]  /*2d30*/  @P0 HADD2.F32 R131, -RZ, R83.H1_H1 ;  /* 0x30000053ff830230 */ /* 0x000fe40000004100 */
[----:B------:R-:W-:-:S03]  /*2d40*/  @P0 HADD2.F32 R127, -RZ, R95.H1_H1 ;  /* 0x3000005fff7f0230 */ /* 0x000fc60000004100 */
[-C--:B------:R-:W-:Y:S02]  /*2d50*/  @P0 FMUL.FTZ R125, R131, R126.reuse ;  /* 0x0000007e837d0220 */ /* 0x080fe40000410000 */
[----:B------:R-:W-:-:S03]  /*2d60*/  @P0 FMUL.FTZ R124, R127, R126 ;  /* 0x0000007e7f7c0220 */ /* 0x000fc60000410000 */
[----:B------:R-:W-:Y:S01]  /*2d70*/  F2FP.F16.F32.PACK_AB R125, RZ, R125 ;  /* 0x0000007dff7d723e */ /* 0x000fe200000000ff */
[----:B------:R-:W-:-:S03]  /*2d80*/  FADD.FTZ R35, R35, R124 ;  /* 0x0000007c23237221 */ /* 0x000fc60000010000 */
[----:B------:R-:W-:Y:S01]  /*2d90*/  PRMT R99, R99, 0x5410, R125 ;  /* 0x0000541063637816 */ /* 0x000fe2000000007d */
[----:B------:R-:W-:Y:S06]  /*2da0*/  BRA `(.L_x_1595) ;  /* 0x0000001000e87947 */ /* 0x000fec0003800000 */
.L_x_1579:
        /* <DEDUP_REMOVED lines=9> */
[----:B-----5:R-:W-:Y:S01]  /*2e40*/  LOP3.LUT P0, RZ, R120, 0xff, RZ, 0xc0, !PT ;  /* 0x000000ff78ff7812 */ /* 0x020fe2000780c0ff */
[----:B------:R-:W-:Y:S02]  /*2e50*/  HADD2.F32 R125, -RZ, R20.H0_H0 ;  /* 0x20000014ff7d7230 */ /* 0x000fe40000004100 */
[----:B------:R-:W-:Y:S02]  /*2e60*/  HFMA2 R124, -RZ, RZ, 0, 0 ;  /* 0x00000000ff7c7431 */ /* 0x000fe400000001ff */
[----:B------:R-:W-:-:S04]  /*2e70*/  @P3 FADD.FTZ R127, R12, -R127 ;  /* 0x8000007f0c7f3221 */ /* 0x000fc80000010000 */
[----:B------:R-:W-:Y:S01]  /*2e80*/  @P3 FFMA.FTZ R125, R8, R127, R125 ;  /* 0x0000007f087d3223 */ /* 0x000fe2000001007d */
[----:B------:R-:W-:-:S03]  /*2e90*/  MOV R127, RZ ;  /* 0x000000ff007f7202 */ /* 0x000fc60000000f00 */
[----:B------:R-:W-:Y:S01]  /*2ea0*/  FMUL.FTZ R125, R125, UR13 ;  /* 0x0000000d7d7d7c20 */ /* 0x000fe20008410000 */
[----:B-1----:R-:W-:-:S03]  /*2eb0*/  @P0 HADD2.F32 R130, -RZ, R80.H0_H0 ;  /* 0x20000050ff820230 */ /* 0x002fc60000004100 */
[----:B------:R-:W-:Y:S01]  /*2ec0*/  FMUL.FTZ R125, R125, UR12 ;  /* 0x0000000c7d7d7c20 */ /* 0x000fe20008410000 */
[----:B------:R-:W-:-:S03]  /*2ed0*/  @P0 HADD2.F32 R126, -RZ, R92.H0_H0 ;  /* 0x2000005cff7e0230 */ /* 0x000fc60000004100 */
[-C--:B------:R-:W-:Y:S02]  /*2ee0*/  @P0 FMUL.FTZ R124, R130, R125.reuse ;  /* 0x0000007d827c0220 */ /* 0x080fe40000410000 */
[----:B------:R-:W-:-:S03]  /*2ef0*/  @P0 FMUL.FTZ R127, R126, R125 ;  /* 0x0000007d7e7f0220 */ /* 0x000fc60000410000 */
[----:B------:R-:W-:Y:S01]  /*2f00*/  F2FP.F16.F32.PACK_AB R124, RZ, R124 ;  /* 0x0000007cff7c723e */ /* 0x000fe200000000ff */
[----:B------:R-:W-:-:S03]  /*2f10*/  FADD.FTZ R36, R36, R127 ;  /* 0x0000007f24247221 */ /* 0x000fc60000010000 */
[----:B------:R-:W-:-:S07]  /*2f20*/  PRMT R96, R124, 0x7610, R96 ;  /* 0x000076107c607816 */ /* 0x000fce0000000060 */
.L_x_1612:
[----:B------:R-:W-:Y:S05]  /*2f30*/  BSYNC.RECONVERGENT B3 ;  /* 0x0000000000037941 */ /* 0x000fea0003800200 */
.L_x_1611:
[----:B------:R-:W-:Y:S04]  /*2f40*/  BSSY.RECONVERGENT B3, `(.L_x_1613) ;  /* 0x0000012000037945 */ /* 0x000fe80003800200 */
[----:B------:R-:W-:Y:S05]  /*2f50*/  @!P1 BRA `(.L_x_1614) ;  /* 0x0000000000409947 */ /* 0x000fea0003800000 */
[----:B------:R-:W-:Y:S01]  /*2f60*/  @P3 FFMA.FTZ R124, R14, R9, R128 ;  /* 0x000000090e7c3223 */ /* 0x000fe20000010080 */
[----:B-----5:R-:W-:Y:S01]  /*2f70*/  LOP3.LUT P0, RZ, R120, 0xff00, RZ, 0xc0, !PT ;  /* 0x0000ff0078ff7812 */ /* 0x020fe2000780c0ff */
[----:B------:R-:W-:Y:S02]  /*2f80*/  HADD2.F32 R125, -RZ, R20.H1_H1 ;  /* 0x30000014ff7d7230 */ /* 0x000fe40000004100 */
[----:B------:R-:W-:Y:S02]  /*2f90*/  HFMA2 R126, -RZ, RZ, 0, 0 ;  /* 0x00000000ff7e7431 */ /* 0x000fe400000001ff */
[----:B------:R-:W-:-:S04]  /*2fa0*/  @P3 FADD.FTZ R124, R11, -R124 ;  /* 0x8000007c0b7c3221 */ /* 0x000fc80000010000 */
[----:B------:R-:W-:Y:S01]  /*2fb0*/  @P3 FFMA.FTZ R125, R8, R124, R125 ;  /* 0x0000007c087d3223 */ /* 0x000fe2000001007d */
[----:B------:R-:W-:-:S03]  /*2fc0*/  MOV R124, RZ ;  /* 0x000000ff007c7202 */ /* 0x000fc60000000f00 */
[----:B------:R-:W-:Y:S01]  /*2fd0*/  FMUL.FTZ R125, R125, UR13 ;  /* 0x0000000d7d7d7c20 */ /* 0x000fe20008410000 */
[----:B------:R-:W-:-:S03]  /*2fe0*/  @P0 HADD2.F32 R140, -RZ, R80.H1_H1 ;  /* 0x30000050ff8c0230 */ /* 0x000fc60000004100 */
[----:B------:R-:W-:Y:S01]  /*2ff0*/  FMUL.FTZ R125, R125, UR12 ;  /* 0x0000000c7d7d7c20 */ /* 0x000fe20008410000 */
[----:B-1----:R-:W-:-:S03]  /*3000*/  @P0 HADD2.F32 R130, -RZ, R92.H1_H1 ;  /* 0x3000005cff820230 */ /* 0x002fc60000004100 */
[-C--:B------:R-:W-:Y:S02]  /*3010*/  @P0 FMUL.FTZ R126, R140, R125.reuse ;  /* 0x0000007d8c7e0220 */ /* 0x080fe40000410000 */
[----:B------:R-:W-:-:S03]  /*3020*/  @P0 FMUL.FTZ R124, R130, R125 ;  /* 0x0000007d827c0220 */ /* 0x000fc60000410000 */
[----:B------:R-:W-:Y:S01]  /*3030*/  F2FP.F16.F32.PACK_AB R126, RZ, R126 ;  /* 0x0000007eff7e723e */ /* 0x000fe200000000ff */
[----:B------:R-:W-:-:S03]  /*3040*/  FADD.FTZ R37, R37, R124 ;  /* 0x0000007c25257221 */ /* 0x000fc60000010000 */
[----:B------:R-:W-:-:S07]  /*3050*/  PRMT R96, R96, 0x5410, R126 ;  /* 0x0000541060607816 */ /* 0x000fce000000007e */
.L_x_1614:
[----:B------:R-:W-:Y:S05]  /*3060*/  BSYNC.RECONVERGENT B3 ;  /* 0x0000000000037941 */ /* 0x000fea0003800200 */
.L_x_1613:
[----:B------:R-:W-:Y:S04]  /*3070*/  BSSY.RECONVERGENT B3, `(.L_x_1615) ;  /* 0x0000012000037945 */ /* 0x000fe80003800200 */
[----:B------:R-:W-:Y:S05]  /*3080*/  @!P1 BRA `(.L_x_1616) ;  /* 0x0000000000409947 */ /* 0x000fea0003800000 */
        /* <DEDUP_REMOVED lines=16> */
.L_x_1616:
[----:B------:R-:W-:Y:S05]  /*3190*/  BSYNC.RECONVERGENT B3 ;  /* 0x0000000000037941 */ /* 0x000fea0003800200 */
.L_x_1615:
        /* <DEDUP_REMOVED lines=18> */
.L_x_1618:
[----:B------:R-:W-:Y:S05]  /*32c0*/  BSYNC.RECONVERGENT B3 ;  /* 0x0000000000037941 */ /* 0x000fea0003800200 */
.L_x_1617:
        /* <DEDUP_REMOVED lines=18> */
.L_x_1620:
[----:B------:R-:W-:Y:S05]  /*33f0*/  BSYNC.RECONVERGENT B3 ;  /* 0x0000000000037941 */ /* 0x000fea0003800200 */
.L_x_1619:
        /* <DEDUP_REMOVED lines=18> */
.L_x_1622:
[----:B------:R-:W-:Y:S05]  /*3520*/  BSYNC.RECONVERGENT B3 ;  /* 0x0000000000037941 */ /* 0x000fea0003800200 */
.L_x_1621:
[----:B------:R-:W-:Y:S04]  /*3530*/  BSSY.RECONVERGENT B3, `(.L_x_1623) ;  /* 0x0000012000037945 */ /* 0x000fe80003800200 */
[----:B------:R-:W-:Y:S05]  /*3540*/  @!P1 BRA `(.L_x_1624) ;  /* 0x0000000000409947 */ /* 0x000fea0003800000 */
[----:B------:R-:W-:Y:S01]  /*3550*/  @P3 FFMA.FTZ R124, R115, R9, R128 ;  /* 0x00000009737c3223 */ /* 0x000fe20000010080 */
[----:B-----5:R-:W-:Y:S01]  /*3560*/  LOP3.LUT P0, RZ, R121, 0xff0000, RZ, 0xc0, !PT ;  /* 0x00ff000079ff7812 */ /* 0x020fe2000780c0ff */
[----:B------:R-:W-:Y:S01]  /*3570*/  HADD2.F32 R125, -RZ, R23.H0_H0 ;  /* 0x20000017ff7d7230 */ /* 0x000fe20000004100 */
[----:B------:R-:W-:Y:S01]  /*3580*/  MOV R127, RZ ;  /* 0x000000ff007f7202 */ /* 0x000fe20000000f00 */
[----:B------:R-:W-:-:S04]  /*3590*/  @P3 FADD.FTZ R124, R113, -R124 ;  /* 0x8000007c717c3221 */ /* 0x000fc80000010000 */
[----:B------:R-:W-:Y:S01]  /*35a0*/  @P3 FFMA.FTZ R125, R8, R124, R125 ;  /* 0x0000007c087d3223 */ /* 0x000fe2000001007d */
[----:B------:R-:W-:-:S03]  /*35b0*/  HFMA2 R124, -RZ, RZ, 0, 0 ;  /* 0x00000000ff7c7431 */ /* 0x000fc600000001ff */
[----:B------:R-:W-:Y:S02]  /*35c0*/  FMUL.FTZ R125, R125, UR13 ;  /* 0x0000000d7d7d7c20 */ /* 0x000fe40008410000 */
[----:B-1----:R-:W-:Y:S02]  /*35d0*/  @P0 HADD2.F32 R130, -RZ, R83.H0_H0 ;  /* 0x20000053ff820230 */ /* 0x002fe40000004100 */
[----:B------:R-:W-:Y:S01]  /*35e0*/  FMUL.FTZ R125, R125, UR12 ;  /* 0x0000000c7d7d7c20 */ /* 0x000fe20008410000 */
[----:B------:R-:W-:-:S03]  /*35f0*/  @P0 HADD2.F32 R126, -RZ, R95.H0_H0 ;  /* 0x2000005fff7e0230 */ /* 0x000fc60000004100 */
[-C--:B------:R-:W-:Y:S02]  /*3600*/  @P0 FMUL.FTZ R124, R130, R125.reuse ;  /* 0x0000007d827c0220 */ /* 0x080fe40000410000 */
[----:B------:R-:W-:-:S03]  /*3610*/  @P0 FMUL.FTZ R127, R126, R125 ;  /* 0x0000007d7e7f0220 */ /* 0x000fc60000410000 */
[----:B------:R-:W-:Y:S01]  /*3620*/  F2FP.F16.F32.PACK_AB R124, RZ, R124 ;  /* 0x0000007cff7c723e */ /* 0x000fe200000000ff */
[----:B------:R-:W-:-:S03]  /*3630*/  FADD.FTZ R34, R34, R127 ;  /* 0x0000007f22227221 */ /* 0x000fc60000010000 */
[----:B------:R-:W-:-:S07]  /*3640*/  PRMT R99, R124, 0x7610, R99 ;  /* 0x000076107c637816 */ /* 0x000fce0000000063 */
.L_x_1624:
[----:B------:R-:W-:Y:S05]  /*3650*/  BSYNC.RECONVERGENT B3 ;  /* 0x0000000000037941 */ /* 0x000fea0003800200 */
.L_x_1623:
[----:B------:R-:W-:Y:S05]  /*3660*/  @!P1 BRA `(.L_x_1595) ;  /* 0x0000000800b89947 */ /* 0x000fea0003800000 */
[----:B-----5:R-:W-:Y:S01]  /*3670*/  ISETP.GE.U32.AND P0, PT, R120, RZ, PT ;  /* 0x000000ff7800720c */ /* 0x020fe20003f06070 */
[----:B------:R-:W-:Y:S01]  /*3680*/  @P3 FFMA.FTZ R127, R118, R9, R128 ;  /* 0x00000009767f3223 */ /* 0x000fe20000010080 */
[----:B------:R-:W-:Y:S01]  /*3690*/  HADD2.F32 R125, -RZ, R23.H1_H1 ;  /* 0x30000017ff7d7230 */ /* 0x000fe20000004100 */
[----:B------:R-:W-:Y:S01]  /*36a0*/  MOV R126, RZ ;  /* 0x000000ff007e7202 */ /* 0x000fe20000000f00 */
[----:B------:R-:W-:Y:S01]  /*36b0*/  HFMA2 R124, -RZ, RZ, 0, 0 ;  /* 0x00000000ff7c7431 */ /* 0x000fe200000001ff */
[----:B------:R-:W-:Y:S01]  /*36c0*/  ISETP.GE.U32.AND.EX P0, PT, R121, 0x1000000, PT, P0 ;  /* 0x010000007900780c */ /* 0x000fe20003f06100 */
[----:B------:R-:W-:-:S04]  /*36d0*/  @P3 FADD.FTZ R127, R116, -R127 ;  /* 0x8000007f747f3221 */ /* 0x000fc80000010000 */
[----:B------:R-:W-:-:S04]  /*36e0*/  @P3 FFMA.FTZ R125, R8, R127, R125 ;  /* 0x0000007f087d3223 */ /* 0x000fc8000001007d */
[----:B------:R-:W-:-:S04]  /*36f0*/  FMUL.FTZ R125, R125, UR13 ;  /* 0x0000000d7d7d7c20 */ /* 0x000fc80008410000 */
[----:B------:R-:W-:Y:S02]  /*3700*/  @P0 HADD2.F32 R140, -RZ, R83.H1_H1 ;  /* 0x30000053ff8c0230 */ /* 0x000fe40000004100 */
[----:B------:R-:W-:Y:S01]  /*3710*/  FMUL.FTZ R125, R125, UR12 ;  /* 0x0000000c7d7d7c20 */ /* 0x000fe20008410000 */
[----:B-1----:R-:W-:-:S03]  /*3720*/  @P0 HADD2.F32 R130, -RZ, R95.H1_H1 ;  /* 0x3000005fff820230 */ /* 0x002fc60000004100 */
[-C--:B------:R-:W-:Y:S02]  /*3730*/  @P0 FMUL.FTZ R126, R140, R125.reuse ;  /* 0x0000007d8c7e0220 */ /* 0x080fe40000410000 */
[----:B------:R-:W-:-:S03]  /*3740*/  @P0 FMUL.FTZ R124, R130, R125 ;  /* 0x0000007d827c0220 */ /* 0x000fc60000410000 */
[----:B------:R-:W-:Y:S01]  /*3750*/  F2FP.F16.F32.PACK_AB R126, RZ, R126 ;  /* 0x0000007eff7e723e */ /* 0x000fe200000000ff */
[----:B------:R-:W-:-:S03]  /*3760*/  FADD.FTZ R35, R35, R124 ;  /* 0x0000007c23237221 */ /* 0x000fc60000010000 */
[----:B------:R-:W-:Y:S01]  /*3770*/  PRMT R99, R99, 0x5410, R126 ;  /* 0x0000541063637816 */ /* 0x000fe2000000007e */
[----:B------:R-:W-:Y:S06]  /*3780*/  BRA `(.L_x_1595) ;  /* 0x0000000800707947 */ /* 0x000fec0003800000 */
.L_x_1610:
[----:B------:R-:W-:Y:S01]  /*3790*/  ISETP.GT.AND P0, PT, R7, RZ, PT ;  /* 0x000000ff0700720c */ /* 0x000fe20003f04270 */
[----:B------:R-:W-:Y:S01]  /*37a0*/  @P3 FFMA.FTZ R101, R3, R9, R128 ;  /* 0x0000000903653223 */ /* 0x000fe20000010080 */
[--C-:B-----5:R-:W-:Y:S01]  /*37b0*/  HADD2.F32 R141, -RZ, R20.reuse.H0_H0 ;  /* 0x20000014ff8d7230 */ /* 0x120fe20000004100 */
[----:B------:R-:W-:Y:S01]  /*37c0*/  BSSY.RECONVERGENT B3, `(.L_x_1625) ;  /* 0x000002e000037945 */ /* 0x000fe20003800200 */
[--C-:B------:R-:W-:Y:S02]  /*37d0*/  HADD2.F32 R124, -RZ, R21.reuse.H0_H0 ;  /* 0x20000015ff7c7230 */ /* 0x100fe40000004100 */
[----:B------:R-:W-:Y:S01]  /*37e0*/  @P3 FADD.FTZ R101, R12, -R101 ;  /* 0x800000650c653221 */ /* 0x000fe20000010000 */
[----:B-1----:R-:W-:Y:S02]  /*37f0*/  HADD2.F32 R130, -RZ, R20.H1_H1 ;  /* 0x30000014ff827230 */ /* 0x002fe40000004100 */
[----:B------:R-:W-:Y:S02]  /*3800*/  HADD2.F32 R131, -RZ, R21.H1_H1 ;  /* 0x30000015ff837230 */ /* 0x000fe40000004100 */
[----:B------:R-:W-:Y:S01]  /*3810*/  @P3 FFMA.FTZ R141, R8, R101, R141 ;  /* 0x00000065088d3223 */ /* 0x000fe2000001008d */
[----:B------:R-:W-:-:S02]  /*3820*/  HADD2.F32 R127, -RZ, R22.H0_H0 ;  /* 0x20000016ff7f7230 */ /* 0x000fc40000004100 */
[-CC-:B------:R-:W-:Y:S01]  /*3830*/  @P0 FFMA.FTZ R100, R14, R9.reuse, R128.reuse ;  /* 0x000000090e640223 */ /* 0x180fe20000010080 */
[-CC-:B------:R-:W-:Y:S01]  /*3840*/  @P0 FFMA.FTZ R125, R13, R9.reuse, R128.reuse ;  /* 0x000000090d7d0223 */ /* 0x180fe20000010080 */
[-CC-:B------:R-:W-:Y:S01]  /*3850*/  @P0 FFMA.FTZ R102, R18, R9.reuse, R128.reuse ;  /* 0x0000000912660223 */ /* 0x180fe20000010080 */
[-C--:B------:R-:W-:Y:S01]  /*3860*/  @P0 FFMA.FTZ R101, R17, R9.reuse, R128 ;  /* 0x0000000911650223 */ /* 0x080fe20000010080 */
[----:B------:R-:W-:Y:S01]  /*3870*/  @P0 FADD.FTZ R103, R11, -R100 ;  /* 0x800000640b670221 */ /* 0x000fe20000010000 */
[----:B------:R-:W-:Y:S01]  /*3880*/  @P0 FADD.FTZ R125, R16, -R125 ;  /* 0x8000007d107d0221 */ /* 0x000fe20000010000 */
[----:B------:R-:W-:Y:S01]  /*3890*/  @P0 FADD.FTZ R102, R15, -R102 ;  /* 0x800000660f660221 */ /* 0x000fe20000010000 */
[-CC-:B------:R-:W-:Y:S01]  /*38a0*/  @P0 FFMA.FTZ R100, R114, R9.reuse, R128.reuse ;  /* 0x0000000972640223 */ /* 0x180fe20000010080 */
[-CC-:B------:R-:W-:Y:S01]  /*38b0*/  @P0 FFMA.FTZ R145, R118, R9.reuse, R128.reuse ;  /* 0x0000000976910223 */ /* 0x180fe20000010080 */
[----:B------:R-:W-:Y:S01]  /*38c0*/  @P0 FFMA.FTZ R126, R115, R9, R128 ;  /* 0x00000009737e0223 */ /* 0x000fe20000010080 */
[C---:B------:R-:W-:Y:S01]  /*38d0*/  @P0 FFMA.FTZ R124, R8.reuse, R125, R124 ;  /* 0x0000007d087c0223 */ /* 0x040fe2000001007c */
[C---:B------:R-:W-:Y:S01]  /*38e0*/  @P0 FFMA.FTZ R130, R8.reuse, R103, R130 ;  /* 0x0000006708820223 */ /* 0x040fe20000010082 */
[----:B------:R-:W-:Y:S01]  /*38f0*/  @P0 FFMA.FTZ R131, R8, R102, R131 ;  /* 0x0000006608830223 */ /* 0x000fe20000010083 */
[----:B------:R-:W-:-:S02]  /*3900*/  HADD2.F32 R125, -RZ, R23.H1_H1 ;  /* 0x30000017ff7d7230 */ /* 0x000fc40000004100 */
[----:B------:R-:W-:Y:S01]  /*3910*/  @P0 FADD.FTZ R143, R19, -R100 ;  /* 0x80000064138f0221 */ /* 0x000fe20000010000 */
[----:B------:R-:W-:Y:S02]  /*3920*/  HADD2.F32 R102, -RZ, R22.H1_H1 ;  /* 0x30000016ff667230 */ /* 0x000fe40000004100 */
[----:B------:R-:W-:Y:S01]  /*3930*/  @P0 FADD.FTZ R101, R112, -R101 ;  /* 0x8000006570650221 */ /* 0x000fe20000010000 */
[----:B------:R-:W-:Y:S02]  /*3940*/  HADD2.F32 R103, -RZ, R23.H0_H0 ;  /* 0x20000017ff677230 */ /* 0x000fe40000004100 */
[----:B------:R-:W-:Y:S01]  /*3950*/  @P0 FADD.FTZ R100, R116, -R145 ;  /* 0x8000009174640221 */ /* 0x000fe20000010000 */
[----:B------:R-:W-:Y:S01]  /*3960*/  @P0 FADD.FTZ R126, R113, -R126 ;  /* 0x8000007e717e0221 */ /* 0x000fe20000010000 */
[C---:B------:R-:W-:Y:S01]  /*3970*/  @P0 FFMA.FTZ R127, R8.reuse, R101, R127 ;  /* 0x00000065087f0223 */ /* 0x040fe2000001007f */
[C---:B------:R-:W-:Y:S01]  /*3980*/  @P0 FFMA.FTZ R102, R8.reuse, R143, R102 ;  /* 0x0000008f08660223 */ /* 0x040fe20000010066 */
[C---:B------:R-:W-:Y:S01]  /*3990*/  @P0 FFMA.FTZ R125, R8.reuse, R100, R125 ;  /* 0x00000064087d0223 */ /* 0x040fe2000001007d */
[----:B------:R-:W-:Y:S01]  /*39a0*/  @P0 FFMA.FTZ R103, R8, R126, R103 ;  /* 0x0000007e08670223 */ /* 0x000fe20000010067 */
[----:B------:R-:W-:-:S02]  /*39b0*/  F2FP.F16.F32.PACK_AB R100, R130, R141 ;  /* 0x0000008d8264723e */ /* 0x000fc400000000ff */
[----:B------:R-:W-:Y:S01]  /*39c0*/  F2FP.F16.F32.PACK_AB R101, R131, R124 ;  /* 0x0000007c8365723e */ /* 0x000fe200000000ff */
[----:B------:R-:W-:Y:S06]  /*39d0*/  @!P1 BRA `(.L_x_1626) ;  /* 0x0000000000309947 */ /* 0x000fec0003800000 */
[----:B------:R-:W-:Y:S01]  /*39e0*/  LOP3.LUT P0, RZ, R120, 0xff, RZ, 0xc0, !PT ;  /* 0x000000ff78ff7812 */ /* 0x000fe2000780c0ff */
        /* <DEDUP_REMOVED lines=11> */
.L_x_1626:
[----:B------:R-:W-:Y:S05]  /*3aa0*/  BSYNC.RECONVERGENT B3 ;  /* 0x0000000000037941 */ /* 0x000fea0003800200 */
.L_x_1625:
[----:B------:R-:W-:Y:S04]  /*3ab0*/  BSSY.RECONVERGENT B3, `(.L_x_1627) ;  /* 0x000000e000037945 */ /* 0x000fe80003800200 */
[----:B------:R-:W-:Y:S05]  /*3ac0*/  @!P1 BRA `(.L_x_1628) ;  /* 0x0000000000309947 */ /* 0x000fea0003800000 */
[----:B------:R-:W-:Y:S01]  /*3ad0*/  LOP3.LUT P0, RZ, R120, 0xff00, RZ, 0xc0, !PT ;  /* 0x0000ff0078ff7812 */ /* 0x000fe2000780c0ff */
        /* <DEDUP_REMOVED lines=11> */
.L_x_1628:
[----:B------:R-:W-:Y:S05]  /*3b90*/  BSYNC.RECONVERGENT B3 ;  /* 0x0000000000037941 */ /* 0x000fea0003800200 */
.L_x_1627:
[----:B------:R-:W-:Y:S04]  /*3ba0*/  BSSY.RECONVERGENT B3, `(.L_x_1629) ;  /* 0x000000e000037945 */ /* 0x000fe80003800200 */
[----:B------:R-:W-:Y:S05]  /*3bb0*/  @!P1 BRA `(.L_x_1630) ;  /* 0x0000000000309947 */ /* 0x000fea0003800000 */
        /* <DEDUP_REMOVED lines=12> */
.L_x_1630:
[----:B------:R-:W-:Y:S05]  /*3c80*/  BSYNC.RECONVERGENT B3 ;  /* 0x0000000000037941 */ /* 0x000fea0003800200 */
.L_x_1629:
        /* <DEDUP_REMOVED lines=14> */
.L_x_1632:
[----:B------:R-:W-:Y:S05]  /*3d70*/  BSYNC.RECONVERGENT B3 ;  /* 0x0000000000037941 */ /* 0x000fea0003800200 */
.L_x_1631:
        /* <DEDUP_REMOVED lines=14> */
.L_x_1634:
[----:B------:R-:W-:Y:S05]  /*3e60*/  BSYNC.RECONVERGENT B3 ;  /* 0x0000000000037941 */ /* 0x000fea0003800200 */
.L_x_1633:
        /* <DEDUP_REMOVED lines=14> */
.L_x_1636:
[----:B------:R-:W-:Y:S05]  /*3f50*/  BSYNC.RECONVERGENT B3 ;  /* 0x0000000000037941 */ /* 0x000fea0003800200 */
.L_x_1635:
        /* <DEDUP_REMOVED lines=14> */
.L_x_1638:
[----:B------:R-:W-:Y:S05]  /*4040*/  BSYNC.RECONVERGENT B3 ;  /* 0x0000000000037941 */ /* 0x000fea0003800200 */
.L_x_1637:
[----:B------:R-:W-:Y:S02]  /*4050*/  F2FP.F16.F32.PACK_AB R102, R102, R127 ;  /* 0x0000007f6666723e */ /* 0x000fe400000000ff */
[----:B------:R-:W-:Y:S01]  /*4060*/  F2FP.F16.F32.PACK_AB R103, R125, R103 ;  /* 0x000000677d67723e */ /* 0x000fe200000000ff */
[----:B------:R-:W-:Y:S06]  /*4070*/  @!P1 BRA `(.L_x_1595) ;  /* 0x0000000000349947 */ /* 0x000fec0003800000 */
[----:B------:R-:W-:Y:S01]  /*4080*/  ISETP.GE.U32.AND P0, PT, R120, RZ, PT ;  /* 0x000000ff7800720c */ /* 0x000fe20003f06070 */
[----:B------:R-:W-:Y:S01]  /*4090*/  FMUL.FTZ R125, R125, UR13 ;  /* 0x0000000d7d7d7c20 */ /* 0x000fe20008410000 */
[----:B------:R-:W-:Y:S01]  /*40a0*/  HFMA2 R126, -RZ, RZ, 0, 0 ;  /* 0x00000000ff7e7431 */ /* 0x000fe200000001ff */
[----:B------:R-:W-:Y:S02]  /*40b0*/  MOV R124, RZ ;  /* 0x000000ff007c7202 */ /* 0x000fe40000000f00 */
[----:B------:R-:W-:Y:S01]  /*40c0*/  ISETP.GE.U32.AND.EX P0, PT, R121, 0x1000000, PT, P0 ;  /* 0x010000007900780c */ /* 0x000fe20003f06100 */
[----:B------:R-:W-:-:S12]  /*40d0*/  FMUL.FTZ R125, R125, UR12 ;  /* 0x0000000c7d7d7c20 */ /* 0x000fd80008410000 */
[----:B------:R-:W-:Y:S02]  /*40e0*/  @P0 HADD2.F32 R140, -RZ, R83.H1_H1 ;  /* 0x30000053ff8c0230 */ /* 0x000fe40000004100 */
[----:B------:R-:W-:-:S03]  /*40f0*/  @P0 HADD2.F32 R130, -RZ, R95.H1_H1 ;  /* 0x3000005fff820230 */ /* 0x000fc60000004100 */
[-C--:B------:R-:W-:Y:S02]  /*4100*/  @P0 FMUL.FTZ R126, R140, R125.reuse ;  /* 0x0000007d8c7e0220 */ /* 0x080fe40000410000 */
[----:B------:R-:W-:-:S03]  /*4110*/  @P0 FMUL.FTZ R124, R130, R125 ;  /* 0x0000007d827c0220 */ /* 0x000fc60000410000 */
[----:B------:R-:W-:Y:S01]  /*4120*/  F2FP.F16.F32.PACK_AB R126, RZ, R126 ;  /* 0x0000007eff7e723e */ /* 0x000fe200000000ff */
[----:B------:R-:W-:-:S03]  /*4130*/  FADD.FTZ R35, R35, R124 ;  /* 0x0000007c23237221 */ /* 0x000fc60000010000 */
[----:B------:R-:W-:-:S07]  /*4140*/  PRMT R99, R99, 0x5410, R126 ;  /* 0x0000541063637816 */ /* 0x000fce000000007e */
.L_x_1595:
[----:B------:R-:W-:Y:S05]  /*4150*/  BSYNC.RECONVERGENT B2 ;  /* 0x0000000000027941 */ /* 0x000fea0003800200 */
.L_x_1578:
[----:B------:R-:W-:Y:S01]  /*4160*/  ISETP.NE.U32.AND P0, PT, R137, RZ, PT ;  /* 0x000000ff8900720c */ /* 0x000fe20003f05070 */
[----:B------:R-:W0:Y:S03]  /*4170*/  @P1 LDC.64 R124, c[0x0][0x468] ;  /* 0x00011a00ff7c1b82 */ /* 0x000e260000000a00 */
[----:B------:R-:W-:-:S13]  /*4180*/  ISETP.NE.AND.EX P0, PT, R139, RZ, PT, P0 ;  /* 0x000000ff8b00720c */ /* 0x000fda0003f05300 */
[----:B------:R-:W2:Y:S01]  /*4190*/  @P0 LDC.64 R126, c[0x0][0x478] ;  /* 0x00011e00ff7e0b82 */ /* 0x000ea20000000a00 */
[C---:B0-----:R-:W-:Y:S01]  /*41a0*/  @P1 IMAD.WIDE.U32 R124, R129.reuse, 0x10, R124 ;  /* 0x00000010817c1825 */ /* 0x041fe200078e007c */
[----:B------:R-:W-:-:S03]  /*41b0*/  IADD3 R129, PT, PT, R129, 0x20, RZ ;  /* 0x0000002081817810 */ /* 0x000fc60007ffe0ff */
[C---:B--2---:R-:W-:Y:S01]  /*41c0*/  @P0 IMAD.WIDE.U32 R126, R10.reuse, 0x10, R126 ;  /* 0x000000100a7e0825 */ /* 0x044fe200078e007e */
[----:B------:R-:W-:-:S04]  /*41d0*/  IADD3 R10, PT, PT, R10, 0x20, RZ ;  /* 0x000000200a0a7810 */ /* 0x000fc80007ffe0ff */
[----:B------:R0:W-:Y:S04]  /*41e0*/  @P0 STG.E.128 desc[UR6][R126.64], R100 ;  /* 0x000000647e000986 */ /* 0x0001e8000c101d06 */
[----:B------:R0:W-:Y:S02]  /*41f0*/  @P1 STG.E.128 desc[UR6][R124.64], R96 ;  /* 0x000000607c001986 */ /* 0x0001e4000c101d06 */
.L_x_1575:
[----:B------:R-:W-:Y:S05]  /*4200*/  BSYNC.RECONVERGENT B1 ;  /* 0x0000000000017941 */ /* 0x000fea0003800200 */
.L_x_1574:
[----:B------:R-:W-:Y:S04]  /*4210*/  BSSY.RECONVERGENT B1, `(.L_x_1639) ;  /* 0x000027c000017945 */ /* 0x000fe80003800200 */
[----:B------:R-:W-:Y:S05]  /*4220*/  @!P2 BRA `(.L_x_1640) ;  /* 0x0000002400e8a947 */ /* 0x000fea0003800000 */
[----:B------:R-:W-:Y:S04]  /*4230*/  BSSY.RECONVERGENT B2, `(.L_x_1641) ;  /* 0x0000005000027945 */ /* 0x000fe80003800200 */
[----:B------:R-:W-:Y:S05]  /*4240*/  @!P1 BRA `(.L_x_1642) ;  /* 0x00000000000c9947 */ /* 0x000fea0003800000 */
[----:B-----5:R-:W2:Y:S02]  /*4250*/  LDC.64 R92, c[0x0][0x390] ;  /* 0x0000e400ff5c7b82 */ /* 0x020ea40000000a00 */
[----:B--2---:R-:W-:-:S06]  /*4260*/  IMAD.WIDE.U32 R92, R129, 0x10, R92 ;  /* 0x00000010815c7825 */ /* 0x004fcc00078e005c */
[----:B------:R-:W5:Y:S02]  /*4270*/  LDG.E.128 R92, desc[UR6][R92.64] ;  /* 0x000000065c5c7981 */ /* 0x000f64000c1e1d00 */
.L_x_1642:
[----:B------:R-:W-:Y:S05]  /*4280*/  BSYNC.RECONVERGENT B2 ;  /* 0x0000000000027941 */ /* 0x000fea0003800200 */
.L_x_1641:
        /* <DEDUP_REMOVED lines=9> */
[--C-:B0----5:R-:W-:Y:S01]  /*4320*/  HADD2.F32 R127, -RZ, R88.reuse.H0_H0 ;  /* 0x20000058ff7f7230 */ /* 0x121fe20000004100 */
[----:B------:R-:W-:Y:S01]  /*4330*/  BSSY.RECONVERGENT B3, `(.L_x_1646) ;  /* 0x000002f000037945 */ /* 0x000fe20003800200 */
[----:B------:R-:W-:Y:S02]  /*4340*/  HADD2.F32 R125, -RZ, R89.H1_H1 ;  /* 0x30000059ff7d7230 */ /* 0x000fe40000004100 */
[----:B------:R-:W-:Y:S02]  /*4350*/  HADD2.F32 R126, -RZ, R88.H1_H1 ;  /* 0x30000058ff7e7230 */ /* 0x000fe40000004100 */
[----:B------:R-:W-:-:S06]  /*4360*/  HADD2.F32 R103, -RZ, R91.H0_H0 ;  /* 0x2000005bff677230 */ /* 0x000fcc0000004100 */
[-CC-:B------:R-:W-:Y:S01]  /*4370*/  @P0 FFMA.FTZ R7, R105, R9.reuse, R128.reuse ;  /* 0x0000000969070223 */ /* 0x180fe20000010080 */
[-CC-:B------:R-:W-:Y:S01]  /*4380*/  @P0 FFMA.FTZ R102, R110, R9.reuse, R128.reuse ;  /* 0x000000096e660223 */ /* 0x180fe20000010080 */
[-CC-:B------:R-:W-:Y:S01]  /*4390*/  @P0 FFMA.FTZ R100, R106, R9.reuse, R128.reuse ;  /* 0x000000096a640223 */ /* 0x180fe20000010080 */
[-CC-:B------:R-:W-:Y:S01]  /*43a0*/  @P0 FFMA.FTZ R101, R109, R9.reuse, R128.reuse ;  /* 0x000000096d650223 */ /* 0x180fe20000010080 */
[-CC-:B-1----:R-:W-:Y:S01]  /*43b0*/  @P0 FFMA.FTZ R131, R117, R9.reuse, R128.reuse ;  /* 0x0000000975830223 */ /* 0x182fe20000010080 */
[-CC-:B------:R-:W-:Y:S01]  /*43c0*/  @P0 FFMA.FTZ R124, R134, R9.reuse, R128.reuse ;  /* 0x00000009867c0223 */ /* 0x180fe20000010080 */
[-CC-:B------:R-:W-:Y:S01]  /*43d0*/  @P0 FFMA.FTZ R130, R135, R9.reuse, R128.reuse ;  /* 0x0000000987820223 */ /* 0x180fe20000010080 */
[----:B------:R-:W-:Y:S01]  /*43e0*/  @P0 FFMA.FTZ R137, R138, R9, R128 ;  /* 0x000000098a890223 */ /* 0x000fe20000010080 */
[----:B------:R-:W-:Y:S02]  /*43f0*/  HADD2.F32 R128, -RZ, R89.H0_H0 ;  /* 0x20000059ff807230 */ /* 0x000fe40000004100 */
[----:B------:R-:W-:Y:S01]  /*4400*/  @P0 FADD.FTZ R7, R104, -R7 ;  /* 0x8000000768070221 */ /* 0x000fe20000010000 */
[----:B------:R-:W-:Y:S01]  /*4410*/  @P0 FADD.FTZ R102, R111, -R102 ;  /* 0x800000666f660221 */ /* 0x000fe20000010000 */
[----:B------:R-:W-:Y:S01]  /*4420*/  @P0 FADD.FTZ R9, R107, -R100 ;  /* 0x800000646b090221 */ /* 0x000fe20000010000 */
[----:B------:R-:W-:Y:S01]  /*4430*/  @P0 FADD.FTZ R101, R108, -R101 ;  /* 0x800000656c650221 */ /* 0x000fe20000010000 */
[C---:B------:R-:W-:Y:S01]  /*4440*/  @P0 FFMA.FTZ R127, R8.reuse, R7, R127 ;  /* 0x00000007087f0223 */ /* 0x040fe2000001007f */
        /* <DEDUP_REMOVED lines=24> */
[----:B------:R-:W-:Y:S02]  /*45d0*/  @P0 FMUL.FTZ R8, R127, R124 ;  /* 0x0000007c7f080220 */ /* 0x000fe40000410000 */
[----:B------:R-:W-:-:S03]  /*45e0*/  @P0 FMUL.FTZ R131, R130, R127 ;  /* 0x0000007f82830220 */ /* 0x000fc60000410000 */
[----:B------:R-:W-:Y:S01]  /*45f0*/  F2FP.F16.F32.PACK_AB R8, RZ, R8 ;  /* 0x00000008ff08723e */ /* 0x000fe200000000ff */
[----:B------:R-:W-:-:S03]  /*4600*/  FADD.FTZ R28, R28, R131 ;  /* 0x000000831c1c7221 */ /* 0x000fc60000010000 */
[----:B------:R-:W-:-:S07]  /*4610*/  PRMT R96, R8, 0x7610, R96 ;  /* 0x0000761008607816 */ /* 0x000fce0000000060 */
.L_x_1647:
[----:B------:R-:W-:Y:S05]  /*4620*/  BSYNC.RECONVERGENT B3 ;  /* 0x0000000000037941 */ /* 0x000fea0003800200 */
.L_x_1646:
        /* <DEDUP_REMOVED lines=9> */
[----:B------:R-:W-:Y:S02]  /*46c0*/  @P0 FMUL.FTZ R124, R126, R127 ;  /* 0x0000007f7e7c0220 */ /* 0x000fe40000410000 */
[----:B------:R-:W-:-:S03]  /*46d0*/  @P0 FMUL.FTZ R8, R131, R126 ;  /* 0x0000007e83080220 */ /* 0x000fc60000410000 */
[----:B------:R-:W-:Y:S01]  /*46e0*/  F2FP.F16.F32.PACK_AB R124, RZ, R124 ;  /* 0x0000007cff7c723e */ /* 0x000fe200000000ff */
[----:B------:R-:W-:-:S03]  /*46f0*/  FADD.FTZ R29, R29, R8 ;  /* 0x000000081d1d7221 */ /* 0x000fc60000010000 */
[----:B------:R-:W-:-:S07]  /*4700*/  PRMT R96, R96, 0x5410, R124 ;  /* 0x0000541060607816 */ /* 0x000fce000000007c */
.L_x_1649:
[----:B------:R-:W-:Y:S05]  /*4710*/  BSYNC.RECONVERGENT B3 ;  /* 0x0000000000037941 */ /* 0x000fea0003800200 */
.L_x_1648:
        /* <DEDUP_REMOVED lines=14> */
.L_x_1651:
[----:B------:R-:W-:Y:S05]  /*4800*/  BSYNC.RECONVERGENT B3 ;  /* 0x0000000000037941 */ /* 0x000fea0003800200 */
.L_x_1650:
        /* <DEDUP_REMOVED lines=14> */
.L_x_1653:
[----:B------:R-:W-:Y:S05]  /*48f0*/  BSYNC.RECONVERGENT B3 ;  /* 0x0000000000037941 */ /* 0x000fea0003800200 */
.L_x_1652:
[----:B------:R-:W-:Y:S04]  /*4900*/  BSSY.RECONVERGENT B3, `(.L_x_1654) ;  /* 0x000000d000037945 */ /* 0x000fe80003800200 */
[----:B------:R-:W-:Y:S05]  /*4910*/  @!P1 BRA `(.L_x_1655) ;  /* 0x00000000002c9947 */ /* 0x000fea0003800000 */
[----:B------:R-:W-:Y:S01]  /*4920*/  LOP3.LUT P0, RZ, R123, 0xff, RZ, 0xc0, !PT ;  /* 0x000000ff7bff7812 */ /* 0x000fe2000780c0ff */
[----:B------:R-:W-:Y:S01]  /*4930*/  FMUL.FTZ R8, R9, UR13 ;  /* 0x0000000d09087c20 */ /* 0x000fe20008410000 */
[----:B------:R-:W-:-:S03]  /*4940*/  CS2R R124, SRZ ;  /* 0x00000000007c7805 */ /* 0x000fc6000001ff00 */
        /* <DEDUP_REMOVED lines=8> */
.L_x_1655:
[----:B------:R-:W-:Y:S05]  /*49d0*/  BSYNC.RECONVERGENT B3 ;  /* 0x0000000000037941 */ /* 0x000fea0003800200 */
.L_x_1654:
[----:B------:R-:W-:Y:S04]  /*49e0*/  BSSY.RECONVERGENT B3, `(.L_x_1656) ;  /* 0x000000d000037945 */ /* 0x000fe80003800200 */
[----:B------:R-:W-:Y:S05]  /*49f0*/  @!P1 BRA `(.L_x_1657) ;  /* 0x00000000002c9947 */ /* 0x000fea0003800000 */
[----:B------:R-:W-:Y:S01]  /*4a00*/  LOP3.LUT P0, RZ, R123, 0xff00, RZ, 0xc0, !PT ;  /* 0x0000ff007bff7812 */ /* 0x000fe2000780c0ff */
[----:B------:R-:W-:Y:S01]  /*4a10*/  FMUL.FTZ R8, R102, UR13 ;  /* 0x0000000d66087c20 */ /* 0x000fe20008410000 */
[----:B------:R-:W-:-:S03]  /*4a20*/  CS2R R124, SRZ ;  /* 0x00000000007c7805 */ /* 0x000fc6000001ff00 */
        /* <DEDUP_REMOVED lines=8> */
.L_x_1657:
[----:B------:R-:W-:Y:S05]  /*4ab0*/  BSYNC.RECONVERGENT B3 ;  /* 0x0000000000037941 */ /* 0x000fea0003800200 */
.L_x_1656:
        /* <DEDUP_REMOVED lines=13> */
.L_x_1659:
[----:B------:R-:W-:Y:S05]  /*4b90*/  BSYNC.RECONVERGENT B3 ;  /* 0x0000000000037941 */ /* 0x000fea0003800200 */
.L_x_1658:
[----:B------:R-:W-:Y:S02]  /*4ba0*/  F2FP.F16.F32.PACK_AB R102, R102, R9 ;  /* 0x000000096666723e */ /* 0x000fe400000000ff */
[----:B------:R-:W-:Y:S01]  /*4bb0*/  F2FP.F16.F32.PACK_AB R103, R7, R103 ;  /* 0x000000670767723e */ /* 0x000fe200000000ff */
[----:B------:R-:W-:Y:S06]  /*4bc0*/  @!P1 BRA `(.L_x_1660) ;  /* 0x0000001c00649947 */ /* 0x000fec0003800000 */
[----:B------:R-:W-:Y:S01]  /*4bd0*/  ISETP.GE.U32.AND P0, PT, R122, RZ, PT ;  /* 0x000000ff7a00720c */ /* 0x000fe20003f06070 */
[----:B------:R-:W-:Y:S01]  /*4be0*/  FMUL.FTZ R7, R7, UR13 ;  /* 0x0000000d07077c20 */ /* 0x000fe20008410000 */
[----:B------:R-:W-:Y:S02]  /*4bf0*/  CS2R R8, SRZ ;  /* 0x0000000000087805 */ /* 0x000fe4000001ff00 */
[----:B------:R-:W-:Y:S01]  /*4c00*/  ISETP.GE.U32.AND.EX P0, PT, R123, 0x1000000, PT, P0 ;  /* 0x010000007b00780c */ /* 0x000fe20003f06100 */
[----:B------:R-:W-:-:S12]  /*4c10*/  FMUL.FTZ R7, R7, UR12 ;  /* 0x0000000c07077c20 */ /* 0x000fd80008410000 */
[----:B------:R-:W-:Y:S02]  /*4c20*/  @P0 HADD2.F32 R124, -RZ, R75.H1_H1 ;  /* 0x3000004bff7c0230 */ /* 0x000fe40000004100 */
[----:B------:R-:W-:-:S03]  /*4c30*/  @P0 HADD2.F32 R126, -RZ, R95.H1_H1 ;  /* 0x3000005fff7e0230 */ /* 0x000fc60000004100 */
[----:B------:R-:W-:Y:S02]  /*4c40*/  @P0 FMUL.FTZ R9, R7, R124 ;  /* 0x0000007c07090220 */ /* 0x000fe40000410000 */
[----:B------:R-:W-:-:S03]  /*4c50*/  @P0 FMUL.FTZ R8, R126, R7 ;  /* 0x000000077e080220 */ /* 0x000fc60000410000 */
[----:B------:R-:W-:Y:S01]  /*4c60*/  F2FP.F16.F32.PACK_AB R9, RZ, R9 ;  /* 0x00000009ff09723e */ /* 0x000fe200000000ff */
[----:B------:R-:W-:-:S03]  /*4c70*/  FADD.FTZ R27, R27, R8 ;  /* 0x000000081b1b7221 */ /* 0x000fc60000010000 */
[----:B------:R-:W-:Y:S01]  /*4c80*/  PRMT R99, R99, 0x5410, R9 ;  /* 0x0000541063637816 */ /* 0x000fe20000000009 */
[----:B------:R-:W-:Y:S06]  /*4c90*/  BRA `(.L_x_1660) ;  /* 0x0000001c00307947 */ /* 0x000fec0003800000 */
.L_x_1645:
[----:B------:R-:W-:Y:S01]  /*4ca0*/  BSSY.RECONVERGENT B3, `(.L_x_1661) ;  /* 0x0000012000037945 */ /* 0x000fe20003800200 */
[----:B------:R-:W-:-:S03]  /*4cb0*/  ISETP.GT.AND P3, PT, R7, RZ, PT ;  /* 0x000000ff0700720c */ /* 0x000fc60003f64270 */
[----:B------:R-:W-:Y:S10]  /*4cc0*/  @!P1 BRA `(.L_x_1662) ;  /* 0x00000000003c9947 */ /* 0x000ff40003800000 */
[----:B0-----:R-:W-:Y:S01]  /*4cd0*/  @P3 FFMA.FTZ R125, R105, R9, R128 ;  /* 0x00000009697d3223 */ /* 0x001fe20000010080 */
[----:B-----5:R-:W-:Y:S01]  /*4ce0*/  LOP3.LUT P0, RZ, R122, 0xff, RZ, 0xc0, !PT ;  /* 0x000000ff7aff7812 */ /* 0x020fe2000780c0ff */
[----:B------:R-:W-:Y:S02]  /*4cf0*/  HADD2.F32 R7, -RZ, R88.H0_H0 ;  /* 0x20000058ff077230 */ /* 0x000fe40000004100 */
[----:B------:R-:W-:-:S04]  /*4d00*/  @P3 FADD.FTZ R125, R104, -R125 ;  /* 0x8000007d687d3221 */ /* 0x000fc80000010000 */
[----:B------:R-:W-:Y:S01]  /*4d10*/  @P3 FFMA.FTZ R7, R8, R125, R7 ;  /* 0x0000007d08073223 */ /* 0x000fe20000010007 */
[----:B------:R-:W-:-:S03]  /*4d20*/  CS2R R124, SRZ ;  /* 0x00000000007c7805 */ /* 0x000fc6000001ff00 */
        /* <DEDUP_REMOVED lines=9> */
.L_x_1662:
[----:B------:R-:W-:Y:S05]  /*4dc0*/  BSYNC.RECONVERGENT B3 ;  /* 0x0000000000037941 */ /* 0x000fea0003800200 */
.L_x_1661:
[----:B------:R-:W-:Y:S04]  /*4dd0*/  BSSY.RECONVERGENT B3, `(.L_x_1663) ;  /* 0x0000011000037945 */ /* 0x000fe80003800200 */
[----:B------:R-:W-:Y:S05]  /*4de0*/  @!P1 BRA `(.L_x_1664) ;  /* 0x00000000003c9947 */ /* 0x000fea0003800000 */
[----:B0-----:R-:W-:Y:S01]  /*4df0*/  @P3 FFMA.FTZ R124, R106, R9, R128 ;  /* 0x000000096a7c3223 */ /* 0x001fe20000010080 */
[----:B-----5:R-:W-:Y:S01]  /*4e00*/  LOP3.LUT P0, RZ, R122, 0xff00, RZ, 0xc0, !PT ;  /* 0x0000ff007aff7812 */ /* 0x020fe2000780c0ff */
[----:B------:R-:W-:Y:S02]  /*4e10*/  HADD2.F32 R7, -RZ, R88.H1_H1 ;  /* 0x30000058ff077230 */ /* 0x000fe40000004100 */
[----:B------:R-:W-:-:S04]  /*4e20*/  @P3 FADD.FTZ R124, R107, -R124 ;  /* 0x8000007c6b7c3221 */ /* 0x000fc80000010000 */
[----:B------:R-:W-:Y:S01]  /*4e30*/  @P3 FFMA.FTZ R7, R8, R124, R7 ;  /* 0x0000007c08073223 */ /* 0x000fe20000010007 */
[----:B------:R-:W-:-:S03]  /*4e40*/  CS2R R124, SRZ ;  /* 0x00000000007c7805 */ /* 0x000fc6000001ff00 */
[----:B------:R-:W-:Y:S02]  /*4e50*/  FMUL.FTZ R7, R7, UR13 ;  /* 0x0000000d07077c20 */ /* 0x000fe40008410000 */
[----:B-1----:R-:W-:Y:S02]  /*4e60*/  @P0 HADD2.F32 R130, -RZ, R72.H1_H1 ;  /* 0x30000048ff820230 */ /* 0x002fe40000004100 */
[----:B------:R-:W-:Y:S01]  /*4e70*/  FMUL.FTZ R7, R7, UR12 ;  /* 0x0000000c07077c20 */ /* 0x000fe20008410000 */
[----:B------:R-:W-:-:S03]  /*4e80*/  @P0 HADD2.F32 R126, -RZ, R92.H1_H1 ;  /* 0x3000005cff7e0230 */ /* 0x000fc60000004100 */
[-C--:B------:R-:W-:Y:S02]  /*4e90*/  @P0 FMUL.FTZ R125, R130, R7.reuse ;  /* 0x00000007827d0220 */ /* 0x080fe40000410000 */
[----:B------:R-:W-:-:S03]  /*4ea0*/  @P0 FMUL.FTZ R124, R126, R7 ;  /* 0x000000077e7c0220 */ /* 0x000fc60000410000 */
[----:B------:R-:W-:Y:S01]  /*4eb0*/  F2FP.F16.F32.PACK_AB R125, RZ, R125 ;  /* 0x0000007dff7d723e */ /* 0x000fe200000000ff */
[----:B------:R-:W-:-:S03]  /*4ec0*/  FADD.FTZ R29, R29, R124 ;  /* 0x0000007c1d1d7221 */ /* 0x000fc60000010000 */
[----:B------:R-:W-:-:S07]  /*4ed0*/  PRMT R96, R96, 0x5410, R125 ;  /* 0x0000541060607816 */ /* 0x000fce000000007d */
.L_x_1664:
[----:B------:R-:W-:Y:S05]  /*4ee0*/  BSYNC.RECONVERGENT B3 ;  /* 0x0000000000037941 */ /* 0x000fea0003800200 */
.L_x_1663:
[----:B------:R-:W-:Y:S04]  /*4ef0*/  BSSY.RECONVERGENT B3, `(.L_x_1665) ;  /* 0x0000011000037945 */ /* 0x000fe80003800200 */
[----:B------:R-:W-:Y:S05]  /*4f00*/  @!P1 BRA `(.L_x_1666) ;  /* 0x00000000003c9947 */ /* 0x000fea0003800000 */
        /* <DEDUP_REMOVED lines=15> */
.L_x_1666:
[----:B------:R-:W-:Y:S05]  /*5000*/  BSYNC.RECONVERGENT B3 ;  /* 0x0000000000037941 */ /* 0x000fea0003800200 */
.L_x_1665:
        /* <DEDUP_REMOVED lines=17> */
.L_x_1668:
[----:B------:R-:W-:Y:S05]  /*5120*/  BSYNC.RECONVERGENT B3 ;  /* 0x0000000000037941 */ /* 0x000fea0003800200 */
.L_x_1667:
        /* <DEDUP_REMOVED lines=17> */
.L_x_1670:
[----:B------:R-:W-:Y:S05]  /*5240*/  BSYNC.RECONVERGENT B3 ;  /* 0x0000000000037941 */ /* 0x000fea0003800200 */
.L_x_1669:
        /* <DEDUP_REMOVED lines=17> */
.L_x_1672:
[----:B------:R-:W-:Y:S05]  /*5360*/  BSYNC.RECONVERGENT B3 ;  /* 0x0000000000037941 */ /* 0x000fea0003800200 */
.L_x_1671:
        /* <DEDUP_REMOVED lines=17> */
.L_x_1674:
[----:B------:R-:W-:Y:S05]  /*5480*/  BSYNC.RECONVERGENT B3 ;  /* 0x0000000000037941 */ /* 0x000fea0003800200 */
.L_x_1673:
[----:B------:R-:W-:Y:S05]  /*5490*/  @!P1 BRA `(.L_x_1660) ;  /* 0x0000001400309947 */ /* 0x000fea0003800000 */
[----:B-----5:R-:W-:Y:S01]  /*54a0*/  ISETP.GE.U32.AND P0, PT, R122, RZ, PT ;  /* 0x000000ff7a00720c */ /* 0x020fe20003f06070 */
[----:B------:R-:W-:Y:S01]  /*54b0*/  @P3 FFMA.FTZ R9, R138, R9, R128 ;  /* 0x000000098a093223 */ /* 0x000fe20000010080 */
[----:B------:R-:W-:Y:S02]  /*54c0*/  HADD2.F32 R7, -RZ, R91.H1_H1 ;  /* 0x3000005bff077230 */ /* 0x000fe40000004100 */
[----:B------:R-:W-:Y:S01]  /*54d0*/  ISETP.GE.U32.AND.EX P0, PT, R123, 0x1000000, PT, P0 ;  /* 0x010000007b00780c */ /* 0x000fe20003f06100 */
[----:B------:R-:W-:-:S04]  /*54e0*/  @P3 FADD.FTZ R9, R136, -R9 ;  /* 0x8000000988093221 */ /* 0x000fc80000010000 */
[----:B------:R-:W-:Y:S01]  /*54f0*/  @P3 FFMA.FTZ R7, R8, R9, R7 ;  /* 0x0000000908073223 */ /* 0x000fe20000010007 */
[----:B------:R-:W-:-:S03]  /*5500*/  CS2R R8, SRZ ;  /* 0x0000000000087805 */ /* 0x000fc6000001ff00 */
[----:B------:R-:W-:-:S04]  /*5510*/  FMUL.FTZ R7, R7, UR13 ;  /* 0x0000000d07077c20 */ /* 0x000fc80008410000 */
[----:B0-----:R-:W-:Y:S02]  /*5520*/  @P0 HADD2.F32 R126, -RZ, R75.H1_H1 ;  /* 0x3000004bff7e0230 */ /* 0x001fe40000004100 */
[----:B------:R-:W-:Y:S01]  /*5530*/  FMUL.FTZ R7, R7, UR12 ;  /* 0x0000000c07077c20 */ /* 0x000fe20008410000 */
[----:B------:R-:W-:-:S03]  /*5540*/  @P0 HADD2.F32 R124, -RZ, R95.H1_H1 ;  /* 0x3000005fff7c0230 */ /* 0x000fc60000004100 */
[-C--:B------:R-:W-:Y:S02]  /*5550*/  @P0 FMUL.FTZ R9, R126, R7.reuse ;  /* 0x000000077e090220 */ /* 0x080fe40000410000 */
[----:B------:R-:W-:-:S03]  /*5560*/  @P0 FMUL.FTZ R8, R124, R7 ;  /* 0x000000077c080220 */ /* 0x000fc60000410000 */
[----:B------:R-:W-:Y:S01]  /*5570*/  F2FP.F16.F32.PACK_AB R9, RZ, R9 ;  /* 0x00000009ff09723e */ /* 0x000fe200000000ff */
[----:B------:R-:W-:-:S03]  /*5580*/  FADD.FTZ R27, R27, R8 ;  /* 0x000000081b1b7221 */ /* 0x000fc60000010000 */
[----:B------:R-:W-:Y:S01]  /*5590*/  PRMT R99, R99, 0x5410, R9 ;  /* 0x0000541063637816 */ /* 0x000fe20000000009 */
[----:B------:R-:W-:Y:S06]  /*55a0*/  BRA `(.L_x_1660) ;  /* 0x0000001000ec7947 */ /* 0x000fec0003800000 */
.L_x_1644:
[----:B------:R-:W-:-:S04]  /*55b0*/  UISETP.NE.U32.AND UP0, UPT, UR22, URZ, UPT ;  /* 0x000000ff1600728c */ /* 0x000fc8000bf05070 */
[----:B------:R-:W-:-:S06]  /*55c0*/  UISETP.NE.AND.EX UP0, UPT, UR23, URZ, UPT, UP0 ;  /* 0x000000ff1700728c */ /* 0x000fcc000bf05300 */
[----:B------:R-:W-:-:S13]  /*55d0*/  PLOP3.LUT P2, PT, PT, PT, UP0, 0x80, 0x8 ;  /* 0x000000000008781c */ /* 0x000fda0003f4f008 */
[----:B------:R-:W-:Y:S05]  /*55e0*/  @!P2 BRA `(.L_x_1675) ;  /* 0x000000080064a947 */ /* 0x000fea0003800000 */
[----:B------:R-:W-:Y:S01]  /*55f0*/  ISETP.GT.AND P0, PT, R7, RZ, PT ;  /* 0x000000ff0700720c */ /* 0x000fe20003f04270 */
[-CC-:B------:R-:W-:Y:S01]  /*5600*/  FFMA.FTZ R7, R105, R9.reuse, R128.reuse ;  /* 0x0000000969077223 */ /* 0x180fe20000010080 */
[-CC-:B0-----:R-:W-:Y:S01]  /*5610*/  FFMA.FTZ R100, R106, R9.reuse, R128.reuse ;  /* 0x000000096a647223 */ /* 0x181fe20000010080 */
        /* <DEDUP_REMOVED lines=11> */
[----:B-1----:R-:W-:Y:S01]  /*56d0*/  FADD.FTZ R131, R119, -R124 ;  /* 0x8000007c77837221 */ /* 0x002fe20000010000 */
[----:B------:R-:W-:Y:S01]  /*56e0*/  FADD.FTZ R137, R133, -R126 ;  /* 0x8000007e85897221 */ /* 0x000fe20000010000 */
[C---:B------:R-:W-:Y:S01]  /*56f0*/  FMUL.FTZ R100, R8.reuse, R7 ;  /* 0x0000000708647220 */ /* 0x040fe20000410000 */
[----:B------:R-:W-:Y:S01]  /*5700*/  FMUL.FTZ R101, R8, R101 ;  /* 0x0000006508657220 */ /* 0x000fe20000410000 */
        /* <DEDUP_REMOVED lines=23> */
.L_x_1677:
[----:B------:R-:W-:Y:S05]  /*5880*/  BSYNC.RECONVERGENT B3 ;  /* 0x0000000000037941 */ /* 0x000fea0003800200 */
.L_x_1676:
        /* <DEDUP_REMOVED lines=14> */
.L_x_1679:
[----:B------:R-:W-:Y:S05]  /*5970*/  BSYNC.RECONVERGENT B3 ;  /* 0x0000000000037941 */ /* 0x000fea0003800200 */
.L_x_1678:
[----:B------:R-:W-:Y:S01]  /*5980*/  BSSY.RECONVERGENT B3, `(.L_x_1680) ;  /* 0x0000011000037945 */ /* 0x000fe20003800200 */
[----:B------:R-:W-:Y:S02]  /*5990*/  F2FP.F16.F32.PACK_AB R100, R128, R127 ;  /* 0x0000007f8064723e */ /* 0x000fe400000000ff */
        /* <DEDUP_REMOVED lines=15> */
.L_x_1681:
[----:B------:R-:W-:Y:S05]  /*5a90*/  BSYNC.RECONVERGENT B3 ;  /* 0x0000000000037941 */ /* 0x000fea0003800200 */
.L_x_1680:
        /* <DEDUP_REMOVED lines=14> */
.L_x_1683:
[----:B------:R-:W-:Y:S05]  /*5b80*/  BSYNC.RECONVERGENT B3 ;  /* 0x0000000000037941 */ /* 0x000fea0003800200 */
.L_x_1682:
        /* <DEDUP_REMOVED lines=18> */
.L_x_1685:
[----:B------:R-:W-:Y:S05]  /*5cb0*/  BSYNC.RECONVERGENT B3 ;  /* 0x0000000000037941 */ /* 0x000fea0003800200 */
.L_x_1684:
        /* <DEDUP_REMOVED lines=13> */
.L_x_1687:
[----:B------:R-:W-:Y:S05]  /*5d90*/  BSYNC.RECONVERGENT B3 ;  /* 0x0000000000037941 */ /* 0x000fea0003800200 */
.L_x_1686:
[----:B------:R-:W-:Y:S04]  /*5da0*/  BSSY.RECONVERGENT B3, `(.L_x_1688) ;  /* 0x000000d000037945 */ /* 0x000fe80003800200 */
[----:B------:R-:W-:Y:S05]  /*5db0*/  @!P1 BRA `(.L_x_1689) ;  /* 0x00000000002c9947 */ /* 0x000fea0003800000 */
        /* <DEDUP_REMOVED lines=11> */
.L_x_1689:
[----:B------:R-:W-:Y:S05]  /*5e70*/  BSYNC.RECONVERGENT B3 ;  /* 0x0000000000037941 */ /* 0x000fea0003800200 */
.L_x_1688:
[----:B------:R-:W-:Y:S02]  /*5e80*/  F2FP.F16.F32.PACK_AB R102, R103, R102 ;  /* 0x000000666766723e */ /* 0x000fe400000000ff */
[----:B------:R-:W-:Y:S01]  /*5e90*/  F2FP.F16.F32.PACK_AB R103, R125, R124 ;  /* 0x0000007c7d67723e */ /* 0x000fe200000000ff */
[----:B------:R-:W-:Y:S06]  /*5ea0*/  @!P1 BRA `(.L_x_1660) ;  /* 0x0000000800ac9947 */ /* 0x000fec0003800000 */
[----:B-----5:R-:W-:Y:S01]  /*5eb0*/  ISETP.GE.U32.AND P0, PT, R122, RZ, PT ;  /* 0x000000ff7a00720c */ /* 0x020fe20003f06070 */
[----:B------:R-:W-:Y:S01]  /*5ec0*/  FMUL.FTZ R7, R125, UR13 ;  /* 0x0000000d7d077c20 */ /* 0x000fe20008410000 */
[----:B------:R-:W-:Y:S02]  /*5ed0*/  CS2R R8, SRZ ;  /* 0x0000000000087805 */ /* 0x000fe4000001ff00 */
        /* <DEDUP_REMOVED lines=10> */
.L_x_1675:
[----:B------:R-:W-:Y:S04]  /*5f80*/  BSSY.RECONVERGENT B3, `(.L_x_1690) ;  /* 0x0000013000037945 */ /* 0x000fe80003800200 */
[----:B------:R-:W-:Y:S05]  /*5f90*/  @!P1 BRA `(.L_x_1691) ;  /* 0x0000000000449947 */ /* 0x000fea0003800000 */
[----:B0-----:R-:W-:Y:S01]  /*5fa0*/  FFMA.FTZ R125, R105, R9, R128 ;  /* 0x00000009697d7223 */ /* 0x001fe20000010080 */
[----:B-----5:R-:W-:Y:S01]  /*5fb0*/  LOP3.LUT P3, RZ, R122, 0xff, RZ, 0xc0, !PT ;  /* 0x000000ff7aff7812 */ /* 0x020fe2000786c0ff */
[----:B------:R-:W-:Y:S01]  /*5fc0*/  HFMA2 R124, -RZ, RZ, 0, 0 ;  /* 0x00000000ff7c7431 */ /* 0x000fe200000001ff */
[----:B------:R-:W-:Y:S01]  /*5fd0*/  ISETP.GT.AND P0, PT, R7, RZ, PT ;  /* 0x000000ff0700720c */ /* 0x000fe20003f04270 */
[----:B------:R-:W-:Y:S01]  /*5fe0*/  FADD.FTZ R125, R104, -R125 ;  /* 0x8000007d687d7221 */ /* 0x000fe20000010000 */
[----:B------:R-:W-:-:S03]  /*5ff0*/  MOV R127, RZ ;  /* 0x000000ff007f7202 */ /* 0x000fc60000000f00 */
[----:B------:R-:W-:-:S05]  /*6000*/  FMUL.FTZ R125, R8, R125 ;  /* 0x0000007d087d7220 */ /* 0x000fca0000410000 */
[----:B------:R-:W-:Y:S01]  /*6010*/  FSEL R125, R125, RZ, P0 ;  /* 0x000000ff7d7d7208 */ /* 0x000fe20000000000 */
[----:B-1----:R-:W-:Y:S02]  /*6020*/  @P3 HADD2.F32 R130, -RZ, R72.H0_H0 ;  /* 0x20000048ff823230 */ /* 0x002fe40000004100 */
[----:B------:R-:W-:Y:S02]  /*6030*/  @P3 HADD2.F32 R126, -RZ, R92.H0_H0 ;  /* 0x2000005cff7e3230 */ /* 0x000fe40000004100 */
[----:B------:R-:W-:-:S04]  /*6040*/  FMUL.FTZ R125, R125, UR13 ;  /* 0x0000000d7d7d7c20 */ /* 0x000fc80008410000 */
[----:B------:R-:W-:-:S04]  /*6050*/  FMUL.FTZ R125, R125, UR12 ;  /* 0x0000000c7d7d7c20 */ /* 0x000fc80008410000 */
[-C--:B------:R-:W-:Y:S01]  /*6060*/  @P3 FMUL.FTZ R124, R130, R125.reuse ;  /* 0x0000007d827c3220 */ /* 0x080fe20000410000 */
[----:B------:R-:W-:-:S04]  /*6070*/  @P3 FMUL.FTZ R127, R126, R125 ;  /* 0x0000007d7e7f3220 */ /* 0x000fc80000410000 */
[----:B------:R-:W-:Y:S01]  /*6080*/  F2FP.F16.F32.PACK_AB R124, RZ, R124 ;  /* 0x0000007cff7c723e */ /* 0x000fe200000000ff */
[----:B------:R-:W-:-:S03]  /*6090*/  FADD.FTZ R28, R28, R127 ;  /* 0x0000007f1c1c7221 */ /* 0x000fc60000010000 */
[----:B------:R-:W-:-:S07]  /*60a0*/  PRMT R96, R124, 0x7610, R96 ;  /* 0x000076107c607816 */ /* 0x000fce0000000060 */
.L_x_1691:
[----:B------:R-:W-:Y:S05]  /*60b0*/  BSYNC.RECONVERGENT B3 ;  /* 0x0000000000037941 */ /* 0x000fea0003800200 */
.L_x_1690:
        /* <DEDUP_REMOVED lines=10> */
[----:B------:R-:W-:Y:S02]  /*6160*/  @P3 HADD2.F32 R140, -RZ, R72.H1_H1 ;  /* 0x30000048ff8c3230 */ /* 0x000fe40000004100 */
[----:B-1----:R-:W-:Y:S02]  /*6170*/  @P3 HADD2.F32 R130, -RZ, R92.H1_H1 ;  /* 0x3000005cff823230 */ /* 0x002fe40000004100 */
[----:B------:R-:W-:-:S04]  /*6180*/  FMUL.FTZ R125, R125, UR13 ;  /* 0x0000000d7d7d7c20 */ /* 0x000fc80008410000 */
[----:B------:R-:W-:-:S04]  /*6190*/  FMUL.FTZ R125, R125, UR12 ;  /* 0x0000000c7d7d7c20 */ /* 0x000fc80008410000 */
[-C--:B------:R-:W-:Y:S01]  /*61a0*/  @P3 FMUL.FTZ R126, R140, R125.reuse ;  /* 0x0000007d8c7e3220 */ /* 0x080fe20000410000 */
[----:B------:R-:W-:-:S04]  /*61b0*/  @P3 FMUL.FTZ R124, R130, R125 ;  /* 0x0000007d827c3220 */ /* 0x000fc80000410000 */
[----:B------:R-:W-:Y:S01]  /*61c0*/  F2FP.F16.F32.PACK_AB R126, RZ, R126 ;  /* 0x0000007eff7e723e */ /* 0x000fe200000000ff */
[----:B------:R-:W-:-:S03]  /*61d0*/  FADD.FTZ R29, R29, R124 ;  /* 0x0000007c1d1d7221 */ /* 0x000fc60000010000 */
[----:B------:R-:W-:-:S07]  /*61e0*/  PRMT R96, R96, 0x5410, R126 ;  /* 0x0000541060607816 */ /* 0x000fce000000007e */
.L_x_1693:
[----:B------:R-:W-:Y:S05]  /*61f0*/  BSYNC.RECONVERGENT B3 ;  /* 0x0000000000037941 */ /* 0x000fea0003800200 */
.L_x_1692:
        /* <DEDUP_REMOVED lines=19> */
.L_x_1695:
[----:B------:R-:W-:Y:S05]  /*6330*/  BSYNC.RECONVERGENT B3 ;  /* 0x0000000000037941 */ /* 0x000fea0003800200 */
.L_x_1694:
        /* <DEDUP_REMOVED lines=19> */
.L_x_1697:
[----:B------:R-:W-:Y:S05]  /*6470*/  BSYNC.RECONVERGENT B3 ;  /* 0x0000000000037941 */ /* 0x000fea0003800200 */
.L_x_1696:
        /* <DEDUP_REMOVED lines=19> */
.L_x_1699:
[----:B------:R-:W-:Y:S05]  /*65b0*/  BSYNC.RECONVERGENT B3 ;  /* 0x0000000000037941 */ /* 0x000fea0003800200 */
.L_x_1698:
        /* <DEDUP_REMOVED lines=19> */
.L_x_1701:
[----:B------:R-:W-:Y:S05]  /*66f0*/  BSYNC.RECONVERGENT B3 ;  /* 0x0000000000037941 */ /* 0x000fea0003800200 */
.L_x_1700:
[----:B------:R-:W-:Y:S04]  /*6700*/  BSSY.RECONVERGENT B3, `(.L_x_1702) ;  /* 0x0000013000037945 */ /* 0x000fe80003800200 */
[----:B------:R-:W-:Y:S05]  /*6710*/  @!P1 BRA `(.L_x_1703) ;  /* 0x0000000000449947 */ /* 0x000fea0003800000 */
[----:B0-----:R-:W-:Y:S01]  /*6720*/  FFMA.FTZ R124, R135, R9, R128 ;  /* 0x00000009877c7223 */ /* 0x001fe20000010080 */
[----:B-----5:R-:W-:Y:S02]  /*6730*/  LOP3.LUT P3, RZ, R123, 0xff0000, RZ, 0xc0, !PT ;  /* 0x00ff00007bff7812 */ /* 0x020fe4000786c0ff */
[----:B------:R-:W-:Y:S01]  /*6740*/  ISETP.GT.AND P0, PT, R7, RZ, PT ;  /* 0x000000ff0700720c */ /* 0x000fe20003f04270 */
[----:B------:R-:W-:Y:S01]  /*6750*/  FADD.FTZ R125, R133, -R124 ;  /* 0x8000007c857d7221 */ /* 0x000fe20000010000 */
[----:B------:R-:W-:Y:S01]  /*6760*/  HFMA2 R124, -RZ, RZ, 0, 0 ;  /* 0x00000000ff7c7431 */ /* 0x000fe200000001ff */
[----:B------:R-:W-:Y:S02]  /*6770*/  MOV R127, RZ ;  /* 0x000000ff007f7202 */ /* 0x000fe40000000f00 */
        /* <DEDUP_REMOVED lines=11> */
.L_x_1703:
[----:B------:R-:W-:Y:S05]  /*6830*/  BSYNC.RECONVERGENT B3 ;  /* 0x0000000000037941 */ /* 0x000fea0003800200 */
.L_x_1702:
[----:B------:R-:W-:Y:S05]  /*6840*/  @!P1 BRA `(.L_x_1660) ;  /* 0x0000000000449947 */ /* 0x000fea0003800000 */
[----:B------:R-:W-:Y:S01]  /*6850*/  FFMA.FTZ R9, R138, R9, R128 ;  /* 0x000000098a097223 */ /* 0x000fe20000010080 */
[----:B-----5:R-:W-:Y:S02]  /*6860*/  ISETP.GE.U32.AND P0, PT, R122, RZ, PT ;  /* 0x000000ff7a00720c */ /* 0x020fe40003f06070 */
[----:B------:R-:W-:Y:S01]  /*6870*/  ISETP.GT.AND P3, PT, R7, RZ, PT ;  /* 0x000000ff0700720c */ /* 0x000fe20003f64270 */
[----:B------:R-:W-:Y:S01]  /*6880*/  FADD.FTZ R9, R136, -R9 ;  /* 0x8000000988097221 */ /* 0x000fe20000010000 */
[----:B------:R-:W-:-:S03]  /*6890*/  ISETP.GE.U32.AND.EX P0, PT, R123, 0x1000000, PT, P0 ;  /* 0x010000007b00780c */ /* 0x000fc60003f06100 */
[----:B------:R-:W-:-:S05]  /*68a0*/  FMUL.FTZ R9, R8, R9 ;  /* 0x0000000908097220 */ /* 0x000fca0000410000 */
[----:B------:R-:W-:Y:S02]  /*68b0*/  FSEL R7, R9, RZ, P3 ;  /* 0x000000ff09077208 */ /* 0x000fe40001800000 */
[----:B------:R-:W-:-:S03]  /*68c0*/  CS2R R8, SRZ ;  /* 0x0000000000087805 */ /* 0x000fc6000001ff00 */
[----:B------:R-:W-:Y:S01]  /*68d0*/  FMUL.FTZ R7, R7, UR13 ;  /* 0x0000000d07077c20 */ /* 0x000fe20008410000 */
[----:B0-----:R-:W-:Y:S02]  /*68e0*/  @P0 HADD2.F32 R126, -RZ, R75.H1_H1 ;  /* 0x3000004bff7e0230 */ /* 0x001fe40000004100 */
[----:B------:R-:W-:Y:S02]  /*68f0*/  @P0 HADD2.F32 R124, -RZ, R95.H1_H1 ;  /* 0x3000005fff7c0230 */ /* 0x000fe40000004100 */
[----:B------:R-:W-:-:S04]  /*6900*/  FMUL.FTZ R7, R7, UR12 ;  /* 0x0000000c07077c20 */ /* 0x000fc80008410000 */
[-C--:B------:R-:W-:Y:S01]  /*6910*/  @P0 FMUL.FTZ R9, R126, R7.reuse ;  /* 0x000000077e090220 */ /* 0x080fe20000410000 */
[----:B------:R-:W-:-:S04]  /*6920*/  @P0 FMUL.FTZ R8, R124, R7 ;  /* 0x000000077c080220 */ /* 0x000fc80000410000 */
[----:B------:R-:W-:Y:S01]  /*6930*/  F2FP.F16.F32.PACK_AB R9, RZ, R9 ;  /* 0x00000009ff09723e */ /* 0x000fe200000000ff */
[----:B------:R-:W-:-:S03]  /*6940*/  FADD.FTZ R27, R27, R8 ;  /* 0x000000081b1b7221 */ /* 0x000fc60000010000 */
[----:B------:R-:W-:-:S07]  /*6950*/  PRMT R99, R99, 0x5410, R9 ;  /* 0x0000541063637816 */ /* 0x000fce0000000009 */
.L_x_1660:
[----:B------:R-:W-:Y:S05]  /*6960*/  BSYNC.RECONVERGENT B2 ;  /* 0x0000000000027941 */ /* 0x000fea0003800200 */
.L_x_1643:
[----:B0-----:R-:W0:Y:S08]  /*6970*/  @P2 LDC.64 R124, c[0x0][0x478] ;  /* 0x00011e00ff7c2b82 */ /* 0x001e300000000a00 */
[----:B------:R-:W2:Y:S01]  /*6980*/  @P1 LDC.64 R8, c[0x0][0x468] ;  /* 0x00011a00ff081b82 */ /* 0x000ea20000000a00 */
[----:B0-----:R-:W-:-:S05]  /*6990*/  @P2 IMAD.WIDE.U32 R124, R10, 0x10, R124 ;  /* 0x000000100a7c2825 */ /* 0x001fca00078e007c */
[----:B------:R3:W-:Y:S01]  /*69a0*/  @P2 STG.E.128 desc[UR6][R124.64], R100 ;  /* 0x000000647c002986 */ /* 0x0007e2000c101d06 */
[----:B--2---:R-:W-:-:S05]  /*69b0*/  @P1 IMAD.WIDE.U32 R8, R129, 0x10, R8 ;  /* 0x0000001081081825 */ /* 0x004fca00078e0008 */
[----:B------:R3:W-:Y:S02]  /*69c0*/  @P1 STG.E.128 desc[UR6][R8.64], R96 ;  /* 0x0000006008001986 */ /* 0x0007e4000c101d06 */
.L_x_1640:
[----:B------:R-:W-:Y:S05]  /*69d0*/  BSYNC.RECONVERGENT B1 ;  /* 0x0000000000017941 */ /* 0x000fea0003800200 */
.L_x_1639:
[----:B---3--:R-:W2:Y:S02]  /*69e0*/  LDC.64 R8, c[0x0][0x380] ;  /* 0x0000e000ff087b82 */ /* 0x008ea40000000a00 */
[----:B--2---:R-:W-:-:S04]  /*69f0*/  LEA R5, R8, R5, 0x2 ;  /* 0x0000000508057211 */ /* 0x004fc800078e10ff */
[----:B------:R-:W-:-:S13]  /*6a00*/  ISETP.GE.AND P0, PT, R5, R9, PT ;  /* 0x000000090500720c */ /* 0x000fda0003f06270 */
[----:B------:R-:W-:Y:S05]  /*6a10*/  @!P0 BRA `(.L_x_1704) ;  /* 0xffffff9800d88947 */ /* 0x000fea000383ffff */
.L_x_1564:
[----:B------:R-:W-:Y:S05]  /*6a20*/  BSYNC B0 ;  /* 0x0000000000007941 */ /* 0x000fea0003800000 */
.L_x_1563:
[----:B------:R-:W2:Y:S01]  /*6a30*/  S2R R7, SR_TID.X ;  /* 0x0000000000077919 */ /* 0x000ea20000002100 */
[----:B------:R-:W-:Y:S01]  /*6a40*/  MOV R2, 0x400 ;  /* 0x0000040000027802 */ /* 0x000fe20000000f00 */
[----:B------:R-:W-:Y:S01]  /*6a50*/  IMAD R6, R0, UR5, RZ ;  /* 0x0000000500067c24 */ /* 0x000fe2000f8e02ff */
[----:B------:R-:W-:Y:S05]  /*6a60*/  WARPSYNC.ALL ;  /* 0x0000000000007948 */ /* 0x000fea0003800000 */
[----:B------:R-:W3:Y:S01]  /*6a70*/  S2R R5, SR_CgaCtaId ;  /* 0x0000000000057919 */ /* 0x000ee20000008800 */
[----:B------:R-:W4:Y:S01]  /*6a80*/  LDCU.128 UR16, c[0x0][0x440] ;  /* 0x00008800ff1077ac */ /* 0x000f220008000c00 */
[----:B------:R-:W-:Y:S01]  /*6a90*/  BSSY.RECONVERGENT B0, `(.L_x_1705) ;  /* 0x0000095000007945 */ /* 0x000fe20003800200 */
[----:B------:R-:W0:Y:S01]  /*6aa0*/  LDCU.64 UR14, c[0x0][0x460] ;  /* 0x00008c00ff0e77ac */ /* 0x000e220008000a00 */
[----:B--2---:R-:W-:-:S02]  /*6ab0*/  SHF.R.U32.HI R9, RZ, 0x5, R7 ;  /* 0x00000005ff097819 */ /* 0x004fc40000011607 */
[----:B------:R-:W-:Y:S02]  /*6ac0*/  LOP3.LUT R3, R7, 0x7f, RZ, 0x3c, !PT ;  /* 0x0000007f07037812 */ /* 0x000fe400078e3cff */
[----:B------:R-:W-:Y:S02]  /*6ad0*/  IADD3 R19, P4, PT, R6, R7, RZ ;  /* 0x0000000706137210 */ /* 0x000fe40007f9e0ff */
[----:B------:R-:W-:Y:S02]  /*6ae0*/  IADD3 R3, PT, PT, R3, R0, RZ ;  /* 0x0000000003037210 */ /* 0x000fe40007ffe0ff */
[----:B---3--:R-:W-:Y:S02]  /*6af0*/  LEA R2, R5, R2, 0x18 ;  /* 0x0000000205027211 */ /* 0x008fe400078ec0ff */
        /* <DEDUP_REMOVED lines=8> */
[----:B------:R3:W-:Y:S01]  /*6b80*/  STS.128 [R2+0x10], R48 ;  /* 0x0000103002007388 */ /* 0x0007e20000000c00 */
[----:B-----5:R-:W-:-:S03]  /*6b90*/  IADD3.X R72, PT, PT, RZ, RZ, RZ, P4, !PT ;  /* 0x000000ffff487210 */ /* 0x020fc600027fe4ff */
[----:B------:R-:W-:Y:S01]  /*6ba0*/  STS.128 [R2+0x400], R44 ;  /* 0x0004002c02007388 */ /* 0x000fe20000000c00 */
[----:B------:R-:W-:-:S03]  /*6bb0*/  SHF.L.U64.HI R72, R19, 0x2, R72 ;  /* 0x0000000213487819 */ /* 0x000fc60000010248 */
[----:B------:R-:W-:Y:S01]  /*6bc0*/  STS.128 [R2+0x410], R40 ;  /* 0x0004102802007388 */ /* 0x000fe20000000c00 */
[----:B------:R-:W-:Y:S01]  /*6bd0*/  BAR.SYNC.DEFER_BLOCKING 0x0 ;  /* 0x0000000000007b1d */ /* 0x000fe20000010000 */
[----:B--2---:R-:W-:-:S04]  /*6be0*/  SHF.L.U32 R55, R19, 0x2, RZ ;  /* 0x0000000213377819 */ /* 0x004fc800000006ff */
[C---:B----4-:R-:W-:Y:S02]  /*6bf0*/  IADD3 R53, P4, PT, R55.reuse, UR18, RZ ;  /* 0x0000001237357c10 */ /* 0x050fe4000ff9e0ff */
[----:B---3--:R-:W-:Y:S02]  /*6c00*/  IADD3 R51, P5, PT, R55, UR16, RZ ;  /* 0x0000001037337c10 */ /* 0x008fe4000ffbe0ff */
[C---:B------:R-:W-:Y:S02]  /*6c10*/  IADD3.X R54, PT, PT, R72.reuse, UR19, RZ, P4, !PT ;  /* 0x0000001348367c10 */ /* 0x040fe4000a7fe4ff */
[----:B------:R-:W-:Y:S01]  /*6c20*/  IADD3.X R52, PT, PT, R72, UR17, RZ, P5, !PT ;  /* 0x0000001148347c10 */ /* 0x000fe2000affe4ff */
[----:B------:R-:W2:Y:S04]  /*6c30*/  LDS R3, [R0] ;  /* 0x0000000000037984 */ /* 0x000ea80000000800 */
[----:B------:R-:W3:Y:S04]  /*6c40*/  LDS R8, [R0+0x800] ;  /* 0x0008000000087984 */ /* 0x000ee80000000800 */
[----:B------:R-:W4:Y:S04]  /*6c50*/  LDS R4, [R0+0x200] ;  /* 0x0002000000047984 */ /* 0x000f280000000800 */
[----:B------:R-:W1:Y:S04]  /*6c60*/  LDS R7, [R0+0xa00] ;  /* 0x000a000000077984 */ /* 0x000e680000000800 */
[----:B------:R-:W0:Y:S04]  /*6c70*/  LDS R5, [R0+0x400] ;  /* 0x0004000000057984 */ /* 0x000e280000000800 */
[----:B------:R-:W0:Y:S04]  /*6c80*/  LDS R10, [R0+0xc00] ;  /* 0x000c0000000a7984 */ /* 0x000e280000000800 */
[----:B------:R-:W0:Y:S04]  /*6c90*/  LDS R6, [R0+0x600] ;  /* 0x0006000000067984 */ /* 0x000e280000000800 */
[----:B------:R-:W0:Y:S04]  /*6ca0*/  LDS R9, [R0+0xe00] ;  /* 0x000e000000097984 */ /* 0x000e280000000800 */
[----:B------:R-:W0:Y:S04]  /*6cb0*/  LDS R12, [R0+0x1000] ;  /* 0x00100000000c7984 */ /* 0x000e280000000800 */
[----:B------:R-:W0:Y:S04]  /*6cc0*/  LDS R11, [R0+0x1200] ;  /* 0x00120000000b7984 */ /* 0x000e280000000800 */
[----:B------:R-:W0:Y:S01]  /*6cd0*/  LDS R14, [R0+0x1400] ;  /* 0x00140000000e7984 */ /* 0x000e220000000800 */
[----:B--2---:R-:W-:-:S03]  /*6ce0*/  FADD.FTZ R3, RZ, R3 ;  /* 0x00000003ff037221 */ /* 0x004fc60000010000 */
[----:B------:R-:W2:Y:S01]  /*6cf0*/  LDS R13, [R0+0x1600] ;  /* 0x00160000000d7984 */ /* 0x000ea20000000800 */
[----:B---3--:R-:W-:-:S03]  /*6d00*/  FADD.FTZ R3, R3, R8 ;  /* 0x0000000803037221 */ /* 0x008fc60000010000 */
[----:B------:R-:W3:Y:S01]  /*6d10*/  LDS R16, [R0+0x1800] ;  /* 0x0018000000107984 */ /* 0x000ee20000000800 */
[----:B----4-:R-:W-:-:S03]  /*6d20*/  FADD.FTZ R4, RZ, R4 ;  /* 0x00000004ff047221 */ /* 0x010fc60000010000 */
[----:B------:R-:W4:Y:S01]  /*6d30*/  LDS R15, [R0+0x1a00] ;  /* 0x001a0000000f7984 */ /* 0x000f220000000800 */
[----:B-1----:R-:W-:-:S03]  /*6d40*/  FADD.FTZ R4, R4, R7 ;  /* 0x0000000704047221 */ /* 0x002fc60000010000 */
[----:B------:R-:W1:Y:S01]  /*6d50*/  LDS R18, [R0+0x1c00] ;  /* 0x001c000000127984 */ /* 0x000e620000000800 */
        /* <DEDUP_REMOVED lines=15> */
[----:B-1----:R-:W-:-:S03]  /*6e50*/  FADD.FTZ R11, R5, R18 ;  /* 0x00000012050b7221 */ /* 0x002fc60000010000 */
        /* <DEDUP_REMOVED lines=57> */
[----:B------:R-:W2:Y:S01]  /*71f0*/  LDS R13, [R0+0x1a00] ;  /* 0x001a0000000d7984 */ /* 0x000ea20000000800 */
[----:B---3--:R-:W-:-:S03]  /*7200*/  FADD.FTZ R10, RZ, R10 ;  /* 0x0000000aff0a7221 */ /* 0x008fc60000010000 */
[----:B------:R-:W3:Y:S01]  /*7210*/  LDS R23, [R0+0x1c00] ;  /* 0x001c000000177984 */ /* 0x000ee20000000800 */
[----:B----4-:R-:W-:-:S03]  /*7220*/  FADD.FTZ R2, R2, R25 ;  /* 0x0000001902027221 */ /* 0x010fc60000010000 */
[----:B------:R4:W2:Y:S01]  /*7230*/  LDS R39, [R0+0x1e00] ;  /* 0x001e000000277984 */ /* 0x0008a20000000800 */
[----:B------:R-:W-:Y:S01]  /*7240*/  FADD.FTZ R7, R7, R12 ;  /* 0x0000000c07077221 */ /* 0x000fe20000010000 */
[----:B------:R-:W-:Y:S01]  /*7250*/  FADD.FTZ R8, R8, R27 ;  /* 0x0000001b08087221 */ /* 0x000fe20000010000 */
[----:B----4-:R-:W-:Y:S01]  /*7260*/  IADD3 R0, P4, PT, R55, UR14, RZ ;  /* 0x0000000e37007c10 */ /* 0x010fe2000ff9e0ff */
[----:B------:R-:W-:Y:S01]  /*7270*/  FADD.FTZ R10, R10, R29 ;  /* 0x0000001d0a0a7221 */ /* 0x000fe20000010000 */
[----:B------:R-:W-:Y:S02]  /*7280*/  FADD.FTZ R2, R2, R31 ;  /* 0x0000001f02027221 */ /* 0x000fe40000010000 */
[----:B------:R-:W-:Y:S01]  /*7290*/  IADD3.X R25, PT, PT, R72, UR15, RZ, P4, !PT ;  /* 0x0000000f48197c10 */ /* 0x000fe2000a7fe4ff */
[----:B------:R-:W-:Y:S01]  /*72a0*/  FADD.FTZ R24, R7, R24 ;  /* 0x0000001807187221 */ /* 0x000fe20000010000 */
[----:B------:R-:W-:Y:S01]  /*72b0*/  FADD.FTZ R8, R8, R33 ;  /* 0x0000002108087221 */ /* 0x000fe20000010000 */
[----:B0-----:R-:W-:Y:S01]  /*72c0*/  FADD.FTZ R10, R10, R35 ;  /* 0x000000230a0a7221 */ /* 0x001fe20000010000 */
[----:B-1----:R-:W-:Y:S01]  /*72d0*/  FADD.FTZ R37, R2, R37 ;  /* 0x0000002502257221 */ /* 0x002fe20000010000 */
[----:B------:R-:W-:Y:S06]  /*72e0*/  @!P3 BRA `(.L_x_1706) ;  /* 0x00000000003cb947 */ /* 0x000fec0003800000 */
[----:B------:R-:W-:Y:S02]  /*72f0*/  MOV R2, R53 ;  /* 0x0000003500027202 */ /* 0x000fe40000000f00 */
        /* <DEDUP_REMOVED lines=14> */
.L_x_1706:
[----:B------:R-:W-:Y:S05]  /*73e0*/  BSYNC.RECONVERGENT B0 ;  /* 0x0000000000007941 */ /* 0x000fea0003800200 */
.L_x_1705:
        /* <DEDUP_REMOVED lines=18> */
.L_x_1708:
[----:B------:R-:W-:Y:S05]  /*7510*/  BSYNC.RECONVERGENT B0 ;  /* 0x0000000000007941 */ /* 0x000fea0003800200 */
.L_x_1707:
[----:B------:R-:W-:Y:S01]  /*7520*/  BSSY.RECONVERGENT B0, `(.L_x_1709) ;  /* 0x0000012000007945 */ /* 0x000fe20003800200 */
[----:B---3--:R-:W-:-:S03]  /*7530*/  FADD.FTZ R23, R8, R23 ;  /* 0x0000001708177221 */ /* 0x008fc60000010000 */
        /* <DEDUP_REMOVED lines=16> */
.L_x_1710:
[----:B------:R-:W-:Y:S05]  /*7640*/  BSYNC.RECONVERGENT B0 ;  /* 0x0000000000007941 */ /* 0x000fea0003800200 */
.L_x_1709:
[----:B------:R-:W-:Y:S01]  /*7650*/  FADD.FTZ R39, R10, R39 ;  /* 0x000000270a277221 */ /* 0x000fe20000010000 */
        /* <DEDUP_REMOVED lines=11> */
.L_x_1573:
[----:B------:R-:W-:Y:S01]  /*7710*/  HFMA2 R143, -RZ, RZ, 0, 5.9604644775390625e-08 ;  /* 0x00000001ff8f7431 */ /* 0x000fe200000001ff */
[----:B------:R-:W-:Y:S01]  /*7720*/  BSSY B1, `(.L_x_1711) ;  /* 0x0000007000017945 */ /* 0x000fe20003800000 */
[----:B------:R-:W-:Y:S02]  /*7730*/  MOV R142, R137 ;  /* 0x00000089008e7202 */ /* 0x000fe40000000f00 */
[----:B------:R-:W-:Y:S02]  /*7740*/  MOV R144, 0x1f ;  /* 0x0000001f00907802 */ /* 0x000fe40000000f00 */
[----:B------:R-:W-:-:S07]  /*7750*/  MOV R139, 0xffffffff ;  /* 0xffffffff008b7802 */ /* 0x000fce0000000f00 */
[----:B01---5:R-:W-:Y:S05]  /*7760*/  WARPSYNC.COLLECTIVE R139, `(.L_x_1712) ;  /* 0x000000008b087348 */ /* 0x023fea0003c00000 */
[----:B------:R2:W3:Y:S02]  /*7770*/  SHFL.BFLY P0, R141, R142, R143, R144 ;  /* 0x0c00008f8e8d7389 */ /* 0x0004e40000000090 */
[----:B0123-5:R-:W-:Y:S05]  /*7780*/  ENDCOLLECTIVE ;  /* 0x000000000000791b */ /* 0x02ffea0003800000 */
.L_x_1712:
[----:B------:R-:W-:Y:S05]  /*7790*/  BSYNC B1 ;  /* 0x0000000000017941 */ /* 0x000fea0003800000 */
.L_x_1711:
        /* <DEDUP_REMOVED lines=8> */
.L_x_1713:
[----:B------:R-:W-:-:S05]  /*7820*/  FADD.FTZ R124, R124, R137 ;  /* 0x000000897c7c7221 */ /* 0x000fca0000010000 */
[----:B------:R-:W-:Y:S01]  /*7830*/  MOV R142, R124 ;  /* 0x0000007c008e7202 */ /* 0x000fe20000000f00 */
[----:B------:R-:W-:Y:S01]  /*7840*/  HFMA2 R143, -RZ, RZ, 0, 1.1920928955078125e-07 ;  /* 0x00000002ff8f7431 */ /* 0x000fe200000001ff */
[----:B------:R-:W-:-:S07]  /*7850*/  MOV R125, R141 ;  /* 0x0000008d007d7202 */ /* 0x000fce0000000f00 */
[----:B------:R-:W-:Y:S05]  /*7860*/  WARPSYNC.COLLECTIVE R139, `(.L_x_1714) ;  /* 0x000000008b087348 */ /* 0x000fea0003c00000 */
[----:B------:R0:W1:Y:S02]  /*7870*/  SHFL.BFLY P0, R141, R142, R143, R144 ;  /* 0x0c00008f8e8d7389 */ /* 0x0000640000000090 */
[----:B01----:R-:W-:Y:S05]  /*7880*/  ENDCOLLECTIVE ;  /* 0x000000000000791b */ /* 0x003fea0003800000 */
.L_x_1714:
[----:B------:R-:W-:-:S05]  /*7890*/  FADD.FTZ R125, R125, R140 ;  /* 0x0000008c7d7d7221 */ /* 0x000fca0000010000 */
[----:B------:R-:W-:Y:S02]  /*78a0*/  MOV R142, R125 ;  /* 0x0000007d008e7202 */ /* 0x000fe40000000f00 */
[----:B------:R-:W-:-:S07]  /*78b0*/  MOV R127, R141 ;  /* 0x0000008d007f7202 */ /* 0x000fce0000000f00 */
[----:B------:R-:W-:Y:S05]  /*78c0*/  WARPSYNC.COLLECTIVE R139, `(.L_x_1715) ;  /* 0x000000008b087348 */ /* 0x000fea0003c00000 */
[----:B------:R0:W1:Y:S02]  /*78d0*/  SHFL.BFLY P0, R141, R142, R143, R144 ;  /* 0x0c00008f8e8d7389 */ /* 0x0000640000000090 */
[----:B01----:R-:W-:Y:S05]  /*78e0*/  ENDCOLLECTIVE ;  /* 0x000000000000791b */ /* 0x003fea0003800000 */
.L_x_1715:
[----:B------:R-:W-:-:S05]  /*78f0*/  FADD.FTZ R127, R124, R127 ;  /* 0x0000007f7c7f7221 */ /* 0x000fca0000010000 */
[----:B------:R-:W-:Y:S01]  /*7900*/  MOV R142, R127 ;  /* 0x0000007f008e7202 */ /* 0x000fe20000000f00 */
[----:B------:R-:W-:Y:S01]  /*7910*/  HFMA2 R143, -RZ, RZ, 0, 2.384185791015625e-07 ;  /* 0x00000004ff8f7431 */ /* 0x000fe200000001ff */
[----:B------:R-:W-:-:S07]  /*7920*/  MOV R126, R141 ;  /* 0x0000008d007e7202 */ /* 0x000fce0000000f00 */
[----:B------:R-:W-:Y:S05]  /*7930*/  WARPSYNC.COLLECTIVE R139, `(.L_x_1716) ;  /* 0x000000008b087348 */ /* 0x000fea0003c00000 */
[----:B------:R0:W1:Y:S02]  /*7940*/  SHFL.BFLY P0, R141, R142, R143, R144 ;  /* 0x0c00008f8e8d7389 */ /* 0x0000640000000090 */
[----:B01----:R-:W-:Y:S05]  /*7950*/  ENDCOLLECTIVE ;  /* 0x000000000000791b */ /* 0x003fea0003800000 */
.L_x_1716:
[----:B------:R-:W-:-:S05]  /*7960*/  FADD.FTZ R126, R125, R126 ;  /* 0x0000007e7d7e7221 */ /* 0x000fca0000010000 */
[----:B------:R-:W-:Y:S02]  /*7970*/  MOV R142, R126 ;  /* 0x0000007e008e7202 */ /* 0x000fe40000000f00 */
[----:B------:R-:W-:-:S07]  /*7980*/  MOV R128, R141 ;  /* 0x0000008d00807202 */ /* 0x000fce0000000f00 */
[----:B------:R-:W-:Y:S05]  /*7990*/  WARPSYNC.COLLECTIVE R139, `(.L_x_1717) ;  /* 0x000000008b087348 */ /* 0x000fea0003c00000 */
[----:B------:R0:W1:Y:S02]  /*79a0*/  SHFL.BFLY P0, R141, R142, R143, R144 ;  /* 0x0c00008f8e8d7389 */ /* 0x0000640000000090 */
[----:B01----:R-:W-:Y:S05]  /*79b0*/  ENDCOLLECTIVE ;  /* 0x000000000000791b */ /* 0x003fea0003800000 */
.L_x_1717:
[----:B------:R-:W-:-:S05]  /*79c0*/  FADD.FTZ R128, R127, R128 ;  /* 0x000000807f807221 */ /* 0x000fca0000010000 */
[----:B------:R-:W-:Y:S01]  /*79d0*/  MOV R142, R128 ;  /* 0x00000080008e7202 */ /* 0x000fe20000000f00 */
[----:B------:R-:W-:Y:S01]  /*79e0*/  HFMA2 R143, -RZ, RZ, 0, 4.76837158203125e-07 ;  /* 0x00000008ff8f7431 */ /* 0x000fe200000001ff */
[----:B------:R-:W-:-:S07]  /*79f0*/  MOV R129, R141 ;  /* 0x0000008d00817202 */ /* 0x000fce0000000f00 */
[----:B------:R-:W-:Y:S05]  /*7a00*/  WARPSYNC.COLLECTIVE R139, `(.L_x_1718) ;  /* 0x000000008b087348 */ /* 0x000fea0003c00000 */
[----:B------:R0:W1:Y:S02]  /*7a10*/  SHFL.BFLY P0, R141, R142, R143, R144 ;  /* 0x0c00008f8e8d7389 */ /* 0x0000640000000090 */
[----:B01----:R-:W-:Y:S05]  /*7a20*/  ENDCOLLECTIVE ;  /* 0x000000000000791b */ /* 0x003fea0003800000 */
.L_x_1718:
[----:B------:R-:W-:-:S05]  /*7a30*/  FADD.FTZ R129, R126, R129 ;  /* 0x000000817e817221 */ /* 0x000fca0000010000 */
[----:B------:R-:W-:Y:S02]  /*7a40*/  MOV R142, R129 ;  /* 0x00000081008e7202 */ /* 0x000fe40000000f00 */
[----:B------:R-:W-:-:S07]  /*7a50*/  MOV R131, R141 ;  /* 0x0000008d00837202 */ /* 0x000fce0000000f00 */
[----:B------:R-:W-:Y:S05]  /*7a60*/  WARPSYNC.COLLECTIVE R139, `(.L_x_1719) ;  /* 0x000000008b087348 */ /* 0x000fea0003c00000 */
[----:B------:R0:W1:Y:S02]  /*7a70*/  SHFL.BFLY P0, R141, R142, R143, R144 ;  /* 0x0c00008f8e8d7389 */ /* 0x0000640000000090 */
[----:B01----:R-:W-:Y:S05]  /*7a80*/  ENDCOLLECTIVE ;  /* 0x000000000000791b */ /* 0x003fea0003800000 */
.L_x_1719:
[----:B------:R-:W-:-:S05]  /*7a90*/  FADD.FTZ R131, R128, R131 ;  /* 0x0000008380837221 */ /* 0x000fca0000010000 */
[----:B------:R-:W-:Y:S01]  /*7aa0*/  MOV R142, R131 ;  /* 0x00000083008e7202 */ /* 0x000fe20000000f00 */
[----:B------:R-:W-:Y:S01]  /*7ab0*/  HFMA2 R143, -RZ, RZ, 0, 9.5367431640625e-07 ;  /* 0x00000010ff8f7431 */ /* 0x000fe200000001ff */
[----:B------:R-:W-:-:S07]  /*7ac0*/  MOV R130, R141 ;  /* 0x0000008d00827202 */ /* 0x000fce0000000f00 */
[----:B------:R-:W-:Y:S05]  /*7ad0*/  WARPSYNC.COLLECTIVE R139, `(.L_x_1720) ;  /* 0x000000008b087348 */ /* 0x000fea0003c00000 */
[----:B------:R0:W1:Y:S02]  /*7ae0*/  SHFL.BFLY P0, R141, R142, R143, R144 ;  /* 0x0c00008f8e8d7389 */ /* 0x0000640000000090 */
[----:B01----:R-:W-:Y:S05]  /*7af0*/  ENDCOLLECTIVE ;  /* 0x000000000000791b */ /* 0x003fea0003800000 */
.L_x_1720:
[----:B------:R-:W-:-:S05]  /*7b00*/  FADD.FTZ R130, R129, R130 ;  /* 0x0000008281827221 */ /* 0x000fca0000010000 */
[----:B------:R-:W-:Y:S02]  /*7b10*/  MOV R142, R130 ;  /* 0x00000082008e7202 */ /* 0x000fe40000000f00 */
[----:B------:R-:W-:-:S07]  /*7b20*/  MOV R124, R141 ;  /* 0x0000008d007c7202 */ /* 0x000fce0000000f00 */
[----:B------:R-:W-:Y:S05]  /*7b30*/  WARPSYNC.COLLECTIVE R139, `(.L_x_1721) ;  /* 0x000000008b087348 */ /* 0x000fea0003c00000 */
[----:B------:R0:W1:Y:S02]  /*7b40*/  SHFL.BFLY P0, R141, R142, R143, R144 ;  /* 0x0c00008f8e8d7389 */ /* 0x0000640000000090 */
[----:B01----:R-:W-:Y:S05]  /*7b50*/  ENDCOLLECTIVE ;  /* 0x000000000000791b */ /* 0x003fea0003800000 */
.L_x_1721:
[----:B------:R-:W-:Y:S01]  /*7b60*/  MOV R125, R141 ;  /* 0x0000008d007d7202 */ /* 0x000fe20000000f00 */
[----:B------:R-:W-:Y:S06]  /*7b70*/  BRA `(.L_x_1722) ;  /* 0xffffff9c00487947 */ /* 0x000fec000383ffff */
.L_x_1723:
        /* <DEDUP_REMOVED lines=16> */
.L_x_11185:


//--------------------- .text._ZN10layer_norm22ln_bwd_finalize_kernelINS_22Kernel_traits_finalizeILj512E6__halfS2_S2_S2_fjLb1ELj1024ELj4ENS_18Kernel_traits_baseILj512ES2_S2_S2_S2_fjLj1024EEEEELb1ELb1EEEvNS_9BwdParamsE --------------------------
	.section	.text._ZN10layer_norm22ln_bwd_finalize_kernelINS_22Kernel_traits_finalizeILj512E6__halfS2_S2_S2_fjLb1ELj1024ELj4ENS_18Kernel_traits_baseILj512ES2_S2_S2_S2_fjLj1024EEEEELb1ELb1EEEvNS_9BwdParamsE,"ax",@progbits
	.align	128
        .global         _ZN10layer_norm22ln_bwd_finalize_kernelINS_22Kernel_traits_finalizeILj512E6__halfS2_S2_S2_fjLb1ELj1024ELj4ENS_18Kernel_traits_baseILj512ES2_S2_S2_S2_fjLj1024EEEEELb1ELb1EEEvNS_9BwdParamsE
        .type           _ZN10layer_norm22ln_bwd_finalize_kernelINS_22Kernel_traits_finalizeILj512E6__halfS2_S2_S2_fjLb1ELj1024ELj4ENS_18Kernel_traits_baseILj512ES2_S2_S2_S2_fjLj1024EEEEELb1ELb1EEEvNS_9BwdParamsE,@function
        .size           _ZN10layer_norm22ln_bwd_finalize_kernelINS_22Kernel_traits_finalizeILj512E6__halfS2_S2_S2_fjLb1ELj1024ELj4ENS_18Kernel_traits_baseILj512ES2_S2_S2_S2_fjLj1024EEEEELb1ELb1EEEvNS_9BwdParamsE,(.L_x_11186 - _ZN10layer_norm22ln_bwd_finalize_kernelINS_22Kernel_traits_finalizeILj512E6__halfS2_S2_S2_fjLb1ELj1024ELj4ENS_18Kernel_traits_baseILj512ES2_S2_S2_S2_fjLj1024EEEEELb1ELb1EEEvNS_9BwdParamsE)
        .other          _ZN10layer_norm22ln_bwd_finalize_kernelINS_22Kernel_traits_finalizeILj512E6__halfS2_S2_S2_fjLb1ELj1024ELj4ENS_18Kernel_traits_baseILj512ES2_S2_S2_S2_fjLj1024EEEEELb1ELb1EEEvNS_9BwdParamsE,@"STO_CUDA_ENTRY STV_DEFAULT"
_ZN10layer_norm22ln_bwd_finalize_kernelINS_22Kernel_traits_finalizeILj512E6__halfS2_S2_S2_fjLb1ELj1024ELj4ENS_18Kernel_traits_baseILj512ES2_S2_S2_S2_fjLj1024EEEEELb1ELb1EEEvNS_9BwdParamsE:
.text._ZN10layer_norm22ln_bwd_finalize_kernelINS_22Kernel_traits_finalizeILj512E6__halfS2_S2_S2_fjLb1ELj1024ELj4ENS_18Kernel_traits_baseILj512ES2_S2_S2_S2_fjLj1024EEEEELb1ELb1EEEvNS_9BwdParamsE:
        /* <DEDUP_REMOVED lines=58> */
.L_x_1728:
        /* <DEDUP_REMOVED lines=87> */
.L_x_1727:
[----:B------:R-:W-:Y:S05]  /*0910*/  BSYNC.RECONVERGENT B1 ;  /* 0x0000000000017941 */ /* 0x000fea0003800200 */
.L_x_1726:
        /* <DEDUP_REMOVED lines=50> */
.L_x_1730:
[----:B------:R-:W-:Y:S05]  /*0c40*/  BSYNC.RECONVERGENT B1 ;  /* 0x0000000000017941 */ /* 0x000fea0003800200 */
.L_x_1729:
        /* <DEDUP_REMOVED lines=30> */
.L_x_1732:
[----:B------:R-:W-:Y:S05]  /*0e30*/  BSYNC.RECONVERGENT B1 ;  /* 0x0000000000017941 */ /* 0x000fea0003800200 */
.L_x_1731:
        /* <DEDUP_REMOVED lines=15> */
.L_x_1725:
[----:B------:R-:W-:Y:S05]  /*0f30*/  BSYNC.RECONVERGENT B0 ;  /* 0x0000000000007941 */ /* 0x000fea0003800200 */
.L_x_1724:
        /* <DEDUP_REMOVED lines=73> */
.L_x_1733:
        /* <DEDUP_REMOVED lines=11> */
.L_x_11186:


//--------------------- .text._ZN10layer_norm13ln_bwd_kernelINS_13Kernel_traitsI6__halfS2_S2_S2_fjLj512ELj1ELj4ELj1ELj16ENS_18Kernel_traits_baseILj512ES2_S2_S2_S2_fjLj128EEEEELb1ELb1ELb1ELb1EEEvNS_9BwdParamsE --------------------------
	.section	.text._ZN10layer_norm13ln_bwd_kernelINS_13Kernel_traitsI6__halfS2_S2_S2_fjLj512ELj1ELj4ELj1ELj16ENS_18Kernel_traits_baseILj512ES2_S2_S2_S2_fjLj128EEEEELb1ELb1ELb1ELb1EEEvNS_9BwdParamsE,"ax",@progbits
	.align	128
        .global         _ZN10layer_norm13ln_bwd_kernelINS_13Kernel_traitsI6__halfS2_S2_S2_fjLj512ELj1ELj4ELj1ELj16ENS_18Kernel_traits_baseILj512ES2_S2_S2_S2_fjLj128EEEEELb1ELb1ELb1ELb1EEEvNS_9BwdParamsE
        .type           _ZN10layer_norm13ln_bwd_kernelINS_13Kernel_traitsI6__halfS2_S2_S2_fjLj512ELj1ELj4ELj1ELj16ENS_18Kernel_traits_baseILj512ES2_S2_S2_S2_fjLj128EEEEELb1ELb1ELb1ELb1EEEvNS_9BwdParamsE,@function
        .size           _ZN10layer_norm13ln_bwd_kernelINS_13Kernel_traitsI6__halfS2_S2_S2_fjLj512ELj1ELj4ELj1ELj16ENS_18Kernel_traits_baseILj512ES2_S2_S2_S2_fjLj128EEEEELb1ELb1ELb1ELb1EEEvNS_9BwdParamsE,(.L_x_11187 - _ZN10layer_norm13ln_bwd_kernelINS_13Kernel_traitsI6__halfS2_S2_S2_fjLj512ELj1ELj4ELj1ELj16ENS_18Kernel_traits_baseILj512ES2_S2_S2_S2_fjLj128EEEEELb1ELb1ELb1ELb1EEEvNS_9BwdParamsE)
        .other          _ZN10layer_norm13ln_bwd_kernelINS_13Kernel_traitsI6__halfS2_S2_S2_fjLj512ELj1ELj4ELj1ELj16ENS_18Kernel_traits_baseILj512ES2_S2_S2_S2_fjLj128EEEEELb1ELb1ELb1ELb1EEEvNS_9BwdParamsE,@"STO_CUDA_ENTRY STV_DEFAULT"
_ZN10layer_norm13ln_bwd_kernelINS_13Kernel_traitsI6__halfS2_S2_S2_fjLj512ELj1ELj4ELj1ELj16ENS_18Kernel_traits_baseILj512ES2_S2_S2_S2_fjLj128EEEEELb1ELb1ELb1ELb1EEEvNS_9BwdParamsE:
.text._ZN10layer_norm13ln_bwd_kernelINS_13Kernel_traitsI6__halfS2_S2_S2_fjLj512ELj1ELj4ELj1ELj16ENS_18Kernel_traits_baseILj512ES2_S2_S2_S2_fjLj128EEEEELb1ELb1ELb1ELb1EEEvNS_9BwdParamsE:
        /* <DEDUP_REMOVED lines=51> */
.L_x_1864:
[----:B------:R-:W1:Y:S08]  /*0330*/  LDC.64 R86, c[0x0][0x3f8] ;  /* 0x0000fe00ff567b82 */ /* 0x000e700000000a00 */
[----:B------:R-:W2:Y:S08]  /*0340*/  LDC.64 R102, c[0x0][0x3c8] ;  /* 0x0000f200ff667b82 */ /* 0x000eb00000000a00 */
[----:B------:R-:W3:Y:S01]  /*0350*/  LDC.64 R84, c[0x0][0x3f0] ;  /* 0x0000fc00ff547b82 */ /* 0x000ee20000000a00 */
[----:B-1----:R-:W-:-:S05]  /*0360*/  IMAD.WIDE R86, R100, 0x4, R86 ;  /* 0x0000000464567825 */ /* 0x002fca00078e0256 */
[----:B------:R-:W4:Y:S01]  /*0370*/  LDG.E R101, desc[UR6][R86.64] ;  /* 0x0000000656657981 */ /* 0x000f22000c1e1900 */
[----:B--2---:R-:W-:-:S06]  /*0380*/  IMAD.WIDE R102, R100, 0x4, R102 ;  /* 0x0000000464667825 */ /* 0x004fcc00078e0266 */
[----:B-----5:R1:W5:Y:S01]  /*0390*/  LDG.E R102, desc[UR6][R102.64] ;  /* 0x0000000666667981 */ /* 0x020362000c1e1900 */
[----:B---3--:R-:W-:Y:S02]  /*03a0*/  IMAD.WIDE R88, R100, 0x4, R84 ;  /* 0x0000000464587825 */ /* 0x008fe400078e0254 */
[----:B------:R-:W2:Y:S03]  /*03b0*/  LDC.64 R84, c[0x0][0x3c0] ;  /* 0x0000f000ff547b82 */ /* 0x000ea60000000a00 */
[----:B------:R1:W5:Y:S01]  /*03c0*/  LDG.E R135, desc[UR6][R88.64] ;  /* 0x0000000658877981 */ /* 0x000362000c1e1900 */
[----:B------:R-:W-:Y:S01]  /*03d0*/  BSSY.RECONVERGENT B1, `(.L_x_1736) ;  /* 0x00000f7000017945 */ /* 0x000fe20003800200 */
[----:B----4-:R-:W-:-:S13]  /*03e0*/  ISETP.GE.AND P2, PT, R101, 0x1, PT ;  /* 0x000000016500780c */ /* 0x010fda0003f46270 */
[----:B012---:R-:W-:Y:S05]  /*03f0*/  @!P2 BRA `(.L_x_1737) ;  /* 0x0000000c0044a947 */ /* 0x007fea0003800000 */
        /* <DEDUP_REMOVED lines=10> */
[----:B------:R-:W-:Y:S02]  /*04a0*/  IADD3 R119, PT, PT, R105, 0x20, RZ ;  /* 0x0000002069777810 */ /* 0x000fe40007ffe0ff */
[----:B------:R-:W-:Y:S01]  /*04b0*/  LEA.HI.SX32 R87, R87, R0, 0x1d ;  /* 0x0000000057577211 */ /* 0x000fe200078feaff */
[----:B------:R-:W-:-:S04]  /*04c0*/  IMAD.WIDE R84, R100, 0x4, R84 ;  /* 0x0000000464547825 */ /* 0x000fc800078e0254 */
[--C-:B-1----:R-:W-:Y:S01]  /*04d0*/  IMAD.WIDE.U32 R112, R105, 0x10, R92.reuse ;  /* 0x0000001069707825 */ /* 0x102fe200078e005c */
[----:B------:R-:W-:Y:S01]  /*04e0*/  IADD3 R3, PT, PT, R87, 0x20, RZ ;  /* 0x0000002057037810 */ /* 0x000fe20007ffe0ff */
[----:B------:R1:W3:Y:S02]  /*04f0*/  LDG.E R125, desc[UR6][R84.64] ;  /* 0x00000006547d7981 */ /* 0x0002e4000c1e1900 */
[----:B------:R-:W-:Y:S02]  /*0500*/  IMAD.WIDE.U32 R92, R119, 0x10, R92 ;  /* 0x00000010775c7825 */ /* 0x000fe400078e005c */
[----:B------:R-:W4:Y:S02]  /*0510*/  LDG.E.128 R112, desc[UR6][R112.64] ;  /* 0x0000000670707981 */ /* 0x000f24000c1e1d00 */
[--C-:B--2---:R-:W-:Y:S02]  /*0520*/  IMAD.WIDE.U32 R108, R87, 0x10, R88.reuse ;  /* 0x00000010576c7825 */ /* 0x104fe400078e0058 */
[----:B------:R-:W2:Y:S02]  /*0530*/  LDG.E.128 R92, desc[UR6][R92.64] ;  /* 0x000000065c5c7981 */ /* 0x000ea4000c1e1d00 */
[----:B------:R-:W-:Y:S01]  /*0540*/  IMAD.WIDE.U32 R88, R3, 0x10, R88 ;  /* 0x0000001003587825 */ /* 0x000fe200078e0058 */
[C---:B-----5:R-:W-:Y:S01]  /*0550*/  ISETP.GE.AND P1, PT, R135.reuse, 0x1, PT ;  /* 0x000000018700780c */ /* 0x060fe20003f26270 */
[----:B------:R-:W2:Y:S01]  /*0560*/  LDG.E.128 R108, desc[UR6][R108.64] ;  /* 0x000000066c6c7981 */ /* 0x000ea2000c1e1d00 */
[----:B-1----:R-:W1:Y:S03]  /*0570*/  LDC.64 R84, c[0x0][0x3b0] ;  /* 0x0000ec00ff547b82 */ /* 0x002e660000000a00 */
[----:B------:R-:W2:Y:S08]  /*0580*/  LDG.E.128 R88, desc[UR6][R88.64] ;  /* 0x0000000658587981 */ /* 0x000eb0000c1e1d00 */
[----:B------:R-:W-:-:S05]  /*0590*/  @P1 IADD3 R3, PT, PT, R135, -0x1, RZ ;  /* 0xffffffff87031810 */ /* 0x000fca0007ffe0ff */
[----:B------:R-:W-:-:S05]  /*05a0*/  @P1 IMAD R3, R3, UR9, RZ ;  /* 0x0000000903031c24 */ /* 0x000fca000f8e02ff */
[----:B------:R-:W-:-:S04]  /*05b0*/  @P1 SHF.R.S32.HI R86, RZ, 0x1f, R3 ;  /* 0x0000001fff561819 */ /* 0x000fc80000011403 */
[----:B------:R-:W-:Y:S02]  /*05c0*/  @P1 LEA.HI R3, R86, R3, RZ, 0x3 ;  /* 0x0000000356031211 */ /* 0x000fe400078f18ff */
[----:B------:R-:W-:Y:S02]  /*05d0*/  MOV R87, RZ ;  /* 0x000000ff00577202 */ /* 0x000fe40000000f00 */
[----:B------:R-:W-:-:S04]  /*05e0*/  @P1 LEA.HI.SX32 R87, R3, R0, 0x1d ;  /* 0x0000000003571211 */ /* 0x000fc800078feaff */
[C---:B------:R-:W-:Y:S01]  /*05f0*/  IADD3 R3, PT, PT, R87.reuse, 0x20, RZ ;  /* 0x0000002057037810 */ /* 0x040fe20007ffe0ff */
[----:B-1----:R-:W-:-:S04]  /*0600*/  IMAD.WIDE.U32 R86, R87, 0x8, R84 ;  /* 0x0000000857567825 */ /* 0x002fc800078e0054 */
[----:B------:R-:W-:Y:S02]  /*0610*/  IMAD.WIDE.U32 R84, R3, 0x8, R84 ;  /* 0x0000000803547825 */ /* 0x000fe400078e0054 */
[----:B------:R-:W5:Y:S04]  /*0620*/  LDG.E.64 R86, desc[UR6][R86.64] ;  /* 0x0000000656567981 */ /* 0x000f68000c1e1b00 */
[----:B------:R-:W5:Y:S01]  /*0630*/  LDG.E.64 R84, desc[UR6][R84.64] ;  /* 0x0000000654547981 */ /* 0x000f62000c1e1b00 */
[----:B------:R-:W-:Y:S02]  /*0640*/  MOV R104, UR20 ;  /* 0x0000001400687c02 */ /* 0x000fe40008000f00 */
[----:B------:R-:W-:Y:S02]  /*0650*/  MOV R103, UR21 ;  /* 0x0000001500677c02 */ /* 0x000fe40008000f00 */
[----:B------:R-:W-:-:S04]  /*0660*/  ISETP.NE.U32.AND P0, PT, R104, RZ, PT ;  /* 0x000000ff6800720c */ /* 0x000fc80003f05070 */
[----:B------:R-:W-:-:S13]  /*0670*/  ISETP.NE.AND.EX P0, PT, R103, RZ, PT, P0 ;  /* 0x000000ff6700720c */ /* 0x000fda0003f05300 */
[----:B------:R-:W1:Y:S08]  /*0680*/  @P0 LDC.64 R106, c[0x0][0x438] ;  /* 0x00010e00ff6a0b82 */ /* 0x000e700000000a00 */
[----:B------:R-:W0:Y:S01]  /*0690*/  @P0 LDC.64 R116, c[0x0][0x438] ;  /* 0x00010e00ff740b82 */ /* 0x000e220000000a00 */
[----:B-1----:R-:W-:-:S05]  /*06a0*/  @P0 IMAD.WIDE.U32 R106, R105, 0x10, R106 ;  /* 0x00000010696a0825 */ /* 0x002fca00078e006a */
[----:B0-----:R-:W5:Y:S01]  /*06b0*/  @P0 LDG.E.128 R64, desc[UR6][R106.64] ;  /* 0x000000066a400981 */ /* 0x001f62000c1e1d00 */
[----:B------:R-:W-:-:S05]  /*06c0*/  @P0 IMAD.WIDE.U32 R116, R119, 0x10, R116 ;  /* 0x0000001077740825 */ /* 0x000fca00078e0074 */
[----:B------:R0:W5:Y:S01]  /*06d0*/  @P0 LDG.E.128 R68, desc[UR6][R116.64] ;  /* 0x0000000674440981 */ /* 0x000162000c1e1d00 */
[----:B------:R-:W-:Y:S01]  /*06e0*/  ISETP.NE.AND P0, PT, R2, RZ, PT ;  /* 0x000000ff0200720c */ /* 0x000fe20003f05270 */
[----:B------:R-:W-:-:S03]  /*06f0*/  HADD2.F32 R134, -RZ, R99.H0_H0 ;  /* 0x20000063ff867230 */ /* 0x000fc60000004100 */
[----:B---3--:R-:W-:Y:S01]  /*0700*/  FSEL R126, R125, RZ, !P0 ;  /* 0x000000ff7d7e7208 */ /* 0x008fe20004000000 */
[--C-:B----4-:R-:W-:Y:S02]  /*0710*/  HADD2.F32 R119, -RZ, R113.reuse.H0_H0 ;  /* 0x20000071ff777230 */ /* 0x110fe40000004100 */
[----:B------:R-:W-:Y:S02]  /*0720*/  HADD2.F32 R120, -RZ, R113.H1_H1 ;  /* 0x30000071ff787230 */ /* 0x000fe40000004100 */
[----:B------:R-:W-:Y:S02]  /*0730*/  HADD2.F32 R3, -RZ, R112.H0_H0 ;  /* 0x20000070ff037230 */ /* 0x000fe40000004100 */
[----:B------:R-:W-:Y:S02]  /*0740*/  HADD2.F32 R121, -RZ, R114.H0_H0 ;  /* 0x20000072ff797230 */ /* 0x000fe40000004100 */
[--C-:B--2---:R-:W-:Y:S02]  /*0750*/  HADD2.F32 R105, -RZ, R108.reuse.H0_H0 ;  /* 0x2000006cff697230 */ /* 0x104fe40000004100 */
[----:B0-----:R-:W-:-:S02]  /*0760*/  HADD2.F32 R116, -RZ, R108.H1_H1 ;  /* 0x3000006cff747230 */ /* 0x001fc40000004100 */
[--C-:B------:R-:W-:Y:S02]  /*0770*/  HADD2.F32 R113, -RZ, R110.reuse.H0_H0 ;  /* 0x2000006eff717230 */ /* 0x100fe40000004100 */
[----:B------:R-:W-:Y:S02]  /*0780*/  HADD2.F32 R118, -RZ, R110.H1_H1 ;  /* 0x3000006eff767230 */ /* 0x000fe40000004100 */
[----:B------:R-:W-:Y:S02]  /*0790*/  HADD2.F32 R123, -RZ, R114.H1_H1 ;  /* 0x30000072ff7b7230 */ /* 0x000fe40000004100 */
[----:B------:R-:W-:Y:S02]  /*07a0*/  HADD2.F32 R108, -RZ, R92.H0_H0 ;  /* 0x2000005cff6c7230 */ /* 0x000fe40000004100 */
[--C-:B------:R-:W-:Y:S02]  /*07b0*/  HADD2.F32 R110, -RZ, R93.reuse.H0_H0 ;  /* 0x2000005dff6e7230 */ /* 0x100fe40000004100 */
[----:B------:R-:W-:-:S02]  /*07c0*/  HADD2.F32 R125, -RZ, R93.H1_H1 ;  /* 0x3000005dff7d7230 */ /* 0x000fc40000004100 */
[----:B------:R-:W-:Y:S02]  /*07d0*/  HADD2.F32 R127, -RZ, R94.H0_H0 ;  /* 0x2000005eff7f7230 */ /* 0x000fe40000004100 */
[----:B------:R-:W-:Y:S02]  /*07e0*/  HADD2.F32 R112, -RZ, R112.H1_H1 ;  /* 0x30000070ff707230 */ /* 0x000fe40000004100 */
[--C-:B------:R-:W-:Y:S02]  /*07f0*/  HADD2.F32 R124, -RZ, R115.reuse.H0_H0 ;  /* 0x20000073ff7c7230 */ /* 0x100fe40000004100 */
[----:B------:R-:W-:Y:S02]  /*0800*/  HADD2.F32 R106, -RZ, R115.H1_H1 ;  /* 0x30000073ff6a7230 */ /* 0x000fe40000004100 */
[----:B------:R-:W-:Y:S02]  /*0810*/  HADD2.F32 R92, -RZ, R92.H1_H1 ;  /* 0x3000005cff5c7230 */ /* 0x000fe40000004100 */
[----:B------:R-:W-:-:S02]  /*0820*/  HADD2.F32 R94, -RZ, R94.H1_H1 ;  /* 0x3000005eff5e7230 */ /* 0x000fc40000004100 */
[--C-:B------:R-:W-:Y:S02]  /*0830*/  HADD2.F32 R131, -RZ, R95.reuse.H0_H0 ;  /* 0x2000005fff837230 */ /* 0x100fe40000004100 */
[----:B------:R-:W-:Y:S02]  /*0840*/  HADD2.F32 R93, -RZ, R95.H1_H1 ;  /* 0x3000005fff5d7230 */ /* 0x000fe40000004100 */
[C---:B------:R-:W-:Y:S01]  /*0850*/  FADD.FTZ R3, -R126.reuse, R3 ;  /* 0x000000037e037221 */ /* 0x040fe20000010100 */
[--C-:B------:R-:W-:Y:S02]  /*0860*/  HADD2.F32 R115, -RZ, R109.reuse.H0_H0 ;  /* 0x2000006dff737230 */ /* 0x100fe40000004100 */
[C---:B------:R-:W-:Y:S01]  /*0870*/  FADD.FTZ R137, -R126.reuse, R121 ;  /* 0x000000797e897221 */ /* 0x040fe20000010100 */
[----:B------:R-:W-:Y:S02]  /*0880*/  HADD2.F32 R114, -RZ, R109.H1_H1 ;  /* 0x3000006dff727230 */ /* 0x000fe40000004100 */
[----:B------:R-:W-:Y:S01]  /*0890*/  FADD.FTZ R109, -R126, R119 ;  /* 0x000000777e6d7221 */ /* 0x000fe20000010100 */
[----:B------:R-:W-:-:S02]  /*08a0*/  HADD2.F32 R117, -RZ, R111.H0_H0 ;  /* 0x2000006fff757230 */ /* 0x000fc40000004100 */
[C---:B------:R-:W-:Y:S01]  /*08b0*/  FADD.FTZ R139, -R126.reuse, R123 ;  /* 0x0000007b7e8b7221 */ /* 0x040fe20000010100 */
        /* <DEDUP_REMOVED lines=17> */
[----:B------:R-:W-:Y:S01]  /*09d0*/  FMUL.FTZ R3, R102, R3 ;  /* 0x0000000366037220 */ /* 0x000fe20000410000 */
[----:B------:R-:W-:Y:S02]  /*09e0*/  HADD2.F32 R106, -RZ, R12.H0_H0 ;  /* 0x2000000cff6a7230 */ /* 0x000fe40000004100 */
[--C-:B------:R-:W-:Y:S02]  /*09f0*/  HADD2.F32 R89, -RZ, R91.reuse.H0_H0 ;  /* 0x2000005bff597230 */ /* 0x100fe40000004100 */
[----:B------:R-:W-:-:S02]  /*0a00*/  HADD2.F32 R88, -RZ, R91.H1_H1 ;  /* 0x3000005bff587230 */ /* 0x000fc40000004100 */
[----:B------:R-:W-:Y:S02]  /*0a10*/  HADD2.F32 R91, -RZ, R12.H1_H1 ;  /* 0x3000000cff5b7230 */ /* 0x000fe40000004100 */
[C---:B------:R-:W-:Y:S01]  /*0a20*/  FMUL.FTZ R108, R102.reuse, R107 ;  /* 0x0000006b666c7220 */ /* 0x040fe20000410000 */
[----:B------:R-:W-:Y:S01]  /*0a30*/  FMUL.FTZ R107, R102, R109 ;  /* 0x0000006d666b7220 */ /* 0x000fe20000410000 */
[-C--:B------:R-:W-:Y:S01]  /*0a40*/  FMUL.FTZ R106, R106, R105.reuse ;  /* 0x000000696a6a7220 */ /* 0x080fe20000410000 */
[----:B------:R-:W-:Y:S01]  /*0a50*/  FADD.FTZ R60, R60, R105 ;  /* 0x000000693c3c7221 */ /* 0x000fe20000010000 */
[----:B------:R-:W-:Y:S01]  /*0a60*/  FFMA.FTZ R16, R3, R105, R16 ;  /* 0x0000006903107223 */ /* 0x000fe20000010010 */
[----:B------:R-:W-:Y:S02]  /*0a70*/  HADD2.F32 R109, -RZ, R13.H1_H1 ;  /* 0x3000000dff6d7230 */ /* 0x000fe40000004100 */
[----:B------:R-:W-:Y:S01]  /*0a80*/  FMUL.FTZ R105, R91, R116 ;  /* 0x000000745b697220 */ /* 0x000fe20000410000 */
[----:B------:R-:W-:Y:S01]  /*0a90*/  FMUL.FTZ R112, R102, R111 ;  /* 0x0000006f66707220 */ /* 0x000fe20000410000 */
[----:B------:R-:W-:-:S02]  /*0aa0*/  HADD2.F32 R94, -RZ, R14.H0_H0 ;  /* 0x2000000eff5e7230 */ /* 0x000fc40000004100 */
[----:B------:R-:W-:Y:S01]  /*0ab0*/  FMUL.FTZ R111, R102, R137 ;  /* 0x00000089666f7220 */ /* 0x000fe20000410000 */
[----:B------:R-:W-:Y:S02]  /*0ac0*/  HADD2.F32 R110, -RZ, R13.H0_H0 ;  /* 0x2000000dff6e7230 */ /* 0x000fe40000004100 */
[----:B------:R-:W-:Y:S02]  /*0ad0*/  HADD2.F32 R91, -RZ, R14.H1_H1 ;  /* 0x3000000eff5b7230 */ /* 0x000fe40000004100 */
        /* <DEDUP_REMOVED lines=11> */
[----:B------:R-:W-:Y:S01]  /*0b90*/  FMUL.FTZ R116, R102, R139 ;  /* 0x0000008b66747220 */ /* 0x000fe20000410000 */
[----:B------:R-:W-:-:S02]  /*0ba0*/  HADD2.F32 R94, -RZ, R15.H0_H0 ;  /* 0x2000000fff5e7230 */ /* 0x000fc40000004100 */
[-C--:B------:R-:W-:Y:S01]  /*0bb0*/  FMUL.FTZ R113, R91, R118.reuse ;  /* 0x000000765b717220 */ /* 0x080fe20000410000 */
[----:B------:R-:W-:Y:S01]  /*0bc0*/  FMUL.FTZ R115, R102, R141 ;  /* 0x0000008d66737220 */ /* 0x000fe20000410000 */
[----:B------:R-:W-:Y:S02]  /*0bd0*/  HADD2.F32 R91, -RZ, R15.H1_H1 ;  /* 0x3000000fff5b7230 */ /* 0x000fe40000004100 */
[----:B------:R-:W-:Y:S01]  /*0be0*/  FADD.FTZ R57, R57, R118 ;  /* 0x0000007639397221 */ /* 0x000fe20000010000 */
[----:B------:R-:W-:Y:S01]  /*0bf0*/  FFMA.FTZ R21, R116, R118, R21 ;  /* 0x0000007674157223 */ /* 0x000fe20000010015 */
[-C--:B------:R-:W-:Y:S01]  /*0c00*/  FMUL.FTZ R118, R94, R117.reuse ;  /* 0x000000755e767220 */ /* 0x080fe20000410000 */
[----:B------:R-:W-:Y:S01]  /*0c10*/  FADD.FTZ R58, R58, R117 ;  /* 0x000000753a3a7221 */ /* 0x000fe20000010000 */
[----:B------:R-:W-:Y:S01]  /*0c20*/  FFMA.FTZ R22, R115, R117, R22 ;  /* 0x0000007573167223 */ /* 0x000fe20000010016 */
[----:B------:R-:W-:Y:S01]  /*0c30*/  FMUL.FTZ R120, R102, R143 ;  /* 0x0000008f66787220 */ /* 0x000fe20000410000 */
[----:B------:R-:W-:Y:S01]  /*0c40*/  FMUL.FTZ R117, R91, R122 ;  /* 0x0000007a5b757220 */ /* 0x000fe20000410000 */
[----:B------:R-:W-:-:S02]  /*0c50*/  HADD2.F32 R91, -RZ, R96.H1_H1 ;  /* 0x30000060ff5b7230 */ /* 0x000fc40000004100 */
[----:B------:R-:W-:Y:S01]  /*0c60*/  FADD.FTZ R59, R59, R122 ;  /* 0x0000007a3b3b7221 */ /* 0x000fe20000010000 */
[----:B------:R-:W-:Y:S01]  /*0c70*/  FFMA.FTZ R23, R120, R122, R23 ;  /* 0x0000007a78177223 */ /* 0x000fe20000010017 */
[----:B------:R-:W-:Y:S01]  /*0c80*/  FMUL.FTZ R122, R102, R121 ;  /* 0x00000079667a7220 */ /* 0x000fe20000410000 */
[----:B------:R-:W-:Y:S01]  /*0c90*/  FADD.FTZ R94, RZ, R106 ;  /* 0x0000006aff5e7221 */ /* 0x000fe20000010000 */
[----:B------:R-:W-:Y:S01]  /*0ca0*/  FMUL.FTZ R121, R91, R126 ;  /* 0x0000007e5b797220 */ /* 0x000fe20000410000 */
[----:B------:R-:W-:Y:S01]  /*0cb0*/  FFMA.FTZ R91, R3, R106, RZ ;  /* 0x0000006a035b7223 */ /* 0x000fe200000100ff */
[----:B------:R-:W-:Y:S01]  /*0cc0*/  FADD.FTZ R53, R53, R126 ;  /* 0x0000007e35357221 */ /* 0x000fe20000010000 */
        /* <DEDUP_REMOVED lines=24> */
[----:B------:R-:W-:Y:S01]  /*0e50*/  FMUL.FTZ R119, R102, R119 ;  /* 0x0000007766777220 */ /* 0x000fe20000410000 */
[----:B------:R-:W-:Y:S01]  /*0e60*/  FMUL.FTZ R124, R124, R145 ;  /* 0x000000917c7c7220 */ /* 0x000fe20000410000 */
[----:B------:R-:W-:Y:S01]  /*0e70*/  FADD.FTZ R133, R94, R117 ;  /* 0x000000755e857221 */ /* 0x000fe20000010000 */
[----:B------:R-:W-:Y:S01]  /*0e80*/  FFMA.FTZ R94, R120, R117, R91 ;  /* 0x00000075785e7223 */ /* 0x000fe2000001005b */
[----:B------:R-:W-:Y:S02]  /*0e90*/  HADD2.F32 R129, -RZ, R90.H0_H0 ;  /* 0x2000005aff817230 */ /* 0x000fe40000004100 */
[----:B------:R-:W-:Y:S01]  /*0ea0*/  FADD.FTZ R92, R133, R124 ;  /* 0x0000007c855c7221 */ /* 0x000fe20000010000 */
[----:B------:R-:W-:Y:S02]  /*0eb0*/  HADD2.F32 R130, -RZ, R98.H0_H0 ;  /* 0x20000062ff827230 */ /* 0x000fe40000004100 */
[----:B------:R-:W-:Y:S01]  /*0ec0*/  FFMA.FTZ R91, R119, R124, R94 ;  /* 0x0000007c775b7223 */ /* 0x000fe2000001005e */
[----:B------:R-:W-:-:S02]  /*0ed0*/  HADD2.F32 R90, -RZ, R90.H1_H1 ;  /* 0x3000005aff5a7230 */ /* 0x000fc40000004100 */
        /* <DEDUP_REMOVED lines=15> */
[----:B------:R-:W-:Y:S02]  /*0fd0*/  FMUL.FTZ R131, R102, R131 ;  /* 0x0000008366837220 */ /* 0x000fe40000410000 */
        /* <DEDUP_REMOVED lines=19> */
.L_x_1737:
        /* <DEDUP_REMOVED lines=22> */
[----:B------:R1:W5:Y:S03]  /*1270*/  LDG.E.64 R86, desc[UR6][R92.64] ;  /* 0x000000065c567981 */ /* 0x000366000c1e1b00 */
[C---:B------:R-:W-:Y:S01]  /*1280*/  @P0 IADD3 R95, PT, PT, R91.reuse, 0x20, RZ ;  /* 0x000000205b5f0810 */ /* 0x040fe20007ffe0ff */
[----:B------:R-:W3:Y:S01]  /*1290*/  LDG.E.64 R88, desc[UR6][R88.64] ;  /* 0x0000000658587981 */ /* 0x000ee2000c1e1b00 */
[----:B--2---:R-:W-:-:S04]  /*12a0*/  @P0 IMAD.WIDE.U32 R90, R91, 0x10, R84 ;  /* 0x000000105b5a0825 */ /* 0x004fc800078e0054 */
[----:B------:R-:W-:Y:S01]  /*12b0*/  @P0 IMAD.WIDE.U32 R94, R95, 0x10, R84 ;  /* 0x000000105f5e0825 */ /* 0x000fe200078e0054 */
[----:B0-----:R0:W5:Y:S04]  /*12c0*/  @P0 LDG.E.128 R64, desc[UR6][R90.64] ;  /* 0x000000065a400981 */ /* 0x001168000c1e1d00 */
[----:B------:R0:W5:Y:S01]  /*12d0*/  @P0 LDG.E.128 R68, desc[UR6][R94.64] ;  /* 0x000000065e440981 */ /* 0x000162000c1e1d00 */
[----:B-1----:R-:W-:Y:S01]  /*12e0*/  HFMA2 R92, -RZ, RZ, 0, 0 ;  /* 0x00000000ff5c7431 */ /* 0x002fe200000001ff */
[-C--:B---3--:R-:W-:Y:S02]  /*12f0*/  @!P0 MOV R84, R88.reuse ;  /* 0x0000005800548202 */ /* 0x088fe40000000f00 */
[----:B------:R-:W-:Y:S02]  /*1300*/  @!P0 MOV R85, R89 ;  /* 0x0000005900558202 */ /* 0x000fe40000000f00 */
[----:B------:R-:W-:-:S02]  /*1310*/  @P0 MOV R84, R88 ;  /* 0x0000005800540202 */ /* 0x000fc40000000f00 */
[----:B------:R-:W-:Y:S02]  /*1320*/  @P0 MOV R85, R89 ;  /* 0x0000005900550202 */ /* 0x000fe40000000f00 */
[----:B0-----:R-:W-:-:S07]  /*1330*/  MOV R88, RZ ;  /* 0x000000ff00587202 */ /* 0x001fce0000000f00 */
.L_x_1738:
[----:B------:R-:W-:Y:S05]  /*1340*/  BSYNC.RECONVERGENT B1 ;  /* 0x0000000000017941 */ /* 0x000fea0003800200 */
.L_x_1736:
        /* <DEDUP_REMOVED lines=20> */
.L_x_1876:
[----:B------:R-:W3:Y:S01]  /*1490*/  @P1 LDC.64 R88, c[0x0][0x390] ;  /* 0x0000e400ff581b82 */ /* 0x000ee20000000a00 */
[----:B------:R-:W-:Y:S01]  /*14a0*/  @P1 IADD3 R135, PT, PT, R135, -0x1, RZ ;  /* 0xffffffff87871810 */ /* 0x000fe20007ffe0ff */
[----:B------:R-:W-:-:S04]  /*14b0*/  HFMA2 R93, -RZ, RZ, 0, 0 ;  /* 0x00000000ff5d7431 */ /* 0x000fc800000001ff */
[----:B------:R-:W-:-:S05]  /*14c0*/  @P1 IMAD R135, R135, UR9, RZ ;  /* 0x0000000987871c24 */ /* 0x000fca000f8e02ff */
[----:B------:R-:W-:-:S04]  /*14d0*/  @P1 SHF.R.S32.HI R90, RZ, 0x1f, R135 ;  /* 0x0000001fff5a1819 */ /* 0x000fc80000011487 */
[----:B------:R-:W-:-:S04]  /*14e0*/  @P1 LEA.HI R135, R90, R135, RZ, 0x3 ;  /* 0x000000875a871211 */ /* 0x000fc800078f18ff */
[----:B------:R-:W-:-:S05]  /*14f0*/  @P1 LEA.HI.SX32 R93, R135, R0, 0x1d ;  /* 0x00000000875d1211 */ /* 0x000fca00078feaff */
[----:B---3--:R-:W-:-:S05]  /*1500*/  @P1 IMAD.WIDE.U32 R88, R93, 0x10, R88 ;  /* 0x000000105d581825 */ /* 0x008fca00078e0058 */
[----:B------:R3:W5:Y:S01]  /*1510*/  @P1 LDG.E.128 R72, desc[UR6][R88.64] ;  /* 0x0000000658481981 */ /* 0x000762000c1e1d00 */
[----:B------:R-:W-:Y:S01]  /*1520*/  ISETP.NE.U32.AND P0, PT, R104, RZ, PT ;  /* 0x000000ff6800720c */ /* 0x000fe20003f05070 */
[----:B------:R-:W-:Y:S02]  /*1530*/  IMAD R94, R100, UR9, RZ ;  /* 0x00000009645e7c24 */ /* 0x000fe4000f8e02ff */
[----:B-1----:R-:W-:Y:S01]  /*1540*/  FADD.FTZ R95, R137, R138 ;  /* 0x0000008a895f7221 */ /* 0x002fe20000010000 */
[----:B--2---:R-:W-:Y:S01]  /*1550*/  FADD.FTZ R90, R92, R91 ;  /* 0x0000005b5c5a7221 */ /* 0x004fe20000010000 */
        /* <DEDUP_REMOVED lines=9> */
[----:B---3--:R-:W-:Y:S05]  /*15f0*/  @P0 BRA `(.L_x_1741) ;  /* 0x0000001000f40947 */ /* 0x008fea0003800000 */
        /* <DEDUP_REMOVED lines=8> */
[----:B-----5:R-:W-:Y:S01]  /*1680*/  LOP3.LUT P2, RZ, R86, 0xff, RZ, 0xc0, !PT ;  /* 0x000000ff56ff7812 */ /* 0x020fe2000784c0ff */
[----:B0-----:R-:W-:Y:S01]  /*1690*/  HFMA2 R92, -RZ, RZ, 0, 0 ;  /* 0x00000000ff5c7431 */ /* 0x001fe200000001ff */
[----:B------:R-:W-:Y:S01]  /*16a0*/  ISETP.GT.AND P0, PT, R101, RZ, PT ;  /* 0x000000ff6500720c */ /* 0x000fe20003f04270 */
[----:B------:R-:W-:Y:S01]  /*16b0*/  FADD.FTZ R89, R106, -R89 ;  /* 0x800000596a597221 */ /* 0x000fe20000010000 */
[----:B------:R-:W-:-:S03]  /*16c0*/  MOV R135, RZ ;  /* 0x000000ff00877202 */ /* 0x000fc60000000f00 */
[----:B------:R-:W-:-:S05]  /*16d0*/  FMUL.FTZ R89, R102, R89 ;  /* 0x0000005966597220 */ /* 0x000fca0000410000 */
[----:B------:R-:W-:Y:S01]  /*16e0*/  FSEL R89, R89, RZ, P0 ;  /* 0x000000ff59597208 */ /* 0x000fe20000000000 */
[----:B------:R-:W-:Y:S02]  /*16f0*/  @P2 HADD2.F32 R94, -RZ, R4.H0_H0 ;  /* 0x20000004ff5e2230 */ /* 0x000fe40000004100 */
        /* <DEDUP_REMOVED lines=8> */
.L_x_1744:
[----:B------:R-:W-:Y:S05]  /*1780*/  BSYNC.RECONVERGENT B2 ;  /* 0x0000000000027941 */ /* 0x000fea0003800200 */
.L_x_1743:
        /* <DEDUP_REMOVED lines=10> */
[----:B------:R-:W-:-:S04]  /*1830*/  @P0 HADD2.F32 R94, -RZ, R4.H1_H1 ;  /* 0x30000004ff5e0230 */ /* 0x000fc80000004100 */
[----:B------:R-:W-:-:S04]  /*1840*/  FMUL.FTZ R89, R89, UR13 ;  /* 0x0000000d59597c20 */ /* 0x000fc80008410000 */
[----:B------:R-:W-:Y:S01]  /*1850*/  FMUL.FTZ R135, R89, UR12 ;  /* 0x0000000c59877c20 */ /* 0x000fe20008410000 */
[----:B------:R-:W-:-:S03]  /*1860*/  @P0 HADD2.F32 R89, -RZ, R72.H1_H1 ;  /* 0x30000048ff590230 */ /* 0x000fc60000004100 */
[C---:B------:R-:W-:Y:S02]  /*1870*/  @P0 FMUL.FTZ R92, R135.reuse, R94 ;  /* 0x0000005e875c0220 */ /* 0x040fe40000410000 */
[----:B------:R-:W-:-:S03]  /*1880*/  @P0 FMUL.FTZ R88, R135, R89 ;  /* 0x0000005987580220 */ /* 0x000fc60000410000 */
[----:B------:R-:W-:Y:S01]  /*1890*/  F2FP.F16.F32.PACK_AB R92, RZ, R92 ;  /* 0x0000005cff5c723e */ /* 0x000fe200000000ff */
[----:B------:R-:W-:-:S03]  /*18a0*/  FADD.FTZ R45, R45, R88 ;  /* 0x000000582d2d7221 */ /* 0x000fc60000010000 */
[----:B------:R-:W-:-:S07]  /*18b0*/  PRMT R76, R76, 0x5410, R92 ;  /* 0x000054104c4c7816 */ /* 0x000fce000000005c */
.L_x_1746:
[----:B------:R-:W-:Y:S05]  /*18c0*/  BSYNC.RECONVERGENT B2 ;  /* 0x0000000000027941 */ /* 0x000fea0003800200 */
.L_x_1745:
        /* <DEDUP_REMOVED lines=19> */
.L_x_1748:
[----:B------:R-:W-:Y:S05]  /*1a00*/  BSYNC.RECONVERGENT B2 ;  /* 0x0000000000027941 */ /* 0x000fea0003800200 */
.L_x_1747:
        /* <DEDUP_REMOVED lines=19> */
.L_x_1750:
[----:B------:R-:W-:Y:S05]  /*1b40*/  BSYNC.RECONVERGENT B2 ;  /* 0x0000000000027941 */ /* 0x000fea0003800200 */
.L_x_1749:
        /* <DEDUP_REMOVED lines=19> */
.L_x_1752:
[----:B------:R-:W-:Y:S05]  /*1c80*/  BSYNC.RECONVERGENT B2 ;  /* 0x0000000000027941 */ /* 0x000fea0003800200 */
.L_x_1751:
        /* <DEDUP_REMOVED lines=19> */
.L_x_1754:
[----:B------:R-:W-:Y:S05]  /*1dc0*/  BSYNC.RECONVERGENT B2 ;  /* 0x0000000000027941 */ /* 0x000fea0003800200 */
.L_x_1753:
        /* <DEDUP_REMOVED lines=19> */
.L_x_1756:
[----:B------:R-:W-:Y:S05]  /*1f00*/  BSYNC.RECONVERGENT B2 ;  /* 0x0000000000027941 */ /* 0x000fea0003800200 */
.L_x_1755:
        /* <DEDUP_REMOVED lines=11> */
[----:B0-----:R-:W-:Y:S02]  /*1fc0*/  @P0 HADD2.F32 R92, -RZ, R7.H1_H1 ;  /* 0x30000007ff5c0230 */ /* 0x001fe40000004100 */
[----:B------:R-:W-:Y:S02]  /*1fd0*/  @P0 HADD2.F32 R87, -RZ, R75.H1_H1 ;  /* 0x3000004bff570230 */ /* 0x000fe40000004100 */
[----:B------:R-:W-:-:S04]  /*1fe0*/  FMUL.FTZ R89, R89, UR12 ;  /* 0x0000000c59597c20 */ /* 0x000fc80008410000 */
[C---:B------:R-:W-:Y:S01]  /*1ff0*/  @P0 FMUL.FTZ R88, R89.reuse, R92 ;  /* 0x0000005c59580220 */ /* 0x040fe20000410000 */
[----:B------:R-:W-:-:S04]  /*2000*/  @P0 FMUL.FTZ R86, R89, R87 ;  /* 0x0000005759560220 */ /* 0x000fc80000410000 */
[----:B------:R-:W-:Y:S01]  /*2010*/  F2FP.F16.F32.PACK_AB R88, RZ, R88 ;  /* 0x00000058ff58723e */ /* 0x000fe200000000ff */
[----:B------:R-:W-:-:S03]  /*2020*/  FADD.FTZ R43, R43, R86 ;  /* 0x000000562b2b7221 */ /* 0x000fc60000010000 */
[----:B------:R-:W-:Y:S01]  /*2030*/  PRMT R79, R79, 0x5410, R88 ;  /* 0x000054104f4f7816 */ /* 0x000fe20000000058 */
[----:B------:R-:W-:Y:S06]  /*2040*/  BRA `(.L_x_1757) ;  /* 0x0000001c00447947 */ /* 0x000fec0003800000 */
.L_x_1742:
        /* <DEDUP_REMOVED lines=17> */
[----:B------:R-:W-:Y:S02]  /*2160*/  @P2 HADD2.F32 R94, -RZ, R4.H0_H0 ;  /* 0x20000004ff5e2230 */ /* 0x000fe40000004100 */
[----:B0-----:R-:W-:-:S03]  /*2170*/  @P2 HADD2.F32 R92, -RZ, R72.H0_H0 ;  /* 0x20000048ff5c2230 */ /* 0x001fc60000004100 */
[-C--:B------:R-:W-:Y:S02]  /*2180*/  @P2 FMUL.FTZ R82, R94, R81.reuse ;  /* 0x000000515e522220 */ /* 0x080fe40000410000 */
[----:B------:R-:W-:-:S03]  /*2190*/  @P2 FMUL.FTZ R83, R92, R81 ;  /* 0x000000515c532220 */ /* 0x000fc60000410000 */
[----:B------:R-:W-:Y:S01]  /*21a0*/  F2FP.F16.F32.PACK_AB R82, RZ, R82 ;  /* 0x00000052ff52723e */ /* 0x000fe200000000ff */
[----:B------:R-:W-:-:S03]  /*21b0*/  FADD.FTZ R44, R44, R83 ;  /* 0x000000532c2c7221 */ /* 0x000fc60000010000 */
[----:B------:R-:W-:-:S07]  /*21c0*/  PRMT R76, R82, 0x7610, R76 ;  /* 0x00007610524c7816 */ /* 0x000fce000000004c */
.L_x_1759:
[----:B------:R-:W-:Y:S05]  /*21d0*/  BSYNC.RECONVERGENT B2 ;  /* 0x0000000000027941 */ /* 0x000fea0003800200 */
.L_x_1758:
[----:B------:R-:W-:Y:S04]  /*21e0*/  BSSY.RECONVERGENT B2, `(.L_x_1760) ;  /* 0x000000d000027945 */ /* 0x000fe80003800200 */
[----:B------:R-:W-:Y:S05]  /*21f0*/  @!P1 BRA `(.L_x_1761) ;  /* 0x00000000002c9947 */ /* 0x000fea0003800000 */
[----:B-----5:R-:W-:Y:S01]  /*2200*/  LOP3.LUT P2, RZ, R86, 0xff00, RZ, 0xc0, !PT ;  /* 0x0000ff0056ff7812 */ /* 0x020fe2000784c0ff */
[----:B------:R-:W-:Y:S01]  /*2210*/  FMUL.FTZ R81, R88, UR13 ;  /* 0x0000000d58517c20 */ /* 0x000fe20008410000 */
[----:B------:R-:W-:-:S03]  /*2220*/  CS2R R82, SRZ ;  /* 0x0000000000527805 */ /* 0x000fc6000001ff00 */
[----:B------:R-:W-:-:S08]  /*2230*/  FMUL.FTZ R81, R81, UR12 ;  /* 0x0000000c51517c20 */ /* 0x000fd00008410000 */
[----:B0-----:R-:W-:Y:S02]  /*2240*/  @P2 HADD2.F32 R92, -RZ, R4.H1_H1 ;  /* 0x30000004ff5c2230 */ /* 0x001fe40000004100 */
[----:B------:R-:W-:-:S03]  /*2250*/  @P2 HADD2.F32 R88, -RZ, R72.H1_H1 ;  /* 0x30000048ff582230 */ /* 0x000fc60000004100 */
[-C--:B------:R-:W-:Y:S02]  /*2260*/  @P2 FMUL.FTZ R83, R92, R81.reuse ;  /* 0x000000515c532220 */ /* 0x080fe40000410000 */
[----:B------:R-:W-:-:S03]  /*2270*/  @P2 FMUL.FTZ R82, R88, R81 ;  /* 0x0000005158522220 */ /* 0x000fc60000410000 */
[----:B------:R-:W-:Y:S01]  /*2280*/  F2FP.F16.F32.PACK_AB R83, RZ, R83 ;  /* 0x00000053ff53723e */ /* 0x000fe200000000ff */
[----:B------:R-:W-:-:S03]  /*2290*/  FADD.FTZ R45, R45, R82 ;  /* 0x000000522d2d7221 */ /* 0x000fc60000010000 */
[----:B------:R-:W-:-:S07]  /*22a0*/  PRMT R76, R76, 0x5410, R83 ;  /* 0x000054104c4c7816 */ /* 0x000fce0000000053 */
.L_x_1761:
[----:B------:R-:W-:Y:S05]  /*22b0*/  BSYNC.RECONVERGENT B2 ;  /* 0x0000000000027941 */ /* 0x000fea0003800200 */
.L_x_1760:
[-CC-:B------:R-:W-:Y:S01]  /*22c0*/  FFMA.FTZ R82, R112, R90.reuse, R95.reuse ;  /* 0x0000005a70527223 */ /* 0x180fe2000001005f */
[-C--:B------:R-:W-:Y:S01]  /*22d0*/  FFMA.FTZ R135, R111, R90.reuse, R95 ;  /* 0x0000005a6f877223 */ /* 0x080fe2000001005f */
[----:B------:R-:W-:Y:S01]  /*22e0*/  FADD.FTZ R81, R110, -R89 ;  /* 0x800000596e517221 */ /* 0x000fe20000010000 */
[-CC-:B------:R-:W-:Y:S01]  /*22f0*/  FFMA.FTZ R88, R116, R90.reuse, R95.reuse ;  /* 0x0000005a74587223 */ /* 0x180fe2000001005f */
[----:B------:R-:W-:Y:S01]  /*2300*/  FADD.FTZ R83, R109, -R82 ;  /* 0x800000526d537221 */ /* 0x000fe20000010000 */
[-CC-:B0-----:R-:W-:Y:S01]  /*2310*/  FFMA.FTZ R137, R115, R90.reuse, R95.reuse ;  /* 0x0000005a73897223 */ /* 0x181fe2000001005f */
[----:B------:R-:W-:Y:S01]  /*2320*/  FFMA.FTZ R92, R120, R90, R95 ;  /* 0x0000005a785c7223 */ /* 0x000fe2000001005f */
[----:B------:R-:W-:Y:S01]  /*2330*/  FADD.FTZ R89, R114, -R135 ;  /* 0x8000008772597221 */ /* 0x000fe20000010000 */
[C---:B------:R-:W-:Y:S01]  /*2340*/  FMUL.FTZ R81, R102.reuse, R81 ;  /* 0x0000005166517220 */ /* 0x040fe20000410000 */
[----:B------:R-:W-:Y:S01]  /*2350*/  FMUL.FTZ R83, R102, R83 ;  /* 0x0000005366537220 */ /* 0x000fe20000410000 */
[----:B------:R-:W-:Y:S01]  /*2360*/  FADD.FTZ R135, R113, -R88 ;  /* 0x8000005871877221 */ /* 0x000fe20000010000 */
[----:B------:R-:W-:Y:S01]  /*2370*/  FADD.FTZ R137, R118, -R137 ;  /* 0x8000008976897221 */ /* 0x000fe20000010000 */
        /* <DEDUP_REMOVED lines=20> */
.L_x_1763:
[----:B------:R-:W-:Y:S05]  /*24c0*/  BSYNC.RECONVERGENT B2 ;  /* 0x0000000000027941 */ /* 0x000fea0003800200 */
.L_x_1762:
        /* <DEDUP_REMOVED lines=13> */
.L_x_1765:
[----:B------:R-:W-:Y:S05]  /*25a0*/  BSYNC.RECONVERGENT B2 ;  /* 0x0000000000027941 */ /* 0x000fea0003800200 */
.L_x_1764:
        /* <DEDUP_REMOVED lines=19> */
.L_x_1767:
[----:B------:R-:W-:Y:S05]  /*26e0*/  BSYNC.RECONVERGENT B2 ;  /* 0x0000000000027941 */ /* 0x000fea0003800200 */
.L_x_1766:
        /* <DEDUP_REMOVED lines=14> */
.L_x_1769:
[----:B------:R-:W-:Y:S05]  /*27d0*/  BSYNC.RECONVERGENT B2 ;  /* 0x0000000000027941 */ /* 0x000fea0003800200 */
.L_x_1768:
        /* <DEDUP_REMOVED lines=14> */
.L_x_1771:
[----:B------:R-:W-:Y:S05]  /*28c0*/  BSYNC.RECONVERGENT B2 ;  /* 0x0000000000027941 */ /* 0x000fea0003800200 */
.L_x_1770:
        /* <DEDUP_REMOVED lines=16> */
.L_x_1741:
        /* <DEDUP_REMOVED lines=16> */
[----:B------:R-:W-:-:S03]  /*2ad0*/  @P0 HADD2.F32 R94, -RZ, R4.H0_H0 ;  /* 0x20000004ff5e0230 */ /* 0x000fc60000004100 */
[----:B------:R-:W-:Y:S01]  /*2ae0*/  FMUL.FTZ R89, R89, UR12 ;  /* 0x0000000c59597c20 */ /* 0x000fe20008410000 */
[----:B0-----:R-:W-:-:S03]  /*2af0*/  @P0 HADD2.F32 R92, -RZ, R72.H0_H0 ;  /* 0x20000048ff5c0230 */ /* 0x001fc60000004100 */
[-C--:B------:R-:W-:Y:S02]  /*2b00*/  @P0 FMUL.FTZ R88, R94, R89.reuse ;  /* 0x000000595e580220 */ /* 0x080fe40000410000 */
[----:B------:R-:W-:-:S03]  /*2b10*/  @P0 FMUL.FTZ R135, R92, R89 ;  /* 0x000000595c870220 */ /* 0x000fc60000410000 */
[----:B------:R-:W-:Y:S01]  /*2b20*/  F2FP.F16.F32.PACK_AB R88, RZ, R88 ;  /* 0x00000058ff58723e */ /* 0x000fe200000000ff */
[----:B------:R-:W-:-:S03]  /*2b30*/  FADD.FTZ R44, R44, R135 ;  /* 0x000000872c2c7221 */ /* 0x000fc60000010000 */
[----:B------:R-:W-:-:S07]  /*2b40*/  PRMT R76, R88, 0x7610, R76 ;  /* 0x00007610584c7816 */ /* 0x000fce000000004c */
.L_x_1774:
[----:B------:R-:W-:Y:S05]  /*2b50*/  BSYNC.RECONVERGENT B2 ;  /* 0x0000000000027941 */ /* 0x000fea0003800200 */
.L_x_1773:
[----:B------:R-:W-:Y:S04]  /*2b60*/  BSSY.RECONVERGENT B2, `(.L_x_1775) ;  /* 0x0000012000027945 */ /* 0x000fe80003800200 */
[----:B------:R-:W-:Y:S05]  /*2b70*/  @!P1 BRA `(.L_x_1776) ;  /* 0x0000000000409947 */ /* 0x000fea0003800000 */
[----:B------:R-:W-:Y:S01]  /*2b80*/  @P2 FFMA.FTZ R88, R108, R90, R95 ;  /* 0x0000005a6c582223 */ /* 0x000fe2000001005f */
[----:B-----5:R-:W-:Y:S01]  /*2b90*/  LOP3.LUT P0, RZ, R86, 0xff00, RZ, 0xc0, !PT ;  /* 0x0000ff0056ff7812 */ /* 0x020fe2000780c0ff */
[----:B------:R-:W-:Y:S02]  /*2ba0*/  HADD2.F32 R89, -RZ, R64.H1_H1 ;  /* 0x30000040ff597230 */ /* 0x000fe40000004100 */
[----:B0-----:R-:W-:Y:S02]  /*2bb0*/  HFMA2 R92, -RZ, RZ, 0, 0 ;  /* 0x00000000ff5c7431 */ /* 0x001fe400000001ff */
[----:B------:R-:W-:-:S04]  /*2bc0*/  @P2 FADD.FTZ R88, R105, -R88 ;  /* 0x8000005869582221 */ /* 0x000fc80000010000 */
[----:B------:R-:W-:Y:S01]  /*2bd0*/  @P2 FFMA.FTZ R89, R102, R88, R89 ;  /* 0x0000005866592223 */ /* 0x000fe20000010059 */
[----:B------:R-:W-:-:S03]  /*2be0*/  MOV R88, RZ ;  /* 0x000000ff00587202 */ /* 0x000fc60000000f00 */
[----:B------:R-:W-:Y:S01]  /*2bf0*/  FMUL.FTZ R89, R89, UR13 ;  /* 0x0000000d59597c20 */ /* 0x000fe20008410000 */
[----:B------:R-:W-:-:S03]  /*2c00*/  @P0 HADD2.F32 R140, -RZ, R4.H1_H1 ;  /* 0x30000004ff8c0230 */ /* 0x000fc60000004100 */
[----:B------:R-:W-:Y:S01]  /*2c10*/  FMUL.FTZ R89, R89, UR12 ;  /* 0x0000000c59597c20 */ /* 0x000fe20008410000 */
[----:B------:R-:W-:-:S03]  /*2c20*/  @P0 HADD2.F32 R94, -RZ, R72.H1_H1 ;  /* 0x30000048ff5e0230 */ /* 0x000fc60000004100 */
[-C--:B------:R-:W-:Y:S02]  /*2c30*/  @P0 FMUL.FTZ R92, R140, R89.reuse ;  /* 0x000000598c5c0220 */ /* 0x080fe40000410000 */
[----:B------:R-:W-:-:S03]  /*2c40*/  @P0 FMUL.FTZ R88, R94, R89 ;  /* 0x000000595e580220 */ /* 0x000fc60000410000 */
[----:B------:R-:W-:Y:S01]  /*2c50*/  F2FP.F16.F32.PACK_AB R92, RZ, R92 ;  /* 0x0000005cff5c723e */ /* 0x000fe200000000ff */
[----:B------:R-:W-:-:S03]  /*2c60*/  FADD.FTZ R45, R45, R88 ;  /* 0x000000582d2d7221 */ /* 0x000fc60000010000 */
[----:B------:R-:W-:-:S07]  /*2c70*/  PRMT R76, R76, 0x5410, R92 ;  /* 0x000054104c4c7816 */ /* 0x000fce000000005c */
.L_x_1776:
[----:B------:R-:W-:Y:S05]  /*2c80*/  BSYNC.RECONVERGENT B2 ;  /* 0x0000000000027941 */ /* 0x000fea0003800200 */
.L_x_1775:
        /* <DEDUP_REMOVED lines=18> */
.L_x_1778:
[----:B------:R-:W-:Y:S05]  /*2db0*/  BSYNC.RECONVERGENT B2 ;  /* 0x0000000000027941 */ /* 0x000fea0003800200 */
.L_x_1777:
        /* <DEDUP_REMOVED lines=18> */
.L_x_1780:
[----:B------:R-:W-:Y:S05]  /*2ee0*/  BSYNC.RECONVERGENT B2 ;  /* 0x0000000000027941 */ /* 0x000fea0003800200 */
.L_x_1779:
        /* <DEDUP_REMOVED lines=18> */
.L_x_1782:
[----:B------:R-:W-:Y:S05]  /*3010*/  BSYNC.RECONVERGENT B2 ;  /* 0x0000000000027941 */ /* 0x000fea0003800200 */
.L_x_1781:
        /* <DEDUP_REMOVED lines=18> */
.L_x_1784:
[----:B------:R-:W-:Y:S05]  /*3140*/  BSYNC.RECONVERGENT B2 ;  /* 0x0000000000027941 */ /* 0x000fea0003800200 */
.L_x_1783:
        /* <DEDUP_REMOVED lines=18> */
.L_x_1786:
[----:B------:R-:W-:Y:S05]  /*3270*/  BSYNC.RECONVERGENT B2 ;  /* 0x0000000000027941 */ /* 0x000fea0003800200 */
.L_x_1785:
[----:B------:R-:W-:Y:S05]  /*3280*/  @!P1 BRA `(.L_x_1757) ;  /* 0x0000000800b49947 */ /* 0x000fea0003800000 */
[----:B-----5:R-:W-:Y:S01]  /*3290*/  ISETP.GE.U32.AND P0, PT, R86, RZ, PT ;  /* 0x000000ff5600720c */ /* 0x020fe20003f06070 */
[----:B------:R-:W-:Y:S01]  /*32a0*/  @P2 FFMA.FTZ R86, R120, R90, R95 ;  /* 0x0000005a78562223 */ /* 0x000fe2000001005f */
[----:B------:R-:W-:Y:S02]  /*32b0*/  MOV R88, RZ ;  /* 0x000000ff00587202 */ /* 0x000fe40000000f00 */
[----:B------:R-:W-:Y:S01]  /*32c0*/  ISETP.GE.U32.AND.EX P0, PT, R87, 0x1000000, PT, P0 ;  /* 0x010000005700780c */ /* 0x000fe20003f06100 */
[----:B------:R-:W-:Y:S02]  /*32d0*/  HADD2.F32 R87, -RZ, R67.H1_H1 ;  /* 0x30000043ff577230 */ /* 0x000fe40000004100 */
[----:B------:R-:W-:-:S04]  /*32e0*/  @P2 FADD.FTZ R86, R117, -R86 ;  /* 0x8000005675562221 */ /* 0x000fc80000010000 */
[----:B------:R-:W-:Y:S01]  /*32f0*/  @P2 FFMA.FTZ R87, R102, R86, R87 ;  /* 0x0000005666572223 */ /* 0x000fe20000010057 */
[----:B------:R-:W-:-:S03]  /*3300*/  HFMA2 R86, -RZ, RZ, 0, 0 ;  /* 0x00000000ff567431 */ /* 0x000fc600000001ff */
[----:B------:R-:W-:Y:S02]  /*3310*/  FMUL.FTZ R87, R87, UR13 ;  /* 0x0000000d57577c20 */ /* 0x000fe40008410000 */
[----:B------:R-:W-:Y:S02]  /*3320*/  @P0 HADD2.F32 R94, -RZ, R7.H1_H1 ;  /* 0x30000007ff5e0230 */ /* 0x000fe40000004100 */
[----:B------:R-:W-:Y:S01]  /*3330*/  FMUL.FTZ R87, R87, UR12 ;  /* 0x0000000c57577c20 */ /* 0x000fe20008410000 */
[----:B0-----:R-:W-:-:S03]  /*3340*/  @P0 HADD2.F32 R92, -RZ, R75.H1_H1 ;  /* 0x3000004bff5c0230 */ /* 0x001fc60000004100 */
[-C--:B------:R-:W-:Y:S02]  /*3350*/  @P0 FMUL.FTZ R88, R94, R87.reuse ;  /* 0x000000575e580220 */ /* 0x080fe40000410000 */
[----:B------:R-:W-:-:S03]  /*3360*/  @P0 FMUL.FTZ R86, R92, R87 ;  /* 0x000000575c560220 */ /* 0x000fc60000410000 */
[----:B------:R-:W-:Y:S01]  /*3370*/  F2FP.F16.F32.PACK_AB R88, RZ, R88 ;  /* 0x00000058ff58723e */ /* 0x000fe200000000ff */
[----:B------:R-:W-:-:S03]  /*3380*/  FADD.FTZ R43, R43, R86 ;  /* 0x000000562b2b7221 */ /* 0x000fc60000010000 */
[----:B------:R-:W-:Y:S01]  /*3390*/  PRMT R79, R79, 0x5410, R88 ;  /* 0x000054104f4f7816 */ /* 0x000fe20000000058 */
[----:B------:R-:W-:Y:S06]  /*33a0*/  BRA `(.L_x_1757) ;  /* 0x00000008006c7947 */ /* 0x000fec0003800000 */
.L_x_1772:
[----:B------:R-:W-:Y:S01]  /*33b0*/  ISETP.GT.AND P0, PT, R101, RZ, PT ;  /* 0x000000ff6500720c */ /* 0x000fe20003f04270 */
[----:B------:R-:W-:Y:S01]  /*33c0*/  @P2 FFMA.FTZ R81, R3, R90, R95 ;  /* 0x0000005a03512223 */ /* 0x000fe2000001005f */
[--C-:B-----5:R-:W-:Y:S01]  /*33d0*/  HADD2.F32 R141, -RZ, R64.reuse.H0_H0 ;  /* 0x20000040ff8d7230 */ /* 0x120fe20000004100 */
[----:B------:R-:W-:Y:S01]  /*33e0*/  BSSY.RECONVERGENT B2, `(.L_x_1787) ;  /* 0x000002e000027945 */ /* 0x000fe20003800200 */
[----:B------:R-:W-:Y:S02]  /*33f0*/  HADD2.F32 R94, -RZ, R64.H1_H1 ;  /* 0x30000040ff5e7230 */ /* 0x000fe40000004100 */
[----:B------:R-:W-:Y:S01]  /*3400*/  @P2 FADD.FTZ R81, R106, -R81 ;  /* 0x800000516a512221 */ /* 0x000fe20000010000 */
[--C-:B------:R-:W-:Y:S02]  /*3410*/  HADD2.F32 R88, -RZ, R65.reuse.H0_H0 ;  /* 0x20000041ff587230 */ /* 0x100fe40000004100 */
[----:B0-----:R-:W-:Y:S02]  /*3420*/  HADD2.F32 R137, -RZ, R65.H1_H1 ;  /* 0x30000041ff897230 */ /* 0x001fe40000004100 */
        /* <DEDUP_REMOVED lines=15> */
[----:B------:R-:W-:-:S02]  /*3520*/  HADD2.F32 R83, -RZ, R67.H0_H0 ;  /* 0x20000043ff537230 */ /* 0x000fc40000004100 */
[----:B------:R-:W-:Y:S01]  /*3530*/  @P0 FADD.FTZ R143, R113, -R80 ;  /* 0x80000050718f0221 */ /* 0x000fe20000010000 */
[----:B------:R-:W-:Y:S02]  /*3540*/  HADD2.F32 R82, -RZ, R66.H1_H1 ;  /* 0x30000042ff527230 */ /* 0x000fe40000004100 */
[----:B------:R-:W-:Y:S01]  /*3550*/  @P0 FADD.FTZ R81, R114, -R81 ;  /* 0x8000005172510221 */ /* 0x000fe20000010000 */
[----:B------:R-:W-:Y:S02]  /*3560*/  HADD2.F32 R89, -RZ, R67.H1_H1 ;  /* 0x30000043ff597230 */ /* 0x000fe40000004100 */
        /* <DEDUP_REMOVED lines=21> */
.L_x_1788:
[----:B------:R-:W-:Y:S05]  /*36c0*/  BSYNC.RECONVERGENT B2 ;  /* 0x0000000000027941 */ /* 0x000fea0003800200 */
.L_x_1787:
        /* <DEDUP_REMOVED lines=14> */
.L_x_1790:
[----:B------:R-:W-:Y:S05]  /*37b0*/  BSYNC.RECONVERGENT B2 ;  /* 0x0000000000027941 */ /* 0x000fea0003800200 */
.L_x_1789:
        /* <DEDUP_REMOVED lines=14> */
.L_x_1792:
[----:B------:R-:W-:Y:S05]  /*38a0*/  BSYNC.RECONVERGENT B2 ;  /* 0x0000000000027941 */ /* 0x000fea0003800200 */
.L_x_1791:
        /* <DEDUP_REMOVED lines=14> */
.L_x_1794:
[----:B------:R-:W-:Y:S05]  /*3990*/  BSYNC.RECONVERGENT B2 ;  /* 0x0000000000027941 */ /* 0x000fea0003800200 */
.L_x_1793:
        /* <DEDUP_REMOVED lines=14> */
.L_x_1796:
[----:B------:R-:W-:Y:S05]  /*3a80*/  BSYNC.RECONVERGENT B2 ;  /* 0x0000000000027941 */ /* 0x000fea0003800200 */
.L_x_1795:
        /* <DEDUP_REMOVED lines=14> */
.L_x_1798:
[----:B------:R-:W-:Y:S05]  /*3b70*/  BSYNC.RECONVERGENT B2 ;  /* 0x0000000000027941 */ /* 0x000fea0003800200 */
.L_x_1797:
        /* <DEDUP_REMOVED lines=14> */
.L_x_1800:
[----:B------:R-:W-:Y:S05]  /*3c60*/  BSYNC.RECONVERGENT B2 ;  /* 0x0000000000027941 */ /* 0x000fea0003800200 */
.L_x_1799:
[----:B------:R-:W-:Y:S02]  /*3c70*/  F2FP.F16.F32.PACK_AB R82, R82, R135 ;  /* 0x000000875252723e */ /* 0x000fe400000000ff */
[----:B------:R-:W-:Y:S01]  /*3c80*/  F2FP.F16.F32.PACK_AB R83, R89, R83 ;  /* 0x000000535953723e */ /* 0x000fe200000000ff */
[----:B------:R-:W-:Y:S06]  /*3c90*/  @!P1 BRA `(.L_x_1757) ;  /* 0x0000000000309947 */ /* 0x000fec0003800000 */
[----:B------:R-:W-:Y:S01]  /*3ca0*/  ISETP.GE.U32.AND P0, PT, R86, RZ, PT ;  /* 0x000000ff5600720c */ /* 0x000fe20003f06070 */
        /* <DEDUP_REMOVED lines=10> */
[----:B------:R-:W-:-:S07]  /*3d50*/  PRMT R79, R79, 0x5410, R87 ;  /* 0x000054104f4f7816 */ /* 0x000fce0000000057 */
.L_x_1757:
[----:B------:R-:W-:Y:S05]  /*3d60*/  BSYNC.RECONVERGENT B1 ;  /* 0x0000000000017941 */ /* 0x000fea0003800200 */
.L_x_1740:
[----:B------:R-:W-:Y:S01]  /*3d70*/  ISETP.NE.U32.AND P0, PT, R138, RZ, PT ;  /* 0x000000ff8a00720c */ /* 0x000fe20003f05070 */
[----:B-----5:R-:W1:Y:S01]  /*3d80*/  @P1 LDC.64 R86, c[0x0][0x468] ;  /* 0x00011a00ff561b82 */ /* 0x020e620000000a00 */
[----:B------:R-:W-:Y:S01]  /*3d90*/  ISETP.NE.U32.AND P2, PT, R104, RZ, PT ;  /* 0x000000ff6800720c */ /* 0x000fe20003f45070 */
[----:B------:R-:W-:Y:S01]  /*3da0*/  BSSY.RECONVERGENT B1, `(.L_x_1801) ;  /* 0x000000d000017945 */ /* 0x000fe20003800200 */
[----:B------:R-:W-:Y:S02]  /*3db0*/  ISETP.NE.AND.EX P0, PT, R139, RZ, PT, P0 ;  /* 0x000000ff8b00720c */ /* 0x000fe40003f05300 */
[----:B------:R-:W-:-:S11]  /*3dc0*/  ISETP.NE.AND.EX P2, PT, R103, RZ, PT, P2 ;  /* 0x000000ff6700720c */ /* 0x000fd60003f45320 */
[----:B------:R-:W2:Y:S01]  /*3dd0*/  @P0 LDC.64 R88, c[0x0][0x478] ;  /* 0x00011e00ff580b82 */ /* 0x000ea20000000a00 */
[C---:B-1----:R-:W-:Y:S01]  /*3de0*/  @P1 IMAD.WIDE.U32 R86, R93.reuse, 0x10, R86 ;  /* 0x000000105d561825 */ /* 0x042fe200078e0056 */
[----:B------:R-:W-:-:S03]  /*3df0*/  IADD3 R93, PT, PT, R93, 0x20, RZ ;  /* 0x000000205d5d7810 */ /* 0x000fc60007ffe0ff */
[----:B--2---:R-:W-:-:S05]  /*3e00*/  @P0 IMAD.WIDE.U32 R88, R91, 0x10, R88 ;  /* 0x000000105b580825 */ /* 0x004fca00078e0058 */
[----:B------:R1:W-:Y:S04]  /*3e10*/  @P0 STG.E.128 desc[UR6][R88.64], R80 ;  /* 0x0000005058000986 */ /* 0x0003e8000c101d06 */
[----:B------:R1:W-:Y:S01]  /*3e20*/  @P1 STG.E.128 desc[UR6][R86.64], R76 ;  /* 0x0000004c56001986 */ /* 0x0003e2000c101d06 */
[----:B------:R-:W-:Y:S05]  /*3e30*/  @!P1 BRA `(.L_x_1802) ;  /* 0x00000000000c9947 */ /* 0x000fea0003800000 */
[----:B------:R-:W2:Y:S02]  /*3e40*/  LDC.64 R72, c[0x0][0x390] ;  /* 0x0000e400ff487b82 */ /* 0x000ea40000000a00 */
[----:B--2---:R-:W-:-:S06]  /*3e50*/  IMAD.WIDE.U32 R72, R93, 0x10, R72 ;  /* 0x000000105d487825 */ /* 0x004fcc00078e0048 */
[----:B------:R-:W5:Y:S02]  /*3e60*/  LDG.E.128 R72, desc[UR6][R72.64] ;  /* 0x0000000648487981 */ /* 0x000f64000c1e1d00 */
.L_x_1802:
[----:B------:R-:W-:Y:S05]  /*3e70*/  BSYNC.RECONVERGENT B1 ;  /* 0x0000000000017941 */ /* 0x000fea0003800200 */
.L_x_1801:
[----:B------:R-:W-:Y:S04]  /*3e80*/  BSSY.RECONVERGENT B1, `(.L_x_1803) ;  /* 0x0000274000017945 */ /* 0x000fe80003800200 */
[----:B------:R-:W-:Y:S05]  /*3e90*/  @!P2 BRA `(.L_x_1804) ;  /* 0x0000001000d8a947 */ /* 0x000fea0003800000 */
[----:B------:R-:W-:Y:S05]  /*3ea0*/  @!P0 BRA `(.L_x_1805) ;  /* 0x0000000800708947 */ /* 0x000fea0003800000 */
[----:B------:R-:W-:Y:S01]  /*3eb0*/  ISETP.GT.AND P2, PT, R101, RZ, PT ;  /* 0x000000ff6500720c */ /* 0x000fe20003f44270 */
[--C-:B-1----:R-:W-:Y:S01]  /*3ec0*/  HADD2.F32 R88, -RZ, R68.reuse.H1_H1 ;  /* 0x30000044ff587230 */ /* 0x102fe20000004100 */
[----:B------:R-:W-:Y:S01]  /*3ed0*/  BSSY.RECONVERGENT B2, `(.L_x_1806) ;  /* 0x000002f000027945 */ /* 0x000fe20003800200 */
[--C-:B0-----:R-:W-:Y:S02]  /*3ee0*/  HADD2.F32 R92, -RZ, R69.reuse.H0_H0 ;  /* 0x20000045ff5c7230 */ /* 0x101fe40000004100 */
[----:B------:R-:W-:Y:S02]  /*3ef0*/  HADD2.F32 R103, -RZ, R68.H0_H0 ;  /* 0x20000044ff677230 */ /* 0x000fe40000004100 */
[----:B------:R-:W-:Y:S02]  /*3f00*/  HADD2.F32 R101, -RZ, R69.H1_H1 ;  /* 0x30000045ff657230 */ /* 0x000fe40000004100 */
[----:B------:R-:W-:-:S04]  /*3f10*/  HADD2.F32 R89, -RZ, R70.H1_H1 ;  /* 0x30000046ff597230 */ /* 0x000fc80000004100 */
[-CC-:B------:R-:W-:Y:S01]  /*3f20*/  @P2 FFMA.FTZ R80, R122, R90.reuse, R95.reuse ;  /* 0x0000005a7a502223 */ /* 0x180fe2000001005f */
[-CC-:B------:R-:W-:Y:S01]  /*3f30*/  @P2 FFMA.FTZ R87, R123, R90.reuse, R95.reuse ;  /* 0x0000005a7b572223 */ /* 0x180fe2000001005f */
[-CC-:B------:R-:W-:Y:S01]  /*3f40*/  @P2 FFMA.FTZ R81, R119, R90.reuse, R95.reuse ;  /* 0x0000005a77512223 */ /* 0x180fe2000001005f */
[-C--:B------:R-:W-:Y:S01]  /*3f50*/  @P2 FFMA.FTZ R82, R128, R90.reuse, R95 ;  /* 0x0000005a80522223 */ /* 0x080fe2000001005f */
[----:B------:R-:W-:Y:S01]  /*3f60*/  @P2 FADD.FTZ R83, R121, -R80 ;  /* 0x8000005079532221 */ /* 0x000fe20000010000 */
[----:B------:R-:W-:Y:S01]  /*3f70*/  @P2 FADD.FTZ R87, R126, -R87 ;  /* 0x800000577e572221 */ /* 0x000fe20000010000 */
[-CC-:B------:R-:W-:Y:S01]  /*3f80*/  @P2 FFMA.FTZ R135, R127, R90.reuse, R95.reuse ;  /* 0x0000005a7f872223 */ /* 0x180fe2000001005f */
[-CC-:B------:R-:W-:Y:S01]  /*3f90*/  @P2 FFMA.FTZ R86, R132, R90.reuse, R95.reuse ;  /* 0x0000005a84562223 */ /* 0x180fe2000001005f */
[-C--:B------:R-:W-:Y:S01]  /*3fa0*/  @P2 FFMA.FTZ R137, R131, R90.reuse, R95 ;  /* 0x0000005a83892223 */ /* 0x080fe2000001005f */
[----:B------:R-:W-:Y:S01]  /*3fb0*/  @P2 FADD.FTZ R81, R124, -R81 ;  /* 0x800000517c512221 */ /* 0x000fe20000010000 */
[----:B------:R-:W-:Y:S01]  /*3fc0*/  @P2 FADD.FTZ R82, R125, -R82 ;  /* 0x800000527d522221 */ /* 0x000fe20000010000 */
[----:B------:R-:W-:Y:S01]  /*3fd0*/  @P2 FFMA.FTZ R90, R136, R90, R95 ;  /* 0x0000005a885a2223 */ /* 0x000fe2000001005f */
[C---:B------:R-:W-:Y:S01]  /*3fe0*/  @P2 FFMA.FTZ R88, R102.reuse, R83, R88 ;  /* 0x0000005366582223 */ /* 0x040fe20000010058 */
[----:B------:R-:W-:Y:S01]  /*3ff0*/  @P2 FFMA.FTZ R92, R102, R87, R92 ;  /* 0x00000057665c2223 */ /* 0x000fe2000001005c */
[----:B------:R-:W-:-:S02]  /*4000*/  HADD2.F32 R83, -RZ, R71.H0_H0 ;  /* 0x20000047ff537230 */ /* 0x000fc40000004100 */
[C---:B------:R-:W-:Y:S01]  /*4010*/  @P2 FFMA.FTZ R103, R102.reuse, R81, R103 ;  /* 0x0000005166672223 */ /* 0x040fe20000010067 */
[----:B------:R-:W-:Y:S01]  /*4020*/  @P2 FFMA.FTZ R101, R102, R82, R101 ;  /* 0x0000005266652223 */ /* 0x000fe20000010065 */
[----:B------:R-:W-:Y:S02]  /*4030*/  HADD2.F32 R95, -RZ, R70.H0_H0 ;  /* 0x20000046ff5f7230 */ /* 0x000fe40000004100 */
[----:B------:R-:W-:Y:S01]  /*4040*/  @P2 FADD.FTZ R80, R134, -R137 ;  /* 0x8000008986502221 */ /* 0x000fe20000010000 */
[----:B------:R-:W-:Y:S02]  /*4050*/  HADD2.F32 R87, -RZ, R71.H1_H1 ;  /* 0x30000047ff577230 */ /* 0x000fe40000004100 */
[----:B------:R-:W-:Y:S01]  /*4060*/  @P2 FADD.FTZ R135, R130, -R135 ;  /* 0x8000008782872221 */ /* 0x000fe20000010000 */
        /* <DEDUP_REMOVED lines=15> */
[----:B-----5:R-:W-:-:S03]  /*4160*/  @P2 HADD2.F32 R90, -RZ, R72.H0_H0 ;  /* 0x20000048ff5a2230 */ /* 0x020fc60000004100 */
[----:B------:R-:W-:Y:S02]  /*4170*/  @P2 FMUL.FTZ R82, R103, R86 ;  /* 0x0000005667522220 */ /* 0x000fe40000410000 */
[----:B------:R-:W-:-:S03]  /*4180*/  @P2 FMUL.FTZ R135, R90, R103 ;  /* 0x000000675a872220 */ /* 0x000fc60000410000 */
[----:B------:R-:W-:Y:S01]  /*4190*/  F2FP.F16.F32.PACK_AB R82, RZ, R82 ;  /* 0x00000052ff52723e */ /* 0x000fe200000000ff */
[----:B------:R-:W-:-:S03]  /*41a0*/  FADD.FTZ R36, R36, R135 ;  /* 0x0000008724247221 */ /* 0x000fc60000010000 */
[----:B------:R-:W-:-:S07]  /*41b0*/  PRMT R76, R82, 0x7610, R76 ;  /* 0x00007610524c7816 */ /* 0x000fce000000004c */
.L_x_1807:
[----:B------:R-:W-:Y:S05]  /*41c0*/  BSYNC.RECONVERGENT B2 ;  /* 0x0000000000027941 */ /* 0x000fea0003800200 */
.L_x_1806:
        /* <DEDUP_REMOVED lines=8> */
[----:B-----5:R-:W-:-:S03]  /*4250*/  @P2 HADD2.F32 R88, -RZ, R72.H1_H1 ;  /* 0x30000048ff582230 */ /* 0x020fc60000004100 */
[----:B------:R-:W-:Y:S02]  /*4260*/  @P2 FMUL.FTZ R86, R103, R90 ;  /* 0x0000005a67562220 */ /* 0x000fe40000410000 */
[----:B------:R-:W-:-:S03]  /*4270*/  @P2 FMUL.FTZ R82, R88, R103 ;  /* 0x0000006758522220 */ /* 0x000fc60000410000 */
[----:B------:R-:W-:Y:S01]  /*4280*/  F2FP.F16.F32.PACK_AB R86, RZ, R86 ;  /* 0x00000056ff56723e */ /* 0x000fe200000000ff */
[----:B------:R-:W-:-:S03]  /*4290*/  FADD.FTZ R37, R37, R82 ;  /* 0x0000005225257221 */ /* 0x000fc60000010000 */
[----:B------:R-:W-:-:S07]  /*42a0*/  PRMT R76, R76, 0x5410, R86 ;  /* 0x000054104c4c7816 */ /* 0x000fce0000000056 */
.L_x_1809:
[----:B------:R-:W-:Y:S05]  /*42b0*/  BSYNC.RECONVERGENT B2 ;  /* 0x0000000000027941 */ /* 0x000fea0003800200 */
.L_x_1808:
        /* <DEDUP_REMOVED lines=14> */
.L_x_1811:
[----:B------:R-:W-:Y:S05]  /*43a0*/  BSYNC.RECONVERGENT B2 ;  /* 0x0000000000027941 */ /* 0x000fea0003800200 */
.L_x_1810:
        /* <DEDUP_REMOVED lines=14> */
.L_x_1813:
[----:B------:R-:W-:Y:S05]  /*4490*/  BSYNC.RECONVERGENT B2 ;  /* 0x0000000000027941 */ /* 0x000fea0003800200 */
.L_x_1812:
        /* <DEDUP_REMOVED lines=14> */
.L_x_1815:
[----:B------:R-:W-:Y:S05]  /*4580*/  BSYNC.RECONVERGENT B2 ;  /* 0x0000000000027941 */ /* 0x000fea0003800200 */
.L_x_1814:
        /* <DEDUP_REMOVED lines=14> */
.L_x_1817:
[----:B------:R-:W-:Y:S05]  /*4670*/  BSYNC.RECONVERGENT B2 ;  /* 0x0000000000027941 */ /* 0x000fea0003800200 */
.L_x_1816:
        /* <DEDUP_REMOVED lines=14> */
.L_x_1819:
[----:B------:R-:W-:Y:S05]  /*4760*/  BSYNC.RECONVERGENT B2 ;  /* 0x0000000000027941 */ /* 0x000fea0003800200 */
.L_x_1818:
        /* <DEDUP_REMOVED lines=9> */
[----:B-----5:R-:W-:-:S03]  /*4800*/  @P2 HADD2.F32 R88, -RZ, R75.H1_H1 ;  /* 0x3000004bff582230 */ /* 0x020fc60000004100 */
[----:B------:R-:W-:Y:S02]  /*4810*/  @P2 FMUL.FTZ R85, R87, R86 ;  /* 0x0000005657552220 */ /* 0x000fe40000410000 */
[----:B------:R-:W-:-:S03]  /*4820*/  @P2 FMUL.FTZ R84, R88, R87 ;  /* 0x0000005758542220 */ /* 0x000fc60000410000 */
[----:B------:R-:W-:Y:S01]  /*4830*/  F2FP.F16.F32.PACK_AB R85, RZ, R85 ;  /* 0x00000055ff55723e */ /* 0x000fe200000000ff */
[----:B------:R-:W-:-:S03]  /*4840*/  FADD.FTZ R35, R35, R84 ;  /* 0x0000005423237221 */ /* 0x000fc60000010000 */
[----:B------:R-:W-:Y:S01]  /*4850*/  PRMT R79, R79, 0x5410, R85 ;  /* 0x000054104f4f7816 */ /* 0x000fe20000000055 */
[----:B------:R-:W-:Y:S06]  /*4860*/  BRA `(.L_x_1820) ;  /* 0x0000001c00547947 */ /* 0x000fec0003800000 */
.L_x_1805:
[----:B------:R-:W-:Y:S01]  /*4870*/  BSSY.RECONVERGENT B2, `(.L_x_1821) ;  /* 0x0000013000027945 */ /* 0x000fe20003800200 */
[----:B------:R-:W-:-:S03]  /*4880*/  ISETP.GT.AND P3, PT, R101, RZ, PT ;  /* 0x000000ff6500720c */ /* 0x000fc60003f64270 */
[----:B------:R-:W-:Y:S10]  /*4890*/  @!P1 BRA `(.L_x_1822) ;  /* 0x0000000000409947 */ /* 0x000ff40003800000 */
[----:B-1----:R-:W-:Y:S01]  /*48a0*/  @P3 FFMA.FTZ R89, R119, R90, R95 ;  /* 0x0000005a77593223 */ /* 0x002fe2000001005f */
[----:B------:R-:W-:Y:S01]  /*48b0*/  LOP3.LUT P2, RZ, R84, 0xff, RZ, 0xc0, !PT ;  /* 0x000000ff54ff7812 */ /* 0x000fe2000784c0ff */
[----:B------:R-:W-:Y:S02]  /*48c0*/  HADD2.F32 R87, -RZ, R68.H0_H0 ;  /* 0x20000044ff577230 */ /* 0x000fe40000004100 */
[----:B------:R-:W-:Y:S02]  /*48d0*/  HFMA2 R86, -RZ, RZ, 0, 0 ;  /* 0x00000000ff567431 */ /* 0x000fe400000001ff */
[----:B------:R-:W-:-:S04]  /*48e0*/  @P3 FADD.FTZ R89, R124, -R89 ;  /* 0x800000597c593221 */ /* 0x000fc80000010000 */
[----:B------:R-:W-:Y:S01]  /*48f0*/  @P3 FFMA.FTZ R87, R102, R89, R87 ;  /* 0x0000005966573223 */ /* 0x000fe20000010057 */
[----:B------:R-:W-:-:S03]  /*4900*/  MOV R89, RZ ;  /* 0x000000ff00597202 */ /* 0x000fc60000000f00 */
[----:B------:R-:W-:Y:S01]  /*4910*/  FMUL.FTZ R87, R87, UR13 ;  /* 0x0000000d57577c20 */ /* 0x000fe20008410000 */
[----:B0-----:R-:W-:-:S03]  /*4920*/  @P2 HADD2.F32 R92, -RZ, R8.H0_H0 ;  /* 0x20000008ff5c2230 */ /* 0x001fc60000004100 */
[----:B------:R-:W-:Y:S01]  /*4930*/  FMUL.FTZ R87, R87, UR12 ;  /* 0x0000000c57577c20 */ /* 0x000fe20008410000 */
[----:B-----5:R-:W-:-:S03]  /*4940*/  @P2 HADD2.F32 R88, -RZ, R72.H0_H0 ;  /* 0x20000048ff582230 */ /* 0x020fc60000004100 */
[-C--:B------:R-:W-:Y:S02]  /*4950*/  @P2 FMUL.FTZ R86, R92, R87.reuse ;  /* 0x000000575c562220 */ /* 0x080fe40000410000 */
[----:B------:R-:W-:-:S03]  /*4960*/  @P2 FMUL.FTZ R89, R88, R87 ;  /* 0x0000005758592220 */ /* 0x000fc60000410000 */
[----:B------:R-:W-:Y:S01]  /*4970*/  F2FP.F16.F32.PACK_AB R86, RZ, R86 ;  /* 0x00000056ff56723e */ /* 0x000fe200000000ff */
[----:B------:R-:W-:-:S03]  /*4980*/  FADD.FTZ R36, R36, R89 ;  /* 0x0000005924247221 */ /* 0x000fc60000010000 */
[----:B------:R-:W-:-:S07]  /*4990*/  PRMT R76, R86, 0x7610, R76 ;  /* 0x00007610564c7816 */ /* 0x000fce000000004c */
.L_x_1822:
[----:B------:R-:W-:Y:S05]  /*49a0*/  BSYNC.RECONVERGENT B2 ;  /* 0x0000000000027941 */ /* 0x000fea0003800200 */
.L_x_1821:
[----:B------:R-:W-:Y:S04]  /*49b0*/  BSSY.RECONVERGENT B2, `(.L_x_1823) ;  /* 0x0000012000027945 */ /* 0x000fe80003800200 */
[----:B------:R-:W-:Y:S05]  /*49c0*/  @!P1 BRA `(.L_x_1824) ;  /* 0x0000000000409947 */ /* 0x000fea0003800000 */
[----:B-1----:R-:W-:Y:S01]  /*49d0*/  @P3 FFMA.FTZ R86, R122, R90, R95 ;  /* 0x0000005a7a563223 */ /* 0x002fe2000001005f */
[----:B------:R-:W-:Y:S01]  /*49e0*/  LOP3.LUT P2, RZ, R84, 0xff00, RZ, 0xc0, !PT ;  /* 0x0000ff0054ff7812 */ /* 0x000fe2000784c0ff */
        /* <DEDUP_REMOVED lines=8> */
[----:B0----5:R-:W-:-:S03]  /*4a70*/  @P2 HADD2.F32 R92, -RZ, R72.H1_H1 ;  /* 0x30000048ff5c2230 */ /* 0x021fc60000004100 */
[-C--:B------:R-:W-:Y:S02]  /*4a80*/  @P2 FMUL.FTZ R88, R94, R87.reuse ;  /* 0x000000575e582220 */ /* 0x080fe40000410000 */
[----:B------:R-:W-:-:S03]  /*4a90*/  @P2 FMUL.FTZ R86, R92, R87 ;  /* 0x000000575c562220 */ /* 0x000fc60000410000 */
[----:B------:R-:W-:Y:S01]  /*4aa0*/  F2FP.F16.F32.PACK_AB R88, RZ, R88 ;  /* 0x00000058ff58723e */ /* 0x000fe200000000ff */
[----:B------:R-:W-:-:S03]  /*4ab0*/  FADD.FTZ R37, R37, R86 ;  /* 0x0000005625257221 */ /* 0x000fc60000010000 */
[----:B------:R-:W-:-:S07]  /*4ac0*/  PRMT R76, R76, 0x5410, R88 ;  /* 0x000054104c4c7816 */ /* 0x000fce0000000058 */
.L_x_1824:
[----:B------:R-:W-:Y:S05]  /*4ad0*/  BSYNC.RECONVERGENT B2 ;  /* 0x0000000000027941 */ /* 0x000fea0003800200 */
.L_x_1823:
[----:B------:R-:W-:Y:S04]  /*4ae0*/  BSSY.RECONVERGENT B2, `(.L_x_1825) ;  /* 0x0000012000027945 */ /* 0x000fe80003800200 */
[----:B------:R-:W-:Y:S05]  /*4af0*/  @!P1 BRA `(.L_x_1826) ;  /* 0x0000000000409947 */ /* 0x000fea0003800000 */
        /* <DEDUP_REMOVED lines=16> */
.L_x_1826:
[----:B------:R-:W-:Y:S05]  /*4c00*/  BSYNC.RECONVERGENT B2 ;  /* 0x0000000000027941 */ /* 0x000fea0003800200 */
.L_x_1825:
        /* <DEDUP_REMOVED lines=18> */
.L_x_1828:
[----:B------:R-:W-:Y:S05]  /*4d30*/  BSYNC.RECONVERGENT B2 ;  /* 0x0000000000027941 */ /* 0x000fea0003800200 */
.L_x_1827:
        /* <DEDUP_REMOVED lines=18> */
.L_x_1830:
[----:B------:R-:W-:Y:S05]  /*4e60*/  BSYNC.RECONVERGENT B2 ;  /* 0x0000000000027941 */ /* 0x000fea0003800200 */
.L_x_1829:
        /* <DEDUP_REMOVED lines=18> */
.L_x_1832:
[----:B------:R-:W-:Y:S05]  /*4f90*/  BSYNC.RECONVERGENT B2 ;  /* 0x0000000000027941 */ /* 0x000fea0003800200 */
.L_x_1831:
        /* <DEDUP_REMOVED lines=18> */
.L_x_1834:
[----:B------:R-:W-:Y:S05]  /*50c0*/  BSYNC.RECONVERGENT B2 ;  /* 0x0000000000027941 */ /* 0x000fea0003800200 */
.L_x_1833:
[----:B------:R-:W-:Y:S05]  /*50d0*/  @!P1 BRA `(.L_x_1820) ;  /* 0x0000001400389947 */ /* 0x000fea0003800000 */
[----:B------:R-:W-:Y:S01]  /*50e0*/  ISETP.GE.U32.AND P2, PT, R84, RZ, PT ;  /* 0x000000ff5400720c */ /* 0x000fe20003f46070 */
[----:B------:R-:W-:Y:S01]  /*50f0*/  @P3 FFMA.FTZ R90, R136, R90, R95 ;  /* 0x0000005a885a3223 */ /* 0x000fe2000001005f */
[----:B-1----:R-:W-:Y:S01]  /*5100*/  MOV R86, RZ ;  /* 0x000000ff00567202 */ /* 0x002fe20000000f00 */
[----:B------:R-:W-:Y:S01]  /*5110*/  HFMA2 R84, -RZ, RZ, 0, 0 ;  /* 0x00000000ff547431 */ /* 0x000fe200000001ff */
[----:B------:R-:W-:Y:S01]  /*5120*/  ISETP.GE.U32.AND.EX P2, PT, R85, 0x1000000, PT, P2 ;  /* 0x010000005500780c */ /* 0x000fe20003f46120 */
[----:B------:R-:W-:Y:S02]  /*5130*/  HADD2.F32 R85, -RZ, R71.H1_H1 ;  /* 0x30000047ff557230 */ /* 0x000fe40000004100 */
[----:B------:R-:W-:-:S04]  /*5140*/  @P3 FADD.FTZ R90, R133, -R90 ;  /* 0x8000005a855a3221 */ /* 0x000fc80000010000 */
[----:B------:R-:W-:-:S04]  /*5150*/  @P3 FFMA.FTZ R85, R102, R90, R85 ;  /* 0x0000005a66553223 */ /* 0x000fc80000010055 */
[----:B------:R-:W-:Y:S02]  /*5160*/  FMUL.FTZ R85, R85, UR13 ;  /* 0x0000000d55557c20 */ /* 0x000fe40008410000 */
[----:B------:R-:W-:Y:S02]  /*5170*/  @P2 HADD2.F32 R90, -RZ, R11.H1_H1 ;  /* 0x3000000bff5a2230 */ /* 0x000fe40000004100 */
[----:B------:R-:W-:Y:S01]  /*5180*/  FMUL.FTZ R85, R85, UR12 ;  /* 0x0000000c55557c20 */ /* 0x000fe20008410000 */
[----:B-----5:R-:W-:-:S03]  /*5190*/  @P2 HADD2.F32 R88, -RZ, R75.H1_H1 ;  /* 0x3000004bff582230 */ /* 0x020fc60000004100 */
[-C--:B------:R-:W-:Y:S02]  /*51a0*/  @P2 FMUL.FTZ R86, R90, R85.reuse ;  /* 0x000000555a562220 */ /* 0x080fe40000410000 */
[----:B------:R-:W-:-:S03]  /*51b0*/  @P2 FMUL.FTZ R84, R88, R85 ;  /* 0x0000005558542220 */ /* 0x000fc60000410000 */
[----:B------:R-:W-:Y:S01]  /*51c0*/  F2FP.F16.F32.PACK_AB R86, RZ, R86 ;  /* 0x00000056ff56723e */ /* 0x000fe200000000ff */
[----:B------:R-:W-:-:S03]  /*51d0*/  FADD.FTZ R35, R35, R84 ;  /* 0x0000005423237221 */ /* 0x000fc60000010000 */
[----:B------:R-:W-:Y:S01]  /*51e0*/  PRMT R79, R79, 0x5410, R86 ;  /* 0x000054104f4f7816 */ /* 0x000fe20000000056 */
[----:B------:R-:W-:Y:S06]  /*51f0*/  BRA `(.L_x_1820) ;  /* 0x0000001000f07947 */ /* 0x000fec0003800000 */
.L_x_1804:
[----:B------:R-:W-:Y:S05]  /*5200*/  @!P0 BRA `(.L_x_1835) ;  /* 0x0000000800708947 */ /* 0x000fea0003800000 */
[-CC-:B-1----:R-:W-:Y:S01]  /*5210*/  FFMA.FTZ R81, R119, R90.reuse, R95.reuse ;  /* 0x0000005a77517223 */ /* 0x182fe2000001005f */
[-CC-:B------:R-:W-:Y:S01]  /*5220*/  FFMA.FTZ R80, R122, R90.reuse, R95.reuse ;  /* 0x0000005a7a507223 */ /* 0x180fe2000001005f */
[----:B------:R-:W-:Y:S01]  /*5230*/  ISETP.GT.AND P2, PT, R101, RZ, PT ;  /* 0x000000ff6500720c */ /* 0x000fe20003f44270 */
[-C--:B------:R-:W-:Y:S01]  /*5240*/  FFMA.FTZ R82, R128, R90.reuse, R95 ;  /* 0x0000005a80527223 */ /* 0x080fe2000001005f */
[----:B------:R-:W-:Y:S01]  /*5250*/  FADD.FTZ R81, R124, -R81 ;  /* 0x800000517c517221 */ /* 0x000fe20000010000 */
[-CC-:B------:R-:W-:Y:S01]  /*5260*/  FFMA.FTZ R87, R123, R90.reuse, R95.reuse ;  /* 0x0000005a7b577223 */ /* 0x180fe2000001005f */
        /* <DEDUP_REMOVED lines=21> */
[----:B0-----:R-:W-:Y:S01]  /*53c0*/  FSEL R92, R80, RZ, P2 ;  /* 0x000000ff505c7208 */ /* 0x001fe20001000000 */
        /* <DEDUP_REMOVED lines=8> */
[-C--:B------:R-:W-:Y:S02]  /*5450*/  @P3 FMUL.FTZ R83, R103, R80.reuse ;  /* 0x0000005067533220 */ /* 0x080fe40000410000 */
[----:B------:R-:W-:-:S03]  /*5460*/  @P3 FMUL.FTZ R81, R101, R80 ;  /* 0x0000005065513220 */ /* 0x000fc60000410000 */
[----:B------:R-:W-:Y:S01]  /*5470*/  F2FP.F16.F32.PACK_AB R83, RZ, R83 ;  /* 0x00000053ff53723e */ /* 0x000fe200000000ff */
[----:B------:R-:W-:-:S03]  /*5480*/  FADD.FTZ R36, R36, R81 ;  /* 0x0000005124247221 */ /* 0x000fc60000010000 */
[----:B------:R-:W-:-:S07]  /*5490*/  PRMT R76, R83, 0x7610, R76 ;  /* 0x00007610534c7816 */ /* 0x000fce000000004c */
.L_x_1837:
[----:B------:R-:W-:Y:S05]  /*54a0*/  BSYNC.RECONVERGENT B2 ;  /* 0x0000000000027941 */ /* 0x000fea0003800200 */
.L_x_1836:
        /* <DEDUP_REMOVED lines=9> */
[-C--:B------:R-:W-:Y:S02]  /*5540*/  @P3 FMUL.FTZ R81, R101, R80.reuse ;  /* 0x0000005065513220 */ /* 0x080fe40000410000 */
[----:B------:R-:W-:-:S03]  /*5550*/  @P3 FMUL.FTZ R86, R83, R80 ;  /* 0x0000005053563220 */ /* 0x000fc60000410000 */
[----:B------:R-:W-:Y:S01]  /*5560*/  F2FP.F16.F32.PACK_AB R81, RZ, R81 ;  /* 0x00000051ff51723e */ /* 0x000fe200000000ff */
[----:B------:R-:W-:-:S03]  /*5570*/  FADD.FTZ R37, R37, R86 ;  /* 0x0000005625257221 */ /* 0x000fc60000010000 */
[----:B------:R-:W-:-:S07]  /*5580*/  PRMT R76, R76, 0x5410, R81 ;  /* 0x000054104c4c7816 */ /* 0x000fce0000000051 */
.L_x_1839:
[----:B------:R-:W-:Y:S05]  /*5590*/  BSYNC.RECONVERGENT B2 ;  /* 0x0000000000027941 */ /* 0x000fea0003800200 */
.L_x_1838:
[----:B------:R-:W-:Y:S01]  /*55a0*/  BSSY.RECONVERGENT B2, `(.L_x_1840) ;  /* 0x0000011000027945 */ /* 0x000fe20003800200 */
[----:B------:R-:W-:Y:S02]  /*55b0*/  F2FP.F16.F32.PACK_AB R80, R95, R92 ;  /* 0x0000005c5f50723e */ /* 0x000fe400000000ff */
        /* <DEDUP_REMOVED lines=15> */
.L_x_1841:
[----:B------:R-:W-:Y:S05]  /*56b0*/  BSYNC.RECONVERGENT B2 ;  /* 0x0000000000027941 */ /* 0x000fea0003800200 */
.L_x_1840:
        /* <DEDUP_REMOVED lines=14> */
.L_x_1843:
[----:B------:R-:W-:Y:S05]  /*57a0*/  BSYNC.RECONVERGENT B2 ;  /* 0x0000000000027941 */ /* 0x000fea0003800200 */
.L_x_1842:
[----:B------:R-:W-:Y:S01]  /*57b0*/  BSSY.RECONVERGENT B2, `(.L_x_1844) ;  /* 0x0000013000027945 */ /* 0x000fe20003800200 */
[----:B------:R-:W-:Y:S02]  /*57c0*/  F2FP.F16.F32.PACK_AB R81, R88, R87 ;  /* 0x000000575851723e */ /* 0x000fe400000000ff */
[----:B------:R-:W-:Y:S02]  /*57d0*/  FSEL R88, R89, RZ, P2 ;  /* 0x000000ff59587208 */ /* 0x000fe40001000000 */
[----:B------:R-:W-:Y:S02]  /*57e0*/  FSEL R90, R90, RZ, P2 ;  /* 0x000000ff5a5a7208 */ /* 0x000fe40001000000 */
        /* <DEDUP_REMOVED lines=15> */
.L_x_1845:
[----:B------:R-:W-:Y:S05]  /*58e0*/  BSYNC.RECONVERGENT B2 ;  /* 0x0000000000027941 */ /* 0x000fea0003800200 */
.L_x_1844:
        /* <DEDUP_REMOVED lines=14> */
.L_x_1847:
[----:B------:R-:W-:Y:S05]  /*59d0*/  BSYNC.RECONVERGENT B2 ;  /* 0x0000000000027941 */ /* 0x000fea0003800200 */
.L_x_1846:
        /* <DEDUP_REMOVED lines=14> */
.L_x_1849:
[----:B------:R-:W-:Y:S05]  /*5ac0*/  BSYNC.RECONVERGENT B2 ;  /* 0x0000000000027941 */ /* 0x000fea0003800200 */
.L_x_1848:
        /* <DEDUP_REMOVED lines=10> */
[-C--:B------:R-:W-:Y:S02]  /*5b70*/  @P2 FMUL.FTZ R85, R89, R86.reuse ;  /* 0x0000005659552220 */ /* 0x080fe40000410000 */
[----:B------:R-:W-:-:S03]  /*5b80*/  @P2 FMUL.FTZ R84, R87, R86 ;  /* 0x0000005657542220 */ /* 0x000fc60000410000 */
[----:B------:R-:W-:Y:S01]  /*5b90*/  F2FP.F16.F32.PACK_AB R85, RZ, R85 ;  /* 0x00000055ff55723e */ /* 0x000fe200000000ff */
[----:B------:R-:W-:-:S03]  /*5ba0*/  FADD.FTZ R35, R35, R84 ;  /* 0x0000005423237221 */ /* 0x000fc60000010000 */
[----:B------:R-:W-:Y:S01]  /*5bb0*/  PRMT R79, R79, 0x5410, R85 ;  /* 0x000054104f4f7816 */ /* 0x000fe20000000055 */
[----:B------:R-:W-:Y:S06]  /*5bc0*/  BRA `(.L_x_1820) ;  /* 0x00000008007c7947 */ /* 0x000fec0003800000 */
.L_x_1835:
[----:B------:R-:W-:Y:S04]  /*5bd0*/  BSSY.RECONVERGENT B2, `(.L_x_1850) ;  /* 0x0000013000027945 */ /* 0x000fe80003800200 */
[----:B------:R-:W-:Y:S05]  /*5be0*/  @!P1 BRA `(.L_x_1851) ;  /* 0x0000000000449947 */ /* 0x000fea0003800000 */
[----:B-1----:R-:W-:Y:S01]  /*5bf0*/  FFMA.FTZ R87, R119, R90, R95 ;  /* 0x0000005a77577223 */ /* 0x002fe2000001005f */
[----:B------:R-:W-:Y:S01]  /*5c00*/  LOP3.LUT P3, RZ, R84, 0xff, RZ, 0xc0, !PT ;  /* 0x000000ff54ff7812 */ /* 0x000fe2000786c0ff */
[----:B------:R-:W-:Y:S01]  /*5c10*/  HFMA2 R86, -RZ, RZ, 0, 0 ;  /* 0x00000000ff567431 */ /* 0x000fe200000001ff */
[----:B------:R-:W-:Y:S01]  /*5c20*/  ISETP.GT.AND P2, PT, R101, RZ, PT ;  /* 0x000000ff6500720c */ /* 0x000fe20003f44270 */
[----:B------:R-:W-:Y:S01]  /*5c30*/  FADD.FTZ R87, R124, -R87 ;  /* 0x800000577c577221 */ /* 0x000fe20000010000 */
[----:B------:R-:W-:-:S03]  /*5c40*/  MOV R89, RZ ;  /* 0x000000ff00597202 */ /* 0x000fc60000000f00 */
[----:B------:R-:W-:-:S05]  /*5c50*/  FMUL.FTZ R87, R102, R87 ;  /* 0x0000005766577220 */ /* 0x000fca0000410000 */
[----:B------:R-:W-:Y:S01]  /*5c60*/  FSEL R87, R87, RZ, P2 ;  /* 0x000000ff57577208 */ /* 0x000fe20001000000 */
[----:B0-----:R-:W-:Y:S02]  /*5c70*/  @P3 HADD2.F32 R92, -RZ, R8.H0_H0 ;  /* 0x20000008ff5c3230 */ /* 0x001fe40000004100 */
[----:B-----5:R-:W-:Y:S02]  /*5c80*/  @P3 HADD2.F32 R88, -RZ, R72.H0_H0 ;  /* 0x20000048ff583230 */ /* 0x020fe40000004100 */
[----:B------:R-:W-:-:S04]  /*5c90*/  FMUL.FTZ R87, R87, UR13 ;  /* 0x0000000d57577c20 */ /* 0x000fc80008410000 */
[----:B------:R-:W-:-:S04]  /*5ca0*/  FMUL.FTZ R87, R87, UR12 ;  /* 0x0000000c57577c20 */ /* 0x000fc80008410000 */
[-C--:B------:R-:W-:Y:S01]  /*5cb0*/  @P3 FMUL.FTZ R86, R92, R87.reuse ;  /* 0x000000575c563220 */ /* 0x080fe20000410000 */
[----:B------:R-:W-:-:S04]  /*5cc0*/  @P3 FMUL.FTZ R89, R88, R87 ;  /* 0x0000005758593220 */ /* 0x000fc80000410000 */
[----:B------:R-:W-:Y:S01]  /*5cd0*/  F2FP.F16.F32.PACK_AB R86, RZ, R86 ;  /* 0x00000056ff56723e */ /* 0x000fe200000000ff */
[----:B------:R-:W-:-:S03]  /*5ce0*/  FADD.FTZ R36, R36, R89 ;  /* 0x0000005924247221 */ /* 0x000fc60000010000 */
[----:B------:R-:W-:-:S07]  /*5cf0*/  PRMT R76, R86, 0x7610, R76 ;  /* 0x00007610564c7816 */ /* 0x000fce000000004c */
.L_x_1851:
[----:B------:R-:W-:Y:S05]  /*5d00*/  BSYNC.RECONVERGENT B2 ;  /* 0x0000000000027941 */ /* 0x000fea0003800200 */
.L_x_1850:
        /* <DEDUP_REMOVED lines=10> */
[----:B------:R-:W-:Y:S02]  /*5db0*/  @P3 HADD2.F32 R94, -RZ, R8.H1_H1 ;  /* 0x30000008ff5e3230 */ /* 0x000fe40000004100 */
[----:B0----5:R-:W-:Y:S02]  /*5dc0*/  @P3 HADD2.F32 R92, -RZ, R72.H1_H1 ;  /* 0x30000048ff5c3230 */ /* 0x021fe40000004100 */
[----:B------:R-:W-:-:S04]  /*5dd0*/  FMUL.FTZ R87, R87, UR13 ;  /* 0x0000000d57577c20 */ /* 0x000fc80008410000 */
[----:B------:R-:W-:-:S04]  /*5de0*/  FMUL.FTZ R87, R87, UR12 ;  /* 0x0000000c57577c20 */ /* 0x000fc80008410000 */
[-C--:B------:R-:W-:Y:S01]  /*5df0*/  @P3 FMUL.FTZ R88, R94, R87.reuse ;  /* 0x000000575e583220 */ /* 0x080fe20000410000 */
[----:B------:R-:W-:-:S04]  /*5e00*/  @P3 FMUL.FTZ R86, R92, R87 ;  /* 0x000000575c563220 */ /* 0x000fc80000410000 */
[----:B------:R-:W-:Y:S01]  /*5e10*/  F2FP.F16.F32.PACK_AB R88, RZ, R88 ;  /* 0x00000058ff58723e */ /* 0x000fe200000000ff */
[----:B------:R-:W-:-:S03]  /*5e20*/  FADD.FTZ R37, R37, R86 ;  /* 0x0000005625257221 */ /* 0x000fc60000010000 */
[----:B------:R-:W-:-:S07]  /*5e30*/  PRMT R76, R76, 0x5410, R88 ;  /* 0x000054104c4c7816 */ /* 0x000fce0000000058 */
.L_x_1853:
[----:B------:R-:W-:Y:S05]  /*5e40*/  BSYNC.RECONVERGENT B2 ;  /* 0x0000000000027941 */ /* 0x000fea0003800200 */
.L_x_1852:
        /* <DEDUP_REMOVED lines=19> */
.L_x_1855:
[----:B------:R-:W-:Y:S05]  /*5f80*/  BSYNC.RECONVERGENT B2 ;  /* 0x0000000000027941 */ /* 0x000fea0003800200 */
.L_x_1854:
        /* <DEDUP_REMOVED lines=19> */
.L_x_1857:
[----:B------:R-:W-:Y:S05]  /*60c0*/  BSYNC.RECONVERGENT B2 ;  /* 0x0000000000027941 */ /* 0x000fea0003800200 */
.L_x_1856:
        /* <DEDUP_REMOVED lines=19> */
.L_x_1859:
[----:B------:R-:W-:Y:S05]  /*6200*/  BSYNC.RECONVERGENT B2 ;  /* 0x0000000000027941 */ /* 0x000fea0003800200 */
.L_x_1858:
        /* <DEDUP_REMOVED lines=19> */
.L_x_1861:
[----:B------:R-:W-:Y:S05]  /*6340*/  BSYNC.RECONVERGENT B2 ;  /* 0x0000000000027941 */ /* 0x000fea0003800200 */
.L_x_1860:
        /* <DEDUP_REMOVED lines=19> */
.L_x_1863:
[----:B------:R-:W-:Y:S05]  /*6480*/  BSYNC.RECONVERGENT B2 ;  /* 0x0000000000027941 */ /* 0x000fea0003800200 */
.L_x_1862:
[----:B------:R-:W-:Y:S05]  /*6490*/  @!P1 BRA `(.L_x_1820) ;  /* 0x0000000000489947 */ /* 0x000fea0003800000 */
[----:B------:R-:W-:Y:S01]  /*64a0*/  FFMA.FTZ R90, R136, R90, R95 ;  /* 0x0000005a885a7223 */ /* 0x000fe2000001005f */
[----:B------:R-:W-:Y:S02]  /*64b0*/  ISETP.GE.U32.AND P2, PT, R84, RZ, PT ;  /* 0x000000ff5400720c */ /* 0x000fe40003f46070 */
[----:B------:R-:W-:Y:S01]  /*64c0*/  ISETP.GT.AND P3, PT, R101, RZ, PT ;  /* 0x000000ff6500720c */ /* 0x000fe20003f64270 */
[----:B-1----:R-:W-:Y:S01]  /*64d0*/  FADD.FTZ R87, R133, -R90 ;  /* 0x8000005a85577221 */ /* 0x002fe20000010000 */
[----:B------:R-:W-:Y:S01]  /*64e0*/  ISETP.GE.U32.AND.EX P2, PT, R85, 0x1000000, PT, P2 ;  /* 0x010000005500780c */ /* 0x000fe20003f46120 */
[----:B------:R-:W-:Y:S01]  /*64f0*/  HFMA2 R85, -RZ, RZ, 0, 0 ;  /* 0x00000000ff557431 */ /* 0x000fe200000001ff */
[----:B------:R-:W-:Y:S01]  /*6500*/  MOV R86, RZ ;  /* 0x000000ff00567202 */ /* 0x000fe20000000f00 */
[----:B------:R-:W-:-:S05]  /*6510*/  FMUL.FTZ R84, R102, R87 ;  /* 0x0000005766547220 */ /* 0x000fca0000410000 */
[----:B------:R-:W-:-:S05]  /*6520*/  FSEL R84, R84, RZ, P3 ;  /* 0x000000ff54547208 */ /* 0x000fca0001800000 */
[----:B------:R-:W-:Y:S01]  /*6530*/  FMUL.FTZ R84, R84, UR13 ;  /* 0x0000000d54547c20 */ /* 0x000fe20008410000 */
[----:B------:R-:W-:Y:S02]  /*6540*/  @P2 HADD2.F32 R89, -RZ, R11.H1_H1 ;  /* 0x3000000bff592230 */ /* 0x000fe40000004100 */
[----:B-----5:R-:W-:Y:S02]  /*6550*/  @P2 HADD2.F32 R87, -RZ, R75.H1_H1 ;  /* 0x3000004bff572230 */ /* 0x020fe40000004100 */
[----:B------:R-:W-:-:S04]  /*6560*/  FMUL.FTZ R84, R84, UR12 ;  /* 0x0000000c54547c20 */ /* 0x000fc80008410000 */
[-C--:B------:R-:W-:Y:S01]  /*6570*/  @P2 FMUL.FTZ R85, R89, R84.reuse ;  /* 0x0000005459552220 */ /* 0x080fe20000410000 */
[----:B------:R-:W-:-:S04]  /*6580*/  @P2 FMUL.FTZ R86, R87, R84 ;  /* 0x0000005457562220 */ /* 0x000fc80000410000 */
[----:B------:R-:W-:Y:S01]  /*6590*/  F2FP.F16.F32.PACK_AB R85, RZ, R85 ;  /* 0x00000055ff55723e */ /* 0x000fe200000000ff */
[----:B------:R-:W-:-:S03]  /*65a0*/  FADD.FTZ R35, R35, R86 ;  /* 0x0000005623237221 */ /* 0x000fc60000010000 */
[----:B------:R-:W-:-:S07]  /*65b0*/  PRMT R79, R79, 0x5410, R85 ;  /* 0x000054104f4f7816 */ /* 0x000fce0000000055 */
.L_x_1820:
[----:B------:R-:W-:Y:S05]  /*65c0*/  BSYNC.RECONVERGENT B1 ;  /* 0x0000000000017941 */ /* 0x000fea0003800200 */
.L_x_1803:
[----:B-1----:R-:W1:Y:S01]  /*65d0*/  @P0 LDC.64 R88, c[0x0][0x478] ;  /* 0x00011e00ff580b82 */ /* 0x002e620000000a00 */
        /* <DEDUP_REMOVED lines=10> */
.L_x_1735:
[----:B------:R-:W-:Y:S05]  /*6680*/  BSYNC B0 ;  /* 0x0000000000007941 */ /* 0x000fea0003800000 */
.L_x_1734:
[----:B------:R-:W1:Y:S01]  /*6690*/  S2R R65, SR_TID.X ;  /* 0x0000000000417919 */ /* 0x000e620000002100 */
[----:B------:R-:W-:Y:S01]  /*66a0*/  MOV R2, 0x400 ;  /* 0x0000040000027802 */ /* 0x000fe20000000f00 */
[----:B------:R-:W-:Y:S05]  /*66b0*/  WARPSYNC.ALL ;  /* 0x0000000000007948 */ /* 0x000fea0003800000 */
[----:B------:R-:W2:Y:S01]  /*66c0*/  S2R R3, SR_CgaCtaId ;  /* 0x0000000000037919 */ /* 0x000ea20000008800 */
[----:B------:R-:W3:Y:S01]  /*66d0*/  LDCU.128 UR16, c[0x0][0x440] ;  /* 0x00008800ff1077ac */ /* 0x000ee20008000c00 */
[----:B------:R-:W4:Y:S01]  /*66e0*/  LDCU.64 UR14, c[0x0][0x460] ;  /* 0x00008c00ff0e77ac */ /* 0x000f220008000a00 */
[----:B-1----:R-:W-:-:S02]  /*66f0*/  SHF.R.U32.HI R5, RZ, 0x5, R65 ;  /* 0x00000005ff057819 */ /* 0x002fc40000011641 */
[----:B--2---:R-:W-:Y:S02]  /*6700*/  LEA R2, R3, R2, 0x18 ;  /* 0x0000000203027211 */ /* 0x004fe400078ec0ff */
        /* <DEDUP_REMOVED lines=8> */
[----:B------:R-:W1:Y:S04]  /*6790*/  LDS R2, [R4] ;  /* 0x0000000004027984 */ /* 0x000e680000000800 */
[----:B------:R-:W2:Y:S04]  /*67a0*/  LDS R3, [R4+0x200] ;  /* 0x0002000004037984 */ /* 0x000ea80000000800 */
[----:B------:R-:W0:Y:S04]  /*67b0*/  LDS R7, [R4+0x800] ;  /* 0x0008000004077984 */ /* 0x000e280000000800 */
        /* <DEDUP_REMOVED lines=8> */
[----:B-1----:R-:W-:-:S03]  /*6840*/  FADD.FTZ R2, RZ, R2 ;  /* 0x00000002ff027221 */ /* 0x002fc60000010000 */
[----:B------:R-:W1:Y:S01]  /*6850*/  LDS R13, [R4+0x1600] ;  /* 0x00160000040d7984 */ /* 0x000e620000000800 */
[----:B--2---:R-:W-:-:S03]  /*6860*/  FADD.FTZ R3, RZ, R3 ;  /* 0x00000003ff037221 */ /* 0x004fc60000010000 */
[----:B------:R-:W2:Y:S01]  /*6870*/  LDS R15, [R4+0x1800] ;  /* 0x00180000040f7984 */ /* 0x000ea20000000800 */
[----:B0-----:R-:W-:-:S03]  /*6880*/  FADD.FTZ R2, R2, R7 ;  /* 0x0000000702027221 */ /* 0x001fc60000010000 */
[----:B------:R-:W0:Y:S01]  /*6890*/  LDS R48, [R4+0x1a00] ;  /* 0x001a000004307984 */ /* 0x000e220000000800 */
[----:B---3--:R-:W-:-:S03]  /*68a0*/  FADD.FTZ R3, R3, R8 ;  /* 0x0000000803037221 */ /* 0x008fc60000010000 */
[----:B------:R-:W3:Y:S01]  /*68b0*/  LDS R50, [R4+0x1c00] ;  /* 0x001c000004327984 */ /* 0x000ee20000000800 */
[----:B----4-:R-:W-:-:S03]  /*68c0*/  FADD.FTZ R5, RZ, R5 ;  /* 0x00000005ff057221 */ /* 0x010fc60000010000 */
[----:B------:R-:W4:Y:S01]  /*68d0*/  LDS R49, [R4+0x1e00] ;  /* 0x001e000004317984 */ /* 0x000f220000000800 */
[----:B------:R-:W-:Y:S01]  /*68e0*/  FADD.FTZ R6, RZ, R6 ;  /* 0x00000006ff067221 */ /* 0x000fe20000010000 */
        /* <DEDUP_REMOVED lines=8> */
[----:B--2---:R-:W-:-:S02]  /*6970*/  FADD.FTZ R15, R2, R15 ;  /* 0x0000000f020f7221 */ /* 0x004fc40000010000 */
[----:B------:R-:W1:Y:S01]  /*6980*/  LDC R2, c[0x0][0x388] ;  /* 0x0000e200ff027b82 */ /* 0x000e620000000800 */
[----:B------:R-:W-:Y:S01]  /*6990*/  STS.128 [R0+0x10], R20 ;  /* 0x0000101400007388 */ /* 0x000fe20000000c00 */
[----:B0-----:R-:W-:-:S03]  /*69a0*/  FADD.FTZ R9, R3, R48 ;  /* 0x0000003003097221 */ /* 0x001fc60000010000 */
[----:B------:R-:W-:Y:S01]  /*69b0*/  STS.128 [R0+0x400], R24 ;  /* 0x0004001800007388 */ /* 0x000fe20000000c00 */
[----:B---3--:R-:W-:-:S03]  /*69c0*/  FADD.FTZ R11, R5, R50 ;  /* 0x00000032050b7221 */ /* 0x008fc60000010000 */
[----:B------:R-:W-:Y:S01]  /*69d0*/  STS.128 [R0+0x410], R28 ;  /* 0x0004101c00007388 */ /* 0x000fe20000000c00 */
[----:B----4-:R-:W-:Y:S01]  /*69e0*/  FADD.FTZ R49, R6, R49 ;  /* 0x0000003106317221 */ /* 0x010fe20000010000 */
[----:B------:R-:W-:Y:S01]  /*69f0*/  BAR.SYNC.DEFER_BLOCKING 0x0 ;  /* 0x0000000000007b1d */ /* 0x000fe20000010000 */
[----:B-1----:R-:W-:-:S05]  /*6a00*/  IMAD R2, R2, UR5, RZ ;  /* 0x0000000502027c24 */ /* 0x002fca000f8e02ff */
[----:B------:R-:W-:-:S04]  /*6a10*/  IADD3 R2, P0, PT, R2, R65, RZ ;  /* 0x0000004102027210 */ /* 0x000fc80007f1e0ff */
[----:B------:R-:W-:Y:S01]  /*6a20*/  SHF.L.U32 R6, R2, 0x2, RZ ;  /* 0x0000000202067819 */ /* 0x000fe200000006ff */
        /* <DEDUP_REMOVED lines=21> */
[----:B------:R-:W-:Y:S01]  /*6b80*/  FADD.FTZ R8, RZ, R8 ;  /* 0x00000008ff087221 */ /* 0x000fe20000010000 */
        /* <DEDUP_REMOVED lines=41> */
[----:B------:R-:W-:Y:S01]  /*6e20*/  FADD.FTZ R0, R0, R29 ;  /* 0x0000001d00007221 */ /* 0x000fe20000010000 */
        /* <DEDUP_REMOVED lines=27> */
.L_x_1739:
        /* <DEDUP_REMOVED lines=8> */
.L_x_1866:
[----:B------:R-:W-:Y:S05]  /*7060*/  BSYNC B1 ;  /* 0x0000000000017941 */ /* 0x000fea0003800000 */
.L_x_1865:
        /* <DEDUP_REMOVED lines=8> */
.L_x_1867:
[----:B------:R-:W-:-:S05]  /*70f0*/  FADD.FTZ R89, R89, R92 ;  /* 0x0000005c59597221 */ /* 0x000fca0000010000 */
[----:B------:R-:W-:Y:S01]  /*7100*/  MOV R142, R89 ;  /* 0x00000059008e7202 */ /* 0x000fe20000000f00 */
[----:B------:R-:W-:Y:S01]  /*7110*/  HFMA2 R141, -RZ, RZ, 0, 1.1920928955078125e-07 ;  /* 0x00000002ff8d7431 */ /* 0x000fe200000001ff */
[----:B------:R-:W-:-:S07]  /*7120*/  MOV R91, R140 ;  /* 0x0000008c005b7202 */ /* 0x000fce0000000f00 */
[----:B------:R-:W-:Y:S05]  /*7130*/  WARPSYNC.COLLECTIVE R139, `(.L_x_1868) ;  /* 0x000000008b087348 */ /* 0x000fea0003c00000 */
[----:B------:R0:W1:Y:S02]  /*7140*/  SHFL.BFLY P0, R140, R142, R141, R144 ;  /* 0x0c00008d8e8c7389 */ /* 0x0000640000000090 */
[----:B01----:R-:W-:Y:S05]  /*7150*/  ENDCOLLECTIVE ;  /* 0x000000000000791b */ /* 0x003fea0003800000 */
.L_x_1868:
[----:B------:R-:W-:-:S05]  /*7160*/  FADD.FTZ R91, R91, R88 ;  /* 0x000000585b5b7221 */ /* 0x000fca0000010000 */
[----:B------:R-:W-:Y:S02]  /*7170*/  MOV R142, R91 ;  /* 0x0000005b008e7202 */ /* 0x000fe40000000f00 */
[----:B------:R-:W-:-:S07]  /*7180*/  MOV R90, R140 ;  /* 0x0000008c005a7202 */ /* 0x000fce0000000f00 */
[----:B------:R-:W-:Y:S05]  /*7190*/  WARPSYNC.COLLECTIVE R139, `(.L_x_1869) ;  /* 0x000000008b087348 */ /* 0x000fea0003c00000 */
[----:B------:R0:W1:Y:S02]  /*71a0*/  SHFL.BFLY P0, R140, R142, R141, R144 ;  /* 0x0c00008d8e8c7389 */ /* 0x0000640000000090 */
[----:B01----:R-:W-:Y:S05]  /*71b0*/  ENDCOLLECTIVE ;  /* 0x000000000000791b */ /* 0x003fea0003800000 */
.L_x_1869:
[----:B------:R-:W-:-:S05]  /*71c0*/  FADD.FTZ R90, R89, R90 ;  /* 0x0000005a595a7221 */ /* 0x000fca0000010000 */
[----:B------:R-:W-:Y:S01]  /*71d0*/  MOV R142, R90 ;  /* 0x0000005a008e7202 */ /* 0x000fe20000000f00 */
[----:B------:R-:W-:Y:S01]  /*71e0*/  HFMA2 R141, -RZ, RZ, 0, 2.384185791015625e-07 ;  /* 0x00000004ff8d7431 */ /* 0x000fe200000001ff */
[----:B------:R-:W-:-:S07]  /*71f0*/  MOV R94, R140 ;  /* 0x0000008c005e7202 */ /* 0x000fce0000000f00 */
[----:B------:R-:W-:Y:S05]  /*7200*/  WARPSYNC.COLLECTIVE R139, `(.L_x_1870) ;  /* 0x000000008b087348 */ /* 0x000fea0003c00000 */
[----:B------:R0:W1:Y:S02]  /*7210*/  SHFL.BFLY P0, R140, R142, R141, R144 ;  /* 0x0c00008d8e8c7389 */ /* 0x0000640000000090 */
[----:B01----:R-:W-:Y:S05]  /*7220*/  ENDCOLLECTIVE ;  /* 0x000000000000791b */ /* 0x003fea0003800000 */
.L_x_1870:
[----:B------:R-:W-:-:S05]  /*7230*/  FADD.FTZ R94, R91, R94 ;  /* 0x0000005e5b5e7221 */ /* 0x000fca0000010000 */
[----:B------:R-:W-:Y:S02]  /*7240*/  MOV R142, R94 ;  /* 0x0000005e008e7202 */ /* 0x000fe40000000f00 */
[----:B------:R-:W-:-:S07]  /*7250*/  MOV R93, R140 ;  /* 0x0000008c005d7202 */ /* 0x000fce0000000f00 */
[----:B------:R-:W-:Y:S05]  /*7260*/  WARPSYNC.COLLECTIVE R139, `(.L_x_1871) ;  /* 0x000000008b087348 */ /* 0x000fea0003c00000 */
[----:B------:R0:W1:Y:S02]  /*7270*/  SHFL.BFLY P0, R140, R142, R141, R144 ;  /* 0x0c00008d8e8c7389 */ /* 0x0000640000000090 */
[----:B01----:R-:W-:Y:S05]  /*7280*/  ENDCOLLECTIVE ;  /* 0x000000000000791b */ /* 0x003fea0003800000 */
.L_x_1871:
[----:B------:R-:W-:-:S05]  /*7290*/  FADD.FTZ R93, R90, R93 ;  /* 0x0000005d5a5d7221 */ /* 0x000fca0000010000 */
[----:B------:R-:W-:Y:S01]  /*72a0*/  MOV R142, R93 ;  /* 0x0000005d008e7202 */ /* 0x000fe20000000f00 */
[----:B------:R-:W-:Y:S01]  /*72b0*/  HFMA2 R141, -RZ, RZ, 0, 4.76837158203125e-07 ;  /* 0x00000008ff8d7431 */ /* 0x000fe200000001ff */
[----:B------:R-:W-:-:S07]  /*72c0*/  MOV R95, R140 ;  /* 0x0000008c005f7202 */ /* 0x000fce0000000f00 */
[----:B------:R-:W-:Y:S05]  /*72d0*/  WARPSYNC.COLLECTIVE R139, `(.L_x_1872) ;  /* 0x000000008b087348 */ /* 0x000fea0003c00000 */
[----:B------:R0:W1:Y:S02]  /*72e0*/  SHFL.BFLY P0, R140, R142, R141, R144 ;  /* 0x0c00008d8e8c7389 */ /* 0x0000640000000090 */
[----:B01----:R-:W-:Y:S05]  /*72f0*/  ENDCOLLECTIVE ;  /* 0x000000000000791b */ /* 0x003fea0003800000 */
.L_x_1872:
[----:B------:R-:W-:-:S05]  /*7300*/  FADD.FTZ R95, R94, R95 ;  /* 0x0000005f5e5f7221 */ /* 0x000fca0000010000 */
[----:B------:R-:W-:Y:S02]  /*7310*/  MOV R142, R95 ;  /* 0x0000005f008e7202 */ /* 0x000fe40000000f00 */
[----:B------:R-:W-:-:S07]  /*7320*/  MOV R88, R140 ;  /* 0x0000008c00587202 */ /* 0x000fce0000000f00 */
[----:B------:R-:W-:Y:S05]  /*7330*/  WARPSYNC.COLLECTIVE R139, `(.L_x_1873) ;  /* 0x000000008b087348 */ /* 0x000fea0003c00000 */
[----:B------:R0:W1:Y:S02]  /*7340*/  SHFL.BFLY P0, R140, R142, R141, R144 ;  /* 0x0c00008d8e8c7389 */ /* 0x0000640000000090 */
[----:B01----:R-:W-:Y:S05]  /*7350*/  ENDCOLLECTIVE ;  /* 0x000000000000791b */ /* 0x003fea0003800000 */
.L_x_1873:
[----:B------:R-:W-:-:S05]  /*7360*/  FADD.FTZ R137, R93, R88 ;  /* 0x000000585d897221 */ /* 0x000fca0000010000 */
[----:B------:R-:W-:Y:S01]  /*7370*/  MOV R142, R137 ;  /* 0x00000089008e7202 */ /* 0x000fe20000000f00 */
[----:B------:R-:W-:Y:S01]  /*7380*/  HFMA2 R141, -RZ, RZ, 0, 9.5367431640625e-07 ;  /* 0x00000010ff8d7431 */ /* 0x000fe200000001ff */
[----:B------:R-:W-:-:S07]  /*7390*/  MOV R92, R140 ;  /* 0x0000008c005c7202 */ /* 0x000fce0000000f00 */
[----:B------:R-:W-:Y:S05]  /*73a0*/  WARPSYNC.COLLECTIVE R139, `(.L_x_1874) ;  /* 0x000000008b087348 */ /* 0x000fea0003c00000 */
[----:B------:R0:W1:Y:S02]  /*73b0*/  SHFL.BFLY P0, R140, R142, R141, R144 ;  /* 0x0c00008d8e8c7389 */ /* 0x0000640000000090 */
[----:B01----:R-:W-:Y:S05]  /*73c0*/  ENDCOLLECTIVE ;  /* 0x000000000000791b */ /* 0x003fea0003800000 */
.L_x_1874:
[----:B------:R-:W-:-:S05]  /*73d0*/  FADD.FTZ R92, R95, R92 ;  /* 0x0000005c5f5c7221 */ /* 0x000fca0000010000 */
[----:B------:R-:W-:Y:S02]  /*73e0*/  MOV R142, R92 ;  /* 0x0000005c008e7202 */ /* 0x000fe40000000f00 */
[----:B------:R-:W-:-:S07]  /*73f0*/  MOV R138, R140 ;  /* 0x0000008c008a7202 */ /* 0x000fce0000000f00 */
[----:B------:R-:W-:Y:S05]  /*7400*/  WARPSYNC.COLLECTIVE R139, `(.L_x_1875) ;  /* 0x000000008b087348 */ /* 0x000fea0003c00000 */
[----:B------:R0:W1:Y:S02]  /*7410*/  SHFL.BFLY P0, R140, R142, R141, R144 ;  /* 0x0c00008d8e8c7389 */ /* 0x0000640000000090 */
[----:B01----:R-:W-:Y:S05]  /*7420*/  ENDCOLLECTIVE ;  /* 0x000000000000791b */ /* 0x003fea0003800000 */
.L_x_1875:
[----:B------:R-:W-:Y:S01]  /*7430*/  MOV R91, R140 ;  /* 0x0000008c005b7202 */ /* 0x000fe20000000f00 */
[----:B------:R-:W-:Y:S06]  /*7440*/  BRA `(.L_x_1876) ;  /* 0xffffffa000107947 */ /* 0x000fec000383ffff */
.L_x_1877:
        /* <DEDUP_REMOVED lines=11> */
.L_x_11187:


//--------------------- .text._ZN10layer_norm13ln_bwd_kernelINS_13Kernel_traitsIf13__nv_bfloat16S2_S2_fjLj512ELj1ELj4ELj1ELj16ENS_18Kernel_traits_baseILj512EfS2_S2_S2_fjLj128EEEEELb0ELb0ELb0ELb0EEEvNS_9BwdParamsE --------------------------
	.section	.text._ZN10layer_norm13ln_bwd_kernelINS_13Kernel_traitsIf13__nv_bfloat16S2_S2_fjLj512ELj1ELj4ELj1ELj16ENS_18Kernel_traits_baseILj512EfS2_S2_S2_fjLj128EEEEELb0ELb0ELb0ELb0EEEvNS_9BwdParamsE,"ax",@progbits
	.align	128
        .global         _ZN10layer_norm13ln_bwd_kernelINS_13Kernel_traitsIf13__nv_bfloat16S2_S2_fjLj512ELj1ELj4ELj1ELj16ENS_18Kernel_traits_baseILj512EfS2_S2_S2_fjLj128EEEEELb0ELb0ELb0ELb0EEEvNS_9BwdParamsE
        .type           _ZN10layer_norm13ln_bwd_kernelINS_13Kernel_traitsIf13__nv_bfloat16S2_S2_fjLj512ELj1ELj4ELj1ELj16ENS_18Kernel_traits_baseILj512EfS2_S2_S2_fjLj128EEEEELb0ELb0ELb0ELb0EEEvNS_9BwdParamsE,@function
        .size           _ZN10layer_norm13ln_bwd_kernelINS_13Kernel_traitsIf13__nv_bfloat16S2_S2_fjLj512ELj1ELj4ELj1ELj16ENS_18Kernel_traits_baseILj512EfS2_S2_S2_fjLj128EEEEELb0ELb0ELb0ELb0EEEvNS_9BwdParamsE,(.L_x_11188 - _ZN10layer_norm13ln_bwd_kernelINS_13Kernel_traitsIf13__nv_bfloat16S2_S2_fjLj512ELj1ELj4ELj1ELj16ENS_18Kernel_traits_baseILj512EfS2_S2_S2_fjLj128EEEEELb0ELb0ELb0ELb0EEEvNS_9BwdParamsE)
        .other          _ZN10layer_norm13ln_bwd_kernelINS_13Kernel_traitsIf13__nv_bfloat16S2_S2_fjLj512ELj1ELj4ELj1ELj16ENS_18Kernel_traits_baseILj512EfS2_S2_S2_fjLj128EEEEELb0ELb0ELb0ELb0EEEvNS_9BwdParamsE,@"STO_CUDA_ENTRY STV_DEFAULT"
_ZN10layer_norm13ln_bwd_kernelINS_13Kernel_traitsIf13__nv_bfloat16S2_S2_fjLj512ELj1ELj4ELj1ELj16ENS_18Kernel_traits_baseILj512EfS2_S2_S2_fjLj128EEEEELb0ELb0ELb0ELb0EEEvNS_9BwdParamsE:
.text._ZN10layer_norm13ln_bwd_kernelINS_13Kernel_traitsIf13__nv_bfloat16S2_S2_fjLj512ELj1ELj4ELj1ELj16ENS_18Kernel_traits_baseILj512EfS2_S2_S2_fjLj128EEEEELb0ELb0ELb0ELb0EEEvNS_9BwdParamsE:
        /* <DEDUP_REMOVED lines=23> */
[----:B------:R-:W-:Y:S01]  /*0170*/  SHF.R.U32.HI R0, RZ, 0x5, R4 ;  /* 0x00000005ff007819 */ /* 0x000fe20000011604 */
[----:B--2---:R2:W5:Y:S01]  /*0180*/  @P0 LDG.E.128 R20, desc[UR6][R6.64] ;  /* 0x0000000606140981 */ /* 0x004562000c1e1d00 */
[----:B---3--:R-:W-:-:S03]  /*0190*/  @P1 IMAD.WIDE.U32 R8, R11, 0x20, R8 ;  /* 0x000000200b081825 */ /* 0x008fc600078e0008 */
[----:B------:R2:W5:Y:S04]  /*01a0*/  @P0 LDG.E.128 R24, desc[UR6][R6.64+0x10] ;  /* 0x0000100606180981 */ /* 0x000568000c1e1d00 */
[----:B------:R2:W5:Y:S04]  /*01b0*/  @P1 LDG.E.128 R28, desc[UR6][R8.64] ;  /* 0x00000006081c1981 */ /* 0x000568000c1e1d00 */
[----:B------:R2:W5:Y:S01]  /*01c0*/  @P1 LDG.E.128 R32, desc[UR6][R8.64+0x10] ;  /* 0x0000100608201981 */ /* 0x000562000c1e1d00 */
        /* <DEDUP_REMOVED lines=40> */
.L_x_1902:
[----:B------:R-:W0:Y:S08]  /*0450*/  @P0 LDC.64 R76, c[0x0][0x3e0] ;  /* 0x0000f800ff4c0b82 */ /* 0x000e300000000a00 */
[----:B-----5:R-:W1:Y:S08]  /*0460*/  LDC.64 R90, c[0x0][0x3c0] ;  /* 0x0000f000ff5a7b82 */ /* 0x020e700000000a00 */
        /* <DEDUP_REMOVED lines=8> */
[----:B------:R-:W-:Y:S02]  /*04f0*/  MOV R3, UR14 ;  /* 0x0000000e00037c02 */ /* 0x000fe40008000f00 */
[----:B------:R-:W-:-:S03]  /*0500*/  ISETP.NE.U32.AND P1, PT, RZ, UR10, PT ;  /* 0x0000000aff007c0c */ /* 0x000fc6000bf25070 */
[----:B------:R-:W-:Y:S01]  /*0510*/  IMAD R89, R0, R3, RZ ;  /* 0x0000000300597224 */ /* 0x000fe200078e02ff */
[----:B------:R-:W-:-:S04]  /*0520*/  ISETP.NE.AND.EX P1, PT, RZ, UR11, PT, P1 ;  /* 0x0000000bff007c0c */ /* 0x000fc8000bf25310 */
[----:B------:R-:W-:Y:S01]  /*0530*/  SHF.R.S32.HI R106, RZ, 0x1f, R89 ;  /* 0x0000001fff6a7819 */ /* 0x000fe20000011459 */
[----:B------:R-:W-:Y:S01]  /*0540*/  BSSY.RECONVERGENT B1, `(.L_x_1880) ;  /* 0x000017a000017945 */ /* 0x000fe20003800200 */
[----:B------:R-:W-:Y:S02]  /*0550*/  ISETP.NE.AND P3, PT, RZ, UR8, PT ;  /* 0x00000008ff007c0c */ /* 0x000fe4000bf65270 */
        /* <DEDUP_REMOVED lines=10> */
[----:B------:R-:W-:Y:S02]  /*0600*/  CS2R R76, SRZ ;  /* 0x00000000004c7805 */ /* 0x000fe4000001ff00 */
[----:B------:R-:W-:-:S07]  /*0610*/  MOV R79, R89 ;  /* 0x00000059004f7202 */ /* 0x000fce0000000f00 */
[----:B------:R-:W-:Y:S05]  /*0620*/  @!P4 BRA `(.L_x_1883) ;  /* 0x00000004005cc947 */ /* 0x000fea0003800000 */
[----:B------:R-:W0:Y:S08]  /*0630*/  LDC.64 R76, c[0x0][0x3a8] ;  /* 0x0000ea00ff4c7b82 */ /* 0x000e300000000a00 */
[----:B------:R-:W1:Y:S01]  /*0640*/  LDC.64 R80, c[0x0][0x428] ;  /* 0x00010a00ff507b82 */ /* 0x000e620000000a00 */
[----:B0-----:R-:W-:-:S06]  /*0650*/  IMAD.WIDE.U32 R76, R89, 0x10, R76 ;  /* 0x00000010594c7825 */ /* 0x001fcc00078e004c */
[----:B------:R-:W2:Y:S01]  /*0660*/  LDG.E.128 R76, desc[UR6][R76.64] ;  /* 0x000000064c4c7981 */ /* 0x000ea2000c1e1d00 */
[----:B-1----:R-:W-:-:S06]  /*0670*/  IMAD.WIDE.U32 R80, R89, 0x10, R80 ;  /* 0x0000001059507825 */ /* 0x002fcc00078e0050 */
[----:B------:R-:W3:Y:S01]  /*0680*/  LDG.E.128 R80, desc[UR6][R80.64] ;  /* 0x0000000650507981 */ /* 0x000ee2000c1e1d00 */
[C---:B--2---:R-:W-:Y:S02]  /*0690*/  PRMT R92, R76.reuse, 0x7632, R92 ;  /* 0x000076324c5c7816 */ /* 0x044fe4000000005c */
        /* <DEDUP_REMOVED lines=9> */
[----:B-----5:R-:W-:Y:S01]  /*0730*/  FMUL.FTZ R103, R90, R93 ;  /* 0x0000005d5a677220 */ /* 0x020fe20000410000 */
[----:B------:R-:W-:Y:S01]  /*0740*/  PRMT R94, R77, 0x7632, R94 ;  /* 0x000076324d5e7816 */ /* 0x000fe2000000005e */
[----:B------:R-:W-:Y:S01]  /*0750*/  FADD.FTZ R109, -R104, R99 ;  /* 0x00000063686d7221 */ /* 0x000fe20000010100 */
[----:B---3--:R-:W-:Y:S01]  /*0760*/  PRMT R76, R80, 0x7632, R76 ;  /* 0x00007632504c7816 */ /* 0x008fe2000000004c */
[----:B------:R-:W-:Y:S01]  /*0770*/  FADD.FTZ R79, -R104, R79 ;  /* 0x0000004f684f7221 */ /* 0x000fe20000010100 */
[----:B------:R-:W-:Y:S01]  /*0780*/  SHF.L.U32 R101, R80, 0x10, RZ ;  /* 0x0000001050657819 */ /* 0x000fe200000006ff */
[----:B------:R-:W-:Y:S01]  /*0790*/  FMUL.FTZ R99, R90, R95 ;  /* 0x0000005f5a637220 */ /* 0x000fe20000410000 */
[----:B------:R-:W-:Y:S01]  /*07a0*/  PRMT R80, R82, 0x7632, R80 ;  /* 0x0000763252507816 */ /* 0x000fe20000000050 */
[----:B------:R-:W-:Y:S01]  /*07b0*/  FMUL.FTZ R95, R90, R97 ;  /* 0x000000615a5f7220 */ /* 0x000fe20000410000 */
[----:B------:R-:W-:Y:S01]  /*07c0*/  SHF.L.U32 R105, R82, 0x10, RZ ;  /* 0x0000001052697819 */ /* 0x000fe200000006ff */
[----:B------:R-:W-:Y:S01]  /*07d0*/  FADD.FTZ R36, R36, R101 ;  /* 0x0000006524247221 */ /* 0x000fe20000010000 */
        /* <DEDUP_REMOVED lines=8> */
[----:B------:R-:W-:Y:S01]  /*0860*/  PRMT R96, R78, 0x7632, R96 ;  /* 0x000076324e607816 */ /* 0x000fe20000000060 */
[-C--:B------:R-:W-:Y:S01]  /*0870*/  FFMA.FTZ R56, R95, R105.reuse, R56 ;  /* 0x000000695f387223 */ /* 0x080fe20000010038 */
[C---:B------:R-:W-:Y:S01]  /*0880*/  PRMT R78, R81.reuse, 0x7632, R78 ;  /* 0x00007632514e7816 */ /* 0x040fe2000000004e */
[----:B------:R-:W-:Y:S01]  /*0890*/  FMUL.FTZ R93, R24, R105 ;  /* 0x00000069185d7220 */ /* 0x000fe20000410000 */
[----:B------:R-:W-:Y:S01]  /*08a0*/  SHF.L.U32 R81, R81, 0x10, RZ ;  /* 0x0000001051517819 */ /* 0x000fe200000006ff */
[----:B------:R-:W-:Y:S01]  /*08b0*/  FADD.FTZ R105, -R104, R83 ;  /* 0x0000005368697221 */ /* 0x000fe20000010100 */
[----:B------:R-:W-:Y:S01]  /*08c0*/  FADD.FTZ R37, R37, R100 ;  /* 0x0000006425257221 */ /* 0x000fe20000010000 */
[-C--:B------:R-:W-:Y:S01]  /*08d0*/  FFMA.FTZ R53, R102, R100.reuse, R53 ;  /* 0x0000006466357223 */ /* 0x080fe20000010035 */
[----:B------:R-:W-:Y:S01]  /*08e0*/  FMUL.FTZ R100, R21, R100 ;  /* 0x0000006415647220 */ /* 0x000fe20000410000 */
[----:B------:R-:W-:Y:S01]  /*08f0*/  FADD.FTZ R79, RZ, R101 ;  /* 0x00000065ff4f7221 */ /* 0x000fe20000010000 */
[----:B------:R-:W-:Y:S01]  /*0900*/  SHF.L.U32 R107, R96, 0x10, RZ ;  /* 0x00000010606b7819 */ /* 0x000fe200000006ff */
[----:B------:R-:W-:Y:S01]  /*0910*/  FFMA.FTZ R83, R103, R101, RZ ;  /* 0x0000006567537223 */ /* 0x000fe200000100ff */
[----:B------:R-:W-:Y:S01]  /*0920*/  SHF.L.U32 R77, R98, 0x10, RZ ;  /* 0x00000010624d7819 */ /* 0x000fe200000006ff */
[----:B------:R-:W-:Y:S01]  /*0930*/  FMUL.FTZ R98, R90, R105 ;  /* 0x000000695a627220 */ /* 0x000fe20000410000 */
        /* <DEDUP_REMOVED lines=9> */
[----:B------:R-:W-:Y:S01]  /*09d0*/  FFMA.FTZ R83, R99, R97, R82 ;  /* 0x0000006163537223 */ /* 0x000fe20000010052 */
[----:B------:R-:W-:Y:S01]  /*09e0*/  SHF.L.U32 R94, R80, 0x10, RZ ;  /* 0x00000010505e7819 */ /* 0x000fe200000006ff */
[----:B------:R-:W-:Y:S01]  /*09f0*/  FADD.FTZ R107, -R104, R107 ;  /* 0x0000006b686b7221 */ /* 0x000fe20000010100 */
[----:B------:R-:W-:Y:S01]  /*0a00*/  FADD.FTZ R78, R79, R96 ;  /* 0x000000604f4e7221 */ /* 0x000fe20000010000 */
[----:B------:R-:W-:Y:S01]  /*0a10*/  FFMA.FTZ R92, R98, R96, R83 ;  /* 0x00000060625c7223 */ /* 0x000fe20000010053 */
[----:B------:R-:W-:Y:S01]  /*0a20*/  FADD.FTZ R105, -R104, R77 ;  /* 0x0000004d68697221 */ /* 0x000fe20000010100 */
[-C--:B------:R-:W-:Y:S01]  /*0a30*/  FMUL.FTZ R83, R25, R94.reuse ;  /* 0x0000005e19537220 */ /* 0x080fe20000410000 */
[----:B------:R-:W-:Y:S01]  /*0a40*/  FADD.FTZ R78, R78, R93 ;  /* 0x0000005d4e4e7221 */ /* 0x000fe20000010000 */
[----:B------:R-:W-:Y:S01]  /*0a50*/  FMUL.FTZ R82, R90, R107 ;  /* 0x0000006b5a527220 */ /* 0x000fe20000410000 */
[----:B------:R-:W-:Y:S01]  /*0a60*/  FFMA.FTZ R79, R95, R93, R92 ;  /* 0x0000005d5f4f7223 */ /* 0x000fe2000001005c */
[----:B------:R-:W-:Y:S01]  /*0a70*/  FADD.FTZ R38, R38, R81 ;  /* 0x0000005126267221 */ /* 0x000fe20000010000 */
[----:B------:R-:W-:Y:S01]  /*0a80*/  FFMA.FTZ R54, R99, R81, R54 ;  /* 0x0000005163367223 */ /* 0x000fe20000010036 */
[----:B------:R-:W-:Y:S01]  /*0a90*/  FADD.FTZ R77, R78, R83 ;  /* 0x000000534e4d7221 */ /* 0x000fe20000010000 */
[----:B------:R-:W-:Y:S01]  /*0aa0*/  FMUL.FTZ R81, R90, R109 ;  /* 0x0000006d5a517220 */ /* 0x000fe20000410000 */
[----:B------:R-:W-:Y:S01]  /*0ab0*/  FMUL.FTZ R80, R26, R111 ;  /* 0x0000006f1a507220 */ /* 0x000fe20000410000 */
        /* <DEDUP_REMOVED lines=14> */
.L_x_1883:
[----:B------:R-:W-:Y:S05]  /*0ba0*/  BSYNC.RECONVERGENT B2 ;  /* 0x0000000000027941 */ /* 0x000fea0003800200 */
.L_x_1882:
        /* <DEDUP_REMOVED lines=9> */
[----:B------:R-:W-:Y:S02]  /*0c40*/  PRMT R5, R12, 0x7632, R5 ;  /* 0x000076320c057816 */ /* 0x000fe40000000005 */
[----:B------:R-:W-:Y:S01]  /*0c50*/  SHF.L.U32 R13, R6, 0x10, RZ ;  /* 0x00000010060d7819 */ /* 0x000fe200000006ff */
[----:B------:R-:W-:Y:S01]  /*0c60*/  FADD.FTZ R105, -R104, R79 ;  /* 0x0000004f68697221 */ /* 0x000fe20000010100 */
[----:B------:R-:W-:Y:S02]  /*0c70*/  SHF.L.U32 R7, R12, 0x10, RZ ;  /* 0x000000100c077819 */ /* 0x000fe400000006ff */
        /* <DEDUP_REMOVED lines=8> */
[----:B---3--:R-:W-:Y:S01]  /*0d00*/  PRMT R6, R8, 0x7632, R6 ;  /* 0x0000763208067816 */ /* 0x008fe20000000006 */
[----:B------:R-:W-:Y:S01]  /*0d10*/  FADD.FTZ R115, -R104, R15 ;  /* 0x0000000f68737221 */ /* 0x000fe20000010100 */
[----:B------:R-:W-:Y:S01]  /*0d20*/  SHF.L.U32 R13, R8, 0x10, RZ ;  /* 0x00000010080d7819 */ /* 0x000fe200000006ff */
[----:B------:R-:W-:Y:S01]  /*0d30*/  FADD.FTZ R15, -R104, R5 ;  /* 0x00000005680f7221 */ /* 0x000fe20000010100 */
[----:B------:R-:W-:Y:S01]  /*0d40*/  SHF.L.U32 R85, R78, 0x10, RZ ;  /* 0x000000104e557819 */ /* 0x000fe200000006ff */
[----:B-----5:R-:W-:Y:S01]  /*0d50*/  FMUL.FTZ R5, R90, R7 ;  /* 0x000000075a057220 */ /* 0x020fe20000410000 */
[----:B------:R-:W-:Y:S01]  /*0d60*/  SHF.L.U32 R79, R14, 0x10, RZ ;  /* 0x000000100e4f7819 */ /* 0x000fe200000006ff */
[----:B------:R-:W-:Y:S01]  /*0d70*/  FADD.FTZ R60, R60, R13 ;  /* 0x0000000d3c3c7221 */ /* 0x000fe20000010000 */
[----:B------:R-:W-:Y:S01]  /*0d80*/  PRMT R12, R10, 0x7632, R12 ;  /* 0x000076320a0c7816 */ /* 0x000fe2000000000c */
[C---:B------:R-:W-:Y:S01]  /*0d90*/  FADD.FTZ R85, -R104.reuse, R85 ;  /* 0x0000005568557221 */ /* 0x040fe20000010100 */
[----:B------:R-:W-:Y:S01]  /*0da0*/  PRMT R78, R11, 0x7632, R78 ;  /* 0x000076320b4e7816 */ /* 0x000fe2000000004e */
[----:B------:R-:W-:Y:S01]  /*0db0*/  FADD.FTZ R79, -R104, R79 ;  /* 0x0000004f684f7221 */ /* 0x000fe20000010100 */
[----:B------:R-:W-:Y:S01]  /*0dc0*/  SHF.L.U32 R14, R6, 0x10, RZ ;  /* 0x00000010060e7819 */ /* 0x000fe200000006ff */
[-C--:B------:R-:W-:Y:S01]  /*0dd0*/  FMUL.FTZ R6, R28, R13.reuse ;  /* 0x0000000d1c067220 */ /* 0x080fe20000410000 */
        /* <DEDUP_REMOVED lines=15> */
[----:B------:R-:W-:Y:S01]  /*0ed0*/  FADD.FTZ R61, R61, R14 ;  /* 0x0000000e3d3d7221 */ /* 0x000fe20000010000 */
[----:B------:R-:W-:Y:S01]  /*0ee0*/  FFMA.FTZ R45, R12, R14, R45 ;  /* 0x0000000e0c2d7223 */ /* 0x000fe2000001002d */
[----:B------:R-:W-:Y:S01]  /*0ef0*/  FADD.FTZ R78, R77, R8 ;  /* 0x000000084d4e7221 */ /* 0x000fe20000010000 */
[C---:B------:R-:W-:Y:S01]  /*0f00*/  FMUL.FTZ R14, R90.reuse, R109 ;  /* 0x0000006d5a0e7220 */ /* 0x040fe20000410000 */
[----:B------:R-:W-:Y:S01]  /*0f10*/  FMUL.FTZ R15, R31, R84 ;  /* 0x000000541f0f7220 */ /* 0x000fe20000410000 */
        /* <DEDUP_REMOVED lines=8> */
[C---:B------:R-:W-:Y:S01]  /*0fa0*/  FMUL.FTZ R84, R90.reuse, R85 ;  /* 0x000000555a547220 */ /* 0x040fe20000410000 */
[----:B------:R-:W-:Y:S01]  /*0fb0*/  FMUL.FTZ R85, R33, R86 ;  /* 0x0000005621557220 */ /* 0x000fe20000410000 */
        /* <DEDUP_REMOVED lines=23> */
.L_x_1881:
        /* <DEDUP_REMOVED lines=15> */
[C---:B--2---:R-:W-:Y:S02]  /*1220*/  PRMT R92, R76.reuse, 0x7632, R92 ;  /* 0x000076324c5c7816 */ /* 0x044fe4000000005c */
[----:B------:R-:W-:Y:S02]  /*1230*/  SHF.L.U32 R93, R76, 0x10, RZ ;  /* 0x000000104c5d7819 */ /* 0x000fe400000006ff */
[C---:B------:R-:W-:Y:S02]  /*1240*/  PRMT R94, R77.reuse, 0x7632, R94 ;  /* 0x000076324d5e7816 */ /* 0x040fe4000000005e */
[----:B------:R-:W-:Y:S01]  /*1250*/  SHF.L.U32 R95, R77, 0x10, RZ ;  /* 0x000000104d5f7819 */ /* 0x000fe200000006ff */
[----:B------:R-:W-:Y:S01]  /*1260*/  FADD.FTZ R93, -R104, R93 ;  /* 0x0000005d685d7221 */ /* 0x000fe20000010100 */
[----:B------:R-:W-:Y:S02]  /*1270*/  SHF.L.U32 R77, R78, 0x10, RZ ;  /* 0x000000104e4d7819 */ /* 0x000fe400000006ff */
[C---:B------:R-:W-:Y:S01]  /*1280*/  PRMT R98, R79.reuse, 0x7632, R98 ;  /* 0x000076324f627816 */ /* 0x040fe20000000062 */
[C---:B------:R-:W-:Y:S01]  /*1290*/  FADD.FTZ R95, -R104.reuse, R95 ;  /* 0x0000005f685f7221 */ /* 0x040fe20000010100 */
        /* <DEDUP_REMOVED lines=11> */
[----:B------:R-:W-:Y:S01]  /*1350*/  FMUL.FTZ R95, R90, R97 ;  /* 0x000000615a5f7220 */ /* 0x000fe20000410000 */
[C---:B------:R-:W-:Y:S01]  /*1360*/  PRMT R82, R83.reuse, 0x7632, R82 ;  /* 0x0000763253527816 */ /* 0x040fe20000000052 */
[----:B------:R-:W-:Y:S01]  /*1370*/  FADD.FTZ R36, R36, R101 ;  /* 0x0000006524247221 */ /* 0x000fe20000010000 */
[----:B------:R-:W-:Y:S01]  /*1380*/  SHF.L.U32 R111, R83, 0x10, RZ ;  /* 0x00000010536f7819 */ /* 0x000fe200000006ff */
[----:B------:R-:W-:Y:S01]  /*1390*/  FFMA.FTZ R52, R103, R101, R52 ;  /* 0x0000006567347223 */ /* 0x000fe20000010034 */
[----:B------:R-:W-:Y:S01]  /*13a0*/  SHF.L.U32 R83, R94, 0x10, RZ ;  /* 0x000000105e537819 */ /* 0x000fe200000006ff */
[----:B------:R-:W-:Y:S01]  /*13b0*/  FMUL.FTZ R102, R90, R79 ;  /* 0x0000004f5a667220 */ /* 0x000fe20000410000 */
[----:B------:R-:W-:Y:S01]  /*13c0*/  SHF.L.U32 R100, R76, 0x10, RZ ;  /* 0x000000104c647819 */ /* 0x000fe200000006ff */
[----:B------:R-:W-:Y:S01]  /*13d0*/  FMUL.FTZ R101, R20, R101 ;  /* 0x0000006514657220 */ /* 0x000fe20000410000 */
[----:B------:R-:W-:Y:S01]  /*13e0*/  PRMT R96, R78, 0x7632, R96 ;  /* 0x000076324e607816 */ /* 0x000fe20000000060 */
[----:B------:R-:W-:Y:S01]  /*13f0*/  FADD.FTZ R40, R40, R105 ;  /* 0x0000006928287221 */ /* 0x000fe20000010000 */
[----:B------:R-:W-:Y:S01]  /*1400*/  PRMT R78, R81, 0x7632, R78 ;  /* 0x00007632514e7816 */ /* 0x000fe2000000004e */
[-C--:B------:R-:W-:Y:S01]  /*1410*/  FFMA.FTZ R56, R95, R105.reuse, R56 ;  /* 0x000000695f387223 */ /* 0x080fe20000010038 */
        /* <DEDUP_REMOVED lines=49> */
.L_x_1886:
[----:B------:R-:W-:Y:S05]  /*1730*/  BSYNC.RECONVERGENT B2 ;  /* 0x0000000000027941 */ /* 0x000fea0003800200 */
.L_x_1885:
        /* <DEDUP_REMOVED lines=10> */
[C---:B---3--:R-:W-:Y:S02]  /*17e0*/  PRMT R6, R13.reuse, 0x7632, R6 ;  /* 0x000076320d067816 */ /* 0x048fe40000000006 */
[----:B------:R-:W-:Y:S02]  /*17f0*/  SHF.L.U32 R79, R13, 0x10, RZ ;  /* 0x000000100d4f7819 */ /* 0x000fe400000006ff */
[----:B------:R-:W-:Y:S02]  /*1800*/  PRMT R5, R12, 0x7632, R5 ;  /* 0x000076320c057816 */ /* 0x000fe40000000005 */
[----:B------:R-:W-:Y:S01]  /*1810*/  SHF.L.U32 R13, R6, 0x10, RZ ;  /* 0x00000010060d7819 */ /* 0x000fe200000006ff */
[----:B------:R-:W-:Y:S01]  /*1820*/  FADD.FTZ R105, -R104, R79 ;  /* 0x0000004f68697221 */ /* 0x000fe20000010100 */
[----:B------:R-:W-:Y:S02]  /*1830*/  SHF.L.U32 R7, R12, 0x10, RZ ;  /* 0x000000100c077819 */ /* 0x000fe400000006ff */
[----:B------:R-:W-:Y:S01]  /*1840*/  SHF.L.U32 R85, R14, 0x10, RZ ;  /* 0x000000100e557819 */ /* 0x000fe200000006ff */
[C---:B------:R-:W-:Y:S01]  /*1850*/  FADD.FTZ R109, -R104.reuse, R13 ;  /* 0x0000000d686d7221 */ /* 0x040fe20000010100 */
[C---:B------:R-:W-:Y:S01]  /*1860*/  PRMT R12, R15.reuse, 0x7632, R12 ;  /* 0x000076320f0c7816 */ /* 0x040fe2000000000c */
[C---:B------:R-:W-:Y:S01]  /*1870*/  FADD.FTZ R7, -R104.reuse, R7 ;  /* 0x0000000768077221 */ /* 0x040fe20000010100 */
[----:B------:R-:W-:Y:S01]  /*1880*/  SHF.L.U32 R15, R15, 0x10, RZ ;  /* 0x000000100f0f7819 */ /* 0x000fe200000006ff */
[----:B------:R-:W-:Y:S01]  /*1890*/  FADD.FTZ R111, -R104, R85 ;  /* 0x00000055686f7221 */ /* 0x000fe20000010100 */
[----:B------:R-:W-:-:S02]  /*18a0*/  PRMT R78, R14, 0x7632, R78 ;  /* 0x000076320e4e7816 */ /* 0x000fc4000000004e */
[----:B------:R-:W-:Y:S01]  /*18b0*/  SHF.L.U32 R5, R5, 0x10, RZ ;  /* 0x0000001005057819 */ /* 0x000fe200000006ff */
[----:B------:R-:W-:Y:S01]  /*18c0*/  FADD.FTZ R115, -R104, R15 ;  /* 0x0000000f68737221 */ /* 0x000fe20000010100 */
[C---:B----4-:R-:W-:Y:S02]  /*18d0*/  PRMT R6, R8.reuse, 0x7632, R6 ;  /* 0x0000763208067816 */ /* 0x050fe40000000006 */
        /* <DEDUP_REMOVED lines=64> */
.L_x_1884:
[----:B------:R-:W-:Y:S05]  /*1ce0*/  BSYNC.RECONVERGENT B1 ;  /* 0x0000000000017941 */ /* 0x000fea0003800200 */
.L_x_1880:
        /* <DEDUP_REMOVED lines=20> */
.L_x_1914:
        /* <DEDUP_REMOVED lines=12> */
[-CC-:B0-----:R-:W-:Y:S01]  /*1ef0*/  FFMA.FTZ R76, R103, R108.reuse, R109.reuse ;  /* 0x0000006c674c7223 */ /* 0x181fe2000001006d */
        /* <DEDUP_REMOVED lines=36> */
.L_x_1892:
        /* <DEDUP_REMOVED lines=25> */
[----:B------:R-:W-:Y:S01]  /*22d0*/  F2FP.BF16.F32.PACK_AB R71, R113, R78 ;  /* 0x0000004e7147723e */ /* 0x000fe200000010ff */
[-C--:B------:R-:W-:Y:S01]  /*22e0*/  FMUL.FTZ R78, R70, R91.reuse ;  /* 0x0000005b464e7220 */ /* 0x080fe20000410000 */
[C---:B------:R-:W-:Y:S01]  /*22f0*/  F2FP.BF16.F32.PACK_AB R70, R107.reuse, R70 ;  /* 0x000000466b46723e */ /* 0x040fe200000010ff */
[-C--:B------:R-:W-:Y:S01]  /*2300*/  FMUL.FTZ R111, R107, R91.reuse ;  /* 0x0000005b6b6f7220 */ /* 0x080fe20000410000 */
[-C--:B------:R-:W-:Y:S01]  /*2310*/  FMUL.FTZ R104, R76, R91.reuse ;  /* 0x0000005b4c687220 */ /* 0x080fe20000410000 */
[----:B------:R-:W-:Y:S01]  /*2320*/  F2FP.BF16.F32.PACK_AB R69, R79, R76 ;  /* 0x0000004c4f45723e */ /* 0x000fe200000010ff */
[-C--:B------:R-:W-:Y:S01]  /*2330*/  FMUL.FTZ R113, R113, R91.reuse ;  /* 0x0000005b71717220 */ /* 0x080fe20000410000 */
[-C--:B------:R-:W-:Y:S01]  /*2340*/  FMUL.FTZ R107, R79, R91.reuse ;  /* 0x0000005b4f6b7220 */ /* 0x080fe20000410000 */
[-C--:B------:R-:W-:Y:S01]  /*2350*/  FMUL.FTZ R76, R68, R91.reuse ;  /* 0x0000005b444c7220 */ /* 0x080fe20000410000 */
[C---:B------:R-:W-:Y:S01]  /*2360*/  FMUL.FTZ R105, R77.reuse, R91 ;  /* 0x0000005b4d697220 */ /* 0x040fe20000410000 */
[----:B------:R-:W-:-:S02]  /*2370*/  F2FP.BF16.F32.PACK_AB R68, R77, R68 ;  /* 0x000000444d44723e */ /* 0x000fc400000010ff */
[----:B------:R-:W-:Y:S02]  /*2380*/  F2FP.BF16.F32.PACK_AB R79, R113, R106 ;  /* 0x0000006a714f723e */ /* 0x000fe400000010ff */
[----:B------:R-:W-:Y:S02]  /*2390*/  F2FP.BF16.F32.PACK_AB R78, R111, R78 ;  /* 0x0000004e6f4e723e */ /* 0x000fe400000010ff */
[----:B------:R-:W-:Y:S02]  /*23a0*/  F2FP.BF16.F32.PACK_AB R77, R107, R104 ;  /* 0x000000686b4d723e */ /* 0x000fe400000010ff */
[----:B------:R-:W-:-:S07]  /*23b0*/  F2FP.BF16.F32.PACK_AB R76, R105, R76 ;  /* 0x0000004c694c723e */ /* 0x000fce00000010ff */
.L_x_1893:
[----:B------:R-:W0:Y:S08]  /*23c0*/  @P1 LDC.64 R106, c[0x0][0x478] ;  /* 0x00011e00ff6a1b82 */ /* 0x000e300000000a00 */
[----:B------:R-:W1:Y:S01]  /*23d0*/  LDC.64 R104, c[0x0][0x468] ;  /* 0x00011a00ff687b82 */ /* 0x000e620000000a00 */
[----:B0-----:R-:W-:-:S05]  /*23e0*/  @P1 IMAD.WIDE.U32 R106, R89, 0x10, R106 ;  /* 0x00000010596a1825 */ /* 0x001fca00078e006a */
[----:B------:R2:W-:Y:S01]  /*23f0*/  @P1 STG.E.128 desc[UR6][R106.64], R68 ;  /* 0x000000446a001986 */ /* 0x0005e2000c101d06 */
[C---:B-1----:R-:W-:Y:S01]  /*2400*/  IMAD.WIDE.U32 R104, R89.reuse, 0x10, R104 ;  /* 0x0000001059687825 */ /* 0x042fe200078e0068 */
[----:B------:R-:W-:-:S04]  /*2410*/  IADD3 R89, PT, PT, R89, 0x20, RZ ;  /* 0x0000002059597810 */ /* 0x000fc80007ffe0ff */
[----:B------:R2:W-:Y:S03]  /*2420*/  STG.E.128 desc[UR6][R104.64], R76 ;  /* 0x0000004c68007986 */ /* 0x0005e6000c101d06 */
.L_x_1891:
[----:B------:R-:W-:Y:S05]  /*2430*/  BSYNC.RECONVERGENT B2 ;  /* 0x0000000000027941 */ /* 0x000fea0003800200 */
.L_x_1890:
[----:B------:R-:W-:Y:S05]  /*2440*/  @!P2 BRA `(.L_x_1894) ;  /* 0x000000140000a947 */ /* 0x000fea0003800000 */
[----:B------:R-:W-:-:S04]  /*2450*/  ISETP.NE.U32.AND P1, PT, RZ, UR12, PT ;  /* 0x0000000cff007c0c */ /* 0x000fc8000bf25070 */
[----:B------:R-:W-:-:S13]  /*2460*/  ISETP.NE.AND.EX P1, PT, RZ, UR13, PT, P1 ;  /* 0x0000000dff007c0c */ /* 0x000fda000bf25310 */
[----:B------:R-:W-:Y:S05]  /*2470*/  @!P1 BRA `(.L_x_1895) ;  /* 0x0000000000a49947 */ /* 0x000fea0003800000 */
[-CC-:B0-2---:R-:W-:Y:S01]  /*2480*/  FFMA.FTZ R77, R7, R108.reuse, R109.reuse ;  /* 0x0000006c074d7223 */ /* 0x185fe2000001006d */
        /* <DEDUP_REMOVED lines=26> */
[-C--:B------:R-:W-:Y:S01]  /*2630*/  FMUL.FTZ R77, R71, R91.reuse ;  /* 0x0000005b474d7220 */ /* 0x080fe20000410000 */
[-C--:B------:R-:W-:Y:S01]  /*2640*/  FMUL.FTZ R90, R104, R91.reuse ;  /* 0x0000005b685a7220 */ /* 0x080fe20000410000 */
[----:B------:R-:W-:Y:S01]  /*2650*/  F2FP.BF16.F32.PACK_AB R70, R107, R104 ;  /* 0x000000686b46723e */ /* 0x000fe200000010ff */
        /* <DEDUP_REMOVED lines=11> */
.L_x_1895:
        /* <DEDUP_REMOVED lines=36> */
.L_x_1896:
[----:B------:R-:W0:Y:S08]  /*2950*/  @P1 LDC.64 R104, c[0x0][0x478] ;  /* 0x00011e00ff681b82 */ /* 0x000e300000000a00 */
[----:B------:R-:W1:Y:S01]  /*2960*/  LDC.64 R90, c[0x0][0x468] ;  /* 0x00011a00ff5a7b82 */ /* 0x000e620000000a00 */
[----:B0-----:R-:W-:-:S05]  /*2970*/  @P1 IMAD.WIDE.U32 R104, R89, 0x10, R104 ;  /* 0x0000001059681825 */ /* 0x001fca00078e0068 */
[----:B------:R3:W-:Y:S01]  /*2980*/  @P1 STG.E.128 desc[UR6][R104.64], R68 ;  /* 0x0000004468001986 */ /* 0x0007e2000c101d06 */
[----:B-1----:R-:W-:-:S05]  /*2990*/  IMAD.WIDE.U32 R90, R89, 0x10, R90 ;  /* 0x00000010595a7825 */ /* 0x002fca00078e005a */
[----:B------:R3:W-:Y:S01]  /*29a0*/  STG.E.128 desc[UR6][R90.64], R76 ;  /* 0x0000004c5a007986 */ /* 0x0007e2000c101d06 */
[----:B------:R-:W-:Y:S05]  /*29b0*/  BRA `(.L_x_1894) ;  /* 0x0000000c00a47947 */ /* 0x000fea0003800000 */
.L_x_1889:
[----:B------:R-:W-:-:S04]  /*29c0*/  UISETP.NE.U32.AND UP0, UPT, UR12, URZ, UPT ;  /* 0x000000ff0c00728c */ /* 0x000fc8000bf05070 */
[----:B------:R-:W-:-:S09]  /*29d0*/  UISETP.NE.AND.EX UP0, UPT, UR13, URZ, UPT, UP0 ;  /* 0x000000ff0d00728c */ /* 0x000fd2000bf05300 */
[----:B------:R-:W-:Y:S05]  /*29e0*/  BRA.U UP0, `(.L_x_1897) ;  /* 0x0000000500b47547 */ /* 0x000fea000b800000 */
[----:B------:R-:W-:Y:S01]  /*29f0*/  ISETP.GT.U32.AND P1, PT, R2, 0x1f, PT ;  /* 0x0000001f0200780c */ /* 0x000fe20003f24070 */
[----:B------:R-:W-:-:S12]  /*2a00*/  BSSY.RECONVERGENT B2, `(.L_x_1898) ;  /* 0x0000036000027945 */ /* 0x000fd80003800200 */
[----:B------:R-:W-:Y:S05]  /*2a10*/  @!P1 BRA `(.L_x_1899) ;  /* 0x0000000000d09947 */ /* 0x000fea0003800000 */
[-CC-:B------:R-:W-:Y:S01]  /*2a20*/  FFMA.FTZ R79, R81, R108.reuse, R109.reuse ;  /* 0x0000006c514f7223 */ /* 0x180fe2000001006d */
[-CC-:B------:R-:W-:Y:S01]  /*2a30*/  FFMA.FTZ R105, R94, R108.reuse, R109.reuse ;  /* 0x0000006c5e697223 */ /* 0x180fe2000001006d */
[C---:B0-----:R-:W-:Y:S01]  /*2a40*/  SHF.L.U32 R77, R19.reuse, 0x10, RZ ;  /* 0x00000010134d7819 */ /* 0x041fe200000006ff */
[----:B------:R-:W-:Y:S01]  /*2a50*/  FFMA.FTZ R112, R82, R108, R109 ;  /* 0x0000006c52707223 */ /* 0x000fe2000001006d */
[----:B------:R-:W-:Y:S01]  /*2a60*/  PRMT R78, R18, 0x7632, R78 ;  /* 0x00007632124e7816 */ /* 0x000fe2000000004e */
[----:B------:R-:W-:Y:S01]  /*2a70*/  FADD.FTZ R76, R80, -R79 ;  /* 0x8000004f504c7221 */ /* 0x000fe20000010000 */
[----:B------:R-:W-:Y:S01]  /*2a80*/  FADD.FTZ R113, R92, -R105 ;  /* 0x800000695c717221 */ /* 0x000fe20000010000 */
[----:B------:R-:W-:Y:S01]  /*2a90*/  PRMT R104, R19, 0x7632, R104 ;  /* 0x0000763213687816 */ /* 0x000fe20000000068 */
[----:B------:R-:W-:Y:S01]  /*2aa0*/  FADD.FTZ R112, R83, -R112 ;  /* 0x8000007053707221 */ /* 0x000fe20000010000 */
[----:B------:R-:W-:Y:S01]  /*2ab0*/  SHF.L.U32 R105, R78, 0x10, RZ ;  /* 0x000000104e697819 */ /* 0x000fe200000006ff */
[--C-:B-----5:R-:W-:Y:S01]  /*2ac0*/  FFMA.FTZ R76, R90, R76, R77.reuse ;  /* 0x0000004c5a4c7223 */ /* 0x120fe2000001004d */
[----:B------:R-:W-:Y:S01]  /*2ad0*/  PRMT R77, R17, 0x7632, R77 ;  /* 0x00007632114d7816 */ /* 0x000fe2000000004d */
[----:B------:R-:W-:Y:S01]  /*2ae0*/  FFMA.FTZ R111, R98, R108, R109 ;  /* 0x0000006c626f7223 */ /* 0x000fe2000001006d */
[----:B------:R-:W-:Y:S01]  /*2af0*/  SHF.L.U32 R107, R104, 0x10, RZ ;  /* 0x00000010686b7819 */ /* 0x000fe200000006ff */
[----:B------:R-:W-:Y:S01]  /*2b00*/  FFMA.FTZ R112, R90, R112, R105 ;  /* 0x000000705a707223 */ /* 0x000fe20000010069 */
[----:B------:R-:W-:Y:S01]  /*2b10*/  SHF.L.U32 R77, R77, 0x10, RZ ;  /* 0x000000104d4d7819 */ /* 0x000fe200000006ff */
[----:B------:R-:W0:Y:S01]  /*2b20*/  LDC.64 R104, c[0x0][0x468] ;  /* 0x00011a00ff687b82 */ /* 0x000e220000000a00 */
[-C--:B------:R-:W-:Y:S01]  /*2b30*/  FFMA.FTZ R106, R95, R108.reuse, R109 ;  /* 0x0000006c5f6a7223 */ /* 0x080fe2000001006d */
[----:B------:R-:W-:Y:S01]  /*2b40*/  FADD.FTZ R78, R96, -R111 ;  /* 0x8000006f604e7221 */ /* 0x000fe20000010000 */
[----:B------:R-:W-:Y:S01]  /*2b50*/  SHF.L.U32 R79, R18, 0x10, RZ ;  /* 0x00000010124f7819 */ /* 0x000fe200000006ff */
[----:B------:R-:W-:Y:S01]  /*2b60*/  FFMA.FTZ R116, R99, R108, R109 ;  /* 0x0000006c63747223 */ /* 0x000fe2000001006d */
[----:B------:R-:W-:Y:S01]  /*2b70*/  FADD.FTZ R110, R93, -R106 ;  /* 0x8000006a5d6e7221 */ /* 0x000fe20000010000 */
[--C-:B------:R-:W-:Y:S01]  /*2b80*/  FFMA.FTZ R78, R90, R78, R77.reuse ;  /* 0x0000004e5a4e7223 */ /* 0x100fe2000001004d */
[----:B------:R-:W-:Y:S01]  /*2b90*/  PRMT R77, R16, 0x7632, R77 ;  /* 0x00007632104d7816 */ /* 0x000fe2000000004d */
[-CC-:B------:R-:W-:Y:S01]  /*2ba0*/  FFMA.FTZ R114, R103, R108.reuse, R109.reuse ;  /* 0x0000006c67727223 */ /* 0x180fe2000001006d */
[----:B------:R-:W-:Y:S01]  /*2bb0*/  FFMA.FTZ R111, R102, R108, R109 ;  /* 0x0000006c666f7223 */ /* 0x000fe2000001006d */
        /* <DEDUP_REMOVED lines=26> */
.L_x_1899:
[----:B------:R-:W-:Y:S05]  /*2d60*/  BSYNC.RECONVERGENT B2 ;  /* 0x0000000000027941 */ /* 0x000fea0003800200 */
.L_x_1898:
[----:B------:R-:W-:Y:S05]  /*2d70*/  @!P2 BRA `(.L_x_1894) ;  /* 0x0000000800b4a947 */ /* 0x000fea0003800000 */
[----:B01----:R-:W-:Y:S01]  /*2d80*/  PRMT R76, R75, 0x7632, R76 ;  /* 0x000076324b4c7816 */ /* 0x003fe2000000004c */
[-CC-:B------:R-:W-:Y:S01]  /*2d90*/  FFMA.FTZ R78, R88, R108.reuse, R109.reuse ;  /* 0x0000006c584e7223 */ /* 0x180fe2000001006d */
[-CC-:B------:R-:W-:Y:S01]  /*2da0*/  FFMA.FTZ R105, R5, R108.reuse, R109.reuse ;  /* 0x0000006c05697223 */ /* 0x180fe2000001006d */
[-CC-:B------:R-:W-:Y:S01]  /*2db0*/  FFMA.FTZ R104, R12, R108.reuse, R109.reuse ;  /* 0x0000006c0c687223 */ /* 0x180fe2000001006d */
[----:B------:R-:W-:Y:S01]  /*2dc0*/  SHF.L.U32 R77, R76, 0x10, RZ ;  /* 0x000000104c4d7819 */ /* 0x000fe200000006ff */
[----:B------:R-:W-:Y:S01]  /*2dd0*/  FADD.FTZ R78, R87, -R78 ;  /* 0x8000004e574e7221 */ /* 0x000fe20000010000 */
[-CC-:B------:R-:W-:Y:S01]  /*2de0*/  FFMA.FTZ R111, R7, R108.reuse, R109.reuse ;  /* 0x0000006c076f7223 */ /* 0x180fe2000001006d */
[-CC-:B------:R-:W-:Y:S01]  /*2df0*/  FFMA.FTZ R110, R14, R108.reuse, R109.reuse ;  /* 0x0000006c0e6e7223 */ /* 0x180fe2000001006d */
[-CC-:B------:R-:W-:Y:S01]  /*2e00*/  FFMA.FTZ R79, R9, R108.reuse, R109.reuse ;  /* 0x0000006c094f7223 */ /* 0x180fe2000001006d */
[----:B------:R-:W-:Y:S01]  /*2e10*/  FFMA.FTZ R106, R84, R108, R109 ;  /* 0x0000006c546a7223 */ /* 0x000fe2000001006d */
[----:B------:R-:W-:Y:S01]  /*2e20*/  PRMT R76, R72, 0x7632, R76 ;  /* 0x00007632484c7816 */ /* 0x000fe2000000004c */
[----:B-----5:R-:W-:Y:S01]  /*2e30*/  FFMA.FTZ R78, R90, R78, R77 ;  /* 0x0000004e5a4e7223 */ /* 0x020fe2000001004d */
[----:B------:R-:W-:Y:S01]  /*2e40*/  FFMA.FTZ R109, R11, R108, R109 ;  /* 0x0000006c0b6d7223 */ /* 0x000fe2000001006d */
[----:B------:R-:W-:Y:S01]  /*2e50*/  SHF.L.U32 R77, R72, 0x10, RZ ;  /* 0x00000010484d7819 */ /* 0x000fe200000006ff */
[----:B------:R-:W-:Y:S01]  /*2e60*/  FADD.FTZ R108, R6, -R105 ;  /* 0x80000069066c7221 */ /* 0x000fe20000010000 */
[----:B------:R-:W-:Y:S01]  /*2e70*/  SHF.L.U32 R105, R76, 0x10, RZ ;  /* 0x000000104c697819 */ /* 0x000fe200000006ff */
[----:B------:R-:W-:Y:S01]  /*2e80*/  FADD.FTZ R104, R13, -R104 ;  /* 0x800000680d687221 */ /* 0x000fe20000010000 */
[C---:B------:R-:W-:Y:S01]  /*2e90*/  SHF.L.U32 R107, R73.reuse, 0x10, RZ ;  /* 0x00000010496b7819 */ /* 0x040fe200000006ff */
[----:B------:R-:W-:Y:S01]  /*2ea0*/  FFMA.FTZ R108, R90, R108, R77 ;  /* 0x0000006c5a6c7223 */ /* 0x000fe2000001004d */
[----:B------:R-:W-:Y:S01]  /*2eb0*/  FADD.FTZ R112, R8, -R111 ;  /* 0x8000006f08707221 */ /* 0x000fe20000010000 */
[----:B------:R-:W0:Y:S01]  /*2ec0*/  LDC.64 R76, c[0x0][0x468] ;  /* 0x00011a00ff4c7b82 */ /* 0x000e220000000a00 */
[C-C-:B------:R-:W-:Y:S01]  /*2ed0*/  FFMA.FTZ R104, R90.reuse, R104, R105.reuse ;  /* 0x000000685a687223 */ /* 0x140fe20000010069 */
[----:B------:R-:W-:Y:S01]  /*2ee0*/  PRMT R105, R73, 0x7632, R105 ;  /* 0x0000763249697816 */ /* 0x000fe20000000069 */
        /* <DEDUP_REMOVED lines=29> */
.L_x_1897:
[----:B------:R-:W-:Y:S04]  /*30c0*/  BSSY.RECONVERGENT B2, `(.L_x_1900) ;  /* 0x000003d000027945 */ /* 0x000fe80003800200 */
[----:B------:R-:W-:Y:S05]  /*30d0*/  @!P4 BRA `(.L_x_1901) ;  /* 0x0000000000ecc947 */ /* 0x000fea0003800000 */
[-CC-:B------:R-:W-:Y:S01]  /*30e0*/  FFMA.FTZ R68, R103, R108.reuse, R109.reuse ;  /* 0x0000006c67447223 */ /* 0x180fe2000001006d */
[----:B------:R-:W-:Y:S01]  /*30f0*/  PRMT R70, R16, 0x7632, R70 ;  /* 0x0000763210467816 */ /* 0x000fe20000000046 */
[-CC-:B0-----:R-:W-:Y:S01]  /*3100*/  FFMA.FTZ R77, R102, R108.reuse, R109.reuse ;  /* 0x0000006c664d7223 */ /* 0x181fe2000001006d */
[-CC-:B------:R-:W-:Y:S01]  /*3110*/  FFMA.FTZ R105, R98, R108.reuse, R109.reuse ;  /* 0x0000006c62697223 */ /* 0x180fe2000001006d */
[----:B------:R-:W-:Y:S01]  /*3120*/  PRMT R78, R17, 0x7632, R78 ;  /* 0x00007632114e7816 */ /* 0x000fe2000000004e */
[-C--:B------:R-:W-:Y:S01]  /*3130*/  FFMA.FTZ R76, R99, R108.reuse, R109 ;  /* 0x0000006c634c7223 */ /* 0x080fe2000001006d */
        /* <DEDUP_REMOVED lines=10> */
[----:B------:R-:W0:Y:S01]  /*31e0*/  LDC.64 R106, c[0x0][0x478] ;  /* 0x00011e00ff6a7b82 */ /* 0x000e220000000a00 */
[C---:B------:R-:W-:Y:S01]  /*31f0*/  FFMA.FTZ R70, R90.reuse, R79, R104 ;  /* 0x0000004f5a467223 */ /* 0x040fe20000010068 */
[--C-:B------:R-:W-:Y:S01]  /*3200*/  FFMA.FTZ R71, R90, R105, R78.reuse ;  /* 0x000000695a477223 */ /* 0x100fe2000001004e */
[-CC-:B------:R-:W-:Y:S01]  /*3210*/  FFMA.FTZ R76, R95, R108.reuse, R109.reuse ;  /* 0x0000006c5f4c7223 */ /* 0x180fe2000001006d */
[----:B------:R-:W-:Y:S01]  /*3220*/  PRMT R78, R18, 0x7632, R78 ;  /* 0x00007632124e7816 */ /* 0x000fe2000000004e */
[-CC-:B------:R-:W-:Y:S01]  /*3230*/  FFMA.FTZ R110, R82, R108.reuse, R109.reuse ;  /* 0x0000006c526e7223 */ /* 0x180fe2000001006d */
[----:B------:R-:W-:Y:S01]  /*3240*/  PRMT R112, R19, 0x7632, R112 ;  /* 0x0000763213707816 */ /* 0x000fe20000000070 */
[-CC-:B------:R-:W-:Y:S01]  /*3250*/  FFMA.FTZ R113, R81, R108.reuse, R109.reuse ;  /* 0x0000006c51717223 */ /* 0x180fe2000001006d */
[----:B------:R-:W1:Y:S01]  /*3260*/  LDC.64 R104, c[0x0][0x468] ;  /* 0x00011a00ff687b82 */ /* 0x000e620000000a00 */
[----:B------:R-:W-:Y:S01]  /*3270*/  FFMA.FTZ R115, R94, R108, R109 ;  /* 0x0000006c5e737223 */ /* 0x000fe2000001006d */
        /* <DEDUP_REMOVED lines=10> */
[C---:B------:R-:W-:Y:S01]  /*3320*/  FFMA.FTZ R112, R90.reuse, R111, R78 ;  /* 0x0000006f5a707223 */ /* 0x040fe2000001004e */
[C---:B------:R-:W-:Y:S01]  /*3330*/  FMUL.FTZ R77, R69.reuse, R91 ;  /* 0x0000005b454d7220 */ /* 0x040fe20000410000 */
[----:B------:R-:W-:Y:S01]  /*3340*/  FFMA.FTZ R115, R90, R115, R76 ;  /* 0x000000735a737223 */ /* 0x000fe2000001004c */
[-C--:B------:R-:W-:Y:S01]  /*3350*/  FMUL.FTZ R76, R68, R91.reuse ;  /* 0x0000005b444c7220 */ /* 0x080fe20000410000 */
[----:B------:R-:W-:Y:S01]  /*3360*/  F2FP.BF16.F32.PACK_AB R68, R69, R68 ;  /* 0x000000444544723e */ /* 0x000fe200000010ff */
        /* <DEDUP_REMOVED lines=13> */
[----:B-1----:R-:W-:Y:S01]  /*3440*/  IMAD.WIDE.U32 R104, R89, 0x10, R104 ;  /* 0x0000001059687825 */ /* 0x002fe200078e0068 */
[----:B------:R-:W-:Y:S01]  /*3450*/  F2FP.BF16.F32.PACK_AB R79, R115, R110 ;  /* 0x0000006e734f723e */ /* 0x000fe200000010ff */
[----:B------:R1:W-:Y:S01]  /*3460*/  STG.E.128 desc[UR6][R106.64], R68 ;  /* 0x000000446a007986 */ /* 0x0003e2000c101d06 */
[----:B------:R-:W-:-:S03]  /*3470*/  IADD3 R89, PT, PT, R89, 0x20, RZ ;  /* 0x0000002059597810 */ /* 0x000fc60007ffe0ff */
[----:B------:R1:W-:Y:S04]  /*3480*/  STG.E.128 desc[UR6][R104.64], R76 ;  /* 0x0000004c68007986 */ /* 0x0003e8000c101d06 */
.L_x_1901:
[----:B------:R-:W-:Y:S05]  /*3490*/  BSYNC.RECONVERGENT B2 ;  /* 0x0000000000027941 */ /* 0x000fea0003800200 */
.L_x_1900:
[----:B------:R-:W-:Y:S05]  /*34a0*/  @!P2 BRA `(.L_x_1894) ;  /* 0x0000000000e8a947 */ /* 0x000fea0003800000 */
[-CC-:B-1----:R-:W-:Y:S01]  /*34b0*/  FFMA.FTZ R71, R5, R108.reuse, R109.reuse ;  /* 0x0000006c05477223 */ /* 0x182fe2000001006d */
[-CC-:B0-----:R-:W-:Y:S01]  /*34c0*/  FFMA.FTZ R76, R12, R108.reuse, R109.reuse ;  /* 0x0000006c0c4c7223 */ /* 0x181fe2000001006d */
[-CC-:B------:R-:W-:Y:S01]  /*34d0*/  FFMA.FTZ R111, R7, R108.reuse, R109.reuse ;  /* 0x0000006c076f7223 */ /* 0x180fe2000001006d */
[-CC-:B------:R-:W-:Y:S01]  /*34e0*/  FFMA.FTZ R110, R14, R108.reuse, R109.reuse ;  /* 0x0000006c0e6e7223 */ /* 0x180fe2000001006d */
[-CC-:B------:R-:W-:Y:S01]  /*34f0*/  FFMA.FTZ R77, R9, R108.reuse, R109.reuse ;  /* 0x0000006c094d7223 */ /* 0x180fe2000001006d */
[-CC-:B------:R-:W-:Y:S01]  /*3500*/  FFMA.FTZ R78, R84, R108.reuse, R109.reuse ;  /* 0x0000006c544e7223 */ /* 0x180fe2000001006d */
[-CC-:B------:R-:W-:Y:S01]  /*3510*/  FFMA.FTZ R69, R11, R108.reuse, R109.reuse ;  /* 0x0000006c0b457223 */ /* 0x180fe2000001006d */
[----:B------:R-:W0:Y:S01]  /*3520*/  LDC.64 R104, c[0x0][0x478] ;  /* 0x00011e00ff687b82 */ /* 0x000e220000000a00 */
[----:B------:R-:W-:Y:S01]  /*3530*/  FFMA.FTZ R108, R88, R108, R109 ;  /* 0x0000006c586c7223 */ /* 0x000fe2000001006d */
[----:B------:R-:W-:Y:S01]  /*3540*/  PRMT R79, R75, 0x7632, R79 ;  /* 0x000076324b4f7816 */ /* 0x000fe2000000004f */
[----:B------:R-:W-:Y:S01]  /*3550*/  FADD.FTZ R71, R6, -R71 ;  /* 0x8000004706477221 */ /* 0x000fe20000010000 */
[C---:B------:R-:W-:Y:S01]  /*3560*/  PRMT R68, R72.reuse, 0x7632, R68 ;  /* 0x0000763248447816 */ /* 0x040fe20000000044 */
[----:B------:R-:W-:Y:S01]  /*3570*/  FADD.FTZ R109, R87, -R108 ;  /* 0x8000006c576d7221 */ /* 0x000fe20000010000 */
[----:B------:R-:W-:Y:S01]  /*3580*/  SHF.L.U32 R70, R72, 0x10, RZ ;  /* 0x0000001048467819 */ /* 0x000fe200000006ff */
[----:B------:R-:W-:Y:S01]  /*3590*/  FADD.FTZ R111, R8, -R111 ;  /* 0x8000006f086f7221 */ /* 0x000fe20000010000 */
[----:B------:R-:W1:Y:S01]  /*35a0*/  LDC.64 R106, c[0x0][0x468] ;  /* 0x00011a00ff6a7b82 */ /* 0x000e620000000a00 */
[----:B------:R-:W-:Y:S01]  /*35b0*/  SHF.L.U32 R113, R79, 0x10, RZ ;  /* 0x000000104f717819 */ /* 0x000fe200000006ff */
[----:B------:R-:W-:Y:S01]  /*35c0*/  FADD.FTZ R79, R13, -R76 ;  /* 0x8000004c0d4f7221 */ /* 0x000fe20000010000 */
[----:B------:R-:W-:Y:S01]  /*35d0*/  SHF.L.U32 R108, R68, 0x10, RZ ;  /* 0x00000010446c7819 */ /* 0x000fe200000006ff */
[C---:B-----5:R-:W-:Y:S01]  /*35e0*/  FFMA.FTZ R68, R90.reuse, R71, R70 ;  /* 0x000000475a447223 */ /* 0x060fe20000010046 */
[----:B------:R-:W-:Y:S01]  /*35f0*/  SHF.L.U32 R112, R73, 0x10, RZ ;  /* 0x0000001049707819 */ /* 0x000fe200000006ff */
[C---:B------:R-:W-:Y:S01]  /*3600*/  FFMA.FTZ R76, R90.reuse, R109, R113 ;  /* 0x0000006d5a4c7223 */ /* 0x040fe20000010071 */
[----:B------:R-:W-:Y:S01]  /*3610*/  SHF.L.U32 R114, R75, 0x10, RZ ;  /* 0x000000104b727819 */ /* 0x000fe200000006ff */
[C---:B------:R-:W-:Y:S01]  /*3620*/  FFMA.FTZ R71, R90.reuse, R79, R108 ;  /* 0x0000004f5a477223 */ /* 0x040fe2000001006c */
[----:B------:R-:W-:Y:S01]  /*3630*/  PRMT R79, R73, 0x7632, R79 ;  /* 0x00007632494f7816 */ /* 0x000fe2000000004f */
[----:B------:R-:W-:Y:S01]  /*3640*/  FFMA.FTZ R70, R90, R111, R112 ;  /* 0x0000006f5a467223 */ /* 0x000fe20000010070 */
[C---:B------:R-:W-:Y:S01]  /*3650*/  PRMT R108, R74.reuse, 0x7632, R108 ;  /* 0x000076324a6c7816 */ /* 0x040fe2000000006c */
        /* <DEDUP_REMOVED lines=15> */
[----:B-1----:R-:W-:-:S04]  /*3750*/  IMAD.WIDE.U32 R106, R89, 0x10, R106 ;  /* 0x00000010596a7825 */ /* 0x002fc800078e006a */
[-C--:B------:R-:W-:Y:S01]  /*3760*/  FMUL.FTZ R89, R68, R91.reuse ;  /* 0x0000005b44597220 */ /* 0x080fe20000410000 */
[-C--:B------:R-:W-:Y:S01]  /*3770*/  FMUL.FTZ R78, R112, R91.reuse ;  /* 0x0000005b704e7220 */ /* 0x080fe20000410000 */
[-C--:B------:R-:W-:Y:S01]  /*3780*/  FMUL.FTZ R79, R113, R91.reuse ;  /* 0x0000005b714f7220 */ /* 0x080fe20000410000 */
[CC--:B------:R-:W-:Y:S01]  /*3790*/  FMUL.FTZ R110, R76.reuse, R91.reuse ;  /* 0x0000005b4c6e7220 */ /* 0x0c0fe20000410000 */
[----:B------:R-:W-:Y:S01]  /*37a0*/  FMUL.FTZ R91, R111, R91 ;  /* 0x0000005b6f5b7220 */ /* 0x000fe20000410000 */
[----:B------:R-:W-:Y:S02]  /*37b0*/  F2FP.BF16.F32.PACK_AB R68, R71, R68 ;  /* 0x000000444744723e */ /* 0x000fe400000010ff */
[----:B------:R-:W-:Y:S02]  /*37c0*/  F2FP.BF16.F32.PACK_AB R69, R69, R70 ;  /* 0x000000464545723e */ /* 0x000fe400000010ff */
[----:B------:R-:W-:Y:S02]  /*37d0*/  F2FP.BF16.F32.PACK_AB R70, R111, R112 ;  /* 0x000000706f46723e */ /* 0x000fe400000010ff */
[----:B------:R-:W-:-:S02]  /*37e0*/  F2FP.BF16.F32.PACK_AB R71, R76, R113 ;  /* 0x000000714c47723e */ /* 0x000fc400000010ff */
[----:B------:R-:W-:Y:S02]  /*37f0*/  F2FP.BF16.F32.PACK_AB R79, R110, R79 ;  /* 0x0000004f6e4f723e */ /* 0x000fe400000010ff */
[----:B------:R-:W-:Y:S01]  /*3800*/  F2FP.BF16.F32.PACK_AB R78, R91, R78 ;  /* 0x0000004e5b4e723e */ /* 0x000fe200000010ff */
[----:B------:R4:W-:Y:S01]  /*3810*/  STG.E.128 desc[UR6][R104.64], R68 ;  /* 0x0000004468007986 */ /* 0x0009e2000c101d06 */
[----:B------:R-:W-:Y:S02]  /*3820*/  F2FP.BF16.F32.PACK_AB R77, R108, R77 ;  /* 0x0000004d6c4d723e */ /* 0x000fe400000010ff */
[----:B------:R-:W-:-:S05]  /*3830*/  F2FP.BF16.F32.PACK_AB R76, R90, R89 ;  /* 0x000000595a4c723e */ /* 0x000fca00000010ff */
[----:B------:R4:W-:Y:S02]  /*3840*/  STG.E.128 desc[UR6][R106.64], R76 ;  /* 0x0000004c6a007986 */ /* 0x0009e4000c101d06 */
.L_x_1894:
[----:B------:R-:W-:Y:S05]  /*3850*/  BSYNC.RECONVERGENT B1 ;  /* 0x0000000000017941 */ /* 0x000fea0003800200 */
.L_x_1888:
[----:B01234-:R-:W0:Y:S02]  /*3860*/  LDC.64 R76, c[0x0][0x380] ;  /* 0x0000e000ff4c7b82 */ /* 0x01fe240000000a00 */
[----:B0-----:R-:W-:-:S04]  /*3870*/  LEA R0, R76, R0, 0x2 ;  /* 0x000000004c007211 */ /* 0x001fc800078e10ff */
[----:B------:R-:W-:-:S13]  /*3880*/  ISETP.GE.AND P1, PT, R0, R77, PT ;  /* 0x0000004d0000720c */ /* 0x000fda0003f26270 */
[----:B------:R-:W-:Y:S05]  /*3890*/  @!P1 BRA `(.L_x_1902) ;  /* 0xffffffc800ec9947 */ /* 0x000fea000383ffff */
.L_x_1879:
[----:B------:R-:W-:Y:S05]  /*38a0*/  BSYNC B0 ;  /* 0x0000000000007941 */ /* 0x000fea0003800000 */
.L_x_1878:
[----:B------:R-:W0:Y:S01]  /*38b0*/  S2R R7, SR_CgaCtaId ;  /* 0x0000000000077919 */ /* 0x000e220000008800 */
[C---:B------:R-:W-:Y:S01]  /*38c0*/  SHF.L.U32 R2, R4.reuse, 0x6, RZ ;  /* 0x0000000604027819 */ /* 0x040fe200000006ff */
[----:B------:R-:W-:Y:S05]  /*38d0*/  WARPSYNC.ALL ;  /* 0x0000000000007948 */ /* 0x000fea0003800000 */
[----:B------:R-:W-:Y:S01]  /*38e0*/  SHF.L.U32 R0, R4, 0x5, RZ ;  /* 0x0000000504007819 */ /* 0x000fe200000006ff */
[----:B------:R-:W1:Y:S01]  /*38f0*/  S2UR UR4, SR_CTAID.X ;  /* 0x00000000000479c3 */ /* 0x000e620000002500 */
[----:B------:R-:W-:Y:S01]  /*3900*/  MOV R6, 0x400 ;  /* 0x0000040000067802 */ /* 0x000fe20000000f00 */
[----:B------:R-:W2:Y:S01]  /*3910*/  LDCU.128 UR16, c[0x0][0x440] ;  /* 0x00008800ff1077ac */ /* 0x000ea20008000c00 */
[----:B------:R-:W-:-:S02]  /*3920*/  LOP3.LUT R5, R2, 0x1800, RZ, 0xc0, !PT ;  /* 0x0000180002057812 */ /* 0x000fc400078ec0ff */
[----:B------:R-:W-:Y:S02]  /*3930*/  LOP3.LUT R18, R4, 0x7f, RZ, 0x3c, !PT ;  /* 0x0000007f04127812 */ /* 0x000fe400078e3cff */
[----:B------:R-:W-:Y:S02]  /*3940*/  LOP3.LUT R0, R5, 0x3e0, R0, 0xf8, !PT ;  /* 0x000003e005007812 */ /* 0x000fe400078ef800 */
[----:B------:R-:W-:-:S04]  /*3950*/  IADD3 R18, PT, PT, R18, R3, RZ ;  /* 0x0000000312127210 */ /* 0x000fc80007ffe0ff */
[C---:B------:R-:W-:Y:S02]  /*3960*/  ISETP.GE.U32.AND P2, PT, R18.reuse, 0x80, PT ;  /* 0x000000801200780c */ /* 0x040fe40003f46070 */
[C---:B------:R-:W-:Y:S02]  /*3970*/  ISETP.GE.U32.AND P1, PT, R18.reuse, 0x100, PT ;  /* 0x000001001200780c */ /* 0x040fe40003f26070 */
[----:B------:R-:W-:Y:S02]  /*3980*/  ISETP.GE.U32.AND P0, PT, R18, 0x180, PT ;  /* 0x000001801200780c */ /* 0x000fe40003f06070 */
[----:B0-----:R-:W-:Y:S01]  /*3990*/  LEA R7, R7, R6, 0x18 ;  /* 0x0000000607077211 */ /* 0x001fe200078ec0ff */
[----:B-1---5:R-:W-:-:S03]  /*39a0*/  IMAD R29, R3, UR4, RZ ;  /* 0x00000004031d7c24 */ /* 0x022fc6000f8e02ff */
[-C--:B------:R-:W-:Y:S02]  /*39b0*/  IADD3 R0, PT, PT, R0, R7.reuse, RZ ;  /* 0x0000000700007210 */ /* 0x080fe40007ffe0ff */
[----:B------:R-:W-:Y:S02]  /*39c0*/  LEA R7, R4, R7, 0x2 ;  /* 0x0000000704077211 */ /* 0x000fe400078e10ff */
[----:B------:R-:W-:Y:S01]  /*39d0*/  IADD3 R4, P3, PT, R29, R4, RZ ;  /* 0x000000041d047210 */ /* 0x000fe20007f7e0ff */
[----:B------:R0:W-:Y:S03]  /*39e0*/  STS.128 [R0], R36 ;  /* 0x0000002400007388 */ /* 0x0001e60000000c00 */
[----:B------:R-:W-:Y:S01]  /*39f0*/  SHF.L.U32 R24, R4, 0x2, RZ ;  /* 0x0000000204187819 */ /* 0x000fe200000006ff */
[----:B------:R1:W-:Y:S03]  /*3a00*/  STS.128 [R0+0x10], R40 ;  /* 0x0000102800007388 */ /* 0x0003e60000000c00 */
[C---:B--2---:R-:W-:Y:S01]  /*3a10*/  IADD3 R26, P4, PT, R24.reuse, UR18, RZ ;  /* 0x00000012181a7c10 */ /* 0x044fe2000ff9e0ff */
[----:B------:R-:W-:Y:S01]  /*3a20*/  STS.128 [R0+0x400], R60 ;  /* 0x0004003c00007388 */ /* 0x000fe20000000c00 */
[----:B------:R-:W-:-:S03]  /*3a30*/  IADD3 R24, P5, PT, R24, UR16, RZ ;  /* 0x0000001018187c10 */ /* 0x000fc6000ffbe0ff */
[----:B------:R-:W-:Y:S01]  /*3a40*/  STS.128 [R0+0x410], R64 ;  /* 0x0004104000007388 */ /* 0x000fe20000000c00 */
[----:B------:R-:W-:Y:S01]  /*3a50*/  BAR.SYNC.DEFER_BLOCKING 0x0 ;  /* 0x0000000000007b1d */ /* 0x000fe20000010000 */
[----:B0-----:R-:W-:Y:S02]  /*3a60*/  IADD3.X R39, PT, PT, RZ, RZ, RZ, P3, !PT ;  /* 0x000000ffff277210 */ /* 0x001fe40001ffe4ff */
[----:B------:R-:W-:Y:S02]  /*3a70*/  ISETP.GE.U32.AND P3, PT, R18, 0x200, PT ;  /* 0x000002001200780c */ /* 0x000fe40003f66070 */
[----:B------:R-:W-:-:S04]  /*3a80*/  SHF.L.U64.HI R39, R4, 0x2, R39 ;  /* 0x0000000204277819 */ /* 0x000fc80000010227 */
        /* <DEDUP_REMOVED lines=32> */
[----:B-1----:R-:W-:Y:S01]  /*3c90*/  FADD.FTZ R21, R2, R21 ;  /* 0x0000001502157221 */ /* 0x002fe20000010000 */
[----:B------:R-:W-:Y:S02]  /*3ca0*/  @P2 MOV R2, R26 ;  /* 0x0000001a00022202 */ /* 0x000fe40000000f00 */
[----:B------:R-:W-:Y:S01]  /*3cb0*/  STS.128 [R0+0x10], R56 ;  /* 0x0000103800007388 */ /* 0x000fe20000000c00 */
[----:B--2---:R-:W-:Y:S01]  /*3cc0*/  FADD.FTZ R9, R5, R14 ;  /* 0x0000000e05097221 */ /* 0x004fe20000010000 */
[----:B------:R-:W-:-:S02]  /*3cd0*/  @P2 IADD3 R26, P4, PT, R26, 0x200, RZ ;  /* 0x000002001a1a2810 */ /* 0x000fc40007f9e0ff */
        /* <DEDUP_REMOVED lines=73> */
.L_x_1887:
        /* <DEDUP_REMOVED lines=8> */
.L_x_1904:
[----:B------:R-:W-:Y:S05]  /*41f0*/  BSYNC B1 ;  /* 0x0000000000017941 */ /* 0x000fea0003800000 */
.L_x_1903:
        /* <DEDUP_REMOVED lines=8> */
.L_x_1905:
[----:B------:R-:W-:-:S05]  /*4280*/  FADD.FTZ R78, R78, R77 ;  /* 0x0000004d4e4e7221 */ /* 0x000fca0000010000 */
[----:B------:R-:W-:Y:S01]  /*4290*/  MOV R111, R78 ;  /* 0x0000004e006f7202 */ /* 0x000fe20000000f00 */
[----:B------:R-:W-:Y:S01]  /*42a0*/  HFMA2 R110, -RZ, RZ, 0, 1.1920928955078125e-07 ;  /* 0x00000002ff6e7431 */ /* 0x000fe200000001ff */
[----:B------:R-:W-:-:S07]  /*42b0*/  MOV R79, R109 ;  /* 0x0000006d004f7202 */ /* 0x000fce0000000f00 */
[----:B------:R-:W-:Y:S05]  /*42c0*/  WARPSYNC.COLLECTIVE R108, `(.L_x_1906) ;  /* 0x000000006c087348 */ /* 0x000fea0003c00000 */
[----:B------:R0:W1:Y:S02]  /*42d0*/  SHFL.BFLY P5, R109, R111, R110, R113 ;  /* 0x0c00006e6f6d7389 */ /* 0x00006400000a0071 */
[----:B01----:R-:W-:Y:S05]  /*42e0*/  ENDCOLLECTIVE ;  /* 0x000000000000791b */ /* 0x003fea0003800000 */
.L_x_1906:
[----:B------:R-:W-:-:S05]  /*42f0*/  FADD.FTZ R79, R79, R76 ;  /* 0x0000004c4f4f7221 */ /* 0x000fca0000010000 */
[----:B------:R-:W-:Y:S02]  /*4300*/  MOV R111, R79 ;  /* 0x0000004f006f7202 */ /* 0x000fe40000000f00 */
[----:B------:R-:W-:-:S07]  /*4310*/  MOV R105, R109 ;  /* 0x0000006d00697202 */ /* 0x000fce0000000f00 */
[----:B------:R-:W-:Y:S05]  /*4320*/  WARPSYNC.COLLECTIVE R108, `(.L_x_1907) ;  /* 0x000000006c087348 */ /* 0x000fea0003c00000 */
[----:B------:R0:W1:Y:S02]  /*4330*/  SHFL.BFLY P5, R109, R111, R110, R113 ;  /* 0x0c00006e6f6d7389 */ /* 0x00006400000a0071 */
[----:B01----:R-:W-:Y:S05]  /*4340*/  ENDCOLLECTIVE ;  /* 0x000000000000791b */ /* 0x003fea0003800000 */
.L_x_1907:
[----:B------:R-:W-:-:S05]  /*4350*/  FADD.FTZ R105, R78, R105 ;  /* 0x000000694e697221 */ /* 0x000fca0000010000 */
[----:B------:R-:W-:Y:S01]  /*4360*/  MOV R111, R105 ;  /* 0x00000069006f7202 */ /* 0x000fe20000000f00 */
[----:B------:R-:W-:Y:S01]  /*4370*/  HFMA2 R110, -RZ, RZ, 0, 2.384185791015625e-07 ;  /* 0x00000004ff6e7431 */ /* 0x000fe200000001ff */
[----:B------:R-:W-:-:S07]  /*4380*/  MOV R104, R109 ;  /* 0x0000006d00687202 */ /* 0x000fce0000000f00 */
[----:B------:R-:W-:Y:S05]  /*4390*/  WARPSYNC.COLLECTIVE R108, `(.L_x_1908) ;  /* 0x000000006c087348 */ /* 0x000fea0003c00000 */
[----:B------:R0:W1:Y:S02]  /*43a0*/  SHFL.BFLY P5, R109, R111, R110, R113 ;  /* 0x0c00006e6f6d7389 */ /* 0x00006400000a0071 */
[----:B01----:R-:W-:Y:S05]  /*43b0*/  ENDCOLLECTIVE ;  /* 0x000000000000791b */ /* 0x003fea0003800000 */
.L_x_1908:
[----:B------:R-:W-:-:S05]  /*43c0*/  FADD.FTZ R104, R79, R104 ;  /* 0x000000684f687221 */ /* 0x000fca0000010000 */
[----:B------:R-:W-:Y:S02]  /*43d0*/  MOV R111, R104 ;  /* 0x00000068006f7202 */ /* 0x000fe40000000f00 */
[----:B------:R-:W-:-:S07]  /*43e0*/  MOV R106, R109 ;  /* 0x0000006d006a7202 */ /* 0x000fce0000000f00 */
[----:B------:R-:W-:Y:S05]  /*43f0*/  WARPSYNC.COLLECTIVE R108, `(.L_x_1909) ;  /* 0x000000006c087348 */ /* 0x000fea0003c00000 */
[----:B------:R0:W1:Y:S02]  /*4400*/  SHFL.BFLY P5, R109, R111, R110, R113 ;  /* 0x0c00006e6f6d7389 */ /* 0x00006400000a0071 */
[----:B01----:R-:W-:Y:S05]  /*4410*/  ENDCOLLECTIVE ;  /* 0x000000000000791b */ /* 0x003fea0003800000 */
.L_x_1909:
[----:B------:R-:W-:-:S05]  /*4420*/  FADD.FTZ R106, R105, R106 ;  /* 0x0000006a696a7221 */ /* 0x000fca0000010000 */
[----:B------:R-:W-:Y:S01]  /*4430*/  MOV R111, R106 ;  /* 0x0000006a006f7202 */ /* 0x000fe20000000f00 */
[----:B------:R-:W-:Y:S01]  /*4440*/  HFMA2 R110, -RZ, RZ, 0, 4.76837158203125e-07 ;  /* 0x00000008ff6e7431 */ /* 0x000fe200000001ff */
[----:B------:R-:W-:-:S07]  /*4450*/  MOV R107, R109 ;  /* 0x0000006d006b7202 */ /* 0x000fce0000000f00 */
[----:B------:R-:W-:Y:S05]  /*4460*/  WARPSYNC.COLLECTIVE R108, `(.L_x_1910) ;  /* 0x000000006c087348 */ /* 0x000fea0003c00000 */
[----:B------:R0:W1:Y:S02]  /*4470*/  SHFL.BFLY P5, R109, R111, R110, R113 ;  /* 0x0c00006e6f6d7389 */ /* 0x00006400000a0071 */
[----:B01----:R-:W-:Y:S05]  /*4480*/  ENDCOLLECTIVE ;  /* 0x000000000000791b */ /* 0x003fea0003800000 */
.L_x_1910:
[----:B------:R-:W-:-:S05]  /*4490*/  FADD.FTZ R107, R104, R107 ;  /* 0x0000006b686b7221 */ /* 0x000fca0000010000 */
[----:B------:R-:W-:Y:S02]  /*44a0*/  MOV R111, R107 ;  /* 0x0000006b006f7202 */ /* 0x000fe40000000f00 */
[----:B------:R-:W-:-:S07]  /*44b0*/  MOV R77, R109 ;  /* 0x0000006d004d7202 */ /* 0x000fce0000000f00 */
[----:B------:R-:W-:Y:S05]  /*44c0*/  WARPSYNC.COLLECTIVE R108, `(.L_x_1911) ;  /* 0x000000006c087348 */ /* 0x000fea0003c00000 */
[----:B------:R0:W1:Y:S02]  /*44d0*/  SHFL.BFLY P5, R109, R111, R110, R113 ;  /* 0x0c00006e6f6d7389 */ /* 0x00006400000a0071 */
[----:B01----:R-:W-:Y:S05]  /*44e0*/  ENDCOLLECTIVE ;  /* 0x000000000000791b */ /* 0x003fea0003800000 */
.L_x_1911:
[----:B------:R-:W-:-:S05]  /*44f0*/  FADD.FTZ R77, R106, R77 ;  /* 0x0000004d6a4d7221 */ /* 0x000fca0000010000 */
[----:B------:R-:W-:Y:S01]  /*4500*/  MOV R111, R77 ;  /* 0x0000004d006f7202 */ /* 0x000fe20000000f00 */
[----:B------:R-:W-:Y:S01]  /*4510*/  HFMA2 R110, -RZ, RZ, 0, 9.5367431640625e-07 ;  /* 0x00000010ff6e7431 */ /* 0x000fe200000001ff */
[----:B------:R-:W-:-:S07]  /*4520*/  MOV R76, R109 ;  /* 0x0000006d004c7202 */ /* 0x000fce0000000f00 */
[----:B------:R-:W-:Y:S05]  /*4530*/  WARPSYNC.COLLECTIVE R108, `(.L_x_1912) ;  /* 0x000000006c087348 */ /* 0x000fea0003c00000 */
[----:B------:R0:W1:Y:S02]  /*4540*/  SHFL.BFLY P5, R109, R111, R110, R113 ;  /* 0x0c00006e6f6d7389 */ /* 0x00006400000a0071 */
[----:B01----:R-:W-:Y:S05]  /*4550*/  ENDCOLLECTIVE ;  /* 0x000000000000791b */ /* 0x003fea0003800000 */
.L_x_1912:
[----:B------:R-:W-:-:S05]  /*4560*/  FADD.FTZ R76, R107, R76 ;  /* 0x0000004c6b4c7221 */ /* 0x000fca0000010000 */
[----:B------:R-:W-:Y:S02]  /*4570*/  MOV R111, R76 ;  /* 0x0000004c006f7202 */ /* 0x000fe40000000f00 */
[----:B------:R-:W-:-:S07]  /*4580*/  MOV R78, R109 ;  /* 0x0000006d004e7202 */ /* 0x000fce0000000f00 */
[----:B------:R-:W-:Y:S05]  /*4590*/  WARPSYNC.COLLECTIVE R108, `(.L_x_1913) ;  /* 0x000000006c087348 */ /* 0x000fea0003c00000 */
[----:B------:R0:W1:Y:S02]  /*45a0*/  SHFL.BFLY P5, R109, R111, R110, R113 ;  /* 0x0c00006e6f6d7389 */ /* 0x00006400000a0071 */
[----:B01----:R-:W-:Y:S05]  /*45b0*/  ENDCOLLECTIVE ;  /* 0x000000000000791b */ /* 0x003fea0003800000 */
.L_x_1913:
[----:B------:R-:W-:Y:S01]  /*45c0*/  MOV R79, R109 ;  /* 0x0000006d004f7202 */ /* 0x000fe20000000f00 */
[----:B------:R-:W-:Y:S06]  /*45d0*/  BRA `(.L_x_1914) ;  /* 0xffffffd800147947 */ /* 0x000fec000383ffff */
.L_x_1915:
        /* <DEDUP_REMOVED lines=10> */
.L_x_11188:


//--------------------- .text._ZN10layer_norm13ln_bwd_kernelINS_13Kernel_traitsIf13__nv_bfloat16S2_S2_fjLj512ELj1ELj4ELj1ELj16ENS_18Kernel_traits_baseILj512EfS2_S2_S2_fjLj128EEEEELb0ELb0ELb0ELb1EEEvNS_9BwdParamsE --------------------------
	.section	.text._ZN10layer_norm13ln_bwd_kernelINS_13Kernel_traitsIf13__nv_bfloat16S2_S2_fjLj512ELj1ELj4ELj1ELj16ENS_18Kernel_traits_baseILj512EfS2_S2_S2_fjLj128EEEEELb0ELb0ELb0ELb1EEEvNS_9BwdParamsE,"ax",@progbits
	.align	128
        .global         _ZN10layer_norm13ln_bwd_kernelINS_13Kernel_traitsIf13__nv_bfloat16S2_S2_fjLj512ELj1ELj4ELj1ELj16ENS_18Kernel_traits_baseILj512EfS2_S2_S2_fjLj128EEEEELb0ELb0ELb0ELb1EEEvNS_9BwdParamsE
        .type           _ZN10layer_norm13ln_bwd_kernelINS_13Kernel_traitsIf13__nv_bfloat16S2_S2_fjLj512ELj1ELj4ELj1ELj16ENS_18Kernel_traits_baseILj512EfS2_S2_S2_fjLj128EEEEELb0ELb0ELb0ELb1EEEvNS_9BwdParamsE,@function
        .size           _ZN10layer_norm13ln_bwd_kernelINS_13Kernel_traitsIf13__nv_bfloat16S2_S2_fjLj512ELj1ELj4ELj1ELj16ENS_18Kernel_traits_baseILj512EfS2_S2_S2_fjLj128EEEEELb0ELb0ELb0ELb1EEEvNS_9BwdParamsE,(.L_x_11189 - _ZN10layer_norm13ln_bwd_kernelINS_13Kernel_traitsIf13__nv_bfloat16S2_S2_fjLj512ELj1ELj4ELj1ELj16ENS_18Kernel_traits_baseILj512EfS2_S2_S2_fjLj128EEEEELb0ELb0ELb0ELb1EEEvNS_9BwdParamsE)
        .other          _ZN10layer_norm13ln_bwd_kernelINS_13Kernel_traitsIf13__nv_bfloat16S2_S2_fjLj512ELj1ELj4ELj1ELj16ENS_18Kernel_traits_baseILj512EfS2_S2_S2_fjLj128EEEEELb0ELb0ELb0ELb1EEEvNS_9BwdParamsE,@"STO_CUDA_ENTRY STV_DEFAULT"
_ZN10layer_norm13ln_bwd_kernelINS_13Kernel_traitsIf13__nv_bfloat16S2_S2_fjLj512ELj1ELj4ELj1ELj16ENS_18Kernel_traits_baseILj512EfS2_S2_S2_fjLj128EEEEELb0ELb0ELb0ELb1EEEvNS_9BwdParamsE:
.text._ZN10layer_norm13ln_bwd_kernelINS_13Kernel_traitsIf13__nv_bfloat16S2_S2_fjLj512ELj1ELj4ELj1ELj16ENS_18Kernel_traits_baseILj512EfS2_S2_S2_fjLj128EEEEELb0ELb0ELb0ELb1EEEvNS_9BwdParamsE:
        /* <DEDUP_REMOVED lines=37> */
[----:B------:R-:W-:Y:S02]  /*0250*/  CS2R R72, SRZ ;  /* 0x0000000000487805 */ /* 0x000fe4000001ff00 */
[----:B------:R-:W-:Y:S02]  /*0260*/  MOV R71, RZ ;  /* 0x000000ff00477202 */ /* 0x000fe40000000f00 */
        /* <DEDUP_REMOVED lines=13> */
[----:B------:R-:W5:Y:S01]  /*0340*/  LDG.E.128 R12, desc[UR6][R2.64+0x400] ;  /* 0x00040006020c7981 */ /* 0x000f62000c1e1d00 */
[----:B------:R-:W-:Y:S02]  /*0350*/  CS2R R50, SRZ ;  /* 0x0000000000327805 */ /* 0x000fe4000001ff00 */
[----:B------:R-:W-:Y:S02]  /*0360*/  CS2R R48, SRZ ;  /* 0x0000000000307805 */ /* 0x000fe4000001ff00 */
[----:B------:R-:W-:Y:S01]  /*0370*/  CS2R R46, SRZ ;  /* 0x00000000002e7805 */ /* 0x000fe2000001ff00 */
[----:B------:R-:W5:Y:S01]  /*0380*/  LDG.E.128 R8, desc[UR6][R2.64+0x10] ;  /* 0x0000100602087981 */ /* 0x000f62000c1e1d00 */
[----:B------:R-:W-:-:S03]  /*0390*/  CS2R R44, SRZ ;  /* 0x00000000002c7805 */ /* 0x000fc6000001ff00 */
[----:B------:R0:W5:Y:S02]  /*03a0*/  LDG.E.128 R4, desc[UR6][R2.64] ;  /* 0x0000000602047981 */ /* 0x000164000c1e1d00 */
[----:B0-2---:R-:W-:-:S07]  /*03b0*/  CS2R R2, SRZ ;  /* 0x0000000000027805 */ /* 0x005fce000001ff00 */
.L_x_1926:
[----:B------:R-:W0:Y:S08]  /*03c0*/  @P0 LDC.64 R30, c[0x0][0x3e0] ;  /* 0x0000f800ff1e0b82 */ /* 0x000e300000000a00 */
[----:B------:R-:W1:Y:S08]  /*03d0*/  LDC.64 R28, c[0x0][0x3c0] ;  /* 0x0000f000ff1c7b82 */ /* 0x000e700000000a00 */
[----:B------:R-:W2:Y:S01]  /*03e0*/  LDC.64 R80, c[0x0][0x3c8] ;  /* 0x0000f200ff507b82 */ /* 0x000ea20000000a00 */
[----:B0-----:R-:W-:-:S06]  /*03f0*/  @P0 IMAD.WIDE R30, R76, 0x2, R30 ;  /* 0x000000024c1e0825 */ /* 0x001fcc00078e021e */
[----:B------:R-:W3:Y:S01]  /*0400*/  @P0 LDG.E.U16 R30, desc[UR6][R30.64] ;  /* 0x000000061e1e0981 */ /* 0x000ee2000c1e1500 */
[----:B-1----:R-:W-:-:S06]  /*0410*/  IMAD.WIDE R28, R76, 0x4, R28 ;  /* 0x000000044c1c7825 */ /* 0x002fcc00078e021c */
[----:B------:R-:W4:Y:S01]  /*0420*/  LDG.E R28, desc[UR6][R28.64] ;  /* 0x000000061c1c7981 */ /* 0x000f22000c1e1900 */
[----:B--2---:R-:W-:-:S06]  /*0430*/  IMAD.WIDE R80, R76, 0x4, R80 ;  /* 0x000000044c507825 */ /* 0x004fcc00078e0250 */
        /* <DEDUP_REMOVED lines=24> */
[----:B--2---:R-:W-:-:S02]  /*05c0*/  PRMT R82, R29, 0x7632, R82 ;  /* 0x000076321d527816 */ /* 0x004fc40000000052 */
[----:B------:R-:W-:Y:S02]  /*05d0*/  SHF.L.U32 R29, R29, 0x10, RZ ;  /* 0x000000101d1d7819 */ /* 0x000fe400000006ff */
[----:B---3--:R-:W-:Y:S02]  /*05e0*/  SHF.L.U32 R103, R35, 0x10, RZ ;  /* 0x0000001023677819 */ /* 0x008fe400000006ff */
[----:B------:R-:W-:Y:S01]  /*05f0*/  PRMT R81, R28, 0x7632, R81 ;  /* 0x000076321c517816 */ /* 0x000fe20000000051 */
[----:B------:R-:W-:Y:S01]  /*0600*/  FADD.FTZ R87, -R0, R29 ;  /* 0x0000001d00577221 */ /* 0x000fe20000010100 */
[----:B------:R-:W-:Y:S01]  /*0610*/  SHF.L.U32 R83, R28, 0x10, RZ ;  /* 0x000000101c537819 */ /* 0x000fe200000006ff */
[----:B------:R-:W-:Y:S01]  /*0620*/  FADD.FTZ R105, -R0, R103 ;  /* 0x0000006700697221 */ /* 0x000fe20000010100 */
[----:B------:R-:W-:Y:S02]  /*0630*/  SHF.L.U32 R29, R82, 0x10, RZ ;  /* 0x00000010521d7819 */ /* 0x000fe400000006ff */
[----:B------:R-:W-:Y:S01]  /*0640*/  PRMT R28, R30, 0x7632, R28 ;  /* 0x000076321e1c7816 */ /* 0x000fe2000000001c */
[----:B------:R-:W-:Y:S01]  /*0650*/  FADD.FTZ R85, -R0, R83 ;  /* 0x0000005300557221 */ /* 0x000fe20000010100 */
[----:B------:R-:W-:Y:S01]  /*0660*/  SHF.L.U32 R89, R30, 0x10, RZ ;  /* 0x000000101e597819 */ /* 0x000fe200000006ff */
[----:B------:R-:W-:Y:S01]  /*0670*/  FADD.FTZ R103, -R0, R29 ;  /* 0x0000001d00677221 */ /* 0x000fe20000010100 */
[----:B------:R-:W-:Y:S01]  /*0680*/  PRMT R84, R32, 0x7632, R84 ;  /* 0x0000763220547816 */ /* 0x000fe20000000054 */
[----:B-----5:R-:W-:Y:S01]  /*0690*/  FMUL.FTZ R90, R80, R105 ;  /* 0x00000069505a7220 */ /* 0x020fe20000410000 */
[----:B------:R-:W-:Y:S01]  /*06a0*/  SHF.L.U32 R93, R32, 0x10, RZ ;  /* 0x00000010205d7819 */ /* 0x000fe200000006ff */
[----:B------:R-:W-:Y:S01]  /*06b0*/  FADD.FTZ R89, -R0, R89 ;  /* 0x0000005900597221 */ /* 0x000fe20000010100 */
[----:B------:R-:W-:Y:S01]  /*06c0*/  PRMT R86, R34, 0x7632, R86 ;  /* 0x0000763222567816 */ /* 0x000fe20000000056 */
[----:B------:R-:W-:Y:S01]  /*06d0*/  FMUL.FTZ R103, R80, R103 ;  /* 0x0000006750677220 */ /* 0x000fe20000410000 */
[----:B------:R-:W-:Y:S01]  /*06e0*/  SHF.L.U32 R99, R34, 0x10, RZ ;  /* 0x0000001022637819 */ /* 0x000fe200000006ff */
[----:B------:R-:W-:Y:S01]  /*06f0*/  FADD.FTZ R95, -R0, R93 ;  /* 0x0000005d005f7221 */ /* 0x000fe20000010100 */
[----:B------:R-:W-:-:S02]  /*0700*/  PRMT R30, R31, 0x7632, R30 ;  /* 0x000076321f1e7816 */ /* 0x000fc4000000001e */
[----:B------:R-:W-:Y:S01]  /*0710*/  PRMT R32, R33, 0x7632, R32 ;  /* 0x0000763221207816 */ /* 0x000fe20000000020 */
[C---:B------:R-:W-:Y:S01]  /*0720*/  FADD.FTZ R99, -R0.reuse, R99 ;  /* 0x0000006300637221 */ /* 0x040fe20000010100 */
[----:B------:R-:W-:Y:S02]  /*0730*/  PRMT R34, R35, 0x7632, R34 ;  /* 0x0000763223227816 */ /* 0x000fe40000000022 */
        /* <DEDUP_REMOVED lines=16> */
[----:B----4-:R-:W-:Y:S01]  /*0840*/  PRMT R82, R36, 0x7632, R82 ;  /* 0x0000763224527816 */ /* 0x010fe20000000052 */
[----:B------:R-:W-:Y:S01]  /*0850*/  FADD.FTZ R119, -R0, R101 ;  /* 0x0000006500777221 */ /* 0x000fe20000010100 */
[----:B------:R-:W-:Y:S01]  /*0860*/  SHF.L.U32 R29, R36, 0x10, RZ ;  /* 0x00000010241d7819 */ /* 0x000fe200000006ff */
[----:B------:R-:W-:Y:S01]  /*0870*/  FADD.FTZ R121, -R0, R109 ;  /* 0x0000006d00797221 */ /* 0x000fe20000010100 */
[C---:B------:R-:W-:Y:S01]  /*0880*/  PRMT R98, R41.reuse, 0x7632, R98 ;  /* 0x0000763229627816 */ /* 0x040fe20000000062 */
[----:B------:R-:W-:Y:S01]  /*0890*/  FMUL.FTZ R0, R80, R85 ;  /* 0x0000005550007220 */ /* 0x000fe20000410000 */
[----:B------:R-:W-:Y:S01]  /*08a0*/  SHF.L.U32 R81, R41, 0x10, RZ ;  /* 0x0000001029517819 */ /* 0x000fe200000006ff */
[----:B------:R-:W-:Y:S01]  /*08b0*/  FMUL.FTZ R41, R4, R29 ;  /* 0x0000001d04297220 */ /* 0x000fe20000410000 */
[----:B------:R-:W-:Y:S01]  /*08c0*/  SHF.L.U32 R82, R82, 0x10, RZ ;  /* 0x0000001052527819 */ /* 0x000fe200000006ff */
[----:B------:R-:W-:Y:S01]  /*08d0*/  FMUL.FTZ R84, R80, R91 ;  /* 0x0000005b50547220 */ /* 0x000fe20000410000 */
[C---:B------:R-:W-:Y:S01]  /*08e0*/  PRMT R86, R37.reuse, 0x7632, R86 ;  /* 0x0000763225567816 */ /* 0x040fe20000000056 */
[----:B------:R-:W-:Y:S01]  /*08f0*/  FADD.FTZ R104, RZ, R41 ;  /* 0x00000029ff687221 */ /* 0x000fe20000010000 */
[----:B------:R-:W-:Y:S01]  /*0900*/  SHF.L.U32 R37, R37, 0x10, RZ ;  /* 0x0000001025257819 */ /* 0x000fe200000006ff */
[----:B------:R-:W-:Y:S01]  /*0910*/  FMUL.FTZ R91, R5, R82 ;  /* 0x00000052055b7220 */ /* 0x000fe20000410000 */
[----:B------:R-:W-:Y:S01]  /*0920*/  PRMT R96, R40, 0x7632, R96 ;  /* 0x0000763228607816 */ /* 0x000fe20000000060 */
[----:B------:R-:W-:Y:S01]  /*0930*/  FMUL.FTZ R93, R80, R93 ;  /* 0x0000005d505d7220 */ /* 0x000fe20000410000 */
[----:B------:R-:W-:Y:S01]  /*0940*/  SHF.L.U32 R33, R40, 0x10, RZ ;  /* 0x0000001028217819 */ /* 0x000fe200000006ff */
[----:B------:R-:W-:Y:S01]  /*0950*/  FFMA.FTZ R106, R0, R41, RZ ;  /* 0x00000029006a7223 */ /* 0x000fe200000100ff */
[----:B------:R-:W-:Y:S01]  /*0960*/  FMUL.FTZ R40, R80, R87 ;  /* 0x0000005750287220 */ /* 0x000fe20000410000 */
[----:B------:R-:W-:Y:S01]  /*0970*/  SHF.L.U32 R86, R86, 0x10, RZ ;  /* 0x0000001056567819 */ /* 0x000fe200000006ff */
[----:B------:R-:W-:Y:S01]  /*0980*/  FMUL.FTZ R87, R80, R97 ;  /* 0x0000006150577220 */ /* 0x000fe20000410000 */
[----:B------:R-:W-:Y:S01]  /*0990*/  FMUL.FTZ R36, R6, R37 ;  /* 0x0000002506247220 */ /* 0x000fe20000410000 */
        /* <DEDUP_REMOVED lines=8> */
[----:B------:R-:W-:Y:S01]  /*0a20*/  FMUL.FTZ R85, R80, R95 ;  /* 0x0000005f50557220 */ /* 0x000fe20000410000 */
[----:B------:R-:W-:Y:S01]  /*0a30*/  PRMT R100, R42, 0x7632, R100 ;  /* 0x000076322a647816 */ /* 0x000fe20000000064 */
[----:B------:R-:W-:Y:S01]  /*0a40*/  FMUL.FTZ R35, R8, R31 ;  /* 0x0000001f08237220 */ /* 0x000fe20000410000 */
[----:B------:R-:W-:Y:S01]  /*0a50*/  SHF.L.U32 R83, R42, 0x10, RZ ;  /* 0x000000102a537819 */ /* 0x000fe200000006ff */
[----:B------:R-:W-:Y:S01]  /*0a60*/  FADD.FTZ R108, R105, R94 ;  /* 0x0000005e696c7221 */ /* 0x000fe20000010000 */
[----:B------:R-:W-:Y:S01]  /*0a70*/  FMUL.FTZ R42, R80, R89 ;  /* 0x00000059502a7220 */ /* 0x000fe20000410000 */
[----:B------:R-:W-:Y:S01]  /*0a80*/  FFMA.FTZ R105, R103, R94, R106 ;  /* 0x0000005e67697223 */ /* 0x000fe2000001006a */
[----:B------:R-:W-:Y:S01]  /*0a90*/  PRMT R92, R39, 0x7632, R92 ;  /* 0x00007632275c7816 */ /* 0x000fe2000000005c */
[----:B------:R-:W-:Y:S01]  /*0aa0*/  FMUL.FTZ R95, R9, R88 ;  /* 0x00000058095f7220 */ /* 0x000fe20000410000 */
[----:B------:R-:W-:Y:S01]  /*0ab0*/  SHF.L.U32 R39, R39, 0x10, RZ ;  /* 0x0000001027277819 */ /* 0x000fe200000006ff */
[----:B------:R-:W-:Y:S01]  /*0ac0*/  FADD.FTZ R108, R108, R35 ;  /* 0x000000236c6c7221 */ /* 0x000fe20000010000 */
[----:B------:R-:W-:Y:S01]  /*0ad0*/  FMUL.FTZ R106, R80, R107 ;  /* 0x0000006b506a7220 */ /* 0x000fe20000410000 */
[----:B------:R-:W-:Y:S01]  /*0ae0*/  FFMA.FTZ R109, R42, R35, R105 ;  /* 0x000000232a6d7223 */ /* 0x000fe20000010069 */
[----:B------:R-:W-:Y:S01]  /*0af0*/  SHF.L.U32 R92, R92, 0x10, RZ ;  /* 0x000000105c5c7819 */ /* 0x000fe200000006ff */
        /* <DEDUP_REMOVED lines=28> */
[----:B------:R-:W-:Y:S01]  /*0cc0*/  PRMT R102, R43, 0x7632, R102 ;  /* 0x000076322b667816 */ /* 0x000fe20000000066 */
        /* <DEDUP_REMOVED lines=28> */
[C---:B------:R-:W-:Y:S01]  /*0e90*/  FMUL.FTZ R130, R111.reuse, R102 ;  /* 0x000000666f827220 */ /* 0x040fe20000410000 */
[----:B------:R-:W-:Y:S01]  /*0ea0*/  FADD.FTZ R112, R112, R105 ;  /* 0x0000006970707221 */ /* 0x000fe20000010000 */
[----:B------:R-:W-:Y:S01]  /*0eb0*/  FFMA.FTZ R113, R111, R105, R114 ;  /* 0x000000696f717223 */ /* 0x000fe20000010072 */
[----:B------:R-:W-:Y:S06]  /*0ec0*/  BRA `(.L_x_1920) ;  /* 0x0000000800807947 */ /* 0x000fec0003800000 */
.L_x_1919:
        /* <DEDUP_REMOVED lines=16> */
[C---:B--2---:R-:W-:Y:S02]  /*0fd0*/  PRMT R81, R28.reuse, 0x7632, R81 ;  /* 0x000076321c517816 */ /* 0x044fe40000000051 */
[----:B------:R-:W-:Y:S02]  /*0fe0*/  SHF.L.U32 R83, R28, 0x10, RZ ;  /* 0x000000101c537819 */ /* 0x000fe400000006ff */
[----:B------:R-:W-:-:S02]  /*0ff0*/  PRMT R28, R29, 0x7632, R28 ;  /* 0x000076321d1c7816 */ /* 0x000fc4000000001c */
[----:B------:R-:W-:Y:S01]  /*1000*/  SHF.L.U32 R29, R29, 0x10, RZ ;  /* 0x000000101d1d7819 */ /* 0x000fe200000006ff */
[----:B------:R-:W-:Y:S01]  /*1010*/  FADD.FTZ R85, -R0, R83 ;  /* 0x0000005300557221 */ /* 0x000fe20000010100 */
        /* <DEDUP_REMOVED lines=138> */
[----:B------:R-:W-:-:S07]  /*18c0*/  FFMA.FTZ R113, R111, R105, R114 ;  /* 0x000000696f717223 */ /* 0x000fce0000010072 */
.L_x_1920:
        /* <DEDUP_REMOVED lines=38> */
[----:B------:R-:W-:Y:S01]  /*1b30*/  PRMT R81, R21, 0x7632, R81 ;  /* 0x0000763215517816 */ /* 0x000fe20000000051 */
[----:B0-----:R-:W-:Y:S01]  /*1b40*/  FADD.FTZ R29, R29, R112 ;  /* 0x000000701d1d7221 */ /* 0x001fe20000010000 */
[----:B-1----:R-:W-:-:S04]  /*1b50*/  FADD.FTZ R82, R82, R113 ;  /* 0x0000007152527221 */ /* 0x002fc80000010000 */
        /* <DEDUP_REMOVED lines=14> */
[----:B------:R-:W-:Y:S01]  /*1c40*/  PRMT R33, R25, 0x7632, R33 ;  /* 0x0000763219217816 */ /* 0x000fe20000000021 */
[----:B-1----:R-:W-:-:S03]  /*1c50*/  FADD.FTZ R83, R88, R37 ;  /* 0x0000002558537221 */ /* 0x002fc60000010000 */
[----:B------:R0:W1:Y:S01]  /*1c60*/  SHFL.BFLY PT, R113, R92, 0x10, 0x1f ;  /* 0x0e001f005c717f89 */ /* 0x00006200000e0000 */
[----:B------:R-:W-:-:S03]  /*1c70*/  PRMT R37, R24, 0x7632, R37 ;  /* 0x0000763218257816 */ /* 0x000fc60000000025 */
[----:B------:R0:W2:Y:S04]  /*1c80*/  SHFL.BFLY PT, R86, R83, 0x10, 0x1f ;  /* 0x0e001f0053567f89 */ /* 0x0000a800000e0000 */
.L_x_1938:
        /* <DEDUP_REMOVED lines=14> */
[----:B------:R-:W-:Y:S01]  /*1d70*/  FADD.FTZ R37, -R37, R28 ;  /* 0x0000001c25257221 */ /* 0x000fe20000010100 */
[C-C-:B------:R-:W-:Y:S01]  /*1d80*/  FFMA.FTZ R0, R83.reuse, R0, R86.reuse ;  /* 0x0000000053007223 */ /* 0x140fe20000010056 */
        /* <DEDUP_REMOVED lines=71> */
.L_x_1923:
        /* <DEDUP_REMOVED lines=58> */
[----:B-1----:R-:W-:Y:S01]  /*25a0*/  IMAD.WIDE.U32 R84, R78, 0x10, R32 ;  /* 0x000000104e547825 */ /* 0x002fe200078e0020 */
[----:B------:R-:W-:-:S03]  /*25b0*/  F2FP.BF16.F32.PACK_AB R30, R95, R30 ;  /* 0x0000001e5f1e723e */ /* 0x000fc600000010ff */
[-C--:B------:R-:W-:Y:S01]  /*25c0*/  FMUL.FTZ R0, R103, R77.reuse ;  /* 0x0000004d67007220 */ /* 0x080fe20000410000 */
[----:B------:R-:W-:Y:S01]  /*25d0*/  FMUL.FTZ R95, R95, R77 ;  /* 0x0000004d5f5f7220 */ /* 0x000fe20000410000 */
[----:B------:R-:W-:-:S04]  /*25e0*/  IMAD.WIDE.U32 R78, R79, 0x10, R32 ;  /* 0x000000104f4e7825 */ /* 0x000fc800078e0020 */
[-C--:B------:R-:W-:Y:S01]  /*25f0*/  FMUL.FTZ R39, R34, R77.reuse ;  /* 0x0000004d22277220 */ /* 0x080fe20000410000 */
[C---:B------:R-:W-:Y:S01]  /*2600*/  F2FP.BF16.F32.PACK_AB R31, R99.reuse, R34 ;  /* 0x00000022631f723e */ /* 0x040fe200000010ff */
[-C--:B------:R-:W-:Y:S01]  /*2610*/  FMUL.FTZ R40, R99, R77.reuse ;  /* 0x0000004d63287220 */ /* 0x080fe20000410000 */
[-C--:B------:R-:W-:Y:S01]  /*2620*/  FMUL.FTZ R86, R42, R77.reuse ;  /* 0x0000004d2a567220 */ /* 0x080fe20000410000 */
[----:B------:R-:W-:Y:S01]  /*2630*/  F2FP.BF16.F32.PACK_AB R32, R109, R42 ;  /* 0x0000002a6d20723e */ /* 0x000fe200000010ff */
[-C--:B------:R-:W-:Y:S01]  /*2640*/  FMUL.FTZ R41, R88, R77.reuse ;  /* 0x0000004d58297220 */ /* 0x080fe20000410000 */
[----:B------:R-:W-:Y:S01]  /*2650*/  F2FP.BF16.F32.PACK_AB R33, R97, R88 ;  /* 0x000000586121723e */ /* 0x000fe200000010ff */
[-C--:B------:R-:W-:Y:S01]  /*2660*/  FMUL.FTZ R42, R90, R77.reuse ;  /* 0x0000004d5a2a7220 */ /* 0x080fe20000410000 */
[----:B------:R-:W-:Y:S01]  /*2670*/  F2FP.BF16.F32.PACK_AB R34, R101, R90 ;  /* 0x0000005a6522723e */ /* 0x000fe200000010ff */
[-C--:B------:R-:W-:Y:S01]  /*2680*/  FMUL.FTZ R109, R109, R77.reuse ;  /* 0x0000004d6d6d7220 */ /* 0x080fe20000410000 */
        /* <DEDUP_REMOVED lines=18> */
.L_x_1922:
[----:B------:R-:W-:-:S04]  /*27b0*/  UISETP.NE.U32.AND UP0, UPT, UR14, URZ, UPT ;  /* 0x000000ff0e00728c */ /* 0x000fc8000bf05070 */
[----:B------:R-:W-:-:S09]  /*27c0*/  UISETP.NE.AND.EX UP0, UPT, UR15, URZ, UPT, UP0 ;  /* 0x000000ff0f00728c */ /* 0x000fd2000bf05300 */
[----:B------:R-:W-:Y:S05]  /*27d0*/  BRA.U UP0, `(.L_x_1925) ;  /* 0x0000000500787547 */ /* 0x000fea000b800000 */
[C-C-:B------:R-:W-:Y:S01]  /*27e0*/  FFMA.FTZ R0, R83.reuse, R0, R86.reuse ;  /* 0x0000000053007223 */ /* 0x140fe20000010056 */
[C-C-:B------:R-:W-:Y:S01]  /*27f0*/  FFMA.FTZ R113, R83.reuse, R84, R86.reuse ;  /* 0x0000005453717223 */ /* 0x140fe20000010056 */
[C-C-:B------:R-:W-:Y:S01]  /*2800*/  FFMA.FTZ R88, R83.reuse, R93, R86.reuse ;  /* 0x0000005d53587223 */ /* 0x140fe20000010056 */
[--C-:B------:R-:W-:Y:S01]  /*2810*/  FFMA.FTZ R93, R83, R40, R86.reuse ;  /* 0x00000028535d7223 */ /* 0x100fe20000010056 */
[----:B------:R-:W-:Y:S01]  /*2820*/  FADD.FTZ R0, -R0, R41 ;  /* 0x0000002900007221 */ /* 0x000fe20000010100 */
[----:B------:R-:W-:Y:S01]  /*2830*/  SHF.L.U32 R41, R39, 0x10, RZ ;  /* 0x0000001027297819 */ /* 0x000fe200000006ff */
[----:B------:R-:W-:Y:S01]  /*2840*/  FFMA.FTZ R42, R83, R42, R86 ;  /* 0x0000002a532a7223 */ /* 0x000fe20000010056 */
[----:B------:R-:W-:Y:S01]  /*2850*/  SHF.L.U32 R39, R23, 0x10, RZ ;  /* 0x0000001017277819 */ /* 0x000fe200000006ff */
[----:B------:R-:W-:Y:S01]  /*2860*/  FADD.FTZ R40, -R113, R34 ;  /* 0x0000002271287221 */ /* 0x000fe20000010100 */
[----:B------:R-:W-:Y:S01]  /*2870*/  FADD.FTZ R93, -R93, R36 ;  /* 0x000000245d5d7221 */ /* 0x000fe20000010100 */
[----:B------:R-:W-:Y:S01]  /*2880*/  FADD.FTZ R36, -R42, R35 ;  /* 0x000000232a247221 */ /* 0x000fe20000010100 */
[C-C-:B------:R-:W-:Y:S01]  /*2890*/  FFMA.FTZ R89, R83.reuse, R89, R86.reuse ;  /* 0x0000005953597223 */ /* 0x140fe20000010056 */
[----:B------:R-:W-:Y:S01]  /*28a0*/  SHF.L.U32 R35, R82, 0x10, RZ ;  /* 0x0000001052237819 */ /* 0x000fe200000006ff */
[----:B------:R-:W-:Y:S01]  /*28b0*/  FFMA.FTZ R40, R80, R40, R39 ;  /* 0x0000002850287223 */ /* 0x000fe20000010027 */
[--C-:B------:R-:W-:Y:S01]  /*28c0*/  FFMA.FTZ R87, R83, R87, R86.reuse ;  /* 0x0000005753577223 */ /* 0x100fe20000010056 */
[----:B------:R-:W-:Y:S01]  /*28d0*/  FADD.FTZ R88, -R88, R91 ;  /* 0x0000005b58587221 */ /* 0x000fe20000010100 */
[----:B------:R-:W-:Y:S01]  /*28e0*/  SHF.L.U32 R39, R21, 0x10, RZ ;  /* 0x0000001015277819 */ /* 0x000fe200000006ff */
[C-C-:B------:R-:W-:Y:S01]  /*28f0*/  FFMA.FTZ R84, R83.reuse, R107, R86.reuse ;  /* 0x0000006b53547223 */ /* 0x140fe20000010056 */
[----:B------:R-:W-:Y:S01]  /*2900*/  FFMA.FTZ R107, R83, R90, R86 ;  /* 0x0000005a536b7223 */ /* 0x000fe20000010056 */
[----:B------:R-:W-:Y:S01]  /*2910*/  FADD.FTZ R96, -R89, R30 ;  /* 0x0000001e59607221 */ /* 0x000fe20000010100 */
[----:B------:R-:W-:Y:S01]  /*2920*/  FADD.FTZ R90, -R87, R32 ;  /* 0x00000020575a7221 */ /* 0x000fe20000010100 */
[----:B------:R-:W-:Y:S01]  /*2930*/  FFMA.FTZ R30, R80, R88, R35 ;  /* 0x00000058501e7223 */ /* 0x000fe20000010023 */
[----:B------:R-:W-:Y:S01]  /*2940*/  SHF.L.U32 R35, R22, 0x10, RZ ;  /* 0x0000001016237819 */ /* 0x000fe200000006ff */
[----:B------:R-:W-:Y:S01]  /*2950*/  FFMA.FTZ R32, R80, R93, R39 ;  /* 0x0000005d50207223 */ /* 0x000fe20000010027 */
[----:B------:R-:W-:Y:S01]  /*2960*/  FFMA.FTZ R110, R83, R110, R86 ;  /* 0x0000006e536e7223 */ /* 0x000fe20000010056 */
[----:B------:R-:W-:Y:S01]  /*2970*/  FADD.FTZ R98, -R107, R28 ;  /* 0x0000001c6b627221 */ /* 0x000fe20000010100 */
[----:B------:R-:W-:Y:S01]  /*2980*/  SHF.L.U32 R39, R29, 0x10, RZ ;  /* 0x000000101d277819 */ /* 0x000fe200000006ff */
[C-C-:B------:R-:W-:Y:S01]  /*2990*/  FFMA.FTZ R108, R83.reuse, R108, R86.reuse ;  /* 0x0000006c536c7223 */ /* 0x140fe20000010056 */
[----:B------:R-:W0:Y:S01]  /*29a0*/  LDC.64 R28, c[0x0][0x468] ;  /* 0x00011a00ff1c7b82 */ /* 0x000e220000000a00 */
[--C-:B------:R-:W-:Y:S01]  /*29b0*/  FFMA.FTZ R109, R83, R109, R86.reuse ;  /* 0x0000006d536d7223 */ /* 0x100fe20000010056 */
[----:B------:R-:W-:Y:S01]  /*29c0*/  SHF.L.U32 R31, R31, 0x10, RZ ;  /* 0x000000101f1f7819 */ /* 0x000fe200000006ff */
[----:B------:R-:W-:Y:S01]  /*29d0*/  FADD.FTZ R92, -R110, R101 ;  /* 0x000000656e5c7221 */ /* 0x000fe20000010100 */
        /* <DEDUP_REMOVED lines=8> */
[----:B------:R-:W-:Y:S01]  /*2a60*/  FADD.FTZ R84, -R109, R104 ;  /* 0x000000686d547221 */ /* 0x000fe20000010100 */
[C-C-:B------:R-:W-:Y:S01]  /*2a70*/  FFMA.FTZ R106, R83.reuse, R106, R86.reuse ;  /* 0x0000006a536a7223 */ /* 0x140fe20000010056 */
[----:B------:R-:W-:Y:S01]  /*2a80*/  FFMA.FTZ R100, R83, R111, R86 ;  /* 0x0000006f53647223 */ /* 0x000fe20000010056 */
[C---:B------:R-:W-:Y:S01]  /*2a90*/  FFMA.FTZ R92, R80.reuse, R92, R31 ;  /* 0x0000005c505c7223 */ /* 0x040fe2000001001f */
[----:B------:R-:W-:Y:S01]  /*2aa0*/  FFMA.FTZ R88, R80, R108, R33 ;  /* 0x0000006c50587223 */ /* 0x000fe20000010021 */
[----:B------:R-:W-:Y:S01]  /*2ab0*/  SHF.L.U32 R31, R24, 0x10, RZ ;  /* 0x00000010181f7819 */ /* 0x000fe200000006ff */
[----:B------:R-:W-:Y:S01]  /*2ac0*/  FADD.FTZ R86, -R85, R38 ;  /* 0x0000002655567221 */ /* 0x000fe20000010100 */
[C---:B------:R-:W-:Y:S01]  /*2ad0*/  FFMA.FTZ R0, R80.reuse, R0, R35 ;  /* 0x0000000050007223 */ /* 0x040fe20000010023 */
[----:B------:R-:W-:Y:S01]  /*2ae0*/  SHF.L.U32 R33, R25, 0x10, RZ ;  /* 0x0000001019217819 */ /* 0x000fe200000006ff */
[----:B------:R-:W-:Y:S01]  /*2af0*/  FADD.FTZ R103, -R103, R94 ;  /* 0x0000005e67677221 */ /* 0x000fe20000010100 */
[----:B------:R-:W-:Y:S01]  /*2b00*/  SHF.L.U32 R81, R81, 0x10, RZ ;  /* 0x0000001051517819 */ /* 0x000fe200000006ff */
[----:B------:R-:W-:Y:S01]  /*2b10*/  FFMA.FTZ R84, R80, R84, R37 ;  /* 0x0000005450547223 */ /* 0x000fe20000010025 */
[----:B------:R-:W-:Y:S01]  /*2b20*/  SHF.L.U32 R43, R43, 0x10, RZ ;  /* 0x000000102b2b7819 */ /* 0x000fe200000006ff */
[----:B------:R-:W-:Y:S01]  /*2b30*/  FADD.FTZ R106, -R106, R95 ;  /* 0x0000005f6a6a7221 */ /* 0x000fe20000010100 */
[----:B------:R-:W-:Y:S01]  /*2b40*/  SHF.L.U32 R35, R26, 0x10, RZ ;  /* 0x000000101a237819 */ /* 0x000fe200000006ff */
[----:B------:R-:W-:Y:S01]  /*2b50*/  FADD.FTZ R94, -R100, R105 ;  /* 0x00000069645e7221 */ /* 0x000fe20000010100 */
[----:B------:R-:W-:Y:S01]  /*2b60*/  SHF.L.U32 R37, R27, 0x10, RZ ;  /* 0x000000101b257819 */ /* 0x000fe200000006ff */
[C---:B------:R-:W-:Y:S01]  /*2b70*/  FFMA.FTZ R82, R80.reuse, R86, R31 ;  /* 0x0000005650527223 */ /* 0x040fe2000001001f */
[C---:B------:R-:W-:Y:S01]  /*2b80*/  FFMA.FTZ R86, R80.reuse, R90, R33 ;  /* 0x0000005a50567223 */ /* 0x040fe20000010021 */
        /* <DEDUP_REMOVED lines=35> */
.L_x_1925:
[C-C-:B------:R-:W-:Y:S01]  /*2dc0*/  FFMA.FTZ R88, R83.reuse, R93, R86.reuse ;  /* 0x0000005d53587223 */ /* 0x140fe20000010056 */
[C-C-:B------:R-:W-:Y:S01]  /*2dd0*/  FFMA.FTZ R42, R83.reuse, R42, R86.reuse ;  /* 0x0000002a532a7223 */ /* 0x140fe20000010056 */
[C-C-:B------:R-:W-:Y:S01]  /*2de0*/  FFMA.FTZ R93, R83.reuse, R40, R86.reuse ;  /* 0x00000028535d7223 */ /* 0x140fe20000010056 */
[C-C-:B------:R-:W-:Y:S01]  /*2df0*/  FFMA.FTZ R40, R83.reuse, R107, R86.reuse ;  /* 0x0000006b53287223 */ /* 0x140fe20000010056 */
[C-C-:B------:R-:W-:Y:S01]  /*2e00*/  FFMA.FTZ R107, R83.reuse, R85, R86.reuse ;  /* 0x00000055536b7223 */ /* 0x140fe20000010056 */
[C-C-:B------:R-:W-:Y:S01]  /*2e10*/  FFMA.FTZ R115, R83.reuse, R90, R86.reuse ;  /* 0x0000005a53737223 */ /* 0x140fe20000010056 */
[----:B------:R-:W-:Y:S01]  /*2e20*/  FADD.FTZ R85, -R42, R35 ;  /* 0x000000232a557221 */ /* 0x000fe20000010100 */
[C-C-:B------:R-:W-:Y:S01]  /*2e30*/  FFMA.FTZ R106, R83.reuse, R106, R86.reuse ;  /* 0x0000006a536a7223 */ /* 0x140fe20000010056 */
[----:B------:R-:W-:Y:S01]  /*2e40*/  SHF.L.U32 R35, R82, 0x10, RZ ;  /* 0x0000001052237819 */ /* 0x000fe200000006ff */
[----:B------:R-:W-:Y:S01]  /*2e50*/  FFMA.FTZ R113, R83, R84, R86 ;  /* 0x0000005453717223 */ /* 0x000fe20000010056 */
[----:B------:R-:W-:Y:S01]  /*2e60*/  FADD.FTZ R91, -R88, R91 ;  /* 0x0000005b585b7221 */ /* 0x000fe20000010100 */
[----:B------:R-:W-:Y:S01]  /*2e70*/  FADD.FTZ R115, -R115, R28 ;  /* 0x0000001c73737221 */ /* 0x000fe20000010100 */
[C-C-:B------:R-:W-:Y:S01]  /*2e80*/  FFMA.FTZ R0, R83.reuse, R0, R86.reuse ;  /* 0x0000000053007223 */ /* 0x140fe20000010056 */
[C-C-:B------:R-:W-:Y:S01]  /*2e90*/  FFMA.FTZ R103, R83.reuse, R103, R86.reuse ;  /* 0x0000006753677223 */ /* 0x140fe20000010056 */
[C-C-:B------:R-:W-:Y:S01]  /*2ea0*/  FFMA.FTZ R109, R83.reuse, R109, R86.reuse ;  /* 0x0000006d536d7223 */ /* 0x140fe20000010056 */
[C-C-:B------:R-:W-:Y:S01]  /*2eb0*/  FFMA.FTZ R87, R83.reuse, R87, R86.reuse ;  /* 0x0000005753577223 */ /* 0x140fe20000010056 */
[C-C-:B------:R-:W-:Y:S01]  /*2ec0*/  FFMA.FTZ R108, R83.reuse, R108, R86.reuse ;  /* 0x0000006c536c7223 */ /* 0x140fe20000010056 */
[C-C-:B------:R-:W-:Y:S01]  /*2ed0*/  FFMA.FTZ R89, R83.reuse, R89, R86.reuse ;  /* 0x0000005953597223 */ /* 0x140fe20000010056 */
[--C-:B------:R-:W-:Y:S01]  /*2ee0*/  FFMA.FTZ R110, R83, R110, R86.reuse ;  /* 0x0000006e536e7223 */ /* 0x100fe20000010056 */
[----:B------:R-:W-:Y:S01]  /*2ef0*/  SHF.L.U32 R28, R43, 0x10, RZ ;  /* 0x000000102b1c7819 */ /* 0x000fe200000006ff */
[----:B------:R-:W-:Y:S01]  /*2f00*/  FFMA.FTZ R86, R83, R111, R86 ;  /* 0x0000006f53567223 */ /* 0x000fe20000010056 */
[----:B------:R-:W-:Y:S01]  /*2f10*/  FADD.FTZ R95, -R106, R95 ;  /* 0x0000005f6a5f7221 */ /* 0x000fe20000010100 */
[----:B------:R-:W-:Y:S01]  /*2f20*/  FADD.FTZ R113, -R113, R34 ;  /* 0x0000002271717221 */ /* 0x000fe20000010100 */
[C---:B------:R-:W-:Y:S01]  /*2f30*/  FFMA.FTZ R91, R80.reuse, R91, R35 ;  /* 0x0000005b505b7223 */ /* 0x040fe20000010023 */
[----:B------:R-:W0:Y:S01]  /*2f40*/  LDC.64 R82, c[0x0][0x478] ;  /* 0x00011e00ff527b82 */ /* 0x000e220000000a00 */
[----:B------:R-:W-:Y:S01]  /*2f50*/  FADD.FTZ R89, -R89, R30 ;  /* 0x0000001e59597221 */ /* 0x000fe20000010100 */
[----:B------:R-:W-:Y:S01]  /*2f60*/  SHF.L.U32 R30, R39, 0x10, RZ ;  /* 0x00000010271e7819 */ /* 0x000fe200000006ff */
[----:B------:R-:W-:Y:S01]  /*2f70*/  FFMA.FTZ R95, R80, R95, R28 ;  /* 0x0000005f505f7223 */ /* 0x000fe2000001001c */
[----:B------:R-:W-:Y:S01]  /*2f80*/  FADD.FTZ R99, -R40, R99 ;  /* 0x0000006328637221 */ /* 0x000fe20000010100 */
[----:B------:R-:W-:Y:S01]  /*2f90*/  SHF.L.U32 R28, R21, 0x10, RZ ;  /* 0x00000010151c7819 */ /* 0x000fe200000006ff */
[----:B------:R-:W-:Y:S01]  /*2fa0*/  FADD.FTZ R93, -R93, R36 ;  /* 0x000000245d5d7221 */ /* 0x000fe20000010100 */
[----:B------:R-:W-:Y:S01]  /*2fb0*/  FADD.FTZ R41, -R0, R41 ;  /* 0x0000002900297221 */ /* 0x000fe20000010100 */
[----:B------:R-:W1:Y:S01]  /*2fc0*/  LDC.64 R34, c[0x0][0x468] ;  /* 0x00011a00ff227b82 */ /* 0x000e620000000a00 */
        /* <DEDUP_REMOVED lines=12> */
[----:B------:R-:W-:Y:S01]  /*3090*/  FFMA.FTZ R40, R80, R113, R28 ;  /* 0x0000007150287223 */ /* 0x000fe2000001001c */
[----:B------:R-:W-:Y:S01]  /*30a0*/  SHF.L.U32 R39, R22, 0x10, RZ ;  /* 0x0000001016277819 */ /* 0x000fe200000006ff */
[----:B------:R-:W-:Y:S01]  /*30b0*/  FADD.FTZ R101, -R110, R101 ;  /* 0x000000656e657221 */ /* 0x000fe20000010100 */
[----:B------:R-:W-:Y:S01]  /*30c0*/  SHF.L.U32 R42, R31, 0x10, RZ ;  /* 0x000000101f2a7819 */ /* 0x000fe200000006ff */
[C---:B------:R-:W-:Y:S01]  /*30d0*/  FFMA.FTZ R109, R80.reuse, R109, R36 ;  /* 0x0000006d506d7223 */ /* 0x040fe20000010024 */
[----:B------:R-:W-:Y:S01]  /*30e0*/  FFMA.FTZ R97, R80, R97, R38 ;  /* 0x0000006150617223 */ /* 0x000fe20000010026 */
        /* <DEDUP_REMOVED lines=8> */
[----:B------:R-:W-:Y:S01]  /*3170*/  SHF.L.U32 R84, R27, 0x10, RZ ;  /* 0x000000101b547819 */ /* 0x000fe200000006ff */
[C---:B------:R-:W-:Y:S01]  /*3180*/  FFMA.FTZ R101, R80.reuse, R101, R42 ;  /* 0x0000006550657223 */ /* 0x040fe2000001002a */
[C---:B------:R-:W-:Y:S01]  /*3190*/  FFMA.FTZ R42, R80.reuse, R107, R28 ;  /* 0x0000006b502a7223 */ /* 0x040fe2000001001c */
[C---:B------:R-:W-:Y:S01]  /*31a0*/  FFMA.FTZ R88, R80.reuse, R87, R36 ;  /* 0x0000005750587223 */ /* 0x040fe20000010024 */
[C---:B------:R-:W-:Y:S01]  /*31b0*/  FFMA.FTZ R90, R80.reuse, R89, R38 ;  /* 0x00000059505a7223 */ /* 0x040fe20000010026 */
[C---:B------:R-:W-:Y:S01]  /*31c0*/  FFMA.FTZ R105, R80.reuse, R105, R29 ;  /* 0x0000006950697223 */ /* 0x040fe2000001001d */
[----:B------:R-:W-:Y:S01]  /*31d0*/  FFMA.FTZ R92, R80, R115, R84 ;  /* 0x00000073505c7223 */ /* 0x000fe20000010054 */
[----:B0-----:R-:W-:-:S04]  /*31e0*/  IMAD.WIDE.U32 R80, R78, 0x10, R82 ;  /* 0x000000104e507825 */ /* 0x001fc800078e0052 */
[-C--:B------:R-:W-:Y:S01]  /*31f0*/  FMUL.FTZ R37, R30, R77.reuse ;  /* 0x0000004d1e257220 */ /* 0x080fe20000410000 */
[----:B------:R-:W-:Y:S01]  /*3200*/  F2FP.BF16.F32.PACK_AB R29, R103, R30 ;  /* 0x0000001e671d723e */ /* 0x000fe200000010ff */
[----:B------:R-:W-:Y:S01]  /*3210*/  FMUL.FTZ R36, R0, R77 ;  /* 0x0000004d00247220 */ /* 0x000fe20000410000 */
[----:B------:R-:W-:Y:S01]  /*3220*/  IMAD.WIDE.U32 R82, R79, 0x10, R82 ;  /* 0x000000104f527825 */ /* 0x000fe200078e0052 */
[----:B------:R-:W-:-:S03]  /*3230*/  F2FP.BF16.F32.PACK_AB R28, R91, R0 ;  /* 0x000000005b1c723e */ /* 0x000fc600000010ff */
[----:B------:R-:W-:Y:S01]  /*3240*/  FMUL.FTZ R38, R32, R77 ;  /* 0x0000004d20267220 */ /* 0x000fe20000410000 */
[----:B------:R-:W-:Y:S01]  /*3250*/  F2FP.BF16.F32.PACK_AB R30, R95, R32 ;  /* 0x000000205f1e723e */ /* 0x000fe200000010ff */
[----:B-1----:R-:W-:-:S04]  /*3260*/  IMAD.WIDE.U32 R84, R78, 0x10, R34 ;  /* 0x000000104e547825 */ /* 0x002fc800078e0022 */
[-C--:B------:R-:W-:Y:S01]  /*3270*/  FMUL.FTZ R39, R40, R77.reuse ;  /* 0x0000004d28277220 */ /* 0x080fe20000410000 */
[----:B------:R-:W-:Y:S01]  /*3280*/  F2FP.BF16.F32.PACK_AB R31, R99, R40 ;  /* 0x00000028631f723e */ /* 0x000fe200000010ff */
[----:B------:R-:W-:Y:S01]  /*3290*/  FMUL.FTZ R91, R91, R77 ;  /* 0x0000004d5b5b7220 */ /* 0x000fe20000410000 */
[----:B------:R-:W-:-:S04]  /*32a0*/  IMAD.WIDE.U32 R78, R79, 0x10, R34 ;  /* 0x000000104f4e7825 */ /* 0x000fc800078e0022 */
[-C--:B------:R-:W-:Y:S01]  /*32b0*/  FMUL.FTZ R0, R103, R77.reuse ;  /* 0x0000004d67007220 */ /* 0x080fe20000410000 */
[-C--:B------:R-:W-:Y:S01]  /*32c0*/  FMUL.FTZ R95, R95, R77.reuse ;  /* 0x0000004d5f5f7220 */ /* 0x080fe20000410000 */
        /* <DEDUP_REMOVED lines=25> */
.L_x_1924:
[----:B0123--:R-:W0:Y:S02]  /*3460*/  LDC.64 R28, c[0x0][0x380] ;  /* 0x0000e000ff1c7b82 */ /* 0x00fe240000000a00 */
[----:B0-----:R-:W-:-:S04]  /*3470*/  LEA R76, R28, R76, 0x2 ;  /* 0x0000004c1c4c7211 */ /* 0x001fc800078e10ff */
[----:B------:R-:W-:-:S13]  /*3480*/  ISETP.GE.AND P1, PT, R76, R29, PT ;  /* 0x0000001d4c00720c */ /* 0x000fda0003f26270 */
[----:B------:R-:W-:Y:S05]  /*3490*/  @!P1 BRA `(.L_x_1926) ;  /* 0xffffffcc00c89947 */ /* 0x000fea000383ffff */
[----:B------:R-:W-:Y:S05]  /*34a0*/  BSYNC B1 ;  /* 0x0000000000017941 */ /* 0x000fea0003800000 */
.L_x_1918:
        /* <DEDUP_REMOVED lines=32> */
.L_x_1917:
[----:B------:R-:W-:Y:S05]  /*36b0*/  BSYNC B0 ;  /* 0x0000000000007941 */ /* 0x000fea0003800000 */
.L_x_1916:
        /* <DEDUP_REMOVED lines=62> */
[----:B------:R-:W-:Y:S02]  /*3aa0*/  IADD3.X R5, PT, PT, RZ, RZ, RZ, P0, !PT ;  /* 0x000000ffff057210 */ /* 0x000fe400007fe4ff */
[----:B------:R-:W5:Y:S01]  /*3ab0*/  LDS R0, [R3+0x600] ;  /* 0x0006000003007984 */ /* 0x000f620000000800 */
[C---:B------:R-:W-:Y:S02]  /*3ac0*/  SHF.L.U32 R4, R70.reuse, 0x2, RZ ;  /* 0x0000000246047819 */ /* 0x040fe400000006ff */
[----:B------:R-:W-:Y:S01]  /*3ad0*/  SHF.L.U64.HI R5, R70, 0x2, R5 ;  /* 0x0000000246057819 */ /* 0x000fe20000010205 */
[----:B------:R-:W5:Y:S01]  /*3ae0*/  LDS R43, [R3+0x1000] ;  /* 0x00100000032b7984 */ /* 0x000f620000000800 */
[----:B------:R-:W-:-:S02]  /*3af0*/  IADD3 R2, P0, PT, R4, UR18, RZ ;  /* 0x0000001204027c10 */ /* 0x000fc4000ff1e0ff */
[----:B------:R-:W-:Y:S01]  /*3b00*/  IADD3 R4, P1, PT, R4, UR16, RZ ;  /* 0x0000001004047c10 */ /* 0x000fe2000ff3e0ff */
        /* <DEDUP_REMOVED lines=16> */
[----:B------:R-:W-:Y:S01]  /*3c10*/  FADD.FTZ R13, R30, R13 ;  /* 0x0000000d1e0d7221 */ /* 0x000fe20000010000 */
[C---:B----4-:R-:W-:Y:S02]  /*3c20*/  IADD3.X R3, PT, PT, R5.reuse, UR19, RZ, P0, !PT ;  /* 0x0000001305037c10 */ /* 0x050fe400087fe4ff */
[----:B------:R-:W-:Y:S01]  /*3c30*/  IADD3.X R5, PT, PT, R5, UR17, RZ, P1, !PT ;  /* 0x0000001105057c10 */ /* 0x000fe20008ffe4ff */
[----:B------:R-:W-:Y:S01]  /*3c40*/  FADD.FTZ R28, R28, R45 ;  /* 0x0000002d1c1c7221 */ /* 0x000fe20000010000 */
[----:B------:R-:W-:Y:S01]  /*3c50*/  FADD.FTZ R0, R0, R15 ;  /* 0x0000000f00007221 */ /* 0x000fe20000010000 */
        /* <DEDUP_REMOVED lines=15> */
.L_x_1921:
        /* <DEDUP_REMOVED lines=8> */
.L_x_1928:
[----:B------:R-:W-:Y:S05]  /*3dd0*/  BSYNC B2 ;  /* 0x0000000000027941 */ /* 0x000fea0003800000 */
.L_x_1927:
        /* <DEDUP_REMOVED lines=9> */
.L_x_1929:
[----:B------:R-:W-:-:S05]  /*3e70*/  FADD.FTZ R29, R29, R112 ;  /* 0x000000701d1d7221 */ /* 0x000fca0000010000 */
[----:B------:R-:W-:Y:S01]  /*3e80*/  MOV R96, R29 ;  /* 0x0000001d00607202 */ /* 0x000fe20000000f00 */
[----:B------:R-:W-:Y:S01]  /*3e90*/  HFMA2 R43, -RZ, RZ, 0, 1.1920928955078125e-07 ;  /* 0x00000002ff2b7431 */ /* 0x000fe200000001ff */
[----:B------:R-:W-:-:S07]  /*3ea0*/  MOV R82, R37 ;  /* 0x0000002500527202 */ /* 0x000fce0000000f00 */
[----:B------:R-:W-:Y:S05]  /*3eb0*/  WARPSYNC.COLLECTIVE R39, `(.L_x_1930) ;  /* 0x0000000027087348 */ /* 0x000fea0003c00000 */
[----:B------:R0:W1:Y:S02]  /*3ec0*/  SHFL.BFLY P3, R37, R96, R43, R98 ;  /* 0x0c00002b60257389 */ /* 0x0000640000060062 */
[----:B01----:R-:W-:Y:S05]  /*3ed0*/  ENDCOLLECTIVE ;  /* 0x000000000000791b */ /* 0x003fea0003800000 */
.L_x_1930:
[----:B------:R-:W-:-:S05]  /*3ee0*/  FADD.FTZ R82, R82, R113 ;  /* 0x0000007152527221 */ /* 0x000fca0000010000 */
[----:B------:R-:W-:Y:S02]  /*3ef0*/  MOV R96, R82 ;  /* 0x0000005200607202 */ /* 0x000fe40000000f00 */
[----:B------:R-:W-:-:S07]  /*3f00*/  MOV R86, R37 ;  /* 0x0000002500567202 */ /* 0x000fce0000000f00 */
[----:B------:R-:W-:Y:S05]  /*3f10*/  WARPSYNC.COLLECTIVE R39, `(.L_x_1931) ;  /* 0x0000000027087348 */ /* 0x000fea0003c00000 */
[----:B------:R0:W1:Y:S02]  /*3f20*/  SHFL.BFLY P3, R37, R96, R43, R98 ;  /* 0x0c00002b60257389 */ /* 0x0000640000060062 */
[----:B01----:R-:W-:Y:S05]  /*3f30*/  ENDCOLLECTIVE ;  /* 0x000000000000791b */ /* 0x003fea0003800000 */
.L_x_1931:
        /* <DEDUP_REMOVED lines=8> */
.L_x_1932:
[----:B------:R-:W-:Y:S01]  /*3fc0*/  FADD.FTZ R31, R82, R31 ;  /* 0x0000001f521f7221 */ /* 0x000fe20000010000 */
[----:B------:R-:W-:-:S04]  /*3fd0*/  PRMT R82, R20, 0x7632, R82 ;  /* 0x0000763214527816 */ /* 0x000fc80000000052 */
[----:B------:R-:W-:Y:S02]  /*3fe0*/  MOV R96, R31 ;  /* 0x0000001f00607202 */ /* 0x000fe40000000f00 */
[----:B------:R-:W-:-:S07]  /*3ff0*/  MOV R33, R37 ;  /* 0x0000002500217202 */ /* 0x000fce0000000f00 */
[----:B------:R-:W-:Y:S05]  /*4000*/  WARPSYNC.COLLECTIVE R39, `(.L_x_1933) ;  /* 0x0000000027087348 */ /* 0x000fea0003c00000 */
[----:B------:R0:W1:Y:S02]  /*4010*/  SHFL.BFLY P3, R37, R96, R43, R98 ;  /* 0x0c00002b60257389 */ /* 0x0000640000060062 */
[----:B01----:R-:W-:Y:S05]  /*4020*/  ENDCOLLECTIVE ;  /* 0x000000000000791b */ /* 0x003fea0003800000 */
.L_x_1933:
[----:B------:R-:W-:-:S05]  /*4030*/  FADD.FTZ R33, R86, R33 ;  /* 0x0000002156217221 */ /* 0x000fca0000010000 */
[----:B------:R-:W-:Y:S01]  /*4040*/  MOV R96, R33 ;  /* 0x0000002100607202 */ /* 0x000fe20000000f00 */
[----:B------:R-:W-:Y:S01]  /*4050*/  HFMA2 R43, -RZ, RZ, 0, 4.76837158203125e-07 ;  /* 0x00000008ff2b7431 */ /* 0x000fe200000001ff */
[----:B------:R-:W-:-:S07]  /*4060*/  MOV R88, R37 ;  /* 0x0000002500587202 */ /* 0x000fce0000000f00 */
[----:B------:R-:W-:Y:S05]  /*4070*/  WARPSYNC.COLLECTIVE R39, `(.L_x_1934) ;  /* 0x0000000027087348 */ /* 0x000fea0003c00000 */
[----:B------:R0:W1:Y:S02]  /*4080*/  SHFL.BFLY P3, R37, R96, R43, R98 ;  /* 0x0c00002b60257389 */ /* 0x0000640000060062 */
[----:B01----:R-:W-:Y:S05]  /*4090*/  ENDCOLLECTIVE ;  /* 0x000000000000791b */ /* 0x003fea0003800000 */
.L_x_1934:
[----:B------:R-:W-:Y:S01]  /*40a0*/  FADD.FTZ R88, R31, R88 ;  /* 0x000000581f587221 */ /* 0x000fe20000010000 */
[----:B------:R-:W-:-:S04]  /*40b0*/  PRMT R31, R26, 0x7632, R31 ;  /* 0x000076321a1f7816 */ /* 0x000fc8000000001f */
[----:B------:R-:W-:Y:S02]  /*40c0*/  MOV R96, R88 ;  /* 0x0000005800607202 */ /* 0x000fe40000000f00 */
[----:B------:R-:W-:-:S07]  /*40d0*/  MOV R92, R37 ;  /* 0x00000025005c7202 */ /* 0x000fce0000000f00 */
[----:B------:R-:W-:Y:S05]  /*40e0*/  WARPSYNC.COLLECTIVE R39, `(.L_x_1935) ;  /* 0x0000000027087348 */ /* 0x000fea0003c00000 */
[----:B------:R0:W1:Y:S02]  /*40f0*/  SHFL.BFLY P3, R37, R96, R43, R98 ;  /* 0x0c00002b60257389 */ /* 0x0000640000060062 */
[----:B01----:R-:W-:Y:S05]  /*4100*/  ENDCOLLECTIVE ;  /* 0x000000000000791b */ /* 0x003fea0003800000 */
.L_x_1935:
[----:B------:R-:W-:Y:S01]  /*4110*/  FADD.FTZ R92, R33, R92 ;  /* 0x0000005c215c7221 */ /* 0x000fe20000010000 */
[----:B------:R-:W-:-:S04]  /*4120*/  PRMT R33, R25, 0x7632, R33 ;  /* 0x0000763219217816 */ /* 0x000fc80000000021 */
[----:B------:R-:W-:Y:S01]  /*4130*/  MOV R96, R92 ;  /* 0x0000005c00607202 */ /* 0x000fe20000000f00 */
[----:B------:R-:W-:Y:S02]  /*4140*/  HFMA2 R43, -RZ, RZ, 0, 9.5367431640625e-07 ;  /* 0x00000010ff2b7431 */ /* 0x000fe400000001ff */
[----:B------:R-:W-:-:S07]  /*4150*/  FADD.FTZ R83, R88, R37 ;  /* 0x0000002558537221 */ /* 0x000fce0000010000 */
[----:B------:R-:W-:Y:S05]  /*4160*/  WARPSYNC.COLLECTIVE R39, `(.L_x_1936) ;  /* 0x0000000027087348 */ /* 0x000fea0003c00000 */
[----:B------:R0:W1:Y:S02]  /*4170*/  SHFL.BFLY P3, R37, R96, R43, R98 ;  /* 0x0c00002b60257389 */ /* 0x0000640000060062 */
[----:B01----:R-:W-:Y:S05]  /*4180*/  ENDCOLLECTIVE ;  /* 0x000000000000791b */ /* 0x003fea0003800000 */
.L_x_1936:
[----:B------:R-:W-:Y:S02]  /*4190*/  MOV R96, R83 ;  /* 0x0000005300607202 */ /* 0x000fe40000000f00 */
[----:B------:R-:W-:-:S07]  /*41a0*/  MOV R113, R37 ;  /* 0x0000002500717202 */ /* 0x000fce0000000f00 */
[----:B------:R-:W-:Y:S05]  /*41b0*/  WARPSYNC.COLLECTIVE R39, `(.L_x_1937) ;  /* 0x0000000027087348 */ /* 0x000fea0003c00000 */
[----:B------:R0:W1:Y:S02]  /*41c0*/  SHFL.BFLY P3, R37, R96, R43, R98 ;  /* 0x0c00002b60257389 */ /* 0x0000640000060062 */
[----:B01----:R-:W-:Y:S05]  /*41d0*/  ENDCOLLECTIVE ;  /* 0x000000000000791b */ /* 0x003fea0003800000 */
.L_x_1937:
[----:B------:R-:W-:Y:S02]  /*41e0*/  PRMT R39, R23, 0x7632, R39 ;  /* 0x0000763217277816 */ /* 0x000fe40000000027 */
[----:B------:R-:W-:Y:S02]  /*41f0*/  PRMT R43, R22, 0x7632, R43 ;  /* 0x00007632162b7816 */ /* 0x000fe4000000002b */
[----:B------:R-:W-:Y:S02]  /*4200*/  MOV R86, R37 ;  /* 0x0000002500567202 */ /* 0x000fe40000000f00 */
[----:B------:R-:W-:Y:S01]  /*4210*/  PRMT R37, R24, 0x7632, R37 ;  /* 0x0000763218257816 */ /* 0x000fe20000000025 */
[----:B------:R-:W-:Y:S06]  /*4220*/  BRA `(.L_x_1938) ;  /* 0xffffffd800987947 */ /* 0x000fec000383ffff */
.L_x_1939:
        /* <DEDUP_REMOVED lines=13> */
.L_x_11189:


//--------------------- .text._ZN10layer_norm13ln_bwd_kernelINS_13Kernel_traitsIf13__nv_bfloat16S2_S2_fjLj512ELj1ELj4ELj1ELj16ENS_18Kernel_traits_baseILj512EfS2_S2_S2_fjLj128EEEEELb0ELb0ELb1ELb0EEEvNS_9BwdParamsE --------------------------
	.section	.text._ZN10layer_norm13ln_bwd_kernelINS_13Kernel_traitsIf13__nv_bfloat16S2_S2_fjLj512ELj1ELj4ELj1ELj16ENS_18Kernel_traits_baseILj512EfS2_S2_S2_fjLj128EEEEELb0ELb0ELb1ELb0EEEvNS_9BwdParamsE,"ax",@progbits
	.align	128
        .global         _ZN10layer_norm13ln_bwd_kernelINS_13Kernel_traitsIf13__nv_bfloat16S2_S2_fjLj512ELj1ELj4ELj1ELj16ENS_18Kernel_traits_baseILj512EfS2_S2_S2_fjLj128EEEEELb0ELb0ELb1ELb0EEEvNS_9BwdParamsE
        .type           _ZN10layer_norm13ln_bwd_kernelINS_13Kernel_traitsIf13__nv_bfloat16S2_S2_fjLj512ELj1ELj4ELj1ELj16ENS_18Kernel_traits_baseILj512EfS2_S2_S2_fjLj128EEEEELb0ELb0ELb1ELb0EEEvNS_9BwdParamsE,@function
        .size           _ZN10layer_norm13ln_bwd_kernelINS_13Kernel_traitsIf13__nv_bfloat16S2_S2_fjLj512ELj1ELj4ELj1ELj16ENS_18Kernel_traits_baseILj512EfS2_S2_S2_fjLj128EEEEELb0ELb0ELb1ELb0EEEvNS_9BwdParamsE,(.L_x_11190 - _ZN10layer_norm13ln_bwd_kernelINS_13Kernel_traitsIf13__nv_bfloat16S2_S2_fjLj512ELj1ELj4ELj1ELj16ENS_18Kernel_traits_baseILj512EfS2_S2_S2_fjLj128EEEEELb0ELb0ELb1ELb0EEEvNS_9BwdParamsE)
        .other          _ZN10layer_norm13ln_bwd_kernelINS_13Kernel_traitsIf13__nv_bfloat16S2_S2_fjLj512ELj1ELj4ELj1ELj16ENS_18Kernel_traits_baseILj512EfS2_S2_S2_fjLj128EEEEELb0ELb0ELb1ELb0EEEvNS_9BwdParamsE,@"STO_CUDA_ENTRY STV_DEFAULT"
_ZN10layer_norm13ln_bwd_kernelINS_13Kernel_traitsIf13__nv_bfloat16S2_S2_fjLj512ELj1ELj4ELj1ELj16ENS_18Kernel_traits_baseILj512EfS2_S2_S2_fjLj128EEEEELb0ELb0ELb1ELb0EEEvNS_9BwdParamsE:
.text._ZN10layer_norm13ln_bwd_kernelINS_13Kernel_traitsIf13__nv_bfloat16S2_S2_fjLj512ELj1ELj4ELj1ELj16ENS_18Kernel_traits_baseILj512EfS2_S2_S2_fjLj128EEEEELb0ELb0ELb1ELb0EEEvNS_9BwdParamsE:
        /* <DEDUP_REMOVED lines=16> */
[----:B------:R-:W0:Y:S03]  /*0100*/  LDCU.64 UR10, c[0x0][0x3c0] ;  /* 0x00007800ff0a77ac */ /* 0x000e260008000a00 */
[----:B------:R-:W-:-:S02]  /*0110*/  LEA.HI.SX32 R2, R0, R3, 0x1d ;  /* 0x0000000300027211 */ /* 0x000fc400078feaff */
[----:B------:R-:W-:Y:S02]  /*0120*/  MOV R3, R107 ;  /* 0x0000006b00037202 */ /* 0x000fe40000000f00 */
        /* <DEDUP_REMOVED lines=9> */
[----:B---3--:R-:W-:-:S03]  /*01c0*/  @P1 IMAD.WIDE.U32 R8, R3, 0x20, R8 ;  /* 0x0000002003081825 */ /* 0x008fc600078e0008 */
[----:B------:R3:W5:Y:S04]  /*01d0*/  @P0 LDG.E.128 R60, desc[UR6][R6.64+0x10] ;  /* 0x00001006063c0981 */ /* 0x000768000c1e1d00 */
[----:B------:R3:W5:Y:S04]  /*01e0*/  @P1 LDG.E.128 R56, desc[UR6][R8.64] ;  /* 0x0000000608381981 */ /* 0x000768000c1e1d00 */
        /* <DEDUP_REMOVED lines=38> */
.L_x_1962:
[----:B0-----:R-:W0:Y:S08]  /*0450*/  LDC.64 R6, c[0x0][0x3f8] ;  /* 0x0000fe00ff067b82 */ /* 0x001e300000000a00 */
[----:B------:R-:W1:Y:S08]  /*0460*/  LDC.64 R4, c[0x0][0x3c8] ;  /* 0x0000f200ff047b82 */ /* 0x000e700000000a00 */
[----:B------:R-:W2:Y:S01]  /*0470*/  LDC.64 R86, c[0x0][0x3f0] ;  /* 0x0000fc00ff567b82 */ /* 0x000ea20000000a00 */
[----:B0-----:R-:W-:-:S06]  /*0480*/  IMAD.WIDE R6, R0, 0x4, R6 ;  /* 0x0000000400067825 */ /* 0x001fcc00078e0206 */
        /* <DEDUP_REMOVED lines=27> */
[----:B0-----:R-:W-:Y:S01]  /*0640*/  LEA.HI.SX32 R87, R110, R107, 0x1d ;  /* 0x0000006b6e577211 */ /* 0x001fe200078feaff */
[----:B------:R-:W-:Y:S01]  /*0650*/  IMAD.MOV.U32 R110, RZ, RZ, RZ ;  /* 0x000000ffff6e7224 */ /* 0x000fe200078e00ff */
[----:B------:R-:W-:-:S02]  /*0660*/  MOV R109, RZ ;  /* 0x000000ff006d7202 */ /* 0x000fc40000000f00 */
        /* <DEDUP_REMOVED lines=14> */
[----:B------:R-:W-:Y:S02]  /*0750*/  IADD3 R87, PT, PT, R87, 0x20, RZ ;  /* 0x0000002057577810 */ /* 0x000fe40007ffe0ff */
[----:B------:R-:W-:Y:S02]  /*0760*/  IADD3 R111, PT, PT, R111, 0x20, RZ ;  /* 0x000000206f6f7810 */ /* 0x000fe40007ffe0ff */
[C---:B--2---:R-:W-:Y:S02]  /*0770*/  SHF.L.U32 R86, R12.reuse, 0x10, RZ ;  /* 0x000000100c567819 */ /* 0x044fe400000006ff */
[----:B------:R-:W-:Y:S02]  /*0780*/  SHF.L.U32 R94, R13, 0x10, RZ ;  /* 0x000000100d5e7819 */ /* 0x000fe400000006ff */
[----:B------:R-:W-:Y:S01]  /*0790*/  PRMT R3, R12, 0x7632, R3 ;  /* 0x000076320c037816 */ /* 0x000fe20000000003 */
[C---:B------:R-:W-:Y:S01]  /*07a0*/  FADD.FTZ R9, -R107.reuse, R86 ;  /* 0x000000566b097221 */ /* 0x040fe20000010100 */
[----:B------:R-:W-:Y:S01]  /*07b0*/  PRMT R93, R14, 0x7632, R93 ;  /* 0x000076320e5d7816 */ /* 0x000fe2000000005d */
[----:B0-----:R-:W-:Y:S01]  /*07c0*/  FADD.FTZ R11, -R107, R94 ;  /* 0x0000005e6b0b7221 */ /* 0x001fe20000010100 */
[----:B------:R-:W-:-:S02]  /*07d0*/  SHF.L.U32 R110, R15, 0x10, RZ ;  /* 0x000000100f6e7819 */ /* 0x000fc400000006ff */
[----:B------:R-:W-:Y:S02]  /*07e0*/  PRMT R92, R13, 0x7632, R92 ;  /* 0x000076320d5c7816 */ /* 0x000fe4000000005c */
[----:B------:R-:W-:Y:S02]  /*07f0*/  SHF.L.U32 R96, R14, 0x10, RZ ;  /* 0x000000100e607819 */ /* 0x000fe400000006ff */
[C---:B---3--:R-:W-:Y:S02]  /*0800*/  PRMT R12, R88.reuse, 0x7632, R12 ;  /* 0x00007632580c7816 */ /* 0x048fe4000000000c */
[----:B------:R-:W-:Y:S02]  /*0810*/  SHF.L.U32 R13, R88, 0x10, RZ ;  /* 0x00000010580d7819 */ /* 0x000fe400000006ff */
[----:B------:R-:W-:Y:S01]  /*0820*/  SHF.L.U32 R88, R3, 0x10, RZ ;  /* 0x0000001003587819 */ /* 0x000fe200000006ff */
[----:B-----5:R-:W-:Y:S01]  /*0830*/  FMUL.FTZ R3, R4, R9 ;  /* 0x0000000904037220 */ /* 0x020fe20000410000 */
[----:B------:R-:W-:Y:S01]  /*0840*/  SHF.L.U32 R94, R93, 0x10, RZ ;  /* 0x000000105d5e7819 */ /* 0x000fe200000006ff */
[----:B------:R-:W-:Y:S01]  /*0850*/  FADD.FTZ R93, -R107, R110 ;  /* 0x0000006e6b5d7221 */ /* 0x000fe20000010100 */
[----:B------:R-:W-:Y:S01]  /*0860*/  PRMT R98, R15, 0x7632, R98 ;  /* 0x000076320f627816 */ /* 0x000fe20000000062 */
[----:B------:R-:W-:Y:S01]  /*0870*/  FADD.FTZ R15, -R107, R96 ;  /* 0x000000606b0f7221 */ /* 0x000fe20000010100 */
[----:B------:R-:W-:Y:S01]  /*0880*/  PRMT R112, R91, 0x7632, R112 ;  /* 0x000076325b707816 */ /* 0x000fe20000000070 */
[----:B------:R-:W-:Y:S01]  /*0890*/  FADD.FTZ R32, R32, R13 ;  /* 0x0000000d20207221 */ /* 0x000fe20000010000 */
[C---:B------:R-:W-:Y:S01]  /*08a0*/  PRMT R99, R90.reuse, 0x7632, R99 ;  /* 0x000076325a637816 */ /* 0x040fe20000000063 */
[-C--:B------:R-:W-:Y:S01]  /*08b0*/  FFMA.FTZ R48, R3, R13.reuse, R48 ;  /* 0x0000000d03307223 */ /* 0x080fe20000010030 */
[----:B------:R-:W-:Y:S01]  /*08c0*/  SHF.L.U32 R109, R90, 0x10, RZ ;  /* 0x000000105a6d7819 */ /* 0x000fe200000006ff */
[----:B------:R-:W-:Y:S01]  /*08d0*/  FMUL.FTZ R10, R64, R13 ;  /* 0x0000000d400a7220 */ /* 0x000fe20000410000 */
[----:B------:R-:W-:Y:S01]  /*08e0*/  SHF.L.U32 R91, R91, 0x10, RZ ;  /* 0x000000105b5b7819 */ /* 0x000fe200000006ff */
[----:B------:R-:W-:Y:S01]  /*08f0*/  FMUL.FTZ R9, R4, R11 ;  /* 0x0000000b04097220 */ /* 0x000fe20000410000 */
[----:B------:R-:W-:Y:S01]  /*0900*/  SHF.L.U32 R90, R92, 0x10, RZ ;  /* 0x000000105c5a7819 */ /* 0x000fe200000006ff */
[C---:B------:R-:W-:Y:S01]  /*0910*/  FMUL.FTZ R13, R4.reuse, R93 ;  /* 0x0000005d040d7220 */ /* 0x040fe20000410000 */
[----:B------:R-:W-:Y:S01]  /*0920*/  FMUL.FTZ R11, R4, R15 ;  /* 0x0000000f040b7220 */ /* 0x000fe20000410000 */
[----:B------:R-:W-:Y:S01]  /*0930*/  FADD.FTZ R15, -R107, R88 ;  /* 0x000000586b0f7221 */ /* 0x000fe20000010100 */
[C---:B------:R-:W-:Y:S01]  /*0940*/  PRMT R14, R89.reuse, 0x7632, R14 ;  /* 0x00007632590e7816 */ /* 0x040fe2000000000e */
[----:B------:R-:W-:-:S02]  /*0950*/  IMAD.U32 R89, R89, 0x10000, RZ ;  /* 0x0001000059597824 */ /* 0x000fc400078e00ff */
[----:B------:R-:W-:Y:S01]  /*0960*/  FADD.FTZ R30, R30, R91 ;  /* 0x0000005b1e1e7221 */ /* 0x000fe20000010000 */
[----:B------:R-:W-:Y:S02]  /*0970*/  IMAD.U32 R92, R12, 0x10000, RZ ;  /* 0x000100000c5c7824 */ /* 0x000fe400078e00ff */
[-C--:B------:R-:W-:Y:S01]  /*0980*/  FFMA.FTZ R46, R13, R91.reuse, R46 ;  /* 0x0000005b0d2e7223 */ /* 0x080fe2000001002e */
[----:B------:R-:W-:Y:S01]  /*0990*/  FMUL.FTZ R88, R62, R91 ;  /* 0x0000005b3e587220 */ /* 0x000fe20000410000 */
[C---:B------:R-:W-:Y:S01]  /*09a0*/  FADD.FTZ R91, -R107.reuse, R90 ;  /* 0x0000005a6b5b7221 */ /* 0x040fe20000010100 */
[----:B------:R-:W-:Y:S01]  /*09b0*/  FMUL.FTZ R90, R4, R15 ;  /* 0x0000000f045a7220 */ /* 0x000fe20000410000 */
[----:B------:R-:W-:Y:S01]  /*09c0*/  FADD.FTZ R93, -R107, R94 ;  /* 0x0000005e6b5d7221 */ /* 0x000fe20000010100 */
[----:B------:R-:W-:Y:S01]  /*09d0*/  FADD.FTZ R34, R34, R89 ;  /* 0x0000005922227221 */ /* 0x000fe20000010000 */
[-C--:B------:R-:W-:Y:S01]  /*09e0*/  FFMA.FTZ R50, R9, R89.reuse, R50 ;  /* 0x0000005909327223 */ /* 0x080fe20000010032 */
[----:B------:R-:W-:Y:S01]  /*09f0*/  FMUL.FTZ R12, R66, R89 ;  /* 0x00000059420c7220 */ /* 0x000fe20000410000 */
[----:B------:R-:W-:Y:S01]  /*0a00*/  FMUL.FTZ R15, R65, R92 ;  /* 0x0000005c410f7220 */ /* 0x000fe20000410000 */
[----:B------:R-:W-:Y:S01]  /*0a10*/  FADD.FTZ R94, RZ, R10 ;  /* 0x0000000aff5e7221 */ /* 0x000fe20000010000 */
[----:B------:R-:W-:Y:S01]  /*0a20*/  SHF.L.U32 R110, R98, 0x10, RZ ;  /* 0x00000010626e7819 */ /* 0x000fe200000006ff */
[----:B------:R-:W-:Y:S01]  /*0a30*/  FFMA.FTZ R89, R3, R10, RZ ;  /* 0x0000000a03597223 */ /* 0x000fe200000100ff */
[----:B------:R-:W-:Y:S01]  /*0a40*/  SHF.L.U32 R98, R14, 0x10, RZ ;  /* 0x000000100e627819 */ /* 0x000fe200000006ff */
[----:B------:R-:W-:Y:S01]  /*0a50*/  FADD.FTZ R33, R33, R92 ;  /* 0x0000005c21217221 */ /* 0x000fe20000010000 */
[----:B------:R-:W-:Y:S01]  /*0a60*/  FFMA.FTZ R49, R90, R92, R49 ;  /* 0x0000005c5a317223 */ /* 0x000fe20000010031 */
[----:B------:R-:W-:Y:S01]  /*0a70*/  FMUL.FTZ R92, R4, R91 ;  /* 0x0000005b045c7220 */ /* 0x000fe20000410000 */
        /* <DEDUP_REMOVED lines=12> */
[----:B------:R-:W-:Y:S01]  /*0b40*/  FADD.FTZ R99, -R107, R110 ;  /* 0x0000006e6b637221 */ /* 0x000fe20000010100 */
[----:B------:R-:W-:Y:S01]  /*0b50*/  FMUL.FTZ R91, R61, R96 ;  /* 0x000000603d5b7220 */ /* 0x000fe20000410000 */
[----:B------:R-:W-:Y:S01]  /*0b60*/  FADD.FTZ R110, R93, R14 ;  /* 0x0000000e5d6e7221 */ /* 0x000fe20000010000 */
[----:B------:R-:W-:Y:S01]  /*0b70*/  FFMA.FTZ R93, R11, R14, R98 ;  /* 0x0000000e0b5d7223 */ /* 0x000fe20000010062 */
        /* <DEDUP_REMOVED lines=11> */
[----:B------:R-:W-:Y:S01]  /*0c30*/  FADD.FTZ R28, R28, R109 ;  /* 0x0000006d1c1c7221 */ /* 0x000fe20000010000 */
[----:B------:R-:W-:Y:S01]  /*0c40*/  FFMA.FTZ R44, R11, R109, R44 ;  /* 0x0000006d0b2c7223 */ /* 0x000fe2000001002c */
[----:B------:R-:W-:Y:S01]  /*0c50*/  FADD.FTZ R109, R86, R93 ;  /* 0x0000005d566d7221 */ /* 0x000fe20000010000 */
[----:B------:R-:W-:-:S07]  /*0c60*/  FFMA.FTZ R110, R96, R93, R99 ;  /* 0x0000005d606e7223 */ /* 0x000fce0000010063 */
.L_x_1945:
[----:B------:R-:W-:Y:S05]  /*0c70*/  BSYNC.RECONVERGENT B2 ;  /* 0x0000000000027941 */ /* 0x000fea0003800200 */
.L_x_1944:
        /* <DEDUP_REMOVED lines=12> */
[----:B--2---:R-:W-:Y:S01]  /*0d40*/  PRMT R95, R80, 0x7632, R95 ;  /* 0x00007632505f7816 */ /* 0x004fe2000000005f */
[----:B------:R-:W-:Y:S01]  /*0d50*/  IMAD.U32 R104, R82, 0x10000, RZ ;  /* 0x0001000052687824 */ /* 0x000fe200078e00ff */
[----:B------:R-:W-:Y:S02]  /*0d60*/  SHF.L.U32 R100, R80, 0x10, RZ ;  /* 0x0000001050647819 */ /* 0x000fe400000006ff */
[----:B------:R-:W-:Y:S01]  /*0d70*/  SHF.L.U32 R80, R95, 0x10, RZ ;  /* 0x000000105f507819 */ /* 0x000fe200000006ff */
[----:B------:R-:W-:Y:S01]  /*0d80*/  FADD.FTZ R105, -R107, R104 ;  /* 0x000000686b697221 */ /* 0x000fe20000010100 */
[C---:B------:R-:W-:Y:S02]  /*0d90*/  PRMT R97, R81.reuse, 0x7632, R97 ;  /* 0x0000763251617816 */ /* 0x040fe40000000061 */
[----:B------:R-:W-:Y:S01]  /*0da0*/  SHF.L.U32 R102, R81, 0x10, RZ ;  /* 0x0000001051667819 */ /* 0x000fe200000006ff */
[C---:B------:R-:W-:Y:S01]  /*0db0*/  FADD.FTZ R81, -R107.reuse, R100 ;  /* 0x000000646b517221 */ /* 0x040fe20000010100 */
[----:B------:R-:W-:Y:S01]  /*0dc0*/  PRMT R101, R82, 0x7632, R101 ;  /* 0x0000763252657816 */ /* 0x000fe20000000065 */
[----:B------:R-:W-:Y:S01]  /*0dd0*/  FADD.FTZ R95, -R107, R80 ;  /* 0x000000506b5f7221 */ /* 0x000fe20000010100 */
[C---:B------:R-:W-:Y:S01]  /*0de0*/  PRMT R106, R83.reuse, 0x7632, R106 ;  /* 0x00007632536a7816 */ /* 0x040fe2000000006a */
[C---:B-----5:R-:W-:Y:S01]  /*0df0*/  FMUL.FTZ R81, R4.reuse, R81 ;  /* 0x0000005104517220 */ /* 0x060fe20000410000 */
[----:B------:R-:W-:Y:S01]  /*0e00*/  SHF.L.U32 R108, R83, 0x10, RZ ;  /* 0x00000010536c7819 */ /* 0x000fe200000006ff */
[----:B------:R-:W-:Y:S01]  /*0e10*/  FADD.FTZ R103, -R107, R102 ;  /* 0x000000666b677221 */ /* 0x000fe20000010100 */
[----:B------:R-:W-:Y:S01]  /*0e20*/  SHF.L.U32 R82, R97, 0x10, RZ ;  /* 0x0000001061527819 */ /* 0x000fe200000006ff */
[----:B------:R-:W-:Y:S01]  /*0e30*/  FMUL.FTZ R100, R4, R95 ;  /* 0x0000005f04647220 */ /* 0x000fe20000410000 */
[C---:B---3--:R-:W-:Y:S01]  /*0e40*/  PRMT R80, R84.reuse, 0x7632, R80 ;  /* 0x0000763254507816 */ /* 0x048fe20000000050 */
[----:B------:R-:W-:Y:S01]  /*0e50*/  FADD.FTZ R113, -R107, R108 ;  /* 0x0000006c6b717221 */ /* 0x000fe20000010100 */
[----:B------:R-:W-:Y:S01]  /*0e60*/  SHF.L.U32 R83, R84, 0x10, RZ ;  /* 0x0000001054537819 */ /* 0x000fe200000006ff */
[----:B------:R-:W-:Y:S01]  /*0e70*/  IMAD.U32 R111, R86, 0x10000, RZ ;  /* 0x00010000566f7824 */ /* 0x000fe200078e00ff */
[----:B0-----:R-:W-:Y:S01]  /*0e80*/  SHF.L.U32 R98, R101, 0x10, RZ ;  /* 0x0000001065627819 */ /* 0x001fe200000006ff */
[--C-:B------:R-:W-:Y:S01]  /*0e90*/  FADD.FTZ R101, -R107, R82.reuse ;  /* 0x000000526b657221 */ /* 0x100fe20000010100 */
[----:B------:R-:W-:Y:S01]  /*0ea0*/  SHF.L.U32 R102, R80, 0x10, RZ ;  /* 0x0000001050667819 */ /* 0x000fe200000006ff */
[----:B------:R-:W-:Y:S01]  /*0eb0*/  FADD.FTZ R24, R24, R83 ;  /* 0x0000005318187221 */ /* 0x000fe20000010000 */
[----:B------:R-:W-:Y:S01]  /*0ec0*/  PRMT R82, R85, 0x7632, R82 ;  /* 0x0000763255527816 */ /* 0x000fe20000000052 */
[-C--:B------:R-:W-:Y:S01]  /*0ed0*/  FFMA.FTZ R40, R81, R83.reuse, R40 ;  /* 0x0000005351287223 */ /* 0x080fe20000010028 */
[----:B------:R-:W-:Y:S01]  /*0ee0*/  SHF.L.U32 R97, R85, 0x10, RZ ;  /* 0x0000001055617819 */ /* 0x000fe200000006ff */
[----:B------:R-:W-:Y:S01]  /*0ef0*/  FMUL.FTZ R80, R56, R83 ;  /* 0x0000005338507220 */ /* 0x000fe20000410000 */
[----:B------:R-:W-:Y:S01]  /*0f00*/  FMUL.FTZ R83, R4, R103 ;  /* 0x0000006704537220 */ /* 0x000fe20000410000 */
[----:B------:R-:W-:Y:S01]  /*0f10*/  SHF.L.U32 R104, R82, 0x10, RZ ;  /* 0x0000001052687819 */ /* 0x000fe200000006ff */
[----:B------:R-:W-:Y:S01]  /*0f20*/  FADD.FTZ R99, -R107, R98 ;  /* 0x000000626b637221 */ /* 0x000fe20000010100 */
[----:B------:R-:W-:Y:S01]  /*0f30*/  FADD.FTZ R26, R26, R97 ;  /* 0x000000611a1a7221 */ /* 0x000fe20000010000 */
[-C--:B------:R-:W-:Y:S01]  /*0f40*/  FFMA.FTZ R42, R83, R97.reuse, R42 ;  /* 0x00000061532a7223 */ /* 0x080fe2000001002a */
[----:B------:R-:W-:Y:S01]  /*0f50*/  FMUL.FTZ R82, R58, R97 ;  /* 0x000000613a527220 */ /* 0x000fe20000410000 */
[----:B------:R-:W-:Y:S01]  /*0f60*/  FADD.FTZ R98, R109, R80 ;  /* 0x000000506d627221 */ /* 0x000fe20000010000 */
[----:B------:R-:W-:Y:S01]  /*0f70*/  FMUL.FTZ R97, R57, R102 ;  /* 0x0000006639617220 */ /* 0x000fe20000410000 */
[----:B------:R-:W-:Y:S01]  /*0f80*/  FFMA.FTZ R103, R81, R80, R110 ;  /* 0x0000005051677223 */ /* 0x000fe2000001006e */
[----:B------:R-:W-:Y:S01]  /*0f90*/  SHF.L.U32 R106, R106, 0x10, RZ ;  /* 0x000000106a6a7819 */ /* 0x000fe200000006ff */
[----:B------:R-:W-:Y:S01]  /*0fa0*/  FMUL.FTZ R85, R4, R105 ;  /* 0x0000006904557220 */ /* 0x000fe20000410000 */
[----:B------:R-:W-:Y:S01]  /*0fb0*/  FADD.FTZ R105, R98, R97 ;  /* 0x0000006162697221 */ /* 0x000fe20000010000 */
[----:B------:R-:W-:Y:S01]  /*0fc0*/  FADD.FTZ R25, R25, R102 ;  /* 0x0000006619197221 */ /* 0x000fe20000010000 */
[C---:B------:R-:W-:Y:S01]  /*0fd0*/  FFMA.FTZ R41, R100.reuse, R102, R41 ;  /* 0x0000006664297223 */ /* 0x040fe20000010029 */
[----:B------:R-:W-:Y:S01]  /*0fe0*/  FFMA.FTZ R98, R100, R97, R103 ;  /* 0x0000006164627223 */ /* 0x000fe20000010067 */
[----:B------:R-:W-:Y:S01]  /*0ff0*/  PRMT R84, R86, 0x7632, R84 ;  /* 0x0000763256547816 */ /* 0x000fe20000000054 */
[----:B------:R-:W-:Y:S01]  /*1000*/  FMUL.FTZ R102, R4, R101 ;  /* 0x0000006504667220 */ /* 0x000fe20000410000 */
        /* <DEDUP_REMOVED lines=8> */
[----:B------:R-:W-:Y:S01]  /*1090*/  FMUL.FTZ R84, R52, R111 ;  /* 0x0000006f34547220 */ /* 0x000fe20000410000 */
[----:B------:R-:W-:Y:S01]  /*10a0*/  FADD.FTZ R99, R106, R101 ;  /* 0x000000656a637221 */ /* 0x000fe20000010000 */
[C---:B------:R-:W-:Y:S01]  /*10b0*/  PRMT R86, R87.reuse, 0x7632, R86 ;  /* 0x0000763257567816 */ /* 0x040fe20000000056 */
[----:B------:R-:W-:Y:S01]  /*10c0*/  FFMA.FTZ R98, R102, R101, R103 ;  /* 0x0000006566627223 */ /* 0x000fe20000010067 */
[----:B------:R-:W-:Y:S01]  /*10d0*/  SHF.L.U32 R87, R87, 0x10, RZ ;  /* 0x0000001057577819 */ /* 0x000fe200000006ff */
[----:B------:R-:W-:Y:S01]  /*10e0*/  FMUL.FTZ R95, R4, R113 ;  /* 0x00000071045f7220 */ /* 0x000fe20000410000 */
[----:B------:R-:W-:Y:S01]  /*10f0*/  FADD.FTZ R21, R21, R108 ;  /* 0x0000006c15157221 */ /* 0x000fe20000010000 */
[-C--:B------:R-:W-:Y:S01]  /*1100*/  FFMA.FTZ R37, R104, R108.reuse, R37 ;  /* 0x0000006c68257223 */ /* 0x080fe20000010025 */
[----:B------:R-:W-:Y:S01]  /*1110*/  FMUL.FTZ R103, R53, R108 ;  /* 0x0000006c35677220 */ /* 0x000fe20000410000 */
[----:B------:R-:W-:Y:S01]  /*1120*/  FADD.FTZ R108, R99, R84 ;  /* 0x00000054636c7221 */ /* 0x000fe20000010000 */
[----:B------:R-:W-:Y:S01]  /*1130*/  FFMA.FTZ R99, R85, R84, R98 ;  /* 0x0000005455637223 */ /* 0x000fe20000010062 */
[----:B------:R-:W-:Y:S01]  /*1140*/  SHF.L.U32 R86, R86, 0x10, RZ ;  /* 0x0000001056567819 */ /* 0x000fe200000006ff */
[----:B------:R-:W-:Y:S01]  /*1150*/  FADD.FTZ R22, R22, R87 ;  /* 0x0000005716167221 */ /* 0x000fe20000010000 */
[-C--:B------:R-:W-:Y:S01]  /*1160*/  FFMA.FTZ R38, R95, R87.reuse, R38 ;  /* 0x000000575f267223 */ /* 0x080fe20000010026 */
        /* <DEDUP_REMOVED lines=11> */
[C---:B------:R-:W-:Y:S01]  /*1220*/  FFMA.FTZ R39, R108.reuse, R86, R39 ;  /* 0x000000566c277223 */ /* 0x040fe20000010027 */
[----:B------:R-:W-:Y:S01]  /*1230*/  FFMA.FTZ R110, R108, R105, R98 ;  /* 0x000000696c6e7223 */ /* 0x000fe20000010062 */
[----:B------:R-:W-:Y:S06]  /*1240*/  BRA `(.L_x_1946) ;  /* 0x0000000000487947 */ /* 0x000fec0003800000 */
.L_x_1943:
        /* <DEDUP_REMOVED lines=13> */
[----:B0-----:R-:W-:-:S04]  /*1320*/  @P0 IMAD.WIDE.U32 R98, R107, 0x10, R98 ;  /* 0x000000106b620825 */ /* 0x001fc800078e0062 */
[----:B------:R-:W-:Y:S01]  /*1330*/  @P0 VIADD R107, R107, 0x20 ;  /* 0x000000206b6b0836 */ /* 0x000fe20000000000 */
[----:B------:R0:W5:Y:S03]  /*1340*/  @P0 LDG.E.128 R16, desc[UR6][R98.64] ;  /* 0x0000000662100981 */ /* 0x000166000c1e1d00 */
[----:B-1----:R-:W-:-:S05]  /*1350*/  @P2 IMAD.WIDE.U32 R86, R107, 0x10, R86 ;  /* 0x000000106b562825 */ /* 0x002fca00078e0056 */
[----:B------:R0:W5:Y:S02]  /*1360*/  @P2 LDG.E.128 R68, desc[UR6][R86.64] ;  /* 0x0000000656442981 */ /* 0x000164000c1e1d00 */
.L_x_1946:
[----:B------:R-:W-:Y:S05]  /*1370*/  BSYNC.RECONVERGENT B1 ;  /* 0x0000000000017941 */ /* 0x000fea0003800200 */
.L_x_1942:
        /* <DEDUP_REMOVED lines=21> */
.L_x_1974:
[----:B------:R-:W3:Y:S01]  /*14d0*/  S2R R109, SR_TID.X ;  /* 0x00000000006d7919 */ /* 0x000ee20000002100 */
[----:B------:R-:W-:Y:S01]  /*14e0*/  @P2 IADD3 R8, PT, PT, R8, -0x1, RZ ;  /* 0xffffffff08082810 */ /* 0x000fe20007ffe0ff */
[----:B-1----:R-:W-:Y:S01]  /*14f0*/  FADD.FTZ R86, R111, R86 ;  /* 0x000000566f567221 */ /* 0x002fe20000010000 */
[----:B------:R-:W-:Y:S01]  /*1500*/  ISETP.GE.U32.AND P3, PT, R2, 0x20, PT ;  /* 0x000000200200780c */ /* 0x000fe20003f66070 */
[----:B--2---:R-:W-:Y:S01]  /*1510*/  FADD.FTZ R87, R110, R87 ;  /* 0x000000576e577221 */ /* 0x004fe20000010000 */
[----:B------:R-:W-:Y:S01]  /*1520*/  ISETP.NE.AND P0, PT, RZ, UR8, PT ;  /* 0x00000008ff007c0c */ /* 0x000fe2000bf05270 */
[----:B------:R-:W-:Y:S02]  /*1530*/  @P2 IMAD R8, R8, R5, RZ ;  /* 0x0000000508082224 */ /* 0x000fe400078e02ff */
[----:B------:R-:W-:Y:S01]  /*1540*/  FMUL.FTZ R86, R86, UR9 ;  /* 0x0000000956567c20 */ /* 0x000fe20008410000 */
[----:B------:R-:W-:Y:S01]  /*1550*/  BSSY.RECONVERGENT B1, `(.L_x_1948) ;  /* 0x0000144000017945 */ /* 0x000fe20003800200 */
[----:B0-----:R-:W-:Y:S01]  /*1560*/  HFMA2 R111, -RZ, RZ, 0, 0 ;  /* 0x00000000ff6f7431 */ /* 0x001fe200000001ff */
[----:B------:R-:W-:Y:S01]  /*1570*/  MOV R113, R7 ;  /* 0x0000000700717202 */ /* 0x000fe20000000f00 */
[----:B------:R-:W-:Y:S01]  /*1580*/  FMUL.FTZ R7, R87, UR9 ;  /* 0x0000000957077c20 */ /* 0x000fe20008410000 */
[----:B------:R-:W-:-:S04]  /*1590*/  @P2 SHF.R.S32.HI R99, RZ, 0x1f, R8 ;  /* 0x0000001fff632819 */ /* 0x000fc80000011408 */
[----:B------:R-:W-:Y:S02]  /*15a0*/  @P2 LEA.HI R8, R99, R8, RZ, 0x3 ;  /* 0x0000000863082211 */ /* 0x000fe400078f18ff */
[----:B---3--:R-:W-:-:S04]  /*15b0*/  LOP3.LUT R107, R109, 0x1f, RZ, 0xc0, !PT ;  /* 0x0000001f6d6b7812 */ /* 0x008fc800078ec0ff */
[----:B------:R-:W-:Y:S02]  /*15c0*/  @P2 LEA.HI.SX32 R111, R8, R107, 0x1d ;  /* 0x0000006b086f2211 */ /* 0x000fe400078feaff */
[----:B------:R-:W-:Y:S01]  /*15d0*/  FSEL R8, R86, RZ, !P0 ;  /* 0x000000ff56087208 */ /* 0x000fe20004000000 */
        /* <DEDUP_REMOVED lines=84> */
.L_x_1952:
        /* <DEDUP_REMOVED lines=13> */
[--C-:B------:R-:W-:Y:S01]  /*1bf0*/  FFMA.FTZ R118, R94, R7, R8.reuse ;  /* 0x000000075e767223 */ /* 0x100fe20000010008 */
[----:B------:R-:W-:Y:S01]  /*1c00*/  FSEL R76, R76, RZ, P0 ;  /* 0x000000ff4c4c7208 */ /* 0x000fe20000000000 */
[C---:B------:R-:W-:Y:S01]  /*1c10*/  FMUL.FTZ R99, R4.reuse, R79 ;  /* 0x0000004f04637220 */ /* 0x040fe20000410000 */
[----:B------:R-:W2:Y:S01]  /*1c20*/  @P2 LDC R87, c[0x0][0x40c] ;  /* 0x00010300ff572b82 */ /* 0x000ea20000000800 */
[----:B------:R-:W-:Y:S01]  /*1c30*/  FSEL R77, R77, RZ, P0 ;  /* 0x000000ff4d4d7208 */ /* 0x000fe20000000000 */
[----:B------:R-:W-:Y:S01]  /*1c40*/  FMUL.FTZ R115, R4, R115 ;  /* 0x0000007304737220 */ /* 0x000fe20000410000 */
[----:B------:R-:W-:-:S04]  /*1c50*/  FFMA.FTZ R119, R13, R7, R8 ;  /* 0x000000070d777223 */ /* 0x000fc80000010008 */
[----:B------:R-:W-:Y:S01]  /*1c60*/  FSEL R116, R115, RZ, P0 ;  /* 0x000000ff73747208 */ /* 0x000fe20000000000 */
[----:B------:R-:W3:Y:S01]  /*1c70*/  @P2 LDC R98, c[0x0][0x40c] ;  /* 0x00010300ff622b82 */ /* 0x000ee20000000800 */
[----:B0-----:R-:W-:Y:S01]  /*1c80*/  @P2 FMUL.FTZ R86, R76, R117 ;  /* 0x000000754c562220 */ /* 0x001fe20000410000 */
[----:B------:R-:W-:Y:S01]  /*1c90*/  FSEL R117, R99, RZ, P0 ;  /* 0x000000ff63757208 */ /* 0x000fe20000000000 */
[----:B------:R-:W-:Y:S01]  /*1ca0*/  FFMA.FTZ R99, R11, R7, R8 ;  /* 0x000000070b637223 */ /* 0x000fe20000010008 */
[C---:B------:R-:W-:Y:S01]  /*1cb0*/  F2FP.BF16.F32.PACK_AB R76, R77.reuse, R76 ;  /* 0x0000004c4d4c723e */ /* 0x040fe200000010ff */
[----:B------:R-:W-:Y:S01]  /*1cc0*/  FADD.FTZ R119, R88, -R119 ;  /* 0x8000007758777221 */ /* 0x000fe20000010000 */
[----:B------:R-:W-:Y:S01]  /*1cd0*/  @P2 F2FP.BF16.F32.PACK_AB R86, RZ, R86 ;  /* 0x00000056ff56223e */ /* 0x000fe200000010ff */
[----:B------:R-:W-:Y:S01]  /*1ce0*/  FADD.FTZ R115, R14, -R99 ;  /* 0x800000630e737221 */ /* 0x000fe20000010000 */
[----:B-1----:R-:W-:Y:S01]  /*1cf0*/  @P2 FMUL.FTZ R79, R77, R78 ;  /* 0x0000004e4d4f2220 */ /* 0x002fe20000410000 */
[----:B------:R-:W-:Y:S01]  /*1d00*/  F2FP.BF16.F32.PACK_AB R77, R116, R117 ;  /* 0x00000075744d723e */ /* 0x000fe200000010ff */
[----:B------:R-:W0:Y:S01]  /*1d10*/  @P2 LDC R78, c[0x0][0x40c] ;  /* 0x00010300ff4e2b82 */ /* 0x000e220000000800 */
[C---:B------:R-:W-:Y:S01]  /*1d20*/  FMUL.FTZ R115, R4.reuse, R115 ;  /* 0x0000007304737220 */ /* 0x040fe20000410000 */
[----:B------:R-:W-:Y:S01]  /*1d30*/  FMUL.FTZ R119, R4, R119 ;  /* 0x0000007704777220 */ /* 0x000fe20000410000 */
[----:B------:R-:W-:Y:S01]  /*1d40*/  @P2 PRMT R72, R86, 0x7610, R72 ;  /* 0x0000761056482816 */ /* 0x000fe20000000048 */
[----:B------:R-:W-:Y:S01]  /*1d50*/  FFMA.FTZ R86, R96, R7, R8 ;  /* 0x0000000760567223 */ /* 0x000fe20000010008 */
[----:B------:R-:W-:Y:S01]  /*1d60*/  @P2 F2FP.BF16.F32.PACK_AB R79, RZ, R79 ;  /* 0x0000004fff4f223e */ /* 0x000fe200000010ff */
[----:B--2---:R-:W-:Y:S01]  /*1d70*/  @P2 FMUL.FTZ R99, R116, R87 ;  /* 0x0000005774632220 */ /* 0x004fe20000410000 */
[----:B------:R-:W-:Y:S01]  /*1d80*/  FSEL R115, R115, RZ, P0 ;  /* 0x000000ff73737208 */ /* 0x000fe20000000000 */
[----:B------:R-:W1:Y:S01]  /*1d90*/  @P2 LDC R110, c[0x0][0x40c] ;  /* 0x00010300ff6e2b82 */ /* 0x000e620000000800 */
[----:B------:R-:W-:-:S02]  /*1da0*/  FSEL R119, R119, RZ, P0 ;  /* 0x000000ff77777208 */ /* 0x000fc40000000000 */
[----:B------:R-:W-:Y:S01]  /*1db0*/  @P2 PRMT R72, R72, 0x5410, R79 ;  /* 0x0000541048482816 */ /* 0x000fe2000000004f */
[----:B---3--:R-:W-:Y:S01]  /*1dc0*/  @P2 FMUL.FTZ R98, R117, R98 ;  /* 0x0000006275622220 */ /* 0x008fe20000410000 */
[----:B------:R-:W-:-:S03]  /*1dd0*/  FADD.FTZ R117, R91, -R118 ;  /* 0x800000765b757221 */ /* 0x000fc60000010000 */
[----:B------:R-:W2:Y:S01]  /*1de0*/  @P2 LDC R116, c[0x0][0x40c] ;  /* 0x00010300ff742b82 */ /* 0x000ea20000000800 */
[----:B------:R-:W-:Y:S01]  /*1df0*/  FMUL.FTZ R117, R4, R117 ;  /* 0x0000007504757220 */ /* 0x000fe20000410000 */
[----:B------:R-:W-:Y:S02]  /*1e00*/  @P2 F2FP.BF16.F32.PACK_AB R87, RZ, R98 ;  /* 0x00000062ff57223e */ /* 0x000fe400000010ff */
[----:B------:R-:W-:Y:S02]  /*1e10*/  @P2 F2FP.BF16.F32.PACK_AB R98, RZ, R99 ;  /* 0x00000063ff62223e */ /* 0x000fe400000010ff */
[----:B------:R-:W-:Y:S01]  /*1e20*/  FSEL R117, R117, RZ, P0 ;  /* 0x000000ff75757208 */ /* 0x000fe20000000000 */
[----:B0-----:R-:W-:Y:S01]  /*1e30*/  @P2 FMUL.FTZ R99, R115, R78 ;  /* 0x0000004e73632220 */ /* 0x001fe20000410000 */
[----:B------:R-:W-:Y:S02]  /*1e40*/  @P2 PRMT R73, R87, 0x7610, R73 ;  /* 0x0000761057492816 */ /* 0x000fe40000000049 */
[----:B------:R-:W-:Y:S01]  /*1e50*/  F2FP.BF16.F32.PACK_AB R78, R117, R115 ;  /* 0x00000073754e723e */ /* 0x000fe200000010ff */
[----:B------:R-:W-:Y:S01]  /*1e60*/  FADD.FTZ R115, R93, -R86 ;  /* 0x800000565d737221 */ /* 0x000fe20000010000 */
[----:B------:R-:W-:Y:S01]  /*1e70*/  @P2 F2FP.BF16.F32.PACK_AB R99, RZ, R99 ;  /* 0x00000063ff63223e */ /* 0x000fe200000010ff */
[----:B-1----:R-:W-:-:S02]  /*1e80*/  @P2 FMUL.FTZ R110, R117, R110 ;  /* 0x0000006e756e2220 */ /* 0x002fc40000410000 */
[----:B------:R-:W-:Y:S01]  /*1e90*/  FMUL.FTZ R115, R4, R115 ;  /* 0x0000007304737220 */ /* 0x000fe20000410000 */
[----:B------:R-:W-:Y:S02]  /*1ea0*/  @P2 PRMT R74, R99, 0x7610, R74 ;  /* 0x00007610634a2816 */ /* 0x000fe4000000004a */
[----:B------:R-:W-:Y:S02]  /*1eb0*/  @P2 PRMT R73, R73, 0x5410, R98 ;  /* 0x0000541049492816 */ /* 0x000fe40000000062 */
[----:B------:R-:W-:Y:S01]  /*1ec0*/  @P2 F2FP.BF16.F32.PACK_AB R110, RZ, R110 ;  /* 0x0000006eff6e223e */ /* 0x000fe200000010ff */
[----:B--2---:R-:W-:Y:S01]  /*1ed0*/  @P2 FMUL.FTZ R116, R119, R116 ;  /* 0x0000007477742220 */ /* 0x004fe20000410000 */
[----:B------:R-:W-:Y:S02]  /*1ee0*/  FSEL R86, R115, RZ, P0 ;  /* 0x000000ff73567208 */ /* 0x000fe40000000000 */
[----:B------:R-:W-:Y:S02]  /*1ef0*/  @P2 PRMT R74, R74, 0x5410, R110 ;  /* 0x000054104a4a2816 */ /* 0x000fe4000000006e */
[----:B------:R-:W-:-:S02]  /*1f00*/  @P2 F2FP.BF16.F32.PACK_AB R116, RZ, R116 ;  /* 0x00000074ff74223e */ /* 0x000fc400000010ff */
[----:B------:R-:W-:Y:S02]  /*1f10*/  F2FP.BF16.F32.PACK_AB R79, R86, R119 ;  /* 0x00000077564f723e */ /* 0x000fe400000010ff */
[----:B------:R-:W-:Y:S01]  /*1f20*/  @P2 PRMT R75, R116, 0x7610, R75 ;  /* 0x00007610744b2816 */ /* 0x000fe2000000004b */
[----:B------:R-:W-:Y:S06]  /*1f30*/  @!P2 BRA `(.L_x_1953) ;  /* 0x000000080068a947 */ /* 0x000fec0003800000 */
[----:B------:R-:W-:-:S05]  /*1f40*/  FMUL.FTZ R86, R86, UR14 ;  /* 0x0000000e56567c20 */ /* 0x000fca0008410000 */
[----:B------:R-:W-:-:S04]  /*1f50*/  F2FP.BF16.F32.PACK_AB R86, RZ, R86 ;  /* 0x00000056ff56723e */ /* 0x000fc800000010ff */
[----:B------:R-:W-:Y:S01]  /*1f60*/  PRMT R75, R75, 0x5410, R86 ;  /* 0x000054104b4b7816 */ /* 0x000fe20000000056 */
[----:B------:R-:W-:Y:S06]  /*1f70*/  BRA `(.L_x_1953) ;  /* 0x0000000800587947 */ /* 0x000fec0003800000 */
.L_x_1951:
        /* <DEDUP_REMOVED lines=30> */
[----:B------:R-:W-:Y:S01]  /*2160*/  SHF.L.U32 R99, R18, 0x10, RZ ;  /* 0x0000001012637819 */ /* 0x000fe200000006ff */
[----:B0-----:R-:W-:Y:S01]  /*2170*/  @P2 FMUL.FTZ R119, R119, R98 ;  /* 0x0000006277772220 */ /* 0x001fe20000410000 */
[----:B------:R-:W-:Y:S01]  /*2180*/  SHF.L.U32 R87, R87, 0x10, RZ ;  /* 0x0000001057577819 */ /* 0x000fe200000006ff */
[----:B------:R-:W-:Y:S01]  /*2190*/  @P0 FADD.FTZ R116, R91, -R116 ;  /* 0x800000745b740221 */ /* 0x000fe20000010000 */
[----:B------:R-:W0:Y:S01]  /*21a0*/  @P2 LDC R98, c[0x0][0x40c] ;  /* 0x00010300ff622b82 */ /* 0x000e220000000800 */
[C---:B------:R-:W-:Y:S01]  /*21b0*/  @P0 FFMA.FTZ R99, R4.reuse, R110, R99 ;  /* 0x0000006e04630223 */ /* 0x040fe20000010063 */
[----:B------:R-:W-:Y:S01]  /*21c0*/  @P2 F2FP.BF16.F32.PACK_AB R118, RZ, R119 ;  /* 0x00000077ff76223e */ /* 0x000fe200000010ff */
[----:B------:R-:W-:Y:S01]  /*21d0*/  @P0 FFMA.FTZ R87, R4, R116, R87 ;  /* 0x0000007404570223 */ /* 0x000fe20000010057 */
[----:B------:R-:W-:Y:S01]  /*21e0*/  @P0 FFMA.FTZ R119, R13, R7, R8 ;  /* 0x000000070d770223 */ /* 0x000fe20000010008 */
[----:B-1----:R-:W-:Y:S01]  /*21f0*/  @P2 FMUL.FTZ R117, R117, R120 ;  /* 0x0000007875752220 */ /* 0x002fe20000410000 */
[----:B------:R-:W-:-:S02]  /*2200*/  @P2 PRMT R72, R118, 0x7610, R72 ;  /* 0x0000761076482816 */ /* 0x000fc40000000048 */
[----:B------:R-:W1:Y:S01]  /*2210*/  @P2 LDC R110, c[0x0][0x40c] ;  /* 0x00010300ff6e2b82 */ /* 0x000e620000000800 */
[----:B------:R-:W-:Y:S01]  /*2220*/  @P0 FADD.FTZ R122, R88, -R119 ;  /* 0x80000077587a0221 */ /* 0x000fe20000010000 */
[----:B------:R-:W-:Y:S02]  /*2230*/  SHF.L.U32 R119, R19, 0x10, RZ ;  /* 0x0000001013777819 */ /* 0x000fe400000006ff */
[----:B------:R-:W-:Y:S01]  /*2240*/  @P2 F2FP.BF16.F32.PACK_AB R117, RZ, R117 ;  /* 0x00000075ff75223e */ /* 0x000fe200000010ff */
[----:B--2---:R-:W-:Y:S02]  /*2250*/  @P2 FMUL.FTZ R121, R121, R86 ;  /* 0x0000005679792220 */ /* 0x004fe40000410000 */
[----:B------:R-:W-:Y:S01]  /*2260*/  @P0 FFMA.FTZ R119, R4, R122, R119 ;  /* 0x0000007a04770223 */ /* 0x000fe20000010077 */
[----:B------:R-:W2:Y:S01]  /*2270*/  @P2 LDC R116, c[0x0][0x40c] ;  /* 0x00010300ff742b82 */ /* 0x000ea20000000800 */
[----:B------:R-:W-:Y:S02]  /*2280*/  @P2 PRMT R73, R117, 0x7610, R73 ;  /* 0x0000761075492816 */ /* 0x000fe40000000049 */
[----:B------:R-:W-:-:S04]  /*2290*/  @P2 F2FP.BF16.F32.PACK_AB R121, RZ, R121 ;  /* 0x00000079ff79223e */ /* 0x000fc800000010ff */
[----:B------:R-:W-:Y:S01]  /*22a0*/  @P2 PRMT R72, R72, 0x5410, R121 ;  /* 0x0000541048482816 */ /* 0x000fe20000000079 */
[----:B------:R-:W3:Y:S01]  /*22b0*/  @P2 LDC R86, c[0x0][0x40c] ;  /* 0x00010300ff562b82 */ /* 0x000ee20000000800 */
[----:B0-----:R-:W-:-:S05]  /*22c0*/  @P2 FMUL.FTZ R98, R87, R98 ;  /* 0x0000006257622220 */ /* 0x001fca0000410000 */
        /* <DEDUP_REMOVED lines=21> */
.L_x_1954:
[----:B------:R-:W-:Y:S01]  /*2420*/  ISETP.GT.AND P0, PT, R6, RZ, PT ;  /* 0x000000ff0600720c */ /* 0x000fe20003f04270 */
[----:B------:R-:W-:Y:S01]  /*2430*/  @P1 FFMA.FTZ R77, R3, R7, R8 ;  /* 0x00000007034d1223 */ /* 0x000fe20000010008 */
[----:B------:R-:W-:Y:S01]  /*2440*/  IMAD.U32 R99, R16, 0x10000, RZ ;  /* 0x0001000010637824 */ /* 0x000fe200078e00ff */
[----:B------:R-:W-:Y:S01]  /*2450*/  SHF.L.U32 R87, R87, 0x10, RZ ;  /* 0x0000001057577819 */ /* 0x000fe200000006ff */
[----:B------:R-:W0:Y:S01]  /*2460*/  @P2 LDC R98, c[0x0][0x40c] ;  /* 0x00010300ff622b82 */ /* 0x000e220000000800 */
[----:B------:R-:W-:Y:S01]  /*2470*/  @P1 FADD.FTZ R77, R10, -R77 ;  /* 0x8000004d0a4d1221 */ /* 0x000fe20000010000 */
[C---:B------:R-:W-:Y:S02]  /*2480*/  PRMT R119, R17.reuse, 0x7632, R119 ;  /* 0x0000763211777816 */ /* 0x040fe40000000077 */
[----:B------:R-:W-:Y:S01]  /*2490*/  PRMT R117, R18, 0x7632, R117 ;  /* 0x0000763212757816 */ /* 0x000fe20000000075 */
[----:B------:R-:W-:Y:S01]  /*24a0*/  @P1 FFMA.FTZ R99, R4, R77, R99 ;  /* 0x0000004d04631223 */ /* 0x000fe20000010063 */
        /* <DEDUP_REMOVED lines=25> */
[----:B------:R-:W1:Y:S01]  /*2640*/  @P2 LDC R86, c[0x0][0x40c] ;  /* 0x00010300ff562b82 */ /* 0x000e620000000800 */
[----:B------:R-:W-:Y:S01]  /*2650*/  SHF.L.U32 R79, R19, 0x10, RZ ;  /* 0x00000010134f7819 */ /* 0x000fe200000006ff */
[----:B------:R-:W-:Y:S01]  /*2660*/  @P0 FFMA.FTZ R115, R4, R110, R115 ;  /* 0x0000006e04730223 */ /* 0x000fe20000010073 */
[----:B0-----:R-:W-:Y:S01]  /*2670*/  @P2 FMUL.FTZ R122, R99, R98 ;  /* 0x00000062637a2220 */ /* 0x001fe20000410000 */
[----:B------:R-:W-:-:S02]  /*2680*/  F2FP.BF16.F32.PACK_AB R98, RZ, R87 ;  /* 0x00000057ff62723e */ /* 0x000fc400000010ff */
[----:B------:R-:W-:Y:S01]  /*2690*/  @P0 FFMA.FTZ R79, R4, R76, R79 ;  /* 0x0000004c044f0223 */ /* 0x000fe2000001004f */
[----:B------:R-:W-:Y:S01]  /*26a0*/  F2FP.BF16.F32.PACK_AB R99, RZ, R99 ;  /* 0x00000063ff63723e */ /* 0x000fe200000010ff */
[----:B------:R-:W0:Y:S03]  /*26b0*/  @P2 LDC R118, c[0x0][0x40c] ;  /* 0x00010300ff762b82 */ /* 0x000e260000000800 */
[----:B------:R-:W-:-:S05]  /*26c0*/  PRMT R99, R99, 0x5410, R98 ;  /* 0x0000541063637816 */ /* 0x000fca0000000062 */
[----:B------:R-:W2:Y:S08]  /*26d0*/  @P2 LDC R116, c[0x0][0x40c] ;  /* 0x00010300ff742b82 */ /* 0x000eb00000000800 */
[----:B------:R-:W3:Y:S01]  /*26e0*/  @P2 LDC R121, c[0x0][0x40c] ;  /* 0x00010300ff792b82 */ /* 0x000ee20000000800 */
[----:B-1----:R-:W-:Y:S01]  /*26f0*/  @P2 FMUL.FTZ R86, R87, R86 ;  /* 0x0000005657562220 */ /* 0x002fe20000410000 */
[----:B------:R-:W-:-:S04]  /*2700*/  @P2 F2FP.BF16.F32.PACK_AB R87, RZ, R122 ;  /* 0x0000007aff57223e */ /* 0x000fc800000010ff */
[----:B------:R-:W-:Y:S02]  /*2710*/  @P2 F2FP.BF16.F32.PACK_AB R86, RZ, R86 ;  /* 0x00000056ff56223e */ /* 0x000fe400000010ff */
[----:B------:R-:W1:Y:S01]  /*2720*/  @P2 LDC R110, c[0x0][0x40c] ;  /* 0x00010300ff6e2b82 */ /* 0x000e620000000800 */
[----:B0-----:R-:W-:Y:S01]  /*2730*/  @P2 FMUL.FTZ R118, R119, R118 ;  /* 0x0000007677762220 */ /* 0x001fe20000410000 */
[----:B------:R-:W-:-:S04]  /*2740*/  @P2 PRMT R72, R87, 0x7610, R72 ;  /* 0x0000761057482816 */ /* 0x000fc80000000048 */
[----:B------:R-:W-:Y:S02]  /*2750*/  @P2 PRMT R72, R72, 0x5410, R86 ;  /* 0x0000541048482816 */ /* 0x000fe40000000056 */
[----:B------:R-:W0:Y:S01]  /*2760*/  @P2 LDC R120, c[0x0][0x40c] ;  /* 0x00010300ff782b82 */ /* 0x000e220000000800 */
[----:B--2---:R-:W-:Y:S01]  /*2770*/  @P2 FMUL.FTZ R116, R77, R116 ;  /* 0x000000744d742220 */ /* 0x004fe20000410000 */
[----:B------:R-:W-:-:S06]  /*2780*/  F2FP.BF16.F32.PACK_AB R77, R119, R77 ;  /* 0x0000004d774d723e */ /* 0x000fcc00000010ff */
[----:B------:R-:W2:Y:S01]  /*2790*/  @P2 LDC R76, c[0x0][0x40c] ;  /* 0x00010300ff4c2b82 */ /* 0x000ea20000000800 */
[----:B---3--:R-:W-:Y:S01]  /*27a0*/  @P2 FMUL.FTZ R122, R78, R121 ;  /* 0x000000794e7a2220 */ /* 0x008fe20000410000 */
[----:B------:R-:W-:Y:S02]  /*27b0*/  @P2 F2FP.BF16.F32.PACK_AB R121, RZ, R116 ;  /* 0x00000074ff79223e */ /* 0x000fe400000010ff */
[----:B------:R-:W-:Y:S02]  /*27c0*/  F2FP.BF16.F32.PACK_AB R78, R117, R78 ;  /* 0x0000004e754e723e */ /* 0x000fe400000010ff */
[----:B------:R-:W-:Y:S01]  /*27d0*/  @P2 PRMT R73, R121, 0x7610, R73 ;  /* 0x0000761079492816 */ /* 0x000fe20000000049 */
[----:B-1----:R-:W-:Y:S01]  /*27e0*/  @P2 FMUL.FTZ R110, R79, R110 ;  /* 0x0000006e4f6e2220 */ /* 0x002fe20000410000 */
[----:B------:R-:W-:-:S04]  /*27f0*/  F2FP.BF16.F32.PACK_AB R79, R115, R79 ;  /* 0x0000004f734f723e */ /* 0x000fc800000010ff */
[----:B------:R-:W-:Y:S01]  /*2800*/  @P2 F2FP.BF16.F32.PACK_AB R110, RZ, R110 ;  /* 0x0000006eff6e223e */ /* 0x000fe200000010ff */
[----:B0-----:R-:W-:Y:S01]  /*2810*/  @P2 FMUL.FTZ R123, R117, R120 ;  /* 0x00000078757b2220 */ /* 0x001fe20000410000 */
[----:B------:R-:W-:Y:S02]  /*2820*/  @P2 F2FP.BF16.F32.PACK_AB R120, RZ, R118 ;  /* 0x00000076ff78223e */ /* 0x000fe400000010ff */
[----:B------:R-:W-:Y:S02]  /*2830*/  @P2 F2FP.BF16.F32.PACK_AB R118, RZ, R122 ;  /* 0x0000007aff76223e */ /* 0x000fe400000010ff */
[----:B------:R-:W-:Y:S02]  /*2840*/  @P2 F2FP.BF16.F32.PACK_AB R116, RZ, R123 ;  /* 0x0000007bff74223e */ /* 0x000fe400000010ff */
[----:B------:R-:W-:Y:S01]  /*2850*/  @P2 PRMT R74, R118, 0x7610, R74 ;  /* 0x00007610764a2816 */ /* 0x000fe2000000004a */
[----:B--2---:R-:W-:Y:S01]  /*2860*/  @P2 FMUL.FTZ R115, R115, R76 ;  /* 0x0000004c73732220 */ /* 0x004fe20000410000 */
[----:B------:R-:W-:Y:S01]  /*2870*/  @P2 PRMT R75, R110, 0x7610, R75 ;  /* 0x000076106e4b2816 */ /* 0x000fe2000000004b */
[----:B------:R-:W-:Y:S01]  /*2880*/  IMAD.MOV.U32 R76, RZ, RZ, R99 ;  /* 0x000000ffff4c7224 */ /* 0x000fe200078e0063 */
[----:B------:R-:W-:-:S02]  /*2890*/  @P2 MOV R76, R99 ;  /* 0x00000063004c2202 */ /* 0x000fc40000000f00 */
[----:B------:R-:W-:Y:S02]  /*28a0*/  @P2 F2FP.BF16.F32.PACK_AB R115, RZ, R115 ;  /* 0x00000073ff73223e */ /* 0x000fe400000010ff */
[----:B------:R-:W-:Y:S02]  /*28b0*/  @P2 PRMT R73, R73, 0x5410, R120 ;  /* 0x0000541049492816 */ /* 0x000fe40000000078 */
[----:B------:R-:W-:Y:S02]  /*28c0*/  @P2 PRMT R74, R74, 0x5410, R116 ;  /* 0x000054104a4a2816 */ /* 0x000fe40000000074 */
[----:B------:R-:W-:-:S07]  /*28d0*/  @P2 PRMT R75, R75, 0x5410, R115 ;  /* 0x000054104b4b2816 */ /* 0x000fce0000000073 */
.L_x_1953:
[----:B------:R-:W-:Y:S05]  /*28e0*/  BSYNC.RECONVERGENT B2 ;  /* 0x0000000000027941 */ /* 0x000fea0003800200 */
.L_x_1950:
        /* <DEDUP_REMOVED lines=10> */
.L_x_1949:
[----:B------:R-:W-:Y:S05]  /*2990*/  BSYNC.RECONVERGENT B1 ;  /* 0x0000000000017941 */ /* 0x000fea0003800200 */
.L_x_1948:
        /* <DEDUP_REMOVED lines=13> */
[----:B------:R-:W-:Y:S02]  /*2a70*/  PRMT R76, R68, 0x7632, R76 ;  /* 0x00007632444c7816 */ /* 0x000fe4000000004c */
[----:B------:R-:W-:Y:S02]  /*2a80*/  SHF.L.U32 R77, R69, 0x10, RZ ;  /* 0x00000010454d7819 */ /* 0x000fe400000006ff */
[----:B------:R-:W-:Y:S02]  /*2a90*/  SHF.L.U32 R76, R76, 0x10, RZ ;  /* 0x000000104c4c7819 */ /* 0x000fe400000006ff */
[----:B------:R-:W-:Y:S01]  /*2aa0*/  SHF.L.U32 R79, R68, 0x10, RZ ;  /* 0x00000010444f7819 */ /* 0x000fe200000006ff */
[----:B------:R-:W1:Y:S01]  /*2ab0*/  @P2 LDC R112, c[0x0][0x40c] ;  /* 0x00010300ff702b82 */ /* 0x000e620000000800 */
[----:B------:R-:W-:-:S03]  /*2ac0*/  PRMT R78, R70, 0x7632, R78 ;  /* 0x00007632464e7816 */ /* 0x000fc6000000004e */
        /* <DEDUP_REMOVED lines=13> */
[----:B------:R-:W-:Y:S01]  /*2ba0*/  @P1 FFMA.FTZ R77, R4, R6, R77 ;  /* 0x00000006044d1223 */ /* 0x000fe2000001004d */
[----:B------:R-:W-:Y:S01]  /*2bb0*/  IMAD.U32 R99, R99, 0x10000, RZ ;  /* 0x0001000063637824 */ /* 0x000fe200078e00ff */
[----:B------:R-:W-:Y:S01]  /*2bc0*/  SHF.L.U32 R7, R70, 0x10, RZ ;  /* 0x0000001046077819 */ /* 0x000fe200000006ff */
[----:B------:R-:W-:Y:S01]  /*2bd0*/  @P1 FADD.FTZ R6, R84, -R119 ;  /* 0x8000007754061221 */ /* 0x000fe20000010000 */
[----:B------:R-:W-:Y:S01]  /*2be0*/  @P1 FADD.FTZ R87, R80, -R87 ;  /* 0x8000005750571221 */ /* 0x000fe20000010000 */
[C---:B------:R-:W-:Y:S01]  /*2bf0*/  @P1 FFMA.FTZ R99, R4.reuse, R98, R99 ;  /* 0x0000006204631223 */ /* 0x040fe20000010063 */
[----:B------:R-:W2:Y:S01]  /*2c00*/  @P2 LDC R117, c[0x0][0x40c] ;  /* 0x00010300ff752b82 */ /* 0x000ea20000000800 */
[C---:B------:R-:W-:Y:S01]  /*2c10*/  @P1 FFMA.FTZ R7, R4.reuse, R6, R7 ;  /* 0x0000000604071223 */ /* 0x040fe20000010007 */
[----:B------:R-:W-:Y:S01]  /*2c20*/  @P1 FFMA.FTZ R79, R4, R87, R79 ;  /* 0x00000057044f1223 */ /* 0x000fe2000001004f */
[----:B------:R-:W-:Y:S01]  /*2c30*/  SHF.L.U32 R78, R78, 0x10, RZ ;  /* 0x000000104e4e7819 */ /* 0x000fe200000006ff */
        /* <DEDUP_REMOVED lines=43> */
.L_x_1959:
        /* <DEDUP_REMOVED lines=19> */
[-C--:B------:R-:W-:Y:S01]  /*3020*/  @P1 FFMA.FTZ R110, R104, R7.reuse, R8 ;  /* 0x00000007686e1223 */ /* 0x080fe20000010008 */
[----:B------:R-:W2:Y:S01]  /*3030*/  @P2 LDC R86, c[0x0][0x40c] ;  /* 0x00010300ff562b82 */ /* 0x000ea20000000800 */
[----:B------:R-:W-:Y:S01]  /*3040*/  SHF.L.U32 R87, R87, 0x10, RZ ;  /* 0x0000001057577819 */ /* 0x000fe200000006ff */
[----:B------:R-:W-:Y:S01]  /*3050*/  @P1 FADD.FTZ R98, R101, -R98 ;  /* 0x8000006265621221 */ /* 0x000fe20000010000 */
[----:B------:R-:W-:Y:S01]  /*3060*/  @P1 FFMA.FTZ R121, R85, R7, R8 ;  /* 0x0000000755791223 */ /* 0x000fe20000010008 */
[----:B------:R-:W-:Y:S01]  /*3070*/  @P1 FADD.FTZ R110, R103, -R110 ;  /* 0x8000006e676e1221 */ /* 0x000fe20000010000 */
[----:B------:R-:W-:-:S02]  /*3080*/  IMAD.U32 R117, R117, 0x10000, RZ ;  /* 0x0001000075757824 */ /* 0x000fc400078e00ff */
        /* <DEDUP_REMOVED lines=44> */
.L_x_1958:
        /* <DEDUP_REMOVED lines=12> */
[----:B------:R-:W0:Y:S01]  /*3410*/  @P2 LDC R86, c[0x0][0x40c] ;  /* 0x00010300ff562b82 */ /* 0x000e220000000800 */
[----:B------:R-:W-:Y:S01]  /*3420*/  ISETP.GT.AND P1, PT, R6, RZ, PT ;  /* 0x000000ff0600720c */ /* 0x000fe20003f24270 */
[----:B------:R-:W-:Y:S01]  /*3430*/  FADD.FTZ R117, R97, -R76 ;  /* 0x8000004c61757221 */ /* 0x000fe20000010000 */
[----:B------:R-:W-:Y:S01]  /*3440*/  FADD.FTZ R121, R101, -R78 ;  /* 0x8000004e65797221 */ /* 0x000fe20000010000 */
[----:B------:R-:W-:Y:S01]  /*3450*/  FADD.FTZ R77, R80, -R77 ;  /* 0x8000004d504d7221 */ /* 0x000fe20000010000 */
        /* <DEDUP_REMOVED lines=10> */
[C---:B------:R-:W-:Y:S01]  /*3500*/  FMUL.FTZ R78, R4.reuse, R117 ;  /* 0x00000075044e7220 */ /* 0x040fe20000410000 */
[----:B------:R-:W2:Y:S01]  /*3510*/  @P2 LDC R7, c[0x0][0x40c] ;  /* 0x00010300ff072b82 */ /* 0x000ea20000000800 */
[C---:B------:R-:W-:Y:S01]  /*3520*/  FMUL.FTZ R114, R4.reuse, R99 ;  /* 0x0000006304727220 */ /* 0x040fe20000410000 */
        /* <DEDUP_REMOVED lines=10> */
[----:B------:R-:W-:Y:S01]  /*35d0*/  FSEL R117, R117, RZ, P1 ;  /* 0x000000ff75757208 */ /* 0x000fe20000800000 */
[----:B------:R-:W0:Y:S01]  /*35e0*/  @P2 LDC R6, c[0x0][0x40c] ;  /* 0x00010300ff062b82 */ /* 0x000e220000000800 */
[----:B-1----:R-:W-:Y:S01]  /*35f0*/  @P2 FMUL.FTZ R79, R98, R79 ;  /* 0x0000004f624f2220 */ /* 0x002fe20000410000 */
[----:B------:R-:W-:-:S02]  /*3600*/  @P2 F2FP.BF16.F32.PACK_AB R86, RZ, R86 ;  /* 0x00000056ff56223e */ /* 0x000fc400000010ff */
[----:B------:R-:W-:Y:S02]  /*3610*/  FSEL R4, R4, RZ, P1 ;  /* 0x000000ff04047208 */ /* 0x000fe40000800000 */
[----:B------:R-:W-:Y:S02]  /*3620*/  @P2 F2FP.BF16.F32.PACK_AB R79, RZ, R79 ;  /* 0x0000004fff4f223e */ /* 0x000fe400000010ff */
[----:B------:R-:W1:Y:S01]  /*3630*/  @P2 LDC R76, c[0x0][0x40c] ;  /* 0x00010300ff4c2b82 */ /* 0x000e620000000800 */
[----:B--2---:R-:W-:Y:S01]  /*3640*/  @P2 FMUL.FTZ R7, R110, R7 ;  /* 0x000000076e072220 */ /* 0x004fe20000410000 */
[----:B------:R-:W-:Y:S02]  /*3650*/  @P2 PRMT R72, R86, 0x7610, R72 ;  /* 0x0000761056482816 */ /* 0x000fe40000000048 */
[----:B------:R-:W-:Y:S02]  /*3660*/  @P2 PRMT R73, R79, 0x7610, R73 ;  /* 0x000076104f492816 */ /* 0x000fe40000000049 */
[----:B------:R-:W-:-:S02]  /*3670*/  @P2 F2FP.BF16.F32.PACK_AB R7, RZ, R7 ;  /* 0x00000007ff07223e */ /* 0x000fc400000010ff */
[----:B------:R-:W2:Y:S01]  /*3680*/  @P2 LDC R8, c[0x0][0x40c] ;  /* 0x00010300ff082b82 */ /* 0x000ea20000000800 */
[----:B---3--:R-:W-:Y:S01]  /*3690*/  @P2 FMUL.FTZ R87, R78, R87 ;  /* 0x000000574e572220 */ /* 0x008fe20000410000 */
[----:B------:R-:W-:Y:S02]  /*36a0*/  @P2 PRMT R74, R7, 0x7610, R74 ;  /* 0x00007610074a2816 */ /* 0x000fe4000000004a */
[----:B------:R-:W-:Y:S02]  /*36b0*/  F2FP.BF16.F32.PACK_AB R79, R4, R117 ;  /* 0x00000075044f723e */ /* 0x000fe400000010ff */
[----:B------:R-:W-:Y:S01]  /*36c0*/  @P2 F2FP.BF16.F32.PACK_AB R87, RZ, R87 ;  /* 0x00000057ff57223e */ /* 0x000fe200000010ff */
[----:B0-----:R-:W-:-:S03]  /*36d0*/  @P2 FMUL.FTZ R6, R99, R6 ;  /* 0x0000000663062220 */ /* 0x001fc60000410000 */
[----:B------:R-:W-:Y:S02]  /*36e0*/  @P2 PRMT R72, R72, 0x5410, R87 ;  /* 0x0000541048482816 */ /* 0x000fe40000000057 */
[----:B------:R-:W-:Y:S01]  /*36f0*/  @P2 F2FP.BF16.F32.PACK_AB R6, RZ, R6 ;  /* 0x00000006ff06223e */ /* 0x000fe200000010ff */
[----:B-1----:R-:W-:-:S03]  /*3700*/  @P2 FMUL.FTZ R76, R115, R76 ;  /* 0x0000004c734c2220 */ /* 0x002fc60000410000 */
[----:B------:R-:W-:Y:S01]  /*3710*/  @P2 PRMT R73, R73, 0x5410, R6 ;  /* 0x0000541049492816 */ /* 0x000fe20000000006 */
[----:B--2---:R-:W-:Y:S01]  /*3720*/  @P2 FMUL.FTZ R112, R117, R8 ;  /* 0x0000000875702220 */ /* 0x004fe20000410000 */
[----:B------:R-:W-:Y:S02]  /*3730*/  @P2 F2FP.BF16.F32.PACK_AB R8, RZ, R76 ;  /* 0x0000004cff08223e */ /* 0x000fe400000010ff */
[----:B------:R-:W-:Y:S02]  /*3740*/  F2FP.BF16.F32.PACK_AB R76, R78, R77 ;  /* 0x0000004d4e4c723e */ /* 0x000fe400000010ff */
[----:B------:R-:W-:Y:S02]  /*3750*/  @P2 F2FP.BF16.F32.PACK_AB R112, RZ, R112 ;  /* 0x00000070ff70223e */ /* 0x000fe400000010ff */
[----:B------:R-:W-:Y:S02]  /*3760*/  F2FP.BF16.F32.PACK_AB R77, R99, R98 ;  /* 0x00000062634d723e */ /* 0x000fe400000010ff */
[----:B------:R-:W-:-:S02]  /*3770*/  F2FP.BF16.F32.PACK_AB R78, R115, R110 ;  /* 0x0000006e734e723e */ /* 0x000fc400000010ff */
[----:B------:R-:W-:Y:S02]  /*3780*/  @P2 PRMT R74, R74, 0x5410, R8 ;  /* 0x000054104a4a2816 */ /* 0x000fe40000000008 */
[----:B------:R-:W-:Y:S01]  /*3790*/  @P2 PRMT R75, R112, 0x7610, R75 ;  /* 0x00007610704b2816 */ /* 0x000fe2000000004b */
[----:B------:R-:W-:Y:S06]  /*37a0*/  @!P2 BRA `(.L_x_1960) ;  /* 0x000000040014a947 */ /* 0x000fec0003800000 */
[----:B------:R-:W-:-:S05]  /*37b0*/  FMUL.FTZ R4, R4, UR14 ;  /* 0x0000000e04047c20 */ /* 0x000fca0008410000 */
[----:B------:R-:W-:-:S04]  /*37c0*/  F2FP.BF16.F32.PACK_AB R4, RZ, R4 ;  /* 0x00000004ff04723e */ /* 0x000fc800000010ff */
[----:B------:R-:W-:Y:S01]  /*37d0*/  PRMT R75, R75, 0x5410, R4 ;  /* 0x000054104b4b7816 */ /* 0x000fe20000000004 */
[----:B------:R-:W-:Y:S06]  /*37e0*/  BRA `(.L_x_1960) ;  /* 0x0000000400047947 */ /* 0x000fec0003800000 */
.L_x_1961:
        /* <DEDUP_REMOVED lines=8> */
[----:B------:R-:W-:Y:S01]  /*3870*/  FFMA.FTZ R125, R95, R7, R8 ;  /* 0x000000075f7d7223 */ /* 0x000fe20000010008 */
[----:B------:R-:W-:Y:S01]  /*3880*/  @P2 FMUL.FTZ R87, R4, R87 ;  /* 0x0000005704572220 */ /* 0x000fe20000410000 */
[----:B------:R-:W-:Y:S01]  /*3890*/  @P2 FADD.FTZ R123, R103, -R98 ;  /* 0x80000062677b2221 */ /* 0x000fe20000010000 */
[----:B------:R-:W1:Y:S01]  /*38a0*/  @P2 LDC R99, c[0x0][0x40c] ;  /* 0x00010300ff632b82 */ /* 0x000e620000000800 */
[----:B------:R-:W-:Y:S01]  /*38b0*/  @P2 FADD.FTZ R117, R82, -R117 ;  /* 0x8000007552752221 */ /* 0x000fe20000010000 */
[----:B------:R-:W-:Y:S01]  /*38c0*/  @P2 FADD.FTZ R121, R84, -R121 ;  /* 0x8000007954792221 */ /* 0x000fe20000010000 */
[----:B------:R-:W-:Y:S01]  /*38d0*/  @P2 FSEL R87, R87, RZ, P1 ;  /* 0x000000ff57572208 */ /* 0x000fe20000800000 */
[----:B------:R-:W-:Y:S01]  /*38e0*/  @P2 FADD.FTZ R125, R106, -R125 ;  /* 0x8000007d6a7d2221 */ /* 0x000fe20000010000 */
[C---:B------:R-:W-:Y:S01]  /*38f0*/  @P2 FMUL.FTZ R117, R4.reuse, R117 ;  /* 0x0000007504752220 */ /* 0x040fe20000410000 */
[C---:B------:R-:W-:Y:S01]  /*3900*/  @P2 FMUL.FTZ R114, R4.reuse, R121 ;  /* 0x0000007904722220 */ /* 0x040fe20000410000 */
[C---:B------:R-:W-:Y:S01]  /*3910*/  @P2 FMUL.FTZ R112, R4.reuse, R123 ;  /* 0x0000007b04702220 */ /* 0x040fe20000410000 */
[----:B------:R-:W2:Y:S01]  /*3920*/  @P2 LDC R98, c[0x0][0x40c] ;  /* 0x00010300ff622b82 */ /* 0x000ea20000000800 */
[----:B------:R-:W-:-:S03]  /*3930*/  @P2 FMUL.FTZ R110, R4, R125 ;  /* 0x0000007d046e2220 */ /* 0x000fc60000410000 */
[----:B------:R-:W-:Y:S01]  /*3940*/  @P2 FSEL R112, R112, RZ, P1 ;  /* 0x000000ff70702208 */ /* 0x000fe20000800000 */
[----:B0-----:R-:W-:Y:S01]  /*3950*/  @P2 FMUL.FTZ R115, R87, R86 ;  /* 0x0000005657732220 */ /* 0x001fe20000410000 */
[-C--:B------:R-:W-:Y:S01]  /*3960*/  FFMA.FTZ R86, R102, R7.reuse, R8 ;  /* 0x0000000766567223 */ /* 0x080fe20000010008 */
[----:B------:R-:W-:Y:S01]  /*3970*/  @P2 FADD.FTZ R87, R97, -R6 ;  /* 0x8000000661572221 */ /* 0x000fe20000010000 */
[----:B------:R-:W-:Y:S01]  /*3980*/  FFMA.FTZ R8, R108, R7, R8 ;  /* 0x000000076c087223 */ /* 0x000fe20000010008 */
[----:B------:R-:W0:Y:S01]  /*3990*/  @P2 LDC R6, c[0x0][0x40c] ;  /* 0x00010300ff062b82 */ /* 0x000e220000000800 */
[----:B------:R-:W-:Y:S01]  /*39a0*/  @P2 FADD.FTZ R119, R101, -R86 ;  /* 0x8000005665772221 */ /* 0x000fe20000010000 */
[C---:B------:R-:W-:Y:S01]  /*39b0*/  @P2 FMUL.FTZ R116, R4.reuse, R87 ;  /* 0x0000005704742220 */ /* 0x040fe20000410000 */
[----:B------:R-:W-:Y:S01]  /*39c0*/  FADD.FTZ R118, R105, -R8 ;  /* 0x8000000869767221 */ /* 0x000fe20000010000 */
[----:B------:R-:W-:Y:S01]  /*39d0*/  @P2 F2FP.BF16.F32.PACK_AB R115, RZ, R115 ;  /* 0x00000073ff73223e */ /* 0x000fe200000010ff */
[----:B------:R-:W-:-:S02]  /*39e0*/  @P2 FMUL.FTZ R119, R4, R119 ;  /* 0x0000007704772220 */ /* 0x000fc40000410000 */
[----:B------:R-:W-:Y:S01]  /*39f0*/  FMUL.FTZ R4, R4, R118 ;  /* 0x0000007604047220 */ /* 0x000fe20000410000 */
[----:B------:R-:W3:Y:S01]  /*3a00*/  @P2 LDC R7, c[0x0][0x40c] ;  /* 0x00010300ff072b82 */ /* 0x000ee20000000800 */
[----:B------:R-:W-:Y:S02]  /*3a10*/  @P2 PRMT R72, R115, 0x7610, R72 ;  /* 0x0000761073482816 */ /* 0x000fe40000000048 */
[----:B------:R-:W-:Y:S02]  /*3a20*/  @P2 FSEL R119, R119, RZ, P1 ;  /* 0x000000ff77772208 */ /* 0x000fe40000800000 */
[----:B------:R-:W-:Y:S02]  /*3a30*/  @P2 FSEL R118, R117, RZ, P1 ;  /* 0x000000ff75762208 */ /* 0x000fe40000800000 */
[----:B------:R-:W-:Y:S01]  /*3a40*/  @P2 FSEL R115, R114, RZ, P1 ;  /* 0x000000ff72732208 */ /* 0x000fe20000800000 */
[----:B------:R-:W4:Y:S01]  /*3a50*/  @P2 LDC R86, c[0x0][0x40c] ;  /* 0x00010300ff562b82 */ /* 0x000f220000000800 */
[----:B------:R-:W-:-:S02]  /*3a60*/  @P2 FSEL R117, R110, RZ, P1 ;  /* 0x000000ff6e752208 */ /* 0x000fc40000800000 */
[----:B------:R-:W-:Y:S01]  /*3a70*/  @P2 FSEL R116, R116, RZ, P1 ;  /* 0x000000ff74742208 */ /* 0x000fe20000800000 */
[----:B--2---:R-:W-:-:S04]  /*3a80*/  @P2 FMUL.FTZ R98, R115, R98 ;  /* 0x0000006273622220 */ /* 0x004fc80000410000 */
[----:B------:R-:W2:Y:S01]  /*3a90*/  @P2 LDC R87, c[0x0][0x40c] ;  /* 0x00010300ff572b82 */ /* 0x000ea20000000800 */
[----:B0-----:R-:W-:Y:S01]  /*3aa0*/  @P2 FMUL.FTZ R6, R119, R6 ;  /* 0x0000000677062220 */ /* 0x001fe20000410000 */
[----:B------:R-:W-:Y:S01]  /*3ab0*/  FSEL R119, R4, RZ, P1 ;  /* 0x000000ff04777208 */ /* 0x000fe20000800000 */
[----:B-1----:R-:W-:Y:S01]  /*3ac0*/  @P2 FMUL.FTZ R99, R116, R99 ;  /* 0x0000006374632220 */ /* 0x002fe20000410000 */
[----:B------:R-:W-:Y:S02]  /*3ad0*/  @P2 F2FP.BF16.F32.PACK_AB R98, RZ, R98 ;  /* 0x00000062ff62223e */ /* 0x000fe400000010ff */
[----:B------:R-:W-:Y:S02]  /*3ae0*/  @P2 F2FP.BF16.F32.PACK_AB R6, RZ, R6 ;  /* 0x00000006ff06223e */ /* 0x000fe400000010ff */
[----:B------:R-:W0:Y:S01]  /*3af0*/  @P2 LDC R8, c[0x0][0x40c] ;  /* 0x00010300ff082b82 */ /* 0x000e220000000800 */
[----:B---3--:R-:W-:Y:S01]  /*3b00*/  @P2 FMUL.FTZ R7, R118, R7 ;  /* 0x0000000776072220 */ /* 0x008fe20000410000 */
[----:B------:R-:W-:-:S02]  /*3b10*/  @P2 F2FP.BF16.F32.PACK_AB R99, RZ, R99 ;  /* 0x00000063ff63223e */ /* 0x000fc400000010ff */
[----:B------:R-:W-:Y:S02]  /*3b20*/  @P2 PRMT R74, R98, 0x7610, R74 ;  /* 0x00007610624a2816 */ /* 0x000fe4000000004a */
[----:B------:R-:W-:Y:S01]  /*3b30*/  @P2 F2FP.BF16.F32.PACK_AB R7, RZ, R7 ;  /* 0x00000007ff07223e */ /* 0x000fe200000010ff */
[----:B----4-:R-:W-:Y:S01]  /*3b40*/  @P2 FMUL.FTZ R86, R117, R86 ;  /* 0x0000005675562220 */ /* 0x010fe20000410000 */
[----:B------:R-:W-:Y:S02]  /*3b50*/  @P2 PRMT R72, R72, 0x5410, R99 ;  /* 0x0000541048482816 */ /* 0x000fe40000000063 */
[----:B------:R-:W-:Y:S02]  /*3b60*/  @P2 PRMT R73, R7, 0x7610, R73 ;  /* 0x0000761007492816 */ /* 0x000fe40000000049 */
[----:B------:R-:W-:Y:S02]  /*3b70*/  @P2 F2FP.BF16.F32.PACK_AB R86, RZ, R86 ;  /* 0x00000056ff56223e */ /* 0x000fe400000010ff */
[----:B------:R-:W-:Y:S01]  /*3b80*/  @P2 PRMT R73, R73, 0x5410, R6 ;  /* 0x0000541049492816 */ /* 0x000fe20000000006 */
[----:B--2---:R-:W-:Y:S01]  /*3b90*/  @P2 FMUL.FTZ R87, R112, R87 ;  /* 0x0000005770572220 */ /* 0x004fe20000410000 */
[----:B------:R-:W-:-:S04]  /*3ba0*/  @P2 PRMT R75, R86, 0x7610, R75 ;  /* 0x00007610564b2816 */ /* 0x000fc8000000004b */
[----:B------:R-:W-:Y:S01]  /*3bb0*/  @P2 F2FP.BF16.F32.PACK_AB R87, RZ, R87 ;  /* 0x00000057ff57223e */ /* 0x000fe200000010ff */
[----:B0-----:R-:W-:-:S03]  /*3bc0*/  @P2 FMUL.FTZ R8, R119, R8 ;  /* 0x0000000877082220 */ /* 0x001fc60000410000 */
[----:B------:R-:W-:Y:S02]  /*3bd0*/  @P2 PRMT R74, R74, 0x5410, R87 ;  /* 0x000054104a4a2816 */ /* 0x000fe40000000057 */
[----:B------:R-:W-:-:S04]  /*3be0*/  @P2 F2FP.BF16.F32.PACK_AB R8, RZ, R8 ;  /* 0x00000008ff08223e */ /* 0x000fc800000010ff */
[----:B------:R-:W-:-:S07]  /*3bf0*/  @P2 PRMT R75, R75, 0x5410, R8 ;  /* 0x000054104b4b2816 */ /* 0x000fce0000000008 */
.L_x_1960:
[----:B------:R-:W-:Y:S05]  /*3c00*/  BSYNC.RECONVERGENT B2 ;  /* 0x0000000000027941 */ /* 0x000fea0003800200 */
.L_x_1957:
[----:B------:R-:W0:Y:S08]  /*3c10*/  @P0 LDC.64 R86, c[0x0][0x478] ;  /* 0x00011e00ff560b82 */ /* 0x000e300000000a00 */
[----:B------:R-:W1:Y:S01]  /*3c20*/  @P2 LDC.64 R6, c[0x0][0x468] ;  /* 0x00011a00ff062b82 */ /* 0x000e620000000a00 */
[----:B0-----:R-:W-:-:S05]  /*3c30*/  @P0 IMAD.WIDE.U32 R86, R113, 0x10, R86 ;  /* 0x0000001071560825 */ /* 0x001fca00078e0056 */
[----:B------:R2:W-:Y:S01]  /*3c40*/  @P0 STG.E.128 desc[UR6][R86.64], R76 ;  /* 0x0000004c56000986 */ /* 0x0005e2000c101d06 */
[----:B-1----:R-:W-:-:S05]  /*3c50*/  @P2 IMAD.WIDE.U32 R6, R111, 0x10, R6 ;  /* 0x000000106f062825 */ /* 0x002fca00078e0006 */
[----:B------:R2:W-:Y:S02]  /*3c60*/  @P2 STG.E.128 desc[UR6][R6.64], R72 ;  /* 0x0000004806002986 */ /* 0x0005e4000c101d06 */
.L_x_1956:
[----:B------:R-:W-:Y:S05]  /*3c70*/  BSYNC.RECONVERGENT B1 ;  /* 0x0000000000017941 */ /* 0x000fea0003800200 */
.L_x_1955:
[----:B--2---:R-:W1:Y:S02]  /*3c80*/  LDC.64 R6, c[0x0][0x380] ;  /* 0x0000e000ff067b82 */ /* 0x004e640000000a00 */
[----:B-1----:R-:W-:-:S04]  /*3c90*/  LEA R0, R6, R0, 0x2 ;  /* 0x0000000006007211 */ /* 0x002fc800078e10ff */
[----:B------:R-:W-:-:S13]  /*3ca0*/  ISETP.GE.AND P0, PT, R0, R7, PT ;  /* 0x000000070000720c */ /* 0x000fda0003f06270 */
[----:B------:R-:W-:Y:S05]  /*3cb0*/  @!P0 BRA `(.L_x_1962) ;  /* 0xffffffc400e48947 */ /* 0x000fea000383ffff */
.L_x_1941:
[----:B------:R-:W-:Y:S05]  /*3cc0*/  BSYNC B0 ;  /* 0x0000000000007941 */ /* 0x000fea0003800000 */
.L_x_1940:
        /* <DEDUP_REMOVED lines=10> */
[----:B------:R-:W-:Y:S01]  /*3d70*/  IADD3 R0, PT, PT, R0, R4, RZ ;  /* 0x0000000400007210 */ /* 0x000fe20007ffe0ff */
[----:B------:R-:W-:-:S04]  /*3d80*/  IMAD R4, R109, 0x4, R4 ;  /* 0x000000046d047824 */ /* 0x000fc800078e0204 */
[----:B------:R-:W-:Y:S04]  /*3d90*/  STS.128 [R0], R32 ;  /* 0x0000002000007388 */ /* 0x000fe80000000c00 */
[----:B------:R-:W-:Y:S04]  /*3da0*/  STS.128 [R0+0x10], R28 ;  /* 0x0000101c00007388 */ /* 0x000fe80000000c00 */
[----:B------:R2:W-:Y:S04]  /*3db0*/  STS.128 [R0+0x400], R24 ;  /* 0x0004001800007388 */ /* 0x0005e80000000c00 */
[----:B------:R1:W-:Y:S01]  /*3dc0*/  STS.128 [R0+0x410], R20 ;  /* 0x0004101400007388 */ /* 0x0003e20000000c00 */
[----:B------:R-:W-:Y:S01]  /*3dd0*/  BAR.SYNC.DEFER_BLOCKING 0x0 ;  /* 0x0000000000007b1d */ /* 0x000fe20000010000 */
[----:B--2---:R-:W-:Y:S01]  /*3de0*/  IMAD R24, R5, UR4, RZ ;  /* 0x0000000405187c24 */ /* 0x004fe2000f8e02ff */
[----:B-1----:R-:W-:-:S04]  /*3df0*/  LOP3.LUT R22, R109, 0x7f, RZ, 0x3c, !PT ;  /* 0x0000007f6d167812 */ /* 0x002fc800078e3cff */
[----:B------:R-:W-:Y:S02]  /*3e00*/  IADD3 R109, P3, PT, R24, R109, RZ ;  /* 0x0000006d186d7210 */ /* 0x000fe40007f7e0ff */
[----:B------:R-:W-:Y:S02]  /*3e10*/  IADD3 R22, PT, PT, R22, R5, RZ ;  /* 0x0000000516167210 */ /* 0x000fe40007ffe0ff */
[----:B------:R-:W-:Y:S02]  /*3e20*/  IADD3.X R26, PT, PT, RZ, RZ, RZ, P3, !PT ;  /* 0x000000ffff1a7210 */ /* 0x000fe40001ffe4ff */
[C---:B------:R-:W-:Y:S02]  /*3e30*/  ISETP.GE.U32.AND P2, PT, R22.reuse, 0x80, PT ;  /* 0x000000801600780c */ /* 0x040fe40003f46070 */
[C---:B------:R-:W-:Y:S01]  /*3e40*/  ISETP.GE.U32.AND P1, PT, R22.reuse, 0x100, PT ;  /* 0x000001001600780c */ /* 0x040fe20003f26070 */
[----:B------:R-:W1:Y:S01]  /*3e50*/  LDS R2, [R4] ;  /* 0x0000000004027984 */ /* 0x000e620000000800 */
[----:B------:R-:W-:-:S02]  /*3e60*/  ISETP.GE.U32.AND P0, PT, R22, 0x180, PT ;  /* 0x000001801600780c */ /* 0x000fc40003f06070 */
[----:B------:R-:W-:Y:S01]  /*3e70*/  ISETP.GE.U32.AND P3, PT, R22, 0x200, PT ;  /* 0x000002001600780c */ /* 0x000fe20003f66070 */
[----:B------:R-:W2:Y:S01]  /*3e80*/  LDS R9, [R4+0x800] ;  /* 0x0008000004097984 */ /* 0x000ea20000000800 */
[----:B------:R-:W-:-:S03]  /*3e90*/  SHF.L.U32 R24, R109, 0x2, RZ ;  /* 0x000000026d187819 */ /* 0x000fc600000006ff */
[----:B------:R-:W4:Y:S04]  /*3ea0*/  LDS R3, [R4+0x200] ;  /* 0x0002000004037984 */ /* 0x000f280000000800 */
[----:B------:R-:W0:Y:S04]  /*3eb0*/  LDS R8, [R4+0xa00] ;  /* 0x000a000004087984 */ /* 0x000e280000000800 */
[----:B------:R-:W3:Y:S04]  /*3ec0*/  LDS R6, [R4+0x400] ;  /* 0x0004000004067984 */ /* 0x000ee80000000800 */
[----:B------:R-:W3:Y:S04]  /*3ed0*/  LDS R11, [R4+0xc00] ;  /* 0x000c0000040b7984 */ /* 0x000ee80000000800 */
[----:B------:R-:W3:Y:S04]  /*3ee0*/  LDS R7, [R4+0x600] ;  /* 0x0006000004077984 */ /* 0x000ee80000000800 */
[----:B------:R-:W3:Y:S04]  /*3ef0*/  LDS R10, [R4+0xe00] ;  /* 0x000e0000040a7984 */ /* 0x000ee80000000800 */
[----:B------:R-:W3:Y:S04]  /*3f00*/  LDS R13, [R4+0x1000] ;  /* 0x00100000040d7984 */ /* 0x000ee80000000800 */
[----:B------:R-:W3:Y:S04]  /*3f10*/  LDS R12, [R4+0x1200] ;  /* 0x00120000040c7984 */ /* 0x000ee80000000800 */
[----:B------:R-:W3:Y:S01]  /*3f20*/  LDS R15, [R4+0x1400] ;  /* 0x00140000040f7984 */ /* 0x000ee20000000800 */
[----:B-1----:R-:W-:-:S03]  /*3f30*/  FADD.FTZ R2, RZ, R2 ;  /* 0x00000002ff027221 */ /* 0x002fc60000010000 */
[----:B------:R-:W1:Y:S01]  /*3f40*/  LDS R14, [R4+0x1600] ;  /* 0x00160000040e7984 */ /* 0x000e620000000800 */
[----:B--2---:R-:W-:-:S03]  /*3f50*/  FADD.FTZ R2, R2, R9 ;  /* 0x0000000902027221 */ /* 0x004fc60000010000 */
[----:B------:R-:W2:Y:S01]  /*3f60*/  LDS R17, [R4+0x1800] ;  /* 0x0018000004117984 */ /* 0x000ea20000000800 */
[----:B----4-:R-:W-:-:S03]  /*3f70*/  FADD.FTZ R3, RZ, R3 ;  /* 0x00000003ff037221 */ /* 0x010fc60000010000 */
[----:B------:R-:W4:Y:S01]  /*3f80*/  LDS R16, [R4+0x1a00] ;  /* 0x001a000004107984 */ /* 0x000f220000000800 */
[----:B0-----:R-:W-:-:S03]  /*3f90*/  FADD.FTZ R3, R3, R8 ;  /* 0x0000000803037221 */ /* 0x001fc60000010000 */
[----:B------:R-:W0:Y:S01]  /*3fa0*/  LDS R19, [R4+0x1c00] ;  /* 0x001c000004137984 */ /* 0x000e220000000800 */
        /* <DEDUP_REMOVED lines=13> */
[----:B----4-:R-:W-:-:S03]  /*4080*/  FADD.FTZ R9, R3, R16 ;  /* 0x0000001003097221 */ /* 0x010fc60000010000 */
[----:B------:R-:W-:Y:S01]  /*4090*/  STS.128 [R0+0x400], R40 ;  /* 0x0004002800007388 */ /* 0x000fe20000000c00 */
[----:B0-----:R-:W-:-:S03]  /*40a0*/  FADD.FTZ R19, R6, R19 ;  /* 0x0000001306137221 */ /* 0x001fc60000010000 */
[----:B------:R0:W-:Y:S01]  /*40b0*/  STS.128 [R0+0x410], R36 ;  /* 0x0004102400007388 */ /* 0x0001e20000000c00 */
[----:B---3--:R-:W-:Y:S01]  /*40c0*/  FADD.FTZ R11, R7, R18 ;  /* 0x00000012070b7221 */ /* 0x008fe20000010000 */
[----:B------:R-:W-:Y:S01]  /*40d0*/  BAR.SYNC.DEFER_BLOCKING 0x0 ;  /* 0x0000000000007b1d */ /* 0x000fe20000010000 */
[----:B0-----:R-:W-:Y:S02]  /*40e0*/  SHF.L.U64.HI R39, R109, 0x2, R26 ;  /* 0x000000026d277819 */ /* 0x001fe4000001021a */
[C---:B------:R-:W-:Y:S02]  /*40f0*/  IADD3 R26, P4, PT, R24.reuse, UR18, RZ ;  /* 0x00000012181a7c10 */ /* 0x040fe4000ff9e0ff */
[----:B------:R-:W-:Y:S02]  /*4100*/  IADD3 R24, P5, PT, R24, UR16, RZ ;  /* 0x0000001018187c10 */ /* 0x000fe4000ffbe0ff */
[----:B------:R-:W-:Y:S02]  /*4110*/  IADD3.X R41, PT, PT, R39, UR19, RZ, P4, !PT ;  /* 0x0000001327297c10 */ /* 0x000fe4000a7fe4ff */
[----:B------:R-:W-:-:S02]  /*4120*/  @P2 MOV R2, R26 ;  /* 0x0000001a00022202 */ /* 0x000fc40000000f00 */
[----:B------:R-:W-:Y:S01]  /*4130*/  @P2 MOV R3, R41 ;  /* 0x0000002900032202 */ /* 0x000fe20000000f00 */
[----:B------:R-:W0:Y:S01]  /*4140*/  LDS R20, [R4] ;  /* 0x0000000004147984 */ /* 0x000e220000000800 */
[----:B------:R-:W-:Y:S02]  /*4150*/  IADD3.X R39, PT, PT, R39, UR17, RZ, P5, !PT ;  /* 0x0000001127277c10 */ /* 0x000fe4000affe4ff */
[----:B------:R-:W-:Y:S01]  /*4160*/  @P2 IADD3 R26, P4, PT, R26, 0x200, RZ ;  /* 0x000002001a1a2810 */ /* 0x000fe20007f9e0ff */
[----:B------:R-:W1:Y:S04]  /*4170*/  LDS R23, [R4+0x800] ;  /* 0x0008000004177984 */ /* 0x000e680000000800 */
[----:B------:R-:W2:Y:S01]  /*4180*/  LDS R27, [R4+0x1000] ;  /* 0x00100000041b7984 */ /* 0x000ea20000000800 */
[----:B------:R-:W-:-:S03]  /*4190*/  @P2 IMAD.X R41, RZ, RZ, R41, P4 ;  /* 0x000000ffff292224 */ /* 0x000fc600020e0629 */
        /* <DEDUP_REMOVED lines=48> */
[----:B------:R-:W-:Y:S01]  /*44a0*/  @P0 IADD3.X R39, PT, PT, RZ, R39, RZ, P4, !PT ;  /* 0x00000027ff270210 */ /* 0x000fe200027fe4ff */
[----:B0-----:R-:W-:Y:S01]  /*44b0*/  @P0 IMAD.MOV.U32 R2, RZ, RZ, R26 ;  /* 0x000000ffff020224 */ /* 0x001fe200078e001a */
[----:B------:R-:W-:Y:S02]  /*44c0*/  @P0 MOV R3, R41 ;  /* 0x0000002900030202 */ /* 0x000fe40000000f00 */
[----:B------:R-:W-:Y:S01]  /*44d0*/  @P0 IADD3 R26, P2, PT, R26, 0x200, RZ ;  /* 0x000002001a1a0810 */ /* 0x000fe20007f5e0ff */
[----:B-1----:R-:W-:Y:S01]  /*44e0*/  IMAD.MOV.U32 R4, RZ, RZ, R24 ;  /* 0x000000ffff047224 */ /* 0x002fe200078e0018 */
[----:B------:R-:W-:Y:S01]  /*44f0*/  MOV R5, R39 ;  /* 0x0000002700057202 */ /* 0x000fe20000000f00 */
[----:B------:R0:W-:Y:S01]  /*4500*/  @P0 STG.E desc[UR6][R2.64], R37 ;  /* 0x0000002502000986 */ /* 0x0001e2000c101906 */
[----:B------:R-:W-:-:S03]  /*4510*/  @P0 IADD3.X R41, PT, PT, RZ, R41, RZ, P2, !PT ;  /* 0x00000029ff290210 */ /* 0x000fc600017fe4ff */
[----:B------:R1:W-:Y:S01]  /*4520*/  @P0 STG.E desc[UR6][R6.64], R19 ;  /* 0x0000001306000986 */ /* 0x0003e2000c101906 */
[----:B0-----:R-:W-:Y:S02]  /*4530*/  MOV R2, R26 ;  /* 0x0000001a00027202 */ /* 0x001fe40000000f00 */
[----:B------:R-:W-:Y:S01]  /*4540*/  MOV R3, R41 ;  /* 0x0000002900037202 */ /* 0x000fe20000000f00 */
[----:B------:R-:W-:Y:S06]  /*4550*/  @!P3 EXIT ;  /* 0x000000000000b94d */ /* 0x000fec0003800000 */
[----:B------:R-:W-:Y:S04]  /*4560*/  STG.E desc[UR6][R2.64], R15 ;  /* 0x0000000f02007986 */ /* 0x000fe8000c101906 */
[----:B------:R-:W-:Y:S01]  /*4570*/  STG.E desc[UR6][R4.64], R11 ;  /* 0x0000000b04007986 */ /* 0x000fe2000c101906 */
[----:B------:R-:W-:Y:S05]  /*4580*/  EXIT ;  /* 0x000000000000794d */ /* 0x000fea0003800000 */
.L_x_1947:
        /* <DEDUP_REMOVED lines=8> */
.L_x_1964:
[----:B------:R-:W-:Y:S05]  /*4610*/  BSYNC B1 ;  /* 0x0000000000017941 */ /* 0x000fea0003800000 */
.L_x_1963:
        /* <DEDUP_REMOVED lines=8> */
.L_x_1965:
[----:B------:R-:W-:-:S05]  /*46a0*/  FADD.FTZ R86, R86, R109 ;  /* 0x0000006d56567221 */ /* 0x000fca0000010000 */
[----:B------:R-:W-:Y:S01]  /*46b0*/  MOV R116, R86 ;  /* 0x0000005600747202 */ /* 0x000fe20000000f00 */
[----:B------:R-:W-:Y:S01]  /*46c0*/  HFMA2 R115, -RZ, RZ, 0, 1.1920928955078125e-07 ;  /* 0x00000002ff737431 */ /* 0x000fe200000001ff */
[----:B------:R-:W-:-:S07]  /*46d0*/  MOV R87, R114 ;  /* 0x0000007200577202 */ /* 0x000fce0000000f00 */
[----:B------:R-:W-:Y:S05]  /*46e0*/  WARPSYNC.COLLECTIVE R113, `(.L_x_1966) ;  /* 0x0000000071087348 */ /* 0x000fea0003c00000 */
[----:B------:R0:W1:Y:S02]  /*46f0*/  SHFL.BFLY P0, R114, R116, R115, R118 ;  /* 0x0c00007374727389 */ /* 0x0000640000000076 */
[----:B01----:R-:W-:Y:S05]  /*4700*/  ENDCOLLECTIVE ;  /* 0x000000000000791b */ /* 0x003fea0003800000 */
.L_x_1966:
[----:B------:R-:W-:-:S05]  /*4710*/  FADD.FTZ R87, R87, R110 ;  /* 0x0000006e57577221 */ /* 0x000fca0000010000 */
[----:B------:R-:W-:Y:S02]  /*4720*/  MOV R116, R87 ;  /* 0x0000005700747202 */ /* 0x000fe40000000f00 */
[----:B------:R-:W-:-:S07]  /*4730*/  MOV R99, R114 ;  /* 0x0000007200637202 */ /* 0x000fce0000000f00 */
[----:B------:R-:W-:Y:S05]  /*4740*/  WARPSYNC.COLLECTIVE R113, `(.L_x_1967) ;  /* 0x0000000071087348 */ /* 0x000fea0003c00000 */
[----:B------:R0:W1:Y:S02]  /*4750*/  SHFL.BFLY P0, R114, R116, R115, R118 ;  /* 0x0c00007374727389 */ /* 0x0000640000000076 */
[----:B01----:R-:W-:Y:S05]  /*4760*/  ENDCOLLECTIVE ;  /* 0x000000000000791b */ /* 0x003fea0003800000 */
.L_x_1967:
[----:B------:R-:W-:-:S05]  /*4770*/  FADD.FTZ R99, R86, R99 ;  /* 0x0000006356637221 */ /* 0x000fca0000010000 */
[----:B------:R-:W-:Y:S01]  /*4780*/  MOV R116, R99 ;  /* 0x0000006300747202 */ /* 0x000fe20000000f00 */
[----:B------:R-:W-:Y:S02]  /*4790*/  HFMA2 R115, -RZ, RZ, 0, 2.384185791015625e-07 ;  /* 0x00000004ff737431 */ /* 0x000fe400000001ff */
[----:B------:R-:W-:-:S07]  /*47a0*/  IMAD.MOV.U32 R98, RZ, RZ, R114 ;  /* 0x000000ffff627224 */ /* 0x000fce00078e0072 */
[----:B------:R-:W-:Y:S05]  /*47b0*/  WARPSYNC.COLLECTIVE R113, `(.L_x_1968) ;  /* 0x0000000071087348 */ /* 0x000fea0003c00000 */
[----:B------:R0:W1:Y:S02]  /*47c0*/  SHFL.BFLY P0, R114, R116, R115, R118 ;  /* 0x0c00007374727389 */ /* 0x0000640000000076 */
[----:B01----:R-:W-:Y:S05]  /*47d0*/  ENDCOLLECTIVE ;  /* 0x000000000000791b */ /* 0x003fea0003800000 */
.L_x_1968:
[----:B------:R-:W-:-:S05]  /*47e0*/  FADD.FTZ R98, R87, R98 ;  /* 0x0000006257627221 */ /* 0x000fca0000010000 */
[----:B------:R-:W-:Y:S02]  /*47f0*/  MOV R116, R98 ;  /* 0x0000006200747202 */ /* 0x000fe40000000f00 */
[----:B------:R-:W-:-:S07]  /*4800*/  MOV R112, R114 ;  /* 0x0000007200707202 */ /* 0x000fce0000000f00 */
[----:B------:R-:W-:Y:S05]  /*4810*/  WARPSYNC.COLLECTIVE R113, `(.L_x_1969) ;  /* 0x0000000071087348 */ /* 0x000fea0003c00000 */
[----:B------:R0:W1:Y:S02]  /*4820*/  SHFL.BFLY P0, R114, R116, R115, R118 ;  /* 0x0c00007374727389 */ /* 0x0000640000000076 */
[----:B01----:R-:W-:Y:S05]  /*4830*/  ENDCOLLECTIVE ;  /* 0x000000000000791b */ /* 0x003fea0003800000 */
.L_x_1969:
[----:B------:R-:W-:-:S05]  /*4840*/  FADD.FTZ R112, R99, R112 ;  /* 0x0000007063707221 */ /* 0x000fca0000010000 */
[----:B------:R-:W-:Y:S01]  /*4850*/  MOV R116, R112 ;  /* 0x0000007000747202 */ /* 0x000fe20000000f00 */
[----:B------:R-:W-:Y:S01]  /*4860*/  HFMA2 R115, -RZ, RZ, 0, 4.76837158203125e-07 ;  /* 0x00000008ff737431 */ /* 0x000fe200000001ff */
[----:B------:R-:W-:-:S07]  /*4870*/  MOV R107, R114 ;  /* 0x00000072006b7202 */ /* 0x000fce0000000f00 */
[----:B------:R-:W-:Y:S05]  /*4880*/  WARPSYNC.COLLECTIVE R113, `(.L_x_1970) ;  /* 0x0000000071087348 */ /* 0x000fea0003c00000 */
[----:B------:R0:W1:Y:S02]  /*4890*/  SHFL.BFLY P0, R114, R116, R115, R118 ;  /* 0x0c00007374727389 */ /* 0x0000640000000076 */
[----:B01----:R-:W-:Y:S05]  /*48a0*/  ENDCOLLECTIVE ;  /* 0x000000000000791b */ /* 0x003fea0003800000 */
.L_x_1970:
[----:B------:R-:W-:-:S05]  /*48b0*/  FADD.FTZ R107, R98, R107 ;  /* 0x0000006b626b7221 */ /* 0x000fca0000010000 */
[----:B------:R-:W-:Y:S01]  /*48c0*/  MOV R116, R107 ;  /* 0x0000006b00747202 */ /* 0x000fe20000000f00 */
[----:B------:R-:W-:-:S07]  /*48d0*/  IMAD.MOV.U32 R109, RZ, RZ, R114 ;  /* 0x000000ffff6d7224 */ /* 0x000fce00078e0072 */
[----:B------:R-:W-:Y:S05]  /*48e0*/  WARPSYNC.COLLECTIVE R113, `(.L_x_1971) ;  /* 0x0000000071087348 */ /* 0x000fea0003c00000 */
[----:B------:R0:W1:Y:S02]  /*48f0*/  SHFL.BFLY P0, R114, R116, R115, R118 ;  /* 0x0c00007374727389 */ /* 0x0000640000000076 */
[----:B01----:R-:W-:Y:S05]  /*4900*/  ENDCOLLECTIVE ;  /* 0x000000000000791b */ /* 0x003fea0003800000 */
.L_x_1971:
[----:B------:R-:W-:-:S05]  /*4910*/  FADD.FTZ R111, R112, R109 ;  /* 0x0000006d706f7221 */ /* 0x000fca0000010000 */
[----:B------:R-:W-:Y:S01]  /*4920*/  MOV R116, R111 ;  /* 0x0000006f00747202 */ /* 0x000fe20000000f00 */
[----:B------:R-:W-:Y:S01]  /*4930*/  HFMA2 R115, -RZ, RZ, 0, 9.5367431640625e-07 ;  /* 0x00000010ff737431 */ /* 0x000fe200000001ff */
[----:B------:R-:W-:-:S07]  /*4940*/  MOV R110, R114 ;  /* 0x00000072006e7202 */ /* 0x000fce0000000f00 */
[----:B------:R-:W-:Y:S05]  /*4950*/  WARPSYNC.COLLECTIVE R113, `(.L_x_1972) ;  /* 0x0000000071087348 */ /* 0x000fea0003c00000 */
[----:B------:R0:W1:Y:S02]  /*4960*/  SHFL.BFLY P0, R114, R116, R115, R118 ;  /* 0x0c00007374727389 */ /* 0x0000640000000076 */
[----:B01----:R-:W-:Y:S05]  /*4970*/  ENDCOLLECTIVE ;  /* 0x000000000000791b */ /* 0x003fea0003800000 */
.L_x_1972:
[----:B------:R-:W-:-:S05]  /*4980*/  FADD.FTZ R110, R107, R110 ;  /* 0x0000006e6b6e7221 */ /* 0x000fca0000010000 */
[----:B------:R-:W-:Y:S02]  /*4990*/  MOV R116, R110 ;  /* 0x0000006e00747202 */ /* 0x000fe40000000f00 */
[----:B------:R-:W-:-:S07]  /*49a0*/  MOV R86, R114 ;  /* 0x0000007200567202 */ /* 0x000fce0000000f00 */
[----:B------:R-:W-:Y:S05]  /*49b0*/  WARPSYNC.COLLECTIVE R113, `(.L_x_1973) ;  /* 0x0000000071087348 */ /* 0x000fea0003c00000 */
[----:B------:R0:W1:Y:S02]  /*49c0*/  SHFL.BFLY P0, R114, R116, R115, R118 ;  /* 0x0c00007374727389 */ /* 0x0000640000000076 */
[----:B01----:R-:W-:Y:S05]  /*49d0*/  ENDCOLLECTIVE ;  /* 0x000000000000791b */ /* 0x003fea0003800000 */
.L_x_1973:
[----:B------:R-:W-:Y:S01]  /*49e0*/  MOV R87, R114 ;  /* 0x0000007200577202 */ /* 0x000fe20000000f00 */
[----:B------:R-:W-:Y:S06]  /*49f0*/  BRA `(.L_x_1974) ;  /* 0xffffffc800b47947 */ /* 0x000fec000383ffff */
.L_x_1975:
        /* <DEDUP_REMOVED lines=16> */
.L_x_11190:


//--------------------- .text._ZN10layer_norm13ln_bwd_kernelINS_13Kernel_traitsIf13__nv_bfloat16S2_S2_fjLj512ELj1ELj4ELj1ELj16ENS_18Kernel_traits_baseILj512EfS2_S2_S2_fjLj128EEEEELb0ELb0ELb1ELb1EEEvNS_9BwdParamsE --------------------------
	.section	.text._ZN10layer_norm13ln_bwd_kernelINS_13Kernel_traitsIf13__nv_bfloat16S2_S2_fjLj512ELj1ELj4ELj1ELj16ENS_18Kernel_traits_baseILj512EfS2_S2_S2_fjLj128EEEEELb0ELb0ELb1ELb1EEEvNS_9BwdParamsE,"ax",@progbits
	.align	128
        .global         _ZN10layer_norm13ln_bwd_kernelINS_13Kernel_traitsIf13__nv_bfloat16S2_S2_fjLj512ELj1ELj4ELj1ELj16ENS_18Kernel_traits_baseILj512EfS2_S2_S2_fjLj128EEEEELb0ELb0ELb1ELb1EEEvNS_9BwdParamsE
        .type           _ZN10layer_norm13ln_bwd_kernelINS_13Kernel_traitsIf13__nv_bfloat16S2_S2_fjLj512ELj1ELj4ELj1ELj16ENS_18Kernel_traits_baseILj512EfS2_S2_S2_fjLj128EEEEELb0ELb0ELb1ELb1EEEvNS_9BwdParamsE,@function
        .size           _ZN10layer_norm13ln_bwd_kernelINS_13Kernel_traitsIf13__nv_bfloat16S2_S2_fjLj512ELj1ELj4ELj1ELj16ENS_18Kernel_traits_baseILj512EfS2_S2_S2_fjLj128EEEEELb0ELb0ELb1ELb1EEEvNS_9BwdParamsE,(.L_x_11191 - _ZN10layer_norm13ln_bwd_kernelINS_13Kernel_traitsIf13__nv_bfloat16S2_S2_fjLj512ELj1ELj4ELj1ELj16ENS_18Kernel_traits_baseILj512EfS2_S2_S2_fjLj128EEEEELb0ELb0ELb1ELb1EEEvNS_9BwdParamsE)
        .other          _ZN10layer_norm13ln_bwd_kernelINS_13Kernel_traitsIf13__nv_bfloat16S2_S2_fjLj512ELj1ELj4ELj1ELj16ENS_18Kernel_traits_baseILj512EfS2_S2_S2_fjLj128EEEEELb0ELb0ELb1ELb1EEEvNS_9BwdParamsE,@"STO_CUDA_ENTRY STV_DEFAULT"
_ZN10layer_norm13ln_bwd_kernelINS_13Kernel_traitsIf13__nv_bfloat16S2_S2_fjLj512ELj1ELj4ELj1ELj16ENS_18Kernel_traits_baseILj512EfS2_S2_S2_fjLj128EEEEELb0ELb0ELb1ELb1EEEvNS_9BwdParamsE:
.text._ZN10layer_norm13ln_bwd_kernelINS_13Kernel_traitsIf13__nv_bfloat16S2_S2_fjLj512ELj1ELj4ELj1ELj16ENS_18Kernel_traits_baseILj512EfS2_S2_S2_fjLj128EEEEELb0ELb0ELb1ELb1EEEvNS_9BwdParamsE:
        /* <DEDUP_REMOVED lines=38> */
[----:B------:R1:W5:Y:S04]  /*0260*/  LDG.E.128 R36, desc[UR6][R4.64+0x10] ;  /* 0x0000100604247981 */ /* 0x000368000c1e1d00 */
[----:B------:R1:W5:Y:S04]  /*0270*/  LDG.E.128 R32, desc[UR6][R4.64+0x400] ;  /* 0x0004000604207981 */ /* 0x000368000c1e1d00 */
[----:B------:R1:W5:Y:S01]  /*0280*/  LDG.E.128 R28, desc[UR6][R4.64+0x410] ;  /* 0x00041006041c7981 */ /* 0x000362000c1e1d00 */
[----:B------:R-:W-:-:S07]  /*0290*/  HFMA2 R72, -RZ, RZ, 0, 0 ;  /* 0x00000000ff487431 */ /* 0x000fce00000001ff */
.L_x_1992:
        /* <DEDUP_REMOVED lines=14> */
[----:B------:R-:W-:Y:S01]  /*0380*/  IMAD R3, R2, UR9, RZ ;  /* 0x0000000902037c24 */ /* 0x000fe2000f8e02ff */
[----:B------:R-:W-:-:S04]  /*0390*/  IADD3 R7, PT, PT, R96, -0x1, RZ ;  /* 0xffffffff60077810 */ /* 0x000fc80007ffe0ff */
[----:B------:R-:W-:Y:S01]  /*03a0*/  SHF.R.S32.HI R6, RZ, 0x1f, R3 ;  /* 0x0000001fff067819 */ /* 0x000fe20000011403 */
[----:B------:R-:W-:Y:S01]  /*03b0*/  IMAD R7, R7, UR9, RZ ;  /* 0x0000000907077c24 */ /* 0x000fe2000f8e02ff */
[----:B-1----:R-:W1:Y:S02]  /*03c0*/  LDC.64 R4, c[0x0][0x428] ;  /* 0x00010a00ff047b82 */ /* 0x002e640000000a00 */
[----:B------:R-:W-:Y:S02]  /*03d0*/  LEA.HI R3, R6, R3, RZ, 0x3 ;  /* 0x0000000306037211 */ /* 0x000fe400078f18ff */
[----:B------:R-:W-:Y:S02]  /*03e0*/  SHF.R.S32.HI R6, RZ, 0x1f, R7 ;  /* 0x0000001fff067819 */ /* 0x000fe40000011407 */
[----:B------:R-:W-:Y:S02]  /*03f0*/  LEA.HI.SX32 R91, R3, R0, 0x1d ;  /* 0x00000000035b7211 */ /* 0x000fe400078feaff */
[----:B------:R-:W-:-:S02]  /*0400*/  SHF.R.S32.HI R3, RZ, 0x1f, R2 ;  /* 0x0000001fff037819 */ /* 0x000fc40000011402 */
[----:B0-----:R-:W-:Y:S02]  /*0410*/  LEA R84, P0, R2, UR10, 0x2 ;  /* 0x0000000a02547c11 */ /* 0x001fe4000f8010ff */
[C---:B------:R-:W-:Y:S02]  /*0420*/  IADD3 R95, PT, PT, R91.reuse, 0x20, RZ ;  /* 0x000000205b5f7810 */ /* 0x040fe40007ffe0ff */
[----:B------:R-:W-:Y:S01]  /*0430*/  LEA.HI R7, R6, R7, RZ, 0x3 ;  /* 0x0000000706077211 */ /* 0x000fe200078f18ff */
[----:B--2---:R-:W-:Y:S01]  /*0440*/  IMAD.WIDE.U32 R16, R91, 0x10, R8 ;  /* 0x000000105b107825 */ /* 0x004fe200078e0008 */
[----:B------:R-:W-:Y:S02]  /*0450*/  LEA.HI.X R85, R2, UR11, R3, 0x2, P0 ;  /* 0x0000000b02557c11 */ /* 0x000fe400080f1403 */
[----:B------:R-:W-:Y:S01]  /*0460*/  LEA.HI.SX32 R7, R7, R0, 0x1d ;  /* 0x0000000007077211 */ /* 0x000fe200078feaff */
[----:B------:R-:W-:Y:S02]  /*0470*/  IMAD.WIDE.U32 R8, R95, 0x10, R8 ;  /* 0x000000105f087825 */ /* 0x000fe400078e0008 */
[----:B------:R-:W2:Y:S01]  /*0480*/  LDG.E.128 R16, desc[UR6][R16.64] ;  /* 0x0000000610107981 */ /* 0x000ea2000c1e1d00 */
[C---:B------:R-:W-:Y:S01]  /*0490*/  IADD3 R3, PT, PT, R7.reuse, 0x20, RZ ;  /* 0x0000002007037810 */ /* 0x040fe20007ffe0ff */
[----:B-1----:R-:W-:-:S02]  /*04a0*/  IMAD.WIDE.U32 R12, R7, 0x10, R4 ;  /* 0x00000010070c7825 */ /* 0x002fc400078e0004 */
[----:B------:R0:W3:Y:S04]  /*04b0*/  LDG.E R104, desc[UR6][R84.64] ;  /* 0x0000000654687981 */ /* 0x0000e8000c1e1900 */
[----:B------:R-:W4:Y:S01]  /*04c0*/  LDG.E.128 R8, desc[UR6][R8.64] ;  /* 0x0000000608087981 */ /* 0x000f22000c1e1d00 */
[----:B------:R-:W-:-:S03]  /*04d0*/  IMAD.WIDE.U32 R4, R3, 0x10, R4 ;  /* 0x0000001003047825 */ /* 0x000fc600078e0004 */
[----:B------:R-:W4:Y:S04]  /*04e0*/  LDG.E.128 R12, desc[UR6][R12.64] ;  /* 0x000000060c0c7981 */ /* 0x000f28000c1e1d00 */
[----:B------:R-:W4:Y:S01]  /*04f0*/  LDG.E.128 R4, desc[UR6][R4.64] ;  /* 0x0000000604047981 */ /* 0x000f22000c1e1d00 */
[----:B------:R-:W-:Y:S02]  /*0500*/  MOV R92, UR14 ;  /* 0x0000000e005c7c02 */ /* 0x000fe40008000f00 */
[----:B------:R-:W-:Y:S02]  /*0510*/  MOV R93, UR15 ;  /* 0x0000000f005d7c02 */ /* 0x000fe40008000f00 */
[----:B------:R-:W-:-:S04]  /*0520*/  ISETP.NE.U32.AND P0, PT, R92, RZ, PT ;  /* 0x000000ff5c00720c */ /* 0x000fc80003f05070 */
[----:B------:R-:W-:-:S13]  /*0530*/  ISETP.NE.AND.EX P0, PT, R93, RZ, PT, P0 ;  /* 0x000000ff5d00720c */ /* 0x000fda0003f05300 */
[----:B------:R-:W0:Y:S08]  /*0540*/  @P0 LDC.64 R86, c[0x0][0x438] ;  /* 0x00010e00ff560b82 */ /* 0x000e300000000a00 */
[----:B------:R-:W1:Y:S01]  /*0550*/  @P0 LDC.64 R88, c[0x0][0x438] ;  /* 0x00010e00ff580b82 */ /* 0x000e620000000a00 */
[----:B------:R-:W-:Y:S01]  /*0560*/  ISETP.NE.AND P1, PT, RZ, UR8, PT ;  /* 0x00000008ff007c0c */ /* 0x000fe2000bf25270 */
[----:B0-----:R-:W-:-:S05]  /*0570*/  @P0 IMAD.WIDE.U32 R84, R91, 0x10, R86 ;  /* 0x000000105b540825 */ /* 0x001fca00078e0056 */
[----:B------:R4:W5:Y:S01]  /*0580*/  @P0 LDG.E.128 R24, desc[UR6][R84.64] ;  /* 0x0000000654180981 */ /* 0x000962000c1e1d00 */
[----:B-1----:R-:W-:-:S05]  /*0590*/  @P0 IMAD.WIDE.U32 R86, R95, 0x10, R88 ;  /* 0x000000105f560825 */ /* 0x002fca00078e0058 */
[----:B------:R0:W5:Y:S01]  /*05a0*/  @P0 LDG.E.128 R20, desc[UR6][R86.64] ;  /* 0x0000000656140981 */ /* 0x000162000c1e1d00 */
[C---:B--2---:R-:W-:Y:S02]  /*05b0*/  SHF.L.U32 R3, R16.reuse, 0x10, RZ ;  /* 0x0000001010037819 */ /* 0x044fe400000006ff */
[----:B------:R-:W-:Y:S02]  /*05c0*/  PRMT R0, R16, 0x7632, R0 ;  /* 0x0000763210007816 */ /* 0x000fe40000000000 */
[----:B---3--:R-:W-:Y:S02]  /*05d0*/  FSEL R104, R104, RZ, !P1 ;  /* 0x000000ff68687208 */ /* 0x008fe40004800000 */
[----:B------:R-:W-:Y:S02]  /*05e0*/  PRMT R88, R17, 0x7632, R88 ;  /* 0x0000763211587816 */ /* 0x000fe40000000058 */
[C---:B----4-:R-:W-:Y:S02]  /*05f0*/  PRMT R84, R8.reuse, 0x7632, R84 ;  /* 0x0000763208547816 */ /* 0x050fe40000000054 */
[----:B------:R-:W-:Y:S01]  /*0600*/  SHF.L.U32 R97, R8, 0x10, RZ ;  /* 0x0000001008617819 */ /* 0x000fe200000006ff */
[----:B------:R-:W-:Y:S01]  /*0610*/  FADD.FTZ R8, -R104, R3 ;  /* 0x0000000368087221 */ /* 0x000fe20000010100 */
[----:B------:R-:W-:-:S02]  /*0620*/  PRMT R90, R18, 0x7632, R90 ;  /* 0x00007632125a7816 */ /* 0x000fc4000000005a */
[----:B------:R-:W-:Y:S02]  /*0630*/  SHF.L.U32 R91, R18, 0x10, RZ ;  /* 0x00000010125b7819 */ /* 0x000fe400000006ff */
[----:B------:R-:W-:Y:S02]  /*0640*/  SHF.L.U32 R89, R17, 0x10, RZ ;  /* 0x0000001011597819 */ /* 0x000fe400000006ff */
[----:B------:R-:W-:Y:S02]  /*0650*/  PRMT R18, R19, 0x7632, R18 ;  /* 0x0000763213127816 */ /* 0x000fe40000000012 */
[C---:B0-----:R-:W-:Y:S02]  /*0660*/  PRMT R86, R9.reuse, 0x7632, R86 ;  /* 0x0000763209567816 */ /* 0x041fe40000000056 */
[----:B------:R-:W-:Y:S02]  /*0670*/  SHF.L.U32 R99, R9, 0x10, RZ ;  /* 0x0000001009637819 */ /* 0x000fe400000006ff */
[----:B------:R-:W-:-:S02]  /*0680*/  SHF.L.U32 R3, R0, 0x10, RZ ;  /* 0x0000001000037819 */ /* 0x000fc400000006ff */
[----:B------:R-:W-:Y:S02]  /*0690*/  SHF.L.U32 R9, R88, 0x10, RZ ;  /* 0x0000001058097819 */ /* 0x000fe400000006ff */
[----:B------:R-:W-:Y:S02]  /*06a0*/  SHF.L.U32 R95, R19, 0x10, RZ ;  /* 0x00000010135f7819 */ /* 0x000fe400000006ff */
[C---:B------:R-:W-:Y:S02]  /*06b0*/  PRMT R100, R11.reuse, 0x7632, R100 ;  /* 0x000076320b647816 */ /* 0x040fe40000000064 */
[----:B------:R-:W-:Y:S02]  /*06c0*/  SHF.L.U32 R103, R11, 0x10, RZ ;  /* 0x000000100b677819 */ /* 0x000fe400000006ff */
[----:B------:R-:W-:Y:S01]  /*06d0*/  SHF.L.U32 R11, R90, 0x10, RZ ;  /* 0x000000105a0b7819 */ /* 0x000fe200000006ff */
[----:B------:R-:W-:Y:S01]  /*06e0*/  FADD.FTZ R116, -R104, R91 ;  /* 0x0000005b68747221 */ /* 0x000fe20000010100 */
[----:B------:R-:W-:-:S02]  /*06f0*/  PRMT R98, R10, 0x7632, R98 ;  /* 0x000076320a627816 */ /* 0x000fc40000000062 */
        /* <DEDUP_REMOVED lines=9> */
[C---:B------:R-:W-:Y:S01]  /*0790*/  FADD.FTZ R106, -R104.reuse, R99 ;  /* 0x00000063686a7221 */ /* 0x040fe20000010100 */
[C---:B------:R-:W-:Y:S01]  /*07a0*/  PRMT R12, R13.reuse, 0x7632, R12 ;  /* 0x000076320d0c7816 */ /* 0x040fe2000000000c */
[----:B------:R-:W-:Y:S01]  /*07b0*/  FADD.FTZ R112, -R104, R11 ;  /* 0x0000000b68707221 */ /* 0x000fe20000010100 */
[----:B------:R-:W-:-:S02]  /*07c0*/  SHF.L.U32 R19, R13, 0x10, RZ ;  /* 0x000000100d137819 */ /* 0x000fc400000006ff */
[----:B------:R-:W-:Y:S01]  /*07d0*/  SHF.L.U32 R9, R86, 0x10, RZ ;  /* 0x0000001056097819 */ /* 0x000fe200000006ff */
[----:B------:R-:W-:Y:S01]  /*07e0*/  FADD.FTZ R102, -R104, R101 ;  /* 0x0000006568667221 */ /* 0x000fe20000010100 */
[C---:B------:R-:W-:Y:S02]  /*07f0*/  PRMT R13, R14.reuse, 0x7632, R13 ;  /* 0x000076320e0d7816 */ /* 0x040fe4000000000d */
[----:B------:R-:W-:Y:S02]  /*0800*/  SHF.L.U32 R17, R14, 0x10, RZ ;  /* 0x000000100e117819 */ /* 0x000fe400000006ff */
[C---:B------:R-:W-:Y:S02]  /*0810*/  PRMT R86, R5.reuse, 0x7632, R86 ;  /* 0x0000763205567816 */ /* 0x040fe40000000056 */
[----:B------:R-:W-:Y:S01]  /*0820*/  SHF.L.U32 R99, R5, 0x10, RZ ;  /* 0x0000001005637819 */ /* 0x000fe200000006ff */
[----:B-----5:R-:W-:Y:S01]  /*0830*/  FMUL.FTZ R5, R105, R10 ;  /* 0x0000000a69057220 */ /* 0x020fe20000410000 */
[----:B------:R-:W-:-:S02]  /*0840*/  PRMT R91, R7, 0x7632, R91 ;  /* 0x00007632075b7816 */ /* 0x000fc4000000005b */
[----:B------:R-:W-:Y:S01]  /*0850*/  SHF.L.U32 R95, R7, 0x10, RZ ;  /* 0x00000010075f7819 */ /* 0x000fe200000006ff */
[----:B------:R-:W-:Y:S01]  /*0860*/  FMUL.FTZ R7, R105, R116 ;  /* 0x0000007469077220 */ /* 0x000fe20000410000 */
[----:B------:R-:W-:Y:S01]  /*0870*/  PRMT R14, R15, 0x7632, R14 ;  /* 0x000076320f0e7816 */ /* 0x000fe2000000000e */
[----:B------:R-:W-:Y:S01]  /*0880*/  FADD.FTZ R108, -R104, R97 ;  /* 0x00000061686c7221 */ /* 0x000fe20000010100 */
[----:B------:R-:W-:Y:S01]  /*0890*/  SHF.L.U32 R11, R98, 0x10, RZ ;  /* 0x00000010620b7819 */ /* 0x000fe200000006ff */
[----:B------:R-:W-:Y:S01]  /*08a0*/  FADD.FTZ R90, -R104, R3 ;  /* 0x00000003685a7221 */ /* 0x000fe20000010100 */
[C---:B------:R-:W-:Y:S02]  /*08b0*/  PRMT R0, R4.reuse, 0x7632, R0 ;  /* 0x0000763204007816 */ /* 0x040fe40000000000 */
[----:B------:R-:W-:Y:S01]  /*08c0*/  SHF.L.U32 R101, R4, 0x10, RZ ;  /* 0x0000001004657819 */ /* 0x000fe200000006ff */
[----:B------:R-:W-:Y:S01]  /*08d0*/  FMUL.FTZ R4, R40, R85 ;  /* 0x0000005528047220 */ /* 0x000fe20000410000 */
[----:B------:R-:W-:Y:S01]  /*08e0*/  SHF.L.U32 R116, R16, 0x10, RZ ;  /* 0x0000001010747819 */ /* 0x000fe200000006ff */
[----:B------:R-:W-:Y:S01]  /*08f0*/  FADD.FTZ R114, -R104, R87 ;  /* 0x0000005768727221 */ /* 0x000fe20000010100 */
[C---:B------:R-:W-:Y:S01]  /*0900*/  PRMT R88, R6.reuse, 0x7632, R88 ;  /* 0x0000763206587816 */ /* 0x040fe20000000058 */
[----:B------:R-:W-:Y:S01]  /*0910*/  FMUL.FTZ R3, R105, R8 ;  /* 0x0000000869037220 */ /* 0x000fe20000410000 */
[----:B------:R-:W-:Y:S01]  /*0920*/  SHF.L.U32 R97, R6, 0x10, RZ ;  /* 0x0000001006617819 */ /* 0x000fe200000006ff */
[----:B------:R-:W-:Y:S01]  /*0930*/  FADD.FTZ R84, -R104, R103 ;  /* 0x0000006768547221 */ /* 0x000fe20000010100 */
[----:B------:R-:W-:Y:S01]  /*0940*/  SHF.L.U32 R87, R100, 0x10, RZ ;  /* 0x0000001064577819 */ /* 0x000fe200000006ff */
[----:B------:R-:W-:Y:S01]  /*0950*/  FADD.FTZ R98, -R104, R9 ;  /* 0x0000000968627221 */ /* 0x000fe20000010100 */
[----:B------:R-:W-:Y:S01]  /*0960*/  FADD.FTZ R74, R74, R19 ;  /* 0x000000134a4a7221 */ /* 0x000fe20000010000 */
[-C--:B------:R-:W-:Y:S01]  /*0970*/  FFMA.FTZ R46, R5, R19.reuse, R46 ;  /* 0x00000013052e7223 */ /* 0x080fe2000001002e */
[----:B------:R-:W-:Y:S01]  /*0980*/  FMUL.FTZ R6, R42, R19 ;  /* 0x000000132a067220 */ /* 0x000fe20000410000 */
[----:B------:R-:W-:Y:S01]  /*0990*/  SHF.L.U32 R122, R14, 0x10, RZ ;  /* 0x000000100e7a7819 */ /* 0x000fe200000006ff */
[----:B------:R-:W-:Y:S01]  /*09a0*/  FADD.FTZ R100, -R104, R11 ;  /* 0x0000000b68647221 */ /* 0x000fe20000010100 */
[C---:B------:R-:W-:Y:S01]  /*09b0*/  FMUL.FTZ R9, R105.reuse, R118 ;  /* 0x0000007669097220 */ /* 0x040fe20000410000 */
[C---:B------:R-:W-:Y:S01]  /*09c0*/  FMUL.FTZ R14, R105.reuse, R110 ;  /* 0x0000006e690e7220 */ /* 0x040fe20000410000 */
[----:B------:R-:W-:Y:S01]  /*09d0*/  FMUL.FTZ R19, R105, R108 ;  /* 0x0000006c69137220 */ /* 0x000fe20000410000 */
[----:B------:R-:W-:Y:S01]  /*09e0*/  SHF.L.U32 R118, R12, 0x10, RZ ;  /* 0x000000100c767819 */ /* 0x000fe200000006ff */
[----:B------:R-:W-:Y:S01]  /*09f0*/  FMUL.FTZ R11, R41, R116 ;  /* 0x00000074290b7220 */ /* 0x000fe20000410000 */
[----:B------:R-:W-:Y:S01]  /*0a00*/  FADD.FTZ R110, RZ, R4 ;  /* 0x00000004ff6e7221 */ /* 0x000fe20000010000 */
[----:B------:R-:W-:Y:S01]  /*0a10*/  FMUL.FTZ R12, R105, R18 ;  /* 0x00000012690c7220 */ /* 0x000fe20000410000 */
[----:B------:R-:W-:Y:S01]  /*0a20*/  FFMA.FTZ R103, R3, R4, RZ ;  /* 0x0000000403677223 */ /* 0x000fe200000100ff */
[C---:B------:R-:W-:Y:S01]  /*0a30*/  FMUL.FTZ R89, R105.reuse, R84 ;  /* 0x0000005469597220 */ /* 0x040fe20000410000 */
[----:B------:R-:W-:Y:S01]  /*0a40*/  FMUL.FTZ R16, R105, R112 ;  /* 0x0000007069107220 */ /* 0x000fe20000410000 */
[----:B------:R-:W-:Y:S01]  /*0a50*/  FADD.FTZ R64, R64, R101 ;  /* 0x0000006540407221 */ /* 0x000fe20000010000 */
[-C--:B------:R-:W-:Y:S01]  /*0a60*/  FFMA.FTZ R52, R19, R101.reuse, R52 ;  /* 0x0000006513347223 */ /* 0x080fe20000010034 */
[----:B------:R-:W-:Y:S01]  /*0a70*/  FMUL.FTZ R84, R32, R101 ;  /* 0x0000006520547220 */ /* 0x000fe20000410000 */
[----:B------:R-:W-:Y:S01]  /*0a80*/  SHF.L.U32 R112, R0, 0x10, RZ ;  /* 0x0000001000707819 */ /* 0x000fe200000006ff */
[----:B------:R-:W-:Y:S01]  /*0a90*/  FADD.FTZ R101, R110, R11 ;  /* 0x0000000b6e657221 */ /* 0x000fe20000010000 */
[----:B------:R-:W-:Y:S01]  /*0aa0*/  FFMA.FTZ R0, R12, R11, R103 ;  /* 0x0000000b0c007223 */ /* 0x000fe20000010067 */
[----:B------:R-:W-:Y:S01]  /*0ab0*/  FADD.FTZ R104, -R104, R87 ;  /* 0x0000005768687221 */ /* 0x000fe20000010100 */
[----:B------:R-:W-:Y:S01]  /*0ac0*/  FADD.FTZ R72, R72, R85 ;  /* 0x0000005548487221 */ /* 0x000fe20000010000 */
[----:B------:R-:W-:Y:S01]  /*0ad0*/  FFMA.FTZ R44, R3, R85, R44 ;  /* 0x00000055032c7223 */ /* 0x000fe2000001002c */
[----:B------:R-:W-:Y:S01]  /*0ae0*/  SHF.L.U32 R120, R13, 0x10, RZ ;  /* 0x000000100d787819 */ /* 0x000fe200000006ff */
[C---:B------:R-:W-:Y:S01]  /*0af0*/  FMUL.FTZ R85, R105.reuse, R106 ;  /* 0x0000006a69557220 */ /* 0x040fe20000410000 */
[----:B------:R-:W-:Y:S01]  /*0b00*/  FMUL.FTZ R87, R105, R102 ;  /* 0x0000006669577220 */ /* 0x000fe20000410000 */
[----:B------:R-:W-:Y:S01]  /*0b10*/  FMUL.FTZ R13, R43, R118 ;  /* 0x000000762b0d7220 */ /* 0x000fe20000410000 */
[----:B------:R-:W-:Y:S01]  /*0b20*/  FADD.FTZ R102, R101, R6 ;  /* 0x0000000665667221 */ /* 0x000fe20000010000 */
[----:B------:R-:W-:Y:S01]  /*0b30*/  FFMA.FTZ R101, R5, R6, R0 ;  /* 0x0000000605657223 */ /* 0x000fe20000010000 */
[----:B------:R-:W-:Y:S01]  /*0b40*/  SHF.L.U32 R15, R15, 0x10, RZ ;  /* 0x000000100f0f7819 */ /* 0x000fe200000006ff */
[----:B------:R-:W-:Y:S01]  /*0b50*/  FADD.FTZ R66, R66, R99 ;  /* 0x0000006342427221 */ /* 0x000fe20000010000 */
[----:B------:R-:W-:Y:S01]  /*0b60*/  SHF.L.U32 R106, R86, 0x10, RZ ;  /* 0x00000010566a7819 */ /* 0x000fe200000006ff */
[-C--:B------:R-:W-:Y:S01]  /*0b70*/  FFMA.FTZ R54, R85, R99.reuse, R54 ;  /* 0x0000006355367223 */ /* 0x080fe20000010036 */
[----:B------:R-:W-:Y:S01]  /*0b80*/  FMUL.FTZ R86, R34, R99 ;  /* 0x0000006322567220 */ /* 0x000fe20000410000 */
[----:B------:R-:W-:Y:S01]  /*0b90*/  FMUL.FTZ R8, R36, R17 ;  /* 0x0000001124087220 */ /* 0x000fe20000410000 */
[----:B------:R-:W-:Y:S01]  /*0ba0*/  FADD.FTZ R99, R102, R13 ;  /* 0x0000000d66637221 */ /* 0x000fe20000010000 */
[----:B------:R-:W-:Y:S01]  /*0bb0*/  FFMA.FTZ R0, R14, R13, R101 ;  /* 0x0000000d0e007223 */ /* 0x000fe20000010065 */
[----:B------:R-:W-:Y:S01]  /*0bc0*/  FADD.FTZ R70, R70, R15 ;  /* 0x0000000f46467221 */ /* 0x000fe20000010000 */
[-C--:B------:R-:W-:Y:S01]  /*0bd0*/  FFMA.FTZ R50, R9, R15.reuse, R50 ;  /* 0x0000000f09327223 */ /* 0x080fe20000010032 */
[----:B------:R-:W-:Y:S01]  /*0be0*/  FMUL.FTZ R10, R38, R15 ;  /* 0x0000000f260a7220 */ /* 0x000fe20000410000 */
        /* <DEDUP_REMOVED lines=9> */
[----:B------:R-:W-:Y:S01]  /*0c80*/  FADD.FTZ R68, R68, R17 ;  /* 0x0000001144447221 */ /* 0x000fe20000010000 */
[----:B------:R-:W-:Y:S01]  /*0c90*/  FFMA.FTZ R48, R7, R17, R48 ;  /* 0x0000001107307223 */ /* 0x000fe20000010030 */
[----:B------:R-:W-:Y:S01]  /*0ca0*/  FMUL.FTZ R17, R39, R122 ;  /* 0x0000007a27117220 */ /* 0x000fe20000410000 */
[----:B------:R-:W-:Y:S01]  /*0cb0*/  SHF.L.U32 R0, R91, 0x10, RZ ;  /* 0x000000105b007819 */ /* 0x000fe200000006ff */
        /* <DEDUP_REMOVED lines=8> */
[----:B------:R-:W-:Y:S01]  /*0d40*/  FFMA.FTZ R97, R19, R84, R110 ;  /* 0x0000005413617223 */ /* 0x000fe2000001006e */
[----:B------:R-:W-:Y:S01]  /*0d50*/  FMUL.FTZ R98, R105, R98 ;  /* 0x0000006269627220 */ /* 0x000fe20000410000 */
[----:B------:R-:W-:Y:S02]  /*0d60*/  FADD.FTZ R101, R108, R91 ;  /* 0x0000005b6c657221 */ /* 0x000fe40000010000 */
[----:B------:R-:W-:Y:S01]  /*0d70*/  FFMA.FTZ R108, R90, R91, R97 ;  /* 0x0000005b5a6c7223 */ /* 0x000fe20000010061 */
[----:B------:R-:W-:Y:S01]  /*0d80*/  FADD.FTZ R67, R67, R106 ;  /* 0x0000006a43437221 */ /* 0x000fe20000010000 */
[-C--:B------:R-:W-:Y:S01]  /*0d90*/  FFMA.FTZ R55, R98, R106.reuse, R55 ;  /* 0x0000006a62377223 */ /* 0x080fe20000010037 */
        /* <DEDUP_REMOVED lines=35> */
.L_x_1979:
        /* <DEDUP_REMOVED lines=15> */
.L_x_1980:
[----:B0-----:R-:W-:Y:S05]  /*10c0*/  BSYNC.RECONVERGENT B1 ;  /* 0x0000000000017941 */ /* 0x001fea0003800200 */
.L_x_1978:
        /* <DEDUP_REMOVED lines=10> */
[----:B------:R-:W-:Y:S01]  /*1170*/  PRMT R95, R24, 0x7632, R95 ;  /* 0x00007632185f7816 */ /* 0x000fe2000000005f */
[----:B--2---:R-:W-:-:S03]  /*1180*/  FADD.FTZ R97, R0, R97 ;  /* 0x0000006100617221 */ /* 0x004fc60000010000 */
        /* <DEDUP_REMOVED lines=10> */
.L_x_2004:
[----:B------:R-:W4:Y:S01]  /*1230*/  S2R R106, SR_TID.X ;  /* 0x00000000006a7919 */ /* 0x000f220000002100 */
[----:B------:R-:W-:Y:S01]  /*1240*/  @P2 IADD3 R94, PT, PT, R94, -0x1, RZ ;  /* 0xffffffff5e5e2810 */ /* 0x000fe20007ffe0ff */
[----:B--2---:R-:W-:Y:S01]  /*1250*/  FADD.FTZ R108, R111, R0 ;  /* 0x000000006f6c7221 */ /* 0x004fe20000010000 */
[----:B------:R-:W-:Y:S01]  /*1260*/  ISETP.NE.U32.AND P1, PT, R92, RZ, PT ;  /* 0x000000ff5c00720c */ /* 0x000fe20003f25070 */
[----:B------:R-:W-:Y:S02]  /*1270*/  IMAD R92, R2, UR9, RZ ;  /* 0x00000009025c7c24 */ /* 0x000fe4000f8e02ff */
[----:B---3--:R-:W-:Y:S01]  /*1280*/  FADD.FTZ R97, R107, R112 ;  /* 0x000000706b617221 */ /* 0x008fe20000010000 */
        /* <DEDUP_REMOVED lines=37> */
[----:B------:R-:W3:Y:S01]  /*14e0*/  @P2 LDC R113, c[0x0][0x40c] ;  /* 0x00010300ff712b82 */ /* 0x000ee20000000800 */
        /* <DEDUP_REMOVED lines=13> */
[----:B--2---:R-:W-:Y:S01]  /*15c0*/  @P2 FMUL.FTZ R94, R94, R111 ;  /* 0x0000006f5e5e2220 */ /* 0x004fe20000410000 */
[----:B------:R-:W-:Y:S01]  /*15d0*/  @P2 PRMT R76, R93, 0x7610, R76 ;  /* 0x000076105d4c2816 */ /* 0x000fe2000000004c */
[--C-:B------:R-:W-:Y:S01]  /*15e0*/  FFMA.FTZ R111, R7, R97, R108.reuse ;  /* 0x00000061076f7223 */ /* 0x100fe2000001006c */
[----:B------:R-:W2:Y:S01]  /*15f0*/  @P2 LDC R93, c[0x0][0x40c] ;  /* 0x00010300ff5d2b82 */ /* 0x000ea20000000800 */
[----:B------:R-:W-:Y:S02]  /*1600*/  @P2 ISETP.GT.AND P5, PT, R96, RZ, PT ;  /* 0x000000ff6000220c */ /* 0x000fe40003fa4270 */
[----:B------:R-:W-:Y:S01]  /*1610*/  @P2 F2FP.BF16.F32.PACK_AB R94, RZ, R94 ;  /* 0x0000005eff5e223e */ /* 0x000fe200000010ff */
[----:B------:R-:W-:Y:S01]  /*1620*/  @P2 FADD.FTZ R114, R8, -R111 ;  /* 0x8000006f08722221 */ /* 0x000fe20000010000 */
[----:B---3--:R-:W-:Y:S01]  /*1630*/  @P2 FMUL.FTZ R92, R110, R113 ;  /* 0x000000716e5c2220 */ /* 0x008fe20000410000 */
[----:B------:R-:W-:Y:S01]  /*1640*/  FFMA.FTZ R113, R9, R97, R108 ;  /* 0x0000006109717223 */ /* 0x000fe2000001006c */
[----:B------:R-:W-:Y:S01]  /*1650*/  @P2 PRMT R76, R76, 0x5410, R94 ;  /* 0x000054104c4c2816 */ /* 0x000fe2000000005e */
[----:B------:R-:W3:Y:S01]  /*1660*/  @P2 LDC R110, c[0x0][0x40c] ;  /* 0x00010300ff6e2b82 */ /* 0x000ee20000000800 */
[----:B------:R-:W-:Y:S01]  /*1670*/  @P2 FMUL.FTZ R114, R105, R114 ;  /* 0x0000007269722220 */ /* 0x000fe20000410000 */
[----:B------:R-:W-:Y:S01]  /*1680*/  @P2 FADD.FTZ R120, R10, -R113 ;  /* 0x800000710a782221 */ /* 0x000fe20000010000 */
[----:B------:R-:W-:-:S02]  /*1690*/  @P2 FSEL R111, R112, RZ, P1 ;  /* 0x000000ff706f2208 */ /* 0x000fc40000800000 */
[----:B------:R-:W-:Y:S01]  /*16a0*/  @P2 FSEL R113, R118, RZ, P4 ;  /* 0x000000ff76712208 */ /* 0x000fe20002000000 */
[----:B------:R-:W-:Y:S01]  /*16b0*/  @P2 FMUL.FTZ R120, R105, R120 ;  /* 0x0000007869782220 */ /* 0x000fe20000410000 */
[----:B------:R-:W-:Y:S01]  /*16c0*/  @P2 FSEL R114, R114, RZ, P3 ;  /* 0x000000ff72722208 */ /* 0x000fe20001800000 */
[----:B------:R-:W4:Y:S01]  /*16d0*/  @P2 LDC R94, c[0x0][0x40c] ;  /* 0x00010300ff5e2b82 */ /* 0x000f220000000800 */
[----:B------:R-:W-:Y:S02]  /*16e0*/  @P2 F2FP.BF16.F32.PACK_AB R92, RZ, R92 ;  /* 0x0000005cff5c223e */ /* 0x000fe400000010ff */
[----:B------:R-:W-:Y:S01]  /*16f0*/  @P2 FSEL R120, R120, RZ, P5 ;  /* 0x000000ff78782208 */ /* 0x000fe20002800000 */
[----:B0-----:R-:W-:Y:S01]  /*1700*/  @P2 FMUL.FTZ R95, R114, R95 ;  /* 0x0000005f725f2220 */ /* 0x001fe20000410000 */
[----:B------:R-:W-:-:S03]  /*1710*/  @P2 PRMT R77, R92, 0x7610, R77 ;  /* 0x000076105c4d2816 */ /* 0x000fc6000000004d */
[----:B--2---:R-:W-:Y:S01]  /*1720*/  @P2 FMUL.FTZ R93, R120, R93 ;  /* 0x0000005d785d2220 */ /* 0x004fe20000410000 */
[----:B------:R-:W-:-:S04]  /*1730*/  @P2 F2FP.BF16.F32.PACK_AB R95, RZ, R95 ;  /* 0x0000005fff5f223e */ /* 0x000fc800000010ff */
[----:B------:R-:W-:Y:S02]  /*1740*/  @P2 F2FP.BF16.F32.PACK_AB R93, RZ, R93 ;  /* 0x0000005dff5d223e */ /* 0x000fe400000010ff */
[----:B------:R-:W-:Y:S01]  /*1750*/  @P2 PRMT R78, R95, 0x7610, R78 ;  /* 0x000076105f4e2816 */ /* 0x000fe2000000004e */
[----:B---3--:R-:W-:Y:S01]  /*1760*/  @P2 FMUL.FTZ R110, R111, R110 ;  /* 0x0000006e6f6e2220 */ /* 0x008fe20000410000 */
[----:B------:R-:W-:-:S04]  /*1770*/  @P2 PRMT R79, R93, 0x7610, R79 ;  /* 0x000076105d4f2816 */ /* 0x000fc8000000004f */
[----:B------:R-:W-:Y:S01]  /*1780*/  @P2 F2FP.BF16.F32.PACK_AB R110, RZ, R110 ;  /* 0x0000006eff6e223e */ /* 0x000fe200000010ff */
[----:B----4-:R-:W-:-:S03]  /*1790*/  @P2 FMUL.FTZ R94, R113, R94 ;  /* 0x0000005e715e2220 */ /* 0x010fc60000410000 */
        /* <DEDUP_REMOVED lines=13> */
.L_x_1984:
        /* <DEDUP_REMOVED lines=8> */
[----:B------:R-:W2:Y:S01]  /*18f0*/  @P2 LDC R110, c[0x0][0x40c] ;  /* 0x00010300ff6e2b82 */ /* 0x000ea20000000800 */
[----:B------:R-:W-:Y:S01]  /*1900*/  FMUL.FTZ R81, R105, R82 ;  /* 0x0000005269517220 */ /* 0x000fe20000410000 */
[----:B------:R-:W-:Y:S01]  /*1910*/  FADD.FTZ R82, R6, -R93 ;  /* 0x8000005d06527221 */ /* 0x000fe20000010000 */
[----:B------:R-:W-:Y:S01]  /*1920*/  FADD.FTZ R92, R13, -R92 ;  /* 0x8000005c0d5c7221 */ /* 0x000fe20000010000 */
[-CC-:B------:R-:W-:Y:S01]  /*1930*/  FFMA.FTZ R113, R7, R97.reuse, R108.reuse ;  /* 0x0000006107717223 */ /* 0x180fe2000001006c */
[-C--:B------:R-:W-:Y:S01]  /*1940*/  FFMA.FTZ R118, R16, R97.reuse, R108 ;  /* 0x0000006110767223 */ /* 0x080fe2000001006c */
[C---:B------:R-:W-:Y:S01]  /*1950*/  FMUL.FTZ R82, R105.reuse, R82 ;  /* 0x0000005269527220 */ /* 0x040fe20000410000 */
[----:B------:R-:W-:Y:S01]  /*1960*/  FMUL.FTZ R93, R105, R92 ;  /* 0x0000005c695d7220 */ /* 0x000fe20000410000 */
[----:B------:R-:W3:Y:S01]  /*1970*/  @P2 LDC R94, c[0x0][0x40c] ;  /* 0x00010300ff5e2b82 */ /* 0x000ee20000000800 */
        /* <DEDUP_REMOVED lines=13> */
[----:B--2---:R-:W-:Y:S01]  /*1a50*/  @P2 FMUL.FTZ R112, R93, R110 ;  /* 0x0000006e5d702220 */ /* 0x004fe20000410000 */
[----:B------:R-:W2:Y:S01]  /*1a60*/  @P2 LDC R95, c[0x0][0x40c] ;  /* 0x00010300ff5f2b82 */ /* 0x000ea20000000800 */
[----:B------:R-:W-:Y:S02]  /*1a70*/  @P2 F2FP.BF16.F32.PACK_AB R110, RZ, R111 ;  /* 0x0000006fff6e223e */ /* 0x000fe400000010ff */
[----:B------:R-:W-:Y:S01]  /*1a80*/  FSEL R117, R118, RZ, P1 ;  /* 0x000000ff76757208 */ /* 0x000fe20000800000 */
[----:B------:R-:W-:Y:S01]  /*1a90*/  FFMA.FTZ R118, R18, R97, R108 ;  /* 0x0000006112767223 */ /* 0x000fe2000001006c */
[----:B------:R-:W-:Y:S01]  /*1aa0*/  @P2 F2FP.BF16.F32.PACK_AB R111, RZ, R112 ;  /* 0x00000070ff6f223e */ /* 0x000fe200000010ff */
[----:B------:R-:W-:Y:S01]  /*1ab0*/  FMUL.FTZ R112, R105, R114 ;  /* 0x0000007269707220 */ /* 0x000fe20000410000 */
[----:B---3--:R-:W-:Y:S01]  /*1ac0*/  @P2 FMUL.FTZ R92, R81, R94 ;  /* 0x0000005e515c2220 */ /* 0x008fe20000410000 */
[----:B------:R-:W3:Y:S01]  /*1ad0*/  @P2 LDC R114, c[0x0][0x40c] ;  /* 0x00010300ff722b82 */ /* 0x000ee20000000800 */
[----:B------:R-:W-:Y:S01]  /*1ae0*/  FSEL R113, R113, RZ, P1 ;  /* 0x000000ff71717208 */ /* 0x000fe20000800000 */
[----:B------:R-:W-:Y:S01]  /*1af0*/  FADD.FTZ R118, R17, -R118 ;  /* 0x8000007611767221 */ /* 0x000fe20000010000 */
[----:B------:R-:W-:-:S02]  /*1b00*/  FSEL R112, R112, RZ, P1 ;  /* 0x000000ff70707208 */ /* 0x000fc40000800000 */
[----:B------:R-:W-:Y:S01]  /*1b10*/  @P2 F2FP.BF16.F32.PACK_AB R92, RZ, R92 ;  /* 0x0000005cff5c223e */ /* 0x000fe200000010ff */
[----:B------:R-:W-:Y:S01]  /*1b20*/  FMUL.FTZ R118, R105, R118 ;  /* 0x0000007669767220 */ /* 0x000fe20000410000 */
[----:B------:R-:W-:Y:S01]  /*1b30*/  @P2 PRMT R77, R110, 0x7610, R77 ;  /* 0x000076106e4d2816 */ /* 0x000fe2000000004d */
[----:B------:R-:W4:Y:S01]  /*1b40*/  @P2 LDC R94, c[0x0][0x40c] ;  /* 0x00010300ff5e2b82 */ /* 0x000f220000000800 */
[----:B0-----:R-:W-:Y:S01]  /*1b50*/  @P2 FMUL.FTZ R83, R80, R83 ;  /* 0x0000005350532220 */ /* 0x001fe20000410000 */
[----:B------:R-:W-:Y:S02]  /*1b60*/  F2FP.BF16.F32.PACK_AB R80, R81, R80 ;  /* 0x000000505150723e */ /* 0x000fe400000010ff */
[----:B------:R-:W-:Y:S02]  /*1b70*/  FSEL R118, R118, RZ, P1 ;  /* 0x000000ff76767208 */ /* 0x000fe40000800000 */
[----:B------:R-:W-:Y:S01]  /*1b80*/  @P2 F2FP.BF16.F32.PACK_AB R83, RZ, R83 ;  /* 0x00000053ff53223e */ /* 0x000fe200000010ff */
[----:B--2---:R-:W-:Y:S01]  /*1b90*/  @P2 FMUL.FTZ R95, R112, R95 ;  /* 0x0000005f705f2220 */ /* 0x004fe20000410000 */
[----:B------:R-:W-:-:S02]  /*1ba0*/  F2FP.BF16.F32.PACK_AB R81, R93, R82 ;  /* 0x000000525d51723e */ /* 0x000fc400000010ff */
[----:B------:R-:W-:Y:S02]  /*1bb0*/  @P2 PRMT R76, R83, 0x7610, R76 ;  /* 0x00007610534c2816 */ /* 0x000fe4000000004c */
[----:B------:R-:W-:Y:S02]  /*1bc0*/  @P2 F2FP.BF16.F32.PACK_AB R95, RZ, R95 ;  /* 0x0000005fff5f223e */ /* 0x000fe400000010ff */
[----:B------:R-:W-:Y:S01]  /*1bd0*/  F2FP.BF16.F32.PACK_AB R82, R113, R112 ;  /* 0x000000707152723e */ /* 0x000fe200000010ff */
[----:B---3--:R-:W-:Y:S01]  /*1be0*/  @P2 FMUL.FTZ R114, R117, R114 ;  /* 0x0000007275722220 */ /* 0x008fe20000410000 */
[----:B------:R-:W-:Y:S02]  /*1bf0*/  @P2 PRMT R78, R95, 0x7610, R78 ;  /* 0x000076105f4e2816 */ /* 0x000fe4000000004e */
[----:B------:R-:W-:Y:S02]  /*1c00*/  @P2 PRMT R76, R76, 0x5410, R92 ;  /* 0x000054104c4c2816 */ /* 0x000fe4000000005c */
[----:B------:R-:W-:-:S02]  /*1c10*/  @P2 F2FP.BF16.F32.PACK_AB R114, RZ, R114 ;  /* 0x00000072ff72223e */ /* 0x000fc400000010ff */
[----:B------:R-:W-:Y:S01]  /*1c20*/  @P2 PRMT R77, R77, 0x5410, R111 ;  /* 0x000054104d4d2816 */ /* 0x000fe2000000006f */
[----:B----4-:R-:W-:Y:S01]  /*1c30*/  @P2 FMUL.FTZ R94, R113, R94 ;  /* 0x0000005e715e2220 */ /* 0x010fe20000410000 */
        /* <DEDUP_REMOVED lines=9> */
.L_x_1983:
        /* <DEDUP_REMOVED lines=22> */
[----:B------:R-:W2:Y:S01]  /*1e30*/  @P2 LDC R93, c[0x0][0x40c] ;  /* 0x00010300ff5d2b82 */ /* 0x000ea20000000800 */
[----:B------:R-:W-:Y:S01]  /*1e40*/  @P1 FADD.FTZ R94, R6, -R95 ;  /* 0x8000005f065e1221 */ /* 0x000fe20000010000 */
[C---:B------:R-:W-:Y:S01]  /*1e50*/  SHF.L.U32 R114, R26.reuse, 0x10, RZ ;  /* 0x000000101a727819 */ /* 0x040fe200000006ff */
[----:B------:R-:W-:Y:S01]  /*1e60*/  @P1 FADD.FTZ R113, R15, -R120 ;  /* 0x800000780f711221 */ /* 0x000fe20000010000 */
[----:B------:R-:W-:Y:S01]  /*1e70*/  @P1 FFMA.FTZ R92, R105, R111, R92 ;  /* 0x0000006f695c1223 */ /* 0x000fe2000001005c */
[-C--:B------:R-:W-:Y:S01]  /*1e80*/  @P1 FFMA.FTZ R111, R7, R97.reuse, R108 ;  /* 0x00000061076f1223 */ /* 0x080fe2000001006c */
[----:B------:R-:W-:Y:S01]  /*1e90*/  @P1 FFMA.FTZ R110, R105, R94, R110 ;  /* 0x0000005e696e1223 */ /* 0x000fe2000001006e */
[----:B------:R-:W-:Y:S01]  /*1ea0*/  PRMT R94, R26, 0x7632, R94 ;  /* 0x000076321a5e7816 */ /* 0x000fe2000000005e */
[----:B------:R-:W3:Y:S01]  /*1eb0*/  @P2 LDC R95, c[0x0][0x40c] ;  /* 0x00010300ff5f2b82 */ /* 0x000ee20000000800 */
[----:B------:R-:W-:Y:S01]  /*1ec0*/  @P1 FADD.FTZ R111, R8, -R111 ;  /* 0x8000006f086f1221 */ /* 0x000fe20000010000 */
[----:B------:R-:W-:Y:S01]  /*1ed0*/  @P1 FFMA.FTZ R119, R9, R97, R108 ;  /* 0x0000006109771223 */ /* 0x000fe2000001006c */
[----:B------:R-:W-:-:S02]  /*1ee0*/  SHF.L.U32 R94, R94, 0x10, RZ ;  /* 0x000000105e5e7819 */ /* 0x000fc400000006ff */
[----:B------:R-:W-:Y:S01]  /*1ef0*/  @P1 FFMA.FTZ R114, R105, R111, R114 ;  /* 0x0000006f69721223 */ /* 0x000fe20000010072 */
[----:B------:R-:W-:Y:S01]  /*1f00*/  SHF.L.U32 R120, R27, 0x10, RZ ;  /* 0x000000101b787819 */ /* 0x000fe200000006ff */
[----:B------:R-:W-:Y:S01]  /*1f10*/  @P1 FADD.FTZ R119, R10, -R119 ;  /* 0x800000770a771221 */ /* 0x000fe20000010000 */
[----:B------:R-:W4:Y:S01]  /*1f20*/  @P2 LDC R111, c[0x0][0x40c] ;  /* 0x00010300ff6f2b82 */ /* 0x000f220000000800 */
[C---:B------:R-:W-:Y:S01]  /*1f30*/  @P1 FFMA.FTZ R94, R105.reuse, R113, R94 ;  /* 0x00000071695e1223 */ /* 0x040fe2000001005e */
[----:B0-----:R-:W-:Y:S01]  /*1f40*/  @P2 FMUL.FTZ R114, R114, R117 ;  /* 0x0000007572722220 */ /* 0x001fe20000410000 */
[----:B------:R-:W-:-:S04]  /*1f50*/  @P1 FFMA.FTZ R120, R105, R119, R120 ;  /* 0x0000007769781223 */ /* 0x000fc80000010078 */
[----:B------:R-:W-:Y:S01]  /*1f60*/  @P2 F2FP.BF16.F32.PACK_AB R114, RZ, R114 ;  /* 0x00000072ff72223e */ /* 0x000fe200000010ff */
[----:B--2---:R-:W-:Y:S01]  /*1f70*/  @P2 FMUL.FTZ R112, R112, R93 ;  /* 0x0000005d70702220 */ /* 0x004fe20000410000 */
[----:B------:R-:W0:Y:S02]  /*1f80*/  @P2 LDC R113, c[0x0][0x40c] ;  /* 0x00010300ff712b82 */ /* 0x000e240000000800 */
[----:B------:R-:W-:Y:S02]  /*1f90*/  @P2 PRMT R78, R114, 0x7610, R78 ;  /* 0x00007610724e2816 */ /* 0x000fe4000000004e */
[----:B------:R-:W-:Y:S01]  /*1fa0*/  @P2 F2FP.BF16.F32.PACK_AB R112, RZ, R112 ;  /* 0x00000070ff70223e */ /* 0x000fe200000010ff */
[----:B---3--:R-:W-:-:S03]  /*1fb0*/  @P2 FMUL.FTZ R118, R118, R95 ;  /* 0x0000005f76762220 */ /* 0x008fc60000410000 */
[----:B------:R-:W2:Y:S01]  /*1fc0*/  @P2 LDC R93, c[0x0][0x40c] ;  /* 0x00010300ff5d2b82 */ /* 0x000ea20000000800 */
[----:B------:R-:W-:Y:S02]  /*1fd0*/  @P2 PRMT R76, R112, 0x7610, R76 ;  /* 0x00007610704c2816 */ /* 0x000fe4000000004c */
[----:B------:R-:W-:Y:S01]  /*1fe0*/  @P2 F2FP.BF16.F32.PACK_AB R118, RZ, R118 ;  /* 0x00000076ff76223e */ /* 0x000fe200000010ff */
[----:B----4-:R-:W-:-:S04]  /*1ff0*/  @P2 FMUL.FTZ R110, R110, R111 ;  /* 0x0000006f6e6e2220 */ /* 0x010fc80000410000 */
[----:B------:R-:W3:Y:S01]  /*2000*/  @P2 LDC R95, c[0x0][0x40c] ;  /* 0x00010300ff5f2b82 */ /* 0x000ee20000000800 */
[----:B------:R-:W-:Y:S02]  /*2010*/  @P2 PRMT R76, R76, 0x5410, R118 ;  /* 0x000054104c4c2816 */ /* 0x000fe40000000076 */
[----:B------:R-:W-:Y:S01]  /*2020*/  @P2 F2FP.BF16.F32.PACK_AB R110, RZ, R110 ;  /* 0x0000006eff6e223e */ /* 0x000fe200000010ff */
[----:B0-----:R-:W-:-:S03]  /*2030*/  @P2 FMUL.FTZ R92, R92, R113 ;  /* 0x000000715c5c2220 */ /* 0x001fc60000410000 */
[----:B------:R-:W-:Y:S02]  /*2040*/  @P2 PRMT R77, R110, 0x7610, R77 ;  /* 0x000076106e4d2816 */ /* 0x000fe4000000004d */
[----:B------:R-:W-:Y:S01]  /*2050*/  @P2 F2FP.BF16.F32.PACK_AB R92, RZ, R92 ;  /* 0x0000005cff5c223e */ /* 0x000fe200000010ff */
[----:B--2---:R-:W-:-:S03]  /*2060*/  @P2 FMUL.FTZ R93, R120, R93 ;  /* 0x0000005d785d2220 */ /* 0x004fc60000410000 */
[----:B------:R-:W-:Y:S02]  /*2070*/  @P2 PRMT R77, R77, 0x5410, R92 ;  /* 0x000054104d4d2816 */ /* 0x000fe4000000005c */
[----:B------:R-:W-:Y:S01]  /*2080*/  @P2 F2FP.BF16.F32.PACK_AB R93, RZ, R93 ;  /* 0x0000005dff5d223e */ /* 0x000fe200000010ff */
[----:B---3--:R-:W-:-:S03]  /*2090*/  @P2 FMUL.FTZ R95, R94, R95 ;  /* 0x0000005f5e5f2220 */ /* 0x008fc60000410000 */
        /* <DEDUP_REMOVED lines=13> */
.L_x_1986:
        /* <DEDUP_REMOVED lines=10> */
[----:B------:R-:W2:Y:S01]  /*2210*/  @P2 LDC R120, c[0x0][0x40c] ;  /* 0x00010300ff782b82 */ /* 0x000ea20000000800 */
        /* <DEDUP_REMOVED lines=8> */
[----:B------:R-:W3:Y:S01]  /*22a0*/  @P2 LDC R113, c[0x0][0x40c] ;  /* 0x00010300ff712b82 */ /* 0x000ee20000000800 */
        /* <DEDUP_REMOVED lines=8> */
[----:B------:R-:W4:Y:S01]  /*2330*/  @P2 LDC R93, c[0x0][0x40c] ;  /* 0x00010300ff5d2b82 */ /* 0x000f220000000800 */
[C---:B------:R-:W-:Y:S01]  /*2340*/  @P1 FFMA.FTZ R110, R105.reuse, R95, R110 ;  /* 0x0000005f696e1223 */ /* 0x040fe2000001006e */
[C---:B------:R-:W-:Y:S01]  /*2350*/  @P1 FFMA.FTZ R83, R105.reuse, R92, R83 ;  /* 0x0000005c69531223 */ /* 0x040fe20000010053 */
[----:B------:R-:W-:Y:S01]  /*2360*/  @P1 FFMA.FTZ R82, R105, R111, R82 ;  /* 0x0000006f69521223 */ /* 0x000fe20000010052 */
[C---:B------:R-:W-:Y:S01]  /*2370*/  PRMT R92, R27.reuse, 0x7632, R92 ;  /* 0x000076321b5c7816 */ /* 0x040fe2000000005c */
[----:B------:R-:W-:Y:S01]  /*2380*/  @P1 FADD.FTZ R121, R10, -R121 ;  /* 0x800000790a791221 */ /* 0x000fe20000010000 */
[----:B------:R-:W-:Y:S01]  /*2390*/  SHF.L.U32 R94, R27, 0x10, RZ ;  /* 0x000000101b5e7819 */ /* 0x000fe200000006ff */
[----:B------:R-:W-:Y:S01]  /*23a0*/  @P1 FFMA.FTZ R114, R18, R97, R108 ;  /* 0x0000006112721223 */ /* 0x000fe2000001006c */
[----:B------:R-:W5:Y:S01]  /*23b0*/  @P2 LDC R95, c[0x0][0x40c] ;  /* 0x00010300ff5f2b82 */ /* 0x000f620000000800 */
[----:B------:R-:W-:Y:S01]  /*23c0*/  SHF.L.U32 R92, R92, 0x10, RZ ;  /* 0x000000105c5c7819 */ /* 0x000fe200000006ff */
[----:B--2---:R-:W-:Y:S01]  /*23d0*/  @P2 FMUL.FTZ R120, R83, R120 ;  /* 0x0000007853782220 */ /* 0x004fe20000410000 */
[----:B------:R-:W-:Y:S01]  /*23e0*/  @P1 FADD.FTZ R123, R17, -R114 ;  /* 0x80000072117b1221 */ /* 0x000fe20000010000 */
[----:B------:R-:W-:Y:S01]  /*23f0*/  @P1 FFMA.FTZ R94, R105, R121, R94 ;  /* 0x00000079695e1223 */ /* 0x000fe2000001005e */
[----:B0-----:R-:W-:Y:S01]  /*2400*/  @P2 FMUL.FTZ R114, R80, R119 ;  /* 0x0000007750722220 */ /* 0x001fe20000410000 */
[----:B------:R-:W-:Y:S01]  /*2410*/  F2FP.BF16.F32.PACK_AB R80, R81, R80 ;  /* 0x000000505150723e */ /* 0x000fe200000010ff */
[----:B------:R-:W-:Y:S01]  /*2420*/  @P1 FFMA.FTZ R92, R105, R123, R92 ;  /* 0x0000007b695c1223 */ /* 0x000fe2000001005c */
[----:B------:R-:W0:Y:S01]  /*2430*/  @P2 LDC R118, c[0x0][0x40c] ;  /* 0x00010300ff762b82 */ /* 0x000e220000000800 */
[----:B---3--:R-:W-:-:S05]  /*2440*/  @P2 FMUL.FTZ R113, R94, R113 ;  /* 0x000000715e712220 */ /* 0x008fca0000410000 */
[----:B------:R-:W-:Y:S02]  /*2450*/  @P2 F2FP.BF16.F32.PACK_AB R113, RZ, R113 ;  /* 0x00000071ff71223e */ /* 0x000fe400000010ff */
[----:B------:R-:W2:Y:S01]  /*2460*/  @P2 LDC R117, c[0x0][0x40c] ;  /* 0x00010300ff752b82 */ /* 0x000ea20000000800 */
[----:B----4-:R-:W-:Y:S01]  /*2470*/  @P2 FMUL.FTZ R121, R110, R93 ;  /* 0x0000005d6e792220 */ /* 0x010fe20000410000 */
[----:B------:R-:W-:Y:S02]  /*2480*/  @P2 F2FP.BF16.F32.PACK_AB R93, RZ, R114 ;  /* 0x00000072ff5d223e */ /* 0x000fe400000010ff */
[----:B------:R-:W-:Y:S02]  /*2490*/  @P2 PRMT R79, R113, 0x7610, R79 ;  /* 0x00007610714f2816 */ /* 0x000fe4000000004f */
[----:B------:R-:W-:Y:S02]  /*24a0*/  @P2 PRMT R76, R93, 0x7610, R76 ;  /* 0x000076105d4c2816 */ /* 0x000fe4000000004c */
[----:B------:R-:W3:Y:S01]  /*24b0*/  @P2 LDC R111, c[0x0][0x40c] ;  /* 0x00010300ff6f2b82 */ /* 0x000ee20000000800 */
[----:B-----5:R-:W-:-:S05]  /*24c0*/  @P2 FMUL.FTZ R119, R112, R95 ;  /* 0x0000005f70772220 */ /* 0x020fca0000410000 */
[----:B------:R-:W-:Y:S01]  /*24d0*/  @P2 F2FP.BF16.F32.PACK_AB R114, RZ, R119 ;  /* 0x00000077ff72223e */ /* 0x000fe200000010ff */
[----:B0-----:R-:W-:Y:S01]  /*24e0*/  @P2 FMUL.FTZ R118, R81, R118 ;  /* 0x0000007651762220 */ /* 0x001fe20000410000 */
[----:B------:R-:W-:Y:S02]  /*24f0*/  F2FP.BF16.F32.PACK_AB R81, R110, R112 ;  /* 0x000000706e51723e */ /* 0x000fe400000010ff */
[----:B------:R-:W-:Y:S02]  /*2500*/  @P2 PRMT R77, R114, 0x7610, R77 ;  /* 0x00007610724d2816 */ /* 0x000fe4000000004d */
[----:B------:R-:W-:Y:S02]  /*2510*/  @P2 F2FP.BF16.F32.PACK_AB R95, RZ, R118 ;  /* 0x00000076ff5f223e */ /* 0x000fe400000010ff */
[----:B------:R-:W-:Y:S01]  /*2520*/  @P2 F2FP.BF16.F32.PACK_AB R118, RZ, R121 ;  /* 0x00000079ff76223e */ /* 0x000fe200000010ff */
[C---:B--2---:R-:W-:Y:S01]  /*2530*/  @P2 FMUL.FTZ R117, R82.reuse, R117 ;  /* 0x0000007552752220 */ /* 0x044fe20000410000 */
[----:B------:R-:W-:-:S02]  /*2540*/  F2FP.BF16.F32.PACK_AB R82, R82, R83 ;  /* 0x000000535252723e */ /* 0x000fc400000010ff */
[----:B------:R-:W-:Y:S02]  /*2550*/  F2FP.BF16.F32.PACK_AB R83, R92, R94 ;  /* 0x0000005e5c53723e */ /* 0x000fe400000010ff */
[----:B------:R-:W-:Y:S02]  /*2560*/  @P2 F2FP.BF16.F32.PACK_AB R117, RZ, R117 ;  /* 0x00000075ff75223e */ /* 0x000fe400000010ff */
[----:B------:R-:W-:Y:S01]  /*2570*/  @P2 PRMT R76, R76, 0x5410, R95 ;  /* 0x000054104c4c2816 */ /* 0x000fe2000000005f */
[----:B---3--:R-:W-:Y:S01]  /*2580*/  @P2 FMUL.FTZ R119, R92, R111 ;  /* 0x0000006f5c772220 */ /* 0x008fe20000410000 */
[----:B------:R-:W-:Y:S02]  /*2590*/  @P2 F2FP.BF16.F32.PACK_AB R111, RZ, R120 ;  /* 0x00000078ff6f223e */ /* 0x000fe400000010ff */
[----:B------:R-:W-:Y:S02]  /*25a0*/  @P2 PRMT R77, R77, 0x5410, R118 ;  /* 0x000054104d4d2816 */ /* 0x000fe40000000076 */
[----:B------:R-:W-:-:S02]  /*25b0*/  @P2 F2FP.BF16.F32.PACK_AB R119, RZ, R119 ;  /* 0x00000077ff77223e */ /* 0x000fc400000010ff */
[----:B------:R-:W-:Y:S02]  /*25c0*/  @P2 PRMT R78, R111, 0x7610, R78 ;  /* 0x000076106f4e2816 */ /* 0x000fe4000000004e */
[----:B------:R-:W-:Y:S02]  /*25d0*/  @P2 PRMT R79, R79, 0x5410, R119 ;  /* 0x000054104f4f2816 */ /* 0x000fe40000000077 */
[----:B------:R-:W-:-:S07]  /*25e0*/  @P2 PRMT R78, R78, 0x5410, R117 ;  /* 0x000054104e4e2816 */ /* 0x000fce0000000075 */
.L_x_1985:
[----:B------:R-:W-:Y:S05]  /*25f0*/  BSYNC.RECONVERGENT B1 ;  /* 0x0000000000017941 */ /* 0x000fea0003800200 */
.L_x_1982:
        /* <DEDUP_REMOVED lines=36> */
[----:B------:R-:W3:Y:S01]  /*2840*/  @P2 LDC R97, c[0x0][0x40c] ;  /* 0x00010300ff612b82 */ /* 0x000ee20000000800 */
[----:B------:R-:W-:Y:S01]  /*2850*/  @P0 FFMA.FTZ R82, R105, R93, R82 ;  /* 0x0000005d69520223 */ /* 0x000fe20000010052 */
[----:B------:R-:W-:Y:S01]  /*2860*/  @P0 FADD.FTZ R110, R101, -R110 ;  /* 0x8000006e656e0221 */ /* 0x000fe20000010000 */
[C---:B------:R-:W-:Y:S01]  /*2870*/  @P0 FFMA.FTZ R94, R105.reuse, R95, R94 ;  /* 0x0000005f695e0223 */ /* 0x040fe2000001005e */
[----:B------:R-:W-:Y:S01]  /*2880*/  @P0 FFMA.FTZ R81, R105, R96, R81 ;  /* 0x0000006069510223 */ /* 0x000fe20000010051 */
[----:B------:R-:W-:Y:S01]  /*2890*/  PRMT R96, R22, 0x7632, R96 ;  /* 0x0000763216607816 */ /* 0x000fe20000000060 */
[----:B------:R-:W-:Y:S01]  /*28a0*/  @P0 FADD.FTZ R116, R102, -R83 ;  /* 0x8000005366740221 */ /* 0x000fe20000010000 */
[----:B------:R-:W-:Y:S01]  /*28b0*/  SHF.L.U32 R83, R23, 0x10, RZ ;  /* 0x0000001017537819 */ /* 0x000fe200000006ff */
[----:B------:R-:W4:Y:S01]  /*28c0*/  @P2 LDC R95, c[0x0][0x40c] ;  /* 0x00010300ff5f2b82 */ /* 0x000f220000000800 */
        /* <DEDUP_REMOVED lines=9> */
[----:B------:R-:W5:Y:S01]  /*2960*/  @P2 LDC R93, c[0x0][0x40c] ;  /* 0x00010300ff5d2b82 */ /* 0x000f620000000800 */
[----:B------:R-:W-:Y:S01]  /*2970*/  @P0 FFMA.FTZ R110, R105, R111, R110 ;  /* 0x0000006f696e0223 */ /* 0x000fe2000001006e */
[----:B---3--:R-:W-:Y:S01]  /*2980*/  @P2 FMUL.FTZ R97, R80, R97 ;  /* 0x0000006150612220 */ /* 0x008fe20000410000 */
[----:B--2---:R-:W-:Y:S01]  /*2990*/  @P2 FMUL.FTZ R105, R82, R115 ;  /* 0x0000007352692220 */ /* 0x004fe20000410000 */
[----:B------:R-:W-:-:S03]  /*29a0*/  F2FP.BF16.F32.PACK_AB R80, R92, R80 ;  /* 0x000000505c50723e */ /* 0x000fc600000010ff */
[----:B------:R-:W-:Y:S01]  /*29b0*/  @P2 F2FP.BF16.F32.PACK_AB R97, RZ, R97 ;  /* 0x00000061ff61223e */ /* 0x000fe200000010ff */
[----:B------:R-:W2:Y:S01]  /*29c0*/  @P2 LDC R114, c[0x0][0x40c] ;  /* 0x00010300ff722b82 */ /* 0x000ea20000000800 */
[----:B----4-:R-:W-:Y:S01]  /*29d0*/  @P2 FMUL.FTZ R95, R94, R95 ;  /* 0x0000005f5e5f2220 */ /* 0x010fe20000410000 */
        /* <DEDUP_REMOVED lines=8> */
[C---:B-----5:R-:W-:Y:S01]  /*2a60*/  @P2 FMUL.FTZ R93, R96.reuse, R93 ;  /* 0x0000005d605d2220 */ /* 0x060fe20000410000 */
[----:B------:R-:W-:Y:S02]  /*2a70*/  F2FP.BF16.F32.PACK_AB R82, R96, R94 ;  /* 0x0000005e6052723e */ /* 0x000fe400000010ff */
[----:B------:R-:W-:Y:S02]  /*2a80*/  @P2 PRMT R76, R76, 0x5410, R108 ;  /* 0x000054104c4c2816 */ /* 0x000fe4000000006c */
[----:B------:R-:W-:Y:S02]  /*2a90*/  @P2 F2FP.BF16.F32.PACK_AB R93, RZ, R93 ;  /* 0x0000005dff5d223e */ /* 0x000fe400000010ff */
[----:B------:R-:W-:Y:S01]  /*2aa0*/  @P2 PRMT R77, R77, 0x5410, R112 ;  /* 0x000054104d4d2816 */ /* 0x000fe20000000070 */
[----:B--2---:R-:W-:Y:S01]  /*2ab0*/  @P2 FMUL.FTZ R114, R83, R114 ;  /* 0x0000007253722220 */ /* 0x004fe20000410000 */
        /* <DEDUP_REMOVED lines=9> */
.L_x_1989:
[----:B------:R-:W-:Y:S01]  /*2b50*/  ISETP.GT.AND P0, PT, R96, RZ, PT ;  /* 0x000000ff6000720c */ /* 0x000fe20003f04270 */
[----:B0-----:R-:W0:Y:S01]  /*2b60*/  @P2 LDC R95, c[0x0][0x40c] ;  /* 0x00010300ff5f2b82 */ /* 0x001e220000000800 */
[----:B------:R-:W-:Y:S02]  /*2b70*/  PRMT R94, R20, 0x7632, R94 ;  /* 0x00007632145e7816 */ /* 0x000fe4000000005e */
[C---:B------:R-:W-:Y:S02]  /*2b80*/  SHF.L.U32 R92, R21.reuse, 0x10, RZ ;  /* 0x00000010155c7819 */ /* 0x040fe400000006ff */
[----:B------:R-:W-:Y:S02]  /*2b90*/  PRMT R110, R21, 0x7632, R110 ;  /* 0x00007632156e7816 */ /* 0x000fe4000000006e */
[----:B------:R-:W-:Y:S01]  /*2ba0*/  SHF.L.U32 R114, R94, 0x10, RZ ;  /* 0x000000105e727819 */ /* 0x000fe200000006ff */
[----:B------:R-:W2:Y:S01]  /*2bb0*/  @P2 LDC R115, c[0x0][0x40c] ;  /* 0x00010300ff732b82 */ /* 0x000ea20000000800 */
        /* <DEDUP_REMOVED lines=22> */
[----:B------:R-:W3:Y:S01]  /*2d20*/  @P2 LDC R111, c[0x0][0x40c] ;  /* 0x00010300ff6f2b82 */ /* 0x000ee20000000800 */
[----:B------:R-:W-:Y:S01]  /*2d30*/  @P0 FFMA.FTZ R110, R105, R113, R110 ;  /* 0x00000071696e0223 */ /* 0x000fe2000001006e */
[----:B------:R-:W-:Y:S01]  /*2d40*/  @P0 FFMA.FTZ R119, R89, R97, R108 ;  /* 0x0000006159770223 */ /* 0x000fe2000001006c */
[----:B0-----:R-:W-:Y:S01]  /*2d50*/  @P2 FMUL.FTZ R95, R96, R95 ;  /* 0x0000005f605f2220 */ /* 0x001fe20000410000 */
[----:B------:R-:W-:Y:S01]  /*2d60*/  SHF.L.U32 R96, R23, 0x10, RZ ;  /* 0x0000001017607819 */ /* 0x000fe200000006ff */
[----:B--2---:R-:W-:Y:S01]  /*2d70*/  @P2 FMUL.FTZ R112, R112, R115 ;  /* 0x0000007370702220 */ /* 0x004fe20000410000 */
[----:B------:R-:W-:-:S02]  /*2d80*/  @P0 FADD.FTZ R119, R102, -R119 ;  /* 0x8000007766770221 */ /* 0x000fc40000010000 */
[----:B------:R-:W0:Y:S01]  /*2d90*/  @P2 LDC R93, c[0x0][0x40c] ;  /* 0x00010300ff5d2b82 */ /* 0x000e220000000800 */
[----:B------:R-:W-:Y:S01]  /*2da0*/  @P2 F2FP.BF16.F32.PACK_AB R95, RZ, R95 ;  /* 0x0000005fff5f223e */ /* 0x000fe200000010ff */
[----:B------:R-:W-:Y:S01]  /*2db0*/  @P0 FFMA.FTZ R96, R105, R119, R96 ;  /* 0x0000007769600223 */ /* 0x000fe20000010060 */
[----:B------:R-:W-:Y:S02]  /*2dc0*/  @P2 F2FP.BF16.F32.PACK_AB R112, RZ, R112 ;  /* 0x00000070ff70223e */ /* 0x000fe400000010ff */
[----:B------:R-:W-:Y:S02]  /*2dd0*/  @P2 PRMT R76, R95, 0x7610, R76 ;  /* 0x000076105f4c2816 */ /* 0x000fe4000000004c */
[----:B------:R-:W-:Y:S01]  /*2de0*/  @P2 PRMT R78, R112, 0x7610, R78 ;  /* 0x00007610704e2816 */ /* 0x000fe2000000004e */
[----:B------:R-:W2:Y:S08]  /*2df0*/  @P2 LDC R113, c[0x0][0x40c] ;  /* 0x00010300ff712b82 */ /* 0x000eb00000000800 */
[----:B------:R-:W4:Y:S01]  /*2e00*/  @P2 LDC R117, c[0x0][0x40c] ;  /* 0x00010300ff752b82 */ /* 0x000f220000000800 */
[----:B---3--:R-:W-:-:S05]  /*2e10*/  @P2 FMUL.FTZ R92, R92, R111 ;  /* 0x0000006f5c5c2220 */ /* 0x008fca0000410000 */
[----:B------:R-:W-:Y:S02]  /*2e20*/  @P2 F2FP.BF16.F32.PACK_AB R92, RZ, R92 ;  /* 0x0000005cff5c223e */ /* 0x000fe400000010ff */
[----:B------:R-:W3:Y:S01]  /*2e30*/  @P2 LDC R121, c[0x0][0x40c] ;  /* 0x00010300ff792b82 */ /* 0x000ee20000000800 */
[----:B0-----:R-:W-:Y:S01]  /*2e40*/  @P2 FMUL.FTZ R93, R114, R93 ;  /* 0x0000005d725d2220 */ /* 0x001fe20000410000 */
[----:B------:R-:W-:-:S04]  /*2e50*/  @P2 PRMT R77, R92, 0x7610, R77 ;  /* 0x000076105c4d2816 */ /* 0x000fc8000000004d */
[----:B------:R-:W-:Y:S01]  /*2e60*/  @P2 F2FP.BF16.F32.PACK_AB R93, RZ, R93 ;  /* 0x0000005dff5d223e */ /* 0x000fe200000010ff */
[----:B--2---:R-:W-:-:S03]  /*2e70*/  @P2 FMUL.FTZ R94, R94, R113 ;  /* 0x000000715e5e2220 */ /* 0x004fc60000410000 */
[----:B------:R-:W-:Y:S02]  /*2e80*/  @P2 PRMT R76, R76, 0x5410, R93 ;  /* 0x000054104c4c2816 */ /* 0x000fe4000000005d */
[----:B------:R-:W-:Y:S01]  /*2e90*/  @P2 F2FP.BF16.F32.PACK_AB R94, RZ, R94 ;  /* 0x0000005eff5e223e */ /* 0x000fe200000010ff */
[----:B----4-:R-:W-:-:S03]  /*2ea0*/  @P2 FMUL.FTZ R110, R110, R117 ;  /* 0x000000756e6e2220 */ /* 0x010fc60000410000 */
        /* <DEDUP_REMOVED lines=16> */
.L_x_1988:
        /* <DEDUP_REMOVED lines=9> */
[----:B------:R-:W2:Y:S01]  /*3040*/  @P2 LDC R92, c[0x0][0x40c] ;  /* 0x00010300ff5c2b82 */ /* 0x000ea20000000800 */
[-CC-:B------:R-:W-:Y:S01]  /*3050*/  FFMA.FTZ R115, R89, R97.reuse, R108.reuse ;  /* 0x0000006159737223 */ /* 0x180fe2000001006c */
[----:B------:R-:W-:Y:S01]  /*3060*/  FFMA.FTZ R120, R104, R97, R108 ;  /* 0x0000006168787223 */ /* 0x000fe2000001006c */
[----:B------:R-:W-:Y:S01]  /*3070*/  FADD.FTZ R80, R84, -R81 ;  /* 0x8000005154507221 */ /* 0x000fe20000010000 */
[----:B------:R-:W-:Y:S01]  /*3080*/  FADD.FTZ R94, R91, -R94 ;  /* 0x8000005e5b5e7221 */ /* 0x000fe20000010000 */
[----:B------:R-:W-:Y:S01]  /*3090*/  FADD.FTZ R110, R86, -R95 ;  /* 0x8000005f566e7221 */ /* 0x000fe20000010000 */
[----:B------:R-:W-:Y:S01]  /*30a0*/  FADD.FTZ R114, R88, -R111 ;  /* 0x8000006f58727221 */ /* 0x000fe20000010000 */
[C---:B------:R-:W-:Y:S01]  /*30b0*/  FMUL.FTZ R80, R105.reuse, R80 ;  /* 0x0000005069507220 */ /* 0x040fe20000410000 */
[----:B------:R-:W3:Y:S01]  /*30c0*/  @P2 LDC R113, c[0x0][0x40c] ;  /* 0x00010300ff712b82 */ /* 0x000ee20000000800 */
[----:B------:R-:W-:Y:S01]  /*30d0*/  FMUL.FTZ R81, R105, R94 ;  /* 0x0000005e69517220 */ /* 0x000fe20000410000 */
[----:B------:R-:W-:Y:S01]  /*30e0*/  FADD.FTZ R112, R99, -R112 ;  /* 0x8000007063707221 */ /* 0x000fe20000010000 */
[----:B------:R-:W-:Y:S01]  /*30f0*/  FADD.FTZ R116, R101, -R116 ;  /* 0x8000007465747221 */ /* 0x000fe20000010000 */
[----:B------:R-:W-:Y:S01]  /*3100*/  FADD.FTZ R118, R102, -R115 ;  /* 0x8000007366767221 */ /* 0x000fe20000010000 */
[----:B------:R-:W-:Y:S01]  /*3110*/  FSEL R80, R80, RZ, P0 ;  /* 0x000000ff50507208 */ /* 0x000fe20000000000 */
[C---:B------:R-:W-:Y:S01]  /*3120*/  FMUL.FTZ R94, R105.reuse, R110 ;  /* 0x0000006e695e7220 */ /* 0x040fe20000410000 */
[----:B------:R-:W-:Y:S01]  /*3130*/  FMUL.FTZ R97, R105, R114 ;  /* 0x0000007269617220 */ /* 0x000fe20000410000 */
[----:B------:R-:W4:Y:S01]  /*3140*/  @P2 LDC R96, c[0x0][0x40c] ;  /* 0x00010300ff602b82 */ /* 0x000f220000000800 */
        /* <DEDUP_REMOVED lines=9> */
[----:B--2---:R-:W-:Y:S01]  /*31e0*/  @P2 FMUL.FTZ R92, R81, R92 ;  /* 0x0000005c515c2220 */ /* 0x004fe20000410000 */
[----:B------:R-:W-:Y:S01]  /*31f0*/  FSEL R95, R95, RZ, P0 ;  /* 0x000000ff5f5f7208 */ /* 0x000fe20000000000 */
[----:B------:R-:W-:Y:S01]  /*3200*/  FMUL.FTZ R105, R105, R120 ;  /* 0x0000007869697220 */ /* 0x000fe20000410000 */
[----:B------:R-:W-:-:S02]  /*3210*/  FSEL R112, R110, RZ, P0 ;  /* 0x000000ff6e707208 */ /* 0x000fc40000000000 */
[----:B------:R-:W-:Y:S01]  /*3220*/  FSEL R111, R111, RZ, P0 ;  /* 0x000000ff6f6f7208 */ /* 0x000fe20000000000 */
[----:B------:R-:W2:Y:S01]  /*3230*/  @P2 LDC R93, c[0x0][0x40c] ;  /* 0x00010300ff5d2b82 */ /* 0x000ea20000000800 */
[----:B------:R-:W-:Y:S01]  /*3240*/  @P2 F2FP.BF16.F32.PACK_AB R83, RZ, R83 ;  /* 0x00000053ff53223e */ /* 0x000fe200000010ff */
[----:B---3--:R-:W-:Y:S01]  /*3250*/  @P2 FMUL.FTZ R113, R94, R113 ;  /* 0x000000715e712220 */ /* 0x008fe20000410000 */
[----:B------:R-:W-:Y:S02]  /*3260*/  @P2 F2FP.BF16.F32.PACK_AB R92, RZ, R92 ;  /* 0x0000005cff5c223e */ /* 0x000fe400000010ff */
[----:B------:R-:W-:Y:S02]  /*3270*/  @P2 PRMT R76, R83, 0x7610, R76 ;  /* 0x00007610534c2816 */ /* 0x000fe4000000004c */
[----:B------:R-:W-:Y:S01]  /*3280*/  @P2 F2FP.BF16.F32.PACK_AB R113, RZ, R113 ;  /* 0x00000071ff71223e */ /* 0x000fe200000010ff */
[----:B------:R-:W3:Y:S01]  /*3290*/  @P2 LDC R82, c[0x0][0x40c] ;  /* 0x00010300ff522b82 */ /* 0x000ee20000000800 */
[----:B----4-:R-:W-:Y:S01]  /*32a0*/  @P2 FMUL.FTZ R96, R97, R96 ;  /* 0x0000006061602220 */ /* 0x010fe20000410000 */
        /* <DEDUP_REMOVED lines=8> */
[----:B--2---:R-:W-:Y:S01]  /*3330*/  @P2 FMUL.FTZ R93, R112, R93 ;  /* 0x0000005d705d2220 */ /* 0x004fe20000410000 */
[----:B------:R-:W-:-:S02]  /*3340*/  F2FP.BF16.F32.PACK_AB R81, R95, R94 ;  /* 0x0000005e5f51723e */ /* 0x000fc400000010ff */
[----:B------:R-:W-:Y:S02]  /*3350*/  @P2 PRMT R77, R77, 0x5410, R108 ;  /* 0x000054104d4d2816 */ /* 0x000fe4000000006c */
[----:B------:R-:W-:Y:S02]  /*3360*/  @P2 F2FP.BF16.F32.PACK_AB R93, RZ, R93 ;  /* 0x0000005dff5d223e */ /* 0x000fe400000010ff */
[----:B------:R-:W-:Y:S01]  /*3370*/  F2FP.BF16.F32.PACK_AB R83, R92, R111 ;  /* 0x0000006f5c53723e */ /* 0x000fe200000010ff */
[----:B---3--:R-:W-:Y:S01]  /*3380*/  @P2 FMUL.FTZ R82, R111, R82 ;  /* 0x000000526f522220 */ /* 0x008fe20000410000 */
        /* <DEDUP_REMOVED lines=9> */
.L_x_1991:
        /* <DEDUP_REMOVED lines=18> */
[----:B------:R-:W2:Y:S01]  /*3540*/  @P2 LDC R97, c[0x0][0x40c] ;  /* 0x00010300ff612b82 */ /* 0x000ea20000000800 */
        /* <DEDUP_REMOVED lines=14> */
[----:B------:R-:W3:Y:S01]  /*3630*/  @P2 LDC R94, c[0x0][0x40c] ;  /* 0x00010300ff5e2b82 */ /* 0x000ee20000000800 */
[----:B------:R-:W-:Y:S02]  /*3640*/  @P2 FSEL R110, R113, RZ, P0 ;  /* 0x000000ff716e2208 */ /* 0x000fe40000000000 */
[----:B------:R-:W-:Y:S02]  /*3650*/  @P2 FSEL R105, R114, RZ, P0 ;  /* 0x000000ff72692208 */ /* 0x000fe40000000000 */
[----:B------:R-:W-:Y:S02]  /*3660*/  @P2 FSEL R113, R112, RZ, P0 ;  /* 0x000000ff70712208 */ /* 0x000fe40000000000 */
[----:B------:R-:W-:Y:S01]  /*3670*/  @P2 FSEL R115, R115, RZ, P0 ;  /* 0x000000ff73732208 */ /* 0x000fe20000000000 */
[----:B------:R-:W4:Y:S01]  /*3680*/  @P2 LDC R108, c[0x0][0x40c] ;  /* 0x00010300ff6c2b82 */ /* 0x000f220000000800 */
[----:B------:R-:W-:Y:S01]  /*3690*/  @P2 FSEL R111, R111, RZ, P0 ;  /* 0x000000ff6f6f2208 */ /* 0x000fe20000000000 */
[----:B--2---:R-:W-:Y:S01]  /*36a0*/  @P2 FMUL.FTZ R97, R116, R97 ;  /* 0x0000006174612220 */ /* 0x004fe20000410000 */
[----:B------:R-:W-:-:S04]  /*36b0*/  FSEL R112, R122, RZ, P0 ;  /* 0x000000ff7a707208 */ /* 0x000fc80000000000 */
[----:B------:R-:W-:Y:S01]  /*36c0*/  @P2 F2FP.BF16.F32.PACK_AB R97, RZ, R97 ;  /* 0x00000061ff61223e */ /* 0x000fe200000010ff */
[----:B------:R-:W2:Y:S01]  /*36d0*/  @P2 LDC R92, c[0x0][0x40c] ;  /* 0x00010300ff5c2b82 */ /* 0x000ea20000000800 */
[----:B0-----:R-:W-:Y:S02]  /*36e0*/  @P2 FMUL.FTZ R96, R105, R96 ;  /* 0x0000006069602220 */ /* 0x001fe40000410000 */
[----:B------:R-:W-:-:S03]  /*36f0*/  @P2 PRMT R77, R97, 0x7610, R77 ;  /* 0x00007610614d2816 */ /* 0x000fc6000000004d */
[----:B------:R-:W-:Y:S02]  /*3700*/  @P2 F2FP.BF16.F32.PACK_AB R96, RZ, R96 ;  /* 0x00000060ff60223e */ /* 0x000fe400000010ff */
[----:B------:R-:W0:Y:S01]  /*3710*/  @P2 LDC R95, c[0x0][0x40c] ;  /* 0x00010300ff5f2b82 */ /* 0x000e220000000800 */
[----:B---3--:R-:W-:Y:S01]  /*3720*/  @P2 FMUL.FTZ R94, R113, R94 ;  /* 0x0000005e715e2220 */ /* 0x008fe20000410000 */
[----:B------:R-:W-:-:S04]  /*3730*/  @P2 PRMT R78, R96, 0x7610, R78 ;  /* 0x00007610604e2816 */ /* 0x000fc8000000004e */
[----:B------:R-:W-:Y:S02]  /*3740*/  @P2 F2FP.BF16.F32.PACK_AB R94, RZ, R94 ;  /* 0x0000005eff5e223e */ /* 0x000fe400000010ff */
[----:B------:R-:W3:Y:S01]  /*3750*/  @P2 LDC R93, c[0x0][0x40c] ;  /* 0x00010300ff5d2b82 */ /* 0x000ee20000000800 */
[----:B----4-:R-:W-:Y:S01]  /*3760*/  @P2 FMUL.FTZ R108, R115, R108 ;  /* 0x0000006c736c2220 */ /* 0x010fe20000410000 */
[----:B------:R-:W-:-:S04]  /*3770*/  @P2 PRMT R79, R94, 0x7610, R79 ;  /* 0x000076105e4f2816 */ /* 0x000fc8000000004f */
[----:B------:R-:W-:Y:S01]  /*3780*/  @P2 F2FP.BF16.F32.PACK_AB R108, RZ, R108 ;  /* 0x0000006cff6c223e */ /* 0x000fe200000010ff */
[----:B--2---:R-:W-:-:S03]  /*3790*/  @P2 FMUL.FTZ R92, R111, R92 ;  /* 0x0000005c6f5c2220 */ /* 0x004fc60000410000 */
[----:B------:R-:W-:Y:S02]  /*37a0*/  @P2 PRMT R76, R76, 0x5410, R108 ;  /* 0x000054104c4c2816 */ /* 0x000fe4000000006c */
[----:B------:R-:W-:Y:S01]  /*37b0*/  @P2 F2FP.BF16.F32.PACK_AB R92, RZ, R92 ;  /* 0x0000005cff5c223e */ /* 0x000fe200000010ff */
[----:B0-----:R-:W-:-:S03]  /*37c0*/  @P2 FMUL.FTZ R95, R110, R95 ;  /* 0x0000005f6e5f2220 */ /* 0x001fc60000410000 */
[----:B------:R-:W-:Y:S02]  /*37d0*/  @P2 PRMT R77, R77, 0x5410, R92 ;  /* 0x000054104d4d2816 */ /* 0x000fe4000000005c */
[----:B------:R-:W-:Y:S01]  /*37e0*/  @P2 F2FP.BF16.F32.PACK_AB R95, RZ, R95 ;  /* 0x0000005fff5f223e */ /* 0x000fe200000010ff */
[----:B---3--:R-:W-:-:S03]  /*37f0*/  @P2 FMUL.FTZ R93, R112, R93 ;  /* 0x0000005d705d2220 */ /* 0x008fc60000410000 */
[----:B------:R-:W-:Y:S02]  /*3800*/  @P2 PRMT R78, R78, 0x5410, R95 ;  /* 0x000054104e4e2816 */ /* 0x000fe4000000005f */
[----:B------:R-:W-:-:S04]  /*3810*/  @P2 F2FP.BF16.F32.PACK_AB R93, RZ, R93 ;  /* 0x0000005dff5d223e */ /* 0x000fc800000010ff */
[----:B------:R-:W-:-:S07]  /*3820*/  @P2 PRMT R79, R79, 0x5410, R93 ;  /* 0x000054104f4f2816 */ /* 0x000fce000000005d */
.L_x_1990:
[----:B------:R-:W-:Y:S05]  /*3830*/  BSYNC.RECONVERGENT B1 ;  /* 0x0000000000017941 */ /* 0x000fea0003800200 */
.L_x_1987:
        /* <DEDUP_REMOVED lines=12> */
.L_x_1977:
[----:B0-----:R-:W-:Y:S05]  /*3900*/  BSYNC B0 ;  /* 0x0000000000007941 */ /* 0x001fea0003800000 */
.L_x_1976:
[----:B-1----:R-:W0:Y:S01]  /*3910*/  S2R R5, SR_CgaCtaId ;  /* 0x0000000000057919 */ /* 0x002e220000008800 */
        /* <DEDUP_REMOVED lines=105> */
.L_x_1981:
        /* <DEDUP_REMOVED lines=8> */
.L_x_1994:
[----:B------:R-:W-:Y:S05]  /*4030*/  BSYNC B1 ;  /* 0x0000000000017941 */ /* 0x000fea0003800000 */
.L_x_1993:
        /* <DEDUP_REMOVED lines=8> */
.L_x_1995:
[----:B------:R-:W-:-:S05]  /*40c0*/  FADD.FTZ R95, R95, R106 ;  /* 0x0000006a5f5f7221 */ /* 0x000fca0000010000 */
[----:B------:R-:W-:Y:S01]  /*40d0*/  MOV R114, R95 ;  /* 0x0000005f00727202 */ /* 0x000fe20000000f00 */
[----:B------:R-:W-:Y:S01]  /*40e0*/  HFMA2 R115, -RZ, RZ, 0, 1.1920928955078125e-07 ;  /* 0x00000002ff737431 */ /* 0x000fe200000001ff */
[----:B------:R-:W-:-:S07]  /*40f0*/  MOV R0, R112 ;  /* 0x0000007000007202 */ /* 0x000fce0000000f00 */
[----:B------:R-:W-:Y:S05]  /*4100*/  WARPSYNC.COLLECTIVE R113, `(.L_x_1996) ;  /* 0x0000000071087348 */ /* 0x000fea0003c00000 */
[----:B------:R0:W1:Y:S02]  /*4110*/  SHFL.BFLY P1, R112, R114, R115, R116 ;  /* 0x0c00007372707389 */ /* 0x0000640000020074 */
[----:B01----:R-:W-:Y:S05]  /*4120*/  ENDCOLLECTIVE ;  /* 0x000000000000791b */ /* 0x003fea0003800000 */
.L_x_1996:
[----:B------:R-:W-:-:S05]  /*4130*/  FADD.FTZ R0, R0, R107 ;  /* 0x0000006b00007221 */ /* 0x000fca0000010000 */
[----:B------:R-:W-:Y:S02]  /*4140*/  MOV R114, R0 ;  /* 0x0000000000727202 */ /* 0x000fe40000000f00 */
[----:B------:R-:W-:-:S07]  /*4150*/  MOV R108, R112 ;  /* 0x00000070006c7202 */ /* 0x000fce0000000f00 */
[----:B------:R-:W-:Y:S05]  /*4160*/  WARPSYNC.COLLECTIVE R113, `(.L_x_1997) ;  /* 0x0000000071087348 */ /* 0x000fea0003c00000 */
[----:B------:R0:W1:Y:S02]  /*4170*/  SHFL.BFLY P1, R112, R114, R115, R116 ;  /* 0x0c00007372707389 */ /* 0x0000640000020074 */
[----:B01----:R-:W-:Y:S05]  /*4180*/  ENDCOLLECTIVE ;  /* 0x000000000000791b */ /* 0x003fea0003800000 */
.L_x_1997:
        /* <DEDUP_REMOVED lines=8> */
.L_x_1998:
[----:B------:R-:W-:-:S05]  /*4210*/  FADD.FTZ R97, R0, R97 ;  /* 0x0000006100617221 */ /* 0x000fca0000010000 */
[----:B------:R-:W-:Y:S02]  /*4220*/  MOV R114, R97 ;  /* 0x0000006100727202 */ /* 0x000fe40000000f00 */
[----:B------:R-:W-:-:S07]  /*4230*/  MOV R109, R112 ;  /* 0x00000070006d7202 */ /* 0x000fce0000000f00 */
[----:B------:R-:W-:Y:S05]  /*4240*/  WARPSYNC.COLLECTIVE R113, `(.L_x_1999) ;  /* 0x0000000071087348 */ /* 0x000fea0003c00000 */
[----:B------:R0:W1:Y:S02]  /*4250*/  SHFL.BFLY P1, R112, R114, R115, R116 ;  /* 0x0c00007372707389 */ /* 0x0000640000020074 */
[----:B01----:R-:W-:Y:S05]  /*4260*/  ENDCOLLECTIVE ;  /* 0x000000000000791b */ /* 0x003fea0003800000 */
.L_x_1999:
[----:B------:R-:W-:-:S05]  /*4270*/  FADD.FTZ R109, R108, R109 ;  /* 0x0000006d6c6d7221 */ /* 0x000fca0000010000 */
[----:B------:R-:W-:Y:S01]  /*4280*/  MOV R114, R109 ;  /* 0x0000006d00727202 */ /* 0x000fe20000000f00 */
[----:B------:R-:W-:Y:S01]  /*4290*/  HFMA2 R115, -RZ, RZ, 0, 4.76837158203125e-07 ;  /* 0x00000008ff737431 */ /* 0x000fe200000001ff */
[----:B------:R-:W-:-:S07]  /*42a0*/  MOV R110, R112 ;  /* 0x00000070006e7202 */ /* 0x000fce0000000f00 */
[----:B------:R-:W-:Y:S05]  /*42b0*/  WARPSYNC.COLLECTIVE R113, `(.L_x_2000) ;  /* 0x0000000071087348 */ /* 0x000fea0003c00000 */
[----:B------:R0:W1:Y:S02]  /*42c0*/  SHFL.BFLY P1, R112, R114, R115, R116 ;  /* 0x0c00007372707389 */ /* 0x0000640000020074 */
[----:B01----:R-:W-:Y:S05]  /*42d0*/  ENDCOLLECTIVE ;  /* 0x000000000000791b */ /* 0x003fea0003800000 */
.L_x_2000:
[----:B------:R-:W-:-:S05]  /*42e0*/  FADD.FTZ R110, R97, R110 ;  /* 0x0000006e616e7221 */ /* 0x000fca0000010000 */
[----:B------:R-:W-:Y:S02]  /*42f0*/  MOV R114, R110 ;  /* 0x0000006e00727202 */ /* 0x000fe40000000f00 */
[----:B------:R-:W-:-:S07]  /*4300*/  MOV R106, R112 ;  /* 0x00000070006a7202 */ /* 0x000fce0000000f00 */
[----:B------:R-:W-:Y:S05]  /*4310*/  WARPSYNC.COLLECTIVE R113, `(.L_x_2001) ;  /* 0x0000000071087348 */ /* 0x000fea0003c00000 */
[----:B------:R0:W1:Y:S02]  /*4320*/  SHFL.BFLY P1, R112, R114, R115, R116 ;  /* 0x0c00007372707389 */ /* 0x0000640000020074 */
[----:B01----:R-:W-:Y:S05]  /*4330*/  ENDCOLLECTIVE ;  /* 0x000000000000791b */ /* 0x003fea0003800000 */
.L_x_2001:
[----:B------:R-:W-:-:S05]  /*4340*/  FADD.FTZ R111, R109, R106 ;  /* 0x0000006a6d6f7221 */ /* 0x000fca0000010000 */
[----:B------:R-:W-:Y:S01]  /*4350*/  MOV R114, R111 ;  /* 0x0000006f00727202 */ /* 0x000fe20000000f00 */
[----:B------:R-:W-:Y:S01]  /*4360*/  HFMA2 R115, -RZ, RZ, 0, 9.5367431640625e-07 ;  /* 0x00000010ff737431 */ /* 0x000fe200000001ff */
[----:B------:R-:W-:-:S07]  /*4370*/  MOV R107, R112 ;  /* 0x00000070006b7202 */ /* 0x000fce0000000f00 */
[----:B------:R-:W-:Y:S05]  /*4380*/  WARPSYNC.COLLECTIVE R113, `(.L_x_2002) ;  /* 0x0000000071087348 */ /* 0x000fea0003c00000 */
[----:B------:R0:W1:Y:S02]  /*4390*/  SHFL.BFLY P1, R112, R114, R115, R116 ;  /* 0x0c00007372707389 */ /* 0x0000640000020074 */
[----:B01----:R-:W-:Y:S05]  /*43a0*/  ENDCOLLECTIVE ;  /* 0x000000000000791b */ /* 0x003fea0003800000 */
.L_x_2002:
[----:B------:R-:W-:-:S05]  /*43b0*/  FADD.FTZ R107, R110, R107 ;  /* 0x0000006b6e6b7221 */ /* 0x000fca0000010000 */
[----:B------:R-:W-:Y:S02]  /*43c0*/  MOV R114, R107 ;  /* 0x0000006b00727202 */ /* 0x000fe40000000f00 */
[----:B------:R-:W-:-:S07]  /*43d0*/  MOV R0, R112 ;  /* 0x0000007000007202 */ /* 0x000fce0000000f00 */
[----:B------:R-:W-:Y:S05]  /*43e0*/  WARPSYNC.COLLECTIVE R113, `(.L_x_2003) ;  /* 0x0000000071087348 */ /* 0x000fea0003c00000 */
[----:B------:R0:W1:Y:S02]  /*43f0*/  SHFL.BFLY P1, R112, R114, R115, R116 ;  /* 0x0c00007372707389 */ /* 0x0000640000020074 */
[----:B01----:R-:W-:Y:S05]  /*4400*/  ENDCOLLECTIVE ;  /* 0x000000000000791b */ /* 0x003fea0003800000 */
.L_x_2003:
[----:B------:R-:W-:Y:S05]  /*4410*/  BRA `(.L_x_2004) ;  /* 0xffffffcc00847947 */ /* 0x000fea000383ffff */
.L_x_2005:
        /* <DEDUP_REMOVED lines=14> */
.L_x_11191:


//--------------------- .text._ZN10layer_norm13ln_bwd_kernelINS_13Kernel_traitsIf13__nv_bfloat16S2_S2_fjLj512ELj1ELj4ELj1ELj16ENS_18Kernel_traits_baseILj512EfS2_S2_S2_fjLj128EEEEELb0ELb1ELb0ELb0EEEvNS_9BwdParamsE --------------------------
	.section	.text._ZN10layer_norm13ln_bwd_kernelINS_13Kernel_traitsIf13__nv_bfloat16S2_S2_fjLj512ELj1ELj4ELj1ELj16ENS_18Kernel_traits_baseILj512EfS2_S2_S2_fjLj128EEEEELb0ELb1ELb0ELb0EEEvNS_9BwdParamsE,"ax",@progbits
	.align	128
        .global         _ZN10layer_norm13ln_bwd_kernelINS_13Kernel_traitsIf13__nv_bfloat16S2_S2_fjLj512ELj1ELj4ELj1ELj16ENS_18Kernel_traits_baseILj512EfS2_S2_S2_fjLj128EEEEELb0ELb1ELb0ELb0EEEvNS_9BwdParamsE
        .type           _ZN10layer_norm13ln_bwd_kernelINS_13Kernel_traitsIf13__nv_bfloat16S2_S2_fjLj512ELj1ELj4ELj1ELj16ENS_18Kernel_traits_baseILj512EfS2_S2_S2_fjLj128EEEEELb0ELb1ELb0ELb0EEEvNS_9BwdParamsE,@function
        .size           _ZN10layer_norm13ln_bwd_kernelINS_13Kernel_traitsIf13__nv_bfloat16S2_S2_fjLj512ELj1ELj4ELj1ELj16ENS_18Kernel_traits_baseILj512EfS2_S2_S2_fjLj128EEEEELb0ELb1ELb0ELb0EEEvNS_9BwdParamsE,(.L_x_11192 - _ZN10layer_norm13ln_bwd_kernelINS_13Kernel_traitsIf13__nv_bfloat16S2_S2_fjLj512ELj1ELj4ELj1ELj16ENS_18Kernel_traits_baseILj512EfS2_S2_S2_fjLj128EEEEELb0ELb1ELb0ELb0EEEvNS_9BwdParamsE)
        .other          _ZN10layer_norm13ln_bwd_kernelINS_13Kernel_traitsIf13__nv_bfloat16S2_S2_fjLj512ELj1ELj4ELj1ELj16ENS_18Kernel_traits_baseILj512EfS2_S2_S2_fjLj128EEEEELb0ELb1ELb0ELb0EEEvNS_9BwdParamsE,@"STO_CUDA_ENTRY STV_DEFAULT"
_ZN10layer_norm13ln_bwd_kernelINS_13Kernel_traitsIf13__nv_bfloat16S2_S2_fjLj512ELj1ELj4ELj1ELj16ENS_18Kernel_traits_baseILj512EfS2_S2_S2_fjLj128EEEEELb0ELb1ELb0ELb0EEEvNS_9BwdParamsE:
.text._ZN10layer_norm13ln_bwd_kernelINS_13Kernel_traitsIf13__nv_bfloat16S2_S2_fjLj512ELj1ELj4ELj1ELj16ENS_18Kernel_traits_baseILj512EfS2_S2_S2_fjLj128EEEEELb0ELb1ELb0ELb0EEEvNS_9BwdParamsE:
        /* <DEDUP_REMOVED lines=27> */
[----:B------:R-:W2:Y:S01]  /*01b0*/  S2UR UR4, SR_CTAID.X ;  /* 0x00000000000479c3 */ /* 0x000ea20000002500 */
[----:B------:R0:W5:Y:S04]  /*01c0*/  @P0 LDG.E.128 R24, desc[UR6][R6.64+0x10] ;  /* 0x0000100606180981 */ /* 0x000168000c1e1d00 */
[----:B------:R0:W5:Y:S01]  /*01d0*/  @P0 LDG.E.128 R28, desc[UR6][R8.64] ;  /* 0x00000006081c0981 */ /* 0x000162000c1e1d00 */
[----:B----4-:R-:W-:-:S03]  /*01e0*/  @P1 IMAD.WIDE.U32 R10, R15, 0x20, R10 ;  /* 0x000000200f0a1825 */ /* 0x010fc600078e000a */
[----:B------:R0:W5:Y:S04]  /*01f0*/  @P0 LDG.E.128 R32, desc[UR6][R8.64+0x10] ;  /* 0x0000100608200981 */ /* 0x000168000c1e1d00 */
[----:B------:R0:W5:Y:S01]  /*0200*/  @P1 LDG.E.128 R36, desc[UR6][R10.64] ;  /* 0x000000060a241981 */ /* 0x000162000c1e1d00 */
[----:B-1----:R-:W-:-:S03]  /*0210*/  @P1 IMAD.WIDE.U32 R12, R15, 0x20, R12 ;  /* 0x000000200f0c1825 */ /* 0x002fc600078e000c */
[----:B------:R0:W5:Y:S04]  /*0220*/  @P1 LDG.E.128 R40, desc[UR6][R10.64+0x10] ;  /* 0x000010060a281981 */ /* 0x000168000c1e1d00 */
[----:B------:R0:W5:Y:S04]  /*0230*/  @P1 LDG.E.128 R44, desc[UR6][R12.64] ;  /* 0x000000060c2c1981 */ /* 0x000168000c1e1d00 */
        /* <DEDUP_REMOVED lines=56> */
.L_x_2030:
[----:B------:R-:W0:Y:S08]  /*05c0*/  @P0 LDC.64 R4, c[0x0][0x3e0] ;  /* 0x0000f800ff040b82 */ /* 0x000e300000000a00 */
        /* <DEDUP_REMOVED lines=38> */
[C---:B------:R-:W-:Y:S01]  /*0830*/  PRMT R132, R111.reuse, 0x7632, R132 ;  /* 0x000076326f847816 */ /* 0x040fe20000000084 */
[----:B------:R-:W-:Y:S01]  /*0840*/  FADD.FTZ R108, -R136, R125 ;  /* 0x0000007d886c7221 */ /* 0x000fe20000010100 */
[----:B------:R-:W-:Y:S02]  /*0850*/  SHF.L.U32 R135, R111, 0x10, RZ ;  /* 0x000000106f877819 */ /* 0x000fe400000006ff */
[----:B---3--:R-:W-:-:S02]  /*0860*/  PRMT R134, R115, 0x7632, R134 ;  /* 0x0000763273867816 */ /* 0x008fc40000000086 */
[----:B------:R-:W-:Y:S02]  /*0870*/  SHF.L.U32 R111, R124, 0x10, RZ ;  /* 0x000000107c6f7819 */ /* 0x000fe400000006ff */
[----:B------:R-:W-:Y:S02]  /*0880*/  SHF.L.U32 R127, R109, 0x10, RZ ;  /* 0x000000106d7f7819 */ /* 0x000fe400000006ff */
[----:B------:R-:W-:Y:S01]  /*0890*/  SHF.L.U32 R125, R126, 0x10, RZ ;  /* 0x000000107e7d7819 */ /* 0x000fe200000006ff */
[----:B------:R-:W-:Y:S01]  /*08a0*/  FADD.FTZ R126, -R136, R135 ;  /* 0x00000087887e7221 */ /* 0x000fe20000010100 */
[C---:B------:R-:W-:Y:S01]  /*08b0*/  PRMT R109, R112.reuse, 0x7632, R109 ;  /* 0x00007632706d7816 */ /* 0x040fe2000000006d */
[----:B-----5:R-:W-:Y:S01]  /*08c0*/  FMUL.FTZ R135, R121, R108 ;  /* 0x0000006c79877220 */ /* 0x020fe20000410000 */
[----:B------:R-:W-:Y:S02]  /*08d0*/  SHF.L.U32 R133, R112, 0x10, RZ ;  /* 0x0000001070857819 */ /* 0x000fe400000006ff */
[----:B------:R-:W-:Y:S01]  /*08e0*/  SHF.L.U32 R138, R134, 0x10, RZ ;  /* 0x00000010868a7819 */ /* 0x000fe200000006ff */
[----:B------:R-:W-:Y:S01]  /*08f0*/  FADD.FTZ R134, -R136, R111 ;  /* 0x0000006f88867221 */ /* 0x000fe20000010100 */
[----:B------:R-:W-:Y:S01]  /*0900*/  SHF.L.U32 R131, R110, 0x10, RZ ;  /* 0x000000106e837819 */ /* 0x000fe200000006ff */
[----:B------:R-:W-:Y:S01]  /*0910*/  FADD.FTZ R52, R52, R133 ;  /* 0x0000008534347221 */ /* 0x000fe20000010000 */
[----:B------:R-:W-:Y:S01]  /*0920*/  SHF.L.U32 R141, R132, 0x10, RZ ;  /* 0x00000010848d7819 */ /* 0x000fe200000006ff */
[-C--:B------:R-:W-:Y:S01]  /*0930*/  FFMA.FTZ R68, R135, R133.reuse, R68 ;  /* 0x0000008587447223 */ /* 0x080fe20000010044 */
[----:B------:R-:W-:Y:S01]  /*0940*/  PRMT R128, R110, 0x7632, R128 ;  /* 0x000076326e807816 */ /* 0x000fe20000000080 */
[----:B------:R-:W-:Y:S01]  /*0950*/  FADD.FTZ R110, -R136, R127 ;  /* 0x0000007f886e7221 */ /* 0x000fe20000010100 */
[----:B------:R-:W-:Y:S01]  /*0960*/  SHF.L.U32 R132, R109, 0x10, RZ ;  /* 0x000000106d847819 */ /* 0x000fe200000006ff */
[----:B------:R-:W-:Y:S01]  /*0970*/  FMUL.FTZ R134, R121, R134 ;  /* 0x0000008679867220 */ /* 0x000fe20000410000 */
[----:B------:R-:W-:Y:S01]  /*0980*/  FMUL.FTZ R133, R20, R133 ;  /* 0x0000008514857220 */ /* 0x000fe20000410000 */
[C---:B------:R-:W-:Y:S01]  /*0990*/  PRMT R130, R114.reuse, 0x7632, R130 ;  /* 0x0000763272827816 */ /* 0x040fe20000000082 */
[----:B------:R-:W-:Y:S01]  /*09a0*/  FADD.FTZ R59, R59, R138 ;  /* 0x0000008a3b3b7221 */ /* 0x000fe20000010000 */
[----:B------:R-:W-:Y:S01]  /*09b0*/  SHF.L.U32 R137, R114, 0x10, RZ ;  /* 0x0000001072897819 */ /* 0x000fe200000006ff */
[----:B------:R-:W-:Y:S01]  /*09c0*/  FADD.FTZ R114, -R136, R131 ;  /* 0x0000008388727221 */ /* 0x000fe20000010100 */
[----:B------:R-:W-:Y:S01]  /*09d0*/  SHF.L.U32 R129, R113, 0x10, RZ ;  /* 0x0000001071817819 */ /* 0x000fe200000006ff */
[----:B------:R-:W-:Y:S01]  /*09e0*/  FMUL.FTZ R131, R121, R110 ;  /* 0x0000006e79837220 */ /* 0x000fe20000410000 */
[----:B------:R-:W-:Y:S01]  /*09f0*/  PRMT R112, R113, 0x7632, R112 ;  /* 0x0000763271707816 */ /* 0x000fe20000000070 */
[----:B------:R-:W-:Y:S01]  /*0a00*/  FADD.FTZ R53, R53, R132 ;  /* 0x0000008435357221 */ /* 0x000fe20000010000 */
[-C--:B------:R-:W-:Y:S01]  /*0a10*/  FFMA.FTZ R69, R134, R132.reuse, R69 ;  /* 0x0000008486457223 */ /* 0x080fe20000010045 */
[----:B------:R-:W-:Y:S01]  /*0a20*/  FMUL.FTZ R132, R21, R132 ;  /* 0x0000008415847220 */ /* 0x000fe20000410000 */
[----:B------:R-:W-:Y:S01]  /*0a30*/  FADD.FTZ R109, RZ, R133 ;  /* 0x00000085ff6d7221 */ /* 0x000fe20000010000 */
[----:B------:R-:W-:Y:S01]  /*0a40*/  FFMA.FTZ R111, R135, R133, RZ ;  /* 0x00000085876f7223 */ /* 0x000fe200000100ff */
[----:B------:R-:W-:Y:S01]  /*0a50*/  SHF.L.U32 R127, R128, 0x10, RZ ;  /* 0x00000010807f7819 */ /* 0x000fe200000006ff */
[----:B------:R-:W-:Y:S01]  /*0a60*/  FADD.FTZ R54, R54, R129 ;  /* 0x0000008136367221 */ /* 0x000fe20000010000 */
[----:B------:R-:W-:Y:S01]  /*0a70*/  SHF.L.U32 R124, R112, 0x10, RZ ;  /* 0x00000010707c7819 */ /* 0x000fe200000006ff */
[-C--:B------:R-:W-:Y:S01]  /*0a80*/  FFMA.FTZ R70, R131, R129.reuse, R70 ;  /* 0x0000008183467223 */ /* 0x080fe20000010046 */
[----:B------:R-:W-:Y:S01]  /*0a90*/  FMUL.FTZ R129, R22, R129 ;  /* 0x0000008116817220 */ /* 0x000fe20000410000 */
[----:B------:R-:W-:Y:S01]  /*0aa0*/  SHF.L.U32 R128, R130, 0x10, RZ ;  /* 0x0000001082807819 */ /* 0x000fe200000006ff */
[----:B------:R-:W-:Y:S01]  /*0ab0*/  FADD.FTZ R108, R109, R132 ;  /* 0x000000846d6c7221 */ /* 0x000fe20000010000 */
[----:B------:R-:W-:Y:S01]  /*0ac0*/  SHF.L.U32 R139, R115, 0x10, RZ ;  /* 0x00000010738b7819 */ /* 0x000fe200000006ff */
[----:B------:R-:W-:Y:S01]  /*0ad0*/  FADD.FTZ R130, -R136, R125 ;  /* 0x0000007d88827221 */ /* 0x000fe20000010100 */
[----:B------:R-:W-:Y:S01]  /*0ae0*/  FFMA.FTZ R110, R134, R132, R111 ;  /* 0x00000084866e7223 */ /* 0x000fe2000001006f */
[----:B------:R-:W-:Y:S01]  /*0af0*/  FMUL.FTZ R115, R121, R126 ;  /* 0x0000007e79737220 */ /* 0x000fe20000410000 */
[----:B------:R-:W-:Y:S01]  /*0b00*/  FADD.FTZ R126, -R136, R127 ;  /* 0x0000007f887e7221 */ /* 0x000fe20000010100 */
[----:B------:R-:W-:Y:S01]  /*0b10*/  FMUL.FTZ R127, R23, R124 ;  /* 0x0000007c177f7220 */ /* 0x000fe20000410000 */
[----:B------:R-:W-:Y:S01]  /*0b20*/  FADD.FTZ R108, R108, R129 ;  /* 0x000000816c6c7221 */ /* 0x000fe20000010000 */
[----:B------:R-:W-:Y:S01]  /*0b30*/  FMUL.FTZ R130, R121, R130 ;  /* 0x0000008279827220 */ /* 0x000fe20000410000 */
[----:B------:R-:W-:Y:S01]  /*0b40*/  FFMA.FTZ R109, R131, R129, R110 ;  /* 0x00000081836d7223 */ /* 0x000fe2000001006e */
[----:B------:R-:W-:Y:S01]  /*0b50*/  FMUL.FTZ R113, R121, R114 ;  /* 0x0000007279717220 */ /* 0x000fe20000410000 */
[----:B------:R-:W-:Y:S01]  /*0b60*/  FADD.FTZ R111, R108, R127 ;  /* 0x0000007f6c6f7221 */ /* 0x000fe20000010000 */
        /* <DEDUP_REMOVED lines=10> */
[----:B------:R-:W-:Y:S01]  /*0c10*/  FMUL.FTZ R114, R26, R139 ;  /* 0x0000008b1a727220 */ /* 0x000fe20000410000 */
        /* <DEDUP_REMOVED lines=11> */
[----:B------:R-:W-:Y:S01]  /*0cd0*/  FFMA.FTZ R75, R128, R138, R75 ;  /* 0x0000008a804b7223 */ /* 0x000fe2000001004b */
[----:B------:R-:W-:Y:S01]  /*0ce0*/  IADD3 R111, PT, PT, R0, 0x20, RZ ;  /* 0x00000020006f7810 */ /* 0x000fe20007ffe0ff */
[----:B------:R-:W-:Y:S01]  /*0cf0*/  FADD.FTZ R109, R109, R126 ;  /* 0x0000007e6d6d7221 */ /* 0x000fe20000010000 */
[----:B------:R-:W-:-:S07]  /*0d00*/  FFMA.FTZ R108, R128, R126, R137 ;  /* 0x0000007e806c7223 */ /* 0x000fce0000010089 */
.L_x_2010:
[----:B------:R-:W-:Y:S05]  /*0d10*/  BSYNC.RECONVERGENT B1 ;  /* 0x0000000000017941 */ /* 0x000fea0003800200 */
.L_x_2009:
        /* <DEDUP_REMOVED lines=10> */
[----:B------:R-:W-:Y:S02]  /*0dc0*/  PRMT R116, R14, 0x7632, R116 ;  /* 0x000076320e747816 */ /* 0x000fe40000000074 */
[----:B------:R-:W-:Y:S01]  /*0dd0*/  SHF.L.U32 R13, R110, 0x10, RZ ;  /* 0x000000106e0d7819 */ /* 0x000fe200000006ff */
[----:B------:R-:W-:Y:S01]  /*0de0*/  FADD.FTZ R118, -R136, R111 ;  /* 0x0000006f88767221 */ /* 0x000fe20000010100 */
        /* <DEDUP_REMOVED lines=9> */
[----:B------:R-:W-:Y:S01]  /*0e80*/  FADD.FTZ R140, -R136, R119 ;  /* 0x00000077888c7221 */ /* 0x000fe20000010100 */
[----:B---3--:R-:W-:Y:S01]  /*0e90*/  PRMT R6, R8, 0x7632, R6 ;  /* 0x0000763208067816 */ /* 0x008fe20000000006 */
[----:B------:R-:W-:Y:S01]  /*0ea0*/  FADD.FTZ R138, -R136, R15 ;  /* 0x0000000f888a7221 */ /* 0x000fe20000010100 */
[----:B------:R-:W-:Y:S02]  /*0eb0*/  SHF.L.U32 R13, R8, 0x10, RZ ;  /* 0x00000010080d7819 */ /* 0x000fe400000006ff */
[----:B------:R-:W-:Y:S01]  /*0ec0*/  SHF.L.U32 R111, R14, 0x10, RZ ;  /* 0x000000100e6f7819 */ /* 0x000fe200000006ff */
[----:B------:R-:W-:Y:S01]  /*0ed0*/  FADD.FTZ R14, -R136, R7 ;  /* 0x00000007880e7221 */ /* 0x000fe20000010100 */
[----:B------:R-:W-:Y:S01]  /*0ee0*/  PRMT R8, R9, 0x7632, R8 ;  /* 0x0000763209087816 */ /* 0x000fe20000000008 */
[----:B-----5:R-:W-:Y:S01]  /*0ef0*/  FMUL.FTZ R7, R121, R12 ;  /* 0x0000000c79077220 */ /* 0x020fe20000410000 */
[----:B------:R-:W-:Y:S01]  /*0f00*/  SHF.L.U32 R15, R9, 0x10, RZ ;  /* 0x00000010090f7819 */ /* 0x000fe200000006ff */
[----:B------:R-:W-:Y:S01]  /*0f10*/  FMUL.FTZ R9, R121, R118 ;  /* 0x0000007679097220 */ /* 0x000fe20000410000 */
[----:B------:R-:W-:Y:S01]  /*0f20*/  SHF.L.U32 R116, R6, 0x10, RZ ;  /* 0x0000001006747819 */ /* 0x000fe200000006ff */
[----:B------:R-:W-:Y:S01]  /*0f30*/  FMUL.FTZ R6, R36, R13 ;  /* 0x0000000d24067220 */ /* 0x000fe20000410000 */
[C---:B------:R-:W-:Y:S01]  /*0f40*/  PRMT R119, R11.reuse, 0x7632, R119 ;  /* 0x000076320b777816 */ /* 0x040fe20000000077 */
[----:B------:R-:W-:Y:S01]  /*0f50*/  FADD.FTZ R122, -R136, R111 ;  /* 0x0000006f887a7221 */ /* 0x000fe20000010100 */
[----:B------:R-:W-:Y:S01]  /*0f60*/  SHF.L.U32 R137, R11, 0x10, RZ ;  /* 0x000000100b897819 */ /* 0x000fe200000006ff */
[----:B------:R-:W-:Y:S01]  /*0f70*/  FMUL.FTZ R11, R121, R110 ;  /* 0x0000006e790b7220 */ /* 0x000fe20000410000 */
[----:B------:R-:W-:Y:S01]  /*0f80*/  SHF.L.U32 R118, R8, 0x10, RZ ;  /* 0x0000001008767819 */ /* 0x000fe200000006ff */
[----:B------:R-:W-:Y:S01]  /*0f90*/  FADD.FTZ R78, R78, R15 ;  /* 0x0000000f4e4e7221 */ /* 0x000fe20000010000 */
[----:B------:R-:W-:Y:S01]  /*0fa0*/  PRMT R111, R10, 0x7632, R111 ;  /* 0x000076320a6f7816 */ /* 0x000fe2000000006f */
[-C--:B------:R-:W-:Y:S01]  /*0fb0*/  FFMA.FTZ R62, R9, R15.reuse, R62 ;  /* 0x0000000f093e7223 */ /* 0x080fe2000001003e */
[----:B------:R-:W-:Y:S01]  /*0fc0*/  FMUL.FTZ R8, R38, R15 ;  /* 0x0000000f26087220 */ /* 0x000fe20000410000 */
[----:B------:R-:W-:Y:S01]  /*0fd0*/  FADD.FTZ R110, R109, R6 ;  /* 0x000000066d6e7221 */ /* 0x000fe20000010000 */
[----:B------:R-:W-:Y:S01]  /*0fe0*/  FMUL.FTZ R12, R121, R14 ;  /* 0x0000000e790c7220 */ /* 0x000fe20000410000 */
[----:B------:R-:W-:Y:S01]  /*0ff0*/  FMUL.FTZ R15, R37, R116 ;  /* 0x00000074250f7220 */ /* 0x000fe20000410000 */
        /* <DEDUP_REMOVED lines=42> */
.L_x_2008:
        /* <DEDUP_REMOVED lines=96> */
.L_x_2013:
[----:B------:R-:W-:Y:S05]  /*18a0*/  BSYNC.RECONVERGENT B1 ;  /* 0x0000000000017941 */ /* 0x000fea0003800200 */
.L_x_2012:
        /* <DEDUP_REMOVED lines=26> */
[----:B----4-:R-:W-:Y:S01]  /*1a50*/  PRMT R6, R8, 0x7632, R6 ;  /* 0x0000763208067816 */ /* 0x010fe20000000006 */
        /* <DEDUP_REMOVED lines=63> */
.L_x_2011:
[----:B------:R-:W-:Y:S05]  /*1e50*/  BSYNC.RECONVERGENT B0 ;  /* 0x0000000000007941 */ /* 0x000fea0003800200 */
.L_x_2007:
        /* <DEDUP_REMOVED lines=20> */
.L_x_2048:
        /* <DEDUP_REMOVED lines=16> */
[-CC-:B------:R-:W-:Y:S01]  /*20a0*/  FFMA.FTZ R141, R128, R136.reuse, R137.reuse ;  /* 0x00000088808d7223 */ /* 0x180fe20000010089 */
[----:B------:R-:W-:Y:S01]  /*20b0*/  FFMA.FTZ R144, R124, R136, R137 ;  /* 0x000000887c907223 */ /* 0x000fe20000010089 */
[----:B-----5:R-:W-:Y:S01]  /*20c0*/  SHF.L.U32 R143, R110, 0x10, RZ ;  /* 0x000000106e8f7819 */ /* 0x020fe200000006ff */
[----:B------:R-:W-:Y:S01]  /*20d0*/  FADD.FTZ R138, R114, -R139 ;  /* 0x8000008b728a7221 */ /* 0x000fe20000010000 */
[----:B------:R-:W-:Y:S01]  /*20e0*/  FADD.FTZ R140, R126, -R141 ;  /* 0x8000008d7e8c7221 */ /* 0x000fe20000010000 */
[----:B------:R-:W-:Y:S01]  /*20f0*/  PRMT R139, R111, 0x7632, R139 ;  /* 0x000076326f8b7816 */ /* 0x000fe2000000008b */
[----:B------:R-:W-:Y:S01]  /*2100*/  FADD.FTZ R144, R125, -R144 ;  /* 0x800000907d907221 */ /* 0x000fe20000010000 */
[C---:B------:R-:W-:Y:S01]  /*2110*/  FMUL.FTZ R138, R121.reuse, R138 ;  /* 0x0000008a798a7220 */ /* 0x040fe20000410000 */
[----:B------:R-:W-:Y:S01]  /*2120*/  FMUL.FTZ R142, R121, R140 ;  /* 0x0000008c798e7220 */ /* 0x000fe20000410000 */
[----:B------:R-:W-:-:S02]  /*2130*/  SHF.L.U32 R140, R111, 0x10, RZ ;  /* 0x000000106f8c7819 */ /* 0x000fc400000006ff */
[-C--:B------:R-:W-:Y:S01]  /*2140*/  FMUL.FTZ R111, R138, R123.reuse ;  /* 0x0000007b8a6f7220 */ /* 0x080fe20000410000 */
[----:B------:R-:W-:Y:S01]  /*2150*/  SHF.L.U32 R141, R139, 0x10, RZ ;  /* 0x000000108b8d7819 */ /* 0x000fe200000006ff */
[--C-:B------:R-:W-:Y:S01]  /*2160*/  FFMA.FTZ R139, R113, R136, R137.reuse ;  /* 0x00000088718b7223 */ /* 0x100fe20000010089 */
[----:B------:R-:W-:Y:S01]  /*2170*/  FMUL.FTZ R138, R142, R123 ;  /* 0x0000007b8e8a7220 */ /* 0x000fe20000410000 */
[----:B------:R-:W-:Y:S01]  /*2180*/  FFMA.FTZ R90, R111, R140, R90 ;  /* 0x0000008c6f5a7223 */ /* 0x000fe2000001005a */
[----:B------:R-:W-:Y:S01]  /*2190*/  FFMA.FTZ R140, R131, R136, R137 ;  /* 0x00000088838c7223 */ /* 0x000fe20000010089 */
[----:B------:R-:W-:Y:S01]  /*21a0*/  FADD.FTZ R142, R112, -R139 ;  /* 0x8000008b708e7221 */ /* 0x000fe20000010000 */
[----:B------:R-:W-:Y:S01]  /*21b0*/  FFMA.FTZ R91, R138, R141, R91 ;  /* 0x0000008d8a5b7223 */ /* 0x000fe2000001005b */
[----:B------:R-:W-:Y:S01]  /*21c0*/  PRMT R141, R110, 0x7632, R141 ;  /* 0x000076326e8d7816 */ /* 0x000fe2000000008d */
[----:B------:R-:W-:Y:S01]  /*21d0*/  FADD.FTZ R140, R129, -R140 ;  /* 0x8000008c818c7221 */ /* 0x000fe20000010000 */
[C---:B------:R-:W-:Y:S01]  /*21e0*/  FMUL.FTZ R142, R121.reuse, R142 ;  /* 0x0000008e798e7220 */ /* 0x040fe20000410000 */
[----:B------:R-:W-:Y:S01]  /*21f0*/  FMUL.FTZ R110, R121, R144 ;  /* 0x00000090796e7220 */ /* 0x000fe20000410000 */
[----:B------:R-:W-:Y:S01]  /*2200*/  SHF.L.U32 R144, R141, 0x10, RZ ;  /* 0x000000108d907819 */ /* 0x000fe200000006ff */
[----:B------:R-:W-:Y:S01]  /*2210*/  FMUL.FTZ R140, R121, R140 ;  /* 0x0000008c798c7220 */ /* 0x000fe20000410000 */
[-C--:B------:R-:W-:Y:S01]  /*2220*/  FMUL.FTZ R139, R142, R123.reuse ;  /* 0x0000007b8e8b7220 */ /* 0x080fe20000410000 */
[----:B------:R-:W-:Y:S01]  /*2230*/  SHF.L.U32 R142, R109, 0x10, RZ ;  /* 0x000000106d8e7819 */ /* 0x000fe200000006ff */
[-C--:B------:R-:W-:Y:S01]  /*2240*/  FMUL.FTZ R110, R110, R123.reuse ;  /* 0x0000007b6e6e7220 */ /* 0x080fe20000410000 */
[----:B------:R-:W-:Y:S01]  /*2250*/  FMUL.FTZ R141, R140, R123 ;  /* 0x0000007b8c8d7220 */ /* 0x000fe20000410000 */
[----:B------:R-:W-:Y:S01]  /*2260*/  FFMA.FTZ R140, R135, R136, R137 ;  /* 0x00000088878c7223 */ /* 0x000fe20000010089 */
[----:B------:R-:W-:Y:S01]  /*2270*/  FFMA.FTZ R88, R139, R143, R88 ;  /* 0x0000008f8b587223 */ /* 0x000fe20000010058 */
[----:B------:R-:W-:Y:S01]  /*2280*/  FFMA.FTZ R89, R110, R144, R89 ;  /* 0x000000906e597223 */ /* 0x000fe20000010059 */
[--C-:B------:R-:W-:Y:S01]  /*2290*/  FFMA.FTZ R142, R141, R142, R86.reuse ;  /* 0x0000008e8d8e7223 */ /* 0x100fe20000010056 */
[-CC-:B------:R-:W-:Y:S01]  /*22a0*/  FFMA.FTZ R144, R130, R136.reuse, R137.reuse ;  /* 0x0000008882907223 */ /* 0x180fe20000010089 */
[----:B------:R-:W-:Y:S01]  /*22b0*/  PRMT R86, R109, 0x7632, R86 ;  /* 0x000076326d567816 */ /* 0x000fe20000000056 */
[----:B------:R-:W-:Y:S01]  /*22c0*/  FFMA.FTZ R109, R134, R136, R137 ;  /* 0x00000088866d7223 */ /* 0x000fe20000010089 */
[----:B------:R-:W-:Y:S01]  /*22d0*/  FADD.FTZ R140, R133, -R140 ;  /* 0x8000008c858c7221 */ /* 0x000fe20000010000 */
[----:B------:R-:W-:Y:S01]  /*22e0*/  FADD.FTZ R146, R127, -R144 ;  /* 0x800000907f927221 */ /* 0x000fe20000010000 */
[----:B------:R-:W-:Y:S01]  /*22f0*/  SHF.L.U32 R143, R86, 0x10, RZ ;  /* 0x00000010568f7819 */ /* 0x000fe200000006ff */
[----:B------:R-:W-:Y:S01]  /*2300*/  FADD.FTZ R86, R132, -R109 ;  /* 0x8000006d84567221 */ /* 0x000fe20000010000 */
[C---:B------:R-:W-:Y:S01]  /*2310*/  FMUL.FTZ R140, R121.reuse, R140 ;  /* 0x0000008c798c7220 */ /* 0x040fe20000410000 */
[C---:B------:R-:W-:Y:S01]  /*2320*/  FMUL.FTZ R146, R121.reuse, R146 ;  /* 0x0000009279927220 */ /* 0x040fe20000410000 */
[C---:B------:R-:W-:Y:S01]  /*2330*/  SHF.L.U32 R144, R108.reuse, 0x10, RZ ;  /* 0x000000106c907819 */ /* 0x040fe200000006ff */
[----:B------:R-:W-:Y:S01]  /*2340*/  FMUL.FTZ R86, R121, R86 ;  /* 0x0000005679567220 */ /* 0x000fe20000410000 */
[----:B------:R-:W-:Y:S01]  /*2350*/  PRMT R108, R108, 0x7632, R108 ;  /* 0x000076326c6c7816 */ /* 0x000fe2000000006c */
[-C--:B------:R-:W-:Y:S01]  /*2360*/  FMUL.FTZ R146, R146, R123.reuse ;  /* 0x0000007b92927220 */ /* 0x080fe20000410000 */
[-C--:B------:R-:W-:Y:S01]  /*2370*/  FMUL.FTZ R109, R140, R123.reuse ;  /* 0x0000007b8c6d7220 */ /* 0x080fe20000410000 */
[----:B------:R-:W-:Y:S01]  /*2380*/  FMUL.FTZ R86, R86, R123 ;  /* 0x0000007b56567220 */ /* 0x000fe20000410000 */
[----:B------:R-:W-:Y:S01]  /*2390*/  SHF.L.U32 R145, R108, 0x10, RZ ;  /* 0x000000106c917819 */ /* 0x000fe200000006ff */
        /* <DEDUP_REMOVED lines=10> */
[----:B------:R-:W-:Y:S01]  /*2440*/  FFMA.FTZ R145, R86, R145, R85 ;  /* 0x0000009156917223 */ /* 0x000fe20000010055 */
[----:B------:R-:W-:-:S02]  /*2450*/  F2FP.BF16.F32.PACK_AB R111, R138, R111 ;  /* 0x0000006f8a6f723e */ /* 0x000fc400000010ff */
[----:B------:R-:W-:Y:S02]  /*2460*/  F2FP.BF16.F32.PACK_AB R110, R110, R139 ;  /* 0x0000008b6e6e723e */ /* 0x000fe400000010ff */
[----:B------:R-:W-:Y:S02]  /*2470*/  F2FP.BF16.F32.PACK_AB R109, R146, R141 ;  /* 0x0000008d926d723e */ /* 0x000fe400000010ff */
[----:B------:R-:W-:Y:S01]  /*2480*/  F2FP.BF16.F32.PACK_AB R108, R87, R108 ;  /* 0x0000006c576c723e */ /* 0x000fe200000010ff */
[----:B------:R-:W-:Y:S06]  /*2490*/  BRA `(.L_x_2020) ;  /* 0x0000000400107947 */ /* 0x000fec0003800000 */
.L_x_2019:
[----:B-----5:R-:W-:Y:S01]  /*24a0*/  PRMT R100, R111, 0x7632, R100 ;  /* 0x000076326f647816 */ /* 0x020fe20000000064 */
[-CC-:B------:R-:W-:Y:S01]  /*24b0*/  FFMA.FTZ R103, R115, R136.reuse, R137.reuse ;  /* 0x0000008873677223 */ /* 0x180fe20000010089 */
[----:B------:R-:W-:Y:S01]  /*24c0*/  SHF.L.U32 R142, R111, 0x10, RZ ;  /* 0x000000106f8e7819 */ /* 0x000fe200000006ff */
[-CC-:B------:R-:W-:Y:S01]  /*24d0*/  FFMA.FTZ R111, R128, R136.reuse, R137.reuse ;  /* 0x00000088806f7223 */ /* 0x180fe20000010089 */
[C---:B------:R-:W-:Y:S01]  /*24e0*/  PRMT R102, R110.reuse, 0x7632, R102 ;  /* 0x000076326e667816 */ /* 0x040fe20000000066 */
[-CC-:B------:R-:W-:Y:S01]  /*24f0*/  FFMA.FTZ R101, R113, R136.reuse, R137.reuse ;  /* 0x0000008871657223 */ /* 0x180fe20000010089 */
[----:B------:R-:W-:Y:S01]  /*2500*/  SHF.L.U32 R140, R110, 0x10, RZ ;  /* 0x000000106e8c7819 */ /* 0x000fe200000006ff */
[----:B------:R-:W-:Y:S01]  /*2510*/  FFMA.FTZ R110, R124, R136, R137 ;  /* 0x000000887c6e7223 */ /* 0x000fe20000010089 */
[----:B------:R-:W-:Y:S01]  /*2520*/  FADD.FTZ R138, R114, -R103 ;  /* 0x80000067728a7221 */ /* 0x000fe20000010000 */
[----:B------:R-:W-:Y:S01]  /*2530*/  SHF.L.U32 R143, R100, 0x10, RZ ;  /* 0x00000010648f7819 */ /* 0x000fe200000006ff */
[----:B------:R-:W-:Y:S01]  /*2540*/  FADD.FTZ R144, R126, -R111 ;  /* 0x8000006f7e907221 */ /* 0x000fe20000010000 */
[----:B------:R-:W-:Y:S01]  /*2550*/  FADD.FTZ R100, R112, -R101 ;  /* 0x8000006570647221 */ /* 0x000fe20000010000 */
[----:B------:R-:W-:Y:S01]  /*2560*/  SHF.L.U32 R141, R102, 0x10, RZ ;  /* 0x00000010668d7819 */ /* 0x000fe200000006ff */
[----:B------:R-:W-:Y:S01]  /*2570*/  FADD.FTZ R102, R125, -R110 ;  /* 0x8000006e7d667221 */ /* 0x000fe20000010000 */
        /* <DEDUP_REMOVED lines=8> */
[----:B------:R-:W-:Y:S01]  /*2600*/  SHF.L.U32 R147, R109, 0x10, RZ ;  /* 0x000000106d937819 */ /* 0x000fe200000006ff */
[----:B------:R-:W-:Y:S01]  /*2610*/  FFMA.FTZ R91, R100, R143, R91 ;  /* 0x0000008f645b7223 */ /* 0x000fe2000001005b */
[----:B------:R-:W-:Y:S01]  /*2620*/  FFMA.FTZ R88, R111, R140, R88 ;  /* 0x0000008c6f587223 */ /* 0x000fe20000010058 */
[----:B------:R-:W-:Y:S01]  /*2630*/  PRMT R143, R109, 0x7632, R143 ;  /* 0x000076326d8f7816 */ /* 0x000fe2000000008f */
[----:B------:R-:W-:Y:S01]  /*2640*/  FFMA.FTZ R89, R110, R141, R89 ;  /* 0x0000008d6e597223 */ /* 0x000fe20000010059 */
[C---:B------:R-:W-:Y:S01]  /*2650*/  PRMT R109, R108.reuse, 0x7632, R109 ;  /* 0x000076326c6d7816 */ /* 0x040fe2000000006d */
[-CC-:B------:R-:W-:Y:S01]  /*2660*/  FFMA.FTZ R140, R131, R136.reuse, R137.reuse ;  /* 0x00000088838c7223 */ /* 0x180fe20000010089 */
[----:B------:R-:W-:Y:S01]  /*2670*/  SHF.L.U32 R144, R108, 0x10, RZ ;  /* 0x000000106c907819 */ /* 0x000fe200000006ff */
[-CC-:B------:R-:W-:Y:S01]  /*2680*/  FFMA.FTZ R146, R130, R136.reuse, R137.reuse ;  /* 0x0000008882927223 */ /* 0x180fe20000010089 */
[-CC-:B------:R-:W-:Y:S01]  /*2690*/  FFMA.FTZ R108, R135, R136.reuse, R137.reuse ;  /* 0x00000088876c7223 */ /* 0x180fe20000010089 */
[----:B------:R-:W-:Y:S01]  /*26a0*/  FFMA.FTZ R141, R134, R136, R137 ;  /* 0x00000088868d7223 */ /* 0x000fe20000010089 */
[----:B------:R-:W-:Y:S01]  /*26b0*/  FFMA.FTZ R90, R139, R142, R90 ;  /* 0x0000008e8b5a7223 */ /* 0x000fe2000001005a */
[----:B------:R-:W-:Y:S01]  /*26c0*/  FADD.FTZ R142, R129, -R140 ;  /* 0x8000008c818e7221 */ /* 0x000fe20000010000 */
[----:B------:R-:W-:Y:S01]  /*26d0*/  FADD.FTZ R146, R127, -R146 ;  /* 0x800000927f927221 */ /* 0x000fe20000010000 */
[----:B------:R-:W-:Y:S01]  /*26e0*/  FADD.FTZ R108, R133, -R108 ;  /* 0x8000006c856c7221 */ /* 0x000fe20000010000 */
[----:B------:R-:W-:Y:S01]  /*26f0*/  FADD.FTZ R140, R132, -R141 ;  /* 0x8000008d848c7221 */ /* 0x000fe20000010000 */
[C---:B------:R-:W-:Y:S01]  /*2700*/  FMUL.FTZ R148, R121.reuse, R142 ;  /* 0x0000008e79947220 */ /* 0x040fe20000410000 */
[C---:B------:R-:W-:Y:S01]  /*2710*/  FMUL.FTZ R149, R121.reuse, R146 ;  /* 0x0000009279957220 */ /* 0x040fe20000410000 */
[C---:B------:R-:W-:Y:S01]  /*2720*/  FMUL.FTZ R108, R121.reuse, R108 ;  /* 0x0000006c796c7220 */ /* 0x040fe20000410000 */
[----:B------:R-:W-:Y:S01]  /*2730*/  FMUL.FTZ R140, R121, R140 ;  /* 0x0000008c798c7220 */ /* 0x000fe20000410000 */
[----:B------:R-:W-:Y:S01]  /*2740*/  SHF.L.U32 R143, R143, 0x10, RZ ;  /* 0x000000108f8f7819 */ /* 0x000fe200000006ff */
[-C--:B------:R-:W-:Y:S01]  /*2750*/  FMUL.FTZ R141, R148, R123.reuse ;  /* 0x0000007b948d7220 */ /* 0x080fe20000410000 */
[----:B------:R-:W-:Y:S01]  /*2760*/  SHF.L.U32 R145, R109, 0x10, RZ ;  /* 0x000000106d917819 */ /* 0x000fe200000006ff */
[-C--:B------:R-:W-:Y:S01]  /*2770*/  FMUL.FTZ R150, R149, R123.reuse ;  /* 0x0000007b95967220 */ /* 0x080fe20000410000 */
[-C--:B------:R-:W-:Y:S01]  /*2780*/  FMUL.FTZ R109, R108, R123.reuse ;  /* 0x0000007b6c6d7220 */ /* 0x080fe20000410000 */
[----:B------:R-:W-:Y:S01]  /*2790*/  FMUL.FTZ R146, R140, R123 ;  /* 0x0000007b8c927220 */ /* 0x000fe20000410000 */
[----:B------:R-:W-:Y:S01]  /*27a0*/  FFMA.FTZ R142, R141, R147, R86 ;  /* 0x000000938d8e7223 */ /* 0x000fe20000010056 */
[----:B------:R-:W-:Y:S01]  /*27b0*/  FFMA.FTZ R143, R150, R143, R87 ;  /* 0x0000008f968f7223 */ /* 0x000fe20000010057 */
[----:B------:R-:W-:Y:S01]  /*27c0*/  FFMA.FTZ R144, R109, R144, R84 ;  /* 0x000000906d907223 */ /* 0x000fe20000010054 */
[----:B------:R-:W-:Y:S01]  /*27d0*/  FFMA.FTZ R145, R146, R145, R85 ;  /* 0x0000009192917223 */ /* 0x000fe20000010055 */
[----:B------:R-:W-:Y:S01]  /*27e0*/  F2FP.BF16.F32.PACK_AB R103, R138, R103 ;  /* 0x000000678a67723e */ /* 0x000fe200000010ff */
        /* <DEDUP_REMOVED lines=15> */
.L_x_2020:
        /* <DEDUP_REMOVED lines=11> */
.L_x_2018:
[----:B------:R-:W-:Y:S05]  /*2990*/  BSYNC.RECONVERGENT B1 ;  /* 0x0000000000017941 */ /* 0x000fea0003800200 */
.L_x_2017:
[----:B------:R-:W-:Y:S05]  /*29a0*/  @!P2 BRA `(.L_x_2021) ;  /* 0x0000001c00cca947 */ /* 0x000fea0003800000 */
[----:B0-2---:R-:W0:Y:S02]  /*29b0*/  LDC.64 R108, c[0x0][0x390] ;  /* 0x0000e400ff6c7b82 */ /* 0x005e240000000a00 */
[----:B0-----:R-:W-:-:S06]  /*29c0*/  IMAD.WIDE.U32 R108, R0, 0x10, R108 ;  /* 0x00000010006c7825 */ /* 0x001fcc00078e006c */
        /* <DEDUP_REMOVED lines=12> */
[----:B------:R-:W-:Y:S01]  /*2a90*/  FFMA.FTZ R103, R122, R136, R137 ;  /* 0x000000887a677223 */ /* 0x000fe20000010089 */
[----:B------:R-:W-:Y:S01]  /*2aa0*/  FADD.FTZ R144, R8, -R141 ;  /* 0x8000008d08907221 */ /* 0x000fe20000010000 */
[C---:B-----5:R-:W-:Y:S01]  /*2ab0*/  PRMT R136, R108.reuse, 0x7632, R136 ;  /* 0x000076326c887816 */ /* 0x060fe20000000088 */
[----:B------:R-:W-:Y:S01]  /*2ac0*/  FMUL.FTZ R100, R121, R100 ;  /* 0x0000006479647220 */ /* 0x000fe20000410000 */
[----:B------:R-:W-:Y:S01]  /*2ad0*/  SHF.L.U32 R143, R108, 0x10, RZ ;  /* 0x000000106c8f7819 */ /* 0x000fe200000006ff */
[----:B------:R-:W-:Y:S01]  /*2ae0*/  FADD.FTZ R108, R15, -R138 ;  /* 0x8000008a0f6c7221 */ /* 0x000fe20000010000 */
[----:B------:R-:W-:Y:S01]  /*2af0*/  PRMT R137, R109, 0x7632, R137 ;  /* 0x000076326d897816 */ /* 0x000fe20000000089 */
[----:B------:R-:W-:Y:S01]  /*2b00*/  FADD.FTZ R138, R117, -R142 ;  /* 0x8000008e758a7221 */ /* 0x000fe20000010000 */
[C---:B------:R-:W-:Y:S01]  /*2b10*/  FMUL.FTZ R144, R121.reuse, R144 ;  /* 0x0000009079907220 */ /* 0x040fe20000410000 */
[----:B------:R-:W-:Y:S01]  /*2b20*/  FMUL.FTZ R108, R121, R108 ;  /* 0x0000006c796c7220 */ /* 0x000fe20000410000 */
[----:B------:R-:W-:Y:S01]  /*2b30*/  SHF.L.U32 R146, R137, 0x10, RZ ;  /* 0x0000001089927819 */ /* 0x000fe200000006ff */
[-C--:B------:R-:W-:Y:S01]  /*2b40*/  FMUL.FTZ R137, R100, R123.reuse ;  /* 0x0000007b64897220 */ /* 0x080fe20000410000 */
[----:B------:R-:W-:Y:S01]  /*2b50*/  SHF.L.U32 R140, R109, 0x10, RZ ;  /* 0x000000106d8c7819 */ /* 0x000fe200000006ff */
[----:B------:R-:W-:Y:S01]  /*2b60*/  FMUL.FTZ R139, R121, R138 ;  /* 0x0000008a798b7220 */ /* 0x000fe20000410000 */
[-C--:B------:R-:W-:Y:S01]  /*2b70*/  FMUL.FTZ R109, R144, R123.reuse ;  /* 0x0000007b906d7220 */ /* 0x080fe20000410000 */
[----:B------:R-:W-:Y:S01]  /*2b80*/  SHF.L.U32 R142, R136, 0x10, RZ ;  /* 0x00000010888e7819 */ /* 0x000fe200000006ff */
[----:B------:R-:W-:Y:S01]  /*2b90*/  FMUL.FTZ R136, R108, R123 ;  /* 0x0000007b6c887220 */ /* 0x000fe20000410000 */
[----:B------:R-:W-:Y:S01]  /*2ba0*/  FFMA.FTZ R143, R137, R143, R92 ;  /* 0x0000008f898f7223 */ /* 0x000fe2000001005c */
[----:B------:R-:W-:Y:S01]  /*2bb0*/  FMUL.FTZ R138, R139, R123 ;  /* 0x0000007b8b8a7220 */ /* 0x000fe20000410000 */
[----:B------:R-:W-:Y:S01]  /*2bc0*/  FFMA.FTZ R141, R109, R140, R94 ;  /* 0x0000008c6d8d7223 */ /* 0x000fe2000001005e */
[----:B------:R-:W-:Y:S01]  /*2bd0*/  FADD.FTZ R92, R10, -R145 ;  /* 0x800000910a5c7221 */ /* 0x000fe20000010000 */
[----:B------:R-:W-:Y:S01]  /*2be0*/  FADD.FTZ R94, R118, -R101 ;  /* 0x80000065765e7221 */ /* 0x000fe20000010000 */
[----:B------:R-:W-:Y:S01]  /*2bf0*/  FADD.FTZ R150, R120, -R103 ;  /* 0x8000006778967221 */ /* 0x000fe20000010000 */
[--C-:B------:R-:W-:Y:S01]  /*2c00*/  FFMA.FTZ R142, R136, R142, R93.reuse ;  /* 0x0000008e888e7223 */ /* 0x100fe2000001005d */
[----:B------:R-:W-:Y:S01]  /*2c10*/  FADD.FTZ R102, R119, -R102 ;  /* 0x8000006677667221 */ /* 0x000fe20000010000 */
[----:B------:R-:W-:Y:S01]  /*2c20*/  PRMT R93, R110, 0x7632, R93 ;  /* 0x000076326e5d7816 */ /* 0x000fe2000000005d */
[----:B------:R-:W-:Y:S01]  /*2c30*/  FFMA.FTZ R140, R138, R146, R95 ;  /* 0x000000928a8c7223 */ /* 0x000fe2000001005f */
[----:B------:R-:W-:Y:S01]  /*2c40*/  PRMT R147, R111, 0x7632, R147 ;  /* 0x000076326f937816 */ /* 0x000fe20000000093 */
[C---:B------:R-:W-:Y:S01]  /*2c50*/  FMUL.FTZ R92, R121.reuse, R92 ;  /* 0x0000005c795c7220 */ /* 0x040fe20000410000 */
[C---:B------:R-:W-:Y:S01]  /*2c60*/  FMUL.FTZ R146, R121.reuse, R94 ;  /* 0x0000005e79927220 */ /* 0x040fe20000410000 */
        /* <DEDUP_REMOVED lines=9> */
[-C--:B------:R-:W-:Y:S01]  /*2d00*/  FMUL.FTZ R150, R103, R123.reuse ;  /* 0x0000007b67967220 */ /* 0x080fe20000410000 */
[----:B------:R-:W-:Y:S01]  /*2d10*/  FMUL.FTZ R94, R102, R123 ;  /* 0x0000007b665e7220 */ /* 0x000fe20000410000 */
[----:B------:R-:W-:Y:S01]  /*2d20*/  FFMA.FTZ R96, R93, R110, R96 ;  /* 0x0000006e5d607223 */ /* 0x000fe20000010060 */
[----:B------:R-:W-:Y:S01]  /*2d30*/  FFMA.FTZ R98, R111, R148, R98 ;  /* 0x000000946f627223 */ /* 0x000fe20000010062 */
        /* <DEDUP_REMOVED lines=8> */
[----:B------:R-:W-:Y:S01]  /*2dc0*/  F2FP.BF16.F32.PACK_AB R100, R108, R100 ;  /* 0x000000646c64723e */ /* 0x000fe200000010ff */
[----:B------:R-:W-:Y:S01]  /*2dd0*/  FFMA.FTZ R97, R94, R95, R97 ;  /* 0x0000005f5e617223 */ /* 0x000fe20000010061 */
[----:B------:R-:W-:-:S02]  /*2de0*/  F2FP.BF16.F32.PACK_AB R103, R103, R146 ;  /* 0x000000926767723e */ /* 0x000fc400000010ff */
[----:B------:R-:W-:Y:S02]  /*2df0*/  F2FP.BF16.F32.PACK_AB R102, R102, R92 ;  /* 0x0000005c6666723e */ /* 0x000fe400000010ff */
[----:B------:R-:W-:Y:S02]  /*2e00*/  F2FP.BF16.F32.PACK_AB R101, R139, R144 ;  /* 0x000000908b65723e */ /* 0x000fe400000010ff */
[----:B------:R-:W-:Y:S02]  /*2e10*/  F2FP.BF16.F32.PACK_AB R111, R150, R111 ;  /* 0x0000006f966f723e */ /* 0x000fe400000010ff */
[----:B------:R-:W-:Y:S02]  /*2e20*/  F2FP.BF16.F32.PACK_AB R110, R93, R110 ;  /* 0x0000006e5d6e723e */ /* 0x000fe400000010ff */
[----:B------:R-:W-:Y:S02]  /*2e30*/  F2FP.BF16.F32.PACK_AB R109, R138, R109 ;  /* 0x0000006d8a6d723e */ /* 0x000fe400000010ff */
[----:B------:R-:W-:Y:S01]  /*2e40*/  F2FP.BF16.F32.PACK_AB R108, R136, R137 ;  /* 0x00000089886c723e */ /* 0x000fe200000010ff */
[----:B------:R-:W-:Y:S06]  /*2e50*/  BRA `(.L_x_2023) ;  /* 0x0000000400007947 */ /* 0x000fec0003800000 */
.L_x_2022:
[-CC-:B------:R-:W-:Y:S01]  /*2e60*/  FFMA.FTZ R139, R7, R136.reuse, R137.reuse ;  /* 0x00000088078b7223 */ /* 0x180fe20000010089 */
[-CC-:B------:R-:W-:Y:S01]  /*2e70*/  FFMA.FTZ R140, R12, R136.reuse, R137.reuse ;  /* 0x000000880c8c7223 */ /* 0x180fe20000010089 */
[-CC-:B------:R-:W-:Y:S01]  /*2e80*/  FFMA.FTZ R145, R9, R136.reuse, R137.reuse ;  /* 0x0000008809917223 */ /* 0x180fe20000010089 */
[-CC-:B------:R-:W-:Y:S01]  /*2e90*/  FFMA.FTZ R144, R14, R136.reuse, R137.reuse ;  /* 0x000000880e907223 */ /* 0x180fe20000010089 */
[-CC-:B------:R-:W-:Y:S01]  /*2ea0*/  FFMA.FTZ R147, R11, R136.reuse, R137.reuse ;  /* 0x000000880b937223 */ /* 0x180fe20000010089 */
[-CC-:B------:R-:W-:Y:S01]  /*2eb0*/  FFMA.FTZ R150, R116, R136.reuse, R137.reuse ;  /* 0x0000008874967223 */ /* 0x180fe20000010089 */
[-CC-:B------:R-:W-:Y:S01]  /*2ec0*/  FFMA.FTZ R149, R13, R136.reuse, R137.reuse ;  /* 0x000000880d957223 */ /* 0x180fe20000010089 */
[--C-:B------:R-:W-:Y:S01]  /*2ed0*/  FFMA.FTZ R151, R122, R136, R137.reuse ;  /* 0x000000887a977223 */ /* 0x100fe20000010089 */
[----:B-----5:R-:W-:Y:S01]  /*2ee0*/  PRMT R137, R109, 0x7632, R137 ;  /* 0x000076326d897816 */ /* 0x020fe20000000089 */
[----:B------:R-:W-:Y:S01]  /*2ef0*/  FADD.FTZ R140, R15, -R140 ;  /* 0x8000008c0f8c7221 */ /* 0x000fe20000010000 */
        /* <DEDUP_REMOVED lines=9> */
[----:B------:R-:W-:Y:S01]  /*2f90*/  FADD.FTZ R154, R120, -R151 ;  /* 0x80000097789a7221 */ /* 0x000fe20000010000 */
[C---:B------:R-:W-:Y:S01]  /*2fa0*/  PRMT R138, R108.reuse, 0x7632, R138 ;  /* 0x000076326c8a7816 */ /* 0x040fe2000000008a */
[C---:B------:R-:W-:Y:S01]  /*2fb0*/  FMUL.FTZ R110, R121.reuse, R110 ;  /* 0x0000006e796e7220 */ /* 0x040fe20000410000 */
[C---:B------:R-:W-:Y:S01]  /*2fc0*/  FMUL.FTZ R140, R121.reuse, R140 ;  /* 0x0000008c798c7220 */ /* 0x040fe20000410000 */
[C---:B------:R-:W-:Y:S01]  /*2fd0*/  FMUL.FTZ R144, R121.reuse, R142 ;  /* 0x0000008e79907220 */ /* 0x040fe20000410000 */
[C---:B------:R-:W-:Y:S01]  /*2fe0*/  FMUL.FTZ R146, R121.reuse, R146 ;  /* 0x0000009279927220 */ /* 0x040fe20000410000 */
[C---:B------:R-:W-:Y:S01]  /*2ff0*/  FMUL.FTZ R148, R121.reuse, R148 ;  /* 0x0000009479947220 */ /* 0x040fe20000410000 */
[C---:B------:R-:W-:Y:S01]  /*3000*/  FMUL.FTZ R150, R121.reuse, R150 ;  /* 0x0000009679967220 */ /* 0x040fe20000410000 */
[C---:B------:R-:W-:Y:S01]  /*3010*/  FMUL.FTZ R152, R121.reuse, R152 ;  /* 0x0000009879987220 */ /* 0x040fe20000410000 */
[----:B------:R-:W-:Y:S01]  /*3020*/  SHF.L.U32 R143, R108, 0x10, RZ ;  /* 0x000000106c8f7819 */ /* 0x000fe200000006ff */
[----:B------:R-:W-:Y:S01]  /*3030*/  FMUL.FTZ R154, R121, R154 ;  /* 0x0000009a799a7220 */ /* 0x000fe20000410000 */
[C---:B------:R-:W-:Y:S01]  /*3040*/  PRMT R108, R111.reuse, 0x7632, R108 ;  /* 0x000076326f6c7816 */ /* 0x040fe2000000006c */
[-C--:B------:R-:W-:Y:S01]  /*3050*/  FMUL.FTZ R121, R110, R123.reuse ;  /* 0x0000007b6e797220 */ /* 0x080fe20000410000 */
[----:B------:R-:W-:Y:S01]  /*3060*/  SHF.L.U32 R111, R111, 0x10, RZ ;  /* 0x000000106f6f7819 */ /* 0x000fe200000006ff */
[-C--:B------:R-:W-:Y:S01]  /*3070*/  FMUL.FTZ R110, R140, R123.reuse ;  /* 0x0000007b8c6e7220 */ /* 0x080fe20000410000 */
[----:B------:R-:W-:Y:S01]  /*3080*/  SHF.L.U32 R142, R138, 0x10, RZ ;  /* 0x000000108a8e7819 */ /* 0x000fe200000006ff */
[-C--:B------:R-:W-:Y:S01]  /*3090*/  FMUL.FTZ R139, R144, R123.reuse ;  /* 0x0000007b908b7220 */ /* 0x080fe20000410000 */
[----:B------:R-:W-:Y:S01]  /*30a0*/  SHF.L.U32 R137, R137, 0x10, RZ ;  /* 0x0000001089897819 */ /* 0x000fe200000006ff */
[-C--:B------:R-:W-:Y:S01]  /*30b0*/  FMUL.FTZ R138, R146, R123.reuse ;  /* 0x0000007b928a7220 */ /* 0x080fe20000410000 */
[----:B------:R-:W-:Y:S01]  /*30c0*/  SHF.L.U32 R136, R136, 0x10, RZ ;  /* 0x0000001088887819 */ /* 0x000fe200000006ff */
[-C--:B------:R-:W-:Y:S01]  /*30d0*/  FMUL.FTZ R145, R148, R123.reuse ;  /* 0x0000007b94917220 */ /* 0x080fe20000410000 */
[-C--:B------:R-:W-:Y:S01]  /*30e0*/  FMUL.FTZ R150, R150, R123.reuse ;  /* 0x0000007b96967220 */ /* 0x080fe20000410000 */
[-C--:B------:R-:W-:Y:S01]  /*30f0*/  FMUL.FTZ R147, R152, R123.reuse ;  /* 0x0000007b98937220 */ /* 0x080fe20000410000 */
[----:B------:R-:W-:Y:S01]  /*3100*/  FMUL.FTZ R154, R154, R123 ;  /* 0x0000007b9a9a7220 */ /* 0x000fe20000410000 */
[----:B------:R-:W-:Y:S01]  /*3110*/  FFMA.FTZ R143, R121, R143, R92 ;  /* 0x0000008f798f7223 */ /* 0x000fe2000001005c */
[----:B------:R-:W-:Y:S01]  /*3120*/  FFMA.FTZ R142, R110, R142, R93 ;  /* 0x0000008e6e8e7223 */ /* 0x000fe2000001005d */
[----:B------:R-:W-:Y:S01]  /*3130*/  FFMA.FTZ R141, R139, R141, R94 ;  /* 0x0000008d8b8d7223 */ /* 0x000fe2000001005e */
[----:B------:R-:W-:Y:S01]  /*3140*/  FFMA.FTZ R140, R138, R137, R95 ;  /* 0x000000898a8c7223 */ /* 0x000fe2000001005f */
[----:B------:R-:W-:Y:S01]  /*3150*/  FFMA.FTZ R96, R145, R109, R96 ;  /* 0x0000006d91607223 */ /* 0x000fe20000010060 */
[----:B------:R-:W-:Y:S01]  /*3160*/  FFMA.FTZ R97, R150, R136, R97 ;  /* 0x0000008896617223 */ /* 0x000fe20000010061 */
[----:B------:R-:W-:Y:S01]  /*3170*/  FFMA.FTZ R98, R147, R111, R98 ;  /* 0x0000006f93627223 */ /* 0x000fe20000010062 */
[----:B------:R-:W-:Y:S01]  /*3180*/  SHF.L.U32 R92, R108, 0x10, RZ ;  /* 0x000000106c5c7819 */ /* 0x000fe200000006ff */
        /* <DEDUP_REMOVED lines=9> */
[----:B------:R-:W-:-:S02]  /*3220*/  F2FP.BF16.F32.PACK_AB R111, R94, R111 ;  /* 0x0000006f5e6f723e */ /* 0x000fc400000010ff */
[----:B------:R-:W-:Y:S02]  /*3230*/  F2FP.BF16.F32.PACK_AB R110, R150, R145 ;  /* 0x00000091966e723e */ /* 0x000fe400000010ff */
[----:B------:R-:W-:Y:S02]  /*3240*/  F2FP.BF16.F32.PACK_AB R109, R138, R109 ;  /* 0x0000006d8a6d723e */ /* 0x000fe400000010ff */
[----:B------:R-:W-:-:S07]  /*3250*/  F2FP.BF16.F32.PACK_AB R108, R93, R108 ;  /* 0x0000006c5d6c723e */ /* 0x000fce00000010ff */
.L_x_2023:
        /* <DEDUP_REMOVED lines=11> */
.L_x_2016:
[----:B------:R-:W-:Y:S04]  /*3310*/  BSSY.RECONVERGENT B1, `(.L_x_2024) ;  /* 0x00000ae000017945 */ /* 0x000fe80003800200 */
[----:B------:R-:W-:Y:S05]  /*3320*/  @!P4 BRA `(.L_x_2025) ;  /* 0x0000000800b0c947 */ /* 0x000fea0003800000 */
[----:B0-----:R-:W0:Y:S02]  /*3330*/  LDC.64 R108, c[0x0][0x390] ;  /* 0x0000e400ff6c7b82 */ /* 0x001e240000000a00 */
[----:B0-----:R-:W-:-:S06]  /*3340*/  IMAD.WIDE.U32 R108, R0, 0x10, R108 ;  /* 0x00000010006c7825 */ /* 0x001fcc00078e006c */
[----:B------:R-:W5:Y:S01]  /*3350*/  LDG.E.128 R108, desc[UR6][R108.64] ;  /* 0x000000066c6c7981 */ /* 0x000f62000c1e1d00 */
[----:B------:R-:W-:-:S04]  /*3360*/  UISETP.NE.U32.AND UP0, UPT, UR12, URZ, UPT ;  /* 0x000000ff0c00728c */ /* 0x000fc8000bf05070 */
[----:B------:R-:W-:-:S09]  /*3370*/  UISETP.NE.AND.EX UP0, UPT, UR13, URZ, UPT, UP0 ;  /* 0x000000ff0d00728c */ /* 0x000fd2000bf05300 */
[----:B------:R-:W-:Y:S05]  /*3380*/  BRA.U UP0, `(.L_x_2026) ;  /* 0x0000000500347547 */ /* 0x000fea000b800000 */
[-CC-:B------:R-:W-:Y:S01]  /*3390*/  FFMA.FTZ R140, R135, R136.reuse, R137.reuse ;  /* 0x00000088878c7223 */ /* 0x180fe20000010089 */
[----:B------:R-:W-:Y:S01]  /*33a0*/  PRMT R138, R16, 0x7632, R138 ;  /* 0x00007632108a7816 */ /* 0x000fe2000000008a */
[-C--:B------:R-:W-:Y:S01]  /*33b0*/  FFMA.FTZ R143, R134, R136.reuse, R137 ;  /* 0x00000088868f7223 */ /* 0x080fe20000010089 */
[----:B------:R-:W-:Y:S01]  /*33c0*/  PRMT R139, R17, 0x7632, R139 ;  /* 0x00007632118b7816 */ /* 0x000fe2000000008b */
[-CC-:B------:R-:W-:Y:S01]  /*33d0*/  FFMA.FTZ R142, R131, R136.reuse, R137.reuse ;  /* 0x00000088838e7223 */ /* 0x180fe20000010089 */
[-C--:B------:R-:W-:Y:S01]  /*33e0*/  FFMA.FTZ R144, R130, R136.reuse, R137 ;  /* 0x0000008882907223 */ /* 0x080fe20000010089 */
        /* <DEDUP_REMOVED lines=8> */
[C---:B-----5:R-:W-:Y:S01]  /*3470*/  FFMA.FTZ R150, R121.reuse, R143, R138 ;  /* 0x0000008f79967223 */ /* 0x060fe2000001008a */
[C---:B------:R-:W-:Y:S01]  /*3480*/  FFMA.FTZ R152, R121.reuse, R145, R152 ;  /* 0x0000009179987223 */ /* 0x040fe20000010098 */
[----:B------:R-:W-:Y:S01]  /*3490*/  FFMA.FTZ R140, R121, R139, R140 ;  /* 0x0000008b798c7223 */ /* 0x000fe2000001008c */
[----:B------:R-:W-:Y:S01]  /*34a0*/  PRMT R138, R18, 0x7632, R138 ;  /* 0x00007632128a7816 */ /* 0x000fe2000000008a */
[-CC-:B------:R-:W-:Y:S01]  /*34b0*/  FFMA.FTZ R144, R124, R136.reuse, R137.reuse ;  /* 0x000000887c907223 */ /* 0x180fe20000010089 */
[-C--:B------:R-:W-:Y:S01]  /*34c0*/  FFMA.FTZ R145, R115, R136.reuse, R137 ;  /* 0x0000008873917223 */ /* 0x080fe20000010089 */
[----:B------:R-:W-:Y:S01]  /*34d0*/  PRMT R139, R19, 0x7632, R139 ;  /* 0x00007632138b7816 */ /* 0x000fe2000000008b */
[----:B------:R-:W-:Y:S01]  /*34e0*/  FFMA.FTZ R148, R121, R141, R148 ;  /* 0x0000008d79947223 */ /* 0x000fe20000010094 */
[-CC-:B------:R-:W-:Y:S01]  /*34f0*/  FFMA.FTZ R141, R113, R136.reuse, R137.reuse ;  /* 0x00000088718d7223 */ /* 0x180fe20000010089 */
[----:B------:R-:W-:Y:S01]  /*3500*/  SHF.L.U32 R146, R19, 0x10, RZ ;  /* 0x0000001013927819 */ /* 0x000fe200000006ff */
[----:B------:R-:W-:Y:S01]  /*3510*/  FFMA.FTZ R147, R128, R136, R137 ;  /* 0x0000008880937223 */ /* 0x000fe20000010089 */
[----:B------:R-:W-:Y:S01]  /*3520*/  SHF.L.U32 R138, R138, 0x10, RZ ;  /* 0x000000108a8a7819 */ /* 0x000fe200000006ff */
[----:B------:R-:W-:Y:S01]  /*3530*/  FADD.FTZ R143, R125, -R144 ;  /* 0x800000907d8f7221 */ /* 0x000fe20000010000 */
[----:B------:R-:W-:Y:S01]  /*3540*/  FADD.FTZ R145, R114, -R145 ;  /* 0x8000009172917221 */ /* 0x000fe20000010000 */
[----:B------:R-:W-:Y:S01]  /*3550*/  SHF.L.U32 R154, R139, 0x10, RZ ;  /* 0x000000108b9a7819 */ /* 0x000fe200000006ff */
[----:B------:R-:W-:Y:S01]  /*3560*/  FADD.FTZ R141, R112, -R141 ;  /* 0x8000008d708d7221 */ /* 0x000fe20000010000 */
[----:B------:R-:W-:Y:S01]  /*3570*/  SHF.L.U32 R142, R18, 0x10, RZ ;  /* 0x00000010128e7819 */ /* 0x000fe200000006ff */
[----:B------:R-:W-:Y:S01]  /*3580*/  FADD.FTZ R147, R126, -R147 ;  /* 0x800000937e937221 */ /* 0x000fe20000010000 */
[----:B------:R-:W-:Y:S01]  /*3590*/  PRMT R139, R108, 0x7632, R139 ;  /* 0x000076326c8b7816 */ /* 0x000fe2000000008b */
[C---:B------:R-:W-:Y:S01]  /*35a0*/  FFMA.FTZ R144, R121.reuse, R143, R138 ;  /* 0x0000008f79907223 */ /* 0x040fe2000001008a */
[C---:B------:R-:W-:Y:S01]  /*35b0*/  FFMA.FTZ R146, R121.reuse, R145, R146 ;  /* 0x0000009179927223 */ /* 0x040fe20000010092 */
[C---:B------:R-:W-:Y:S01]  /*35c0*/  PRMT R149, R110.reuse, 0x7632, R149 ;  /* 0x000076326e957816 */ /* 0x040fe20000000095 */
[C---:B------:R-:W-:Y:S01]  /*35d0*/  FFMA.FTZ R142, R121.reuse, R141, R142 ;  /* 0x0000008d798e7223 */ /* 0x040fe2000001008e */
[----:B------:R-:W-:Y:S01]  /*35e0*/  SHF.L.U32 R151, R110, 0x10, RZ ;  /* 0x000000106e977819 */ /* 0x000fe200000006ff */
[----:B------:R-:W-:Y:S01]  /*35f0*/  FFMA.FTZ R138, R121, R147, R154 ;  /* 0x00000093798a7223 */ /* 0x000fe2000001009a */
[----:B------:R-:W-:Y:S01]  /*3600*/  SHF.L.U32 R143, R108, 0x10, RZ ;  /* 0x000000106c8f7819 */ /* 0x000fe200000006ff */
[-C--:B------:R-:W-:Y:S01]  /*3610*/  FMUL.FTZ R108, R150, R123.reuse ;  /* 0x0000007b966c7220 */ /* 0x080fe20000410000 */
[----:B------:R-:W-:Y:S01]  /*3620*/  PRMT R145, R109, 0x7632, R145 ;  /* 0x000076326d917816 */ /* 0x000fe20000000091 */
[-C--:B------:R-:W-:Y:S01]  /*3630*/  FMUL.FTZ R141, R152, R123.reuse ;  /* 0x0000007b988d7220 */ /* 0x080fe20000410000 */
[----:B------:R-:W-:Y:S01]  /*3640*/  SHF.L.U32 R110, R139, 0x10, RZ ;  /* 0x000000108b6e7819 */ /* 0x000fe200000006ff */
[-C--:B------:R-:W-:Y:S01]  /*3650*/  FMUL.FTZ R139, R148, R123.reuse ;  /* 0x0000007b948b7220 */ /* 0x080fe20000410000 */
[----:B------:R-:W-:Y:S01]  /*3660*/  SHF.L.U32 R147, R109, 0x10, RZ ;  /* 0x000000106d937819 */ /* 0x000fe200000006ff */
[----:B------:R-:W-:Y:S01]  /*3670*/  FMUL.FTZ R140, R140, R123 ;  /* 0x0000007b8c8c7220 */ /* 0x000fe20000410000 */
[----:B------:R-:W-:Y:S01]  /*3680*/  PRMT R109, R111, 0x7632, R109 ;  /* 0x000076326f6d7816 */ /* 0x000fe2000000006d */
[----:B------:R-:W-:Y:S01]  /*3690*/  FFMA.FTZ R84, R139, R143, R84 ;  /* 0x0000008f8b547223 */ /* 0x000fe20000010054 */
[----:B------:R-:W-:Y:S01]  /*36a0*/  SHF.L.U32 R148, R111, 0x10, RZ ;  /* 0x000000106f947819 */ /* 0x000fe200000006ff */
[-C--:B------:R-:W-:Y:S01]  /*36b0*/  FMUL.FTZ R111, R142, R123.reuse ;  /* 0x0000007b8e6f7220 */ /* 0x080fe20000410000 */
[----:B------:R-:W-:Y:S01]  /*36c0*/  SHF.L.U32 R145, R145, 0x10, RZ ;  /* 0x0000001091917819 */ /* 0x000fe200000006ff */
[-C--:B------:R-:W-:Y:S01]  /*36d0*/  FMUL.FTZ R144, R144, R123.reuse ;  /* 0x0000007b90907220 */ /* 0x080fe20000410000 */
[-C--:B------:R-:W-:Y:S01]  /*36e0*/  FMUL.FTZ R143, R146, R123.reuse ;  /* 0x0000007b928f7220 */ /* 0x080fe20000410000 */
[----:B------:R-:W-:Y:S01]  /*36f0*/  FMUL.FTZ R138, R138, R123 ;  /* 0x0000007b8a8a7220 */ /* 0x000fe20000410000 */
[----:B------:R-:W-:Y:S01]  /*3700*/  FFMA.FTZ R85, R108, R110, R85 ;  /* 0x0000006e6c557223 */ /* 0x000fe20000010055 */
[----:B------:R-:W-:Y:S01]  /*3710*/  SHF.L.U32 R142, R109, 0x10, RZ ;  /* 0x000000106d8e7819 */ /* 0x000fe200000006ff */
[----:B------:R-:W-:Y:S01]  /*3720*/  FFMA.FTZ R86, R141, R147, R86 ;  /* 0x000000938d567223 */ /* 0x000fe20000010056 */
[----:B------:R-:W-:Y:S01]  /*3730*/  FFMA.FTZ R87, R140, R145, R87 ;  /* 0x000000918c577223 */ /* 0x000fe20000010057 */
[----:B------:R-:W-:Y:S01]  /*3740*/  FFMA.FTZ R88, R111, R151, R88 ;  /* 0x000000976f587223 */ /* 0x000fe20000010058 */
[----:B------:R-:W-:Y:S01]  /*3750*/  FMUL.FTZ R109, R30, R141 ;  /* 0x0000008d1e6d7220 */ /* 0x000fe20000410000 */
        /* <DEDUP_REMOVED lines=10> */
[----:B------:R-:W-:Y:S01]  /*3800*/  FFMA.FTZ R91, R138, R142, R91 ;  /* 0x0000008e8a5b7223 */ /* 0x000fe2000001005b */
[----:B------:R-:W-:-:S02]  /*3810*/  F2FP.BF16.F32.PACK_AB R111, R146, R111 ;  /* 0x0000006f926f723e */ /* 0x000fc400000010ff */
[----:B------:R-:W-:Y:S02]  /*3820*/  F2FP.BF16.F32.PACK_AB R110, R141, R110 ;  /* 0x0000006e8d6e723e */ /* 0x000fe400000010ff */
[----:B------:R-:W-:Y:S02]  /*3830*/  F2FP.BF16.F32.PACK_AB R109, R140, R109 ;  /* 0x0000006d8c6d723e */ /* 0x000fe400000010ff */
[----:B------:R-:W-:Y:S01]  /*3840*/  F2FP.BF16.F32.PACK_AB R108, R108, R139 ;  /* 0x0000008b6c6c723e */ /* 0x000fe200000010ff */
[----:B------:R-:W-:Y:S06]  /*3850*/  BRA `(.L_x_2027) ;  /* 0x0000000400407947 */ /* 0x000fec0003800000 */
.L_x_2026:
[-CC-:B------:R-:W-:Y:S01]  /*3860*/  FFMA.FTZ R149, R128, R136.reuse, R137.reuse ;  /* 0x0000008880957223 */ /* 0x180fe20000010089 */
[----:B-----5:R-:W-:Y:S01]  /*3870*/  PRMT R142, R111, 0x7632, R142 ;  /* 0x000076326f8e7816 */ /* 0x020fe2000000008e */
[-CC-:B------:R-:W-:Y:S01]  /*3880*/  FFMA.FTZ R103, R115, R136.reuse, R137.reuse ;  /* 0x0000008873677223 */ /* 0x180fe20000010089 */
[----:B------:R-:W-:Y:S01]  /*3890*/  SHF.L.U32 R145, R111, 0x10, RZ ;  /* 0x000000106f917819 */ /* 0x000fe200000006ff */
[-C--:B------:R-:W-:Y:S01]  /*38a0*/  FFMA.FTZ R101, R113, R136.reuse, R137 ;  /* 0x0000008871657223 */ /* 0x080fe20000010089 */
[----:B------:R-:W-:Y:S01]  /*38b0*/  PRMT R100, R19, 0x7632, R100 ;  /* 0x0000763213647816 */ /* 0x000fe20000000064 */
[----:B------:R-:W-:Y:S01]  /*38c0*/  FADD.FTZ R140, R126, -R149 ;  /* 0x800000957e8c7221 */ /* 0x000fe20000010000 */
[C---:B------:R-:W-:Y:S01]  /*38d0*/  PRMT R139, R109.reuse, 0x7632, R139 ;  /* 0x000076326d8b7816 */ /* 0x040fe2000000008b */
[-C--:B------:R-:W-:Y:S01]  /*38e0*/  FFMA.FTZ R150, R130, R136.reuse, R137 ;  /* 0x0000008882967223 */ /* 0x080fe20000010089 */
[----:B------:R-:W-:Y:S02]  /*38f0*/  SHF.L.U32 R111, R109, 0x10, RZ ;  /* 0x000000106d6f7819 */ /* 0x000fe400000006ff */
[C---:B------:R-:W-:Y:S01]  /*3900*/  PRMT R141, R108.reuse, 0x7632, R141 ;  /* 0x000076326c8d7816 */ /* 0x040fe2000000008d */
[----:B------:R-:W-:Y:S01]  /*3910*/  FADD.FTZ R150, R127, -R150 ;  /* 0x800000967f967221 */ /* 0x000fe20000010000 */
[----:B------:R-:W-:Y:S01]  /*3920*/  SHF.L.U32 R109, R108, 0x10, RZ ;  /* 0x000000106c6d7819 */ /* 0x000fe200000006ff */
[----:B------:R-:W-:Y:S01]  /*3930*/  FFMA.FTZ R108, R124, R136, R137 ;  /* 0x000000887c6c7223 */ /* 0x000fe20000010089 */
[----:B------:R-:W-:-:S02]  /*3940*/  PRMT R102, R18, 0x7632, R102 ;  /* 0x0000763212667816 */ /* 0x000fc40000000066 */
[C---:B------:R-:W-:Y:S02]  /*3950*/  PRMT R144, R110.reuse, 0x7632, R144 ;  /* 0x000076326e907816 */ /* 0x040fe40000000090 */
[----:B------:R-:W-:Y:S01]  /*3960*/  SHF.L.U32 R143, R110, 0x10, RZ ;  /* 0x000000106e8f7819 */ /* 0x000fe200000006ff */
[----:B------:R-:W-:Y:S01]  /*3970*/  FADD.FTZ R110, R114, -R103 ;  /* 0x80000067726e7221 */ /* 0x000fe20000010000 */
[----:B------:R-:W-:Y:S02]  /*3980*/  SHF.L.U32 R138, R19, 0x10, RZ ;  /* 0x00000010138a7819 */ /* 0x000fe400000006ff */
[----:B------:R-:W-:Y:S01]  /*3990*/  SHF.L.U32 R149, R100, 0x10, RZ ;  /* 0x0000001064957819 */ /* 0x000fe200000006ff */
[----:B------:R-:W-:Y:S01]  /*39a0*/  FADD.FTZ R100, R112, -R101 ;  /* 0x8000006570647221 */ /* 0x000fe20000010000 */
[----:B------:R-:W-:Y:S01]  /*39b0*/  SHF.L.U32 R101, R102, 0x10, RZ ;  /* 0x0000001066657819 */ /* 0x000fe200000006ff */
[----:B------:R-:W-:Y:S01]  /*39c0*/  FADD.FTZ R102, R125, -R108 ;  /* 0x8000006c7d667221 */ /* 0x000fe20000010000 */
[----:B------:R-:W-:Y:S01]  /*39d0*/  SHF.L.U32 R147, R18, 0x10, RZ ;  /* 0x0000001012937819 */ /* 0x000fe200000006ff */
[----:B------:R-:W-:Y:S01]  /*39e0*/  FFMA.FTZ R103, R121, R110, R138 ;  /* 0x0000006e79677223 */ /* 0x000fe2000001008a */
[----:B------:R-:W-:Y:S01]  /*39f0*/  FFMA.FTZ R138, R131, R136, R137 ;  /* 0x00000088838a7223 */ /* 0x000fe20000010089 */
[C---:B------:R-:W-:Y:S01]  /*3a00*/  FFMA.FTZ R108, R121.reuse, R140, R149 ;  /* 0x0000008c796c7223 */ /* 0x040fe20000010095 */
[----:B------:R-:W-:Y:S01]  /*3a10*/  FFMA.FTZ R102, R121, R102, R101 ;  /* 0x0000006679667223 */ /* 0x000fe20000010065 */
[----:B------:R-:W-:Y:S01]  /*3a20*/  FFMA.FTZ R110, R135, R136, R137 ;  /* 0x00000088876e7223 */ /* 0x000fe20000010089 */
[----:B------:R-:W-:Y:S01]  /*3a30*/  PRMT R140, R17, 0x7632, R140 ;  /* 0x00007632118c7816 */ /* 0x000fe2000000008c */
[----:B------:R-:W-:Y:S01]  /*3a40*/  FFMA.FTZ R100, R121, R100, R147 ;  /* 0x0000006479647223 */ /* 0x000fe20000010093 */
[----:B------:R-:W-:Y:S01]  /*3a50*/  PRMT R101, R16, 0x7632, R101 ;  /* 0x0000763210657816 */ /* 0x000fe20000000065 */
        /* <DEDUP_REMOVED lines=9> */
[----:B------:R-:W-:Y:S01]  /*3af0*/  FFMA.FTZ R138, R121, R138, R147 ;  /* 0x0000008a798a7223 */ /* 0x000fe20000010093 */
[----:B------:R-:W-:Y:S01]  /*3b00*/  SHF.L.U32 R148, R142, 0x10, RZ ;  /* 0x000000108e947819 */ /* 0x000fe200000006ff */
[-C--:B------:R-:W-:Y:S01]  /*3b10*/  FMUL.FTZ R149, R103, R123.reuse ;  /* 0x0000007b67957220 */ /* 0x080fe20000410000 */
[----:B------:R-:W-:Y:S01]  /*3b20*/  SHF.L.U32 R146, R144, 0x10, RZ ;  /* 0x0000001090927819 */ /* 0x000fe200000006ff */
[-C--:B------:R-:W-:Y:S01]  /*3b30*/  FMUL.FTZ R144, R108, R123.reuse ;  /* 0x0000007b6c907220 */ /* 0x080fe20000410000 */
[-C--:B------:R-:W-:Y:S01]  /*3b40*/  FMUL.FTZ R147, R100, R123.reuse ;  /* 0x0000007b64937220 */ /* 0x080fe20000410000 */
[----:B------:R-:W-:Y:S01]  /*3b50*/  FMUL.FTZ R142, R102, R123 ;  /* 0x0000007b668e7220 */ /* 0x000fe20000410000 */
[C---:B------:R-:W-:Y:S01]  /*3b60*/  FFMA.FTZ R110, R121.reuse, R150, R153 ;  /* 0x00000096796e7223 */ /* 0x040fe20000010099 */
[----:B------:R-:W-:Y:S01]  /*3b70*/  FFMA.FTZ R140, R121, R140, R151 ;  /* 0x0000008c798c7223 */ /* 0x000fe20000010097 */
[----:B------:R-:W-:Y:S01]  /*3b80*/  FFMA.FTZ R90, R149, R145, R90 ;  /* 0x00000091955a7223 */ /* 0x000fe2000001005a */
[----:B------:R-:W-:Y:S01]  /*3b90*/  FFMA.FTZ R91, R144, R148, R91 ;  /* 0x00000094905b7223 */ /* 0x000fe2000001005b */
[----:B------:R-:W-:Y:S01]  /*3ba0*/  FFMA.FTZ R88, R147, R143, R88 ;  /* 0x0000008f93587223 */ /* 0x000fe20000010058 */
[----:B------:R-:W-:Y:S01]  /*3bb0*/  FFMA.FTZ R89, R142, R146, R89 ;  /* 0x000000928e597223 */ /* 0x000fe20000010059 */
[----:B------:R-:W-:Y:S01]  /*3bc0*/  SHF.L.U32 R145, R139, 0x10, RZ ;  /* 0x000000108b917819 */ /* 0x000fe200000006ff */
[-C--:B------:R-:W-:Y:S01]  /*3bd0*/  FMUL.FTZ R143, R101, R123.reuse ;  /* 0x0000007b658f7220 */ /* 0x080fe20000410000 */
[----:B------:R-:W-:Y:S01]  /*3be0*/  SHF.L.U32 R141, R141, 0x10, RZ ;  /* 0x000000108d8d7819 */ /* 0x000fe200000006ff */
[-C--:B------:R-:W-:Y:S01]  /*3bf0*/  FMUL.FTZ R148, R110, R123.reuse ;  /* 0x0000007b6e947220 */ /* 0x080fe20000410000 */
[-C--:B------:R-:W-:Y:S01]  /*3c00*/  FMUL.FTZ R139, R138, R123.reuse ;  /* 0x0000007b8a8b7220 */ /* 0x080fe20000410000 */
[----:B------:R-:W-:Y:S01]  /*3c10*/  FMUL.FTZ R146, R140, R123 ;  /* 0x0000007b8c927220 */ /* 0x000fe20000410000 */
[----:B------:R-:W-:Y:S01]  /*3c20*/  F2FP.BF16.F32.PACK_AB R103, R108, R103 ;  /* 0x000000676c67723e */ /* 0x000fe200000010ff */
        /* <DEDUP_REMOVED lines=18> */
[----:B------:R-:W-:-:S07]  /*3d50*/  F2FP.BF16.F32.PACK_AB R108, R139, R108 ;  /* 0x0000006c8b6c723e */ /* 0x000fce00000010ff */
.L_x_2027:
        /* <DEDUP_REMOVED lines=9> */
.L_x_2025:
[----:B------:R-:W-:Y:S05]  /*3df0*/  BSYNC.RECONVERGENT B1 ;  /* 0x0000000000017941 */ /* 0x000fea0003800200 */
.L_x_2024:
[----:B------:R-:W-:Y:S05]  /*3e00*/  @!P2 BRA `(.L_x_2021) ;  /* 0x0000000800b4a947 */ /* 0x000fea0003800000 */
[----:B01----:R-:W0:Y:S02]  /*3e10*/  LDC.64 R108, c[0x0][0x390] ;  /* 0x0000e400ff6c7b82 */ /* 0x003e240000000a00 */
[----:B0-----:R-:W-:-:S06]  /*3e20*/  IMAD.WIDE.U32 R108, R0, 0x10, R108 ;  /* 0x00000010006c7825 */ /* 0x001fcc00078e006c */
[----:B------:R-:W5:Y:S01]  /*3e30*/  LDG.E.128 R108, desc[UR6][R108.64] ;  /* 0x000000066c6c7981 */ /* 0x000f62000c1e1d00 */
[----:B------:R-:W-:-:S04]  /*3e40*/  ISETP.NE.U32.AND P1, PT, RZ, UR12, PT ;  /* 0x0000000cff007c0c */ /* 0x000fc8000bf25070 */
[----:B------:R-:W-:-:S13]  /*3e50*/  ISETP.NE.AND.EX P1, PT, RZ, UR13, PT, P1 ;  /* 0x0000000dff007c0c */ /* 0x000fda000bf25310 */
[----:B------:R-:W-:Y:S05]  /*3e60*/  @!P1 BRA `(.L_x_2028) ;  /* 0x0000000400449947 */ /* 0x000fea0003800000 */
[-CC-:B------:R-:W-:Y:S01]  /*3e70*/  FFMA.FTZ R145, R7, R136.reuse, R137.reuse ;  /* 0x0000008807917223 */ /* 0x180fe20000010089 */
[-CC-:B------:R-:W-:Y:S01]  /*3e80*/  FFMA.FTZ R147, R122, R136.reuse, R137.reuse ;  /* 0x000000887a937223 */ /* 0x180fe20000010089 */
[----:B------:R-:W-:Y:S01]  /*3e90*/  PRMT R100, R104, 0x7632, R100 ;  /* 0x0000763268647816 */ /* 0x000fe20000000064 */
[-CC-:B------:R-:W-:Y:S01]  /*3ea0*/  FFMA.FTZ R146, R12, R136.reuse, R137.reuse ;  /* 0x000000880c927223 */ /* 0x180fe20000010089 */
[-CC-:B------:R-:W-:Y:S01]  /*3eb0*/  FFMA.FTZ R149, R9, R136.reuse, R137.reuse ;  /* 0x0000008809957223 */ /* 0x180fe20000010089 */
[----:B-----5:R-:W-:Y:S01]  /*3ec0*/  PRMT R138, R108, 0x7632, R138 ;  /* 0x000076326c8a7816 */ /* 0x020fe2000000008a */
[-CC-:B------:R-:W-:Y:S01]  /*3ed0*/  FFMA.FTZ R144, R14, R136.reuse, R137.reuse ;  /* 0x000000880e907223 */ /* 0x180fe20000010089 */
[----:B------:R-:W-:Y:S01]  /*3ee0*/  SHF.L.U32 R139, R108, 0x10, RZ ;  /* 0x000000106c8b7819 */ /* 0x000fe200000006ff */
[-C--:B------:R-:W-:Y:S01]  /*3ef0*/  FFMA.FTZ R143, R11, R136.reuse, R137 ;  /* 0x000000880b8f7223 */ /* 0x080fe20000010089 */
[----:B------:R-:W-:Y:S01]  /*3f00*/  PRMT R101, R110, 0x7632, R101 ;  /* 0x000076326e657816 */ /* 0x000fe20000000065 */
        /* <DEDUP_REMOVED lines=13> */
[----:B------:R-:W-:Y:S01]  /*3fe0*/  FFMA.FTZ R110, R121, R149, R136 ;  /* 0x00000095796e7223 */ /* 0x000fe20000010088 */
[----:B------:R-:W-:Y:S01]  /*3ff0*/  SHF.L.U32 R102, R102, 0x10, RZ ;  /* 0x0000001066667819 */ /* 0x000fe200000006ff */
[----:B------:R-:W-:Y:S01]  /*4000*/  FADD.FTZ R147, R117, -R144 ;  /* 0x8000009075937221 */ /* 0x000fe20000010000 */
[----:B------:R-:W-:Y:S01]  /*4010*/  PRMT R136, R105, 0x7632, R136 ;  /* 0x0000763269887816 */ /* 0x000fe20000000088 */
[----:B------:R-:W-:Y:S01]  /*4020*/  FADD.FTZ R143, R10, -R143 ;  /* 0x8000008f0a8f7221 */ /* 0x000fe20000010000 */
[C---:B------:R-:W-:Y:S01]  /*4030*/  PRMT R145, R106.reuse, 0x7632, R145 ;  /* 0x000076326a917816 */ /* 0x040fe20000000091 */
[----:B------:R-:W-:Y:S01]  /*4040*/  FFMA.FTZ R102, R121, R148, R102 ;  /* 0x0000009479667223 */ /* 0x000fe20000010066 */
[----:B------:R-:W-:Y:S01]  /*4050*/  SHF.L.U32 R146, R106, 0x10, RZ ;  /* 0x000000106a927819 */ /* 0x000fe200000006ff */
[----:B------:R-:W-:Y:S01]  /*4060*/  FADD.FTZ R141, R118, -R141 ;  /* 0x8000008d768d7221 */ /* 0x000fe20000010000 */
[----:B------:R-:W-:-:S02]  /*4070*/  SHF.L.U32 R136, R136, 0x10, RZ ;  /* 0x0000001088887819 */ /* 0x000fc400000006ff */
[----:B------:R-:W-:Y:S01]  /*4080*/  SHF.L.U32 R144, R145, 0x10, RZ ;  /* 0x0000001091907819 */ /* 0x000fe200000006ff */
[----:B------:R-:W-:Y:S01]  /*4090*/  FADD.FTZ R145, R119, -R142 ;  /* 0x8000008e77917221 */ /* 0x000fe20000010000 */
[----:B------:R-:W-:Y:S01]  /*40a0*/  SHF.L.U32 R148, R107, 0x10, RZ ;  /* 0x000000106b947819 */ /* 0x000fe200000006ff */
[----:B------:R-:W-:Y:S01]  /*40b0*/  FFMA.FTZ R136, R121, R147, R136 ;  /* 0x0000009379887223 */ /* 0x000fe20000010088 */
[----:B------:R-:W-:Y:S01]  /*40c0*/  PRMT R140, R109, 0x7632, R140 ;  /* 0x000076326d8c7816 */ /* 0x000fe2000000008c */
[C---:B------:R-:W-:Y:S01]  /*40d0*/  FFMA.FTZ R146, R121.reuse, R143, R146 ;  /* 0x0000008f79927223 */ /* 0x040fe20000010092 */
[C---:B------:R-:W-:Y:S01]  /*40e0*/  FFMA.FTZ R143, R121.reuse, R145, R144 ;  /* 0x00000091798f7223 */ /* 0x040fe20000010090 */
[----:B------:R-:W-:Y:S01]  /*40f0*/  FFMA.FTZ R148, R121, R141, R148 ;  /* 0x0000008d79947223 */ /* 0x000fe20000010094 */
[-C--:B------:R-:W-:Y:S01]  /*4100*/  FMUL.FTZ R145, R100, R123.reuse ;  /* 0x0000007b64917220 */ /* 0x080fe20000410000 */
[----:B------:R-:W-:Y:S01]  /*4110*/  SHF.L.U32 R137, R109, 0x10, RZ ;  /* 0x000000106d897819 */ /* 0x000fe200000006ff */
        /* <DEDUP_REMOVED lines=8> */
[----:B------:R-:W-:Y:S01]  /*41a0*/  FMUL.FTZ R92, R143, R123 ;  /* 0x0000007b8f5c7220 */ /* 0x000fe20000410000 */
[----:B------:R-:W-:Y:S01]  /*41b0*/  SHF.L.U32 R111, R111, 0x10, RZ ;  /* 0x000000106f6f7819 */ /* 0x000fe200000006ff */
[----:B------:R-:W-:Y:S01]  /*41c0*/  FFMA.FTZ R121, R138, R121, R93 ;  /* 0x000000798a797223 */ /* 0x000fe2000001005d */
[----:B------:R-:W-:Y:S01]  /*41d0*/  FFMA.FTZ R142, R147, R137, R94 ;  /* 0x00000089938e7223 */ /* 0x000fe2000001005e */
[----:B------:R-:W-:Y:S01]  /*41e0*/  FFMA.FTZ R141, R144, R141, R95 ;  /* 0x0000008d908d7223 */ /* 0x000fe2000001005f */
[----:B------:R-:W-:Y:S01]  /*41f0*/  SHF.L.U32 R109, R109, 0x10, RZ ;  /* 0x000000106d6d7819 */ /* 0x000fe200000006ff */
[-C--:B------:R-:W-:Y:S01]  /*4200*/  FMUL.FTZ R93, R146, R123.reuse ;  /* 0x0000007b925d7220 */ /* 0x080fe20000410000 */
[-C--:B------:R-:W-:Y:S01]  /*4210*/  FMUL.FTZ R95, R148, R123.reuse ;  /* 0x0000007b945f7220 */ /* 0x080fe20000410000 */
[----:B------:R-:W-:Y:S01]  /*4220*/  FMUL.FTZ R94, R102, R123 ;  /* 0x0000007b665e7220 */ /* 0x000fe20000410000 */
[----:B------:R-:W-:Y:S01]  /*4230*/  FFMA.FTZ R97, R92, R101, R97 ;  /* 0x000000655c617223 */ /* 0x000fe20000010061 */
[----:B------:R-:W-:Y:S01]  /*4240*/  F2FP.BF16.F32.PACK_AB R101, R136, R110 ;  /* 0x0000006e8865723e */ /* 0x000fe200000010ff */
        /* <DEDUP_REMOVED lines=19> */
.L_x_2028:
[-CC-:B------:R-:W-:Y:S01]  /*4380*/  FFMA.FTZ R139, R7, R136.reuse, R137.reuse ;  /* 0x00000088078b7223 */ /* 0x180fe20000010089 */
        /* <DEDUP_REMOVED lines=12> */
[C---:B-----5:R-:W-:Y:S01]  /*4450*/  FFMA.FTZ R136, R121.reuse, R138, R142 ;  /* 0x0000008a79887223 */ /* 0x060fe2000001008e */
[--C-:B------:R-:W-:Y:S01]  /*4460*/  FFMA.FTZ R138, R121, R144, R141.reuse ;  /* 0x00000090798a7223 */ /* 0x100fe2000001008d */
[----:B------:R-:W-:Y:S01]  /*4470*/  PRMT R141, R105, 0x7632, R141 ;  /* 0x00007632698d7816 */ /* 0x000fe2000000008d */
[----:B------:R-:W-:Y:S01]  /*4480*/  FADD.FTZ R144, R117, -R146 ;  /* 0x8000009275907221 */ /* 0x000fe20000010000 */
[----:B------:R-:W-:Y:S01]  /*4490*/  SHF.L.U32 R149, R106, 0x10, RZ ;  /* 0x000000106a957819 */ /* 0x000fe200000006ff */
[----:B------:R-:W-:Y:S01]  /*44a0*/  FADD.FTZ R146, R10, -R145 ;  /* 0x800000910a927221 */ /* 0x000fe20000010000 */
[----:B------:R-:W-:Y:S01]  /*44b0*/  PRMT R147, R106, 0x7632, R147 ;  /* 0x000076326a937816 */ /* 0x000fe20000000093 */
[----:B------:R-:W-:Y:S01]  /*44c0*/  FADD.FTZ R150, R119, -R148 ;  /* 0x8000009477967221 */ /* 0x000fe20000010000 */
[----:B------:R-:W-:Y:S01]  /*44d0*/  SHF.L.U32 R141, R141, 0x10, RZ ;  /* 0x000000108d8d7819 */ /* 0x000fe200000006ff */
[----:B------:R-:W-:Y:S01]  /*44e0*/  FADD.FTZ R140, R8, -R143 ;  /* 0x8000008f088c7221 */ /* 0x000fe20000010000 */
[----:B------:R-:W-:Y:S01]  /*44f0*/  SHF.L.U32 R142, R105, 0x10, RZ ;  /* 0x00000010698e7819 */ /* 0x000fe200000006ff */
[----:B------:R-:W-:Y:S01]  /*4500*/  FFMA.FTZ R148, R121, R146, R149 ;  /* 0x0000009279947223 */ /* 0x000fe20000010095 */
[----:B------:R-:W-:Y:S01]  /*4510*/  SHF.L.U32 R147, R147, 0x10, RZ ;  /* 0x0000001093937819 */ /* 0x000fe200000006ff */
[C---:B------:R-:W-:Y:S01]  /*4520*/  FFMA.FTZ R144, R121.reuse, R144, R141 ;  /* 0x0000009079907223 */ /* 0x040fe2000001008d */
[C---:B------:R-:W-:Y:S01]  /*4530*/  PRMT R146, R108.reuse, 0x7632, R146 ;  /* 0x000076326c927816 */ /* 0x040fe20000000092 */
[C---:B------:R-:W-:Y:S01]  /*4540*/  FFMA.FTZ R140, R121.reuse, R140, R142 ;  /* 0x0000008c798c7223 */ /* 0x040fe2000001008e */
[----:B------:R-:W-:Y:S01]  /*4550*/  SHF.L.U32 R143, R108, 0x10, RZ ;  /* 0x000000106c8f7819 */ /* 0x000fe200000006ff */
[----:B------:R-:W-:Y:S01]  /*4560*/  FFMA.FTZ R150, R121, R150, R147 ;  /* 0x0000009679967223 */ /* 0x000fe20000010093 */
[----:B------:R-:W-:Y:S01]  /*4570*/  PRMT R108, R107, 0x7632, R108 ;  /* 0x000076326b6c7816 */ /* 0x000fe2000000006c */
[----:B------:R-:W-:Y:S01]  /*4580*/  FADD.FTZ R152, R120, -R137 ;  /* 0x8000008978987221 */ /* 0x000fe20000010000 */
[C---:B------:R-:W-:Y:S01]  /*4590*/  PRMT R145, R109.reuse, 0x7632, R145 ;  /* 0x000076326d917816 */ /* 0x040fe20000000091 */
[-C--:B------:R-:W-:Y:S01]  /*45a0*/  FMUL.FTZ R137, R136, R123.reuse ;  /* 0x0000007b88897220 */ /* 0x080fe20000410000 */
[----:B------:R-:W-:Y:S01]  /*45b0*/  SHF.L.U32 R141, R109, 0x10, RZ ;  /* 0x000000106d8d7819 */ /* 0x000fe200000006ff */
[-C--:B------:R-:W-:Y:S01]  /*45c0*/  FMUL.FTZ R150, R150, R123.reuse ;  /* 0x0000007b96967220 */ /* 0x080fe20000410000 */
[----:B------:R-:W-:Y:S01]  /*45d0*/  PRMT R142, R110, 0x7632, R142 ;  /* 0x000076326e8e7816 */ /* 0x000fe2000000008e */
[-C--:B------:R-:W-:Y:S01]  /*45e0*/  FMUL.FTZ R138, R138, R123.reuse ;  /* 0x0000007b8a8a7220 */ /* 0x080fe20000410000 */
[----:B------:R-:W-:Y:S01]  /*45f0*/  SHF.L.U32 R109, R110, 0x10, RZ ;  /* 0x000000106e6d7819 */ /* 0x000fe200000006ff */
[----:B------:R-:W-:Y:S01]  /*4600*/  FADD.FTZ R110, R118, -R139 ;  /* 0x8000008b766e7221 */ /* 0x000fe20000010000 */
[----:B------:R-:W-:Y:S01]  /*4610*/  SHF.L.U32 R147, R107, 0x10, RZ ;  /* 0x000000106b937819 */ /* 0x000fe200000006ff */
[----:B------:R-:W-:Y:S01]  /*4620*/  FMUL.FTZ R139, R140, R123 ;  /* 0x0000007b8c8b7220 */ /* 0x000fe20000410000 */
[----:B------:R-:W-:Y:S01]  /*4630*/  SHF.L.U32 R154, R108, 0x10, RZ ;  /* 0x000000106c9a7819 */ /* 0x000fe200000006ff */
[----:B------:R-:W-:Y:S01]  /*4640*/  FFMA.FTZ R140, R137, R143, R92 ;  /* 0x0000008f898c7223 */ /* 0x000fe2000001005c */
[----:B------:R-:W-:Y:S01]  /*4650*/  PRMT R108, R111, 0x7632, R108 ;  /* 0x000076326f6c7816 */ /* 0x000fe2000000006c */
[C---:B------:R-:W-:Y:S01]  /*4660*/  FFMA.FTZ R110, R121.reuse, R110, R147 ;  /* 0x0000006e796e7223 */ /* 0x040fe20000010093 */
[----:B------:R-:W-:Y:S01]  /*4670*/  SHF.L.U32 R92, R142, 0x10, RZ ;  /* 0x000000108e5c7819 */ /* 0x000fe200000006ff */
[----:B------:R-:W-:Y:S01]  /*4680*/  FFMA.FTZ R152, R121, R152, R154 ;  /* 0x0000009879987223 */ /* 0x000fe2000001009a */
        /* <DEDUP_REMOVED lines=27> */
.L_x_2029:
        /* <DEDUP_REMOVED lines=10> */
.L_x_2021:
[----:B------:R-:W-:Y:S05]  /*48e0*/  BSYNC.RECONVERGENT B0 ;  /* 0x0000000000007941 */ /* 0x000fea0003800200 */
.L_x_2015:
[----:B01234-:R-:W0:Y:S02]  /*48f0*/  LDC.64 R108, c[0x0][0x380] ;  /* 0x0000e000ff6c7b82 */ /* 0x01fe240000000a00 */
[----:B0-----:R-:W-:-:S04]  /*4900*/  LEA R2, R108, R2, 0x2 ;  /* 0x000000026c027211 */ /* 0x001fc800078e10ff */
[----:B------:R-:W-:-:S13]  /*4910*/  ISETP.GE.AND P1, PT, R2, R109, PT ;  /* 0x0000006d0200720c */ /* 0x000fda0003f26270 */
[----:B------:R-:W-:Y:S05]  /*4920*/  @!P1 BRA `(.L_x_2030) ;  /* 0xffffffbc00249947 */ /* 0x000fea000383ffff */
.L_x_2006:
        /* <DEDUP_REMOVED lines=21> */
[----:B-----5:R-:W-:Y:S01]  /*4a80*/  IADD3 R36, P4, PT, R5, R4, RZ ;  /* 0x0000000405247210 */ /* 0x020fe20007f9e0ff */
[----:B------:R-:W-:Y:S03]  /*4a90*/  STS.128 [R0], R52 ;  /* 0x0000003400007388 */ /* 0x000fe60000000c00 */
[----:B------:R-:W-:Y:S01]  /*4aa0*/  IADD3.X R21, PT, PT, RZ, RZ, RZ, P4, !PT ;  /* 0x000000ffff157210 */ /* 0x000fe200027fe4ff */
[----:B------:R1:W-:Y:S03]  /*4ab0*/  STS.128 [R0+0x10], R56 ;  /* 0x0000103800007388 */ /* 0x0003e60000000c00 */
[C---:B------:R-:W-:Y:S01]  /*4ac0*/  SHF.L.U64.HI R38, R36.reuse, 0x2, R21 ;  /* 0x0000000224267819 */ /* 0x040fe20000010215 */
[----:B------:R-:W-:Y:S01]  /*4ad0*/  STS.128 [R0+0x400], R76 ;  /* 0x0004004c00007388 */ /* 0x000fe20000000c00 */
[----:B------:R-:W-:-:S03]  /*4ae0*/  SHF.L.U32 R36, R36, 0x2, RZ ;  /* 0x0000000224247819 */ /* 0x000fc600000006ff */
[----:B------:R-:W-:Y:S01]  /*4af0*/  STS.128 [R0+0x410], R80 ;  /* 0x0004105000007388 */ /* 0x000fe20000000c00 */
[----:B------:R-:W-:Y:S01]  /*4b00*/  BAR.SYNC.DEFER_BLOCKING 0x0 ;  /* 0x0000000000007b1d */ /* 0x000fe20000010000 */
[C---:B--2---:R-:W-:Y:S02]  /*4b10*/  IADD3 R34, P4, PT, R36.reuse, UR18, RZ ;  /* 0x0000001224227c10 */ /* 0x044fe4000ff9e0ff */
[----:B------:R-:W-:Y:S02]  /*4b20*/  IADD3 R32, P5, PT, R36, UR16, RZ ;  /* 0x0000001024207c10 */ /* 0x000fe4000ffbe0ff */
[C---:B-1----:R-:W-:Y:S02]  /*4b30*/  IADD3.X R57, PT, PT, R38.reuse, UR19, RZ, P4, !PT ;  /* 0x0000001326397c10 */ /* 0x042fe4000a7fe4ff */
        /* <DEDUP_REMOVED lines=124> */
.L_x_2032:
[----:B------:R-:W-:Y:S05]  /*5300*/  BSYNC.RECONVERGENT B0 ;  /* 0x0000000000007941 */ /* 0x000fea0003800200 */
.L_x_2031:
        /* <DEDUP_REMOVED lines=18> */
.L_x_2034:
[----:B------:R-:W-:Y:S05]  /*5430*/  BSYNC.RECONVERGENT B0 ;  /* 0x0000000000007941 */ /* 0x000fea0003800200 */
.L_x_2033:
        /* <DEDUP_REMOVED lines=18> */
.L_x_2036:
[----:B------:R-:W-:Y:S05]  /*5560*/  BSYNC.RECONVERGENT B0 ;  /* 0x0000000000007941 */ /* 0x000fea0003800200 */
.L_x_2035:
        /* <DEDUP_REMOVED lines=12> */
.L_x_2014:
        /* <DEDUP_REMOVED lines=8> */
.L_x_2038:
[----:B------:R-:W-:Y:S05]  /*56b0*/  BSYNC B0 ;  /* 0x0000000000007941 */ /* 0x000fea0003800000 */
.L_x_2037:
        /* <DEDUP_REMOVED lines=8> */
.L_x_2039:
[----:B------:R-:W-:-:S05]  /*5740*/  FADD.FTZ R110, R110, R109 ;  /* 0x0000006d6e6e7221 */ /* 0x000fca0000010000 */
[----:B------:R-:W-:Y:S01]  /*5750*/  MOV R143, R110 ;  /* 0x0000006e008f7202 */ /* 0x000fe20000000f00 */
[----:B------:R-:W-:Y:S01]  /*5760*/  HFMA2 R142, -RZ, RZ, 0, 1.1920928955078125e-07 ;  /* 0x00000002ff8e7431 */ /* 0x000fe200000001ff */
[----:B------:R-:W-:-:S07]  /*5770*/  MOV R111, R141 ;  /* 0x0000008d006f7202 */ /* 0x000fce0000000f00 */
[----:B------:R-:W-:Y:S05]  /*5780*/  WARPSYNC.COLLECTIVE R140, `(.L_x_2040) ;  /* 0x000000008c087348 */ /* 0x000fea0003c00000 */
[----:B------:R0:W1:Y:S02]  /*5790*/  SHFL.BFLY P5, R141, R143, R142, R145 ;  /* 0x0c00008e8f8d7389 */ /* 0x00006400000a0091 */
[----:B01----:R-:W-:Y:S05]  /*57a0*/  ENDCOLLECTIVE ;  /* 0x000000000000791b */ /* 0x003fea0003800000 */
.L_x_2040:
[----:B------:R-:W-:-:S05]  /*57b0*/  FADD.FTZ R111, R111, R108 ;  /* 0x0000006c6f6f7221 */ /* 0x000fca0000010000 */
[----:B------:R-:W-:Y:S02]  /*57c0*/  MOV R143, R111 ;  /* 0x0000006f008f7202 */ /* 0x000fe40000000f00 */
[----:B------:R-:W-:-:S07]  /*57d0*/  MOV R137, R141 ;  /* 0x0000008d00897202 */ /* 0x000fce0000000f00 */
[----:B------:R-:W-:Y:S05]  /*57e0*/  WARPSYNC.COLLECTIVE R140, `(.L_x_2041) ;  /* 0x000000008c087348 */ /* 0x000fea0003c00000 */
[----:B------:R0:W1:Y:S02]  /*57f0*/  SHFL.BFLY P5, R141, R143, R142, R145 ;  /* 0x0c00008e8f8d7389 */ /* 0x00006400000a0091 */
[----:B01----:R-:W-:Y:S05]  /*5800*/  ENDCOLLECTIVE ;  /* 0x000000000000791b */ /* 0x003fea0003800000 */
.L_x_2041:
[----:B------:R-:W-:-:S05]  /*5810*/  FADD.FTZ R137, R110, R137 ;  /* 0x000000896e897221 */ /* 0x000fca0000010000 */
[----:B------:R-:W-:Y:S01]  /*5820*/  MOV R143, R137 ;  /* 0x00000089008f7202 */ /* 0x000fe20000000f00 */
[----:B------:R-:W-:Y:S01]  /*5830*/  HFMA2 R142, -RZ, RZ, 0, 2.384185791015625e-07 ;  /* 0x00000004ff8e7431 */ /* 0x000fe200000001ff */
[----:B------:R-:W-:-:S07]  /*5840*/  MOV R136, R141 ;  /* 0x0000008d00887202 */ /* 0x000fce0000000f00 */
[----:B------:R-:W-:Y:S05]  /*5850*/  WARPSYNC.COLLECTIVE R140, `(.L_x_2042) ;  /* 0x000000008c087348 */ /* 0x000fea0003c00000 */
[----:B------:R0:W1:Y:S02]  /*5860*/  SHFL.BFLY P5, R141, R143, R142, R145 ;  /* 0x0c00008e8f8d7389 */ /* 0x00006400000a0091 */
[----:B01----:R-:W-:Y:S05]  /*5870*/  ENDCOLLECTIVE ;  /* 0x000000000000791b */ /* 0x003fea0003800000 */
.L_x_2042:
[----:B------:R-:W-:-:S05]  /*5880*/  FADD.FTZ R136, R111, R136 ;  /* 0x000000886f887221 */ /* 0x000fca0000010000 */
[----:B------:R-:W-:Y:S02]  /*5890*/  MOV R143, R136 ;  /* 0x00000088008f7202 */ /* 0x000fe40000000f00 */
[----:B------:R-:W-:-:S07]  /*58a0*/  MOV R138, R141 ;  /* 0x0000008d008a7202 */ /* 0x000fce0000000f00 */
[----:B------:R-:W-:Y:S05]  /*58b0*/  WARPSYNC.COLLECTIVE R140, `(.L_x_2043) ;  /* 0x000000008c087348 */ /* 0x000fea0003c00000 */
[----:B------:R0:W1:Y:S02]  /*58c0*/  SHFL.BFLY P5, R141, R143, R142, R145 ;  /* 0x0c00008e8f8d7389 */ /* 0x00006400000a0091 */
[----:B01----:R-:W-:Y:S05]  /*58d0*/  ENDCOLLECTIVE ;  /* 0x000000000000791b */ /* 0x003fea0003800000 */
.L_x_2043:
[----:B------:R-:W-:-:S05]  /*58e0*/  FADD.FTZ R138, R137, R138 ;  /* 0x0000008a898a7221 */ /* 0x000fca0000010000 */
[----:B------:R-:W-:Y:S01]  /*58f0*/  MOV R143, R138 ;  /* 0x0000008a008f7202 */ /* 0x000fe20000000f00 */
[----:B------:R-:W-:Y:S01]  /*5900*/  HFMA2 R142, -RZ, RZ, 0, 4.76837158203125e-07 ;  /* 0x00000008ff8e7431 */ /* 0x000fe200000001ff */
[----:B------:R-:W-:-:S07]  /*5910*/  MOV R139, R141 ;  /* 0x0000008d008b7202 */ /* 0x000fce0000000f00 */
[----:B------:R-:W-:Y:S05]  /*5920*/  WARPSYNC.COLLECTIVE R140, `(.L_x_2044) ;  /* 0x000000008c087348 */ /* 0x000fea0003c00000 */
[----:B------:R0:W1:Y:S02]  /*5930*/  SHFL.BFLY P5, R141, R143, R142, R145 ;  /* 0x0c00008e8f8d7389 */ /* 0x00006400000a0091 */
[----:B01----:R-:W-:Y:S05]  /*5940*/  ENDCOLLECTIVE ;  /* 0x000000000000791b */ /* 0x003fea0003800000 */
.L_x_2044:
[----:B------:R-:W-:-:S05]  /*5950*/  FADD.FTZ R139, R136, R139 ;  /* 0x0000008b888b7221 */ /* 0x000fca0000010000 */
[----:B------:R-:W-:Y:S02]  /*5960*/  MOV R143, R139 ;  /* 0x0000008b008f7202 */ /* 0x000fe40000000f00 */
[----:B------:R-:W-:-:S07]  /*5970*/  MOV R109, R141 ;  /* 0x0000008d006d7202 */ /* 0x000fce0000000f00 */
[----:B------:R-:W-:Y:S05]  /*5980*/  WARPSYNC.COLLECTIVE R140, `(.L_x_2045) ;  /* 0x000000008c087348 */ /* 0x000fea0003c00000 */
[----:B------:R0:W1:Y:S02]  /*5990*/  SHFL.BFLY P5, R141, R143, R142, R145 ;  /* 0x0c00008e8f8d7389 */ /* 0x00006400000a0091 */
[----:B01----:R-:W-:Y:S05]  /*59a0*/  ENDCOLLECTIVE ;  /* 0x000000000000791b */ /* 0x003fea0003800000 */
.L_x_2045:
[----:B------:R-:W-:-:S05]  /*59b0*/  FADD.FTZ R109, R138, R109 ;  /* 0x0000006d8a6d7221 */ /* 0x000fca0000010000 */
[----:B------:R-:W-:Y:S01]  /*59c0*/  MOV R143, R109 ;  /* 0x0000006d008f7202 */ /* 0x000fe20000000f00 */
[----:B------:R-:W-:Y:S01]  /*59d0*/  HFMA2 R142, -RZ, RZ, 0, 9.5367431640625e-07 ;  /* 0x00000010ff8e7431 */ /* 0x000fe200000001ff */
[----:B------:R-:W-:-:S07]  /*59e0*/  MOV R108, R141 ;  /* 0x0000008d006c7202 */ /* 0x000fce0000000f00 */
[----:B------:R-:W-:Y:S05]  /*59f0*/  WARPSYNC.COLLECTIVE R140, `(.L_x_2046) ;  /* 0x000000008c087348 */ /* 0x000fea0003c00000 */
[----:B------:R0:W1:Y:S02]  /*5a00*/  SHFL.BFLY P5, R141, R143, R142, R145 ;  /* 0x0c00008e8f8d7389 */ /* 0x00006400000a0091 */
[----:B01----:R-:W-:Y:S05]  /*5a10*/  ENDCOLLECTIVE ;  /* 0x000000000000791b */ /* 0x003fea0003800000 */
.L_x_2046:
[----:B------:R-:W-:-:S05]  /*5a20*/  FADD.FTZ R108, R139, R108 ;  /* 0x0000006c8b6c7221 */ /* 0x000fca0000010000 */
[----:B------:R-:W-:Y:S02]  /*5a30*/  MOV R143, R108 ;  /* 0x0000006c008f7202 */ /* 0x000fe40000000f00 */
[----:B------:R-:W-:-:S07]  /*5a40*/  MOV R110, R141 ;  /* 0x0000008d006e7202 */ /* 0x000fce0000000f00 */
[----:B------:R-:W-:Y:S05]  /*5a50*/  WARPSYNC.COLLECTIVE R140, `(.L_x_2047) ;  /* 0x000000008c087348 */ /* 0x000fea0003c00000 */
[----:B------:R0:W1:Y:S02]  /*5a60*/  SHFL.BFLY P5, R141, R143, R142, R145 ;  /* 0x0c00008e8f8d7389 */ /* 0x00006400000a0091 */
[----:B01----:R-:W-:Y:S05]  /*5a70*/  ENDCOLLECTIVE ;  /* 0x000000000000791b */ /* 0x003fea0003800000 */
.L_x_2047:
[----:B------:R-:W-:Y:S01]  /*5a80*/  MOV R111, R141 ;  /* 0x0000008d006f7202 */ /* 0x000fe20000000f00 */
[----:B------:R-:W-:Y:S06]  /*5a90*/  BRA `(.L_x_2048) ;  /* 0xffffffc400407947 */ /* 0x000fec000383ffff */
.L_x_2049:
        /* <DEDUP_REMOVED lines=14> */
.L_x_11192:


//--------------------- .text._ZN10layer_norm13ln_bwd_kernelINS_13Kernel_traitsIf13__nv_bfloat16S2_S2_fjLj512ELj1ELj4ELj1ELj16ENS_18Kernel_traits_baseILj512EfS2_S2_S2_fjLj128EEEEELb0ELb1ELb0ELb1EEEvNS_9BwdParamsE --------------------------
	.section	.text._ZN10layer_norm13ln_bwd_kernelINS_13Kernel_traitsIf13__nv_bfloat16S2_S2_fjLj512ELj1ELj4ELj1ELj16ENS_18Kernel_traits_baseILj512EfS2_S2_S2_fjLj128EEEEELb0ELb1ELb0ELb1EEEvNS_9BwdParamsE,"ax",@progbits
	.align	128
        .global         _ZN10layer_norm13ln_bwd_kernelINS_13Kernel_traitsIf13__nv_bfloat16S2_S2_fjLj512ELj1ELj4ELj1ELj16ENS_18Kernel_traits_baseILj512EfS2_S2_S2_fjLj128EEEEELb0ELb1ELb0ELb1EEEvNS_9BwdParamsE
        .type           _ZN10layer_norm13ln_bwd_kernelINS_13Kernel_traitsIf13__nv_bfloat16S2_S2_fjLj512ELj1ELj4ELj1ELj16ENS_18Kernel_traits_baseILj512EfS2_S2_S2_fjLj128EEEEELb0ELb1ELb0ELb1EEEvNS_9BwdParamsE,@function
        .size           _ZN10layer_norm13ln_bwd_kernelINS_13Kernel_traitsIf13__nv_bfloat16S2_S2_fjLj512ELj1ELj4ELj1ELj16ENS_18Kernel_traits_baseILj512EfS2_S2_S2_fjLj128EEEEELb0ELb1ELb0ELb1EEEvNS_9BwdParamsE,(.L_x_11193 - _ZN10layer_norm13ln_bwd_kernelINS_13Kernel_traitsIf13__nv_bfloat16S2_S2_fjLj512ELj1ELj4ELj1ELj16ENS_18Kernel_traits_baseILj512EfS2_S2_S2_fjLj128EEEEELb0ELb1ELb0ELb1EEEvNS_9BwdParamsE)
        .other          _ZN10layer_norm13ln_bwd_kernelINS_13Kernel_traitsIf13__nv_bfloat16S2_S2_fjLj512ELj1ELj4ELj1ELj16ENS_18Kernel_traits_baseILj512EfS2_S2_S2_fjLj128EEEEELb0ELb1ELb0ELb1EEEvNS_9BwdParamsE,@"STO_CUDA_ENTRY STV_DEFAULT"
_ZN10layer_norm13ln_bwd_kernelINS_13Kernel_traitsIf13__nv_bfloat16S2_S2_fjLj512ELj1ELj4ELj1ELj16ENS_18Kernel_traits_baseILj512EfS2_S2_S2_fjLj128EEEEELb0ELb1ELb0ELb1EEEvNS_9BwdParamsE:
.text._ZN10layer_norm13ln_bwd_kernelINS_13Kernel_traitsIf13__nv_bfloat16S2_S2_fjLj512ELj1ELj4ELj1ELj16ENS_18Kernel_traits_baseILj512EfS2_S2_S2_fjLj128EEEEELb0ELb1ELb0ELb1EEEvNS_9BwdParamsE:
        /* <DEDUP_REMOVED lines=41> */
[----:B------:R-:W1:Y:S01]  /*0290*/  LDCU.64 UR4, c[0x0][0x3e0] ;  /* 0x00007c00ff0477ac */ /* 0x000e620008000a00 */
[----:B------:R-:W-:-:S06]  /*02a0*/  LOP3.LUT R7, R0, 0x1f, RZ, 0xc0, !PT ;  /* 0x0000001f00077812 */ /* 0x000fcc00078ec0ff */
[----:B------:R-:W2:Y:S01]  /*02b0*/  LDC.64 R4, c[0x0][0x3e8] ;  /* 0x0000fa00ff047b82 */ /* 0x000ea20000000a00 */
[----:B------:R-:W-:Y:S01]  /*02c0*/  BSSY B1, `(.L_x_2052) ;  /* 0x0000434000017945 */ /* 0x000fe20003800000 */
[----:B------:R-:W-:Y:S02]  /*02d0*/  CS2R R108, SRZ ;  /* 0x00000000006c7805 */ /* 0x000fe4000001ff00 */
[----:B------:R-:W-:Y:S02]  /*02e0*/  CS2R R106, SRZ ;  /* 0x00000000006a7805 */ /* 0x000fe4000001ff00 */
[----:B------:R-:W-:Y:S02]  /*02f0*/  CS2R R104, SRZ ;  /* 0x0000000000687805 */ /* 0x000fe4000001ff00 */
[----:B------:R-:W-:Y:S02]  /*0300*/  CS2R R102, SRZ ;  /* 0x0000000000667805 */ /* 0x000fe4000001ff00 */
[----:B------:R-:W-:-:S02]  /*0310*/  CS2R R100, SRZ ;  /* 0x0000000000647805 */ /* 0x000fc4000001ff00 */
[----:B------:R-:W-:Y:S02]  /*0320*/  CS2R R98, SRZ ;  /* 0x0000000000627805 */ /* 0x000fe4000001ff00 */
[----:B-1----:R-:W-:Y:S01]  /*0330*/  ISETP.NE.U32.AND P0, PT, RZ, UR4, PT ;  /* 0x00000004ff007c0c */ /* 0x002fe2000bf05070 */
[----:B0-----:R-:W-:-:S03]  /*0340*/  IMAD.WIDE.U32 R2, R7, 0x20, R2 ;  /* 0x0000002007027825 */ /* 0x001fc600078e0002 */
[----:B------:R-:W-:Y:S02]  /*0350*/  ISETP.NE.AND.EX P0, PT, RZ, UR5, PT, P0 ;  /* 0x00000005ff007c0c */ /* 0x000fe4000bf05300 */
[----:B------:R-:W-:Y:S02]  /*0360*/  CS2R R8, SRZ ;  /* 0x0000000000087805 */ /* 0x000fe4000001ff00 */
[----:B------:R-:W-:Y:S02]  /*0370*/  CS2R R10, SRZ ;  /* 0x00000000000a7805 */ /* 0x000fe4000001ff00 */
[----:B------:R-:W-:Y:S01]  /*0380*/  CS2R R12, SRZ ;  /* 0x00000000000c7805 */ /* 0x000fe2000001ff00 */
[----:B------:R-:W5:Y:S01]  /*0390*/  LDG.E.128 R36, desc[UR6][R2.64+0x410] ;  /* 0x0004100602247981 */ /* 0x000f62000c1e1d00 */
[----:B--2---:R-:W-:-:S03]  /*03a0*/  IMAD.WIDE.U32 R4, R7, 0x20, R4 ;  /* 0x0000002007047825 */ /* 0x004fc600078e0004 */
[----:B------:R-:W5:Y:S01]  /*03b0*/  LDG.E.128 R40, desc[UR6][R2.64+0x400] ;  /* 0x0004000602287981 */ /* 0x000f62000c1e1d00 */
[----:B------:R-:W-:Y:S02]  /*03c0*/  CS2R R6, SRZ ;  /* 0x0000000000067805 */ /* 0x000fe4000001ff00 */
[----:B------:R-:W-:Y:S02]  /*03d0*/  CS2R R14, SRZ ;  /* 0x00000000000e7805 */ /* 0x000fe4000001ff00 */
[----:B------:R-:W-:Y:S01]  /*03e0*/  CS2R R16, SRZ ;  /* 0x0000000000107805 */ /* 0x000fe2000001ff00 */
[----:B------:R-:W5:Y:S01]  /*03f0*/  LDG.E.128 R44, desc[UR6][R2.64+0x10] ;  /* 0x00001006022c7981 */ /* 0x000f62000c1e1d00 */
[----:B------:R-:W-:Y:S02]  /*0400*/  CS2R R18, SRZ ;  /* 0x0000000000127805 */ /* 0x000fe4000001ff00 */
[----:B------:R-:W-:Y:S02]  /*0410*/  CS2R R20, SRZ ;  /* 0x0000000000147805 */ /* 0x000fe4000001ff00 */
[----:B------:R-:W-:Y:S01]  /*0420*/  CS2R R22, SRZ ;  /* 0x0000000000167805 */ /* 0x000fe2000001ff00 */
[----:B------:R0:W5:Y:S01]  /*0430*/  LDG.E.128 R48, desc[UR6][R2.64] ;  /* 0x0000000602307981 */ /* 0x000162000c1e1d00 */
[----:B------:R-:W-:-:S02]  /*0440*/  CS2R R24, SRZ ;  /* 0x0000000000187805 */ /* 0x000fc4000001ff00 */
[----:B------:R-:W-:Y:S02]  /*0450*/  CS2R R26, SRZ ;  /* 0x00000000001a7805 */ /* 0x000fe4000001ff00 */
[----:B------:R-:W-:Y:S01]  /*0460*/  CS2R R88, SRZ ;  /* 0x0000000000587805 */ /* 0x000fe2000001ff00 */
[----:B------:R-:W5:Y:S01]  /*0470*/  LDG.E.128 R52, desc[UR6][R4.64+0x410] ;  /* 0x0004100604347981 */ /* 0x000f62000c1e1d00 */
[----:B------:R-:W-:Y:S02]  /*0480*/  CS2R R90, SRZ ;  /* 0x00000000005a7805 */ /* 0x000fe4000001ff00 */
[----:B------:R-:W-:Y:S02]  /*0490*/  CS2R R92, SRZ ;  /* 0x00000000005c7805 */ /* 0x000fe4000001ff00 */
[----:B------:R-:W-:Y:S01]  /*04a0*/  CS2R R94, SRZ ;  /* 0x00000000005e7805 */ /* 0x000fe2000001ff00 */
[----:B------:R-:W5:Y:S01]  /*04b0*/  LDG.E.128 R56, desc[UR6][R4.64+0x400] ;  /* 0x0004000604387981 */ /* 0x000f62000c1e1d00 */
[----:B------:R-:W-:-:S02]  /*04c0*/  CS2R R96, SRZ ;  /* 0x0000000000607805 */ /* 0x000fc4000001ff00 */
[----:B0-----:R-:W-:Y:S01]  /*04d0*/  CS2R R2, SRZ ;  /* 0x0000000000027805 */ /* 0x001fe2000001ff00 */
[----:B------:R-:W5:Y:S04]  /*04e0*/  LDG.E.128 R60, desc[UR6][R4.64+0x10] ;  /* 0x00001006043c7981 */ /* 0x000f68000c1e1d00 */
[----:B------:R0:W5:Y:S02]  /*04f0*/  LDG.E.128 R64, desc[UR6][R4.64] ;  /* 0x0000000604407981 */ /* 0x000164000c1e1d00 */
[----:B0-----:R-:W-:-:S07]  /*0500*/  CS2R R4, SRZ ;  /* 0x0000000000047805 */ /* 0x001fce000001ff00 */
.L_x_2066:
        /* <DEDUP_REMOVED lines=35> */
[C---:B------:R-:W-:Y:S02]  /*0740*/  PRMT R117, R73.reuse, 0x7632, R117 ;  /* 0x0000763249757816 */ /* 0x040fe40000000075 */
[----:B------:R-:W-:Y:S01]  /*0750*/  SHF.L.U32 R72, R73, 0x10, RZ ;  /* 0x0000001049487819 */ /* 0x000fe200000006ff */
[C---:B------:R-:W-:Y:S01]  /*0760*/  FADD.FTZ R153, -R129.reuse, R116 ;  /* 0x0000007481997221 */ /* 0x040fe20000010100 */
[C---:B------:R-:W-:Y:S02]  /*0770*/  PRMT R73, R74.reuse, 0x7632, R73 ;  /* 0x000076324a497816 */ /* 0x040fe40000000049 */
[----:B------:R-:W-:Y:S01]  /*0780*/  SHF.L.U32 R74, R74, 0x10, RZ ;  /* 0x000000104a4a7819 */ /* 0x000fe200000006ff */
[----:B------:R-:W-:Y:S01]  /*0790*/  FADD.FTZ R149, -R129, R72 ;  /* 0x0000004881957221 */ /* 0x000fe20000010100 */
[----:B------:R-:W-:-:S02]  /*07a0*/  PRMT R118, R75, 0x7632, R118 ;  /* 0x000076324b767816 */ /* 0x000fc40000000076 */
[----:B------:R-:W-:Y:S01]  /*07b0*/  SHF.L.U32 R120, R75, 0x10, RZ ;  /* 0x000000104b787819 */ /* 0x000fe200000006ff */
[----:B------:R-:W-:Y:S01]  /*07c0*/  FADD.FTZ R133, -R129, R74 ;  /* 0x0000004a81857221 */ /* 0x000fe20000010100 */
[----:B---3--:R-:W-:Y:S01]  /*07d0*/  PRMT R75, R76, 0x7632, R75 ;  /* 0x000076324c4b7816 */ /* 0x008fe2000000004b */
[C---:B-----5:R-:W-:Y:S01]  /*07e0*/  FMUL.FTZ R130, R112.reuse, R149 ;  /* 0x0000009570827220 */ /* 0x060fe20000410000 */
[----:B------:R-:W-:Y:S01]  /*07f0*/  PRMT R121, R77, 0x7632, R121 ;  /* 0x000076324d797816 */ /* 0x000fe20000000079 */
[----:B------:R-:W-:Y:S01]  /*0800*/  FMUL.FTZ R134, R112, R133 ;  /* 0x0000008570867220 */ /* 0x000fe20000410000 */
[----:B------:R-:W-:Y:S01]  /*0810*/  SHF.L.U32 R76, R76, 0x10, RZ ;  /* 0x000000104c4c7819 */ /* 0x000fe200000006ff */
[----:B------:R-:W-:Y:S01]  /*0820*/  FADD.FTZ R135, -R129, R120 ;  /* 0x0000007881877221 */ /* 0x000fe20000010100 */
[----:B------:R-:W-:Y:S02]  /*0830*/  SHF.L.U32 R122, R77, 0x10, RZ ;  /* 0x000000104d7a7819 */ /* 0x000fe400000006ff */
[----:B------:R-:W-:Y:S01]  /*0840*/  PRMT R77, R78, 0x7632, R77 ;  /* 0x000076324e4d7816 */ /* 0x000fe2000000004d */
[----:B------:R-:W-:Y:S01]  /*0850*/  FMUL.FTZ R138, R112, R135 ;  /* 0x00000087708a7220 */ /* 0x000fe20000410000 */
[----:B------:R-:W-:Y:S01]  /*0860*/  SHF.L.U32 R124, R78, 0x10, RZ ;  /* 0x000000104e7c7819 */ /* 0x000fe200000006ff */
[----:B------:R-:W-:Y:S01]  /*0870*/  FADD.FTZ R119, -R129, R122 ;  /* 0x0000007a81777221 */ /* 0x000fe20000010100 */
[----:B------:R-:W-:-:S02]  /*0880*/  SHF.L.U32 R74, R73, 0x10, RZ ;  /* 0x00000010494a7819 */ /* 0x000fc400000006ff */
[----:B------:R-:W-:Y:S01]  /*0890*/  SHF.L.U32 R78, R121, 0x10, RZ ;  /* 0x00000010794e7819 */ /* 0x000fe200000006ff */
[C---:B------:R-:W-:Y:S01]  /*08a0*/  FADD.FTZ R123, -R129.reuse, R124 ;  /* 0x0000007c817b7221 */ /* 0x040fe20000010100 */
[C---:B----4-:R-:W-:Y:S01]  /*08b0*/  PRMT R147, R80.reuse, 0x7632, R147 ;  /* 0x0000763250937816 */ /* 0x050fe20000000093 */
[C---:B------:R-:W-:Y:S01]  /*08c0*/  FADD.FTZ R151, -R129.reuse, R74 ;  /* 0x0000004a81977221 */ /* 0x040fe20000010100 */
        /* <DEDUP_REMOVED lines=8> */
[----:B------:R-:W-:Y:S01]  /*0950*/  PRMT R125, R79, 0x7632, R125 ;  /* 0x000076324f7d7816 */ /* 0x000fe2000000007d */
[----:B------:R-:W-:Y:S01]  /*0960*/  FADD.FTZ R157, -R129, R72 ;  /* 0x00000048819d7221 */ /* 0x000fe20000010100 */
[----:B------:R-:W-:Y:S01]  /*0970*/  SHF.L.U32 R126, R79, 0x10, RZ ;  /* 0x000000104f7e7819 */ /* 0x000fe200000006ff */
[----:B------:R-:W-:Y:S01]  /*0980*/  FMUL.FTZ R79, R48, R73 ;  /* 0x00000049304f7220 */ /* 0x000fe20000410000 */
[----:B------:R-:W-:Y:S01]  /*0990*/  SHF.L.U32 R147, R147, 0x10, RZ ;  /* 0x0000001093937819 */ /* 0x000fe200000006ff */
[----:B------:R-:W-:Y:S01]  /*09a0*/  FADD.FTZ R137, -R129, R76 ;  /* 0x0000004c81897221 */ /* 0x000fe20000010100 */
[----:B------:R-:W-:Y:S01]  /*09b0*/  SHF.L.U32 R116, R77, 0x10, RZ ;  /* 0x000000104d747819 */ /* 0x000fe200000006ff */
[C---:B------:R-:W-:Y:S01]  /*09c0*/  FMUL.FTZ R132, R112.reuse, R157 ;  /* 0x0000009d70847220 */ /* 0x040fe20000410000 */
[C---:B------:R-:W-:Y:S01]  /*09d0*/  PRMT R145, R81.reuse, 0x7632, R145 ;  /* 0x0000763251917816 */ /* 0x040fe20000000091 */
[----:B------:R-:W-:Y:S01]  /*09e0*/  FMUL.FTZ R136, R112, R151 ;  /* 0x0000009770887220 */ /* 0x000fe20000410000 */
[----:B------:R-:W-:Y:S01]  /*09f0*/  SHF.L.U32 R75, R81, 0x10, RZ ;  /* 0x00000010514b7819 */ /* 0x000fe200000006ff */
[----:B------:R-:W-:Y:S01]  /*0a00*/  FADD.FTZ R127, -R129, R126 ;  /* 0x0000007e817f7221 */ /* 0x000fe20000010100 */
[----:B------:R-:W-:Y:S01]  /*0a10*/  PRMT R143, R82, 0x7632, R143 ;  /* 0x00007632528f7816 */ /* 0x000fe2000000008f */
[----:B------:R-:W-:Y:S01]  /*0a20*/  FMUL.FTZ R119, R112, R119 ;  /* 0x0000007770777220 */ /* 0x000fe20000410000 */
[----:B------:R-:W-:Y:S01]  /*0a30*/  SHF.L.U32 R77, R82, 0x10, RZ ;  /* 0x00000010524d7819 */ /* 0x000fe200000006ff */
[----:B------:R-:W-:Y:S01]  /*0a40*/  FADD.FTZ R82, RZ, R79 ;  /* 0x0000004fff527221 */ /* 0x000fe20000010000 */
[C---:B------:R-:W-:Y:S01]  /*0a50*/  PRMT R146, R85.reuse, 0x7632, R146 ;  /* 0x0000763255927816 */ /* 0x040fe20000000092 */
[----:B------:R-:W-:Y:S01]  /*0a60*/  FMUL.FTZ R80, R50, R75 ;  /* 0x0000004b32507220 */ /* 0x000fe20000410000 */
[----:B------:R-:W-:Y:S01]  /*0a70*/  SHF.L.U32 R74, R85, 0x10, RZ ;  /* 0x00000010554a7819 */ /* 0x000fe200000006ff */
[----:B------:R-:W-:Y:S01]  /*0a80*/  FMUL.FTZ R85, R49, R147 ;  /* 0x0000009331557220 */ /* 0x000fe20000410000 */
[C---:B------:R-:W-:Y:S01]  /*0a90*/  PRMT R141, R83.reuse, 0x7632, R141 ;  /* 0x00007632538d7816 */ /* 0x040fe2000000008d */
[----:B------:R-:W-:Y:S01]  /*0aa0*/  FMUL.FTZ R81, R44, R77 ;  /* 0x0000004d2c517220 */ /* 0x000fe20000410000 */
[----:B------:R-:W-:Y:S01]  /*0ab0*/  SHF.L.U32 R131, R83, 0x10, RZ ;  /* 0x0000001053837819 */ /* 0x000fe200000006ff */
[----:B------:R-:W-:Y:S01]  /*0ac0*/  FFMA.FTZ R83, R78, R79, RZ ;  /* 0x0000004f4e537223 */ /* 0x000fe200000100ff */
[----:B------:R-:W-:Y:S01]  /*0ad0*/  PRMT R144, R86, 0x7632, R144 ;  /* 0x0000763256907816 */ /* 0x000fe20000000090 */
[----:B------:R-:W-:Y:S01]  /*0ae0*/  FADD.FTZ R149, R82, R85 ;  /* 0x0000005552957221 */ /* 0x000fe20000010000 */
[----:B------:R-:W-:Y:S01]  /*0af0*/  SHF.L.U32 R76, R86, 0x10, RZ ;  /* 0x00000010564c7819 */ /* 0x000fe200000006ff */
[----:B------:R-:W-:Y:S01]  /*0b00*/  FMUL.FTZ R86, R112, R155 ;  /* 0x0000009b70567220 */ /* 0x000fe20000410000 */
[----:B------:R-:W-:Y:S01]  /*0b10*/  SHF.L.U32 R145, R145, 0x10, RZ ;  /* 0x0000001091917819 */ /* 0x000fe200000006ff */
[----:B------:R-:W-:Y:S01]  /*0b20*/  FADD.FTZ R82, R149, R80 ;  /* 0x0000005095527221 */ /* 0x000fe20000010000 */
[C---:B------:R-:W-:Y:S01]  /*0b30*/  PRMT R142, R87.reuse, 0x7632, R142 ;  /* 0x00007632578e7816 */ /* 0x040fe2000000008e */
[----:B------:R-:W-:Y:S01]  /*0b40*/  FFMA.FTZ R83, R86, R85, R83 ;  /* 0x0000005556537223 */ /* 0x000fe20000010053 */
[----:B------:R-:W-:Y:S01]  /*0b50*/  SHF.L.U32 R150, R87, 0x10, RZ ;  /* 0x0000001057967819 */ /* 0x000fe200000006ff */
[----:B------:R-:W-:Y:S01]  /*0b60*/  FMUL.FTZ R87, R51, R145 ;  /* 0x0000009133577220 */ /* 0x000fe20000410000 */
[----:B------:R-:W-:Y:S01]  /*0b70*/  SHF.L.U32 R143, R143, 0x10, RZ ;  /* 0x000000108f8f7819 */ /* 0x000fe200000006ff */
[----:B------:R-:W-:Y:S01]  /*0b80*/  FFMA.FTZ R83, R130, R80, R83 ;  /* 0x0000005082537223 */ /* 0x000fe20000010053 */
[----:B------:R-:W-:Y:S01]  /*0b90*/  SHF.L.U32 R118, R118, 0x10, RZ ;  /* 0x0000001076767819 */ /* 0x000fe200000006ff */
[----:B------:R-:W-:Y:S01]  /*0ba0*/  FADD.FTZ R82, R82, R87 ;  /* 0x0000005752527221 */ /* 0x000fe20000010000 */
[----:B------:R-:W-:Y:S01]  /*0bb0*/  PRMT R148, R84, 0x7632, R148 ;  /* 0x0000763254947816 */ /* 0x000fe20000000094 */
[----:B------:R-:W-:Y:S01]  /*0bc0*/  FFMA.FTZ R83, R132, R87, R83 ;  /* 0x0000005784537223 */ /* 0x000fe20000010053 */
[----:B------:R-:W-:Y:S01]  /*0bd0*/  FMUL.FTZ R133, R45, R143 ;  /* 0x0000008f2d857220 */ /* 0x000fe20000410000 */
[----:B------:R-:W-:Y:S01]  /*0be0*/  FADD.FTZ R82, R82, R81 ;  /* 0x0000005152527221 */ /* 0x000fe20000010000 */
[----:B------:R-:W-:Y:S01]  /*0bf0*/  SHF.L.U32 R72, R84, 0x10, RZ ;  /* 0x0000001054487819 */ /* 0x000fe200000006ff */
[----:B------:R-:W-:Y:S01]  /*0c00*/  FFMA.FTZ R83, R134, R81, R83 ;  /* 0x0000005186537223 */ /* 0x000fe20000010053 */
[----:B------:R-:W-:Y:S01]  /*0c10*/  SHF.L.U32 R141, R141, 0x10, RZ ;  /* 0x000000108d8d7819 */ /* 0x000fe200000006ff */
[----:B------:R-:W-:Y:S01]  /*0c20*/  FADD.FTZ R139, -R129, R118 ;  /* 0x00000076818b7221 */ /* 0x000fe20000010100 */
        /* <DEDUP_REMOVED lines=8> */
[----:B------:R-:W-:Y:S01]  /*0cb0*/  FADD.FTZ R125, -R129, R116 ;  /* 0x00000074817d7221 */ /* 0x000fe20000010100 */
        /* <DEDUP_REMOVED lines=55> */
.L_x_2053:
        /* <DEDUP_REMOVED lines=16> */
[C---:B--2---:R-:W-:Y:S02]  /*1130*/  PRMT R114, R72.reuse, 0x7632, R114 ;  /* 0x0000763248727816 */ /* 0x044fe40000000072 */
[----:B------:R-:W-:Y:S02]  /*1140*/  SHF.L.U32 R72, R72, 0x10, RZ ;  /* 0x0000001048487819 */ /* 0x000fe400000006ff */
[----:B------:R-:W-:-:S02]  /*1150*/  PRMT R116, R73, 0x7632, R116 ;  /* 0x0000763249747816 */ /* 0x000fc40000000074 */
[----:B------:R-:W-:Y:S01]  /*1160*/  SHF.L.U32 R118, R73, 0x10, RZ ;  /* 0x0000001049767819 */ /* 0x000fe200000006ff */
[C---:B------:R-:W-:Y:S01]  /*1170*/  FADD.FTZ R153, -R129.reuse, R72 ;  /* 0x0000004881997221 */ /* 0x040fe20000010100 */
[C---:B------:R-:W-:Y:S02]  /*1180*/  PRMT R73, R74.reuse, 0x7632, R73 ;  /* 0x000076324a497816 */ /* 0x040fe40000000049 */
[----:B------:R-:W-:Y:S01]  /*1190*/  SHF.L.U32 R74, R74, 0x10, RZ ;  /* 0x000000104a4a7819 */ /* 0x000fe200000006ff */
[----:B------:R-:W-:Y:S01]  /*11a0*/  FADD.FTZ R149, -R129, R118 ;  /* 0x0000007681957221 */ /* 0x000fe20000010100 */
[C---:B------:R-:W-:Y:S02]  /*11b0*/  PRMT R117, R75.reuse, 0x7632, R117 ;  /* 0x000076324b757816 */ /* 0x040fe40000000075 */
        /* <DEDUP_REMOVED lines=8> */
[----:B------:R-:W-:-:S02]  /*1240*/  SHF.L.U32 R122, R77, 0x10, RZ ;  /* 0x000000104d7a7819 */ /* 0x000fc400000006ff */
[----:B------:R-:W-:Y:S01]  /*1250*/  PRMT R77, R78, 0x7632, R77 ;  /* 0x000076324e4d7816 */ /* 0x000fe2000000004d */
[----:B------:R-:W-:Y:S01]  /*1260*/  FMUL.FTZ R138, R112, R135 ;  /* 0x00000087708a7220 */ /* 0x000fe20000410000 */
[----:B------:R-:W-:Y:S01]  /*1270*/  SHF.L.U32 R124, R78, 0x10, RZ ;  /* 0x000000104e7c7819 */ /* 0x000fe200000006ff */
[----:B------:R-:W-:Y:S01]  /*1280*/  FADD.FTZ R119, -R129, R122 ;  /* 0x0000007a81777221 */ /* 0x000fe20000010100 */
[----:B------:R-:W-:Y:S02]  /*1290*/  SHF.L.U32 R72, R73, 0x10, RZ ;  /* 0x0000001049487819 */ /* 0x000fe400000006ff */
        /* <DEDUP_REMOVED lines=32> */
[----:B------:R-:W-:Y:S01]  /*14a0*/  SHF.L.U32 R116, R116, 0x10, RZ ;  /* 0x0000001074747819 */ /* 0x000fe200000006ff */
[----:B------:R-:W-:Y:S01]  /*14b0*/  FMUL.FTZ R81, R44, R77 ;  /* 0x0000004d2c517220 */ /* 0x000fe20000410000 */
[C---:B------:R-:W-:Y:S01]  /*14c0*/  PRMT R141, R83.reuse, 0x7632, R141 ;  /* 0x00007632538d7816 */ /* 0x040fe2000000008d */
[----:B------:R-:W-:Y:S01]  /*14d0*/  FADD.FTZ R149, R82, R85 ;  /* 0x0000005552957221 */ /* 0x000fe20000010000 */
[----:B------:R-:W-:Y:S01]  /*14e0*/  SHF.L.U32 R131, R83, 0x10, RZ ;  /* 0x0000001053837819 */ /* 0x000fe200000006ff */
[----:B------:R-:W-:Y:S01]  /*14f0*/  FFMA.FTZ R83, R78, R79, RZ ;  /* 0x0000004f4e537223 */ /* 0x000fe200000100ff */
[C---:B------:R-:W-:Y:S01]  /*1500*/  PRMT R144, R86.reuse, 0x7632, R144 ;  /* 0x0000763256907816 */ /* 0x040fe20000000090 */
[----:B------:R-:W-:Y:S01]  /*1510*/  FADD.FTZ R157, -R129, R116 ;  /* 0x00000074819d7221 */ /* 0x000fe20000010100 */
        /* <DEDUP_REMOVED lines=8> */
[----:B------:R-:W-:Y:S01]  /*15a0*/  FMUL.FTZ R132, R112, R157 ;  /* 0x0000009d70847220 */ /* 0x000fe20000410000 */
[----:B------:R-:W-:Y:S01]  /*15b0*/  FFMA.FTZ R83, R130, R80, R83 ;  /* 0x0000005082537223 */ /* 0x000fe20000010053 */
[----:B------:R-:W-:Y:S01]  /*15c0*/  SHF.L.U32 R143, R143, 0x10, RZ ;  /* 0x000000108f8f7819 */ /* 0x000fe200000006ff */
[----:B------:R-:W-:Y:S01]  /*15d0*/  FADD.FTZ R82, R82, R87 ;  /* 0x0000005752527221 */ /* 0x000fe20000010000 */
[----:B------:R-:W-:Y:S01]  /*15e0*/  PRMT R148, R84, 0x7632, R148 ;  /* 0x0000763254947816 */ /* 0x000fe20000000094 */
        /* <DEDUP_REMOVED lines=68> */
.L_x_2054:
        /* <DEDUP_REMOVED lines=52> */
.L_x_2078:
        /* <DEDUP_REMOVED lines=28> */
[----:B-----5:R-:W-:Y:S01]  /*1f30*/  PRMT R137, R72, 0x7632, R137 ;  /* 0x0000763248897816 */ /* 0x020fe20000000089 */
[C---:B------:R-:W-:Y:S01]  /*1f40*/  FMUL.FTZ R130, R112.reuse, R81 ;  /* 0x0000005170827220 */ /* 0x040fe20000410000 */
[----:B------:R-:W-:Y:S01]  /*1f50*/  PRMT R141, R73, 0x7632, R141 ;  /* 0x00007632498d7816 */ /* 0x000fe2000000008d */
[----:B------:R-:W-:Y:S01]  /*1f60*/  FMUL.FTZ R78, R112, R79 ;  /* 0x0000004f704e7220 */ /* 0x000fe20000410000 */
[----:B------:R-:W-:Y:S01]  /*1f70*/  PRMT R142, R74, 0x7632, R142 ;  /* 0x000076324a8e7816 */ /* 0x000fe2000000008e */
[C---:B------:R-:W-:Y:S01]  /*1f80*/  FMUL.FTZ R80, R112.reuse, R85 ;  /* 0x0000005570507220 */ /* 0x040fe20000410000 */
        /* <DEDUP_REMOVED lines=8> */
[----:B------:R-:W-:Y:S01]  /*2010*/  PRMT R144, R75, 0x7632, R144 ;  /* 0x000076324b907816 */ /* 0x000fe20000000090 */
        /* <DEDUP_REMOVED lines=34> */
.L_x_2057:
[C-C-:B------:R-:W-:Y:S01]  /*2240*/  FFMA.FTZ R69, R128.reuse, R130, R131.reuse ;  /* 0x0000008280457223 */ /* 0x140fe20000010083 */
[C-C-:B------:R-:W-:Y:S01]  /*2250*/  FFMA.FTZ R132, R128.reuse, R132, R131.reuse ;  /* 0x0000008480847223 */ /* 0x140fe20000010083 */
[C-C-:B------:R-:W-:Y:S01]  /*2260*/  FFMA.FTZ R134, R128.reuse, R134, R131.reuse ;  /* 0x0000008680867223 */ /* 0x140fe20000010083 */
[C-C-:B------:R-:W-:Y:S01]  /*2270*/  FFMA.FTZ R136, R128.reuse, R136, R131.reuse ;  /* 0x0000008880887223 */ /* 0x140fe20000010083 */
[C-C-:B------:R-:W-:Y:S01]  /*2280*/  FFMA.FTZ R78, R128.reuse, R78, R131.reuse ;  /* 0x0000004e804e7223 */ /* 0x140fe20000010083 */
[C-C-:B------:R-:W-:Y:S01]  /*2290*/  FFMA.FTZ R86, R128.reuse, R86, R131.reuse ;  /* 0x0000005680567223 */ /* 0x140fe20000010083 */
[----:B------:R-:W-:Y:S01]  /*22a0*/  FFMA.FTZ R140, R128, R140, R131 ;  /* 0x0000008c808c7223 */ /* 0x000fe20000010083 */
[----:B-----5:R-:W-:Y:S01]  /*22b0*/  PRMT R70, R73, 0x7632, R70 ;  /* 0x0000763249467816 */ /* 0x020fe20000000046 */
[----:B------:R-:W-:Y:S01]  /*22c0*/  FADD.FTZ R69, -R69, R80 ;  /* 0x0000005045457221 */ /* 0x000fe20000010100 */
[----:B------:R-:W-:Y:S01]  /*22d0*/  FADD.FTZ R87, -R132, R87 ;  /* 0x0000005784577221 */ /* 0x000fe20000010100 */
[----:B------:R-:W-:Y:S01]  /*22e0*/  FFMA.FTZ R139, R128, R138, R131 ;  /* 0x0000008a808b7223 */ /* 0x000fe20000010083 */
[----:B------:R-:W-:Y:S01]  /*22f0*/  PRMT R68, R72, 0x7632, R68 ;  /* 0x0000763248447816 */ /* 0x000fe20000000044 */
[----:B------:R-:W-:Y:S01]  /*2300*/  FADD.FTZ R81, -R134, R81 ;  /* 0x0000005186517221 */ /* 0x000fe20000010100 */
[----:B------:R-:W-:Y:S01]  /*2310*/  FADD.FTZ R137, -R136, R133 ;  /* 0x0000008588897221 */ /* 0x000fe20000010100 */
[----:B------:R-:W-:Y:S01]  /*2320*/  FADD.FTZ R79, -R78, R79 ;  /* 0x0000004f4e4f7221 */ /* 0x000fe20000010100 */
[----:B------:R-:W-:Y:S01]  /*2330*/  FADD.FTZ R85, -R86, R85 ;  /* 0x0000005556557221 */ /* 0x000fe20000010100 */
[----:B------:R-:W-:Y:S01]  /*2340*/  FADD.FTZ R143, -R140, R135 ;  /* 0x000000878c8f7221 */ /* 0x000fe20000010100 */
[----:B------:R-:W-:Y:S01]  /*2350*/  SHF.L.U32 R135, R70, 0x10, RZ ;  /* 0x0000001046877819 */ /* 0x000fe200000006ff */
[----:B------:R-:W-:Y:S01]  /*2360*/  FADD.FTZ R141, -R139, R84 ;  /* 0x000000548b8d7221 */ /* 0x000fe20000010100 */
[C---:B------:R-:W-:Y:S01]  /*2370*/  FMUL.FTZ R70, R112.reuse, R69 ;  /* 0x0000004570467220 */ /* 0x040fe20000410000 */
[----:B------:R-:W-:Y:S01]  /*2380*/  FMUL.FTZ R87, R112, R87 ;  /* 0x0000005770577220 */ /* 0x000fe20000410000 */
[----:B------:R-:W-:Y:S01]  /*2390*/  PRMT R71, R74, 0x7632, R71 ;  /* 0x000076324a477816 */ /* 0x000fe20000000047 */
[----:B------:R-:W-:Y:S01]  /*23a0*/  FMUL.FTZ R86, R112, R81 ;  /* 0x0000005170567220 */ /* 0x000fe20000410000 */
[----:B------:R-:W-:Y:S01]  /*23b0*/  SHF.L.U32 R133, R68, 0x10, RZ ;  /* 0x0000001044857819 */ /* 0x000fe200000006ff */
[C---:B------:R-:W-:Y:S01]  /*23c0*/  FMUL.FTZ R137, R112.reuse, R137 ;  /* 0x0000008970897220 */ /* 0x040fe20000410000 */
[C---:B------:R-:W-:Y:S01]  /*23d0*/  FMUL.FTZ R68, R112.reuse, R79 ;  /* 0x0000004f70447220 */ /* 0x040fe20000410000 */
[C---:B------:R-:W-:Y:S01]  /*23e0*/  FMUL.FTZ R85, R112.reuse, R85 ;  /* 0x0000005570557220 */ /* 0x040fe20000410000 */
[----:B------:R-:W-:Y:S01]  /*23f0*/  PRMT R142, R75, 0x7632, R142 ;  /* 0x000076324b8e7816 */ /* 0x000fe2000000008e */
[C---:B------:R-:W-:Y:S01]  /*2400*/  FMUL.FTZ R138, R112.reuse, R141 ;  /* 0x0000008d708a7220 */ /* 0x040fe20000410000 */
[----:B------:R-:W-:Y:S01]  /*2410*/  FMUL.FTZ R143, R112, R143 ;  /* 0x0000008f708f7220 */ /* 0x000fe20000410000 */
[----:B------:R-:W-:Y:S01]  /*2420*/  SHF.L.U32 R139, R71, 0x10, RZ ;  /* 0x00000010478b7819 */ /* 0x000fe200000006ff */
[-C--:B------:R-:W-:Y:S01]  /*2430*/  FMUL.FTZ R80, R70, R113.reuse ;  /* 0x0000007146507220 */ /* 0x080fe20000410000 */
[----:B------:R-:W-:Y:S01]  /*2440*/  F2FP.BF16.F32.PACK_AB R69, R87, R70 ;  /* 0x000000465745723e */ /* 0x000fe200000010ff */
[-C--:B------:R-:W-:Y:S01]  /*2450*/  FMUL.FTZ R71, R68, R113.reuse ;  /* 0x0000007144477220 */ /* 0x080fe20000410000 */
[----:B------:R-:W-:Y:S01]  /*2460*/  SHF.L.U32 R74, R74, 0x10, RZ ;  /* 0x000000104a4a7819 */ /* 0x000fe200000006ff */
[-C--:B------:R-:W-:Y:S01]  /*2470*/  FMUL.FTZ R81, R86, R113.reuse ;  /* 0x0000007156517220 */ /* 0x080fe20000410000 */
[----:B------:R-:W-:Y:S01]  /*2480*/  F2FP.BF16.F32.PACK_AB R70, R137, R86 ;  /* 0x000000568946723e */ /* 0x000fe200000010ff */
        /* <DEDUP_REMOVED lines=8> */
[----:B------:R-:W-:Y:S01]  /*2510*/  FMUL.FTZ R134, R81, R74 ;  /* 0x0000004a51867220 */ /* 0x000fe20000410000 */
        /* <DEDUP_REMOVED lines=21> */
[----:B------:R-:W-:-:S07]  /*2670*/  F2FP.BF16.F32.PACK_AB R75, R140, R75 ;  /* 0x0000004b8c4b723e */ /* 0x000fce00000010ff */
.L_x_2058:
        /* <DEDUP_REMOVED lines=25> */
[----:B------:R-:W-:Y:S01]  /*2810*/  FADD.FTZ R129, -R129, R126 ;  /* 0x0000007e81817221 */ /* 0x000fe20000010100 */
[----:B------:R-:W-:Y:S01]  /*2820*/  PRMT R69, R76, 0x7632, R69 ;  /* 0x000076324c457816 */ /* 0x000fe20000000045 */
[C---:B------:R-:W-:Y:S01]  /*2830*/  FMUL.FTZ R68, R112.reuse, R83 ;  /* 0x0000005370447220 */ /* 0x040fe20000410000 */
[----:B------:R-:W-:Y:S01]  /*2840*/  PRMT R74, R79, 0x7632, R74 ;  /* 0x000076324f4a7816 */ /* 0x000fe2000000004a */
[----:B------:R-:W-:Y:S01]  /*2850*/  FMUL.FTZ R117, R112, R117 ;  /* 0x0000007570757220 */ /* 0x000fe20000410000 */
[----:B------:R-:W-:Y:S01]  /*2860*/  SHF.L.U32 R71, R78, 0x10, RZ ;  /* 0x000000104e477819 */ /* 0x000fe200000006ff */
[C---:B------:R-:W-:Y:S01]  /*2870*/  FMUL.FTZ R70, R112.reuse, R119 ;  /* 0x0000007770467220 */ /* 0x040fe20000410000 */
[C---:B------:R-:W-:Y:S01]  /*2880*/  FMUL.FTZ R121, R112.reuse, R121 ;  /* 0x0000007970797220 */ /* 0x040fe20000410000 */
[C---:B------:R-:W-:Y:S01]  /*2890*/  FMUL.FTZ R78, R112.reuse, R123 ;  /* 0x0000007b704e7220 */ /* 0x040fe20000410000 */
[C---:B------:R-:W-:Y:S01]  /*28a0*/  FMUL.FTZ R125, R112.reuse, R125 ;  /* 0x0000007d707d7220 */ /* 0x040fe20000410000 */
[----:B------:R-:W-:Y:S01]  /*28b0*/  FMUL.FTZ R114, R112, R127 ;  /* 0x0000007f70727220 */ /* 0x000fe20000410000 */
[----:B------:R-:W-:Y:S01]  /*28c0*/  SHF.L.U32 R76, R76, 0x10, RZ ;  /* 0x000000104c4c7819 */ /* 0x000fe200000006ff */
[----:B------:R-:W-:Y:S01]  /*28d0*/  FMUL.FTZ R129, R112, R129 ;  /* 0x0000008170817220 */ /* 0x000fe20000410000 */
        /* <DEDUP_REMOVED lines=12> */
[----:B------:R-:W-:Y:S01]  /*29a0*/  F2FP.BF16.F32.PACK_AB R69, R121, R70 ;  /* 0x000000467945723e */ /* 0x000fe200000010ff */
        /* <DEDUP_REMOVED lines=25> */
[----:B------:R-:W-:Y:S01]  /*2b40*/  F2FP.BF16.F32.PACK_AB R75, R113, R116 ;  /* 0x00000074714b723e */ /* 0x000fe200000010ff */
[----:B------:R-:W-:Y:S06]  /*2b50*/  BRA `(.L_x_2060) ;  /* 0x0000000400007947 */ /* 0x000fec0003800000 */
.L_x_2059:
        /* <DEDUP_REMOVED lines=12> */
[----:B0----5:R-:W-:Y:S01]  /*2c20*/  PRMT R85, R77, 0x7632, R85 ;  /* 0x000076324d557816 */ /* 0x021fe20000000055 */
[----:B------:R-:W-:Y:S01]  /*2c30*/  FADD.FTZ R123, -R123, R120 ;  /* 0x000000787b7b7221 */ /* 0x000fe20000010100 */
[----:B------:R-:W-:Y:S01]  /*2c40*/  SHF.L.U32 R86, R77, 0x10, RZ ;  /* 0x000000104d567819 */ /* 0x000fe200000006ff */
[----:B------:R-:W-:Y:S01]  /*2c50*/  FADD.FTZ R125, -R125, R122 ;  /* 0x0000007a7d7d7221 */ /* 0x000fe20000010100 */
[----:B------:R-:W-:Y:S01]  /*2c60*/  FADD.FTZ R127, -R127, R124 ;  /* 0x0000007c7f7f7221 */ /* 0x000fe20000010100 */
[----:B------:R-:W-:Y:S01]  /*2c70*/  PRMT R74, R76, 0x7632, R74 ;  /* 0x000076324c4a7816 */ /* 0x000fe2000000004a */
[----:B------:R-:W-:Y:S01]  /*2c80*/  FADD.FTZ R129, -R129, R126 ;  /* 0x0000007e81817221 */ /* 0x000fe20000010100 */
[----:B------:R-:W-:Y:S01]  /*2c90*/  PRMT R77, R78, 0x7632, R77 ;  /* 0x000076324e4d7816 */ /* 0x000fe2000000004d */
[----:B------:R-:W-:Y:S01]  /*2ca0*/  FMUL.FTZ R72, R112, R83 ;  /* 0x0000005370487220 */ /* 0x000fe20000410000 */
[----:B------:R-:W-:Y:S01]  /*2cb0*/  SHF.L.U32 R87, R78, 0x10, RZ ;  /* 0x000000104e577819 */ /* 0x000fe200000006ff */
[C---:B------:R-:W-:Y:S01]  /*2cc0*/  FMUL.FTZ R78, R112.reuse, R117 ;  /* 0x00000075704e7220 */ /* 0x040fe20000410000 */
[C---:B------:R-:W-:Y:S01]  /*2cd0*/  FMUL.FTZ R84, R112.reuse, R119 ;  /* 0x0000007770547220 */ /* 0x040fe20000410000 */
[----:B------:R-:W-:Y:S01]  /*2ce0*/  FMUL.FTZ R114, R112, R121 ;  /* 0x0000007970727220 */ /* 0x000fe20000410000 */
[----:B------:R-:W-:Y:S01]  /*2cf0*/  SHF.L.U32 R76, R76, 0x10, RZ ;  /* 0x000000104c4c7819 */ /* 0x000fe200000006ff */
[C---:B------:R-:W-:Y:S01]  /*2d00*/  FMUL.FTZ R116, R112.reuse, R123 ;  /* 0x0000007b70747220 */ /* 0x040fe20000410000 */
[C---:B------:R-:W-:Y:S01]  /*2d10*/  FMUL.FTZ R118, R112.reuse, R125 ;  /* 0x0000007d70767220 */ /* 0x040fe20000410000 */
[C---:B------:R-:W-:Y:S01]  /*2d20*/  FMUL.FTZ R120, R112.reuse, R127 ;  /* 0x0000007f70787220 */ /* 0x040fe20000410000 */
[----:B------:R-:W-:Y:S01]  /*2d30*/  FMUL.FTZ R112, R112, R129 ;  /* 0x0000008170707220 */ /* 0x000fe20000410000 */
[-C--:B------:R-:W-:Y:S01]  /*2d40*/  FMUL.FTZ R73, R72, R113.reuse ;  /* 0x0000007148497220 */ /* 0x080fe20000410000 */
        /* <DEDUP_REMOVED lines=32> */
[----:B------:R-:W-:-:S07]  /*2f50*/  F2FP.BF16.F32.PACK_AB R75, R113, R120 ;  /* 0x00000078714b723e */ /* 0x000fce00000010ff */
.L_x_2060:
[----:B------:R-:W0:Y:S01]  /*2f60*/  @P1 LDC.64 R76, c[0x0][0x478] ;  /* 0x00011e00ff4c1b82 */ /* 0x000e220000000a00 */
[----:B------:R-:W-:-:S04]  /*2f70*/  IMAD.WIDE.U32 R80, R111, 0x10, R80 ;  /* 0x000000106f507825 */ /* 0x000fc800078e0050 */
[----:B0-----:R-:W-:-:S05]  /*2f80*/  @P1 IMAD.WIDE.U32 R76, R111, 0x10, R76 ;  /* 0x000000106f4c1825 */ /* 0x001fca00078e004c */
[----:B------:R0:W-:Y:S04]  /*2f90*/  @P1 STG.E.128 desc[UR6][R76.64], R68 ;  /* 0x000000444c001986 */ /* 0x0001e8000c101d06 */
[----:B------:R0:W-:Y:S01]  /*2fa0*/  STG.E.128 desc[UR6][R80.64], R72 ;  /* 0x0000004850007986 */ /* 0x0001e2000c101d06 */
[----:B------:R-:W-:Y:S05]  /*2fb0*/  BRA `(.L_x_2061) ;  /* 0x0000001400407947 */ /* 0x000fea0003800000 */
.L_x_2056:
        /* <DEDUP_REMOVED lines=11> */
[----:B------:R-:W-:Y:S01]  /*3070*/  FFMA.FTZ R79, R128, R130, R131 ;  /* 0x00000082804f7223 */ /* 0x000fe20000010083 */
[----:B------:R-:W-:Y:S01]  /*3080*/  FADD.FTZ R86, -R86, R85 ;  /* 0x0000005556567221 */ /* 0x000fe20000010100 */
[----:B------:R-:W-:Y:S01]  /*3090*/  FFMA.FTZ R85, R128, R138, R131 ;  /* 0x0000008a80557223 */ /* 0x000fe20000010083 */
[----:B------:R-:W-:Y:S01]  /*30a0*/  FADD.FTZ R134, -R134, R81 ;  /* 0x0000005186867221 */ /* 0x000fe20000010100 */
[----:B------:R-:W-:Y:S01]  /*30b0*/  FADD.FTZ R130, -R79, R80 ;  /* 0x000000504f827221 */ /* 0x000fe20000010100 */
[C---:B------:R-:W-:Y:S01]  /*30c0*/  PRMT R79, R32.reuse, 0x7632, R79 ;  /* 0x00007632204f7816 */ /* 0x040fe2000000004f */
[----:B------:R-:W-:Y:S01]  /*30d0*/  FADD.FTZ R138, -R85, R84 ;  /* 0x00000054558a7221 */ /* 0x000fe20000010100 */
[----:B------:R-:W-:Y:S01]  /*30e0*/  SHF.L.U32 R81, R32, 0x10, RZ ;  /* 0x0000001020517819 */ /* 0x000fe200000006ff */
[----:B------:R-:W-:Y:S01]  /*30f0*/  FFMA.FTZ R136, R128, R136, R131 ;  /* 0x0000008880887223 */ /* 0x000fe20000010083 */
[----:B------:R-:W-:Y:S01]  /*3100*/  SHF.L.U32 R79, R79, 0x10, RZ ;  /* 0x000000104f4f7819 */ /* 0x000fe200000006ff */
[----:B------:R-:W-:Y:S01]  /*3110*/  FADD.FTZ R132, -R132, R87 ;  /* 0x0000005784847221 */ /* 0x000fe20000010100 */
[C---:B------:R-:W-:Y:S01]  /*3120*/  SHF.L.U32 R85, R33.reuse, 0x10, RZ ;  /* 0x0000001021557819 */ /* 0x040fe200000006ff */
[--C-:B------:R-:W-:Y:S01]  /*3130*/  FFMA.FTZ R80, R112, R142, R81.reuse ;  /* 0x0000008e70507223 */ /* 0x100fe20000010051 */
[----:B------:R-:W-:Y:S01]  /*3140*/  PRMT R81, R34, 0x7632, R81 ;  /* 0x0000763222517816 */ /* 0x000fe20000000051 */
[C-C-:B------:R-:W-:Y:S01]  /*3150*/  FFMA.FTZ R84, R112.reuse, R86, R79.reuse ;  /* 0x0000005670547223 */ /* 0x140fe2000001004f */
[----:B------:R-:W-:Y:S01]  /*3160*/  PRMT R79, R33, 0x7632, R79 ;  /* 0x00007632214f7816 */ /* 0x000fe2000000004f */
[----:B------:R-:W-:Y:S01]  /*3170*/  FFMA.FTZ R86, R112, R130, R85 ;  /* 0x0000008270567223 */ /* 0x000fe20000010055 */
[----:B------:R-:W-:Y:S01]  /*3180*/  PRMT R87, R35, 0x7632, R87 ;  /* 0x0000763223577816 */ /* 0x000fe20000000057 */
        /* <DEDUP_REMOVED lines=11> */
[----:B-----5:R-:W-:Y:S01]  /*3240*/  PRMT R139, R73, 0x7632, R139 ;  /* 0x00007632498b7816 */ /* 0x020fe2000000008b */
[----:B------:R-:W-:Y:S01]  /*3250*/  FFMA.FTZ R136, R112, R138, R133 ;  /* 0x0000008a70887223 */ /* 0x000fe20000010085 */
[----:B------:R-:W-:Y:S01]  /*3260*/  PRMT R137, R74, 0x7632, R137 ;  /* 0x000076324a897816 */ /* 0x000fe20000000089 */
[----:B------:R-:W-:Y:S01]  /*3270*/  FFMA.FTZ R138, R112, R140, R87 ;  /* 0x0000008c708a7223 */ /* 0x000fe20000010057 */
[----:B------:R-:W-:Y:S01]  /*3280*/  PRMT R78, R75, 0x7632, R78 ;  /* 0x000076324b4e7816 */ /* 0x000fe2000000004e */
        /* <DEDUP_REMOVED lines=38> */
.L_x_2062:
[C-C-:B------:R-:W-:Y:S01]  /*34f0*/  FFMA.FTZ R78, R128.reuse, R78, R131.reuse ;  /* 0x0000004e804e7223 */ /* 0x140fe20000010083 */
[C-C-:B------:R-:W-:Y:S01]  /*3500*/  FFMA.FTZ R134, R128.reuse, R134, R131.reuse ;  /* 0x0000008680867223 */ /* 0x140fe20000010083 */
[C-C-:B------:R-:W-:Y:S01]  /*3510*/  FFMA.FTZ R137, R128.reuse, R130, R131.reuse ;  /* 0x0000008280897223 */ /* 0x140fe20000010083 */
[----:B------:R-:W-:Y:S01]  /*3520*/  FFMA.FTZ R86, R128, R86, R131 ;  /* 0x0000005680567223 */ /* 0x000fe20000010083 */
[----:B------:R-:W-:Y:S01]  /*3530*/  FADD.FTZ R79, -R78, R79 ;  /* 0x0000004f4e4f7221 */ /* 0x000fe20000010100 */
[----:B------:R-:W-:Y:S01]  /*3540*/  PRMT R78, R32, 0x7632, R78 ;  /* 0x00007632204e7816 */ /* 0x000fe2000000004e */
[----:B------:R-:W-:Y:S01]  /*3550*/  FADD.FTZ R139, -R134, R81 ;  /* 0x00000051868b7221 */ /* 0x000fe20000010100 */
[----:B------:R-:W-:Y:S01]  /*3560*/  SHF.L.U32 R81, R32, 0x10, RZ ;  /* 0x0000001020517819 */ /* 0x000fe200000006ff */
[----:B------:R-:W-:Y:S01]  /*3570*/  FADD.FTZ R137, -R137, R80 ;  /* 0x0000005089897221 */ /* 0x000fe20000010100 */
[----:B------:R-:W-:Y:S01]  /*3580*/  SHF.L.U32 R80, R78, 0x10, RZ ;  /* 0x000000104e507819 */ /* 0x000fe200000006ff */
[----:B------:R-:W-:Y:S01]  /*3590*/  FADD.FTZ R85, -R86, R85 ;  /* 0x0000005556557221 */ /* 0x000fe20000010100 */
[----:B------:R-:W-:Y:S01]  /*35a0*/  FFMA.FTZ R141, R128, R138, R131 ;  /* 0x0000008a808d7223 */ /* 0x000fe20000010083 */
[----:B------:R-:W-:Y:S01]  /*35b0*/  FFMA.FTZ R78, R112, R79, R81 ;  /* 0x0000004f704e7223 */ /* 0x000fe20000010051 */
[----:B------:R-:W-:Y:S01]  /*35c0*/  PRMT R79, R33, 0x7632, R79 ;  /* 0x00007632214f7816 */ /* 0x000fe2000000004f */
[----:B------:R-:W-:Y:S01]  /*35d0*/  FFMA.FTZ R132, R128, R132, R131 ;  /* 0x0000008480847223 */ /* 0x000fe20000010083 */
[----:B------:R-:W-:Y:S01]  /*35e0*/  FFMA.FTZ R80, R112, R85, R80 ;  /* 0x0000005570507223 */ /* 0x000fe20000010050 */
[----:B------:R-:W-:Y:S01]  /*35f0*/  PRMT R81, R34, 0x7632, R81 ;  /* 0x0000763222517816 */ /* 0x000fe20000000051 */
[C---:B------:R-:W-:Y:S01]  /*3600*/  FFMA.FTZ R136, R128.reuse, R136, R131 ;  /* 0x0000008880887223 */ /* 0x040fe20000010083 */
[----:B------:R-:W-:Y:S01]  /*3610*/  PRMT R85, R35, 0x7632, R85 ;  /* 0x0000763223557816 */ /* 0x000fe20000000055 */
        /* <DEDUP_REMOVED lines=13> */
[----:B------:R-:W-:Y:S01]  /*36f0*/  FFMA.FTZ R86, R112, R139, R86 ;  /* 0x0000008b70567223 */ /* 0x000fe20000010056 */
[----:B-----5:R-:W-:Y:S01]  /*3700*/  PRMT R68, R74, 0x7632, R68 ;  /* 0x000076324a447816 */ /* 0x020fe20000000044 */
[C---:B------:R-:W-:Y:S01]  /*3710*/  FFMA.FTZ R130, R112.reuse, R133, R130 ;  /* 0x0000008570827223 */ /* 0x040fe20000010082 */
[----:B------:R-:W-:Y:S01]  /*3720*/  PRMT R71, R75, 0x7632, R71 ;  /* 0x000076324b477816 */ /* 0x000fe20000000047 */
[C---:B------:R-:W-:Y:S01]  /*3730*/  FFMA.FTZ R138, R112.reuse, R141, R132 ;  /* 0x0000008d708a7223 */ /* 0x040fe20000010084 */
[----:B------:R-:W-:Y:S01]  /*3740*/  PRMT R69, R73, 0x7632, R69 ;  /* 0x0000763249457816 */ /* 0x000fe20000000045 */
[----:B------:R-:W-:Y:S01]  /*3750*/  FFMA.FTZ R87, R112, R135, R134 ;  /* 0x0000008770577223 */ /* 0x000fe20000010086 */
[----:B------:R-:W-:Y:S01]  /*3760*/  PRMT R70, R72, 0x7632, R70 ;  /* 0x0000763248467816 */ /* 0x000fe20000000046 */
[-C--:B------:R-:W-:Y:S01]  /*3770*/  FMUL.FTZ R81, R86, R113.reuse ;  /* 0x0000007156517220 */ /* 0x080fe20000410000 */
[----:B------:R-:W-:Y:S01]  /*3780*/  SHF.L.U32 R137, R68, 0x10, RZ ;  /* 0x0000001044897819 */ /* 0x000fe200000006ff */
[-C--:B------:R-:W-:Y:S01]  /*3790*/  FMUL.FTZ R85, R138, R113.reuse ;  /* 0x000000718a557220 */ /* 0x080fe20000410000 */
[----:B------:R-:W-:Y:S01]  /*37a0*/  SHF.L.U32 R139, R71, 0x10, RZ ;  /* 0x00000010478b7819 */ /* 0x000fe200000006ff */
[-C--:B------:R-:W-:Y:S01]  /*37b0*/  FMUL.FTZ R71, R78, R113.reuse ;  /* 0x000000714e477220 */ /* 0x080fe20000410000 */
[----:B------:R-:W-:Y:S01]  /*37c0*/  SHF.L.U32 R74, R74, 0x10, RZ ;  /* 0x000000104a4a7819 */ /* 0x000fe200000006ff */
[----:B------:R-:W-:Y:S01]  /*37d0*/  FMUL.FTZ R140, R87, R113 ;  /* 0x00000071578c7220 */ /* 0x000fe20000410000 */
[----:B------:R-:W-:-:S02]  /*37e0*/  SHF.L.U32 R135, R69, 0x10, RZ ;  /* 0x0000001045877819 */ /* 0x000fc400000006ff */
[----:B------:R-:W-:Y:S01]  /*37f0*/  F2FP.BF16.F32.PACK_AB R68, R80, R78 ;  /* 0x0000004e5044723e */ /* 0x000fe200000010ff */
        /* <DEDUP_REMOVED lines=9> */
[C---:B------:R-:W-:Y:S01]  /*3890*/  F2FP.BF16.F32.PACK_AB R69, R79.reuse, R84 ;  /* 0x000000544f45723e */ /* 0x040fe200000010ff */
[-C--:B------:R-:W-:Y:S01]  /*38a0*/  FMUL.FTZ R84, R79, R113.reuse ;  /* 0x000000714f547220 */ /* 0x080fe20000410000 */
[C---:B------:R-:W-:Y:S01]  /*38b0*/  F2FP.BF16.F32.PACK_AB R70, R130.reuse, R86 ;  /* 0x000000568246723e */ /* 0x040fe200000010ff */
        /* <DEDUP_REMOVED lines=19> */
.L_x_2063:
        /* <DEDUP_REMOVED lines=11> */
[----:B0-----:R-:W-:Y:S01]  /*3aa0*/  PRMT R69, R31, 0x7632, R69 ;  /* 0x000076321f457816 */ /* 0x001fe20000000045 */
[C-C-:B------:R-:W-:Y:S01]  /*3ab0*/  FFMA.FTZ R129, R128.reuse, R129, R131.reuse ;  /* 0x0000008180817223 */ /* 0x140fe20000010083 */
[--C-:B------:R-:W-:Y:S01]  /*3ac0*/  FFMA.FTZ R83, R128, R83, R131.reuse ;  /* 0x0000005380537223 */ /* 0x100fe20000010083 */
[----:B------:R-:W-:Y:S01]  /*3ad0*/  PRMT R68, R28, 0x7632, R68 ;  /* 0x000076321c447816 */ /* 0x000fe20000000044 */
        /* <DEDUP_REMOVED lines=8> */
[----:B------:R-:W-:Y:S01]  /*3b60*/  PRMT R75, R30, 0x7632, R75 ;  /* 0x000076321e4b7816 */ /* 0x000fe2000000004b */
[C-C-:B------:R-:W-:Y:S01]  /*3b70*/  FFMA.FTZ R123, R128.reuse, R123, R131.reuse ;  /* 0x0000007b807b7223 */ /* 0x140fe20000010083 */
[C---:B------:R-:W-:Y:S01]  /*3b80*/  FFMA.FTZ R125, R128.reuse, R125, R131 ;  /* 0x0000007d807d7223 */ /* 0x040fe20000010083 */
[----:B------:R-:W-:Y:S01]  /*3b90*/  PRMT R73, R29, 0x7632, R73 ;  /* 0x000076321d497816 */ /* 0x000fe20000000049 */
[C-C-:B------:R-:W-:Y:S01]  /*3ba0*/  FFMA.FTZ R119, R128.reuse, R119, R131.reuse ;  /* 0x0000007780777223 */ /* 0x140fe20000010083 */
[C-C-:B------:R-:W-:Y:S01]  /*3bb0*/  FFMA.FTZ R121, R128.reuse, R121, R131.reuse ;  /* 0x0000007980797223 */ /* 0x140fe20000010083 */
[----:B------:R-:W-:Y:S01]  /*3bc0*/  FFMA.FTZ R127, R128, R127, R131 ;  /* 0x0000007f807f7223 */ /* 0x000fe20000010083 */
[C---:B------:R-:W-:Y:S01]  /*3bd0*/  FFMA.FTZ R68, R112.reuse, R82, R69 ;  /* 0x0000005270447223 */ /* 0x040fe20000010045 */
[----:B------:R-:W-:Y:S01]  /*3be0*/  FFMA.FTZ R69, R112, R114, R71 ;  /* 0x0000007270457223 */ /* 0x000fe20000010047 */
[----:B------:R-:W-:Y:S01]  /*3bf0*/  SHF.L.U32 R83, R30, 0x10, RZ ;  /* 0x000000101e537819 */ /* 0x000fe200000006ff */
[----:B------:R-:W-:Y:S01]  /*3c00*/  FADD.FTZ R120, -R123, R120 ;  /* 0x000000787b787221 */ /* 0x000fe20000010100 */
[----:B------:R-:W-:Y:S01]  /*3c10*/  SHF.L.U32 R75, R75, 0x10, RZ ;  /* 0x000000104b4b7819 */ /* 0x000fe200000006ff */
[----:B------:R-:W-:Y:S01]  /*3c20*/  FADD.FTZ R122, -R125, R122 ;  /* 0x0000007a7d7a7221 */ /* 0x000fe20000010100 */
[C---:B-----5:R-:W-:Y:S01]  /*3c30*/  PRMT R84, R78.reuse, 0x7632, R84 ;  /* 0x000076324e547816 */ /* 0x060fe20000000054 */
        /* <DEDUP_REMOVED lines=9> */
[----:B------:R-:W-:Y:S01]  /*3cd0*/  PRMT R70, R76, 0x7632, R70 ;  /* 0x000076324c467816 */ /* 0x000fe20000000046 */
[C---:B------:R-:W-:Y:S01]  /*3ce0*/  FFMA.FTZ R78, R112.reuse, R78, R71 ;  /* 0x0000004e704e7223 */ /* 0x040fe20000010047 */
[----:B------:R-:W-:Y:S01]  /*3cf0*/  PRMT R74, R77, 0x7632, R74 ;  /* 0x000076324d4a7816 */ /* 0x000fe2000000004a */
[C---:B------:R-:W-:Y:S01]  /*3d00*/  FFMA.FTZ R73, R112.reuse, R118, R73 ;  /* 0x0000007670497223 */ /* 0x040fe20000010049 */
[----:B------:R-:W-:Y:S01]  /*3d10*/  PRMT R86, R79, 0x7632, R86 ;  /* 0x000076324f567816 */ /* 0x000fe20000000056 */
[----:B------:R-:W-:Y:S01]  /*3d20*/  FFMA.FTZ R112, R112, R124, R85 ;  /* 0x0000007c70707223 */ /* 0x000fe20000010055 */
        /* <DEDUP_REMOVED lines=12> */
[C---:B------:R-:W-:Y:S01]  /*3df0*/  F2FP.BF16.F32.PACK_AB R70, R114.reuse, R82 ;  /* 0x000000527246723e */ /* 0x040fe200000010ff */
[-C--:B------:R-:W-:Y:S01]  /*3e00*/  FMUL.FTZ R114, R114, R113.reuse ;  /* 0x0000007172727220 */ /* 0x080fe20000410000 */
[----:B------:R-:W-:Y:S01]  /*3e10*/  SHF.L.U32 R117, R86, 0x10, RZ ;  /* 0x0000001056757819 */ /* 0x000fe200000006ff */
[----:B------:R-:W-:Y:S01]  /*3e20*/  FMUL.FTZ R86, R82, R113 ;  /* 0x0000007152567220 */ /* 0x000fe20000410000 */
[----:B------:R-:W-:Y:S01]  /*3e30*/  F2FP.BF16.F32.PACK_AB R68, R69, R68 ;  /* 0x000000444544723e */ /* 0x000fe200000010ff */
        /* <DEDUP_REMOVED lines=21> */
[----:B------:R-:W-:Y:S01]  /*3f90*/  F2FP.BF16.F32.PACK_AB R75, R113, R116 ;  /* 0x00000074714b723e */ /* 0x000fe200000010ff */
[----:B------:R-:W-:Y:S06]  /*3fa0*/  BRA `(.L_x_2065) ;  /* 0x0000000400307947 */ /* 0x000fec0003800000 */
.L_x_2064:
[C-C-:B------:R-:W-:Y:S01]  /*3fb0*/  FFMA.FTZ R83, R128.reuse, R83, R131.reuse ;  /* 0x0000005380537223 */ /* 0x140fe20000010083 */
[C-C-:B------:R-:W-:Y:S01]  /*3fc0*/  FFMA.FTZ R129, R128.reuse, R129, R131.reuse ;  /* 0x0000008180817223 */ /* 0x140fe20000010083 */
[C-C-:B------:R-:W-:Y:S01]  /*3fd0*/  FFMA.FTZ R123, R128.reuse, R123, R131.reuse ;  /* 0x0000007b807b7223 */ /* 0x140fe20000010083 */
[C-C-:B------:R-:W-:Y:S01]  /*3fe0*/  FFMA.FTZ R117, R128.reuse, R117, R131.reuse ;  /* 0x0000007580757223 */ /* 0x140fe20000010083 */
[--C-:B------:R-:W-:Y:S01]  /*3ff0*/  FADD.FTZ R83, -R83, R82.reuse ;  /* 0x0000005253537221 */ /* 0x100fe20000010100 */
[----:B------:R-:W-:Y:S01]  /*4000*/  PRMT R82, R31, 0x7632, R82 ;  /* 0x000076321f527816 */ /* 0x000fe20000000052 */
[C-C-:B------:R-:W-:Y:S01]  /*4010*/  FFMA.FTZ R119, R128.reuse, R119, R131.reuse ;  /* 0x0000007780777223 */ /* 0x140fe20000010083 */
[--C-:B------:R-:W-:Y:S01]  /*4020*/  FFMA.FTZ R121, R128, R121, R131.reuse ;  /* 0x0000007980797223 */ /* 0x100fe20000010083 */
[----:B0----5:R-:W-:Y:S01]  /*4030*/  PRMT R74, R78, 0x7632, R74 ;  /* 0x000076324e4a7816 */ /* 0x021fe2000000004a */
[----:B------:R-:W-:Y:S01]  /*4040*/  FADD.FTZ R129, -R129, R126 ;  /* 0x0000007e81817221 */ /* 0x000fe20000010100 */
[----:B------:R-:W-:Y:S01]  /*4050*/  SHF.L.U32 R85, R82, 0x10, RZ ;  /* 0x0000001052557819 */ /* 0x000fe200000006ff */
[--C-:B------:R-:W-:Y:S01]  /*4060*/  FFMA.FTZ R125, R128, R125, R131.reuse ;  /* 0x0000007d807d7223 */ /* 0x100fe20000010083 */
[----:B------:R-:W-:Y:S01]  /*4070*/  SHF.L.U32 R82, R28, 0x10, RZ ;  /* 0x000000101c527819 */ /* 0x000fe200000006ff */
[----:B------:R-:W-:Y:S01]  /*4080*/  FFMA.FTZ R127, R128, R127, R131 ;  /* 0x0000007f807f7223 */ /* 0x000fe20000010083 */
[----:B------:R-:W-:Y:S01]  /*4090*/  SHF.L.U32 R87, R78, 0x10, RZ ;  /* 0x000000104e577819 */ /* 0x000fe200000006ff */
[----:B------:R-:W-:Y:S01]  /*40a0*/  FADD.FTZ R123, -R123, R120 ;  /* 0x000000787b7b7221 */ /* 0x000fe20000010100 */
[----:B------:R-:W-:Y:S01]  /*40b0*/  PRMT R78, R28, 0x7632, R78 ;  /* 0x000076321c4e7816 */ /* 0x000fe2000000004e */
[----:B------:R-:W-:Y:S01]  /*40c0*/  FFMA.FTZ R82, R112, R83, R82 ;  /* 0x0000005370527223 */ /* 0x000fe20000010052 */
[----:B------:R-:W-:Y:S01]  /*40d0*/  PRMT R83, R29, 0x7632, R83 ;  /* 0x000076321d537816 */ /* 0x000fe20000000053 */
[----:B------:R-:W-:Y:S01]  /*40e0*/  FADD.FTZ R117, -R117, R114 ;  /* 0x0000007275757221 */ /* 0x000fe20000010100 */
[----:B------:R-:W-:Y:S01]  /*40f0*/  PRMT R84, R30, 0x7632, R84 ;  /* 0x000076321e547816 */ /* 0x000fe20000000054 */
[----:B------:R-:W-:Y:S01]  /*4100*/  FADD.FTZ R119, -R119, R116 ;  /* 0x0000007477777221 */ /* 0x000fe20000010100 */
[----:B------:R-:W-:Y:S01]  /*4110*/  FADD.FTZ R121, -R121, R118 ;  /* 0x0000007679797221 */ /* 0x000fe20000010100 */
[----:B------:R-:W-:Y:S01]  /*4120*/  FFMA.FTZ R120, R112, R129, R85 ;  /* 0x0000008170787223 */ /* 0x000fe20000010055 */
[----:B------:R-:W-:Y:S01]  /*4130*/  SHF.L.U32 R78, R78, 0x10, RZ ;  /* 0x000000104e4e7819 */ /* 0x000fe200000006ff */
[----:B------:R-:W-:Y:S01]  /*4140*/  FADD.FTZ R125, -R125, R122 ;  /* 0x0000007a7d7d7221 */ /* 0x000fe20000010100 */
[----:B------:R-:W-:Y:S01]  /*4150*/  SHF.L.U32 R85, R29, 0x10, RZ ;  /* 0x000000101d557819 */ /* 0x000fe200000006ff */
[----:B------:R-:W-:Y:S01]  /*4160*/  FADD.FTZ R127, -R127, R124 ;  /* 0x0000007c7f7f7221 */ /* 0x000fe20000010100 */
[----:B------:R-:W-:Y:S01]  /*4170*/  SHF.L.U32 R86, R83, 0x10, RZ ;  /* 0x0000001053567819 */ /* 0x000fe200000006ff */
[----:B------:R-:W-:Y:S01]  /*4180*/  FFMA.FTZ R78, R112, R117, R78 ;  /* 0x00000075704e7223 */ /* 0x000fe2000001004e */
[----:B------:R-:W-:Y:S01]  /*4190*/  SHF.L.U32 R114, R30, 0x10, RZ ;  /* 0x000000101e727819 */ /* 0x000fe200000006ff */
[----:B------:R-:W-:Y:S01]  /*41a0*/  FMUL.FTZ R83, R82, R113 ;  /* 0x0000007152537220 */ /* 0x000fe20000410000 */
        /* <DEDUP_REMOVED lines=41> */
[----:B------:R-:W-:-:S02]  /*4440*/  F2FP.BF16.F32.PACK_AB R73, R75, R74 ;  /* 0x0000004a4b49723e */ /* 0x000fc400000010ff */
[----:B------:R-:W-:Y:S02]  /*4450*/  F2FP.BF16.F32.PACK_AB R74, R77, R114 ;  /* 0x000000724d4a723e */ /* 0x000fe400000010ff */
[----:B------:R-:W-:-:S07]  /*4460*/  F2FP.BF16.F32.PACK_AB R75, R113, R118 ;  /* 0x00000076714b723e */ /* 0x000fce00000010ff */
.L_x_2065:
[----:B------:R-:W0:Y:S01]  /*4470*/  @P1 LDC.64 R76, c[0x0][0x478] ;  /* 0x00011e00ff4c1b82 */ /* 0x000e220000000a00 */
[----:B------:R-:W-:-:S04]  /*4480*/  IMAD.WIDE.U32 R80, R111, 0x10, R80 ;  /* 0x000000106f507825 */ /* 0x000fc800078e0050 */
[----:B0-----:R-:W-:-:S05]  /*4490*/  @P1 IMAD.WIDE.U32 R76, R111, 0x10, R76 ;  /* 0x000000106f4c1825 */ /* 0x001fca00078e004c */
[----:B------:R1:W-:Y:S04]  /*44a0*/  @P1 STG.E.128 desc[UR6][R76.64], R68 ;  /* 0x000000444c001986 */ /* 0x0003e8000c101d06 */
[----:B------:R1:W-:Y:S02]  /*44b0*/  STG.E.128 desc[UR6][R80.64], R72 ;  /* 0x0000004850007986 */ /* 0x0003e4000c101d06 */
.L_x_2061:
        /* <DEDUP_REMOVED lines=21> */
.L_x_2052:
        /* <DEDUP_REMOVED lines=48> */
.L_x_2051:
[----:B------:R-:W-:Y:S05]  /*4910*/  BSYNC B0 ;  /* 0x0000000000007941 */ /* 0x000fea0003800000 */
.L_x_2050:
        /* <DEDUP_REMOVED lines=37> */
[----:B------:R-:W-:Y:S01]  /*4b70*/  LDS R56, [R53+0x1e00] ;  /* 0x001e000035387984 */ /* 0x000fe20000000800 */
        /* <DEDUP_REMOVED lines=12> */
[----:B------:R0:W-:Y:S01]  /*4c40*/  STS.128 [R2+0x400], R20 ;  /* 0x0004001402007388 */ /* 0x0001e20000000c00 */
[----:B-----5:R-:W-:-:S03]  /*4c50*/  FADD.FTZ R13, R5, R46 ;  /* 0x0000002e050d7221 */ /* 0x020fc60000010000 */
[----:B------:R-:W-:Y:S01]  /*4c60*/  STS.128 [R2+0x410], R16 ;  /* 0x0004101002007388 */ /* 0x000fe20000000c00 */
[----:B------:R-:W-:Y:S08]  /*4c70*/  BAR.SYNC.DEFER_BLOCKING 0x0 ;  /* 0x0000000000007b1d */ /* 0x000ff00000010000 */
[----:B0-----:R-:W0:Y:S01]  /*4c80*/  LDC R22, c[0x0][0x388] ;  /* 0x0000e200ff167b82 */ /* 0x001e220000000800 */
[----:B------:R-:W-:Y:S04]  /*4c90*/  LDS R15, [R53] ;  /* 0x00000000350f7984 */ /* 0x000fe80000000800 */
[----:B------:R-:W1:Y:S04]  /*4ca0*/  LDS R45, [R53+0x200] ;  /* 0x00020000352d7984 */ /* 0x000e680000000800 */
[----:B------:R-:W-:Y:S04]  /*4cb0*/  LDS R47, [R53+0x800] ;  /* 0x00080000352f7984 */ /* 0x000fe80000000800 */
[----:B------:R-:W2:Y:S04]  /*4cc0*/  LDS R20, [R53+0x400] ;  /* 0x0004000035147984 */ /* 0x000ea80000000800 */
[----:B------:R-:W3:Y:S04]  /*4cd0*/  LDS R18, [R53+0xa00] ;  /* 0x000a000035127984 */ /* 0x000ee80000000800 */
[----:B------:R-:W4:Y:S04]  /*4ce0*/  LDS R16, [R53+0x600] ;  /* 0x0006000035107984 */ /* 0x000f280000000800 */
[----:B------:R-:W5:Y:S04]  /*4cf0*/  LDS R17, [R53+0xc00] ;  /* 0x000c000035117984 */ /* 0x000f680000000800 */
[----:B------:R-:W0:Y:S04]  /*4d00*/  LDS R19, [R53+0xe00] ;  /* 0x000e000035137984 */ /* 0x000e280000000800 */
[----:B------:R-:W-:Y:S04]  /*4d10*/  LDS R21, [R53+0x1000] ;  /* 0x0010000035157984 */ /* 0x000fe80000000800 */
[----:B------:R-:W0:Y:S04]  /*4d20*/  LDS R23, [R53+0x1200] ;  /* 0x0012000035177984 */ /* 0x000e280000000800 */
[----:B------:R-:W0:Y:S04]  /*4d30*/  LDS R4, [R53+0x1400] ;  /* 0x0014000035047984 */ /* 0x000e280000000800 */
[----:B------:R-:W0:Y:S01]  /*4d40*/  LDS R25, [R53+0x1600] ;  /* 0x0016000035197984 */ /* 0x000e220000000800 */
[----:B-1----:R-:W-:-:S03]  /*4d50*/  FADD.FTZ R45, RZ, R45 ;  /* 0x0000002dff2d7221 */ /* 0x002fc60000010000 */
[----:B------:R-:W-:Y:S04]  /*4d60*/  LDS R27, [R53+0x1800] ;  /* 0x00180000351b7984 */ /* 0x000fe80000000800 */
[----:B------:R-:W1:Y:S01]  /*4d70*/  LDS R49, [R53+0x1a00] ;  /* 0x001a000035317984 */ /* 0x000e620000000800 */
[----:B--2---:R-:W-:-:S03]  /*4d80*/  FADD.FTZ R20, RZ, R20 ;  /* 0x00000014ff147221 */ /* 0x004fc60000010000 */
[----:B------:R-:W2:Y:S01]  /*4d90*/  LDS R51, [R53+0x1c00] ;  /* 0x001c000035337984 */ /* 0x000ea20000000800 */
[----:B---3--:R-:W-:-:S03]  /*4da0*/  FADD.FTZ R18, R45, R18 ;  /* 0x000000122d127221 */ /* 0x008fc60000010000 */
[----:B------:R-:W3:Y:S01]  /*4db0*/  LDS R55, [R53+0x1e00] ;  /* 0x001e000035377984 */ /* 0x000ee20000000800 */
[----:B----4-:R-:W-:Y:S01]  /*4dc0*/  FADD.FTZ R16, RZ, R16 ;  /* 0x00000010ff107221 */ /* 0x010fe20000010000 */
[----:B------:R-:W-:Y:S01]  /*4dd0*/  BAR.SYNC.DEFER_BLOCKING 0x0 ;  /* 0x0000000000007b1d */ /* 0x000fe20000010000 */
[----:B-----5:R-:W-:Y:S02]  /*4de0*/  FADD.FTZ R17, R20, R17 ;  /* 0x0000001114117221 */ /* 0x020fe40000010000 */
[----:B0-----:R-:W-:Y:S01]  /*4df0*/  FADD.FTZ R16, R16, R19 ;  /* 0x0000001310107221 */ /* 0x001fe20000010000 */
[----:B------:R-:W-:Y:S01]  /*4e00*/  FADD.FTZ R18, R18, R23 ;  /* 0x0000001712127221 */ /* 0x000fe20000010000 */
[----:B------:R-:W-:Y:S02]  /*4e10*/  FADD.FTZ R4, R17, R4 ;  /* 0x0000000411047221 */ /* 0x000fe40000010000 */
[----:B------:R-:W-:Y:S01]  /*4e20*/  FADD.FTZ R16, R16, R25 ;  /* 0x0000001910107221 */ /* 0x000fe20000010000 */
[----:B------:R0:W-:Y:S04]  /*4e30*/  STS.128 [R2], R36 ;  /* 0x0000002402007388 */ /* 0x0001e80000000c00 */
[----:B------:R-:W-:Y:S01]  /*4e40*/  STS.128 [R2+0x10], R32 ;  /* 0x0000102002007388 */ /* 0x000fe20000000c00 */
[----:B-1----:R-:W-:-:S03]  /*4e50*/  FADD.FTZ R49, R18, R49 ;  /* 0x0000003112317221 */ /* 0x002fc60000010000 */
[----:B------:R-:W-:Y:S01]  /*4e60*/  STS.128 [R2+0x400], R28 ;  /* 0x0004001c02007388 */ /* 0x000fe20000000c00 */
[----:B--2---:R-:W-:-:S03]  /*4e70*/  FADD.FTZ R51, R4, R51 ;  /* 0x0000003304337221 */ /* 0x004fc60000010000 */
[----:B------:R1:W-:Y:S01]  /*4e80*/  STS.128 [R2+0x410], R40 ;  /* 0x0004102802007388 */ /* 0x0003e20000000c00 */
[----:B---3--:R-:W-:Y:S01]  /*4e90*/  FADD.FTZ R55, R16, R55 ;  /* 0x0000003710377221 */ /* 0x008fe20000010000 */
[----:B------:R-:W-:Y:S01]  /*4ea0*/  BAR.SYNC.DEFER_BLOCKING 0x0 ;  /* 0x0000000000007b1d */ /* 0x000fe20000010000 */
[----:B0-----:R-:W-:-:S05]  /*4eb0*/  IMAD R37, R22, UR4, RZ ;  /* 0x0000000416257c24 */ /* 0x001fca000f8e02ff */
[----:B------:R-:W0:Y:S01]  /*4ec0*/  LDCU.64 UR4, c[0x0][0x460] ;  /* 0x00008c00ff0477ac */ /* 0x000e220008000a00 */
[----:B------:R-:W-:-:S04]  /*4ed0*/  IADD3 R20, P0, PT, R37, R0, RZ ;  /* 0x0000000025147210 */ /* 0x000fc80007f1e0ff */
[----:B------:R-:W-:Y:S01]  /*4ee0*/  IADD3.X R25, PT, PT, RZ, RZ, RZ, P0, !PT ;  /* 0x000000ffff197210 */ /* 0x000fe200007fe4ff */
[----:B-1----:R-:W-:Y:S01]  /*4ef0*/  FADD.FTZ R2, RZ, R15 ;  /* 0x0000000fff027221 */ /* 0x002fe20000010000 */
[----:B------:R-:W-:Y:S01]  /*4f00*/  FADD.FTZ R15, R7, R56 ;  /* 0x00000038070f7221 */ /* 0x000fe20000010000 */
[----:B------:R-:W-:Y:S02]  /*4f10*/  SHF.L.U32 R0, R20, 0x2, RZ ;  /* 0x0000000214007819 */ /* 0x000fe400000006ff */
[----:B------:R-:W-:Y:S01]  /*4f20*/  FADD.FTZ R2, R2, R47 ;  /* 0x0000002f02027221 */ /* 0x000fe20000010000 */
[----:B------:R-:W-:Y:S02]  /*4f30*/  SHF.L.U64.HI R18, R20, 0x2, R25 ;  /* 0x0000000214127819 */ /* 0x000fe40000010219 */
[----:B------:R-:W-:Y:S01]  /*4f40*/  IADD3 R4, P1, PT, R0, UR16, RZ ;  /* 0x0000001000047c10 */ /* 0x000fe2000ff3e0ff */
[----:B------:R-:W-:Y:S01]  /*4f50*/  FADD.FTZ R2, R2, R21 ;  /* 0x0000001502027221 */ /* 0x000fe20000010000 */
[----:B------:R-:W1:Y:S03]  /*4f60*/  LDS R6, [R53] ;  /* 0x0000000035067984 */ /* 0x000e660000000800 */
[----:B------:R-:W-:Y:S01]  /*4f70*/  FADD.FTZ R27, R2, R27 ;  /* 0x0000001b021b7221 */ /* 0x000fe20000010000 */
[----:B------:R-:W-:Y:S01]  /*4f80*/  IADD3 R2, P0, PT, R0, UR18, RZ ;  /* 0x0000001200027c10 */ /* 0x000fe2000ff1e0ff */
        /* <DEDUP_REMOVED lines=16> */
[----:B----4-:R-:W-:Y:S01]  /*5090*/  FADD.FTZ R14, R3, R14 ;  /* 0x0000000e030e7221 */ /* 0x010fe20000010000 */
[----:B------:R-:W-:Y:S02]  /*50a0*/  IADD3.X R3, PT, PT, R18, UR19, RZ, P0, !PT ;  /* 0x0000001312037c10 */ /* 0x000fe400087fe4ff */
[----:B------:R-:W4:Y:S01]  /*50b0*/  LDS R33, [R53+0x1c00] ;  /* 0x001c000035217984 */ /* 0x000f220000000800 */
[----:B-----5:R-:W-:Y:S01]  /*50c0*/  FADD.FTZ R8, RZ, R8 ;  /* 0x00000008ff087221 */ /* 0x020fe20000010000 */
[----:B0-----:R-:W-:Y:S02]  /*50d0*/  IADD3 R6, P0, PT, R0, UR4, RZ ;  /* 0x0000000400067c10 */ /* 0x001fe4000ff1e0ff */
[----:B------:R-:W0:Y:S01]  /*50e0*/  LDS R35, [R53+0x1e00] ;  /* 0x001e000035237984 */ /* 0x000e220000000800 */
[----:B------:R-:W-:Y:S01]  /*50f0*/  FADD.FTZ R12, R7, R12 ;  /* 0x0000000c070c7221 */ /* 0x000fe20000010000 */
        /* <DEDUP_REMOVED lines=11> */
[----:B-1----:R-:W-:-:S03]  /*51b0*/  FADD.FTZ R8, R8, R23 ;  /* 0x0000001708087221 */ /* 0x002fc60000010000 */
[----:B------:R-:W-:Y:S01]  /*51c0*/  STG.E desc[UR6][R4.64+0x200], R9 ;  /* 0x0002000904007986 */ /* 0x000fe2000c101906 */
[----:B--2---:R-:W-:Y:S01]  /*51d0*/  FADD.FTZ R31, R12, R31 ;  /* 0x0000001f0c1f7221 */ /* 0x004fe20000010000 */
[----:B---3--:R-:W-:-:S04]  /*51e0*/  FADD.FTZ R10, R10, R17 ;  /* 0x000000110a0a7221 */ /* 0x008fc80000010000 */
[----:B------:R-:W-:Y:S01]  /*51f0*/  STG.E desc[UR6][R6.64+0x200], R31 ;  /* 0x0002001f06007986 */ /* 0x000fe2000c101906 */
[----:B----4-:R-:W-:-:S03]  /*5200*/  FADD.FTZ R33, R8, R33 ;  /* 0x0000002108217221 */ /* 0x010fc60000010000 */
[----:B------:R-:W-:Y:S01]  /*5210*/  STG.E desc[UR6][R2.64+0x400], R51 ;  /* 0x0004003302007986 */ /* 0x000fe2000c101906 */
[----:B0-----:R-:W-:-:S03]  /*5220*/  FADD.FTZ R35, R10, R35 ;  /* 0x000000230a237221 */ /* 0x001fc60000010000 */
[----:B------:R-:W-:Y:S04]  /*5230*/  STG.E desc[UR6][R4.64+0x400], R13 ;  /* 0x0004000d04007986 */ /* 0x000fe8000c101906 */
[----:B------:R-:W-:Y:S04]  /*5240*/  STG.E desc[UR6][R6.64+0x400], R33 ;  /* 0x0004002106007986 */ /* 0x000fe8000c101906 */
[----:B------:R-:W-:Y:S04]  /*5250*/  STG.E desc[UR6][R2.64+0x600], R55 ;  /* 0x0006003702007986 */ /* 0x000fe8000c101906 */
[----:B------:R-:W-:Y:S04]  /*5260*/  STG.E desc[UR6][R4.64+0x600], R15 ;  /* 0x0006000f04007986 */ /* 0x000fe8000c101906 */
[----:B------:R-:W-:Y:S01]  /*5270*/  STG.E desc[UR6][R6.64+0x600], R35 ;  /* 0x0006002306007986 */ /* 0x000fe2000c101906 */
[----:B------:R-:W-:Y:S05]  /*5280*/  EXIT ;  /* 0x000000000000794d */ /* 0x000fea0003800000 */
.L_x_2055:
        /* <DEDUP_REMOVED lines=8> */
.L_x_2068:
[----:B------:R-:W-:Y:S05]  /*5310*/  BSYNC B2 ;  /* 0x0000000000027941 */ /* 0x000fea0003800000 */
.L_x_2067:
        /* <DEDUP_REMOVED lines=8> */
.L_x_2069:
[----:B------:R-:W-:-:S05]  /*53a0*/  FADD.FTZ R72, R72, R139 ;  /* 0x0000008b48487221 */ /* 0x000fca0000010000 */
[----:B------:R-:W-:Y:S01]  /*53b0*/  MOV R142, R72 ;  /* 0x00000048008e7202 */ /* 0x000fe20000000f00 */
[----:B------:R-:W-:Y:S01]  /*53c0*/  HFMA2 R143, -RZ, RZ, 0, 1.1920928955078125e-07 ;  /* 0x00000002ff8f7431 */ /* 0x000fe200000001ff */
[----:B------:R-:W-:-:S07]  /*53d0*/  MOV R73, R141 ;  /* 0x0000008d00497202 */ /* 0x000fce0000000f00 */
[----:B------:R-:W-:Y:S05]  /*53e0*/  WARPSYNC.COLLECTIVE R137, `(.L_x_2070) ;  /* 0x0000000089087348 */ /* 0x000fea0003c00000 */
[----:B------:R0:W1:Y:S02]  /*53f0*/  SHFL.BFLY P3, R141, R142, R143, R144 ;  /* 0x0c00008f8e8d7389 */ /* 0x0000640000060090 */
[----:B01----:R-:W-:Y:S05]  /*5400*/  ENDCOLLECTIVE ;  /* 0x000000000000791b */ /* 0x003fea0003800000 */
.L_x_2070:
[----:B------:R-:W-:-:S05]  /*5410*/  FADD.FTZ R73, R73, R128 ;  /* 0x0000008049497221 */ /* 0x000fca0000010000 */
[----:B------:R-:W-:Y:S02]  /*5420*/  MOV R142, R73 ;  /* 0x00000049008e7202 */ /* 0x000fe40000000f00 */
[----:B------:R-:W-:-:S07]  /*5430*/  MOV R75, R141 ;  /* 0x0000008d004b7202 */ /* 0x000fce0000000f00 */
[----:B------:R-:W-:Y:S05]  /*5440*/  WARPSYNC.COLLECTIVE R137, `(.L_x_2071) ;  /* 0x0000000089087348 */ /* 0x000fea0003c00000 */
[----:B------:R0:W1:Y:S02]  /*5450*/  SHFL.BFLY P3, R141, R142, R143, R144 ;  /* 0x0c00008f8e8d7389 */ /* 0x0000640000060090 */
[----:B01----:R-:W-:Y:S05]  /*5460*/  ENDCOLLECTIVE ;  /* 0x000000000000791b */ /* 0x003fea0003800000 */
.L_x_2071:
[----:B------:R-:W-:-:S05]  /*5470*/  FADD.FTZ R75, R72, R75 ;  /* 0x0000004b484b7221 */ /* 0x000fca0000010000 */
[----:B------:R-:W-:Y:S01]  /*5480*/  MOV R142, R75 ;  /* 0x0000004b008e7202 */ /* 0x000fe20000000f00 */
[----:B------:R-:W-:Y:S01]  /*5490*/  HFMA2 R143, -RZ, RZ, 0, 2.384185791015625e-07 ;  /* 0x00000004ff8f7431 */ /* 0x000fe200000001ff */
[----:B------:R-:W-:-:S07]  /*54a0*/  MOV R74, R141 ;  /* 0x0000008d004a7202 */ /* 0x000fce0000000f00 */
[----:B------:R-:W-:Y:S05]  /*54b0*/  WARPSYNC.COLLECTIVE R137, `(.L_x_2072) ;  /* 0x0000000089087348 */ /* 0x000fea0003c00000 */
[----:B------:R0:W1:Y:S02]  /*54c0*/  SHFL.BFLY P3, R141, R142, R143, R144 ;  /* 0x0c00008f8e8d7389 */ /* 0x0000640000060090 */
[----:B01----:R-:W-:Y:S05]  /*54d0*/  ENDCOLLECTIVE ;  /* 0x000000000000791b */ /* 0x003fea0003800000 */
.L_x_2072:
[----:B------:R-:W-:-:S05]  /*54e0*/  FADD.FTZ R74, R73, R74 ;  /* 0x0000004a494a7221 */ /* 0x000fca0000010000 */
[----:B------:R-:W-:Y:S02]  /*54f0*/  MOV R142, R74 ;  /* 0x0000004a008e7202 */ /* 0x000fe40000000f00 */
[----:B------:R-:W-:-:S07]  /*5500*/  MOV R76, R141 ;  /* 0x0000008d004c7202 */ /* 0x000fce0000000f00 */
[----:B------:R-:W-:Y:S05]  /*5510*/  WARPSYNC.COLLECTIVE R137, `(.L_x_2073) ;  /* 0x0000000089087348 */ /* 0x000fea0003c00000 */
[----:B------:R0:W1:Y:S02]  /*5520*/  SHFL.BFLY P3, R141, R142, R143, R144 ;  /* 0x0c00008f8e8d7389 */ /* 0x0000640000060090 */
[----:B01----:R-:W-:Y:S05]  /*5530*/  ENDCOLLECTIVE ;  /* 0x000000000000791b */ /* 0x003fea0003800000 */
.L_x_2073:
[----:B------:R-:W-:-:S05]  /*5540*/  FADD.FTZ R76, R75, R76 ;  /* 0x0000004c4b4c7221 */ /* 0x000fca0000010000 */
[----:B------:R-:W-:Y:S01]  /*5550*/  MOV R142, R76 ;  /* 0x0000004c008e7202 */ /* 0x000fe20000000f00 */
[----:B------:R-:W-:Y:S01]  /*5560*/  HFMA2 R143, -RZ, RZ, 0, 4.76837158203125e-07 ;  /* 0x00000008ff8f7431 */ /* 0x000fe200000001ff */
[----:B------:R-:W-:-:S07]  /*5570*/  MOV R77, R141 ;  /* 0x0000008d004d7202 */ /* 0x000fce0000000f00 */
[----:B------:R-:W-:Y:S05]  /*5580*/  WARPSYNC.COLLECTIVE R137, `(.L_x_2074) ;  /* 0x0000000089087348 */ /* 0x000fea0003c00000 */
[----:B------:R0:W1:Y:S02]  /*5590*/  SHFL.BFLY P3, R141, R142, R143, R144 ;  /* 0x0c00008f8e8d7389 */ /* 0x0000640000060090 */
[----:B01----:R-:W-:Y:S05]  /*55a0*/  ENDCOLLECTIVE ;  /* 0x000000000000791b */ /* 0x003fea0003800000 */
.L_x_2074:
[----:B------:R-:W-:-:S05]  /*55b0*/  FADD.FTZ R77, R74, R77 ;  /* 0x0000004d4a4d7221 */ /* 0x000fca0000010000 */
[----:B------:R-:W-:Y:S02]  /*55c0*/  MOV R142, R77 ;  /* 0x0000004d008e7202 */ /* 0x000fe40000000f00 */
[----:B------:R-:W-:-:S07]  /*55d0*/  MOV R131, R141 ;  /* 0x0000008d00837202 */ /* 0x000fce0000000f00 */
[----:B------:R-:W-:Y:S05]  /*55e0*/  WARPSYNC.COLLECTIVE R137, `(.L_x_2075) ;  /* 0x0000000089087348 */ /* 0x000fea0003c00000 */
[----:B------:R0:W1:Y:S02]  /*55f0*/  SHFL.BFLY P3, R141, R142, R143, R144 ;  /* 0x0c00008f8e8d7389 */ /* 0x0000640000060090 */
[----:B01----:R-:W-:Y:S05]  /*5600*/  ENDCOLLECTIVE ;  /* 0x000000000000791b */ /* 0x003fea0003800000 */
.L_x_2075:
[----:B------:R-:W-:-:S05]  /*5610*/  FADD.FTZ R72, R76, R131 ;  /* 0x000000834c487221 */ /* 0x000fca0000010000 */
[----:B------:R-:W-:Y:S01]  /*5620*/  MOV R142, R72 ;  /* 0x00000048008e7202 */ /* 0x000fe20000000f00 */
[----:B------:R-:W-:Y:S01]  /*5630*/  HFMA2 R143, -RZ, RZ, 0, 9.5367431640625e-07 ;  /* 0x00000010ff8f7431 */ /* 0x000fe200000001ff */
[----:B------:R-:W-:-:S07]  /*5640*/  MOV R128, R141 ;  /* 0x0000008d00807202 */ /* 0x000fce0000000f00 */
[----:B------:R-:W-:Y:S05]  /*5650*/  WARPSYNC.COLLECTIVE R137, `(.L_x_2076) ;  /* 0x0000000089087348 */ /* 0x000fea0003c00000 */
[----:B------:R0:W1:Y:S02]  /*5660*/  SHFL.BFLY P3, R141, R142, R143, R144 ;  /* 0x0c00008f8e8d7389 */ /* 0x0000640000060090 */
[----:B01----:R-:W-:Y:S05]  /*5670*/  ENDCOLLECTIVE ;  /* 0x000000000000791b */ /* 0x003fea0003800000 */
.L_x_2076:
[----:B------:R-:W-:-:S05]  /*5680*/  FADD.FTZ R73, R77, R128 ;  /* 0x000000804d497221 */ /* 0x000fca0000010000 */
[----:B------:R-:W-:Y:S02]  /*5690*/  MOV R142, R73 ;  /* 0x00000049008e7202 */ /* 0x000fe40000000f00 */
[----:B------:R-:W-:-:S07]  /*56a0*/  MOV R75, R141 ;  /* 0x0000008d004b7202 */ /* 0x000fce0000000f00 */
[----:B------:R-:W-:Y:S05]  /*56b0*/  WARPSYNC.COLLECTIVE R137, `(.L_x_2077) ;  /* 0x0000000089087348 */ /* 0x000fea0003c00000 */
[----:B------:R0:W1:Y:S02]  /*56c0*/  SHFL.BFLY P3, R141, R142, R143, R144 ;  /* 0x0c00008f8e8d7389 */ /* 0x0000640000060090 */
[----:B01----:R-:W-:Y:S05]  /*56d0*/  ENDCOLLECTIVE ;  /* 0x000000000000791b */ /* 0x003fea0003800000 */
.L_x_2077:
[----:B------:R-:W-:Y:S01]  /*56e0*/  MOV R74, R141 ;  /* 0x0000008d004a7202 */ /* 0x000fe20000000f00 */
[----:B------:R-:W-:Y:S06]  /*56f0*/  BRA `(.L_x_2078) ;  /* 0xffffffc4009c7947 */ /* 0x000fec000383ffff */
.L_x_2079:
        /* <DEDUP_REMOVED lines=16> */
.L_x_11193:


//--------------------- .text._ZN10layer_norm13ln_bwd_kernelINS_13Kernel_traitsIf13__nv_bfloat16S2_S2_fjLj512ELj1ELj4ELj1ELj16ENS_18Kernel_traits_baseILj512EfS2_S2_S2_fjLj128EEEEELb0ELb1ELb1ELb0EEEvNS_9BwdParamsE --------------------------
	.section	.text._ZN10layer_norm13ln_bwd_kernelINS_13Kernel_traitsIf13__nv_bfloat16S2_S2_fjLj512ELj1ELj4ELj1ELj16ENS_18Kernel_traits_baseILj512EfS2_S2_S2_fjLj128EEEEELb0ELb1ELb1ELb0EEEvNS_9BwdParamsE,"ax",@progbits
	.align	128
        .global         _ZN10layer_norm13ln_bwd_kernelINS_13Kernel_traitsIf13__nv_bfloat16S2_S2_fjLj512ELj1ELj4ELj1ELj16ENS_18Kernel_traits_baseILj512EfS2_S2_S2_fjLj128EEEEELb0ELb1ELb1ELb0EEEvNS_9BwdParamsE
        .type           _ZN10layer_norm13ln_bwd_kernelINS_13Kernel_traitsIf13__nv_bfloat16S2_S2_fjLj512ELj1ELj4ELj1ELj16ENS_18Kernel_traits_baseILj512EfS2_S2_S2_fjLj128EEEEELb0ELb1ELb1ELb0EEEvNS_9BwdParamsE,@function
        .size           _ZN10layer_norm13ln_bwd_kernelINS_13Kernel_traitsIf13__nv_bfloat16S2_S2_fjLj512ELj1ELj4ELj1ELj16ENS_18Kernel_traits_baseILj512EfS2_S2_S2_fjLj128EEEEELb0ELb1ELb1ELb0EEEvNS_9BwdParamsE,(.L_x_11194 - _ZN10layer_norm13ln_bwd_kernelINS_13Kernel_traitsIf13__nv_bfloat16S2_S2_fjLj512ELj1ELj4ELj1ELj16ENS_18Kernel_traits_baseILj512EfS2_S2_S2_fjLj128EEEEELb0ELb1ELb1ELb0EEEvNS_9BwdParamsE)
        .other          _ZN10layer_norm13ln_bwd_kernelINS_13Kernel_traitsIf13__nv_bfloat16S2_S2_fjLj512ELj1ELj4ELj1ELj16ENS_18Kernel_traits_baseILj512EfS2_S2_S2_fjLj128EEEEELb0ELb1ELb1ELb0EEEvNS_9BwdParamsE,@"STO_CUDA_ENTRY STV_DEFAULT"
_ZN10layer_norm13ln_bwd_kernelINS_13Kernel_traitsIf13__nv_bfloat16S2_S2_fjLj512ELj1ELj4ELj1ELj16ENS_18Kernel_traits_baseILj512EfS2_S2_S2_fjLj128EEEEELb0ELb1ELb1ELb0EEEvNS_9BwdParamsE:
.text._ZN10layer_norm13ln_bwd_kernelINS_13Kernel_traitsIf13__nv_bfloat16S2_S2_fjLj512ELj1ELj4ELj1ELj16ENS_18Kernel_traits_baseILj512EfS2_S2_S2_fjLj128EEEEELb0ELb1ELb1ELb0EEEvNS_9BwdParamsE:
        /* <DEDUP_REMOVED lines=28> */
[----:B----4-:R-:W-:-:S03]  /*01c0*/  @P1 IMAD.WIDE.U32 R12, R3, 0x20, R12 ;  /* 0x00000020030c1825 */ /* 0x010fc600078e000c */
[----:B------:R4:W5:Y:S04]  /*01d0*/  @P1 LDG.E.128 R76, desc[UR6][R10.64+0x10] ;  /* 0x000010060a4c1981 */ /* 0x000968000c1e1d00 */
[----:B------:R4:W5:Y:S01]  /*01e0*/  @P1 LDG.E.128 R72, desc[UR6][R12.64] ;  /* 0x000000060c481981 */ /* 0x000962000c1e1d00 */
[----:B---3--:R-:W-:Y:S01]  /*01f0*/  USHF.L.U32 UR4, UR5, 0x2, URZ ;  /* 0x0000000205047899 */ /* 0x008fe200080006ff */
[----:B------:R-:W-:Y:S01]  /*0200*/  SHF.R.U32.HI R0, RZ, 0x5, R14 ;  /* 0x00000005ff007819 */ /* 0x000fe2000001160e */
[----:B-1----:R-:W-:Y:S01]  /*0210*/  @P0 IMAD.WIDE.U32 R6, R4, 0x20, R6 ;  /* 0x0000002004060825 */ /* 0x002fe200078e0006 */
[----:B------:R4:W5:Y:S03]  /*0220*/  @P1 LDG.E.128 R68, desc[UR6][R12.64+0x10] ;  /* 0x000010060c441981 */ /* 0x000966000c1e1d00 */
[----:B------:R-:W-:Y:S01]  /*0230*/  LOP3.LUT R0, R0, UR4, RZ, 0xfc, !PT ;  /* 0x0000000400007c12 */ /* 0x000fe2000f8efcff */
[----:B------:R4:W5:Y:S01]  /*0240*/  @P0 LDG.E.128 R96, desc[UR6][R6.64] ;  /* 0x0000000606600981 */ /* 0x000962000c1e1d00 */
[----:B--2---:R-:W-:-:S03]  /*0250*/  @P0 IMAD.WIDE.U32 R8, R4, 0x20, R8 ;  /* 0x0000002004080825 */ /* 0x004fc600078e0008 */
[----:B------:R4:W5:Y:S04]  /*0260*/  @P0 LDG.E.128 R92, desc[UR6][R6.64+0x10] ;  /* 0x00001006065c0981 */ /* 0x000968000c1e1d00 */
[----:B------:R4:W5:Y:S04]  /*0270*/  @P0 LDG.E.128 R88, desc[UR6][R8.64] ;  /* 0x0000000608580981 */ /* 0x000968000c1e1d00 */
[----:B------:R4:W5:Y:S01]  /*0280*/  @P0 LDG.E.128 R84, desc[UR6][R8.64+0x10] ;  /* 0x0000100608540981 */ /* 0x000962000c1e1d00 */
[----:B------:R-:W-:Y:S01]  /*0290*/  ISETP.GE.AND P0, PT, R0, UR8, PT ;  /* 0x0000000800007c0c */ /* 0x000fe2000bf06270 */
[----:B------:R-:W-:Y:S01]  /*02a0*/  BSSY B0, `(.L_x_2080) ;  /* 0x00004a5000007945 */ /* 0x000fe20003800000 */
        /* <DEDUP_REMOVED lines=24> */
[----:B0---4-:R-:W-:Y:S06]  /*0430*/  @P0 BRA `(.L_x_2081) ;  /* 0x00000048002c0947 */ /* 0x011fec0003800000 */
        /* <DEDUP_REMOVED lines=25> */
.L_x_2134:
        /* <DEDUP_REMOVED lines=10> */
[----:B------:R-:W-:Y:S02]  /*0670*/  CS2R R148, SRZ ;  /* 0x0000000000947805 */ /* 0x000fe4000001ff00 */
[----:B----4-:R-:W-:-:S13]  /*0680*/  ISETP.GE.AND P1, PT, R8, 0x1, PT ;  /* 0x000000010800780c */ /* 0x010fda0003f26270 */
[----:B-1----:R-:W-:Y:S05]  /*0690*/  @!P1 BRA `(.L_x_2083) ;  /* 0x0000000c00449947 */ /* 0x002fea0003800000 */
[----:B------:R-:W-:Y:S02]  /*06a0*/  SHF.R.S32.HI R5, RZ, 0x1f, R0 ;  /* 0x0000001fff057819 */ /* 0x000fe40000011400 */
[----:B------:R-:W-:-:S04]  /*06b0*/  LEA R134, P0, R0, UR10, 0x2 ;  /* 0x0000000a00867c11 */ /* 0x000fc8000f8010ff */
[----:B------:R-:W-:-:S05]  /*06c0*/  LEA.HI.X R135, R0, UR11, R5, 0x2, P0 ;  /* 0x0000000b00877c11 */ /* 0x000fca00080f1405 */
[----:B------:R1:W2:Y:S01]  /*06d0*/  LDG.E R134, desc[UR6][R134.64] ;  /* 0x0000000686867981 */ /* 0x0002a2000c1e1900 */
[----:B------:R-:W-:Y:S01]  /*06e0*/  MOV R5, UR15 ;  /* 0x0000000f00057c02 */ /* 0x000fe20008000f00 */
[----:B------:R-:W-:Y:S01]  /*06f0*/  BSSY.RECONVERGENT B2, `(.L_x_2084) ;  /* 0x000006e000027945 */ /* 0x000fe20003800200 */
[----:B------:R-:W-:Y:S02]  /*0700*/  IADD3 R146, PT, PT, R8, -0x1, RZ ;  /* 0xffffffff08927810 */ /* 0x000fe40007ffe0ff */
[----:B------:R-:W-:Y:S02]  /*0710*/  CS2R R148, SRZ ;  /* 0x0000000000947805 */ /* 0x000fe4000001ff00 */
[----:B------:R-:W-:Y:S01]  /*0720*/  ISETP.GE.U32.AND P2, PT, R2, 0x20, PT ;  /* 0x000000200200780c */ /* 0x000fe20003f46070 */
[-C--:B------:R-:W-:Y:S01]  /*0730*/  IMAD R136, R0, R5.reuse, RZ ;  /* 0x0000000500887224 */ /* 0x080fe200078e02ff */
[----:B0-----:R-:W-:Y:S01]  /*0740*/  ISETP.NE.AND P0, PT, R6, RZ, PT ;  /* 0x000000ff0600720c */ /* 0x001fe20003f05270 */
[----:B------:R-:W-:Y:S01]  /*0750*/  IMAD R146, R146, R5, RZ ;  /* 0x0000000592927224 */ /* 0x000fe200078e02ff */
[----:B------:R-:W-:-:S02]  /*0760*/  ISETP.GE.U32.AND P3, PT, R2, 0x40, PT ;  /* 0x000000400200780c */ /* 0x000fc40003f66070 */
[----:B------:R-:W-:Y:S02]  /*0770*/  SHF.R.S32.HI R137, RZ, 0x1f, R136 ;  /* 0x0000001fff897819 */ /* 0x000fe40000011488 */
[----:B------:R-:W-:Y:S02]  /*0780*/  SHF.R.S32.HI R145, RZ, 0x1f, R146 ;  /* 0x0000001fff917819 */ /* 0x000fe40000011492 */
[----:B------:R-:W-:Y:S02]  /*0790*/  LEA.HI R137, R137, R136, RZ, 0x3 ;  /* 0x0000008889897211 */ /* 0x000fe400078f18ff */
[----:B------:R-:W-:Y:S02]  /*07a0*/  LEA.HI R147, R145, R146, RZ, 0x3 ;  /* 0x0000009291937211 */ /* 0x000fe400078f18ff */
[-C--:B------:R-:W-:Y:S02]  /*07b0*/  LEA.HI.SX32 R145, R137, R4.reuse, 0x1d ;  /* 0x0000000489917211 */ /* 0x080fe400078feaff */
[----:B-1----:R-:W-:-:S02]  /*07c0*/  LEA.HI.SX32 R135, R147, R4, 0x1d ;  /* 0x0000000493877211 */ /* 0x002fc400078feaff */
        /* <DEDUP_REMOVED lines=17> */
[----:B------:R-:W-:Y:S02]  /*08e0*/  PRMT R3, R12, 0x7632, R3 ;  /* 0x000076320c037816 */ /* 0x000fe40000000003 */
[----:B------:R-:W-:Y:S01]  /*08f0*/  SHF.L.U32 R129, R13, 0x10, RZ ;  /* 0x000000100d817819 */ /* 0x000fe200000006ff */
[----:B0-----:R-:W-:Y:S01]  /*0900*/  FADD.FTZ R10, -R136, R9 ;  /* 0x00000009880a7221 */ /* 0x001fe20000010100 */
[----:B------:R-:W-:-:S02]  /*0910*/  SHF.L.U32 R151, R15, 0x10, RZ ;  /* 0x000000100f977819 */ /* 0x000fc400000006ff */
[----:B------:R-:W-:Y:S02]  /*0920*/  PRMT R128, R13, 0x7632, R128 ;  /* 0x000076320d807816 */ /* 0x000fe40000000080 */
[----:B------:R-:W-:Y:S02]  /*0930*/  PRMT R134, R15, 0x7632, R134 ;  /* 0x000076320f867816 */ /* 0x000fe40000000086 */
[----:B---3--:R-:W-:Y:S02]  /*0940*/  SHF.L.U32 R13, R124, 0x10, RZ ;  /* 0x000000107c0d7819 */ /* 0x008fe400000006ff */
[----:B------:R-:W-:Y:S01]  /*0950*/  SHF.L.U32 R15, R3, 0x10, RZ ;  /* 0x00000010030f7819 */ /* 0x000fe200000006ff */
[----:B-----5:R-:W-:Y:S01]  /*0960*/  FMUL.FTZ R3, R7, R10 ;  /* 0x0000000a07037220 */ /* 0x020fe20000410000 */
[----:B------:R-:W-:Y:S01]  /*0970*/  PRMT R130, R14, 0x7632, R130 ;  /* 0x000076320e827816 */ /* 0x000fe20000000082 */
[----:B------:R-:W-:Y:S01]  /*0980*/  FADD.FTZ R48, R48, R13 ;  /* 0x0000000d30307221 */ /* 0x000fe20000010000 */
[----:B------:R-:W-:Y:S01]  /*0990*/  SHF.L.U32 R147, R14, 0x10, RZ ;  /* 0x000000100e937819 */ /* 0x000fe200000006ff */
[----:B------:R-:W-:Y:S01]  /*09a0*/  FADD.FTZ R14, -R136, R129 ;  /* 0x00000081880e7221 */ /* 0x000fe20000010100 */
[----:B------:R-:W-:Y:S01]  /*09b0*/  PRMT R12, R124, 0x7632, R12 ;  /* 0x000076327c0c7816 */ /* 0x000fe2000000000c */
[-C--:B------:R-:W-:Y:S01]  /*09c0*/  FFMA.FTZ R64, R3, R13.reuse, R64 ;  /* 0x0000000d03407223 */ /* 0x080fe20000010040 */
[----:B------:R-:W-:Y:S01]  /*09d0*/  PRMT R132, R126, 0x7632, R132 ;  /* 0x000076327e847816 */ /* 0x000fe20000000084 */
[----:B------:R-:W-:Y:S01]  /*09e0*/  FMUL.FTZ R10, R96, R13 ;  /* 0x0000000d600a7220 */ /* 0x000fe20000410000 */
[----:B------:R-:W-:Y:S01]  /*09f0*/  SHF.L.U32 R149, R126, 0x10, RZ ;  /* 0x000000107e957819 */ /* 0x000fe200000006ff */
[C---:B------:R-:W-:Y:S01]  /*0a00*/  FADD.FTZ R126, -R136.reuse, R151 ;  /* 0x00000097887e7221 */ /* 0x040fe20000010100 */
[----:B------:R-:W-:Y:S01]  /*0a10*/  PRMT R148, R127, 0x7632, R148 ;  /* 0x000076327f947816 */ /* 0x000fe20000000094 */
[----:B------:R-:W-:Y:S01]  /*0a20*/  FMUL.FTZ R9, R7, R14 ;  /* 0x0000000e07097220 */ /* 0x000fe20000410000 */
[----:B------:R-:W-:Y:S01]  /*0a30*/  SHF.L.U32 R153, R127, 0x10, RZ ;  /* 0x000000107f997819 */ /* 0x000fe200000006ff */
[----:B------:R-:W-:Y:S01]  /*0a40*/  FMUL.FTZ R13, R7, R126 ;  /* 0x0000007e070d7220 */ /* 0x000fe20000410000 */
[C---:B------:R-:W-:Y:S01]  /*0a50*/  PRMT R11, R125.reuse, 0x7632, R11 ;  /* 0x000076327d0b7816 */ /* 0x040fe2000000000b */
        /* <DEDUP_REMOVED lines=9> */
[-C--:B------:R-:W-:Y:S01]  /*0af0*/  FFMA.FTZ R66, R9, R125.reuse, R66 ;  /* 0x0000007d09427223 */ /* 0x080fe20000010042 */
[----:B------:R-:W-:Y:S01]  /*0b00*/  FMUL.FTZ R12, R98, R125 ;  /* 0x0000007d620c7220 */ /* 0x000fe20000410000 */
[----:B------:R-:W-:Y:S01]  /*0b10*/  FMUL.FTZ R15, R97, R128 ;  /* 0x00000080610f7220 */ /* 0x000fe20000410000 */
[----:B------:R-:W-:Y:S01]  /*0b20*/  FADD.FTZ R130, RZ, R10 ;  /* 0x0000000aff827221 */ /* 0x000fe20000010000 */
[----:B------:R-:W-:Y:S01]  /*0b30*/  FFMA.FTZ R125, R3, R10, RZ ;  /* 0x0000000a037d7223 */ /* 0x000fe200000100ff */
[----:B------:R-:W-:Y:S01]  /*0b40*/  SHF.L.U32 R150, R132, 0x10, RZ ;  /* 0x0000001084967819 */ /* 0x000fe200000006ff */
[----:B------:R-:W-:Y:S01]  /*0b50*/  FADD.FTZ R132, -R136, R127 ;  /* 0x0000007f88847221 */ /* 0x000fe20000010100 */
[----:B------:R-:W-:Y:S01]  /*0b60*/  SHF.L.U32 R146, R11, 0x10, RZ ;  /* 0x000000100b927819 */ /* 0x000fe200000006ff */
[----:B------:R-:W-:Y:S01]  /*0b70*/  FADD.FTZ R127, R130, R15 ;  /* 0x0000000f827f7221 */ /* 0x000fe20000010000 */
[C---:B------:R-:W-:Y:S01]  /*0b80*/  FFMA.FTZ R130, R126.reuse, R15, R125 ;  /* 0x0000000f7e827223 */ /* 0x040fe2000001007d */
[----:B------:R-:W-:Y:S01]  /*0b90*/  FADD.FTZ R49, R49, R128 ;  /* 0x0000008031317221 */ /* 0x000fe20000010000 */
[----:B------:R-:W-:Y:S01]  /*0ba0*/  FFMA.FTZ R65, R126, R128, R65 ;  /* 0x000000807e417223 */ /* 0x000fe20000010041 */
[----:B------:R-:W-:Y:S01]  /*0bb0*/  FMUL.FTZ R128, R7, R132 ;  /* 0x0000008407807220 */ /* 0x000fe20000410000 */
[----:B------:R-:W-:Y:S01]  /*0bc0*/  FMUL.FTZ R125, R99, R146 ;  /* 0x00000092637d7220 */ /* 0x000fe20000410000 */
[----:B------:R-:W-:Y:S01]  /*0bd0*/  FADD.FTZ R132, R127, R12 ;  /* 0x0000000c7f847221 */ /* 0x000fe20000010000 */
[----:B------:R-:W-:Y:S01]  /*0be0*/  SHF.L.U32 R147, R134, 0x10, RZ ;  /* 0x0000001086937819 */ /* 0x000fe200000006ff */
[----:B------:R-:W-:Y:S01]  /*0bf0*/  FFMA.FTZ R127, R9, R12, R130 ;  /* 0x0000000c097f7223 */ /* 0x000fe20000010082 */
[----:B------:R-:W-:Y:S01]  /*0c00*/  SHF.L.U32 R134, R148, 0x10, RZ ;  /* 0x0000001094867819 */ /* 0x000fe200000006ff */
[----:B------:R-:W-:Y:S01]  /*0c10*/  FADD.FTZ R148, -R136, R129 ;  /* 0x0000008188947221 */ /* 0x000fe20000010100 */
[----:B------:R-:W-:Y:S01]  /*0c20*/  FADD.FTZ R129, R132, R125 ;  /* 0x0000007d84817221 */ /* 0x000fe20000010000 */
[----:B------:R-:W-:Y:S01]  /*0c30*/  FMUL.FTZ R11, R7, R124 ;  /* 0x0000007c070b7220 */ /* 0x000fe20000410000 */
[----:B------:R-:W-:Y:S01]  /*0c40*/  FFMA.FTZ R132, R128, R125, R127 ;  /* 0x0000007d80847223 */ /* 0x000fe2000001007f */
[----:B------:R-:W-:Y:S01]  /*0c50*/  FADD.FTZ R152, -R136, R147 ;  /* 0x0000009388987221 */ /* 0x000fe20000010100 */
[----:B------:R-:W-:Y:S01]  /*0c60*/  FADD.FTZ R51, R51, R146 ;  /* 0x0000009233337221 */ /* 0x000fe20000010000 */
        /* <DEDUP_REMOVED lines=22> */
.L_x_2085:
[----:B------:R-:W-:Y:S05]  /*0dd0*/  BSYNC.RECONVERGENT B2 ;  /* 0x0000000000027941 */ /* 0x000fea0003800200 */
.L_x_2084:
        /* <DEDUP_REMOVED lines=12> */
[C---:B--2---:R-:W-:Y:S02]  /*0ea0*/  PRMT R137, R117.reuse, 0x7632, R137 ;  /* 0x0000763275897816 */ /* 0x044fe40000000089 */
[----:B------:R-:W-:Y:S02]  /*0eb0*/  SHF.L.U32 R117, R117, 0x10, RZ ;  /* 0x0000001075757819 */ /* 0x000fe400000006ff */
[----:B------:R-:W-:Y:S02]  /*0ec0*/  PRMT R138, R118, 0x7632, R138 ;  /* 0x00007632768a7816 */ /* 0x000fe4000000008a */
[----:B------:R-:W-:Y:S01]  /*0ed0*/  SHF.L.U32 R133, R116, 0x10, RZ ;  /* 0x0000001074857819 */ /* 0x000fe200000006ff */
[----:B0-----:R-:W-:Y:S01]  /*0ee0*/  FADD.FTZ R134, -R136, R117 ;  /* 0x0000007588867221 */ /* 0x001fe20000010100 */
[----:B------:R-:W-:Y:S02]  /*0ef0*/  SHF.L.U32 R139, R118, 0x10, RZ ;  /* 0x00000010768b7819 */ /* 0x000fe400000006ff */
[----:B------:R-:W-:-:S02]  /*0f00*/  PRMT R118, R119, 0x7632, R118 ;  /* 0x0000763277767816 */ /* 0x000fc40000000076 */
[----:B------:R-:W-:Y:S01]  /*0f10*/  SHF.L.U32 R119, R119, 0x10, RZ ;  /* 0x0000001077777819 */ /* 0x000fe200000006ff */
[----:B------:R-:W-:Y:S01]  /*0f20*/  FADD.FTZ R152, -R136, R139 ;  /* 0x0000008b88987221 */ /* 0x000fe20000010100 */
[----:B------:R-:W-:Y:S01]  /*0f30*/  PRMT R131, R116, 0x7632, R131 ;  /* 0x0000763274837816 */ /* 0x000fe20000000083 */
[----:B------:R-:W-:Y:S01]  /*0f40*/  FADD.FTZ R116, -R136, R133 ;  /* 0x0000008588747221 */ /* 0x000fe20000010100 */
[----:B------:R-:W-:Y:S01]  /*0f50*/  SHF.L.U32 R117, R138, 0x10, RZ ;  /* 0x000000108a757819 */ /* 0x000fe200000006ff */
[C---:B------:R-:W-:Y:S01]  /*0f60*/  FADD.FTZ R154, -R136.reuse, R119 ;  /* 0x00000077889a7221 */ /* 0x040fe20000010100 */
[----:B------:R-:W-:Y:S02]  /*0f70*/  SHF.L.U32 R131, R131, 0x10, RZ ;  /* 0x0000001083837819 */ /* 0x000fe400000006ff */
[----:B------:R-:W-:Y:S01]  /*0f80*/  SHF.L.U32 R137, R137, 0x10, RZ ;  /* 0x0000001089897819 */ /* 0x000fe200000006ff */
[----:B------:R-:W-:Y:S01]  /*0f90*/  FADD.FTZ R140, -R136, R117 ;  /* 0x00000075888c7221 */ /* 0x000fe20000010100 */
[----:B------:R-:W-:Y:S01]  /*0fa0*/  SHF.L.U32 R133, R118, 0x10, RZ ;  /* 0x0000001076857819 */ /* 0x000fe200000006ff */
[----:B-----5:R-:W-:Y:S01]  /*0fb0*/  FMUL.FTZ R117, R7, R116 ;  /* 0x0000007407757220 */ /* 0x020fe20000410000 */
[----:B---3--:R-:W-:Y:S01]  /*0fc0*/  SHF.L.U32 R119, R120, 0x10, RZ ;  /* 0x0000001078777819 */ /* 0x008fe200000006ff */
[----:B------:R-:W-:Y:S01]  /*0fd0*/  FADD.FTZ R138, -R136, R131 ;  /* 0x00000083888a7221 */ /* 0x000fe20000010100 */
[----:B------:R-:W-:Y:S01]  /*0fe0*/  PRMT R118, R120, 0x7632, R118 ;  /* 0x0000763278767816 */ /* 0x000fe20000000076 */
[C---:B------:R-:W-:Y:S01]  /*0ff0*/  FADD.FTZ R146, -R136.reuse, R137 ;  /* 0x0000008988927221 */ /* 0x040fe20000010100 */
[----:B------:R-:W-:Y:S01]  /*1000*/  FADD.FTZ R144, -R136, R133 ;  /* 0x0000008588907221 */ /* 0x000fe20000010100 */
[----:B------:R-:W-:Y:S01]  /*1010*/  SHF.L.U32 R131, R121, 0x10, RZ ;  /* 0x0000001079837819 */ /* 0x000fe200000006ff */
[----:B------:R-:W-:Y:S01]  /*1020*/  FADD.FTZ R40, R40, R119 ;  /* 0x0000007728287221 */ /* 0x000fe20000010000 */
[-C--:B------:R-:W-:Y:S01]  /*1030*/  FFMA.FTZ R56, R117, R119.reuse, R56 ;  /* 0x0000007775387223 */ /* 0x080fe20000010038 */
[----:B------:R-:W-:Y:S01]  /*1040*/  FMUL.FTZ R116, R80, R119 ;  /* 0x0000007750747220 */ /* 0x000fe20000410000 */
[C---:B------:R-:W-:Y:S01]  /*1050*/  PRMT R133, R122.reuse, 0x7632, R133 ;  /* 0x000076327a857816 */ /* 0x040fe20000000085 */
[----:B------:R-:W-:Y:S01]  /*1060*/  FMUL.FTZ R119, R7, R134 ;  /* 0x0000008607777220 */ /* 0x000fe20000410000 */
[----:B------:R-:W-:Y:S01]  /*1070*/  SHF.L.U32 R137, R122, 0x10, RZ ;  /* 0x000000107a897819 */ /* 0x000fe200000006ff */
[----:B------:R-:W-:Y:S01]  /*1080*/  FADD.FTZ R42, R42, R131 ;  /* 0x000000832a2a7221 */ /* 0x000fe20000010000 */
[----:B------:R-:W-:Y:S01]  /*1090*/  SHF.L.U32 R142, R118, 0x10, RZ ;  /* 0x00000010768e7819 */ /* 0x000fe200000006ff */
[-C--:B------:R-:W-:Y:S01]  /*10a0*/  FFMA.FTZ R58, R119, R131.reuse, R58 ;  /* 0x00000083773a7223 */ /* 0x080fe2000001003a */
[----:B------:R-:W-:Y:S01]  /*10b0*/  PRMT R122, R123, 0x7632, R122 ;  /* 0x000076327b7a7816 */ /* 0x000fe2000000007a */
[----:B------:R-:W-:Y:S01]  /*10c0*/  FMUL.FTZ R118, R82, R131 ;  /* 0x0000008352767220 */ /* 0x000fe20000410000 */
[----:B------:R-:W-:Y:S01]  /*10d0*/  PRMT R120, R121, 0x7632, R120 ;  /* 0x0000763279787816 */ /* 0x000fe20000000078 */
[----:B------:R-:W-:Y:S01]  /*10e0*/  FMUL.FTZ R121, R7, R152 ;  /* 0x0000009807797220 */ /* 0x000fe20000410000 */
[----:B------:R-:W-:Y:S01]  /*10f0*/  SHF.L.U32 R152, R133, 0x10, RZ ;  /* 0x0000001085987819 */ /* 0x000fe200000006ff */
[----:B------:R-:W-:Y:S01]  /*1100*/  FADD.FTZ R136, R149, R116 ;  /* 0x0000007495887221 */ /* 0x000fe20000010000 */
[----:B------:R-:W-:Y:S01]  /*1110*/  SHF.L.U32 R134, R122, 0x10, RZ ;  /* 0x000000107a867819 */ /* 0x000fe200000006ff */
[----:B------:R-:W-:Y:S01]  /*1120*/  FMUL.FTZ R131, R81, R142 ;  /* 0x0000008e51837220 */ /* 0x000fe20000410000 */
[----:B------:R-:W-:Y:S01]  /*1130*/  FMUL.FTZ R122, R7, R138 ;  /* 0x0000008a077a7220 */ /* 0x000fe20000410000 */
[----:B------:R-:W-:Y:S01]  /*1140*/  FFMA.FTZ R133, R117, R116, R148 ;  /* 0x0000007475857223 */ /* 0x000fe20000010094 */
[----:B------:R-:W-:Y:S01]  /*1150*/  SHF.L.U32 R150, R120, 0x10, RZ ;  /* 0x0000001078967819 */ /* 0x000fe200000006ff */
[----:B------:R-:W-:Y:S01]  /*1160*/  FADD.FTZ R36, R36, R137 ;  /* 0x0000008924247221 */ /* 0x000fe20000010000 */
[-C--:B------:R-:W-:Y:S01]  /*1170*/  FFMA.FTZ R52, R121, R137.reuse, R52 ;  /* 0x0000008979347223 */ /* 0x080fe20000010034 */
[----:B------:R-:W-:Y:S01]  /*1180*/  FMUL.FTZ R120, R76, R137 ;  /* 0x000000894c787220 */ /* 0x000fe20000410000 */
[----:B------:R-:W-:Y:S01]  /*1190*/  FADD.FTZ R137, R136, R131 ;  /* 0x0000008388897221 */ /* 0x000fe20000010000 */
[C---:B------:R-:W-:Y:S01]  /*11a0*/  FFMA.FTZ R136, R122.reuse, R131, R133 ;  /* 0x000000837a887223 */ /* 0x040fe20000010085 */
[----:B------:R-:W-:Y:S01]  /*11b0*/  FADD.FTZ R41, R41, R142 ;  /* 0x0000008e29297221 */ /* 0x000fe20000010000 */
[----:B------:R-:W-:Y:S01]  /*11c0*/  FFMA.FTZ R57, R122, R142, R57 ;  /* 0x0000008e7a397223 */ /* 0x000fe20000010039 */
[----:B------:R-:W-:Y:S01]  /*11d0*/  FADD.FTZ R142, R137, R118 ;  /* 0x00000076898e7221 */ /* 0x000fe20000010000 */
[----:B------:R-:W-:Y:S01]  /*11e0*/  FMUL.FTZ R138, R7, R146 ;  /* 0x00000092078a7220 */ /* 0x000fe20000410000 */
        /* <DEDUP_REMOVED lines=28> */
.L_x_2083:
        /* <DEDUP_REMOVED lines=18> */
.L_x_2086:
[----:B------:R-:W-:Y:S05]  /*14d0*/  BSYNC.RECONVERGENT B1 ;  /* 0x0000000000017941 */ /* 0x000fea0003800200 */
.L_x_2082:
[----:B------:R-:W-:Y:S01]  /*14e0*/  UMOV UR4, 0xffffffff ;  /* 0xffffffff00047882 */ /* 0x000fe20000000000 */
[----:B-----5:R-:W-:Y:S02]  /*14f0*/  ISETP.GE.AND P2, PT, R143, 0x1, PT ;  /* 0x000000018f00780c */ /* 0x020fe40003f46270 */
[----:B------:R-:W-:Y:S11]  /*1500*/  BRA.DIV UR4, `(.L_x_2087) ;  /* 0x0000004604347947 */ /* 0x000ff6000b800000 */
[----:B-1----:R-:W1:Y:S04]  /*1510*/  SHFL.BFLY PT, R134, R149, 0x1, 0x1f ;  /* 0x0c201f0095867f89 */ /* 0x002e6800000e0000 */
[----:B------:R-:W2:Y:S01]  /*1520*/  SHFL.BFLY PT, R135, R148, 0x1, 0x1f ;  /* 0x0c201f0094877f89 */ /* 0x000ea200000e0000 */
[--C-:B-1----:R-:W-:Y:S01]  /*1530*/  FADD.FTZ R134, R134, R149.reuse ;  /* 0x0000009586867221 */ /* 0x102fe20000010000 */
[----:B------:R-:W-:Y:S01]  /*1540*/  PRMT R149, R100, 0x7632, R149 ;  /* 0x0000763264957816 */ /* 0x000fe20000000095 */
[----:B--2---:R-:W-:-:S03]  /*1550*/  FADD.FTZ R135, R135, R148 ;  /* 0x0000009487877221 */ /* 0x004fc60000010000 */
[----:B------:R-:W1:Y:S01]  /*1560*/  SHFL.BFLY PT, R137, R134, 0x2, 0x1f ;  /* 0x0c401f0086897f89 */ /* 0x000e6200000e0000 */
[----:B------:R-:W-:-:S03]  /*1570*/  PRMT R148, R101, 0x7632, R148 ;  /* 0x0000763265947816 */ /* 0x000fc60000000094 */
        /* <DEDUP_REMOVED lines=9> */
[--C-:B-1----:R-:W-:Y:S01]  /*1610*/  FADD.FTZ R152, R150, R147.reuse ;  /* 0x0000009396987221 */ /* 0x102fe20000010000 */
[----:B------:R-:W-:Y:S01]  /*1620*/  PRMT R147, R102, 0x7632, R147 ;  /* 0x0000763266937816 */ /* 0x000fe20000000093 */
[----:B--2---:R-:W-:-:S03]  /*1630*/  FADD.FTZ R134, R151, R146 ;  /* 0x0000009297867221 */ /* 0x004fc60000010000 */
[----:B------:R1:W2:Y:S01]  /*1640*/  SHFL.BFLY PT, R135, R152, 0x10, 0x1f ;  /* 0x0e001f0098877f89 */ /* 0x0002a200000e0000 */
[----:B------:R-:W-:-:S03]  /*1650*/  PRMT R146, R103, 0x7632, R146 ;  /* 0x0000763267927816 */ /* 0x000fc60000000092 */
[----:B------:R1:W3:Y:S04]  /*1660*/  SHFL.BFLY PT, R153, R134, 0x10, 0x1f ;  /* 0x0e001f0086997f89 */ /* 0x0002e800000e0000 */
.L_x_2152:
        /* <DEDUP_REMOVED lines=20> */
.L_x_2091:
[----:B------:R-:W-:Y:S05]  /*17b0*/  BSYNC.RECONVERGENT B2 ;  /* 0x0000000000027941 */ /* 0x000fea0003800200 */
.L_x_2090:
[----:B------:R-:W-:Y:S01]  /*17c0*/  UISETP.NE.U32.AND UP0, UPT, UR12, URZ, UPT ;  /* 0x000000ff0c00728c */ /* 0x000fe2000bf05070 */
[----:B------:R-:W-:Y:S01]  /*17d0*/  BSSY.RECONVERGENT B2, `(.L_x_2092) ;  /* 0x000019b000027945 */ /* 0x000fe20003800200 */
[----:B------:R-:W-:Y:S02]  /*17e0*/  PRMT R153, R19, 0x7632, R153 ;  /* 0x0000763213997816 */ /* 0x000fe40000000099 */
[----:B------:R-:W-:Y:S01]  /*17f0*/  UISETP.NE.AND.EX UP0, UPT, UR13, URZ, UPT, UP0 ;  /* 0x000000ff0d00728c */ /* 0x000fe2000bf05300 */
[----:B------:R-:W-:Y:S02]  /*1800*/  PRMT R156, R17, 0x7632, R156 ;  /* 0x00007632119c7816 */ /* 0x000fe4000000009c */
[----:B-1----:R-:W-:Y:S02]  /*1810*/  PRMT R152, R16, 0x7632, R152 ;  /* 0x0000763210987816 */ /* 0x002fe40000000098 */
[----:B------:R-:W-:Y:S02]  /*1820*/  PRMT R154, R18, 0x7632, R154 ;  /* 0x00007632129a7816 */ /* 0x000fe4000000009a */
[----:B-----5:R-:W-:-:S02]  /*1830*/  PRMT R134, R107, 0x7632, R134 ;  /* 0x000076326b867816 */ /* 0x020fc40000000086 */
[----:B------:R-:W-:Y:S02]  /*1840*/  PRMT R137, R106, 0x7632, R137 ;  /* 0x000076326a897816 */ /* 0x000fe40000000089 */
[----:B------:R-:W-:Y:S02]  /*1850*/  PRMT R135, R105, 0x7632, R135 ;  /* 0x0000763269877816 */ /* 0x000fe40000000087 */
[----:B------:R-:W-:Y:S01]  /*1860*/  PRMT R136, R104, 0x7632, R136 ;  /* 0x0000763268887816 */ /* 0x000fe20000000088 */
[----:B------:R-:W-:Y:S06]  /*1870*/  BRA.U UP0, `(.L_x_2093) ;  /* 0x0000000d00487547 */ /* 0x000fec000b800000 */
        /* <DEDUP_REMOVED lines=14> */
[----:B------:R-:W-:Y:S01]  /*1960*/  FFMA.FTZ R32, R153, R152, R32 ;  /* 0x0000009899207223 */ /* 0x000fe20000010020 */
[----:B------:R-:W-:-:S05]  /*1970*/  FMUL.FTZ R153, R88, R153 ;  /* 0x0000009958997220 */ /* 0x000fca0000410000 */
[----:B------:R-:W-:-:S04]  /*1980*/  F2FP.BF16.F32.PACK_AB R153, RZ, R153 ;  /* 0x00000099ff99723e */ /* 0x000fc800000010ff */
[----:B------:R-:W-:-:S07]  /*1990*/  PRMT R108, R153, 0x7610, R108 ;  /* 0x00007610996c7816 */ /* 0x000fce000000006c */
.L_x_2096:
[----:B------:R-:W-:Y:S05]  /*19a0*/  BSYNC.RECONVERGENT B3 ;  /* 0x0000000000037941 */ /* 0x000fea0003800200 */
.L_x_2095:
        /* <DEDUP_REMOVED lines=9> */
[----:B------:R-:W-:Y:S01]  /*1a40*/  FFMA.FTZ R33, R152, R136, R33 ;  /* 0x0000008898217223 */ /* 0x000fe20000010021 */
[----:B------:R-:W-:-:S05]  /*1a50*/  FMUL.FTZ R152, R89, R152 ;  /* 0x0000009859987220 */ /* 0x000fca0000410000 */
[----:B------:R-:W-:-:S04]  /*1a60*/  F2FP.BF16.F32.PACK_AB R152, RZ, R152 ;  /* 0x00000098ff98723e */ /* 0x000fc800000010ff */
[----:B------:R-:W-:-:S07]  /*1a70*/  PRMT R108, R108, 0x5410, R152 ;  /* 0x000054106c6c7816 */ /* 0x000fce0000000098 */
.L_x_2098:
[----:B------:R-:W-:Y:S05]  /*1a80*/  BSYNC.RECONVERGENT B3 ;  /* 0x0000000000037941 */ /* 0x000fea0003800200 */
.L_x_2097:
        /* <DEDUP_REMOVED lines=13> */
.L_x_2100:
[----:B------:R-:W-:Y:S05]  /*1b60*/  BSYNC.RECONVERGENT B3 ;  /* 0x0000000000037941 */ /* 0x000fea0003800200 */
.L_x_2099:
        /* <DEDUP_REMOVED lines=13> */
.L_x_2102:
[----:B------:R-:W-:Y:S05]  /*1c40*/  BSYNC.RECONVERGENT B3 ;  /* 0x0000000000037941 */ /* 0x000fea0003800200 */
.L_x_2101:
        /* <DEDUP_REMOVED lines=13> */
.L_x_2104:
[----:B------:R-:W-:Y:S05]  /*1d20*/  BSYNC.RECONVERGENT B3 ;  /* 0x0000000000037941 */ /* 0x000fea0003800200 */
.L_x_2103:
        /* <DEDUP_REMOVED lines=13> */
.L_x_2106:
[----:B------:R-:W-:Y:S05]  /*1e00*/  BSYNC.RECONVERGENT B3 ;  /* 0x0000000000037941 */ /* 0x000fea0003800200 */
.L_x_2105:
        /* <DEDUP_REMOVED lines=13> */
.L_x_2108:
[----:B------:R-:W-:Y:S05]  /*1ee0*/  BSYNC.RECONVERGENT B3 ;  /* 0x0000000000037941 */ /* 0x000fea0003800200 */
.L_x_2107:
        /* <DEDUP_REMOVED lines=11> */
[----:B------:R-:W-:Y:S01]  /*1fa0*/  PRMT R111, R111, 0x5410, R136 ;  /* 0x000054106f6f7816 */ /* 0x000fe20000000088 */
[----:B------:R-:W-:Y:S06]  /*1fb0*/  BRA `(.L_x_2109) ;  /* 0x0000001000707947 */ /* 0x000fec0003800000 */
.L_x_2094:
        /* <DEDUP_REMOVED lines=15> */
[----:B------:R-:W-:Y:S01]  /*20b0*/  FSEL R153, R114, RZ, P0 ;  /* 0x000000ff72997208 */ /* 0x000fe20000000000 */
[----:B------:R-:W-:Y:S02]  /*20c0*/  FADD.FTZ R114, R12, -R155 ;  /* 0x8000009b0c727221 */ /* 0x000fe40000010000 */
[----:B0-----:R-:W-:Y:S01]  /*20d0*/  @P2 FMUL.FTZ R136, R112, R115 ;  /* 0x0000007370882220 */ /* 0x001fe20000410000 */
[----:B------:R-:W-:-:S03]  /*20e0*/  @P2 SHF.L.U32 R115, R104, 0x10, RZ ;  /* 0x0000001068732819 */ /* 0x000fc600000006ff */
[----:B------:R-:W0:Y:S01]  /*20f0*/  @P2 LDC R155, c[0x0][0x40c] ;  /* 0x00010300ff9b2b82 */ /* 0x000e220000000800 */
[----:B------:R-:W-:Y:S01]  /*2100*/  F2FP.BF16.F32.PACK_AB R112, R112, R153 ;  /* 0x000000997070723e */ /* 0x000fe200000010ff */
[----:B------:R-:W-:Y:S01]  /*2110*/  @P2 FFMA.FTZ R33, R154, R136, R33 ;  /* 0x000000889a212223 */ /* 0x000fe20000010021 */
[----:B-1----:R-:W-:Y:S01]  /*2120*/  @P2 FMUL.FTZ R113, R153, R152 ;  /* 0x0000009899712220 */ /* 0x002fe20000410000 */
[----:B------:R-:W-:-:S04]  /*2130*/  FMUL.FTZ R152, R7, R114 ;  /* 0x0000007207987220 */ /* 0x000fc80000410000 */
[----:B------:R-:W1:Y:S01]  /*2140*/  @P2 LDC R154, c[0x0][0x40c] ;  /* 0x00010300ff9a2b82 */ /* 0x000e620000000800 */
[----:B------:R-:W-:Y:S01]  /*2150*/  @P2 SHF.L.U32 R153, R105, 0x10, RZ ;  /* 0x0000001069992819 */ /* 0x000fe200000006ff */
[-C--:B------:R-:W-:Y:S01]  /*2160*/  @P2 FFMA.FTZ R32, R115, R113.reuse, R32 ;  /* 0x0000007173202223 */ /* 0x080fe20000010020 */
[----:B------:R-:W-:Y:S01]  /*2170*/  @P2 FMUL.FTZ R114, R88, R113 ;  /* 0x0000007158722220 */ /* 0x000fe20000410000 */
[----:B------:R-:W-:Y:S01]  /*2180*/  FSEL R113, R152, RZ, P0 ;  /* 0x000000ff98717208 */ /* 0x000fe20000000000 */
[----:B------:R-:W-:Y:S01]  /*2190*/  FFMA.FTZ R152, R128, R150, R151 ;  /* 0x0000009680987223 */ /* 0x000fe20000010097 */
[----:B------:R-:W-:Y:S02]  /*21a0*/  @P2 FMUL.FTZ R115, R89, R136 ;  /* 0x0000008859732220 */ /* 0x000fe40000410000 */
[----:B------:R-:W-:Y:S01]  /*21b0*/  @P2 F2FP.BF16.F32.PACK_AB R136, RZ, R114 ;  /* 0x00000072ff88223e */ /* 0x000fe200000010ff */
[----:B------:R-:W-:Y:S02]  /*21c0*/  FADD.FTZ R152, R125, -R152 ;  /* 0x800000987d987221 */ /* 0x000fe40000010000 */
[----:B------:R-:W-:-:S02]  /*21d0*/  @P2 F2FP.BF16.F32.PACK_AB R114, RZ, R115 ;  /* 0x00000073ff72223e */ /* 0x000fc400000010ff */
[----:B------:R-:W-:Y:S01]  /*21e0*/  FMUL.FTZ R152, R7, R152 ;  /* 0x0000009807987220 */ /* 0x000fe20000410000 */
[----:B------:R-:W-:-:S04]  /*21f0*/  @P2 PRMT R108, R136, 0x7610, R108 ;  /* 0x00007610886c2816 */ /* 0x000fc8000000006c */
[----:B------:R-:W-:Y:S02]  /*2200*/  FSEL R152, R152, RZ, P0 ;  /* 0x000000ff98987208 */ /* 0x000fe40000000000 */
[----:B------:R-:W-:Y:S01]  /*2210*/  @P2 PRMT R108, R108, 0x5410, R114 ;  /* 0x000054106c6c2816 */ /* 0x000fe20000000072 */
[--C-:B------:R-:W-:Y:S02]  /*2220*/  FFMA.FTZ R114, R130, R150, R151.reuse ;  /* 0x0000009682727223 */ /* 0x100fe40000010097 */
[C---:B0-----:R-:W-:Y:S01]  /*2230*/  @P2 FMUL.FTZ R136, R152.reuse, R155 ;  /* 0x0000009b98882220 */ /* 0x041fe20000410000 */
[----:B-1----:R-:W-:Y:S01]  /*2240*/  @P2 FMUL.FTZ R115, R113, R154 ;  /* 0x0000009a71732220 */ /* 0x002fe20000410000 */
[----:B------:R-:W-:Y:S01]  /*2250*/  @P2 SHF.L.U32 R154, R135, 0x10, RZ ;  /* 0x00000010879a2819 */ /* 0x000fe200000006ff */
[----:B------:R-:W-:Y:S01]  /*2260*/  FADD.FTZ R114, R127, -R114 ;  /* 0x800000727f727221 */ /* 0x000fe20000010000 */
[----:B------:R-:W-:Y:S01]  /*2270*/  F2FP.BF16.F32.PACK_AB R113, R152, R113 ;  /* 0x000000719871723e */ /* 0x000fe200000010ff */
[-C--:B------:R-:W-:Y:S01]  /*2280*/  @P2 FFMA.FTZ R34, R153, R115.reuse, R34 ;  /* 0x0000007399222223 */ /* 0x080fe20000010022 */
[----:B------:R-:W-:Y:S01]  /*2290*/  FFMA.FTZ R153, R11, R150, R151 ;  /* 0x000000960b997223 */ /* 0x000fe20000010097 */
[----:B------:R-:W-:Y:S01]  /*22a0*/  @P2 FFMA.FTZ R35, R154, R136, R35 ;  /* 0x000000889a232223 */ /* 0x000fe20000010023 */
[----:B------:R-:W-:Y:S01]  /*22b0*/  @P2 FMUL.FTZ R115, R90, R115 ;  /* 0x000000735a732220 */ /* 0x000fe20000410000 */
[----:B------:R-:W0:Y:S01]  /*22c0*/  @P2 LDC R154, c[0x0][0x40c] ;  /* 0x00010300ff9a2b82 */ /* 0x000e220000000800 */
[----:B------:R-:W-:Y:S01]  /*22d0*/  FADD.FTZ R152, R14, -R153 ;  /* 0x800000990e987221 */ /* 0x000fe20000010000 */
[----:B------:R-:W-:Y:S01]  /*22e0*/  @P2 SHF.L.U32 R153, R106, 0x10, RZ ;  /* 0x000000106a992819 */ /* 0x000fe200000006ff */
[C---:B------:R-:W-:Y:S01]  /*22f0*/  FMUL.FTZ R114, R7.reuse, R114 ;  /* 0x0000007207727220 */ /* 0x040fe20000410000 */
[----:B------:R-:W-:Y:S01]  /*2300*/  @P2 F2FP.BF16.F32.PACK_AB R115, RZ, R115 ;  /* 0x00000073ff73223e */ /* 0x000fe200000010ff */
[----:B------:R-:W-:Y:S01]  /*2310*/  FMUL.FTZ R152, R7, R152 ;  /* 0x0000009807987220 */ /* 0x000fe20000410000 */
[----:B------:R-:W-:-:S02]  /*2320*/  @P2 FMUL.FTZ R136, R91, R136 ;  /* 0x000000885b882220 */ /* 0x000fc40000410000 */
[----:B------:R-:W-:Y:S02]  /*2330*/  @P2 PRMT R109, R115, 0x7610, R109 ;  /* 0x00007610736d2816 */ /* 0x000fe4000000006d */
[----:B------:R-:W-:Y:S02]  /*2340*/  FSEL R152, R152, RZ, P0 ;  /* 0x000000ff98987208 */ /* 0x000fe40000000000 */
[----:B------:R-:W-:Y:S02]  /*2350*/  FSEL R115, R114, RZ, P0 ;  /* 0x000000ff72737208 */ /* 0x000fe40000000000 */
[----:B------:R-:W-:Y:S01]  /*2360*/  @P2 F2FP.BF16.F32.PACK_AB R136, RZ, R136 ;  /* 0x00000088ff88223e */ /* 0x000fe200000010ff */
[----:B--2---:R-:W-:Y:S01]  /*2370*/  @P2 FMUL.FTZ R135, R152, R161 ;  /* 0x000000a198872220 */ /* 0x004fe20000410000 */
[----:B------:R-:W-:Y:S02]  /*2380*/  F2FP.BF16.F32.PACK_AB R114, R115, R152 ;  /* 0x000000987372723e */ /* 0x000fe400000010ff */
[----:B------:R-:W-:Y:S01]  /*2390*/  @P2 PRMT R109, R109, 0x5410, R136 ;  /* 0x000054106d6d2816 */ /* 0x000fe20000000088 */
[-C--:B------:R-:W-:Y:S01]  /*23a0*/  @P2 FFMA.FTZ R28, R153, R135.reuse, R28 ;  /* 0x00000087991c2223 */ /* 0x080fe2000001001c */
[--C-:B------:R-:W-:Y:S01]  /*23b0*/  FFMA.FTZ R136, R132, R150, R151.reuse ;  /* 0x0000009684887223 */ /* 0x100fe20000010097 */
[----:B------:R-:W1:Y:S01]  /*23c0*/  @P2 LDC R153, c[0x0][0x40c] ;  /* 0x00010300ff992b82 */ /* 0x000e620000000800 */
[----:B------:R-:W-:Y:S01]  /*23d0*/  @P2 FMUL.FTZ R135, R84, R135 ;  /* 0x0000008754872220 */ /* 0x000fe20000410000 */
[----:B0-----:R-:W-:Y:S01]  /*23e0*/  @P2 FMUL.FTZ R152, R115, R154 ;  /* 0x0000009a73982220 */ /* 0x001fe20000410000 */
[----:B------:R-:W-:Y:S01]  /*23f0*/  FFMA.FTZ R115, R13, R150, R151 ;  /* 0x000000960d737223 */ /* 0x000fe20000010097 */
[----:B------:R-:W-:-:S02]  /*2400*/  FADD.FTZ R136, R129, -R136 ;  /* 0x8000008881887221 */ /* 0x000fc40000010000 */
[----:B------:R-:W-:Y:S01]  /*2410*/  @P2 F2FP.BF16.F32.PACK_AB R135, RZ, R135 ;  /* 0x00000087ff87223e */ /* 0x000fe200000010ff */
[-C--:B------:R-:W-:Y:S01]  /*2420*/  @P2 FFMA.FTZ R29, R156, R152.reuse, R29 ;  /* 0x000000989c1d2223 */ /* 0x080fe2000001001d */
[----:B------:R-:W-:Y:S01]  /*2430*/  FADD.FTZ R154, R124, -R115 ;  /* 0x800000737c9a7221 */ /* 0x000fe20000010000 */
[----:B------:R-:W-:Y:S01]  /*2440*/  @P2 FMUL.FTZ R152, R85, R152 ;  /* 0x0000009855982220 */ /* 0x000fe20000410000 */
[----:B------:R-:W-:Y:S01]  /*2450*/  FMUL.FTZ R136, R7, R136 ;  /* 0x0000008807887220 */ /* 0x000fe20000410000 */
[----:B------:R-:W-:Y:S01]  /*2460*/  @P2 PRMT R110, R135, 0x7610, R110 ;  /* 0x00007610876e2816 */ /* 0x000fe2000000006e */
[----:B------:R-:W-:Y:S02]  /*2470*/  FMUL.FTZ R154, R7, R154 ;  /* 0x0000009a079a7220 */ /* 0x000fe40000410000 */
[----:B------:R-:W-:Y:S02]  /*2480*/  @P2 F2FP.BF16.F32.PACK_AB R152, RZ, R152 ;  /* 0x00000098ff98223e */ /* 0x000fe400000010ff */
[----:B------:R-:W-:-:S02]  /*2490*/  FSEL R135, R136, RZ, P0 ;  /* 0x000000ff88877208 */ /* 0x000fc40000000000 */
[----:B------:R-:W-:Y:S02]  /*24a0*/  FSEL R154, R154, RZ, P0 ;  /* 0x000000ff9a9a7208 */ /* 0x000fe40000000000 */
[----:B------:R-:W-:-:S03]  /*24b0*/  @P2 PRMT R110, R110, 0x5410, R152 ;  /* 0x000054106e6e2816 */ /* 0x000fc60000000098 */
[----:B-1----:R-:W-:-:S04]  /*24c0*/  @P2 FMUL.FTZ R115, R154, R153 ;  /* 0x000000999a732220 */ /* 0x002fc80000410000 */
[-C--:B------:R-:W-:Y:S01]  /*24d0*/  @P2 FFMA.FTZ R30, R137, R115.reuse, R30 ;  /* 0x00000073891e2223 */ /* 0x080fe2000001001e */
[----:B------:R-:W-:-:S05]  /*24e0*/  @P2 FMUL.FTZ R115, R86, R115 ;  /* 0x0000007356732220 */ /* 0x000fca0000410000 */
[----:B------:R-:W-:-:S04]  /*24f0*/  @P2 F2FP.BF16.F32.PACK_AB R115, RZ, R115 ;  /* 0x00000073ff73223e */ /* 0x000fc800000010ff */
[----:B------:R-:W-:Y:S02]  /*2500*/  @P2 PRMT R111, R115, 0x7610, R111 ;  /* 0x00007610736f2816 */ /* 0x000fe4000000006f */
[----:B------:R-:W-:Y:S01]  /*2510*/  F2FP.BF16.F32.PACK_AB R115, R135, R154 ;  /* 0x0000009a8773723e */ /* 0x000fe200000010ff */
[----:B------:R-:W-:Y:S06]  /*2520*/  @!P2 BRA `(.L_x_2109) ;  /* 0x0000000c0014a947 */ /* 0x000fec0003800000 */
[----:B------:R-:W-:Y:S01]  /*2530*/  SHF.L.U32 R136, R134, 0x10, RZ ;  /* 0x0000001086887819 */ /* 0x000fe200000006ff */
[----:B------:R-:W-:-:S04]  /*2540*/  FMUL.FTZ R134, R135, UR14 ;  /* 0x0000000e87867c20 */ /* 0x000fc80008410000 */
[-C--:B------:R-:W-:Y:S01]  /*2550*/  FFMA.FTZ R31, R136, R134.reuse, R31 ;  /* 0x00000086881f7223 */ /* 0x080fe2000001001f */
[----:B------:R-:W-:-:S05]  /*2560*/  FMUL.FTZ R134, R87, R134 ;  /* 0x0000008657867220 */ /* 0x000fca0000410000 */
[----:B------:R-:W-:-:S04]  /*2570*/  F2FP.BF16.F32.PACK_AB R134, RZ, R134 ;  /* 0x00000086ff86723e */ /* 0x000fc800000010ff */
[----:B------:R-:W-:Y:S01]  /*2580*/  PRMT R111, R111, 0x5410, R134 ;  /* 0x000054106f6f7816 */ /* 0x000fe20000000086 */
[----:B------:R-:W-:Y:S06]  /*2590*/  BRA `(.L_x_2109) ;  /* 0x0000000800f87947 */ /* 0x000fec0003800000 */
.L_x_2093:
        /* <DEDUP_REMOVED lines=9> */
[----:B------:R-:W-:Y:S02]  /*2630*/  PRMT R154, R17, 0x7632, R154 ;  /* 0x00007632119a7816 */ /* 0x000fe4000000009a */
[----:B------:R-:W-:Y:S02]  /*2640*/  @P2 SHF.L.U32 R136, R136, 0x10, RZ ;  /* 0x0000001088882819 */ /* 0x000fe400000006ff */
[----:B------:R-:W-:-:S02]  /*2650*/  SHF.L.U32 R154, R154, 0x10, RZ ;  /* 0x000000109a9a7819 */ /* 0x000fc400000006ff */
[----:B------:R-:W-:Y:S01]  /*2660*/  @P2 SHF.L.U32 R165, R107, 0x10, RZ ;  /* 0x000000106ba52819 */ /* 0x000fe200000006ff */
[-CC-:B------:R-:W-:Y:S01]  /*2670*/  @P0 FFMA.FTZ R155, R3, R150.reuse, R151.reuse ;  /* 0x00000096039b0223 */ /* 0x180fe20000010097 */
[-CC-:B------:R-:W-:Y:S01]  /*2680*/  @P0 FFMA.FTZ R152, R126, R150.reuse, R151.reuse ;  /* 0x000000967e980223 */ /* 0x180fe20000010097 */
[-C--:B------:R-:W-:Y:S02]  /*2690*/  @P0 FFMA.FTZ R160, R128, R150.reuse, R151 ;  /* 0x0000009680a00223 */ /* 0x080fe40000010097 */
[----:B------:R-:W-:Y:S01]  /*26a0*/  @P0 FADD.FTZ R155, R10, -R155 ;  /* 0x8000009b0a9b0221 */ /* 0x000fe20000010000 */
[----:B------:R-:W-:Y:S01]  /*26b0*/  @P0 FADD.FTZ R161, R15, -R152 ;  /* 0x800000980fa10221 */ /* 0x000fe20000010000 */
[----:B------:R-:W-:Y:S01]  /*26c0*/  SHF.L.U32 R152, R17, 0x10, RZ ;  /* 0x0000001011987819 */ /* 0x000fe200000006ff */
[----:B------:R-:W-:Y:S01]  /*26d0*/  @P0 FADD.FTZ R160, R125, -R160 ;  /* 0x800000a07da00221 */ /* 0x000fe20000010000 */
[C---:B------:R-:W-:Y:S01]  /*26e0*/  @P0 FFMA.FTZ R158, R7.reuse, R155, R158 ;  /* 0x0000009b079e0223 */ /* 0x040fe2000001009e */
[----:B------:R-:W-:Y:S01]  /*26f0*/  @P0 FFMA.FTZ R156, R7, R161, R156 ;  /* 0x000000a1079c0223 */ /* 0x000fe2000001009c */
[----:B------:R-:W1:Y:S01]  /*2700*/  @P2 LDC R155, c[0x0][0x40c] ;  /* 0x00010300ff9b2b82 */ /* 0x000e620000000800 */
[--C-:B------:R-:W-:Y:S01]  /*2710*/  @P0 FFMA.FTZ R161, R9, R150, R151.reuse ;  /* 0x0000009609a10223 */ /* 0x100fe20000010097 */
[----:B------:R-:W-:Y:S01]  /*2720*/  @P0 FFMA.FTZ R154, R7, R160, R154 ;  /* 0x000000a0079a0223 */ /* 0x000fe2000001009a */
[----:B0-----:R-:W-:Y:S01]  /*2730*/  @P2 FMUL.FTZ R156, R156, R163 ;  /* 0x000000a39c9c2220 */ /* 0x001fe20000410000 */
[----:B------:R-:W-:Y:S01]  /*2740*/  @P0 FFMA.FTZ R163, R11, R150, R151 ;  /* 0x000000960ba30223 */ /* 0x000fe20000010097 */
[----:B------:R-:W-:-:S02]  /*2750*/  @P0 FADD.FTZ R161, R12, -R161 ;  /* 0x800000a10ca10221 */ /* 0x000fc40000010000 */
[----:B------:R-:W-:Y:S01]  /*2760*/  @P2 FFMA.FTZ R33, R136, R156, R33 ;  /* 0x0000009c88212223 */ /* 0x000fe20000010021 */
[----:B------:R-:W-:Y:S01]  /*2770*/  @P0 FADD.FTZ R163, R14, -R163 ;  /* 0x800000a30ea30221 */ /* 0x000fe20000010000 */
[----:B------:R-:W-:Y:S01]  /*2780*/  @P0 FFMA.FTZ R152, R7, R161, R152 ;  /* 0x000000a107980223 */ /* 0x000fe20000010098 */
[----:B------:R-:W-:-:S05]  /*2790*/  SHF.L.U32 R136, R18, 0x10, RZ ;  /* 0x0000001012887819 */ /* 0x000fca00000006ff */
[----:B------:R-:W-:Y:S02]  /*27a0*/  @P0 FFMA.FTZ R136, R7, R163, R136 ;  /* 0x000000a307880223 */ /* 0x000fe40000010088 */
[----:B------:R-:W0:Y:S01]  /*27b0*/  @P2 LDC R163, c[0x0][0x40c] ;  /* 0x00010300ffa32b82 */ /* 0x000e220000000800 */
[----:B-1----:R-:W-:Y:S01]  /*27c0*/  @P2 FMUL.FTZ R161, R158, R155 ;  /* 0x0000009b9ea12220 */ /* 0x002fe20000410000 */
[----:B------:R-:W-:Y:S01]  /*27d0*/  @P2 SHF.L.U32 R155, R104, 0x10, RZ ;  /* 0x00000010689b2819 */ /* 0x000fe200000006ff */
[----:B------:R-:W-:Y:S02]  /*27e0*/  @P0 FFMA.FTZ R158, R130, R150, R151 ;  /* 0x00000096829e0223 */ /* 0x000fe40000010097 */
[-C--:B------:R-:W-:Y:S02]  /*27f0*/  @P2 FMUL.FTZ R160, R88, R161.reuse ;  /* 0x000000a158a02220 */ /* 0x080fe40000410000 */
[----:B------:R-:W-:Y:S01]  /*2800*/  @P2 FFMA.FTZ R32, R155, R161, R32 ;  /* 0x000000a19b202223 */ /* 0x000fe20000010020 */
[----:B------:R-:W-:Y:S01]  /*2810*/  @P2 FMUL.FTZ R161, R89, R156 ;  /* 0x0000009c59a12220 */ /* 0x000fe20000410000 */
[----:B------:R-:W1:Y:S01]  /*2820*/  @P2 LDC R155, c[0x0][0x40c] ;  /* 0x00010300ff9b2b82 */ /* 0x000e620000000800 */
[----:B------:R-:W-:Y:S01]  /*2830*/  PRMT R156, R18, 0x7632, R156 ;  /* 0x00007632129c7816 */ /* 0x000fe2000000009c */
[----:B------:R-:W-:Y:S01]  /*2840*/  @P0 FADD.FTZ R158, R127, -R158 ;  /* 0x8000009e7f9e0221 */ /* 0x000fe20000010000 */
[----:B------:R-:W-:-:S02]  /*2850*/  @P2 F2FP.BF16.F32.PACK_AB R160, RZ, R160 ;  /* 0x000000a0ffa0223e */ /* 0x000fc400000010ff */
[----:B------:R-:W-:Y:S02]  /*2860*/  SHF.L.U32 R156, R156, 0x10, RZ ;  /* 0x000000109c9c7819 */ /* 0x000fe400000006ff */
[----:B------:R-:W-:Y:S02]  /*2870*/  @P2 F2FP.BF16.F32.PACK_AB R161, RZ, R161 ;  /* 0x000000a1ffa1223e */ /* 0x000fe400000010ff */
[----:B------:R-:W-:Y:S01]  /*2880*/  @P2 PRMT R108, R160, 0x7610, R108 ;  /* 0x00007610a06c2816 */ /* 0x000fe2000000006c */
[----:B------:R-:W-:-:S03]  /*2890*/  @P0 FFMA.FTZ R156, R7, R158, R156 ;  /* 0x0000009e079c0223 */ /* 0x000fc6000001009c */
[----:B------:R-:W-:Y:S02]  /*28a0*/  @P2 PRMT R108, R108, 0x5410, R161 ;  /* 0x000054106c6c2816 */ /* 0x000fe400000000a1 */
[----:B------:R-:W2:Y:S01]  /*28b0*/  @P2 LDC R161, c[0x0][0x40c] ;  /* 0x00010300ffa12b82 */ /* 0x000ea20000000800 */
[----:B-1----:R-:W-:Y:S01]  /*28c0*/  @P2 FMUL.FTZ R158, R154, R155 ;  /* 0x0000009b9a9e2220 */ /* 0x002fe20000410000 */
[----:B------:R-:W-:-:S06]  /*28d0*/  @P2 SHF.L.U32 R154, R135, 0x10, RZ ;  /* 0x00000010879a2819 */ /* 0x000fcc00000006ff */
[----:B------:R-:W1:Y:S01]  /*28e0*/  @P2 LDC R155, c[0x0][0x40c] ;  /* 0x00010300ff9b2b82 */ /* 0x000e620000000800 */
[----:B------:R-:W-:Y:S01]  /*28f0*/  @P0 FFMA.FTZ R135, R13, R150, R151 ;  /* 0x000000960d870223 */ /* 0x000fe20000010097 */
[-C--:B------:R-:W-:Y:S01]  /*2900*/  @P2 FFMA.FTZ R35, R154, R158.reuse, R35 ;  /* 0x0000009e9a232223 */ /* 0x080fe20000010023 */
[----:B------:R-:W-:Y:S02]  /*2910*/  SHF.L.U32 R154, R19, 0x10, RZ ;  /* 0x00000010139a7819 */ /* 0x000fe400000006ff */
[----:B------:R-:W-:Y:S01]  /*2920*/  @P0 FADD.FTZ R135, R124, -R135 ;  /* 0x800000877c870221 */ /* 0x000fe20000010000 */
[----:B------:R-:W-:-:S03]  /*2930*/  @P2 FMUL.FTZ R158, R91, R158 ;  /* 0x0000009e5b9e2220 */ /* 0x000fc60000410000 */
[----:B------:R-:W-:Y:S01]  /*2940*/  @P0 FFMA.FTZ R154, R7, R135, R154 ;  /* 0x00000087079a0223 */ /* 0x000fe2000001009a */
[----:B--2---:R-:W-:Y:S01]  /*2950*/  @P2 FMUL.FTZ R161, R136, R161 ;  /* 0x000000a188a12220 */ /* 0x004fe20000410000 */
[----:B-1----:R-:W-:Y:S01]  /*2960*/  @P2 FMUL.FTZ R135, R152, R155 ;  /* 0x0000009b98872220 */ /* 0x002fe20000410000 */
[----:B0-----:R-:W-:Y:S01]  /*2970*/  @P2 FMUL.FTZ R152, R156, R163 ;  /* 0x000000a39c982220 */ /* 0x001fe20000410000 */
[----:B------:R-:W0:Y:S01]  /*2980*/  @P2 LDC R155, c[0x0][0x40c] ;  /* 0x00010300ff9b2b82 */ /* 0x000e220000000800 */
[----:B------:R-:W-:Y:S02]  /*2990*/  @P2 SHF.L.U32 R163, R105, 0x10, RZ ;  /* 0x0000001069a32819 */ /* 0x000fe400000006ff */
[----:B------:R-:W-:Y:S02]  /*29a0*/  @P2 SHF.L.U32 R156, R137, 0x10, RZ ;  /* 0x00000010899c2819 */ /* 0x000fe400000006ff */
[----:B------:R-:W-:Y:S01]  /*29b0*/  @P2 F2FP.BF16.F32.PACK_AB R137, RZ, R158 ;  /* 0x0000009eff89223e */ /* 0x000fe200000010ff */
[-C--:B------:R-:W-:Y:S01]  /*29c0*/  @P2 FFMA.FTZ R34, R163, R135.reuse, R34 ;  /* 0x00000087a3222223 */ /* 0x080fe20000010022 */
[----:B------:R-:W-:Y:S01]  /*29d0*/  @P2 SHF.L.U32 R163, R106, 0x10, RZ ;  /* 0x000000106aa32819 */ /* 0x000fe200000006ff */
[----:B------:R-:W-:Y:S01]  /*29e0*/  @P2 FMUL.FTZ R135, R90, R135 ;  /* 0x000000875a872220 */ /* 0x000fe20000410000 */
[-C--:B------:R-:W-:Y:S01]  /*29f0*/  @P2 FFMA.FTZ R29, R156, R152.reuse, R29 ;  /* 0x000000989c1d2223 */ /* 0x080fe2000001001d */
[----:B------:R-:W-:-:S02]  /*2a00*/  @P2 FMUL.FTZ R152, R85, R152 ;  /* 0x0000009855982220 */ /* 0x000fc40000410000 */
[-C--:B------:R-:W-:Y:S01]  /*2a10*/  @P2 FFMA.FTZ R28, R163, R161.reuse, R28 ;  /* 0x000000a1a31c2223 */ /* 0x080fe2000001001c */
[----:B------:R-:W-:Y:S01]  /*2a20*/  @P2 FMUL.FTZ R161, R84, R161 ;  /* 0x000000a154a12220 */ /* 0x000fe20000410000 */
[----:B------:R-:W-:Y:S02]  /*2a30*/  @P2 F2FP.BF16.F32.PACK_AB R135, RZ, R135 ;  /* 0x00000087ff87223e */ /* 0x000fe400000010ff */
[----:B------:R-:W-:Y:S02]  /*2a40*/  @P2 F2FP.BF16.F32.PACK_AB R152, RZ, R152 ;  /* 0x00000098ff98223e */ /* 0x000fe400000010ff */
[----:B------:R-:W-:Y:S02]  /*2a50*/  @P2 F2FP.BF16.F32.PACK_AB R161, RZ, R161 ;  /* 0x000000a1ffa1223e */ /* 0x000fe400000010ff */
[----:B------:R-:W-:Y:S02]  /*2a60*/  @P2 PRMT R109, R135, 0x7610, R109 ;  /* 0x00007610876d2816 */ /* 0x000fe4000000006d */
[----:B------:R-:W-:Y:S01]  /*2a70*/  @P2 PRMT R110, R161, 0x7610, R110 ;  /* 0x00007610a16e2816 */ /* 0x000fe2000000006e */
[----:B0-----:R-:W-:Y:S01]  /*2a80*/  @P2 FMUL.FTZ R155, R154, R155 ;  /* 0x0000009b9a9b2220 */ /* 0x001fe20000410000 */
[----:B------:R-:W-:-:S02]  /*2a90*/  @P2 PRMT R109, R109, 0x5410, R137 ;  /* 0x000054106d6d2816 */ /* 0x000fc40000000089 */
[----:B------:R-:W-:Y:S01]  /*2aa0*/  @P2 PRMT R110, R110, 0x5410, R152 ;  /* 0x000054106e6e2816 */ /* 0x000fe20000000098 */
[-C--:B------:R-:W-:Y:S01]  /*2ab0*/  @P2 FFMA.FTZ R30, R165, R155.reuse, R30 ;  /* 0x0000009ba51e2223 */ /* 0x080fe2000001001e */
[----:B------:R-:W-:-:S05]  /*2ac0*/  @P2 FMUL.FTZ R155, R86, R155 ;  /* 0x0000009b569b2220 */ /* 0x000fca0000410000 */
[----:B------:R-:W-:-:S04]  /*2ad0*/  @P2 F2FP.BF16.F32.PACK_AB R155, RZ, R155 ;  /* 0x0000009bff9b223e */ /* 0x000fc800000010ff */
[----:B------:R-:W-:Y:S01]  /*2ae0*/  @P2 PRMT R111, R155, 0x7610, R111 ;  /* 0x000076109b6f2816 */ /* 0x000fe2000000006f */
[----:B------:R-:W-:Y:S06]  /*2af0*/  @!P2 BRA `(.L_x_2109) ;  /* 0x0000000400a0a947 */ /* 0x000fec0003800000 */
[----:B------:R-:W-:Y:S01]  /*2b00*/  @P0 FFMA.FTZ R152, R132, R150, R151 ;  /* 0x0000009684980223 */ /* 0x000fe20000010097 */
[----:B------:R-:W-:Y:S02]  /*2b10*/  SHF.L.U32 R136, R153, 0x10, RZ ;  /* 0x0000001099887819 */ /* 0x000fe400000006ff */
[----:B------:R-:W-:Y:S01]  /*2b20*/  SHF.L.U32 R134, R134, 0x10, RZ ;  /* 0x0000001086867819 */ /* 0x000fe200000006ff */
[----:B------:R-:W-:-:S04]  /*2b30*/  @P0 FADD.FTZ R152, R129, -R152 ;  /* 0x8000009881980221 */ /* 0x000fc80000010000 */
[----:B------:R-:W-:-:S04]  /*2b40*/  @P0 FFMA.FTZ R136, R7, R152, R136 ;  /* 0x0000009807880223 */ /* 0x000fc80000010088 */
[----:B------:R-:W-:-:S04]  /*2b50*/  FMUL.FTZ R136, R136, UR14 ;  /* 0x0000000e88887c20 */ /* 0x000fc80008410000 */
[-C--:B------:R-:W-:Y:S01]  /*2b60*/  FFMA.FTZ R31, R134, R136.reuse, R31 ;  /* 0x00000088861f7223 */ /* 0x080fe2000001001f */
[----:B------:R-:W-:-:S05]  /*2b70*/  FMUL.FTZ R136, R87, R136 ;  /* 0x0000008857887220 */ /* 0x000fca0000410000 */
[----:B------:R-:W-:-:S04]  /*2b80*/  F2FP.BF16.F32.PACK_AB R136, RZ, R136 ;  /* 0x00000088ff88723e */ /* 0x000fc800000010ff */
[----:B------:R-:W-:Y:S01]  /*2b90*/  PRMT R111, R111, 0x5410, R136 ;  /* 0x000054106f6f7816 */ /* 0x000fe20000000088 */
[----:B------:R-:W-:Y:S06]  /*2ba0*/  BRA `(.L_x_2109) ;  /* 0x0000000400747947 */ /* 0x000fec0003800000 */
.L_x_2110:
[----:B------:R-:W-:Y:S01]  /*2bb0*/  ISETP.GT.AND P0, PT, R8, RZ, PT ;  /* 0x000000ff0800720c */ /* 0x000fe20003f04270 */
[-C--:B------:R-:W-:Y:S01]  /*2bc0*/  @P1 FFMA.FTZ R113, R3, R150.reuse, R151 ;  /* 0x0000009603711223 */ /* 0x080fe20000010097 */
[----:B------:R-:W-:Y:S01]  /*2bd0*/  SHF.L.U32 R160, R16, 0x10, RZ ;  /* 0x0000001010a07819 */ /* 0x000fe200000006ff */
[----:B------:R-:W0:Y:S01]  /*2be0*/  @P2 LDC R161, c[0x0][0x40c] ;  /* 0x00010300ffa12b82 */ /* 0x000e220000000800 */
[----:B------:R-:W-:Y:S01]  /*2bf0*/  SHF.L.U32 R158, R17, 0x10, RZ ;  /* 0x00000010119e7819 */ /* 0x000fe200000006ff */
[----:B------:R-:W-:Y:S01]  /*2c00*/  @P1 FADD.FTZ R113, R10, -R113 ;  /* 0x800000710a711221 */ /* 0x000fe20000010000 */
[----:B------:R-:W-:Y:S02]  /*2c10*/  SHF.L.U32 R112, R152, 0x10, RZ ;  /* 0x0000001098707819 */ /* 0x000fe400000006ff */
[----:B------:R-:W-:Y:S01]  /*2c20*/  SHF.L.U32 R156, R156, 0x10, RZ ;  /* 0x000000109c9c7819 */ /* 0x000fe200000006ff */
[----:B------:R-:W-:Y:S01]  /*2c30*/  @P1 FFMA.FTZ R160, R7, R113, R160 ;  /* 0x0000007107a01223 */ /* 0x000fe200000100a0 */
[----:B------:R-:W-:Y:S01]  /*2c40*/  @P2 SHF.L.U32 R136, R136, 0x10, RZ ;  /* 0x0000001088882819 */ /* 0x000fe200000006ff */
[----:B------:R-:W1:Y:S01]  /*2c50*/  @P2 LDC R155, c[0x0][0x40c] ;  /* 0x00010300ff9b2b82 */ /* 0x000e620000000800 */
[----:B------:R-:W-:Y:S01]  /*2c60*/  SHF.L.U32 R154, R154, 0x10, RZ ;  /* 0x000000109a9a7819 */ /* 0x000fe200000006ff */
[-CC-:B------:R-:W-:Y:S01]  /*2c70*/  @P0 FFMA.FTZ R113, R9, R150.reuse, R151.reuse ;  /* 0x0000009609710223 */ /* 0x180fe20000010097 */
[-CC-:B------:R-:W-:Y:S01]  /*2c80*/  @P0 FFMA.FTZ R114, R126, R150.reuse, R151.reuse ;  /* 0x000000967e720223 */ /* 0x180fe20000010097 */
[-C--:B------:R-:W-:Y:S01]  /*2c90*/  @P0 FFMA.FTZ R152, R130, R150.reuse, R151 ;  /* 0x0000009682980223 */ /* 0x080fe20000010097 */
[----:B------:R-:W-:Y:S01]  /*2ca0*/  @P2 SHF.L.U32 R165, R107, 0x10, RZ ;  /* 0x000000106ba52819 */ /* 0x000fe200000006ff */
[----:B------:R-:W-:Y:S01]  /*2cb0*/  @P0 FADD.FTZ R113, R12, -R113 ;  /* 0x800000710c710221 */ /* 0x000fe20000010000 */
[----:B------:R-:W-:Y:S01]  /*2cc0*/  @P0 FADD.FTZ R115, R15, -R114 ;  /* 0x800000720f730221 */ /* 0x000fe20000010000 */
[-CC-:B------:R-:W-:Y:S01]  /*2cd0*/  @P0 FFMA.FTZ R114, R128, R150.reuse, R151.reuse ;  /* 0x0000009680720223 */ /* 0x180fe20000010097 */
[----:B------:R-:W-:Y:S01]  /*2ce0*/  @P0 FADD.FTZ R162, R127, -R152 ;  /* 0x800000987fa20221 */ /* 0x000fe20000010000 */
[----:B------:R-:W-:Y:S01]  /*2cf0*/  @P0 FFMA.FTZ R158, R7, R113, R158 ;  /* 0x00000071079e0223 */ /* 0x000fe2000001009e */
[----:B------:R-:W-:Y:S01]  /*2d00*/  @P0 FFMA.FTZ R113, R11, R150, R151 ;  /* 0x000000960b710223 */ /* 0x000fe20000010097 */
[----:B------:R-:W-:Y:S01]  /*2d10*/  @P0 FFMA.FTZ R112, R7, R115, R112 ;  /* 0x0000007307700223 */ /* 0x000fe20000010070 */
[----:B------:R-:W-:Y:S01]  /*2d20*/  @P0 FADD.FTZ R115, R125, -R114 ;  /* 0x800000727d730221 */ /* 0x000fe20000010000 */
[----:B------:R-:W-:Y:S01]  /*2d30*/  SHF.L.U32 R114, R18, 0x10, RZ ;  /* 0x0000001012727819 */ /* 0x000fe200000006ff */
[----:B------:R-:W-:Y:S01]  /*2d40*/  @P0 FADD.FTZ R113, R14, -R113 ;  /* 0x800000710e710221 */ /* 0x000fe20000010000 */
[----:B0-----:R-:W-:Y:S01]  /*2d50*/  @P2 FMUL.FTZ R152, R112, R161 ;  /* 0x000000a170982220 */ /* 0x001fe20000410000 */
[----:B------:R-:W-:Y:S01]  /*2d60*/  @P2 SHF.L.U32 R161, R104, 0x10, RZ ;  /* 0x0000001068a12819 */ /* 0x000fe200000006ff */
[C---:B------:R-:W-:Y:S01]  /*2d70*/  @P0 FFMA.FTZ R156, R7.reuse, R115, R156 ;  /* 0x00000073079c0223 */ /* 0x040fe2000001009c */
[----:B------:R-:W-:Y:S01]  /*2d80*/  @P0 FFMA.FTZ R114, R7, R113, R114 ;  /* 0x0000007107720223 */ /* 0x000fe20000010072 */
[----:B------:R-:W0:Y:S01]  /*2d90*/  @P2 LDC R115, c[0x0][0x40c] ;  /* 0x00010300ff732b82 */ /* 0x000e220000000800 */
[-C--:B------:R-:W-:Y:S01]  /*2da0*/  @P2 FFMA.FTZ R33, R136, R152.reuse, R33 ;  /* 0x0000009888212223 */ /* 0x080fe20000010021 */
[----:B------:R-:W-:Y:S01]  /*2db0*/  @P2 FMUL.FTZ R152, R89, R152 ;  /* 0x0000009859982220 */ /* 0x000fe20000410000 */
[----:B------:R-:W-:Y:S01]  /*2dc0*/  @P0 FFMA.FTZ R154, R7, R162, R154 ;  /* 0x000000a2079a0223 */ /* 0x000fe2000001009a */
[----:B-1----:R-:W-:Y:S01]  /*2dd0*/  @P2 FMUL.FTZ R155, R160, R155 ;  /* 0x0000009ba09b2220 */ /* 0x002fe20000410000 */
[----:B------:R-:W-:-:S02]  /*2de0*/  @P2 SHF.L.U32 R162, R135, 0x10, RZ ;  /* 0x0000001087a22819 */ /* 0x000fc400000006ff */
[----:B------:R-:W-:Y:S01]  /*2df0*/  @P2 F2FP.BF16.F32.PACK_AB R135, RZ, R152 ;  /* 0x00000098ff87223e */ /* 0x000fe200000010ff */
[----:B------:R-:W1:Y:S01]  /*2e00*/  @P2 LDC R113, c[0x0][0x40c] ;  /* 0x00010300ff712b82 */ /* 0x000e620000000800 */
[-C--:B------:R-:W-:Y:S01]  /*2e10*/  @P2 FFMA.FTZ R32, R161, R155.reuse, R32 ;  /* 0x0000009ba1202223 */ /* 0x080fe20000010020 */
[----:B------:R-:W-:Y:S01]  /*2e20*/  @P2 FMUL.FTZ R136, R88, R155 ;  /* 0x0000009b58882220 */ /* 0x000fe20000410000 */
[----:B------:R-:W-:Y:S02]  /*2e30*/  SHF.L.U32 R152, R19, 0x10, RZ ;  /* 0x0000001013987819 */ /* 0x000fe400000006ff */
[----:B------:R-:W-:Y:S02]  /*2e40*/  F2FP.BF16.F32.PACK_AB R112, R112, R160 ;  /* 0x000000a07070723e */ /* 0x000fe400000010ff */
[----:B------:R-:W-:-:S04]  /*2e50*/  @P2 F2FP.BF16.F32.PACK_AB R136, RZ, R136 ;  /* 0x00000088ff88223e */ /* 0x000fc800000010ff */
[----:B------:R-:W-:-:S04]  /*2e60*/  @P2 PRMT R108, R136, 0x7610, R108 ;  /* 0x00007610886c2816 */ /* 0x000fc8000000006c */
[----:B------:R-:W-:Y:S01]  /*2e70*/  @P2 PRMT R108, R108, 0x5410, R135 ;  /* 0x000054106c6c2816 */ /* 0x000fe20000000087 */
[----:B0-----:R-:W-:Y:S02]  /*2e80*/  @P2 FMUL.FTZ R164, R156, R115 ;  /* 0x000000739ca42220 */ /* 0x001fe40000410000 */
[----:B------:R-:W0:Y:S02]  /*2e90*/  @P2 LDC R115, c[0x0][0x40c] ;  /* 0x00010300ff732b82 */ /* 0x000e240000000800 */
[-C--:B------:R-:W-:Y:S01]  /*2ea0*/  @P2 FFMA.FTZ R35, R162, R164.reuse, R35 ;  /* 0x000000a4a2232223 */ /* 0x080fe20000010023 */
[----:B------:R-:W-:Y:S01]  /*2eb0*/  SHF.L.U32 R162, R153, 0x10, RZ ;  /* 0x0000001099a27819 */ /* 0x000fe200000006ff */
[----:B------:R-:W-:Y:S01]  /*2ec0*/  @P2 FMUL.FTZ R153, R91, R164 ;  /* 0x000000a45b992220 */ /* 0x000fe20000410000 */
[----:B-1----:R-:W-:Y:S01]  /*2ed0*/  @P2 FMUL.FTZ R155, R158, R113 ;  /* 0x000000719e9b2220 */ /* 0x002fe20000410000 */
[----:B------:R-:W-:-:S03]  /*2ee0*/  @P2 SHF.L.U32 R113, R105, 0x10, RZ ;  /* 0x0000001069712819 */ /* 0x000fc600000006ff */
[----:B------:R-:W-:Y:S02]  /*2ef0*/  @P2 F2FP.BF16.F32.PACK_AB R153, RZ, R153 ;  /* 0x00000099ff99223e */ /* 0x000fe400000010ff */
[-C--:B------:R-:W-:Y:S01]  /*2f00*/  @P2 FFMA.FTZ R34, R113, R155.reuse, R34 ;  /* 0x0000009b71222223 */ /* 0x080fe20000010022 */
[----:B------:R-:W-:Y:S01]  /*2f10*/  @P0 FFMA.FTZ R113, R13, R150, R151 ;  /* 0x000000960d710223 */ /* 0x000fe20000010097 */
[----:B------:R-:W-:-:S03]  /*2f20*/  @P2 FMUL.FTZ R155, R90, R155 ;  /* 0x0000009b5a9b2220 */ /* 0x000fc60000410000 */
[----:B------:R-:W-:Y:S02]  /*2f30*/  @P0 FADD.FTZ R161, R124, -R113 ;  /* 0x800000717ca10221 */ /* 0x000fe40000010000 */
[----:B------:R-:W1:Y:S02]  /*2f40*/  @P2 LDC R113, c[0x0][0x40c] ;  /* 0x00010300ff712b82 */ /* 0x000e640000000800 */
[----:B------:R-:W-:Y:S01]  /*2f50*/  @P0 FFMA.FTZ R152, R7, R161, R152 ;  /* 0x000000a107980223 */ /* 0x000fe20000010098 */
[----:B------:R-:W-:Y:S01]  /*2f60*/  @P0 FFMA.FTZ R161, R132, R150, R151 ;  /* 0x0000009684a10223 */ /* 0x000fe20000010097 */
[----:B0-----:R-:W-:-:S03]  /*2f70*/  @P2 FMUL.FTZ R164, R154, R115 ;  /* 0x000000739aa42220 */ /* 0x001fc60000410000 */
[----:B------:R-:W-:Y:S01]  /*2f80*/  @P0 FADD.FTZ R161, R129, -R161 ;  /* 0x800000a181a10221 */ /* 0x000fe20000010000 */
[----:B------:R-:W0:Y:S01]  /*2f90*/  @P2 LDC R115, c[0x0][0x40c] ;  /* 0x00010300ff732b82 */ /* 0x000e220000000800 */
[-C--:B------:R-:W-:Y:S02]  /*2fa0*/  @P2 FMUL.FTZ R163, R85, R164.reuse ;  /* 0x000000a455a32220 */ /* 0x080fe40000410000 */
[----:B------:R-:W-:Y:S01]  /*2fb0*/  @P0 FFMA.FTZ R162, R7, R161, R162 ;  /* 0x000000a107a20223 */ /* 0x000fe200000100a2 */
[----:B------:R-:W-:Y:S02]  /*2fc0*/  @P2 SHF.L.U32 R161, R137, 0x10, RZ ;  /* 0x0000001089a12819 */ /* 0x000fe400000006ff */
[----:B------:R-:W-:Y:S02]  /*2fd0*/  @P2 F2FP.BF16.F32.PACK_AB R137, RZ, R155 ;  /* 0x0000009bff89223e */ /* 0x000fe400000010ff */
[----:B------:R-:W-:Y:S01]  /*2fe0*/  @P2 SHF.L.U32 R155, R106, 0x10, RZ ;  /* 0x000000106a9b2819 */ /* 0x000fe200000006ff */
[----:B------:R-:W-:Y:S01]  /*2ff0*/  @P2 FFMA.FTZ R29, R161, R164, R29 ;  /* 0x000000a4a11d2223 */ /* 0x000fe2000001001d */
[----:B------:R-:W-:-:S02]  /*3000*/  @P2 F2FP.BF16.F32.PACK_AB R163, RZ, R163 ;  /* 0x000000a3ffa3223e */ /* 0x000fc400000010ff */
[----:B------:R-:W-:Y:S01]  /*3010*/  @P2 PRMT R109, R137, 0x7610, R109 ;  /* 0x00007610896d2816 */ /* 0x000fe2000000006d */
[----:B-1----:R-:W-:Y:S01]  /*3020*/  @P2 FMUL.FTZ R113, R114, R113 ;  /* 0x0000007172712220 */ /* 0x002fe20000410000 */
[----:B------:R-:W-:Y:S02]  /*3030*/  F2FP.BF16.F32.PACK_AB R114, R154, R114 ;  /* 0x000000729a72723e */ /* 0x000fe400000010ff */
[----:B------:R-:W-:Y:S01]  /*3040*/  @P2 PRMT R109, R109, 0x5410, R153 ;  /* 0x000054106d6d2816 */ /* 0x000fe20000000099 */
[-C--:B------:R-:W-:Y:S01]  /*3050*/  @P2 FFMA.FTZ R28, R155, R113.reuse, R28 ;  /* 0x000000719b1c2223 */ /* 0x080fe2000001001c */
[----:B------:R-:W-:Y:S01]  /*3060*/  @P2 FMUL.FTZ R161, R84, R113 ;  /* 0x0000007154a12220 */ /* 0x000fe20000410000 */
[----:B------:R-:W1:Y:S01]  /*3070*/  @P2 LDC R155, c[0x0][0x40c] ;  /* 0x00010300ff9b2b82 */ /* 0x000e620000000800 */
[----:B------:R-:W-:Y:S02]  /*3080*/  F2FP.BF16.F32.PACK_AB R113, R156, R158 ;  /* 0x0000009e9c71723e */ /* 0x000fe400000010ff */
[----:B------:R-:W-:Y:S01]  /*3090*/  @P2 SHF.L.U32 R156, R134, 0x10, RZ ;  /* 0x00000010869c2819 */ /* 0x000fe200000006ff */
[----:B0-----:R-:W-:Y:S01]  /*30a0*/  @P2 FMUL.FTZ R134, R162, R115 ;  /* 0x00000073a2862220 */ /* 0x001fe20000410000 */
[----:B------:R-:W-:-:S02]  /*30b0*/  @P2 F2FP.BF16.F32.PACK_AB R161, RZ, R161 ;  /* 0x000000a1ffa1223e */ /* 0x000fc400000010ff */
[----:B------:R-:W-:Y:S01]  /*30c0*/  F2FP.BF16.F32.PACK_AB R115, R162, R152 ;  /* 0x00000098a273723e */ /* 0x000fe200000010ff */
[-C--:B------:R-:W-:Y:S01]  /*30d0*/  @P2 FFMA.FTZ R31, R156, R134.reuse, R31 ;  /* 0x000000869c1f2223 */ /* 0x080fe2000001001f */
[----:B------:R-:W-:Y:S01]  /*30e0*/  @P2 FMUL.FTZ R134, R87, R134 ;  /* 0x0000008657862220 */ /* 0x000fe20000410000 */
[----:B------:R-:W-:-:S04]  /*30f0*/  @P2 PRMT R110, R161, 0x7610, R110 ;  /* 0x00007610a16e2816 */ /* 0x000fc8000000006e */
[----:B------:R-:W-:Y:S02]  /*3100*/  @P2 F2FP.BF16.F32.PACK_AB R134, RZ, R134 ;  /* 0x00000086ff86223e */ /* 0x000fe400000010ff */
[----:B------:R-:W-:Y:S01]  /*3110*/  @P2 PRMT R110, R110, 0x5410, R163 ;  /* 0x000054106e6e2816 */ /* 0x000fe200000000a3 */
[----:B-1----:R-:W-:-:S04]  /*3120*/  @P2 FMUL.FTZ R155, R152, R155 ;  /* 0x0000009b989b2220 */ /* 0x002fc80000410000 */
[-C--:B------:R-:W-:Y:S01]  /*3130*/  @P2 FFMA.FTZ R30, R165, R155.reuse, R30 ;  /* 0x0000009ba51e2223 */ /* 0x080fe2000001001e */
[----:B------:R-:W-:-:S05]  /*3140*/  @P2 FMUL.FTZ R155, R86, R155 ;  /* 0x0000009b569b2220 */ /* 0x000fca0000410000 */
[----:B------:R-:W-:-:S04]  /*3150*/  @P2 F2FP.BF16.F32.PACK_AB R155, RZ, R155 ;  /* 0x0000009bff9b223e */ /* 0x000fc800000010ff */
[----:B------:R-:W-:-:S04]  /*3160*/  @P2 PRMT R111, R155, 0x7610, R111 ;  /* 0x000076109b6f2816 */ /* 0x000fc8000000006f */
[----:B------:R-:W-:-:S07]  /*3170*/  @P2 PRMT R111, R111, 0x5410, R134 ;  /* 0x000054106f6f2816 */ /* 0x000fce0000000086 */
.L_x_2109:
[----:B------:R-:W-:Y:S05]  /*3180*/  BSYNC.RECONVERGENT B2 ;  /* 0x0000000000027941 */ /* 0x000fea0003800200 */
.L_x_2092:
        /* <DEDUP_REMOVED lines=10> */
.L_x_2089:
[----:B------:R-:W-:Y:S05]  /*3230*/  BSYNC.RECONVERGENT B1 ;  /* 0x0000000000017941 */ /* 0x000fea0003800200 */
.L_x_2088:
        /* <DEDUP_REMOVED lines=8> */
.L_x_2114:
[----:B------:R-:W-:Y:S05]  /*32c0*/  BSYNC.RECONVERGENT B2 ;  /* 0x0000000000027941 */ /* 0x000fea0003800200 */
.L_x_2113:
[----:B------:R-:W-:Y:S01]  /*32d0*/  UISETP.NE.U32.AND UP0, UPT, UR12, URZ, UPT ;  /* 0x000000ff0c00728c */ /* 0x000fe2000bf05070 */
[----:B------:R-:W-:Y:S01]  /*32e0*/  BSSY.RECONVERGENT B2, `(.L_x_2115) ;  /* 0x0000195000027945 */ /* 0x000fe20003800200 */
[----:B0----5:R-:W-:Y:S02]  /*32f0*/  PRMT R135, R107, 0x7632, R135 ;  /* 0x000076326b877816 */ /* 0x021fe40000000087 */
[----:B------:R-:W-:Y:S01]  /*3300*/  UISETP.NE.AND.EX UP0, UPT, UR13, URZ, UPT, UP0 ;  /* 0x000000ff0d00728c */ /* 0x000fe2000bf05300 */
[----:B-1----:R-:W-:Y:S02]  /*3310*/  PRMT R134, R106, 0x7632, R134 ;  /* 0x000076326a867816 */ /* 0x002fe40000000086 */
[----:B------:R-:W-:Y:S02]  /*3320*/  PRMT R136, R105, 0x7632, R136 ;  /* 0x0000763269887816 */ /* 0x000fe40000000088 */
[----:B------:R-:W-:-:S04]  /*3330*/  PRMT R137, R104, 0x7632, R137 ;  /* 0x0000763268897816 */ /* 0x000fc80000000089 */
[----:B------:R-:W-:Y:S05]  /*3340*/  BRA.U !UP0, `(.L_x_2116) ;  /* 0x0000000908f87547 */ /* 0x000fea000b800000 */
[----:B------:R-:W-:-:S04]  /*3350*/  UISETP.NE.U32.AND UP0, UPT, UR20, URZ, UPT ;  /* 0x000000ff1400728c */ /* 0x000fc8000bf05070 */
[----:B------:R-:W-:-:S06]  /*3360*/  UISETP.NE.AND.EX UP0, UPT, UR21, URZ, UPT, UP0 ;  /* 0x000000ff1500728c */ /* 0x000fcc000bf05300 */
[----:B------:R-:W-:-:S13]  /*3370*/  PLOP3.LUT P0, PT, PT, PT, UP0, 0x80, 0x8 ;  /* 0x000000000008781c */ /* 0x000fda0003f0f008 */
[----:B------:R-:W-:Y:S05]  /*3380*/  @!P0 BRA `(.L_x_2117) ;  /* 0x0000000400808947 */ /* 0x000fea0003800000 */
[----:B------:R-:W-:Y:S02]  /*3390*/  ISETP.GT.AND P1, PT, R8, RZ, PT ;  /* 0x000000ff0800720c */ /* 0x000fe40003f24270 */
[C---:B------:R-:W-:Y:S02]  /*33a0*/  PRMT R112, R100.reuse, 0x7632, R112 ;  /* 0x0000763264707816 */ /* 0x040fe40000000070 */
[----:B------:R-:W-:Y:S02]  /*33b0*/  SHF.L.U32 R114, R100, 0x10, RZ ;  /* 0x0000001064727819 */ /* 0x000fe400000006ff */
[----:B------:R-:W-:Y:S02]  /*33c0*/  SHF.L.U32 R112, R112, 0x10, RZ ;  /* 0x0000001070707819 */ /* 0x000fe400000006ff */
[----:B------:R-:W-:Y:S02]  /*33d0*/  SHF.L.U32 R152, R102, 0x10, RZ ;  /* 0x0000001066987819 */ /* 0x000fe400000006ff */
[----:B------:R-:W-:-:S02]  /*33e0*/  SHF.L.U32 R146, R146, 0x10, RZ ;  /* 0x0000001092927819 */ /* 0x000fc400000006ff */
[----:B------:R-:W-:Y:S01]  /*33f0*/  @P2 SHF.L.U32 R137, R137, 0x10, RZ ;  /* 0x0000001089892819 */ /* 0x000fe200000006ff */
[-CC-:B------:R-:W-:Y:S01]  /*3400*/  @P1 FFMA.FTZ R8, R122, R150.reuse, R151.reuse ;  /* 0x000000967a081223 */ /* 0x180fe20000010097 */
[-CC-:B------:R-:W-:Y:S01]  /*3410*/  @P1 FFMA.FTZ R115, R117, R150.reuse, R151.reuse ;  /* 0x0000009675731223 */ /* 0x180fe20000010097 */
[-CC-:B------:R-:W-:Y:S01]  /*3420*/  @P1 FFMA.FTZ R153, R119, R150.reuse, R151.reuse ;  /* 0x0000009677991223 */ /* 0x180fe20000010097 */
[-CC-:B------:R-:W-:Y:S01]  /*3430*/  @P1 FFMA.FTZ R148, R138, R150.reuse, R151.reuse ;  /* 0x000000968a941223 */ /* 0x180fe20000010097 */
[----:B------:R-:W-:Y:S01]  /*3440*/  @P1 FADD.FTZ R149, R131, -R8 ;  /* 0x8000000883951221 */ /* 0x000fe20000010000 */
[-CC-:B------:R-:W-:Y:S01]  /*3450*/  @P1 FFMA.FTZ R155, R121, R150.reuse, R151.reuse ;  /* 0x00000096799b1223 */ /* 0x180fe20000010097 */
[-CC-:B------:R-:W-:Y:S01]  /*3460*/  @P1 FFMA.FTZ R154, R140, R150.reuse, R151.reuse ;  /* 0x000000968c9a1223 */ /* 0x180fe20000010097 */
[-CC-:B------:R-:W-:Y:S01]  /*3470*/  @P1 FFMA.FTZ R113, R123, R150.reuse, R151.reuse ;  /* 0x000000967b711223 */ /* 0x180fe20000010097 */
[----:B------:R-:W-:Y:S01]  /*3480*/  @P1 FFMA.FTZ R156, R144, R150, R151 ;  /* 0x00000096909c1223 */ /* 0x000fe20000010097 */
[----:B------:R-:W-:Y:S01]  /*3490*/  @P1 FFMA.FTZ R112, R7, R149, R112 ;  /* 0x0000009507701223 */ /* 0x000fe20000010070 */
[----:B------:R-:W0:Y:S01]  /*34a0*/  @P2 LDC R151, c[0x0][0x40c] ;  /* 0x00010300ff972b82 */ /* 0x000e220000000800 */
[----:B------:R-:W-:Y:S01]  /*34b0*/  @P1 FADD.FTZ R115, R116, -R115 ;  /* 0x8000007374731221 */ /* 0x000fe20000010000 */
[C---:B------:R-:W-:Y:S01]  /*34c0*/  PRMT R8, R101.reuse, 0x7632, R8 ;  /* 0x0000763265087816 */ /* 0x040fe20000000008 */
[----:B------:R-:W-:Y:S01]  /*34d0*/  @P1 FADD.FTZ R113, R142, -R113 ;  /* 0x800000718e711221 */ /* 0x000fe20000010000 */
[----:B------:R-:W-:Y:S01]  /*34e0*/  SHF.L.U32 R150, R101, 0x10, RZ ;  /* 0x0000001065967819 */ /* 0x000fe200000006ff */
[----:B------:R-:W-:Y:S01]  /*34f0*/  @P1 FFMA.FTZ R114, R7, R115, R114 ;  /* 0x0000007307721223 */ /* 0x000fe20000010072 */
[----:B------:R-:W-:Y:S01]  /*3500*/  SHF.L.U32 R8, R8, 0x10, RZ ;  /* 0x0000001008087819 */ /* 0x000fe200000006ff */
[----:B------:R-:W-:Y:S01]  /*3510*/  @P1 FADD.FTZ R115, R133, -R148 ;  /* 0x8000009485731221 */ /* 0x000fe20000010000 */
[----:B------:R-:W1:Y:S01]  /*3520*/  @P2 LDC R149, c[0x0][0x40c] ;  /* 0x00010300ff952b82 */ /* 0x000e620000000800 */
[----:B------:R-:W-:Y:S01]  /*3530*/  SHF.L.U32 R148, R147, 0x10, RZ ;  /* 0x0000001093947819 */ /* 0x000fe200000006ff */
[----:B------:R-:W-:Y:S01]  /*3540*/  @P1 FADD.FTZ R153, R118, -R153 ;  /* 0x8000009976991221 */ /* 0x000fe20000010000 */
[----:B------:R-:W-:Y:S01]  /*3550*/  @P1 FFMA.FTZ R8, R7, R115, R8 ;  /* 0x0000007307081223 */ /* 0x000fe20000010008 */
[----:B------:R-:W-:Y:S01]  /*3560*/  @P1 FADD.FTZ R115, R139, -R154 ;  /* 0x8000009a8b731221 */ /* 0x000fe20000010000 */
[----:B------:R-:W-:Y:S01]  /*3570*/  SHF.L.U32 R154, R103, 0x10, RZ ;  /* 0x00000010679a7819 */ /* 0x000fe200000006ff */
[----:B------:R-:W-:Y:S01]  /*3580*/  @P1 FADD.FTZ R155, R120, -R155 ;  /* 0x8000009b789b1221 */ /* 0x000fe20000010000 */
[C---:B------:R-:W-:Y:S01]  /*3590*/  @P1 FFMA.FTZ R150, R7.reuse, R153, R150 ;  /* 0x0000009907961223 */ /* 0x040fe20000010096 */
[----:B------:R-:W2:Y:S01]  /*35a0*/  @P2 LDC R147, c[0x0][0x40c] ;  /* 0x00010300ff932b82 */ /* 0x000ea20000000800 */
[----:B------:R-:W-:Y:S01]  /*35b0*/  @P1 FFMA.FTZ R148, R7, R115, R148 ;  /* 0x0000007307941223 */ /* 0x000fe20000010094 */
[----:B------:R-:W-:Y:S01]  /*35c0*/  @P1 FADD.FTZ R115, R141, -R156 ;  /* 0x8000009c8d731221 */ /* 0x000fe20000010000 */
[C---:B------:R-:W-:Y:S01]  /*35d0*/  @P1 FFMA.FTZ R154, R7.reuse, R113, R154 ;  /* 0x00000071079a1223 */ /* 0x040fe2000001009a */
[C---:B------:R-:W-:Y:S01]  /*35e0*/  @P1 FFMA.FTZ R152, R7.reuse, R155, R152 ;  /* 0x0000009b07981223 */ /* 0x040fe20000010098 */
[----:B------:R-:W-:Y:S01]  /*35f0*/  @P2 SHF.L.U32 R113, R104, 0x10, RZ ;  /* 0x0000001068712819 */ /* 0x000fe200000006ff */
[----:B------:R-:W-:Y:S01]  /*3600*/  @P1 FFMA.FTZ R146, R7, R115, R146 ;  /* 0x0000007307921223 */ /* 0x000fe20000010092 */
[----:B------:R-:W-:Y:S01]  /*3610*/  @P2 SHF.L.U32 R136, R136, 0x10, RZ ;  /* 0x0000001088882819 */ /* 0x000fe200000006ff */
[C---:B0-----:R-:W-:Y:S01]  /*3620*/  @P2 FMUL.FTZ R156, R112.reuse, R151 ;  /* 0x00000097709c2220 */ /* 0x041fe20000410000 */
[----:B------:R-:W-:Y:S01]  /*3630*/  F2FP.BF16.F32.PACK_AB R112, R112, R114 ;  /* 0x000000727070723e */ /* 0x000fe200000010ff */
[----:B------:R-:W0:Y:S01]  /*3640*/  @P2 LDC R151, c[0x0][0x40c] ;  /* 0x00010300ff972b82 */ /* 0x000e220000000800 */
[----:B------:R-:W-:Y:S01]  /*3650*/  @P2 SHF.L.U32 R134, R134, 0x10, RZ ;  /* 0x0000001086862819 */ /* 0x000fe200000006ff */
[----:B------:R-:W-:Y:S01]  /*3660*/  @P2 FFMA.FTZ R25, R156, R137, R25 ;  /* 0x000000899c192223 */ /* 0x000fe20000010019 */
[----:B------:R-:W-:Y:S01]  /*3670*/  @P2 FMUL.FTZ R156, R73, R156 ;  /* 0x0000009c499c2220 */ /* 0x000fe20000410000 */
[----:B-1----:R-:W-:Y:S01]  /*3680*/  @P2 FMUL.FTZ R7, R114, R149 ;  /* 0x0000009572072220 */ /* 0x002fe20000410000 */
[----:B------:R-:W-:-:S03]  /*3690*/  F2FP.BF16.F32.PACK_AB R114, R148, R152 ;  /* 0x000000989472723e */ /* 0x000fc600000010ff */
[----:B------:R-:W1:Y:S01]  /*36a0*/  @P2 LDC R137, c[0x0][0x40c] ;  /* 0x00010300ff892b82 */ /* 0x000e620000000800 */
[----:B------:R-:W-:Y:S01]  /*36b0*/  @P2 F2FP.BF16.F32.PACK_AB R156, RZ, R156 ;  /* 0x0000009cff9c223e */ /* 0x000fe200000010ff */
[-C--:B------:R-:W-:Y:S01]  /*36c0*/  @P2 FFMA.FTZ R24, R113, R7.reuse, R24 ;  /* 0x0000000771182223 */ /* 0x080fe20000010018 */
[----:B------:R-:W-:Y:S01]  /*36d0*/  @P2 FMUL.FTZ R7, R72, R7 ;  /* 0x0000000748072220 */ /* 0x000fe20000410000 */
[----:B------:R-:W-:-:S04]  /*36e0*/  @P2 SHF.L.U32 R113, R105, 0x10, RZ ;  /* 0x0000001069712819 */ /* 0x000fc800000006ff */
[----:B------:R-:W3:Y:S01]  /*36f0*/  @P2 LDC R149, c[0x0][0x40c] ;  /* 0x00010300ff952b82 */ /* 0x000ee20000000800 */
[----:B------:R-:W-:Y:S01]  /*3700*/  @P2 F2FP.BF16.F32.PACK_AB R115, RZ, R7 ;  /* 0x00000007ff73223e */ /* 0x000fe200000010ff */
[----:B--2---:R-:W-:-:S03]  /*3710*/  @P2 FMUL.FTZ R7, R150, R147 ;  /* 0x0000009396072220 */ /* 0x004fc60000410000 */
[----:B------:R-:W-:Y:S01]  /*3720*/  @P2 PRMT R108, R115, 0x7610, R108 ;  /* 0x00007610736c2816 */ /* 0x000fe2000000006c */
[-C--:B------:R-:W-:Y:S01]  /*3730*/  @P2 FFMA.FTZ R26, R113, R7.reuse, R26 ;  /* 0x00000007711a2223 */ /* 0x080fe2000001001a */
[----:B------:R-:W-:Y:S01]  /*3740*/  @P2 FMUL.FTZ R7, R74, R7 ;  /* 0x000000074a072220 */ /* 0x000fe20000410000 */
[----:B------:R-:W2:Y:S01]  /*3750*/  @P2 LDC R147, c[0x0][0x40c] ;  /* 0x00010300ff932b82 */ /* 0x000ea20000000800 */
[----:B------:R-:W-:Y:S01]  /*3760*/  F2FP.BF16.F32.PACK_AB R113, R8, R150 ;  /* 0x000000960871723e */ /* 0x000fe200000010ff */
[----:B0-----:R-:W-:Y:S01]  /*3770*/  @P2 FMUL.FTZ R148, R148, R151 ;  /* 0x0000009794942220 */ /* 0x001fe20000410000 */
[----:B------:R-:W-:-:S03]  /*3780*/  @P2 PRMT R108, R108, 0x5410, R156 ;  /* 0x000054106c6c2816 */ /* 0x000fc6000000009c */
[----:B------:R-:W-:Y:S01]  /*3790*/  @P2 FFMA.FTZ R21, R148, R134, R21 ;  /* 0x0000008694152223 */ /* 0x000fe20000010015 */
[----:B-1----:R-:W-:Y:S01]  /*37a0*/  @P2 FMUL.FTZ R150, R8, R137 ;  /* 0x0000008908962220 */ /* 0x002fe20000410000 */
[----:B------:R-:W-:Y:S01]  /*37b0*/  @P2 F2FP.BF16.F32.PACK_AB R8, RZ, R7 ;  /* 0x00000007ff08223e */ /* 0x000fe200000010ff */
[----:B------:R-:W-:Y:S02]  /*37c0*/  @P2 FMUL.FTZ R137, R69, R148 ;  /* 0x0000009445892220 */ /* 0x000fe40000410000 */
[----:B------:R-:W-:Y:S01]  /*37d0*/  @P2 FMUL.FTZ R115, R75, R150 ;  /* 0x000000964b732220 */ /* 0x000fe20000410000 */
[----:B------:R-:W-:Y:S01]  /*37e0*/  @P2 PRMT R109, R8, 0x7610, R109 ;  /* 0x00007610086d2816 */ /* 0x000fe2000000006d */
[----:B------:R-:W-:Y:S01]  /*37f0*/  @P2 FFMA.FTZ R27, R150, R136, R27 ;  /* 0x00000088961b2223 */ /* 0x000fe2000001001b */
[----:B------:R-:W-:Y:S01]  /*3800*/  @P2 F2FP.BF16.F32.PACK_AB R137, RZ, R137 ;  /* 0x00000089ff89223e */ /* 0x000fe200000010ff */
[----:B---3--:R-:W-:Y:S01]  /*3810*/  @P2 FMUL.FTZ R7, R152, R149 ;  /* 0x0000009598072220 */ /* 0x008fe20000410000 */
[----:B------:R-:W-:-:S02]  /*3820*/  @P2 F2FP.BF16.F32.PACK_AB R115, RZ, R115 ;  /* 0x00000073ff73223e */ /* 0x000fc400000010ff */
[----:B------:R-:W-:Y:S01]  /*3830*/  @P2 SHF.L.U32 R149, R106, 0x10, RZ ;  /* 0x000000106a952819 */ /* 0x000fe200000006ff */
[----:B------:R-:W-:Y:S01]  /*3840*/  @P2 FMUL.FTZ R8, R68, R7 ;  /* 0x0000000744082220 */ /* 0x000fe20000410000 */
[----:B------:R-:W-:Y:S02]  /*3850*/  @P2 PRMT R109, R109, 0x5410, R115 ;  /* 0x000054106d6d2816 */ /* 0x000fe40000000073 */
[----:B------:R-:W-:Y:S01]  /*3860*/  @P2 SHF.L.U32 R115, R107, 0x10, RZ ;  /* 0x000000106b732819 */ /* 0x000fe200000006ff */
[----:B--2---:R-:W-:Y:S01]  /*3870*/  @P2 FMUL.FTZ R147, R154, R147 ;  /* 0x000000939a932220 */ /* 0x004fe20000410000 */
[----:B------:R-:W-:Y:S01]  /*3880*/  @P2 F2FP.BF16.F32.PACK_AB R8, RZ, R8 ;  /* 0x00000008ff08223e */ /* 0x000fe200000010ff */
[----:B------:R-:W-:Y:S02]  /*3890*/  @P2 FFMA.FTZ R20, R149, R7, R20 ;  /* 0x0000000795142223 */ /* 0x000fe40000010014 */
[-C--:B------:R-:W-:Y:S01]  /*38a0*/  @P2 FMUL.FTZ R136, R70, R147.reuse ;  /* 0x0000009346882220 */ /* 0x080fe20000410000 */
[----:B------:R-:W-:Y:S01]  /*38b0*/  @P2 PRMT R110, R8, 0x7610, R110 ;  /* 0x00007610086e2816 */ /* 0x000fe2000000006e */
[----:B------:R-:W-:Y:S01]  /*38c0*/  @P2 FFMA.FTZ R22, R115, R147, R22 ;  /* 0x0000009373162223 */ /* 0x000fe20000010016 */
[----:B------:R-:W-:-:S02]  /*38d0*/  F2FP.BF16.F32.PACK_AB R115, R146, R154 ;  /* 0x0000009a9273723e */ /* 0x000fc400000010ff */
[----:B------:R-:W-:Y:S02]  /*38e0*/  @P2 F2FP.BF16.F32.PACK_AB R136, RZ, R136 ;  /* 0x00000088ff88223e */ /* 0x000fe400000010ff */
[----:B------:R-:W-:Y:S02]  /*38f0*/  @P2 PRMT R110, R110, 0x5410, R137 ;  /* 0x000054106e6e2816 */ /* 0x000fe40000000089 */
[----:B------:R-:W-:Y:S01]  /*3900*/  @P2 PRMT R111, R136, 0x7610, R111 ;  /* 0x00007610886f2816 */ /* 0x000fe2000000006f */
[----:B------:R-:W-:Y:S06]  /*3910*/  @!P2 BRA `(.L_x_2118) ;  /* 0x0000001000c4a947 */ /* 0x000fec0003800000 */
[----:B------:R-:W-:Y:S01]  /*3920*/  FMUL.FTZ R146, R146, UR14 ;  /* 0x0000000e92927c20 */ /* 0x000fe20008410000 */
[----:B------:R-:W-:-:S03]  /*3930*/  SHF.L.U32 R135, R135, 0x10, RZ ;  /* 0x0000001087877819 */ /* 0x000fc600000006ff */
[----:B------:R-:W-:Y:S02]  /*3940*/  FMUL.FTZ R7, R71, R146 ;  /* 0x0000009247077220 */ /* 0x000fe40000410000 */
[----:B------:R-:W-:-:S03]  /*3950*/  FFMA.FTZ R23, R146, R135, R23 ;  /* 0x0000008792177223 */ /* 0x000fc60000010017 */
[----:B------:R-:W-:-:S04]  /*3960*/  F2FP.BF16.F32.PACK_AB R7, RZ, R7 ;  /* 0x00000007ff07723e */ /* 0x000fc800000010ff */
[----:B------:R-:W-:Y:S01]  /*3970*/  PRMT R111, R111, 0x5410, R7 ;  /* 0x000054106f6f7816 */ /* 0x000fe20000000007 */
[----:B------:R-:W-:Y:S06]  /*3980*/  BRA `(.L_x_2118) ;  /* 0x0000001000a87947 */ /* 0x000fec0003800000 */
.L_x_2117:
[----:B------:R-:W-:Y:S01]  /*3990*/  ISETP.GT.AND P1, PT, R8, RZ, PT ;  /* 0x000000ff0800720c */ /* 0x000fe20003f24270 */
[----:B------:R-:W0:Y:S01]  /*39a0*/  @P2 LDC R155, c[0x0][0x40c] ;  /* 0x00010300ff9b2b82 */ /* 0x000e220000000800 */
[----:B------:R-:W-:Y:S02]  /*39b0*/  SHF.L.U32 R152, R149, 0x10, RZ ;  /* 0x0000001095987819 */ /* 0x000fe400000006ff */
[----:B------:R-:W-:Y:S02]  /*39c0*/  SHF.L.U32 R154, R101, 0x10, RZ ;  /* 0x00000010659a7819 */ /* 0x000fe400000006ff */
[----:B------:R-:W-:Y:S02]  /*39d0*/  SHF.L.U32 R158, R148, 0x10, RZ ;  /* 0x00000010949e7819 */ /* 0x000fe400000006ff */
[----:B------:R-:W-:Y:S01]  /*39e0*/  SHF.L.U32 R156, R100, 0x10, RZ ;  /* 0x00000010649c7819 */ /* 0x000fe200000006ff */
[----:B------:R-:W1:Y:S01]  /*39f0*/  @P2 LDC R157, c[0x0][0x40c] ;  /* 0x00010300ff9d2b82 */ /* 0x000e620000000800 */
[----:B------:R-:W-:-:S02]  /*3a00*/  @P2 SHF.L.U32 R162, R137, 0x10, RZ ;  /* 0x0000001089a22819 */ /* 0x000fc400000006ff */
[----:B------:R-:W-:Y:S01]  /*3a10*/  @P2 SHF.L.U32 R136, R136, 0x10, RZ ;  /* 0x0000001088882819 */ /* 0x000fe200000006ff */
        /* <DEDUP_REMOVED lines=13> */
[----:B------:R-:W-:-:S02]  /*3af0*/  @P1 FADD.FTZ R149, R118, -R149 ;  /* 0x8000009576951221 */ /* 0x000fc40000010000 */
[C---:B------:R-:W-:Y:S02]  /*3b00*/  @P1 FFMA.FTZ R158, R7.reuse, R153, R158 ;  /* 0x00000099079e1223 */ /* 0x040fe4000001009e */
[----:B------:R-:W-:Y:S01]  /*3b10*/  @P1 FFMA.FTZ R154, R7, R149, R154 ;  /* 0x00000095079a1223 */ /* 0x000fe2000001009a */
[----:B------:R-:W-:Y:S01]  /*3b20*/  @P1 FFMA.FTZ R149, R121, R150, R151 ;  /* 0x0000009679951223 */ /* 0x000fe20000010097 */
[----:B------:R-:W2:Y:S03]  /*3b30*/  @P2 LDC R153, c[0x0][0x40c] ;  /* 0x00010300ff992b82 */ /* 0x000ea60000000800 */
[----:B------:R-:W-:-:S04]  /*3b40*/  @P1 FADD.FTZ R148, R120, -R149 ;  /* 0x8000009578941221 */ /* 0x000fc80000010000 */
[----:B------:R-:W-:Y:S01]  /*3b50*/  @P1 FFMA.FTZ R8, R7, R148, R8 ;  /* 0x0000009407081223 */ /* 0x000fe20000010008 */
[----:B------:R-:W3:Y:S01]  /*3b60*/  @P2 LDC R149, c[0x0][0x40c] ;  /* 0x00010300ff952b82 */ /* 0x000ee20000000800 */
[----:B------:R-:W-:-:S05]  /*3b70*/  SHF.L.U32 R148, R147, 0x10, RZ ;  /* 0x0000001093947819 */ /* 0x000fca00000006ff */
[----:B------:R-:W-:Y:S02]  /*3b80*/  @P1 FFMA.FTZ R148, R7, R160, R148 ;  /* 0x000000a007941223 */ /* 0x000fe40000010094 */
[----:B------:R-:W4:Y:S02]  /*3b90*/  @P2 LDC R147, c[0x0][0x40c] ;  /* 0x00010300ff932b82 */ /* 0x000f240000000800 */
[----:B0-----:R-:W-:-:S04]  /*3ba0*/  @P2 FMUL.FTZ R148, R148, R155 ;  /* 0x0000009b94942220 */ /* 0x001fc80000410000 */
[----:B------:R-:W-:Y:S01]  /*3bb0*/  @P2 FFMA.FTZ R21, R134, R148, R21 ;  /* 0x0000009486152223 */ /* 0x000fe20000010015 */
[----:B--2---:R-:W-:Y:S02]  /*3bc0*/  @P2 FMUL.FTZ R158, R158, R153 ;  /* 0x000000999e9e2220 */ /* 0x004fe40000410000 */
[----:B------:R-:W0:Y:S02]  /*3bd0*/  @P2 LDC R153, c[0x0][0x40c] ;  /* 0x00010300ff992b82 */ /* 0x000e240000000800 */
[-C--:B------:R-:W-:Y:S01]  /*3be0*/  @P2 FFMA.FTZ R27, R136, R158.reuse, R27 ;  /* 0x0000009e881b2223 */ /* 0x080fe2000001001b */
[----:B------:R-:W-:Y:S01]  /*3bf0*/  @P2 FMUL.FTZ R158, R75, R158 ;  /* 0x0000009e4b9e2220 */ /* 0x000fe20000410000 */
[----:B---3--:R-:W-:Y:S01]  /*3c00*/  @P2 FMUL.FTZ R160, R152, R149 ;  /* 0x0000009598a02220 */ /* 0x008fe20000410000 */
[----:B------:R-:W-:Y:S01]  /*3c10*/  @P1 FFMA.FTZ R149, R123, R150, R151 ;  /* 0x000000967b951223 */ /* 0x000fe20000010097 */
[----:B------:R-:W-:Y:S02]  /*3c20*/  SHF.L.U32 R152, R103, 0x10, RZ ;  /* 0x0000001067987819 */ /* 0x000fe400000006ff */
[-C--:B------:R-:W-:Y:S01]  /*3c30*/  @P2 FFMA.FTZ R25, R162, R160.reuse, R25 ;  /* 0x000000a0a2192223 */ /* 0x080fe20000010019 */
[----:B------:R-:W-:Y:S01]  /*3c40*/  @P1 FADD.FTZ R149, R142, -R149 ;  /* 0x800000958e951221 */ /* 0x000fe20000010000 */
[----:B------:R-:W-:Y:S01]  /*3c50*/  @P2 FMUL.FTZ R160, R73, R160 ;  /* 0x000000a049a02220 */ /* 0x000fe20000410000 */
[----:B------:R-:W-:Y:S01]  /*3c60*/  @P2 F2FP.BF16.F32.PACK_AB R158, RZ, R158 ;  /* 0x0000009eff9e223e */ /* 0x000fe200000010ff */
[----:B----4-:R-:W-:Y:S01]  /*3c70*/  @P2 FMUL.FTZ R137, R156, R147 ;  /* 0x000000939c892220 */ /* 0x010fe20000410000 */
[----:B------:R-:W-:Y:S01]  /*3c80*/  @P1 FFMA.FTZ R152, R7, R149, R152 ;  /* 0x0000009507981223 */ /* 0x000fe20000010098 */
[----:B------:R-:W-:Y:S01]  /*3c90*/  @P2 SHF.L.U32 R147, R104, 0x10, RZ ;  /* 0x0000001068932819 */ /* 0x000fe200000006ff */
[----:B------:R-:W2:Y:S01]  /*3ca0*/  @P2 LDC R149, c[0x0][0x40c] ;  /* 0x00010300ff952b82 */ /* 0x000ea20000000800 */
[----:B------:R-:W-:-:S03]  /*3cb0*/  @P2 F2FP.BF16.F32.PACK_AB R160, RZ, R160 ;  /* 0x000000a0ffa0223e */ /* 0x000fc600000010ff */
[-C--:B------:R-:W-:Y:S01]  /*3cc0*/  @P2 FFMA.FTZ R24, R147, R137.reuse, R24 ;  /* 0x0000008993182223 */ /* 0x080fe20000010018 */
[----:B------:R-:W-:-:S05]  /*3cd0*/  @P2 FMUL.FTZ R137, R72, R137 ;  /* 0x0000008948892220 */ /* 0x000fca0000410000 */
[----:B------:R-:W-:-:S04]  /*3ce0*/  @P2 F2FP.BF16.F32.PACK_AB R137, RZ, R137 ;  /* 0x00000089ff89223e */ /* 0x000fc800000010ff */
[----:B------:R-:W-:Y:S01]  /*3cf0*/  @P2 PRMT R108, R137, 0x7610, R108 ;  /* 0x00007610896c2816 */ /* 0x000fe2000000006c */
[----:B0-----:R-:W-:Y:S01]  /*3d00*/  @P2 FMUL.FTZ R137, R8, R153 ;  /* 0x0000009908892220 */ /* 0x001fe20000410000 */
[----:B------:R-:W-:Y:S01]  /*3d10*/  @P2 SHF.L.U32 R153, R106, 0x10, RZ ;  /* 0x000000106a992819 */ /* 0x000fe200000006ff */
[----:B------:R-:W-:Y:S01]  /*3d20*/  @P2 FMUL.FTZ R8, R69, R148 ;  /* 0x0000009445082220 */ /* 0x000fe20000410000 */
[----:B------:R-:W-:-:S03]  /*3d30*/  @P2 PRMT R108, R108, 0x5410, R160 ;  /* 0x000054106c6c2816 */ /* 0x000fc600000000a0 */
[-C--:B------:R-:W-:Y:S01]  /*3d40*/  @P2 FFMA.FTZ R20, R153, R137.reuse, R20 ;  /* 0x0000008999142223 */ /* 0x080fe20000010014 */
[----:B------:R-:W-:Y:S01]  /*3d50*/  @P2 FMUL.FTZ R137, R68, R137 ;  /* 0x0000008944892220 */ /* 0x000fe20000410000 */
[----:B------:R-:W-:Y:S01]  /*3d60*/  @P2 F2FP.BF16.F32.PACK_AB R8, RZ, R8 ;  /* 0x00000008ff08223e */ /* 0x000fe200000010ff */
[----:B--2---:R-:W-:Y:S01]  /*3d70*/  @P2 FMUL.FTZ R147, R154, R149 ;  /* 0x000000959a932220 */ /* 0x004fe20000410000 */
[----:B------:R-:W-:Y:S02]  /*3d80*/  @P2 SHF.L.U32 R149, R105, 0x10, RZ ;  /* 0x0000001069952819 */ /* 0x000fe400000006ff */
[----:B------:R-:W-:-:S03]  /*3d90*/  @P2 F2FP.BF16.F32.PACK_AB R137, RZ, R137 ;  /* 0x00000089ff89223e */ /* 0x000fc600000010ff */
[-C--:B------:R-:W-:Y:S01]  /*3da0*/  @P2 FFMA.FTZ R26, R149, R147.reuse, R26 ;  /* 0x00000093951a2223 */ /* 0x080fe2000001001a */
[----:B------:R-:W-:Y:S01]  /*3db0*/  @P2 FMUL.FTZ R147, R74, R147 ;  /* 0x000000934a932220 */ /* 0x000fe20000410000 */
[----:B-1----:R-:W-:Y:S01]  /*3dc0*/  @P2 FMUL.FTZ R149, R152, R157 ;  /* 0x0000009d98952220 */ /* 0x002fe20000410000 */
[----:B------:R-:W-:-:S03]  /*3dd0*/  @P2 PRMT R110, R137, 0x7610, R110 ;  /* 0x00007610896e2816 */ /* 0x000fc6000000006e */
[----:B------:R-:W-:Y:S01]  /*3de0*/  @P2 F2FP.BF16.F32.PACK_AB R147, RZ, R147 ;  /* 0x00000093ff93223e */ /* 0x000fe200000010ff */
[-C--:B------:R-:W-:Y:S01]  /*3df0*/  @P2 FMUL.FTZ R136, R70, R149.reuse ;  /* 0x0000009546882220 */ /* 0x080fe20000410000 */
[----:B------:R-:W-:Y:S02]  /*3e00*/  @P2 PRMT R110, R110, 0x5410, R8 ;  /* 0x000054106e6e2816 */ /* 0x000fe40000000008 */
[----:B------:R-:W-:Y:S02]  /*3e10*/  @P2 PRMT R109, R147, 0x7610, R109 ;  /* 0x00007610936d2816 */ /* 0x000fe4000000006d */
[----:B------:R-:W-:Y:S02]  /*3e20*/  @P2 SHF.L.U32 R147, R107, 0x10, RZ ;  /* 0x000000106b932819 */ /* 0x000fe400000006ff */
[----:B------:R-:W-:Y:S02]  /*3e30*/  @P2 F2FP.BF16.F32.PACK_AB R136, RZ, R136 ;  /* 0x00000088ff88223e */ /* 0x000fe400000010ff */
[----:B------:R-:W-:Y:S01]  /*3e40*/  @P2 PRMT R109, R109, 0x5410, R158 ;  /* 0x000054106d6d2816 */ /* 0x000fe2000000009e */
[----:B------:R-:W-:Y:S01]  /*3e50*/  @P2 FFMA.FTZ R22, R147, R149, R22 ;  /* 0x0000009593162223 */ /* 0x000fe20000010016 */
        /* <DEDUP_REMOVED lines=8> */
[-C--:B------:R-:W-:Y:S01]  /*3ee0*/  FMUL.FTZ R7, R71, R146.reuse ;  /* 0x0000009247077220 */ /* 0x080fe20000410000 */
[----:B------:R-:W-:-:S04]  /*3ef0*/  FFMA.FTZ R23, R8, R146, R23 ;  /* 0x0000009208177223 */ /* 0x000fc80000010017 */
[----:B------:R-:W-:-:S04]  /*3f00*/  F2FP.BF16.F32.PACK_AB R7, RZ, R7 ;  /* 0x00000007ff07723e */ /* 0x000fc800000010ff */
[----:B------:R-:W-:Y:S01]  /*3f10*/  PRMT R111, R111, 0x5410, R7 ;  /* 0x000054106f6f7816 */ /* 0x000fe20000000007 */
[----:B------:R-:W-:Y:S06]  /*3f20*/  BRA `(.L_x_2118) ;  /* 0x0000000c00407947 */ /* 0x000fec0003800000 */
.L_x_2116:
        /* <DEDUP_REMOVED lines=8> */
[-CC-:B------:R-:W-:Y:S01]  /*3fb0*/  FFMA.FTZ R152, R140, R150.reuse, R151.reuse ;  /* 0x000000968c987223 */ /* 0x180fe20000010097 */
[----:B------:R-:W-:Y:S01]  /*3fc0*/  FADD.FTZ R148, R131, -R112 ;  /* 0x8000007083947221 */ /* 0x000fe20000010000 */
[----:B------:R-:W-:Y:S01]  /*3fd0*/  ISETP.GT.AND P1, PT, R8, RZ, PT ;  /* 0x000000ff0800720c */ /* 0x000fe20003f24270 */
[--C-:B------:R-:W-:Y:S01]  /*3fe0*/  FFMA.FTZ R149, R121, R150, R151.reuse ;  /* 0x0000009679957223 */ /* 0x100fe20000010097 */
[----:B------:R-:W1:Y:S01]  /*3ff0*/  @P2 LDC R112, c[0x0][0x40c] ;  /* 0x00010300ff702b82 */ /* 0x000e620000000800 */
[----:B------:R-:W-:Y:S01]  /*4000*/  FMUL.FTZ R148, R7, R148 ;  /* 0x0000009407947220 */ /* 0x000fe20000410000 */
[-CC-:B------:R-:W-:Y:S01]  /*4010*/  FFMA.FTZ R113, R117, R150.reuse, R151.reuse ;  /* 0x0000009675717223 */ /* 0x180fe20000010097 */
[----:B------:R-:W-:Y:S01]  /*4020*/  FADD.FTZ R146, R133, -R146 ;  /* 0x8000009285927221 */ /* 0x000fe20000010000 */
[-CC-:B------:R-:W-:Y:S01]  /*4030*/  FFMA.FTZ R153, R123, R150.reuse, R151.reuse ;  /* 0x000000967b997223 */ /* 0x180fe20000010097 */
[----:B------:R-:W-:Y:S01]  /*4040*/  FFMA.FTZ R156, R144, R150, R151 ;  /* 0x00000096909c7223 */ /* 0x000fe20000010097 */
[----:B------:R-:W-:Y:S01]  /*4050*/  FADD.FTZ R114, R118, -R147 ;  /* 0x8000009376727221 */ /* 0x000fe20000010000 */
[----:B------:R-:W-:Y:S01]  /*4060*/  FADD.FTZ R152, R139, -R152 ;  /* 0x800000988b987221 */ /* 0x000fe20000010000 */
[----:B------:R-:W-:Y:S01]  /*4070*/  FADD.FTZ R150, R120, -R149 ;  /* 0x8000009578967221 */ /* 0x000fe20000010000 */
[----:B------:R-:W-:Y:S01]  /*4080*/  FSEL R148, R148, RZ, P1 ;  /* 0x000000ff94947208 */ /* 0x000fe20000800000 */
[----:B------:R-:W-:Y:S01]  /*4090*/  FADD.FTZ R8, R116, -R113 ;  /* 0x8000007174087221 */ /* 0x000fe20000010000 */
[C---:B------:R-:W-:Y:S01]  /*40a0*/  FMUL.FTZ R113, R7.reuse, R146 ;  /* 0x0000009207717220 */ /* 0x040fe20000410000 */
[C---:B------:R-:W-:Y:S01]  /*40b0*/  FMUL.FTZ R147, R7.reuse, R114 ;  /* 0x0000007207937220 */ /* 0x040fe20000410000 */
[C---:B------:R-:W-:Y:S01]  /*40c0*/  FMUL.FTZ R146, R7.reuse, R152 ;  /* 0x0000009807927220 */ /* 0x040fe20000410000 */
[----:B------:R-:W-:Y:S01]  /*40d0*/  FMUL.FTZ R114, R7, R150 ;  /* 0x0000009607727220 */ /* 0x000fe20000410000 */
[----:B------:R-:W-:Y:S01]  /*40e0*/  @P2 SHF.L.U32 R152, R137, 0x10, RZ ;  /* 0x0000001089982819 */ /* 0x000fe200000006ff */
[----:B------:R-:W-:Y:S01]  /*40f0*/  FMUL.FTZ R149, R7, R8 ;  /* 0x0000000807957220 */ /* 0x000fe20000410000 */
[----:B0-----:R-:W-:Y:S01]  /*4100*/  @P2 FMUL.FTZ R150, R148, R115 ;  /* 0x0000007394962220 */ /* 0x001fe20000410000 */
[----:B------:R-:W-:Y:S01]  /*4110*/  FADD.FTZ R154, R142, -R153 ;  /* 0x800000998e9a7221 */ /* 0x000fe20000010000 */
[----:B------:R-:W0:Y:S01]  /*4120*/  @P2 LDC R155, c[0x0][0x40c] ;  /* 0x00010300ff9b2b82 */ /* 0x000e220000000800 */
[----:B------:R-:W-:Y:S01]  /*4130*/  @P2 SHF.L.U32 R137, R104, 0x10, RZ ;  /* 0x0000001068892819 */ /* 0x000fe200000006ff */
[----:B------:R-:W-:Y:S01]  /*4140*/  @P2 FFMA.FTZ R25, R152, R150, R25 ;  /* 0x0000009698192223 */ /* 0x000fe20000010019 */
[----:B------:R-:W-:Y:S01]  /*4150*/  FSEL R151, R149, RZ, P1 ;  /* 0x000000ff95977208 */ /* 0x000fe20000800000 */
[----:B------:R-:W-:Y:S01]  /*4160*/  FMUL.FTZ R8, R7, R154 ;  /* 0x0000009a07087220 */ /* 0x000fe20000410000 */
[----:B------:R-:W-:Y:S01]  /*4170*/  FSEL R147, R147, RZ, P1 ;  /* 0x000000ff93937208 */ /* 0x000fe20000800000 */
[----:B------:R-:W-:Y:S01]  /*4180*/  FADD.FTZ R156, R141, -R156 ;  /* 0x8000009c8d9c7221 */ /* 0x000fe20000010000 */
[----:B------:R-:W-:Y:S01]  /*4190*/  FSEL R114, R114, RZ, P1 ;  /* 0x000000ff72727208 */ /* 0x000fe20000800000 */
[----:B------:R-:W2:Y:S01]  /*41a0*/  @P2 LDC R152, c[0x0][0x40c] ;  /* 0x00010300ff982b82 */ /* 0x000ea20000000800 */
[----:B-1----:R-:W-:Y:S01]  /*41b0*/  @P2 FMUL.FTZ R115, R151, R112 ;  /* 0x0000007097732220 */ /* 0x002fe20000410000 */
[----:B------:R-:W-:Y:S01]  /*41c0*/  F2FP.BF16.F32.PACK_AB R112, R148, R151 ;  /* 0x000000979470723e */ /* 0x000fe200000010ff */
[----:B------:R-:W-:Y:S01]  /*41d0*/  FMUL.FTZ R7, R7, R156 ;  /* 0x0000009c07077220 */ /* 0x000fe20000410000 */
[----:B------:R-:W-:Y:S01]  /*41e0*/  FSEL R146, R146, RZ, P1 ;  /* 0x000000ff92927208 */ /* 0x000fe20000800000 */
[-C--:B------:R-:W-:Y:S01]  /*41f0*/  @P2 FFMA.FTZ R24, R137, R115.reuse, R24 ;  /* 0x0000007389182223 */ /* 0x080fe20000010018 */
[----:B------:R-:W-:Y:S01]  /*4200*/  @P2 FMUL.FTZ R137, R73, R150 ;  /* 0x0000009649892220 */ /* 0x000fe20000410000 */
[----:B------:R-:W-:Y:S01]  /*4210*/  FSEL R150, R113, RZ, P1 ;  /* 0x000000ff71967208 */ /* 0x000fe20000800000 */
[----:B------:R-:W1:Y:S01]  /*4220*/  @P2 LDC R153, c[0x0][0x40c] ;  /* 0x00010300ff992b82 */ /* 0x000e620000000800 */
[----:B------:R-:W-:Y:S01]  /*4230*/  @P2 FMUL.FTZ R115, R72, R115 ;  /* 0x0000007348732220 */ /* 0x000fe20000410000 */
[----:B------:R-:W-:-:S02]  /*4240*/  @P2 SHF.L.U32 R136, R136, 0x10, RZ ;  /* 0x0000001088882819 */ /* 0x000fc400000006ff */
[----:B------:R-:W-:Y:S02]  /*4250*/  F2FP.BF16.F32.PACK_AB R113, R150, R147 ;  /* 0x000000939671723e */ /* 0x000fe400000010ff */
[----:B------:R-:W-:Y:S02]  /*4260*/  @P2 F2FP.BF16.F32.PACK_AB R115, RZ, R115 ;  /* 0x00000073ff73223e */ /* 0x000fe400000010ff */
[----:B------:R-:W3:Y:S01]  /*4270*/  @P2 LDC R149, c[0x0][0x40c] ;  /* 0x00010300ff952b82 */ /* 0x000ee20000000800 */
[----:B------:R-:W-:Y:S02]  /*4280*/  @P2 F2FP.BF16.F32.PACK_AB R137, RZ, R137 ;  /* 0x00000089ff89223e */ /* 0x000fe400000010ff */
[----:B------:R-:W-:Y:S02]  /*4290*/  @P2 PRMT R108, R115, 0x7610, R108 ;  /* 0x00007610736c2816 */ /* 0x000fe4000000006c */
[----:B------:R-:W-:Y:S02]  /*42a0*/  @P2 SHF.L.U32 R115, R106, 0x10, RZ ;  /* 0x000000106a732819 */ /* 0x000fe400000006ff */
[----:B------:R-:W-:Y:S01]  /*42b0*/  @P2 PRMT R108, R108, 0x5410, R137 ;  /* 0x000054106c6c2816 */ /* 0x000fe20000000089 */
[----:B------:R-:W4:Y:S01]  /*42c0*/  @P2 LDC R148, c[0x0][0x40c] ;  /* 0x00010300ff942b82 */ /* 0x000f220000000800 */
[----:B--2---:R-:W-:Y:S01]  /*42d0*/  @P2 FMUL.FTZ R151, R147, R152 ;  /* 0x0000009893972220 */ /* 0x004fe20000410000 */
[----:B0-----:R-:W-:Y:S01]  /*42e0*/  @P2 FMUL.FTZ R147, R114, R155 ;  /* 0x0000009b72932220 */ /* 0x001fe20000410000 */
[----:B------:R-:W-:-:S02]  /*42f0*/  FSEL R155, R8, RZ, P1 ;  /* 0x000000ff089b7208 */ /* 0x000fc40000800000 */
[----:B------:R-:W-:Y:S01]  /*4300*/  F2FP.BF16.F32.PACK_AB R114, R146, R114 ;  /* 0x000000729272723e */ /* 0x000fe200000010ff */
[----:B------:R-:W-:Y:S01]  /*4310*/  @P2 FMUL.FTZ R8, R68, R147 ;  /* 0x0000009344082220 */ /* 0x000fe20000410000 */
[----:B------:R-:W-:Y:S01]  /*4320*/  @P2 SHF.L.U32 R137, R107, 0x10, RZ ;  /* 0x000000106b892819 */ /* 0x000fe200000006ff */
[----:B-1----:R-:W-:Y:S01]  /*4330*/  @P2 FMUL.FTZ R150, R150, R153 ;  /* 0x0000009996962220 */ /* 0x002fe20000410000 */
[----:B------:R-:W-:Y:S01]  /*4340*/  @P2 SHF.L.U32 R153, R105, 0x10, RZ ;  /* 0x0000001069992819 */ /* 0x000fe200000006ff */
[----:B------:R-:W-:Y:S01]  /*4350*/  @P2 FFMA.FTZ R20, R115, R147, R20 ;  /* 0x0000009373142223 */ /* 0x000fe20000010014 */
[----:B------:R-:W-:Y:S01]  /*4360*/  @P2 F2FP.BF16.F32.PACK_AB R8, RZ, R8 ;  /* 0x00000008ff08223e */ /* 0x000fe200000010ff */
[-C--:B------:R-:W-:Y:S02]  /*4370*/  @P2 FFMA.FTZ R27, R136, R150.reuse, R27 ;  /* 0x00000096881b2223 */ /* 0x080fe4000001001b */
[-C--:B------:R-:W-:Y:S01]  /*4380*/  @P2 FFMA.FTZ R26, R153, R151.reuse, R26 ;  /* 0x00000097991a2223 */ /* 0x080fe2000001001a */
[----:B------:R-:W-:Y:S01]  /*4390*/  @P2 FMUL.FTZ R151, R74, R151 ;  /* 0x000000974a972220 */ /* 0x000fe20000410000 */
[----:B---3--:R-:W-:Y:S01]  /*43a0*/  @P2 FMUL.FTZ R146, R146, R149 ;  /* 0x0000009592922220 */ /* 0x008fe20000410000 */
[----:B------:R-:W-:Y:S01]  /*43b0*/  @P2 FMUL.FTZ R149, R75, R150 ;  /* 0x000000964b952220 */ /* 0x000fe20000410000 */
[----:B------:R-:W-:-:S02]  /*43c0*/  @P2 SHF.L.U32 R150, R134, 0x10, RZ ;  /* 0x0000001086962819 */ /* 0x000fc400000006ff */
[----:B------:R-:W-:Y:S01]  /*43d0*/  @P2 FMUL.FTZ R136, R69, R146 ;  /* 0x0000009245882220 */ /* 0x000fe20000410000 */
[----:B------:R-:W-:Y:S02]  /*43e0*/  @P2 F2FP.BF16.F32.PACK_AB R151, RZ, R151 ;  /* 0x00000097ff97223e */ /* 0x000fe400000010ff */
[----:B------:R-:W-:Y:S01]  /*43f0*/  @P2 F2FP.BF16.F32.PACK_AB R149, RZ, R149 ;  /* 0x00000095ff95223e */ /* 0x000fe200000010ff */
[----:B----4-:R-:W-:Y:S01]  /*4400*/  @P2 FMUL.FTZ R153, R155, R148 ;  /* 0x000000949b992220 */ /* 0x010fe20000410000 */
[----:B------:R-:W-:Y:S01]  /*4410*/  @P2 F2FP.BF16.F32.PACK_AB R136, RZ, R136 ;  /* 0x00000088ff88223e */ /* 0x000fe200000010ff */
[----:B------:R-:W-:Y:S01]  /*4420*/  @P2 FFMA.FTZ R21, R150, R146, R21 ;  /* 0x0000009296152223 */ /* 0x000fe20000010015 */
[----:B------:R-:W-:Y:S01]  /*4430*/  @P2 PRMT R109, R151, 0x7610, R109 ;  /* 0x00007610976d2816 */ /* 0x000fe2000000006d */
[-C--:B------:R-:W-:Y:S01]  /*4440*/  @P2 FMUL.FTZ R148, R70, R153.reuse ;  /* 0x0000009946942220 */ /* 0x080fe20000410000 */
[----:B------:R-:W-:Y:S01]  /*4450*/  FSEL R134, R7, RZ, P1 ;  /* 0x000000ff07867208 */ /* 0x000fe20000800000 */
[----:B------:R-:W-:Y:S01]  /*4460*/  @P2 FFMA.FTZ R22, R137, R153, R22 ;  /* 0x0000009989162223 */ /* 0x000fe20000010016 */
[----:B------:R-:W-:-:S02]  /*4470*/  @P2 PRMT R110, R8, 0x7610, R110 ;  /* 0x00007610086e2816 */ /* 0x000fc4000000006e */
[----:B------:R-:W-:Y:S02]  /*4480*/  @P2 F2FP.BF16.F32.PACK_AB R148, RZ, R148 ;  /* 0x00000094ff94223e */ /* 0x000fe400000010ff */
[----:B------:R-:W-:Y:S02]  /*4490*/  @P2 PRMT R109, R109, 0x5410, R149 ;  /* 0x000054106d6d2816 */ /* 0x000fe40000000095 */
[----:B------:R-:W-:Y:S02]  /*44a0*/  F2FP.BF16.F32.PACK_AB R115, R134, R155 ;  /* 0x0000009b8673723e */ /* 0x000fe400000010ff */
[----:B------:R-:W-:Y:S02]  /*44b0*/  @P2 PRMT R110, R110, 0x5410, R136 ;  /* 0x000054106e6e2816 */ /* 0x000fe40000000088 */
[----:B------:R-:W-:Y:S01]  /*44c0*/  @P2 PRMT R111, R148, 0x7610, R111 ;  /* 0x00007610946f2816 */ /* 0x000fe2000000006f */
[----:B------:R-:W-:Y:S06]  /*44d0*/  @!P2 BRA `(.L_x_2118) ;  /* 0x0000000400d4a947 */ /* 0x000fec0003800000 */
[----:B------:R-:W-:Y:S01]  /*44e0*/  FMUL.FTZ R8, R134, UR14 ;  /* 0x0000000e86087c20 */ /* 0x000fe20008410000 */
[----:B------:R-:W-:-:S03]  /*44f0*/  SHF.L.U32 R134, R135, 0x10, RZ ;  /* 0x0000001087867819 */ /* 0x000fc600000006ff */
[-C--:B------:R-:W-:Y:S02]  /*4500*/  FMUL.FTZ R7, R71, R8.reuse ;  /* 0x0000000847077220 */ /* 0x080fe40000410000 */
[----:B------:R-:W-:-:S03]  /*4510*/  FFMA.FTZ R23, R134, R8, R23 ;  /* 0x0000000886177223 */ /* 0x000fc60000010017 */
[----:B------:R-:W-:-:S04]  /*4520*/  F2FP.BF16.F32.PACK_AB R7, RZ, R7 ;  /* 0x00000007ff07723e */ /* 0x000fc800000010ff */
[----:B------:R-:W-:Y:S01]  /*4530*/  PRMT R111, R111, 0x5410, R7 ;  /* 0x000054106f6f7816 */ /* 0x000fe20000000007 */
[----:B------:R-:W-:Y:S06]  /*4540*/  BRA `(.L_x_2118) ;  /* 0x0000000400b87947 */ /* 0x000fec0003800000 */
.L_x_2119:
[----:B------:R-:W0:Y:S01]  /*4550*/  @P2 LDC R147, c[0x0][0x40c] ;  /* 0x00010300ff932b82 */ /* 0x000e220000000800 */
[----:B------:R-:W-:Y:S01]  /*4560*/  FFMA.FTZ R146, R144, R150, R151 ;  /* 0x0000009690927223 */ /* 0x000fe20000010097 */
[----:B------:R-:W-:Y:S01]  /*4570*/  ISETP.GT.AND P1, PT, R8, RZ, PT ;  /* 0x000000ff0800720c */ /* 0x000fe20003f24270 */
[----:B------:R-:W-:Y:S01]  /*4580*/  BSSY.RECONVERGENT B3, `(.L_x_2120) ;  /* 0x0000013000037945 */ /* 0x000fe20003800200 */
[----:B------:R-:W-:Y:S01]  /*4590*/  @P2 SHF.L.U32 R148, R135, 0x10, RZ ;  /* 0x0000001087942819 */ /* 0x000fe200000006ff */
[----:B------:R-:W-:-:S04]  /*45a0*/  FADD.FTZ R146, R141, -R146 ;  /* 0x800000928d927221 */ /* 0x000fc80000010000 */
        /* <DEDUP_REMOVED lines=11> */
[----:B------:R-:W-:-:S04]  /*4660*/  FMUL.FTZ R147, R152, UR14 ;  /* 0x0000000e98937c20 */ /* 0x000fc80008410000 */
[-C--:B------:R-:W-:Y:S01]  /*4670*/  FFMA.FTZ R24, R149, R147.reuse, R24 ;  /* 0x0000009395187223 */ /* 0x080fe20000010018 */
[----:B------:R-:W-:-:S05]  /*4680*/  FMUL.FTZ R147, R72, R147 ;  /* 0x0000009348937220 */ /* 0x000fca0000410000 */
[----:B------:R-:W-:-:S04]  /*4690*/  F2FP.BF16.F32.PACK_AB R147, RZ, R147 ;  /* 0x00000093ff93723e */ /* 0x000fc800000010ff */
[----:B------:R-:W-:-:S07]  /*46a0*/  PRMT R108, R147, 0x7610, R108 ;  /* 0x00007610936c7816 */ /* 0x000fce000000006c */
.L_x_2121:
[----:B------:R-:W-:Y:S05]  /*46b0*/  BSYNC.RECONVERGENT B3 ;  /* 0x0000000000037941 */ /* 0x000fea0003800200 */
.L_x_2120:
        /* <DEDUP_REMOVED lines=13> */
.L_x_2123:
[----:B------:R-:W-:Y:S05]  /*4790*/  BSYNC.RECONVERGENT B3 ;  /* 0x0000000000037941 */ /* 0x000fea0003800200 */
.L_x_2122:
        /* <DEDUP_REMOVED lines=13> */
.L_x_2125:
[----:B------:R-:W-:Y:S05]  /*4870*/  BSYNC.RECONVERGENT B3 ;  /* 0x0000000000037941 */ /* 0x000fea0003800200 */
.L_x_2124:
        /* <DEDUP_REMOVED lines=13> */
.L_x_2127:
[----:B------:R-:W-:Y:S05]  /*4950*/  BSYNC.RECONVERGENT B3 ;  /* 0x0000000000037941 */ /* 0x000fea0003800200 */
.L_x_2126:
        /* <DEDUP_REMOVED lines=13> */
.L_x_2129:
[----:B------:R-:W-:Y:S05]  /*4a30*/  BSYNC.RECONVERGENT B3 ;  /* 0x0000000000037941 */ /* 0x000fea0003800200 */
.L_x_2128:
        /* <DEDUP_REMOVED lines=13> */
.L_x_2131:
[----:B------:R-:W-:Y:S05]  /*4b10*/  BSYNC.RECONVERGENT B3 ;  /* 0x0000000000037941 */ /* 0x000fea0003800200 */
.L_x_2130:
        /* <DEDUP_REMOVED lines=13> */
.L_x_2133:
[----:B------:R-:W-:Y:S05]  /*4bf0*/  BSYNC.RECONVERGENT B3 ;  /* 0x0000000000037941 */ /* 0x000fea0003800200 */
.L_x_2132:
[----:B------:R-:W-:Y:S01]  /*4c00*/  @P2 F2FP.BF16.F32.PACK_AB R135, RZ, R135 ;  /* 0x00000087ff87223e */ /* 0x000fe200000010ff */
[----:B------:R-:W-:-:S03]  /*4c10*/  @P2 FFMA.FTZ R23, R148, R146, R23 ;  /* 0x0000009294172223 */ /* 0x000fc60000010017 */
[----:B------:R-:W-:-:S07]  /*4c20*/  @P2 PRMT R111, R111, 0x5410, R135 ;  /* 0x000054106f6f2816 */ /* 0x000fce0000000087 */
.L_x_2118:
[----:B------:R-:W-:Y:S05]  /*4c30*/  BSYNC.RECONVERGENT B2 ;  /* 0x0000000000027941 */ /* 0x000fea0003800200 */
.L_x_2115:
[----:B------:R-:W0:Y:S08]  /*4c40*/  @P0 LDC.64 R136, c[0x0][0x478] ;  /* 0x00011e00ff880b82 */ /* 0x000e300000000a00 */
[----:B------:R-:W1:Y:S01]  /*4c50*/  @P2 LDC.64 R134, c[0x0][0x468] ;  /* 0x00011a00ff862b82 */ /* 0x000e620000000a00 */
[----:B0-----:R-:W-:-:S05]  /*4c60*/  @P0 IMAD.WIDE.U32 R136, R145, 0x10, R136 ;  /* 0x0000001091880825 */ /* 0x001fca00078e0088 */
[----:B------:R2:W-:Y:S01]  /*4c70*/  @P0 STG.E.128 desc[UR6][R136.64], R112 ;  /* 0x0000007088000986 */ /* 0x0005e2000c101d06 */
[----:B-1----:R-:W-:-:S05]  /*4c80*/  @P2 IMAD.WIDE.U32 R134, R143, 0x10, R134 ;  /* 0x000000108f862825 */ /* 0x002fca00078e0086 */
[----:B------:R2:W-:Y:S02]  /*4c90*/  @P2 STG.E.128 desc[UR6][R134.64], R108 ;  /* 0x0000006c86002986 */ /* 0x0005e4000c101d06 */
.L_x_2112:
[----:B------:R-:W-:Y:S05]  /*4ca0*/  BSYNC.RECONVERGENT B1 ;  /* 0x0000000000017941 */ /* 0x000fea0003800200 */
.L_x_2111:
[----:B012---:R-:W0:Y:S02]  /*4cb0*/  LDC.64 R134, c[0x0][0x380] ;  /* 0x0000e000ff867b82 */ /* 0x007e240000000a00 */
[----:B0-----:R-:W-:-:S04]  /*4cc0*/  LEA R0, R134, R0, 0x2 ;  /* 0x0000000086007211 */ /* 0x001fc800078e10ff */
[----:B------:R-:W-:-:S13]  /*4cd0*/  ISETP.GE.AND P0, PT, R0, R135, PT ;  /* 0x000000870000720c */ /* 0x000fda0003f06270 */
[----:B------:R-:W-:Y:S05]  /*4ce0*/  @!P0 BRA `(.L_x_2134) ;  /* 0xffffffb800388947 */ /* 0x000fea000383ffff */
.L_x_2081:
[----:B------:R-:W-:Y:S05]  /*4cf0*/  BSYNC B0 ;  /* 0x0000000000007941 */ /* 0x000fea0003800000 */
.L_x_2080:
[----:B------:R-:W0:Y:S01]  /*4d00*/  S2R R7, SR_TID.X ;  /* 0x0000000000077919 */ /* 0x000e220000002100 */
[----:B------:R-:W-:Y:S01]  /*4d10*/  MOV R0, 0x400 ;  /* 0x0000040000007802 */ /* 0x000fe20000000f00 */
[----:B-----5:R-:W-:Y:S01]  /*4d20*/  IMAD R68, R5, UR5, RZ ;  /* 0x0000000505447c24 */ /* 0x020fe2000f8e02ff */
[----:B------:R-:W-:Y:S05]  /*4d30*/  WARPSYNC.ALL ;  /* 0x0000000000007948 */ /* 0x000fea0003800000 */
[----:B------:R-:W1:Y:S01]  /*4d40*/  S2R R3, SR_CgaCtaId ;  /* 0x0000000000037919 */ /* 0x000e620000008800 */
        /* <DEDUP_REMOVED lines=16> */
[----:B------:R-:W-:-:S03]  /*4e50*/  IADD3.X R69, PT, PT, RZ, RZ, RZ, P4, !PT ;  /* 0x000000ffff457210 */ /* 0x000fc600027fe4ff */
[----:B------:R-:W-:Y:S01]  /*4e60*/  STS.128 [R0+0x400], R40 ;  /* 0x0004002800007388 */ /* 0x000fe20000000c00 */
[C---:B------:R-:W-:Y:S02]  /*4e70*/  SHF.L.U64.HI R69, R68.reuse, 0x2, R69 ;  /* 0x0000000244457819 */ /* 0x040fe40000010245 */
[----:B------:R-:W-:Y:S01]  /*4e80*/  SHF.L.U32 R68, R68, 0x2, RZ ;  /* 0x0000000244447819 */ /* 0x000fe200000006ff */
[----:B------:R-:W-:Y:S01]  /*4e90*/  STS.128 [R0+0x410], R36 ;  /* 0x0004102400007388 */ /* 0x000fe20000000c00 */
[----:B------:R-:W-:Y:S02]  /*4ea0*/  BAR.SYNC.DEFER_BLOCKING 0x0 ;  /* 0x0000000000007b1d */ /* 0x000fe40000010000 */
[----:B--2---:R-:W-:-:S04]  /*4eb0*/  IADD3 R51, P5, PT, R68, UR16, RZ ;  /* 0x0000001044337c10 */ /* 0x004fc8000ffbe0ff */
        /* <DEDUP_REMOVED lines=127> */
.L_x_2136:
[----:B------:R-:W-:Y:S05]  /*56b0*/  BSYNC.RECONVERGENT B0 ;  /* 0x0000000000007941 */ /* 0x000fea0003800200 */
.L_x_2135:
        /* <DEDUP_REMOVED lines=18> */
.L_x_2138:
[----:B------:R-:W-:Y:S05]  /*57e0*/  BSYNC.RECONVERGENT B0 ;  /* 0x0000000000007941 */ /* 0x000fea0003800200 */
.L_x_2137:
        /* <DEDUP_REMOVED lines=18> */
.L_x_2140:
[----:B------:R-:W-:Y:S05]  /*5910*/  BSYNC.RECONVERGENT B0 ;  /* 0x0000000000007941 */ /* 0x000fea0003800200 */
.L_x_2139:
        /* <DEDUP_REMOVED lines=12> */
.L_x_2087:
        /* <DEDUP_REMOVED lines=8> */
.L_x_2142:
[----:B------:R-:W-:Y:S05]  /*5a60*/  BSYNC B1 ;  /* 0x0000000000017941 */ /* 0x000fea0003800000 */
.L_x_2141:
        /* <DEDUP_REMOVED lines=8> */
.L_x_2143:
[--C-:B------:R-:W-:Y:S01]  /*5af0*/  FADD.FTZ R134, R134, R149.reuse ;  /* 0x0000009586867221 */ /* 0x100fe20000010000 */
[----:B------:R-:W-:-:S04]  /*5b00*/  PRMT R149, R100, 0x7632, R149 ;  /* 0x0000763264957816 */ /* 0x000fc80000000095 */
[----:B------:R-:W-:Y:S01]  /*5b10*/  MOV R155, R134 ;  /* 0x00000086009b7202 */ /* 0x000fe20000000f00 */
[----:B------:R-:W-:Y:S01]  /*5b20*/  HFMA2 R156, -RZ, RZ, 0, 1.1920928955078125e-07 ;  /* 0x00000002ff9c7431 */ /* 0x000fe200000001ff */
[----:B------:R-:W-:-:S07]  /*5b30*/  MOV R135, R146 ;  /* 0x0000009200877202 */ /* 0x000fce0000000f00 */
[----:B------:R-:W-:Y:S05]  /*5b40*/  WARPSYNC.COLLECTIVE R154, `(.L_x_2144) ;  /* 0x000000009a087348 */ /* 0x000fea0003c00000 */
[----:B------:R0:W1:Y:S02]  /*5b50*/  SHFL.BFLY P0, R146, R155, R156, R157 ;  /* 0x0c00009c9b927389 */ /* 0x000064000000009d */
[----:B01----:R-:W-:Y:S05]  /*5b60*/  ENDCOLLECTIVE ;  /* 0x000000000000791b */ /* 0x003fea0003800000 */
.L_x_2144:
[--C-:B------:R-:W-:Y:S01]  /*5b70*/  FADD.FTZ R135, R135, R148.reuse ;  /* 0x0000009487877221 */ /* 0x100fe20000010000 */
[----:B------:R-:W-:-:S04]  /*5b80*/  PRMT R148, R101, 0x7632, R148 ;  /* 0x0000763265947816 */ /* 0x000fc80000000094 */
[----:B------:R-:W-:Y:S02]  /*5b90*/  MOV R155, R135 ;  /* 0x00000087009b7202 */ /* 0x000fe40000000f00 */
[----:B------:R-:W-:-:S07]  /*5ba0*/  MOV R137, R146 ;  /* 0x0000009200897202 */ /* 0x000fce0000000f00 */
[----:B------:R-:W-:Y:S05]  /*5bb0*/  WARPSYNC.COLLECTIVE R154, `(.L_x_2145) ;  /* 0x000000009a087348 */ /* 0x000fea0003c00000 */
[----:B------:R0:W1:Y:S02]  /*5bc0*/  SHFL.BFLY P0, R146, R155, R156, R157 ;  /* 0x0c00009c9b927389 */ /* 0x000064000000009d */
[----:B01----:R-:W-:Y:S05]  /*5bd0*/  ENDCOLLECTIVE ;  /* 0x000000000000791b */ /* 0x003fea0003800000 */
.L_x_2145:
[----:B------:R-:W-:-:S05]  /*5be0*/  FADD.FTZ R137, R134, R137 ;  /* 0x0000008986897221 */ /* 0x000fca0000010000 */
[----:B------:R-:W-:Y:S01]  /*5bf0*/  MOV R155, R137 ;  /* 0x00000089009b7202 */ /* 0x000fe20000000f00 */
[----:B------:R-:W-:Y:S01]  /*5c00*/  HFMA2 R156, -RZ, RZ, 0, 2.384185791015625e-07 ;  /* 0x00000004ff9c7431 */ /* 0x000fe200000001ff */
[----:B------:R-:W-:-:S07]  /*5c10*/  MOV R136, R146 ;  /* 0x0000009200887202 */ /* 0x000fce0000000f00 */
[----:B------:R-:W-:Y:S05]  /*5c20*/  WARPSYNC.COLLECTIVE R154, `(.L_x_2146) ;  /* 0x000000009a087348 */ /* 0x000fea0003c00000 */
[----:B------:R0:W1:Y:S02]  /*5c30*/  SHFL.BFLY P0, R146, R155, R156, R157 ;  /* 0x0c00009c9b927389 */ /* 0x000064000000009d */
[----:B01----:R-:W-:Y:S05]  /*5c40*/  ENDCOLLECTIVE ;  /* 0x000000000000791b */ /* 0x003fea0003800000 */
.L_x_2146:
[----:B------:R-:W-:-:S05]  /*5c50*/  FADD.FTZ R136, R135, R136 ;  /* 0x0000008887887221 */ /* 0x000fca0000010000 */
[----:B------:R-:W-:Y:S01]  /*5c60*/  MOV R155, R136 ;  /* 0x00000088009b7202 */ /* 0x000fe20000000f00 */
[----:B------:R-:W-:-:S07]  /*5c70*/  FADD.FTZ R150, R137, R146 ;  /* 0x0000009289967221 */ /* 0x000fce0000010000 */
[----:B------:R-:W-:Y:S05]  /*5c80*/  WARPSYNC.COLLECTIVE R154, `(.L_x_2147) ;  /* 0x000000009a087348 */ /* 0x000fea0003c00000 */
[----:B------:R0:W1:Y:S02]  /*5c90*/  SHFL.BFLY P0, R146, R155, R156, R157 ;  /* 0x0c00009c9b927389 */ /* 0x000064000000009d */
[----:B01----:R-:W-:Y:S05]  /*5ca0*/  ENDCOLLECTIVE ;  /* 0x000000000000791b */ /* 0x003fea0003800000 */
.L_x_2147:
[----:B------:R-:W-:Y:S01]  /*5cb0*/  MOV R155, R150 ;  /* 0x00000096009b7202 */ /* 0x000fe20000000f00 */
[----:B------:R-:W-:Y:S01]  /*5cc0*/  HFMA2 R156, -RZ, RZ, 0, 4.76837158203125e-07 ;  /* 0x00000008ff9c7431 */ /* 0x000fe200000001ff */
[----:B------:R-:W-:-:S07]  /*5cd0*/  MOV R147, R146 ;  /* 0x0000009200937202 */ /* 0x000fce0000000f00 */
[----:B------:R-:W-:Y:S05]  /*5ce0*/  WARPSYNC.COLLECTIVE R154, `(.L_x_2148) ;  /* 0x000000009a087348 */ /* 0x000fea0003c00000 */
[----:B------:R0:W1:Y:S02]  /*5cf0*/  SHFL.BFLY P0, R146, R155, R156, R157 ;  /* 0x0c00009c9b927389 */ /* 0x000064000000009d */
[----:B01----:R-:W-:Y:S05]  /*5d00*/  ENDCOLLECTIVE ;  /* 0x000000000000791b */ /* 0x003fea0003800000 */
.L_x_2148:
[----:B------:R-:W-:-:S05]  /*5d10*/  FADD.FTZ R151, R136, R147 ;  /* 0x0000009388977221 */ /* 0x000fca0000010000 */
[----:B------:R-:W-:Y:S02]  /*5d20*/  MOV R155, R151 ;  /* 0x00000097009b7202 */ /* 0x000fe40000000f00 */
[----:B------:R-:W-:-:S07]  /*5d30*/  MOV R147, R146 ;  /* 0x0000009200937202 */ /* 0x000fce0000000f00 */
[----:B------:R-:W-:Y:S05]  /*5d40*/  WARPSYNC.COLLECTIVE R154, `(.L_x_2149) ;  /* 0x000000009a087348 */ /* 0x000fea0003c00000 */
[----:B------:R0:W1:Y:S02]  /*5d50*/  SHFL.BFLY P0, R146, R155, R156, R157 ;  /* 0x0c00009c9b927389 */ /* 0x000064000000009d */
[----:B01----:R-:W-:Y:S05]  /*5d60*/  ENDCOLLECTIVE ;  /* 0x000000000000791b */ /* 0x003fea0003800000 */
.L_x_2149:
        /* <DEDUP_REMOVED lines=8> */
.L_x_2150:
[----:B------:R-:W-:Y:S02]  /*5df0*/  MOV R155, R134 ;  /* 0x00000086009b7202 */ /* 0x000fe40000000f00 */
[----:B------:R-:W-:-:S07]  /*5e00*/  MOV R135, R146 ;  /* 0x0000009200877202 */ /* 0x000fce0000000f00 */
[----:B------:R-:W-:Y:S05]  /*5e10*/  WARPSYNC.COLLECTIVE R154, `(.L_x_2151) ;  /* 0x000000009a087348 */ /* 0x000fea0003c00000 */
[----:B------:R0:W1:Y:S02]  /*5e20*/  SHFL.BFLY P0, R146, R155, R156, R157 ;  /* 0x0c00009c9b927389 */ /* 0x000064000000009d */
[----:B01----:R-:W-:Y:S05]  /*5e30*/  ENDCOLLECTIVE ;  /* 0x000000000000791b */ /* 0x003fea0003800000 */
.L_x_2151:
[----:B------:R-:W-:Y:S02]  /*5e40*/  MOV R153, R146 ;  /* 0x0000009200997202 */ /* 0x000fe40000000f00 */
[----:B------:R-:W-:Y:S01]  /*5e50*/  PRMT R146, R103, 0x7632, R146 ;  /* 0x0000763267927816 */ /* 0x000fe20000000092 */
[----:B------:R-:W-:Y:S06]  /*5e60*/  BRA `(.L_x_2152) ;  /* 0xffffffb800007947 */ /* 0x000fec000383ffff */
.L_x_2153:
        /* <DEDUP_REMOVED lines=9> */
.L_x_11194:


//--------------------- .text._ZN10layer_norm13ln_bwd_kernelINS_13Kernel_traitsIf13__nv_bfloat16S2_S2_fjLj512ELj1ELj4ELj1ELj16ENS_18Kernel_traits_baseILj512EfS2_S2_S2_fjLj128EEEEELb0ELb1ELb1ELb1EEEvNS_9BwdParamsE --------------------------
	.section	.text._ZN10layer_norm13ln_bwd_kernelINS_13Kernel_traitsIf13__nv_bfloat16S2_S2_fjLj512ELj1ELj4ELj1ELj16ENS_18Kernel_traits_baseILj512EfS2_S2_S2_fjLj128EEEEELb0ELb1ELb1ELb1EEEvNS_9BwdParamsE,"ax",@progbits
	.align	128
        .global         _ZN10layer_norm13ln_bwd_kernelINS_13Kernel_traitsIf13__nv_bfloat16S2_S2_fjLj512ELj1ELj4ELj1ELj16ENS_18Kernel_traits_baseILj512EfS2_S2_S2_fjLj128EEEEELb0ELb1ELb1ELb1EEEvNS_9BwdParamsE
        .type           _ZN10layer_norm13ln_bwd_kernelINS_13Kernel_traitsIf13__nv_bfloat16S2_S2_fjLj512ELj1ELj4ELj1ELj16ENS_18Kernel_traits_baseILj512EfS2_S2_S2_fjLj128EEEEELb0ELb1ELb1ELb1EEEvNS_9BwdParamsE,@function
        .size           _ZN10layer_norm13ln_bwd_kernelINS_13Kernel_traitsIf13__nv_bfloat16S2_S2_fjLj512ELj1ELj4ELj1ELj16ENS_18Kernel_traits_baseILj512EfS2_S2_S2_fjLj128EEEEELb0ELb1ELb1ELb1EEEvNS_9BwdParamsE,(.L_x_11195 - _ZN10layer_norm13ln_bwd_kernelINS_13Kernel_traitsIf13__nv_bfloat16S2_S2_fjLj512ELj1ELj4ELj1ELj16ENS_18Kernel_traits_baseILj512EfS2_S2_S2_fjLj128EEEEELb0ELb1ELb1ELb1EEEvNS_9BwdParamsE)
        .other          _ZN10layer_norm13ln_bwd_kernelINS_13Kernel_traitsIf13__nv_bfloat16S2_S2_fjLj512ELj1ELj4ELj1ELj16ENS_18Kernel_traits_baseILj512EfS2_S2_S2_fjLj128EEEEELb0ELb1ELb1ELb1EEEvNS_9BwdParamsE,@"STO_CUDA_ENTRY STV_DEFAULT"
_ZN10layer_norm13ln_bwd_kernelINS_13Kernel_traitsIf13__nv_bfloat16S2_S2_fjLj512ELj1ELj4ELj1ELj16ENS_18Kernel_traits_baseILj512EfS2_S2_S2_fjLj128EEEEELb0ELb1ELb1ELb1EEEvNS_9BwdParamsE:
.text._ZN10layer_norm13ln_bwd_kernelINS_13Kernel_traitsIf13__nv_bfloat16S2_S2_fjLj512ELj1ELj4ELj1ELj16ENS_18Kernel_traits_baseILj512EfS2_S2_S2_fjLj128EEEEELb0ELb1ELb1ELb1EEEvNS_9BwdParamsE:
        /* <DEDUP_REMOVED lines=50> */
[----:B------:R0:W5:Y:S04]  /*0320*/  LDG.E.128 R48, desc[UR6][R6.64+0x410] ;  /* 0x0004100606307981 */ /* 0x000168000c1e1d00 */
[----:B------:R0:W5:Y:S04]  /*0330*/  LDG.E.128 R44, desc[UR6][R8.64+0x410] ;  /* 0x00041006082c7981 */ /* 0x000168000c1e1d00 */
[----:B------:R0:W5:Y:S04]  /*0340*/  LDG.E.128 R40, desc[UR6][R8.64+0x400] ;  /* 0x0004000608287981 */ /* 0x000168000c1e1d00 */
[----:B------:R0:W5:Y:S04]  /*0350*/  LDG.E.128 R36, desc[UR6][R8.64+0x10] ;  /* 0x0000100608247981 */ /* 0x000168000c1e1d00 */
[----:B------:R0:W5:Y:S01]  /*0360*/  LDG.E.128 R32, desc[UR6][R8.64] ;  /* 0x0000000608207981 */ /* 0x000162000c1e1d00 */
[----:B--2---:R-:W-:-:S07]  /*0370*/  HFMA2 R108, -RZ, RZ, 0, 0 ;  /* 0x00000000ff6c7431 */ /* 0x004fce00000001ff */
.L_x_2200:
[----:B------:R-:W1:Y:S08]  /*0380*/  LDC.64 R136, c[0x0][0x3f8] ;  /* 0x0000fe00ff887b82 */ /* 0x000e700000000a00 */
[----:B------:R-:W2:Y:S08]  /*0390*/  LDC.64 R132, c[0x0][0x3c8] ;  /* 0x0000f200ff847b82 */ /* 0x000eb00000000a00 */
[----:B------:R-:W3:Y:S01]  /*03a0*/  LDC.64 R134, c[0x0][0x3f0] ;  /* 0x0000fc00ff867b82 */ /* 0x000ee20000000a00 */
[----:B-1----:R-:W-:-:S06]  /*03b0*/  IMAD.WIDE R136, R4, 0x4, R136 ;  /* 0x0000000404887825 */ /* 0x002fcc00078e0288 */
        /* <DEDUP_REMOVED lines=13> */
[----:B0-----:R-:W-:Y:S01]  /*0490*/  SHF.R.S32.HI R6, RZ, 0x1f, R3 ;  /* 0x0000001fff067819 */ /* 0x001fe20000011403 */
[----:B------:R-:W-:Y:S01]  /*04a0*/  IMAD R5, R5, UR9, RZ ;  /* 0x0000000905057c24 */ /* 0x000fe2000f8e02ff */
[----:B------:R-:W0:Y:S02]  /*04b0*/  LDC.64 R8, c[0x0][0x428] ;  /* 0x00010a00ff087b82 */ /* 0x000e240000000a00 */
[----:B------:R-:W-:Y:S02]  /*04c0*/  LEA.HI R3, R6, R3, RZ, 0x3 ;  /* 0x0000000306037211 */ /* 0x000fe400078f18ff */
[----:B------:R-:W-:Y:S02]  /*04d0*/  SHF.R.S32.HI R6, RZ, 0x1f, R5 ;  /* 0x0000001fff067819 */ /* 0x000fe40000011405 */
[----:B------:R-:W-:Y:S02]  /*04e0*/  LEA.HI.SX32 R129, R3, R0, 0x1d ;  /* 0x0000000003817211 */ /* 0x000fe400078feaff */
[----:B------:R-:W-:-:S02]  /*04f0*/  LEA.HI R5, R6, R5, RZ, 0x3 ;  /* 0x0000000506057211 */ /* 0x000fc400078f18ff */
[----:B------:R-:W-:Y:S02]  /*0500*/  IADD3 R131, PT, PT, R129, 0x20, RZ ;  /* 0x0000002081837810 */ /* 0x000fe40007ffe0ff */
[----:B------:R-:W-:Y:S02]  /*0510*/  SHF.R.S32.HI R3, RZ, 0x1f, R4 ;  /* 0x0000001fff037819 */ /* 0x000fe40000011404 */
[C---:B------:R-:W-:Y:S02]  /*0520*/  LEA R6, P0, R4.reuse, UR10, 0x2 ;  /* 0x0000000a04067c11 */ /* 0x040fe4000f8010ff */
[----:B------:R-:W-:Y:S01]  /*0530*/  LEA.HI.SX32 R5, R5, R0, 0x1d ;  /* 0x0000000005057211 */ /* 0x000fe200078feaff */
[----:B-1----:R-:W-:Y:S01]  /*0540*/  IMAD.WIDE.U32 R20, R129, 0x10, R12 ;  /* 0x0000001081147825 */ /* 0x002fe200078e000c */
[----:B------:R-:W-:-:S03]  /*0550*/  LEA.HI.X R7, R4, UR11, R3, 0x2, P0 ;  /* 0x0000000b04077c11 */ /* 0x000fc600080f1403 */
[----:B------:R-:W-:Y:S02]  /*0560*/  IMAD.WIDE.U32 R12, R131, 0x10, R12 ;  /* 0x00000010830c7825 */ /* 0x000fe400078e000c */
[----:B------:R-:W2:Y:S02]  /*0570*/  LDG.E.128 R20, desc[UR6][R20.64] ;  /* 0x0000000614147981 */ /* 0x000ea4000c1e1d00 */
[C-C-:B0-----:R-:W-:Y:S01]  /*0580*/  IMAD.WIDE.U32 R16, R5.reuse, 0x10, R8.reuse ;  /* 0x0000001005107825 */ /* 0x141fe200078e0008 */
[----:B------:R-:W-:Y:S01]  /*0590*/  IADD3 R5, PT, PT, R5, 0x20, RZ ;  /* 0x0000002005057810 */ /* 0x000fe20007ffe0ff */
        /* <DEDUP_REMOVED lines=13> */
[----:B------:R4:W5:Y:S01]  /*0670*/  @P0 LDG.E.128 R28, desc[UR6][R6.64] ;  /* 0x00000006061c0981 */ /* 0x000962000c1e1d00 */
[----:B-1----:R-:W-:-:S05]  /*0680*/  @P0 IMAD.WIDE.U32 R124, R131, 0x10, R126 ;  /* 0x00000010837c0825 */ /* 0x002fca00078e007e */
[----:B------:R0:W5:Y:S01]  /*0690*/  @P0 LDG.E.128 R24, desc[UR6][R124.64] ;  /* 0x000000067c180981 */ /* 0x000162000c1e1d00 */
[C---:B--2---:R-:W-:Y:S02]  /*06a0*/  PRMT R128, R22.reuse, 0x7632, R128 ;  /* 0x0000763216807816 */ /* 0x044fe40000000080 */
[----:B------:R-:W-:Y:S02]  /*06b0*/  SHF.L.U32 R156, R22, 0x10, RZ ;  /* 0x00000010169c7819 */ /* 0x000fe400000006ff */
[----:B---3--:R-:W-:Y:S02]  /*06c0*/  FSEL R131, R3, RZ, !P1 ;  /* 0x000000ff03837208 */ /* 0x008fe40004800000 */
[----:B------:R-:W-:Y:S02]  /*06d0*/  PRMT R5, R20, 0x7632, R5 ;  /* 0x0000763214057816 */ /* 0x000fe40000000005 */
[C---:B----4-:R-:W-:Y:S02]  /*06e0*/  PRMT R7, R13.reuse, 0x7632, R7 ;  /* 0x000076320d077816 */ /* 0x050fe40000000007 */
[----:B------:R-:W-:-:S02]  /*06f0*/  SHF.L.U32 R144, R13, 0x10, RZ ;  /* 0x000000100d907819 */ /* 0x000fc400000006ff */
[----:B------:R-:W-:Y:S02]  /*0700*/  PRMT R127, R21, 0x7632, R127 ;  /* 0x00007632157f7816 */ /* 0x000fe4000000007f */
[----:B------:R-:W-:Y:S02]  /*0710*/  PRMT R22, R23, 0x7632, R22 ;  /* 0x0000763217167816 */ /* 0x000fe40000000016 */
[----:B------:R-:W-:Y:S02]  /*0720*/  PRMT R3, R12, 0x7632, R3 ;  /* 0x000076320c037816 */ /* 0x000fe40000000003 */
[----:B------:R-:W-:Y:S02]  /*0730*/  PRMT R13, R14, 0x7632, R13 ;  /* 0x000076320e0d7816 */ /* 0x000fe4000000000d */
[----:B0-----:R-:W-:Y:S02]  /*0740*/  PRMT R124, R15, 0x7632, R124 ;  /* 0x000076320f7c7816 */ /* 0x001fe4000000007c */
[----:B------:R-:W-:-:S02]  /*0750*/  SHF.L.U32 R154, R21, 0x10, RZ ;  /* 0x00000010159a7819 */ /* 0x000fc400000006ff */
[----:B------:R-:W-:Y:S02]  /*0760*/  SHF.L.U32 R129, R23, 0x10, RZ ;  /* 0x0000001017817819 */ /* 0x000fe400000006ff */
[C---:B------:R-:W-:Y:S02]  /*0770*/  PRMT R6, R16.reuse, 0x7632, R6 ;  /* 0x0000763210067816 */ /* 0x040fe40000000006 */
[----:B------:R-:W-:Y:S02]  /*0780*/  SHF.L.U32 R125, R16, 0x10, RZ ;  /* 0x00000010107d7819 */ /* 0x000fe400000006ff */
[C---:B------:R-:W-:Y:S02]  /*0790*/  PRMT R16, R18.reuse, 0x7632, R16 ;  /* 0x0000763212107816 */ /* 0x040fe40000000010 */
        /* <DEDUP_REMOVED lines=12> */
[----:B------:R-:W-:Y:S01]  /*0860*/  SHF.L.U32 R124, R124, 0x10, RZ ;  /* 0x000000107c7c7819 */ /* 0x000fe200000006ff */
[C---:B------:R-:W-:Y:S01]  /*0870*/  FADD.FTZ R154, -R131.reuse, R154 ;  /* 0x0000009a839a7221 */ /* 0x040fe20000010100 */
[----:B------:R-:W-:Y:S01]  /*0880*/  FADD.FTZ R158, -R131, R129 ;  /* 0x00000081839e7221 */ /* 0x000fe20000010100 */
[----:B------:R-:W-:Y:S01]  /*0890*/  PRMT R20, R17, 0x7632, R20 ;  /* 0x0000763211147816 */ /* 0x000fe20000000014 */
[----:B------:R-:W-:Y:S01]  /*08a0*/  FADD.FTZ R150, -R131, R128 ;  /* 0x0000008083967221 */ /* 0x000fe20000010100 */
[----:B------:R-:W-:Y:S01]  /*08b0*/  SHF.L.U32 R23, R17, 0x10, RZ ;  /* 0x0000001011177819 */ /* 0x000fe200000006ff */
[----:B------:R-:W-:Y:S01]  /*08c0*/  FADD.FTZ R12, -R131, R126 ;  /* 0x0000007e830c7221 */ /* 0x000fe20000010100 */
[----:B------:R-:W-:Y:S01]  /*08d0*/  PRMT R17, R19, 0x7632, R17 ;  /* 0x0000763213117816 */ /* 0x000fe20000000011 */
        /* <DEDUP_REMOVED lines=11> */
[--C-:B------:R-:W-:Y:S01]  /*0990*/  FADD.FTZ R142, -R131, R124.reuse ;  /* 0x0000007c838e7221 */ /* 0x100fe20000010100 */
[----:B------:R-:W-:Y:S01]  /*09a0*/  SHF.L.U32 R19, R19, 0x10, RZ ;  /* 0x0000001013137819 */ /* 0x000fe200000006ff */
[----:B-----5:R-:W-:Y:S01]  /*09b0*/  FMUL.FTZ R5, R141, R154 ;  /* 0x0000009a8d057220 */ /* 0x020fe20000410000 */
[----:B------:R-:W-:-:S02]  /*09c0*/  PRMT R124, R9, 0x7632, R124 ;  /* 0x00007632097c7816 */ /* 0x000fc4000000007c */
[----:B------:R-:W-:Y:S01]  /*09d0*/  SHF.L.U32 R131, R9, 0x10, RZ ;  /* 0x0000001009837819 */ /* 0x000fe200000006ff */
[C---:B------:R-:W-:Y:S01]  /*09e0*/  FMUL.FTZ R9, R141.reuse, R158 ;  /* 0x0000009e8d097220 */ /* 0x040fe20000410000 */
[----:B------:R-:W-:Y:S01]  /*09f0*/  SHF.L.U32 R154, R6, 0x10, RZ ;  /* 0x00000010069a7819 */ /* 0x000fe200000006ff */
[----:B------:R-:W-:Y:S01]  /*0a00*/  FMUL.FTZ R6, R60, R125 ;  /* 0x0000007d3c067220 */ /* 0x000fe20000410000 */
[----:B------:R-:W-:Y:S01]  /*0a10*/  FMUL.FTZ R3, R141, R12 ;  /* 0x0000000c8d037220 */ /* 0x000fe20000410000 */
[----:B------:R-:W-:Y:S01]  /*0a20*/  SHF.L.U32 R158, R16, 0x10, RZ ;  /* 0x00000010109e7819 */ /* 0x000fe200000006ff */
[----:B------:R-:W-:Y:S01]  /*0a30*/  FADD.FTZ R86, R86, R19 ;  /* 0x0000001356567221 */ /* 0x000fe20000010000 */
[C---:B------:R-:W-:Y:S01]  /*0a40*/  PRMT R22, R8.reuse, 0x7632, R22 ;  /* 0x0000763208167816 */ /* 0x040fe20000000016 */
[-C--:B------:R-:W-:Y:S01]  /*0a50*/  FFMA.FTZ R70, R9, R19.reuse, R70 ;  /* 0x0000001309467223 */ /* 0x080fe20000010046 */
[----:B------:R-:W-:Y:S01]  /*0a60*/  SHF.L.U32 R137, R8, 0x10, RZ ;  /* 0x0000001008897819 */ /* 0x000fe200000006ff */
[----:B------:R-:W-:Y:S01]  /*0a70*/  FMUL.FTZ R12, R58, R19 ;  /* 0x000000133a0c7220 */ /* 0x000fe20000410000 */
[----:B------:R-:W-:Y:S01]  /*0a80*/  FMUL.FTZ R16, R141, R18 ;  /* 0x000000128d107220 */ /* 0x000fe20000410000 */
        /* <DEDUP_REMOVED lines=8> */
[----:B------:R-:W-:Y:S01]  /*0b10*/  FMUL.FTZ R7, R141, R156 ;  /* 0x0000009c8d077220 */ /* 0x000fe20000410000 */
[----:B------:R-:W-:Y:S01]  /*0b20*/  SHF.L.U32 R148, R22, 0x10, RZ ;  /* 0x0000001016947819 */ /* 0x000fe200000006ff */
[----:B------:R-:W-:Y:S01]  /*0b30*/  FADD.FTZ R80, R80, R125 ;  /* 0x0000007d50507221 */ /* 0x000fe20000010000 */
[----:B------:R-:W-:Y:S01]  /*0b40*/  FFMA.FTZ R64, R3, R125, R64 ;  /* 0x0000007d03407223 */ /* 0x000fe20000010040 */
[----:B------:R-:W-:Y:S01]  /*0b50*/  SHF.L.U32 R156, R20, 0x10, RZ ;  /* 0x00000010149c7819 */ /* 0x000fe200000006ff */
[----:B------:R-:W-:Y:S01]  /*0b60*/  FADD.FTZ R88, R88, R137 ;  /* 0x0000008958587221 */ /* 0x000fe20000010000 */
[-C--:B------:R-:W-:Y:S01]  /*0b70*/  FFMA.FTZ R72, R19, R137.reuse, R72 ;  /* 0x0000008913487223 */ /* 0x080fe20000010048 */
[----:B------:R-:W-:Y:S01]  /*0b80*/  FMUL.FTZ R22, R52, R137 ;  /* 0x0000008934167220 */ /* 0x000fe20000410000 */
[----:B------:R-:W-:Y:S01]  /*0b90*/  FMUL.FTZ R8, R62, R23 ;  /* 0x000000173e087220 */ /* 0x000fe20000410000 */
[----:B------:R-:W-:Y:S01]  /*0ba0*/  FMUL.FTZ R125, R141, R132 ;  /* 0x000000848d7d7220 */ /* 0x000fe20000410000 */
[----:B------:R-:W-:Y:S01]  /*0bb0*/  FADD.FTZ R137, R150, R11 ;  /* 0x0000000b96897221 */ /* 0x000fe20000010000 */
[----:B------:R-:W-:Y:S01]  /*0bc0*/  PRMT R126, R10, 0x7632, R126 ;  /* 0x000076320a7e7816 */ /* 0x000fe2000000007e */
[----:B------:R-:W-:Y:S01]  /*0bd0*/  FFMA.FTZ R132, R14, R11, R139 ;  /* 0x0000000b0e847223 */ /* 0x000fe2000001008b */
[----:B------:R-:W-:Y:S01]  /*0be0*/  SHF.L.U32 R129, R10, 0x10, RZ ;  /* 0x000000100a817819 */ /* 0x000fe200000006ff */
[----:B------:R-:W-:Y:S01]  /*0bf0*/  FADD.FTZ R82, R82, R23 ;  /* 0x0000001752527221 */ /* 0x000fe20000010000 */
[----:B------:R-:W-:Y:S01]  /*0c00*/  FFMA.FTZ R66, R5, R23, R66 ;  /* 0x0000001705427223 */ /* 0x000fe20000010042 */
[----:B------:R-:W-:Y:S01]  /*0c10*/  FADD.FTZ R84, R84, R21 ;  /* 0x0000001554547221 */ /* 0x000fe20000010000 */
[-C--:B------:R-:W-:Y:S01]  /*0c20*/  FFMA.FTZ R68, R7, R21.reuse, R68 ;  /* 0x0000001507447223 */ /* 0x080fe20000010044 */
[----:B------:R-:W-:Y:S01]  /*0c30*/  FMUL.FTZ R10, R56, R21 ;  /* 0x00000015380a7220 */ /* 0x000fe20000410000 */
[C---:B------:R-:W-:Y:S01]  /*0c40*/  FMUL.FTZ R21, R141.reuse, R144 ;  /* 0x000000908d157220 */ /* 0x040fe20000410000 */
        /* <DEDUP_REMOVED lines=19> */
[----:B------:R-:W-:Y:S01]  /*0d80*/  FADD.FTZ R129, R140, R15 ;  /* 0x0000000f8c817221 */ /* 0x000fe20000010000 */
[----:B------:R-:W-:Y:S01]  /*0d90*/  FFMA.FTZ R140, R18, R15, R131 ;  /* 0x0000000f128c7223 */ /* 0x000fe20000010083 */
[----:B------:R-:W-:Y:S01]  /*0da0*/  FMUL.FTZ R17, R59, R160 ;  /* 0x000000a03b117220 */ /* 0x000fe20000410000 */
[----:B------:R-:W-:Y:S01]  /*0db0*/  SHF.L.U32 R132, R127, 0x10, RZ ;  /* 0x000000107f847819 */ /* 0x000fe200000006ff */
[----:B------:R-:W-:Y:S01]  /*0dc0*/  FADD.FTZ R144, R129, R12 ;  /* 0x0000000c81907221 */ /* 0x000fe20000010000 */
[----:B------:R-:W-:-:S03]  /*0dd0*/  FFMA.FTZ R127, R9, R12, R140 ;  /* 0x0000000c097f7223 */ /* 0x000fc6000001008c */
[----:B------:R-:W-:Y:S01]  /*0de0*/  FADD.FTZ R129, R144, R17 ;  /* 0x0000001190817221 */ /* 0x000fe20000010000 */
        /* <DEDUP_REMOVED lines=45> */
.L_x_2157:
        /* <DEDUP_REMOVED lines=15> */
.L_x_2158:
[----:B------:R-:W-:Y:S05]  /*11b0*/  BSYNC.RECONVERGENT B1 ;  /* 0x0000000000017941 */ /* 0x000fea0003800200 */
.L_x_2156:
[----:B------:R-:W-:Y:S01]  /*11c0*/  UMOV UR4, 0xffffffff ;  /* 0xffffffff00047882 */ /* 0x000fe20000000000 */
[----:B-----5:R-:W-:Y:S02]  /*11d0*/  ISETP.GE.AND P2, PT, R146, 0x1, PT ;  /* 0x000000019200780c */ /* 0x020fe40003f46270 */
[----:B------:R-:W-:Y:S11]  /*11e0*/  BRA.DIV UR4, `(.L_x_2159) ;  /* 0x00000042041c7947 */ /* 0x000ff6000b800000 */
[----:B------:R-:W1:Y:S01]  /*11f0*/  SHFL.BFLY PT, R132, R143, 0x1, 0x1f ;  /* 0x0c201f008f847f89 */ /* 0x000e6200000e0000 */
[----:B------:R-:W-:Y:S02]  /*1200*/  PRMT R152, R29, 0x7632, R152 ;  /* 0x000076321d987816 */ /* 0x000fe40000000098 */
[----:B------:R-:W-:Y:S01]  /*1210*/  PRMT R154, R28, 0x7632, R154 ;  /* 0x000076321c9a7816 */ /* 0x000fe2000000009a */
[----:B------:R-:W2:Y:S01]  /*1220*/  SHFL.BFLY PT, R133, R144, 0x1, 0x1f ;  /* 0x0c201f0090857f89 */ /* 0x000ea200000e0000 */
[--C-:B-1----:R-:W-:Y:S01]  /*1230*/  FADD.FTZ R132, R132, R143.reuse ;  /* 0x0000008f84847221 */ /* 0x102fe20000010000 */
[----:B------:R-:W-:Y:S01]  /*1240*/  PRMT R143, R25, 0x7632, R143 ;  /* 0x00007632198f7816 */ /* 0x000fe2000000008f */
[----:B--2---:R-:W-:-:S03]  /*1250*/  FADD.FTZ R133, R133, R144 ;  /* 0x0000009085857221 */ /* 0x004fc60000010000 */
[----:B------:R-:W1:Y:S04]  /*1260*/  SHFL.BFLY PT, R137, R132, 0x2, 0x1f ;  /* 0x0c401f0084897f89 */ /* 0x000e6800000e0000 */
[----:B------:R-:W2:Y:S01]  /*1270*/  SHFL.BFLY PT, R148, R133, 0x2, 0x1f ;  /* 0x0c401f0085947f89 */ /* 0x000ea200000e0000 */
[----:B-1----:R-:W-:Y:S01]  /*1280*/  FADD.FTZ R145, R132, R137 ;  /* 0x0000008984917221 */ /* 0x002fe20000010000 */
[----:B--2---:R-:W-:-:S04]  /*1290*/  FADD.FTZ R148, R133, R148 ;  /* 0x0000009485947221 */ /* 0x004fc80000010000 */
[----:B------:R-:W1:Y:S04]  /*12a0*/  SHFL.BFLY PT, R150, R145, 0x4, 0x1f ;  /* 0x0c801f0091967f89 */ /* 0x000e6800000e0000 */
[----:B------:R-:W2:Y:S01]  /*12b0*/  SHFL.BFLY PT, R137, R148, 0x4, 0x1f ;  /* 0x0c801f0094897f89 */ /* 0x000ea200000e0000 */
[----:B-1----:R-:W-:Y:S01]  /*12c0*/  FADD.FTZ R150, R145, R150 ;  /* 0x0000009691967221 */ /* 0x002fe20000010000 */
[----:B------:R-:W-:Y:S01]  /*12d0*/  PRMT R145, R27, 0x7632, R145 ;  /* 0x000076321b917816 */ /* 0x000fe20000000091 */
[----:B--2---:R-:W-:-:S03]  /*12e0*/  FADD.FTZ R149, R148, R137 ;  /* 0x0000008994957221 */ /* 0x004fc60000010000 */
[----:B------:R-:W1:Y:S01]  /*12f0*/  SHFL.BFLY PT, R147, R150, 0x8, 0x1f ;  /* 0x0d001f0096937f89 */ /* 0x000e6200000e0000 */
[----:B------:R-:W-:Y:S02]  /*1300*/  PRMT R137, R26, 0x7632, R137 ;  /* 0x000076321a897816 */ /* 0x000fe40000000089 */
[----:B------:R-:W-:Y:S01]  /*1310*/  PRMT R148, R31, 0x7632, R148 ;  /* 0x000076321f947816 */ /* 0x000fe20000000094 */
[----:B------:R-:W2:Y:S01]  /*1320*/  SHFL.BFLY PT, R144, R149, 0x8, 0x1f ;  /* 0x0d001f0095907f89 */ /* 0x000ea200000e0000 */
[----:B-1----:R-:W-:Y:S01]  /*1330*/  FADD.FTZ R147, R150, R147 ;  /* 0x0000009396937221 */ /* 0x002fe20000010000 */
[----:B------:R-:W-:Y:S01]  /*1340*/  PRMT R150, R30, 0x7632, R150 ;  /* 0x000076321e967816 */ /* 0x000fe20000000096 */
[----:B--2---:R-:W-:-:S03]  /*1350*/  FADD.FTZ R151, R149, R144 ;  /* 0x0000009095977221 */ /* 0x004fc60000010000 */
[----:B------:R1:W2:Y:S01]  /*1360*/  SHFL.BFLY PT, R156, R147, 0x10, 0x1f ;  /* 0x0e001f00939c7f89 */ /* 0x0002a200000e0000 */
[----:B------:R-:W-:-:S03]  /*1370*/  PRMT R144, R24, 0x7632, R144 ;  /* 0x0000763218907816 */ /* 0x000fc60000000090 */
[----:B------:R1:W3:Y:S04]  /*1380*/  SHFL.BFLY PT, R158, R151, 0x10, 0x1f ;  /* 0x0e001f00979e7f89 */ /* 0x0002e800000e0000 */
.L_x_2212:
[----:B------:R-:W4:Y:S01]  /*1390*/  @P2 LDC.64 R132, c[0x0][0x390] ;  /* 0x0000e400ff842b82 */ /* 0x000f220000000a00 */
[----:B------:R-:W-:-:S05]  /*13a0*/  @P2 IADD3 R146, PT, PT, R146, -0x1, RZ ;  /* 0xffffffff92922810 */ /* 0x000fca0007ffe0ff */
[----:B------:R-:W-:-:S05]  /*13b0*/  @P2 IMAD R146, R146, UR9, RZ ;  /* 0x0000000992922c24 */ /* 0x000fca000f8e02ff */
[----:B------:R-:W-:-:S04]  /*13c0*/  @P2 SHF.R.S32.HI R149, RZ, 0x1f, R146 ;  /* 0x0000001fff952819 */ /* 0x000fc80000011492 */
[----:B------:R-:W-:Y:S01]  /*13d0*/  @P2 LEA.HI R153, R149, R146, RZ, 0x3 ;  /* 0x0000009295992211 */ /* 0x000fe200078f18ff */
[----:B------:R-:W-:-:S03]  /*13e0*/  HFMA2 R149, -RZ, RZ, 0, 0 ;  /* 0x00000000ff957431 */ /* 0x000fc600000001ff */
[----:B------:R-:W-:-:S05]  /*13f0*/  @P2 LEA.HI.SX32 R149, R153, R0, 0x1d ;  /* 0x0000000099952211 */ /* 0x000fca00078feaff */
[----:B----4-:R-:W-:-:S05]  /*1400*/  @P2 IMAD.WIDE.U32 R132, R149, 0x10, R132 ;  /* 0x0000001095842825 */ /* 0x010fca00078e0084 */
[----:B------:R-:W4:Y:S01]  /*1410*/  @P2 LDG.E.128 R112, desc[UR6][R132.64] ;  /* 0x0000000684702981 */ /* 0x000f22000c1e1d00 */
[----:B------:R-:W-:Y:S01]  /*1420*/  ISETP.NE.U32.AND P1, PT, R135, RZ, PT ;  /* 0x000000ff8700720c */ /* 0x000fe20003f25070 */
[----:B--2---:R-:W-:Y:S01]  /*1430*/  FADD.FTZ R156, R147, R156 ;  /* 0x0000009c939c7221 */ /* 0x004fe20000010000 */
[----:B-1----:R-:W-:Y:S02]  /*1440*/  IMAD R147, R4, UR9, RZ ;  /* 0x0000000904937c24 */ /* 0x002fe4000f8e02ff */
[----:B---3--:R-:W-:Y:S01]  /*1450*/  FADD.FTZ R146, R151, R158 ;  /* 0x0000009e97927221 */ /* 0x008fe20000010000 */
        /* <DEDUP_REMOVED lines=9> */
[----:B----4-:R-:W-:Y:S02]  /*14f0*/  PRMT R132, R115, 0x7632, R132 ;  /* 0x0000763273847816 */ /* 0x010fe40000000084 */
        /* <DEDUP_REMOVED lines=22> */
.L_x_2164:
[----:B------:R-:W-:Y:S05]  /*1660*/  BSYNC.RECONVERGENT B2 ;  /* 0x0000000000027941 */ /* 0x000fea0003800200 */
.L_x_2163:
        /* <DEDUP_REMOVED lines=13> */
.L_x_2166:
[----:B------:R-:W-:Y:S05]  /*1740*/  BSYNC.RECONVERGENT B2 ;  /* 0x0000000000027941 */ /* 0x000fea0003800200 */
.L_x_2165:
        /* <DEDUP_REMOVED lines=13> */
.L_x_2168:
[----:B------:R-:W-:Y:S05]  /*1820*/  BSYNC.RECONVERGENT B2 ;  /* 0x0000000000027941 */ /* 0x000fea0003800200 */
.L_x_2167:
        /* <DEDUP_REMOVED lines=13> */
.L_x_2170:
[----:B------:R-:W-:Y:S05]  /*1900*/  BSYNC.RECONVERGENT B2 ;  /* 0x0000000000027941 */ /* 0x000fea0003800200 */
.L_x_2169:
        /* <DEDUP_REMOVED lines=13> */
.L_x_2172:
[----:B------:R-:W-:Y:S05]  /*19e0*/  BSYNC.RECONVERGENT B2 ;  /* 0x0000000000027941 */ /* 0x000fea0003800200 */
.L_x_2171:
        /* <DEDUP_REMOVED lines=10> */
[----:B------:R-:W-:-:S04]  /*1a90*/  FFMA.FTZ R105, R134, R133, R105 ;  /* 0x0000008586697223 */ /* 0x000fc80000010069 */
[----:B------:R-:W-:-:S04]  /*1aa0*/  F2FP.BF16.F32.PACK_AB R135, RZ, R135 ;  /* 0x00000087ff87723e */ /* 0x000fc800000010ff */
[----:B------:R-:W-:-:S07]  /*1ab0*/  PRMT R118, R118, 0x5410, R135 ;  /* 0x0000541076767816 */ /* 0x000fce0000000087 */
.L_x_2174:
[----:B------:R-:W-:Y:S05]  /*1ac0*/  BSYNC.RECONVERGENT B2 ;  /* 0x0000000000027941 */ /* 0x000fea0003800200 */
.L_x_2173:
        /* <DEDUP_REMOVED lines=8> */
[----:B------:R-:W-:-:S03]  /*1b50*/  SHF.L.U32 R134, R115, 0x10, RZ ;  /* 0x0000001073867819 */ /* 0x000fc600000006ff */
[----:B------:R-:W-:Y:S02]  /*1b60*/  FMUL.FTZ R135, R38, R133 ;  /* 0x0000008526877220 */ /* 0x000fe40000410000 */
[----:B------:R-:W-:-:S03]  /*1b70*/  FFMA.FTZ R106, R133, R134, R106 ;  /* 0x00000086856a7223 */ /* 0x000fc6000001006a */
[----:B------:R-:W-:-:S04]  /*1b80*/  F2FP.BF16.F32.PACK_AB R135, RZ, R135 ;  /* 0x00000087ff87723e */ /* 0x000fc800000010ff */
[----:B------:R-:W-:-:S07]  /*1b90*/  PRMT R119, R135, 0x7610, R119 ;  /* 0x0000761087777816 */ /* 0x000fce0000000077 */
.L_x_2176:
[----:B------:R-:W-:Y:S05]  /*1ba0*/  BSYNC.RECONVERGENT B2 ;  /* 0x0000000000027941 */ /* 0x000fea0003800200 */
.L_x_2175:
        /* <DEDUP_REMOVED lines=11> */
[----:B------:R-:W-:Y:S01]  /*1c60*/  PRMT R119, R119, 0x5410, R133 ;  /* 0x0000541077777816 */ /* 0x000fe20000000085 */
[----:B------:R-:W-:Y:S06]  /*1c70*/  BRA `(.L_x_2177) ;  /* 0x0000001000787947 */ /* 0x000fec0003800000 */
.L_x_2162:
[----:B------:R-:W1:Y:S01]  /*1c80*/  @P2 LDC R123, c[0x0][0x40c] ;  /* 0x00010300ff7b2b82 */ /* 0x000e620000000800 */
[-CC-:B------:R-:W-:Y:S01]  /*1c90*/  FFMA.FTZ R120, R14, R146.reuse, R151.reuse ;  /* 0x000000920e787223 */ /* 0x180fe20000010097 */
[----:B------:R-:W-:Y:S01]  /*1ca0*/  ISETP.GT.AND P1, PT, R136, RZ, PT ;  /* 0x000000ff8800720c */ /* 0x000fe20003f24270 */
[-CC-:B------:R-:W-:Y:S01]  /*1cb0*/  FFMA.FTZ R121, R3, R146.reuse, R151.reuse ;  /* 0x0000009203797223 */ /* 0x180fe20000010097 */
[----:B------:R-:W-:Y:S01]  /*1cc0*/  @P2 SHF.L.U32 R150, R135, 0x10, RZ ;  /* 0x0000001087962819 */ /* 0x000fe200000006ff */
[----:B------:R-:W-:Y:S01]  /*1cd0*/  FADD.FTZ R120, R11, -R120 ;  /* 0x800000780b787221 */ /* 0x000fe20000010000 */
[----:B------:R-:W-:Y:S01]  /*1ce0*/  FFMA.FTZ R157, R5, R146, R151 ;  /* 0x00000092059d7223 */ /* 0x000fe20000010097 */
[----:B------:R-:W-:Y:S01]  /*1cf0*/  FADD.FTZ R122, R6, -R121 ;  /* 0x80000079067a7221 */ /* 0x000fe20000010000 */
[----:B------:R-:W2:Y:S01]  /*1d00*/  @P2 LDC R152, c[0x0][0x40c] ;  /* 0x00010300ff982b82 */ /* 0x000ea20000000800 */
[C---:B------:R-:W-:Y:S01]  /*1d10*/  FMUL.FTZ R120, R141.reuse, R120 ;  /* 0x000000788d787220 */ /* 0x040fe20000410000 */
[----:B------:R-:W-:Y:S01]  /*1d20*/  @P2 SHF.L.U32 R159, R112, 0x10, RZ ;  /* 0x00000010709f2819 */ /* 0x000fe200000006ff */
[----:B------:R-:W-:Y:S01]  /*1d30*/  FMUL.FTZ R121, R141, R122 ;  /* 0x0000007a8d797220 */ /* 0x000fe20000410000 */
[----:B------:R-:W-:Y:S01]  /*1d40*/  FADD.FTZ R122, R8, -R157 ;  /* 0x8000009d087a7221 */ /* 0x000fe20000010000 */
[----:B------:R-:W-:-:S02]  /*1d50*/  @P2 SHF.L.U32 R154, R134, 0x10, RZ ;  /* 0x00000010869a2819 */ /* 0x000fc400000006ff */
[----:B------:R-:W-:Y:S01]  /*1d60*/  FSEL R120, R120, RZ, P1 ;  /* 0x000000ff78787208 */ /* 0x000fe20000800000 */
[----:B------:R-:W3:Y:S01]  /*1d70*/  @P2 LDC R135, c[0x0][0x40c] ;  /* 0x00010300ff872b82 */ /* 0x000ee20000000800 */
[----:B------:R-:W-:-:S03]  /*1d80*/  FSEL R121, R121, RZ, P1 ;  /* 0x000000ff79797208 */ /* 0x000fc60000800000 */
[C---:B-1----:R-:W-:Y:S01]  /*1d90*/  @P2 FMUL.FTZ R148, R120.reuse, R123 ;  /* 0x0000007b78942220 */ /* 0x042fe20000410000 */
[----:B------:R-:W-:-:S03]  /*1da0*/  F2FP.BF16.F32.PACK_AB R120, R120, R121 ;  /* 0x000000797878723e */ /* 0x000fc600000010ff */
[----:B------:R-:W1:Y:S01]  /*1db0*/  @P2 LDC R123, c[0x0][0x40c] ;  /* 0x00010300ff7b2b82 */ /* 0x000e620000000800 */
[----:B------:R-:W-:Y:S01]  /*1dc0*/  @P2 FFMA.FTZ R109, R150, R148, R109 ;  /* 0x00000094966d2223 */ /* 0x000fe2000001006d */
[----:B------:R-:W-:Y:S01]  /*1dd0*/  FFMA.FTZ R150, R16, R146, R151 ;  /* 0x0000009210967223 */ /* 0x000fe20000010097 */
[----:B------:R-:W-:Y:S01]  /*1de0*/  @P2 FMUL.FTZ R148, R33, R148 ;  /* 0x0000009421942220 */ /* 0x000fe20000410000 */
[----:B--2---:R-:W-:Y:S02]  /*1df0*/  @P2 FMUL.FTZ R157, R121, R152 ;  /* 0x00000098799d2220 */ /* 0x004fe40000410000 */
[----:B------:R-:W-:Y:S02]  /*1e00*/  FADD.FTZ R150, R13, -R150 ;  /* 0x800000960d967221 */ /* 0x000fe40000010000 */
[-C--:B------:R-:W-:Y:S02]  /*1e10*/  @P2 FFMA.FTZ R108, R159, R157.reuse, R108 ;  /* 0x0000009d9f6c2223 */ /* 0x080fe4000001006c */
[C---:B------:R-:W-:Y:S01]  /*1e20*/  FMUL.FTZ R152, R141.reuse, R150 ;  /* 0x000000968d987220 */ /* 0x040fe20000410000 */
[----:B------:R-:W-:Y:S01]  /*1e30*/  FMUL.FTZ R150, R141, R122 ;  /* 0x0000007a8d967220 */ /* 0x000fe20000410000 */
[----:B------:R-:W-:Y:S01]  /*1e40*/  @P2 FMUL.FTZ R134, R32, R157 ;  /* 0x0000009d20862220 */ /* 0x000fe20000410000 */
[----:B------:R-:W-:Y:S01]  /*1e50*/  @P2 SHF.L.U32 R157, R113, 0x10, RZ ;  /* 0x00000010719d2819 */ /* 0x000fe200000006ff */
[----:B------:R-:W2:Y:S01]  /*1e60*/  @P2 LDC R159, c[0x0][0x40c] ;  /* 0x00010300ff9f2b82 */ /* 0x000ea20000000800 */
[----:B------:R-:W-:-:S02]  /*1e70*/  FSEL R122, R152, RZ, P1 ;  /* 0x000000ff987a7208 */ /* 0x000fc40000800000 */
[----:B------:R-:W-:Y:S02]  /*1e80*/  FSEL R150, R150, RZ, P1 ;  /* 0x000000ff96967208 */ /* 0x000fe40000800000 */
[----:B------:R-:W-:Y:S02]  /*1e90*/  @P2 F2FP.BF16.F32.PACK_AB R134, RZ, R134 ;  /* 0x00000086ff86223e */ /* 0x000fe400000010ff */
[----:B------:R-:W-:Y:S01]  /*1ea0*/  F2FP.BF16.F32.PACK_AB R121, R122, R150 ;  /* 0x000000967a79723e */ /* 0x000fe200000010ff */
[----:B---3--:R-:W-:Y:S01]  /*1eb0*/  @P2 FMUL.FTZ R135, R150, R135 ;  /* 0x0000008796872220 */ /* 0x008fe20000410000 */
[----:B-1----:R-:W-:Y:S01]  /*1ec0*/  @P2 FMUL.FTZ R152, R122, R123 ;  /* 0x0000007b7a982220 */ /* 0x002fe20000410000 */
[----:B------:R-:W-:Y:S01]  /*1ed0*/  @P2 F2FP.BF16.F32.PACK_AB R123, RZ, R148 ;  /* 0x00000094ff7b223e */ /* 0x000fe200000010ff */
[-CC-:B------:R-:W-:Y:S01]  /*1ee0*/  FFMA.FTZ R122, R18, R146.reuse, R151.reuse ;  /* 0x00000092127a7223 */ /* 0x180fe20000010097 */
[-C--:B------:R-:W-:Y:S01]  /*1ef0*/  @P2 FFMA.FTZ R110, R157, R135.reuse, R110 ;  /* 0x000000879d6e2223 */ /* 0x080fe2000001006e */
[----:B------:R-:W-:Y:S01]  /*1f00*/  FFMA.FTZ R157, R7, R146, R151 ;  /* 0x00000092079d7223 */ /* 0x000fe20000010097 */
[-C--:B------:R-:W-:Y:S01]  /*1f10*/  @P2 FFMA.FTZ R111, R154, R152.reuse, R111 ;  /* 0x000000989a6f2223 */ /* 0x080fe2000001006f */
[----:B------:R-:W-:Y:S01]  /*1f20*/  @P2 FMUL.FTZ R148, R35, R152 ;  /* 0x0000009823942220 */ /* 0x000fe20000410000 */
[----:B------:R-:W-:Y:S01]  /*1f30*/  FADD.FTZ R122, R15, -R122 ;  /* 0x8000007a0f7a7221 */ /* 0x000fe20000010000 */
[----:B------:R-:W-:Y:S01]  /*1f40*/  FADD.FTZ R154, R10, -R157 ;  /* 0x8000009d0a9a7221 */ /* 0x000fe20000010000 */
[----:B------:R-:W-:Y:S01]  /*1f50*/  @P2 PRMT R116, R134, 0x7610, R116 ;  /* 0x0000761086742816 */ /* 0x000fe20000000074 */
[----:B------:R-:W-:Y:S01]  /*1f60*/  @P2 FMUL.FTZ R135, R34, R135 ;  /* 0x0000008722872220 */ /* 0x000fe20000410000 */
[C---:B------:R-:W-:Y:S01]  /*1f70*/  FMUL.FTZ R122, R141.reuse, R122 ;  /* 0x0000007a8d7a7220 */ /* 0x040fe20000410000 */
[----:B------:R-:W-:Y:S01]  /*1f80*/  FMUL.FTZ R152, R141, R154 ;  /* 0x0000009a8d987220 */ /* 0x000fe20000410000 */
[----:B------:R-:W-:Y:S01]  /*1f90*/  @P2 PRMT R116, R116, 0x5410, R123 ;  /* 0x0000541074742816 */ /* 0x000fe2000000007b */
[----:B------:R-:W1:Y:S01]  /*1fa0*/  @P2 LDC R154, c[0x0][0x40c] ;  /* 0x00010300ff9a2b82 */ /* 0x000e620000000800 */
[----:B------:R-:W-:-:S02]  /*1fb0*/  @P2 F2FP.BF16.F32.PACK_AB R135, RZ, R135 ;  /* 0x00000087ff87223e */ /* 0x000fc400000010ff */
[----:B------:R-:W-:Y:S02]  /*1fc0*/  FSEL R152, R152, RZ, P1 ;  /* 0x000000ff98987208 */ /* 0x000fe40000800000 */
[----:B------:R-:W-:Y:S02]  /*1fd0*/  @P2 PRMT R117, R135, 0x7610, R117 ;  /* 0x0000761087752816 */ /* 0x000fe40000000075 */
[----:B------:R-:W-:Y:S01]  /*1fe0*/  @P2 F2FP.BF16.F32.PACK_AB R148, RZ, R148 ;  /* 0x00000094ff94223e */ /* 0x000fe200000010ff */
[----:B--2---:R-:W-:Y:S01]  /*1ff0*/  @P2 FMUL.FTZ R157, R152, R159 ;  /* 0x0000009f989d2220 */ /* 0x004fe20000410000 */
[----:B------:R-:W-:Y:S02]  /*2000*/  @P2 SHF.L.U32 R159, R114, 0x10, RZ ;  /* 0x00000010729f2819 */ /* 0x000fe400000006ff */
[----:B------:R-:W-:Y:S01]  /*2010*/  @P2 PRMT R117, R117, 0x5410, R148 ;  /* 0x0000541075752816 */ /* 0x000fe20000000094 */
[-C--:B------:R-:W-:Y:S02]  /*2020*/  @P2 FMUL.FTZ R150, R36, R157.reuse ;  /* 0x0000009d24962220 */ /* 0x080fe40000410000 */
[----:B------:R-:W-:Y:S01]  /*2030*/  @P2 FFMA.FTZ R104, R159, R157, R104 ;  /* 0x0000009d9f682223 */ /* 0x000fe20000010068 */
[----:B------:R-:W-:Y:S01]  /*2040*/  FSEL R157, R122, RZ, P1 ;  /* 0x000000ff7a9d7208 */ /* 0x000fe20000800000 */
[----:B------:R-:W2:Y:S01]  /*2050*/  @P2 LDC R159, c[0x0][0x40c] ;  /* 0x00010300ff9f2b82 */ /* 0x000ea20000000800 */
[----:B------:R-:W-:-:S02]  /*2060*/  @P2 F2FP.BF16.F32.PACK_AB R150, RZ, R150 ;  /* 0x00000096ff96223e */ /* 0x000fc400000010ff */
[C---:B------:R-:W-:Y:S02]  /*2070*/  F2FP.BF16.F32.PACK_AB R122, R157.reuse, R152 ;  /* 0x000000989d7a723e */ /* 0x040fe400000010ff */
[----:B------:R-:W-:Y:S01]  /*2080*/  @P2 PRMT R118, R150, 0x7610, R118 ;  /* 0x0000761096762816 */ /* 0x000fe20000000076 */
[----:B-1----:R-:W-:Y:S01]  /*2090*/  @P2 FMUL.FTZ R134, R157, R154 ;  /* 0x0000009a9d862220 */ /* 0x002fe20000410000 */
[----:B------:R-:W-:Y:S01]  /*20a0*/  FFMA.FTZ R157, R9, R146, R151 ;  /* 0x00000092099d7223 */ /* 0x000fe20000010097 */
[----:B------:R-:W-:Y:S02]  /*20b0*/  @P2 SHF.L.U32 R154, R133, 0x10, RZ ;  /* 0x00000010859a2819 */ /* 0x000fe400000006ff */
[----:B------:R-:W-:Y:S01]  /*20c0*/  @P2 SHF.L.U32 R133, R115, 0x10, RZ ;  /* 0x0000001073852819 */ /* 0x000fe200000006ff */
[----:B------:R-:W-:Y:S02]  /*20d0*/  FADD.FTZ R152, R12, -R157 ;  /* 0x8000009d0c987221 */ /* 0x000fe40000010000 */
[-C--:B------:R-:W-:Y:S01]  /*20e0*/  @P2 FFMA.FTZ R105, R154, R134.reuse, R105 ;  /* 0x000000869a692223 */ /* 0x080fe20000010069 */
[----:B------:R-:W-:Y:S01]  /*20f0*/  @P2 FMUL.FTZ R134, R37, R134 ;  /* 0x0000008625862220 */ /* 0x000fe20000410000 */
[----:B------:R-:W-:-:S04]  /*2100*/  FMUL.FTZ R152, R141, R152 ;  /* 0x000000988d987220 */ /* 0x000fc80000410000 */
[----:B------:R-:W-:Y:S02]  /*2110*/  @P2 F2FP.BF16.F32.PACK_AB R134, RZ, R134 ;  /* 0x00000086ff86223e */ /* 0x000fe400000010ff */
[----:B------:R-:W-:Y:S01]  /*2120*/  FSEL R154, R152, RZ, P1 ;  /* 0x000000ff989a7208 */ /* 0x000fe20000800000 */
[----:B------:R-:W-:Y:S01]  /*2130*/  FFMA.FTZ R152, R20, R146, R151 ;  /* 0x0000009214987223 */ /* 0x000fe20000010097 */
[----:B------:R-:W-:-:S03]  /*2140*/  @P2 PRMT R118, R118, 0x5410, R134 ;  /* 0x0000541076762816 */ /* 0x000fc60000000086 */
[----:B--2---:R-:W-:Y:S01]  /*2150*/  @P2 FMUL.FTZ R123, R154, R159 ;  /* 0x0000009f9a7b2220 */ /* 0x004fe20000410000 */
[----:B------:R-:W-:-:S03]  /*2160*/  FADD.FTZ R152, R17, -R152 ;  /* 0x8000009811987221 */ /* 0x000fc60000010000 */
[-C--:B------:R-:W-:Y:S01]  /*2170*/  @P2 FFMA.FTZ R106, R133, R123.reuse, R106 ;  /* 0x0000007b856a2223 */ /* 0x080fe2000001006a */
[----:B------:R-:W-:Y:S01]  /*2180*/  @P2 FMUL.FTZ R123, R38, R123 ;  /* 0x0000007b267b2220 */ /* 0x000fe20000410000 */
[----:B------:R-:W-:-:S04]  /*2190*/  FMUL.FTZ R152, R141, R152 ;  /* 0x000000988d987220 */ /* 0x000fc80000410000 */
[----:B------:R-:W-:Y:S02]  /*21a0*/  @P2 F2FP.BF16.F32.PACK_AB R133, RZ, R123 ;  /* 0x0000007bff85223e */ /* 0x000fe400000010ff */
[----:B------:R-:W-:Y:S02]  /*21b0*/  FSEL R135, R152, RZ, P1 ;  /* 0x000000ff98877208 */ /* 0x000fe40000800000 */
[----:B------:R-:W-:Y:S02]  /*21c0*/  @P2 PRMT R119, R133, 0x7610, R119 ;  /* 0x0000761085772816 */ /* 0x000fe40000000077 */
[----:B------:R-:W-:Y:S01]  /*21d0*/  F2FP.BF16.F32.PACK_AB R123, R135, R154 ;  /* 0x0000009a877b723e */ /* 0x000fe200000010ff */
        /* <DEDUP_REMOVED lines=8> */
.L_x_2161:
[----:B------:R-:W-:Y:S02]  /*2260*/  MOV R153, UR22 ;  /* 0x0000001600997c02 */ /* 0x000fe40008000f00 */
[----:B------:R-:W-:Y:S02]  /*2270*/  MOV R155, UR23 ;  /* 0x00000017009b7c02 */ /* 0x000fe40008000f00 */
[----:B------:R-:W-:-:S04]  /*2280*/  ISETP.NE.U32.AND P1, PT, R153, RZ, PT ;  /* 0x000000ff9900720c */ /* 0x000fc80003f25070 */
[----:B------:R-:W-:-:S13]  /*2290*/  ISETP.NE.AND.EX P1, PT, R155, RZ, PT, P1 ;  /* 0x000000ff9b00720c */ /* 0x000fda0003f25310 */
[----:B------:R-:W-:Y:S05]  /*22a0*/  @P1 BRA `(.L_x_2178) ;  /* 0x0000000400741947 */ /* 0x000fea0003800000 */
[----:B------:R-:W-:Y:S01]  /*22b0*/  ISETP.GT.AND P1, PT, R136, RZ, PT ;  /* 0x000000ff8800720c */ /* 0x000fe20003f24270 */
[----:B------:R-:W1:Y:S01]  /*22c0*/  @P2 LDC R161, c[0x0][0x40c] ;  /* 0x00010300ffa12b82 */ /* 0x000e620000000800 */
[----:B------:R-:W-:Y:S02]  /*22d0*/  SHF.L.U32 R156, R28, 0x10, RZ ;  /* 0x000000101c9c7819 */ /* 0x000fe400000006ff */
[----:B------:R-:W-:Y:S02]  /*22e0*/  SHF.L.U32 R158, R154, 0x10, RZ ;  /* 0x000000109a9e7819 */ /* 0x000fe400000006ff */
[----:B------:R-:W-:Y:S02]  /*22f0*/  @P2 SHF.L.U32 R163, R113, 0x10, RZ ;  /* 0x0000001071a32819 */ /* 0x000fe400000006ff */
[----:B------:R-:W-:-:S05]  /*2300*/  @P2 SHF.L.U32 R134, R134, 0x10, RZ ;  /* 0x0000001086862819 */ /* 0x000fca00000006ff */
[-CC-:B------:R-:W-:Y:S01]  /*2310*/  @P1 FFMA.FTZ R157, R3, R146.reuse, R151.reuse ;  /* 0x00000092039d1223 */ /* 0x180fe20000010097 */
[-CC-:B------:R-:W-:Y:S01]  /*2320*/  @P1 FFMA.FTZ R148, R14, R146.reuse, R151.reuse ;  /* 0x000000920e941223 */ /* 0x180fe20000010097 */
[-C--:B------:R-:W-:Y:S01]  /*2330*/  @P1 FFMA.FTZ R160, R16, R146.reuse, R151 ;  /* 0x0000009210a01223 */ /* 0x080fe20000010097 */
[----:B------:R-:W-:Y:S01]  /*2340*/  @!P1 PRMT R154, R29, 0x7632, R154 ;  /* 0x000076321d9a9816 */ /* 0x000fe2000000009a */
[----:B------:R-:W-:Y:S01]  /*2350*/  @P1 FADD.FTZ R157, R6, -R157 ;  /* 0x8000009d069d1221 */ /* 0x000fe20000010000 */
[----:B------:R-:W-:Y:S01]  /*2360*/  @P1 FADD.FTZ R159, R11, -R148 ;  /* 0x800000940b9f1221 */ /* 0x000fe20000010000 */
[----:B------:R-:W-:Y:S01]  /*2370*/  SHF.L.U32 R148, R29, 0x10, RZ ;  /* 0x000000101d947819 */ /* 0x000fe200000006ff */
[----:B------:R-:W-:Y:S01]  /*2380*/  @P1 FADD.FTZ R160, R13, -R160 ;  /* 0x800000a00da01221 */ /* 0x000fe20000010000 */
[----:B------:R-:W-:Y:S01]  /*2390*/  @P1 FFMA.FTZ R156, R141, R157, R156 ;  /* 0x0000009d8d9c1223 */ /* 0x000fe2000001009c */
[----:B------:R-:W-:Y:S01]  /*23a0*/  @P1 FFMA.FTZ R157, R5, R146, R151 ;  /* 0x00000092059d1223 */ /* 0x000fe20000010097 */
[----:B------:R-:W-:Y:S01]  /*23b0*/  @P1 FFMA.FTZ R158, R141, R159, R158 ;  /* 0x0000009f8d9e1223 */ /* 0x000fe2000001009e */
[----:B------:R-:W-:Y:S01]  /*23c0*/  @P1 SHF.L.U32 R152, R152, 0x10, RZ ;  /* 0x0000001098981819 */ /* 0x000fe200000006ff */
[----:B------:R-:W2:Y:S01]  /*23d0*/  @P2 LDC R159, c[0x0][0x40c] ;  /* 0x00010300ff9f2b82 */ /* 0x000ea20000000800 */
[----:B------:R-:W-:Y:S01]  /*23e0*/  @P1 FADD.FTZ R157, R8, -R157 ;  /* 0x8000009d089d1221 */ /* 0x000fe20000010000 */
[----:B------:R-:W-:-:S02]  /*23f0*/  @!P1 SHF.L.U32 R154, R154, 0x10, RZ ;  /* 0x000000109a9a9819 */ /* 0x000fc400000006ff */
[C---:B------:R-:W-:Y:S01]  /*2400*/  @P1 FFMA.FTZ R154, R141.reuse, R160, R152 ;  /* 0x000000a08d9a1223 */ /* 0x040fe20000010098 */
[----:B------:R-:W-:Y:S01]  /*2410*/  @P1 FFMA.FTZ R148, R141, R157, R148 ;  /* 0x0000009d8d941223 */ /* 0x000fe20000010094 */
[----:B------:R-:W-:Y:S02]  /*2420*/  @P2 SHF.L.U32 R160, R135, 0x10, RZ ;  /* 0x0000001087a02819 */ /* 0x000fe400000006ff */
[----:B------:R-:W3:Y:S01]  /*2430*/  @P2 LDC R157, c[0x0][0x40c] ;  /* 0x00010300ff9d2b82 */ /* 0x000ee20000000800 */
[----:B------:R-:W-:Y:S01]  /*2440*/  @P2 SHF.L.U32 R135, R112, 0x10, RZ ;  /* 0x0000001070872819 */ /* 0x000fe200000006ff */
[----:B-1----:R-:W-:Y:S01]  /*2450*/  @P2 FMUL.FTZ R161, R148, R161 ;  /* 0x000000a194a12220 */ /* 0x002fe20000410000 */
[----:B------:R-:W-:Y:S02]  /*2460*/  SHF.L.U32 R152, R30, 0x10, RZ ;  /* 0x000000101e987819 */ /* 0x000fe400000006ff */
[----:B------:R-:W-:Y:S01]  /*2470*/  @P2 SHF.L.U32 R148, R133, 0x10, RZ ;  /* 0x0000001085942819 */ /* 0x000fe200000006ff */
[-C--:B------:R-:W-:Y:S01]  /*2480*/  @P2 FFMA.FTZ R110, R163, R161.reuse, R110 ;  /* 0x000000a1a36e2223 */ /* 0x080fe2000001006e */
[----:B------:R-:W-:-:S05]  /*2490*/  @P2 FMUL.FTZ R161, R34, R161 ;  /* 0x000000a122a12220 */ /* 0x000fca0000410000 */
[----:B------:R-:W-:Y:S02]  /*24a0*/  @P2 F2FP.BF16.F32.PACK_AB R133, RZ, R161 ;  /* 0x000000a1ff85223e */ /* 0x000fe400000010ff */
[----:B------:R-:W-:Y:S01]  /*24b0*/  @P2 SHF.L.U32 R161, R115, 0x10, RZ ;  /* 0x0000001073a12819 */ /* 0x000fe200000006ff */
[----:B--2---:R-:W-:Y:S01]  /*24c0*/  @P2 FMUL.FTZ R158, R158, R159 ;  /* 0x0000009f9e9e2220 */ /* 0x004fe20000410000 */
[----:B------:R-:W-:Y:S01]  /*24d0*/  @P1 FFMA.FTZ R159, R7, R146, R151 ;  /* 0x00000092079f1223 */ /* 0x000fe20000010097 */
[----:B------:R-:W-:Y:S02]  /*24e0*/  @P2 PRMT R117, R133, 0x7610, R117 ;  /* 0x0000761085752816 */ /* 0x000fe40000000075 */
[-C--:B------:R-:W-:Y:S01]  /*24f0*/  @P2 FFMA.FTZ R109, R160, R158.reuse, R109 ;  /* 0x0000009ea06d2223 */ /* 0x080fe2000001006d */
[----:B------:R-:W-:Y:S01]  /*2500*/  @P2 FMUL.FTZ R160, R33, R158 ;  /* 0x0000009e21a02220 */ /* 0x000fe20000410000 */
[----:B------:R-:W-:Y:S01]  /*2510*/  @P1 FADD.FTZ R159, R10, -R159 ;  /* 0x8000009f0a9f1221 */ /* 0x000fe20000010000 */
[----:B---3--:R-:W-:Y:S01]  /*2520*/  @P2 FMUL.FTZ R157, R156, R157 ;  /* 0x0000009d9c9d2220 */ /* 0x008fe20000410000 */
[----:B------:R-:W-:Y:S01]  /*2530*/  SHF.L.U32 R156, R150, 0x10, RZ ;  /* 0x00000010969c7819 */ /* 0x000fe200000006ff */
[----:B------:R-:W-:Y:S01]  /*2540*/  @P1 FFMA.FTZ R150, R18, R146, R151 ;  /* 0x0000009212961223 */ /* 0x000fe20000010097 */
[----:B------:R-:W-:Y:S01]  /*2550*/  @P1 FFMA.FTZ R152, R141, R159, R152 ;  /* 0x0000009f8d981223 */ /* 0x000fe20000010098 */
[-C--:B------:R-:W-:Y:S01]  /*2560*/  @P2 FFMA.FTZ R108, R135, R157.reuse, R108 ;  /* 0x0000009d876c2223 */ /* 0x080fe2000001006c */
[----:B------:R-:W-:Y:S01]  /*2570*/  @P2 FMUL.FTZ R157, R32, R157 ;  /* 0x0000009d209d2220 */ /* 0x000fe20000410000 */
[----:B------:R-:W1:Y:S01]  /*2580*/  @P2 LDC R135, c[0x0][0x40c] ;  /* 0x00010300ff872b82 */ /* 0x000e620000000800 */
[----:B------:R-:W-:Y:S01]  /*2590*/  @P1 FADD.FTZ R150, R15, -R150 ;  /* 0x800000960f961221 */ /* 0x000fe20000010000 */
[----:B------:R-:W-:-:S02]  /*25a0*/  @P2 F2FP.BF16.F32.PACK_AB R160, RZ, R160 ;  /* 0x000000a0ffa0223e */ /* 0x000fc400000010ff */
[----:B------:R-:W-:Y:S01]  /*25b0*/  @P2 F2FP.BF16.F32.PACK_AB R158, RZ, R157 ;  /* 0x0000009dff9e223e */ /* 0x000fe200000010ff */
[----:B------:R-:W-:Y:S01]  /*25c0*/  @P1 FFMA.FTZ R157, R9, R146, R151 ;  /* 0x00000092099d1223 */ /* 0x000fe20000010097 */
[----:B------:R-:W-:Y:S01]  /*25d0*/  @P1 FFMA.FTZ R156, R141, R150, R156 ;  /* 0x000000968d9c1223 */ /* 0x000fe2000001009c */
[----:B------:R-:W-:Y:S01]  /*25e0*/  SHF.L.U32 R150, R31, 0x10, RZ ;  /* 0x000000101f967819 */ /* 0x000fe200000006ff */
[----:B------:R-:W2:Y:S01]  /*25f0*/  @P2 LDC R159, c[0x0][0x40c] ;  /* 0x00010300ff9f2b82 */ /* 0x000ea20000000800 */
[----:B------:R-:W-:Y:S01]  /*2600*/  @P1 FADD.FTZ R157, R12, -R157 ;  /* 0x8000009d0c9d1221 */ /* 0x000fe20000010000 */
[----:B------:R-:W-:-:S03]  /*2610*/  @P2 PRMT R116, R158, 0x7610, R116 ;  /* 0x000076109e742816 */ /* 0x000fc60000000074 */
[----:B------:R-:W-:Y:S01]  /*2620*/  @P1 FFMA.FTZ R150, R141, R157, R150 ;  /* 0x0000009d8d961223 */ /* 0x000fe20000010096 */
[----:B------:R-:W-:Y:S02]  /*2630*/  @P2 PRMT R116, R116, 0x5410, R160 ;  /* 0x0000541074742816 */ /* 0x000fe400000000a0 */
[----:B------:R-:W3:Y:S01]  /*2640*/  @P2 LDC R157, c[0x0][0x40c] ;  /* 0x00010300ff9d2b82 */ /* 0x000ee20000000800 */
[----:B-1----:R-:W-:-:S07]  /*2650*/  @P2 FMUL.FTZ R154, R154, R135 ;  /* 0x000000879a9a2220 */ /* 0x002fce0000410000 */
[----:B------:R-:W1:Y:S01]  /*2660*/  @P2 LDC R135, c[0x0][0x40c] ;  /* 0x00010300ff872b82 */ /* 0x000e620000000800 */
[-C--:B------:R-:W-:Y:S01]  /*2670*/  @P2 FFMA.FTZ R111, R134, R154.reuse, R111 ;  /* 0x0000009a866f2223 */ /* 0x080fe2000001006f */
[----:B------:R-:W-:Y:S01]  /*2680*/  @P2 FMUL.FTZ R134, R35, R154 ;  /* 0x0000009a23862220 */ /* 0x000fe20000410000 */
[----:B--2---:R-:W-:Y:S01]  /*2690*/  @P2 FMUL.FTZ R156, R156, R159 ;  /* 0x0000009f9c9c2220 */ /* 0x004fe20000410000 */
[----:B------:R-:W-:-:S03]  /*26a0*/  @P2 SHF.L.U32 R159, R114, 0x10, RZ ;  /* 0x00000010729f2819 */ /* 0x000fc600000006ff */
[----:B------:R-:W-:Y:S01]  /*26b0*/  @P2 F2FP.BF16.F32.PACK_AB R134, RZ, R134 ;  /* 0x00000086ff86223e */ /* 0x000fe200000010ff */
[-C--:B------:R-:W-:Y:S01]  /*26c0*/  @P2 FFMA.FTZ R105, R148, R156.reuse, R105 ;  /* 0x0000009c94692223 */ /* 0x080fe20000010069 */
[----:B------:R-:W-:Y:S02]  /*26d0*/  @P2 FMUL.FTZ R156, R37, R156 ;  /* 0x0000009c259c2220 */ /* 0x000fe40000410000 */
[----:B------:R-:W-:Y:S01]  /*26e0*/  @P2 PRMT R117, R117, 0x5410, R134 ;  /* 0x0000541075752816 */ /* 0x000fe20000000086 */
[----:B---3--:R-:W-:Y:S02]  /*26f0*/  @P2 FMUL.FTZ R157, R152, R157 ;  /* 0x0000009d989d2220 */ /* 0x008fe40000410000 */
[----:B------:R-:W-:Y:S02]  /*2700*/  @P2 F2FP.BF16.F32.PACK_AB R156, RZ, R156 ;  /* 0x0000009cff9c223e */ /* 0x000fe400000010ff */
[-C--:B------:R-:W-:Y:S01]  /*2710*/  @P2 FFMA.FTZ R104, R159, R157.reuse, R104 ;  /* 0x0000009d9f682223 */ /* 0x080fe20000010068 */
[----:B------:R-:W-:Y:S01]  /*2720*/  @P2 FMUL.FTZ R157, R36, R157 ;  /* 0x0000009d249d2220 */ /* 0x000fe20000410000 */
[----:B-1----:R-:W-:-:S04]  /*2730*/  @P2 FMUL.FTZ R135, R150, R135 ;  /* 0x0000008796872220 */ /* 0x002fc80000410000 */
[----:B------:R-:W-:Y:S01]  /*2740*/  @P2 F2FP.BF16.F32.PACK_AB R157, RZ, R157 ;  /* 0x0000009dff9d223e */ /* 0x000fe200000010ff */
[-C--:B------:R-:W-:Y:S01]  /*2750*/  @P2 FFMA.FTZ R106, R161, R135.reuse, R106 ;  /* 0x00000087a16a2223 */ /* 0x080fe2000001006a */
[----:B------:R-:W-:Y:S02]  /*2760*/  @P2 FMUL.FTZ R135, R38, R135 ;  /* 0x0000008726872220 */ /* 0x000fe40000410000 */
[----:B------:R-:W-:-:S03]  /*2770*/  @P2 PRMT R118, R157, 0x7610, R118 ;  /* 0x000076109d762816 */ /* 0x000fc60000000076 */
[----:B------:R-:W-:Y:S02]  /*2780*/  @P2 F2FP.BF16.F32.PACK_AB R135, RZ, R135 ;  /* 0x00000087ff87223e */ /* 0x000fe400000010ff */
[----:B------:R-:W-:Y:S02]  /*2790*/  @P2 PRMT R118, R118, 0x5410, R156 ;  /* 0x0000541076762816 */ /* 0x000fe4000000009c */
[----:B------:R-:W-:Y:S01]  /*27a0*/  @P2 PRMT R119, R135, 0x7610, R119 ;  /* 0x0000761087772816 */ /* 0x000fe20000000077 */
[----:B------:R-:W-:Y:S06]  /*27b0*/  @!P2 BRA `(.L_x_2177) ;  /* 0x0000000400a8a947 */ /* 0x000fec0003800000 */
[----:B------:R-:W-:Y:S01]  /*27c0*/  PRMT R133, R31, 0x7632, R133 ;  /* 0x000076321f857816 */ /* 0x000fe20000000085 */
        /* <DEDUP_REMOVED lines=11> */
.L_x_2178:
[----:B------:R-:W-:Y:S01]  /*2880*/  ISETP.GT.AND P1, PT, R136, RZ, PT ;  /* 0x000000ff8800720c */ /* 0x000fe20003f24270 */
[----:B------:R-:W-:Y:S01]  /*2890*/  @P3 FFMA.FTZ R121, R3, R146, R151 ;  /* 0x0000009203793223 */ /* 0x000fe20000010097 */
[C---:B------:R-:W-:Y:S02]  /*28a0*/  SHF.L.U32 R158, R28.reuse, 0x10, RZ ;  /* 0x000000101c9e7819 */ /* 0x040fe400000006ff */
[----:B------:R-:W-:Y:S01]  /*28b0*/  PRMT R120, R28, 0x7632, R120 ;  /* 0x000076321c787816 */ /* 0x000fe20000000078 */
[----:B------:R-:W-:Y:S01]  /*28c0*/  @P3 FADD.FTZ R121, R6, -R121 ;  /* 0x8000007906793221 */ /* 0x000fe20000010000 */
[----:B------:R-:W-:Y:S02]  /*28d0*/  SHF.L.U32 R156, R29, 0x10, RZ ;  /* 0x000000101d9c7819 */ /* 0x000fe400000006ff */
[----:B------:R-:W-:Y:S01]  /*28e0*/  SHF.L.U32 R120, R120, 0x10, RZ ;  /* 0x0000001078787819 */ /* 0x000fe200000006ff */
[----:B------:R-:W-:Y:S01]  /*28f0*/  @P3 FFMA.FTZ R158, R141, R121, R158 ;  /* 0x000000798d9e3223 */ /* 0x000fe2000001009e */
[----:B------:R-:W-:-:S02]  /*2900*/  @P2 SHF.L.U32 R160, R135, 0x10, RZ ;  /* 0x0000001087a02819 */ /* 0x000fc400000006ff */
[----:B------:R-:W-:Y:S01]  /*2910*/  SHF.L.U32 R154, R30, 0x10, RZ ;  /* 0x000000101e9a7819 */ /* 0x000fe200000006ff */
[-CC-:B------:R-:W-:Y:S01]  /*2920*/  @P1 FFMA.FTZ R122, R14, R146.reuse, R151.reuse ;  /* 0x000000920e7a1223 */ /* 0x180fe20000010097 */
[-CC-:B------:R-:W-:Y:S01]  /*2930*/  @P1 FFMA.FTZ R121, R5, R146.reuse, R151.reuse ;  /* 0x0000009205791223 */ /* 0x180fe20000010097 */
[-CC-:B------:R-:W-:Y:S01]  /*2940*/  @P1 FFMA.FTZ R157, R7, R146.reuse, R151.reuse ;  /* 0x00000092079d1223 */ /* 0x180fe20000010097 */
[-CC-:B------:R-:W-:Y:S01]  /*2950*/  @P1 FFMA.FTZ R164, R20, R146.reuse, R151.reuse ;  /* 0x0000009214a41223 */ /* 0x180fe20000010097 */
[----:B------:R-:W-:Y:S01]  /*2960*/  @P1 FADD.FTZ R123, R11, -R122 ;  /* 0x8000007a0b7b1221 */ /* 0x000fe20000010000 */
[----:B------:R-:W-:Y:S01]  /*2970*/  SHF.L.U32 R122, R152, 0x10, RZ ;  /* 0x00000010987a7819 */ /* 0x000fe200000006ff */
[-C--:B------:R-:W-:Y:S01]  /*2980*/  @P1 FFMA.FTZ R152, R16, R146.reuse, R151 ;  /* 0x0000009210981223 */ /* 0x080fe20000010097 */
[----:B------:R-:W-:Y:S01]  /*2990*/  @P1 FADD.FTZ R121, R8, -R121 ;  /* 0x8000007908791221 */ /* 0x000fe20000010000 */
[----:B------:R-:W-:Y:S01]  /*29a0*/  @P1 FFMA.FTZ R120, R141, R123, R120 ;  /* 0x0000007b8d781223 */ /* 0x000fe20000010078 */
[----:B------:R-:W-:Y:S01]  /*29b0*/  @P1 FADD.FTZ R157, R10, -R157 ;  /* 0x8000009d0a9d1221 */ /* 0x000fe20000010000 */
[----:B------:R-:W-:Y:S01]  /*29c0*/  @P1 FADD.FTZ R123, R13, -R152 ;  /* 0x800000980d7b1221 */ /* 0x000fe20000010000 */
[C---:B------:R-:W-:Y:S01]  /*29d0*/  @P1 FFMA.FTZ R156, R141.reuse, R121, R156 ;  /* 0x000000798d9c1223 */ /* 0x040fe2000001009c */
[----:B------:R-:W-:Y:S01]  /*29e0*/  SHF.L.U32 R152, R150, 0x10, RZ ;  /* 0x0000001096987819 */ /* 0x000fe200000006ff */
[----:B------:R-:W1:Y:S01]  /*29f0*/  @P2 LDC R121, c[0x0][0x40c] ;  /* 0x00010300ff792b82 */ /* 0x000e620000000800 */
[C---:B------:R-:W-:Y:S01]  /*2a00*/  @P1 FFMA.FTZ R122, R141.reuse, R123, R122 ;  /* 0x0000007b8d7a1223 */ /* 0x040fe2000001007a */
[-CC-:B------:R-:W-:Y:S01]  /*2a10*/  @P1 FFMA.FTZ R150, R18, R146.reuse, R151.reuse ;  /* 0x0000009212961223 */ /* 0x180fe20000010097 */
[----:B------:R-:W-:Y:S01]  /*2a20*/  @P1 FFMA.FTZ R154, R141, R157, R154 ;  /* 0x0000009d8d9a1223 */ /* 0x000fe2000001009a */
[----:B------:R-:W-:Y:S01]  /*2a30*/  @P1 FFMA.FTZ R157, R9, R146, R151 ;  /* 0x00000092099d1223 */ /* 0x000fe20000010097 */
[----:B------:R-:W-:Y:S01]  /*2a40*/  @P1 FADD.FTZ R164, R17, -R164 ;  /* 0x800000a411a41221 */ /* 0x000fe20000010000 */
[----:B------:R-:W-:Y:S01]  /*2a50*/  @P1 FADD.FTZ R159, R15, -R150 ;  /* 0x800000960f9f1221 */ /* 0x000fe20000010000 */
[----:B------:R-:W-:Y:S01]  /*2a60*/  SHF.L.U32 R150, R31, 0x10, RZ ;  /* 0x000000101f967819 */ /* 0x000fe200000006ff */
[----:B------:R-:W2:Y:S01]  /*2a70*/  @P2 LDC R123, c[0x0][0x40c] ;  /* 0x00010300ff7b2b82 */ /* 0x000ea20000000800 */
[----:B------:R-:W-:Y:S01]  /*2a80*/  @P1 FADD.FTZ R157, R12, -R157 ;  /* 0x8000009d0c9d1221 */ /* 0x000fe20000010000 */
[----:B------:R-:W-:Y:S01]  /*2a90*/  @P1 FFMA.FTZ R152, R141, R159, R152 ;  /* 0x0000009f8d981223 */ /* 0x000fe20000010098 */
[----:B------:R-:W-:-:S02]  /*2aa0*/  @P2 SHF.L.U32 R133, R133, 0x10, RZ ;  /* 0x0000001085852819 */ /* 0x000fc400000006ff */
[----:B------:R-:W-:Y:S01]  /*2ab0*/  @P1 FFMA.FTZ R150, R141, R157, R150 ;  /* 0x0000009d8d961223 */ /* 0x000fe20000010096 */
[----:B------:R-:W-:Y:S02]  /*2ac0*/  @P2 SHF.L.U32 R163, R115, 0x10, RZ ;  /* 0x0000001073a32819 */ /* 0x000fe400000006ff */
[----:B------:R-:W3:Y:S01]  /*2ad0*/  @P2 LDC R159, c[0x0][0x40c] ;  /* 0x00010300ff9f2b82 */ /* 0x000ee20000000800 */
[----:B-1----:R-:W-:Y:S01]  /*2ae0*/  @P2 FMUL.FTZ R135, R158, R121 ;  /* 0x000000799e872220 */ /* 0x002fe20000410000 */
[----:B------:R-:W-:-:S06]  /*2af0*/  @P2 SHF.L.U32 R121, R112, 0x10, RZ ;  /* 0x0000001070792819 */ /* 0x000fcc00000006ff */
[----:B------:R-:W1:Y:S01]  /*2b00*/  @P2 LDC R157, c[0x0][0x40c] ;  /* 0x00010300ff9d2b82 */ /* 0x000e620000000800 */
[----:B------:R-:W-:Y:S01]  /*2b10*/  @P2 FFMA.FTZ R108, R121, R135, R108 ;  /* 0x00000087796c2223 */ /* 0x000fe2000001006c */
[C---:B--2---:R-:W-:Y:S01]  /*2b20*/  @P2 FMUL.FTZ R162, R120.reuse, R123 ;  /* 0x0000007b78a22220 */ /* 0x044fe20000410000 */
[----:B------:R-:W-:-:S05]  /*2b30*/  F2FP.BF16.F32.PACK_AB R120, R120, R158 ;  /* 0x0000009e7878723e */ /* 0x000fca00000010ff */
[----:B------:R-:W2:Y:S01]  /*2b40*/  @P2 LDC R123, c[0x0][0x40c] ;  /* 0x00010300ff7b2b82 */ /* 0x000ea20000000800 */
[-C--:B------:R-:W-:Y:S01]  /*2b50*/  @P2 FFMA.FTZ R109, R160, R162.reuse, R109 ;  /* 0x000000a2a06d2223 */ /* 0x080fe2000001006d */
[----:B------:R-:W-:Y:S01]  /*2b60*/  SHF.L.U32 R160, R148, 0x10, RZ ;  /* 0x0000001094a07819 */ /* 0x000fe200000006ff */
[----:B------:R-:W-:Y:S01]  /*2b70*/  @P2 FMUL.FTZ R148, R32, R135 ;  /* 0x0000008720942220 */ /* 0x000fe20000410000 */
[----:B------:R-:W-:Y:S01]  /*2b80*/  @P2 FMUL.FTZ R135, R33, R162 ;  /* 0x000000a221872220 */ /* 0x000fe20000410000 */
[----:B---3--:R-:W-:-:S03]  /*2b90*/  @P2 FMUL.FTZ R162, R122, R159 ;  /* 0x0000009f7aa22220 */ /* 0x008fc60000410000 */
[----:B------:R-:W3:Y:S01]  /*2ba0*/  @P2 LDC R121, c[0x0][0x40c] ;  /* 0x00010300ff792b82 */ /* 0x000ee20000000800 */
[----:B------:R-:W-:Y:S01]  /*2bb0*/  @P1 FFMA.FTZ R160, R141, R164, R160 ;  /* 0x000000a48da01223 */ /* 0x000fe200000100a0 */
[----:B------:R-:W-:Y:S02]  /*2bc0*/  @P2 SHF.L.U32 R164, R134, 0x10, RZ ;  /* 0x0000001086a42819 */ /* 0x000fe400000006ff */
[----:B------:R-:W-:Y:S02]  /*2bd0*/  @P2 F2FP.BF16.F32.PACK_AB R148, RZ, R148 ;  /* 0x00000094ff94223e */ /* 0x000fe400000010ff */
[----:B------:R-:W-:Y:S01]  /*2be0*/  @P2 F2FP.BF16.F32.PACK_AB R135, RZ, R135 ;  /* 0x00000087ff87223e */ /* 0x000fe200000010ff */
[----:B------:R-:W-:Y:S01]  /*2bf0*/  @P2 FFMA.FTZ R111, R164, R162, R111 ;  /* 0x000000a2a46f2223 */ /* 0x000fe2000001006f */
[----:B-1----:R-:W-:Y:S01]  /*2c00*/  @P2 FMUL.FTZ R159, R154, R157 ;  /* 0x0000009d9a9f2220 */ /* 0x002fe20000410000 */
[----:B------:R-:W-:Y:S02]  /*2c10*/  @P2 SHF.L.U32 R157, R114, 0x10, RZ ;  /* 0x00000010729d2819 */ /* 0x000fe400000006ff */
[----:B------:R-:W-:-:S03]  /*2c20*/  @P2 PRMT R116, R148, 0x7610, R116 ;  /* 0x0000761094742816 */ /* 0x000fc60000000074 */
[-C--:B------:R-:W-:Y:S01]  /*2c30*/  @P2 FFMA.FTZ R104, R157, R159.reuse, R104 ;  /* 0x0000009f9d682223 */ /* 0x080fe20000010068 */
[----:B------:R-:W-:Y:S01]  /*2c40*/  @P2 FMUL.FTZ R159, R36, R159 ;  /* 0x0000009f249f2220 */ /* 0x000fe20000410000 */
[----:B--2---:R-:W-:Y:S01]  /*2c50*/  @P2 FMUL.FTZ R134, R152, R123 ;  /* 0x0000007b98862220 */ /* 0x004fe20000410000 */
[----:B------:R-:W-:Y:S01]  /*2c60*/  @P2 SHF.L.U32 R123, R113, 0x10, RZ ;  /* 0x00000010717b2819 */ /* 0x000fe200000006ff */
[----:B------:R-:W-:Y:S01]  /*2c70*/  @P2 FMUL.FTZ R157, R35, R162 ;  /* 0x000000a2239d2220 */ /* 0x000fe20000410000 */
[----:B------:R-:W-:Y:S01]  /*2c80*/  @P2 PRMT R116, R116, 0x5410, R135 ;  /* 0x0000541074742816 */ /* 0x000fe20000000087 */
[-C--:B------:R-:W-:Y:S01]  /*2c90*/  @P2 FFMA.FTZ R105, R133, R134.reuse, R105 ;  /* 0x0000008685692223 */ /* 0x080fe20000010069 */
[----:B------:R-:W-:Y:S01]  /*2ca0*/  @P2 FMUL.FTZ R161, R37, R134 ;  /* 0x0000008625a12220 */ /* 0x000fe20000410000 */
[----:B------:R-:W1:Y:S01]  /*2cb0*/  @P2 LDC R133, c[0x0][0x40c] ;  /* 0x00010300ff852b82 */ /* 0x000e620000000800 */
[----:B------:R-:W-:Y:S01]  /*2cc0*/  @P2 F2FP.BF16.F32.PACK_AB R159, RZ, R159 ;  /* 0x0000009fff9f223e */ /* 0x000fe200000010ff */
[----:B---3--:R-:W-:Y:S01]  /*2cd0*/  @P2 FMUL.FTZ R121, R156, R121 ;  /* 0x000000799c792220 */ /* 0x008fe20000410000 */
[----:B------:R-:W-:-:S02]  /*2ce0*/  @P2 F2FP.BF16.F32.PACK_AB R157, RZ, R157 ;  /* 0x0000009dff9d223e */ /* 0x000fc400000010ff */
[----:B------:R-:W-:Y:S01]  /*2cf0*/  @P2 F2FP.BF16.F32.PACK_AB R161, RZ, R161 ;  /* 0x000000a1ffa1223e */ /* 0x000fe200000010ff */
[-C--:B------:R-:W-:Y:S01]  /*2d00*/  @P2 FFMA.FTZ R110, R123, R121.reuse, R110 ;  /* 0x000000797b6e2223 */ /* 0x080fe2000001006e */
[----:B------:R-:W-:Y:S01]  /*2d10*/  @P2 FMUL.FTZ R121, R34, R121 ;  /* 0x0000007922792220 */ /* 0x000fe20000410000 */
[----:B------:R-:W2:Y:S01]  /*2d20*/  @P2 LDC R123, c[0x0][0x40c] ;  /* 0x00010300ff7b2b82 */ /* 0x000ea20000000800 */
[----:B------:R-:W-:-:S03]  /*2d30*/  @P2 PRMT R118, R159, 0x7610, R118 ;  /* 0x000076109f762816 */ /* 0x000fc60000000076 */
[----:B------:R-:W-:Y:S02]  /*2d40*/  @P2 F2FP.BF16.F32.PACK_AB R134, RZ, R121 ;  /* 0x00000079ff86223e */ /* 0x000fe400000010ff */
[----:B------:R-:W-:Y:S02]  /*2d50*/  F2FP.BF16.F32.PACK_AB R121, R122, R156 ;  /* 0x0000009c7a79723e */ /* 0x000fe400000010ff */
[----:B------:R-:W-:Y:S02]  /*2d60*/  @P2 SHF.L.U32 R156, R132, 0x10, RZ ;  /* 0x00000010849c2819 */ /* 0x000fe400000006ff */
[----:B------:R-:W-:Y:S02]  /*2d70*/  @P2 PRMT R117, R134, 0x7610, R117 ;  /* 0x0000761086752816 */ /* 0x000fe40000000075 */
[----:B------:R-:W-:Y:S02]  /*2d80*/  F2FP.BF16.F32.PACK_AB R122, R152, R154 ;  /* 0x0000009a987a723e */ /* 0x000fe400000010ff */
[----:B------:R-:W-:Y:S01]  /*2d90*/  @P2 PRMT R117, R117, 0x5410, R157 ;  /* 0x0000541075752816 */ /* 0x000fe2000000009d */
[----:B-1----:R-:W-:Y:S01]  /*2da0*/  @P2 FMUL.FTZ R133, R150, R133 ;  /* 0x0000008596852220 */ /* 0x002fe20000410000 */
[----:B------:R-:W-:-:S03]  /*2db0*/  @P2 PRMT R118, R118, 0x5410, R161 ;  /* 0x0000541076762816 */ /* 0x000fc600000000a1 */
[-C--:B------:R-:W-:Y:S01]  /*2dc0*/  @P2 FFMA.FTZ R106, R163, R133.reuse, R106 ;  /* 0x00000085a36a2223 */ /* 0x080fe2000001006a */
[----:B------:R-:W-:Y:S01]  /*2dd0*/  @P2 FMUL.FTZ R133, R38, R133 ;  /* 0x0000008526852220 */ /* 0x000fe20000410000 */
[C---:B--2---:R-:W-:Y:S01]  /*2de0*/  @P2 FMUL.FTZ R132, R160.reuse, R123 ;  /* 0x0000007ba0842220 */ /* 0x044fe20000410000 */
[----:B------:R-:W-:-:S03]  /*2df0*/  F2FP.BF16.F32.PACK_AB R123, R160, R150 ;  /* 0x00000096a07b723e */ /* 0x000fc600000010ff */
[----:B------:R-:W-:Y:S01]  /*2e00*/  @P2 F2FP.BF16.F32.PACK_AB R133, RZ, R133 ;  /* 0x00000085ff85223e */ /* 0x000fe200000010ff */
[-C--:B------:R-:W-:Y:S01]  /*2e10*/  @P2 FFMA.FTZ R107, R156, R132.reuse, R107 ;  /* 0x000000849c6b2223 */ /* 0x080fe2000001006b */
[----:B------:R-:W-:Y:S02]  /*2e20*/  @P2 FMUL.FTZ R132, R39, R132 ;  /* 0x0000008427842220 */ /* 0x000fe40000410000 */
[----:B------:R-:W-:-:S03]  /*2e30*/  @P2 PRMT R119, R133, 0x7610, R119 ;  /* 0x0000761085772816 */ /* 0x000fc60000000077 */
[----:B------:R-:W-:-:S04]  /*2e40*/  @P2 F2FP.BF16.F32.PACK_AB R132, RZ, R132 ;  /* 0x00000084ff84223e */ /* 0x000fc800000010ff */
[----:B------:R-:W-:-:S07]  /*2e50*/  @P2 PRMT R119, R119, 0x5410, R132 ;  /* 0x0000541077772816 */ /* 0x000fce0000000084 */
.L_x_2177:
[----:B------:R-:W-:Y:S05]  /*2e60*/  BSYNC.RECONVERGENT B1 ;  /* 0x0000000000017941 */ /* 0x000fea0003800200 */
.L_x_2160:
[----:B------:R-:W-:Y:S01]  /*2e70*/  ISETP.NE.U32.AND P1, PT, R153, RZ, PT ;  /* 0x000000ff9900720c */ /* 0x000fe20003f25070 */
[----:B------:R-:W1:Y:S01]  /*2e80*/  @P2 LDC.64 R132, c[0x0][0x468] ;  /* 0x00011a00ff842b82 */ /* 0x000e620000000a00 */
[----:B------:R-:W-:Y:S02]  /*2e90*/  BSSY.RECONVERGENT B1, `(.L_x_2179) ;  /* 0x000000c000017945 */ /* 0x000fe40003800200 */
[----:B------:R-:W-:-:S13]  /*2ea0*/  ISETP.NE.AND.EX P1, PT, R155, RZ, PT, P1 ;  /* 0x000000ff9b00720c */ /* 0x000fda0003f25310 */
        /* <DEDUP_REMOVED lines=10> */
.L_x_2180:
[----:B------:R-:W-:Y:S05]  /*2f50*/  BSYNC.RECONVERGENT B1 ;  /* 0x0000000000017941 */ /* 0x000fea0003800200 */
.L_x_2179:
[----:B------:R-:W-:Y:S01]  /*2f60*/  BSSY.RECONVERGENT B1, `(.L_x_2181) ;  /* 0x000018e000017945 */ /* 0x000fe20003800200 */
[----:B-1---5:R-:W-:Y:S02]  /*2f70*/  PRMT R134, R115, 0x7632, R134 ;  /* 0x0000763273867816 */ /* 0x022fe40000000086 */
[----:B------:R-:W-:Y:S02]  /*2f80*/  PRMT R133, R114, 0x7632, R133 ;  /* 0x0000763272857816 */ /* 0x000fe40000000085 */
[----:B------:R-:W-:Y:S02]  /*2f90*/  PRMT R132, R113, 0x7632, R132 ;  /* 0x0000763271847816 */ /* 0x000fe40000000084 */
[----:B------:R-:W-:Y:S01]  /*2fa0*/  PRMT R135, R112, 0x7632, R135 ;  /* 0x0000763270877816 */ /* 0x000fe20000000087 */
[----:B------:R-:W-:Y:S06]  /*2fb0*/  @!P0 BRA `(.L_x_2182) ;  /* 0x0000000800ec8947 */ /* 0x000fec0003800000 */
[----:B------:R-:W-:Y:S05]  /*2fc0*/  @!P1 BRA `(.L_x_2183) ;  /* 0x0000000400789947 */ /* 0x000fea0003800000 */
[----:B------:R-:W-:Y:S02]  /*2fd0*/  ISETP.GT.AND P0, PT, R136, RZ, PT ;  /* 0x000000ff8800720c */ /* 0x000fe40003f04270 */
[----:B------:R-:W-:Y:S02]  /*2fe0*/  SHF.L.U32 R120, R24, 0x10, RZ ;  /* 0x0000001018787819 */ /* 0x000fe400000006ff */
[----:B------:R-:W-:Y:S02]  /*2ff0*/  SHF.L.U32 R144, R144, 0x10, RZ ;  /* 0x0000001090907819 */ /* 0x000fe400000006ff */
[----:B------:R-:W-:Y:S02]  /*3000*/  SHF.L.U32 R148, R26, 0x10, RZ ;  /* 0x000000101a947819 */ /* 0x000fe400000006ff */
[----:B------:R-:W-:Y:S02]  /*3010*/  SHF.L.U32 R150, R137, 0x10, RZ ;  /* 0x0000001089967819 */ /* 0x000fe400000006ff */
[----:B------:R-:W-:-:S02]  /*3020*/  @P2 SHF.L.U32 R135, R135, 0x10, RZ ;  /* 0x0000001087872819 */ /* 0x000fc400000006ff */
[----:B------:R-:W-:Y:S01]  /*3030*/  @P2 SHF.L.U32 R132, R132, 0x10, RZ ;  /* 0x0000001084842819 */ /* 0x000fe200000006ff */
[-CC-:B------:R-:W-:Y:S01]  /*3040*/  @P0 FFMA.FTZ R123, R19, R146.reuse, R151.reuse ;  /* 0x00000092137b0223 */ /* 0x180fe20000010097 */
[-CC-:B------:R-:W-:Y:S01]  /*3050*/  @P0 FFMA.FTZ R122, R128, R146.reuse, R151.reuse ;  /* 0x00000092807a0223 */ /* 0x180fe20000010097 */
[-CC-:B------:R-:W-:Y:S01]  /*3060*/  @P0 FFMA.FTZ R153, R21, R146.reuse, R151.reuse ;  /* 0x0000009215990223 */ /* 0x180fe20000010097 */
[-C--:B------:R-:W-:Y:S01]  /*3070*/  @P0 FFMA.FTZ R136, R130, R146.reuse, R151 ;  /* 0x0000009282880223 */ /* 0x080fe20000010097 */
[----:B------:R-:W-:Y:S01]  /*3080*/  @P0 FADD.FTZ R123, R22, -R123 ;  /* 0x8000007b167b0221 */ /* 0x000fe20000010000 */
[-CC-:B------:R-:W-:Y:S01]  /*3090*/  @P0 FFMA.FTZ R155, R23, R146.reuse, R151.reuse ;  /* 0x00000092179b0223 */ /* 0x180fe20000010097 */
[-CC-:B------:R-:W-:Y:S01]  /*30a0*/  @P0 FFMA.FTZ R154, R138, R146.reuse, R151.reuse ;  /* 0x000000928a9a0223 */ /* 0x180fe20000010097 */
[-CC-:B------:R-:W-:Y:S01]  /*30b0*/  @P0 FFMA.FTZ R121, R125, R146.reuse, R151.reuse ;  /* 0x000000927d790223 */ /* 0x180fe20000010097 */
[----:B------:R-:W-:Y:S01]  /*30c0*/  @P0 FFMA.FTZ R152, R142, R146, R151 ;  /* 0x000000928e980223 */ /* 0x000fe20000010097 */
[----:B------:R-:W-:Y:S01]  /*30d0*/  @P0 FFMA.FTZ R120, R141, R123, R120 ;  /* 0x0000007b8d780223 */ /* 0x000fe20000010078 */
[----:B------:R-:W1:Y:S01]  /*30e0*/  @P2 LDC R151, c[0x0][0x40c] ;  /* 0x00010300ff972b82 */ /* 0x000e620000000800 */
[----:B------:R-:W-:Y:S01]  /*30f0*/  @P0 FADD.FTZ R123, R127, -R122 ;  /* 0x8000007a7f7b0221 */ /* 0x000fe20000010000 */
[----:B------:R-:W-:Y:S01]  /*3100*/  SHF.L.U32 R146, R143, 0x10, RZ ;  /* 0x000000108f927819 */ /* 0x000fe200000006ff */
[----:B------:R-:W-:Y:S01]  /*3110*/  @P0 FADD.FTZ R136, R129, -R136 ;  /* 0x8000008881880221 */ /* 0x000fe20000010000 */
[----:B------:R-:W-:Y:S01]  /*3120*/  SHF.L.U32 R122, R25, 0x10, RZ ;  /* 0x00000010197a7819 */ /* 0x000fe200000006ff */
[----:B------:R-:W-:Y:S01]  /*3130*/  @P0 FFMA.FTZ R144, R141, R123, R144 ;  /* 0x0000007b8d900223 */ /* 0x000fe20000010090 */
[----:B------:R-:W-:Y:S01]  /*3140*/  SHF.L.U32 R123, R27, 0x10, RZ ;  /* 0x000000101b7b7819 */ /* 0x000fe200000006ff */
[C---:B------:R-:W-:Y:S01]  /*3150*/  @P0 FFMA.FTZ R146, R141.reuse, R136, R146 ;  /* 0x000000888d920223 */ /* 0x040fe20000010092 */
[----:B------:R-:W-:Y:S01]  /*3160*/  @P0 FADD.FTZ R136, R140, -R121 ;  /* 0x800000798c880221 */ /* 0x000fe20000010000 */
[----:B------:R-:W2:Y:S01]  /*3170*/  @P2 LDC R143, c[0x0][0x40c] ;  /* 0x00010300ff8f2b82 */ /* 0x000ea20000000800 */
[----:B------:R-:W-:Y:S01]  /*3180*/  @P0 FADD.FTZ R153, R124, -R153 ;  /* 0x800000997c990221 */ /* 0x000fe20000010000 */
[----:B------:R-:W-:Y:S01]  /*3190*/  @P0 FADD.FTZ R155, R126, -R155 ;  /* 0x8000009b7e9b0221 */ /* 0x000fe20000010000 */
[----:B------:R-:W-:Y:S01]  /*31a0*/  @P0 FFMA.FTZ R123, R141, R136, R123 ;  /* 0x000000888d7b0223 */ /* 0x000fe2000001007b */
[----:B------:R-:W-:Y:S01]  /*31b0*/  SHF.L.U32 R136, R145, 0x10, RZ ;  /* 0x0000001091887819 */ /* 0x000fe200000006ff */
[----:B------:R-:W-:Y:S01]  /*31c0*/  @P0 FADD.FTZ R154, R131, -R154 ;  /* 0x8000009a839a0221 */ /* 0x000fe20000010000 */
[----:B------:R-:W-:Y:S01]  /*31d0*/  @P0 FADD.FTZ R152, R139, -R152 ;  /* 0x800000988b980221 */ /* 0x000fe20000010000 */
[C---:B------:R-:W-:Y:S01]  /*31e0*/  @P0 FFMA.FTZ R122, R141.reuse, R153, R122 ;  /* 0x000000998d7a0223 */ /* 0x040fe2000001007a */
[C---:B------:R-:W-:Y:S01]  /*31f0*/  @P0 FFMA.FTZ R148, R141.reuse, R155, R148 ;  /* 0x0000009b8d940223 */ /* 0x040fe20000010094 */
[C---:B------:R-:W-:Y:S01]  /*3200*/  @P0 FFMA.FTZ R150, R141.reuse, R154, R150 ;  /* 0x0000009a8d960223 */ /* 0x040fe20000010096 */
[----:B------:R-:W-:Y:S01]  /*3210*/  @P0 FFMA.FTZ R136, R141, R152, R136 ;  /* 0x000000988d880223 */ /* 0x000fe20000010088 */
[----:B------:R-:W3:Y:S01]  /*3220*/  @P2 LDC R153, c[0x0][0x40c] ;  /* 0x00010300ff992b82 */ /* 0x000ee20000000800 */
[----:B------:R-:W-:Y:S01]  /*3230*/  @P2 SHF.L.U32 R133, R133, 0x10, RZ ;  /* 0x0000001085852819 */ /* 0x000fe200000006ff */
[----:B-1----:R-:W-:-:S06]  /*3240*/  @P2 FMUL.FTZ R154, R144, R151 ;  /* 0x00000097909a2220 */ /* 0x002fcc0000410000 */
[----:B------:R-:W1:Y:S01]  /*3250*/  @P2 LDC R141, c[0x0][0x40c] ;  /* 0x00010300ff8d2b82 */ /* 0x000e620000000800 */
[----:B------:R-:W-:Y:S01]  /*3260*/  @P2 FFMA.FTZ R101, R154, R135, R101 ;  /* 0x000000879a652223 */ /* 0x000fe20000010065 */
[----:B------:R-:W-:Y:S01]  /*3270*/  @P2 SHF.L.U32 R135, R112, 0x10, RZ ;  /* 0x0000001070872819 */ /* 0x000fe200000006ff */
[----:B------:R-:W-:Y:S01]  /*3280*/  @P2 FMUL.FTZ R137, R41, R154 ;  /* 0x0000009a29892220 */ /* 0x000fe20000410000 */
[----:B--2---:R-:W-:Y:S01]  /*3290*/  @P2 FMUL.FTZ R121, R120, R143 ;  /* 0x0000008f78792220 */ /* 0x004fe20000410000 */
[----:B------:R-:W-:-:S03]  /*32a0*/  F2FP.BF16.F32.PACK_AB R120, R144, R120 ;  /* 0x000000789078723e */ /* 0x000fc600000010ff */
[----:B------:R-:W2:Y:S01]  /*32b0*/  @P2 LDC R151, c[0x0][0x40c] ;  /* 0x00010300ff972b82 */ /* 0x000ea20000000800 */
[-C--:B------:R-:W-:Y:S01]  /*32c0*/  @P2 FFMA.FTZ R100, R135, R121.reuse, R100 ;  /* 0x0000007987642223 */ /* 0x080fe20000010064 */
[----:B------:R-:W-:Y:S01]  /*32d0*/  @P2 FMUL.FTZ R135, R40, R121 ;  /* 0x0000007928872220 */ /* 0x000fe20000410000 */
[----:B------:R-:W-:Y:S02]  /*32e0*/  F2FP.BF16.F32.PACK_AB R121, R146, R122 ;  /* 0x0000007a9279723e */ /* 0x000fe400000010ff */
[----:B------:R-:W-:Y:S02]  /*32f0*/  @P2 F2FP.BF16.F32.PACK_AB R137, RZ, R137 ;  /* 0x00000089ff89223e */ /* 0x000fe400000010ff */
[----:B------:R-:W-:Y:S01]  /*3300*/  @P2 F2FP.BF16.F32.PACK_AB R135, RZ, R135 ;  /* 0x00000087ff87223e */ /* 0x000fe200000010ff */
[----:B------:R-:W4:Y:S03]  /*3310*/  @P2 LDC R145, c[0x0][0x40c] ;  /* 0x00010300ff912b82 */ /* 0x000f260000000800 */
[----:B------:R-:W-:-:S02]  /*3320*/  @P2 PRMT R116, R135, 0x7610, R116 ;  /* 0x0000761087742816 */ /* 0x000fc40000000074 */
[----:B------:R-:W-:Y:S02]  /*3330*/  @P2 SHF.L.U32 R135, R114, 0x10, RZ ;  /* 0x0000001072872819 */ /* 0x000fe400000006ff */
[----:B------:R-:W-:Y:S01]  /*3340*/  @P2 PRMT R116, R116, 0x5410, R137 ;  /* 0x0000541074742816 */ /* 0x000fe20000000089 */
[----:B------:R-:W5:Y:S01]  /*3350*/  @P2 LDC R152, c[0x0][0x40c] ;  /* 0x00010300ff982b82 */ /* 0x000f620000000800 */
[----:B-1----:R-:W-:Y:S01]  /*3360*/  @P2 FMUL.FTZ R143, R122, R141 ;  /* 0x0000008d7a8f2220 */ /* 0x002fe20000410000 */
[C---:B------:R-:W-:Y:S01]  /*3370*/  F2FP.BF16.F32.PACK_AB R122, R150.reuse, R148 ;  /* 0x00000094967a723e */ /* 0x040fe200000010ff */
[----:B---3--:R-:W-:Y:S01]  /*3380*/  @P2 FMUL.FTZ R150, R150, R153 ;  /* 0x0000009996962220 */ /* 0x008fe20000410000 */
[----:B------:R-:W-:Y:S02]  /*3390*/  @P2 SHF.L.U32 R153, R113, 0x10, RZ ;  /* 0x0000001071992819 */ /* 0x000fe400000006ff */
[----:B------:R-:W-:Y:S01]  /*33a0*/  @P2 SHF.L.U32 R137, R115, 0x10, RZ ;  /* 0x0000001073892819 */ /* 0x000fe200000006ff */
[----:B------:R-:W-:Y:S01]  /*33b0*/  @P2 FFMA.FTZ R97, R150, R133, R97 ;  /* 0x0000008596612223 */ /* 0x000fe20000010061 */
[----:B--2---:R-:W-:Y:S01]  /*33c0*/  @P2 FMUL.FTZ R141, R148, R151 ;  /* 0x00000097948d2220 */ /* 0x004fe20000410000 */
[----:B------:R-:W-:Y:S01]  /*33d0*/  @P2 FFMA.FTZ R102, R153, R143, R102 ;  /* 0x0000008f99662223 */ /* 0x000fe20000010066 */
[----:B------:R-:W-:-:S02]  /*33e0*/  @P2 FMUL.FTZ R148, R45, R150 ;  /* 0x000000962d942220 */ /* 0x000fc40000410000 */
[----:B------:R-:W-:-:S03]  /*33f0*/  @P2 FFMA.FTZ R96, R135, R141, R96 ;  /* 0x0000008d87602223 */ /* 0x000fc60000010060 */
[----:B------:R-:W-:Y:S01]  /*3400*/  @P2 F2FP.BF16.F32.PACK_AB R148, RZ, R148 ;  /* 0x00000094ff94223e */ /* 0x000fe200000010ff */
[----:B----4-:R-:W-:Y:S01]  /*3410*/  @P2 FMUL.FTZ R144, R146, R145 ;  /* 0x0000009192902220 */ /* 0x010fe20000410000 */
[----:B------:R-:W-:Y:S01]  /*3420*/  @P2 FMUL.FTZ R145, R42, R143 ;  /* 0x0000008f2a912220 */ /* 0x000fe20000410000 */
[----:B------:R-:W-:Y:S02]  /*3430*/  @P2 FMUL.FTZ R143, R44, R141 ;  /* 0x0000008d2c8f2220 */ /* 0x000fe40000410000 */
[----:B------:R-:W-:Y:S01]  /*3440*/  @P2 FMUL.FTZ R146, R43, R144 ;  /* 0x000000902b922220 */ /* 0x000fe20000410000 */
[----:B------:R-:W-:Y:S01]  /*3450*/  @P2 FFMA.FTZ R103, R144, R132, R103 ;  /* 0x0000008490672223 */ /* 0x000fe20000010067 */
[----:B------:R-:W-:Y:S01]  /*3460*/  @P2 F2FP.BF16.F32.PACK_AB R145, RZ, R145 ;  /* 0x00000091ff91223e */ /* 0x000fe200000010ff */
[----:B-----5:R-:W-:Y:S01]  /*3470*/  @P2 FMUL.FTZ R151, R123, R152 ;  /* 0x000000987b972220 */ /* 0x020fe20000410000 */
[----:B------:R-:W-:Y:S02]  /*3480*/  @P2 F2FP.BF16.F32.PACK_AB R143, RZ, R143 ;  /* 0x0000008fff8f223e */ /* 0x000fe400000010ff */
[----:B------:R-:W-:Y:S01]  /*3490*/  @P2 F2FP.BF16.F32.PACK_AB R146, RZ, R146 ;  /* 0x00000092ff92223e */ /* 0x000fe200000010ff */
[-C--:B------:R-:W-:Y:S01]  /*34a0*/  @P2 FMUL.FTZ R152, R46, R151.reuse ;  /* 0x000000972e982220 */ /* 0x080fe20000410000 */
[----:B------:R-:W-:Y:S01]  /*34b0*/  @P2 PRMT R117, R145, 0x7610, R117 ;  /* 0x0000761091752816 */ /* 0x000fe20000000075 */
        /* <DEDUP_REMOVED lines=15> */
.L_x_2183:
[----:B------:R-:W-:Y:S01]  /*35b0*/  ISETP.GT.AND P0, PT, R136, RZ, PT ;  /* 0x000000ff8800720c */ /* 0x000fe20003f04270 */
[----:B------:R-:W1:Y:S01]  /*35c0*/  @P2 LDC R145, c[0x0][0x40c] ;  /* 0x00010300ff912b82 */ /* 0x000e620000000800 */
[----:B------:R-:W-:Y:S02]  /*35d0*/  SHF.L.U32 R152, R24, 0x10, RZ ;  /* 0x0000001018987819 */ /* 0x000fe400000006ff */
[----:B------:R-:W-:Y:S02]  /*35e0*/  SHF.L.U32 R136, R144, 0x10, RZ ;  /* 0x0000001090887819 */ /* 0x000fe400000006ff */
[----:B------:R-:W-:Y:S02]  /*35f0*/  SHF.L.U32 R144, R143, 0x10, RZ ;  /* 0x000000108f907819 */ /* 0x000fe400000006ff */
[----:B------:R-:W-:Y:S01]  /*3600*/  SHF.L.U32 R150, R25, 0x10, RZ ;  /* 0x0000001019967819 */ /* 0x000fe200000006ff */
[----:B------:R-:W2:Y:S01]  /*3610*/  @P2 LDC R155, c[0x0][0x40c] ;  /* 0x00010300ff9b2b82 */ /* 0x000ea20000000800 */
[----:B------:R-:W-:-:S03]  /*3620*/  @P2 SHF.L.U32 R156, R135, 0x10, RZ ;  /* 0x00000010879c2819 */ /* 0x000fc600000006ff */
[-CC-:B------:R-:W-:Y:S01]  /*3630*/  @P0 FFMA.FTZ R137, R19, R146.reuse, R151.reuse ;  /* 0x0000009213890223 */ /* 0x180fe20000010097 */
[-CC-:B------:R-:W-:Y:S01]  /*3640*/  @P0 FFMA.FTZ R148, R128, R146.reuse, R151.reuse ;  /* 0x0000009280940223 */ /* 0x180fe20000010097 */
[-C--:B------:R-:W-:Y:S02]  /*3650*/  @P0 FFMA.FTZ R158, R138, R146.reuse, R151 ;  /* 0x000000928a9e0223 */ /* 0x080fe40000010097 */
[----:B------:R-:W-:Y:S01]  /*3660*/  @P0 FADD.FTZ R137, R22, -R137 ;  /* 0x8000008916890221 */ /* 0x000fe20000010000 */
[----:B------:R-:W-:Y:S01]  /*3670*/  @P0 FADD.FTZ R148, R127, -R148 ;  /* 0x800000947f940221 */ /* 0x000fe20000010000 */
[----:B------:R-:W-:Y:S02]  /*3680*/  @P0 FADD.FTZ R135, R131, -R158 ;  /* 0x8000009e83870221 */ /* 0x000fe40000010000 */
[----:B------:R-:W-:Y:S01]  /*3690*/  @P0 FFMA.FTZ R152, R141, R137, R152 ;  /* 0x000000898d980223 */ /* 0x000fe20000010098 */
[--C-:B------:R-:W-:Y:S01]  /*36a0*/  @P0 FFMA.FTZ R137, R21, R146, R151.reuse ;  /* 0x0000009215890223 */ /* 0x100fe20000010097 */
[----:B------:R-:W-:Y:S01]  /*36b0*/  @P0 FFMA.FTZ R136, R141, R148, R136 ;  /* 0x000000948d880223 */ /* 0x000fe20000010088 */
[----:B------:R-:W-:-:S02]  /*36c0*/  @P0 FFMA.FTZ R148, R130, R146, R151 ;  /* 0x0000009282940223 */ /* 0x000fc40000010097 */
[----:B------:R-:W-:Y:S01]  /*36d0*/  @P0 FADD.FTZ R143, R124, -R137 ;  /* 0x800000897c8f0221 */ /* 0x000fe20000010000 */
[----:B-1----:R-:W-:Y:S01]  /*36e0*/  @P2 FMUL.FTZ R154, R136, R145 ;  /* 0x00000091889a2220 */ /* 0x002fe20000410000 */
[----:B------:R-:W1:Y:S01]  /*36f0*/  @P2 LDC R137, c[0x0][0x40c] ;  /* 0x00010300ff892b82 */ /* 0x000e620000000800 */
[----:B------:R-:W-:Y:S01]  /*3700*/  @P0 FADD.FTZ R153, R129, -R148 ;  /* 0x8000009481990221 */ /* 0x000fe20000010000 */
[----:B------:R-:W-:Y:S01]  /*3710*/  @P0 FFMA.FTZ R150, R141, R143, R150 ;  /* 0x0000008f8d960223 */ /* 0x000fe20000010096 */
[----:B------:R-:W-:Y:S01]  /*3720*/  @P0 FFMA.FTZ R143, R23, R146, R151 ;  /* 0x00000092178f0223 */ /* 0x000fe20000010097 */
[C---:B------:R-:W-:Y:S01]  /*3730*/  SHF.L.U32 R148, R26.reuse, 0x10, RZ ;  /* 0x000000101a947819 */ /* 0x040fe200000006ff */
[C---:B------:R-:W-:Y:S01]  /*3740*/  @P0 FFMA.FTZ R144, R141.reuse, R153, R144 ;  /* 0x000000998d900223 */ /* 0x040fe20000010090 */
[----:B------:R-:W-:Y:S01]  /*3750*/  PRMT R136, R26, 0x7632, R136 ;  /* 0x000076321a887816 */ /* 0x000fe20000000088 */
[----:B------:R-:W-:Y:S01]  /*3760*/  @P0 FADD.FTZ R143, R126, -R143 ;  /* 0x8000008f7e8f0221 */ /* 0x000fe20000010000 */
[----:B------:R-:W3:Y:S01]  /*3770*/  @P2 LDC R145, c[0x0][0x40c] ;  /* 0x00010300ff912b82 */ /* 0x000ee20000000800 */
[-C--:B------:R-:W-:Y:S01]  /*3780*/  @P2 FFMA.FTZ R101, R156, R154.reuse, R101 ;  /* 0x0000009a9c652223 */ /* 0x080fe20000010065 */
[----:B------:R-:W-:Y:S01]  /*3790*/  SHF.L.U32 R136, R136, 0x10, RZ ;  /* 0x0000001088887819 */ /* 0x000fe200000006ff */
[----:B------:R-:W-:Y:S01]  /*37a0*/  @P0 FFMA.FTZ R148, R141, R143, R148 ;  /* 0x0000008f8d940223 */ /* 0x000fe20000010094 */
[----:B------:R-:W-:-:S03]  /*37b0*/  @P2 FMUL.FTZ R154, R41, R154 ;  /* 0x0000009a299a2220 */ /* 0x000fc60000410000 */
[----:B------:R-:W-:Y:S01]  /*37c0*/  @P0 FFMA.FTZ R136, R141, R135, R136 ;  /* 0x000000878d880223 */ /* 0x000fe20000010088 */
[----:B------:R-:W4:Y:S01]  /*37d0*/  @P2 LDC R143, c[0x0][0x40c] ;  /* 0x00010300ff8f2b82 */ /* 0x000f220000000800 */
[----:B------:R-:W-:Y:S01]  /*37e0*/  @P2 F2FP.BF16.F32.PACK_AB R154, RZ, R154 ;  /* 0x0000009aff9a223e */ /* 0x000fe200000010ff */
[----:B-1----:R-:W-:Y:S01]  /*37f0*/  @P2 FMUL.FTZ R135, R152, R137 ;  /* 0x0000008998872220 */ /* 0x002fe20000410000 */
[----:B------:R-:W-:-:S05]  /*3800*/  @P2 SHF.L.U32 R137, R112, 0x10, RZ ;  /* 0x0000001070892819 */ /* 0x000fca00000006ff */
[----:B------:R-:W1:Y:S01]  /*3810*/  @P2 LDC R153, c[0x0][0x40c] ;  /* 0x00010300ff992b82 */ /* 0x000e620000000800 */
[----:B------:R-:W-:Y:S01]  /*3820*/  SHF.L.U32 R152, R27, 0x10, RZ ;  /* 0x000000101b987819 */ /* 0x000fe200000006ff */
[----:B------:R-:W-:Y:S01]  /*3830*/  @P2 FFMA.FTZ R100, R137, R135, R100 ;  /* 0x0000008789642223 */ /* 0x000fe20000010064 */
[----:B------:R-:W-:Y:S01]  /*3840*/  @P0 FFMA.FTZ R137, R125, R146, R151 ;  /* 0x000000927d890223 */ /* 0x000fe20000010097 */
[----:B---3--:R-:W-:Y:S01]  /*3850*/  @P2 FMUL.FTZ R144, R144, R145 ;  /* 0x0000009190902220 */ /* 0x008fe20000410000 */
[----:B------:R-:W-:-:S03]  /*3860*/  @P2 FMUL.FTZ R135, R40, R135 ;  /* 0x0000008728872220 */ /* 0x000fc60000410000 */
[----:B------:R-:W3:Y:S01]  /*3870*/  @P2 LDC R145, c[0x0][0x40c] ;  /* 0x00010300ff912b82 */ /* 0x000ee20000000800 */
[----:B------:R-:W-:Y:S01]  /*3880*/  @P0 FADD.FTZ R137, R140, -R137 ;  /* 0x800000898c890221 */ /* 0x000fe20000010000 */
[----:B------:R-:W-:-:S03]  /*3890*/  @P2 F2FP.BF16.F32.PACK_AB R135, RZ, R135 ;  /* 0x00000087ff87223e */ /* 0x000fc600000010ff */
[----:B------:R-:W-:Y:S01]  /*38a0*/  @P0 FFMA.FTZ R152, R141, R137, R152 ;  /* 0x000000898d980223 */ /* 0x000fe20000010098 */
[----:B----4-:R-:W-:Y:S01]  /*38b0*/  @P2 FMUL.FTZ R137, R150, R143 ;  /* 0x0000008f96892220 */ /* 0x010fe20000410000 */
[----:B------:R-:W-:Y:S02]  /*38c0*/  @P2 SHF.L.U32 R143, R113, 0x10, RZ ;  /* 0x00000010718f2819 */ /* 0x000fe400000006ff */
[----:B------:R-:W-:Y:S02]  /*38d0*/  @P2 PRMT R116, R135, 0x7610, R116 ;  /* 0x0000761087742816 */ /* 0x000fe40000000074 */
[----:B------:R-:W-:Y:S01]  /*38e0*/  @P2 SHF.L.U32 R150, R132, 0x10, RZ ;  /* 0x0000001084962819 */ /* 0x000fe200000006ff */
[-C--:B------:R-:W-:Y:S01]  /*38f0*/  @P2 FFMA.FTZ R102, R143, R137.reuse, R102 ;  /* 0x000000898f662223 */ /* 0x080fe20000010066 */
[----:B------:R-:W-:Y:S01]  /*3900*/  @P2 FMUL.FTZ R137, R42, R137 ;  /* 0x000000892a892220 */ /* 0x000fe20000410000 */
[-C--:B------:R-:W-:Y:S01]  /*3910*/  @P2 FMUL.FTZ R143, R43, R144.reuse ;  /* 0x000000902b8f2220 */ /* 0x080fe20000410000 */
[----:B------:R-:W-:Y:S01]  /*3920*/  @P2 PRMT R116, R116, 0x5410, R154 ;  /* 0x0000541074742816 */ /* 0x000fe2000000009a */
[----:B------:R-:W-:Y:S01]  /*3930*/  @P2 FFMA.FTZ R103, R150, R144, R103 ;  /* 0x0000009096672223 */ /* 0x000fe20000010067 */
[----:B------:R-:W-:-:S02]  /*3940*/  @P2 SHF.L.U32 R144, R133, 0x10, RZ ;  /* 0x0000001085902819 */ /* 0x000fc400000006ff */
[----:B------:R-:W-:Y:S02]  /*3950*/  @P2 F2FP.BF16.F32.PACK_AB R137, RZ, R137 ;  /* 0x00000089ff89223e */ /* 0x000fe400000010ff */
[----:B------:R-:W-:Y:S02]  /*3960*/  @P2 F2FP.BF16.F32.PACK_AB R143, RZ, R143 ;  /* 0x0000008fff8f223e */ /* 0x000fe400000010ff */
[----:B------:R-:W-:Y:S01]  /*3970*/  @P2 PRMT R117, R137, 0x7610, R117 ;  /* 0x0000761089752816 */ /* 0x000fe20000000075 */
[----:B---3--:R-:W-:Y:S01]  /*3980*/  @P2 FMUL.FTZ R135, R148, R145 ;  /* 0x0000009194872220 */ /* 0x008fe20000410000 */
[----:B-1----:R-:W-:Y:S01]  /*3990*/  @P2 FMUL.FTZ R148, R136, R153 ;  /* 0x0000009988942220 */ /* 0x002fe20000410000 */
[----:B--2---:R-:W-:Y:S01]  /*39a0*/  @P2 FMUL.FTZ R137, R152, R155 ;  /* 0x0000009b98892220 */ /* 0x004fe20000410000 */
[----:B------:R-:W-:Y:S01]  /*39b0*/  @P2 PRMT R117, R117, 0x5410, R143 ;  /* 0x0000541075752816 */ /* 0x000fe2000000008f */
[----:B------:R-:W-:Y:S01]  /*39c0*/  @P2 FMUL.FTZ R136, R44, R135 ;  /* 0x000000872c882220 */ /* 0x000fe20000410000 */
[-C--:B------:R-:W-:Y:S01]  /*39d0*/  @P2 FMUL.FTZ R132, R45, R148.reuse ;  /* 0x000000942d842220 */ /* 0x080fe20000410000 */
[----:B------:R-:W-:Y:S01]  /*39e0*/  @P2 FMUL.FTZ R143, R46, R137 ;  /* 0x000000892e8f2220 */ /* 0x000fe20000410000 */
[----:B------:R-:W-:Y:S01]  /*39f0*/  @P2 SHF.L.U32 R145, R114, 0x10, RZ ;  /* 0x0000001072912819 */ /* 0x000fe200000006ff */
[----:B------:R-:W-:Y:S01]  /*3a00*/  @P2 FFMA.FTZ R97, R144, R148, R97 ;  /* 0x0000009490612223 */ /* 0x000fe20000010061 */
[----:B------:R-:W-:-:S02]  /*3a10*/  @P2 F2FP.BF16.F32.PACK_AB R136, RZ, R136 ;  /* 0x00000088ff88223e */ /* 0x000fc400000010ff */
[----:B------:R-:W-:Y:S01]  /*3a20*/  @P2 SHF.L.U32 R133, R115, 0x10, RZ ;  /* 0x0000001073852819 */ /* 0x000fe200000006ff */
[----:B------:R-:W-:Y:S01]  /*3a30*/  @P2 FFMA.FTZ R96, R145, R135, R96 ;  /* 0x0000008791602223 */ /* 0x000fe20000010060 */
[----:B------:R-:W-:Y:S02]  /*3a40*/  @P2 F2FP.BF16.F32.PACK_AB R132, RZ, R132 ;  /* 0x00000084ff84223e */ /* 0x000fe400000010ff */
[----:B------:R-:W-:Y:S01]  /*3a50*/  @P2 F2FP.BF16.F32.PACK_AB R143, RZ, R143 ;  /* 0x0000008fff8f223e */ /* 0x000fe200000010ff */
[----:B------:R-:W-:Y:S01]  /*3a60*/  @P2 FFMA.FTZ R98, R133, R137, R98 ;  /* 0x0000008985622223 */ /* 0x000fe20000010062 */
        /* <DEDUP_REMOVED lines=16> */
.L_x_2182:
[----:B------:R-:W-:Y:S05]  /*3b70*/  @!P1 BRA `(.L_x_2185) ;  /* 0x0000000400789947 */ /* 0x000fea0003800000 */
[----:B------:R-:W1:Y:S01]  /*3b80*/  @P2 LDC R120, c[0x0][0x40c] ;  /* 0x00010300ff782b82 */ /* 0x000e620000000800 */
[----:B------:R-:W-:Y:S01]  /*3b90*/  ISETP.GT.AND P0, PT, R136, RZ, PT ;  /* 0x000000ff8800720c */ /* 0x000fe20003f04270 */
[-CC-:B------:R-:W-:Y:S01]  /*3ba0*/  FFMA.FTZ R123, R19, R146.reuse, R151.reuse ;  /* 0x00000092137b7223 */ /* 0x180fe20000010097 */
[-CC-:B------:R-:W-:Y:S01]  /*3bb0*/  FFMA.FTZ R136, R128, R146.reuse, R151.reuse ;  /* 0x0000009280887223 */ /* 0x180fe20000010097 */
[-CC-:B------:R-:W-:Y:S01]  /*3bc0*/  FFMA.FTZ R143, R21, R146.reuse, R151.reuse ;  /* 0x00000092158f7223 */ /* 0x180fe20000010097 */
[----:B------:R-:W-:Y:S01]  /*3bd0*/  FFMA.FTZ R153, R125, R146, R151 ;  /* 0x000000927d997223 */ /* 0x000fe20000010097 */
[----:B------:R-:W-:Y:S01]  /*3be0*/  FADD.FTZ R122, R22, -R123 ;  /* 0x8000007b167a7221 */ /* 0x000fe20000010000 */
[----:B------:R-:W-:Y:S01]  /*3bf0*/  FADD.FTZ R144, R127, -R136 ;  /* 0x800000887f907221 */ /* 0x000fe20000010000 */
[----:B------:R-:W2:Y:S01]  /*3c00*/  @P2 LDC R121, c[0x0][0x40c] ;  /* 0x00010300ff792b82 */ /* 0x000ea20000000800 */
[----:B------:R-:W-:Y:S01]  /*3c10*/  FADD.FTZ R148, R124, -R143 ;  /* 0x8000008f7c947221 */ /* 0x000fe20000010000 */
[C---:B------:R-:W-:Y:S01]  /*3c20*/  FMUL.FTZ R143, R141.reuse, R122 ;  /* 0x0000007a8d8f7220 */ /* 0x040fe20000410000 */
[--C-:B------:R-:W-:Y:S01]  /*3c30*/  FFMA.FTZ R152, R138, R146, R151.reuse ;  /* 0x000000928a987223 */ /* 0x100fe20000010097 */
[----:B------:R-:W-:Y:S01]  /*3c40*/  FMUL.FTZ R144, R141, R144 ;  /* 0x000000908d907220 */ /* 0x000fe20000410000 */
[-CC-:B------:R-:W-:Y:S01]  /*3c50*/  FFMA.FTZ R150, R130, R146.reuse, R151.reuse ;  /* 0x0000009282967223 */ /* 0x180fe20000010097 */
[----:B------:R-:W-:Y:S01]  /*3c60*/  FFMA.FTZ R145, R23, R146, R151 ;  /* 0x0000009217917223 */ /* 0x000fe20000010097 */
[----:B------:R-:W-:Y:S01]  /*3c70*/  FADD.FTZ R154, R140, -R153 ;  /* 0x800000998c9a7221 */ /* 0x000fe20000010000 */
[----:B------:R-:W3:Y:S01]  /*3c80*/  @P2 LDC R136, c[0x0][0x40c] ;  /* 0x00010300ff882b82 */ /* 0x000ee20000000800 */
[----:B------:R-:W-:Y:S01]  /*3c90*/  FADD.FTZ R152, R131, -R152 ;  /* 0x8000009883987221 */ /* 0x000fe20000010000 */
[----:B------:R-:W-:Y:S01]  /*3ca0*/  FMUL.FTZ R148, R141, R148 ;  /* 0x000000948d947220 */ /* 0x000fe20000410000 */
[----:B------:R-:W-:Y:S01]  /*3cb0*/  FSEL R153, R143, RZ, P0 ;  /* 0x000000ff8f997208 */ /* 0x000fe20000000000 */
[----:B------:R-:W-:Y:S01]  /*3cc0*/  FFMA.FTZ R156, R142, R146, R151 ;  /* 0x000000928e9c7223 */ /* 0x000fe20000010097 */
[----:B------:R-:W-:Y:S01]  /*3cd0*/  FSEL R144, R144, RZ, P0 ;  /* 0x000000ff90907208 */ /* 0x000fe20000000000 */
[----:B------:R-:W-:Y:S01]  /*3ce0*/  FADD.FTZ R150, R129, -R150 ;  /* 0x8000009681967221 */ /* 0x000fe20000010000 */
[----:B------:R-:W-:Y:S01]  /*3cf0*/  FADD.FTZ R146, R126, -R145 ;  /* 0x800000917e927221 */ /* 0x000fe20000010000 */
[----:B------:R-:W4:Y:S01]  /*3d00*/  @P2 LDC R137, c[0x0][0x40c] ;  /* 0x00010300ff892b82 */ /* 0x000f220000000800 */
[----:B------:R-:W-:Y:S01]  /*3d10*/  FMUL.FTZ R145, R141, R152 ;  /* 0x000000988d917220 */ /* 0x000fe20000410000 */
[----:B------:R-:W-:Y:S01]  /*3d20*/  FSEL R152, R148, RZ, P0 ;  /* 0x000000ff94987208 */ /* 0x000fe20000000000 */
[----:B-1----:R-:W-:Y:S01]  /*3d30*/  @P2 FMUL.FTZ R151, R153, R120 ;  /* 0x0000007899972220 */ /* 0x002fe20000410000 */
[C---:B------:R-:W-:Y:S01]  /*3d40*/  F2FP.BF16.F32.PACK_AB R120, R144.reuse, R153 ;  /* 0x000000999078723e */ /* 0x040fe200000010ff */
[C---:B------:R-:W-:Y:S01]  /*3d50*/  FMUL.FTZ R150, R141.reuse, R150 ;  /* 0x000000968d967220 */ /* 0x040fe20000410000 */
[C---:B------:R-:W-:Y:S01]  /*3d60*/  FMUL.FTZ R146, R141.reuse, R146 ;  /* 0x000000928d927220 */ /* 0x040fe20000410000 */
[----:B------:R-:W-:Y:S01]  /*3d70*/  FMUL.FTZ R123, R141, R154 ;  /* 0x0000009a8d7b7220 */ /* 0x000fe20000410000 */
[----:B------:R-:W1:Y:S01]  /*3d80*/  @P2 LDC R122, c[0x0][0x40c] ;  /* 0x00010300ff7a2b82 */ /* 0x000e620000000800 */
[----:B--2---:R-:W-:Y:S01]  /*3d90*/  @P2 FMUL.FTZ R148, R144, R121 ;  /* 0x0000007990942220 */ /* 0x004fe20000410000 */
[----:B------:R-:W-:Y:S01]  /*3da0*/  FSEL R155, R150, RZ, P0 ;  /* 0x000000ff969b7208 */ /* 0x000fe20000000000 */
[----:B------:R-:W-:Y:S01]  /*3db0*/  FADD.FTZ R156, R139, -R156 ;  /* 0x8000009c8b9c7221 */ /* 0x000fe20000010000 */
[----:B------:R-:W-:-:S02]  /*3dc0*/  FSEL R153, R146, RZ, P0 ;  /* 0x000000ff92997208 */ /* 0x000fc40000000000 */
[----:B------:R-:W-:Y:S01]  /*3dd0*/  F2FP.BF16.F32.PACK_AB R121, R155, R152 ;  /* 0x000000989b79723e */ /* 0x000fe200000010ff */
[----:B------:R-:W-:Y:S01]  /*3de0*/  FMUL.FTZ R141, R141, R156 ;  /* 0x0000009c8d8d7220 */ /* 0x000fe20000410000 */
[----:B------:R-:W2:Y:S01]  /*3df0*/  @P2 LDC R143, c[0x0][0x40c] ;  /* 0x00010300ff8f2b82 */ /* 0x000ea20000000800 */
[----:B---3--:R-:W-:Y:S01]  /*3e00*/  @P2 FMUL.FTZ R136, R155, R136 ;  /* 0x000000889b882220 */ /* 0x008fe20000410000 */
[----:B------:R-:W-:Y:S02]  /*3e10*/  @P2 SHF.L.U32 R155, R112, 0x10, RZ ;  /* 0x00000010709b2819 */ /* 0x000fe400000006ff */
[----:B------:R-:W-:Y:S01]  /*3e20*/  FSEL R146, R145, RZ, P0 ;  /* 0x000000ff91927208 */ /* 0x000fe20000000000 */
[-C--:B------:R-:W-:Y:S01]  /*3e30*/  @P2 FMUL.FTZ R145, R41, R148.reuse ;  /* 0x0000009429912220 */ /* 0x080fe20000410000 */
[----:B------:R-:W-:Y:S01]  /*3e40*/  @P2 SHF.L.U32 R150, R135, 0x10, RZ ;  /* 0x0000001087962819 */ /* 0x000fe200000006ff */
[----:B------:R-:W-:Y:S01]  /*3e50*/  @P2 FFMA.FTZ R100, R155, R151, R100 ;  /* 0x000000979b642223 */ /* 0x000fe20000010064 */
[----:B------:R-:W3:Y:S01]  /*3e60*/  @P2 LDC R144, c[0x0][0x40c] ;  /* 0x00010300ff902b82 */ /* 0x000ee20000000800 */
[----:B------:R-:W-:Y:S01]  /*3e70*/  FSEL R155, R123, RZ, P0 ;  /* 0x000000ff7b9b7208 */ /* 0x000fe20000000000 */
[----:B----4-:R-:W-:Y:S01]  /*3e80*/  @P2 FMUL.FTZ R137, R152, R137 ;  /* 0x0000008998892220 */ /* 0x010fe20000410000 */
[----:B------:R-:W-:Y:S01]  /*3e90*/  @P2 SHF.L.U32 R123, R113, 0x10, RZ ;  /* 0x00000010717b2819 */ /* 0x000fe200000006ff */
[----:B------:R-:W-:Y:S01]  /*3ea0*/  @P2 FMUL.FTZ R151, R40, R151 ;  /* 0x0000009728972220 */ /* 0x000fe20000410000 */
[----:B------:R-:W-:Y:S01]  /*3eb0*/  @P2 SHF.L.U32 R132, R132, 0x10, RZ ;  /* 0x0000001084842819 */ /* 0x000fe200000006ff */
[----:B------:R-:W-:Y:S01]  /*3ec0*/  @P2 FFMA.FTZ R101, R150, R148, R101 ;  /* 0x0000009496652223 */ /* 0x000fe20000010065 */
[----:B------:R-:W-:Y:S01]  /*3ed0*/  @P2 FMUL.FTZ R148, R43, R136 ;  /* 0x000000882b942220 */ /* 0x000fe20000410000 */
[----:B-1----:R-:W-:Y:S01]  /*3ee0*/  @P2 FMUL.FTZ R135, R153, R122 ;  /* 0x0000007a99872220 */ /* 0x002fe20000410000 */
[----:B------:R-:W-:Y:S01]  /*3ef0*/  F2FP.BF16.F32.PACK_AB R122, R146, R153 ;  /* 0x00000099927a723e */ /* 0x000fe200000010ff */
[----:B------:R-:W-:Y:S01]  /*3f00*/  @P2 FFMA.FTZ R102, R123, R137, R102 ;  /* 0x000000897b662223 */ /* 0x000fe20000010066 */
[----:B------:R-:W-:Y:S01]  /*3f10*/  @P2 F2FP.BF16.F32.PACK_AB R151, RZ, R151 ;  /* 0x00000097ff97223e */ /* 0x000fe200000010ff */
[----:B------:R-:W-:Y:S01]  /*3f20*/  @P2 FMUL.FTZ R123, R44, R135 ;  /* 0x000000872c7b2220 */ /* 0x000fe20000410000 */
[----:B------:R-:W-:Y:S01]  /*3f30*/  @P2 FFMA.FTZ R103, R132, R136, R103 ;  /* 0x0000008884672223 */ /* 0x000fe20000010067 */
[----:B------:R-:W-:Y:S01]  /*3f40*/  @P2 SHF.L.U32 R136, R133, 0x10, RZ ;  /* 0x0000001085882819 */ /* 0x000fe200000006ff */
[----:B--2---:R-:W-:Y:S01]  /*3f50*/  @P2 FMUL.FTZ R146, R146, R143 ;  /* 0x0000008f92922220 */ /* 0x004fe20000410000 */
[----:B------:R-:W-:Y:S01]  /*3f60*/  @P2 FMUL.FTZ R143, R42, R137 ;  /* 0x000000892a8f2220 */ /* 0x000fe20000410000 */
[----:B------:R-:W-:-:S02]  /*3f70*/  @P2 F2FP.BF16.F32.PACK_AB R123, RZ, R123 ;  /* 0x0000007bff7b223e */ /* 0x000fc400000010ff */
[-C--:B------:R-:W-:Y:S01]  /*3f80*/  @P2 FMUL.FTZ R137, R45, R146.reuse ;  /* 0x000000922d892220 */ /* 0x080fe20000410000 */
[----:B------:R-:W-:Y:S01]  /*3f90*/  @P2 SHF.L.U32 R133, R115, 0x10, RZ ;  /* 0x0000001073852819 */ /* 0x000fe200000006ff */
[----:B------:R-:W-:Y:S01]  /*3fa0*/  @P2 FFMA.FTZ R97, R136, R146, R97 ;  /* 0x0000009288612223 */ /* 0x000fe20000010061 */
[----:B------:R-:W-:Y:S01]  /*3fb0*/  @P2 F2FP.BF16.F32.PACK_AB R143, RZ, R143 ;  /* 0x0000008fff8f223e */ /* 0x000fe200000010ff */
[----:B---3--:R-:W-:Y:S01]  /*3fc0*/  @P2 FMUL.FTZ R153, R155, R144 ;  /* 0x000000909b992220 */ /* 0x008fe20000410000 */
[----:B------:R-:W-:Y:S02]  /*3fd0*/  @P2 F2FP.BF16.F32.PACK_AB R145, RZ, R145 ;  /* 0x00000091ff91223e */ /* 0x000fe400000010ff */
[----:B------:R-:W-:Y:S01]  /*3fe0*/  @P2 PRMT R117, R143, 0x7610, R117 ;  /* 0x000076108f752816 */ /* 0x000fe20000000075 */
[-C--:B------:R-:W-:Y:S01]  /*3ff0*/  @P2 FMUL.FTZ R144, R46, R153.reuse ;  /* 0x000000992e902220 */ /* 0x080fe20000410000 */
[----:B------:R-:W-:Y:S01]  /*4000*/  @P2 SHF.L.U32 R143, R114, 0x10, RZ ;  /* 0x00000010728f2819 */ /* 0x000fe200000006ff */
[----:B------:R-:W-:Y:S01]  /*4010*/  @P2 FFMA.FTZ R98, R133, R153, R98 ;  /* 0x0000009985622223 */ /* 0x000fe20000010062 */
[----:B------:R-:W-:-:S02]  /*4020*/  @P2 F2FP.BF16.F32.PACK_AB R148, RZ, R148 ;  /* 0x00000094ff94223e */ /* 0x000fc400000010ff */
[----:B------:R-:W-:Y:S01]  /*4030*/  @P2 F2FP.BF16.F32.PACK_AB R137, RZ, R137 ;  /* 0x00000089ff89223e */ /* 0x000fe200000010ff */
[----:B------:R-:W-:Y:S01]  /*4040*/  @P2 FFMA.FTZ R96, R143, R135, R96 ;  /* 0x000000878f602223 */ /* 0x000fe20000010060 */
[----:B------:R-:W-:Y:S02]  /*4050*/  @P2 F2FP.BF16.F32.PACK_AB R144, RZ, R144 ;  /* 0x00000090ff90223e */ /* 0x000fe400000010ff */
[----:B------:R-:W-:Y:S02]  /*4060*/  @P2 PRMT R116, R151, 0x7610, R116 ;  /* 0x0000761097742816 */ /* 0x000fe40000000074 */
[----:B------:R-:W-:Y:S02]  /*4070*/  FSEL R132, R141, RZ, P0 ;  /* 0x000000ff8d847208 */ /* 0x000fe40000000000 */
[----:B------:R-:W-:Y:S02]  /*4080*/  @P2 PRMT R118, R123, 0x7610, R118 ;  /* 0x000076107b762816 */ /* 0x000fe40000000076 */
[----:B------:R-:W-:-:S02]  /*4090*/  @P2 PRMT R116, R116, 0x5410, R145 ;  /* 0x0000541074742816 */ /* 0x000fc40000000091 */
        /* <DEDUP_REMOVED lines=12> */
.L_x_2185:
[----:B------:R-:W1:Y:S01]  /*4160*/  @P2 LDC R137, c[0x0][0x40c] ;  /* 0x00010300ff892b82 */ /* 0x000e620000000800 */
[----:B------:R-:W-:Y:S01]  /*4170*/  FFMA.FTZ R144, R142, R146, R151 ;  /* 0x000000928e907223 */ /* 0x000fe20000010097 */
[----:B------:R-:W-:Y:S01]  /*4180*/  ISETP.GT.AND P0, PT, R136, RZ, PT ;  /* 0x000000ff8800720c */ /* 0x000fe20003f04270 */
[----:B------:R-:W-:Y:S01]  /*4190*/  BSSY.RECONVERGENT B2, `(.L_x_2186) ;  /* 0x0000013000027945 */ /* 0x000fe20003800200 */
[----:B------:R-:W-:Y:S01]  /*41a0*/  @P2 SHF.L.U32 R148, R134, 0x10, RZ ;  /* 0x0000001086942819 */ /* 0x000fe200000006ff */
[----:B------:R-:W-:-:S04]  /*41b0*/  FADD.FTZ R144, R139, -R144 ;  /* 0x800000908b907221 */ /* 0x000fc80000010000 */
[----:B------:R-:W-:-:S05]  /*41c0*/  FMUL.FTZ R144, R141, R144 ;  /* 0x000000908d907220 */ /* 0x000fca0000410000 */
[----:B------:R-:W-:-:S05]  /*41d0*/  FSEL R144, R144, RZ, P0 ;  /* 0x000000ff90907208 */ /* 0x000fca0000000000 */
[----:B-1----:R-:W-:-:S04]  /*41e0*/  @P2 FMUL.FTZ R144, R144, R137 ;  /* 0x0000008990902220 */ /* 0x002fc80000410000 */
        /* <DEDUP_REMOVED lines=13> */
.L_x_2187:
[----:B------:R-:W-:Y:S05]  /*42c0*/  BSYNC.RECONVERGENT B2 ;  /* 0x0000000000027941 */ /* 0x000fea0003800200 */
.L_x_2186:
        /* <DEDUP_REMOVED lines=13> */
.L_x_2189:
[----:B------:R-:W-:Y:S05]  /*43a0*/  BSYNC.RECONVERGENT B2 ;  /* 0x0000000000027941 */ /* 0x000fea0003800200 */
.L_x_2188:
        /* <DEDUP_REMOVED lines=13> */
.L_x_2191:
[----:B------:R-:W-:Y:S05]  /*4480*/  BSYNC.RECONVERGENT B2 ;  /* 0x0000000000027941 */ /* 0x000fea0003800200 */
.L_x_2190:
        /* <DEDUP_REMOVED lines=13> */
.L_x_2193:
[----:B------:R-:W-:Y:S05]  /*4560*/  BSYNC.RECONVERGENT B2 ;  /* 0x0000000000027941 */ /* 0x000fea0003800200 */
.L_x_2192:
        /* <DEDUP_REMOVED lines=13> */
.L_x_2195:
[----:B------:R-:W-:Y:S05]  /*4640*/  BSYNC.RECONVERGENT B2 ;  /* 0x0000000000027941 */ /* 0x000fea0003800200 */
.L_x_2194:
        /* <DEDUP_REMOVED lines=13> */
.L_x_2197:
[----:B------:R-:W-:Y:S05]  /*4720*/  BSYNC.RECONVERGENT B2 ;  /* 0x0000000000027941 */ /* 0x000fea0003800200 */
.L_x_2196:
        /* <DEDUP_REMOVED lines=13> */
.L_x_2199:
[----:B------:R-:W-:Y:S05]  /*4800*/  BSYNC.RECONVERGENT B2 ;  /* 0x0000000000027941 */ /* 0x000fea0003800200 */
.L_x_2198:
[----:B------:R-:W-:Y:S01]  /*4810*/  @P2 F2FP.BF16.F32.PACK_AB R134, RZ, R134 ;  /* 0x00000086ff86223e */ /* 0x000fe200000010ff */
[----:B------:R-:W-:-:S03]  /*4820*/  @P2 FFMA.FTZ R99, R148, R144, R99 ;  /* 0x0000009094632223 */ /* 0x000fc60000010063 */
[----:B------:R-:W-:-:S07]  /*4830*/  @P2 PRMT R119, R119, 0x5410, R134 ;  /* 0x0000541077772816 */ /* 0x000fce0000000086 */
.L_x_2184:
[----:B------:R-:W-:Y:S05]  /*4840*/  BSYNC.RECONVERGENT B1 ;  /* 0x0000000000017941 */ /* 0x000fea0003800200 */
.L_x_2181:
        /* <DEDUP_REMOVED lines=11> */
.L_x_2155:
[----:B------:R-:W-:Y:S05]  /*4900*/  BSYNC B0 ;  /* 0x0000000000007941 */ /* 0x000fea0003800000 */
.L_x_2154:
        /* <DEDUP_REMOVED lines=18> */
[----:B0-----:R-:W0:Y:S04]  /*4a30*/  LDS R7, [R4+0x800] ;  /* 0x0008000004077984 */ /* 0x001e280000000800 */
[----:B------:R-:W5:Y:S04]  /*4a40*/  LDS R8, [R4+0xa00] ;  /* 0x000a000004087984 */ /* 0x000f680000000800 */
[----:B------:R-:W3:Y:S04]  /*4a50*/  LDS R5, [R4+0x400] ;  /* 0x0004000004057984 */ /* 0x000ee80000000800 */
        /* <DEDUP_REMOVED lines=12> */
[----:B-----5:R-:W-:-:S03]  /*4b20*/  FADD.FTZ R3, R3, R8 ;  /* 0x0000000803037221 */ /* 0x020fc60000010000 */
[----:B------:R-:W5:Y:S01]  /*4b30*/  LDS R18, [R4+0x1c00] ;  /* 0x001c000004127984 */ /* 0x000f620000000800 */
[----:B---3--:R-:W-:-:S03]  /*4b40*/  FADD.FTZ R5, RZ, R5 ;  /* 0x00000005ff057221 */ /* 0x008fc60000010000 */
[----:B------:R-:W3:Y:S01]  /*4b50*/  LDS R17, [R4+0x1e00] ;  /* 0x001e000004117984 */ /* 0x000ee20000000800 */
[----:B----4-:R-:W-:Y:S01]  /*4b60*/  FADD.FTZ R6, RZ, R6 ;  /* 0x00000006ff067221 */ /* 0x010fe20000010000 */
        /* <DEDUP_REMOVED lines=13> */
[----:B-----5:R-:W-:-:S03]  /*4c40*/  FADD.FTZ R11, R5, R18 ;  /* 0x00000012050b7221 */ /* 0x020fc60000010000 */
[----:B------:R-:W-:Y:S01]  /*4c50*/  STS.128 [R0+0x410], R76 ;  /* 0x0004104c00007388 */ /* 0x000fe20000000c00 */
[----:B---3--:R-:W-:Y:S01]  /*4c60*/  FADD.FTZ R17, R6, R17 ;  /* 0x0000001106117221 */ /* 0x008fe20000010000 */
        /* <DEDUP_REMOVED lines=95> */
.L_x_2159:
        /* <DEDUP_REMOVED lines=8> */
.L_x_2202:
[----:B------:R-:W-:Y:S05]  /*52e0*/  BSYNC B1 ;  /* 0x0000000000017941 */ /* 0x000fea0003800000 */
.L_x_2201:
        /* <DEDUP_REMOVED lines=9> */
.L_x_2203:
[----:B------:R-:W-:Y:S01]  /*5380*/  PRMT R154, R28, 0x7632, R154 ;  /* 0x000076321c9a7816 */ /* 0x000fe2000000009a */
        /* <DEDUP_REMOVED lines=8> */
.L_x_2204:
[----:B------:R-:W-:-:S05]  /*5410*/  FADD.FTZ R133, R133, R144 ;  /* 0x0000009085857221 */ /* 0x000fca0000010000 */
[----:B------:R-:W-:Y:S01]  /*5420*/  MOV R160, R133 ;  /* 0x0000008500a07202 */ /* 0x000fe20000000f00 */
[----:B------:R-:W-:-:S07]  /*5430*/  FADD.FTZ R145, R132, R137 ;  /* 0x0000008984917221 */ /* 0x000fce0000010000 */
[----:B------:R-:W-:Y:S05]  /*5440*/  WARPSYNC.COLLECTIVE R153, `(.L_x_2205) ;  /* 0x0000000099087348 */ /* 0x000fea0003c00000 */
[----:B------:R0:W1:Y:S02]  /*5450*/  SHFL.BFLY P1, R137, R160, R155, R162 ;  /* 0x0c00009ba0897389 */ /* 0x00006400000200a2 */
[----:B01----:R-:W-:Y:S05]  /*5460*/  ENDCOLLECTIVE ;  /* 0x000000000000791b */ /* 0x003fea0003800000 */
.L_x_2205:
[----:B------:R-:W-:Y:S01]  /*5470*/  MOV R160, R145 ;  /* 0x0000009100a07202 */ /* 0x000fe20000000f00 */
[----:B------:R-:W-:Y:S01]  /*5480*/  HFMA2 R155, -RZ, RZ, 0, 2.384185791015625e-07 ;  /* 0x00000004ff9b7431 */ /* 0x000fe200000001ff */
[----:B------:R-:W-:-:S07]  /*5490*/  MOV R148, R137 ;  /* 0x0000008900947202 */ /* 0x000fce0000000f00 */
[----:B------:R-:W-:Y:S05]  /*54a0*/  WARPSYNC.COLLECTIVE R153, `(.L_x_2206) ;  /* 0x0000000099087348 */ /* 0x000fea0003c00000 */
[----:B------:R0:W1:Y:S02]  /*54b0*/  SHFL.BFLY P1, R137, R160, R155, R162 ;  /* 0x0c00009ba0897389 */ /* 0x00006400000200a2 */
[----:B01----:R-:W-:Y:S05]  /*54c0*/  ENDCOLLECTIVE ;  /* 0x000000000000791b */ /* 0x003fea0003800000 */
.L_x_2206:
[----:B------:R-:W-:-:S05]  /*54d0*/  FADD.FTZ R148, R133, R148 ;  /* 0x0000009485947221 */ /* 0x000fca0000010000 */
[----:B------:R-:W-:Y:S02]  /*54e0*/  MOV R160, R148 ;  /* 0x0000009400a07202 */ /* 0x000fe40000000f00 */
[----:B------:R-:W-:-:S07]  /*54f0*/  MOV R150, R137 ;  /* 0x0000008900967202 */ /* 0x000fce0000000f00 */
[----:B------:R-:W-:Y:S05]  /*5500*/  WARPSYNC.COLLECTIVE R153, `(.L_x_2207) ;  /* 0x0000000099087348 */ /* 0x000fea0003c00000 */
[----:B------:R0:W1:Y:S02]  /*5510*/  SHFL.BFLY P1, R137, R160, R155, R162 ;  /* 0x0c00009ba0897389 */ /* 0x00006400000200a2 */
[----:B01----:R-:W-:Y:S05]  /*5520*/  ENDCOLLECTIVE ;  /* 0x000000000000791b */ /* 0x003fea0003800000 */
.L_x_2207:
[----:B------:R-:W-:Y:S01]  /*5530*/  FADD.FTZ R150, R145, R150 ;  /* 0x0000009691967221 */ /* 0x000fe20000010000 */
[----:B------:R-:W-:-:S04]  /*5540*/  PRMT R145, R27, 0x7632, R145 ;  /* 0x000076321b917816 */ /* 0x000fc80000000091 */
[----:B------:R-:W-:Y:S01]  /*5550*/  MOV R160, R150 ;  /* 0x0000009600a07202 */ /* 0x000fe20000000f00 */
[----:B------:R-:W-:Y:S02]  /*5560*/  HFMA2 R155, -RZ, RZ, 0, 4.76837158203125e-07 ;  /* 0x00000008ff9b7431 */ /* 0x000fe400000001ff */
[----:B------:R-:W-:Y:S01]  /*5570*/  FADD.FTZ R149, R148, R137 ;  /* 0x0000008994957221 */ /* 0x000fe20000010000 */
[----:B------:R-:W-:-:S07]  /*5580*/  PRMT R148, R31, 0x7632, R148 ;  /* 0x000076321f947816 */ /* 0x000fce0000000094 */
[----:B------:R-:W-:Y:S05]  /*5590*/  WARPSYNC.COLLECTIVE R153, `(.L_x_2208) ;  /* 0x0000000099087348 */ /* 0x000fea0003c00000 */
[----:B------:R0:W1:Y:S02]  /*55a0*/  SHFL.BFLY P1, R137, R160, R155, R162 ;  /* 0x0c00009ba0897389 */ /* 0x00006400000200a2 */
[----:B01----:R-:W-:Y:S05]  /*55b0*/  ENDCOLLECTIVE ;  /* 0x000000000000791b */ /* 0x003fea0003800000 */
.L_x_2208:
[----:B------:R-:W-:Y:S02]  /*55c0*/  MOV R160, R149 ;  /* 0x0000009500a07202 */ /* 0x000fe40000000f00 */
[----:B------:R-:W-:-:S07]  /*55d0*/  MOV R147, R137 ;  /* 0x0000008900937202 */ /* 0x000fce0000000f00 */
[----:B------:R-:W-:Y:S05]  /*55e0*/  WARPSYNC.COLLECTIVE R153, `(.L_x_2209) ;  /* 0x0000000099087348 */ /* 0x000fea0003c00000 */
[----:B------:R0:W1:Y:S02]  /*55f0*/  SHFL.BFLY P1, R137, R160, R155, R162 ;  /* 0x0c00009ba0897389 */ /* 0x00006400000200a2 */
[----:B01----:R-:W-:Y:S05]  /*5600*/  ENDCOLLECTIVE ;  /* 0x000000000000791b */ /* 0x003fea0003800000 */
.L_x_2209:
        /* <DEDUP_REMOVED lines=8> */
.L_x_2210:
[--C-:B------:R-:W-:Y:S01]  /*5690*/  FADD.FTZ R151, R149, R144.reuse ;  /* 0x0000009095977221 */ /* 0x100fe20000010000 */
[----:B------:R-:W-:-:S04]  /*56a0*/  PRMT R144, R24, 0x7632, R144 ;  /* 0x0000763218907816 */ /* 0x000fc80000000090 */
[----:B------:R-:W-:Y:S02]  /*56b0*/  MOV R160, R151 ;  /* 0x0000009700a07202 */ /* 0x000fe40000000f00 */
[----:B------:R-:W-:-:S07]  /*56c0*/  MOV R156, R137 ;  /* 0x00000089009c7202 */ /* 0x000fce0000000f00 */
[----:B------:R-:W-:Y:S05]  /*56d0*/  WARPSYNC.COLLECTIVE R153, `(.L_x_2211) ;  /* 0x0000000099087348 */ /* 0x000fea0003c00000 */
[----:B------:R0:W1:Y:S02]  /*56e0*/  SHFL.BFLY P1, R137, R160, R155, R162 ;  /* 0x0c00009ba0897389 */ /* 0x00006400000200a2 */
[----:B01----:R-:W-:Y:S05]  /*56f0*/  ENDCOLLECTIVE ;  /* 0x000000000000791b */ /* 0x003fea0003800000 */
.L_x_2211:
[----:B------:R-:W-:Y:S02]  /*5700*/  MOV R158, R137 ;  /* 0x00000089009e7202 */ /* 0x000fe40000000f00 */
[----:B------:R-:W-:Y:S01]  /*5710*/  PRMT R137, R26, 0x7632, R137 ;  /* 0x000076321a897816 */ /* 0x000fe20000000089 */
[----:B------:R-:W-:Y:S06]  /*5720*/  BRA `(.L_x_2212) ;  /* 0xffffffbc00187947 */ /* 0x000fec000383ffff */
.L_x_2213:
        /* <DEDUP_REMOVED lines=13> */
.L_x_11195:


//--------------------- .text._ZN10layer_norm13ln_bwd_kernelINS_13Kernel_traitsIf13__nv_bfloat16S2_S2_fjLj512ELj1ELj4ELj1ELj16ENS_18Kernel_traits_baseILj512EfS2_S2_S2_fjLj128EEEEELb1ELb0ELb0ELb0EEEvNS_9BwdParamsE --------------------------
	.section	.text._ZN10layer_norm13ln_bwd_kernelINS_13Kernel_traitsIf13__nv_bfloat16S2_S2_fjLj512ELj1ELj4ELj1ELj16ENS_18Kernel_traits_baseILj512EfS2_S2_S2_fjLj128EEEEELb1ELb0ELb0ELb0EEEvNS_9BwdParamsE,"ax",@progbits
	.align	128
        .global         _ZN10layer_norm13ln_bwd_kernelINS_13Kernel_traitsIf13__nv_bfloat16S2_S2_fjLj512ELj1ELj4ELj1ELj16ENS_18Kernel_traits_baseILj512EfS2_S2_S2_fjLj128EEEEELb1ELb0ELb0ELb0EEEvNS_9BwdParamsE
        .type           _ZN10layer_norm13ln_bwd_kernelINS_13Kernel_traitsIf13__nv_bfloat16S2_S2_fjLj512ELj1ELj4ELj1ELj16ENS_18Kernel_traits_baseILj512EfS2_S2_S2_fjLj128EEEEELb1ELb0ELb0ELb0EEEvNS_9BwdParamsE,@function
        .size           _ZN10layer_norm13ln_bwd_kernelINS_13Kernel_traitsIf13__nv_bfloat16S2_S2_fjLj512ELj1ELj4ELj1ELj16ENS_18Kernel_traits_baseILj512EfS2_S2_S2_fjLj128EEEEELb1ELb0ELb0ELb0EEEvNS_9BwdParamsE,(.L_x_11196 - _ZN10layer_norm13ln_bwd_kernelINS_13Kernel_traitsIf13__nv_bfloat16S2_S2_fjLj512ELj1ELj4ELj1ELj16ENS_18Kernel_traits_baseILj512EfS2_S2_S2_fjLj128EEEEELb1ELb0ELb0ELb0EEEvNS_9BwdParamsE)
        .other          _ZN10layer_norm13ln_bwd_kernelINS_13Kernel_traitsIf13__nv_bfloat16S2_S2_fjLj512ELj1ELj4ELj1ELj16ENS_18Kernel_traits_baseILj512EfS2_S2_S2_fjLj128EEEEELb1ELb0ELb0ELb0EEEvNS_9BwdParamsE,@"STO_CUDA_ENTRY STV_DEFAULT"
_ZN10layer_norm13ln_bwd_kernelINS_13Kernel_traitsIf13__nv_bfloat16S2_S2_fjLj512ELj1ELj4ELj1ELj16ENS_18Kernel_traits_baseILj512EfS2_S2_S2_fjLj128EEEEELb1ELb0ELb0ELb0EEEvNS_9BwdParamsE:
.text._ZN10layer_norm13ln_bwd_kernelINS_13Kernel_traitsIf13__nv_bfloat16S2_S2_fjLj512ELj1ELj4ELj1ELj16ENS_18Kernel_traits_baseILj512EfS2_S2_S2_fjLj128EEEEELb1ELb0ELb0ELb0EEEvNS_9BwdParamsE:
        /* <DEDUP_REMOVED lines=27> */
[----:B----4-:R-:W-:Y:S01]  /*01b0*/  @P0 IMAD.WIDE.U32 R2, R85, 0x20, R2 ;  /* 0x0000002055020825 */ /* 0x010fe200078e0002 */
[----:B------:R0:W5:Y:S03]  /*01c0*/  @P1 LDG.E.128 R28, desc[UR6][R4.64+0x10] ;  /* 0x00001006041c1981 */ /* 0x000166000c1e1d00 */
[----:B------:R-:W-:Y:S01]  /*01d0*/  LOP3.LUT R83, R83, UR4, RZ, 0xfc, !PT ;  /* 0x0000000453537c12 */ /* 0x000fe2000f8efcff */
        /* <DEDUP_REMOVED lines=41> */
.L_x_2234:
[----:B------:R-:W0:Y:S08]  /*0470*/  @P0 LDC.64 R72, c[0x0][0x3e0] ;  /* 0x0000f800ff480b82 */ /* 0x000e300000000a00 */
[----:B------:R-:W2:Y:S08]  /*0480*/  LDC.64 R74, c[0x0][0x3c0] ;  /* 0x0000f000ff4a7b82 */ /* 0x000eb00000000a00 */
[----:B------:R-:W3:Y:S01]  /*0490*/  LDC.64 R76, c[0x0][0x3c8] ;  /* 0x0000f200ff4c7b82 */ /* 0x000ee20000000a00 */
[----:B0-----:R-:W-:-:S06]  /*04a0*/  @P0 IMAD.WIDE R72, R83, 0x2, R72 ;  /* 0x0000000253480825 */ /* 0x001fcc00078e0248 */
[----:B------:R-:W4:Y:S01]  /*04b0*/  @P0 LDG.E.U16 R72, desc[UR6][R72.64] ;  /* 0x0000000648480981 */ /* 0x000f22000c1e1500 */
[----:B--2---:R-:W-:-:S06]  /*04c0*/  IMAD.WIDE R74, R83, 0x4, R74 ;  /* 0x00000004534a7825 */ /* 0x004fcc00078e024a */
[----:B------:R0:W2:Y:S01]  /*04d0*/  LDG.E R74, desc[UR6][R74.64] ;  /* 0x000000064a4a7981 */ /* 0x0000a2000c1e1900 */
[----:B---3--:R-:W-:-:S05]  /*04e0*/  IMAD.WIDE R76, R83, 0x4, R76 ;  /* 0x00000004534c7825 */ /* 0x008fca00078e024c */
[----:B-----5:R3:W5:Y:S01]  /*04f0*/  LDG.E R104, desc[UR6][R76.64] ;  /* 0x000000064c687981 */ /* 0x020762000c1e1900 */
[----:B------:R-:W-:Y:S02]  /*0500*/  MOV R82, UR20 ;  /* 0x0000001400527c02 */ /* 0x000fe40008000f00 */
[----:B------:R-:W-:-:S03]  /*0510*/  ISETP.GE.U32.AND P4, PT, R84, 0x20, PT ;  /* 0x000000205400780c */ /* 0x000fc60003f86070 */
[----:B------:R-:W-:-:S05]  /*0520*/  IMAD R78, R83, R82, RZ ;  /* 0x00000052534e7224 */ /* 0x000fca00078e02ff */
[----:B------:R-:W-:-:S04]  /*0530*/  SHF.R.S32.HI R79, RZ, 0x1f, R78 ;  /* 0x0000001fff4f7819 */ /* 0x000fc8000001144e */
[----:B------:R-:W-:Y:S01]  /*0540*/  LEA.HI R78, R79, R78, RZ, 0x3 ;  /* 0x0000004e4f4e7211 */ /* 0x000fe200078f18ff */
[----:B------:R-:W-:Y:S01]  /*0550*/  BSSY.RECONVERGENT B1, `(.L_x_2216) ;  /* 0x000006b000017945 */ /* 0x000fe20003800200 */
[----:B------:R-:W-:Y:S02]  /*0560*/  ISETP.NE.U32.AND P1, PT, RZ, UR10, PT ;  /* 0x0000000aff007c0c */ /* 0x000fe4000bf25070 */
[----:B-1----:R-:W-:Y:S02]  /*0570*/  ISETP.NE.AND P5, PT, R81, RZ, PT ;  /* 0x000000ff5100720c */ /* 0x002fe40003fa5270 */
[----:B------:R-:W-:Y:S01]  /*0580*/  LEA.HI.SX32 R102, R78, R85, 0x1d ;  /* 0x000000554e667211 */ /* 0x000fe200078feaff */
[----:B------:R-:W-:Y:S01]  /*0590*/  HFMA2 R103, -RZ, RZ, 1.875, 0 ;  /* 0x3f800000ff677431 */ /* 0x000fe200000001ff */
[----:B------:R-:W-:Y:S02]  /*05a0*/  ISETP.GE.U32.AND P3, PT, R84, 0x40, PT ;  /* 0x000000405400780c */ /* 0x000fe40003f66070 */
[----:B------:R-:W-:-:S02]  /*05b0*/  ISETP.NE.AND.EX P1, PT, RZ, UR11, PT, P1 ;  /* 0x0000000bff007c0c */ /* 0x000fc4000bf25310 */
[----:B0-----:R-:W-:Y:S02]  /*05c0*/  MOV R75, R102 ;  /* 0x00000066004b7202 */ /* 0x001fe40000000f00 */
[----:B----4-:R-:W-:Y:S02]  /*05d0*/  @P0 SHF.L.U32 R103, R72, 0x10, RZ ;  /* 0x0000001048670819 */ /* 0x010fe400000006ff */
[----:B------:R-:W-:Y:S02]  /*05e0*/  CS2R R72, SRZ ;  /* 0x0000000000487805 */ /* 0x000fe4000001ff00 */
[----:B--2---:R-:W-:Y:S01]  /*05f0*/  FSEL R105, R74, RZ, !P5 ;  /* 0x000000ff4a697208 */ /* 0x004fe20006800000 */
[----:B---3--:R-:W-:Y:S06]  /*0600*/  @!P4 BRA `(.L_x_2217) ;  /* 0x00000004007cc947 */ /* 0x008fec0003800000 */
        /* <DEDUP_REMOVED lines=14> */
[C---:B---3--:R-:W-:Y:S02]  /*06f0*/  PRMT R88, R72.reuse, 0x7632, R88 ;  /* 0x0000763248587816 */ /* 0x048fe40000000058 */
[----:B------:R-:W-:Y:S02]  /*0700*/  SHF.L.U32 R72, R72, 0x10, RZ ;  /* 0x0000001048487819 */ /* 0x000fe400000006ff */
[C---:B------:R-:W-:Y:S02]  /*0710*/  PRMT R89, R73.reuse, 0x7632, R89 ;  /* 0x0000763249597816 */ /* 0x040fe40000000059 */
[----:B------:R-:W-:Y:S01]  /*0720*/  SHF.L.U32 R90, R73, 0x10, RZ ;  /* 0x00000010495a7819 */ /* 0x000fe200000006ff */
[----:B------:R-:W-:Y:S01]  /*0730*/  FADD.FTZ R101, -R105, R72 ;  /* 0x0000004869657221 */ /* 0x000fe20000010100 */
[----:B----4-:R-:W-:Y:S02]  /*0740*/  PRMT R73, R76, 0x7632, R73 ;  /* 0x000076324c497816 */ /* 0x010fe40000000049 */
[----:B------:R-:W-:-:S02]  /*0750*/  SHF.L.U32 R88, R88, 0x10, RZ ;  /* 0x0000001058587819 */ /* 0x000fc400000006ff */
[----:B------:R-:W-:Y:S01]  /*0760*/  SHF.L.U32 R92, R74, 0x10, RZ ;  /* 0x000000104a5c7819 */ /* 0x000fe200000006ff */
[----:B------:R-:W-:Y:S01]  /*0770*/  FADD.FTZ R97, -R105, R90 ;  /* 0x0000005a69617221 */ /* 0x000fe20000010100 */
[----:B------:R-:W-:Y:S01]  /*0780*/  SHF.L.U32 R96, R75, 0x10, RZ ;  /* 0x000000104b607819 */ /* 0x000fe200000006ff */
[----:B-----5:R-:W-:Y:S01]  /*0790*/  FMUL.FTZ R101, R104, R101 ;  /* 0x0000006568657220 */ /* 0x020fe20000410000 */
[----:B------:R-:W-:Y:S02]  /*07a0*/  SHF.L.U32 R99, R76, 0x10, RZ ;  /* 0x000000104c637819 */ /* 0x000fe400000006ff */
[----:B------:R-:W-:Y:S01]  /*07b0*/  SHF.L.U32 R98, R73, 0x10, RZ ;  /* 0x0000001049627819 */ /* 0x000fe200000006ff */
[C---:B------:R-:W-:Y:S01]  /*07c0*/  FADD.FTZ R73, -R105.reuse, R88 ;  /* 0x0000005869497221 */ /* 0x040fe20000010100 */
[----:B------:R-:W-:Y:S01]  /*07d0*/  PRMT R91, R74, 0x7632, R91 ;  /* 0x000076324a5b7816 */ /* 0x000fe2000000005b */
[----:B------:R-:W-:Y:S01]  /*07e0*/  FADD.FTZ R93, -R105, R92 ;  /* 0x0000005c695d7221 */ /* 0x000fe20000010100 */
[C---:B------:R-:W-:Y:S01]  /*07f0*/  PRMT R74, R77.reuse, 0x7632, R74 ;  /* 0x000076324d4a7816 */ /* 0x040fe2000000004a */
[----:B------:R-:W-:Y:S01]  /*0800*/  FMUL.FTZ R97, R104, R97 ;  /* 0x0000006168617220 */ /* 0x000fe20000410000 */
[----:B------:R-:W-:-:S02]  /*0810*/  SHF.L.U32 R77, R77, 0x10, RZ ;  /* 0x000000104d4d7819 */ /* 0x000fc400000006ff */
[----:B------:R-:W-:Y:S01]  /*0820*/  SHF.L.U32 R76, R89, 0x10, RZ ;  /* 0x00000010594c7819 */ /* 0x000fe200000006ff */
[----:B------:R-:W-:Y:S01]  /*0830*/  FADD.FTZ R89, -R105, R96 ;  /* 0x0000006069597221 */ /* 0x000fe20000010100 */
[----:B------:R-:W-:Y:S01]  /*0840*/  PRMT R94, R75, 0x7632, R94 ;  /* 0x000076324b5e7816 */ /* 0x000fe2000000005e */
[----:B------:R-:W-:Y:S01]  /*0850*/  FADD.FTZ R48, R48, R99 ;  /* 0x0000006330307221 */ /* 0x000fe20000010000 */
[----:B------:R-:W-:Y:S01]  /*0860*/  PRMT R75, R78, 0x7632, R75 ;  /* 0x000076324e4b7816 */ /* 0x000fe2000000004b */
[----:B------:R-:W-:Y:S01]  /*0870*/  FFMA.FTZ R32, R101, R99, R32 ;  /* 0x0000006365207223 */ /* 0x000fe20000010020 */
[----:B------:R-:W-:Y:S01]  /*0880*/  FMUL.FTZ R100, R104, R73 ;  /* 0x0000004968647220 */ /* 0x000fe20000410000 */
[----:B0-----:R-:W-:Y:S01]  /*0890*/  SHF.L.U32 R87, R78, 0x10, RZ ;  /* 0x000000104e577819 */ /* 0x001fe200000006ff */
[----:B------:R-:W-:Y:S01]  /*08a0*/  FMUL.FTZ R99, R16, R99 ;  /* 0x0000006310637220 */ /* 0x000fe20000410000 */
[C---:B------:R-:W-:Y:S01]  /*08b0*/  PRMT R86, R79.reuse, 0x7632, R86 ;  /* 0x000076324f567816 */ /* 0x040fe20000000056 */
[----:B------:R-:W-:Y:S01]  /*08c0*/  FMUL.FTZ R93, R104, R93 ;  /* 0x0000005d685d7220 */ /* 0x000fe20000410000 */
[----:B------:R-:W-:Y:S01]  /*08d0*/  SHF.L.U32 R79, R79, 0x10, RZ ;  /* 0x000000104f4f7819 */ /* 0x000fe200000006ff */
[----:B------:R-:W-:Y:S01]  /*08e0*/  FADD.FTZ R50, R50, R77 ;  /* 0x0000004d32327221 */ /* 0x000fe20000010000 */
[----:B------:R-:W-:Y:S01]  /*08f0*/  SHF.L.U32 R78, R91, 0x10, RZ ;  /* 0x000000105b4e7819 */ /* 0x000fe200000006ff */
[-C--:B------:R-:W-:Y:S01]  /*0900*/  FFMA.FTZ R34, R97, R77.reuse, R34 ;  /* 0x0000004d61227223 */ /* 0x080fe20000010022 */
[----:B------:R-:W-:Y:S01]  /*0910*/  FMUL.FTZ R95, R18, R77 ;  /* 0x0000004d125f7220 */ /* 0x000fe20000410000 */
[----:B------:R-:W-:Y:S01]  /*0920*/  FMUL.FTZ R89, R104, R89 ;  /* 0x0000005968597220 */ /* 0x000fe20000410000 */
[----:B------:R-:W-:Y:S01]  /*0930*/  SHF.L.U32 R90, R75, 0x10, RZ ;  /* 0x000000104b5a7819 */ /* 0x000fe200000006ff */
[----:B------:R-:W-:Y:S01]  /*0940*/  FADD.FTZ R77, -R105, R76 ;  /* 0x0000004c694d7221 */ /* 0x000fe20000010100 */
[----:B------:R-:W-:Y:S01]  /*0950*/  FADD.FTZ R49, R49, R98 ;  /* 0x0000006231317221 */ /* 0x000fe20000010000 */
[-C--:B------:R-:W-:Y:S01]  /*0960*/  FFMA.FTZ R33, R100, R98.reuse, R33 ;  /* 0x0000006264217223 */ /* 0x080fe20000010021 */
[----:B------:R-:W-:Y:S01]  /*0970*/  FMUL.FTZ R98, R17, R98 ;  /* 0x0000006211627220 */ /* 0x000fe20000410000 */
[----:B------:R-:W-:Y:S01]  /*0980*/  FADD.FTZ R73, RZ, R99 ;  /* 0x00000063ff497221 */ /* 0x000fe20000010000 */
[----:B------:R-:W-:Y:S01]  /*0990*/  FFMA.FTZ R75, R101, R99, RZ ;  /* 0x00000063654b7223 */ /* 0x000fe200000100ff */
[----:B------:R-:W-:Y:S01]  /*09a0*/  SHF.L.U32 R72, R94, 0x10, RZ ;  /* 0x000000105e487819 */ /* 0x000fe200000006ff */
[----:B------:R-:W-:Y:S01]  /*09b0*/  FADD.FTZ R52, R52, R87 ;  /* 0x0000005734347221 */ /* 0x000fe20000010000 */
[-C--:B------:R-:W-:Y:S01]  /*09c0*/  FFMA.FTZ R36, R93, R87.reuse, R36 ;  /* 0x000000575d247223 */ /* 0x080fe20000010024 */
[----:B------:R-:W-:Y:S01]  /*09d0*/  FMUL.FTZ R91, R20, R87 ;  /* 0x00000057145b7220 */ /* 0x000fe20000410000 */
[----:B------:R-:W-:Y:S01]  /*09e0*/  SHF.L.U32 R94, R74, 0x10, RZ ;  /* 0x000000104a5e7819 */ /* 0x000fe200000006ff */
[----:B------:R-:W-:Y:S01]  /*09f0*/  FADD.FTZ R54, R54, R79 ;  /* 0x0000004f36367221 */ /* 0x000fe20000010000 */
[-C--:B------:R-:W-:Y:S01]  /*0a00*/  FFMA.FTZ R38, R89, R79.reuse, R38 ;  /* 0x0000004f59267223 */ /* 0x080fe20000010026 */
[----:B------:R-:W-:Y:S01]  /*0a10*/  FMUL.FTZ R87, R22, R79 ;  /* 0x0000004f16577220 */ /* 0x000fe20000410000 */
[----:B------:R-:W-:Y:S01]  /*0a20*/  FADD.FTZ R79, -R105, R78 ;  /* 0x0000004e694f7221 */ /* 0x000fe20000010100 */
        /* <DEDUP_REMOVED lines=8> */
[----:B------:R-:W-:-:S02]  /*0ab0*/  FMUL.FTZ R92, R104, R79 ;  /* 0x0000004f685c7220 */ /* 0x000fc40000410000 */
        /* <DEDUP_REMOVED lines=20> */
.L_x_2217:
[----:B------:R-:W-:Y:S05]  /*0c00*/  BSYNC.RECONVERGENT B1 ;  /* 0x0000000000017941 */ /* 0x000fea0003800200 */
.L_x_2216:
        /* <DEDUP_REMOVED lines=13> */
[----:B------:R-:W1:Y:S02]  /*0ce0*/  @P2 LDC.64 R12, c[0x0][0x438] ;  /* 0x00010e00ff0c2b82 */ /* 0x000e640000000a00 */
[----:B-1----:R-:W-:-:S05]  /*0cf0*/  @P2 IMAD.WIDE.U32 R12, R75, 0x10, R12 ;  /* 0x000000104b0c2825 */ /* 0x002fca00078e000c */
[----:B------:R1:W5:Y:S01]  /*0d00*/  @P2 LDG.E.128 R68, desc[UR6][R12.64] ;  /* 0x000000060c442981 */ /* 0x000362000c1e1d00 */
[C---:B---3--:R-:W-:Y:S02]  /*0d10*/  PRMT R0, R8.reuse, 0x7632, R0 ;  /* 0x0000763208007816 */ /* 0x048fe40000000000 */
[----:B------:R-:W-:Y:S02]  /*0d20*/  SHF.L.U32 R8, R8, 0x10, RZ ;  /* 0x0000001008087819 */ /* 0x000fe400000006ff */
[C---:B------:R-:W-:Y:S02]  /*0d30*/  PRMT R14, R9.reuse, 0x7632, R14 ;  /* 0x00007632090e7816 */ /* 0x040fe4000000000e */
[----:B------:R-:W-:Y:S02]  /*0d40*/  SHF.L.U32 R74, R9, 0x10, RZ ;  /* 0x00000010094a7819 */ /* 0x000fe400000006ff */
[----:B------:R-:W-:Y:S02]  /*0d50*/  PRMT R9, R10, 0x7632, R9 ;  /* 0x000076320a097816 */ /* 0x000fe40000000009 */
[----:B------:R-:W-:-:S02]  /*0d60*/  PRMT R75, R11, 0x7632, R75 ;  /* 0x000076320b4b7816 */ /* 0x000fc4000000004b */
[----:B------:R-:W-:Y:S01]  /*0d70*/  SHF.L.U32 R0, R0, 0x10, RZ ;  /* 0x0000001000007819 */ /* 0x000fe200000006ff */
[----:B------:R-:W-:Y:S01]  /*0d80*/  FADD.FTZ R15, -R105, R8 ;  /* 0x00000008690f7221 */ /* 0x000fe20000010100 */
[----:B------:R-:W-:Y:S02]  /*0d90*/  SHF.L.U32 R10, R10, 0x10, RZ ;  /* 0x000000100a0a7819 */ /* 0x000fe400000006ff */
[----:B------:R-:W-:Y:S02]  /*0da0*/  SHF.L.U32 R76, R11, 0x10, RZ ;  /* 0x000000100b4c7819 */ /* 0x000fe400000006ff */
[----:B------:R-:W-:Y:S02]  /*0db0*/  SHF.L.U32 R14, R14, 0x10, RZ ;  /* 0x000000100e0e7819 */ /* 0x000fe400000006ff */
[----:B0-----:R-:W-:Y:S01]  /*0dc0*/  SHF.L.U32 R2, R9, 0x10, RZ ;  /* 0x0000001009027819 */ /* 0x001fe200000006ff */
[----:B------:R-:W-:Y:S01]  /*0dd0*/  FADD.FTZ R9, -R105, R0 ;  /* 0x0000000069097221 */ /* 0x000fe20000010100 */
[----:B------:R-:W-:-:S02]  /*0de0*/  SHF.L.U32 R8, R75, 0x10, RZ ;  /* 0x000000104b087819 */ /* 0x000fc400000006ff */
[C---:B----4-:R-:W-:Y:S02]  /*0df0*/  PRMT R0, R4.reuse, 0x7632, R0 ;  /* 0x0000763204007816 */ /* 0x050fe40000000000 */
[----:B------:R-:W-:Y:S01]  /*0e00*/  SHF.L.U32 R3, R4, 0x10, RZ ;  /* 0x0000001004037819 */ /* 0x000fe200000006ff */
[C---:B------:R-:W-:Y:S01]  /*0e10*/  FADD.FTZ R11, -R105.reuse, R74 ;  /* 0x0000004a690b7221 */ /* 0x040fe20000010100 */
[C---:B------:R-:W-:Y:S01]  /*0e20*/  FADD.FTZ R109, -R105.reuse, R10 ;  /* 0x0000000a696d7221 */ /* 0x040fe20000010100 */
[C---:B------:R-:W-:Y:S01]  /*0e30*/  FADD.FTZ R115, -R105.reuse, R76 ;  /* 0x0000004c69737221 */ /* 0x040fe20000010100 */
[C---:B------:R-:W-:Y:S01]  /*0e40*/  FADD.FTZ R79, -R105.reuse, R14 ;  /* 0x0000000e694f7221 */ /* 0x040fe20000010100 */
[C---:B-1----:R-:W-:Y:S01]  /*0e50*/  FADD.FTZ R13, -R105.reuse, R2 ;  /* 0x00000002690d7221 */ /* 0x042fe20000010100 */
[----:B------:R-:W-:Y:S01]  /*0e60*/  FADD.FTZ R105, -R105, R8 ;  /* 0x0000000869697221 */ /* 0x000fe20000010100 */
[----:B-----5:R-:W-:Y:S01]  /*0e70*/  FMUL.FTZ R15, R104, R15 ;  /* 0x0000000f680f7220 */ /* 0x020fe20000410000 */
[----:B------:R-:W-:Y:S01]  /*0e80*/  SHF.L.U32 R8, R0, 0x10, RZ ;  /* 0x0000001000087819 */ /* 0x000fe200000006ff */
[----:B------:R-:W-:Y:S01]  /*0e90*/  FMUL.FTZ R0, R24, R3 ;  /* 0x0000000318007220 */ /* 0x000fe20000410000 */
[----:B------:R-:W-:-:S02]  /*0ea0*/  PRMT R4, R6, 0x7632, R4 ;  /* 0x0000763206047816 */ /* 0x000fc40000000004 */
[----:B------:R-:W-:Y:S01]  /*0eb0*/  SHF.L.U32 R113, R6, 0x10, RZ ;  /* 0x0000001006717819 */ /* 0x000fe200000006ff */
[----:B------:R-:W-:Y:S01]  /*0ec0*/  FMUL.FTZ R6, R104, R9 ;  /* 0x0000000968067220 */ /* 0x000fe20000410000 */
[C---:B------:R-:W-:Y:S01]  /*0ed0*/  PRMT R2, R5.reuse, 0x7632, R2 ;  /* 0x0000763205027816 */ /* 0x040fe20000000002 */
[----:B------:R-:W-:Y:S01]  /*0ee0*/  FADD.FTZ R56, R56, R3 ;  /* 0x0000000338387221 */ /* 0x000fe20000010000 */
[----:B------:R-:W-:Y:S01]  /*0ef0*/  SHF.L.U32 R77, R5, 0x10, RZ ;  /* 0x00000010054d7819 */ /* 0x000fe200000006ff */
[----:B------:R-:W-:Y:S01]  /*0f00*/  FFMA.FTZ R40, R15, R3, R40 ;  /* 0x000000030f287223 */ /* 0x000fe20000010028 */
[----:B------:R-:W-:Y:S01]  /*0f10*/  FMUL.FTZ R3, R104, R11 ;  /* 0x0000000b68037220 */ /* 0x000fe20000410000 */
[----:B------:R-:W-:Y:S01]  /*0f20*/  FADD.FTZ R10, R73, R0 ;  /* 0x00000000490a7221 */ /* 0x000fe20000010000 */
[----:B------:R-:W-:Y:S01]  /*0f30*/  FMUL.FTZ R9, R25, R8 ;  /* 0x0000000819097220 */ /* 0x000fe20000410000 */
[----:B------:R-:W-:Y:S01]  /*0f40*/  FFMA.FTZ R11, R15, R0, R72 ;  /* 0x000000000f0b7223 */ /* 0x000fe20000010048 */
        /* <DEDUP_REMOVED lines=17> */
[----:B------:R-:W-:Y:S01]  /*1060*/  FMUL.FTZ R5, R104, R109 ;  /* 0x0000006d68057220 */ /* 0x000fe20000410000 */
[----:B------:R-:W-:Y:S01]  /*1070*/  FMUL.FTZ R4, R28, R113 ;  /* 0x000000711c047220 */ /* 0x000fe20000410000 */
[----:B------:R-:W-:Y:S01]  /*1080*/  FFMA.FTZ R12, R8, R11, R73 ;  /* 0x0000000b080c7223 */ /* 0x000fe20000010049 */
[----:B------:R-:W-:Y:S01]  /*1090*/  PRMT R74, R7, 0x7632, R74 ;  /* 0x00007632074a7816 */ /* 0x000fe2000000004a */
[----:B------:R-:W-:Y:S01]  /*10a0*/  FADD.FTZ R61, R61, R14 ;  /* 0x0000000e3d3d7221 */ /* 0x000fe20000010000 */
[----:B------:R-:W-:Y:S01]  /*10b0*/  SHF.L.U32 R75, R7, 0x10, RZ ;  /* 0x00000010074b7819 */ /* 0x000fe200000006ff */
[----:B------:R-:W-:Y:S01]  /*10c0*/  FMUL.FTZ R7, R104, R115 ;  /* 0x0000007368077220 */ /* 0x000fe20000410000 */
        /* <DEDUP_REMOVED lines=20> */
.L_x_2219:
[----:B------:R-:W-:Y:S05]  /*1210*/  BSYNC.RECONVERGENT B1 ;  /* 0x0000000000017941 */ /* 0x000fea0003800200 */
.L_x_2218:
[----:B------:R-:W-:Y:S01]  /*1220*/  UMOV UR4, 0xffffffff ;  /* 0xffffffff00047882 */ /* 0x000fe20000000000 */
[----:B------:R-:W-:Y:S02]  /*1230*/  PRMT R76, R67, 0x7632, R76 ;  /* 0x00007632434c7816 */ /* 0x000fe4000000004c */
[C---:B------:R-:W-:Y:S02]  /*1240*/  PRMT R113, R66.reuse, 0x7632, R113 ;  /* 0x0000763242717816 */ /* 0x040fe40000000071 */
[----:B------:R-:W-:Y:S02]  /*1250*/  PRMT R77, R66, 0x7632, R77 ;  /* 0x00007632424d7816 */ /* 0x000fe4000000004d */
[----:B------:R-:W-:Y:S02]  /*1260*/  PRMT R75, R65, 0x7632, R75 ;  /* 0x00007632414b7816 */ /* 0x000fe4000000004b */
        /* <DEDUP_REMOVED lines=14> */
[--C-:B0-----:R-:W-:Y:S01]  /*1350*/  FADD.FTZ R114, R105, R112.reuse ;  /* 0x0000007069727221 */ /* 0x101fe20000010000 */
[----:B------:R-:W-:Y:S01]  /*1360*/  PRMT R112, R68, 0x7632, R112 ;  /* 0x0000763244707816 */ /* 0x000fe20000000070 */
[----:B-1----:R-:W-:-:S03]  /*1370*/  FADD.FTZ R73, R108, R109 ;  /* 0x0000006d6c497221 */ /* 0x002fc60000010000 */
[----:B------:R-:W0:Y:S04]  /*1380*/  SHFL.BFLY PT, R109, R114, 0x8, 0x1f ;  /* 0x0d001f00726d7f89 */ /* 0x000e2800000e0000 */
[----:B------:R-:W1:Y:S01]  /*1390*/  SHFL.BFLY PT, R72, R73, 0x8, 0x1f ;  /* 0x0d001f0049487f89 */ /* 0x000e6200000e0000 */
[--C-:B0-----:R-:W-:Y:S01]  /*13a0*/  FADD.FTZ R115, R114, R109.reuse ;  /* 0x0000006d72737221 */ /* 0x101fe20000010000 */
[----:B------:R-:W-:Y:S01]  /*13b0*/  PRMT R109, R69, 0x7632, R109 ;  /* 0x00007632456d7816 */ /* 0x000fe2000000006d */
[----:B-1----:R-:W-:-:S03]  /*13c0*/  FADD.FTZ R72, R73, R72 ;  /* 0x0000004849487221 */ /* 0x002fc60000010000 */
[----:B------:R0:W1:Y:S04]  /*13d0*/  SHFL.BFLY PT, R116, R115, 0x10, 0x1f ;  /* 0x0e001f0073747f89 */ /* 0x00006800000e0000 */
[----:B------:R0:W2:Y:S02]  /*13e0*/  SHFL.BFLY PT, R117, R72, 0x10, 0x1f ;  /* 0x0e001f0048757f89 */ /* 0x0000a400000e0000 */
.L_x_2246:
        /* <DEDUP_REMOVED lines=15> */
[----:B0-----:R-:W-:Y:S01]  /*14e0*/  FFMA.FTZ R72, R93, R105, R108 ;  /* 0x000000695d487223 */ /* 0x001fe2000001006c */
[----:B------:R-:W-:Y:S01]  /*14f0*/  ISETP.GE.U32.AND P1, PT, R110, RZ, PT ;  /* 0x000000ff6e00720c */ /* 0x000fe20003f26070 */
[----:B------:R-:W-:Y:S01]  /*1500*/  FADD.FTZ R77, R86, -R73 ;  /* 0x80000049564d7221 */ /* 0x000fe20000010000 */
[----:B------:R-:W-:Y:S01]  /*1510*/  FADD.FTZ R75, R87, -R74 ;  /* 0x8000004a574b7221 */ /* 0x000fe20000010000 */
[----:B------:R-:W-:Y:S01]  /*1520*/  FADD.FTZ R73, R91, -R72 ;  /* 0x800000485b497221 */ /* 0x000fe20000010000 */
[----:B------:R-:W-:Y:S01]  /*1530*/  ISETP.GE.U32.AND.EX P1, PT, R111, 0x1000000, PT, P1 ;  /* 0x010000006f00780c */ /* 0x000fe20003f26110 */
[C---:B-----5:R-:W-:Y:S01]  /*1540*/  FMUL.FTZ R76, R104.reuse, R77 ;  /* 0x0000004d684c7220 */ /* 0x060fe20000410000 */
        /* <DEDUP_REMOVED lines=11> */
[-CC-:B------:R-:W-:Y:S01]  /*1600*/  FFMA.FTZ R112, R97, R105.reuse, R108.reuse ;  /* 0x0000006961707223 */ /* 0x180fe2000001006c */
[----:B------:R-:W-:Y:S01]  /*1610*/  FSEL R72, R76, RZ, P1 ;  /* 0x000000ff4c487208 */ /* 0x000fe20000800000 */
[----:B------:R-:W-:Y:S01]  /*1620*/  FFMA.FTZ R78, R101, R105, R108 ;  /* 0x00000069654e7223 */ /* 0x000fe2000001006c */
[----:B------:R-:W0:Y:S01]  /*1630*/  LDC.64 R76, c[0x0][0x468] ;  /* 0x00011a00ff4c7b82 */ /* 0x000e220000000a00 */
        /* <DEDUP_REMOVED lines=9> */
[----:B------:R-:W-:Y:S01]  /*16d0*/  FMUL.FTZ R78, R104, R73 ;  /* 0x00000049684e7220 */ /* 0x000fe20000410000 */
[C---:B------:R-:W-:Y:S01]  /*16e0*/  LOP3.LUT P2, RZ, R111.reuse, 0xff0000, RZ, 0xc0, !PT ;  /* 0x00ff00006fff7812 */ /* 0x040fe2000784c0ff */
[-C--:B------:R-:W-:Y:S01]  /*16f0*/  FMUL.FTZ R118, R118, R103.reuse ;  /* 0x0000006776767220 */ /* 0x080fe20000410000 */
[----:B------:R-:W-:Y:S01]  /*1700*/  LOP3.LUT P4, RZ, R111, 0xff, RZ, 0xc0, !PT ;  /* 0x000000ff6fff7812 */ /* 0x000fe2000788c0ff */
        /* <DEDUP_REMOVED lines=28> */
.L_x_2225:
[----:B------:R-:W-:Y:S05]  /*18d0*/  BSYNC.RECONVERGENT B2 ;  /* 0x0000000000027941 */ /* 0x000fea0003800200 */
.L_x_2224:
[----:B------:R-:W-:Y:S05]  /*18e0*/  @!P3 BRA `(.L_x_2226) ;  /* 0x00000020004cb947 */ /* 0x000fea0003800000 */
[-CC-:B-1----:R-:W-:Y:S01]  /*18f0*/  FFMA.FTZ R74, R6, R105.reuse, R108.reuse ;  /* 0x00000069064a7223 */ /* 0x182fe2000001006c */
[-CC-:B------:R-:W-:Y:S01]  /*1900*/  FFMA.FTZ R79, R3, R105.reuse, R108.reuse ;  /* 0x00000069034f7223 */ /* 0x180fe2000001006c */
[-CC-:B------:R-:W-:Y:S01]  /*1910*/  FFMA.FTZ R76, R8, R105.reuse, R108.reuse ;  /* 0x00000069084c7223 */ /* 0x180fe2000001006c */
[-CC-:B------:R-:W-:Y:S01]  /*1920*/  FFMA.FTZ R109, R5, R105.reuse, R108.reuse ;  /* 0x00000069056d7223 */ /* 0x180fe2000001006c */
[-CC-:B------:R-:W-:Y:S01]  /*1930*/  FFMA.FTZ R78, R10, R105.reuse, R108.reuse ;  /* 0x000000690a4e7223 */ /* 0x180fe2000001006c */
[-CC-:B0-----:R-:W-:Y:S01]  /*1940*/  FFMA.FTZ R115, R7, R105.reuse, R108.reuse ;  /* 0x0000006907737223 */ /* 0x181fe2000001006c */
[-CC-:B------:R-:W-:Y:S01]  /*1950*/  FFMA.FTZ R75, R15, R105.reuse, R108.reuse ;  /* 0x000000690f4b7223 */ /* 0x180fe2000001006c */
[----:B------:R-:W-:Y:S01]  /*1960*/  FFMA.FTZ R117, R80, R105, R108 ;  /* 0x0000006950757223 */ /* 0x000fe2000001006c */
[----:B------:R-:W0:Y:S01]  /*1970*/  LDC.64 R72, c[0x0][0x468] ;  /* 0x00011a00ff487b82 */ /* 0x000e220000000a00 */
        /* <DEDUP_REMOVED lines=27> */
[C---:B------:R-:W-:Y:S01]  /*1b30*/  LOP3.LUT P5, RZ, R107.reuse, 0xff0000, RZ, 0xc0, !PT ;  /* 0x00ff00006bff7812 */ /* 0x040fe200078ac0ff */
[----:B------:R-:W-:Y:S01]  /*1b40*/  FMUL.FTZ R76, R76, UR13 ;  /* 0x0000000d4c4c7c20 */ /* 0x000fe20008410000 */
[C---:B------:R-:W-:Y:S01]  /*1b50*/  ISETP.GE.U32.AND.EX P1, PT, R107.reuse, 0x1000000, PT, P1 ;  /* 0x010000006b00780c */ /* 0x040fe20003f26110 */
        /* <DEDUP_REMOVED lines=26> */
.L_x_2223:
[----:B------:R-:W-:Y:S01]  /*1d00*/  ISETP.GT.U32.AND P1, PT, R84, 0x1f, PT ;  /* 0x0000001f5400780c */ /* 0x000fe20003f24070 */
[----:B------:R-:W-:-:S12]  /*1d10*/  BSSY.RECONVERGENT B2, `(.L_x_2227) ;  /* 0x000004a000027945 */ /* 0x000fd80003800200 */
[----:B------:R-:W-:Y:S05]  /*1d20*/  @!P1 BRA `(.L_x_2228) ;  /* 0x0000000400209947 */ /* 0x000fea0003800000 */
[-CC-:B------:R-:W-:Y:S01]  /*1d30*/  FFMA.FTZ R74, R89, R105.reuse, R108.reuse ;  /* 0x00000069594a7223 */ /* 0x180fe2000001006c */
[-CC-:B------:R-:W-:Y:S01]  /*1d40*/  FFMA.FTZ R79, R88, R105.reuse, R108.reuse ;  /* 0x00000069584f7223 */ /* 0x180fe2000001006c */
[-CC-:B0-----:R-:W-:Y:S01]  /*1d50*/  FFMA.FTZ R72, R93, R105.reuse, R108.reuse ;  /* 0x000000695d487223 */ /* 0x181fe2000001006c */
[----:B------:R-:W-:Y:S01]  /*1d60*/  FFMA.FTZ R75, R92, R105, R108 ;  /* 0x000000695c4b7223 */ /* 0x000fe2000001006c */
[----:B------:R-:W-:Y:S01]  /*1d70*/  FADD.FTZ R77, R87, -R74 ;  /* 0x8000004a574d7221 */ /* 0x000fe20000010000 */
[----:B------:R-:W-:Y:S01]  /*1d80*/  FADD.FTZ R79, R86, -R79 ;  /* 0x8000004f564f7221 */ /* 0x000fe20000010000 */
[----:B------:R-:W-:Y:S01]  /*1d90*/  FADD.FTZ R73, R91, -R72 ;  /* 0x800000485b497221 */ /* 0x000fe20000010000 */
[----:B------:R-:W-:Y:S01]  /*1da0*/  FADD.FTZ R75, R90, -R75 ;  /* 0x8000004b5a4b7221 */ /* 0x000fe20000010000 */
[C---:B-----5:R-:W-:Y:S01]  /*1db0*/  FMUL.FTZ R76, R104.reuse, R77 ;  /* 0x0000004d684c7220 */ /* 0x060fe20000410000 */
[C---:B------:R-:W-:Y:S01]  /*1dc0*/  FMUL.FTZ R79, R104.reuse, R79 ;  /* 0x0000004f684f7220 */ /* 0x040fe20000410000 */
[C---:B------:R-:W-:Y:S01]  /*1dd0*/  FMUL.FTZ R74, R104.reuse, R73 ;  /* 0x00000049684a7220 */ /* 0x040fe20000410000 */
[----:B------:R-:W-:Y:S01]  /*1de0*/  FMUL.FTZ R75, R104, R75 ;  /* 0x0000004b684b7220 */ /* 0x000fe20000410000 */
[-C--:B------:R-:W-:Y:S01]  /*1df0*/  FMUL.FTZ R77, R76, R103.reuse ;  /* 0x000000674c4d7220 */ /* 0x080fe20000410000 */
[-C--:B------:R-:W-:Y:S01]  /*1e00*/  FMUL.FTZ R78, R79, R103.reuse ;  /* 0x000000674f4e7220 */ /* 0x080fe20000410000 */
[----:B------:R-:W-:Y:S01]  /*1e10*/  ISETP.GE.U32.AND P1, PT, R110, RZ, PT ;  /* 0x000000ff6e00720c */ /* 0x000fe20003f26070 */
[-C--:B------:R-:W-:Y:S01]  /*1e20*/  FMUL.FTZ R72, R74, R103.reuse ;  /* 0x000000674a487220 */ /* 0x080fe20000410000 */
[----:B------:R-:W-:Y:S01]  /*1e30*/  FMUL.FTZ R73, R75, R103 ;  /* 0x000000674b497220 */ /* 0x000fe20000410000 */
[----:B------:R-:W-:Y:S01]  /*1e40*/  FMUL.FTZ R77, R77, UR13 ;  /* 0x0000000d4d4d7c20 */ /* 0x000fe20008410000 */
[----:B------:R-:W-:Y:S01]  /*1e50*/  FMUL.FTZ R78, R78, UR13 ;  /* 0x0000000d4e4e7c20 */ /* 0x000fe20008410000 */
[C---:B------:R-:W-:Y:S01]  /*1e60*/  LOP3.LUT P5, RZ, R111.reuse, 0xff0000, RZ, 0xc0, !PT ;  /* 0x00ff00006fff7812 */ /* 0x040fe200078ac0ff */
[----:B------:R-:W-:Y:S01]  /*1e70*/  FMUL.FTZ R72, R72, UR13 ;  /* 0x0000000d48487c20 */ /* 0x000fe20008410000 */
[----:B------:R-:W-:Y:S01]  /*1e80*/  ISETP.GE.U32.AND.EX P1, PT, R111, 0x1000000, PT, P1 ;  /* 0x010000006f00780c */ /* 0x000fe20003f26110 */
[----:B------:R-:W-:Y:S01]  /*1e90*/  FMUL.FTZ R73, R73, UR13 ;  /* 0x0000000d49497c20 */ /* 0x000fe20008410000 */
[C---:B------:R-:W-:Y:S01]  /*1ea0*/  LOP3.LUT P2, RZ, R111.reuse, 0xff, RZ, 0xc0, !PT ;  /* 0x000000ff6fff7812 */ /* 0x040fe2000784c0ff */
[----:B------:R-:W0:Y:S01]  /*1eb0*/  LDC.64 R114, c[0x0][0x478] ;  /* 0x00011e00ff727b82 */ /* 0x000e220000000a00 */
[----:B------:R-:W-:-:S02]  /*1ec0*/  LOP3.LUT P4, RZ, R111, 0xff00, RZ, 0xc0, !PT ;  /* 0x0000ff006fff7812 */ /* 0x000fc4000788c0ff */
[----:B------:R-:W-:Y:S02]  /*1ed0*/  FSEL R77, R77, RZ, P5 ;  /* 0x000000ff4d4d7208 */ /* 0x000fe40002800000 */
[----:B------:R-:W-:Y:S02]  /*1ee0*/  FSEL R78, R78, RZ, P1 ;  /* 0x000000ff4e4e7208 */ /* 0x000fe40000800000 */
[----:B------:R-:W-:Y:S02]  /*1ef0*/  FSEL R72, R72, RZ, P2 ;  /* 0x000000ff48487208 */ /* 0x000fe40001000000 */
[----:B------:R-:W-:Y:S02]  /*1f00*/  FSEL R73, R73, RZ, P4 ;  /* 0x000000ff49497208 */ /* 0x000fe40002000000 */
[----:B------:R-:W-:Y:S02]  /*1f10*/  F2FP.BF16.F32.PACK_AB R74, R75, R74 ;  /* 0x0000004a4b4a723e */ /* 0x000fe400000010ff */
[----:B------:R-:W-:Y:S01]  /*1f20*/  F2FP.BF16.F32.PACK_AB R75, R79, R76 ;  /* 0x0000004c4f4b723e */ /* 0x000fe200000010ff */
[--C-:B------:R-:W-:Y:S01]  /*1f30*/  FFMA.FTZ R76, R97, R105, R108.reuse ;  /* 0x00000069614c7223 */ /* 0x100fe2000001006c */
[----:B------:R-:W-:Y:S01]  /*1f40*/  F2FP.BF16.F32.PACK_AB R79, R78, R77 ;  /* 0x0000004d4e4f723e */ /* 0x000fe200000010ff */
[-CC-:B------:R-:W-:Y:S01]  /*1f50*/  FFMA.FTZ R77, R100, R105.reuse, R108.reuse ;  /* 0x00000069644d7223 */ /* 0x180fe2000001006c */
[----:B------:R-:W-:Y:S01]  /*1f60*/  F2FP.BF16.F32.PACK_AB R78, R73, R72 ;  /* 0x00000048494e723e */ /* 0x000fe200000010ff */
[-CC-:B------:R-:W-:Y:S01]  /*1f70*/  FFMA.FTZ R73, R96, R105.reuse, R108.reuse ;  /* 0x0000006960497223 */ /* 0x180fe2000001006c */
        /* <DEDUP_REMOVED lines=9> */
[----:B------:R-:W1:Y:S01]  /*2010*/  LDC.64 R112, c[0x0][0x468] ;  /* 0x00011a00ff707b82 */ /* 0x000e620000000a00 */
[----:B------:R-:W-:Y:S01]  /*2020*/  FMUL.FTZ R109, R76, R103 ;  /* 0x000000674c6d7220 */ /* 0x000fe20000410000 */
[----:B------:R-:W-:Y:S01]  /*2030*/  LOP3.LUT P4, RZ, R110, 0xff0000, RZ, 0xc0, !PT ;  /* 0x00ff00006eff7812 */ /* 0x000fe2000788c0ff */
[----:B0-----:R-:W-:Y:S01]  /*2040*/  IMAD.WIDE.U32 R114, R102, 0x10, R114 ;  /* 0x0000001066727825 */ /* 0x001fe200078e0072 */
[----:B------:R-:W-:-:S03]  /*2050*/  F2FP.BF16.F32.PACK_AB R73, R116, R76 ;  /* 0x0000004c7449723e */ /* 0x000fc600000010ff */
[-C--:B------:R-:W-:Y:S01]  /*2060*/  FMUL.FTZ R76, R72, R103.reuse ;  /* 0x00000067484c7220 */ /* 0x080fe20000410000 */
[C---:B------:R-:W-:Y:S01]  /*2070*/  F2FP.BF16.F32.PACK_AB R72, R77.reuse, R72 ;  /* 0x000000484d48723e */ /* 0x040fe200000010ff */
[-C--:B------:R-:W-:Y:S01]  /*2080*/  FMUL.FTZ R116, R116, R103.reuse ;  /* 0x0000006774747220 */ /* 0x080fe20000410000 */
[----:B------:R-:W-:Y:S01]  /*2090*/  FMUL.FTZ R77, R77, R103 ;  /* 0x000000674d4d7220 */ /* 0x000fe20000410000 */
[----:B------:R-:W-:Y:S01]  /*20a0*/  FMUL.FTZ R109, R109, UR13 ;  /* 0x0000000d6d6d7c20 */ /* 0x000fe20008410000 */
[----:B------:R-:W-:Y:S01]  /*20b0*/  FMUL.FTZ R76, R76, UR13 ;  /* 0x0000000d4c4c7c20 */ /* 0x000fe20008410000 */
[----:B------:R-:W-:Y:S01]  /*20c0*/  FMUL.FTZ R117, R116, UR13 ;  /* 0x0000000d74757c20 */ /* 0x000fe20008410000 */
[----:B------:R-:W-:Y:S01]  /*20d0*/  FMUL.FTZ R77, R77, UR13 ;  /* 0x0000000d4d4d7c20 */ /* 0x000fe20008410000 */
[C---:B------:R-:W-:Y:S01]  /*20e0*/  LOP3.LUT P5, RZ, R110.reuse, 0xff000000, RZ, 0xc0, !PT ;  /* 0xff0000006eff7812 */ /* 0x040fe200078ac0ff */
[----:B------:R2:W-:Y:S01]  /*20f0*/  STG.E.128 desc[UR6][R114.64], R72 ;  /* 0x0000004872007986 */ /* 0x0005e2000c101d06 */
[----:B------:R-:W-:-:S02]  /*2100*/  LOP3.LUT P1, RZ, R110, 0xff, RZ, 0xc0, !PT ;  /* 0x000000ff6eff7812 */ /* 0x000fc4000782c0ff */
[----:B------:R-:W-:Y:S02]  /*2110*/  LOP3.LUT P2, RZ, R110, 0xff00, RZ, 0xc0, !PT ;  /* 0x0000ff006eff7812 */ /* 0x000fe4000784c0ff */
[----:B------:R-:W-:Y:S02]  /*2120*/  FSEL R116, R109, RZ, P4 ;  /* 0x000000ff6d747208 */ /* 0x000fe40002000000 */
[----:B------:R-:W-:Y:S02]  /*2130*/  FSEL R117, R117, RZ, P5 ;  /* 0x000000ff75757208 */ /* 0x000fe40002800000 */
[----:B------:R-:W-:Y:S01]  /*2140*/  FSEL R76, R76, RZ, P1 ;  /* 0x000000ff4c4c7208 */ /* 0x000fe20000800000 */
[----:B-1----:R-:W-:Y:S01]  /*2150*/  IMAD.WIDE.U32 R112, R102, 0x10, R112 ;  /* 0x0000001066707825 */ /* 0x002fe200078e0070 */
[----:B------:R-:W-:Y:S02]  /*2160*/  FSEL R109, R77, RZ, P2 ;  /* 0x000000ff4d6d7208 */ /* 0x000fe40001000000 */
[----:B------:R-:W-:-:S02]  /*2170*/  F2FP.BF16.F32.PACK_AB R77, R117, R116 ;  /* 0x00000074754d723e */ /* 0x000fc400000010ff */
[----:B------:R-:W-:Y:S02]  /*2180*/  F2FP.BF16.F32.PACK_AB R76, R109, R76 ;  /* 0x0000004c6d4c723e */ /* 0x000fe400000010ff */
[----:B------:R-:W-:-:S03]  /*2190*/  IADD3 R102, PT, PT, R102, 0x20, RZ ;  /* 0x0000002066667810 */ /* 0x000fc60007ffe0ff */
[----:B------:R2:W-:Y:S04]  /*21a0*/  STG.E.128 desc[UR6][R112.64], R76 ;  /* 0x0000004c70007986 */ /* 0x0005e8000c101d06 */
.L_x_2228:
[----:B------:R-:W-:Y:S05]  /*21b0*/  BSYNC.RECONVERGENT B2 ;  /* 0x0000000000027941 */ /* 0x000fea0003800200 */
.L_x_2227:
[----:B------:R-:W-:Y:S05]  /*21c0*/  @!P3 BRA `(.L_x_2226) ;  /* 0x000000180014b947 */ /* 0x000fea0003800000 */
[----:B--2---:R-:W1:Y:S01]  /*21d0*/  LDC.64 R78, c[0x0][0x478] ;  /* 0x00011e00ff4e7b82 */ /* 0x004e620000000a00 */
[-CC-:B------:R-:W-:Y:S01]  /*21e0*/  FFMA.FTZ R109, R3, R105.reuse, R108.reuse ;  /* 0x00000069036d7223 */ /* 0x180fe2000001006c */
[-CC-:B------:R-:W-:Y:S01]  /*21f0*/  FFMA.FTZ R74, R8, R105.reuse, R108.reuse ;  /* 0x00000069084a7223 */ /* 0x180fe2000001006c */
[-CC-:B------:R-:W-:Y:S01]  /*2200*/  FFMA.FTZ R113, R5, R105.reuse, R108.reuse ;  /* 0x0000006905717223 */ /* 0x180fe2000001006c */
[-CC-:B------:R-:W-:Y:S01]  /*2210*/  FFMA.FTZ R112, R10, R105.reuse, R108.reuse ;  /* 0x000000690a707223 */ /* 0x180fe2000001006c */
[-CC-:B0-----:R-:W-:Y:S01]  /*2220*/  FFMA.FTZ R72, R6, R105.reuse, R108.reuse ;  /* 0x0000006906487223 */ /* 0x181fe2000001006c */
[-CC-:B------:R-:W-:Y:S01]  /*2230*/  FFMA.FTZ R117, R7, R105.reuse, R108.reuse ;  /* 0x0000006907757223 */ /* 0x180fe2000001006c */
        /* <DEDUP_REMOVED lines=14> */
[----:B------:R-:W-:Y:S01]  /*2320*/  FADD.FTZ R75, R9, -R72 ;  /* 0x80000048094b7221 */ /* 0x000fe20000010000 */
[C---:B------:R-:W-:Y:S01]  /*2330*/  FMUL.FTZ R118, R104.reuse, R117 ;  /* 0x0000007568767220 */ /* 0x040fe20000410000 */
[C---:B------:R-:W-:Y:S01]  /*2340*/  FMUL.FTZ R119, R104.reuse, R119 ;  /* 0x0000007768777220 */ /* 0x040fe20000410000 */
[----:B------:R-:W-:Y:S01]  /*2350*/  FMUL.FTZ R72, R104, R73 ;  /* 0x0000004968487220 */ /* 0x000fe20000410000 */
[-C--:B------:R-:W-:Y:S01]  /*2360*/  FMUL.FTZ R109, R74, R103.reuse ;  /* 0x000000674a6d7220 */ /* 0x080fe20000410000 */
[----:B------:R-:W-:Y:S01]  /*2370*/  F2FP.BF16.F32.PACK_AB R73, R105, R74 ;  /* 0x0000004a6949723e */ /* 0x000fe200000010ff */
[-C--:B------:R-:W-:Y:S01]  /*2380*/  FMUL.FTZ R114, R116, R103.reuse ;  /* 0x0000006774727220 */ /* 0x080fe20000410000 */
[----:B------:R-:W-:Y:S01]  /*2390*/  F2FP.BF16.F32.PACK_AB R74, R115, R116 ;  /* 0x00000074734a723e */ /* 0x000fe200000010ff */
[-C--:B------:R-:W-:Y:S01]  /*23a0*/  FMUL.FTZ R116, R118, R103.reuse ;  /* 0x0000006776747220 */ /* 0x080fe20000410000 */
[----:B------:R-:W-:Y:S01]  /*23b0*/  FMUL.FTZ R117, R119, R103 ;  /* 0x0000006777757220 */ /* 0x000fe20000410000 */
[----:B------:R-:W-:Y:S01]  /*23c0*/  FMUL.FTZ R75, R104, R75 ;  /* 0x0000004b684b7220 */ /* 0x000fe20000410000 */
[----:B------:R-:W-:Y:S01]  /*23d0*/  ISETP.GE.U32.AND P1, PT, R106, RZ, PT ;  /* 0x000000ff6a00720c */ /* 0x000fe20003f26070 */
[----:B------:R-:W-:Y:S01]  /*23e0*/  FMUL.FTZ R113, R105, R103 ;  /* 0x0000006769717220 */ /* 0x000fe20000410000 */
[----:B-1----:R-:W-:-:S04]  /*23f0*/  IMAD.WIDE.U32 R104, R102, 0x10, R78 ;  /* 0x0000001066687825 */ /* 0x002fc800078e004e */
[----:B------:R-:W-:Y:S01]  /*2400*/  FMUL.FTZ R79, R116, UR13 ;  /* 0x0000000d744f7c20 */ /* 0x000fe20008410000 */
[----:B------:R-:W-:Y:S01]  /*2410*/  FMUL.FTZ R117, R117, UR13 ;  /* 0x0000000d75757c20 */ /* 0x000fe20008410000 */
[-C--:B------:R-:W-:Y:S01]  /*2420*/  FMUL.FTZ R112, R72, R103.reuse ;  /* 0x0000006748707220 */ /* 0x080fe20000410000 */
[-C--:B------:R-:W-:Y:S01]  /*2430*/  FMUL.FTZ R108, R75, R103.reuse ;  /* 0x000000674b6c7220 */ /* 0x080fe20000410000 */
[----:B------:R-:W-:Y:S01]  /*2440*/  FMUL.FTZ R115, R115, R103 ;  /* 0x0000006773737220 */ /* 0x000fe20000410000 */
[C---:B------:R-:W-:Y:S01]  /*2450*/  LOP3.LUT P5, RZ, R107.reuse, 0xff0000, RZ, 0xc0, !PT ;  /* 0x00ff00006bff7812 */ /* 0x040fe200078ac0ff */
[----:B------:R-:W-:Y:S01]  /*2460*/  FMUL.FTZ R114, R114, UR13 ;  /* 0x0000000d72727c20 */ /* 0x000fe20008410000 */
[----:B------:R-:W-:Y:S01]  /*2470*/  ISETP.GE.U32.AND.EX P1, PT, R107, 0x1000000, PT, P1 ;  /* 0x010000006b00780c */ /* 0x000fe20003f26110 */
[----:B------:R-:W-:Y:S01]  /*2480*/  FMUL.FTZ R109, R109, UR13 ;  /* 0x0000000d6d6d7c20 */ /* 0x000fe20008410000 */
[----:B------:R-:W-:Y:S01]  /*2490*/  LOP3.LUT P2, RZ, R107, 0xff, RZ, 0xc0, !PT ;  /* 0x000000ff6bff7812 */ /* 0x000fe2000784c0ff */
[----:B------:R-:W-:Y:S01]  /*24a0*/  FMUL.FTZ R112, R112, UR13 ;  /* 0x0000000d70707c20 */ /* 0x000fe20008410000 */
[----:B------:R-:W-:Y:S01]  /*24b0*/  LOP3.LUT P3, RZ, R106, 0xff0000, RZ, 0xc0, !PT ;  /* 0x00ff00006aff7812 */ /* 0x000fe2000786c0ff */
        /* <DEDUP_REMOVED lines=25> */
.L_x_2222:
        /* <DEDUP_REMOVED lines=9> */
[-CC-:B0-----:R-:W-:Y:S01]  /*26e0*/  FFMA.FTZ R72, R93, R105.reuse, R108.reuse ;  /* 0x000000695d487223 */ /* 0x181fe2000001006c */
[----:B------:R-:W-:Y:S01]  /*26f0*/  FADD.FTZ R77, R86, -R77 ;  /* 0x8000004d564d7221 */ /* 0x000fe20000010000 */
[----:B------:R-:W-:Y:S01]  /*2700*/  FFMA.FTZ R115, R92, R105, R108 ;  /* 0x000000695c737223 */ /* 0x000fe2000001006c */
[----:B------:R-:W-:Y:S01]  /*2710*/  FADD.FTZ R117, R87, -R76 ;  /* 0x8000004c57757221 */ /* 0x000fe20000010000 */
[----:B------:R-:W-:Y:S01]  /*2720*/  FADD.FTZ R116, R91, -R72 ;  /* 0x800000485b747221 */ /* 0x000fe20000010000 */
[----:B-----5:R-:W-:Y:S01]  /*2730*/  FFMA.FTZ R114, R104, R77, R73 ;  /* 0x0000004d68727223 */ /* 0x020fe20000010049 */
[----:B------:R-:W-:Y:S01]  /*2740*/  SHF.L.U32 R77, R67, 0x10, RZ ;  /* 0x00000010434d7819 */ /* 0x000fe200000006ff */
[----:B------:R-:W-:Y:S01]  /*2750*/  FADD.FTZ R76, R90, -R115 ;  /* 0x800000735a4c7221 */ /* 0x000fe20000010000 */
[----:B------:R-:W-:Y:S01]  /*2760*/  SHF.L.U32 R113, R113, 0x10, RZ ;  /* 0x0000001071717819 */ /* 0x000fe200000006ff */
[----:B------:R-:W-:Y:S01]  /*2770*/  FMUL.FTZ R114, R114, R103 ;  /* 0x0000006772727220 */ /* 0x000fe20000410000 */
[----:B------:R-:W-:Y:S01]  /*2780*/  SHF.L.U32 R73, R66, 0x10, RZ ;  /* 0x0000001042497819 */ /* 0x000fe200000006ff */
[----:B------:R-:W-:Y:S01]  /*2790*/  FFMA.FTZ R72, R104, R117, R77 ;  /* 0x0000007568487223 */ /* 0x000fe2000001004d */
[----:B------:R-:W-:Y:S01]  /*27a0*/  ISETP.GE.U32.AND P1, PT, R110, RZ, PT ;  /* 0x000000ff6e00720c */ /* 0x000fe20003f26070 */
[----:B------:R-:W-:Y:S01]  /*27b0*/  FFMA.FTZ R76, R104, R76, R113 ;  /* 0x0000004c684c7223 */ /* 0x000fe20000010071 */
[--C-:B------:R-:W-:Y:S01]  /*27c0*/  FFMA.FTZ R113, R96, R105, R108.reuse ;  /* 0x0000006960717223 */ /* 0x100fe2000001006c */
[----:B------:R-:W-:Y:S01]  /*27d0*/  FMUL.FTZ R72, R72, R103 ;  /* 0x0000006748487220 */ /* 0x000fe20000410000 */
[--C-:B------:R-:W-:Y:S01]  /*27e0*/  FFMA.FTZ R77, R100, R105, R108.reuse ;  /* 0x00000069644d7223 */ /* 0x100fe2000001006c */
[----:B------:R-:W-:Y:S01]  /*27f0*/  FMUL.FTZ R114, R114, UR13 ;  /* 0x0000000d72727c20 */ /* 0x000fe20008410000 */
[C---:B------:R-:W-:Y:S01]  /*2800*/  LOP3.LUT P2, RZ, R111.reuse, 0xff0000, RZ, 0xc0, !PT ;  /* 0x00ff00006fff7812 */ /* 0x040fe2000784c0ff */
[----:B------:R-:W-:Y:S01]  /*2810*/  FMUL.FTZ R72, R72, UR13 ;  /* 0x0000000d48487c20 */ /* 0x000fe20008410000 */
[----:B------:R-:W-:Y:S01]  /*2820*/  ISETP.GE.U32.AND.EX P1, PT, R111, 0x1000000, PT, P1 ;  /* 0x010000006f00780c */ /* 0x000fe20003f26110 */
[----:B------:R-:W-:Y:S01]  /*2830*/  FFMA.FTZ R116, R104, R116, R73 ;  /* 0x0000007468747223 */ /* 0x000fe20000010049 */
[----:B------:R-:W-:Y:S01]  /*2840*/  SHF.L.U32 R75, R75, 0x10, RZ ;  /* 0x000000104b4b7819 */ /* 0x000fe200000006ff */
[----:B------:R-:W-:Y:S01]  /*2850*/  FADD.FTZ R113, R94, -R113 ;  /* 0x800000715e717221 */ /* 0x000fe20000010000 */
[----:B------:R-:W-:Y:S01]  /*2860*/  SHF.L.U32 R73, R74, 0x10, RZ ;  /* 0x000000104a497819 */ /* 0x000fe200000006ff */
[----:B------:R-:W-:Y:S01]  /*2870*/  FADD.FTZ R118, R98, -R77 ;  /* 0x8000004d62767221 */ /* 0x000fe20000010000 */
[-C--:B------:R-:W-:Y:S01]  /*2880*/  FMUL.FTZ R76, R76, R103.reuse ;  /* 0x000000674c4c7220 */ /* 0x080fe20000410000 */
[----:B------:R-:W-:Y:S01]  /*2890*/  FSEL R74, R72, RZ, P2 ;  /* 0x000000ff484a7208 */ /* 0x000fe20001000000 */
[----:B------:R-:W-:Y:S01]  /*28a0*/  FMUL.FTZ R116, R116, R103 ;  /* 0x0000006774747220 */ /* 0x000fe20000410000 */
[----:B------:R-:W-:Y:S01]  /*28b0*/  FSEL R77, R114, RZ, P1 ;  /* 0x000000ff724d7208 */ /* 0x000fe20000800000 */
[----:B------:R-:W-:Y:S01]  /*28c0*/  FFMA.FTZ R114, R104, R113, R75 ;  /* 0x0000007168727223 */ /* 0x000fe2000001004b */
[----:B------:R-:W-:Y:S01]  /*28d0*/  FMUL.FTZ R76, R76, UR13 ;  /* 0x0000000d4c4c7c20 */ /* 0x000fe20008410000 */
[----:B------:R-:W-:Y:S01]  /*28e0*/  LOP3.LUT P2, RZ, R111, 0xff00, RZ, 0xc0, !PT ;  /* 0x0000ff006fff7812 */ /* 0x000fe2000784c0ff */
[----:B------:R-:W-:Y:S01]  /*28f0*/  FMUL.FTZ R116, R116, UR13 ;  /* 0x0000000d74747c20 */ /* 0x000fe20008410000 */
[----:B------:R-:W-:Y:S01]  /*2900*/  F2FP.BF16.F32.PACK_AB R75, R77, R74 ;  /* 0x0000004a4d4b723e */ /* 0x000fe200000010ff */
[-C--:B------:R-:W-:Y:S01]  /*2910*/  FFMA.FTZ R74, R97, R105.reuse, R108 ;  /* 0x00000069614a7223 */ /* 0x080fe2000001006c */
[----:B------:R-:W-:Y:S01]  /*2920*/  LOP3.LUT P1, RZ, R111, 0xff, RZ, 0xc0, !PT ;  /* 0x000000ff6fff7812 */ /* 0x000fe2000782c0ff */
[----:B------:R-:W-:Y:S01]  /*2930*/  FFMA.FTZ R72, R104, R118, R73 ;  /* 0x0000007668487223 */ /* 0x000fe20000010049 */
[----:B------:R-:W-:Y:S01]  /*2940*/  FSEL R77, R76, RZ, P2 ;  /* 0x000000ff4c4d7208 */ /* 0x000fe20001000000 */
[----:B------:R-:W-:Y:S01]  /*2950*/  FADD.FTZ R118, R95, -R74 ;  /* 0x8000004a5f767221 */ /* 0x000fe20000010000 */
[----:B------:R-:W-:Y:S01]  /*2960*/  FFMA.FTZ R76, R101, R105, R108 ;  /* 0x00000069654c7223 */ /* 0x000fe2000001006c */
[----:B------:R-:W-:Y:S01]  /*2970*/  FSEL R74, R116, RZ, P1 ;  /* 0x000000ff744a7208 */ /* 0x000fe20000800000 */
[-C--:B------:R-:W-:Y:S01]  /*2980*/  FMUL.FTZ R72, R72, R103.reuse ;  /* 0x0000006748487220 */ /* 0x080fe20000410000 */
[----:B------:R-:W-:Y:S01]  /*2990*/  SHF.L.U32 R73, R65, 0x10, RZ ;  /* 0x0000001041497819 */ /* 0x000fe200000006ff */
[----:B------:R-:W-:Y:S01]  /*29a0*/  FADD.FTZ R116, R99, -R76 ;  /* 0x8000004c63747221 */ /* 0x000fe20000010000 */
[----:B------:R-:W-:Y:S01]  /*29b0*/  F2FP.BF16.F32.PACK_AB R74, R77, R74 ;  /* 0x0000004a4d4a723e */ /* 0x000fe200000010ff */
[-C--:B------:R-:W-:Y:S01]  /*29c0*/  FMUL.FTZ R114, R114, R103.reuse ;  /* 0x0000006772727220 */ /* 0x080fe20000410000 */
[----:B------:R-:W0:Y:S01]  /*29d0*/  LDC.64 R76, c[0x0][0x468] ;  /* 0x00011a00ff4c7b82 */ /* 0x000e220000000a00 */
[----:B------:R-:W-:Y:S01]  /*29e0*/  FFMA.FTZ R118, R104, R118, R73 ;  /* 0x0000007668767223 */ /* 0x000fe20000010049 */
[----:B------:R-:W-:Y:S01]  /*29f0*/  SHF.L.U32 R73, R64, 0x10, RZ ;  /* 0x0000001040497819 */ /* 0x000fe200000006ff */
[----:B------:R-:W-:Y:S01]  /*2a00*/  FMUL.FTZ R72, R72, UR13 ;  /* 0x0000000d48487c20 */ /* 0x000fe20008410000 */
[----:B------:R-:W-:Y:S01]  /*2a10*/  LOP3.LUT P2, RZ, R110, 0xff00, RZ, 0xc0, !PT ;  /* 0x0000ff006eff7812 */ /* 0x000fe2000784c0ff */
[-C--:B------:R-:W-:Y:S01]  /*2a20*/  FMUL.FTZ R118, R118, R103.reuse ;  /* 0x0000006776767220 */ /* 0x080fe20000410000 */
[----:B------:R-:W-:Y:S01]  /*2a30*/  FMUL.FTZ R114, R114, UR13 ;  /* 0x0000000d72727c20 */ /* 0x000fe20008410000 */
[----:B------:R-:W-:Y:S01]  /*2a40*/  FFMA.FTZ R116, R104, R116, R73 ;  /* 0x0000007468747223 */ /* 0x000fe20000010049 */
[----:B------:R-:W-:Y:S01]  /*2a50*/  LOP3.LUT P4, RZ, R110, 0xff0000, RZ, 0xc0, !PT ;  /* 0x00ff00006eff7812 */ /* 0x000fe2000788c0ff */
[----:B------:R-:W-:Y:S01]  /*2a60*/  FMUL.FTZ R118, R118, UR13 ;  /* 0x0000000d76767c20 */ /* 0x000fe20008410000 */
[----:B------:R-:W-:Y:S01]  /*2a70*/  LOP3.LUT P5, RZ, R110, 0xff000000, RZ, 0xc0, !PT ;  /* 0xff0000006eff7812 */ /* 0x000fe200078ac0ff */
[----:B------:R-:W-:Y:S01]  /*2a80*/  FMUL.FTZ R116, R116, R103 ;  /* 0x0000006774747220 */ /* 0x000fe20000410000 */
[----:B------:R-:W-:-:S02]  /*2a90*/  LOP3.LUT P1, RZ, R110, 0xff, RZ, 0xc0, !PT ;  /* 0x000000ff6eff7812 */ /* 0x000fc4000782c0ff */
[----:B------:R-:W-:Y:S01]  /*2aa0*/  FSEL R113, R72, RZ, P2 ;  /* 0x000000ff48717208 */ /* 0x000fe20001000000 */
[----:B------:R-:W-:Y:S01]  /*2ab0*/  FMUL.FTZ R116, R116, UR13 ;  /* 0x0000000d74747c20 */ /* 0x000fe20008410000 */
[----:B------:R-:W-:Y:S02]  /*2ac0*/  FSEL R73, R118, RZ, P4 ;  /* 0x000000ff76497208 */ /* 0x000fe40002000000 */
[----:B------:R-:W-:Y:S02]  /*2ad0*/  FSEL R114, R114, RZ, P5 ;  /* 0x000000ff72727208 */ /* 0x000fe40002800000 */
[----:B------:R-:W-:Y:S02]  /*2ae0*/  FSEL R72, R116, RZ, P1 ;  /* 0x000000ff74487208 */ /* 0x000fe40000800000 */
[----:B------:R-:W-:Y:S02]  /*2af0*/  F2FP.BF16.F32.PACK_AB R73, R114, R73 ;  /* 0x000000497249723e */ /* 0x000fe400000010ff */
[----:B------:R-:W-:Y:S01]  /*2b00*/  F2FP.BF16.F32.PACK_AB R72, R113, R72 ;  /* 0x000000487148723e */ /* 0x000fe200000010ff */
[C---:B0-----:R-:W-:Y:S01]  /*2b10*/  IMAD.WIDE.U32 R76, R102.reuse, 0x10, R76 ;  /* 0x00000010664c7825 */ /* 0x041fe200078e004c */
[----:B------:R-:W-:-:S04]  /*2b20*/  IADD3 R102, PT, PT, R102, 0x20, RZ ;  /* 0x0000002066667810 */ /* 0x000fc80007ffe0ff */
[----:B------:R1:W-:Y:S03]  /*2b30*/  STG.E.128 desc[UR6][R76.64], R72 ;  /* 0x000000484c007986 */ /* 0x0003e6000c101d06 */
.L_x_2231:
[----:B------:R-:W-:Y:S05]  /*2b40*/  BSYNC.RECONVERGENT B2 ;  /* 0x0000000000027941 */ /* 0x000fea0003800200 */
.L_x_2230:
[----:B------:R-:W-:Y:S05]  /*2b50*/  @!P3 BRA `(.L_x_2226) ;  /* 0x0000000c00b0b947 */ /* 0x000fea0003800000 */
[----:B-1----:R-:W-:Y:S01]  /*2b60*/  SHF.L.U32 R73, R112, 0x10, RZ ;  /* 0x0000001070497819 */ /* 0x002fe200000006ff */
        /* <DEDUP_REMOVED lines=8> */
[----:B------:R-:W-:Y:S01]  /*2bf0*/  SHF.L.U32 R109, R109, 0x10, RZ ;  /* 0x000000106d6d7819 */ /* 0x000fe200000006ff */
[----:B------:R-:W-:Y:S01]  /*2c00*/  FADD.FTZ R72, R9, -R72 ;  /* 0x8000004809487221 */ /* 0x000fe20000010000 */
[----:B------:R-:W-:Y:S01]  /*2c10*/  SHF.L.U32 R79, R79, 0x10, RZ ;  /* 0x000000104f4f7819 */ /* 0x000fe200000006ff */
[----:B------:R-:W-:Y:S01]  /*2c20*/  FADD.FTZ R74, R11, -R74 ;  /* 0x8000004a0b4a7221 */ /* 0x000fe20000010000 */
[----:B------:R-:W-:Y:S01]  /*2c30*/  SHF.L.U32 R105, R78, 0x10, RZ ;  /* 0x000000104e697819 */ /* 0x000fe200000006ff */
[----:B------:R-:W-:Y:S01]  /*2c40*/  FADD.FTZ R108, R13, -R112 ;  /* 0x800000700d6c7221 */ /* 0x000fe20000010000 */
[----:B------:R-:W-:Y:S01]  /*2c50*/  FADD.FTZ R112, R14, -R117 ;  /* 0x800000750e707221 */ /* 0x000fe20000010000 */
[C---:B-----5:R-:W-:Y:S01]  /*2c60*/  FFMA.FTZ R78, R104.reuse, R74, R109 ;  /* 0x0000004a684e7223 */ /* 0x060fe2000001006d */
[C---:B------:R-:W-:Y:S01]  /*2c70*/  FFMA.FTZ R76, R104.reuse, R72, R73 ;  /* 0x00000048684c7223 */ /* 0x040fe20000010049 */
[C---:B------:R-:W-:Y:S01]  /*2c80*/  FFMA.FTZ R108, R104.reuse, R108, R79 ;  /* 0x0000006c686c7223 */ /* 0x040fe2000001004f */
[----:B------:R-:W-:Y:S01]  /*2c90*/  FFMA.FTZ R74, R104, R112, R105 ;  /* 0x00000070684a7223 */ /* 0x000fe20000010069 */
[----:B------:R-:W0:Y:S01]  /*2ca0*/  LDC.64 R72, c[0x0][0x468] ;  /* 0x00011a00ff487b82 */ /* 0x000e220000000a00 */
        /* <DEDUP_REMOVED lines=15> */
[-C--:B------:R-:W-:Y:S01]  /*2da0*/  FMUL.FTZ R104, R104, R103.reuse ;  /* 0x0000006768687220 */ /* 0x080fe20000410000 */
[C---:B------:R-:W-:Y:S01]  /*2db0*/  LOP3.LUT P5, RZ, R107.reuse, 0xff0000, RZ, 0xc0, !PT ;  /* 0x00ff00006bff7812 */ /* 0x040fe200078ac0ff */
[----:B------:R-:W-:Y:S01]  /*2dc0*/  FMUL.FTZ R74, R74, UR13 ;  /* 0x0000000d4a4a7c20 */ /* 0x000fe20008410000 */
[-C--:B------:R-:W-:Y:S01]  /*2dd0*/  FMUL.FTZ R78, R78, R103.reuse ;  /* 0x000000674e4e7220 */ /* 0x080fe20000410000 */
[----:B------:R-:W-:Y:S01]  /*2de0*/  FMUL.FTZ R104, R104, UR13 ;  /* 0x0000000d68687c20 */ /* 0x000fe20008410000 */
[-C--:B------:R-:W-:Y:S01]  /*2df0*/  FMUL.FTZ R108, R108, R103.reuse ;  /* 0x000000676c6c7220 */ /* 0x080fe20000410000 */
[-C--:B------:R-:W-:Y:S01]  /*2e00*/  FMUL.FTZ R112, R112, R103.reuse ;  /* 0x0000006770707220 */ /* 0x080fe20000410000 */
[-C--:B------:R-:W-:Y:S01]  /*2e10*/  FMUL.FTZ R114, R114, R103.reuse ;  /* 0x0000006772727220 */ /* 0x080fe20000410000 */
[----:B------:R-:W-:Y:S01]  /*2e20*/  FMUL.FTZ R116, R116, R103 ;  /* 0x0000006774747220 */ /* 0x000fe20000410000 */
        /* <DEDUP_REMOVED lines=28> */
.L_x_2229:
[----:B------:R-:W-:Y:S04]  /*2ff0*/  BSSY.RECONVERGENT B2, `(.L_x_2232) ;  /* 0x0000052000027945 */ /* 0x000fe80003800200 */
[----:B------:R-:W-:Y:S05]  /*3000*/  @!P4 BRA `(.L_x_2233) ;  /* 0x000000040040c947 */ /* 0x000fea0003800000 */
[-CC-:B------:R-:W-:Y:S01]  /*3010*/  FFMA.FTZ R73, R100, R105.reuse, R108.reuse ;  /* 0x0000006964497223 */ /* 0x180fe2000001006c */
[----:B------:R-:W-:Y:S01]  /*3020*/  SHF.L.U32 R113, R74, 0x10, RZ ;  /* 0x000000104a717819 */ /* 0x000fe200000006ff */
[-CC-:B0-----:R-:W-:Y:S01]  /*3030*/  FFMA.FTZ R115, R88, R105.reuse, R108.reuse ;  /* 0x0000006958737223 */ /* 0x181fe2000001006c */
[----:B------:R-:W-:Y:S01]  /*3040*/  SHF.L.U32 R77, R77, 0x10, RZ ;  /* 0x000000104d4d7819 */ /* 0x000fe200000006ff */
[----:B------:R-:W-:Y:S01]  /*3050*/  FADD.FTZ R73, R98, -R73 ;  /* 0x8000004962497221 */ /* 0x000fe20000010000 */
[----:B------:R-:W-:Y:S01]  /*3060*/  SHF.L.U32 R120, R76, 0x10, RZ ;  /* 0x000000104c787819 */ /* 0x000fe200000006ff */
[----:B------:R-:W-:Y:S01]  /*3070*/  FADD.FTZ R115, R86, -R115 ;  /* 0x8000007356737221 */ /* 0x000fe20000010000 */
[--C-:B------:R-:W-:Y:S01]  /*3080*/  FFMA.FTZ R72, R101, R105, R108.reuse ;  /* 0x0000006965487223 */ /* 0x100fe2000001006c */
[----:B-----5:R-:W-:Y:S01]  /*3090*/  FFMA.FTZ R114, R104, R73, R113 ;  /* 0x0000004968727223 */ /* 0x020fe20000010071 */
[-CC-:B------:R-:W-:Y:S01]  /*30a0*/  FFMA.FTZ R113, R92, R105.reuse, R108.reuse ;  /* 0x000000695c717223 */ /* 0x180fe2000001006c */
[-CC-:B------:R-:W-:Y:S01]  /*30b0*/  FFMA.FTZ R73, R96, R105.reuse, R108.reuse ;  /* 0x0000006960497223 */ /* 0x180fe2000001006c */
[----:B------:R-:W-:Y:S01]  /*30c0*/  FFMA.FTZ R74, R97, R105, R108 ;  /* 0x00000069614a7223 */ /* 0x000fe2000001006c */
[----:B------:R-:W-:Y:S01]  /*30d0*/  FFMA.FTZ R120, R104, R115, R120 ;  /* 0x0000007368787223 */ /* 0x000fe20000010078 */
[----:B------:R-:W-:Y:S01]  /*30e0*/  FADD.FTZ R118, R90, -R113 ;  /* 0x800000715a767221 */ /* 0x000fe20000010000 */
[----:B------:R-:W-:Y:S01]  /*30f0*/  SHF.L.U32 R75, R75, 0x10, RZ ;  /* 0x000000104b4b7819 */ /* 0x000fe200000006ff */
[----:B------:R-:W-:Y:S01]  /*3100*/  FADD.FTZ R115, R99, -R72 ;  /* 0x8000004863737221 */ /* 0x000fe20000010000 */
[----:B------:R-:W-:Y:S01]  /*3110*/  FADD.FTZ R73, R94, -R73 ;  /* 0x800000495e497221 */ /* 0x000fe20000010000 */
[C---:B------:R-:W-:Y:S01]  /*3120*/  FFMA.FTZ R118, R104.reuse, R118, R77 ;  /* 0x0000007668767223 */ /* 0x040fe2000001004d */
[----:B------:R-:W-:Y:S01]  /*3130*/  SHF.L.U32 R72, R65, 0x10, RZ ;  /* 0x0000001041487819 */ /* 0x000fe200000006ff */
[----:B------:R-:W0:Y:S01]  /*3140*/  LDC.64 R76, c[0x0][0x478] ;  /* 0x00011e00ff4c7b82 */ /* 0x000e220000000a00 */
[----:B------:R-:W-:Y:S01]  /*3150*/  FADD.FTZ R113, R95, -R74 ;  /* 0x8000004a5f717221 */ /* 0x000fe20000010000 */
[----:B------:R-:W-:Y:S01]  /*3160*/  FFMA.FTZ R116, R104, R73, R75 ;  /* 0x0000004968747223 */ /* 0x000fe2000001004b */
[----:B------:R-:W-:Y:S01]  /*3170*/  SHF.L.U32 R73, R64, 0x10, RZ ;  /* 0x0000001040497819 */ /* 0x000fe200000006ff */
[----:B------:R-:W-:Y:S01]  /*3180*/  FFMA.FTZ R74, R89, R105, R108 ;  /* 0x00000069594a7223 */ /* 0x000fe2000001006c */
[----:B------:R-:W-:Y:S01]  /*3190*/  FFMA.FTZ R113, R104, R113, R72 ;  /* 0x0000007168717223 */ /* 0x000fe20000010048 */
[----:B------:R-:W-:Y:S01]  /*31a0*/  FFMA.FTZ R72, R93, R105, R108 ;  /* 0x000000695d487223 */ /* 0x000fe2000001006c */
[----:B------:R-:W-:Y:S01]  /*31b0*/  ISETP.GE.U32.AND P1, PT, R110, RZ, PT ;  /* 0x000000ff6e00720c */ /* 0x000fe20003f26070 */
[----:B------:R-:W-:Y:S01]  /*31c0*/  FFMA.FTZ R115, R104, R115, R73 ;  /* 0x0000007368737223 */ /* 0x000fe20000010049 */
[----:B------:R-:W-:Y:S01]  /*31d0*/  SHF.L.U32 R73, R66, 0x10, RZ ;  /* 0x0000001042497819 */ /* 0x000fe200000006ff */
[----:B------:R-:W-:Y:S01]  /*31e0*/  FADD.FTZ R117, R91, -R72 ;  /* 0x800000485b757221 */ /* 0x000fe20000010000 */
[----:B------:R-:W-:Y:S01]  /*31f0*/  SHF.L.U32 R72, R67, 0x10, RZ ;  /* 0x0000001043487819 */ /* 0x000fe200000006ff */
[----:B------:R-:W-:Y:S01]  /*3200*/  FADD.FTZ R75, R87, -R74 ;  /* 0x8000004a574b7221 */ /* 0x000fe20000010000 */
[----:B------:R-:W-:Y:S01]  /*3210*/  LOP3.LUT P4, RZ, R111, 0xff00, RZ, 0xc0, !PT ;  /* 0x0000ff006fff7812 */ /* 0x000fe2000788c0ff */
[----:B------:R-:W-:Y:S01]  /*3220*/  FFMA.FTZ R117, R104, R117, R73 ;  /* 0x0000007568757223 */ /* 0x000fe20000010049 */
[----:B------:R-:W-:Y:S01]  /*3230*/  F2FP.BF16.F32.PACK_AB R73, R116, R113 ;  /* 0x000000717449723e */ /* 0x000fe200000010ff */
[----:B------:R-:W-:Y:S01]  /*3240*/  FFMA.FTZ R119, R104, R75, R72 ;  /* 0x0000004b68777223 */ /* 0x000fe20000010048 */
[----:B------:R-:W-:Y:S01]  /*3250*/  F2FP.BF16.F32.PACK_AB R72, R114, R115 ;  /* 0x000000737248723e */ /* 0x000fe200000010ff */
[----:B------:R-:W-:Y:S01]  /*3260*/  FMUL.FTZ R113, R113, R103 ;  /* 0x0000006771717220 */ /* 0x000fe20000410000 */
[C---:B------:R-:W-:Y:S01]  /*3270*/  F2FP.BF16.F32.PACK_AB R74, R118.reuse, R117 ;  /* 0x00000075764a723e */ /* 0x040fe200000010ff */
[----:B------:R-:W-:Y:S01]  /*3280*/  FMUL.FTZ R118, R118, R103 ;  /* 0x0000006776767220 */ /* 0x000fe20000410000 */
[C---:B------:R-:W-:Y:S01]  /*3290*/  F2FP.BF16.F32.PACK_AB R75, R120.reuse, R119 ;  /* 0x00000077784b723e */ /* 0x040fe200000010ff */
[-C--:B------:R-:W-:Y:S01]  /*32a0*/  FMUL.FTZ R119, R119, R103.reuse ;  /* 0x0000006777777220 */ /* 0x080fe20000410000 */
[----:B------:R-:W-:Y:S01]  /*32b0*/  FMUL.FTZ R120, R120, R103 ;  /* 0x0000006778787220 */ /* 0x000fe20000410000 */
[----:B0-----:R-:W-:-:S04]  /*32c0*/  IMAD.WIDE.U32 R76, R102, 0x10, R76 ;  /* 0x00000010664c7825 */ /* 0x001fc800078e004c */
[-C--:B------:R-:W-:Y:S01]  /*32d0*/  FMUL.FTZ R117, R117, R103.reuse ;  /* 0x0000006775757220 */ /* 0x080fe20000410000 */
[----:B------:R-:W-:Y:S01]  /*32e0*/  FMUL.FTZ R118, R118, UR13 ;  /* 0x0000000d76767c20 */ /* 0x000fe20008410000 */
[----:B------:R-:W-:Y:S01]  /*32f0*/  FMUL.FTZ R119, R119, UR13 ;  /* 0x0000000d77777c20 */ /* 0x000fe20008410000 */
[----:B------:R-:W-:Y:S01]  /*3300*/  FMUL.FTZ R120, R120, UR13 ;  /* 0x0000000d78787c20 */ /* 0x000fe20008410000 */
[----:B------:R0:W-:Y:S01]  /*3310*/  STG.E.128 desc[UR6][R76.64], R72 ;  /* 0x000000484c007986 */ /* 0x0001e2000c101d06 */
[----:B------:R-:W-:Y:S01]  /*3320*/  FMUL.FTZ R117, R117, UR13 ;  /* 0x0000000d75757c20 */ /* 0x000fe20008410000 */
[C---:B------:R-:W-:Y:S01]  /*3330*/  LOP3.LUT P5, RZ, R111.reuse, 0xff0000, RZ, 0xc0, !PT ;  /* 0x00ff00006fff7812 */ /* 0x040fe200078ac0ff */
[-C--:B------:R-:W-:Y:S01]  /*3340*/  FMUL.FTZ R116, R116, R103.reuse ;  /* 0x0000006774747220 */ /* 0x080fe20000410000 */
[----:B------:R-:W-:Y:S01]  /*3350*/  LOP3.LUT P2, RZ, R111, 0xff, RZ, 0xc0, !PT ;  /* 0x000000ff6fff7812 */ /* 0x000fe2000784c0ff */
[-C--:B------:R-:W-:Y:S01]  /*3360*/  FMUL.FTZ R115, R115, R103.reuse ;  /* 0x0000006773737220 */ /* 0x080fe20000410000 */
[----:B------:R-:W-:Y:S01]  /*3370*/  ISETP.GE.U32.AND.EX P1, PT, R111, 0x1000000, PT, P1 ;  /* 0x010000006f00780c */ /* 0x000fe20003f26110 */
[----:B------:R-:W-:Y:S01]  /*3380*/  FMUL.FTZ R114, R114, R103 ;  /* 0x0000006772727220 */ /* 0x000fe20000410000 */
[----:B------:R-:W-:Y:S01]  /*3390*/  FMUL.FTZ R113, R113, UR13 ;  /* 0x0000000d71717c20 */ /* 0x000fe20008410000 */
[----:B------:R-:W-:Y:S01]  /*33a0*/  FSEL R117, R117, RZ, P2 ;  /* 0x000000ff75757208 */ /* 0x000fe20001000000 */
[----:B------:R-:W-:Y:S01]  /*33b0*/  FMUL.FTZ R116, R116, UR13 ;  /* 0x0000000d74747c20 */ /* 0x000fe20008410000 */
[----:B------:R-:W-:Y:S01]  /*33c0*/  FSEL R120, R120, RZ, P1 ;  /* 0x000000ff78787208 */ /* 0x000fe20000800000 */
[----:B------:R-:W-:Y:S01]  /*33d0*/  FMUL.FTZ R115, R115, UR13 ;  /* 0x0000000d73737c20 */ /* 0x000fe20008410000 */
[----:B------:R-:W-:Y:S01]  /*33e0*/  FMUL.FTZ R114, R114, UR13 ;  /* 0x0000000d72727c20 */ /* 0x000fe20008410000 */
[----:B------:R-:W-:-:S02]  /*33f0*/  LOP3.LUT P1, RZ, R110, 0xff, RZ, 0xc0, !PT ;  /* 0x000000ff6eff7812 */ /* 0x000fc4000782c0ff */
[----:B------:R-:W-:Y:S01]  /*3400*/  LOP3.LUT P2, RZ, R110, 0xff00, RZ, 0xc0, !PT ;  /* 0x0000ff006eff7812 */ /* 0x000fe2000784c0ff */
[----:B0-----:R-:W0:Y:S01]  /*3410*/  LDC.64 R76, c[0x0][0x468] ;  /* 0x00011a00ff4c7b82 */ /* 0x001e220000000a00 */
[----:B------:R-:W-:Y:S02]  /*3420*/  FSEL R74, R118, RZ, P4 ;  /* 0x000000ff764a7208 */ /* 0x000fe40002000000 */
[----:B------:R-:W-:Y:S02]  /*3430*/  FSEL R75, R119, RZ, P5 ;  /* 0x000000ff774b7208 */ /* 0x000fe40002800000 */
[C---:B------:R-:W-:Y:S02]  /*3440*/  LOP3.LUT P4, RZ, R110.reuse, 0xff0000, RZ, 0xc0, !PT ;  /* 0x00ff00006eff7812 */ /* 0x040fe4000788c0ff */
[----:B------:R-:W-:Y:S02]  /*3450*/  LOP3.LUT P5, RZ, R110, 0xff000000, RZ, 0xc0, !PT ;  /* 0xff0000006eff7812 */ /* 0x000fe400078ac0ff */
[----:B------:R-:W-:-:S02]  /*3460*/  FSEL R73, R113, RZ, P4 ;  /* 0x000000ff71497208 */ /* 0x000fc40002000000 */
[----:B------:R-:W-:Y:S02]  /*3470*/  FSEL R116, R116, RZ, P5 ;  /* 0x000000ff74747208 */ /* 0x000fe40002800000 */
[----:B------:R-:W-:Y:S02]  /*3480*/  FSEL R72, R115, RZ, P1 ;  /* 0x000000ff73487208 */ /* 0x000fe40000800000 */
[----:B------:R-:W-:Y:S02]  /*3490*/  FSEL R113, R114, RZ, P2 ;  /* 0x000000ff72717208 */ /* 0x000fe40001000000 */
[----:B------:R-:W-:Y:S02]  /*34a0*/  F2FP.BF16.F32.PACK_AB R75, R120, R75 ;  /* 0x0000004b784b723e */ /* 0x000fe400000010ff */
[----:B------:R-:W-:Y:S02]  /*34b0*/  F2FP.BF16.F32.PACK_AB R74, R74, R117 ;  /* 0x000000754a4a723e */ /* 0x000fe400000010ff */
[----:B------:R-:W-:-:S02]  /*34c0*/  F2FP.BF16.F32.PACK_AB R73, R116, R73 ;  /* 0x000000497449723e */ /* 0x000fc400000010ff */
[----:B------:R-:W-:Y:S01]  /*34d0*/  F2FP.BF16.F32.PACK_AB R72, R113, R72 ;  /* 0x000000487148723e */ /* 0x000fe200000010ff */
[C---:B0-----:R-:W-:Y:S01]  /*34e0*/  IMAD.WIDE.U32 R76, R102.reuse, 0x10, R76 ;  /* 0x00000010664c7825 */ /* 0x041fe200078e004c */
[----:B------:R-:W-:-:S04]  /*34f0*/  IADD3 R102, PT, PT, R102, 0x20, RZ ;  /* 0x0000002066667810 */ /* 0x000fc80007ffe0ff */
[----:B------:R1:W-:Y:S03]  /*3500*/  STG.E.128 desc[UR6][R76.64], R72 ;  /* 0x000000484c007986 */ /* 0x0003e6000c101d06 */
.L_x_2233:
[----:B------:R-:W-:Y:S05]  /*3510*/  BSYNC.RECONVERGENT B2 ;  /* 0x0000000000027941 */ /* 0x000fea0003800200 */
.L_x_2232:
[----:B------:R-:W-:Y:S05]  /*3520*/  @!P3 BRA `(.L_x_2226) ;  /* 0x00000004003cb947 */ /* 0x000fea0003800000 */
[----:B------:R-:W-:Y:S01]  /*3530*/  SHF.L.U32 R117, R112, 0x10, RZ ;  /* 0x0000001070757819 */ /* 0x000fe200000006ff */
[-CC-:B-1----:R-:W-:Y:S01]  /*3540*/  FFMA.FTZ R76, R8, R105.reuse, R108.reuse ;  /* 0x00000069084c7223 */ /* 0x182fe2000001006c */
[-CC-:B------:R-:W-:Y:S01]  /*3550*/  FFMA.FTZ R112, R10, R105.reuse, R108.reuse ;  /* 0x000000690a707223 */ /* 0x180fe2000001006c */
[-CC-:B------:R-:W-:Y:S01]  /*3560*/  FFMA.FTZ R119, R80, R105.reuse, R108.reuse ;  /* 0x0000006950777223 */ /* 0x180fe2000001006c */
[-CC-:B0-----:R-:W-:Y:S01]  /*3570*/  FFMA.FTZ R72, R6, R105.reuse, R108.reuse ;  /* 0x0000006906487223 */ /* 0x181fe2000001006c */
        /* <DEDUP_REMOVED lines=13> */
[----:B------:R-:W-:Y:S01]  /*3650*/  FFMA.FTZ R108, R104, R119, R78 ;  /* 0x00000077686c7223 */ /* 0x000fe2000001004e */
[----:B------:R-:W-:Y:S01]  /*3660*/  SHF.L.U32 R72, R68, 0x10, RZ ;  /* 0x0000001044487819 */ /* 0x000fe200000006ff */
[----:B------:R-:W0:Y:S01]  /*3670*/  LDC.64 R78, c[0x0][0x478] ;  /* 0x00011e00ff4e7b82 */ /* 0x000e220000000a00 */
[----:B------:R-:W-:Y:S01]  /*3680*/  FADD.FTZ R77, R0, -R77 ;  /* 0x8000004d004d7221 */ /* 0x000fe20000010000 */
[----:B------:R-:W-:Y:S01]  /*3690*/  SHF.L.U32 R118, R71, 0x10, RZ ;  /* 0x0000001047767819 */ /* 0x000fe200000006ff */
[----:B------:R-:W-:Y:S01]  /*36a0*/  FADD.FTZ R109, R12, -R75 ;  /* 0x8000004b0c6d7221 */ /* 0x000fe20000010000 */
[----:B------:R-:W-:Y:S01]  /*36b0*/  SHF.L.U32 R105, R69, 0x10, RZ ;  /* 0x0000001045697819 */ /* 0x000fe200000006ff */
[----:B------:R-:W-:Y:S01]  /*36c0*/  FFMA.FTZ R72, R104, R77, R72 ;  /* 0x0000004d68487223 */ /* 0x000fe20000010048 */
[----:B------:R-:W-:Y:S01]  /*36d0*/  SHF.L.U32 R116, R70, 0x10, RZ ;  /* 0x0000001046747819 */ /* 0x000fe200000006ff */
[----:B------:R-:W-:Y:S01]  /*36e0*/  FADD.FTZ R73, R2, -R73 ;  /* 0x8000004902497221 */ /* 0x000fe20000010000 */
[----:B------:R-:W1:Y:S01]  /*36f0*/  LDC.64 R76, c[0x0][0x468] ;  /* 0x00011a00ff4c7b82 */ /* 0x000e620000000a00 */
[----:B------:R-:W-:Y:S01]  /*3700*/  FADD.FTZ R113, R4, -R113 ;  /* 0x8000007104717221 */ /* 0x000fe20000010000 */
[C---:B------:R-:W-:Y:S01]  /*3710*/  FFMA.FTZ R118, R104.reuse, R109, R118 ;  /* 0x0000006d68767223 */ /* 0x040fe20000010076 */
[C---:B------:R-:W-:Y:S01]  /*3720*/  FFMA.FTZ R74, R104.reuse, R115, R117 ;  /* 0x00000073684a7223 */ /* 0x040fe20000010075 */
[C---:B------:R-:W-:Y:S01]  /*3730*/  FFMA.FTZ R73, R104.reuse, R73, R105 ;  /* 0x0000004968497223 */ /* 0x040fe20000010069 */
[----:B------:R-:W-:Y:S01]  /*3740*/  FFMA.FTZ R75, R104, R113, R116 ;  /* 0x00000071684b7223 */ /* 0x000fe20000010074 */
[-C--:B------:R-:W-:Y:S01]  /*3750*/  FMUL.FTZ R117, R118, R103.reuse ;  /* 0x0000006776757220 */ /* 0x080fe20000410000 */
[-C--:B------:R-:W-:Y:S01]  /*3760*/  FMUL.FTZ R119, R108, R103.reuse ;  /* 0x000000676c777220 */ /* 0x080fe20000410000 */
[----:B------:R-:W-:Y:S01]  /*3770*/  ISETP.GE.U32.AND P1, PT, R106, RZ, PT ;  /* 0x000000ff6a00720c */ /* 0x000fe20003f26070 */
[-C--:B------:R-:W-:Y:S01]  /*3780*/  FMUL.FTZ R115, R72, R103.reuse ;  /* 0x0000006748737220 */ /* 0x080fe20000410000 */
[C---:B------:R-:W-:Y:S01]  /*3790*/  F2FP.BF16.F32.PACK_AB R72, R74.reuse, R72 ;  /* 0x000000484a48723e */ /* 0x040fe200000010ff */
[-C--:B------:R-:W-:Y:S01]  /*37a0*/  FMUL.FTZ R109, R74, R103.reuse ;  /* 0x000000674a6d7220 */ /* 0x080fe20000410000 */
[----:B------:R-:W-:Y:S01]  /*37b0*/  FMUL.FTZ R113, R73, R103 ;  /* 0x0000006749717220 */ /* 0x000fe20000410000 */
[----:B------:R-:W-:Y:S01]  /*37c0*/  F2FP.BF16.F32.PACK_AB R73, R114, R73 ;  /* 0x000000497249723e */ /* 0x000fe200000010ff */
[----:B------:R-:W-:Y:S01]  /*37d0*/  FMUL.FTZ R119, R119, UR13 ;  /* 0x0000000d77777c20 */ /* 0x000fe20008410000 */
[----:B------:R-:W-:Y:S01]  /*37e0*/  F2FP.BF16.F32.PACK_AB R74, R112, R75 ;  /* 0x0000004b704a723e */ /* 0x000fe200000010ff */
[----:B0-----:R-:W-:-:S04]  /*37f0*/  IMAD.WIDE.U32 R104, R102, 0x10, R78 ;  /* 0x0000001066687825 */ /* 0x001fc800078e004e */
        /* <DEDUP_REMOVED lines=8> */
[----:B------:R-:W-:Y:S01]  /*3880*/  F2FP.BF16.F32.PACK_AB R75, R108, R118 ;  /* 0x000000766c4b723e */ /* 0x000fe200000010ff */
[----:B------:R-:W-:Y:S01]  /*3890*/  FMUL.FTZ R112, R112, UR13 ;  /* 0x0000000d70707c20 */ /* 0x000fe20008410000 */
[----:B------:R-:W-:Y:S01]  /*38a0*/  FSEL R79, R79, RZ, P5 ;  /* 0x000000ff4f4f7208 */ /* 0x000fe20002800000 */
[----:B------:R-:W-:Y:S01]  /*38b0*/  FMUL.FTZ R113, R113, UR13 ;  /* 0x0000000d71717c20 */ /* 0x000fe20008410000 */
[----:B------:R-:W-:Y:S01]  /*38c0*/  FSEL R108, R119, RZ, P1 ;  /* 0x000000ff776c7208 */ /* 0x000fe20000800000 */
[----:B------:R-:W-:Y:S01]  /*38d0*/  FMUL.FTZ R114, R114, UR13 ;  /* 0x0000000d72727c20 */ /* 0x000fe20008410000 */
[----:B------:R-:W-:Y:S01]  /*38e0*/  FMUL.FTZ R109, R109, UR13 ;  /* 0x0000000d6d6d7c20 */ /* 0x000fe20008410000 */
[C---:B------:R-:W-:Y:S01]  /*38f0*/  LOP3.LUT P2, RZ, R107.reuse, 0xff, RZ, 0xc0, !PT ;  /* 0x000000ff6bff7812 */ /* 0x040fe2000784c0ff */
[----:B-1----:R-:W-:Y:S01]  /*3900*/  IMAD.WIDE.U32 R102, R102, 0x10, R76 ;  /* 0x0000001066667825 */ /* 0x002fe200078e004c */
[----:B------:R-:W-:Y:S01]  /*3910*/  LOP3.LUT P4, RZ, R107, 0xff00, RZ, 0xc0, !PT ;  /* 0x0000ff006bff7812 */ /* 0x000fe2000788c0ff */
[----:B------:R0:W-:Y:S01]  /*3920*/  STG.E.128 desc[UR6][R104.64], R72 ;  /* 0x0000004868007986 */ /* 0x0001e2000c101d06 */
        /* <DEDUP_REMOVED lines=14> */
[----:B------:R0:W-:Y:S02]  /*3a10*/  STG.E.128 desc[UR6][R102.64], R76 ;  /* 0x0000004c66007986 */ /* 0x0001e4000c101d06 */
.L_x_2226:
[----:B------:R-:W-:Y:S05]  /*3a20*/  BSYNC.RECONVERGENT B1 ;  /* 0x0000000000017941 */ /* 0x000fea0003800200 */
.L_x_2221:
[----:B01234-:R-:W0:Y:S02]  /*3a30*/  LDC.64 R72, c[0x0][0x380] ;  /* 0x0000e000ff487b82 */ /* 0x01fe240000000a00 */
[----:B0-----:R-:W-:-:S04]  /*3a40*/  LEA R83, R72, R83, 0x2 ;  /* 0x0000005348537211 */ /* 0x001fc800078e10ff */
[----:B------:R-:W-:-:S13]  /*3a50*/  ISETP.GE.AND P1, PT, R83, R73, PT ;  /* 0x000000495300720c */ /* 0x000fda0003f26270 */
[----:B------:R-:W-:Y:S05]  /*3a60*/  @!P1 BRA `(.L_x_2234) ;  /* 0xffffffc800809947 */ /* 0x000fea000383ffff */
.L_x_2215:
[----:B------:R-:W-:Y:S05]  /*3a70*/  BSYNC B0 ;  /* 0x0000000000007941 */ /* 0x000fea0003800000 */
.L_x_2214:
        /* <DEDUP_REMOVED lines=9> */
[----:B------:R-:W-:Y:S02]  /*3b10*/  IADD3.X R23, PT, PT, RZ, RZ, RZ, P0, !PT ;  /* 0x000000ffff177210 */ /* 0x000fe400007fe4ff */
[----:B-1----:R-:W-:Y:S02]  /*3b20*/  LEA R0, R3, R0, 0x18 ;  /* 0x0000000003007211 */ /* 0x002fe400078ec0ff */
[----:B------:R-:W-:Y:S02]  /*3b30*/  SHF.L.U32 R31, R20, 0x2, RZ ;  /* 0x00000002141f7819 */ /* 0x000fe400000006ff */
[----:B------:R-:W-:-:S02]  /*3b40*/  LEA R2, R85, R0, 0x5 ;  /* 0x0000000055027211 */ /* 0x000fc400078e28ff */
[C---:B------:R-:W-:Y:S02]  /*3b50*/  LEA R0, R21.reuse, R0, 0x2 ;  /* 0x0000000015007211 */ /* 0x040fe400078e10ff */
[----:B------:R-:W-:Y:S01]  /*3b60*/  LOP3.LUT R21, R21, 0x7f, RZ, 0x3c, !PT ;  /* 0x0000007f15157812 */ /* 0x000fe200078e3cff */
[----:B------:R-:W-:Y:S03]  /*3b70*/  STS.128 [R2], R48 ;  /* 0x0000003002007388 */ /* 0x000fe60000000c00 */
[----:B------:R-:W-:Y:S01]  /*3b80*/  IADD3 R82, PT, PT, R21, R82, RZ ;  /* 0x0000005215527210 */ /* 0x000fe20007ffe0ff */
[----:B------:R-:W-:Y:S03]  /*3b90*/  STS.128 [R2+0x10], R52 ;  /* 0x0000103402007388 */ /* 0x000fe60000000c00 */
[C---:B------:R-:W-:Y:S01]  /*3ba0*/  ISETP.GE.U32.AND P3, PT, R82.reuse, 0x80, PT ;  /* 0x000000805200780c */ /* 0x040fe20003f66070 */
[----:B------:R-:W-:Y:S01]  /*3bb0*/  STS.128 [R2+0x400], R56 ;  /* 0x0004003802007388 */ /* 0x000fe20000000c00 */
[----:B------:R-:W-:-:S02]  /*3bc0*/  ISETP.GE.U32.AND P2, PT, R82, 0x100, PT ;  /* 0x000001005200780c */ /* 0x000fc40003f46070 */
[C---:B------:R-:W-:Y:S01]  /*3bd0*/  ISETP.GE.U32.AND P1, PT, R82.reuse, 0x180, PT ;  /* 0x000001805200780c */ /* 0x040fe20003f26070 */
[----:B------:R-:W-:Y:S01]  /*3be0*/  STS.128 [R2+0x410], R60 ;  /* 0x0004103c02007388 */ /* 0x000fe20000000c00 */
[----:B------:R-:W-:Y:S01]  /*3bf0*/  BAR.SYNC.DEFER_BLOCKING 0x0 ;  /* 0x0000000000007b1d */ /* 0x000fe20000010000 */
[----:B------:R-:W-:-:S05]  /*3c00*/  ISETP.GE.U32.AND P0, PT, R82, 0x200, PT ;  /* 0x000002005200780c */ /* 0x000fca0003f06070 */
        /* <DEDUP_REMOVED lines=32> */
[----:B---3--:R-:W-:-:S03]  /*3e10*/  FADD.FTZ R15, R4, R15 ;  /* 0x0000000f040f7221 */ /* 0x008fc60000010000 */
[----:B------:R-:W-:Y:S01]  /*3e20*/  STS.128 [R2+0x400], R40 ;  /* 0x0004002802007388 */ /* 0x000fe20000000c00 */
[----:B----4-:R-:W-:-:S03]  /*3e30*/  FADD.FTZ R9, R5, R18 ;  /* 0x0000001205097221 */ /* 0x010fc60000010000 */
[----:B------:R-:W-:Y:S01]  /*3e40*/  STS.128 [R2+0x410], R44 ;  /* 0x0004102c02007388 */ /* 0x000fe20000000c00 */
[----:B--2---:R-:W-:Y:S01]  /*3e50*/  FADD.FTZ R17, R6, R17 ;  /* 0x0000001106117221 */ /* 0x004fe20000010000 */
[----:B------:R-:W-:Y:S01]  /*3e60*/  BAR.SYNC.DEFER_BLOCKING 0x0 ;  /* 0x0000000000007b1d */ /* 0x000fe20000010000 */
[----:B0-----:R-:W-:Y:S02]  /*3e70*/  SHF.L.U64.HI R32, R20, 0x2, R23 ;  /* 0x0000000214207819 */ /* 0x001fe40000010217 */
[C---:B------:R-:W-:Y:S02]  /*3e80*/  IADD3 R33, P4, PT, R31.reuse, UR18, RZ ;  /* 0x000000121f217c10 */ /* 0x040fe4000ff9e0ff */
[----:B------:R-:W-:Y:S02]  /*3e90*/  IADD3 R31, P5, PT, R31, UR16, RZ ;  /* 0x000000101f1f7c10 */ /* 0x000fe4000ffbe0ff */
[C---:B------:R-:W-:Y:S02]  /*3ea0*/  IADD3.X R34, PT, PT, R32.reuse, UR19, RZ, P4, !PT ;  /* 0x0000001320227c10 */ /* 0x040fe4000a7fe4ff */
[----:B------:R-:W-:-:S02]  /*3eb0*/  IADD3.X R32, PT, PT, R32, UR17, RZ, P5, !PT ;  /* 0x0000001120207c10 */ /* 0x000fc4000affe4ff */
        /* <DEDUP_REMOVED lines=40> */
[----:B------:R-:W-:-:S02]  /*4140*/  @P2 IADD3 R31, P4, PT, R31, 0x200, RZ ;  /* 0x000002001f1f2810 */ /* 0x000fc40007f9e0ff */
[-C--:B------:R-:W-:Y:S01]  /*4150*/  @P2 MOV R5, R32.reuse ;  /* 0x0000002000052202 */ /* 0x080fe20000000f00 */
[----:B--2---:R-:W-:Y:S01]  /*4160*/  FADD.FTZ R8, R8, R25 ;  /* 0x0000001908087221 */ /* 0x004fe20000010000 */
[----:B------:R-:W-:Y:S02]  /*4170*/  @P2 IADD3.X R32, PT, PT, RZ, R32, RZ, P4, !PT ;  /* 0x00000020ff202210 */ /* 0x000fe400027fe4ff */
[----:B------:R-:W-:Y:S01]  /*4180*/  @P1 MOV R6, R31 ;  /* 0x0000001f00061202 */ /* 0x000fe20000000f00 */
[----:B---3--:R-:W-:Y:S01]  /*4190*/  FADD.FTZ R8, R8, R11 ;  /* 0x0000000b08087221 */ /* 0x008fe20000010000 */
[----:B0-----:R-:W-:Y:S02]  /*41a0*/  @P2 MOV R2, R33 ;  /* 0x0000002100022202 */ /* 0x001fe40000000f00 */
[----:B------:R-:W-:Y:S01]  /*41b0*/  @P2 IADD3 R33, P3, PT, R33, 0x200, RZ ;  /* 0x0000020021212810 */ /* 0x000fe20007f7e0ff */
[----:B----4-:R-:W-:Y:S01]  /*41c0*/  FADD.FTZ R13, R8, R13 ;  /* 0x0000000d080d7221 */ /* 0x010fe20000010000 */
[----:B------:R-:W-:-:S02]  /*41d0*/  @P2 MOV R3, R34 ;  /* 0x0000002200032202 */ /* 0x000fc40000000f00 */
        /* <DEDUP_REMOVED lines=20> */
.L_x_2220:
        /* <DEDUP_REMOVED lines=8> */
.L_x_2236:
[----:B------:R-:W-:Y:S05]  /*43a0*/  BSYNC B1 ;  /* 0x0000000000017941 */ /* 0x000fea0003800000 */
.L_x_2235:
        /* <DEDUP_REMOVED lines=8> */
.L_x_2237:
[----:B------:R-:W-:-:S05]  /*4430*/  FADD.FTZ R78, R78, R73 ;  /* 0x000000494e4e7221 */ /* 0x000fca0000010000 */
[----:B------:R-:W-:Y:S01]  /*4440*/  MOV R119, R78 ;  /* 0x0000004e00777202 */ /* 0x000fe20000000f00 */
[----:B------:R-:W-:Y:S01]  /*4450*/  HFMA2 R120, -RZ, RZ, 0, 1.1920928955078125e-07 ;  /* 0x00000002ff787431 */ /* 0x000fe200000001ff */
[----:B------:R-:W-:-:S07]  /*4460*/  MOV R79, R109 ;  /* 0x0000006d004f7202 */ /* 0x000fce0000000f00 */
[----:B------:R-:W-:Y:S05]  /*4470*/  WARPSYNC.COLLECTIVE R118, `(.L_x_2238) ;  /* 0x0000000076087348 */ /* 0x000fea0003c00000 */
[----:B------:R0:W1:Y:S02]  /*4480*/  SHFL.BFLY P2, R109, R119, R120, R121 ;  /* 0x0c000078776d7389 */ /* 0x0000640000040079 */
[----:B01----:R-:W-:Y:S05]  /*4490*/  ENDCOLLECTIVE ;  /* 0x000000000000791b */ /* 0x003fea0003800000 */
.L_x_2238:
[----:B------:R-:W-:-:S05]  /*44a0*/  FADD.FTZ R79, R79, R72 ;  /* 0x000000484f4f7221 */ /* 0x000fca0000010000 */
[----:B------:R-:W-:Y:S02]  /*44b0*/  MOV R119, R79 ;  /* 0x0000004f00777202 */ /* 0x000fe40000000f00 */
[----:B------:R-:W-:-:S07]  /*44c0*/  MOV R105, R109 ;  /* 0x0000006d00697202 */ /* 0x000fce0000000f00 */
[----:B------:R-:W-:Y:S05]  /*44d0*/  WARPSYNC.COLLECTIVE R118, `(.L_x_2239) ;  /* 0x0000000076087348 */ /* 0x000fea0003c00000 */
[----:B------:R0:W1:Y:S02]  /*44e0*/  SHFL.BFLY P2, R109, R119, R120, R121 ;  /* 0x0c000078776d7389 */ /* 0x0000640000040079 */
[----:B01----:R-:W-:Y:S05]  /*44f0*/  ENDCOLLECTIVE ;  /* 0x000000000000791b */ /* 0x003fea0003800000 */
.L_x_2239:
        /* <DEDUP_REMOVED lines=8> */
.L_x_2240:
[----:B------:R-:W-:Y:S01]  /*4580*/  FADD.FTZ R108, R79, R108 ;  /* 0x0000006c4f6c7221 */ /* 0x000fe20000010000 */
[----:B------:R-:W-:-:S04]  /*4590*/  PRMT R79, R70, 0x7632, R79 ;  /* 0x00007632464f7816 */ /* 0x000fc8000000004f */
[----:B------:R-:W-:Y:S02]  /*45a0*/  MOV R119, R108 ;  /* 0x0000006c00777202 */ /* 0x000fe40000000f00 */
[----:B------:R-:W-:-:S07]  /*45b0*/  MOV R112, R109 ;  /* 0x0000006d00707202 */ /* 0x000fce0000000f00 */
[----:B------:R-:W-:Y:S05]  /*45c0*/  WARPSYNC.COLLECTIVE R118, `(.L_x_2241) ;  /* 0x0000000076087348 */ /* 0x000fea0003c00000 */
[----:B------:R0:W1:Y:S02]  /*45d0*/  SHFL.BFLY P2, R109, R119, R120, R121 ;  /* 0x0c000078776d7389 */ /* 0x0000640000040079 */
[----:B01----:R-:W-:Y:S05]  /*45e0*/  ENDCOLLECTIVE ;  /* 0x000000000000791b */ /* 0x003fea0003800000 */
.L_x_2241:
[--C-:B------:R-:W-:Y:S01]  /*45f0*/  FADD.FTZ R114, R105, R112.reuse ;  /* 0x0000007069727221 */ /* 0x100fe20000010000 */
[----:B------:R-:W-:-:S04]  /*4600*/  PRMT R112, R68, 0x7632, R112 ;  /* 0x0000763244707816 */ /* 0x000fc80000000070 */
[----:B------:R-:W-:Y:S01]  /*4610*/  MOV R119, R114 ;  /* 0x0000007200777202 */ /* 0x000fe20000000f00 */
[----:B------:R-:W-:Y:S02]  /*4620*/  HFMA2 R120, -RZ, RZ, 0, 4.76837158203125e-07 ;  /* 0x00000008ff787431 */ /* 0x000fe400000001ff */
[----:B------:R-:W-:-:S07]  /*4630*/  FADD.FTZ R73, R108, R109 ;  /* 0x0000006d6c497221 */ /* 0x000fce0000010000 */
[----:B------:R-:W-:Y:S05]  /*4640*/  WARPSYNC.COLLECTIVE R118, `(.L_x_2242) ;  /* 0x0000000076087348 */ /* 0x000fea0003c00000 */
[----:B------:R0:W1:Y:S02]  /*4650*/  SHFL.BFLY P2, R109, R119, R120, R121 ;  /* 0x0c000078776d7389 */ /* 0x0000640000040079 */
[----:B01----:R-:W-:Y:S05]  /*4660*/  ENDCOLLECTIVE ;  /* 0x000000000000791b */ /* 0x003fea0003800000 */
.L_x_2242:
[----:B------:R-:W-:Y:S01]  /*4670*/  MOV R119, R73 ;  /* 0x0000004900777202 */ /* 0x000fe20000000f00 */
[----:B------:R-:W-:-:S07]  /*4680*/  FADD.FTZ R115, R114, R109 ;  /* 0x0000006d72737221 */ /* 0x000fce0000010000 */
[----:B------:R-:W-:Y:S05]  /*4690*/  WARPSYNC.COLLECTIVE R118, `(.L_x_2243) ;  /* 0x0000000076087348 */ /* 0x000fea0003c00000 */
[----:B------:R0:W1:Y:S02]  /*46a0*/  SHFL.BFLY P2, R109, R119, R120, R121 ;  /* 0x0c000078776d7389 */ /* 0x0000640000040079 */
[----:B01----:R-:W-:Y:S05]  /*46b0*/  ENDCOLLECTIVE ;  /* 0x000000000000791b */ /* 0x003fea0003800000 */
.L_x_2243:
[----:B------:R-:W-:Y:S01]  /*46c0*/  MOV R119, R115 ;  /* 0x0000007300777202 */ /* 0x000fe20000000f00 */
[----:B------:R-:W-:Y:S01]  /*46d0*/  HFMA2 R120, -RZ, RZ, 0, 9.5367431640625e-07 ;  /* 0x00000010ff787431 */ /* 0x000fe200000001ff */
[----:B------:R-:W-:-:S07]  /*46e0*/  MOV R72, R109 ;  /* 0x0000006d00487202 */ /* 0x000fce0000000f00 */
[----:B------:R-:W-:Y:S05]  /*46f0*/  WARPSYNC.COLLECTIVE R118, `(.L_x_2244) ;  /* 0x0000000076087348 */ /* 0x000fea0003c00000 */
[----:B------:R0:W1:Y:S02]  /*4700*/  SHFL.BFLY P2, R109, R119, R120, R121 ;  /* 0x0c000078776d7389 */ /* 0x0000640000040079 */
[----:B01----:R-:W-:Y:S05]  /*4710*/  ENDCOLLECTIVE ;  /* 0x000000000000791b */ /* 0x003fea0003800000 */
.L_x_2244:
[----:B------:R-:W-:-:S05]  /*4720*/  FADD.FTZ R72, R73, R72 ;  /* 0x0000004849487221 */ /* 0x000fca0000010000 */
[----:B------:R-:W-:Y:S02]  /*4730*/  MOV R119, R72 ;  /* 0x0000004800777202 */ /* 0x000fe40000000f00 */
[----:B------:R-:W-:-:S07]  /*4740*/  MOV R116, R109 ;  /* 0x0000006d00747202 */ /* 0x000fce0000000f00 */
[----:B------:R-:W-:Y:S05]  /*4750*/  WARPSYNC.COLLECTIVE R118, `(.L_x_2245) ;  /* 0x0000000076087348 */ /* 0x000fea0003c00000 */
[----:B------:R0:W1:Y:S02]  /*4760*/  SHFL.BFLY P2, R109, R119, R120, R121 ;  /* 0x0c000078776d7389 */ /* 0x0000640000040079 */
[----:B01----:R-:W-:Y:S05]  /*4770*/  ENDCOLLECTIVE ;  /* 0x000000000000791b */ /* 0x003fea0003800000 */
.L_x_2245:
[----:B------:R-:W-:Y:S02]  /*4780*/  MOV R117, R109 ;  /* 0x0000006d00757202 */ /* 0x000fe40000000f00 */
[----:B------:R-:W-:Y:S01]  /*4790*/  PRMT R109, R69, 0x7632, R109 ;  /* 0x00007632456d7816 */ /* 0x000fe2000000006d */
[----:B------:R-:W-:Y:S06]  /*47a0*/  BRA `(.L_x_2246) ;  /* 0xffffffcc00107947 */ /* 0x000fec000383ffff */
.L_x_2247:
        /* <DEDUP_REMOVED lines=13> */
.L_x_11196:


//--------------------- .text._ZN10layer_norm13ln_bwd_kernelINS_13Kernel_traitsIf13__nv_bfloat16S2_S2_fjLj512ELj1ELj4ELj1ELj16ENS_18Kernel_traits_baseILj512EfS2_S2_S2_fjLj128EEEEELb1ELb0ELb0ELb1EEEvNS_9BwdParamsE --------------------------
	.section	.text._ZN10layer_norm13ln_bwd_kernelINS_13Kernel_traitsIf13__nv_bfloat16S2_S2_fjLj512ELj1ELj4ELj1ELj16ENS_18Kernel_traits_baseILj512EfS2_S2_S2_fjLj128EEEEELb1ELb0ELb0ELb1EEEvNS_9BwdParamsE,"ax",@progbits
	.align	128
        .global         _ZN10layer_norm13ln_bwd_kernelINS_13Kernel_traitsIf13__nv_bfloat16S2_S2_fjLj512ELj1ELj4ELj1ELj16ENS_18Kernel_traits_baseILj512EfS2_S2_S2_fjLj128EEEEELb1ELb0ELb0ELb1EEEvNS_9BwdParamsE
        .type           _ZN10layer_norm13ln_bwd_kernelINS_13Kernel_traitsIf13__nv_bfloat16S2_S2_fjLj512ELj1ELj4ELj1ELj16ENS_18Kernel_traits_baseILj512EfS2_S2_S2_fjLj128EEEEELb1ELb0ELb0ELb1EEEvNS_9BwdParamsE,@function
        .size           _ZN10layer_norm13ln_bwd_kernelINS_13Kernel_traitsIf13__nv_bfloat16S2_S2_fjLj512ELj1ELj4ELj1ELj16ENS_18Kernel_traits_baseILj512EfS2_S2_S2_fjLj128EEEEELb1ELb0ELb0ELb1EEEvNS_9BwdParamsE,(.L_x_11197 - _ZN10layer_norm13ln_bwd_kernelINS_13Kernel_traitsIf13__nv_bfloat16S2_S2_fjLj512ELj1ELj4ELj1ELj16ENS_18Kernel_traits_baseILj512EfS2_S2_S2_fjLj128EEEEELb1ELb0ELb0ELb1EEEvNS_9BwdParamsE)
        .other          _ZN10layer_norm13ln_bwd_kernelINS_13Kernel_traitsIf13__nv_bfloat16S2_S2_fjLj512ELj1ELj4ELj1ELj16ENS_18Kernel_traits_baseILj512EfS2_S2_S2_fjLj128EEEEELb1ELb0ELb0ELb1EEEvNS_9BwdParamsE,@"STO_CUDA_ENTRY STV_DEFAULT"
_ZN10layer_norm13ln_bwd_kernelINS_13Kernel_traitsIf13__nv_bfloat16S2_S2_fjLj512ELj1ELj4ELj1ELj16ENS_18Kernel_traits_baseILj512EfS2_S2_S2_fjLj128EEEEELb1ELb0ELb0ELb1EEEvNS_9BwdParamsE:
.text._ZN10layer_norm13ln_bwd_kernelINS_13Kernel_traitsIf13__nv_bfloat16S2_S2_fjLj512ELj1ELj4ELj1ELj16ENS_18Kernel_traits_baseILj512EfS2_S2_S2_fjLj128EEEEELb1ELb0ELb0ELb1EEEvNS_9BwdParamsE:
        /* <DEDUP_REMOVED lines=47> */
[----:B------:R-:W-:Y:S02]  /*02f0*/  MOV R79, RZ ;  /* 0x000000ff004f7202 */ /* 0x000fe40000000f00 */
        /* <DEDUP_REMOVED lines=13> */
.L_x_2261:
        /* <DEDUP_REMOVED lines=38> */
[----:B---3--:R-:W-:Y:S02]  /*0630*/  SHF.L.U32 R95, R35, 0x10, RZ ;  /* 0x00000010235f7819 */ /* 0x008fe400000006ff */
[----:B------:R-:W-:Y:S02]  /*0640*/  SHF.L.U32 R89, R32, 0x10, RZ ;  /* 0x0000001020597819 */ /* 0x000fe400000006ff */
[----:B----4-:R-:W-:Y:S01]  /*0650*/  PRMT R100, R38, 0x7632, R100 ;  /* 0x0000763226647816 */ /* 0x010fe20000000064 */
[----:B------:R-:W-:Y:S01]  /*0660*/  FADD.FTZ R102, -R0, R95 ;  /* 0x0000005f00667221 */ /* 0x000fe20000010100 */
[----:B------:R-:W-:-:S02]  /*0670*/  SHF.L.U32 R101, R38, 0x10, RZ ;  /* 0x0000001026657819 */ /* 0x000fc400000006ff */
[----:B------:R-:W-:Y:S01]  /*0680*/  PRMT R38, R39, 0x7632, R38 ;  /* 0x0000763227267816 */ /* 0x000fe20000000026 */
[----:B-----5:R-:W-:Y:S01]  /*0690*/  FMUL.FTZ R102, R87, R102 ;  /* 0x0000006657667220 */ /* 0x020fe20000410000 */
[----:B------:R-:W-:Y:S02]  /*06a0*/  SHF.L.U32 R91, R33, 0x10, RZ ;  /* 0x00000010215b7819 */ /* 0x000fe400000006ff */
[----:B------:R-:W-:Y:S02]  /*06b0*/  SHF.L.U32 R93, R34, 0x10, RZ ;  /* 0x00000010225d7819 */ /* 0x000fe400000006ff */
[----:B------:R-:W-:Y:S01]  /*06c0*/  SHF.L.U32 R95, R38, 0x10, RZ ;  /* 0x00000010265f7819 */ /* 0x000fe200000006ff */
[----:B------:R-:W-:Y:S01]  /*06d0*/  FADD.FTZ R98, -R0, R91 ;  /* 0x0000005b00627221 */ /* 0x000fe20000010100 */
[----:B------:R-:W-:Y:S01]  /*06e0*/  PRMT R88, R32, 0x7632, R88 ;  /* 0x0000763220587816 */ /* 0x000fe20000000058 */
[----:B------:R-:W-:Y:S01]  /*06f0*/  FADD.FTZ R96, -R0, R93 ;  /* 0x0000005d00607221 */ /* 0x000fe20000010100 */
[----:B------:R-:W-:Y:S01]  /*0700*/  PRMT R94, R36, 0x7632, R94 ;  /* 0x00007632245e7816 */ /* 0x000fe2000000005e */
[----:B------:R-:W-:Y:S01]  /*0710*/  FADD.FTZ R130, -R0, R95 ;  /* 0x0000005f00827221 */ /* 0x000fe20000010100 */
[----:B------:R-:W-:Y:S01]  /*0720*/  SHF.L.U32 R97, R36, 0x10, RZ ;  /* 0x0000001024617819 */ /* 0x000fe200000006ff */
[----:B------:R-:W-:Y:S01]  /*0730*/  FMUL.FTZ R98, R87, R98 ;  /* 0x0000006257627220 */ /* 0x000fe20000410000 */
[----:B------:R-:W-:Y:S01]  /*0740*/  PRMT R32, R33, 0x7632, R32 ;  /* 0x0000763221207816 */ /* 0x000fe20000000020 */
[----:B------:R-:W-:Y:S01]  /*0750*/  FMUL.FTZ R96, R87, R96 ;  /* 0x0000006057607220 */ /* 0x000fe20000410000 */
[----:B------:R-:W-:Y:S01]  /*0760*/  PRMT R90, R34, 0x7632, R90 ;  /* 0x00007632225a7816 */ /* 0x000fe2000000005a */
[----:B------:R-:W-:Y:S01]  /*0770*/  FADD.FTZ R34, -R0, R89 ;  /* 0x0000005900227221 */ /* 0x000fe20000010100 */
[----:B------:R-:W-:-:S02]  /*0780*/  PRMT R92, R35, 0x7632, R92 ;  /* 0x00007632235c7816 */ /* 0x000fc4000000005c */
[C---:B------:R-:W-:Y:S02]  /*0790*/  PRMT R36, R37.reuse, 0x7632, R36 ;  /* 0x0000763225247816 */ /* 0x040fe40000000024 */
[----:B------:R-:W-:Y:S02]  /*07a0*/  SHF.L.U32 R99, R37, 0x10, RZ ;  /* 0x0000001025637819 */ /* 0x000fe400000006ff */
        /* <DEDUP_REMOVED lines=20> */
[C---:B------:R-:W-:Y:S01]  /*08f0*/  FADD.FTZ R124, -R0.reuse, R91 ;  /* 0x0000005b007c7221 */ /* 0x040fe20000010100 */
[----:B------:R-:W-:Y:S01]  /*0900*/  FADD.FTZ R126, -R0, R93 ;  /* 0x0000005d007e7221 */ /* 0x000fe20000010100 */
[----:B------:R-:W-:Y:S01]  /*0910*/  FMUL.FTZ R101, R4, R95 ;  /* 0x0000005f04657220 */ /* 0x000fe20000410000 */
[----:B------:R-:W-:Y:S01]  /*0920*/  FMUL.FTZ R0, R87, R34 ;  /* 0x0000002257007220 */ /* 0x000fe20000410000 */
[----:B------:R-:W-:Y:S01]  /*0930*/  PRMT R117, R47, 0x7632, R117 ;  /* 0x000076322f757816 */ /* 0x000fe20000000075 */
[----:B------:R-:W-:Y:S01]  /*0940*/  FMUL.FTZ R105, R87, R38 ;  /* 0x0000002657697220 */ /* 0x000fe20000410000 */
[----:B------:R-:W-:Y:S01]  /*0950*/  SHF.L.U32 R116, R47, 0x10, RZ ;  /* 0x000000102f747819 */ /* 0x000fe200000006ff */
[----:B------:R-:W-:Y:S01]  /*0960*/  FMUL.FTZ R47, R87, R94 ;  /* 0x0000005e572f7220 */ /* 0x000fe20000410000 */
[C---:B------:R-:W-:Y:S01]  /*0970*/  PRMT R106, R41.reuse, 0x7632, R106 ;  /* 0x00007632296a7816 */ /* 0x040fe2000000006a */
[----:B------:R-:W-:Y:S01]  /*0980*/  FADD.FTZ R37, RZ, R101 ;  /* 0x00000065ff257221 */ /* 0x000fe20000010000 */
[----:B------:R-:W-:Y:S01]  /*0990*/  SHF.L.U32 R97, R41, 0x10, RZ ;  /* 0x0000001029617819 */ /* 0x000fe200000006ff */
[----:B------:R-:W-:Y:S01]  /*09a0*/  FMUL.FTZ R94, R5, R104 ;  /* 0x00000068055e7220 */ /* 0x000fe20000410000 */
[----:B------:R-:W-:Y:S01]  /*09b0*/  FFMA.FTZ R38, R0, R101, RZ ;  /* 0x0000006500267223 */ /* 0x000fe200000100ff */
        /* <DEDUP_REMOVED lines=9> */
[C---:B------:R-:W-:Y:S01]  /*0a50*/  PRMT R114, R44.reuse, 0x7632, R114 ;  /* 0x000076322c727816 */ /* 0x040fe20000000072 */
[----:B------:R-:W-:Y:S01]  /*0a60*/  FMUL.FTZ R111, R87, R118 ;  /* 0x00000076576f7220 */ /* 0x000fe20000410000 */
        /* <DEDUP_REMOVED lines=8> */
[C---:B------:R-:W-:Y:S01]  /*0af0*/  PRMT R112, R43.reuse, 0x7632, R112 ;  /* 0x000076322b707816 */ /* 0x040fe20000000070 */
[----:B------:R-:W-:Y:S01]  /*0b00*/  FADD.FTZ R46, R46, R33 ;  /* 0x000000212e2e7221 */ /* 0x000fe20000010000 */
[----:B------:R-:W-:Y:S01]  /*0b10*/  SHF.L.U32 R103, R43, 0x10, RZ ;  /* 0x000000102b677819 */ /* 0x000fe200000006ff */
        /* <DEDUP_REMOVED lines=66> */
.L_x_2251:
        /* <DEDUP_REMOVED lines=21> */
[----:B--2---:R-:W-:Y:S02]  /*1090*/  SHF.L.U32 R95, R35, 0x10, RZ ;  /* 0x00000010235f7819 */ /* 0x004fe400000006ff */
[C---:B---3--:R-:W-:Y:S02]  /*10a0*/  PRMT R100, R38.reuse, 0x7632, R100 ;  /* 0x0000763226647816 */ /* 0x048fe40000000064 */
[----:B------:R-:W-:-:S02]  /*10b0*/  SHF.L.U32 R101, R38, 0x10, RZ ;  /* 0x0000001026657819 */ /* 0x000fc400000006ff */
[----:B------:R-:W-:Y:S01]  /*10c0*/  PRMT R38, R39, 0x7632, R38 ;  /* 0x0000763227267816 */ /* 0x000fe20000000026 */
[----:B------:R-:W-:Y:S01]  /*10d0*/  FADD.FTZ R102, -R0, R95 ;  /* 0x0000005f00667221 */ /* 0x000fe20000010100 */
[----:B------:R-:W-:Y:S02]  /*10e0*/  SHF.L.U32 R89, R32, 0x10, RZ ;  /* 0x0000001020597819 */ /* 0x000fe400000006ff */
[----:B------:R-:W-:Y:S02]  /*10f0*/  SHF.L.U32 R91, R33, 0x10, RZ ;  /* 0x00000010215b7819 */ /* 0x000fe400000006ff */
[----:B------:R-:W-:Y:S02]  /*1100*/  SHF.L.U32 R93, R34, 0x10, RZ ;  /* 0x00000010225d7819 */ /* 0x000fe400000006ff */
[----:B------:R-:W-:Y:S02]  /*1110*/  SHF.L.U32 R95, R38, 0x10, RZ ;  /* 0x00000010265f7819 */ /* 0x000fe400000006ff */
[----:B------:R-:W-:-:S02]  /*1120*/  PRMT R88, R32, 0x7632, R88 ;  /* 0x0000763220587816 */ /* 0x000fc40000000058 */
[C---:B------:R-:W-:Y:S02]  /*1130*/  PRMT R94, R36.reuse, 0x7632, R94 ;  /* 0x00007632245e7816 */ /* 0x040fe4000000005e */
[----:B------:R-:W-:Y:S02]  /*1140*/  SHF.L.U32 R97, R36, 0x10, RZ ;  /* 0x0000001024617819 */ /* 0x000fe400000006ff */
[----:B------:R-:W-:Y:S02]  /*1150*/  PRMT R32, R33, 0x7632, R32 ;  /* 0x0000763221207816 */ /* 0x000fe40000000020 */
[----:B------:R-:W-:Y:S02]  /*1160*/  PRMT R90, R34, 0x7632, R90 ;  /* 0x00007632225a7816 */ /* 0x000fe4000000005a */
[----:B------:R-:W-:Y:S02]  /*1170*/  PRMT R92, R35, 0x7632, R92 ;  /* 0x00007632235c7816 */ /* 0x000fe4000000005c */
[C---:B------:R-:W-:Y:S01]  /*1180*/  PRMT R36, R37.reuse, 0x7632, R36 ;  /* 0x0000763225247816 */ /* 0x040fe20000000024 */
[C---:B------:R-:W-:Y:S01]  /*1190*/  FADD.FTZ R34, -R0.reuse, R89 ;  /* 0x0000005900227221 */ /* 0x040fe20000010100 */
[----:B------:R-:W-:Y:S01]  /*11a0*/  SHF.L.U32 R99, R37, 0x10, RZ ;  /* 0x0000001025637819 */ /* 0x000fe200000006ff */
[C---:B------:R-:W-:Y:S01]  /*11b0*/  FADD.FTZ R98, -R0.reuse, R91 ;  /* 0x0000005b00627221 */ /* 0x040fe20000010100 */
[----:B------:R-:W-:Y:S01]  /*11c0*/  SHF.L.U32 R103, R39, 0x10, RZ ;  /* 0x0000001027677819 */ /* 0x000fe200000006ff */
[C---:B------:R-:W-:Y:S01]  /*11d0*/  FADD.FTZ R96, -R0.reuse, R93 ;  /* 0x0000005d00607221 */ /* 0x040fe20000010100 */
[----:B------:R-:W-:Y:S01]  /*11e0*/  FADD.FTZ R130, -R0, R95 ;  /* 0x0000005f00827221 */ /* 0x000fe20000010100 */
[----:B------:R-:W-:-:S02]  /*11f0*/  SHF.L.U32 R33, R88, 0x10, RZ ;  /* 0x0000001058217819 */ /* 0x000fc400000006ff */
[----:B------:R-:W-:Y:S02]  /*1200*/  SHF.L.U32 R35, R32, 0x10, RZ ;  /* 0x0000001020237819 */ /* 0x000fe400000006ff */
[----:B------:R-:W-:Y:S02]  /*1210*/  SHF.L.U32 R37, R90, 0x10, RZ ;  /* 0x000000105a257819 */ /* 0x000fe400000006ff */
[----:B------:R-:W-:Y:S02]  /*1220*/  SHF.L.U32 R39, R92, 0x10, RZ ;  /* 0x000000105c277819 */ /* 0x000fe400000006ff */
[----:B------:R-:W-:Y:S02]  /*1230*/  SHF.L.U32 R89, R94, 0x10, RZ ;  /* 0x000000105e597819 */ /* 0x000fe400000006ff */
[----:B------:R-:W-:Y:S02]  /*1240*/  SHF.L.U32 R91, R36, 0x10, RZ ;  /* 0x00000010245b7819 */ /* 0x000fe400000006ff */
[----:B------:R-:W-:-:S02]  /*1250*/  SHF.L.U32 R93, R100, 0x10, RZ ;  /* 0x00000010645d7819 */ /* 0x000fc400000006ff */
[C---:B----4-:R-:W-:Y:S02]  /*1260*/  PRMT R104, R40.reuse, 0x7632, R104 ;  /* 0x0000763228687816 */ /* 0x050fe40000000068 */
[----:B------:R-:W-:Y:S01]  /*1270*/  SHF.L.U32 R95, R40, 0x10, RZ ;  /* 0x00000010285f7819 */ /* 0x000fe200000006ff */
[----:B------:R-:W-:Y:S01]  /*1280*/  FADD.FTZ R94, -R0, R101 ;  /* 0x00000065005e7221 */ /* 0x000fe20000010100 */
        /* <DEDUP_REMOVED lines=11> */
[----:B------:R-:W-:Y:S01]  /*1340*/  FMUL.FTZ R101, R4, R95 ;  /* 0x0000005f04657220 */ /* 0x000fe20000410000 */
[----:B-----5:R-:W-:Y:S01]  /*1350*/  FMUL.FTZ R0, R87, R34 ;  /* 0x0000002257007220 */ /* 0x020fe20000410000 */
[----:B------:R-:W-:-:S02]  /*1360*/  PRMT R117, R47, 0x7632, R117 ;  /* 0x000076322f757816 */ /* 0x000fc40000000075 */
[----:B------:R-:W-:Y:S01]  /*1370*/  SHF.L.U32 R116, R47, 0x10, RZ ;  /* 0x000000102f747819 */ /* 0x000fe200000006ff */
[----:B------:R-:W-:Y:S01]  /*1380*/  FMUL.FTZ R47, R87, R94 ;  /* 0x0000005e572f7220 */ /* 0x000fe20000410000 */
[C---:B------:R-:W-:Y:S01]  /*1390*/  PRMT R106, R41.reuse, 0x7632, R106 ;  /* 0x00007632296a7816 */ /* 0x040fe2000000006a */
[----:B------:R-:W-:Y:S01]  /*13a0*/  FADD.FTZ R37, RZ, R101 ;  /* 0x00000065ff257221 */ /* 0x000fe20000010000 */
[----:B------:R-:W-:Y:S01]  /*13b0*/  SHF.L.U32 R97, R41, 0x10, RZ ;  /* 0x0000001029617819 */ /* 0x000fe200000006ff */
[----:B------:R-:W-:Y:S01]  /*13c0*/  FMUL.FTZ R94, R5, R104 ;  /* 0x00000068055e7220 */ /* 0x000fe20000410000 */
[----:B------:R-:W-:Y:S01]  /*13d0*/  FMUL.FTZ R105, R87, R38 ;  /* 0x0000002657697220 */ /* 0x000fe20000410000 */
[----:B------:R-:W-:Y:S01]  /*13e0*/  FFMA.FTZ R38, R0, R101, RZ ;  /* 0x0000006500267223 */ /* 0x000fe200000100ff */
[----:B------:R-:W-:Y:S01]  /*13f0*/  SHF.L.U32 R106, R106, 0x10, RZ ;  /* 0x000000106a6a7819 */ /* 0x000fe200000006ff */
[----:B------:R-:W-:Y:S01]  /*1400*/  FMUL.FTZ R32, R6, R97 ;  /* 0x0000006106207220 */ /* 0x000fe20000410000 */
[----:B------:R-:W-:Y:S01]  /*1410*/  FADD.FTZ R37, R37, R94 ;  /* 0x0000005e25257221 */ /* 0x000fe20000010000 */
[----:B------:R-:W-:Y:S01]  /*1420*/  FMUL.FTZ R98, R87, R98 ;  /* 0x0000006257627220 */ /* 0x000fe20000410000 */
        /* <DEDUP_REMOVED lines=14> */
[----:B------:R-:W-:Y:S01]  /*1510*/  FMUL.FTZ R96, R87, R96 ;  /* 0x0000006057607220 */ /* 0x000fe20000410000 */
[----:B------:R-:W-:Y:S01]  /*1520*/  FFMA.FTZ R37, R107, R34, R44 ;  /* 0x000000226b257223 */ /* 0x000fe2000001002c */
[C---:B------:R-:W-:Y:S01]  /*1530*/  PRMT R112, R43.reuse, 0x7632, R112 ;  /* 0x000076322b707816 */ /* 0x040fe20000000070 */
[----:B------:R-:W-:Y:S01]  /*1540*/  FADD.FTZ R46, R46, R33 ;  /* 0x000000212e2e7221 */ /* 0x000fe20000010000 */
[----:B------:R-:W-:Y:S01]  /*1550*/  SHF.L.U32 R103, R43, 0x10, RZ ;  /* 0x000000102b677819 */ /* 0x000fe200000006ff */
[----:B------:R-:W-:Y:S01]  /*1560*/  FMUL.FTZ R35, R9, R110 ;  /* 0x0000006e09237220 */ /* 0x000fe20000410000 */
[C---:B------:R-:W-:Y:S01]  /*1570*/  FMUL.FTZ R111, R87.reuse, R118 ;  /* 0x00000076576f7220 */ /* 0x040fe20000410000 */
[----:B------:R-:W-:Y:S01]  /*1580*/  FFMA.FTZ R44, R96, R33, R37 ;  /* 0x00000021602c7223 */ /* 0x000fe20000010025 */
[----:B------:R-:W-:Y:S01]  /*1590*/  SHF.L.U32 R112, R112, 0x10, RZ ;  /* 0x0000001070707819 */ /* 0x000fe200000006ff */
[----:B------:R-:W-:Y:S01]  /*15a0*/  FMUL.FTZ R93, R10, R103 ;  /* 0x000000670a5d7220 */ /* 0x000fe20000410000 */
[----:B------:R-:W-:Y:S01]  /*15b0*/  FADD.FTZ R46, R46, R35 ;  /* 0x000000232e2e7221 */ /* 0x000fe20000010000 */
[----:B------:R-:W-:Y:S01]  /*15c0*/  FMUL.FTZ R102, R87, R102 ;  /* 0x0000006657667220 */ /* 0x000fe20000410000 */
[----:B------:R-:W-:Y:S01]  /*15d0*/  FFMA.FTZ R121, R111, R35, R44 ;  /* 0x000000236f797223 */ /* 0x000fe2000001002c */
[C---:B------:R-:W-:Y:S01]  /*15e0*/  FMUL.FTZ R91, R87.reuse, R90 ;  /* 0x0000005a575b7220 */ /* 0x040fe20000410000 */
        /* <DEDUP_REMOVED lines=57> */
[----:B------:R-:W-:-:S07]  /*1980*/  FFMA.FTZ R120, R44, R37, R137 ;  /* 0x000000252c787223 */ /* 0x000fce0000010089 */
.L_x_2252:
        /* <DEDUP_REMOVED lines=54> */
.L_x_2273:
        /* <DEDUP_REMOVED lines=10> */
[----:B------:R-:W-:Y:S02]  /*1d90*/  PRMT R103, R25, 0x7632, R103 ;  /* 0x0000763219677816 */ /* 0x000fe40000000067 */
[----:B0-----:R-:W-:Y:S02]  /*1da0*/  PRMT R106, R24, 0x7632, R106 ;  /* 0x00007632186a7816 */ /* 0x001fe4000000006a */
[----:B------:R-:W-:Y:S02]  /*1db0*/  PRMT R109, R23, 0x7632, R109 ;  /* 0x00007632176d7816 */ /* 0x000fe4000000006d */
[----:B------:R-:W-:-:S02]  /*1dc0*/  PRMT R110, R22, 0x7632, R110 ;  /* 0x00007632166e7816 */ /* 0x000fc4000000006e */
[----:B------:R-:W-:Y:S02]  /*1dd0*/  PRMT R104, R21, 0x7632, R104 ;  /* 0x0000763215687816 */ /* 0x000fe40000000068 */
[----:B------:R-:W-:Y:S01]  /*1de0*/  PRMT R108, R20, 0x7632, R108 ;  /* 0x00007632146c7816 */ /* 0x000fe2000000006c */
[----:B------:R-:W-:Y:S06]  /*1df0*/  BRA.U UP0, `(.L_x_2255) ;  /* 0x00000009005c7547 */ /* 0x000fec000b800000 */
[C-C-:B------:R-:W-:Y:S01]  /*1e00*/  FFMA.FTZ R97, R95.reuse, R98, R100.reuse ;  /* 0x000000625f617223 */ /* 0x140fe20000010064 */
[C---:B------:R-:W-:Y:S01]  /*1e10*/  LOP3.LUT P3, RZ, R48.reuse, 0xff, RZ, 0xc0, !PT ;  /* 0x000000ff30ff7812 */ /* 0x040fe2000786c0ff */
[C-C-:B------:R-:W-:Y:S01]  /*1e20*/  FFMA.FTZ R98, R95.reuse, R111, R100.reuse ;  /* 0x0000006f5f627223 */ /* 0x140fe20000010064 */
[C---:B------:R-:W-:Y:S01]  /*1e30*/  LOP3.LUT P5, RZ, R48.reuse, 0xff00, RZ, 0xc0, !PT ;  /* 0x0000ff0030ff7812 */ /* 0x040fe200078ac0ff */
[C-C-:B------:R-:W-:Y:S01]  /*1e40*/  FFMA.FTZ R96, R95.reuse, R96, R100.reuse ;  /* 0x000000605f607223 */ /* 0x140fe20000010064 */
[C---:B------:R-:W-:Y:S01]  /*1e50*/  LOP3.LUT P6, RZ, R48.reuse, 0xff0000, RZ, 0xc0, !PT ;  /* 0x00ff000030ff7812 */ /* 0x040fe200078cc0ff */
[----:B------:R-:W-:Y:S01]  /*1e60*/  FFMA.FTZ R107, R95, R107, R100 ;  /* 0x0000006b5f6b7223 */ /* 0x000fe20000010064 */
[----:B------:R-:W-:Y:S01]  /*1e70*/  LOP3.LUT P2, RZ, R48, 0xff000000, RZ, 0xc0, !PT ;  /* 0xff00000030ff7812 */ /* 0x000fe2000784c0ff */
[----:B------:R-:W-:Y:S01]  /*1e80*/  FADD.FTZ R98, -R98, R35 ;  /* 0x0000002362627221 */ /* 0x000fe20000010100 */
[----:B------:R-:W-:Y:S01]  /*1e90*/  ISETP.GE.U32.AND P1, PT, R48, RZ, PT ;  /* 0x000000ff3000720c */ /* 0x000fe20003f26070 */
[--C-:B------:R-:W-:Y:S01]  /*1ea0*/  FADD.FTZ R48, -R97, R32.reuse ;  /* 0x0000002061307221 */ /* 0x100fe20000010100 */
[----:B------:R-:W-:Y:S01]  /*1eb0*/  PRMT R32, R22, 0x7632, R32 ;  /* 0x0000763216207816 */ /* 0x000fe20000000020 */
[C-C-:B------:R-:W-:Y:S01]  /*1ec0*/  FFMA.FTZ R0, R95.reuse, R0, R100.reuse ;  /* 0x000000005f007223 */ /* 0x140fe20000010064 */
[----:B------:R-:W-:Y:S01]  /*1ed0*/  FFMA.FTZ R119, R95, R119, R100 ;  /* 0x000000775f777223 */ /* 0x000fe20000010064 */
[----:B------:R-:W-:Y:S01]  /*1ee0*/  FADD.FTZ R96, -R96, R33 ;  /* 0x0000002160607221 */ /* 0x000fe20000010100 */
[----:B------:R-:W-:Y:S01]  /*1ef0*/  SHF.L.U32 R35, R32, 0x10, RZ ;  /* 0x0000001020237819 */ /* 0x000fe200000006ff */
[----:B------:R-:W-:Y:S01]  /*1f00*/  FADD.FTZ R34, -R107, R34 ;  /* 0x000000226b227221 */ /* 0x000fe20000010100 */
[----:B------:R-:W-:Y:S01]  /*1f10*/  PRMT R32, R23, 0x7632, R32 ;  /* 0x0000763217207816 */ /* 0x000fe20000000020 */
[----:B------:R-:W-:Y:S01]  /*1f20*/  FADD.FTZ R0, -R0, R101 ;  /* 0x0000006500007221 */ /* 0x000fe20000010100 */
[----:B------:R-:W-:Y:S01]  /*1f30*/  SHF.L.U32 R104, R104, 0x10, RZ ;  /* 0x0000001068687819 */ /* 0x000fe200000006ff */
[----:B------:R-:W-:Y:S01]  /*1f40*/  FFMA.FTZ R99, R95, R91, R100 ;  /* 0x0000005b5f637223 */ /* 0x000fe20000010064 */
[----:B------:R-:W-:Y:S01]  /*1f50*/  SHF.L.U32 R106, R20, 0x10, RZ ;  /* 0x00000010146a7819 */ /* 0x000fe200000006ff */
[----:B------:R-:W-:Y:S01]  /*1f60*/  FADD.FTZ R92, -R119, R92 ;  /* 0x0000005c775c7221 */ /* 0x000fe20000010100 */
[----:B------:R-:W-:Y:S01]  /*1f70*/  SHF.L.U32 R33, R22, 0x10, RZ ;  /* 0x0000001016217819 */ /* 0x000fe200000006ff */
[----:B------:R-:W-:Y:S01]  /*1f80*/  FFMA.FTZ R105, R95, R105, R100 ;  /* 0x000000695f697223 */ /* 0x000fe20000010064 */
[----:B------:R-:W-:Y:S01]  /*1f90*/  SHF.L.U32 R32, R32, 0x10, RZ ;  /* 0x0000001020207819 */ /* 0x000fe200000006ff */
[C---:B------:R-:W-:Y:S01]  /*1fa0*/  FFMA.FTZ R104, R87.reuse, R34, R104 ;  /* 0x0000002257687223 */ /* 0x040fe20000010068 */
[----:B------:R-:W-:Y:S01]  /*1fb0*/  PRMT R91, R20, 0x7632, R91 ;  /* 0x00007632145b7816 */ /* 0x000fe2000000005b */
[----:B------:R-:W-:Y:S01]  /*1fc0*/  FFMA.FTZ R0, R87, R0, R106 ;  /* 0x0000000057007223 */ /* 0x000fe2000001006a */
[----:B------:R-:W-:Y:S01]  /*1fd0*/  SHF.L.U32 R34, R21, 0x10, RZ ;  /* 0x0000001015227819 */ /* 0x000fe200000006ff */
[----:B------:R-:W-:Y:S01]  /*1fe0*/  FFMA.FTZ R96, R87, R96, R33 ;  /* 0x0000006057607223 */ /* 0x000fe20000010021 */
[----:B------:R-:W-:Y:S01]  /*1ff0*/  FFMA.FTZ R106, R95, R90, R100 ;  /* 0x0000005a5f6a7223 */ /* 0x000fe20000010064 */
[----:B------:R-:W-:Y:S01]  /*2000*/  SHF.L.U32 R33, R24, 0x10, RZ ;  /* 0x0000001018217819 */ /* 0x000fe200000006ff */
[----:B------:R-:W-:Y:S01]  /*2010*/  FADD.FTZ R42, -R99, R42 ;  /* 0x0000002a632a7221 */ /* 0x000fe20000010100 */
[----:B------:R-:W-:Y:S01]  /*2020*/  SHF.L.U32 R90, R91, 0x10, RZ ;  /* 0x000000105b5a7819 */ /* 0x000fe200000006ff */
[----:B------:R-:W-:Y:S01]  /*2030*/  FFMA.FTZ R32, R87, R92, R32 ;  /* 0x0000005c57207223 */ /* 0x000fe20000010020 */
[----:B------:R-:W-:Y:S01]  /*2040*/  FADD.FTZ R94, -R105, R94 ;  /* 0x0000005e695e7221 */ /* 0x000fe20000010100 */
[----:B------:R-:W-:Y:S01]  /*2050*/  FFMA.FTZ R102, R95, R102, R100 ;  /* 0x000000665f667223 */ /* 0x000fe20000010064 */
[C---:B------:R-:W-:Y:S01]  /*2060*/  FFMA.FTZ R34, R87.reuse, R48, R34 ;  /* 0x0000003057227223 */ /* 0x040fe20000010022 */
[----:B------:R-:W-:Y:S01]  /*2070*/  FADD.FTZ R106, -R106, R43 ;  /* 0x0000002b6a6a7221 */ /* 0x000fe20000010100 */
[C---:B------:R-:W-:Y:S01]  /*2080*/  FFMA.FTZ R98, R87.reuse, R98, R35 ;  /* 0x0000006257627223 */ /* 0x040fe20000010023 */
[C---:B------:R-:W-:Y:S01]  /*2090*/  FFMA.FTZ R48, R87.reuse, R42, R33 ;  /* 0x0000002a57307223 */ /* 0x040fe20000010021 */
[-C--:B------:R-:W-:Y:S01]  /*20a0*/  FMUL.FTZ R32, R32, R85.reuse ;  /* 0x0000005520207220 */ /* 0x080fe20000410000 */
[----:B------:R-:W-:Y:S01]  /*20b0*/  FFMA.FTZ R90, R87, R94, R90 ;  /* 0x0000005e575a7223 */ /* 0x000fe2000001005a */
[----:B------:R-:W-:Y:S01]  /*20c0*/  SHF.L.U32 R43, R23, 0x10, RZ ;  /* 0x00000010172b7819 */ /* 0x000fe200000006ff */
[----:B------:R-:W-:Y:S01]  /*20d0*/  FADD.FTZ R102, -R102, R93 ;  /* 0x0000005d66667221 */ /* 0x000fe20000010100 */
[----:B------:R-:W-:Y:S01]  /*20e0*/  SHF.L.U32 R35, R25, 0x10, RZ ;  /* 0x0000001019237819 */ /* 0x000fe200000006ff */
[-C--:B------:R-:W-:Y:S01]  /*20f0*/  FMUL.FTZ R48, R48, R85.reuse ;  /* 0x0000005530307220 */ /* 0x080fe20000410000 */
[----:B------:R-:W-:Y:S01]  /*2100*/  FMUL.FTZ R32, R32, UR4 ;  /* 0x0000000420207c20 */ /* 0x000fe20008410000 */
[-C--:B------:R-:W-:Y:S01]  /*2110*/  FMUL.FTZ R0, R0, R85.reuse ;  /* 0x0000005500007220 */ /* 0x080fe20000410000 */
[-C--:B------:R-:W-:Y:S01]  /*2120*/  FMUL.FTZ R90, R90, R85.reuse ;  /* 0x000000555a5a7220 */ /* 0x080fe20000410000 */
[----:B------:R-:W-:Y:S01]  /*2130*/  ISETP.GE.U32.AND.EX P1, PT, R49, 0x1000000, PT, P1 ;  /* 0x010000003100780c */ /* 0x000fe20003f26110 */
[-C--:B------:R-:W-:Y:S01]  /*2140*/  FMUL.FTZ R34, R34, R85.reuse ;  /* 0x0000005522227220 */ /* 0x080fe20000410000 */
[----:B------:R-:W-:Y:S01]  /*2150*/  FMUL.FTZ R96, R96, R85 ;  /* 0x0000005560607220 */ /* 0x000fe20000410000 */
[C---:B------:R-:W-:Y:S01]  /*2160*/  FFMA.FTZ R102, R87.reuse, R102, R43 ;  /* 0x0000006657667223 */ /* 0x040fe2000001002b */
[----:B------:R-:W-:Y:S01]  /*2170*/  FFMA.FTZ R106, R87, R106, R35 ;  /* 0x0000006a576a7223 */ /* 0x000fe20000010023 */
[----:B------:R-:W-:Y:S01]  /*2180*/  FFMA.FTZ R91, R95, R45, R100 ;  /* 0x0000002d5f5b7223 */ /* 0x000fe20000010064 */
[----:B------:R-:W-:Y:S01]  /*2190*/  FMUL.FTZ R33, R48, UR4 ;  /* 0x0000000430217c20 */ /* 0x000fe20008410000 */
[----:B------:R-:W-:Y:S01]  /*21a0*/  FMUL.FTZ R0, R0, UR4 ;  /* 0x0000000400007c20 */ /* 0x000fe20008410000 */
[----:B------:R-:W-:Y:S01]  /*21b0*/  FMUL.FTZ R45, R90, UR4 ;  /* 0x000000045a2d7c20 */ /* 0x000fe20008410000 */
[----:B------:R-:W-:Y:S01]  /*21c0*/  FMUL.FTZ R34, R34, UR4 ;  /* 0x0000000422227c20 */ /* 0x000fe20008410000 */
[----:B------:R-:W-:Y:S01]  /*21d0*/  FMUL.FTZ R96, R96, UR4 ;  /* 0x0000000460607c20 */ /* 0x000fe20008410000 */
[----:B------:R-:W-:Y:S01]  /*21e0*/  FSEL R48, R32, RZ, P1 ;  /* 0x000000ff20307208 */ /* 0x000fe20000800000 */
[-C--:B------:R-:W-:Y:S01]  /*21f0*/  FMUL.FTZ R104, R104, R85.reuse ;  /* 0x0000005568687220 */ /* 0x080fe20000410000 */
[----:B------:R-:W-:Y:S01]  /*2200*/  LOP3.LUT P4, RZ, R49, 0xff, RZ, 0xc0, !PT ;  /* 0x000000ff31ff7812 */ /* 0x000fe2000788c0ff */
[-C--:B------:R-:W-:Y:S01]  /*2210*/  FMUL.FTZ R98, R98, R85.reuse ;  /* 0x0000005562627220 */ /* 0x080fe20000410000 */
[-C--:B------:R-:W-:Y:S01]  /*2220*/  FMUL.FTZ R102, R102, R85.reuse ;  /* 0x0000005566667220 */ /* 0x080fe20000410000 */
[----:B------:R-:W-:Y:S01]  /*2230*/  FMUL.FTZ R106, R106, R85 ;  /* 0x000000556a6a7220 */ /* 0x000fe20000410000 */
[----:B------:R-:W-:Y:S01]  /*2240*/  PRMT R32, R27, 0x7632, R32 ;  /* 0x000076321b207816 */ /* 0x000fe20000000020 */
[--C-:B------:R-:W-:Y:S01]  /*2250*/  FFMA.FTZ R44, R95, R44, R100.reuse ;  /* 0x0000002c5f2c7223 */ /* 0x100fe20000010064 */
[----:B------:R-:W-:Y:S01]  /*2260*/  FSEL R0, R0, RZ, P3 ;  /* 0x000000ff00007208 */ /* 0x000fe20001800000 */
[----:B------:R-:W-:Y:S01]  /*2270*/  FMUL.FTZ R104, R104, UR4 ;  /* 0x0000000468687c20 */ /* 0x000fe20008410000 */
[----:B------:R-:W-:Y:S01]  /*2280*/  FSEL R45, R45, RZ, P5 ;  /* 0x000000ff2d2d7208 */ /* 0x000fe20002800000 */
[----:B------:R-:W-:Y:S01]  /*2290*/  FMUL.FTZ R98, R98, UR4 ;  /* 0x0000000462627c20 */ /* 0x000fe20008410000 */
[----:B------:R-:W-:Y:S01]  /*22a0*/  FSEL R42, R34, RZ, P6 ;  /* 0x000000ff222a7208 */ /* 0x000fe20003000000 */
[----:B------:R-:W-:Y:S01]  /*22b0*/  FMUL.FTZ R102, R102, UR4 ;  /* 0x0000000466667c20 */ /* 0x000fe20008410000 */
[----:B------:R-:W-:Y:S01]  /*22c0*/  FSEL R96, R96, RZ, P4 ;  /* 0x000000ff60607208 */ /* 0x000fe20002000000 */
[----:B------:R-:W-:Y:S01]  /*22d0*/  FMUL.FTZ R106, R106, UR4 ;  /* 0x000000046a6a7c20 */ /* 0x000fe20008410000 */
[----:B------:R-:W-:Y:S01]  /*22e0*/  SHF.L.U32 R32, R32, 0x10, RZ ;  /* 0x0000001020207819 */ /* 0x000fe200000006ff */
[----:B------:R-:W-:Y:S01]  /*22f0*/  FADD.FTZ R44, -R44, R37 ;  /* 0x000000252c2c7221 */ /* 0x000fe20000010100 */
[----:B------:R-:W-:Y:S01]  /*2300*/  LOP3.LUT P3, RZ, R49, 0xff00, RZ, 0xc0, !PT ;  /* 0x0000ff0031ff7812 */ /* 0x000fe2000786c0ff */
[--C-:B------:R-:W-:Y:S01]  /*2310*/  FFMA.FTZ R88, R95, R88, R100.reuse ;  /* 0x000000585f587223 */ /* 0x100fe20000010064 */
[----:B------:R-:W-:Y:S01]  /*2320*/  LOP3.LUT P5, RZ, R49, 0xff0000, RZ, 0xc0, !PT ;  /* 0x00ff000031ff7812 */ /* 0x000fe200078ac0ff */
[----:B------:R-:W-:Y:S01]  /*2330*/  FFMA.FTZ R46, R95, R46, R100 ;  /* 0x0000002e5f2e7223 */ /* 0x000fe20000010064 */
[C---:B------:R-:W-:Y:S01]  /*2340*/  LOP3.LUT P6, RZ, R2.reuse, 0xff, RZ, 0xc0, !PT ;  /* 0x000000ff02ff7812 */ /* 0x040fe200078cc0ff */
[----:B------:R-:W-:Y:S01]  /*2350*/  FFMA.FTZ R44, R87, R44, R32 ;  /* 0x0000002c572c7223 */ /* 0x000fe20000010020 */
[C---:B------:R-:W-:Y:S01]  /*2360*/  LOP3.LUT P4, RZ, R2.reuse, 0xff0000, RZ, 0xc0, !PT ;  /* 0x00ff000002ff7812 */ /* 0x040fe2000788c0ff */
[C-C-:B------:R-:W-:Y:S01]  /*2370*/  FFMA.FTZ R89, R95.reuse, R89, R100.reuse ;  /* 0x000000595f597223 */ /* 0x140fe20000010064 */
[----:B------:R-:W-:Y:S01]  /*2380*/  ISETP.GE.U32.AND P1, PT, R2, RZ, PT ;  /* 0x000000ff0200720c */ /* 0x000fe20003f26070 */
[----:B------:R-:W-:Y:S01]  /*2390*/  FFMA.FTZ R47, R95, R47, R100 ;  /* 0x0000002f5f2f7223 */ /* 0x000fe20000010064 */
        /* <DEDUP_REMOVED lines=10> */
[----:B------:R-:W-:Y:S01]  /*2440*/  LOP3.LUT P2, RZ, R2, 0xff00, RZ, 0xc0, !PT ;  /* 0x0000ff0002ff7812 */ /* 0x000fe2000784c0ff */
[----:B------:R-:W-:Y:S01]  /*2450*/  FMUL.FTZ R44, R44, R85 ;  /* 0x000000552c2c7220 */ /* 0x000fe20000410000 */
[----:B------:R-:W-:-:S02]  /*2460*/  LOP3.LUT P3, RZ, R2, 0xff000000, RZ, 0xc0, !PT ;  /* 0xff00000002ff7812 */ /* 0x000fc4000786c0ff */
[C---:B------:R-:W-:Y:S01]  /*2470*/  LOP3.LUT P5, RZ, R3.reuse, 0xff, RZ, 0xc0, !PT ;  /* 0x000000ff03ff7812 */ /* 0x040fe200078ac0ff */
[----:B------:R-:W-:Y:S01]  /*2480*/  FMUL.FTZ R44, R44, UR4 ;  /* 0x000000042c2c7c20 */ /* 0x000fe20008410000 */
[C---:B------:R-:W-:Y:S02]  /*2490*/  LOP3.LUT P6, RZ, R3.reuse, 0xff00, RZ, 0xc0, !PT ;  /* 0x0000ff0003ff7812 */ /* 0x040fe400078cc0ff */
[C---:B------:R-:W-:Y:S02]  /*24a0*/  LOP3.LUT P4, RZ, R3.reuse, 0xff0000, RZ, 0xc0, !PT ;  /* 0x00ff000003ff7812 */ /* 0x040fe4000788c0ff */
[----:B------:R-:W-:Y:S02]  /*24b0*/  ISETP.GE.U32.AND.EX P1, PT, R3, 0x1000000, PT, P1 ;  /* 0x010000000300780c */ /* 0x000fe40003f26110 */
[----:B------:R-:W-:Y:S01]  /*24c0*/  PRMT R34, R24, 0x7632, R34 ;  /* 0x0000763218227816 */ /* 0x000fe20000000022 */
[----:B------:R-:W0:Y:S01]  /*24d0*/  LDC.64 R2, c[0x0][0x468] ;  /* 0x00011a00ff027b82 */ /* 0x000e220000000a00 */
[----:B------:R-:W-:-:S02]  /*24e0*/  PRMT R33, R25, 0x7632, R33 ;  /* 0x0000763219217816 */ /* 0x000fc40000000021 */
[----:B------:R-:W-:Y:S02]  /*24f0*/  PRMT R32, R26, 0x7632, R32 ;  /* 0x000076321a207816 */ /* 0x000fe40000000020 */
[----:B------:R-:W-:Y:S02]  /*2500*/  SHF.L.U32 R41, R27, 0x10, RZ ;  /* 0x000000101b297819 */ /* 0x000fe400000006ff */
[----:B------:R-:W-:Y:S02]  /*2510*/  SHF.L.U32 R34, R34, 0x10, RZ ;  /* 0x0000001022227819 */ /* 0x000fe400000006ff */
[----:B------:R-:W-:Y:S02]  /*2520*/  SHF.L.U32 R33, R33, 0x10, RZ ;  /* 0x0000001021217819 */ /* 0x000fe400000006ff */
[----:B------:R-:W-:Y:S01]  /*2530*/  SHF.L.U32 R37, R26, 0x10, RZ ;  /* 0x000000101a257819 */ /* 0x000fe200000006ff */
[C---:B------:R-:W-:Y:S01]  /*2540*/  FFMA.FTZ R34, R87.reuse, R38, R34 ;  /* 0x0000002657227223 */ /* 0x040fe20000010022 */
[----:B------:R-:W-:Y:S01]  /*2550*/  SHF.L.U32 R39, R32, 0x10, RZ ;  /* 0x0000001020277819 */ /* 0x000fe200000006ff */
[C---:B------:R-:W-:Y:S01]  /*2560*/  FFMA.FTZ R32, R87.reuse, R36, R41 ;  /* 0x0000002457207223 */ /* 0x040fe20000010029 */
[C---:B------:R-:W-:Y:S01]  /*2570*/  FFMA.FTZ R88, R87.reuse, R88, R33 ;  /* 0x0000005857587223 */ /* 0x040fe20000010021 */
[C---:B------:R-:W-:Y:S01]  /*2580*/  FFMA.FTZ R40, R87.reuse, R40, R37 ;  /* 0x0000002857287223 */ /* 0x040fe20000010025 */
[-C--:B------:R-:W-:Y:S01]  /*2590*/  FMUL.FTZ R36, R34, R85.reuse ;  /* 0x0000005522247220 */ /* 0x080fe20000410000 */
[----:B------:R-:W-:Y:S01]  /*25a0*/  FFMA.FTZ R46, R87, R46, R39 ;  /* 0x0000002e572e7223 */ /* 0x000fe20000010027 */
        /* <DEDUP_REMOVED lines=28> */
.L_x_2255:
[--C-:B------:R-:W-:Y:S01]  /*2770*/  FFMA.FTZ R119, R95, R119, R100.reuse ;  /* 0x000000775f777223 */ /* 0x100fe20000010064 */
[----:B------:R-:W-:Y:S01]  /*2780*/  SHF.L.U32 R30, R109, 0x10, RZ ;  /* 0x000000106d1e7819 */ /* 0x000fe200000006ff */
[----:B------:R-:W-:Y:S01]  /*2790*/  FFMA.FTZ R102, R95, R102, R100 ;  /* 0x000000665f667223 */ /* 0x000fe20000010064 */
[----:B------:R-:W-:Y:S01]  /*27a0*/  SHF.L.U32 R112, R23, 0x10, RZ ;  /* 0x0000001017707819 */ /* 0x000fe200000006ff */
[----:B------:R-:W-:Y:S01]  /*27b0*/  FADD.FTZ R29, -R119, R92 ;  /* 0x0000005c771d7221 */ /* 0x000fe20000010100 */
[----:B------:R-:W-:Y:S01]  /*27c0*/  ISETP.GE.U32.AND P1, PT, R48, RZ, PT ;  /* 0x000000ff3000720c */ /* 0x000fe20003f26070 */
[----:B------:R-:W-:Y:S01]  /*27d0*/  FADD.FTZ R28, -R102, R93 ;  /* 0x0000005d661c7221 */ /* 0x000fe20000010100 */
[----:B------:R-:W-:Y:S01]  /*27e0*/  LOP3.LUT P6, RZ, R49, 0xff0000, RZ, 0xc0, !PT ;  /* 0x00ff000031ff7812 */ /* 0x000fe200078cc0ff */
[----:B------:R-:W-:Y:S01]  /*27f0*/  FFMA.FTZ R29, R87, R29, R30 ;  /* 0x0000001d571d7223 */ /* 0x000fe2000001001e */
[----:B------:R-:W-:Y:S01]  /*2800*/  ISETP.GE.U32.AND.EX P1, PT, R49, 0x1000000, PT, P1 ;  /* 0x010000003100780c */ /* 0x000fe20003f26110 */
[----:B------:R-:W-:Y:S01]  /*2810*/  FFMA.FTZ R28, R87, R28, R112 ;  /* 0x0000001c571c7223 */ /* 0x000fe20000010070 */
[--C-:B------:R-:W-:Y:S01]  /*2820*/  FFMA.FTZ R96, R95, R96, R100.reuse ;  /* 0x000000605f607223 */ /* 0x100fe20000010064 */
[-C--:B------:R-:W-:Y:S01]  /*2830*/  FMUL.FTZ R30, R29, R85.reuse ;  /* 0x000000551d1e7220 */ /* 0x080fe20000410000 */
[C-C-:B------:R-:W-:Y:S01]  /*2840*/  FFMA.FTZ R0, R95.reuse, R0, R100.reuse ;  /* 0x000000005f007223 */ /* 0x140fe20000010064 */
[----:B------:R-:W-:Y:S01]  /*2850*/  FMUL.FTZ R31, R28, R85 ;  /* 0x000000551c1f7220 */ /* 0x000fe20000410000 */
[--C-:B------:R-:W-:Y:S01]  /*2860*/  FFMA.FTZ R113, R95, R45, R100.reuse ;  /* 0x0000002d5f717223 */ /* 0x100fe20000010064 */
[----:B------:R-:W-:Y:S01]  /*2870*/  FMUL.FTZ R30, R30, UR4 ;  /* 0x000000041e1e7c20 */ /* 0x000fe20008410000 */
[C---:B------:R-:W-:Y:S01]  /*2880*/  LOP3.LUT P3, RZ, R48.reuse, 0xff, RZ, 0xc0, !PT ;  /* 0x000000ff30ff7812 */ /* 0x040fe2000786c0ff */
[----:B------:R-:W-:Y:S01]  /*2890*/  FMUL.FTZ R31, R31, UR4 ;  /* 0x000000041f1f7c20 */ /* 0x000fe20008410000 */
[----:B------:R-:W-:Y:S01]  /*28a0*/  LOP3.LUT P4, RZ, R48, 0xff00, RZ, 0xc0, !PT ;  /* 0x0000ff0030ff7812 */ /* 0x000fe2000788c0ff */
[C-C-:B------:R-:W-:Y:S01]  /*28b0*/  FFMA.FTZ R107, R95.reuse, R107, R100.reuse ;  /* 0x0000006b5f6b7223 */ /* 0x140fe20000010064 */
[----:B------:R-:W-:Y:S01]  /*28c0*/  FSEL R93, R30, RZ, P1 ;  /* 0x000000ff1e5d7208 */ /* 0x000fe20000800000 */
[--C-:B------:R-:W-:Y:S01]  /*28d0*/  FFMA.FTZ R30, R95, R111, R100.reuse ;  /* 0x0000006f5f1e7223 */ /* 0x100fe20000010064 */
[----:B------:R-:W-:Y:S01]  /*28e0*/  LOP3.LUT P2, RZ, R48, 0xff0000, RZ, 0xc0, !PT ;  /* 0x00ff000030ff7812 */ /* 0x000fe2000784c0ff */
[----:B------:R-:W-:Y:S01]  /*28f0*/  FADD.FTZ R96, -R96, R33 ;  /* 0x0000002160607221 */ /* 0x000fe20000010100 */
[----:B------:R-:W-:Y:S01]  /*2900*/  LOP3.LUT P5, RZ, R48, 0xff000000, RZ, 0xc0, !PT ;  /* 0xff00000030ff7812 */ /* 0x000fe200078ac0ff */
[----:B------:R-:W-:Y:S01]  /*2910*/  FADD.FTZ R45, -R30, R35 ;  /* 0x000000231e2d7221 */ /* 0x000fe20000010100 */
[----:B------:R-:W-:Y:S01]  /*2920*/  FSEL R48, R31, RZ, P6 ;  /* 0x000000ff1f307208 */ /* 0x000fe20003000000 */
[----:B------:R-:W-:Y:S01]  /*2930*/  FFMA.FTZ R31, R95, R98, R100 ;  /* 0x000000625f1f7223 */ /* 0x000fe20000010064 */
[----:B------:R-:W-:Y:S01]  /*2940*/  SHF.L.U32 R35, R22, 0x10, RZ ;  /* 0x0000001016237819 */ /* 0x000fe200000006ff */
[----:B------:R-:W-:Y:S01]  /*2950*/  FADD.FTZ R30, -R0, R101 ;  /* 0x00000065001e7221 */ /* 0x000fe20000010100 */
[----:B------:R-:W-:Y:S01]  /*2960*/  SHF.L.U32 R33, R104, 0x10, RZ ;  /* 0x0000001068217819 */ /* 0x000fe200000006ff */
[----:B------:R-:W-:Y:S01]  /*2970*/  FADD.FTZ R34, -R107, R34 ;  /* 0x000000226b227221 */ /* 0x000fe20000010100 */
[----:B------:R-:W-:Y:S01]  /*2980*/  SHF.L.U32 R0, R110, 0x10, RZ ;  /* 0x000000106e007819 */ /* 0x000fe200000006ff */
[----:B------:R-:W-:Y:S01]  /*2990*/  FFMA.FTZ R114, R95, R44, R100 ;  /* 0x0000002c5f727223 */ /* 0x000fe20000010064 */
[----:B------:R-:W-:Y:S01]  /*29a0*/  FADD.FTZ R44, -R31, R32 ;  /* 0x000000201f2c7221 */ /* 0x000fe20000010100 */
[----:B------:R-:W-:Y:S01]  /*29b0*/  FFMA.FTZ R96, R87, R96, R35 ;  /* 0x0000006057607223 */ /* 0x000fe20000010023 */
[----:B------:R-:W-:Y:S01]  /*29c0*/  FFMA.FTZ R109, R95, R89, R100 ;  /* 0x000000595f6d7223 */ /* 0x000fe20000010064 */
[----:B------:R-:W-:Y:S01]  /*29d0*/  SHF.L.U32 R31, R21, 0x10, RZ ;  /* 0x00000010151f7819 */ /* 0x000fe200000006ff */
[C---:B------:R-:W-:Y:S01]  /*29e0*/  FFMA.FTZ R89, R87.reuse, R34, R33 ;  /* 0x0000002257597223 */ /* 0x040fe20000010021 */
[----:B------:R-:W-:Y:S01]  /*29f0*/  FFMA.FTZ R34, R87, R45, R0 ;  /* 0x0000002d57227223 */ /* 0x000fe20000010000 */
[----:B------:R-:W-:Y:S01]  /*2a00*/  SHF.L.U32 R0, R20, 0x10, RZ ;  /* 0x0000001014007819 */ /* 0x000fe200000006ff */
[----:B------:R-:W-:Y:S01]  /*2a10*/  FMUL.FTZ R33, R96, R85 ;  /* 0x0000005560217220 */ /* 0x000fe20000410000 */
[--C-:B------:R-:W-:Y:S01]  /*2a20*/  FFMA.FTZ R102, R95, R88, R100.reuse ;  /* 0x000000585f667223 */ /* 0x100fe20000010064 */
[----:B------:R-:W-:Y:S01]  /*2a30*/  FFMA.FTZ R88, R87, R44, R31 ;  /* 0x0000002c57587223 */ /* 0x000fe2000001001f */
[----:B------:R-:W-:Y:S01]  /*2a40*/  FFMA.FTZ R91, R95, R91, R100 ;  /* 0x0000005b5f5b7223 */ /* 0x000fe20000010064 */
[----:B------:R-:W-:Y:S01]  /*2a50*/  FMUL.FTZ R33, R33, UR4 ;  /* 0x0000000421217c20 */ /* 0x000fe20008410000 */
[----:B------:R-:W-:Y:S01]  /*2a60*/  LOP3.LUT P6, RZ, R49, 0xff, RZ, 0xc0, !PT ;  /* 0x000000ff31ff7812 */ /* 0x000fe200078cc0ff */
[----:B------:R-:W-:Y:S01]  /*2a70*/  FFMA.FTZ R31, R87, R30, R0 ;  /* 0x0000001e571f7223 */ /* 0x000fe20000010000 */
[----:B------:R-:W-:Y:S01]  /*2a80*/  FMUL.FTZ R30, R88, R85 ;  /* 0x00000055581e7220 */ /* 0x000fe20000410000 */
[----:B------:R-:W-:Y:S01]  /*2a90*/  FFMA.FTZ R90, R95, R90, R100 ;  /* 0x0000005a5f5a7223 */ /* 0x000fe20000010064 */
[----:B------:R-:W-:Y:S01]  /*2aa0*/  FADD.FTZ R42, -R91, R42 ;  /* 0x0000002a5b2a7221 */ /* 0x000fe20000010100 */
[----:B------:R-:W-:Y:S01]  /*2ab0*/  SHF.L.U32 R35, R24, 0x10, RZ ;  /* 0x0000001018237819 */ /* 0x000fe200000006ff */
[----:B------:R-:W-:Y:S01]  /*2ac0*/  FFMA.FTZ R105, R95, R105, R100 ;  /* 0x000000695f697223 */ /* 0x000fe20000010064 */
[----:B------:R-:W-:Y:S01]  /*2ad0*/  FSEL R91, R33, RZ, P6 ;  /* 0x000000ff215b7208 */ /* 0x000fe20003000000 */
[----:B------:R-:W-:Y:S01]  /*2ae0*/  FMUL.FTZ R33, R30, UR4 ;  /* 0x000000041e217c20 */ /* 0x000fe20008410000 */
[----:B------:R-:W-:Y:S01]  /*2af0*/  FADD.FTZ R90, -R90, R43 ;  /* 0x0000002b5a5a7221 */ /* 0x000fe20000010100 */
[-C--:B------:R-:W-:Y:S01]  /*2b00*/  FMUL.FTZ R0, R34, R85.reuse ;  /* 0x0000005522007220 */ /* 0x080fe20000410000 */
[----:B------:R-:W-:Y:S01]  /*2b10*/  FMUL.FTZ R30, R31, R85 ;  /* 0x000000551f1e7220 */ /* 0x000fe20000410000 */
[----:B------:R-:W-:Y:S01]  /*2b20*/  SHF.L.U32 R108, R108, 0x10, RZ ;  /* 0x000000106c6c7819 */ /* 0x000fe200000006ff */
[----:B------:R-:W-:Y:S01]  /*2b30*/  FADD.FTZ R105, -R105, R94 ;  /* 0x0000005e69697221 */ /* 0x000fe20000010100 */
[----:B------:R-:W-:Y:S01]  /*2b40*/  SHF.L.U32 R43, R25, 0x10, RZ ;  /* 0x00000010192b7819 */ /* 0x000fe200000006ff */
[----:B------:R-:W-:Y:S01]  /*2b50*/  FFMA.FTZ R92, R87, R42, R35 ;  /* 0x0000002a575c7223 */ /* 0x000fe20000010023 */
[C-C-:B------:R-:W-:Y:S01]  /*2b60*/  FFMA.FTZ R111, R95.reuse, R47, R100.reuse ;  /* 0x0000002f5f6f7223 */ /* 0x140fe20000010064 */
[----:B------:R-:W-:Y:S01]  /*2b70*/  FFMA.FTZ R112, R95, R46, R100 ;  /* 0x0000002e5f707223 */ /* 0x000fe20000010064 */
[----:B------:R-:W0:Y:S01]  /*2b80*/  LDC.64 R44, c[0x0][0x478] ;  /* 0x00011e00ff2c7b82 */ /* 0x000e220000000a00 */
[----:B------:R-:W-:Y:S01]  /*2b90*/  LOP3.LUT P1, RZ, R49, 0xff00, RZ, 0xc0, !PT ;  /* 0x0000ff0031ff7812 */ /* 0x000fe2000782c0ff */
[----:B------:R-:W-:Y:S01]  /*2ba0*/  FMUL.FTZ R0, R0, UR4 ;  /* 0x0000000400007c20 */ /* 0x000fe20008410000 */
[----:B------:R-:W-:Y:S01]  /*2bb0*/  FMUL.FTZ R30, R30, UR4 ;  /* 0x000000041e1e7c20 */ /* 0x000fe20008410000 */
[----:B------:R-:W-:Y:S01]  /*2bc0*/  FSEL R49, R33, RZ, P2 ;  /* 0x000000ff21317208 */ /* 0x000fe20001000000 */
[C---:B------:R-:W-:Y:S01]  /*2bd0*/  FFMA.FTZ R32, R87.reuse, R105, R108 ;  /* 0x0000006957207223 */ /* 0x040fe2000001006c */
[----:B------:R-:W-:Y:S01]  /*2be0*/  FFMA.FTZ R94, R87, R90, R43 ;  /* 0x0000005a575e7223 */ /* 0x000fe2000001002b */
[-C--:B------:R-:W-:Y:S01]  /*2bf0*/  FMUL.FTZ R33, R92, R85.reuse ;  /* 0x000000555c217220 */ /* 0x080fe20000410000 */
[----:B------:R-:W1:Y:S01]  /*2c00*/  LDC.64 R46, c[0x0][0x468] ;  /* 0x00011a00ff2e7b82 */ /* 0x000e620000000a00 */
[----:B------:R-:W-:Y:S01]  /*2c10*/  FSEL R42, R0, RZ, P1 ;  /* 0x000000ff002a7208 */ /* 0x000fe20000800000 */
[-C--:B------:R-:W-:Y:S01]  /*2c20*/  FMUL.FTZ R35, R89, R85.reuse ;  /* 0x0000005559237220 */ /* 0x080fe20000410000 */
[----:B------:R-:W-:Y:S01]  /*2c30*/  FSEL R43, R30, RZ, P3 ;  /* 0x000000ff1e2b7208 */ /* 0x000fe20001800000 */
[-C--:B------:R-:W-:Y:S01]  /*2c40*/  FMUL.FTZ R0, R32, R85.reuse ;  /* 0x0000005520007220 */ /* 0x080fe20000410000 */
[----:B------:R-:W-:Y:S01]  /*2c50*/  FMUL.FTZ R30, R94, R85 ;  /* 0x000000555e1e7220 */ /* 0x000fe20000410000 */
[----:B------:R-:W-:Y:S01]  /*2c60*/  FMUL.FTZ R33, R33, UR4 ;  /* 0x0000000421217c20 */ /* 0x000fe20008410000 */
[----:B------:R-:W-:Y:S01]  /*2c70*/  LOP3.LUT P6, RZ, R2, 0xff, RZ, 0xc0, !PT ;  /* 0x000000ff02ff7812 */ /* 0x000fe200078cc0ff */
[----:B------:R-:W-:Y:S01]  /*2c80*/  FMUL.FTZ R35, R35, UR4 ;  /* 0x0000000423237c20 */ /* 0x000fe20008410000 */
[----:B------:R-:W-:Y:S01]  /*2c90*/  FMUL.FTZ R0, R0, UR4 ;  /* 0x0000000400007c20 */ /* 0x000fe20008410000 */
[----:B------:R-:W-:Y:S01]  /*2ca0*/  FMUL.FTZ R30, R30, UR4 ;  /* 0x000000041e1e7c20 */ /* 0x000fe20008410000 */
[C---:B------:R-:W-:Y:S01]  /*2cb0*/  LOP3.LUT P2, RZ, R2.reuse, 0xff0000, RZ, 0xc0, !PT ;  /* 0x00ff000002ff7812 */ /* 0x040fe2000784c0ff */
[----:B------:R-:W-:Y:S01]  /*2cc0*/  FADD.FTZ R109, -R109, R38 ;  /* 0x000000266d6d7221 */ /* 0x000fe20000010100 */
[----:B------:R-:W-:Y:S01]  /*2cd0*/  FSEL R95, R33, RZ, P6 ;  /* 0x000000ff215f7208 */ /* 0x000fe20003000000 */
[----:B------:R-:W-:Y:S01]  /*2ce0*/  FADD.FTZ R100, -R113, R36 ;  /* 0x0000002471647221 */ /* 0x000fe20000010100 */
[----:B------:R-:W-:Y:S01]  /*2cf0*/  ISETP.GE.U32.AND P6, PT, R2, RZ, PT ;  /* 0x000000ff0200720c */ /* 0x000fe20003fc6070 */
[----:B------:R-:W-:Y:S01]  /*2d00*/  FADD.FTZ R39, -R112, R39 ;  /* 0x0000002770277221 */ /* 0x000fe20000010100 */
[----:B------:R-:W-:Y:S01]  /*2d10*/  FSEL R90, R35, RZ, P5 ;  /* 0x000000ff235a7208 */ /* 0x000fe20002800000 */
[----:B------:R-:W-:Y:S01]  /*2d20*/  FADD.FTZ R37, -R114, R37 ;  /* 0x0000002572257221 */ /* 0x000fe20000010100 */
[----:B------:R-:W-:Y:S01]  /*2d30*/  FSEL R0, R0, RZ, P4 ;  /* 0x000000ff00007208 */ /* 0x000fe20002000000 */
[----:B------:R-:W-:Y:S01]  /*2d40*/  FADD.FTZ R40, -R111, R40 ;  /* 0x000000286f287221 */ /* 0x000fe20000010100 */
[----:B------:R-:W-:Y:S01]  /*2d50*/  FSEL R98, R30, RZ, P2 ;  /* 0x000000ff1e627208 */ /* 0x000fe20001000000 */
[----:B------:R-:W-:Y:S01]  /*2d60*/  FADD.FTZ R30, -R102, R41 ;  /* 0x00000029661e7221 */ /* 0x000fe20000010100 */
[----:B------:R-:W-:-:S02]  /*2d70*/  SHF.L.U32 R106, R106, 0x10, RZ ;  /* 0x000000106a6a7819 */ /* 0x000fc400000006ff */
[C---:B------:R-:W-:Y:S02]  /*2d80*/  LOP3.LUT P1, RZ, R2.reuse, 0xff00, RZ, 0xc0, !PT ;  /* 0x0000ff0002ff7812 */ /* 0x040fe4000782c0ff */
[----:B------:R-:W-:Y:S01]  /*2d90*/  LOP3.LUT P5, RZ, R2, 0xff000000, RZ, 0xc0, !PT ;  /* 0xff00000002ff7812 */ /* 0x000fe200078ac0ff */
[----:B------:R-:W-:Y:S01]  /*2da0*/  FFMA.FTZ R106, R87, R109, R106 ;  /* 0x0000006d576a7223 */ /* 0x000fe2000001006a */
[C---:B------:R-:W-:Y:S02]  /*2db0*/  LOP3.LUT P3, RZ, R3.reuse, 0xff, RZ, 0xc0, !PT ;  /* 0x000000ff03ff7812 */ /* 0x040fe4000786c0ff */
[C---:B------:R-:W-:Y:S02]  /*2dc0*/  LOP3.LUT P4, RZ, R3.reuse, 0xff00, RZ, 0xc0, !PT ;  /* 0x0000ff0003ff7812 */ /* 0x040fe4000788c0ff */
[C---:B------:R-:W-:Y:S02]  /*2dd0*/  LOP3.LUT P2, RZ, R3.reuse, 0xff0000, RZ, 0xc0, !PT ;  /* 0x00ff000003ff7812 */ /* 0x040fe4000784c0ff */
[----:B------:R-:W-:-:S02]  /*2de0*/  ISETP.GE.U32.AND.EX P6, PT, R3, 0x1000000, PT, P6 ;  /* 0x010000000300780c */ /* 0x000fc40003fc6160 */
[----:B------:R-:W-:Y:S02]  /*2df0*/  SHF.L.U32 R36, R99, 0x10, RZ ;  /* 0x0000001063247819 */ /* 0x000fe400000006ff */
[----:B------:R-:W-:Y:S02]  /*2e00*/  SHF.L.U32 R38, R97, 0x10, RZ ;  /* 0x0000001061267819 */ /* 0x000fe400000006ff */
[----:B------:R-:W-:Y:S01]  /*2e10*/  SHF.L.U32 R2, R103, 0x10, RZ ;  /* 0x0000001067027819 */ /* 0x000fe200000006ff */
[C---:B------:R-:W-:Y:S01]  /*2e20*/  FFMA.FTZ R36, R87.reuse, R39, R36 ;  /* 0x0000002757247223 */ /* 0x040fe20000010024 */
[----:B------:R-:W-:Y:S01]  /*2e30*/  SHF.L.U32 R3, R26, 0x10, RZ ;  /* 0x000000101a037819 */ /* 0x000fe200000006ff */
[----:B------:R-:W-:Y:S01]  /*2e40*/  FFMA.FTZ R38, R87, R37, R38 ;  /* 0x0000002557267223 */ /* 0x000fe20000010026 */
[----:B------:R-:W-:Y:S01]  /*2e50*/  SHF.L.U32 R33, R27, 0x10, RZ ;  /* 0x000000101b217819 */ /* 0x000fe200000006ff */
[----:B------:R-:W-:Y:S01]  /*2e60*/  FFMA.FTZ R30, R87, R30, R2 ;  /* 0x0000001e571e7223 */ /* 0x000fe20000010002 */
[----:B------:R-:W-:Y:S01]  /*2e70*/  F2FP.BF16.F32.PACK_AB R35, R29, R28 ;  /* 0x0000001c1d23723e */ /* 0x000fe200000010ff */
[----:B------:R-:W-:Y:S01]  /*2e80*/  FFMA.FTZ R37, R87, R40, R3 ;  /* 0x0000002857257223 */ /* 0x000fe20000010003 */
[----:B0-----:R-:W-:-:S04]  /*2e90*/  IMAD.WIDE.U32 R2, R86, 0x10, R44 ;  /* 0x0000001056027825 */ /* 0x001fc800078e002c */
[----:B------:R-:W-:Y:S01]  /*2ea0*/  FFMA.FTZ R100, R87, R100, R33 ;  /* 0x0000006457647223 */ /* 0x000fe20000010021 */
[----:B------:R-:W-:Y:S01]  /*2eb0*/  F2FP.BF16.F32.PACK_AB R33, R89, R88 ;  /* 0x000000585921723e */ /* 0x000fe200000010ff */
[----:B------:R-:W-:Y:S01]  /*2ec0*/  FMUL.FTZ R41, R36, R85 ;  /* 0x0000005524297220 */ /* 0x000fe20000410000 */
[----:B-1----:R-:W-:Y:S01]  /*2ed0*/  IMAD.WIDE.U32 R86, R86, 0x10, R46 ;  /* 0x0000001056567825 */ /* 0x002fe200078e002e */
[----:B------:R-:W-:-:S03]  /*2ee0*/  F2FP.BF16.F32.PACK_AB R28, R106, R92 ;  /* 0x0000005c6a1c723e */ /* 0x000fc600000010ff */
[-C--:B------:R-:W-:Y:S01]  /*2ef0*/  FMUL.FTZ R106, R106, R85.reuse ;  /* 0x000000556a6a7220 */ /* 0x080fe20000410000 */
[----:B------:R-:W-:Y:S01]  /*2f00*/  FMUL.FTZ R40, R30, R85 ;  /* 0x000000551e287220 */ /* 0x000fe20000410000 */
[----:B------:R-:W-:-:S04]  /*2f10*/  IMAD.WIDE.U32 R44, R84, 0x10, R44 ;  /* 0x00000010542c7825 */ /* 0x000fc800078e002c */
[----:B------:R-:W-:Y:S01]  /*2f20*/  FMUL.FTZ R88, R100, R85 ;  /* 0x0000005564587220 */ /* 0x000fe20000410000 */
[----:B------:R-:W-:Y:S01]  /*2f30*/  FMUL.FTZ R41, R41, UR4 ;  /* 0x0000000429297c20 */ /* 0x000fe20008410000 */
[----:B------:R-:W-:Y:S01]  /*2f40*/  FMUL.FTZ R40, R40, UR4 ;  /* 0x0000000428287c20 */ /* 0x000fe20008410000 */
[----:B------:R-:W-:-:S04]  /*2f50*/  IMAD.WIDE.U32 R46, R84, 0x10, R46 ;  /* 0x00000010542e7825 */ /* 0x000fc800078e002e */
[-C--:B------:R-:W-:Y:S01]  /*2f60*/  FMUL.FTZ R84, R37, R85.reuse ;  /* 0x0000005525547220 */ /* 0x080fe20000410000 */
[----:B------:R-:W-:Y:S01]  /*2f70*/  FMUL.FTZ R85, R38, R85 ;  /* 0x0000005526557220 */ /* 0x000fe20000410000 */
[----:B------:R-:W-:Y:S01]  /*2f80*/  F2FP.BF16.F32.PACK_AB R32, R32, R31 ;  /* 0x0000001f2020723e */ /* 0x000fe200000010ff */
[----:B------:R-:W-:Y:S01]  /*2f90*/  FMUL.FTZ R106, R106, UR4 ;  /* 0x000000046a6a7c20 */ /* 0x000fe20008410000 */
[----:B------:R-:W-:Y:S01]  /*2fa0*/  FMUL.FTZ R84, R84, UR4 ;  /* 0x0000000454547c20 */ /* 0x000fe20008410000 */
[----:B------:R-:W-:Y:S01]  /*2fb0*/  FMUL.FTZ R88, R88, UR4 ;  /* 0x0000000458587c20 */ /* 0x000fe20008410000 */
[----:B------:R-:W-:Y:S01]  /*2fc0*/  FMUL.FTZ R85, R85, UR4 ;  /* 0x0000000455557c20 */ /* 0x000fe20008410000 */
[----:B------:R-:W-:Y:S02]  /*2fd0*/  F2FP.BF16.F32.PACK_AB R31, R38, R100 ;  /* 0x00000064261f723e */ /* 0x000fe400000010ff */
[----:B------:R-:W-:Y:S02]  /*2fe0*/  F2FP.BF16.F32.PACK_AB R29, R30, R94 ;  /* 0x0000005e1e1d723e */ /* 0x000fe400000010ff */
[----:B------:R-:W-:-:S02]  /*2ff0*/  F2FP.BF16.F32.PACK_AB R38, R42, R91 ;  /* 0x0000005b2a26723e */ /* 0x000fc400000010ff */
[----:B------:R-:W-:Y:S02]  /*3000*/  F2FP.BF16.F32.PACK_AB R30, R36, R37 ;  /* 0x00000025241e723e */ /* 0x000fe400000010ff */
[----:B------:R-:W-:Y:S02]  /*3010*/  FSEL R42, R41, RZ, P4 ;  /* 0x000000ff292a7208 */ /* 0x000fe40002000000 */
[----:B------:R-:W-:Y:S02]  /*3020*/  F2FP.BF16.F32.PACK_AB R37, R90, R49 ;  /* 0x000000315a25723e */ /* 0x000fe400000010ff */
[----:B------:R-:W-:Y:S02]  /*3030*/  F2FP.BF16.F32.PACK_AB R36, R0, R43 ;  /* 0x0000002b0024723e */ /* 0x000fe400000010ff */
[----:B------:R-:W-:Y:S02]  /*3040*/  FSEL R41, R40, RZ, P5 ;  /* 0x000000ff28297208 */ /* 0x000fe40002800000 */
[----:B------:R-:W-:-:S02]  /*3050*/  FSEL R49, R84, RZ, P3 ;  /* 0x000000ff54317208 */ /* 0x000fc40001800000 */
[----:B------:R-:W-:Y:S02]  /*3060*/  FSEL R88, R88, RZ, P2 ;  /* 0x000000ff58587208 */ /* 0x000fe40001000000 */
[----:B------:R-:W-:Y:S02]  /*3070*/  FSEL R43, R85, RZ, P6 ;  /* 0x000000ff552b7208 */ /* 0x000fe40003000000 */
[----:B------:R-:W-:Y:S02]  /*3080*/  FSEL R40, R106, RZ, P1 ;  /* 0x000000ff6a287208 */ /* 0x000fe40000800000 */
[----:B------:R-:W-:Y:S02]  /*3090*/  F2FP.BF16.F32.PACK_AB R34, R34, R96 ;  /* 0x000000602222723e */ /* 0x000fe400000010ff */
[----:B------:R-:W-:Y:S02]  /*30a0*/  F2FP.BF16.F32.PACK_AB R39, R93, R48 ;  /* 0x000000305d27723e */ /* 0x000fe400000010ff */
[----:B------:R-:W-:Y:S01]  /*30b0*/  F2FP.BF16.F32.PACK_AB R43, R43, R88 ;  /* 0x000000582b2b723e */ /* 0x000fe200000010ff */
[----:B------:R2:W-:Y:S01]  /*30c0*/  STG.E.128 desc[UR6][R2.64], R32 ;  /* 0x0000002002007986 */ /* 0x0005e2000c101d06 */
[----:B------:R-:W-:-:S02]  /*30d0*/  F2FP.BF16.F32.PACK_AB R42, R42, R49 ;  /* 0x000000312a2a723e */ /* 0x000fc400000010ff */
[----:B------:R-:W-:Y:S01]  /*30e0*/  F2FP.BF16.F32.PACK_AB R41, R41, R98 ;  /* 0x000000622929723e */ /* 0x000fe200000010ff */
[----:B------:R2:W-:Y:S01]  /*30f0*/  STG.E.128 desc[UR6][R86.64], R36 ;  /* 0x0000002456007986 */ /* 0x0005e2000c101d06 */
[----:B------:R-:W-:-:S03]  /*3100*/  F2FP.BF16.F32.PACK_AB R40, R40, R95 ;  /* 0x0000005f2828723e */ /* 0x000fc600000010ff */
[----:B------:R2:W-:Y:S04]  /*3110*/  STG.E.128 desc[UR6][R44.64], R28 ;  /* 0x0000001c2c007986 */ /* 0x0005e8000c101d06 */
[----:B------:R2:W-:Y:S01]  /*3120*/  STG.E.128 desc[UR6][R46.64], R40 ;  /* 0x000000282e007986 */ /* 0x0005e2000c101d06 */
[----:B------:R-:W-:Y:S05]  /*3130*/  BRA `(.L_x_2256) ;  /* 0x0000001000347947 */ /* 0x000fea0003800000 */
.L_x_2254:
        /* <DEDUP_REMOVED lines=14> */
[----:B------:R-:W-:Y:S01]  /*3220*/  LOP3.LUT P3, RZ, R49, 0xff, RZ, 0xc0, !PT ;  /* 0x000000ff31ff7812 */ /* 0x000fe2000786c0ff */
[-C--:B------:R-:W-:Y:S01]  /*3230*/  FMUL.FTZ R32, R32, R85.reuse ;  /* 0x0000005520207220 */ /* 0x080fe20000410000 */
[C-C-:B------:R-:W-:Y:S01]  /*3240*/  FFMA.FTZ R102, R95.reuse, R102, R100.reuse ;  /* 0x000000665f667223 */ /* 0x140fe20000010064 */
[----:B------:R-:W-:Y:S01]  /*3250*/  FMUL.FTZ R96, R96, R85 ;  /* 0x0000005560607220 */ /* 0x000fe20000410000 */
[C-C-:B------:R-:W-:Y:S01]  /*3260*/  FFMA.FTZ R119, R95.reuse, R119, R100.reuse ;  /* 0x000000775f777223 */ /* 0x140fe20000010064 */
[----:B------:R-:W-:Y:S01]  /*3270*/  FMUL.FTZ R32, R32, UR4 ;  /* 0x0000000420207c20 */ /* 0x000fe20008410000 */
[----:B------:R-:W-:Y:S01]  /*3280*/  FFMA.FTZ R0, R95, R0, R100 ;  /* 0x000000005f007223 */ /* 0x000fe20000010064 */
[----:B------:R-:W-:Y:S01]  /*3290*/  FMUL.FTZ R96, R96, UR4 ;  /* 0x0000000460607c20 */ /* 0x000fe20008410000 */
[----:B------:R-:W-:Y:S01]  /*32a0*/  LOP3.LUT P6, RZ, R48, 0xff0000, RZ, 0xc0, !PT ;  /* 0x00ff000030ff7812 */ /* 0x000fe200078cc0ff */
[----:B------:R-:W-:Y:S01]  /*32b0*/  FADD.FTZ R92, -R119, R92 ;  /* 0x0000005c775c7221 */ /* 0x000fe20000010100 */
[----:B------:R-:W-:Y:S01]  /*32c0*/  FSEL R97, R32, RZ, P2 ;  /* 0x000000ff20617208 */ /* 0x000fe20001000000 */
[----:B------:R-:W-:Y:S01]  /*32d0*/  FADD.FTZ R32, -R107, R34 ;  /* 0x000000226b207221 */ /* 0x000fe20000010100 */
[----:B------:R-:W-:Y:S01]  /*32e0*/  FFMA.FTZ R34, R95, R111, R100 ;  /* 0x0000006f5f227223 */ /* 0x000fe20000010064 */
[----:B------:R-:W-:Y:S01]  /*32f0*/  FSEL R96, R96, RZ, P3 ;  /* 0x000000ff60607208 */ /* 0x000fe20001800000 */
[----:B------:R-:W-:Y:S01]  /*3300*/  FADD.FTZ R0, -R0, R101 ;  /* 0x0000006500007221 */ /* 0x000fe20000010100 */
[----:B------:R-:W-:Y:S01]  /*3310*/  LOP3.LUT P4, RZ, R48, 0xff000000, RZ, 0xc0, !PT ;  /* 0xff00000030ff7812 */ /* 0x000fe2000788c0ff */
[----:B------:R-:W-:Y:S01]  /*3320*/  FADD.FTZ R34, -R34, R35 ;  /* 0x0000002322227221 */ /* 0x000fe20000010100 */
[----:B------:R-:W-:Y:S01]  /*3330*/  ISETP.GE.U32.AND P2, PT, R48, RZ, PT ;  /* 0x000000ff3000720c */ /* 0x000fe20003f46070 */
[-C--:B------:R-:W-:Y:S01]  /*3340*/  FMUL.FTZ R94, R94, R85.reuse ;  /* 0x000000555e5e7220 */ /* 0x080fe20000410000 */
[----:B------:R-:W-:Y:S01]  /*3350*/  LOP3.LUT P3, RZ, R48, 0xff, RZ, 0xc0, !PT ;  /* 0x000000ff30ff7812 */ /* 0x000fe2000786c0ff */
[----:B------:R-:W-:Y:S01]  /*3360*/  FADD.FTZ R48, -R102, R93 ;  /* 0x0000005d66307221 */ /* 0x000fe20000010100 */
[C---:B------:R-:W-:Y:S01]  /*3370*/  FMUL.FTZ R32, R87.reuse, R32 ;  /* 0x0000002057207220 */ /* 0x040fe20000410000 */
[C---:B------:R-:W-:Y:S01]  /*3380*/  FMUL.FTZ R34, R87.reuse, R34 ;  /* 0x0000002257227220 */ /* 0x040fe20000410000 */
[C---:B------:R-:W-:Y:S01]  /*3390*/  FMUL.FTZ R92, R87.reuse, R92 ;  /* 0x0000005c575c7220 */ /* 0x040fe20000410000 */
[C---:B------:R-:W-:Y:S01]  /*33a0*/  FMUL.FTZ R48, R87.reuse, R48 ;  /* 0x0000003057307220 */ /* 0x040fe20000410000 */
[----:B------:R-:W-:Y:S01]  /*33b0*/  FMUL.FTZ R0, R87, R0 ;  /* 0x0000000057007220 */ /* 0x000fe20000410000 */
[----:B------:R-:W-:Y:S01]  /*33c0*/  FMUL.FTZ R94, R94, UR4 ;  /* 0x000000045e5e7c20 */ /* 0x000fe20008410000 */
        /* <DEDUP_REMOVED lines=12> */
[C---:B------:R-:W-:Y:S02]  /*3490*/  LOP3.LUT P6, RZ, R49.reuse, 0xff0000, RZ, 0xc0, !PT ;  /* 0x00ff000031ff7812 */ /* 0x040fe400078cc0ff */
[----:B------:R-:W-:Y:S02]  /*34a0*/  ISETP.GE.U32.AND.EX P2, PT, R49, 0x1000000, PT, P2 ;  /* 0x010000003100780c */ /* 0x000fe40003f46120 */
        /* <DEDUP_REMOVED lines=8> */
[----:B------:R-:W-:Y:S01]  /*3530*/  F2FP.BF16.F32.PACK_AB R32, R97, R0 ;  /* 0x000000006120723e */ /* 0x000fe200000010ff */
[----:B------:R-:W-:Y:S06]  /*3540*/  BRA `(.L_x_2258) ;  /* 0x0000000400047947 */ /* 0x000fec0003800000 */
.L_x_2257:
[C-C-:B------:R-:W-:Y:S01]  /*3550*/  FFMA.FTZ R96, R95.reuse, R96, R100.reuse ;  /* 0x000000605f607223 */ /* 0x140fe20000010064 */
[C-C-:B------:R-:W-:Y:S01]  /*3560*/  FFMA.FTZ R102, R95.reuse, R102, R100.reuse ;  /* 0x000000665f667223 */ /* 0x140fe20000010064 */
[----:B------:R-:W-:Y:S01]  /*3570*/  FFMA.FTZ R119, R95, R119, R100 ;  /* 0x000000775f777223 */ /* 0x000fe20000010064 */
        /* <DEDUP_REMOVED lines=8> */
[C-C-:B------:R-:W-:Y:S01]  /*3600*/  FFMA.FTZ R107, R95.reuse, R107, R100.reuse ;  /* 0x0000006b5f6b7223 */ /* 0x140fe20000010064 */
[-C--:B------:R-:W-:Y:S01]  /*3610*/  FMUL.FTZ R28, R30, R85.reuse ;  /* 0x000000551e1c7220 */ /* 0x080fe20000410000 */
[----:B------:R-:W-:Y:S01]  /*3620*/  FMUL.FTZ R29, R102, R85 ;  /* 0x00000055661d7220 */ /* 0x000fe20000410000 */
[C-C-:B------:R-:W-:Y:S01]  /*3630*/  FFMA.FTZ R105, R95.reuse, R105, R100.reuse ;  /* 0x000000695f697223 */ /* 0x140fe20000010064 */
[----:B------:R-:W-:Y:S01]  /*3640*/  FFMA.FTZ R0, R95, R0, R100 ;  /* 0x000000005f007223 */ /* 0x000fe20000010064 */
[----:B------:R-:W-:Y:S01]  /*3650*/  FMUL.FTZ R28, R28, UR4 ;  /* 0x000000041c1c7c20 */ /* 0x000fe20008410000 */
[----:B------:R-:W-:Y:S01]  /*3660*/  FMUL.FTZ R29, R29, UR4 ;  /* 0x000000041d1d7c20 */ /* 0x000fe20008410000 */
[----:B------:R-:W-:Y:S01]  /*3670*/  FMUL.FTZ R33, R31, R85 ;  /* 0x000000551f217220 */ /* 0x000fe20000410000 */
[----:B------:R-:W-:Y:S01]  /*3680*/  ISETP.GE.U32.AND P2, PT, R48, RZ, PT ;  /* 0x000000ff3000720c */ /* 0x000fe20003f46070 */
[----:B------:R-:W-:Y:S01]  /*3690*/  FADD.FTZ R34, -R107, R34 ;  /* 0x000000226b227221 */ /* 0x000fe20000010100 */
[----:B------:R-:W-:Y:S01]  /*36a0*/  FSEL R92, R28, RZ, P5 ;  /* 0x000000ff1c5c7208 */ /* 0x000fe20002800000 */
[--C-:B------:R-:W-:Y:S01]  /*36b0*/  FFMA.FTZ R28, R95, R111, R100.reuse ;  /* 0x0000006f5f1c7223 */ /* 0x100fe20000010064 */
[----:B------:R-:W-:Y:S01]  /*36c0*/  FSEL R96, R29, RZ, P6 ;  /* 0x000000ff1d607208 */ /* 0x000fe20003000000 */
[----:B------:R-:W-:Y:S01]  /*36d0*/  FFMA.FTZ R29, R95, R98, R100 ;  /* 0x000000625f1d7223 */ /* 0x000fe20000010064 */
[----:B------:R-:W-:Y:S01]  /*36e0*/  FADD.FTZ R94, -R105, R94 ;  /* 0x0000005e695e7221 */ /* 0x000fe20000010100 */
[----:B------:R-:W-:Y:S01]  /*36f0*/  FADD.FTZ R28, -R28, R35 ;  /* 0x000000231c1c7221 */ /* 0x000fe20000010100 */
[----:B------:R-:W-:Y:S01]  /*3700*/  FADD.FTZ R0, -R0, R101 ;  /* 0x0000006500007221 */ /* 0x000fe20000010100 */
[----:B------:R-:W-:Y:S01]  /*3710*/  FADD.FTZ R32, -R29, R32 ;  /* 0x000000201d207221 */ /* 0x000fe20000010100 */
[----:B------:R-:W-:Y:S01]  /*3720*/  FMUL.FTZ R33, R33, UR4 ;  /* 0x0000000421217c20 */ /* 0x000fe20008410000 */
[----:B------:R-:W-:Y:S01]  /*3730*/  FMUL.FTZ R29, R87, R28 ;  /* 0x0000001c571d7220 */ /* 0x000fe20000410000 */
[----:B------:R-:W-:Y:S01]  /*3740*/  ISETP.GE.U32.AND.EX P2, PT, R49, 0x1000000, PT, P2 ;  /* 0x010000003100780c */ /* 0x000fe20003f46120 */
[C---:B------:R-:W-:Y:S01]  /*3750*/  FMUL.FTZ R32, R87.reuse, R32 ;  /* 0x0000002057207220 */ /* 0x040fe20000410000 */
[C---:B------:R-:W-:Y:S01]  /*3760*/  FMUL.FTZ R34, R87.reuse, R34 ;  /* 0x0000002257227220 */ /* 0x040fe20000410000 */
[C---:B------:R-:W-:Y:S01]  /*3770*/  FMUL.FTZ R28, R87.reuse, R94 ;  /* 0x0000005e571c7220 */ /* 0x040fe20000410000 */
[----:B------:R-:W-:Y:S01]  /*3780*/  FMUL.FTZ R0, R87, R0 ;  /* 0x0000000057007220 */ /* 0x000fe20000410000 */
[----:B------:R-:W-:Y:S01]  /*3790*/  FSEL R97, R33, RZ, P2 ;  /* 0x000000ff21617208 */ /* 0x000fe20001000000 */
[CC--:B------:R-:W-:Y:S01]  /*37a0*/  FMUL.FTZ R35, R29.reuse, R85.reuse ;  /* 0x000000551d237220 */ /* 0x0c0fe20000410000 */
[----:B------:R-:W-:Y:S01]  /*37b0*/  F2FP.BF16.F32.PACK_AB R30, R29, R30 ;  /* 0x0000001e1d1e723e */ /* 0x000fe200000010ff */
[-C--:B------:R-:W-:Y:S01]  /*37c0*/  FMUL.FTZ R33, R32, R85.reuse ;  /* 0x0000005520217220 */ /* 0x080fe20000410000 */
[----:B------:R-:W-:Y:S01]  /*37d0*/  F2FP.BF16.F32.PACK_AB R29, R34, R32 ;  /* 0x00000020221d723e */ /* 0x000fe200000010ff */
[CC--:B------:R-:W-:Y:S01]  /*37e0*/  FMUL.FTZ R32, R28.reuse, R85.reuse ;  /* 0x000000551c207220 */ /* 0x0c0fe20000410000 */
[----:B------:R-:W-:Y:S01]  /*37f0*/  F2FP.BF16.F32.PACK_AB R28, R28, R0 ;  /* 0x000000001c1c723e */ /* 0x000fe200000010ff */
        /* <DEDUP_REMOVED lines=8> */
[C---:B------:R-:W-:Y:S02]  /*3880*/  LOP3.LUT P4, RZ, R48.reuse, 0xff00, RZ, 0xc0, !PT ;  /* 0x0000ff0030ff7812 */ /* 0x040fe4000788c0ff */
[C---:B------:R-:W-:Y:S02]  /*3890*/  LOP3.LUT P6, RZ, R48.reuse, 0xff0000, RZ, 0xc0, !PT ;  /* 0x00ff000030ff7812 */ /* 0x040fe400078cc0ff */
[----:B------:R-:W-:Y:S02]  /*38a0*/  LOP3.LUT P2, RZ, R48, 0xff000000, RZ, 0xc0, !PT ;  /* 0xff00000030ff7812 */ /* 0x000fe4000784c0ff */
[----:B------:R-:W-:Y:S02]  /*38b0*/  LOP3.LUT P5, RZ, R49, 0xff00, RZ, 0xc0, !PT ;  /* 0x0000ff0031ff7812 */ /* 0x000fe400078ac0ff */
        /* <DEDUP_REMOVED lines=8> */
[----:B------:R-:W-:Y:S02]  /*3940*/  F2FP.BF16.F32.PACK_AB R33, R48, R33 ;  /* 0x000000213021723e */ /* 0x000fe400000010ff */
[----:B------:R-:W-:-:S07]  /*3950*/  F2FP.BF16.F32.PACK_AB R32, R49, R0 ;  /* 0x000000003120723e */ /* 0x000fce00000010ff */
.L_x_2258:
        /* <DEDUP_REMOVED lines=10> */
[----:B------:R-:W-:Y:S01]  /*3a00*/  LOP3.LUT P2, RZ, R2, 0xff00, RZ, 0xc0, !PT ;  /* 0x0000ff0002ff7812 */ /* 0x000fe2000784c0ff */
[----:B------:R-:W-:Y:S01]  /*3a10*/  FADD.FTZ R0, -R89, R38 ;  /* 0x0000002659007221 */ /* 0x000fe20000010100 */
[----:B-1----:R-:W-:Y:S01]  /*3a20*/  FADD.FTZ R30, -R90, R43 ;  /* 0x0000002b5a1e7221 */ /* 0x002fe20000010100 */
[----:B------:R-:W-:Y:S01]  /*3a30*/  FADD.FTZ R32, -R47, R40 ;  /* 0x000000282f207221 */ /* 0x000fe20000010100 */
[--C-:B------:R-:W-:Y:S01]  /*3a40*/  FFMA.FTZ R88, R95, R88, R100.reuse ;  /* 0x000000585f587223 */ /* 0x100fe20000010064 */
[C---:B------:R-:W-:Y:S01]  /*3a50*/  FMUL.FTZ R0, R87.reuse, R0 ;  /* 0x0000000057007220 */ /* 0x040fe20000410000 */
[C---:B------:R-:W-:Y:S01]  /*3a60*/  FMUL.FTZ R30, R87.reuse, R30 ;  /* 0x0000001e571e7220 */ /* 0x040fe20000410000 */
[----:B------:R-:W-:Y:S01]  /*3a70*/  FMUL.FTZ R32, R87, R32 ;  /* 0x0000002057207220 */ /* 0x000fe20000410000 */
[C-C-:B------:R-:W-:Y:S01]  /*3a80*/  FFMA.FTZ R46, R95.reuse, R46, R100.reuse ;  /* 0x0000002e5f2e7223 */ /* 0x140fe20000010064 */
        /* <DEDUP_REMOVED lines=15> */
[----:B------:R-:W-:Y:S01]  /*3b80*/  LOP3.LUT P3, RZ, R2, 0xff, RZ, 0xc0, !PT ;  /* 0x000000ff02ff7812 */ /* 0x000fe2000786c0ff */
[----:B------:R-:W-:Y:S01]  /*3b90*/  FADD.FTZ R44, -R44, R37 ;  /* 0x000000252c2c7221 */ /* 0x000fe20000010100 */
[C---:B------:R-:W-:Y:S01]  /*3ba0*/  LOP3.LUT P4, RZ, R2.reuse, 0xff000000, RZ, 0xc0, !PT ;  /* 0xff00000002ff7812 */ /* 0x040fe2000788c0ff */
[----:B------:R-:W-:Y:S01]  /*3bb0*/  FMUL.FTZ R36, R87, R36 ;  /* 0x0000002457247220 */ /* 0x000fe20000410000 */
[----:B------:R-:W-:Y:S01]  /*3bc0*/  ISETP.GE.U32.AND P2, PT, R2, RZ, PT ;  /* 0x000000ff0200720c */ /* 0x000fe20003f46070 */
[----:B------:R-:W-:Y:S01]  /*3bd0*/  FADD.FTZ R2, -R88, R41 ;  /* 0x0000002958027221 */ /* 0x000fe20000010100 */
[----:B------:R-:W-:Y:S01]  /*3be0*/  FSEL R33, R29, RZ, P5 ;  /* 0x000000ff1d217208 */ /* 0x000fe20002800000 */
[----:B------:R-:W-:Y:S01]  /*3bf0*/  FMUL.FTZ R28, R87, R28 ;  /* 0x0000001c571c7220 */ /* 0x000fe20000410000 */
[----:B------:R-:W-:Y:S01]  /*3c00*/  FSEL R34, R31, RZ, P6 ;  /* 0x000000ff1f227208 */ /* 0x000fe20003000000 */
[----:B------:R-:W-:Y:S01]  /*3c10*/  FMUL.FTZ R2, R87, R2 ;  /* 0x0000000257027220 */ /* 0x000fe20000410000 */
[----:B------:R-:W-:-:S02]  /*3c20*/  LOP3.LUT P5, RZ, R3, 0xff00, RZ, 0xc0, !PT ;  /* 0x0000ff0003ff7812 */ /* 0x000fc400078ac0ff */
[C---:B------:R-:W-:Y:S02]  /*3c30*/  LOP3.LUT P6, RZ, R3.reuse, 0xff0000, RZ, 0xc0, !PT ;  /* 0x00ff000003ff7812 */ /* 0x040fe400078cc0ff */
[----:B------:R-:W-:Y:S01]  /*3c40*/  ISETP.GE.U32.AND.EX P2, PT, R3, 0x1000000, PT, P2 ;  /* 0x010000000300780c */ /* 0x000fe20003f46120 */
[C---:B------:R-:W-:Y:S01]  /*3c50*/  FMUL.FTZ R3, R87.reuse, R46 ;  /* 0x0000002e57037220 */ /* 0x040fe20000410000 */
[----:B------:R-:W-:Y:S01]  /*3c60*/  FMUL.FTZ R87, R87, R44 ;  /* 0x0000002c57577220 */ /* 0x000fe20000410000 */
[C---:B------:R-:W-:Y:S01]  /*3c70*/  F2FP.BF16.F32.PACK_AB R29, R2.reuse, R30 ;  /* 0x0000001e021d723e */ /* 0x040fe200000010ff */
[-C--:B------:R-:W-:Y:S02]  /*3c80*/  FMUL.FTZ R2, R2, R85.reuse ;  /* 0x0000005502027220 */ /* 0x080fe40000410000 */
        /* <DEDUP_REMOVED lines=22> */
.L_x_2259:
        /* <DEDUP_REMOVED lines=9> */
[C-C-:B------:R-:W-:Y:S01]  /*3e80*/  FFMA.FTZ R46, R95.reuse, R46, R100.reuse ;  /* 0x0000002e5f2e7223 */ /* 0x140fe20000010064 */
[C-C-:B------:R-:W-:Y:S01]  /*3e90*/  FFMA.FTZ R45, R95.reuse, R45, R100.reuse ;  /* 0x0000002d5f2d7223 */ /* 0x140fe20000010064 */
        /* <DEDUP_REMOVED lines=20> */
[----:B------:R-:W-:Y:S01]  /*3fe0*/  LOP3.LUT P5, RZ, R2, 0xff0000, RZ, 0xc0, !PT ;  /* 0x00ff000002ff7812 */ /* 0x000fe200078ac0ff */
[-C--:B------:R-:W-:Y:S01]  /*3ff0*/  FMUL.FTZ R38, R38, R85.reuse ;  /* 0x0000005526267220 */ /* 0x080fe20000410000 */
[----:B------:R-:W-:Y:S01]  /*4000*/  LOP3.LUT P6, RZ, R3, 0xff, RZ, 0xc0, !PT ;  /* 0x000000ff03ff7812 */ /* 0x000fe200078cc0ff */
[-C--:B------:R-:W-:Y:S01]  /*4010*/  FMUL.FTZ R36, R36, R85.reuse ;  /* 0x0000005524247220 */ /* 0x080fe20000410000 */
[----:B-1----:R-:W-:Y:S01]  /*4020*/  FSEL R32, R42, RZ, P2 ;  /* 0x000000ff2a207208 */ /* 0x002fe20001000000 */
[-C--:B------:R-:W-:Y:S01]  /*4030*/  FMUL.FTZ R44, R44, R85.reuse ;  /* 0x000000552c2c7220 */ /* 0x080fe20000410000 */
[-C--:B------:R-:W-:Y:S01]  /*4040*/  FMUL.FTZ R46, R46, R85.reuse ;  /* 0x000000552e2e7220 */ /* 0x080fe20000410000 */
[----:B------:R-:W-:Y:S01]  /*4050*/  FMUL.FTZ R88, R88, R85 ;  /* 0x0000005558587220 */ /* 0x000fe20000410000 */
[----:B------:R-:W-:Y:S01]  /*4060*/  ISETP.GE.U32.AND P2, PT, R2, RZ, PT ;  /* 0x000000ff0200720c */ /* 0x000fe20003f46070 */
        /* <DEDUP_REMOVED lines=21> */
.L_x_2260:
[----:B------:R-:W1:Y:S01]  /*41c0*/  @P1 LDC.64 R2, c[0x0][0x478] ;  /* 0x00011e00ff021b82 */ /* 0x000e620000000a00 */
[----:B------:R-:W-:-:S04]  /*41d0*/  IMAD.WIDE.U32 R48, R84, 0x10, R48 ;  /* 0x0000001054307825 */ /* 0x000fc800078e0030 */
[----:B-1----:R-:W-:-:S05]  /*41e0*/  @P1 IMAD.WIDE.U32 R2, R84, 0x10, R2 ;  /* 0x0000001054021825 */ /* 0x002fca00078e0002 */
[----:B------:R1:W-:Y:S04]  /*41f0*/  @P1 STG.E.128 desc[UR6][R2.64], R28 ;  /* 0x0000001c02001986 */ /* 0x0003e8000c101d06 */
[----:B------:R1:W-:Y:S02]  /*4200*/  STG.E.128 desc[UR6][R48.64], R32 ;  /* 0x0000002030007986 */ /* 0x0003e4000c101d06 */
.L_x_2256:
[----:B-123--:R-:W1:Y:S02]  /*4210*/  LDC.64 R2, c[0x0][0x380] ;  /* 0x0000e000ff027b82 */ /* 0x00ee640000000a00 */
[----:B-1----:R-:W-:-:S04]  /*4220*/  LEA R83, R2, R83, 0x2 ;  /* 0x0000005302537211 */ /* 0x002fc800078e10ff */
[----:B------:R-:W-:-:S13]  /*4230*/  ISETP.GE.AND P1, PT, R83, R3, PT ;  /* 0x000000035300720c */ /* 0x000fda0003f26270 */
[----:B------:R-:W-:Y:S05]  /*4240*/  @!P1 BRA `(.L_x_2261) ;  /* 0xffffffc000609947 */ /* 0x000fea000383ffff */
[----:B------:R-:W-:Y:S05]  /*4250*/  BSYNC B1 ;  /* 0x0000000000017941 */ /* 0x000fea0003800000 */
.L_x_2250:
        /* <DEDUP_REMOVED lines=32> */
.L_x_2249:
[----:B------:R-:W-:Y:S05]  /*4460*/  BSYNC B0 ;  /* 0x0000000000007941 */ /* 0x000fea0003800000 */
.L_x_2248:
        /* <DEDUP_REMOVED lines=53> */
[----:B-1----:R-:W1:Y:S01]  /*47c0*/  LDC R20, c[0x0][0x388] ;  /* 0x0000e200ff147b82 */ /* 0x002e620000000800 */
[----:B------:R-:W2:Y:S04]  /*47d0*/  LDS R28, [R37] ;  /* 0x00000000251c7984 */ /* 0x000ea80000000800 */
[----:B------:R-:W3:Y:S04]  /*47e0*/  LDS R29, [R37+0x200] ;  /* 0x00020000251d7984 */ /* 0x000ee80000000800 */
[----:B------:R-:W4:Y:S01]  /*47f0*/  LDS R31, [R37+0x800] ;  /* 0x00080000251f7984 */ /* 0x000f220000000800 */
[----:B-1----:R-:W-:-:S03]  /*4800*/  IMAD R9, R20, UR8, RZ ;  /* 0x0000000814097c24 */ /* 0x002fc6000f8e02ff */
[----:B------:R-:W1:Y:S02]  /*4810*/  LDS R30, [R37+0x400] ;  /* 0x00040000251e7984 */ /* 0x000e640000000800 */
[----:B------:R-:W-:Y:S01]  /*4820*/  IADD3 R78, P0, PT, R9, R78, RZ ;  /* 0x0000004e094e7210 */ /* 0x000fe20007f1e0ff */
[----:B0-----:R-:W-:Y:S01]  /*4830*/  FADD.FTZ R9, R5, R14 ;  /* 0x0000000e05097221 */ /* 0x001fe20000010000 */
[----:B------:R-:W0:Y:S02]  /*4840*/  LDS R38, [R37+0xa00] ;  /* 0x000a000025267984 */ /* 0x000e240000000800 */
        /* <DEDUP_REMOVED lines=8> */
[C---:B------:R-:W-:Y:S02]  /*48d0*/  IADD3.X R3, PT, PT, R5.reuse, UR23, RZ, P0, !PT ;  /* 0x0000001705037c10 */ /* 0x040fe400087fe4ff */
[----:B------:R-:W-:Y:S01]  /*48e0*/  IADD3.X R5, PT, PT, R5, UR21, RZ, P1, !PT ;  /* 0x0000001505057c10 */ /* 0x000fe20008ffe4ff */
        /* <DEDUP_REMOVED lines=9> */
[----:B-1----:R-:W-:-:S03]  /*4980*/  FADD.FTZ R30, RZ, R30 ;  /* 0x0000001eff1e7221 */ /* 0x002fc60000010000 */
[----:B------:R-:W1:Y:S01]  /*4990*/  LDS R23, [R37+0x1c00] ;  /* 0x001c000025177984 */ /* 0x000e620000000800 */
[----:B0-----:R-:W-:-:S03]  /*49a0*/  FADD.FTZ R29, R29, R38 ;  /* 0x000000261d1d7221 */ /* 0x001fc60000010000 */
[----:B------:R-:W0:Y:S01]  /*49b0*/  LDS R27, [R37+0x1e00] ;  /* 0x001e0000251b7984 */ /* 0x000e220000000800 */
[----:B-----5:R-:W-:Y:S01]  /*49c0*/  FADD.FTZ R0, RZ, R0 ;  /* 0x00000000ff007221 */ /* 0x020fe20000010000 */
[----:B------:R-:W-:Y:S01]  /*49d0*/  FADD.FTZ R28, R28, R41 ;  /* 0x000000291c1c7221 */ /* 0x000fe20000010000 */
[----:B------:R-:W-:Y:S01]  /*49e0*/  FADD.FTZ R17, R30, R17 ;  /* 0x000000111e117221 */ /* 0x000fe20000010000 */
        /* <DEDUP_REMOVED lines=9> */
[----:B-1----:R-:W-:-:S03]  /*4a80*/  FADD.FTZ R23, R16, R23 ;  /* 0x0000001710177221 */ /* 0x002fc60000010000 */
[----:B------:R-:W-:Y:S01]  /*4a90*/  STG.E desc[UR6][R4.64+0x200], R7 ;  /* 0x0002000704007986 */ /* 0x000fe2000c101906 */
[----:B0-----:R-:W-:-:S03]  /*4aa0*/  FADD.FTZ R27, R0, R27 ;  /* 0x0000001b001b7221 */ /* 0x001fc60000010000 */
[----:B------:R-:W-:Y:S04]  /*4ab0*/  STG.E desc[UR6][R2.64+0x400], R23 ;  /* 0x0004001702007986 */ /* 0x000fe8000c101906 */
[----:B------:R-:W-:Y:S04]  /*4ac0*/  STG.E desc[UR6][R4.64+0x400], R15 ;  /* 0x0004000f04007986 */ /* 0x000fe8000c101906 */
[----:B------:R-:W-:Y:S04]  /*4ad0*/  STG.E desc[UR6][R2.64+0x600], R27 ;  /* 0x0006001b02007986 */ /* 0x000fe8000c101906 */
[----:B------:R-:W-:Y:S01]  /*4ae0*/  STG.E desc[UR6][R4.64+0x600], R9 ;  /* 0x0006000904007986 */ /* 0x000fe2000c101906 */
[----:B------:R-:W-:Y:S05]  /*4af0*/  EXIT ;  /* 0x000000000000794d */ /* 0x000fea0003800000 */
.L_x_2253:
        /* <DEDUP_REMOVED lines=8> */
.L_x_2263:
[----:B------:R-:W-:Y:S05]  /*4b80*/  BSYNC B2 ;  /* 0x0000000000027941 */ /* 0x000fea0003800000 */
.L_x_2262:
        /* <DEDUP_REMOVED lines=8> */
.L_x_2264:
[----:B------:R-:W-:-:S05]  /*4c10*/  FADD.FTZ R95, R95, R118 ;  /* 0x000000765f5f7221 */ /* 0x000fca0000010000 */
[----:B------:R-:W-:Y:S01]  /*4c20*/  MOV R112, R95 ;  /* 0x0000005f00707202 */ /* 0x000fe20000000f00 */
[----:B------:R-:W-:Y:S01]  /*4c30*/  HFMA2 R113, -RZ, RZ, 0, 1.1920928955078125e-07 ;  /* 0x00000002ff717431 */ /* 0x000fe200000001ff */
[----:B------:R-:W-:-:S07]  /*4c40*/  MOV R97, R110 ;  /* 0x0000006e00617202 */ /* 0x000fce0000000f00 */
[----:B------:R-:W-:Y:S05]  /*4c50*/  WARPSYNC.COLLECTIVE R109, `(.L_x_2265) ;  /* 0x000000006d087348 */ /* 0x000fea0003c00000 */
[----:B------:R0:W1:Y:S02]  /*4c60*/  SHFL.BFLY P3, R110, R112, R113, R114 ;  /* 0x0c000071706e7389 */ /* 0x0000640000060072 */
[----:B01----:R-:W-:Y:S05]  /*4c70*/  ENDCOLLECTIVE ;  /* 0x000000000000791b */ /* 0x003fea0003800000 */
.L_x_2265:
[----:B------:R-:W-:-:S05]  /*4c80*/  FADD.FTZ R97, R97, R120 ;  /* 0x0000007861617221 */ /* 0x000fca0000010000 */
[----:B------:R-:W-:Y:S02]  /*4c90*/  MOV R112, R97 ;  /* 0x0000006100707202 */ /* 0x000fe40000000f00 */
[----:B------:R-:W-:-:S07]  /*4ca0*/  MOV R100, R110 ;  /* 0x0000006e00647202 */ /* 0x000fce0000000f00 */
[----:B------:R-:W-:Y:S05]  /*4cb0*/  WARPSYNC.COLLECTIVE R109, `(.L_x_2266) ;  /* 0x000000006d087348 */ /* 0x000fea0003c00000 */
[----:B------:R0:W1:Y:S02]  /*4cc0*/  SHFL.BFLY P3, R110, R112, R113, R114 ;  /* 0x0c000071706e7389 */ /* 0x0000640000060072 */
[----:B01----:R-:W-:Y:S05]  /*4cd0*/  ENDCOLLECTIVE ;  /* 0x000000000000791b */ /* 0x003fea0003800000 */
.L_x_2266:
[----:B------:R-:W-:-:S05]  /*4ce0*/  FADD.FTZ R100, R95, R100 ;  /* 0x000000645f647221 */ /* 0x000fca0000010000 */
[----:B------:R-:W-:Y:S01]  /*4cf0*/  MOV R112, R100 ;  /* 0x0000006400707202 */ /* 0x000fe20000000f00 */
[----:B------:R-:W-:Y:S01]  /*4d00*/  HFMA2 R113, -RZ, RZ, 0, 2.384185791015625e-07 ;  /* 0x00000004ff717431 */ /* 0x000fe200000001ff */
[----:B------:R-:W-:-:S07]  /*4d10*/  MOV R104, R110 ;  /* 0x0000006e00687202 */ /* 0x000fce0000000f00 */
[----:B------:R-:W-:Y:S05]  /*4d20*/  WARPSYNC.COLLECTIVE R109, `(.L_x_2267) ;  /* 0x000000006d087348 */ /* 0x000fea0003c00000 */
[----:B------:R0:W1:Y:S02]  /*4d30*/  SHFL.BFLY P3, R110, R112, R113, R114 ;  /* 0x0c000071706e7389 */ /* 0x0000640000060072 */
[----:B01----:R-:W-:Y:S05]  /*4d40*/  ENDCOLLECTIVE ;  /* 0x000000000000791b */ /* 0x003fea0003800000 */
.L_x_2267:
[----:B------:R-:W-:-:S05]  /*4d50*/  FADD.FTZ R104, R97, R104 ;  /* 0x0000006861687221 */ /* 0x000fca0000010000 */
[----:B------:R-:W-:Y:S02]  /*4d60*/  MOV R112, R104 ;  /* 0x0000006800707202 */ /* 0x000fe40000000f00 */
[----:B------:R-:W-:-:S07]  /*4d70*/  MOV R99, R110 ;  /* 0x0000006e00637202 */ /* 0x000fce0000000f00 */
[----:B------:R-:W-:Y:S05]  /*4d80*/  WARPSYNC.COLLECTIVE R109, `(.L_x_2268) ;  /* 0x000000006d087348 */ /* 0x000fea0003c00000 */
[----:B------:R0:W1:Y:S02]  /*4d90*/  SHFL.BFLY P3, R110, R112, R113, R114 ;  /* 0x0c000071706e7389 */ /* 0x0000640000060072 */
[----:B01----:R-:W-:Y:S05]  /*4da0*/  ENDCOLLECTIVE ;  /* 0x000000000000791b */ /* 0x003fea0003800000 */
.L_x_2268:
[----:B------:R-:W-:-:S05]  /*4db0*/  FADD.FTZ R99, R100, R99 ;  /* 0x0000006364637221 */ /* 0x000fca0000010000 */
[----:B------:R-:W-:Y:S01]  /*4dc0*/  MOV R112, R99 ;  /* 0x0000006300707202 */ /* 0x000fe20000000f00 */
[----:B------:R-:W-:Y:S01]  /*4dd0*/  HFMA2 R113, -RZ, RZ, 0, 4.76837158203125e-07 ;  /* 0x00000008ff717431 */ /* 0x000fe200000001ff */
[----:B------:R-:W-:-:S07]  /*4de0*/  MOV R103, R110 ;  /* 0x0000006e00677202 */ /* 0x000fce0000000f00 */
[----:B------:R-:W-:Y:S05]  /*4df0*/  WARPSYNC.COLLECTIVE R109, `(.L_x_2269) ;  /* 0x000000006d087348 */ /* 0x000fea0003c00000 */
[----:B------:R0:W1:Y:S02]  /*4e00*/  SHFL.BFLY P3, R110, R112, R113, R114 ;  /* 0x0c000071706e7389 */ /* 0x0000640000060072 */
[----:B01----:R-:W-:Y:S05]  /*4e10*/  ENDCOLLECTIVE ;  /* 0x000000000000791b */ /* 0x003fea0003800000 */
.L_x_2269:
[----:B------:R-:W-:-:S05]  /*4e20*/  FADD.FTZ R103, R104, R103 ;  /* 0x0000006768677221 */ /* 0x000fca0000010000 */
[----:B------:R-:W-:Y:S02]  /*4e30*/  MOV R112, R103 ;  /* 0x0000006700707202 */ /* 0x000fe40000000f00 */
[----:B------:R-:W-:-:S07]  /*4e40*/  MOV R106, R110 ;  /* 0x0000006e006a7202 */ /* 0x000fce0000000f00 */
[----:B------:R-:W-:Y:S05]  /*4e50*/  WARPSYNC.COLLECTIVE R109, `(.L_x_2270) ;  /* 0x000000006d087348 */ /* 0x000fea0003c00000 */
[----:B------:R0:W1:Y:S02]  /*4e60*/  SHFL.BFLY P3, R110, R112, R113, R114 ;  /* 0x0c000071706e7389 */ /* 0x0000640000060072 */
[----:B01----:R-:W-:Y:S05]  /*4e70*/  ENDCOLLECTIVE ;  /* 0x000000000000791b */ /* 0x003fea0003800000 */
.L_x_2270:
[----:B------:R-:W-:-:S05]  /*4e80*/  FADD.FTZ R106, R99, R106 ;  /* 0x0000006a636a7221 */ /* 0x000fca0000010000 */
[----:B------:R-:W-:Y:S01]  /*4e90*/  MOV R112, R106 ;  /* 0x0000006a00707202 */ /* 0x000fe20000000f00 */
[----:B------:R-:W-:Y:S01]  /*4ea0*/  HFMA2 R113, -RZ, RZ, 0, 9.5367431640625e-07 ;  /* 0x00000010ff717431 */ /* 0x000fe200000001ff */
[----:B------:R-:W-:-:S07]  /*4eb0*/  MOV R108, R110 ;  /* 0x0000006e006c7202 */ /* 0x000fce0000000f00 */
[----:B------:R-:W-:Y:S05]  /*4ec0*/  WARPSYNC.COLLECTIVE R109, `(.L_x_2271) ;  /* 0x000000006d087348 */ /* 0x000fea0003c00000 */
[----:B------:R0:W1:Y:S02]  /*4ed0*/  SHFL.BFLY P3, R110, R112, R113, R114 ;  /* 0x0c000071706e7389 */ /* 0x0000640000060072 */
[----:B01----:R-:W-:Y:S05]  /*4ee0*/  ENDCOLLECTIVE ;  /* 0x000000000000791b */ /* 0x003fea0003800000 */
.L_x_2271:
[----:B------:R-:W-:-:S05]  /*4ef0*/  FADD.FTZ R108, R103, R108 ;  /* 0x0000006c676c7221 */ /* 0x000fca0000010000 */
[----:B------:R-:W-:Y:S02]  /*4f00*/  MOV R112, R108 ;  /* 0x0000006c00707202 */ /* 0x000fe40000000f00 */
[----:B------:R-:W-:-:S07]  /*4f10*/  MOV R95, R110 ;  /* 0x0000006e005f7202 */ /* 0x000fce0000000f00 */
[----:B------:R-:W-:Y:S05]  /*4f20*/  WARPSYNC.COLLECTIVE R109, `(.L_x_2272) ;  /* 0x000000006d087348 */ /* 0x000fea0003c00000 */
[----:B------:R0:W1:Y:S02]  /*4f30*/  SHFL.BFLY P3, R110, R112, R113, R114 ;  /* 0x0c000071706e7389 */ /* 0x0000640000060072 */
[----:B01----:R-:W-:Y:S05]  /*4f40*/  ENDCOLLECTIVE ;  /* 0x000000000000791b */ /* 0x003fea0003800000 */
.L_x_2272:
[----:B------:R-:W-:Y:S01]  /*4f50*/  MOV R97, R110 ;  /* 0x0000006e00617202 */ /* 0x000fe20000000f00 */
[----:B------:R-:W-:Y:S06]  /*4f60*/  BRA `(.L_x_2273) ;  /* 0xffffffcc00607947 */ /* 0x000fec000383ffff */
.L_x_2274:
        /* <DEDUP_REMOVED lines=9> */
.L_x_11197:


//--------------------- .text._ZN10layer_norm22ln_bwd_finalize_kernelINS_22Kernel_traits_finalizeILj512Ef13__nv_bfloat16S2_S2_fjLb0ELj1024ELj4ENS_18Kernel_traits_baseILj512EfS2_S2_S2_fjLj1024EEEEELb0ELb0EEEvNS_9BwdParamsE --------------------------
	.section	.text._ZN10layer_norm22ln_bwd_finalize_kernelINS_22Kernel_traits_finalizeILj512Ef13__nv_bfloat16S2_S2_fjLb0ELj1024ELj4ENS_18Kernel_traits_baseILj512EfS2_S2_S2_fjLj1024EEEEELb0ELb0EEEvNS_9BwdParamsE,"ax",@progbits
	.align	128
        .global         _ZN10layer_norm22ln_bwd_finalize_kernelINS_22Kernel_traits_finalizeILj512Ef13__nv_bfloat16S2_S2_fjLb0ELj1024ELj4ENS_18Kernel_traits_baseILj512EfS2_S2_S2_fjLj1024EEEEELb0ELb0EEEvNS_9BwdParamsE
        .type           _ZN10layer_norm22ln_bwd_finalize_kernelINS_22Kernel_traits_finalizeILj512Ef13__nv_bfloat16S2_S2_fjLb0ELj1024ELj4ENS_18Kernel_traits_baseILj512EfS2_S2_S2_fjLj1024EEEEELb0ELb0EEEvNS_9BwdParamsE,@function
        .size           _ZN10layer_norm22ln_bwd_finalize_kernelINS_22Kernel_traits_finalizeILj512Ef13__nv_bfloat16S2_S2_fjLb0ELj1024ELj4ENS_18Kernel_traits_baseILj512EfS2_S2_S2_fjLj1024EEEEELb0ELb0EEEvNS_9BwdParamsE,(.L_x_11198 - _ZN10layer_norm22ln_bwd_finalize_kernelINS_22Kernel_traits_finalizeILj512Ef13__nv_bfloat16S2_S2_fjLb0ELj1024ELj4ENS_18Kernel_traits_baseILj512EfS2_S2_S2_fjLj1024EEEEELb0ELb0EEEvNS_9BwdParamsE)
        .other          _ZN10layer_norm22ln_bwd_finalize_kernelINS_22Kernel_traits_finalizeILj512Ef13__nv_bfloat16S2_S2_fjLb0ELj1024ELj4ENS_18Kernel_traits_baseILj512EfS2_S2_S2_fjLj1024EEEEELb0ELb0EEEvNS_9BwdParamsE,@"STO_CUDA_ENTRY STV_DEFAULT"
_ZN10layer_norm22ln_bwd_finalize_kernelINS_22Kernel_traits_finalizeILj512Ef13__nv_bfloat16S2_S2_fjLb0ELj1024ELj4ENS_18Kernel_traits_baseILj512EfS2_S2_S2_fjLj1024EEEEELb0ELb0EEEvNS_9BwdParamsE:
.text._ZN10layer_norm22ln_bwd_finalize_kernelINS_22Kernel_traits_finalizeILj512Ef13__nv_bfloat16S2_S2_fjLb0ELj1024ELj4ENS_18Kernel_traits_baseILj512EfS2_S2_S2_fjLj1024EEEEELb0ELb0EEEvNS_9BwdParamsE:
        /* <DEDUP_REMOVED lines=13> */
[----:B------:R-:W-:Y:S02]  /*00d0*/  LOP3.LUT R17, R2, 0x1f, RZ, 0xc0, !PT ;  /* 0x0000001f02117812 */ /* 0x000fe400078ec0ff */
        /* <DEDUP_REMOVED lines=24> */
[C---:B------:R-:W-:Y:S01]  /*0260*/  LOP3.LUT R13, R58.reuse, 0x1c0, RZ, 0xfc, !PT ;  /* 0x000001c03a0d7812 */ /* 0x040fe200078efcff */
[-CC-:B------:R-:W-:Y:S01]  /*0270*/  IMAD R12, R11, R56.reuse, R59.reuse ;  /* 0x000000380b0c7224 */ /* 0x180fe200078e023b */
[----:B------:R-:W-:Y:S01]  /*0280*/  LOP3.LUT R15, R58, 0x1e0, RZ, 0xfc, !PT ;  /* 0x000001e03a0f7812 */ /* 0x000fe200078efcff */
[-CC-:B------:R-:W-:Y:S01]  /*0290*/  IMAD R4, R4, R56.reuse, R59.reuse ;  /* 0x0000003804047224 */ /* 0x180fe200078e023b */
[C---:B------:R-:W-:Y:S01]  /*02a0*/  LOP3.LUT R2, R58.reuse, 0x100, RZ, 0xfc, !PT ;  /* 0x000001003a027812 */ /* 0x040fe200078efcff */
[-CC-:B------:R-:W-:Y:S01]  /*02b0*/  IMAD R14, R13, R56.reuse, R59.reuse ;  /* 0x000000380d0e7224 */ /* 0x180fe200078e023b */
[C---:B------:R-:W-:Y:S01]  /*02c0*/  LOP3.LUT R3, R58.reuse, 0x120, RZ, 0xfc, !PT ;  /* 0x000001203a037812 */ /* 0x040fe200078efcff */
[-CC-:B------:R-:W-:Y:S01]  /*02d0*/  IMAD R18, R15, R56.reuse, R59.reuse ;  /* 0x000000380f127224 */ /* 0x180fe200078e023b */
[----:B------:R-:W-:Y:S01]  /*02e0*/  LOP3.LUT R7, R58, 0x160, RZ, 0xfc, !PT ;  /* 0x000001603a077812 */ /* 0x000fe200078efcff */
[-CC-:B------:R-:W-:Y:S01]  /*02f0*/  IMAD R2, R2, R56.reuse, R59.reuse ;  /* 0x0000003802027224 */ /* 0x180fe200078e023b */
[C---:B------:R-:W-:Y:S01]  /*0300*/  LOP3.LUT R16, R58.reuse, 0x80, RZ, 0xfc, !PT ;  /* 0x000000803a107812 */ /* 0x040fe200078efcff */
[----:B------:R-:W-:Y:S01]  /*0310*/  HFMA2 R36, -RZ, RZ, 0, 0 ;  /* 0x00000000ff247431 */ /* 0x000fe200000001ff */
        /* <DEDUP_REMOVED lines=29> */
[----:B------:R-:W-:Y:S02]  /*04f0*/  IADD3 R17, PT, PT, R17, R30, RZ ;  /* 0x0000001e11117210 */ /* 0x000fe40007ffe0ff */
[----:B------:R-:W-:Y:S02]  /*0500*/  MOV R2, R58 ;  /* 0x0000003a00027202 */ /* 0x000fe40000000f00 */
[----:B------:R-:W-:-:S07]  /*0510*/  IADD3 R19, PT, PT, -R29, RZ, RZ ;  /* 0x000000ff1d137210 */ /* 0x000fce0007ffe1ff */
.L_x_2279:
        /* <DEDUP_REMOVED lines=118> */
.L_x_2278:
[----:B------:R-:W-:Y:S05]  /*0c80*/  BSYNC.RECONVERGENT B1 ;  /* 0x0000000000017941 */ /* 0x000fea0003800200 */
.L_x_2277:
        /* <DEDUP_REMOVED lines=75> */
.L_x_2281:
[----:B------:R-:W-:Y:S05]  /*1140*/  BSYNC.RECONVERGENT B1 ;  /* 0x0000000000017941 */ /* 0x000fea0003800200 */
.L_x_2280:
        /* <DEDUP_REMOVED lines=37> */
.L_x_2283:
[----:B------:R-:W-:Y:S05]  /*13a0*/  BSYNC.RECONVERGENT B1 ;  /* 0x0000000000017941 */ /* 0x000fea0003800200 */
.L_x_2282:
[----:B------:R-:W-:Y:S05]  /*13b0*/  @!P1 BRA `(.L_x_2276) ;  /* 0x0000000000409947 */ /* 0x000fea0003800000 */
[----:B------:R-:W0:Y:S01]  /*13c0*/  LDC.64 R6, c[0x0][0x440] ;  /* 0x00011000ff067b82 */ /* 0x000e220000000a00 */
[----:B------:R-:W-:Y:S01]  /*13d0*/  IMAD R59, R2, R56, R59 ;  /* 0x00000038023b7224 */ /* 0x000fe200078e023b */
[----:B------:R-:W-:Y:S02]  /*13e0*/  LOP3.LUT R8, R8, 0x1f, RZ, 0xc0, !PT ;  /* 0x0000001f08087812 */ /* 0x000fe400078ec0ff */
[----:B------:R-:W-:Y:S02]  /*13f0*/  IADD3 R9, PT, PT, -R9, RZ, RZ ;  /* 0x000000ff09097210 */ /* 0x000fe40007ffe1ff */
[----:B------:R-:W-:Y:S02]  /*1400*/  IADD3 R59, PT, PT, R8, R59, RZ ;  /* 0x0000003b083b7210 */ /* 0x000fe40007ffe0ff */
[----:B------:R-:W1:Y:S05]  /*1410*/  LDC.64 R10, c[0x0][0x448] ;  /* 0x00011200ff0a7b82 */ /* 0x000e6a0000000a00 */
.L_x_2284:
        /* <DEDUP_REMOVED lines=10> */
.L_x_2276:
[----:B------:R-:W-:Y:S05]  /*14c0*/  BSYNC.RECONVERGENT B0 ;  /* 0x0000000000007941 */ /* 0x000fea0003800200 */
.L_x_2275:
        /* <DEDUP_REMOVED lines=51> */
[----:B------:R-:W3:Y:S01]  /*1800*/  LDC.64 R8, c[0x0][0x480] ;  /* 0x00012000ff087b82 */ /* 0x000ee20000000a00 */
[----:B0-----:R-:W-:-:S04]  /*1810*/  IMAD.WIDE.U32 R6, R57, 0x8, R6 ;  /* 0x0000000839067825 */ /* 0x001fc800078e0006 */
[----:B---3--:R-:W-:Y:S01]  /*1820*/  IMAD.WIDE.U32 R8, R57, 0x8, R8 ;  /* 0x0000000839087825 */ /* 0x008fe200078e0008 */
[----:B-1----:R-:W-:Y:S04]  /*1830*/  STG.E.64 desc[UR6][R6.64], R4 ;  /* 0x0000000406007986 */ /* 0x002fe8000c101b06 */
[----:B--2---:R-:W-:Y:S01]  /*1840*/  STG.E.64 desc[UR6][R8.64], R2 ;  /* 0x0000000208007986 */ /* 0x004fe2000c101b06 */
[----:B------:R-:W-:Y:S05]  /*1850*/  EXIT ;  /* 0x000000000000794d */ /* 0x000fea0003800000 */
.L_x_2285:
        /* <DEDUP_REMOVED lines=10> */
.L_x_11198:


//--------------------- .text._ZN10layer_norm13ln_bwd_kernelINS_13Kernel_traitsIf13__nv_bfloat16S2_S2_fjLj512ELj1ELj4ELj1ELj16ENS_18Kernel_traits_baseILj512EfS2_S2_S2_fjLj128EEEEELb1ELb0ELb1ELb0EEEvNS_9BwdParamsE --------------------------
	.section	.text._ZN10layer_norm13ln_bwd_kernelINS_13Kernel_traitsIf13__nv_bfloat16S2_S2_fjLj512ELj1ELj4ELj1ELj16ENS_18Kernel_traits_baseILj512EfS2_S2_S2_fjLj128EEEEELb1ELb0ELb1ELb0EEEvNS_9BwdParamsE,"ax",@progbits
	.align	128
        .global         _ZN10layer_norm13ln_bwd_kernelINS_13Kernel_traitsIf13__nv_bfloat16S2_S2_fjLj512ELj1ELj4ELj1ELj16ENS_18Kernel_traits_baseILj512EfS2_S2_S2_fjLj128EEEEELb1ELb0ELb1ELb0EEEvNS_9BwdParamsE
        .type           _ZN10layer_norm13ln_bwd_kernelINS_13Kernel_traitsIf13__nv_bfloat16S2_S2_fjLj512ELj1ELj4ELj1ELj16ENS_18Kernel_traits_baseILj512EfS2_S2_S2_fjLj128EEEEELb1ELb0ELb1ELb0EEEvNS_9BwdParamsE,@function
        .size           _ZN10layer_norm13ln_bwd_kernelINS_13Kernel_traitsIf13__nv_bfloat16S2_S2_fjLj512ELj1ELj4ELj1ELj16ENS_18Kernel_traits_baseILj512EfS2_S2_S2_fjLj128EEEEELb1ELb0ELb1ELb0EEEvNS_9BwdParamsE,(.L_x_11199 - _ZN10layer_norm13ln_bwd_kernelINS_13Kernel_traitsIf13__nv_bfloat16S2_S2_fjLj512ELj1ELj4ELj1ELj16ENS_18Kernel_traits_baseILj512EfS2_S2_S2_fjLj128EEEEELb1ELb0ELb1ELb0EEEvNS_9BwdParamsE)
        .other          _ZN10layer_norm13ln_bwd_kernelINS_13Kernel_traitsIf13__nv_bfloat16S2_S2_fjLj512ELj1ELj4ELj1ELj16ENS_18Kernel_traits_baseILj512EfS2_S2_S2_fjLj128EEEEELb1ELb0ELb1ELb0EEEvNS_9BwdParamsE,@"STO_CUDA_ENTRY STV_DEFAULT"
_ZN10layer_norm13ln_bwd_kernelINS_13Kernel_traitsIf13__nv_bfloat16S2_S2_fjLj512ELj1ELj4ELj1ELj16ENS_18Kernel_traits_baseILj512EfS2_S2_S2_fjLj128EEEEELb1ELb0ELb1ELb0EEEvNS_9BwdParamsE:
.text._ZN10layer_norm13ln_bwd_kernelINS_13Kernel_traitsIf13__nv_bfloat16S2_S2_fjLj512ELj1ELj4ELj1ELj16ENS_18Kernel_traits_baseILj512EfS2_S2_S2_fjLj128EEEEELb1ELb0ELb1ELb0EEEvNS_9BwdParamsE:
        /* <DEDUP_REMOVED lines=26> */
[----:B---3--:R-:W-:-:S03]  /*01a0*/  @P1 IMAD.WIDE.U32 R6, R3, 0x20, R6 ;  /* 0x0000002003061825 */ /* 0x008fc600078e0006 */
[----:B------:R3:W5:Y:S04]  /*01b0*/  @P0 LDG.E.128 R64, desc[UR6][R4.64+0x10] ;  /* 0x0000100604400981 */ /* 0x000768000c1e1d00 */
[----:B------:R3:W5:Y:S04]  /*01c0*/  @P1 LDG.E.128 R60, desc[UR6][R6.64] ;  /* 0x00000006063c1981 */ /* 0x000768000c1e1d00 */
        /* <DEDUP_REMOVED lines=39> */
.L_x_2339:
[----:B------:R-:W0:Y:S08]  /*0440*/  LDC.64 R84, c[0x0][0x3f8] ;  /* 0x0000fe00ff547b82 */ /* 0x000e300000000a00 */
[----:B------:R-:W1:Y:S08]  /*0450*/  LDC.64 R98, c[0x0][0x3f0] ;  /* 0x0000fc00ff627b82 */ /* 0x000e700000000a00 */
[----:B------:R-:W2:Y:S01]  /*0460*/  LDC.64 R86, c[0x0][0x3c8] ;  /* 0x0000f200ff567b82 */ /* 0x000ea20000000a00 */
[----:B0-----:R-:W-:-:S07]  /*0470*/  IMAD.WIDE R100, R3, 0x4, R84 ;  /* 0x0000000403647825 */ /* 0x001fce00078e0254 */
[----:B------:R-:W0:Y:S01]  /*0480*/  LDC.64 R84, c[0x0][0x3c0] ;  /* 0x0000f000ff547b82 */ /* 0x000e220000000a00 */
[----:B------:R-:W3:Y:S01]  /*0490*/  LDG.E R100, desc[UR6][R100.64] ;  /* 0x0000000664647981 */ /* 0x000ee2000c1e1900 */
[----:B-1----:R-:W-:-:S06]  /*04a0*/  IMAD.WIDE R98, R3, 0x4, R98 ;  /* 0x0000000403627825 */ /* 0x002fcc00078e0262 */
[----:B-----5:R1:W5:Y:S01]  /*04b0*/  LDG.E R98, desc[UR6][R98.64] ;  /* 0x0000000662627981 */ /* 0x020362000c1e1900 */
[----:B--2---:R-:W-:-:S05]  /*04c0*/  IMAD.WIDE R86, R3, 0x4, R86 ;  /* 0x0000000403567825 */ /* 0x004fca00078e0256 */
[----:B------:R1:W5:Y:S01]  /*04d0*/  LDG.E R4, desc[UR6][R86.64] ;  /* 0x0000000656047981 */ /* 0x000362000c1e1900 */
[----:B------:R-:W-:Y:S01]  /*04e0*/  BSSY.RECONVERGENT B1, `(.L_x_2288) ;  /* 0x0000113000017945 */ /* 0x000fe20003800200 */
[----:B---3--:R-:W-:-:S13]  /*04f0*/  ISETP.GE.AND P3, PT, R100, 0x1, PT ;  /* 0x000000016400780c */ /* 0x008fda0003f66270 */
[----:B01----:R-:W-:Y:S05]  /*0500*/  @!P3 BRA `(.L_x_2289) ;  /* 0x0000000c0078b947 */ /* 0x003fea0003800000 */
[----:B------:R-:W-:-:S06]  /*0510*/  IMAD.WIDE R84, R3, 0x4, R84 ;  /* 0x0000000403547825 */ /* 0x000fcc00078e0254 */
[----:B------:R-:W2:Y:S01]  /*0520*/  LDG.E R84, desc[UR6][R84.64] ;  /* 0x0000000654547981 */ /* 0x000ea2000c1e1900 */
        /* <DEDUP_REMOVED lines=10> */
[----:B------:R-:W-:Y:S01]  /*05d0*/  IMAD.MOV.U32 R120, RZ, RZ, RZ ;  /* 0x000000ffff787224 */ /* 0x000fe200078e00ff */
[----:B------:R-:W-:Y:S02]  /*05e0*/  SHF.R.S32.HI R87, RZ, 0x1f, R86 ;  /* 0x0000001fff577819 */ /* 0x000fe40000011456 */
[----:B------:R-:W-:Y:S02]  /*05f0*/  @P1 IADD3 R101, PT, PT, R98, -0x1, RZ ;  /* 0xffffffff62651810 */ /* 0x000fe40007ffe0ff */
[----:B------:R-:W-:Y:S02]  /*0600*/  SHF.R.S32.HI R112, RZ, 0x1f, R99 ;  /* 0x0000001fff707819 */ /* 0x000fe40000011463 */
[----:B------:R-:W-:Y:S01]  /*0610*/  LEA.HI R87, R87, R86, RZ, 0x3 ;  /* 0x0000005657577211 */ /* 0x000fe200078f18ff */
[----:B------:R-:W-:Y:S01]  /*0620*/  @P1 IMAD R101, R101, R0, RZ ;  /* 0x0000000065651224 */ /* 0x000fe200078e02ff */
[----:B------:R-:W-:Y:S01]  /*0630*/  LEA.HI R115, R112, R99, RZ, 0x3 ;  /* 0x0000006370737211 */ /* 0x000fe200078f18ff */
[----:B------:R-:W-:-:S03]  /*0640*/  IMAD.MOV.U32 R99, RZ, RZ, RZ ;  /* 0x000000ffff637224 */ /* 0x000fc600078e00ff */
[----:B------:R-:W-:Y:S02]  /*0650*/  @P1 SHF.R.S32.HI R116, RZ, 0x1f, R101 ;  /* 0x0000001fff741819 */ /* 0x000fe40000011465 */
[-C--:B------:R-:W-:Y:S02]  /*0660*/  LEA.HI.SX32 R115, R115, R114.reuse, 0x1d ;  /* 0x0000007273737211 */ /* 0x080fe400078feaff */
[----:B------:R-:W-:Y:S02]  /*0670*/  @P1 LEA.HI R101, R116, R101, RZ, 0x3 ;  /* 0x0000006574651211 */ /* 0x000fe400078f18ff */
[-C--:B------:R-:W-:Y:S02]  /*0680*/  LEA.HI.SX32 R116, R87, R114.reuse, 0x1d ;  /* 0x0000007257747211 */ /* 0x080fe400078feaff */
[----:B------:R-:W-:Y:S02]  /*0690*/  @P1 LEA.HI.SX32 R99, R101, R114, 0x1d ;  /* 0x0000007265631211 */ /* 0x000fe400078feaff */
[----:B------:R-:W-:-:S02]  /*06a0*/  MOV R112, R116 ;  /* 0x0000007400707202 */ /* 0x000fc40000000f00 */
        /* <DEDUP_REMOVED lines=16> */
[----:B------:R-:W-:Y:S01]  /*07b0*/  VIADD R115, R115, 0x20 ;  /* 0x0000002073737836 */ /* 0x000fe20000000000 */
[----:B------:R-:W-:Y:S01]  /*07c0*/  IADD3 R99, PT, PT, R99, 0x20, RZ ;  /* 0x0000002063637810 */ /* 0x000fe20007ffe0ff */
[----:B------:R-:W-:Y:S01]  /*07d0*/  VIADD R112, R112, 0x20 ;  /* 0x0000002070707836 */ /* 0x000fe20000000000 */
[C---:B---3--:R-:W-:Y:S01]  /*07e0*/  PRMT R93, R80.reuse, 0x7632, R93 ;  /* 0x00007632505d7816 */ /* 0x048fe2000000005d */
[----:B------:R-:W-:Y:S01]  /*07f0*/  IMAD.U32 R80, R80, 0x10000, RZ ;  /* 0x0001000050507824 */ /* 0x000fe200078e00ff */
[C---:B------:R-:W-:Y:S02]  /*0800*/  PRMT R105, R81.reuse, 0x7632, R105 ;  /* 0x0000763251697816 */ /* 0x040fe40000000069 */
[----:B------:R-:W-:Y:S01]  /*0810*/  SHF.L.U32 R106, R81, 0x10, RZ ;  /* 0x00000010516a7819 */ /* 0x000fe200000006ff */
[----:B------:R-:W-:Y:S01]  /*0820*/  FADD.FTZ R113, -R101, R80 ;  /* 0x0000005065717221 */ /* 0x000fe20000010100 */
[----:B------:R-:W-:-:S02]  /*0830*/  SHF.L.U32 R80, R93, 0x10, RZ ;  /* 0x000000105d507819 */ /* 0x000fc400000006ff */
[C---:B------:R-:W-:Y:S02]  /*0840*/  PRMT R81, R82.reuse, 0x7632, R81 ;  /* 0x0000763252517816 */ /* 0x040fe40000000051 */
[C---:B------:R-:W-:Y:S01]  /*0850*/  SHF.L.U32 R114, R83.reuse, 0x10, RZ ;  /* 0x0000001053727819 */ /* 0x040fe200000006ff */
[----:B------:R-:W-:Y:S01]  /*0860*/  IMAD.U32 R110, R82, 0x10000, RZ ;  /* 0x00010000526e7824 */ /* 0x000fe200078e00ff */
[----:B------:R-:W-:Y:S01]  /*0870*/  PRMT R107, R83, 0x7632, R107 ;  /* 0x00007632536b7816 */ /* 0x000fe2000000006b */
[C---:B----4-:R-:W-:Y:S01]  /*0880*/  IMAD.U32 R111, R84.reuse, 0x10000, RZ ;  /* 0x00010000546f7824 */ /* 0x050fe200078e00ff */
[----:B------:R-:W-:Y:S01]  /*0890*/  PRMT R108, R84, 0x7632, R108 ;  /* 0x00007632546c7816 */ /* 0x000fe2000000006c */
[----:B------:R-:W-:Y:S01]  /*08a0*/  FMUL.FTZ R113, R4, R113 ;  /* 0x0000007104717220 */ /* 0x000fe20000410000 */
[----:B0-----:R-:W-:Y:S01]  /*08b0*/  SHF.L.U32 R102, R81, 0x10, RZ ;  /* 0x0000001051667819 */ /* 0x001fe200000006ff */
[C---:B------:R-:W-:Y:S01]  /*08c0*/  FADD.FTZ R83, -R101.reuse, R80 ;  /* 0x0000005065537221 */ /* 0x040fe20000010100 */
[----:B------:R-:W-:Y:S01]  /*08d0*/  FADD.FTZ R81, -R101, R114 ;  /* 0x0000007265517221 */ /* 0x000fe20000010100 */
[C---:B------:R-:W-:Y:S01]  /*08e0*/  PRMT R84, R86.reuse, 0x7632, R84 ;  /* 0x0000763256547816 */ /* 0x040fe20000000054 */
[----:B------:R-:W-:-:S02]  /*08f0*/  IMAD.U32 R103, R86, 0x10000, RZ ;  /* 0x0001000056677824 */ /* 0x000fc400078e00ff */
[----:B------:R-:W-:Y:S01]  /*0900*/  FADD.FTZ R109, -R101, R106 ;  /* 0x0000006a656d7221 */ /* 0x000fe20000010100 */
[----:B------:R-:W-:Y:S01]  /*0910*/  IMAD.U32 R82, R105, 0x10000, RZ ;  /* 0x0001000069527824 */ /* 0x000fe200078e00ff */
[----:B------:R-:W-:Y:S01]  /*0920*/  PRMT R86, R87, 0x7632, R86 ;  /* 0x0000763257567816 */ /* 0x000fe20000000056 */
[----:B------:R-:W-:Y:S01]  /*0930*/  FADD.FTZ R105, -R101, R110 ;  /* 0x0000006e65697221 */ /* 0x000fe20000010100 */
        /* <DEDUP_REMOVED lines=8> */
[C---:B------:R-:W-:Y:S01]  /*09c0*/  FMUL.FTZ R81, R4.reuse, R81 ;  /* 0x0000005104517220 */ /* 0x040fe20000410000 */
[----:B------:R-:W-:Y:S01]  /*09d0*/  FMUL.FTZ R109, R4, R109 ;  /* 0x0000006d046d7220 */ /* 0x000fe20000410000 */
[----:B------:R-:W-:-:S02]  /*09e0*/  IMAD.U32 R106, R107, 0x10000, RZ ;  /* 0x000100006b6a7824 */ /* 0x000fc400078e00ff */
[----:B------:R-:W-:Y:S01]  /*09f0*/  FADD.FTZ R93, -R101, R82 ;  /* 0x00000052655d7221 */ /* 0x000fe20000010100 */
[----:B------:R-:W-:Y:S01]  /*0a00*/  FADD.FTZ R37, R37, R108 ;  /* 0x0000006c25257221 */ /* 0x000fe20000010000 */
[-C--:B------:R-:W-:Y:S01]  /*0a10*/  FFMA.FTZ R53, R110, R108.reuse, R53 ;  /* 0x0000006c6e357223 */ /* 0x080fe20000010035 */
[----:B------:R-:W-:Y:S01]  /*0a20*/  FADD.FTZ R34, R34, R87 ;  /* 0x0000005722227221 */ /* 0x000fe20000010000 */
[-C--:B------:R-:W-:Y:S01]  /*0a30*/  FFMA.FTZ R50, R81, R87.reuse, R50 ;  /* 0x0000005751327223 */ /* 0x080fe20000010032 */
[----:B------:R-:W-:Y:S01]  /*0a40*/  FMUL.FTZ R80, R66, R87 ;  /* 0x0000005742507220 */ /* 0x000fe20000410000 */
[----:B------:R-:W-:Y:S01]  /*0a50*/  FMUL.FTZ R108, R69, R108 ;  /* 0x0000006c456c7220 */ /* 0x000fe20000410000 */
[----:B------:R-:W-:Y:S01]  /*0a60*/  FADD.FTZ R83, RZ, R111 ;  /* 0x0000006fff537221 */ /* 0x000fe20000010000 */
[----:B------:R-:W-:Y:S01]  /*0a70*/  FADD.FTZ R38, R38, R85 ;  /* 0x0000005526267221 */ /* 0x000fe20000010000 */
[-C--:B------:R-:W-:Y:S01]  /*0a80*/  FFMA.FTZ R54, R109, R85.reuse, R54 ;  /* 0x000000556d367223 */ /* 0x080fe20000010036 */
[----:B------:R-:W-:Y:S01]  /*0a90*/  FMUL.FTZ R107, R70, R85 ;  /* 0x00000055466b7220 */ /* 0x000fe20000410000 */
[----:B------:R-:W-:Y:S01]  /*0aa0*/  FFMA.FTZ R87, R113, R111, RZ ;  /* 0x0000006f71577223 */ /* 0x000fe200000100ff */
[----:B------:R-:W-:Y:S01]  /*0ab0*/  FADD.FTZ R85, -R101, R106 ;  /* 0x0000006a65557221 */ /* 0x000fe20000010100 */
[----:B------:R-:W-:-:S02]  /*0ac0*/  IMAD.U32 R104, R104, 0x10000, RZ ;  /* 0x0001000068687824 */ /* 0x000fc400078e00ff */
[----:B------:R-:W-:Y:S01]  /*0ad0*/  FMUL.FTZ R106, R4, R93 ;  /* 0x0000005d046a7220 */ /* 0x000fe20000410000 */
[----:B------:R-:W-:Y:S01]  /*0ae0*/  FADD.FTZ R117, -R101, R102 ;  /* 0x0000006665757221 */ /* 0x000fe20000010100 */
[----:B------:R-:W-:Y:S01]  /*0af0*/  FADD.FTZ R82, R83, R108 ;  /* 0x0000006c53527221 */ /* 0x000fe20000010000 */
[----:B------:R-:W-:Y:S01]  /*0b00*/  FFMA.FTZ R102, R110, R108, R87 ;  /* 0x0000006c6e667223 */ /* 0x000fe20000010057 */
        /* <DEDUP_REMOVED lines=18> */
[----:B------:R-:W-:-:S02]  /*0c30*/  IMAD.U32 R86, R86, 0x10000, RZ ;  /* 0x0001000056567824 */ /* 0x000fc400078e00ff */
[----:B------:R-:W-:Y:S01]  /*0c40*/  FMUL.FTZ R102, R4, R85 ;  /* 0x0000005504667220 */ /* 0x000fe20000410000 */
        /* <DEDUP_REMOVED lines=8> */
[----:B------:R-:W-:-:S07]  /*0cd0*/  FFMA.FTZ R120, R102, R93, R85 ;  /* 0x0000005d66787223 */ /* 0x000fce0000010055 */
.L_x_2291:
[----:B------:R-:W-:Y:S05]  /*0ce0*/  BSYNC.RECONVERGENT B2 ;  /* 0x0000000000027941 */ /* 0x000fea0003800200 */
.L_x_2290:
[----:B------:R-:W-:Y:S05]  /*0cf0*/  @!P2 BRA `(.L_x_2292) ;  /* 0x000000080044a947 */ /* 0x000fea0003800000 */
[----:B------:R-:W0:Y:S08]  /*0d00*/  LDC.64 R8, c[0x0][0x3a8] ;  /* 0x0000ea00ff087b82 */ /* 0x000e300000000a00 */
[----:B------:R-:W1:Y:S01]  /*0d10*/  LDC.64 R6, c[0x0][0x428] ;  /* 0x00010a00ff067b82 */ /* 0x000e620000000a00 */
[----:B0-----:R-:W-:-:S06]  /*0d20*/  IMAD.WIDE.U32 R12, R112, 0x10, R8 ;  /* 0x00000010700c7825 */ /* 0x001fcc00078e0008 */
[----:B------:R-:W2:Y:S01]  /*0d30*/  LDG.E.128 R12, desc[UR6][R12.64] ;  /* 0x000000060c0c7981 */ /* 0x000ea2000c1e1d00 */
[----:B-1----:R-:W-:Y:S01]  /*0d40*/  IMAD.WIDE.U32 R8, R115, 0x10, R6 ;  /* 0x0000001073087825 */ /* 0x002fe200078e0006 */
[----:B------:R-:W-:Y:S01]  /*0d50*/  ISETP.NE.U32.AND P0, PT, RZ, UR10, PT ;  /* 0x0000000aff007c0c */ /* 0x000fe2000bf05070 */
[----:B------:R-:W0:Y:S04]  /*0d60*/  LDC.64 R6, c[0x0][0x3b0] ;  /* 0x0000ec00ff067b82 */ /* 0x000e280000000a00 */
[----:B------:R-:W3:Y:S01]  /*0d70*/  LDG.E.128 R8, desc[UR6][R8.64] ;  /* 0x0000000608087981 */ /* 0x000ee2000c1e1d00 */
[----:B------:R-:W-:-:S13]  /*0d80*/  ISETP.NE.AND.EX P0, PT, RZ, UR11, PT, P0 ;  /* 0x0000000bff007c0c */ /* 0x000fda000bf05300 */
[----:B------:R-:W1:Y:S01]  /*0d90*/  @P0 LDC.64 R84, c[0x0][0x438] ;  /* 0x00010e00ff540b82 */ /* 0x000e620000000a00 */
[----:B0-----:R-:W-:-:S05]  /*0da0*/  IMAD.WIDE.U32 R6, R99, 0x8, R6 ;  /* 0x0000000863067825 */ /* 0x001fca00078e0006 */
[----:B------:R0:W5:Y:S01]  /*0db0*/  LDG.E.64 R96, desc[UR6][R6.64] ;  /* 0x0000000606607981 */ /* 0x000162000c1e1b00 */
[----:B-1----:R-:W-:-:S05]  /*0dc0*/  @P0 IMAD.WIDE.U32 R84, R112, 0x10, R84 ;  /* 0x0000001070540825 */ /* 0x002fca00078e0054 */
[----:B------:R1:W5:Y:S01]  /*0dd0*/  @P0 LDG.E.128 R16, desc[UR6][R84.64] ;  /* 0x0000000654100981 */ /* 0x000362000c1e1d00 */
[C---:B--2---:R-:W-:Y:S01]  /*0de0*/  PRMT R86, R13.reuse, 0x7632, R86 ;  /* 0x000076320d567816 */ /* 0x044fe20000000056 */
[----:B------:R-:W-:Y:S01]  /*0df0*/  IMAD.U32 R88, R13, 0x10000, RZ ;  /* 0x000100000d587824 */ /* 0x000fe200078e00ff */
[----:B------:R-:W-:Y:S02]  /*0e00*/  PRMT R5, R12, 0x7632, R5 ;  /* 0x000076320c057816 */ /* 0x000fe40000000005 */
[----:B------:R-:W-:Y:S02]  /*0e10*/  PRMT R13, R14, 0x7632, R13 ;  /* 0x000076320e0d7816 */ /* 0x000fe4000000000d */
[----:B------:R-:W-:Y:S02]  /*0e20*/  SHF.L.U32 R12, R12, 0x10, RZ ;  /* 0x000000100c0c7819 */ /* 0x000fe400000006ff */
[----:B------:R-:W-:Y:S02]  /*0e30*/  SHF.L.U32 R14, R14, 0x10, RZ ;  /* 0x000000100e0e7819 */ /* 0x000fe400000006ff */
[----:B------:R-:W-:-:S02]  /*0e40*/  PRMT R89, R15, 0x7632, R89 ;  /* 0x000076320f597816 */ /* 0x000fc40000000059 */
[----:B0-----:R-:W-:Y:S01]  /*0e50*/  SHF.L.U32 R6, R13, 0x10, RZ ;  /* 0x000000100d067819 */ /* 0x001fe200000006ff */
[----:B------:R-:W-:Y:S01]  /*0e60*/  FADD.FTZ R87, -R101, R12 ;  /* 0x0000000c65577221 */ /* 0x000fe20000010100 */
[----:B------:R-:W-:Y:S01]  /*0e70*/  SHF.L.U32 R12, R5, 0x10, RZ ;  /* 0x00000010050c7819 */ /* 0x000fe200000006ff */
[----:B------:R-:W-:Y:S02]  /*0e80*/  IMAD.U32 R90, R15, 0x10000, RZ ;  /* 0x000100000f5a7824 */ /* 0x000fe400078e00ff */
[C---:B------:R-:W-:Y:S01]  /*0e90*/  FADD.FTZ R91, -R101.reuse, R14 ;  /* 0x0000000e655b7221 */ /* 0x040fe20000010100 */
[----:B------:R-:W-:Y:S02]  /*0ea0*/  IMAD.U32 R86, R86, 0x10000, RZ ;  /* 0x0001000056567824 */ /* 0x000fe400078e00ff */
[--C-:B-1----:R-:W-:Y:S01]  /*0eb0*/  FADD.FTZ R85, -R101, R6.reuse ;  /* 0x0000000665557221 */ /* 0x102fe20000010100 */
[----:B------:R-:W-:Y:S01]  /*0ec0*/  IMAD.U32 R14, R89, 0x10000, RZ ;  /* 0x00010000590e7824 */ /* 0x000fe200078e00ff */
[----:B---3--:R-:W-:-:S02]  /*0ed0*/  PRMT R6, R8, 0x7632, R6 ;  /* 0x0000763208067816 */ /* 0x008fc40000000006 */
[----:B------:R-:W-:Y:S01]  /*0ee0*/  SHF.L.U32 R99, R8, 0x10, RZ ;  /* 0x0000001008637819 */ /* 0x000fe200000006ff */
[C---:B------:R-:W-:Y:S01]  /*0ef0*/  FADD.FTZ R7, -R101.reuse, R88 ;  /* 0x0000005865077221 */ /* 0x040fe20000010100 */
[C---:B------:R-:W-:Y:S01]  /*0f00*/  FADD.FTZ R13, -R101.reuse, R90 ;  /* 0x0000005a650d7221 */ /* 0x040fe20000010100 */
[C---:B------:R-:W-:Y:S01]  /*0f10*/  FADD.FTZ R89, -R101.reuse, R12 ;  /* 0x0000000c65597221 */ /* 0x040fe20000010100 */
[C---:B------:R-:W-:Y:S01]  /*0f20*/  FADD.FTZ R15, -R101.reuse, R86 ;  /* 0x00000056650f7221 */ /* 0x040fe20000010100 */
[----:B------:R-:W-:Y:S01]  /*0f30*/  FADD.FTZ R101, -R101, R14 ;  /* 0x0000000e65657221 */ /* 0x000fe20000010100 */
[----:B------:R-:W-:Y:S02]  /*0f40*/  PRMT R12, R10, 0x7632, R12 ;  /* 0x000076320a0c7816 */ /* 0x000fe4000000000c */
[----:B------:R-:W-:Y:S01]  /*0f50*/  SHF.L.U32 R14, R6, 0x10, RZ ;  /* 0x00000010060e7819 */ /* 0x000fe200000006ff */
[----:B------:R-:W-:Y:S01]  /*0f60*/  FMUL.FTZ R6, R60, R99 ;  /* 0x000000633c067220 */ /* 0x000fe20000410000 */
[C---:B------:R-:W-:Y:S01]  /*0f70*/  FMUL.FTZ R5, R4.reuse, R87 ;  /* 0x0000005704057220 */ /* 0x040fe20000410000 */
[----:B------:R-:W-:Y:S01]  /*0f80*/  PRMT R8, R9, 0x7632, R8 ;  /* 0x0000763209087816 */ /* 0x000fe20000000008 */
[C---:B------:R-:W-:Y:S01]  /*0f90*/  IMAD.U32 R87, R11.reuse, 0x10000, RZ ;  /* 0x000100000b577824 */ /* 0x040fe200078e00ff */
[----:B------:R-:W-:Y:S01]  /*0fa0*/  PRMT R84, R11, 0x7632, R84 ;  /* 0x000076320b547816 */ /* 0x000fe20000000054 */
[----:B------:R-:W-:Y:S01]  /*0fb0*/  FMUL.FTZ R11, R4, R13 ;  /* 0x0000000d040b7220 */ /* 0x000fe20000410000 */
[----:B------:R-:W-:Y:S01]  /*0fc0*/  SHF.L.U32 R92, R12, 0x10, RZ ;  /* 0x000000100c5c7819 */ /* 0x000fe200000006ff */
[----:B------:R-:W-:-:S02]  /*0fd0*/  IMAD.U32 R115, R9, 0x10000, RZ ;  /* 0x0001000009737824 */ /* 0x000fc400078e00ff */
[----:B------:R-:W-:Y:S01]  /*0fe0*/  FMUL.FTZ R12, R4, R89 ;  /* 0x00000059040c7220 */ /* 0x000fe20000410000 */
[----:B------:R-:W-:Y:S01]  /*0ff0*/  FADD.FTZ R86, R117, R6 ;  /* 0x0000000675567221 */ /* 0x000fe20000010000 */
[----:B------:R-:W-:Y:S01]  /*1000*/  FMUL.FTZ R13, R61, R14 ;  /* 0x0000000e3d0d7220 */ /* 0x000fe20000410000 */
[----:B------:R-:W-:Y:S01]  /*1010*/  FFMA.FTZ R89, R5, R6, R120 ;  /* 0x0000000605597223 */ /* 0x000fe20000010078 */
[----:B------:R-:W-:Y:S02]  /*1020*/  IMAD.U32 R88, R8, 0x10000, RZ ;  /* 0x0001000008587824 */ /* 0x000fe400078e00ff */
[----:B------:R-:W-:Y:S01]  /*1030*/  FMUL.FTZ R9, R4, R91 ;  /* 0x0000005b04097220 */ /* 0x000fe20000410000 */
[----:B------:R-:W-:Y:S01]  /*1040*/  FMUL.FTZ R8, R62, R115 ;  /* 0x000000733e087220 */ /* 0x000fe20000410000 */
[----:B------:R-:W-:Y:S01]  /*1050*/  FADD.FTZ R91, R86, R13 ;  /* 0x0000000d565b7221 */ /* 0x000fe20000010000 */
[----:B------:R-:W-:Y:S01]  /*1060*/  FMUL.FTZ R7, R4, R7 ;  /* 0x0000000704077220 */ /* 0x000fe20000410000 */
[----:B------:R-:W-:Y:S01]  /*1070*/  FADD.FTZ R29, R29, R14 ;  /* 0x0000000e1d1d7221 */ /* 0x000fe20000010000 */
[C---:B------:R-:W-:Y:S01]  /*1080*/  FFMA.FTZ R45, R12.reuse, R14, R45 ;  /* 0x0000000e0c2d7223 */ /* 0x040fe2000001002d */
[----:B------:R-:W-:Y:S01]  /*1090*/  FFMA.FTZ R86, R12, R13, R89 ;  /* 0x0000000d0c567223 */ /* 0x000fe20000010059 */
[----:B------:R-:W-:Y:S01]  /*10a0*/  FMUL.FTZ R14, R4, R15 ;  /* 0x0000000f040e7220 */ /* 0x000fe20000410000 */
[----:B------:R-:W-:Y:S01]  /*10b0*/  SHF.L.U32 R119, R10, 0x10, RZ ;  /* 0x000000100a777819 */ /* 0x000fe200000006ff */
        /* <DEDUP_REMOVED lines=15> */
[-C--:B------:R-:W-:Y:S01]  /*11b0*/  FFMA.FTZ R42, R11, R87.reuse, R42 ;  /* 0x000000570b2a7223 */ /* 0x080fe2000001002a */
[----:B------:R-:W-:Y:S01]  /*11c0*/  FMUL.FTZ R90, R58, R87 ;  /* 0x000000573a5a7220 */ /* 0x000fe20000410000 */
        /* <DEDUP_REMOVED lines=18> */
.L_x_2289:
        /* <DEDUP_REMOVED lines=23> */
[----:B------:R-:W-:-:S07]  /*1460*/  IADD3 R99, PT, PT, R99, 0x20, RZ ;  /* 0x0000002063637810 */ /* 0x000fce0007ffe0ff */
.L_x_2295:
[----:B------:R-:W-:Y:S05]  /*1470*/  BSYNC.RECONVERGENT B2 ;  /* 0x0000000000027941 */ /* 0x000fea0003800200 */
.L_x_2294:
[----:B------:R-:W-:Y:S01]  /*1480*/  IMAD.MOV.U32 R117, RZ, RZ, RZ ;  /* 0x000000ffff757224 */ /* 0x000fe200078e00ff */
[----:B------:R-:W-:Y:S01]  /*1490*/  MOV R120, RZ ;  /* 0x000000ff00787202 */ /* 0x000fe20000000f00 */
[----:B------:R-:W-:Y:S06]  /*14a0*/  @!P2 BRA `(.L_x_2292) ;  /* 0x000000000058a947 */ /* 0x000fec0003800000 */
[----:B0-----:R-:W0:Y:S02]  /*14b0*/  LDC.64 R84, c[0x0][0x3b0] ;  /* 0x0000ec00ff547b82 */ /* 0x001e240000000a00 */
[----:B0-----:R-:W-:-:S05]  /*14c0*/  IMAD.WIDE.U32 R84, R99, 0x8, R84 ;  /* 0x0000000863547825 */ /* 0x001fca00078e0054 */
[----:B------:R1:W5:Y:S01]  /*14d0*/  LDG.E.64 R96, desc[UR6][R84.64] ;  /* 0x0000000654607981 */ /* 0x000362000c1e1b00 */
[----:B------:R-:W-:Y:S05]  /*14e0*/  BRA `(.L_x_2292) ;  /* 0x0000000000487947 */ /* 0x000fea0003800000 */
.L_x_2293:
        /* <DEDUP_REMOVED lines=18> */
.L_x_2292:
[----:B------:R-:W-:Y:S05]  /*1610*/  BSYNC.RECONVERGENT B1 ;  /* 0x0000000000017941 */ /* 0x000fea0003800200 */
.L_x_2288:
[----:B------:R-:W-:-:S03]  /*1620*/  UMOV UR4, 0xffffffff ;  /* 0xffffffff00047882 */ /* 0x000fc60000000000 */
[----:B------:R-:W-:Y:S05]  /*1630*/  BRA.DIV UR4, `(.L_x_2296) ;  /* 0x00000042043c7947 */ /* 0x000fea000b800000 */
[----:B01--4-:R-:W0:Y:S04]  /*1640*/  SHFL.BFLY PT, R84, R117, 0x1, 0x1f ;  /* 0x0c201f0075547f89 */ /* 0x013e2800000e0000 */
        /* <DEDUP_REMOVED lines=17> */
.L_x_2351:
[----:B------:R-:W0:Y:S01]  /*1760*/  S2R R112, SR_TID.X ;  /* 0x0000000000707919 */ /* 0x000e220000002100 */
        /* <DEDUP_REMOVED lines=12> */
[----:B0-----:R-:W-:-:S04]  /*1830*/  LOP3.LUT R114, R112, 0x1f, RZ, 0xc0, !PT ;  /* 0x0000001f70727812 */ /* 0x001fc800078ec0ff */
        /* <DEDUP_REMOVED lines=24> */
.L_x_2303:
[----:B------:R-:W-:Y:S05]  /*19c0*/  BSYNC.RECONVERGENT B3 ;  /* 0x0000000000037941 */ /* 0x000fea0003800200 */
.L_x_2302:
        /* <DEDUP_REMOVED lines=13> */
.L_x_2305:
[----:B------:R-:W-:Y:S05]  /*1aa0*/  BSYNC.RECONVERGENT B3 ;  /* 0x0000000000037941 */ /* 0x000fea0003800200 */
.L_x_2304:
        /* <DEDUP_REMOVED lines=13> */
.L_x_2307:
[----:B------:R-:W-:Y:S05]  /*1b80*/  BSYNC.RECONVERGENT B3 ;  /* 0x0000000000037941 */ /* 0x000fea0003800200 */
.L_x_2306:
        /* <DEDUP_REMOVED lines=13> */
.L_x_2309:
[----:B------:R-:W-:Y:S05]  /*1c60*/  BSYNC.RECONVERGENT B3 ;  /* 0x0000000000037941 */ /* 0x000fea0003800200 */
.L_x_2308:
        /* <DEDUP_REMOVED lines=13> */
.L_x_2311:
[----:B------:R-:W-:Y:S05]  /*1d40*/  BSYNC.RECONVERGENT B3 ;  /* 0x0000000000037941 */ /* 0x000fea0003800200 */
.L_x_2310:
        /* <DEDUP_REMOVED lines=13> */
.L_x_2313:
[----:B------:R-:W-:Y:S05]  /*1e20*/  BSYNC.RECONVERGENT B3 ;  /* 0x0000000000037941 */ /* 0x000fea0003800200 */
.L_x_2312:
        /* <DEDUP_REMOVED lines=13> */
.L_x_2315:
[----:B------:R-:W-:Y:S05]  /*1f00*/  BSYNC.RECONVERGENT B3 ;  /* 0x0000000000037941 */ /* 0x000fea0003800200 */
.L_x_2314:
        /* <DEDUP_REMOVED lines=14> */
.L_x_2301:
[----:B------:R-:W0:Y:S01]  /*1ff0*/  @P1 LDC.64 R76, c[0x0][0x408] ;  /* 0x00010200ff4c1b82 */ /* 0x000e220000000a00 */
[-CC-:B------:R-:W-:Y:S01]  /*2000*/  FFMA.FTZ R99, R81, R118.reuse, R117.reuse ;  /* 0x0000007651637223 */ /* 0x180fe20000010075 */
[-CC-:B------:R-:W-:Y:S01]  /*2010*/  FFMA.FTZ R86, R113, R118.reuse, R117.reuse ;  /* 0x0000007671567223 */ /* 0x180fe20000010075 */
[-C--:B------:R-:W-:Y:S01]  /*2020*/  FFMA.FTZ R121, R110, R118.reuse, R117 ;  /* 0x000000766e797223 */ /* 0x080fe20000010075 */
[----:B------:R-:W-:Y:S01]  /*2030*/  ISETP.GT.AND P0, PT, R100, RZ, PT ;  /* 0x000000ff6400720c */ /* 0x000fe20003f04270 */
[----:B------:R-:W-:Y:S01]  /*2040*/  FADD.FTZ R99, R80, -R99 ;  /* 0x8000006350637221 */ /* 0x000fe20000010000 */
[----:B------:R-:W-:Y:S01]  /*2050*/  FADD.FTZ R87, R111, -R86 ;  /* 0x800000566f577221 */ /* 0x000fe20000010000 */
[-C--:B------:R-:W-:Y:S01]  /*2060*/  FFMA.FTZ R122, R109, R118.reuse, R117 ;  /* 0x000000766d7a7223 */ /* 0x080fe20000010075 */
[----:B------:R-:W1:Y:S01]  /*2070*/  @P1 LDC.64 R84, c[0x0][0x408] ;  /* 0x00010200ff541b82 */ /* 0x000e620000000a00 */
[----:B------:R-:W-:Y:S01]  /*2080*/  FMUL.FTZ R86, R4, R99 ;  /* 0x0000006304567220 */ /* 0x000fe20000410000 */
[----:B------:R-:W-:Y:S01]  /*2090*/  FADD.FTZ R99, R108, -R121 ;  /* 0x800000796c637221 */ /* 0x000fe20000010000 */
[----:B------:R-:W-:Y:S01]  /*20a0*/  FMUL.FTZ R87, R4, R87 ;  /* 0x0000005704577220 */ /* 0x000fe20000410000 */
[-CC-:B------:R-:W-:Y:S01]  /*20b0*/  FFMA.FTZ R121, R106, R118.reuse, R117.reuse ;  /* 0x000000766a797223 */ /* 0x180fe20000010075 */
[----:B------:R-:W-:Y:S01]  /*20c0*/  FFMA.FTZ R126, R105, R118, R117 ;  /* 0x00000076697e7223 */ /* 0x000fe20000010075 */
[----:B------:R-:W-:Y:S01]  /*20d0*/  FSEL R86, R86, RZ, P0 ;  /* 0x000000ff56567208 */ /* 0x000fe20000000000 */
[----:B------:R-:W-:Y:S01]  /*20e0*/  FMUL.FTZ R99, R4, R99 ;  /* 0x0000006304637220 */ /* 0x000fe20000410000 */
[----:B------:R-:W2:Y:S01]  /*20f0*/  @P1 LDC.64 R78, c[0x0][0x408] ;  /* 0x00010200ff4e1b82 */ /* 0x000ea20000000a00 */
[----:B------:R-:W-:Y:S01]  /*2100*/  FSEL R98, R87, RZ, P0 ;  /* 0x000000ff57627208 */ /* 0x000fe20000000000 */
[----:B------:R-:W-:Y:S01]  /*2110*/  FADD.FTZ R121, R104, -R121 ;  /* 0x8000007968797221 */ /* 0x000fe20000010000 */
[----:B-----5:R-:W-:-:S02]  /*2120*/  @P1 LOP3.LUT P3, RZ, R95, 0xff0000, RZ, 0xc0, !PT ;  /* 0x00ff00005fff1812 */ /* 0x020fc4000786c0ff */
[----:B------:R-:W-:Y:S01]  /*2130*/  FSEL R120, R99, RZ, P0 ;  /* 0x000000ff63787208 */ /* 0x000fe20000000000 */
[----:B------:R-:W-:Y:S01]  /*2140*/  FADD.FTZ R99, R107, -R122 ;  /* 0x8000007a6b637221 */ /* 0x000fe20000010000 */
[----:B------:R-:W-:Y:S01]  /*2150*/  FMUL.FTZ R121, R4, R121 ;  /* 0x0000007904797220 */ /* 0x000fe20000410000 */
[----:B0-----:R-:W-:Y:S01]  /*2160*/  @P1 FMUL.FTZ R77, R86, R77 ;  /* 0x0000004d564d1220 */ /* 0x001fe20000410000 */
[----:B------:R-:W-:Y:S01]  /*2170*/  @P1 LOP3.LUT P4, RZ, R94, 0xff00, RZ, 0xc0, !PT ;  /* 0x0000ff005eff1812 */ /* 0x000fe2000788c0ff */
[----:B------:R-:W-:Y:S01]  /*2180*/  FMUL.FTZ R99, R4, R99 ;  /* 0x0000006304637220 */ /* 0x000fe20000410000 */
[----:B------:R-:W-:Y:S01]  /*2190*/  @P1 LOP3.LUT P5, RZ, R94, 0xff0000, RZ, 0xc0, !PT ;  /* 0x00ff00005eff1812 */ /* 0x000fe200078ac0ff */
[----:B------:R-:W-:Y:S01]  /*21a0*/  @P1 FMUL.FTZ R87, R77, R76 ;  /* 0x0000004c4d571220 */ /* 0x000fe20000410000 */
[----:B------:R-:W-:Y:S02]  /*21b0*/  FSEL R122, R121, RZ, P0 ;  /* 0x000000ff797a7208 */ /* 0x000fe40000000000 */
[----:B------:R-:W-:Y:S01]  /*21c0*/  FSEL R124, R99, RZ, P0 ;  /* 0x000000ff637c7208 */ /* 0x000fe20000000000 */
[----:B-1----:R-:W-:Y:S01]  /*21d0*/  @P1 FMUL.FTZ R77, R120, R85 ;  /* 0x00000055784d1220 */ /* 0x002fe20000410000 */
[----:B------:R-:W-:-:S02]  /*21e0*/  @P1 FSEL R121, R87, RZ, P3 ;  /* 0x000000ff57791208 */ /* 0x000fc40001800000 */
[----:B------:R-:W-:Y:S01]  /*21f0*/  @P1 LOP3.LUT P3, RZ, R94, 0xff, RZ, 0xc0, !PT ;  /* 0x000000ff5eff1812 */ /* 0x000fe2000786c0ff */
[----:B------:R-:W-:Y:S01]  /*2200*/  @P1 FMUL.FTZ R84, R77, R84 ;  /* 0x000000544d541220 */ /* 0x000fe20000410000 */
[----:B------:R-:W-:Y:S01]  /*2210*/  F2FP.BF16.F32.PACK_AB R120, RZ, R120 ;  /* 0x00000078ff78723e */ /* 0x000fe200000010ff */
[----:B------:R-:W0:Y:S01]  /*2220*/  @P1 LDC.64 R76, c[0x0][0x408] ;  /* 0x00010200ff4c1b82 */ /* 0x000e220000000a00 */
[----:B------:R-:W-:Y:S01]  /*2230*/  @P1 F2FP.BF16.F32.PACK_AB R121, RZ, R121 ;  /* 0x00000079ff79123e */ /* 0x000fe200000010ff */
[----:B--2---:R-:W-:Y:S01]  /*2240*/  @P1 FMUL.FTZ R79, R98, R79 ;  /* 0x0000004f624f1220 */ /* 0x004fe20000410000 */
[----:B------:R-:W-:Y:S02]  /*2250*/  @P1 FSEL R84, R84, RZ, P4 ;  /* 0x000000ff54541208 */ /* 0x000fe40002000000 */
[----:B------:R-:W-:Y:S01]  /*2260*/  @P1 LOP3.LUT P4, RZ, R95, 0xff, RZ, 0xc0, !PT ;  /* 0x000000ff5fff1812 */ /* 0x000fe2000788c0ff */
[----:B------:R-:W-:Y:S01]  /*2270*/  @P1 FMUL.FTZ R85, R79, R78 ;  /* 0x0000004e4f551220 */ /* 0x000fe20000410000 */
[----:B------:R-:W-:Y:S01]  /*2280*/  @P1 F2FP.BF16.F32.PACK_AB R84, RZ, R84 ;  /* 0x00000054ff54123e */ /* 0x000fe200000010ff */
[----:B------:R-:W1:Y:S01]  /*2290*/  @P1 LDC.64 R78, c[0x0][0x408] ;  /* 0x00010200ff4e1b82 */ /* 0x000e620000000a00 */
[----:B------:R-:W-:-:S02]  /*22a0*/  F2FP.BF16.F32.PACK_AB R98, RZ, R98 ;  /* 0x00000062ff62723e */ /* 0x000fc400000010ff */
[----:B------:R-:W-:Y:S01]  /*22b0*/  @P1 PRMT R75, R121, 0x7610, R75 ;  /* 0x00007610794b1816 */ /* 0x000fe2000000004b */
[----:B0-----:R-:W-:Y:S01]  /*22c0*/  @P1 FMUL.FTZ R77, R124, R77 ;  /* 0x0000004d7c4d1220 */ /* 0x001fe20000410000 */
[----:B------:R-:W-:Y:S01]  /*22d0*/  F2FP.BF16.F32.PACK_AB R124, RZ, R124 ;  /* 0x0000007cff7c723e */ /* 0x000fe200000010ff */
[----:B-1----:R-:W-:Y:S02]  /*22e0*/  @P1 FMUL.FTZ R99, R122, R79 ;  /* 0x0000004f7a631220 */ /* 0x002fe40000410000 */
[----:B------:R-:W-:Y:S01]  /*22f0*/  @P1 FMUL.FTZ R79, R77, R76 ;  /* 0x0000004c4d4f1220 */ /* 0x000fe20000410000 */
[----:B------:R-:W-:Y:S01]  /*2300*/  F2FP.BF16.F32.PACK_AB R122, RZ, R122 ;  /* 0x0000007aff7a723e */ /* 0x000fe200000010ff */
[----:B------:R-:W0:Y:S01]  /*2310*/  @P1 LDC.64 R76, c[0x0][0x408] ;  /* 0x00010200ff4c1b82 */ /* 0x000e220000000a00 */
[----:B------:R-:W-:Y:S01]  /*2320*/  @P1 FMUL.FTZ R78, R99, R78 ;  /* 0x0000004e634e1220 */ /* 0x000fe20000410000 */
[----:B------:R-:W-:Y:S01]  /*2330*/  FADD.FTZ R99, R103, -R126 ;  /* 0x8000007e67637221 */ /* 0x000fe20000010000 */
[----:B------:R-:W-:-:S03]  /*2340*/  @P1 FSEL R79, R79, RZ, P5 ;  /* 0x000000ff4f4f1208 */ /* 0x000fc60002800000 */
[----:B------:R-:W-:Y:S01]  /*2350*/  FMUL.FTZ R99, R4, R99 ;  /* 0x0000006304637220 */ /* 0x000fe20000410000 */
[----:B------:R-:W-:-:S04]  /*2360*/  @P1 F2FP.BF16.F32.PACK_AB R79, RZ, R79 ;  /* 0x0000004fff4f123e */ /* 0x000fc800000010ff */
[----:B------:R-:W-:Y:S02]  /*2370*/  FSEL R126, R99, RZ, P0 ;  /* 0x000000ff637e7208 */ /* 0x000fe40000000000 */
[----:B------:R-:W-:Y:S02]  /*2380*/  @P1 PRMT R73, R79, 0x7610, R73 ;  /* 0x000076104f491816 */ /* 0x000fe40000000049 */
[----:B------:R-:W-:Y:S01]  /*2390*/  F2FP.BF16.F32.PACK_AB R87, RZ, R126 ;  /* 0x0000007eff57723e */ /* 0x000fe200000010ff */
[----:B0-----:R-:W-:Y:S01]  /*23a0*/  @P1 FMUL.FTZ R77, R126, R77 ;  /* 0x0000004d7e4d1220 */ /* 0x001fe20000410000 */
[----:B------:R-:W-:-:S03]  /*23b0*/  FFMA.FTZ R126, R82, R118, R117 ;  /* 0x00000076527e7223 */ /* 0x000fc60000010075 */
[----:B------:R-:W-:Y:S01]  /*23c0*/  @P1 FMUL.FTZ R99, R77, R76 ;  /* 0x0000004c4d631220 */ /* 0x000fe20000410000 */
[----:B------:R-:W-:Y:S01]  /*23d0*/  FADD.FTZ R123, R83, -R126 ;  /* 0x8000007e537b7221 */ /* 0x000fe20000010000 */
[----:B------:R-:W0:Y:S03]  /*23e0*/  @P1 LDC.64 R76, c[0x0][0x408] ;  /* 0x00010200ff4c1b82 */ /* 0x000e260000000a00 */
[----:B------:R-:W-:Y:S01]  /*23f0*/  FMUL.FTZ R123, R4, R123 ;  /* 0x0000007b047b7220 */ /* 0x000fe20000410000 */
[----:B------:R-:W-:-:S04]  /*2400*/  @P1 FSEL R99, R99, RZ, P4 ;  /* 0x000000ff63631208 */ /* 0x000fc80002000000 */
[----:B------:R-:W-:Y:S02]  /*2410*/  FSEL R126, R123, RZ, P0 ;  /* 0x000000ff7b7e7208 */ /* 0x000fe40000000000 */
[----:B------:R-:W-:-:S04]  /*2420*/  @P1 F2FP.BF16.F32.PACK_AB R99, RZ, R99 ;  /* 0x00000063ff63123e */ /* 0x000fc800000010ff */
[----:B------:R-:W-:Y:S01]  /*2430*/  @P1 PRMT R74, R99, 0x7610, R74 ;  /* 0x00007610634a1816 */ /* 0x000fe2000000004a */
[----:B0-----:R-:W-:Y:S01]  /*2440*/  @P1 FMUL.FTZ R77, R126, R77 ;  /* 0x0000004d7e4d1220 */ /* 0x001fe20000410000 */
[----:B------:R-:W-:-:S03]  /*2450*/  F2FP.BF16.F32.PACK_AB R126, RZ, R126 ;  /* 0x0000007eff7e723e */ /* 0x000fc600000010ff */
[----:B------:R-:W-:Y:S01]  /*2460*/  @P1 FMUL.FTZ R76, R77, R76 ;  /* 0x0000004c4d4c1220 */ /* 0x000fe20000410000 */
[----:B------:R-:W-:Y:S02]  /*2470*/  @P1 FSEL R77, R85, RZ, P3 ;  /* 0x000000ff554d1208 */ /* 0x000fe40001800000 */
[----:B------:R-:W-:Y:S02]  /*2480*/  @P1 LOP3.LUT P3, RZ, R94, 0xff000000, RZ, 0xc0, !PT ;  /* 0xff0000005eff1812 */ /* 0x000fe4000786c0ff */
[----:B------:R-:W-:Y:S02]  /*2490*/  @P1 F2FP.BF16.F32.PACK_AB R77, RZ, R77 ;  /* 0x0000004dff4d123e */ /* 0x000fe400000010ff */
[----:B------:R-:W-:Y:S02]  /*24a0*/  @P1 FSEL R78, R78, RZ, P3 ;  /* 0x000000ff4e4e1208 */ /* 0x000fe40001800000 */
[----:B------:R-:W-:Y:S02]  /*24b0*/  @P1 PRMT R72, R77, 0x7610, R72 ;  /* 0x000076104d481816 */ /* 0x000fe40000000048 */
[----:B------:R-:W-:-:S02]  /*24c0*/  @P1 LOP3.LUT P3, RZ, R95, 0xff00, RZ, 0xc0, !PT ;  /* 0x0000ff005fff1812 */ /* 0x000fc4000786c0ff */
[----:B------:R-:W-:Y:S01]  /*24d0*/  @P1 PRMT R72, R72, 0x5410, R84 ;  /* 0x0000541048481816 */ /* 0x000fe20000000054 */
[----:B------:R-:W-:Y:S01]  /*24e0*/  FFMA.FTZ R84, R102, R118, R117 ;  /* 0x0000007666547223 */ /* 0x000fe20000010075 */
[----:B------:R-:W-:Y:S02]  /*24f0*/  @P1 FSEL R76, R76, RZ, P3 ;  /* 0x000000ff4c4c1208 */ /* 0x000fe40001800000 */
[----:B------:R-:W-:Y:S01]  /*2500*/  @P1 F2FP.BF16.F32.PACK_AB R78, RZ, R78 ;  /* 0x0000004eff4e123e */ /* 0x000fe200000010ff */
[----:B------:R-:W-:Y:S01]  /*2510*/  FADD.FTZ R77, R93, -R84 ;  /* 0x800000545d4d7221 */ /* 0x000fe20000010000 */
[----:B------:R-:W-:Y:S02]  /*2520*/  @P1 F2FP.BF16.F32.PACK_AB R76, RZ, R76 ;  /* 0x0000004cff4c123e */ /* 0x000fe400000010ff */
[----:B------:R-:W-:Y:S01]  /*2530*/  @P1 PRMT R73, R73, 0x5410, R78 ;  /* 0x0000541049491816 */ /* 0x000fe2000000004e */
[----:B------:R-:W-:Y:S01]  /*2540*/  FMUL.FTZ R77, R4, R77 ;  /* 0x0000004d044d7220 */ /* 0x000fe20000410000 */
[----:B------:R-:W-:-:S02]  /*2550*/  @P1 PRMT R74, R74, 0x5410, R76 ;  /* 0x000054104a4a1816 */ /* 0x000fc4000000004c */
[----:B------:R-:W-:Y:S02]  /*2560*/  PRMT R76, R98, 0x5410, R120 ;  /* 0x00005410624c7816 */ /* 0x000fe40000000078 */
[----:B------:R-:W-:Y:S02]  /*2570*/  FSEL R85, R77, RZ, P0 ;  /* 0x000000ff4d557208 */ /* 0x000fe40000000000 */
[----:B------:R-:W-:Y:S02]  /*2580*/  PRMT R77, R124, 0x5410, R122 ;  /* 0x000054107c4d7816 */ /* 0x000fe4000000007a */
[----:B------:R-:W-:Y:S02]  /*2590*/  F2FP.BF16.F32.PACK_AB R79, R85, R86 ;  /* 0x00000056554f723e */ /* 0x000fe400000010ff */
        /* <DEDUP_REMOVED lines=10> */
.L_x_2300:
[----:B------:R-:W-:Y:S01]  /*2640*/  IMAD.U32 R119, RZ, RZ, UR20 ;  /* 0x00000014ff777e24 */ /* 0x000fe2000f8e00ff */
[----:B------:R-:W-:-:S04]  /*2650*/  MOV R101, UR21 ;  /* 0x0000001500657c02 */ /* 0x000fc80008000f00 */
[----:B------:R-:W-:-:S04]  /*2660*/  ISETP.NE.U32.AND P0, PT, R119, RZ, PT ;  /* 0x000000ff7700720c */ /* 0x000fc80003f05070 */
[----:B------:R-:W-:-:S13]  /*2670*/  ISETP.NE.AND.EX P0, PT, R101, RZ, PT, P0 ;  /* 0x000000ff6500720c */ /* 0x000fda0003f05300 */
[----:B------:R-:W-:Y:S05]  /*2680*/  @P0 BRA `(.L_x_2317) ;  /* 0x00000004007c0947 */ /* 0x000fea0003800000 */
[----:B------:R-:W-:Y:S01]  /*2690*/  ISETP.GT.AND P0, PT, R100, RZ, PT ;  /* 0x000000ff6400720c */ /* 0x000fe20003f04270 */
[----:B------:R-:W0:Y:S01]  /*26a0*/  @P1 LDC.64 R86, c[0x0][0x408] ;  /* 0x00010200ff561b82 */ /* 0x000e220000000a00 */
[C---:B-----5:R-:W-:Y:S02]  /*26b0*/  PRMT R98, R20.reuse, 0x7632, R98 ;  /* 0x0000763214627816 */ /* 0x060fe40000000062 */
[----:B------:R-:W-:Y:S02]  /*26c0*/  SHF.L.U32 R99, R20, 0x10, RZ ;  /* 0x0000001014637819 */ /* 0x000fe400000006ff */
[----:B------:R-:W-:Y:S01]  /*26d0*/  @P1 LOP3.LUT P3, RZ, R94, 0xff, RZ, 0xc0, !PT ;  /* 0x000000ff5eff1812 */ /* 0x000fe2000786c0ff */
[----:B------:R-:W-:Y:S01]  /*26e0*/  IMAD.U32 R98, R98, 0x10000, RZ ;  /* 0x0001000062627824 */ /* 0x000fe200078e00ff */
[----:B------:R-:W-:Y:S01]  /*26f0*/  @P1 LOP3.LUT P4, RZ, R94, 0xff00, RZ, 0xc0, !PT ;  /* 0x0000ff005eff1812 */ /* 0x000fe2000788c0ff */
[----:B------:R-:W1:Y:S01]  /*2700*/  @P1 LDC.64 R84, c[0x0][0x408] ;  /* 0x00010200ff541b82 */ /* 0x000e620000000a00 */
[----:B------:R-:W-:-:S03]  /*2710*/  @P1 LOP3.LUT P5, RZ, R95, 0xff0000, RZ, 0xc0, !PT ;  /* 0x00ff00005fff1812 */ /* 0x000fc600078ac0ff */
[-CC-:B------:R-:W-:Y:S01]  /*2720*/  @P0 FFMA.FTZ R121, R110, R118.reuse, R117.reuse ;  /* 0x000000766e790223 */ /* 0x180fe20000010075 */
[-CC-:B------:R-:W-:Y:S01]  /*2730*/  @P0 FFMA.FTZ R120, R113, R118.reuse, R117.reuse ;  /* 0x0000007671780223 */ /* 0x180fe20000010075 */
[----:B------:R-:W-:Y:S02]  /*2740*/  @P0 FFMA.FTZ R123, R106, R118, R117 ;  /* 0x000000766a7b0223 */ /* 0x000fe40000010075 */
[----:B------:R-:W-:Y:S01]  /*2750*/  @P0 FADD.FTZ R121, R108, -R121 ;  /* 0x800000796c790221 */ /* 0x000fe20000010000 */
[----:B------:R-:W-:-:S03]  /*2760*/  @P0 FADD.FTZ R120, R111, -R120 ;  /* 0x800000786f780221 */ /* 0x000fc60000010000 */
[C---:B------:R-:W-:Y:S01]  /*2770*/  @P0 FFMA.FTZ R98, R4.reuse, R121, R98 ;  /* 0x0000007904620223 */ /* 0x040fe20000010062 */
[----:B------:R-:W-:Y:S01]  /*2780*/  @P0 FFMA.FTZ R99, R4, R120, R99 ;  /* 0x0000007804630223 */ /* 0x000fe20000010063 */
[----:B------:R-:W-:Y:S01]  /*2790*/  @P0 FADD.FTZ R120, R104, -R123 ;  /* 0x8000007b68780221 */ /* 0x000fe20000010000 */
[----:B------:R-:W-:Y:S02]  /*27a0*/  IMAD.U32 R123, R22, 0x10000, RZ ;  /* 0x00010000167b7824 */ /* 0x000fe400078e00ff */
[----:B0-----:R-:W-:Y:S01]  /*27b0*/  @P1 FMUL.FTZ R87, R98, R87 ;  /* 0x0000005762571220 */ /* 0x001fe20000410000 */
[----:B------:R-:W-:Y:S01]  /*27c0*/  @P0 FFMA.FTZ R98, R109, R118, R117 ;  /* 0x000000766d620223 */ /* 0x000fe20000010075 */
[----:B------:R-:W-:Y:S02]  /*27d0*/  PRMT R121, R21, 0x7632, R121 ;  /* 0x0000763215797816 */ /* 0x000fe40000000079 */
[----:B------:R-:W-:Y:S01]  /*27e0*/  @P1 FMUL.FTZ R86, R87, R86 ;  /* 0x0000005657561220 */ /* 0x000fe20000410000 */
[----:B------:R-:W-:-:S02]  /*27f0*/  @P0 FADD.FTZ R98, R107, -R98 ;  /* 0x800000626b620221 */ /* 0x000fc40000010000 */
[----:B------:R-:W-:Y:S02]  /*2800*/  IMAD.U32 R121, R121, 0x10000, RZ ;  /* 0x0001000079797824 */ /* 0x000fe400078e00ff */
[----:B-1----:R-:W-:Y:S01]  /*2810*/  @P1 FMUL.FTZ R99, R99, R85 ;  /* 0x0000005563631220 */ /* 0x002fe20000410000 */
[----:B------:R-:W-:Y:S02]  /*2820*/  SHF.L.U32 R85, R21, 0x10, RZ ;  /* 0x0000001015557819 */ /* 0x000fe400000006ff */
[----:B------:R-:W-:Y:S01]  /*2830*/  @P1 FSEL R86, R86, RZ, P4 ;  /* 0x000000ff56561208 */ /* 0x000fe20002000000 */
[----:B------:R-:W-:Y:S01]  /*2840*/  @P1 FMUL.FTZ R84, R99, R84 ;  /* 0x0000005463541220 */ /* 0x000fe20000410000 */
[C---:B------:R-:W-:Y:S01]  /*2850*/  @P0 FFMA.FTZ R121, R4.reuse, R120, R121 ;  /* 0x0000007804790223 */ /* 0x040fe20000010079 */
[----:B------:R-:W-:Y:S01]  /*2860*/  @P0 FFMA.FTZ R85, R4, R98, R85 ;  /* 0x0000006204550223 */ /* 0x000fe20000010055 */
[----:B------:R-:W-:Y:S01]  /*2870*/  @P1 F2FP.BF16.F32.PACK_AB R86, RZ, R86 ;  /* 0x00000056ff56123e */ /* 0x000fe200000010ff */
[----:B------:R-:W0:Y:S01]  /*2880*/  @P1 LDC.64 R98, c[0x0][0x408] ;  /* 0x00010200ff621b82 */ /* 0x000e220000000a00 */
[----:B------:R-:W-:-:S02]  /*2890*/  @P1 FSEL R84, R84, RZ, P3 ;  /* 0x000000ff54541208 */ /* 0x000fc40001800000 */
[C---:B------:R-:W-:Y:S02]  /*28a0*/  @P1 LOP3.LUT P3, RZ, R94.reuse, 0xff0000, RZ, 0xc0, !PT ;  /* 0x00ff00005eff1812 */ /* 0x040fe4000786c0ff */
[----:B------:R-:W-:Y:S02]  /*28b0*/  @P1 F2FP.BF16.F32.PACK_AB R84, RZ, R84 ;  /* 0x00000054ff54123e */ /* 0x000fe400000010ff */
[----:B------:R-:W-:Y:S02]  /*28c0*/  @P1 LOP3.LUT P4, RZ, R94, 0xff000000, RZ, 0xc0, !PT ;  /* 0xff0000005eff1812 */ /* 0x000fe4000788c0ff */
[----:B------:R-:W-:Y:S01]  /*28d0*/  @P1 PRMT R72, R84, 0x7610, R72 ;  /* 0x0000761054481816 */ /* 0x000fe20000000048 */
[----:B------:R-:W-:-:S03]  /*28e0*/  @P0 FFMA.FTZ R84, R105, R118, R117 ;  /* 0x0000007669540223 */ /* 0x000fc60000010075 */
[----:B------:R-:W-:Y:S01]  /*28f0*/  @P1 PRMT R72, R72, 0x5410, R86 ;  /* 0x0000541048481816 */ /* 0x000fe20000000056 */
[----:B------:R-:W-:Y:S01]  /*2900*/  @P0 FADD.FTZ R84, R103, -R84 ;  /* 0x8000005467540221 */ /* 0x000fe20000010000 */
[----:B------:R-:W1:Y:S03]  /*2910*/  @P1 LDC.64 R86, c[0x0][0x408] ;  /* 0x00010200ff561b82 */ /* 0x000e660000000a00 */
[----:B------:R-:W-:Y:S01]  /*2920*/  @P0 FFMA.FTZ R123, R4, R84, R123 ;  /* 0x00000054047b0223 */ /* 0x000fe2000001007b */
[----:B0-----:R-:W-:-:S04]  /*2930*/  @P1 FMUL.FTZ R99, R85, R99 ;  /* 0x0000006355631220 */ /* 0x001fc80000410000 */
[----:B------:R-:W0:Y:S01]  /*2940*/  @P1 LDC.64 R84, c[0x0][0x408] ;  /* 0x00010200ff541b82 */ /* 0x000e220000000a00 */
[----:B------:R-:W-:Y:S01]  /*2950*/  @P1 FMUL.FTZ R120, R99, R98 ;  /* 0x0000006263781220 */ /* 0x000fe20000410000 */
[----:B------:R-:W-:-:S04]  /*2960*/  @P0 FFMA.FTZ R98, R82, R118, R117 ;  /* 0x0000007652620223 */ /* 0x000fc80000010075 */
[----:B------:R-:W-:Y:S01]  /*2970*/  @P0 FADD.FTZ R98, R83, -R98 ;  /* 0x8000006253620221 */ /* 0x000fe20000010000 */
[----:B------:R-:W-:Y:S02]  /*2980*/  @P1 FSEL R120, R120, RZ, P3 ;  /* 0x000000ff78781208 */ /* 0x000fe40001800000 */
[----:B------:R-:W-:Y:S02]  /*2990*/  @P1 LOP3.LUT P3, RZ, R95, 0xff, RZ, 0xc0, !PT ;  /* 0x000000ff5fff1812 */ /* 0x000fe4000786c0ff */
[----:B------:R-:W-:Y:S01]  /*29a0*/  @P1 F2FP.BF16.F32.PACK_AB R120, RZ, R120 ;  /* 0x00000078ff78123e */ /* 0x000fe200000010ff */
[----:B-1----:R-:W-:Y:S01]  /*29b0*/  @P1 FMUL.FTZ R87, R121, R87 ;  /* 0x0000005779571220 */ /* 0x002fe20000410000 */
[----:B------:R-:W-:Y:S02]  /*29c0*/  PRMT R121, R22, 0x7632, R121 ;  /* 0x0000763216797816 */ /* 0x000fe40000000079 */
[----:B------:R-:W-:Y:S01]  /*29d0*/  @P1 PRMT R73, R120, 0x7610, R73 ;  /* 0x0000761078491816 */ /* 0x000fe20000000049 */
[----:B------:R-:W-:Y:S01]  /*29e0*/  @P1 FMUL.FTZ R87, R87, R86 ;  /* 0x0000005657571220 */ /* 0x000fe20000410000 */
[----:B------:R-:W-:-:S04]  /*29f0*/  SHF.L.U32 R121, R121, 0x10, RZ ;  /* 0x0000001079797819 */ /* 0x000fc800000006ff */
[----:B------:R-:W-:Y:S01]  /*2a00*/  @P1 FSEL R87, R87, RZ, P4 ;  /* 0x000000ff57571208 */ /* 0x000fe20002000000 */
[----:B------:R-:W-:Y:S01]  /*2a10*/  @P0 FFMA.FTZ R121, R4, R98, R121 ;  /* 0x0000006204790223 */ /* 0x000fe20000010079 */
[----:B0-----:R-:W-:Y:S01]  /*2a20*/  @P1 FMUL.FTZ R85, R123, R85 ;  /* 0x000000557b551220 */ /* 0x001fe20000410000 */
[----:B------:R-:W-:Y:S01]  /*2a30*/  IMAD.U32 R123, R23, 0x10000, RZ ;  /* 0x00010000177b7824 */ /* 0x000fe200078e00ff */
[----:B------:R-:W0:Y:S01]  /*2a40*/  @P1 LDC.64 R98, c[0x0][0x408] ;  /* 0x00010200ff621b82 */ /* 0x000e220000000a00 */
[----:B------:R-:W-:Y:S01]  /*2a50*/  @P1 LOP3.LUT P4, RZ, R95, 0xff00, RZ, 0xc0, !PT ;  /* 0x0000ff005fff1812 */ /* 0x000fe2000788c0ff */
[----:B------:R-:W-:Y:S01]  /*2a60*/  @P1 FMUL.FTZ R86, R85, R84 ;  /* 0x0000005455561220 */ /* 0x000fe20000410000 */
[----:B------:R-:W-:Y:S01]  /*2a70*/  @P0 FFMA.FTZ R85, R81, R118, R117 ;  /* 0x0000007651550223 */ /* 0x000fe20000010075 */
[----:B------:R-:W-:-:S03]  /*2a80*/  @P1 F2FP.BF16.F32.PACK_AB R87, RZ, R87 ;  /* 0x00000057ff57123e */ /* 0x000fc600000010ff */
[----:B------:R-:W-:Y:S01]  /*2a90*/  @P0 FADD.FTZ R85, R80, -R85 ;  /* 0x8000005550550221 */ /* 0x000fe20000010000 */
[----:B------:R-:W-:Y:S02]  /*2aa0*/  @P1 FSEL R86, R86, RZ, P3 ;  /* 0x000000ff56561208 */ /* 0x000fe40001800000 */
[----:B------:R-:W-:Y:S01]  /*2ab0*/  @P1 PRMT R73, R73, 0x5410, R87 ;  /* 0x0000541049491816 */ /* 0x000fe20000000057 */
[----:B------:R-:W-:Y:S01]  /*2ac0*/  @P0 FFMA.FTZ R123, R4, R85, R123 ;  /* 0x00000055047b0223 */ /* 0x000fe2000001007b */
[----:B------:R-:W-:Y:S01]  /*2ad0*/  @P1 F2FP.BF16.F32.PACK_AB R86, RZ, R86 ;  /* 0x00000056ff56123e */ /* 0x000fe200000010ff */
[----:B------:R-:W1:Y:S03]  /*2ae0*/  @P1 LDC.64 R84, c[0x0][0x408] ;  /* 0x00010200ff541b82 */ /* 0x000e660000000a00 */
[----:B------:R-:W-:Y:S01]  /*2af0*/  @P1 PRMT R74, R86, 0x7610, R74 ;  /* 0x00007610564a1816 */ /* 0x000fe2000000004a */
[----:B0-----:R-:W-:-:S04]  /*2b00*/  @P1 FMUL.FTZ R99, R121, R99 ;  /* 0x0000006379631220 */ /* 0x001fc80000410000 */
[----:B------:R-:W-:-:S05]  /*2b10*/  @P1 FMUL.FTZ R98, R99, R98 ;  /* 0x0000006263621220 */ /* 0x000fca0000410000 */
[----:B------:R-:W-:Y:S01]  /*2b20*/  @P1 FSEL R98, R98, RZ, P4 ;  /* 0x000000ff62621208 */ /* 0x000fe20002000000 */
[----:B-1----:R-:W-:-:S03]  /*2b30*/  @P1 FMUL.FTZ R85, R123, R85 ;  /* 0x000000557b551220 */ /* 0x002fc60000410000 */
[----:B------:R-:W-:Y:S01]  /*2b40*/  @P1 F2FP.BF16.F32.PACK_AB R98, RZ, R98 ;  /* 0x00000062ff62123e */ /* 0x000fe200000010ff */
[----:B------:R-:W-:-:S03]  /*2b50*/  @P1 FMUL.FTZ R84, R85, R84 ;  /* 0x0000005455541220 */ /* 0x000fc60000410000 */
[----:B------:R-:W-:Y:S02]  /*2b60*/  @P1 PRMT R74, R74, 0x5410, R98 ;  /* 0x000054104a4a1816 */ /* 0x000fe40000000062 */
[----:B------:R-:W-:-:S04]  /*2b70*/  @P1 FSEL R84, R84, RZ, P5 ;  /* 0x000000ff54541208 */ /* 0x000fc80002800000 */
        /* <DEDUP_REMOVED lines=16> */
.L_x_2317:
[----:B------:R-:W-:Y:S01]  /*2c80*/  ISETP.GT.AND P4, PT, R100, RZ, PT ;  /* 0x000000ff6400720c */ /* 0x000fe20003f84270 */
[----:B------:R-:W-:Y:S01]  /*2c90*/  @P3 FFMA.FTZ R76, R113, R118, R117 ;  /* 0x00000076714c3223 */ /* 0x000fe20000010075 */
[C---:B-----5:R-:W-:Y:S01]  /*2ca0*/  PRMT R120, R20.reuse, 0x7632, R120 ;  /* 0x0000763214787816 */ /* 0x060fe20000000078 */
[----:B------:R-:W-:Y:S01]  /*2cb0*/  IMAD.U32 R123, R20, 0x10000, RZ ;  /* 0x00010000147b7824 */ /* 0x000fe200078e00ff */
[----:B------:R-:W-:Y:S01]  /*2cc0*/  PRMT R86, R21, 0x7632, R86 ;  /* 0x0000763215567816 */ /* 0x000fe20000000056 */
[----:B------:R-:W-:Y:S01]  /*2cd0*/  @P3 FADD.FTZ R76, R111, -R76 ;  /* 0x8000004c6f4c3221 */ /* 0x000fe20000010000 */
[----:B------:R-:W-:Y:S01]  /*2ce0*/  SHF.L.U32 R120, R120, 0x10, RZ ;  /* 0x0000001078787819 */ /* 0x000fe200000006ff */
[----:B------:R-:W0:Y:S01]  /*2cf0*/  @P1 LDC.64 R84, c[0x0][0x408] ;  /* 0x00010200ff541b82 */ /* 0x000e220000000a00 */
[----:B------:R-:W-:Y:S01]  /*2d00*/  SHF.L.U32 R87, R21, 0x10, RZ ;  /* 0x0000001015577819 */ /* 0x000fe200000006ff */
[----:B------:R-:W-:Y:S01]  /*2d10*/  @P3 FFMA.FTZ R123, R4, R76, R123 ;  /* 0x0000004c047b3223 */ /* 0x000fe2000001007b */
[----:B------:R-:W-:Y:S01]  /*2d20*/  IMAD.U32 R86, R86, 0x10000, RZ ;  /* 0x0001000056567824 */ /* 0x000fe200078e00ff */
[----:B------:R-:W-:-:S02]  /*2d30*/  PRMT R125, R22, 0x7632, R125 ;  /* 0x00007632167d7816 */ /* 0x000fc4000000007d */
[-CC-:B------:R-:W-:Y:S01]  /*2d40*/  @P4 FFMA.FTZ R77, R110, R118.reuse, R117.reuse ;  /* 0x000000766e4d4223 */ /* 0x180fe20000010075 */
[-CC-:B------:R-:W-:Y:S01]  /*2d50*/  @P4 FFMA.FTZ R78, R109, R118.reuse, R117.reuse ;  /* 0x000000766d4e4223 */ /* 0x180fe20000010075 */
[----:B------:R-:W-:Y:S01]  /*2d60*/  @P4 FFMA.FTZ R99, R106, R118, R117 ;  /* 0x000000766a634223 */ /* 0x000fe20000010075 */
[----:B------:R-:W-:Y:S02]  /*2d70*/  IMAD.U32 R125, R125, 0x10000, RZ ;  /* 0x000100007d7d7824 */ /* 0x000fe400078e00ff */
[----:B------:R-:W-:Y:S01]  /*2d80*/  @P4 FADD.FTZ R77, R108, -R77 ;  /* 0x8000004d6c4d4221 */ /* 0x000fe20000010000 */
[----:B------:R-:W-:Y:S01]  /*2d90*/  @P4 FADD.FTZ R98, R107, -R78 ;  /* 0x8000004e6b624221 */ /* 0x000fe20000010000 */
[----:B------:R-:W-:Y:S01]  /*2da0*/  @P4 FADD.FTZ R99, R104, -R99 ;  /* 0x8000006368634221 */ /* 0x000fe20000010000 */
[----:B------:R-:W1:Y:S01]  /*2db0*/  @P1 LDC.64 R78, c[0x0][0x408] ;  /* 0x00010200ff4e1b82 */ /* 0x000e620000000a00 */
[C---:B------:R-:W-:Y:S01]  /*2dc0*/  @P4 FFMA.FTZ R120, R4.reuse, R77, R120 ;  /* 0x0000004d04784223 */ /* 0x040fe20000010078 */
[C---:B------:R-:W-:Y:S01]  /*2dd0*/  @P4 FFMA.FTZ R87, R4.reuse, R98, R87 ;  /* 0x0000006204574223 */ /* 0x040fe20000010057 */
[----:B------:R-:W-:Y:S01]  /*2de0*/  @P4 FFMA.FTZ R98, R105, R118, R117 ;  /* 0x0000007669624223 */ /* 0x000fe20000010075 */
[----:B------:R-:W-:Y:S01]  /*2df0*/  @P4 FFMA.FTZ R86, R4, R99, R86 ;  /* 0x0000006304564223 */ /* 0x000fe20000010056 */
[----:B------:R-:W-:-:S02]  /*2e00*/  SHF.L.U32 R99, R22, 0x10, RZ ;  /* 0x0000001016637819 */ /* 0x000fc400000006ff */
[----:B------:R-:W-:Y:S01]  /*2e10*/  @P4 FADD.FTZ R98, R103, -R98 ;  /* 0x8000006267624221 */ /* 0x000fe20000010000 */
[----:B------:R-:W2:Y:S01]  /*2e20*/  @P1 LDC.64 R76, c[0x0][0x408] ;  /* 0x00010200ff4c1b82 */ /* 0x000ea20000000a00 */
[----:B------:R-:W-:Y:S02]  /*2e30*/  SHF.L.U32 R124, R23, 0x10, RZ ;  /* 0x00000010177c7819 */ /* 0x000fe400000006ff */
[----:B------:R-:W-:Y:S01]  /*2e40*/  @P4 FFMA.FTZ R99, R4, R98, R99 ;  /* 0x0000006204634223 */ /* 0x000fe20000010063 */
[----:B0-----:R-:W-:Y:S01]  /*2e50*/  @P1 FMUL.FTZ R85, R87, R85 ;  /* 0x0000005557551220 */ /* 0x001fe20000410000 */
[----:B------:R-:W-:Y:S02]  /*2e60*/  PRMT R126, R23, 0x7632, R126 ;  /* 0x00007632177e7816 */ /* 0x000fe4000000007e */
[----:B------:R-:W-:Y:S01]  /*2e70*/  @P1 LOP3.LUT P0, RZ, R94, 0xff, RZ, 0xc0, !PT ;  /* 0x000000ff5eff1812 */ /* 0x000fe2000780c0ff */
[----:B------:R-:W-:Y:S01]  /*2e80*/  @P1 FMUL.FTZ R84, R85, R84 ;  /* 0x0000005455541220 */ /* 0x000fe20000410000 */
[----:B------:R-:W-:-:S02]  /*2e90*/  SHF.L.U32 R126, R126, 0x10, RZ ;  /* 0x000000107e7e7819 */ /* 0x000fc400000006ff */
[----:B------:R-:W-:Y:S02]  /*2ea0*/  @P1 LOP3.LUT P3, RZ, R94, 0xff00, RZ, 0xc0, !PT ;  /* 0x0000ff005eff1812 */ /* 0x000fe4000786c0ff */
[----:B------:R-:W-:Y:S01]  /*2eb0*/  F2FP.BF16.F32.PACK_AB R87, RZ, R87 ;  /* 0x00000057ff57723e */ /* 0x000fe200000010ff */
[----:B-1----:R-:W-:Y:S01]  /*2ec0*/  @P1 FMUL.FTZ R79, R120, R79 ;  /* 0x0000004f784f1220 */ /* 0x002fe20000410000 */
[----:B------:R-:W-:-:S03]  /*2ed0*/  F2FP.BF16.F32.PACK_AB R120, RZ, R120 ;  /* 0x00000078ff78723e */ /* 0x000fc600000010ff */
[----:B------:R-:W-:Y:S02]  /*2ee0*/  @P1 FMUL.FTZ R121, R79, R78 ;  /* 0x0000004e4f791220 */ /* 0x000fe40000410000 */
[----:B------:R-:W0:Y:S01]  /*2ef0*/  @P1 LDC.64 R78, c[0x0][0x408] ;  /* 0x00010200ff4e1b82 */ /* 0x000e220000000a00 */
[----:B--2---:R-:W-:Y:S02]  /*2f00*/  @P1 FMUL.FTZ R77, R123, R77 ;  /* 0x0000004d7b4d1220 */ /* 0x004fe40000410000 */
[----:B------:R-:W-:Y:S02]  /*2f10*/  @P1 FSEL R121, R121, RZ, P3 ;  /* 0x000000ff79791208 */ /* 0x000fe40001800000 */
[----:B------:R-:W-:Y:S01]  /*2f20*/  @P1 LOP3.LUT P3, RZ, R94, 0xff000000, RZ, 0xc0, !PT ;  /* 0xff0000005eff1812 */ /* 0x000fe2000786c0ff */
[----:B------:R-:W-:Y:S01]  /*2f30*/  @P1 FMUL.FTZ R98, R77, R76 ;  /* 0x0000004c4d621220 */ /* 0x000fe20000410000 */
[----:B------:R-:W-:Y:S01]  /*2f40*/  @P1 F2FP.BF16.F32.PACK_AB R121, RZ, R121 ;  /* 0x00000079ff79123e */ /* 0x000fe200000010ff */
[----:B------:R-:W1:Y:S03]  /*2f50*/  @P1 LDC.64 R76, c[0x0][0x408] ;  /* 0x00010200ff4c1b82 */ /* 0x000e660000000a00 */
[----:B------:R-:W-:-:S02]  /*2f60*/  @P1 FSEL R98, R98, RZ, P0 ;  /* 0x000000ff62621208 */ /* 0x000fc40000000000 */
[----:B------:R-:W-:Y:S02]  /*2f70*/  @P1 LOP3.LUT P0, RZ, R94, 0xff0000, RZ, 0xc0, !PT ;  /* 0x00ff00005eff1812 */ /* 0x000fe4000780c0ff */
[----:B------:R-:W-:-:S04]  /*2f80*/  @P1 F2FP.BF16.F32.PACK_AB R98, RZ, R98 ;  /* 0x00000062ff62123e */ /* 0x000fc800000010ff */
[----:B------:R-:W-:-:S04]  /*2f90*/  @P1 PRMT R72, R98, 0x7610, R72 ;  /* 0x0000761062481816 */ /* 0x000fc80000000048 */
[----:B------:R-:W-:Y:S01]  /*2fa0*/  @P1 PRMT R72, R72, 0x5410, R121 ;  /* 0x0000541048481816 */ /* 0x000fe20000000079 */
[----:B0-----:R-:W-:Y:S01]  /*2fb0*/  @P1 FMUL.FTZ R85, R99, R79 ;  /* 0x0000004f63551220 */ /* 0x001fe20000410000 */
[----:B------:R-:W-:-:S03]  /*2fc0*/  F2FP.BF16.F32.PACK_AB R99, RZ, R99 ;  /* 0x00000063ff63723e */ /* 0x000fc600000010ff */
[----:B------:R-:W-:Y:S01]  /*2fd0*/  @P1 FMUL.FTZ R78, R85, R78 ;  /* 0x0000004e554e1220 */ /* 0x000fe20000410000 */
[----:B------:R-:W-:Y:S01]  /*2fe0*/  F2FP.BF16.F32.PACK_AB R85, RZ, R123 ;  /* 0x0000007bff55723e */ /* 0x000fe200000010ff */
[----:B-1----:R-:W-:Y:S01]  /*2ff0*/  @P1 FMUL.FTZ R77, R86, R77 ;  /* 0x0000004d564d1220 */ /* 0x002fe20000410000 */
[----:B------:R-:W-:-:S03]  /*3000*/  F2FP.BF16.F32.PACK_AB R86, RZ, R86 ;  /* 0x00000056ff56723e */ /* 0x000fc600000010ff */
[----:B------:R-:W-:Y:S01]  /*3010*/  @P1 FMUL.FTZ R79, R77, R76 ;  /* 0x0000004c4d4f1220 */ /* 0x000fe20000410000 */
[----:B------:R-:W-:-:S04]  /*3020*/  @P4 FFMA.FTZ R76, R82, R118, R117 ;  /* 0x00000076524c4223 */ /* 0x000fc80000010075 */
[----:B------:R-:W-:-:S04]  /*3030*/  @P4 FADD.FTZ R76, R83, -R76 ;  /* 0x8000004c534c4221 */ /* 0x000fc80000010000 */
[----:B------:R-:W-:Y:S02]  /*3040*/  @P4 FFMA.FTZ R125, R4, R76, R125 ;  /* 0x0000004c047d4223 */ /* 0x000fe4000001007d */
[----:B------:R-:W0:Y:S03]  /*3050*/  @P1 LDC.64 R76, c[0x0][0x408] ;  /* 0x00010200ff4c1b82 */ /* 0x000e260000000a00 */
[----:B------:R-:W-:Y:S01]  /*3060*/  F2FP.BF16.F32.PACK_AB R122, RZ, R125 ;  /* 0x0000007dff7a723e */ /* 0x000fe200000010ff */
[----:B0-----:R-:W-:-:S04]  /*3070*/  @P1 FMUL.FTZ R77, R125, R77 ;  /* 0x0000004d7d4d1220 */ /* 0x001fc80000410000 */
[----:B------:R-:W-:Y:S01]  /*3080*/  @P1 FMUL.FTZ R123, R77, R76 ;  /* 0x0000004c4d7b1220 */ /* 0x000fe20000410000 */
[----:B------:R-:W-:-:S04]  /*3090*/  @P4 FFMA.FTZ R77, R81, R118, R117 ;  /* 0x00000076514d4223 */ /* 0x000fc80000010075 */
[----:B------:R-:W-:-:S04]  /*30a0*/  @P4 FADD.FTZ R77, R80, -R77 ;  /* 0x8000004d504d4221 */ /* 0x000fc80000010000 */
[----:B------:R-:W-:Y:S02]  /*30b0*/  @P4 FFMA.FTZ R124, R4, R77, R124 ;  /* 0x0000004d047c4223 */ /* 0x000fe4000001007c */
[----:B------:R-:W0:Y:S02]  /*30c0*/  @P1 LDC.64 R76, c[0x0][0x408] ;  /* 0x00010200ff4c1b82 */ /* 0x000e240000000a00 */
        /* <DEDUP_REMOVED lines=8> */
[----:B------:R-:W-:Y:S02]  /*3150*/  @P1 FSEL R76, R84, RZ, P0 ;  /* 0x000000ff544c1208 */ /* 0x000fe40000000000 */
[----:B------:R-:W-:Y:S02]  /*3160*/  @P1 FSEL R77, R79, RZ, P3 ;  /* 0x000000ff4f4d1208 */ /* 0x000fe40001800000 */
[C---:B------:R-:W-:Y:S02]  /*3170*/  @P1 LOP3.LUT P0, RZ, R95.reuse, 0xff, RZ, 0xc0, !PT ;  /* 0x000000ff5fff1812 */ /* 0x040fe4000780c0ff */
[----:B------:R-:W-:Y:S02]  /*3180*/  @P1 LOP3.LUT P3, RZ, R95, 0xff00, RZ, 0xc0, !PT ;  /* 0x0000ff005fff1812 */ /* 0x000fe4000786c0ff */
[----:B------:R-:W-:Y:S02]  /*3190*/  @P1 FSEL R78, R78, RZ, P0 ;  /* 0x000000ff4e4e1208 */ /* 0x000fe40000000000 */
[----:B------:R-:W-:-:S02]  /*31a0*/  @P1 FSEL R84, R123, RZ, P3 ;  /* 0x000000ff7b541208 */ /* 0x000fc40001800000 */
[----:B------:R-:W-:Y:S02]  /*31b0*/  @P1 ISETP.GE.U32.AND P0, PT, R94, RZ, PT ;  /* 0x000000ff5e00120c */ /* 0x000fe40003f06070 */
[C---:B------:R-:W-:Y:S02]  /*31c0*/  @P1 LOP3.LUT P3, RZ, R95.reuse, 0xff0000, RZ, 0xc0, !PT ;  /* 0x00ff00005fff1812 */ /* 0x040fe4000786c0ff */
[----:B------:R-:W-:Y:S02]  /*31d0*/  @P1 ISETP.GE.U32.AND.EX P0, PT, R95, 0x1000000, PT, P0 ;  /* 0x010000005f00180c */ /* 0x000fe40003f06100 */
[----:B------:R-:W-:Y:S02]  /*31e0*/  @P1 FSEL R125, R125, RZ, P3 ;  /* 0x000000ff7d7d1208 */ /* 0x000fe40001800000 */
[----:B------:R-:W-:Y:S02]  /*31f0*/  @P1 F2FP.BF16.F32.PACK_AB R76, RZ, R76 ;  /* 0x0000004cff4c123e */ /* 0x000fe400000010ff */
[----:B------:R-:W-:-:S02]  /*3200*/  @P1 F2FP.BF16.F32.PACK_AB R78, RZ, R78 ;  /* 0x0000004eff4e123e */ /* 0x000fc400000010ff */
[----:B------:R-:W-:Y:S02]  /*3210*/  @P1 FSEL R127, R127, RZ, P0 ;  /* 0x000000ff7f7f1208 */ /* 0x000fe40000000000 */
[----:B------:R-:W-:Y:S02]  /*3220*/  @P1 F2FP.BF16.F32.PACK_AB R125, RZ, R125 ;  /* 0x0000007dff7d123e */ /* 0x000fe400000010ff */
[----:B------:R-:W-:Y:S02]  /*3230*/  @P1 F2FP.BF16.F32.PACK_AB R77, RZ, R77 ;  /* 0x0000004dff4d123e */ /* 0x000fe400000010ff */
[----:B------:R-:W-:Y:S02]  /*3240*/  @P1 PRMT R73, R76, 0x7610, R73 ;  /* 0x000076104c491816 */ /* 0x000fe40000000049 */
[----:B------:R-:W-:Y:S02]  /*3250*/  @P1 F2FP.BF16.F32.PACK_AB R84, RZ, R84 ;  /* 0x00000054ff54123e */ /* 0x000fe400000010ff */
[----:B------:R-:W-:-:S02]  /*3260*/  @P1 F2FP.BF16.F32.PACK_AB R127, RZ, R127 ;  /* 0x0000007fff7f123e */ /* 0x000fc400000010ff */
[----:B------:R-:W-:Y:S02]  /*3270*/  @P1 PRMT R74, R78, 0x7610, R74 ;  /* 0x000076104e4a1816 */ /* 0x000fe4000000004a */
[----:B------:R-:W-:Y:S02]  /*3280*/  @P1 PRMT R75, R125, 0x7610, R75 ;  /* 0x000076107d4b1816 */ /* 0x000fe4000000004b */
[----:B------:R-:W-:Y:S02]  /*3290*/  @P1 PRMT R73, R73, 0x5410, R77 ;  /* 0x0000541049491816 */ /* 0x000fe4000000004d */
[----:B------:R-:W-:Y:S02]  /*32a0*/  F2FP.BF16.F32.PACK_AB R79, R126, R124 ;  /* 0x0000007c7e4f723e */ /* 0x000fe400000010ff */
[----:B------:R-:W-:Y:S02]  /*32b0*/  @P1 PRMT R74, R74, 0x5410, R84 ;  /* 0x000054104a4a1816 */ /* 0x000fe40000000054 */
[----:B------:R-:W-:-:S02]  /*32c0*/  @P1 PRMT R75, R75, 0x5410, R127 ;  /* 0x000054104b4b1816 */ /* 0x000fc4000000007f */
[----:B------:R-:W-:Y:S02]  /*32d0*/  PRMT R78, R99, 0x5410, R122 ;  /* 0x00005410634e7816 */ /* 0x000fe4000000007a */
[----:B------:R-:W-:Y:S02]  /*32e0*/  PRMT R77, R87, 0x5410, R86 ;  /* 0x00005410574d7816 */ /* 0x000fe40000000056 */
[----:B------:R-:W-:-:S07]  /*32f0*/  PRMT R76, R85, 0x5410, R120 ;  /* 0x00005410554c7816 */ /* 0x000fce0000000078 */
.L_x_2316:
[----:B------:R-:W-:Y:S05]  /*3300*/  BSYNC.RECONVERGENT B1 ;  /* 0x0000000000017941 */ /* 0x000fea0003800200 */
.L_x_2299:
[----:B------:R-:W-:Y:S01]  /*3310*/  ISETP.NE.U32.AND P0, PT, R119, RZ, PT ;  /* 0x000000ff7700720c */ /* 0x000fe20003f05070 */
[----:B------:R-:W0:Y:S03]  /*3320*/  @P1 LDC.64 R84, c[0x0][0x468] ;  /* 0x00011a00ff541b82 */ /* 0x000e260000000a00 */
[----:B------:R-:W-:-:S13]  /*3330*/  ISETP.NE.AND.EX P0, PT, R101, RZ, PT, P0 ;  /* 0x000000ff6500720c */ /* 0x000fda0003f05300 */
[----:B------:R-:W1:Y:S01]  /*3340*/  @P0 LDC.64 R86, c[0x0][0x478] ;  /* 0x00011e00ff560b82 */ /* 0x000e620000000a00 */
[----:B0-----:R-:W-:-:S04]  /*3350*/  @P1 IMAD.WIDE.U32 R84, R115, 0x10, R84 ;  /* 0x0000001073541825 */ /* 0x001fc800078e0054 */
[----:B------:R-:W-:Y:S02]  /*3360*/  VIADD R115, R115, 0x20 ;  /* 0x0000002073737836 */ /* 0x000fe40000000000 */
[C---:B-1----:R-:W-:Y:S01]  /*3370*/  @P0 IMAD.WIDE.U32 R86, R116.reuse, 0x10, R86 ;  /* 0x0000001074560825 */ /* 0x042fe200078e0056 */
[----:B------:R-:W-:-:S04]  /*3380*/  IADD3 R116, PT, PT, R116, 0x20, RZ ;  /* 0x0000002074747810 */ /* 0x000fc80007ffe0ff */
[----:B------:R0:W-:Y:S04]  /*3390*/  @P0 STG.E.128 desc[UR6][R86.64], R76 ;  /* 0x0000004c56000986 */ /* 0x0001e8000c101d06 */
[----:B------:R0:W-:Y:S02]  /*33a0*/  @P1 STG.E.128 desc[UR6][R84.64], R72 ;  /* 0x0000004854001986 */ /* 0x0001e4000c101d06 */
.L_x_2298:
[----:B------:R-:W-:Y:S05]  /*33b0*/  BSYNC.RECONVERGENT B2 ;  /* 0x0000000000027941 */ /* 0x000fea0003800200 */
.L_x_2297:
        /* <DEDUP_REMOVED lines=11> */
[----:B-----5:R-:W-:Y:S01]  /*3470*/  IMAD.U32 R98, R18, 0x10000, RZ ;  /* 0x0001000012627824 */ /* 0x020fe200078e00ff */
[C---:B------:R-:W-:Y:S01]  /*3480*/  PRMT R120, R16.reuse, 0x7632, R120 ;  /* 0x0000763210787816 */ /* 0x040fe20000000078 */
[----:B0-----:R-:W0:Y:S01]  /*3490*/  @P1 LDC.64 R86, c[0x0][0x408] ;  /* 0x00010200ff561b82 */ /* 0x001e220000000a00 */
[----:B------:R-:W-:Y:S02]  /*34a0*/  SHF.L.U32 R121, R16, 0x10, RZ ;  /* 0x0000001010797819 */ /* 0x000fe400000006ff */
[C---:B------:R-:W-:Y:S01]  /*34b0*/  PRMT R100, R17.reuse, 0x7632, R100 ;  /* 0x0000763211647816 */ /* 0x040fe20000000064 */
[----:B------:R-:W-:Y:S01]  /*34c0*/  IMAD.U32 R120, R120, 0x10000, RZ ;  /* 0x0001000078787824 */ /* 0x000fe200078e00ff */
[----:B------:R-:W-:Y:S02]  /*34d0*/  SHF.L.U32 R119, R17, 0x10, RZ ;  /* 0x0000001011777819 */ /* 0x000fe400000006ff */
        /* <DEDUP_REMOVED lines=8> */
[-C--:B------:R-:W-:Y:S01]  /*3560*/  @P0 FFMA.FTZ R76, R14, R118.reuse, R117 ;  /* 0x000000760e4c0223 */ /* 0x080fe20000010075 */
[----:B------:R-:W-:Y:S01]  /*3570*/  @P0 FADD.FTZ R85, R10, -R85 ;  /* 0x800000550a550221 */ /* 0x000fe20000010000 */
[C---:B------:R-:W-:Y:S01]  /*3580*/  @P0 FFMA.FTZ R121, R4.reuse, R77, R121 ;  /* 0x0000004d04790223 */ /* 0x040fe20000010079 */
[-C--:B------:R-:W-:Y:S01]  /*3590*/  @P0 FFMA.FTZ R77, R7, R118.reuse, R117 ;  /* 0x00000076074d0223 */ /* 0x080fe20000010075 */
[C---:B------:R-:W-:Y:S01]  /*35a0*/  @P0 FFMA.FTZ R120, R4.reuse, R79, R120 ;  /* 0x0000004f04780223 */ /* 0x040fe20000010078 */
[----:B------:R-:W-:Y:S01]  /*35b0*/  @P0 FADD.FTZ R79, R15, -R76 ;  /* 0x8000004c0f4f0221 */ /* 0x000fe20000010000 */
[----:B------:R-:W-:Y:S01]  /*35c0*/  @P0 FFMA.FTZ R98, R4, R85, R98 ;  /* 0x0000005504620223 */ /* 0x000fe20000010062 */
[----:B------:R-:W-:Y:S01]  /*35d0*/  @P0 FADD.FTZ R77, R8, -R77 ;  /* 0x8000004d084d0221 */ /* 0x000fe20000010000 */
[----:B------:R-:W1:Y:S01]  /*35e0*/  @P1 LDC.64 R84, c[0x0][0x408] ;  /* 0x00010200ff541b82 */ /* 0x000e620000000a00 */
[C---:B------:R-:W-:Y:S01]  /*35f0*/  @P0 FFMA.FTZ R100, R4.reuse, R79, R100 ;  /* 0x0000004f04640223 */ /* 0x040fe20000010064 */
[----:B------:R-:W-:Y:S01]  /*3600*/  SHF.L.U32 R99, R99, 0x10, RZ ;  /* 0x0000001063637819 */ /* 0x000fe200000006ff */
[----:B------:R-:W-:Y:S01]  /*3610*/  @P0 FFMA.FTZ R119, R4, R77, R119 ;  /* 0x0000004d04770223 */ /* 0x000fe20000010077 */
[----:B------:R-:W-:Y:S01]  /*3620*/  @P0 FADD.FTZ R122, R89, -R122 ;  /* 0x8000007a597a0221 */ /* 0x000fe20000010000 */
[-CC-:B------:R-:W-:Y:S01]  /*3630*/  @P0 FFMA.FTZ R101, R11, R118.reuse, R117.reuse ;  /* 0x000000760b650223 */ /* 0x180fe20000010075 */
[----:B------:R-:W-:Y:S01]  /*3640*/  @P0 FFMA.FTZ R118, R92, R118, R117 ;  /* 0x000000765c760223 */ /* 0x000fe20000010075 */
[----:B0-----:R-:W-:Y:S01]  /*3650*/  @P1 FMUL.FTZ R87, R100, R87 ;  /* 0x0000005764571220 */ /* 0x001fe20000410000 */
[----:B------:R-:W0:Y:S01]  /*3660*/  @P1 LDC.64 R78, c[0x0][0x408] ;  /* 0x00010200ff4e1b82 */ /* 0x000e220000000a00 */
[----:B------:R-:W-:Y:S01]  /*3670*/  @P0 FFMA.FTZ R99, R4, R122, R99 ;  /* 0x0000007a04630223 */ /* 0x000fe20000010063 */
[----:B------:R-:W-:Y:S01]  /*3680*/  @P0 FADD.FTZ R122, R90, -R101 ;  /* 0x800000655a7a0221 */ /* 0x000fe20000010000 */
[----:B------:R-:W-:Y:S01]  /*3690*/  SHF.L.U32 R101, R19, 0x10, RZ ;  /* 0x0000001013657819 */ /* 0x000fe200000006ff */
[----:B------:R-:W-:Y:S01]  /*36a0*/  @P1 FMUL.FTZ R86, R87, R86 ;  /* 0x0000005657561220 */ /* 0x000fe20000410000 */
[----:B------:R-:W-:Y:S01]  /*36b0*/  PRMT R87, R19, 0x7632, R87 ;  /* 0x0000763213577816 */ /* 0x000fe20000000057 */
[----:B------:R-:W-:Y:S01]  /*36c0*/  @P0 FADD.FTZ R118, R91, -R118 ;  /* 0x800000765b760221 */ /* 0x000fe20000010000 */
[----:B------:R-:W-:Y:S01]  /*36d0*/  @P1 LOP3.LUT P3, RZ, R96, 0xff00, RZ, 0xc0, !PT ;  /* 0x0000ff0060ff1812 */ /* 0x000fe2000786c0ff */
[----:B------:R-:W2:Y:S01]  /*36e0*/  @P1 LDC.64 R76, c[0x0][0x408] ;  /* 0x00010200ff4c1b82 */ /* 0x000ea20000000a00 */
[----:B------:R-:W-:Y:S01]  /*36f0*/  @P0 FFMA.FTZ R101, R4, R122, R101 ;  /* 0x0000007a04650223 */ /* 0x000fe20000010065 */
[----:B------:R-:W-:-:S04]  /*3700*/  IMAD.U32 R87, R87, 0x10000, RZ ;  /* 0x0001000057577824 */ /* 0x000fc800078e00ff */
[----:B------:R-:W-:Y:S01]  /*3710*/  @P0 FFMA.FTZ R87, R4, R118, R87 ;  /* 0x0000007604570223 */ /* 0x000fe20000010057 */
[----:B------:R-:W-:Y:S01]  /*3720*/  @P1 LOP3.LUT P0, RZ, R96, 0xff, RZ, 0xc0, !PT ;  /* 0x000000ff60ff1812 */ /* 0x000fe2000780c0ff */
[----:B-1----:R-:W-:-:S04]  /*3730*/  @P1 FMUL.FTZ R85, R119, R85 ;  /* 0x0000005577551220 */ /* 0x002fc80000410000 */
[----:B------:R-:W-:Y:S02]  /*3740*/  @P1 FMUL.FTZ R123, R85, R84 ;  /* 0x00000054557b1220 */ /* 0x000fe40000410000 */
[----:B------:R-:W1:Y:S01]  /*3750*/  @P1 LDC.64 R84, c[0x0][0x408] ;  /* 0x00010200ff541b82 */ /* 0x000e620000000a00 */
[----:B0-----:R-:W-:-:S04]  /*3760*/  @P1 FMUL.FTZ R79, R120, R79 ;  /* 0x0000004f784f1220 */ /* 0x001fc80000410000 */
[----:B------:R-:W-:-:S03]  /*3770*/  @P1 FMUL.FTZ R122, R79, R78 ;  /* 0x0000004e4f7a1220 */ /* 0x000fc60000410000 */
[----:B------:R-:W0:Y:S01]  /*3780*/  @P1 LDC.64 R78, c[0x0][0x408] ;  /* 0x00010200ff4e1b82 */ /* 0x000e220000000a00 */
[----:B--2---:R-:W-:-:S04]  /*3790*/  @P1 FMUL.FTZ R77, R121, R77 ;  /* 0x0000004d794d1220 */ /* 0x004fc80000410000 */
[----:B------:R-:W-:-:S03]  /*37a0*/  @P1 FMUL.FTZ R117, R77, R76 ;  /* 0x0000004c4d751220 */ /* 0x000fc60000410000 */
[----:B------:R-:W2:Y:S02]  /*37b0*/  @P1 LDC.64 R76, c[0x0][0x408] ;  /* 0x00010200ff4c1b82 */ /* 0x000ea40000000a00 */
[----:B------:R-:W-:Y:S02]  /*37c0*/  @P1 FSEL R4, R117, RZ, P0 ;  /* 0x000000ff75041208 */ /* 0x000fe40000000000 */
[----:B------:R-:W-:Y:S02]  /*37d0*/  @P1 LOP3.LUT P0, RZ, R96, 0xff0000, RZ, 0xc0, !PT ;  /* 0x00ff000060ff1812 */ /* 0x000fe4000780c0ff */
[----:B------:R-:W-:Y:S01]  /*37e0*/  @P1 F2FP.BF16.F32.PACK_AB R4, RZ, R4 ;  /* 0x00000004ff04123e */ /* 0x000fe200000010ff */
[----:B-1----:R-:W-:-:S03]  /*37f0*/  @P1 FMUL.FTZ R85, R101, R85 ;  /* 0x0000005565551220 */ /* 0x002fc60000410000 */
[----:B------:R-:W-:Y:S01]  /*3800*/  @P1 PRMT R72, R4, 0x7610, R72 ;  /* 0x0000761004481816 */ /* 0x000fe20000000048 */
[----:B------:R-:W-:Y:S01]  /*3810*/  @P1 FMUL.FTZ R84, R85, R84 ;  /* 0x0000005455541220 */ /* 0x000fe20000410000 */
[----:B------:R-:W-:Y:S02]  /*3820*/  @P1 FSEL R85, R123, RZ, P0 ;  /* 0x000000ff7b551208 */ /* 0x000fe40000000000 */
[----:B------:R-:W-:Y:S01]  /*3830*/  @P1 LOP3.LUT P0, RZ, R97, 0xff, RZ, 0xc0, !PT ;  /* 0x000000ff61ff1812 */ /* 0x000fe2000780c0ff */
[----:B0-----:R-:W-:Y:S01]  /*3840*/  @P1 FMUL.FTZ R79, R99, R79 ;  /* 0x0000004f634f1220 */ /* 0x001fe20000410000 */
[----:B------:R-:W-:-:S03]  /*3850*/  @P1 F2FP.BF16.F32.PACK_AB R85, RZ, R85 ;  /* 0x00000055ff55123e */ /* 0x000fc600000010ff */
[----:B------:R-:W-:Y:S01]  /*3860*/  @P1 FMUL.FTZ R78, R79, R78 ;  /* 0x0000004e4f4e1220 */ /* 0x000fe20000410000 */
[----:B------:R-:W-:Y:S02]  /*3870*/  @P1 FSEL R79, R122, RZ, P3 ;  /* 0x000000ff7a4f1208 */ /* 0x000fe40001800000 */
[----:B------:R-:W-:Y:S01]  /*3880*/  @P1 LOP3.LUT P3, RZ, R96, 0xff000000, RZ, 0xc0, !PT ;  /* 0xff00000060ff1812 */ /* 0x000fe2000786c0ff */
[----:B--2---:R-:W-:Y:S01]  /*3890*/  @P1 FMUL.FTZ R77, R98, R77 ;  /* 0x0000004d624d1220 */ /* 0x004fe20000410000 */
[----:B------:R-:W-:Y:S02]  /*38a0*/  @P1 F2FP.BF16.F32.PACK_AB R79, RZ, R79 ;  /* 0x0000004fff4f123e */ /* 0x000fe400000010ff */
[----:B------:R-:W-:Y:S01]  /*38b0*/  @P1 FSEL R86, R86, RZ, P3 ;  /* 0x000000ff56561208 */ /* 0x000fe20001800000 */
[----:B------:R-:W-:Y:S01]  /*38c0*/  @P1 FMUL.FTZ R76, R77, R76 ;  /* 0x0000004c4d4c1220 */ /* 0x000fe20000410000 */
[----:B------:R-:W-:Y:S02]  /*38d0*/  @P1 LOP3.LUT P3, RZ, R97, 0xff00, RZ, 0xc0, !PT ;  /* 0x0000ff0061ff1812 */ /* 0x000fe4000786c0ff */
[----:B------:R-:W-:-:S02]  /*38e0*/  @P1 F2FP.BF16.F32.PACK_AB R86, RZ, R86 ;  /* 0x00000056ff56123e */ /* 0x000fc400000010ff */
[----:B------:R-:W-:Y:S02]  /*38f0*/  @P1 FSEL R76, R76, RZ, P0 ;  /* 0x000000ff4c4c1208 */ /* 0x000fe40000000000 */
[----:B------:R-:W-:Y:S02]  /*3900*/  @P1 LOP3.LUT P0, RZ, R97, 0xff0000, RZ, 0xc0, !PT ;  /* 0x00ff000061ff1812 */ /* 0x000fe4000780c0ff */
[----:B------:R-:W-:Y:S02]  /*3910*/  @P1 FSEL R78, R78, RZ, P3 ;  /* 0x000000ff4e4e1208 */ /* 0x000fe40001800000 */
[----:B------:R-:W-:Y:S02]  /*3920*/  @P1 F2FP.BF16.F32.PACK_AB R117, RZ, R76 ;  /* 0x0000004cff75123e */ /* 0x000fe400000010ff */
[----:B------:R-:W-:Y:S02]  /*3930*/  @P1 FSEL R84, R84, RZ, P0 ;  /* 0x000000ff54541208 */ /* 0x000fe40000000000 */
[----:B------:R-:W-:-:S02]  /*3940*/  @P1 F2FP.BF16.F32.PACK_AB R118, RZ, R78 ;  /* 0x0000004eff76123e */ /* 0x000fc400000010ff */
[----:B------:R-:W-:Y:S02]  /*3950*/  @P1 F2FP.BF16.F32.PACK_AB R84, RZ, R84 ;  /* 0x00000054ff54123e */ /* 0x000fe400000010ff */
[----:B------:R-:W-:Y:S02]  /*3960*/  @P1 PRMT R73, R85, 0x7610, R73 ;  /* 0x0000761055491816 */ /* 0x000fe40000000049 */
[----:B------:R-:W-:Y:S02]  /*3970*/  @P1 PRMT R74, R117, 0x7610, R74 ;  /* 0x00007610754a1816 */ /* 0x000fe4000000004a */
[----:B------:R-:W-:Y:S02]  /*3980*/  @P1 PRMT R72, R72, 0x5410, R79 ;  /* 0x0000541048481816 */ /* 0x000fe4000000004f */
[----:B------:R-:W-:Y:S02]  /*3990*/  F2FP.BF16.F32.PACK_AB R76, R120, R121 ;  /* 0x00000079784c723e */ /* 0x000fe400000010ff */
[----:B------:R-:W-:-:S02]  /*39a0*/  F2FP.BF16.F32.PACK_AB R77, R100, R119 ;  /* 0x00000077644d723e */ /* 0x000fc400000010ff */
[----:B------:R-:W-:Y:S02]  /*39b0*/  F2FP.BF16.F32.PACK_AB R78, R99, R98 ;  /* 0x00000062634e723e */ /* 0x000fe400000010ff */
[----:B------:R-:W-:Y:S02]  /*39c0*/  @P1 PRMT R73, R73, 0x5410, R86 ;  /* 0x0000541049491816 */ /* 0x000fe40000000056 */
        /* <DEDUP_REMOVED lines=12> */
.L_x_2322:
[----:B------:R-:W-:Y:S01]  /*3a90*/  ISETP.GT.AND P0, PT, R100, RZ, PT ;  /* 0x000000ff6400720c */ /* 0x000fe20003f04270 */
[----:B0-----:R-:W0:Y:S01]  /*3aa0*/  @P1 LDC.64 R84, c[0x0][0x408] ;  /* 0x00010200ff541b82 */ /* 0x001e220000000a00 */
[C---:B-----5:R-:W-:Y:S02]  /*3ab0*/  SHF.L.U32 R101, R16.reuse, 0x10, RZ ;  /* 0x0000001010657819 */ /* 0x060fe400000006ff */
[----:B------:R-:W-:Y:S02]  /*3ac0*/  PRMT R99, R16, 0x7632, R99 ;  /* 0x0000763210637816 */ /* 0x000fe40000000063 */
[----:B------:R-:W-:Y:S02]  /*3ad0*/  @P1 LOP3.LUT P3, RZ, R96, 0xff, RZ, 0xc0, !PT ;  /* 0x000000ff60ff1812 */ /* 0x000fe4000786c0ff */
[----:B------:R-:W-:Y:S02]  /*3ae0*/  SHF.L.U32 R99, R99, 0x10, RZ ;  /* 0x0000001063637819 */ /* 0x000fe400000006ff */
[----:B------:R-:W-:-:S02]  /*3af0*/  SHF.L.U32 R123, R18, 0x10, RZ ;  /* 0x00000010127b7819 */ /* 0x000fc400000006ff */
[----:B------:R-:W-:Y:S01]  /*3b00*/  PRMT R100, R17, 0x7632, R100 ;  /* 0x0000763211647816 */ /* 0x000fe20000000064 */
[-CC-:B------:R-:W-:Y:S01]  /*3b10*/  @P0 FFMA.FTZ R87, R5, R118.reuse, R117.reuse ;  /* 0x0000007605570223 */ /* 0x180fe20000010075 */
[-CC-:B------:R-:W-:Y:S01]  /*3b20*/  @P0 FFMA.FTZ R98, R12, R118.reuse, R117.reuse ;  /* 0x000000760c620223 */ /* 0x180fe20000010075 */
[----:B------:R-:W-:Y:S01]  /*3b30*/  @P0 FFMA.FTZ R120, R14, R118, R117 ;  /* 0x000000760e780223 */ /* 0x000fe20000010075 */
[----:B------:R-:W-:Y:S01]  /*3b40*/  @P1 LOP3.LUT P4, RZ, R96, 0xff00, RZ, 0xc0, !PT ;  /* 0x0000ff0060ff1812 */ /* 0x000fe2000788c0ff */
[----:B------:R-:W-:Y:S01]  /*3b50*/  @P0 FADD.FTZ R87, R6, -R87 ;  /* 0x8000005706570221 */ /* 0x000fe20000010000 */
[----:B------:R-:W-:Y:S01]  /*3b60*/  @P0 FADD.FTZ R98, R13, -R98 ;  /* 0x800000620d620221 */ /* 0x000fe20000010000 */
[----:B------:R-:W-:Y:S02]  /*3b70*/  IMAD.U32 R100, R100, 0x10000, RZ ;  /* 0x0001000064647824 */ /* 0x000fe400078e00ff */
[----:B------:R-:W-:Y:S01]  /*3b80*/  @P0 FADD.FTZ R119, R15, -R120 ;  /* 0x800000780f770221 */ /* 0x000fe20000010000 */
[C---:B------:R-:W-:Y:S01]  /*3b90*/  @P0 FFMA.FTZ R101, R4.reuse, R87, R101 ;  /* 0x0000005704650223 */ /* 0x040fe20000010065 */
[C---:B------:R-:W-:Y:S01]  /*3ba0*/  @P0 FFMA.FTZ R99, R4.reuse, R98, R99 ;  /* 0x0000006204630223 */ /* 0x040fe20000010063 */
[----:B------:R-:W1:Y:S01]  /*3bb0*/  @P1 LDC.64 R86, c[0x0][0x408] ;  /* 0x00010200ff561b82 */ /* 0x000e620000000a00 */
[----:B------:R-:W-:Y:S01]  /*3bc0*/  @P0 FFMA.FTZ R100, R4, R119, R100 ;  /* 0x0000007704640223 */ /* 0x000fe20000010064 */
[----:B0-----:R-:W-:Y:S01]  /*3bd0*/  @P1 FMUL.FTZ R85, R101, R85 ;  /* 0x0000005565551220 */ /* 0x001fe20000410000 */
[-C--:B------:R-:W-:Y:S01]  /*3be0*/  @P0 FFMA.FTZ R101, R7, R118.reuse, R117 ;  /* 0x0000007607650223 */ /* 0x080fe20000010075 */
[----:B------:R-:W-:Y:S01]  /*3bf0*/  PRMT R119, R18, 0x7632, R119 ;  /* 0x0000763212777816 */ /* 0x000fe20000000077 */
[----:B------:R-:W-:Y:S01]  /*3c00*/  @P0 FFMA.FTZ R120, R88, R118, R117 ;  /* 0x0000007658780223 */ /* 0x000fe20000010075 */
[----:B------:R-:W-:Y:S01]  /*3c10*/  @P1 FMUL.FTZ R84, R85, R84 ;  /* 0x0000005455541220 */ /* 0x000fe20000410000 */
[----:B------:R-:W-:Y:S01]  /*3c20*/  @P0 FADD.FTZ R98, R8, -R101 ;  /* 0x8000006508620221 */ /* 0x000fe20000010000 */
[----:B------:R-:W-:Y:S01]  /*3c30*/  SHF.L.U32 R101, R17, 0x10, RZ ;  /* 0x0000001011657819 */ /* 0x000fe200000006ff */
[----:B------:R-:W-:Y:S01]  /*3c40*/  @P0 FFMA.FTZ R85, R9, R118, R117 ;  /* 0x0000007609550223 */ /* 0x000fe20000010075 */
[----:B------:R-:W-:Y:S01]  /*3c50*/  IMAD.U32 R119, R119, 0x10000, RZ ;  /* 0x0001000077777824 */ /* 0x000fe200078e00ff */
[----:B------:R-:W-:Y:S01]  /*3c60*/  @P1 FSEL R84, R84, RZ, P3 ;  /* 0x000000ff54541208 */ /* 0x000fe20001800000 */
[----:B------:R-:W-:Y:S01]  /*3c70*/  @P0 FADD.FTZ R120, R89, -R120 ;  /* 0x8000007859780221 */ /* 0x000fe20000010000 */
[----:B------:R-:W-:Y:S01]  /*3c80*/  @P0 FFMA.FTZ R101, R4, R98, R101 ;  /* 0x0000006204650223 */ /* 0x000fe20000010065 */
[----:B------:R-:W-:Y:S01]  /*3c90*/  @P0 FADD.FTZ R85, R10, -R85 ;  /* 0x800000550a550221 */ /* 0x000fe20000010000 */
[----:B------:R-:W-:Y:S01]  /*3ca0*/  @P1 F2FP.BF16.F32.PACK_AB R84, RZ, R84 ;  /* 0x00000054ff54123e */ /* 0x000fe200000010ff */
[C---:B------:R-:W-:Y:S01]  /*3cb0*/  @P0 FFMA.FTZ R119, R4.reuse, R120, R119 ;  /* 0x0000007804770223 */ /* 0x040fe20000010077 */
[----:B------:R-:W-:Y:S01]  /*3cc0*/  SHF.L.U32 R121, R19, 0x10, RZ ;  /* 0x0000001013797819 */ /* 0x000fe200000006ff */
[----:B------:R-:W-:Y:S01]  /*3cd0*/  @P0 FFMA.FTZ R123, R4, R85, R123 ;  /* 0x00000055047b0223 */ /* 0x000fe2000001007b */
[----:B------:R-:W-:-:S02]  /*3ce0*/  @P1 PRMT R72, R84, 0x7610, R72 ;  /* 0x0000761054481816 */ /* 0x000fc40000000048 */
[----:B------:R-:W0:Y:S01]  /*3cf0*/  @P1 LDC.64 R84, c[0x0][0x408] ;  /* 0x00010200ff541b82 */ /* 0x000e220000000a00 */
[----:B------:R-:W-:Y:S01]  /*3d00*/  @P1 LOP3.LUT P3, RZ, R96, 0xff0000, RZ, 0xc0, !PT ;  /* 0x00ff000060ff1812 */ /* 0x000fe2000786c0ff */
[----:B-1----:R-:W-:Y:S01]  /*3d10*/  @P1 FMUL.FTZ R87, R99, R87 ;  /* 0x0000005763571220 */ /* 0x002fe20000410000 */
[----:B------:R-:W-:-:S03]  /*3d20*/  @P1 LOP3.LUT P5, RZ, R97, 0xff0000, RZ, 0xc0, !PT ;  /* 0x00ff000061ff1812 */ /* 0x000fc600078ac0ff */
[----:B------:R-:W-:Y:S02]  /*3d30*/  @P1 FMUL.FTZ R86, R87, R86 ;  /* 0x0000005657561220 */ /* 0x000fe40000410000 */
[----:B------:R-:W1:Y:S03]  /*3d40*/  @P1 LDC.64 R98, c[0x0][0x408] ;  /* 0x00010200ff621b82 */ /* 0x000e660000000a00 */
[----:B------:R-:W-:Y:S02]  /*3d50*/  @P1 FSEL R86, R86, RZ, P4 ;  /* 0x000000ff56561208 */ /* 0x000fe40002000000 */
[----:B------:R-:W-:Y:S02]  /*3d60*/  @P1 LOP3.LUT P4, RZ, R96, 0xff000000, RZ, 0xc0, !PT ;  /* 0xff00000060ff1812 */ /* 0x000fe4000788c0ff */
[----:B------:R-:W-:-:S04]  /*3d70*/  @P1 F2FP.BF16.F32.PACK_AB R86, RZ, R86 ;  /* 0x00000056ff56123e */ /* 0x000fc800000010ff */
[----:B------:R-:W-:Y:S02]  /*3d80*/  @P1 PRMT R72, R72, 0x5410, R86 ;  /* 0x0000541048481816 */ /* 0x000fe40000000056 */
[----:B------:R-:W2:Y:S01]  /*3d90*/  @P1 LDC.64 R86, c[0x0][0x408] ;  /* 0x00010200ff561b82 */ /* 0x000ea20000000a00 */
[----:B0-----:R-:W-:-:S04]  /*3da0*/  @P1 FMUL.FTZ R85, R100, R85 ;  /* 0x0000005564551220 */ /* 0x001fc80000410000 */
[----:B------:R-:W-:Y:S01]  /*3db0*/  @P1 FMUL.FTZ R84, R85, R84 ;  /* 0x0000005455541220 */ /* 0x000fe20000410000 */
[----:B-1----:R-:W-:Y:S01]  /*3dc0*/  @P1 FMUL.FTZ R99, R101, R99 ;  /* 0x0000006365631220 */ /* 0x002fe20000410000 */
[----:B------:R-:W-:-:S03]  /*3dd0*/  @P0 FFMA.FTZ R101, R11, R118, R117 ;  /* 0x000000760b650223 */ /* 0x000fc60000010075 */
[----:B------:R-:W-:Y:S01]  /*3de0*/  @P1 FSEL R84, R84, RZ, P4 ;  /* 0x000000ff54541208 */ /* 0x000fe20002000000 */
[----:B------:R-:W-:Y:S01]  /*3df0*/  @P1 FMUL.FTZ R120, R99, R98 ;  /* 0x0000006263781220 */ /* 0x000fe20000410000 */
[----:B------:R-:W-:Y:S01]  /*3e00*/  @P0 FADD.FTZ R101, R90, -R101 ;  /* 0x800000655a650221 */ /* 0x000fe20000010000 */
[----:B------:R-:W0:Y:S01]  /*3e10*/  @P1 LDC.64 R98, c[0x0][0x408] ;  /* 0x00010200ff621b82 */ /* 0x000e220000000a00 */
[C---:B------:R-:W-:Y:S02]  /*3e20*/  @P1 LOP3.LUT P4, RZ, R97.reuse, 0xff00, RZ, 0xc0, !PT ;  /* 0x0000ff0061ff1812 */ /* 0x040fe4000788c0ff */
[----:B------:R-:W-:Y:S01]  /*3e30*/  @P0 FFMA.FTZ R121, R4, R101, R121 ;  /* 0x0000006504790223 */ /* 0x000fe20000010079 */
[----:B------:R-:W-:Y:S02]  /*3e40*/  @P1 FSEL R120, R120, RZ, P3 ;  /* 0x000000ff78781208 */ /* 0x000fe40001800000 */
[----:B------:R-:W-:Y:S02]  /*3e50*/  @P1 LOP3.LUT P3, RZ, R97, 0xff, RZ, 0xc0, !PT ;  /* 0x000000ff61ff1812 */ /* 0x000fe4000786c0ff */
[----:B------:R-:W1:Y:S01]  /*3e60*/  @P1 LDC.64 R100, c[0x0][0x408] ;  /* 0x00010200ff641b82 */ /* 0x000e620000000a00 */
[----:B--2---:R-:W-:Y:S01]  /*3e70*/  @P1 FMUL.FTZ R87, R123, R87 ;  /* 0x000000577b571220 */ /* 0x004fe20000410000 */
[----:B------:R-:W-:-:S02]  /*3e80*/  @P1 F2FP.BF16.F32.PACK_AB R120, RZ, R120 ;  /* 0x00000078ff78123e */ /* 0x000fc400000010ff */
[----:B------:R-:W-:Y:S01]  /*3e90*/  @P1 F2FP.BF16.F32.PACK_AB R84, RZ, R84 ;  /* 0x00000054ff54123e */ /* 0x000fe200000010ff */
[----:B------:R-:W-:Y:S01]  /*3ea0*/  @P1 FMUL.FTZ R86, R87, R86 ;  /* 0x0000005657561220 */ /* 0x000fe20000410000 */
[----:B------:R-:W-:-:S04]  /*3eb0*/  @P1 PRMT R73, R120, 0x7610, R73 ;  /* 0x0000761078491816 */ /* 0x000fc80000000049 */
[----:B------:R-:W-:Y:S02]  /*3ec0*/  @P1 FSEL R86, R86, RZ, P3 ;  /* 0x000000ff56561208 */ /* 0x000fe40001800000 */
[----:B------:R-:W-:Y:S02]  /*3ed0*/  @P1 PRMT R73, R73, 0x5410, R84 ;  /* 0x0000541049491816 */ /* 0x000fe40000000054 */
[----:B------:R-:W-:Y:S01]  /*3ee0*/  @P1 F2FP.BF16.F32.PACK_AB R86, RZ, R86 ;  /* 0x00000056ff56123e */ /* 0x000fe200000010ff */
[----:B0-----:R-:W-:-:S03]  /*3ef0*/  @P1 FMUL.FTZ R99, R119, R99 ;  /* 0x0000006377631220 */ /* 0x001fc60000410000 */
[----:B------:R-:W-:Y:S01]  /*3f00*/  @P1 PRMT R74, R86, 0x7610, R74 ;  /* 0x00007610564a1816 */ /* 0x000fe2000000004a */
[----:B------:R-:W-:Y:S01]  /*3f10*/  @P1 FMUL.FTZ R98, R99, R98 ;  /* 0x0000006263621220 */ /* 0x000fe20000410000 */
[----:B-1----:R-:W-:-:S04]  /*3f20*/  @P1 FMUL.FTZ R101, R121, R101 ;  /* 0x0000006579651220 */ /* 0x002fc80000410000 */
[----:B------:R-:W-:Y:S01]  /*3f30*/  @P1 FSEL R98, R98, RZ, P4 ;  /* 0x000000ff62621208 */ /* 0x000fe20002000000 */
[----:B------:R-:W-:-:S03]  /*3f40*/  @P1 FMUL.FTZ R100, R101, R100 ;  /* 0x0000006465641220 */ /* 0x000fc60000410000 */
[----:B------:R-:W-:Y:S02]  /*3f50*/  @P1 F2FP.BF16.F32.PACK_AB R98, RZ, R98 ;  /* 0x00000062ff62123e */ /* 0x000fe400000010ff */
        /* <DEDUP_REMOVED lines=18> */
.L_x_2321:
[----:B------:R-:W-:-:S04]  /*4080*/  UISETP.NE.U32.AND UP0, UPT, UR20, URZ, UPT ;  /* 0x000000ff1400728c */ /* 0x000fc8000bf05070 */
[----:B------:R-:W-:-:S06]  /*4090*/  UISETP.NE.AND.EX UP0, UPT, UR21, URZ, UPT, UP0 ;  /* 0x000000ff1500728c */ /* 0x000fcc000bf05300 */
[----:B------:R-:W-:-:S13]  /*40a0*/  PLOP3.LUT P2, PT, PT, PT, UP0, 0x80, 0x8 ;  /* 0x000000000008781c */ /* 0x000fda0003f4f008 */
[----:B------:R-:W-:Y:S05]  /*40b0*/  @!P2 BRA `(.L_x_2324) ;  /* 0x00000004007ca947 */ /* 0x000fea0003800000 */
[----:B0-----:R-:W0:Y:S01]  /*40c0*/  @P1 LDC.64 R76, c[0x0][0x408] ;  /* 0x00010200ff4c1b82 */ /* 0x001e220000000a00 */
[-CC-:B------:R-:W-:Y:S01]  /*40d0*/  FFMA.FTZ R79, R5, R118.reuse, R117.reuse ;  /* 0x00000076054f7223 */ /* 0x180fe20000010075 */
[----:B------:R-:W-:Y:S01]  /*40e0*/  ISETP.GT.AND P0, PT, R100, RZ, PT ;  /* 0x000000ff6400720c */ /* 0x000fe20003f04270 */
[-CC-:B------:R-:W-:Y:S01]  /*40f0*/  FFMA.FTZ R120, R12, R118.reuse, R117.reuse ;  /* 0x000000760c787223 */ /* 0x180fe20000010075 */
[-C--:B------:R-:W-:Y:S01]  /*4100*/  FFMA.FTZ R119, R7, R118.reuse, R117 ;  /* 0x0000007607777223 */ /* 0x080fe20000010075 */
[----:B------:R-:W-:Y:S01]  /*4110*/  FADD.FTZ R79, R6, -R79 ;  /* 0x8000004f064f7221 */ /* 0x000fe20000010000 */
[-CC-:B------:R-:W-:Y:S01]  /*4120*/  FFMA.FTZ R100, R14, R118.reuse, R117.reuse ;  /* 0x000000760e647223 */ /* 0x180fe20000010075 */
[-CC-:B------:R-:W-:Y:S01]  /*4130*/  FFMA.FTZ R87, R9, R118.reuse, R117.reuse ;  /* 0x0000007609577223 */ /* 0x180fe20000010075 */
[-CC-:B------:R-:W-:Y:S01]  /*4140*/  FFMA.FTZ R98, R88, R118.reuse, R117.reuse ;  /* 0x0000007658627223 */ /* 0x180fe20000010075 */
[----:B------:R-:W-:Y:S01]  /*4150*/  FMUL.FTZ R86, R4, R79 ;  /* 0x0000004f04567220 */ /* 0x000fe20000410000 */
[-CC-:B------:R-:W-:Y:S01]  /*4160*/  FFMA.FTZ R99, R11, R118.reuse, R117.reuse ;  /* 0x000000760b637223 */ /* 0x180fe20000010075 */
[----:B------:R-:W1:Y:S01]  /*4170*/  @P1 LDC.64 R78, c[0x0][0x408] ;  /* 0x00010200ff4e1b82 */ /* 0x000e620000000a00 */
[----:B------:R-:W-:Y:S01]  /*4180*/  FFMA.FTZ R118, R92, R118, R117 ;  /* 0x000000765c767223 */ /* 0x000fe20000010075 */
[----:B------:R-:W-:Y:S01]  /*4190*/  FADD.FTZ R119, R8, -R119 ;  /* 0x8000007708777221 */ /* 0x000fe20000010000 */
[----:B------:R-:W-:Y:S01]  /*41a0*/  FSEL R86, R86, RZ, P0 ;  /* 0x000000ff56567208 */ /* 0x000fe20000000000 */
[----:B------:R-:W-:Y:S01]  /*41b0*/  FADD.FTZ R121, R15, -R100 ;  /* 0x800000640f797221 */ /* 0x000fe20000010000 */
[----:B------:R-:W-:Y:S01]  /*41c0*/  FADD.FTZ R101, R13, -R120 ;  /* 0x800000780d657221 */ /* 0x000fe20000010000 */
[----:B------:R-:W-:Y:S01]  /*41d0*/  FMUL.FTZ R100, R4, R119 ;  /* 0x0000007704647220 */ /* 0x000fe20000410000 */
[----:B------:R-:W-:Y:S01]  /*41e0*/  FADD.FTZ R87, R10, -R87 ;  /* 0x800000570a577221 */ /* 0x000fe20000010000 */
[----:B------:R-:W2:Y:S01]  /*41f0*/  @P1 LDC.64 R84, c[0x0][0x408] ;  /* 0x00010200ff541b82 */ /* 0x000ea20000000a00 */
[C---:B------:R-:W-:Y:S01]  /*4200*/  FMUL.FTZ R119, R4.reuse, R121 ;  /* 0x0000007904777220 */ /* 0x040fe20000410000 */
[----:B------:R-:W-:Y:S01]  /*4210*/  FMUL.FTZ R101, R4, R101 ;  /* 0x0000006504657220 */ /* 0x000fe20000410000 */
[----:B------:R-:W-:Y:S01]  /*4220*/  FSEL R100, R100, RZ, P0 ;  /* 0x000000ff64647208 */ /* 0x000fe20000000000 */
[----:B------:R-:W-:Y:S01]  /*4230*/  FADD.FTZ R123, R89, -R98 ;  /* 0x80000062597b7221 */ /* 0x000fe20000010000 */
[----:B0-----:R-:W-:Y:S01]  /*4240*/  @P1 FMUL.FTZ R77, R86, R77 ;  /* 0x0000004d564d1220 */ /* 0x001fe20000410000 */
[----:B------:R-:W-:Y:S01]  /*4250*/  FSEL R119, R119, RZ, P0 ;  /* 0x000000ff77777208 */ /* 0x000fe20000000000 */
[C---:B------:R-:W-:Y:S01]  /*4260*/  FMUL.FTZ R98, R4.reuse, R87 ;  /* 0x0000005704627220 */ /* 0x040fe20000410000 */
[----:B------:R-:W-:Y:S01]  /*4270*/  FSEL R101, R101, RZ, P0 ;  /* 0x000000ff65657208 */ /* 0x000fe20000000000 */
[----:B------:R-:W-:Y:S01]  /*4280*/  @P1 FMUL.FTZ R117, R77, R76 ;  /* 0x0000004c4d751220 */ /* 0x000fe20000410000 */
[----:B------:R-:W-:Y:S01]  /*4290*/  FMUL.FTZ R87, R4, R123 ;  /* 0x0000007b04577220 */ /* 0x000fe20000410000 */
[----:B------:R-:W0:Y:S01]  /*42a0*/  @P1 LDC.64 R76, c[0x0][0x408] ;  /* 0x00010200ff4c1b82 */ /* 0x000e220000000a00 */
[----:B------:R-:W-:Y:S01]  /*42b0*/  FADD.FTZ R99, R90, -R99 ;  /* 0x800000635a637221 */ /* 0x000fe20000010000 */
[----:B------:R-:W-:Y:S01]  /*42c0*/  FADD.FTZ R125, R91, -R118 ;  /* 0x800000765b7d7221 */ /* 0x000fe20000010000 */
[----:B------:R-:W-:Y:S01]  /*42d0*/  FSEL R98, R98, RZ, P0 ;  /* 0x000000ff62627208 */ /* 0x000fe20000000000 */
[----:B-1----:R-:W-:Y:S01]  /*42e0*/  @P1 FMUL.FTZ R79, R100, R79 ;  /* 0x0000004f644f1220 */ /* 0x002fe20000410000 */
[C---:B------:R-:W-:Y:S01]  /*42f0*/  FMUL.FTZ R118, R4.reuse, R99 ;  /* 0x0000006304767220 */ /* 0x040fe20000410000 */
[----:B------:R-:W-:Y:S01]  /*4300*/  FSEL R87, R87, RZ, P0 ;  /* 0x000000ff57577208 */ /* 0x000fe20000000000 */
[----:B------:R-:W-:Y:S01]  /*4310*/  FMUL.FTZ R4, R4, R125 ;  /* 0x0000007d04047220 */ /* 0x000fe20000410000 */
[----:B------:R-:W-:Y:S01]  /*4320*/  @P1 FMUL.FTZ R121, R79, R78 ;  /* 0x0000004e4f791220 */ /* 0x000fe20000410000 */
[----:B-----5:R-:W-:Y:S01]  /*4330*/  @P1 LOP3.LUT P3, RZ, R96, 0xff, RZ, 0xc0, !PT ;  /* 0x000000ff60ff1812 */ /* 0x020fe2000786c0ff */
[----:B------:R-:W1:Y:S01]  /*4340*/  @P1 LDC.64 R78, c[0x0][0x408] ;  /* 0x00010200ff4e1b82 */ /* 0x000e620000000a00 */
[----:B------:R-:W-:Y:S01]  /*4350*/  FSEL R118, R118, RZ, P0 ;  /* 0x000000ff76767208 */ /* 0x000fe20000000000 */
[----:B--2---:R-:W-:Y:S01]  /*4360*/  @P1 FMUL.FTZ R85, R119, R85 ;  /* 0x0000005577551220 */ /* 0x004fe20000410000 */
[----:B------:R-:W-:-:S03]  /*4370*/  @P1 LOP3.LUT P4, RZ, R96, 0xff00, RZ, 0xc0, !PT ;  /* 0x0000ff0060ff1812 */ /* 0x000fc6000788c0ff */
[----:B------:R-:W-:Y:S02]  /*4380*/  @P1 FMUL.FTZ R122, R85, R84 ;  /* 0x00000054557a1220 */ /* 0x000fe40000410000 */
[----:B------:R-:W2:Y:S01]  /*4390*/  @P1 LDC.64 R84, c[0x0][0x408] ;  /* 0x00010200ff541b82 */ /* 0x000ea20000000a00 */
[----:B0-----:R-:W-:-:S04]  /*43a0*/  @P1 FMUL.FTZ R77, R101, R77 ;  /* 0x0000004d654d1220 */ /* 0x001fc80000410000 */
[----:B------:R-:W-:-:S03]  /*43b0*/  @P1 FMUL.FTZ R120, R77, R76 ;  /* 0x0000004c4d781220 */ /* 0x000fc60000410000 */
[----:B------:R-:W0:Y:S01]  /*43c0*/  @P1 LDC.64 R76, c[0x0][0x408] ;  /* 0x00010200ff4c1b82 */ /* 0x000e220000000a00 */
[----:B-1----:R-:W-:-:S04]  /*43d0*/  @P1 FMUL.FTZ R79, R87, R79 ;  /* 0x0000004f574f1220 */ /* 0x002fc80000410000 */
[----:B------:R-:W-:Y:S01]  /*43e0*/  @P1 FMUL.FTZ R78, R79, R78 ;  /* 0x0000004e4f4e1220 */ /* 0x000fe20000410000 */
[----:B------:R-:W-:Y:S02]  /*43f0*/  @P1 FSEL R79, R117, RZ, P3 ;  /* 0x000000ff754f1208 */ /* 0x000fe40001800000 */
[----:B------:R-:W-:Y:S01]  /*4400*/  @P1 LOP3.LUT P3, RZ, R96, 0xff0000, RZ, 0xc0, !PT ;  /* 0x00ff000060ff1812 */ /* 0x000fe2000786c0ff */
[----:B--2---:R-:W-:Y:S01]  /*4410*/  @P1 FMUL.FTZ R85, R118, R85 ;  /* 0x0000005576551220 */ /* 0x004fe20000410000 */
[----:B------:R-:W-:Y:S02]  /*4420*/  @P1 F2FP.BF16.F32.PACK_AB R79, RZ, R79 ;  /* 0x0000004fff4f123e */ /* 0x000fe400000010ff */
[----:B------:R-:W-:Y:S01]  /*4430*/  @P1 FSEL R99, R121, RZ, P3 ;  /* 0x000000ff79631208 */ /* 0x000fe20001800000 */
[----:B------:R-:W-:Y:S01]  /*4440*/  @P1 FMUL.FTZ R84, R85, R84 ;  /* 0x0000005455541220 */ /* 0x000fe20000410000 */
[----:B------:R-:W-:Y:S02]  /*4450*/  @P1 FSEL R85, R120, RZ, P4 ;  /* 0x000000ff78551208 */ /* 0x000fe40002000000 */
[----:B------:R-:W-:-:S02]  /*4460*/  @P1 LOP3.LUT P4, RZ, R96, 0xff000000, RZ, 0xc0, !PT ;  /* 0xff00000060ff1812 */ /* 0x000fc4000788c0ff */
[C---:B------:R-:W-:Y:S01]  /*4470*/  @P1 LOP3.LUT P3, RZ, R97.reuse, 0xff, RZ, 0xc0, !PT ;  /* 0x000000ff61ff1812 */ /* 0x040fe2000786c0ff */
[----:B0-----:R-:W-:Y:S01]  /*4480*/  @P1 FMUL.FTZ R77, R98, R77 ;  /* 0x0000004d624d1220 */ /* 0x001fe20000410000 */
[----:B------:R-:W-:Y:S02]  /*4490*/  @P1 FSEL R117, R122, RZ, P4 ;  /* 0x000000ff7a751208 */ /* 0x000fe40002000000 */
[----:B------:R-:W-:Y:S01]  /*44a0*/  @P1 LOP3.LUT P4, RZ, R97, 0xff00, RZ, 0xc0, !PT ;  /* 0x0000ff0061ff1812 */ /* 0x000fe2000788c0ff */
[----:B------:R-:W-:Y:S01]  /*44b0*/  @P1 FMUL.FTZ R76, R77, R76 ;  /* 0x0000004c4d4c1220 */ /* 0x000fe20000410000 */
[----:B------:R-:W-:Y:S02]  /*44c0*/  @P1 F2FP.BF16.F32.PACK_AB R85, RZ, R85 ;  /* 0x00000055ff55123e */ /* 0x000fe400000010ff */
[----:B------:R-:W-:Y:S02]  /*44d0*/  @P1 PRMT R72, R79, 0x7610, R72 ;  /* 0x000076104f481816 */ /* 0x000fe40000000048 */
[----:B------:R-:W-:-:S02]  /*44e0*/  @P1 FSEL R76, R76, RZ, P3 ;  /* 0x000000ff4c4c1208 */ /* 0x000fc40001800000 */
[----:B------:R-:W-:Y:S02]  /*44f0*/  @P1 LOP3.LUT P3, RZ, R97, 0xff0000, RZ, 0xc0, !PT ;  /* 0x00ff000061ff1812 */ /* 0x000fe4000786c0ff */
[----:B------:R-:W-:Y:S02]  /*4500*/  @P1 F2FP.BF16.F32.PACK_AB R99, RZ, R99 ;  /* 0x00000063ff63123e */ /* 0x000fe400000010ff */
[----:B------:R-:W-:Y:S02]  /*4510*/  @P1 FSEL R78, R78, RZ, P4 ;  /* 0x000000ff4e4e1208 */ /* 0x000fe40002000000 */
[----:B------:R-:W-:Y:S02]  /*4520*/  @P1 F2FP.BF16.F32.PACK_AB R120, RZ, R76 ;  /* 0x0000004cff78123e */ /* 0x000fe400000010ff */
[----:B------:R-:W-:Y:S02]  /*4530*/  @P1 FSEL R84, R84, RZ, P3 ;  /* 0x000000ff54541208 */ /* 0x000fe40001800000 */
[----:B------:R-:W-:-:S02]  /*4540*/  @P1 PRMT R72, R72, 0x5410, R85 ;  /* 0x0000541048481816 */ /* 0x000fc40000000055 */
[----:B------:R-:W-:Y:S02]  /*4550*/  @P1 F2FP.BF16.F32.PACK_AB R117, RZ, R117 ;  /* 0x00000075ff75123e */ /* 0x000fe400000010ff */
[----:B------:R-:W-:Y:S02]  /*4560*/  @P1 F2FP.BF16.F32.PACK_AB R121, RZ, R78 ;  /* 0x0000004eff79123e */ /* 0x000fe400000010ff */
[----:B------:R-:W-:Y:S02]  /*4570*/  @P1 F2FP.BF16.F32.PACK_AB R84, RZ, R84 ;  /* 0x00000054ff54123e */ /* 0x000fe400000010ff */
[----:B------:R-:W-:Y:S02]  /*4580*/  FSEL R85, R4, RZ, P0 ;  /* 0x000000ff04557208 */ /* 0x000fe40000000000 */
[----:B------:R-:W-:Y:S02]  /*4590*/  @P1 PRMT R73, R99, 0x7610, R73 ;  /* 0x0000761063491816 */ /* 0x000fe40000000049 */
[----:B------:R-:W-:-:S02]  /*45a0*/  @P1 PRMT R74, R120, 0x7610, R74 ;  /* 0x00007610784a1816 */ /* 0x000fc4000000004a */
[----:B------:R-:W-:Y:S02]  /*45b0*/  F2FP.BF16.F32.PACK_AB R76, R101, R86 ;  /* 0x00000056654c723e */ /* 0x000fe400000010ff */
[----:B------:R-:W-:Y:S02]  /*45c0*/  F2FP.BF16.F32.PACK_AB R77, R119, R100 ;  /* 0x00000064774d723e */ /* 0x000fe400000010ff */
[----:B------:R-:W-:Y:S02]  /*45d0*/  F2FP.BF16.F32.PACK_AB R78, R87, R98 ;  /* 0x00000062574e723e */ /* 0x000fe400000010ff */
[----:B------:R-:W-:Y:S02]  /*45e0*/  @P1 PRMT R73, R73, 0x5410, R117 ;  /* 0x0000541049491816 */ /* 0x000fe40000000075 */
[----:B------:R-:W-:Y:S02]  /*45f0*/  F2FP.BF16.F32.PACK_AB R79, R85, R118 ;  /* 0x00000076554f723e */ /* 0x000fe400000010ff */
[----:B------:R-:W-:-:S02]  /*4600*/  @P1 PRMT R74, R74, 0x5410, R121 ;  /* 0x000054104a4a1816 */ /* 0x000fc40000000079 */
        /* <DEDUP_REMOVED lines=10> */
.L_x_2324:
[----:B0-----:R-:W0:Y:S01]  /*46b0*/  @P1 LDC.64 R84, c[0x0][0x408] ;  /* 0x00010200ff541b82 */ /* 0x001e220000000a00 */
        /* <DEDUP_REMOVED lines=8> */
[----:B0-----:R-:W-:-:S04]  /*4740*/  @P1 FMUL.FTZ R85, R86, R85 ;  /* 0x0000005556551220 */ /* 0x001fc80000410000 */
        /* <DEDUP_REMOVED lines=14> */
.L_x_2326:
[----:B------:R-:W-:Y:S05]  /*4830*/  BSYNC.RECONVERGENT B3 ;  /* 0x0000000000037941 */ /* 0x000fea0003800200 */
.L_x_2325:
        /* <DEDUP_REMOVED lines=13> */
.L_x_2328:
[----:B------:R-:W-:Y:S05]  /*4910*/  BSYNC.RECONVERGENT B3 ;  /* 0x0000000000037941 */ /* 0x000fea0003800200 */
.L_x_2327:
        /* <DEDUP_REMOVED lines=13> */
.L_x_2330:
[----:B------:R-:W-:Y:S05]  /*49f0*/  BSYNC.RECONVERGENT B3 ;  /* 0x0000000000037941 */ /* 0x000fea0003800200 */
.L_x_2329:
        /* <DEDUP_REMOVED lines=13> */
.L_x_2332:
[----:B------:R-:W-:Y:S05]  /*4ad0*/  BSYNC.RECONVERGENT B3 ;  /* 0x0000000000037941 */ /* 0x000fea0003800200 */
.L_x_2331:
        /* <DEDUP_REMOVED lines=13> */
.L_x_2334:
[----:B------:R-:W-:Y:S05]  /*4bb0*/  BSYNC.RECONVERGENT B3 ;  /* 0x0000000000037941 */ /* 0x000fea0003800200 */
.L_x_2333:
        /* <DEDUP_REMOVED lines=13> */
.L_x_2336:
[----:B------:R-:W-:Y:S05]  /*4c90*/  BSYNC.RECONVERGENT B3 ;  /* 0x0000000000037941 */ /* 0x000fea0003800200 */
.L_x_2335:
        /* <DEDUP_REMOVED lines=13> */
.L_x_2338:
[----:B------:R-:W-:Y:S05]  /*4d70*/  BSYNC.RECONVERGENT B3 ;  /* 0x0000000000037941 */ /* 0x000fea0003800200 */
.L_x_2337:
[----:B------:R-:W-:-:S04]  /*4d80*/  @P1 F2FP.BF16.F32.PACK_AB R84, RZ, R84 ;  /* 0x00000054ff54123e */ /* 0x000fc800000010ff */
[----:B------:R-:W-:-:S07]  /*4d90*/  @P1 PRMT R75, R75, 0x5410, R84 ;  /* 0x000054104b4b1816 */ /* 0x000fce0000000054 */
.L_x_2323:
[----:B------:R-:W-:Y:S05]  /*4da0*/  BSYNC.RECONVERGENT B1 ;  /* 0x0000000000017941 */ /* 0x000fea0003800200 */
.L_x_2320:
[----:B------:R-:W0:Y:S08]  /*4db0*/  @P2 LDC.64 R86, c[0x0][0x478] ;  /* 0x00011e00ff562b82 */ /* 0x000e300000000a00 */
[----:B------:R-:W1:Y:S01]  /*4dc0*/  @P1 LDC.64 R84, c[0x0][0x468] ;  /* 0x00011a00ff541b82 */ /* 0x000e620000000a00 */
[----:B0-----:R-:W-:-:S05]  /*4dd0*/  @P2 IMAD.WIDE.U32 R86, R116, 0x10, R86 ;  /* 0x0000001074562825 */ /* 0x001fca00078e0056 */
[----:B------:R2:W-:Y:S01]  /*4de0*/  @P2 STG.E.128 desc[UR6][R86.64], R76 ;  /* 0x0000004c56002986 */ /* 0x0005e2000c101d06 */
[----:B-1----:R-:W-:-:S05]  /*4df0*/  @P1 IMAD.WIDE.U32 R84, R115, 0x10, R84 ;  /* 0x0000001073541825 */ /* 0x002fca00078e0054 */
[----:B------:R2:W-:Y:S02]  /*4e00*/  @P1 STG.E.128 desc[UR6][R84.64], R72 ;  /* 0x0000004854001986 */ /* 0x0005e4000c101d06 */
.L_x_2319:
[----:B------:R-:W-:Y:S05]  /*4e10*/  BSYNC.RECONVERGENT B2 ;  /* 0x0000000000027941 */ /* 0x000fea0003800200 */
.L_x_2318:
[----:B0-2---:R-:W0:Y:S02]  /*4e20*/  LDC.64 R84, c[0x0][0x380] ;  /* 0x0000e000ff547b82 */ /* 0x005e240000000a00 */
[----:B0-----:R-:W-:-:S05]  /*4e30*/  IMAD R3, R84, 0x4, R3 ;  /* 0x0000000454037824 */ /* 0x001fca00078e0203 */
[----:B------:R-:W-:-:S13]  /*4e40*/  ISETP.GE.AND P0, PT, R3, R85, PT ;  /* 0x000000550300720c */ /* 0x000fda0003f06270 */
[----:B------:R-:W-:Y:S05]  /*4e50*/  @!P0 BRA `(.L_x_2339) ;  /* 0xffffffb400788947 */ /* 0x000fea000383ffff */
.L_x_2287:
[----:B------:R-:W-:Y:S05]  /*4e60*/  BSYNC B0 ;  /* 0x0000000000007941 */ /* 0x000fea0003800000 */
.L_x_2286:
        /* <DEDUP_REMOVED lines=8> */
[----:B-----5:R-:W-:Y:S02]  /*4ef0*/  LOP3.LUT R21, R112, 0x7f, RZ, 0x3c, !PT ;  /* 0x0000007f70157812 */ /* 0x020fe400078e3cff */
[----:B------:R-:W-:Y:S02]  /*4f00*/  LOP3.LUT R2, R3, 0x3e0, R2, 0xf8, !PT ;  /* 0x000003e003027812 */ /* 0x000fe400078ef802 */
[----:B------:R-:W-:-:S04]  /*4f10*/  IADD3 R21, PT, PT, R21, R0, RZ ;  /* 0x0000000015157210 */ /* 0x000fc80007ffe0ff */
[C---:B------:R-:W-:Y:S02]  /*4f20*/  ISETP.GE.U32.AND P2, PT, R21.reuse, 0x80, PT ;  /* 0x000000801500780c */ /* 0x040fe40003f46070 */
[C---:B------:R-:W-:Y:S02]  /*4f30*/  ISETP.GE.U32.AND P1, PT, R21.reuse, 0x100, PT ;  /* 0x000001001500780c */ /* 0x040fe40003f26070 */
[----:B------:R-:W-:Y:S02]  /*4f40*/  ISETP.GE.U32.AND P0, PT, R21, 0x180, PT ;  /* 0x000001801500780c */ /* 0x000fe40003f06070 */
[----:B0-----:R-:W-:-:S05]  /*4f50*/  LEA R5, R5, R4, 0x18 ;  /* 0x0000000405057211 */ /* 0x001fca00078ec0ff */
[----:B------:R-:W-:Y:S01]  /*4f60*/  IMAD.IADD R2, R2, 0x1, R5 ;  /* 0x0000000102027824 */ /* 0x000fe200078e0205 */
[----:B------:R-:W-:-:S04]  /*4f70*/  LEA R5, R112, R5, 0x2 ;  /* 0x0000000570057211 */ /* 0x000fc800078e10ff */
[----:B------:R1:W-:Y:S04]  /*4f80*/  STS.128 [R2], R36 ;  /* 0x0000002402007388 */ /* 0x0003e80000000c00 */
[----:B------:R-:W-:Y:S04]  /*4f90*/  STS.128 [R2+0x10], R32 ;  /* 0x0000102002007388 */ /* 0x000fe80000000c00 */
[----:B------:R0:W-:Y:S04]  /*4fa0*/  STS.128 [R2+0x400], R28 ;  /* 0x0004001c02007388 */ /* 0x0001e80000000c00 */
[----:B------:R-:W-:Y:S01]  /*4fb0*/  STS.128 [R2+0x410], R24 ;  /* 0x0004101802007388 */ /* 0x000fe20000000c00 */
[----:B------:R-:W-:Y:S01]  /*4fc0*/  BAR.SYNC.DEFER_BLOCKING 0x0 ;  /* 0x0000000000007b1d */ /* 0x000fe20000010000 */
[----:B-1----:R-:W-:-:S05]  /*4fd0*/  IMAD R37, R0, UR4, RZ ;  /* 0x0000000400257c24 */ /* 0x002fca000f8e02ff */
[----:B------:R-:W-:-:S04]  /*4fe0*/  IADD3 R37, P3, PT, R37, R112, RZ ;  /* 0x0000007025257210 */ /* 0x000fc80007f7e0ff */
[----:B0-----:R-:W-:-:S04]  /*4ff0*/  SHF.L.U32 R28, R37, 0x2, RZ ;  /* 0x00000002251c7819 */ /* 0x001fc800000006ff */
[C---:B--2---:R-:W-:Y:S02]  /*5000*/  IADD3 R30, P4, PT, R28.reuse, UR18, RZ ;  /* 0x000000121c1e7c10 */ /* 0x044fe4000ff9e0ff */
[----:B------:R-:W-:Y:S01]  /*5010*/  IADD3 R28, P5, PT, R28, UR16, RZ ;  /* 0x000000101c1c7c10 */ /* 0x000fe2000ffbe0ff */
        /* <DEDUP_REMOVED lines=38> */
[----:B0-----:R-:W-:Y:S01]  /*5280*/  IMAD.X R2, RZ, RZ, RZ, P3 ;  /* 0x000000ffff027224 */ /* 0x001fe200018e06ff */
[----:B------:R-:W-:-:S04]  /*5290*/  ISETP.GE.U32.AND P3, PT, R21, 0x200, PT ;  /* 0x000002001500780c */ /* 0x000fc80003f66070 */
[----:B------:R-:W-:Y:S02]  /*52a0*/  SHF.L.U64.HI R37, R37, 0x2, R2 ;  /* 0x0000000225257819 */ /* 0x000fe40000010202 */
[----:B------:R-:W-:Y:S02]  /*52b0*/  @P2 MOV R2, R30 ;  /* 0x0000001e00022202 */ /* 0x000fe40000000f00 */
[C---:B------:R-:W-:Y:S02]  /*52c0*/  IADD3.X R39, PT, PT, R37.reuse, UR19, RZ, P4, !PT ;  /* 0x0000001325277c10 */ /* 0x040fe4000a7fe4ff */
[----:B------:R-:W-:Y:S01]  /*52d0*/  IADD3.X R37, PT, PT, R37, UR17, RZ, P5, !PT ;  /* 0x0000001125257c10 */ /* 0x000fe2000affe4ff */
[----:B------:R-:W0:Y:S01]  /*52e0*/  LDS R20, [R5] ;  /* 0x0000000005147984 */ /* 0x000e220000000800 */
[----:B------:R-:W-:Y:S01]  /*52f0*/  @P2 IADD3 R30, P4, PT, R30, 0x200, RZ ;  /* 0x000002001e1e2810 */ /* 0x000fe20007f9e0ff */
[--C-:B------:R-:W-:Y:S02]  /*5300*/  @P2 IMAD.MOV.U32 R3, RZ, RZ, R39.reuse ;  /* 0x000000ffff032224 */ /* 0x100fe400078e0027 */
[----:B------:R-:W1:Y:S02]  /*5310*/  LDS R23, [R5+0x800] ;  /* 0x0008000005177984 */ /* 0x000e640000000800 */
[----:B------:R-:W-:-:S02]  /*5320*/  @P2 IMAD.X R39, RZ, RZ, R39, P4 ;  /* 0x000000ffff272224 */ /* 0x000fc400020e0627 */
        /* <DEDUP_REMOVED lines=64> */
.L_x_2296:
[----:B----4-:R-:W-:Y:S01]  /*5730*/  HFMA2 R119, -RZ, RZ, 0, 5.9604644775390625e-08 ;  /* 0x00000001ff777431 */ /* 0x010fe200000001ff */
[----:B------:R-:W-:Y:S01]  /*5740*/  BSSY B1, `(.L_x_2340) ;  /* 0x0000007000017945 */ /* 0x000fe20003800000 */
[----:B------:R-:W-:Y:S01]  /*5750*/  IMAD.MOV.U32 R122, RZ, RZ, R117 ;  /* 0x000000ffff7a7224 */ /* 0x000fe200078e0075 */
[----:B------:R-:W-:Y:S01]  /*5760*/  MOV R124, 0x1f ;  /* 0x0000001f007c7802 */ /* 0x000fe20000000f00 */
[----:B------:R-:W-:-:S07]  /*5770*/  IMAD.MOV.U32 R115, RZ, RZ, -0x1 ;  /* 0xffffffffff737424 */ /* 0x000fce00078e00ff */
[----:B01---5:R-:W-:Y:S05]  /*5780*/  WARPSYNC.COLLECTIVE R115, `(.L_x_2341) ;  /* 0x0000000073087348 */ /* 0x023fea0003c00000 */
[----:B------:R2:W3:Y:S02]  /*5790*/  SHFL.BFLY P0, R118, R122, R119, R124 ;  /* 0x0c0000777a767389 */ /* 0x0004e4000000007c */
[----:B0123-5:R-:W-:Y:S05]  /*57a0*/  ENDCOLLECTIVE ;  /* 0x000000000000791b */ /* 0x02ffea0003800000 */
.L_x_2341:
[----:B------:R-:W-:Y:S05]  /*57b0*/  BSYNC B1 ;  /* 0x0000000000017941 */ /* 0x000fea0003800000 */
.L_x_2340:
        /* <DEDUP_REMOVED lines=8> */
.L_x_2342:
[----:B------:R-:W-:-:S05]  /*5840*/  FADD.FTZ R84, R84, R117 ;  /* 0x0000007554547221 */ /* 0x000fca0000010000 */
[----:B------:R-:W-:Y:S01]  /*5850*/  MOV R122, R84 ;  /* 0x00000054007a7202 */ /* 0x000fe20000000f00 */
[----:B------:R-:W-:Y:S02]  /*5860*/  HFMA2 R119, -RZ, RZ, 0, 1.1920928955078125e-07 ;  /* 0x00000002ff777431 */ /* 0x000fe400000001ff */
[----:B------:R-:W-:-:S07]  /*5870*/  IMAD.MOV.U32 R85, RZ, RZ, R118 ;  /* 0x000000ffff557224 */ /* 0x000fce00078e0076 */
[----:B------:R-:W-:Y:S05]  /*5880*/  WARPSYNC.COLLECTIVE R115, `(.L_x_2343) ;  /* 0x0000000073087348 */ /* 0x000fea0003c00000 */
[----:B------:R0:W1:Y:S02]  /*5890*/  SHFL.BFLY P0, R118, R122, R119, R124 ;  /* 0x0c0000777a767389 */ /* 0x000064000000007c */
[----:B01----:R-:W-:Y:S05]  /*58a0*/  ENDCOLLECTIVE ;  /* 0x000000000000791b */ /* 0x003fea0003800000 */
.L_x_2343:
[----:B------:R-:W-:-:S05]  /*58b0*/  FADD.FTZ R85, R85, R120 ;  /* 0x0000007855557221 */ /* 0x000fca0000010000 */
[----:B------:R-:W-:Y:S01]  /*58c0*/  MOV R122, R85 ;  /* 0x00000055007a7202 */ /* 0x000fe20000000f00 */
[----:B------:R-:W-:-:S07]  /*58d0*/  IMAD.MOV.U32 R87, RZ, RZ, R118 ;  /* 0x000000ffff577224 */ /* 0x000fce00078e0076 */
[----:B------:R-:W-:Y:S05]  /*58e0*/  WARPSYNC.COLLECTIVE R115, `(.L_x_2344) ;  /* 0x0000000073087348 */ /* 0x000fea0003c00000 */
[----:B------:R0:W1:Y:S02]  /*58f0*/  SHFL.BFLY P0, R118, R122, R119, R124 ;  /* 0x0c0000777a767389 */ /* 0x000064000000007c */
[----:B01----:R-:W-:Y:S05]  /*5900*/  ENDCOLLECTIVE ;  /* 0x000000000000791b */ /* 0x003fea0003800000 */
.L_x_2344:
[----:B------:R-:W-:-:S04]  /*5910*/  FADD.FTZ R87, R84, R87 ;  /* 0x0000005754577221 */ /* 0x000fc80000010000 */
[----:B------:R-:W-:Y:S02]  /*5920*/  IMAD.MOV.U32 R122, RZ, RZ, R87 ;  /* 0x000000ffff7a7224 */ /* 0x000fe400078e0057 */
[----:B------:R-:W-:Y:S01]  /*5930*/  HFMA2 R119, -RZ, RZ, 0, 2.384185791015625e-07 ;  /* 0x00000004ff777431 */ /* 0x000fe200000001ff */
[----:B------:R-:W-:-:S07]  /*5940*/  MOV R86, R118 ;  /* 0x0000007600567202 */ /* 0x000fce0000000f00 */
[----:B------:R-:W-:Y:S05]  /*5950*/  WARPSYNC.COLLECTIVE R115, `(.L_x_2345) ;  /* 0x0000000073087348 */ /* 0x000fea0003c00000 */
[----:B------:R0:W1:Y:S02]  /*5960*/  SHFL.BFLY P0, R118, R122, R119, R124 ;  /* 0x0c0000777a767389 */ /* 0x000064000000007c */
[----:B01----:R-:W-:Y:S05]  /*5970*/  ENDCOLLECTIVE ;  /* 0x000000000000791b */ /* 0x003fea0003800000 */
.L_x_2345:
[----:B------:R-:W-:-:S04]  /*5980*/  FADD.FTZ R86, R85, R86 ;  /* 0x0000005655567221 */ /* 0x000fc80000010000 */
[----:B------:R-:W-:Y:S01]  /*5990*/  IMAD.MOV.U32 R122, RZ, RZ, R86 ;  /* 0x000000ffff7a7224 */ /* 0x000fe200078e0056 */
[----:B------:R-:W-:-:S07]  /*59a0*/  MOV R112, R118 ;  /* 0x0000007600707202 */ /* 0x000fce0000000f00 */
[----:B------:R-:W-:Y:S05]  /*59b0*/  WARPSYNC.COLLECTIVE R115, `(.L_x_2346) ;  /* 0x0000000073087348 */ /* 0x000fea0003c00000 */
[----:B------:R0:W1:Y:S02]  /*59c0*/  SHFL.BFLY P0, R118, R122, R119, R124 ;  /* 0x0c0000777a767389 */ /* 0x000064000000007c */
[----:B01----:R-:W-:Y:S05]  /*59d0*/  ENDCOLLECTIVE ;  /* 0x000000000000791b */ /* 0x003fea0003800000 */
.L_x_2346:
[----:B------:R-:W-:-:S05]  /*59e0*/  FADD.FTZ R112, R87, R112 ;  /* 0x0000007057707221 */ /* 0x000fca0000010000 */
[----:B------:R-:W-:Y:S01]  /*59f0*/  MOV R122, R112 ;  /* 0x00000070007a7202 */ /* 0x000fe20000000f00 */
[----:B------:R-:W-:Y:S01]  /*5a00*/  IMAD.MOV.U32 R119, RZ, RZ, 0x8 ;  /* 0x00000008ff777424 */ /* 0x000fe200078e00ff */
[----:B------:R-:W-:-:S07]  /*5a10*/  MOV R99, R118 ;  /* 0x0000007600637202 */ /* 0x000fce0000000f00 */
[----:B------:R-:W-:Y:S05]  /*5a20*/  WARPSYNC.COLLECTIVE R115, `(.L_x_2347) ;  /* 0x0000000073087348 */ /* 0x000fea0003c00000 */
[----:B------:R0:W1:Y:S02]  /*5a30*/  SHFL.BFLY P0, R118, R122, R119, R124 ;  /* 0x0c0000777a767389 */ /* 0x000064000000007c */
[----:B01----:R-:W-:Y:S05]  /*5a40*/  ENDCOLLECTIVE ;  /* 0x000000000000791b */ /* 0x003fea0003800000 */
.L_x_2347:
[----:B------:R-:W-:-:S05]  /*5a50*/  FADD.FTZ R99, R86, R99 ;  /* 0x0000006356637221 */ /* 0x000fca0000010000 */
[----:B------:R-:W-:Y:S02]  /*5a60*/  MOV R122, R99 ;  /* 0x00000063007a7202 */ /* 0x000fe40000000f00 */
[----:B------:R-:W-:-:S07]  /*5a70*/  MOV R101, R118 ;  /* 0x0000007600657202 */ /* 0x000fce0000000f00 */
[----:B------:R-:W-:Y:S05]  /*5a80*/  WARPSYNC.COLLECTIVE R115, `(.L_x_2348) ;  /* 0x0000000073087348 */ /* 0x000fea0003c00000 */
[----:B------:R0:W1:Y:S02]  /*5a90*/  SHFL.BFLY P0, R118, R122, R119, R124 ;  /* 0x0c0000777a767389 */ /* 0x000064000000007c */
[----:B01----:R-:W-:Y:S05]  /*5aa0*/  ENDCOLLECTIVE ;  /* 0x000000000000791b */ /* 0x003fea0003800000 */
.L_x_2348:
[----:B------:R-:W-:-:S05]  /*5ab0*/  FADD.FTZ R101, R112, R101 ;  /* 0x0000006570657221 */ /* 0x000fca0000010000 */
[----:B------:R-:W-:Y:S01]  /*5ac0*/  MOV R122, R101 ;  /* 0x00000065007a7202 */ /* 0x000fe20000000f00 */
[----:B------:R-:W-:Y:S02]  /*5ad0*/  HFMA2 R119, -RZ, RZ, 0, 9.5367431640625e-07 ;  /* 0x00000010ff777431 */ /* 0x000fe400000001ff */
[----:B------:R-:W-:-:S07]  /*5ae0*/  IMAD.MOV.U32 R114, RZ, RZ, R118 ;  /* 0x000000ffff727224 */ /* 0x000fce00078e0076 */
[----:B------:R-:W-:Y:S05]  /*5af0*/  WARPSYNC.COLLECTIVE R115, `(.L_x_2349) ;  /* 0x0000000073087348 */ /* 0x000fea0003c00000 */
[----:B------:R0:W1:Y:S02]  /*5b00*/  SHFL.BFLY P0, R118, R122, R119, R124 ;  /* 0x0c0000777a767389 */ /* 0x000064000000007c */
[----:B01----:R-:W-:Y:S05]  /*5b10*/  ENDCOLLECTIVE ;  /* 0x000000000000791b */ /* 0x003fea0003800000 */
.L_x_2349:
[----:B------:R-:W-:-:S05]  /*5b20*/  FADD.FTZ R114, R99, R114 ;  /* 0x0000007263727221 */ /* 0x000fca0000010000 */
[----:B------:R-:W-:Y:S01]  /*5b30*/  MOV R122, R114 ;  /* 0x00000072007a7202 */ /* 0x000fe20000000f00 */
[----:B------:R-:W-:-:S07]  /*5b40*/  IMAD.MOV.U32 R84, RZ, RZ, R118 ;  /* 0x000000ffff547224 */ /* 0x000fce00078e0076 */
[----:B------:R-:W-:Y:S05]  /*5b50*/  WARPSYNC.COLLECTIVE R115, `(.L_x_2350) ;  /* 0x0000000073087348 */ /* 0x000fea0003c00000 */
[----:B------:R0:W1:Y:S02]  /*5b60*/  SHFL.BFLY P0, R118, R122, R119, R124 ;  /* 0x0c0000777a767389 */ /* 0x000064000000007c */
[----:B01----:R-:W-:Y:S05]  /*5b70*/  ENDCOLLECTIVE ;  /* 0x000000000000791b */ /* 0x003fea0003800000 */
.L_x_2350:
[----:B------:R-:W-:Y:S01]  /*5b80*/  MOV R85, R118 ;  /* 0x0000007600557202 */ /* 0x000fe20000000f00 */
[----:B------:R-:W-:Y:S06]  /*5b90*/  BRA `(.L_x_2351) ;  /* 0xffffffb800f07947 */ /* 0x000fec000383ffff */
.L_x_2352:
        /* <DEDUP_REMOVED lines=14> */
.L_x_11199:


//--------------------- .text._ZN10layer_norm22ln_bwd_finalize_kernelINS_22Kernel_traits_finalizeILj512Ef13__nv_bfloat16S2_S2_fjLb0ELj1024ELj4ENS_18Kernel_traits_baseILj512EfS2_S2_S2_fjLj1024EEEEELb0ELb1EEEvNS_9BwdParamsE --------------------------
	.section	.text._ZN10layer_norm22ln_bwd_finalize_kernelINS_22Kernel_traits_finalizeILj512Ef13__nv_bfloat16S2_S2_fjLb0ELj1024ELj4ENS_18Kernel_traits_baseILj512EfS2_S2_S2_fjLj1024EEEEELb0ELb1EEEvNS_9BwdParamsE,"ax",@progbits
	.align	128
        .global         _ZN10layer_norm22ln_bwd_finalize_kernelINS_22Kernel_traits_finalizeILj512Ef13__nv_bfloat16S2_S2_fjLb0ELj1024ELj4ENS_18Kernel_traits_baseILj512EfS2_S2_S2_fjLj1024EEEEELb0ELb1EEEvNS_9BwdParamsE
        .type           _ZN10layer_norm22ln_bwd_finalize_kernelINS_22Kernel_traits_finalizeILj512Ef13__nv_bfloat16S2_S2_fjLb0ELj1024ELj4ENS_18Kernel_traits_baseILj512EfS2_S2_S2_fjLj1024EEEEELb0ELb1EEEvNS_9BwdParamsE,@function
        .size           _ZN10layer_norm22ln_bwd_finalize_kernelINS_22Kernel_traits_finalizeILj512Ef13__nv_bfloat16S2_S2_fjLb0ELj1024ELj4ENS_18Kernel_traits_baseILj512EfS2_S2_S2_fjLj1024EEEEELb0ELb1EEEvNS_9BwdParamsE,(.L_x_11200 - _ZN10layer_norm22ln_bwd_finalize_kernelINS_22Kernel_traits_finalizeILj512Ef13__nv_bfloat16S2_S2_fjLb0ELj1024ELj4ENS_18Kernel_traits_baseILj512EfS2_S2_S2_fjLj1024EEEEELb0ELb1EEEvNS_9BwdParamsE)
        .other          _ZN10layer_norm22ln_bwd_finalize_kernelINS_22Kernel_traits_finalizeILj512Ef13__nv_bfloat16S2_S2_fjLb0ELj1024ELj4ENS_18Kernel_traits_baseILj512EfS2_S2_S2_fjLj1024EEEEELb0ELb1EEEvNS_9BwdParamsE,@"STO_CUDA_ENTRY STV_DEFAULT"
_ZN10layer_norm22ln_bwd_finalize_kernelINS_22Kernel_traits_finalizeILj512Ef13__nv_bfloat16S2_S2_fjLb0ELj1024ELj4ENS_18Kernel_traits_baseILj512EfS2_S2_S2_fjLj1024EEEEELb0ELb1EEEvNS_9BwdParamsE:
.text._ZN10layer_norm22ln_bwd_finalize_kernelINS_22Kernel_traits_finalizeILj512Ef13__nv_bfloat16S2_S2_fjLb0ELj1024ELj4ENS_18Kernel_traits_baseILj512EfS2_S2_S2_fjLj1024EEEEELb0ELb1EEEvNS_9BwdParamsE:
        /* <DEDUP_REMOVED lines=21> */
[----:B------:R-:W-:Y:S02]  /*0150*/  LOP3.LUT R3, RZ, R0, RZ, 0x33, !PT ;  /* 0x00000000ff037212 */ /* 0x000fe400078e33ff */
[----:B------:R-:W-:Y:S02]  /*0160*/  VIMNMX.U32 R2, PT, PT, R8, UR10, !PT ;  /* 0x0000000a08027c48 */ /* 0x000fe4000ffe0000 */
[----:B------:R-:W-:Y:S02]  /*0170*/  MOV R26, RZ ;  /* 0x000000ff001a7202 */ /* 0x000fe40000000f00 */
[----:B------:R-:W-:Y:S02]  /*0180*/  IADD3 R5, PT, PT, R2, R3, RZ ;  /* 0x0000000302057210 */ /* 0x000fe40007ffe0ff */
[----:B------:R-:W-:-:S02]  /*0190*/  MOV R2, RZ ;  /* 0x000000ff00027202 */ /* 0x000fc40000000f00 */
[C---:B------:R-:W-:Y:S02]  /*01a0*/  ISETP.GE.U32.AND P0, PT, R5.reuse, 0x1e0, PT ;  /* 0x000001e00500780c */ /* 0x040fe40003f06070 */
[----:B------:R-:W-:Y:S02]  /*01b0*/  MOV R3, R0 ;  /* 0x0000000000037202 */ /* 0x000fe40000000f00 */
        /* <DEDUP_REMOVED lines=25> */
[-C--:B------:R-:W-:Y:S01]  /*0350*/  IMAD R29, R28, R5.reuse, UR7 ;  /* 0x000000071c1d7e24 */ /* 0x080fe2000f8e0205 */
[C---:B------:R-:W-:Y:S01]  /*0360*/  IADD3 R8, PT, PT, R4.reuse, R8, RZ ;  /* 0x0000000804087210 */ /* 0x040fe20007ffe0ff */
[-C--:B------:R-:W-:Y:S01]  /*0370*/  IMAD R27, R27, R5.reuse, UR7 ;  /* 0x000000071b1b7e24 */ /* 0x080fe2000f8e0205 */
[C---:B------:R-:W-:Y:S01]  /*0380*/  IADD3 R10, PT, PT, R4.reuse, R10, RZ ;  /* 0x0000000a040a7210 */ /* 0x040fe20007ffe0ff */
[-C--:B------:R-:W-:Y:S01]  /*0390*/  IMAD R23, R23, R5.reuse, UR7 ;  /* 0x0000000717177e24 */ /* 0x080fe2000f8e0205 */
[----:B------:R-:W-:Y:S01]  /*03a0*/  IADD3 R12, PT, PT, R4, R12, RZ ;  /* 0x0000000c040c7210 */ /* 0x000fe20007ffe0ff */
[-C--:B------:R-:W-:Y:S01]  /*03b0*/  IMAD R7, R7, R5.reuse, UR7 ;  /* 0x0000000707077e24 */ /* 0x080fe2000f8e0205 */
[----:B------:R-:W-:Y:S01]  /*03c0*/  IADD3 R24, PT, PT, -R24, RZ, RZ ;  /* 0x000000ff18187210 */ /* 0x000fe20007ffe1ff */
[----:B------:R-:W-:-:S02]  /*03d0*/  IMAD R19, R19, R5, UR7 ;  /* 0x0000000713137e24 */ /* 0x000fc4000f8e0205 */
        /* <DEDUP_REMOVED lines=11> */
[C---:B------:R-:W-:Y:S01]  /*0490*/  IADD3 R9, PT, PT, R4.reuse, R9, RZ ;  /* 0x0000000904097210 */ /* 0x040fe20007ffe0ff */
[----:B------:R-:W-:Y:S01]  /*04a0*/  HFMA2 R2, -RZ, RZ, 0, 0 ;  /* 0x00000000ff027431 */ /* 0x000fe200000001ff */
[----:B------:R-:W-:-:S02]  /*04b0*/  IADD3 R11, PT, PT, R4, R11, RZ ;  /* 0x0000000b040b7210 */ /* 0x000fc40007ffe0ff */
[C---:B------:R-:W-:Y:S02]  /*04c0*/  IADD3 R13, PT, PT, R4.reuse, R13, RZ ;  /* 0x0000000d040d7210 */ /* 0x040fe40007ffe0ff */
[C---:B------:R-:W-:Y:S02]  /*04d0*/  IADD3 R6, PT, PT, R4.reuse, R21, RZ ;  /* 0x0000001504067210 */ /* 0x040fe40007ffe0ff */
[C---:B------:R-:W-:Y:S02]  /*04e0*/  IADD3 R17, PT, PT, R4.reuse, R17, RZ ;  /* 0x0000001104117210 */ /* 0x040fe40007ffe0ff */
[----:B------:R-:W-:Y:S02]  /*04f0*/  IADD3 R4, PT, PT, R4, R3, RZ ;  /* 0x0000000304047210 */ /* 0x000fe40007ffe0ff */
[----:B------:R-:W-:-:S07]  /*0500*/  MOV R3, R0 ;  /* 0x0000000000037202 */ /* 0x000fce0000000f00 */
.L_x_2357:
        /* <DEDUP_REMOVED lines=118> */
.L_x_2356:
[----:B------:R-:W-:Y:S05]  /*0c70*/  BSYNC.RECONVERGENT B1 ;  /* 0x0000000000017941 */ /* 0x000fea0003800200 */
.L_x_2355:
        /* <DEDUP_REMOVED lines=25> */
[----:B--2---:R-:W-:Y:S01]  /*0e10*/  IMAD.WIDE.U32 R20, R19, 0x4, R14 ;  /* 0x0000000413147825 */ /* 0x004fe200078e000e */
[----:B------:R0:W2:Y:S04]  /*0e20*/  LDG.E R22, desc[UR8][R12.64] ;  /* 0x000000080c167981 */ /* 0x0000a8000c1e1900 */
[----:B------:R1:W4:Y:S01]  /*0e30*/  LDG.E R23, desc[UR8][R20.64] ;  /* 0x0000000814177981 */ /* 0x000322000c1e1900 */
[----:B------:R-:W-:-:S04]  /*0e40*/  LEA R17, R18, R19, 0x6 ;  /* 0x0000001312117211 */ /* 0x000fc800078e30ff */
[C---:B------:R-:W-:Y:S02]  /*0e50*/  LEA R27, R18.reuse, R17, 0x5 ;  /* 0x00000011121b7211 */ /* 0x040fe400078e28ff */
[----:B------:R-:W-:Y:S01]  /*0e60*/  LEA R19, R18, R19, 0x7 ;  /* 0x0000001312137211 */ /* 0x000fe200078e38ff */
[----:B------:R-:W-:-:S04]  /*0e70*/  IMAD.WIDE.U32 R24, R25, 0x4, R14 ;  /* 0x0000000419187825 */ /* 0x000fc800078e000e */
[----:B0-----:R-:W-:-:S04]  /*0e80*/  IMAD.WIDE.U32 R12, R27, 0x4, R10 ;  /* 0x000000041b0c7825 */ /* 0x001fc800078e000a */
[--C-:B-1----:R-:W-:Y:S02]  /*0e90*/  IMAD.WIDE.U32 R20, R19, 0x4, R10.reuse ;  /* 0x0000000413147825 */ /* 0x102fe400078e000a */
[----:B------:R-:W5:Y:S02]  /*0ea0*/  LDG.E R13, desc[UR8][R12.64] ;  /* 0x000000080c0d7981 */ /* 0x000f64000c1e1900 */
[----:B------:R-:W-:Y:S02]  /*0eb0*/  IMAD.WIDE.U32 R28, R17, 0x4, R10 ;  /* 0x00000004111c7825 */ /* 0x000fe400078e000a */
[----:B------:R0:W5:Y:S04]  /*0ec0*/  LDG.E R8, desc[UR8][R20.64] ;  /* 0x0000000814087981 */ /* 0x000168000c1e1900 */
[----:B------:R1:W5:Y:S04]  /*0ed0*/  LDG.E R9, desc[UR8][R28.64] ;  /* 0x000000081c097981 */ /* 0x000368000c1e1900 */
[----:B------:R1:W5:Y:S01]  /*0ee0*/  LDG.E R12, desc[UR8][R24.64] ;  /* 0x00000008180c7981 */ /* 0x000362000c1e1900 */
[CC--:B0-----:R-:W-:Y:S01]  /*0ef0*/  LEA R21, R18.reuse, R19.reuse, 0x5 ;  /* 0x0000001312157211 */ /* 0x0c1fe200078e28ff */
[----:B-1----:R-:W-:Y:S01]  /*0f00*/  IMAD.WIDE.U32 R28, R19, 0x4, R14 ;  /* 0x00000004131c7825 */ /* 0x002fe200078e000e */
[----:B------:R-:W-:-:S03]  /*0f10*/  LEA R19, R18, R19, 0x6 ;  /* 0x0000001312137211 */ /* 0x000fc600078e30ff */
[----:B------:R-:W-:-:S04]  /*0f20*/  IMAD.WIDE.U32 R24, R21, 0x4, R10 ;  /* 0x0000000415187825 */ /* 0x000fc800078e000a */
[----:B------:R-:W-:-:S06]  /*0f30*/  IMAD.WIDE.U32 R20, R21, 0x4, R14 ;  /* 0x0000000415147825 */ /* 0x000fcc00078e000e */
[----:B------:R-:W5:Y:S01]  /*0f40*/  LDG.E R20, desc[UR8][R20.64] ;  /* 0x0000000814147981 */ /* 0x000f62000c1e1900 */
[----:B---3--:R-:W-:Y:S01]  /*0f50*/  FADD.FTZ R26, R26, R16 ;  /* 0x000000101a1a7221 */ /* 0x008fe20000010000 */
[----:B------:R-:W-:-:S04]  /*0f60*/  IMAD.WIDE.U32 R16, R17, 0x4, R14 ;  /* 0x0000000411107825 */ /* 0x000fc800078e000e */
[----:B--2---:R-:W-:Y:S01]  /*0f70*/  FADD.FTZ R22, R26, R22 ;  /* 0x000000161a167221 */ /* 0x004fe20000010000 */
[----:B------:R-:W-:Y:S01]  /*0f80*/  IMAD.WIDE.U32 R26, R27, 0x4, R14 ;  /* 0x000000041b1a7825 */ /* 0x000fe200078e000e */
[----:B------:R-:W2:Y:S03]  /*0f90*/  LDG.E R16, desc[UR8][R16.64] ;  /* 0x0000000810107981 */ /* 0x000ea6000c1e1900 */
[----:B----4-:R-:W-:Y:S02]  /*0fa0*/  FADD.FTZ R23, R2, R23 ;  /* 0x0000001702177221 */ /* 0x010fe40000010000 */
[----:B------:R-:W3:Y:S04]  /*0fb0*/  LDG.E R26, desc[UR8][R26.64] ;  /* 0x000000081a1a7981 */ /* 0x000ee8000c1e1900 */
[----:B------:R0:W4:Y:S04]  /*0fc0*/  LDG.E R2, desc[UR8][R24.64] ;  /* 0x0000000818027981 */ /* 0x000128000c1e1900 */
[----:B------:R1:W4:Y:S01]  /*0fd0*/  LDG.E R17, desc[UR8][R28.64] ;  /* 0x000000081c117981 */ /* 0x000322000c1e1900 */
[----:B0-----:R-:W-:Y:S01]  /*0fe0*/  LEA R25, R18, R19, 0x5 ;  /* 0x0000001312197211 */ /* 0x001fe200078e28ff */
[----:B-1----:R-:W-:-:S04]  /*0ff0*/  IMAD.WIDE.U32 R28, R19, 0x4, R10 ;  /* 0x00000004131c7825 */ /* 0x002fc800078e000a */
[----:B------:R-:W-:Y:S01]  /*1000*/  IMAD.WIDE.U32 R18, R19, 0x4, R14 ;  /* 0x0000000413127825 */ /* 0x000fe200078e000e */
[----:B------:R-:W4:Y:S03]  /*1010*/  LDG.E R24, desc[UR8][R28.64] ;  /* 0x000000081c187981 */ /* 0x000f26000c1e1900 */
[C---:B------:R-:W-:Y:S02]  /*1020*/  IMAD.WIDE.U32 R10, R25.reuse, 0x4, R10 ;  /* 0x00000004190a7825 */ /* 0x040fe400078e000a */
[----:B------:R-:W4:Y:S02]  /*1030*/  LDG.E R18, desc[UR8][R18.64] ;  /* 0x0000000812127981 */ /* 0x000f24000c1e1900 */
[----:B------:R-:W-:Y:S02]  /*1040*/  IMAD.WIDE.U32 R14, R25, 0x4, R14 ;  /* 0x00000004190e7825 */ /* 0x000fe400078e000e */
[----:B------:R-:W4:Y:S04]  /*1050*/  LDG.E R10, desc[UR8][R10.64] ;  /* 0x000000080a0a7981 */ /* 0x000f28000c1e1900 */
[----:B------:R-:W4:Y:S01]  /*1060*/  LDG.E R14, desc[UR8][R14.64] ;  /* 0x000000080e0e7981 */ /* 0x000f22000c1e1900 */
[----:B-----5:R-:W-:Y:S01]  /*1070*/  FADD.FTZ R23, R23, R12 ;  /* 0x0000000c17177221 */ /* 0x020fe20000010000 */
[----:B------:R-:W-:-:S04]  /*1080*/  FADD.FTZ R22, R22, R9 ;  /* 0x0000000916167221 */ /* 0x000fc80000010000 */
[----:B------:R-:W-:-:S04]  /*1090*/  FADD.FTZ R13, R22, R13 ;  /* 0x0000000d160d7221 */ /* 0x000fc80000010000 */
[----:B------:R-:W-:Y:S01]  /*10a0*/  FADD.FTZ R13, R13, R8 ;  /* 0x000000080d0d7221 */ /* 0x000fe20000010000 */
[----:B------:R-:W-:Y:S01]  /*10b0*/  IADD3 R3, PT, PT, R3, 0x100, RZ ;  /* 0x0000010003037810 */ /* 0x000fe20007ffe0ff */
[----:B--2---:R-:W-:-:S04]  /*10c0*/  FADD.FTZ R23, R23, R16 ;  /* 0x0000001017177221 */ /* 0x004fc80000010000 */
[----:B---3--:R-:W-:Y:S01]  /*10d0*/  FADD.FTZ R26, R23, R26 ;  /* 0x0000001a171a7221 */ /* 0x008fe20000010000 */
[----:B----4-:R-:W-:-:S03]  /*10e0*/  FADD.FTZ R13, R13, R2 ;  /* 0x000000020d0d7221 */ /* 0x010fc60000010000 */
[----:B------:R-:W-:-:S04]  /*10f0*/  FADD.FTZ R17, R26, R17 ;  /* 0x000000111a117221 */ /* 0x000fc80000010000 */
[----:B------:R-:W-:Y:S01]  /*1100*/  FADD.FTZ R17, R17, R20 ;  /* 0x0000001411117221 */ /* 0x000fe20000010000 */
[----:B------:R-:W-:-:S03]  /*1110*/  FADD.FTZ R13, R13, R24 ;  /* 0x000000180d0d7221 */ /* 0x000fc60000010000 */
[----:B------:R-:W-:Y:S01]  /*1120*/  FADD.FTZ R17, R17, R18 ;  /* 0x0000001211117221 */ /* 0x000fe20000010000 */
[----:B------:R-:W-:-:S03]  /*1130*/  FADD.FTZ R26, R13, R10 ;  /* 0x0000000a0d1a7221 */ /* 0x000fc60000010000 */
[----:B------:R-:W-:-:S07]  /*1140*/  FADD.FTZ R2, R17, R14 ;  /* 0x0000000e11027221 */ /* 0x000fce0000010000 */
.L_x_2359:
[----:B------:R-:W-:Y:S05]  /*1150*/  BSYNC.RECONVERGENT B1 ;  /* 0x0000000000017941 */ /* 0x000fea0003800200 */
.L_x_2358:
        /* <DEDUP_REMOVED lines=16> */
[----:B------:R-:W3:Y:S01]  /*1260*/  LDG.E R7, desc[UR8][R22.64] ;  /* 0x0000000816077981 */ /* 0x000ee2000c1e1900 */
[----:B------:R-:W-:Y:S01]  /*1270*/  LEA R25, R12, R15, 0x5 ;  /* 0x0000000f0c197211 */ /* 0x000fe200078e28ff */
[----:B------:R-:W-:Y:S02]  /*1280*/  IMAD.WIDE.U32 R16, R17, 0x4, R8 ;  /* 0x0000000411107825 */ /* 0x000fe400078e0008 */
        /* <DEDUP_REMOVED lines=19> */
.L_x_2361:
[----:B------:R-:W-:Y:S05]  /*13c0*/  BSYNC.RECONVERGENT B1 ;  /* 0x0000000000017941 */ /* 0x000fea0003800200 */
.L_x_2360:
[----:B------:R-:W-:Y:S05]  /*13d0*/  @!P1 BRA `(.L_x_2354) ;  /* 0x0000000000449947 */ /* 0x000fea0003800000 */
[----:B------:R-:W0:Y:S01]  /*13e0*/  LDC R14, c[0x0][0x388] ;  /* 0x0000e200ff0e7b82 */ /* 0x000e220000000800 */
[----:B------:R-:W-:Y:S02]  /*13f0*/  LOP3.LUT R6, R6, 0x1f, RZ, 0xc0, !PT ;  /* 0x0000001f06067812 */ /* 0x000fe400078ec0ff */
[----:B------:R-:W-:-:S05]  /*1400*/  IADD3 R12, PT, PT, -R5, RZ, RZ ;  /* 0x000000ff050c7210 */ /* 0x000fca0007ffe1ff */
[----:B------:R-:W1:Y:S08]  /*1410*/  LDC.64 R8, c[0x0][0x440] ;  /* 0x00011000ff087b82 */ /* 0x000e700000000a00 */
[----:B------:R-:W2:Y:S01]  /*1420*/  LDC.64 R10, c[0x0][0x448] ;  /* 0x00011200ff0a7b82 */ /* 0x000ea20000000a00 */
[----:B0-----:R-:W-:-:S05]  /*1430*/  IMAD R3, R3, R14, UR7 ;  /* 0x0000000703037e24 */ /* 0x001fca000f8e020e */
[----:B------:R-:W-:-:S07]  /*1440*/  IADD3 R3, PT, PT, R6, R3, RZ ;  /* 0x0000000306037210 */ /* 0x000fce0007ffe0ff */
.L_x_2362:
        /* <DEDUP_REMOVED lines=10> */
.L_x_2354:
[----:B------:R-:W-:Y:S05]  /*14f0*/  BSYNC.RECONVERGENT B0 ;  /* 0x0000000000007941 */ /* 0x000fea0003800200 */
.L_x_2353:
        /* <DEDUP_REMOVED lines=55> */
.L_x_2363:
        /* <DEDUP_REMOVED lines=9> */
.L_x_11200:


//--------------------- .text._ZN10layer_norm13ln_bwd_kernelINS_13Kernel_traitsIf13__nv_bfloat16S2_S2_fjLj512ELj1ELj4ELj1ELj16ENS_18Kernel_traits_baseILj512EfS2_S2_S2_fjLj128EEEEELb1ELb0ELb1ELb1EEEvNS_9BwdParamsE --------------------------
	.section	.text._ZN10layer_norm13ln_bwd_kernelINS_13Kernel_traitsIf13__nv_bfloat16S2_S2_fjLj512ELj1ELj4ELj1ELj16ENS_18Kernel_traits_baseILj512EfS2_S2_S2_fjLj128EEEEELb1ELb0ELb1ELb1EEEvNS_9BwdParamsE,"ax",@progbits
	.align	128
        .global         _ZN10layer_norm13ln_bwd_kernelINS_13Kernel_traitsIf13__nv_bfloat16S2_S2_fjLj512ELj1ELj4ELj1ELj16ENS_18Kernel_traits_baseILj512EfS2_S2_S2_fjLj128EEEEELb1ELb0ELb1ELb1EEEvNS_9BwdParamsE
        .type           _ZN10layer_norm13ln_bwd_kernelINS_13Kernel_traitsIf13__nv_bfloat16S2_S2_fjLj512ELj1ELj4ELj1ELj16ENS_18Kernel_traits_baseILj512EfS2_S2_S2_fjLj128EEEEELb1ELb0ELb1ELb1EEEvNS_9BwdParamsE,@function
        .size           _ZN10layer_norm13ln_bwd_kernelINS_13Kernel_traitsIf13__nv_bfloat16S2_S2_fjLj512ELj1ELj4ELj1ELj16ENS_18Kernel_traits_baseILj512EfS2_S2_S2_fjLj128EEEEELb1ELb0ELb1ELb1EEEvNS_9BwdParamsE,(.L_x_11201 - _ZN10layer_norm13ln_bwd_kernelINS_13Kernel_traitsIf13__nv_bfloat16S2_S2_fjLj512ELj1ELj4ELj1ELj16ENS_18Kernel_traits_baseILj512EfS2_S2_S2_fjLj128EEEEELb1ELb0ELb1ELb1EEEvNS_9BwdParamsE)
        .other          _ZN10layer_norm13ln_bwd_kernelINS_13Kernel_traitsIf13__nv_bfloat16S2_S2_fjLj512ELj1ELj4ELj1ELj16ENS_18Kernel_traits_baseILj512EfS2_S2_S2_fjLj128EEEEELb1ELb0ELb1ELb1EEEvNS_9BwdParamsE,@"STO_CUDA_ENTRY STV_DEFAULT"
_ZN10layer_norm13ln_bwd_kernelINS_13Kernel_traitsIf13__nv_bfloat16S2_S2_fjLj512ELj1ELj4ELj1ELj16ENS_18Kernel_traits_baseILj512EfS2_S2_S2_fjLj128EEEEELb1ELb0ELb1ELb1EEEvNS_9BwdParamsE:
.text._ZN10layer_norm13ln_bwd_kernelINS_13Kernel_traitsIf13__nv_bfloat16S2_S2_fjLj512ELj1ELj4ELj1ELj16ENS_18Kernel_traits_baseILj512EfS2_S2_S2_fjLj128EEEEELb1ELb0ELb1ELb1EEEvNS_9BwdParamsE:
        /* <DEDUP_REMOVED lines=37> */
[----:B------:R0:W5:Y:S04]  /*0250*/  LDG.E.128 R112, desc[UR6][R4.64+0x10] ;  /* 0x0000100604707981 */ /* 0x000168000c1e1d00 */
[----:B------:R0:W5:Y:S04]  /*0260*/  LDG.E.128 R108, desc[UR6][R4.64+0x400] ;  /* 0x00040006046c7981 */ /* 0x000168000c1e1d00 */
[----:B------:R0:W5:Y:S01]  /*0270*/  LDG.E.128 R104, desc[UR6][R4.64+0x410] ;  /* 0x0004100604687981 */ /* 0x000162000c1e1d00 */
[----:B------:R-:W-:-:S07]  /*0280*/  HFMA2 R56, -RZ, RZ, 0, 0 ;  /* 0x00000000ff387431 */ /* 0x000fce00000001ff */
.L_x_2408:
[----:B------:R-:W1:Y:S08]  /*0290*/  LDC.64 R82, c[0x0][0x3f8] ;  /* 0x0000fe00ff527b82 */ /* 0x000e700000000a00 */
[----:B------:R-:W2:Y:S08]  /*02a0*/  LDC.64 R84, c[0x0][0x3c8] ;  /* 0x0000f200ff547b82 */ /* 0x000eb00000000a00 */
[----:B------:R-:W3:Y:S01]  /*02b0*/  LDC.64 R86, c[0x0][0x3f0] ;  /* 0x0000fc00ff567b82 */ /* 0x000ee20000000a00 */
[----:B-1----:R-:W-:-:S05]  /*02c0*/  IMAD.WIDE R82, R3, 0x4, R82 ;  /* 0x0000000403527825 */ /* 0x002fca00078e0252 */
[----:B------:R3:W4:Y:S01]  /*02d0*/  LDG.E R92, desc[UR6][R82.64] ;  /* 0x00000006525c7981 */ /* 0x000722000c1e1900 */
[----:B--2---:R-:W-:-:S05]  /*02e0*/  IMAD.WIDE R84, R3, 0x4, R84 ;  /* 0x0000000403547825 */ /* 0x004fca00078e0254 */
[----:B0----5:R-:W5:Y:S01]  /*02f0*/  LDG.E R4, desc[UR6][R84.64] ;  /* 0x0000000654047981 */ /* 0x021f62000c1e1900 */
[----:B---3--:R-:W-:-:S05]  /*0300*/  IMAD.WIDE R82, R3, 0x4, R86 ;  /* 0x0000000403527825 */ /* 0x008fca00078e0256 */
[----:B------:R0:W5:Y:S02]  /*0310*/  LDG.E R90, desc[UR6][R82.64] ;  /* 0x00000006525a7981 */ /* 0x000164000c1e1900 */
[----:B0-----:R-:W0:Y:S01]  /*0320*/  LDC.64 R82, c[0x0][0x3c0] ;  /* 0x0000f000ff527b82 */ /* 0x001e220000000a00 */
[----:B------:R-:W-:Y:S01]  /*0330*/  BSSY.RECONVERGENT B1, `(.L_x_2366) ;  /* 0x00000f7000017945 */ /* 0x000fe20003800200 */
[----:B----4-:R-:W-:-:S13]  /*0340*/  ISETP.GE.AND P1, PT, R92, 0x1, PT ;  /* 0x000000015c00780c */ /* 0x010fda0003f26270 */
        /* <DEDUP_REMOVED lines=10> */
[----:B------:R-:W-:-:S03]  /*03f0*/  LEA.HI R7, R7, R6, RZ, 0x3 ;  /* 0x0000000607077211 */ /* 0x000fc600078f18ff */
[----:B------:R-:W-:Y:S01]  /*0400*/  VIADD R77, R75, 0x20 ;  /* 0x000000204b4d7836 */ /* 0x000fe20000000000 */
[----:B------:R-:W-:Y:S01]  /*0410*/  LEA.HI.SX32 R7, R7, R2, 0x1d ;  /* 0x0000000207077211 */ /* 0x000fe200078feaff */
[----:B------:R-:W-:-:S04]  /*0420*/  IMAD.WIDE R82, R3, 0x4, R82 ;  /* 0x0000000403527825 */ /* 0x000fc800078e0252 */
[--C-:B0-----:R-:W-:Y:S01]  /*0430*/  IMAD.WIDE.U32 R16, R75, 0x10, R68.reuse ;  /* 0x000000104b107825 */ /* 0x101fe200078e0044 */
[----:B------:R0:W2:Y:S03]  /*0440*/  LDG.E R0, desc[UR6][R82.64] ;  /* 0x0000000652007981 */ /* 0x0000a6000c1e1900 */
[----:B------:R-:W-:Y:S01]  /*0450*/  IMAD.WIDE.U32 R68, R77, 0x10, R68 ;  /* 0x000000104d447825 */ /* 0x000fe200078e0044 */
[C---:B------:R-:W-:Y:S01]  /*0460*/  IADD3 R5, PT, PT, R7.reuse, 0x20, RZ ;  /* 0x0000002007057810 */ /* 0x040fe20007ffe0ff */
[----:B------:R-:W3:Y:S02]  /*0470*/  LDG.E.128 R16, desc[UR6][R16.64] ;  /* 0x0000000610107981 */ /* 0x000ee4000c1e1d00 */
[--C-:B-1----:R-:W-:Y:S02]  /*0480*/  IMAD.WIDE.U32 R12, R7, 0x10, R8.reuse ;  /* 0x00000010070c7825 */ /* 0x102fe400078e0008 */
[----:B------:R-:W4:Y:S01]  /*0490*/  LDG.E.128 R68, desc[UR6][R68.64] ;  /* 0x0000000644447981 */ /* 0x000f22000c1e1d00 */
[C---:B-----5:R-:W-:Y:S01]  /*04a0*/  ISETP.GE.AND P2, PT, R90.reuse, 0x1, PT ;  /* 0x000000015a00780c */ /* 0x060fe20003f46270 */
[----:B------:R-:W-:Y:S01]  /*04b0*/  IMAD.WIDE.U32 R8, R5, 0x10, R8 ;  /* 0x0000001005087825 */ /* 0x000fe200078e0008 */
[----:B0-----:R-:W0:Y:S01]  /*04c0*/  LDC.64 R82, c[0x0][0x3b0] ;  /* 0x0000ec00ff527b82 */ /* 0x001e220000000a00 */
[----:B------:R-:W4:Y:S04]  /*04d0*/  LDG.E.128 R12, desc[UR6][R12.64] ;  /* 0x000000060c0c7981 */ /* 0x000f28000c1e1d00 */
[----:B------:R-:W4:Y:S06]  /*04e0*/  LDG.E.128 R8, desc[UR6][R8.64] ;  /* 0x0000000608087981 */ /* 0x000f2c000c1e1d00 */
[----:B------:R-:W-:-:S05]  /*04f0*/  @P2 IADD3 R5, PT, PT, R90, -0x1, RZ ;  /* 0xffffffff5a052810 */ /* 0x000fca0007ffe0ff */
[----:B------:R-:W-:-:S05]  /*0500*/  @P2 IMAD R5, R5, UR8, RZ ;  /* 0x0000000805052c24 */ /* 0x000fca000f8e02ff */
[----:B------:R-:W-:-:S04]  /*0510*/  @P2 SHF.R.S32.HI R74, RZ, 0x1f, R5 ;  /* 0x0000001fff4a2819 */ /* 0x000fc80000011405 */
[----:B------:R-:W-:Y:S02]  /*0520*/  @P2 LEA.HI R5, R74, R5, RZ, 0x3 ;  /* 0x000000054a052211 */ /* 0x000fe400078f18ff */
[----:B------:R-:W-:Y:S02]  /*0530*/  MOV R85, RZ ;  /* 0x000000ff00557202 */ /* 0x000fe40000000f00 */
[----:B------:R-:W-:-:S05]  /*0540*/  @P2 LEA.HI.SX32 R85, R5, R2, 0x1d ;  /* 0x0000000205552211 */ /* 0x000fca00078feaff */
[C---:B------:R-:W-:Y:S02]  /*0550*/  VIADD R5, R85.reuse, 0x20 ;  /* 0x0000002055057836 */ /* 0x040fe40000000000 */
[----:B0-----:R-:W-:-:S04]  /*0560*/  IMAD.WIDE.U32 R84, R85, 0x8, R82 ;  /* 0x0000000855547825 */ /* 0x001fc800078e0052 */
        /* <DEDUP_REMOVED lines=13> */
[----:B------:R-:W-:-:S04]  /*0640*/  ISETP.NE.AND P0, PT, RZ, UR9, PT ;  /* 0x00000009ff007c0c */ /* 0x000fc8000bf05270 */
[----:B--2---:R-:W-:Y:S02]  /*0650*/  FSEL R0, R0, RZ, !P0 ;  /* 0x000000ff00007208 */ /* 0x004fe40004000000 */
[----:B---3--:R-:W-:Y:S01]  /*0660*/  SHF.L.U32 R75, R17, 0x10, RZ ;  /* 0x00000010114b7819 */ /* 0x008fe200000006ff */
[C---:B------:R-:W-:Y:S01]  /*0670*/  IMAD.U32 R125, R18.reuse, 0x10000, RZ ;  /* 0x00010000127d7824 */ /* 0x040fe200078e00ff */
[----:B------:R-:W-:Y:S02]  /*0680*/  PRMT R76, R18, 0x7632, R76 ;  /* 0x00007632124c7816 */ /* 0x000fe4000000004c */
[C---:B----4-:R-:W-:Y:S01]  /*0690*/  PRMT R6, R68.reuse, 0x7632, R6 ;  /* 0x0000763244067816 */ /* 0x050fe20000000006 */
[----:B------:R-:W-:Y:S01]  /*06a0*/  IMAD.U32 R95, R68, 0x10000, RZ ;  /* 0x00010000445f7824 */ /* 0x000fe200078e00ff */
[C---:B0-----:R-:W-:Y:S02]  /*06b0*/  PRMT R72, R70.reuse, 0x7632, R72 ;  /* 0x0000763246487816 */ /* 0x041fe40000000048 */
[----:B------:R-:W-:-:S02]  /*06c0*/  SHF.L.U32 R91, R70, 0x10, RZ ;  /* 0x00000010465b7819 */ /* 0x000fc400000006ff */
[C---:B------:R-:W-:Y:S02]  /*06d0*/  PRMT R2, R16.reuse, 0x7632, R2 ;  /* 0x0000763210027816 */ /* 0x040fe40000000002 */
[----:B------:R-:W-:Y:S02]  /*06e0*/  PRMT R74, R17, 0x7632, R74 ;  /* 0x00007632114a7816 */ /* 0x000fe4000000004a */
[----:B------:R-:W-:Y:S02]  /*06f0*/  PRMT R18, R19, 0x7632, R18 ;  /* 0x0000763213127816 */ /* 0x000fe40000000012 */
[----:B------:R-:W-:Y:S02]  /*0700*/  PRMT R68, R69, 0x7632, R68 ;  /* 0x0000763245447816 */ /* 0x000fe40000000044 */
[----:B------:R-:W-:Y:S02]  /*0710*/  PRMT R70, R71, 0x7632, R70 ;  /* 0x0000763247467816 */ /* 0x000fe40000000046 */
[----:B------:R-:W-:-:S02]  /*0720*/  SHF.L.U32 R5, R16, 0x10, RZ ;  /* 0x0000001010057819 */ /* 0x000fc400000006ff */
[----:B------:R-:W-:Y:S01]  /*0730*/  SHF.L.U32 R19, R19, 0x10, RZ ;  /* 0x0000001013137819 */ /* 0x000fe200000006ff */
[----:B------:R-:W-:Y:S01]  /*0740*/  FADD.FTZ R7, -R0, R75 ;  /* 0x0000004b00077221 */ /* 0x000fe20000010100 */
[----:B------:R-:W-:Y:S01]  /*0750*/  SHF.L.U32 R69, R69, 0x10, RZ ;  /* 0x0000001045457819 */ /* 0x000fe200000006ff */
[----:B------:R-:W-:Y:S01]  /*0760*/  IMAD.U32 R71, R71, 0x10000, RZ ;  /* 0x0001000047477824 */ /* 0x000fe200078e00ff */
[----:B------:R-:W-:Y:S01]  /*0770*/  SHF.L.U32 R101, R2, 0x10, RZ ;  /* 0x0000001002657819 */ /* 0x000fe200000006ff */
[----:B------:R-:W-:Y:S01]  /*0780*/  IMAD.U32 R121, R76, 0x10000, RZ ;  /* 0x000100004c797824 */ /* 0x000fe200078e00ff */
[----:B------:R-:W-:Y:S01]  /*0790*/  SHF.L.U32 R103, R74, 0x10, RZ ;  /* 0x000000104a677819 */ /* 0x000fe200000006ff */
[----:B------:R-:W-:Y:S01]  /*07a0*/  IMAD.U32 R75, R68, 0x10000, RZ ;  /* 0x00010000444b7824 */ /* 0x000fe200078e00ff */
[----:B------:R-:W-:Y:S02]  /*07b0*/  SHF.L.U32 R123, R18, 0x10, RZ ;  /* 0x00000010127b7819 */ /* 0x000fe400000006ff */
[----:B------:R-:W-:-:S02]  /*07c0*/  SHF.L.U32 R73, R6, 0x10, RZ ;  /* 0x0000001006497819 */ /* 0x000fc400000006ff */
[----:B------:R-:W-:Y:S02]  /*07d0*/  SHF.L.U32 R77, R72, 0x10, RZ ;  /* 0x00000010484d7819 */ /* 0x000fe400000006ff */
[----:B------:R-:W-:Y:S01]  /*07e0*/  SHF.L.U32 R81, R70, 0x10, RZ ;  /* 0x0000001046517819 */ /* 0x000fe200000006ff */
[----:B------:R-:W-:Y:S01]  /*07f0*/  FADD.FTZ R5, -R0, R5 ;  /* 0x0000000500057221 */ /* 0x000fe20000010100 */
[----:B------:R-:W-:Y:S01]  /*0800*/  PRMT R16, R12, 0x7632, R16 ;  /* 0x000076320c107816 */ /* 0x000fe20000000010 */
        /* <DEDUP_REMOVED lines=15> */
[C---:B------:R-:W-:Y:S01]  /*0900*/  PRMT R70, R8.reuse, 0x7632, R70 ;  /* 0x0000763208467816 */ /* 0x040fe20000000046 */
[----:B------:R-:W-:-:S02]  /*0910*/  IMAD.U32 R71, R8, 0x10000, RZ ;  /* 0x0001000008477824 */ /* 0x000fc400078e00ff */
[----:B------:R-:W-:Y:S01]  /*0920*/  FMUL.FTZ R0, R4, R5 ;  /* 0x0000000504007220 */ /* 0x000fe20000410000 */
[----:B------:R-:W-:Y:S01]  /*0930*/  SHF.L.U32 R16, R16, 0x10, RZ ;  /* 0x0000001010107819 */ /* 0x000fe200000006ff */
[C---:B------:R-:W-:Y:S01]  /*0940*/  IMAD.U32 R97, R13.reuse, 0x10000, RZ ;  /* 0x000100000d617824 */ /* 0x040fe200078e00ff */
[----:B------:R-:W-:Y:S01]  /*0950*/  PRMT R12, R13, 0x7632, R12 ;  /* 0x000076320d0c7816 */ /* 0x000fe2000000000c */
[----:B------:R-:W-:Y:S01]  /*0960*/  FMUL.FTZ R8, R116, R99 ;  /* 0x0000006374087220 */ /* 0x000fe20000410000 */
[----:B------:R-:W-:Y:S01]  /*0970*/  PRMT R13, R14, 0x7632, R13 ;  /* 0x000076320e0d7816 */ /* 0x000fe2000000000d */
[----:B------:R-:W-:Y:S01]  /*0980*/  FMUL.FTZ R5, R4, R7 ;  /* 0x0000000704057220 */ /* 0x000fe20000410000 */
[----:B------:R-:W-:Y:S01]  /*0990*/  FADD.FTZ R56, R56, R99 ;  /* 0x0000006338387221 */ /* 0x000fe20000010000 */
[----:B------:R-:W-:Y:S01]  /*09a0*/  FFMA.FTZ R28, R0, R99, R28 ;  /* 0x00000063001c7223 */ /* 0x000fe2000001001c */
[----:B------:R-:W-:Y:S01]  /*09b0*/  SHF.L.U32 R17, R14, 0x10, RZ ;  /* 0x000000100e117819 */ /* 0x000fe200000006ff */
[C---:B------:R-:W-:Y:S01]  /*09c0*/  IMAD.U32 R79, R11.reuse, 0x10000, RZ ;  /* 0x000100000b4f7824 */ /* 0x040fe200078e00ff */
[----:B------:R-:W-:Y:S01]  /*09d0*/  PRMT R74, R11, 0x7632, R74 ;  /* 0x000076320b4a7816 */ /* 0x000fe2000000004a */
[----:B------:R-:W-:Y:S01]  /*09e0*/  FMUL.FTZ R99, R117, R16 ;  /* 0x0000001075637220 */ /* 0x000fe20000410000 */
[----:B------:R-:W-:Y:S01]  /*09f0*/  FADD.FTZ R78, RZ, R8 ;  /* 0x00000008ff4e7221 */ /* 0x000fe20000010000 */
[C---:B------:R-:W-:Y:S01]  /*0a00*/  PRMT R14, R15.reuse, 0x7632, R14 ;  /* 0x000076320f0e7816 */ /* 0x040fe2000000000e */
[----:B------:R-:W-:Y:S01]  /*0a10*/  FMUL.FTZ R11, R4, R101 ;  /* 0x00000065040b7220 */ /* 0x000fe20000410000 */
[----:B------:R-:W-:Y:S01]  /*0a20*/  FFMA.FTZ R80, R0, R8, RZ ;  /* 0x0000000800507223 */ /* 0x000fe200000100ff */
[----:B------:R-:W-:Y:S01]  /*0a30*/  SHF.L.U32 R15, R15, 0x10, RZ ;  /* 0x000000100f0f7819 */ /* 0x000fe200000006ff */
[----:B------:R-:W-:Y:S01]  /*0a40*/  FMUL.FTZ R7, R4, R18 ;  /* 0x0000001204077220 */ /* 0x000fe20000410000 */
[----:B------:R-:W-:Y:S01]  /*0a50*/  IMAD.U32 R68, R13, 0x10000, RZ ;  /* 0x000100000d447824 */ /* 0x000fe200078e00ff */
[----:B------:R-:W-:Y:S01]  /*0a60*/  SHF.L.U32 R18, R12, 0x10, RZ ;  /* 0x000000100c127819 */ /* 0x000fe200000006ff */
[----:B------:R-:W-:Y:S01]  /*0a70*/  FADD.FTZ R58, R58, R97 ;  /* 0x000000613a3a7221 */ /* 0x000fe20000010000 */
[----:B------:R-:W-:Y:S01]  /*0a80*/  FFMA.FTZ R30, R5, R97, R30 ;  /* 0x00000061051e7223 */ /* 0x000fe2000001001e */
[----:B------:R-:W-:Y:S01]  /*0a90*/  FMUL.FTZ R13, R4, R121 ;  /* 0x00000079040d7220 */ /* 0x000fe20000410000 */
[----:B------:R-:W-:Y:S01]  /*0aa0*/  FMUL.FTZ R97, R118, R97 ;  /* 0x0000006176617220 */ /* 0x000fe20000410000 */
[----:B------:R-:W-:Y:S01]  /*0ab0*/  FADD.FTZ R78, R78, R99 ;  /* 0x000000634e4e7221 */ /* 0x000fe20000010000 */
[----:B------:R-:W-:Y:S01]  /*0ac0*/  FMUL.FTZ R12, R4, R103 ;  /* 0x00000067040c7220 */ /* 0x000fe20000410000 */
[----:B------:R-:W-:Y:S01]  /*0ad0*/  FFMA.FTZ R80, R11, R99, R80 ;  /* 0x000000630b507223 */ /* 0x000fe20000010050 */
[C---:B------:R-:W-:Y:S01]  /*0ae0*/  PRMT R72, R10.reuse, 0x7632, R72 ;  /* 0x000076320a487816 */ /* 0x040fe20000000048 */
[----:B------:R-:W-:Y:S01]  /*0af0*/  FADD.FTZ R57, R57, R16 ;  /* 0x0000001039397221 */ /* 0x000fe20000010000 */
[----:B------:R-:W-:Y:S01]  /*0b00*/  SHF.L.U32 R89, R10, 0x10, RZ ;  /* 0x000000100a597819 */ /* 0x000fe200000006ff */
[----:B------:R-:W-:Y:S01]  /*0b10*/  FFMA.FTZ R29, R11, R16, R29 ;  /* 0x000000100b1d7223 */ /* 0x000fe2000001001d */
[----:B------:R-:W-:Y:S01]  /*0b20*/  FMUL.FTZ R6, R4, R125 ;  /* 0x0000007d04067220 */ /* 0x000fe20000410000 */
[----:B------:R-:W-:Y:S01]  /*0b30*/  SHF.L.U32 R76, R14, 0x10, RZ ;  /* 0x000000100e4c7819 */ /* 0x000fe200000006ff */
[----:B------:R-:W-:Y:S01]  /*0b40*/  FADD.FTZ R54, R54, R15 ;  /* 0x0000000f36367221 */ /* 0x000fe20000010000 */
[-C--:B------:R-:W-:Y:S01]  /*0b50*/  FFMA.FTZ R34, R7, R15.reuse, R34 ;  /* 0x0000000f07227223 */ /* 0x080fe20000010022 */
[----:B------:R-:W-:Y:S01]  /*0b60*/  FMUL.FTZ R10, R114, R15 ;  /* 0x0000000f720a7220 */ /* 0x000fe20000410000 */
[----:B------:R-:W-:Y:S01]  /*0b70*/  FADD.FTZ R53, R53, R68 ;  /* 0x0000004435357221 */ /* 0x000fe20000010000 */
[-C--:B------:R-:W-:Y:S01]  /*0b80*/  FFMA.FTZ R33, R13, R68.reuse, R33 ;  /* 0x000000440d217223 */ /* 0x080fe20000010021 */
[----:B------:R-:W-:Y:S01]  /*0b90*/  FMUL.FTZ R16, R113, R68 ;  /* 0x0000004471107220 */ /* 0x000fe20000410000 */
[C---:B------:R-:W-:Y:S01]  /*0ba0*/  FMUL.FTZ R14, R4.reuse, R123 ;  /* 0x0000007b040e7220 */ /* 0x040fe20000410000 */
[-C--:B------:R-:W-:Y:S01]  /*0bb0*/  FMUL.FTZ R15, R119, R18.reuse ;  /* 0x00000012770f7220 */ /* 0x080fe20000410000 */
[----:B------:R-:W-:Y:S01]  /*0bc0*/  FMUL.FTZ R68, R4, R91 ;  /* 0x0000005b04447220 */ /* 0x000fe20000410000 */
[----:B------:R-:W-:Y:S01]  /*0bd0*/  FADD.FTZ R78, R78, R97 ;  /* 0x000000614e4e7221 */ /* 0x000fe20000010000 */
[----:B------:R-:W-:Y:S01]  /*0be0*/  FADD.FTZ R59, R59, R18 ;  /* 0x000000123b3b7221 */ /* 0x000fe20000010000 */
[----:B------:R-:W-:Y:S01]  /*0bf0*/  FFMA.FTZ R31, R12, R18, R31 ;  /* 0x000000120c1f7223 */ /* 0x000fe2000001001f */
[----:B------:R-:W-:Y:S01]  /*0c00*/  FFMA.FTZ R91, R5, R97, R80 ;  /* 0x00000061055b7223 */ /* 0x000fe20000010050 */
[C---:B------:R-:W-:Y:S01]  /*0c10*/  PRMT R2, R9.reuse, 0x7632, R2 ;  /* 0x0000763209027816 */ /* 0x040fe20000000002 */
[----:B------:R-:W-:Y:S01]  /*0c20*/  FMUL.FTZ R18, R4, R95 ;  /* 0x0000005f04127220 */ /* 0x000fe20000410000 */
[----:B------:R-:W-:Y:S01]  /*0c30*/  SHF.L.U32 R87, R9, 0x10, RZ ;  /* 0x0000001009577819 */ /* 0x000fe200000006ff */
[----:B------:R-:W-:Y:S01]  /*0c40*/  FADD.FTZ R52, R52, R17 ;  /* 0x0000001134347221 */ /* 0x000fe20000010000 */
[-C--:B------:R-:W-:Y:S01]  /*0c50*/  FFMA.FTZ R32, R6, R17.reuse, R32 ;  /* 0x0000001106207223 */ /* 0x080fe20000010020 */
[----:B------:R-:W-:Y:S01]  /*0c60*/  FMUL.FTZ R9, R112, R17 ;  /* 0x0000001170097220 */ /* 0x000fe20000410000 */
[----:B------:R-:W-:Y:S01]  /*0c70*/  FMUL.FTZ R19, R4, R19 ;  /* 0x0000001304137220 */ /* 0x000fe20000410000 */
[----:B------:R-:W-:Y:S01]  /*0c80*/  FADD.FTZ R55, R55, R76 ;  /* 0x0000004c37377221 */ /* 0x000fe20000010000 */
[-C--:B------:R-:W-:Y:S01]  /*0c90*/  FFMA.FTZ R35, R14, R76.reuse, R35 ;  /* 0x0000004c0e237223 */ /* 0x080fe20000010023 */
[----:B------:R-:W-:Y:S01]  /*0ca0*/  FMUL.FTZ R17, R115, R76 ;  /* 0x0000004c73117220 */ /* 0x000fe20000410000 */
[----:B------:R-:W-:Y:S01]  /*0cb0*/  FADD.FTZ R80, R78, R15 ;  /* 0x0000000f4e507221 */ /* 0x000fe20000010000 */
[----:B------:R-:W-:Y:S01]  /*0cc0*/  SHF.L.U32 R76, R70, 0x10, RZ ;  /* 0x00000010464c7819 */ /* 0x000fe200000006ff */
[----:B------:R-:W-:Y:S01]  /*0cd0*/  FFMA.FTZ R91, R12, R15, R91 ;  /* 0x0000000f0c5b7223 */ /* 0x000fe2000001005b */
[----:B------:R-:W-:Y:S01]  /*0ce0*/  FADD.FTZ R48, R48, R71 ;  /* 0x0000004730307221 */ /* 0x000fe20000010000 */
[-C--:B------:R-:W-:Y:S01]  /*0cf0*/  FFMA.FTZ R36, R18, R71.reuse, R36 ;  /* 0x0000004712247223 */ /* 0x080fe20000010024 */
[----:B------:R-:W-:Y:S01]  /*0d00*/  FMUL.FTZ R70, R108, R71 ;  /* 0x000000476c467220 */ /* 0x000fe20000410000 */
[----:B------:R-:W-:Y:S01]  /*0d10*/  FADD.FTZ R50, R50, R87 ;  /* 0x0000005732327221 */ /* 0x000fe20000010000 */
[-C--:B------:R-:W-:Y:S01]  /*0d20*/  FFMA.FTZ R38, R19, R87.reuse, R38 ;  /* 0x0000005713267223 */ /* 0x080fe20000010026 */
[----:B------:R-:W-:Y:S01]  /*0d30*/  FMUL.FTZ R71, R110, R87 ;  /* 0x000000576e477220 */ /* 0x000fe20000410000 */
[----:B------:R-:W-:Y:S01]  /*0d40*/  FADD.FTZ R87, R80, R9 ;  /* 0x0000000950577221 */ /* 0x000fe20000010000 */
[----:B------:R-:W-:-:S03]  /*0d50*/  FFMA.FTZ R80, R6, R9, R91 ;  /* 0x0000000906507223 */ /* 0x000fc6000001005b */
[----:B------:R-:W-:Y:S01]  /*0d60*/  FADD.FTZ R87, R87, R16 ;  /* 0x0000001057577221 */ /* 0x000fe20000010000 */
[----:B------:R-:W-:Y:S01]  /*0d70*/  FFMA.FTZ R80, R13, R16, R80 ;  /* 0x000000100d507223 */ /* 0x000fe20000010050 */
[----:B------:R-:W-:Y:S02]  /*0d80*/  SHF.L.U32 R86, R74, 0x10, RZ ;  /* 0x000000104a567819 */ /* 0x000fe400000006ff */
[----:B------:R-:W-:Y:S01]  /*0d90*/  FADD.FTZ R74, R87, R10 ;  /* 0x0000000a574a7221 */ /* 0x000fe20000010000 */
[----:B------:R-:W-:Y:S01]  /*0da0*/  FFMA.FTZ R87, R7, R10, R80 ;  /* 0x0000000a07577223 */ /* 0x000fe20000010050 */
[----:B------:R-:W-:Y:S02]  /*0db0*/  IMAD.U32 R78, R72, 0x10000, RZ ;  /* 0x00010000484e7824 */ /* 0x000fe400078e00ff */
[----:B------:R-:W-:Y:S01]  /*0dc0*/  FADD.FTZ R44, R44, R89 ;  /* 0x000000592c2c7221 */ /* 0x000fe20000010000 */
        /* <DEDUP_REMOVED lines=17> */
[C---:B------:R-:W-:Y:S02]  /*0ee0*/  FMUL.FTZ R77, R4.reuse, R77 ;  /* 0x0000004d044d7220 */ /* 0x040fe40000410000 */
        /* <DEDUP_REMOVED lines=23> */
[----:B------:R-:W-:Y:S06]  /*1060*/  BRA `(.L_x_2368) ;  /* 0x00000000008c7947 */ /* 0x000fec0003800000 */
.L_x_2367:
        /* <DEDUP_REMOVED lines=8> */
[----:B------:R-:W-:-:S09]  /*10f0*/  @P2 VIADD R82, R90, 0xffffffff ;  /* 0xffffffff5a522836 */ /* 0x000fd20000000000 */
[----:B------:R-:W2:Y:S01]  /*1100*/  @P0 LDC R84, c[0x0][0x388] ;  /* 0x0000e200ff540b82 */ /* 0x000ea20000000800 */
[----:B-1----:R-:W-:-:S05]  /*1110*/  @P2 IMAD R82, R82, R83, RZ ;  /* 0x0000005352522224 */ /* 0x002fca00078e02ff */
[----:B------:R-:W-:-:S04]  /*1120*/  @P2 SHF.R.S32.HI R83, RZ, 0x1f, R82 ;  /* 0x0000001fff532819 */ /* 0x000fc80000011452 */
[----:B------:R-:W-:Y:S01]  /*1130*/  @P2 LEA.HI R89, R83, R82, RZ, 0x3 ;  /* 0x0000005253592211 */ /* 0x000fe200078f18ff */
[----:B--2---:R-:W-:Y:S01]  /*1140*/  @P0 IMAD R84, R3, R84, RZ ;  /* 0x0000005403540224 */ /* 0x004fe200078e02ff */
[----:B------:R-:W1:Y:S02]  /*1150*/  @P0 LDC.64 R82, c[0x0][0x438] ;  /* 0x00010e00ff520b82 */ /* 0x000e640000000a00 */
[----:B------:R-:W-:Y:S02]  /*1160*/  @P2 LEA.HI.SX32 R85, R89, R2, 0x1d ;  /* 0x0000000259552211 */ /* 0x000fe400078feaff */
[----:B------:R-:W-:Y:S02]  /*1170*/  @P0 SHF.R.S32.HI R91, RZ, 0x1f, R84 ;  /* 0x0000001fff5b0819 */ /* 0x000fe40000011454 */
[----:B------:R-:W-:Y:S02]  /*1180*/  IADD3 R89, PT, PT, R85, 0x20, RZ ;  /* 0x0000002055597810 */ /* 0x000fe40007ffe0ff */
[----:B------:R-:W-:Y:S01]  /*1190*/  @P0 LEA.HI R91, R91, R84, RZ, 0x3 ;  /* 0x000000545b5b0211 */ /* 0x000fe200078f18ff */
[----:B0-----:R-:W-:-:S04]  /*11a0*/  IMAD.WIDE.U32 R84, R85, 0x8, R86 ;  /* 0x0000000855547825 */ /* 0x001fc800078e0056 */
[----:B------:R-:W-:Y:S01]  /*11b0*/  IMAD.WIDE.U32 R86, R89, 0x8, R86 ;  /* 0x0000000859567825 */ /* 0x000fe200078e0056 */
[----:B------:R-:W-:Y:S01]  /*11c0*/  @P0 LEA.HI.SX32 R89, R91, R2, 0x1d ;  /* 0x000000025b590211 */ /* 0x000fe200078feaff */
[----:B------:R-:W5:Y:S03]  /*11d0*/  LDG.E.64 R84, desc[UR6][R84.64] ;  /* 0x0000000654547981 */ /* 0x000f66000c1e1b00 */
[C---:B------:R-:W-:Y:S01]  /*11e0*/  @P0 IADD3 R91, PT, PT, R89.reuse, 0x20, RZ ;  /* 0x00000020595b0810 */ /* 0x040fe20007ffe0ff */
[----:B------:R-:W2:Y:S01]  /*11f0*/  LDG.E.64 R86, desc[UR6][R86.64] ;  /* 0x0000000656567981 */ /* 0x000ea2000c1e1b00 */
[----:B-1----:R-:W-:-:S04]  /*1200*/  @P0 IMAD.WIDE.U32 R88, R89, 0x10, R82 ;  /* 0x0000001059580825 */ /* 0x002fc800078e0052 */
[----:B------:R-:W-:Y:S01]  /*1210*/  @P0 IMAD.WIDE.U32 R82, R91, 0x10, R82 ;  /* 0x000000105b520825 */ /* 0x000fe200078e0052 */
[----:B------:R-:W5:Y:S03]  /*1220*/  @P0 LDG.E.128 R24, desc[UR6][R88.64] ;  /* 0x0000000658180981 */ /* 0x000f66000c1e1d00 */
[----:B------:R-:W-:Y:S01]  /*1230*/  HFMA2 R2, -RZ, RZ, 0, 0 ;  /* 0x00000000ff027431 */ /* 0x000fe200000001ff */
[----:B------:R0:W5:Y:S01]  /*1240*/  @P0 LDG.E.128 R20, desc[UR6][R82.64] ;  /* 0x0000000652140981 */ /* 0x000162000c1e1d00 */
[----:B------:R-:W-:Y:S02]  /*1250*/  IMAD.MOV.U32 R91, RZ, RZ, RZ ;  /* 0x000000ffff5b7224 */ /* 0x000fe400078e00ff */
[----:B--2---:R-:W-:Y:S01]  /*1260*/  @!P0 IMAD.MOV.U32 R82, RZ, RZ, R86 ;  /* 0x000000ffff528224 */ /* 0x004fe200078e0056 */
[----:B------:R-:W-:Y:S02]  /*1270*/  @!P0 MOV R83, R87 ;  /* 0x0000005700538202 */ /* 0x000fe40000000f00 */
[----:B0-----:R-:W-:-:S02]  /*1280*/  @P0 MOV R82, R86 ;  /* 0x0000005600520202 */ /* 0x001fc40000000f00 */
[----:B------:R-:W-:-:S07]  /*1290*/  @P0 MOV R83, R87 ;  /* 0x0000005700530202 */ /* 0x000fce0000000f00 */
.L_x_2368:
[----:B------:R-:W-:Y:S05]  /*12a0*/  BSYNC.RECONVERGENT B1 ;  /* 0x0000000000017941 */ /* 0x000fea0003800200 */
.L_x_2366:
        /* <DEDUP_REMOVED lines=9> */
[----:B-----5:R-:W-:Y:S01]  /*1340*/  PRMT R86, R24, 0x7632, R86 ;  /* 0x0000763218567816 */ /* 0x020fe20000000056 */
        /* <DEDUP_REMOVED lines=11> */
.L_x_2420:
[----:B------:R-:W3:Y:S01]  /*1400*/  S2R R94, SR_TID.X ;  /* 0x00000000005e7919 */ /* 0x000ee20000002100 */
[----:B------:R-:W-:Y:S01]  /*1410*/  @P2 IADD3 R90, PT, PT, R90, -0x1, RZ ;  /* 0xffffffff5a5a2810 */ /* 0x000fe20007ffe0ff */
[----:B------:R-:W-:Y:S01]  /*1420*/  IMAD R88, R3, UR8, RZ ;  /* 0x0000000803587c24 */ /* 0x000fe2000f8e02ff */
[----:B------:R-:W-:Y:S01]  /*1430*/  ISETP.NE.U32.AND P0, PT, R93, RZ, PT ;  /* 0x000000ff5d00720c */ /* 0x000fe20003f05070 */
[----:B-1----:R-:W-:Y:S01]  /*1440*/  FADD.FTZ R95, R91, R98 ;  /* 0x000000625b5f7221 */ /* 0x002fe20000010000 */
[----:B--2---:R-:W-:Y:S01]  /*1450*/  FADD.FTZ R87, R2, R87 ;  /* 0x0000005702577221 */ /* 0x004fe20000010000 */
[----:B------:R-:W-:Y:S01]  /*1460*/  @P2 IMAD R90, R90, UR8, RZ ;  /* 0x000000085a5a2c24 */ /* 0x000fe2000f8e02ff */
[----:B------:R-:W-:Y:S01]  /*1470*/  ISETP.NE.AND.EX P0, PT, R96, RZ, PT, P0 ;  /* 0x000000ff6000720c */ /* 0x000fe20003f05300 */
[----:B------:R-:W-:Y:S01]  /*1480*/  FMUL.FTZ R95, R95, UR10 ;  /* 0x0000000a5f5f7c20 */ /* 0x000fe20008410000 */
[----:B------:R-:W-:Y:S01]  /*1490*/  ISETP.NE.AND P3, PT, RZ, UR9, PT ;  /* 0x00000009ff007c0c */ /* 0x000fe2000bf65270 */
[----:B------:R-:W-:Y:S01]  /*14a0*/  BSSY.RECONVERGENT B1, `(.L_x_2370) ;  /* 0x00001b1000017945 */ /* 0x000fe20003800200 */
[----:B------:R-:W-:Y:S01]  /*14b0*/  @P2 SHF.R.S32.HI R89, RZ, 0x1f, R90 ;  /* 0x0000001fff592819 */ /* 0x000fe2000001145a */
[----:B------:R-:W-:Y:S01]  /*14c0*/  HFMA2 R101, -RZ, RZ, 0, 0 ;  /* 0x00000000ff657431 */ /* 0x000fe200000001ff */
[----:B------:R-:W-:-:S02]  /*14d0*/  FSEL R95, R95, RZ, !P3 ;  /* 0x000000ff5f5f7208 */ /* 0x000fc40005800000 */
[----:B0-----:R-:W-:Y:S02]  /*14e0*/  @P2 LEA.HI R91, R89, R90, RZ, 0x3 ;  /* 0x0000005a595b2211 */ /* 0x001fe400078f18ff */
[----:B------:R-:W-:-:S04]  /*14f0*/  SHF.R.S32.HI R89, RZ, 0x1f, R88 ;  /* 0x0000001fff597819 */ /* 0x000fc80000011458 */
[----:B------:R-:W-:Y:S02]  /*1500*/  LEA.HI R89, R89, R88, RZ, 0x3 ;  /* 0x0000005859597211 */ /* 0x000fe400078f18ff */
[----:B---3--:R-:W-:Y:S01]  /*1510*/  LOP3.LUT R2, R94, 0x1f, RZ, 0xc0, !PT ;  /* 0x0000001f5e027812 */ /* 0x008fe200078ec0ff */
[----:B------:R-:W-:-:S03]  /*1520*/  FMUL.FTZ R94, R87, UR10 ;  /* 0x0000000a575e7c20 */ /* 0x000fc60008410000 */
[-C--:B------:R-:W-:Y:S02]  /*1530*/  @P2 LEA.HI.SX32 R101, R91, R2.reuse, 0x1d ;  /* 0x000000025b652211 */ /* 0x080fe400078feaff */
[----:B------:R-:W-:Y:S01]  /*1540*/  LEA.HI.SX32 R123, R89, R2, 0x1d ;  /* 0x00000002597b7211 */ /* 0x000fe200078feaff */
[----:B------:R-:W-:Y:S06]  /*1550*/  @P0 BRA `(.L_x_2371) ;  /* 0x0000000c00600947 */ /* 0x000fec0003800000 */
        /* <DEDUP_REMOVED lines=18> */
.L_x_2374:
[----:B------:R-:W-:Y:S05]  /*1680*/  BSYNC.RECONVERGENT B2 ;  /* 0x0000000000027941 */ /* 0x000fea0003800200 */
.L_x_2373:
        /* <DEDUP_REMOVED lines=13> */
.L_x_2376:
[----:B------:R-:W-:Y:S05]  /*1760*/  BSYNC.RECONVERGENT B2 ;  /* 0x0000000000027941 */ /* 0x000fea0003800200 */
.L_x_2375:
        /* <DEDUP_REMOVED lines=13> */
.L_x_2378:
[----:B------:R-:W-:Y:S05]  /*1840*/  BSYNC.RECONVERGENT B2 ;  /* 0x0000000000027941 */ /* 0x000fea0003800200 */
.L_x_2377:
        /* <DEDUP_REMOVED lines=13> */
.L_x_2380:
[----:B------:R-:W-:Y:S05]  /*1920*/  BSYNC.RECONVERGENT B2 ;  /* 0x0000000000027941 */ /* 0x000fea0003800200 */
.L_x_2379:
        /* <DEDUP_REMOVED lines=13> */
.L_x_2382:
[----:B------:R-:W-:Y:S05]  /*1a00*/  BSYNC.RECONVERGENT B2 ;  /* 0x0000000000027941 */ /* 0x000fea0003800200 */
.L_x_2381:
        /* <DEDUP_REMOVED lines=13> */
.L_x_2384:
[----:B------:R-:W-:Y:S05]  /*1ae0*/  BSYNC.RECONVERGENT B2 ;  /* 0x0000000000027941 */ /* 0x000fea0003800200 */
.L_x_2383:
        /* <DEDUP_REMOVED lines=13> */
.L_x_2386:
[----:B------:R-:W-:Y:S05]  /*1bc0*/  BSYNC.RECONVERGENT B2 ;  /* 0x0000000000027941 */ /* 0x000fea0003800200 */
.L_x_2385:
        /* <DEDUP_REMOVED lines=14> */
.L_x_2372:
[----:B------:R-:W0:Y:S01]  /*1cb0*/  @P2 LDC.64 R64, c[0x0][0x408] ;  /* 0x00010200ff402b82 */ /* 0x000e220000000a00 */
[-CC-:B------:R-:W-:Y:S01]  /*1cc0*/  FFMA.FTZ R89, R0, R94.reuse, R95.reuse ;  /* 0x0000005e00597223 */ /* 0x180fe2000001005f */
[-CC-:B------:R-:W-:Y:S01]  /*1cd0*/  FFMA.FTZ R88, R11, R94.reuse, R95.reuse ;  /* 0x0000005e0b587223 */ /* 0x180fe2000001005f */
[-C--:B------:R-:W-:Y:S01]  /*1ce0*/  FFMA.FTZ R90, R5, R94.reuse, R95 ;  /* 0x0000005e055a7223 */ /* 0x080fe2000001005f */
[----:B------:R-:W-:Y:S01]  /*1cf0*/  ISETP.GT.AND P0, PT, R92, RZ, PT ;  /* 0x000000ff5c00720c */ /* 0x000fe20003f04270 */
[----:B------:R-:W-:Y:S01]  /*1d00*/  FADD.FTZ R89, R8, -R89 ;  /* 0x8000005908597221 */ /* 0x000fe20000010000 */
[----:B------:R-:W-:Y:S01]  /*1d10*/  FADD.FTZ R91, R99, -R88 ;  /* 0x80000058635b7221 */ /* 0x000fe20000010000 */
[----:B------:R-:W-:Y:S01]  /*1d20*/  FADD.FTZ R103, R97, -R90 ;  /* 0x8000005a61677221 */ /* 0x000fe20000010000 */
[----:B------:R-:W1:Y:S01]  /*1d30*/  @P2 LDC.64 R86, c[0x0][0x408] ;  /* 0x00010200ff562b82 */ /* 0x000e620000000a00 */
[C---:B------:R-:W-:Y:S01]  /*1d40*/  FMUL.FTZ R88, R4.reuse, R89 ;  /* 0x0000005904587220 */ /* 0x040fe20000410000 */
[C---:B------:R-:W-:Y:S01]  /*1d50*/  FMUL.FTZ R89, R4.reuse, R91 ;  /* 0x0000005b04597220 */ /* 0x040fe20000410000 */
[----:B------:R-:W-:Y:S01]  /*1d60*/  FMUL.FTZ R91, R4, R103 ;  /* 0x00000067045b7220 */ /* 0x000fe20000410000 */
[-CC-:B------:R-:W-:Y:S01]  /*1d70*/  FFMA.FTZ R102, R12, R94.reuse, R95.reuse ;  /* 0x0000005e0c667223 */ /* 0x180fe2000001005f */
[-CC-:B------:R-:W-:Y:S01]  /*1d80*/  FFMA.FTZ R120, R6, R94.reuse, R95.reuse ;  /* 0x0000005e06787223 */ /* 0x180fe2000001005f */
[----:B------:R-:W-:Y:S01]  /*1d90*/  FSEL R88, R88, RZ, P0 ;  /* 0x000000ff58587208 */ /* 0x000fe20000000000 */
[----:B------:R-:W-:Y:S01]  /*1da0*/  FFMA.FTZ R125, R7, R94, R95 ;  /* 0x0000005e077d7223 */ /* 0x000fe2000001005f */
[----:B------:R-:W2:Y:S01]  /*1db0*/  @P2 LDC.64 R66, c[0x0][0x408] ;  /* 0x00010200ff422b82 */ /* 0x000ea20000000a00 */
[----:B------:R-:W-:Y:S01]  /*1dc0*/  FSEL R91, R91, RZ, P0 ;  /* 0x000000ff5b5b7208 */ /* 0x000fe20000000000 */
[----:B------:R-:W-:Y:S01]  /*1dd0*/  FADD.FTZ R103, R15, -R102 ;  /* 0x800000660f677221 */ /* 0x000fe20000010000 */
[----:B------:R-:W-:Y:S01]  /*1de0*/  FSEL R89, R89, RZ, P0 ;  /* 0x000000ff59597208 */ /* 0x000fe20000000000 */
[----:B------:R-:W-:Y:S01]  /*1df0*/  FADD.FTZ R121, R9, -R120 ;  /* 0x8000007809797221 */ /* 0x000fe20000010000 */
[----:B------:R-:W-:Y:S01]  /*1e00*/  FADD.FTZ R125, R10, -R125 ;  /* 0x8000007d0a7d7221 */ /* 0x000fe20000010000 */
[----:B------:R-:W-:Y:S01]  /*1e10*/  FMUL.FTZ R103, R4, R103 ;  /* 0x0000006704677220 */ /* 0x000fe20000410000 */
[----:B------:R-:W-:Y:S01]  /*1e20*/  @P2 LOP3.LUT P1, RZ, R84, 0xff, RZ, 0xc0, !PT ;  /* 0x000000ff54ff2812 */ /* 0x000fe2000782c0ff */
[----:B0-----:R-:W-:Y:S01]  /*1e30*/  @P2 FMUL.FTZ R65, R88, R65 ;  /* 0x0000004158412220 */ /* 0x001fe20000410000 */
[C---:B------:R-:W-:Y:S01]  /*1e40*/  FMUL.FTZ R102, R4.reuse, R121 ;  /* 0x0000007904667220 */ /* 0x040fe20000410000 */
[----:B------:R-:W-:Y:S01]  /*1e50*/  FMUL.FTZ R122, R4, R125 ;  /* 0x0000007d047a7220 */ /* 0x000fe20000410000 */
[----:B------:R-:W-:Y:S01]  /*1e60*/  FSEL R120, R103, RZ, P0 ;  /* 0x000000ff67787208 */ /* 0x000fe20000000000 */
[----:B------:R-:W-:Y:S01]  /*1e70*/  @P2 FMUL.FTZ R90, R65, R64 ;  /* 0x00000040415a2220 */ /* 0x000fe20000410000 */
[----:B------:R-:W-:-:S02]  /*1e80*/  @P2 LOP3.LUT P3, RZ, R84, 0xff00, RZ, 0xc0, !PT ;  /* 0x0000ff0054ff2812 */ /* 0x000fc4000786c0ff */
[----:B------:R-:W-:Y:S01]  /*1e90*/  FSEL R102, R102, RZ, P0 ;  /* 0x000000ff66667208 */ /* 0x000fe20000000000 */
[----:B-1----:R-:W-:Y:S01]  /*1ea0*/  @P2 FMUL.FTZ R65, R91, R87 ;  /* 0x000000575b412220 */ /* 0x002fe20000410000 */
[----:B------:R-:W-:Y:S02]  /*1eb0*/  FSEL R122, R122, RZ, P0 ;  /* 0x000000ff7a7a7208 */ /* 0x000fe40000000000 */
[----:B------:R-:W-:Y:S01]  /*1ec0*/  F2FP.BF16.F32.PACK_AB R88, RZ, R88 ;  /* 0x00000058ff58723e */ /* 0x000fe200000010ff */
[----:B------:R-:W-:Y:S01]  /*1ed0*/  @P2 FMUL.FTZ R86, R65, R86 ;  /* 0x0000005641562220 */ /* 0x000fe20000410000 */
[----:B------:R-:W-:Y:S01]  /*1ee0*/  F2FP.BF16.F32.PACK_AB R91, RZ, R91 ;  /* 0x0000005bff5b723e */ /* 0x000fe200000010ff */
[----:B------:R-:W0:Y:S01]  /*1ef0*/  @P2 LDC.64 R64, c[0x0][0x408] ;  /* 0x00010200ff402b82 */ /* 0x000e220000000a00 */
[----:B--2---:R-:W-:Y:S01]  /*1f00*/  @P2 FMUL.FTZ R67, R89, R67 ;  /* 0x0000004359432220 */ /* 0x004fe20000410000 */
[----:B------:R-:W-:-:S03]  /*1f10*/  F2FP.BF16.F32.PACK_AB R89, RZ, R89 ;  /* 0x00000059ff59723e */ /* 0x000fc600000010ff */
[----:B------:R-:W-:-:S03]  /*1f20*/  @P2 FMUL.FTZ R87, R67, R66 ;  /* 0x0000004243572220 */ /* 0x000fc60000410000 */
[----:B------:R-:W1:Y:S02]  /*1f30*/  @P2 LDC.64 R66, c[0x0][0x408] ;  /* 0x00010200ff422b82 */ /* 0x000e640000000a00 */
[----:B------:R-:W-:Y:S02]  /*1f40*/  @P2 FSEL R87, R87, RZ, P3 ;  /* 0x000000ff57572208 */ /* 0x000fe40001800000 */
[----:B------:R-:W-:Y:S02]  /*1f50*/  @P2 LOP3.LUT P3, RZ, R84, 0xff000000, RZ, 0xc0, !PT ;  /* 0xff00000054ff2812 */ /* 0x000fe4000786c0ff */
[----:B------:R-:W-:Y:S01]  /*1f60*/  @P2 F2FP.BF16.F32.PACK_AB R87, RZ, R87 ;  /* 0x00000057ff57223e */ /* 0x000fe200000010ff */
[----:B0-----:R-:W-:Y:S01]  /*1f70*/  @P2 FMUL.FTZ R65, R120, R65 ;  /* 0x0000004178412220 */ /* 0x001fe20000410000 */
[----:B------:R-:W-:-:S03]  /*1f80*/  F2FP.BF16.F32.PACK_AB R120, RZ, R120 ;  /* 0x00000078ff78723e */ /* 0x000fc600000010ff */
[----:B------:R-:W-:Y:S02]  /*1f90*/  @P2 FMUL.FTZ R103, R65, R64 ;  /* 0x0000004041672220 */ /* 0x000fe40000410000 */
[----:B------:R-:W0:Y:S01]  /*1fa0*/  @P2 LDC.64 R64, c[0x0][0x408] ;  /* 0x00010200ff402b82 */ /* 0x000e220000000a00 */
[----:B-1----:R-:W-:Y:S02]  /*1fb0*/  @P2 FMUL.FTZ R67, R102, R67 ;  /* 0x0000004366432220 */ /* 0x002fe40000410000 */
[----:B------:R-:W-:Y:S02]  /*1fc0*/  @P2 FSEL R103, R103, RZ, P3 ;  /* 0x000000ff67672208 */ /* 0x000fe40001800000 */
[----:B------:R-:W-:Y:S01]  /*1fd0*/  @P2 LOP3.LUT P3, RZ, R85, 0xff00, RZ, 0xc0, !PT ;  /* 0x0000ff0055ff2812 */ /* 0x000fe2000786c0ff */
[----:B------:R-:W-:Y:S01]  /*1fe0*/  @P2 FMUL.FTZ R121, R67, R66 ;  /* 0x0000004243792220 */ /* 0x000fe20000410000 */
[----:B------:R-:W-:Y:S01]  /*1ff0*/  FFMA.FTZ R67, R13, R94, R95 ;  /* 0x0000005e0d437223 */ /* 0x000fe2000001005f */
[----:B------:R-:W-:-:S03]  /*2000*/  @P2 F2FP.BF16.F32.PACK_AB R103, RZ, R103 ;  /* 0x00000067ff67223e */ /* 0x000fc600000010ff */
[----:B------:R-:W-:-:S04]  /*2010*/  FADD.FTZ R67, R16, -R67 ;  /* 0x8000004310437221 */ /* 0x000fc80000010000 */
[----:B------:R-:W-:-:S05]  /*2020*/  FMUL.FTZ R66, R4, R67 ;  /* 0x0000004304427220 */ /* 0x000fca0000410000 */
[----:B------:R-:W-:-:S05]  /*2030*/  FSEL R66, R66, RZ, P0 ;  /* 0x000000ff42427208 */ /* 0x000fca0000000000 */
[C---:B0-----:R-:W-:Y:S01]  /*2040*/  @P2 FMUL.FTZ R65, R66.reuse, R65 ;  /* 0x0000004142412220 */ /* 0x041fe20000410000 */
[----:B------:R-:W-:-:S03]  /*2050*/  F2FP.BF16.F32.PACK_AB R66, R66, R102 ;  /* 0x000000664242723e */ /* 0x000fc600000010ff */
[----:B------:R-:W-:Y:S02]  /*2060*/  @P2 FMUL.FTZ R67, R65, R64 ;  /* 0x0000004041432220 */ /* 0x000fe40000410000 */
[----:B------:R-:W0:Y:S03]  /*2070*/  @P2 LDC.64 R64, c[0x0][0x408] ;  /* 0x00010200ff402b82 */ /* 0x000e260000000a00 */
[----:B------:R-:W-:-:S04]  /*2080*/  @P2 FSEL R67, R67, RZ, P3 ;  /* 0x000000ff43432208 */ /* 0x000fc80001800000 */
[----:B------:R-:W-:Y:S01]  /*2090*/  @P2 F2FP.BF16.F32.PACK_AB R67, RZ, R67 ;  /* 0x00000043ff43223e */ /* 0x000fe200000010ff */
[----:B0-----:R-:W-:-:S04]  /*20a0*/  @P2 FMUL.FTZ R65, R122, R65 ;  /* 0x000000417a412220 */ /* 0x001fc80000410000 */
[----:B------:R-:W-:Y:S01]  /*20b0*/  @P2 FMUL.FTZ R64, R65, R64 ;  /* 0x0000004041402220 */ /* 0x000fe20000410000 */
[----:B------:R-:W-:Y:S02]  /*20c0*/  @P2 FSEL R65, R90, RZ, P1 ;  /* 0x000000ff5a412208 */ /* 0x000fe40000800000 */
[----:B------:R-:W-:Y:S02]  /*20d0*/  @P2 LOP3.LUT P1, RZ, R84, 0xff0000, RZ, 0xc0, !PT ;  /* 0x00ff000054ff2812 */ /* 0x000fe4000782c0ff */
[----:B------:R-:W-:Y:S02]  /*20e0*/  @P2 F2FP.BF16.F32.PACK_AB R65, RZ, R65 ;  /* 0x00000041ff41223e */ /* 0x000fe400000010ff */
[----:B------:R-:W-:Y:S02]  /*20f0*/  @P2 FSEL R86, R86, RZ, P1 ;  /* 0x000000ff56562208 */ /* 0x000fe40000800000 */
[----:B------:R-:W-:Y:S02]  /*2100*/  @P2 LOP3.LUT P1, RZ, R85, 0xff, RZ, 0xc0, !PT ;  /* 0x000000ff55ff2812 */ /* 0x000fe4000782c0ff */
[----:B------:R-:W-:-:S02]  /*2110*/  @P2 F2FP.BF16.F32.PACK_AB R86, RZ, R86 ;  /* 0x00000056ff56223e */ /* 0x000fc400000010ff */
[----:B------:R-:W-:Y:S02]  /*2120*/  @P2 PRMT R60, R65, 0x7610, R60 ;  /* 0x00007610413c2816 */ /* 0x000fe4000000003c */
[----:B------:R-:W-:Y:S01]  /*2130*/  @P2 PRMT R61, R86, 0x7610, R61 ;  /* 0x00007610563d2816 */ /* 0x000fe2000000003d */
[----:B------:R-:W-:Y:S01]  /*2140*/  FFMA.FTZ R86, R14, R94, R95 ;  /* 0x0000005e0e567223 */ /* 0x000fe2000001005f */
[----:B------:R-:W-:Y:S02]  /*2150*/  @P2 FSEL R121, R121, RZ, P1 ;  /* 0x000000ff79792208 */ /* 0x000fe40000800000 */
[----:B------:R-:W-:Y:S01]  /*2160*/  @P2 LOP3.LUT P1, RZ, R85, 0xff0000, RZ, 0xc0, !PT ;  /* 0x00ff000055ff2812 */ /* 0x000fe2000782c0ff */
[----:B------:R-:W-:Y:S01]  /*2170*/  FADD.FTZ R65, R17, -R86 ;  /* 0x8000005611417221 */ /* 0x000fe20000010000 */
[----:B------:R-:W-:Y:S02]  /*2180*/  @P2 F2FP.BF16.F32.PACK_AB R121, RZ, R121 ;  /* 0x00000079ff79223e */ /* 0x000fe400000010ff */
[----:B------:R-:W-:Y:S01]  /*2190*/  @P2 FSEL R64, R64, RZ, P1 ;  /* 0x000000ff40402208 */ /* 0x000fe20000800000 */
[----:B------:R-:W-:Y:S01]  /*21a0*/  FMUL.FTZ R65, R4, R65 ;  /* 0x0000004104417220 */ /* 0x000fe20000410000 */
[----:B------:R-:W-:-:S02]  /*21b0*/  @P2 PRMT R60, R60, 0x5410, R87 ;  /* 0x000054103c3c2816 */ /* 0x000fc40000000057 */
[----:B------:R-:W-:Y:S02]  /*21c0*/  @P2 F2FP.BF16.F32.PACK_AB R64, RZ, R64 ;  /* 0x00000040ff40223e */ /* 0x000fe400000010ff */
[----:B------:R-:W-:Y:S02]  /*21d0*/  @P2 PRMT R62, R121, 0x7610, R62 ;  /* 0x00007610793e2816 */ /* 0x000fe4000000003e */
[----:B------:R-:W-:Y:S02]  /*21e0*/  FSEL R87, R65, RZ, P0 ;  /* 0x000000ff41577208 */ /* 0x000fe40000000000 */
[----:B------:R-:W-:Y:S02]  /*21f0*/  @P2 PRMT R62, R62, 0x5410, R67 ;  /* 0x000054103e3e2816 */ /* 0x000fe40000000043 */
[----:B------:R-:W-:Y:S02]  /*2200*/  @P2 PRMT R63, R64, 0x7610, R63 ;  /* 0x00007610403f2816 */ /* 0x000fe4000000003f */
[----:B------:R-:W-:-:S02]  /*2210*/  @P2 PRMT R61, R61, 0x5410, R103 ;  /* 0x000054103d3d2816 */ /* 0x000fc40000000067 */
[----:B------:R-:W-:Y:S02]  /*2220*/  PRMT R65, R91, 0x5410, R120 ;  /* 0x000054105b417816 */ /* 0x000fe40000000078 */
[----:B------:R-:W-:Y:S02]  /*2230*/  F2FP.BF16.F32.PACK_AB R67, R87, R122 ;  /* 0x0000007a5743723e */ /* 0x000fe400000010ff */
[----:B------:R-:W-:Y:S01]  /*2240*/  PRMT R64, R88, 0x5410, R89 ;  /* 0x0000541058407816 */ /* 0x000fe20000000059 */
[----:B------:R-:W-:Y:S06]  /*2250*/  @!P2 BRA `(.L_x_2387) ;  /* 0x0000000c0054a947 */ /* 0x000fec0003800000 */
[----:B------:R-:W-:Y:S01]  /*2260*/  ISETP.GE.U32.AND P0, PT, R84, RZ, PT ;  /* 0x000000ff5400720c */ /* 0x000fe20003f06070 */
[----:B------:R-:W-:-:S03]  /*2270*/  FMUL.FTZ R84, R87, UR13 ;  /* 0x0000000d57547c20 */ /* 0x000fc60008410000 */
[----:B------:R-:W-:Y:S01]  /*2280*/  ISETP.GE.U32.AND.EX P0, PT, R85, 0x1000000, PT, P0 ;  /* 0x010000005500780c */ /* 0x000fe20003f06100 */
[----:B------:R-:W-:-:S05]  /*2290*/  FMUL.FTZ R84, R84, UR12 ;  /* 0x0000000c54547c20 */ /* 0x000fca0008410000 */
[----:B------:R-:W-:-:S04]  /*22a0*/  FSEL R84, R84, RZ, P0 ;  /* 0x000000ff54547208 */ /* 0x000fc80000000000 */
[----:B------:R-:W-:-:S04]  /*22b0*/  F2FP.BF16.F32.PACK_AB R84, RZ, R84 ;  /* 0x00000054ff54723e */ /* 0x000fc800000010ff */
[----:B------:R-:W-:Y:S01]  /*22c0*/  PRMT R63, R63, 0x5410, R84 ;  /* 0x000054103f3f7816 */ /* 0x000fe20000000054 */
[----:B------:R-:W-:Y:S06]  /*22d0*/  BRA `(.L_x_2387) ;  /* 0x0000000c00347947 */ /* 0x000fec0003800000 */
.L_x_2371:
[----:B------:R-:W-:Y:S02]  /*22e0*/  MOV R98, UR20 ;  /* 0x0000001400627c02 */ /* 0x000fe40008000f00 */
[----:B------:R-:W-:Y:S02]  /*22f0*/  MOV R100, UR21 ;  /* 0x0000001500647c02 */ /* 0x000fe40008000f00 */
[----:B------:R-:W-:-:S04]  /*2300*/  ISETP.NE.U32.AND P0, PT, R98, RZ, PT ;  /* 0x000000ff6200720c */ /* 0x000fc80003f05070 */
[----:B------:R-:W-:-:S13]  /*2310*/  ISETP.NE.AND.EX P0, PT, R100, RZ, PT, P0 ;  /* 0x000000ff6400720c */ /* 0x000fda0003f05300 */
[----:B------:R-:W-:Y:S05]  /*2320*/  @P0 BRA `(.L_x_2388) ;  /* 0x0000000400800947 */ /* 0x000fea0003800000 */
[----:B------:R-:W-:Y:S02]  /*2330*/  ISETP.GT.AND P0, PT, R92, RZ, PT ;  /* 0x000000ff5c00720c */ /* 0x000fe40003f04270 */
[C---:B------:R-:W-:Y:S02]  /*2340*/  @P2 LOP3.LUT P1, RZ, R84.reuse, 0xff, RZ, 0xc0, !PT ;  /* 0x000000ff54ff2812 */ /* 0x040fe4000782c0ff */
[----:B------:R-:W-:Y:S02]  /*2350*/  @P2 LOP3.LUT P3, RZ, R84, 0xff00, RZ, 0xc0, !PT ;  /* 0x0000ff0054ff2812 */ /* 0x000fe4000786c0ff */
[----:B------:R-:W-:Y:S02]  /*2360*/  SHF.L.U32 R121, R26, 0x10, RZ ;  /* 0x000000101a797819 */ /* 0x000fe400000006ff */
[----:B------:R-:W-:Y:S02]  /*2370*/  PRMT R103, R25, 0x7632, R103 ;  /* 0x0000763219677816 */ /* 0x000fe40000000067 */
[----:B------:R-:W-:-:S02]  /*2380*/  @P2 LOP3.LUT P4, RZ, R85, 0xff0000, RZ, 0xc0, !PT ;  /* 0x00ff000055ff2812 */ /* 0x000fc4000788c0ff */
[----:B------:R-:W-:Y:S01]  /*2390*/  SHF.L.U32 R103, R103, 0x10, RZ ;  /* 0x0000001067677819 */ /* 0x000fe200000006ff */
[-C--:B------:R-:W-:Y:S01]  /*23a0*/  @P0 FFMA.FTZ R88, R11, R94.reuse, R95 ;  /* 0x0000005e0b580223 */ /* 0x080fe2000001005f */
[----:B------:R-:W-:Y:S01]  /*23b0*/  @P0 PRMT R87, R24, 0x7632, R87 ;  /* 0x0000763218570816 */ /* 0x000fe20000000057 */
[----:B------:R-:W-:Y:S02]  /*23c0*/  @!P0 IMAD.U32 R90, R86, 0x10000, RZ ;  /* 0x00010000565a8824 */ /* 0x000fe400078e00ff */
[----:B------:R-:W-:Y:S01]  /*23d0*/  @P0 FFMA.FTZ R91, R0, R94, R95 ;  /* 0x0000005e005b0223 */ /* 0x000fe2000001005f */
[----:B------:R-:W-:Y:S01]  /*23e0*/  @P0 FADD.FTZ R88, R99, -R88 ;  /* 0x8000005863580221 */ /* 0x000fe20000010000 */
[----:B------:R-:W-:Y:S02]  /*23f0*/  @P0 SHF.L.U32 R87, R87, 0x10, RZ ;  /* 0x0000001057570819 */ /* 0x000fe400000006ff */
[----:B------:R-:W-:Y:S01]  /*2400*/  @P0 FADD.FTZ R102, R8, -R91 ;  /* 0x8000005b08660221 */ /* 0x000fe20000010000 */
[----:B------:R-:W-:-:S02]  /*2410*/  SHF.L.U32 R91, R24, 0x10, RZ ;  /* 0x00000010185b7819 */ /* 0x000fc400000006ff */
[C---:B------:R-:W-:Y:S02]  /*2420*/  @P0 FFMA.FTZ R90, R4.reuse, R88, R87 ;  /* 0x00000058045a0223 */ /* 0x040fe40000010057 */
[----:B------:R-:W0:Y:S01]  /*2430*/  @P2 LDC.64 R88, c[0x0][0x408] ;  /* 0x00010200ff582b82 */ /* 0x000e220000000a00 */
[----:B------:R-:W-:Y:S01]  /*2440*/  @P0 FFMA.FTZ R91, R4, R102, R91 ;  /* 0x00000066045b0223 */ /* 0x000fe2000001005b */
[----:B------:R-:W-:-:S04]  /*2450*/  @P0 FFMA.FTZ R102, R12, R94, R95 ;  /* 0x0000005e0c660223 */ /* 0x000fc8000001005f */
[----:B------:R-:W-:Y:S02]  /*2460*/  @P0 FADD.FTZ R102, R15, -R102 ;  /* 0x800000660f660221 */ /* 0x000fe40000010000 */
[----:B------:R-:W1:Y:S02]  /*2470*/  @P2 LDC.64 R86, c[0x0][0x408] ;  /* 0x00010200ff562b82 */ /* 0x000e640000000a00 */
[----:B------:R-:W-:Y:S01]  /*2480*/  @P0 FFMA.FTZ R103, R4, R102, R103 ;  /* 0x0000006604670223 */ /* 0x000fe20000010067 */
[----:B0-----:R-:W-:Y:S01]  /*2490*/  @P2 FMUL.FTZ R89, R90, R89 ;  /* 0x000000595a592220 */ /* 0x001fe20000410000 */
[----:B------:R-:W-:-:S03]  /*24a0*/  @P0 FFMA.FTZ R90, R5, R94, R95 ;  /* 0x0000005e055a0223 */ /* 0x000fc6000001005f */
[----:B------:R-:W-:Y:S01]  /*24b0*/  @P2 FMUL.FTZ R88, R89, R88 ;  /* 0x0000005859582220 */ /* 0x000fe20000410000 */
[----:B------:R-:W-:Y:S01]  /*24c0*/  @P0 FADD.FTZ R90, R97, -R90 ;  /* 0x8000005a615a0221 */ /* 0x000fe20000010000 */
[----:B-1----:R-:W-:Y:S01]  /*24d0*/  @P2 FMUL.FTZ R91, R91, R87 ;  /* 0x000000575b5b2220 */ /* 0x002fe20000410000 */
[----:B------:R-:W-:Y:S02]  /*24e0*/  IMAD.U32 R87, R25, 0x10000, RZ ;  /* 0x0001000019577824 */ /* 0x000fe400078e00ff */
[----:B------:R-:W-:Y:S01]  /*24f0*/  @P2 FSEL R88, R88, RZ, P3 ;  /* 0x000000ff58582208 */ /* 0x000fe20001800000 */
[----:B------:R-:W-:Y:S01]  /*2500*/  @P2 FMUL.FTZ R86, R91, R86 ;  /* 0x000000565b562220 */ /* 0x000fe20000410000 */
[----:B------:R-:W-:Y:S02]  /*2510*/  @P0 FFMA.FTZ R87, R4, R90, R87 ;  /* 0x0000005a04570223 */ /* 0x000fe40000010057 */
[----:B------:R-:W-:Y:S01]  /*2520*/  @P2 F2FP.BF16.F32.PACK_AB R88, RZ, R88 ;  /* 0x00000058ff58223e */ /* 0x000fe200000010ff */
[----:B------:R-:W0:Y:S01]  /*2530*/  @P2 LDC.64 R90, c[0x0][0x408] ;  /* 0x00010200ff5a2b82 */ /* 0x000e220000000a00 */
[----:B------:R-:W-:-:S02]  /*2540*/  @P2 LOP3.LUT P3, RZ, R84, 0xff000000, RZ, 0xc0, !PT ;  /* 0xff00000054ff2812 */ /* 0x000fc4000786c0ff */
[----:B------:R-:W-:Y:S02]  /*2550*/  @P2 FSEL R86, R86, RZ, P1 ;  /* 0x000000ff56562208 */ /* 0x000fe40000800000 */
[----:B------:R-:W-:Y:S02]  /*2560*/  @P2 LOP3.LUT P1, RZ, R84, 0xff0000, RZ, 0xc0, !PT ;  /* 0x00ff000054ff2812 */ /* 0x000fe4000782c0ff */
[----:B------:R-:W-:-:S04]  /*2570*/  @P2 F2FP.BF16.F32.PACK_AB R86, RZ, R86 ;  /* 0x00000056ff56223e */ /* 0x000fc800000010ff */
        /* <DEDUP_REMOVED lines=18> */
[----:B------:R-:W-:Y:S01]  /*26a0*/  SHF.L.U32 R103, R103, 0x10, RZ ;  /* 0x0000001067677819 */ /* 0x000fe200000006ff */
[----:B0-----:R-:W-:Y:S01]  /*26b0*/  @P2 FMUL.FTZ R87, R121, R87 ;  /* 0x0000005779572220 */ /* 0x001fe20000410000 */
[----:B------:R-:W-:-:S03]  /*26c0*/  SHF.L.U32 R121, R27, 0x10, RZ ;  /* 0x000000101b797819 */ /* 0x000fc600000006ff */
[----:B------:R-:W-:Y:S01]  /*26d0*/  @P0 FFMA.FTZ R103, R4, R91, R103 ;  /* 0x0000005b04670223 */ /* 0x000fe20000010067 */
[----:B------:R-:W-:Y:S01]  /*26e0*/  @P2 FSEL R89, R89, RZ, P3 ;  /* 0x000000ff59592208 */ /* 0x000fe20001800000 */
[----:B------:R-:W-:Y:S01]  /*26f0*/  @P2 FMUL.FTZ R88, R87, R86 ;  /* 0x0000005657582220 */ /* 0x000fe20000410000 */
[----:B------:R-:W-:Y:S01]  /*2700*/  @P0 FFMA.FTZ R87, R7, R94, R95 ;  /* 0x0000005e07570223 */ /* 0x000fe2000001005f */
[----:B------:R-:W0:Y:S01]  /*2710*/  @P2 LDC.64 R90, c[0x0][0x408] ;  /* 0x00010200ff5a2b82 */ /* 0x000e220000000a00 */
[----:B------:R-:W-:Y:S02]  /*2720*/  @P2 LOP3.LUT P3, RZ, R85, 0xff00, RZ, 0xc0, !PT ;  /* 0x0000ff0055ff2812 */ /* 0x000fe4000786c0ff */
[----:B------:R-:W-:Y:S01]  /*2730*/  @P0 FADD.FTZ R87, R10, -R87 ;  /* 0x800000570a570221 */ /* 0x000fe20000010000 */
[----:B------:R-:W-:Y:S02]  /*2740*/  @P2 FSEL R88, R88, RZ, P1 ;  /* 0x000000ff58582208 */ /* 0x000fe40000800000 */
[----:B------:R-:W-:Y:S01]  /*2750*/  @P2 F2FP.BF16.F32.PACK_AB R89, RZ, R89 ;  /* 0x00000059ff59223e */ /* 0x000fe200000010ff */
[----:B------:R-:W-:Y:S01]  /*2760*/  @P0 FFMA.FTZ R121, R4, R87, R121 ;  /* 0x0000005704790223 */ /* 0x000fe20000010079 */
[----:B------:R-:W-:Y:S01]  /*2770*/  @P2 F2FP.BF16.F32.PACK_AB R88, RZ, R88 ;  /* 0x00000058ff58223e */ /* 0x000fe200000010ff */
[----:B------:R-:W1:Y:S01]  /*2780*/  @P2 LDC.64 R86, c[0x0][0x408] ;  /* 0x00010200ff562b82 */ /* 0x000e620000000a00 */
[----:B------:R-:W-:-:S02]  /*2790*/  @P2 PRMT R61, R61, 0x5410, R89 ;  /* 0x000054103d3d2816 */ /* 0x000fc40000000059 */
[----:B------:R-:W-:Y:S01]  /*27a0*/  @P2 PRMT R62, R88, 0x7610, R62 ;  /* 0x00007610583e2816 */ /* 0x000fe2000000003e */
[----:B0-----:R-:W-:-:S04]  /*27b0*/  @P2 FMUL.FTZ R91, R103, R91 ;  /* 0x0000005b675b2220 */ /* 0x001fc80000410000 */
        /* <DEDUP_REMOVED lines=11> */
[----:B------:R-:W-:-:S04]  /*2870*/  @P0 FFMA.FTZ R88, R14, R94, R95 ;  /* 0x0000005e0e580223 */ /* 0x000fc8000001005f */
[----:B------:R-:W-:Y:S02]  /*2880*/  IMAD.U32 R87, R86, 0x10000, RZ ;  /* 0x0001000056577824 */ /* 0x000fe400078e00ff */
        /* <DEDUP_REMOVED lines=10> */
.L_x_2388:
[----:B------:R-:W-:Y:S01]  /*2930*/  ISETP.GT.AND P3, PT, R92, RZ, PT ;  /* 0x000000ff5c00720c */ /* 0x000fe20003f64270 */
[----:B------:R-:W-:Y:S01]  /*2940*/  @P1 FFMA.FTZ R65, R0, R94, R95 ;  /* 0x0000005e00411223 */ /* 0x000fe2000001005f */
[C---:B------:R-:W-:Y:S01]  /*2950*/  PRMT R91, R24.reuse, 0x7632, R91 ;  /* 0x00007632185b7816 */ /* 0x040fe2000000005b */
[----:B------:R-:W0:Y:S01]  /*2960*/  @P2 LDC.64 R86, c[0x0][0x408] ;  /* 0x00010200ff562b82 */ /* 0x000e220000000a00 */
[----:B------:R-:W-:Y:S01]  /*2970*/  SHF.L.U32 R102, R24, 0x10, RZ ;  /* 0x0000001018667819 */ /* 0x000fe200000006ff */
[----:B------:R-:W-:Y:S01]  /*2980*/  @P1 FADD.FTZ R65, R8, -R65 ;  /* 0x8000004108411221 */ /* 0x000fe20000010000 */
[----:B------:R-:W-:Y:S01]  /*2990*/  SHF.L.U32 R91, R91, 0x10, RZ ;  /* 0x000000105b5b7819 */ /* 0x000fe200000006ff */
[C---:B------:R-:W-:Y:S01]  /*29a0*/  IMAD.U32 R90, R25.reuse, 0x10000, RZ ;  /* 0x00010000195a7824 */ /* 0x040fe200078e00ff */
[----:B------:R-:W-:Y:S01]  /*29b0*/  PRMT R89, R25, 0x7632, R89 ;  /* 0x0000763219597816 */ /* 0x000fe20000000059 */
[----:B------:R-:W-:Y:S01]  /*29c0*/  @P1 FFMA.FTZ R102, R4, R65, R102 ;  /* 0x0000004104661223 */ /* 0x000fe20000010066 */
[----:B------:R-:W-:-:S02]  /*29d0*/  SHF.L.U32 R122, R27, 0x10, RZ ;  /* 0x000000101b7a7819 */ /* 0x000fc400000006ff */
[----:B------:R-:W-:Y:S01]  /*29e0*/  SHF.L.U32 R89, R89, 0x10, RZ ;  /* 0x0000001059597819 */ /* 0x000fe200000006ff */
[-CC-:B------:R-:W-:Y:S01]  /*29f0*/  @P3 FFMA.FTZ R64, R11, R94.reuse, R95.reuse ;  /* 0x0000005e0b403223 */ /* 0x180fe2000001005f */
[-CC-:B------:R-:W-:Y:S01]  /*2a00*/  @P3 FFMA.FTZ R66, R5, R94.reuse, R95.reuse ;  /* 0x0000005e05423223 */ /* 0x180fe2000001005f */
[----:B------:R-:W-:Y:S01]  /*2a10*/  @P3 FFMA.FTZ R88, R12, R94, R95 ;  /* 0x0000005e0c583223 */ /* 0x000fe2000001005f */
[----:B------:R-:W-:Y:S01]  /*2a20*/  PRMT R125, R27, 0x7632, R125 ;  /* 0x000076321b7d7816 */ /* 0x000fe2000000007d */
        /* <DEDUP_REMOVED lines=8> */
[----:B------:R-:W-:Y:S01]  /*2ab0*/  IMAD.U32 R125, R125, 0x10000, RZ ;  /* 0x000100007d7d7824 */ /* 0x000fe200078e00ff */
[----:B------:R-:W-:-:S02]  /*2ac0*/  @P2 LOP3.LUT P0, RZ, R84, 0xff, RZ, 0xc0, !PT ;  /* 0x000000ff54ff2812 */ /* 0x000fc4000780c0ff */
[----:B------:R-:W2:Y:S01]  /*2ad0*/  @P2 LDC.64 R64, c[0x0][0x408] ;  /* 0x00010200ff402b82 */ /* 0x000ea20000000a00 */
[----:B------:R-:W-:Y:S01]  /*2ae0*/  @P3 FADD.FTZ R103, R9, -R88 ;  /* 0x8000005809673221 */ /* 0x000fe20000010000 */
[----:B------:R-:W-:Y:S02]  /*2af0*/  SHF.L.U32 R88, R26, 0x10, RZ ;  /* 0x000000101a587819 */ /* 0x000fe400000006ff */
[C---:B------:R-:W-:Y:S02]  /*2b00*/  @P2 LOP3.LUT P1, RZ, R84.reuse, 0xff00, RZ, 0xc0, !PT ;  /* 0x0000ff0054ff2812 */ /* 0x040fe4000782c0ff */
[----:B------:R-:W-:Y:S01]  /*2b10*/  @P2 LOP3.LUT P6, RZ, R84, 0xff0000, RZ, 0xc0, !PT ;  /* 0x00ff000054ff2812 */ /* 0x000fe200078cc0ff */
[----:B------:R-:W-:Y:S01]  /*2b20*/  @P3 FFMA.FTZ R88, R4, R103, R88 ;  /* 0x0000006704583223 */ /* 0x000fe20000010058 */
[----:B------:R-:W-:Y:S02]  /*2b30*/  @P2 LOP3.LUT P4, RZ, R85, 0xff, RZ, 0xc0, !PT ;  /* 0x000000ff55ff2812 */ /* 0x000fe4000788c0ff */
[----:B------:R-:W-:Y:S01]  /*2b40*/  @P2 LOP3.LUT P5, RZ, R84, 0xff000000, RZ, 0xc0, !PT ;  /* 0xff00000054ff2812 */ /* 0x000fe200078ac0ff */
[----:B-1----:R-:W-:Y:S01]  /*2b50*/  @P2 FMUL.FTZ R67, R91, R67 ;  /* 0x000000435b432220 */ /* 0x002fe20000410000 */
[----:B------:R-:W-:Y:S01]  /*2b60*/  F2FP.BF16.F32.PACK_AB R91, RZ, R91 ;  /* 0x0000005bff5b723e */ /* 0x000fe200000010ff */
[----:B--2---:R-:W-:Y:S01]  /*2b70*/  @P2 FMUL.FTZ R65, R102, R65 ;  /* 0x0000004166412220 */ /* 0x004fe20000410000 */
[----:B------:R-:W-:-:S03]  /*2b80*/  F2FP.BF16.F32.PACK_AB R102, RZ, R102 ;  /* 0x00000066ff66723e */ /* 0x000fc600000010ff */
[----:B------:R-:W-:Y:S01]  /*2b90*/  @P2 FMUL.FTZ R103, R65, R64 ;  /* 0x0000004041672220 */ /* 0x000fe20000410000 */
[----:B0-----:R-:W-:Y:S01]  /*2ba0*/  @P2 FMUL.FTZ R65, R90, R87 ;  /* 0x000000575a412220 */ /* 0x001fe20000410000 */
[----:B------:R-:W-:Y:S01]  /*2bb0*/  @P2 FMUL.FTZ R87, R67, R66 ;  /* 0x0000004243572220 */ /* 0x000fe20000410000 */
[----:B------:R-:W-:Y:S01]  /*2bc0*/  F2FP.BF16.F32.PACK_AB R90, RZ, R90 ;  /* 0x0000005aff5a723e */ /* 0x000fe200000010ff */
[----:B------:R-:W0:Y:S01]  /*2bd0*/  @P2 LDC.64 R66, c[0x0][0x408] ;  /* 0x00010200ff422b82 */ /* 0x000e220000000a00 */
[----:B------:R-:W-:Y:S01]  /*2be0*/  @P2 FMUL.FTZ R86, R65, R86 ;  /* 0x0000005641562220 */ /* 0x000fe20000410000 */
[----:B------:R-:W-:Y:S02]  /*2bf0*/  @P2 FSEL R103, R103, RZ, P0 ;  /* 0x000000ff67672208 */ /* 0x000fe40000000000 */
[----:B------:R-:W-:Y:S02]  /*2c00*/  @P2 FSEL R87, R87, RZ, P1 ;  /* 0x000000ff57572208 */ /* 0x000fe40000800000 */
[----:B------:R-:W-:-:S02]  /*2c10*/  @P2 ISETP.GE.U32.AND P0, PT, R84, RZ, PT ;  /* 0x000000ff5400220c */ /* 0x000fc40003f06070 */
[----:B------:R-:W1:Y:S01]  /*2c20*/  @P2 LDC.64 R64, c[0x0][0x408] ;  /* 0x00010200ff402b82 */ /* 0x000e620000000a00 */
[C---:B------:R-:W-:Y:S02]  /*2c30*/  @P2 LOP3.LUT P1, RZ, R85.reuse, 0xff0000, RZ, 0xc0, !PT ;  /* 0x00ff000055ff2812 */ /* 0x040fe4000782c0ff */
[----:B------:R-:W-:Y:S02]  /*2c40*/  @P2 ISETP.GE.U32.AND.EX P0, PT, R85, 0x1000000, PT, P0 ;  /* 0x010000005500280c */ /* 0x000fe40003f06100 */
[----:B------:R-:W-:Y:S02]  /*2c50*/  @P2 F2FP.BF16.F32.PACK_AB R103, RZ, R103 ;  /* 0x00000067ff67223e */ /* 0x000fe400000010ff */
[----:B------:R-:W-:Y:S02]  /*2c60*/  @P2 F2FP.BF16.F32.PACK_AB R87, RZ, R87 ;  /* 0x00000057ff57223e */ /* 0x000fe400000010ff */
[----:B------:R-:W-:-:S04]  /*2c70*/  @P2 PRMT R60, R103, 0x7610, R60 ;  /* 0x00007610673c2816 */ /* 0x000fc8000000003c */
[----:B------:R-:W-:Y:S01]  /*2c80*/  @P2 PRMT R60, R60, 0x5410, R87 ;  /* 0x000054103c3c2816 */ /* 0x000fe20000000057 */
[----:B0-----:R-:W-:Y:S01]  /*2c90*/  @P2 FMUL.FTZ R121, R88, R67 ;  /* 0x0000004358792220 */ /* 0x001fe20000410000 */
[----:B------:R-:W-:-:S03]  /*2ca0*/  F2FP.BF16.F32.PACK_AB R88, RZ, R88 ;  /* 0x00000058ff58723e */ /* 0x000fc600000010ff */
[----:B------:R-:W-:Y:S01]  /*2cb0*/  @P2 FMUL.FTZ R66, R121, R66 ;  /* 0x0000004279422220 */ /* 0x000fe20000410000 */
[----:B------:R-:W-:Y:S01]  /*2cc0*/  PRMT R121, R26, 0x7632, R121 ;  /* 0x000076321a797816 */ /* 0x000fe20000000079 */
[----:B-1----:R-:W-:-:S03]  /*2cd0*/  @P2 FMUL.FTZ R65, R89, R65 ;  /* 0x0000004159412220 */ /* 0x002fc60000410000 */
[----:B------:R-:W-:Y:S02]  /*2ce0*/  SHF.L.U32 R121, R121, 0x10, RZ ;  /* 0x0000001079797819 */ /* 0x000fe400000006ff */
[----:B------:R-:W-:Y:S01]  /*2cf0*/  @P2 FSEL R66, R66, RZ, P4 ;  /* 0x000000ff42422208 */ /* 0x000fe20002000000 */
[----:B------:R-:W-:Y:S01]  /*2d00*/  @P2 FMUL.FTZ R67, R65, R64 ;  /* 0x0000004041432220 */ /* 0x000fe20000410000 */
[----:B------:R-:W-:Y:S01]  /*2d10*/  @P3 FFMA.FTZ R65, R13, R94, R95 ;  /* 0x0000005e0d413223 */ /* 0x000fe2000001005f */
[----:B------:R-:W-:Y:S02]  /*2d20*/  F2FP.BF16.F32.PACK_AB R89, RZ, R89 ;  /* 0x00000059ff59723e */ /* 0x000fe400000010ff */
[----:B------:R-:W-:Y:S01]  /*2d30*/  @P2 F2FP.BF16.F32.PACK_AB R66, RZ, R66 ;  /* 0x00000042ff42223e */ /* 0x000fe200000010ff */
[----:B------:R-:W-:Y:S01]  /*2d40*/  @P3 FADD.FTZ R65, R16, -R65 ;  /* 0x8000004110413221 */ /* 0x000fe20000010000 */
[----:B------:R-:W-:Y:S02]  /*2d50*/  @P2 FSEL R84, R67, RZ, P5 ;  /* 0x000000ff43542208 */ /* 0x000fe40002800000 */
[----:B------:R-:W-:Y:S01]  /*2d60*/  @P2 PRMT R62, R66, 0x7610, R62 ;  /* 0x00007610423e2816 */ /* 0x000fe2000000003e */
[----:B------:R-:W-:Y:S01]  /*2d70*/  @P3 FFMA.FTZ R121, R4, R65, R121 ;  /* 0x0000004104793223 */ /* 0x000fe20000010079 */
[----:B------:R-:W-:Y:S01]  /*2d80*/  @P2 F2FP.BF16.F32.PACK_AB R84, RZ, R84 ;  /* 0x00000054ff54223e */ /* 0x000fe200000010ff */
[----:B------:R-:W0:Y:S02]  /*2d90*/  @P2 LDC.64 R64, c[0x0][0x408] ;  /* 0x00010200ff402b82 */ /* 0x000e240000000a00 */
[----:B0-----:R-:W-:Y:S01]  /*2da0*/  @P2 FMUL.FTZ R65, R121, R65 ;  /* 0x0000004179412220 */ /* 0x001fe20000410000 */
[----:B------:R-:W-:-:S03]  /*2db0*/  F2FP.BF16.F32.PACK_AB R121, RZ, R121 ;  /* 0x00000079ff79723e */ /* 0x000fc600000010ff */
[----:B------:R-:W-:Y:S01]  /*2dc0*/  @P2 FMUL.FTZ R120, R65, R64 ;  /* 0x0000004041782220 */ /* 0x000fe20000410000 */
[----:B------:R-:W-:Y:S01]  /*2dd0*/  @P3 FFMA.FTZ R65, R7, R94, R95 ;  /* 0x0000005e07413223 */ /* 0x000fe2000001005f */
[----:B------:R-:W-:-:S03]  /*2de0*/  PRMT R66, R88, 0x5410, R121 ;  /* 0x0000541058427816 */ /* 0x000fc60000000079 */
[----:B------:R-:W-:-:S04]  /*2df0*/  @P3 FADD.FTZ R65, R10, -R65 ;  /* 0x800000410a413221 */ /* 0x000fc80000010000 */
[----:B------:R-:W-:Y:S02]  /*2e00*/  @P3 FFMA.FTZ R122, R4, R65, R122 ;  /* 0x00000041047a3223 */ /* 0x000fe4000001007a */
[----:B------:R-:W0:Y:S02]  /*2e10*/  @P2 LDC.64 R64, c[0x0][0x408] ;  /* 0x00010200ff402b82 */ /* 0x000e240000000a00 */
[----:B0-----:R-:W-:-:S04]  /*2e20*/  @P2 FMUL.FTZ R65, R122, R65 ;  /* 0x000000417a412220 */ /* 0x001fc80000410000 */
[----:B------:R-:W-:Y:S01]  /*2e30*/  @P2 FMUL.FTZ R124, R65, R64 ;  /* 0x00000040417c2220 */ /* 0x000fe20000410000 */
[----:B------:R-:W-:-:S04]  /*2e40*/  @P3 FFMA.FTZ R64, R14, R94, R95 ;  /* 0x0000005e0e403223 */ /* 0x000fc8000001005f */
[----:B------:R-:W-:Y:S01]  /*2e50*/  @P3 FADD.FTZ R64, R17, -R64 ;  /* 0x8000004011403221 */ /* 0x000fe20000010000 */
[----:B------:R-:W-:-:S03]  /*2e60*/  @P2 FSEL R124, R124, RZ, P1 ;  /* 0x000000ff7c7c2208 */ /* 0x000fc60000800000 */
[----:B------:R-:W-:Y:S01]  /*2e70*/  @P3 FFMA.FTZ R125, R4, R64, R125 ;  /* 0x00000040047d3223 */ /* 0x000fe2000001007d */
[----:B------:R-:W-:Y:S01]  /*2e80*/  @P2 LOP3.LUT P3, RZ, R85, 0xff00, RZ, 0xc0, !PT ;  /* 0x0000ff0055ff2812 */ /* 0x000fe2000786c0ff */
[----:B------:R-:W0:Y:S01]  /*2e90*/  @P2 LDC.64 R64, c[0x0][0x408] ;  /* 0x00010200ff402b82 */ /* 0x000e220000000a00 */
[----:B------:R-:W-:Y:S02]  /*2ea0*/  @P2 F2FP.BF16.F32.PACK_AB R124, RZ, R124 ;  /* 0x0000007cff7c223e */ /* 0x000fe400000010ff */
[----:B------:R-:W-:Y:S02]  /*2eb0*/  @P2 FSEL R120, R120, RZ, P3 ;  /* 0x000000ff78782208 */ /* 0x000fe40001800000 */
[----:B------:R-:W-:Y:S02]  /*2ec0*/  @P2 PRMT R63, R124, 0x7610, R63 ;  /* 0x000076107c3f2816 */ /* 0x000fe4000000003f */
[----:B------:R-:W-:Y:S02]  /*2ed0*/  @P2 F2FP.BF16.F32.PACK_AB R120, RZ, R120 ;  /* 0x00000078ff78223e */ /* 0x000fe400000010ff */
[----:B------:R-:W-:-:S02]  /*2ee0*/  F2FP.BF16.F32.PACK_AB R67, R125, R122 ;  /* 0x0000007a7d43723e */ /* 0x000fc400000010ff */
[----:B------:R-:W-:Y:S01]  /*2ef0*/  @P2 PRMT R62, R62, 0x5410, R120 ;  /* 0x000054103e3e2816 */ /* 0x000fe20000000078 */
[----:B0-----:R-:W-:-:S04]  /*2f00*/  @P2 FMUL.FTZ R65, R125, R65 ;  /* 0x000000417d412220 */ /* 0x001fc80000410000 */
[----:B------:R-:W-:Y:S01]  /*2f10*/  @P2 FMUL.FTZ R64, R65, R64 ;  /* 0x0000004041402220 */ /* 0x000fe20000410000 */
[----:B------:R-:W-:-:S04]  /*2f20*/  @P2 FSEL R65, R86, RZ, P6 ;  /* 0x000000ff56412208 */ /* 0x000fc80003000000 */
[----:B------:R-:W-:Y:S02]  /*2f30*/  @P2 FSEL R64, R64, RZ, P0 ;  /* 0x000000ff40402208 */ /* 0x000fe40000000000 */
[----:B------:R-:W-:Y:S02]  /*2f40*/  @P2 F2FP.BF16.F32.PACK_AB R65, RZ, R65 ;  /* 0x00000041ff41223e */ /* 0x000fe400000010ff */
[----:B------:R-:W-:Y:S02]  /*2f50*/  @P2 F2FP.BF16.F32.PACK_AB R64, RZ, R64 ;  /* 0x00000040ff40223e */ /* 0x000fe400000010ff */
[----:B------:R-:W-:Y:S02]  /*2f60*/  @P2 PRMT R61, R65, 0x7610, R61 ;  /* 0x00007610413d2816 */ /* 0x000fe4000000003d */
[----:B------:R-:W-:Y:S02]  /*2f70*/  @P2 PRMT R63, R63, 0x5410, R64 ;  /* 0x000054103f3f2816 */ /* 0x000fe40000000040 */
[----:B------:R-:W-:-:S02]  /*2f80*/  @P2 PRMT R61, R61, 0x5410, R84 ;  /* 0x000054103d3d2816 */ /* 0x000fc40000000054 */
[----:B------:R-:W-:Y:S02]  /*2f90*/  PRMT R65, R90, 0x5410, R89 ;  /* 0x000054105a417816 */ /* 0x000fe40000000059 */
[----:B------:R-:W-:-:S07]  /*2fa0*/  PRMT R64, R102, 0x5410, R91 ;  /* 0x0000541066407816 */ /* 0x000fce000000005b */
.L_x_2387:
[----:B------:R-:W-:Y:S05]  /*2fb0*/  BSYNC.RECONVERGENT B1 ;  /* 0x0000000000017941 */ /* 0x000fea0003800200 */
.L_x_2370:
[----:B------:R-:W-:Y:S01]  /*2fc0*/  ISETP.NE.U32.AND P0, PT, R98, RZ, PT ;  /* 0x000000ff6200720c */ /* 0x000fe20003f05070 */
[----:B------:R-:W0:Y:S01]  /*2fd0*/  @P2 LDC.64 R84, c[0x0][0x468] ;  /* 0x00011a00ff542b82 */ /* 0x000e220000000a00 */
[----:B------:R-:W-:Y:S01]  /*2fe0*/  ISETP.NE.U32.AND P1, PT, R93, RZ, PT ;  /* 0x000000ff5d00720c */ /* 0x000fe20003f25070 */
[----:B------:R-:W-:Y:S01]  /*2ff0*/  BSSY.RECONVERGENT B1, `(.L_x_2389) ;  /* 0x000019b000017945 */ /* 0x000fe20003800200 */
[----:B------:R-:W-:Y:S02]  /*3000*/  ISETP.NE.AND.EX P0, PT, R100, RZ, PT, P0 ;  /* 0x000000ff6400720c */ /* 0x000fe40003f05300 */
[----:B------:R-:W-:-:S11]  /*3010*/  ISETP.NE.AND.EX P1, PT, R96, RZ, PT, P1 ;  /* 0x000000ff6000720c */ /* 0x000fd60003f25310 */
        /* <DEDUP_REMOVED lines=8> */
[----:B------:R-:W-:Y:S01]  /*30a0*/  IMAD.U32 R98, R22, 0x10000, RZ ;  /* 0x0001000016627824 */ /* 0x000fe200078e00ff */
[C---:B------:R-:W-:Y:S01]  /*30b0*/  PRMT R96, R20.reuse, 0x7632, R96 ;  /* 0x0000763214607816 */ /* 0x040fe20000000060 */
[----:B------:R-:W1:Y:S01]  /*30c0*/  @P2 LDC.64 R90, c[0x0][0x408] ;  /* 0x00010200ff5a2b82 */ /* 0x000e620000000a00 */
[----:B------:R-:W-:Y:S02]  /*30d0*/  SHF.L.U32 R121, R20, 0x10, RZ ;  /* 0x0000001014797819 */ /* 0x000fe400000006ff */
[----:B------:R-:W-:Y:S02]  /*30e0*/  SHF.L.U32 R96, R96, 0x10, RZ ;  /* 0x0000001060607819 */ /* 0x000fe400000006ff */
[C---:B------:R-:W-:Y:S02]  /*30f0*/  PRMT R100, R21.reuse, 0x7632, R100 ;  /* 0x0000763215647816 */ /* 0x040fe40000000064 */
[----:B------:R-:W-:Y:S01]  /*3100*/  SHF.L.U32 R125, R21, 0x10, RZ ;  /* 0x00000010157d7819 */ /* 0x000fe200000006ff */
[----:B------:R-:W2:Y:S01]  /*3110*/  @P2 LDC.64 R92, c[0x0][0x408] ;  /* 0x00010200ff5c2b82 */ /* 0x000ea20000000a00 */
[----:B------:R-:W-:Y:S01]  /*3120*/  PRMT R103, R22, 0x7632, R103 ;  /* 0x0000763216677816 */ /* 0x000fe20000000067 */
[-CC-:B0-----:R-:W-:Y:S01]  /*3130*/  @P1 FFMA.FTZ R65, R18, R94.reuse, R95.reuse ;  /* 0x0000005e12411223 */ /* 0x181fe2000001005f */
[-CC-:B------:R-:W-:Y:S01]  /*3140*/  @P1 FFMA.FTZ R67, R73, R94.reuse, R95.reuse ;  /* 0x0000005e49431223 */ /* 0x180fe2000001005f */
[-CC-:B------:R-:W-:Y:S01]  /*3150*/  @P1 FFMA.FTZ R66, R19, R94.reuse, R95.reuse ;  /* 0x0000005e13421223 */ /* 0x180fe2000001005f */
[-C--:B------:R-:W-:Y:S01]  /*3160*/  @P1 FFMA.FTZ R85, R75, R94.reuse, R95 ;  /* 0x0000005e4b551223 */ /* 0x080fe2000001005f */
[----:B------:R-:W-:Y:S01]  /*3170*/  @P1 FADD.FTZ R65, R70, -R65 ;  /* 0x8000004146411221 */ /* 0x000fe20000010000 */
[----:B------:R-:W-:Y:S01]  /*3180*/  @P1 FADD.FTZ R67, R74, -R67 ;  /* 0x800000434a431221 */ /* 0x000fe20000010000 */
[-CC-:B------:R-:W-:Y:S01]  /*3190*/  @P1 FFMA.FTZ R84, R69, R94.reuse, R95.reuse ;  /* 0x0000005e45541223 */ /* 0x180fe2000001005f */
[----:B------:R-:W-:Y:S01]  /*31a0*/  @P1 FADD.FTZ R66, R71, -R66 ;  /* 0x8000004247421221 */ /* 0x000fe20000010000 */
[-CC-:B------:R-:W-:Y:S01]  /*31b0*/  @P1 FFMA.FTZ R89, R77, R94.reuse, R95.reuse ;  /* 0x0000005e4d591223 */ /* 0x180fe2000001005f */
[-CC-:B------:R-:W-:Y:S01]  /*31c0*/  @P1 FFMA.FTZ R87, R68, R94.reuse, R95.reuse ;  /* 0x0000005e44571223 */ /* 0x180fe2000001005f */
[----:B------:R-:W-:Y:S01]  /*31d0*/  @P1 FFMA.FTZ R64, R80, R94, R95 ;  /* 0x0000005e50401223 */ /* 0x000fe2000001005f */
[----:B------:R-:W-:Y:S01]  /*31e0*/  @P1 FFMA.FTZ R121, R4, R65, R121 ;  /* 0x0000004104791223 */ /* 0x000fe20000010079 */
[----:B------:R-:W-:Y:S01]  /*31f0*/  SHF.L.U32 R100, R100, 0x10, RZ ;  /* 0x0000001064647819 */ /* 0x000fe200000006ff */
[----:B------:R-:W-:Y:S01]  /*3200*/  @P1 FADD.FTZ R85, R76, -R85 ;  /* 0x800000554c551221 */ /* 0x000fe20000010000 */
[----:B------:R-:W-:Y:S01]  /*3210*/  SHF.L.U32 R94, R23, 0x10, RZ ;  /* 0x00000010175e7819 */ /* 0x000fe200000006ff */
[----:B------:R-:W-:Y:S01]  /*3220*/  @P1 FADD.FTZ R65, R79, -R84 ;  /* 0x800000544f411221 */ /* 0x000fe20000010000 */
[C---:B------:R-:W-:Y:S01]  /*3230*/  @P1 FFMA.FTZ R96, R4.reuse, R67, R96 ;  /* 0x0000004304601223 */ /* 0x040fe20000010060 */
[----:B------:R-:W-:Y:S01]  /*3240*/  @P1 FFMA.FTZ R125, R4, R66, R125 ;  /* 0x00000042047d1223 */ /* 0x000fe2000001007d */
[----:B------:R-:W-:Y:S01]  /*3250*/  SHF.L.U32 R103, R103, 0x10, RZ ;  /* 0x0000001067677819 */ /* 0x000fe200000006ff */
[----:B------:R-:W-:Y:S01]  /*3260*/  @P1 FADD.FTZ R89, R78, -R89 ;  /* 0x800000594e591221 */ /* 0x000fe20000010000 */
[----:B------:R-:W-:Y:S01]  /*3270*/  PRMT R95, R23, 0x7632, R95 ;  /* 0x00007632175f7816 */ /* 0x000fe2000000005f */
[----:B------:R-:W0:Y:S01]  /*3280*/  @P2 LDC.64 R66, c[0x0][0x408] ;  /* 0x00010200ff422b82 */ /* 0x000e220000000a00 */
[----:B------:R-:W-:Y:S01]  /*3290*/  @P1 FADD.FTZ R87, R72, -R87 ;  /* 0x8000005748571221 */ /* 0x000fe20000010000 */
[C---:B------:R-:W-:Y:S01]  /*32a0*/  @P1 FFMA.FTZ R100, R4.reuse, R85, R100 ;  /* 0x0000005504641223 */ /* 0x040fe20000010064 */
[C---:B------:R-:W-:Y:S01]  /*32b0*/  @P1 FFMA.FTZ R94, R4.reuse, R65, R94 ;  /* 0x00000041045e1223 */ /* 0x040fe2000001005e */
[----:B------:R-:W-:Y:S01]  /*32c0*/  @P1 FADD.FTZ R86, R81, -R64 ;  /* 0x8000004051561221 */ /* 0x000fe20000010000 */
[----:B------:R-:W-:Y:S01]  /*32d0*/  @P1 FFMA.FTZ R103, R4, R89, R103 ;  /* 0x0000005904671223 */ /* 0x000fe20000010067 */
[----:B------:R-:W-:-:S02]  /*32e0*/  IMAD.U32 R95, R95, 0x10000, RZ ;  /* 0x000100005f5f7824 */ /* 0x000fc400078e00ff */
[----:B------:R-:W-:Y:S01]  /*32f0*/  @P1 FFMA.FTZ R98, R4, R87, R98 ;  /* 0x0000005704621223 */ /* 0x000fe20000010062 */
[----:B------:R-:W3:Y:S01]  /*3300*/  @P2 LDC.64 R84, c[0x0][0x408] ;  /* 0x00010200ff542b82 */ /* 0x000ee20000000a00 */
[----:B------:R-:W-:Y:S01]  /*3310*/  @P2 LOP3.LUT P3, RZ, R82, 0xff00, RZ, 0xc0, !PT ;  /* 0x0000ff0052ff2812 */ /* 0x000fe2000786c0ff */
[----:B------:R-:W-:Y:S01]  /*3320*/  @P1 FFMA.FTZ R95, R4, R86, R95 ;  /* 0x00000056045f1223 */ /* 0x000fe2000001005f */
[----:B-1----:R-:W-:Y:S01]  /*3330*/  @P2 FMUL.FTZ R91, R103, R91 ;  /* 0x0000005b675b2220 */ /* 0x002fe20000410000 */
[----:B--2---:R-:W-:Y:S01]  /*3340*/  @P2 FMUL.FTZ R93, R94, R93 ;  /* 0x0000005d5e5d2220 */ /* 0x004fe20000410000 */
[C---:B------:R-:W-:Y:S02]  /*3350*/  @P2 LOP3.LUT P1, RZ, R82.reuse, 0xff, RZ, 0xc0, !PT ;  /* 0x000000ff52ff2812 */ /* 0x040fe4000782c0ff */
[----:B------:R-:W-:Y:S01]  /*3360*/  @P2 LOP3.LUT P4, RZ, R82, 0xff0000, RZ, 0xc0, !PT ;  /* 0x00ff000052ff2812 */ /* 0x000fe2000788c0ff */
[----:B------:R-:W1:Y:S01]  /*3370*/  @P2 LDC.64 R64, c[0x0][0x408] ;  /* 0x00010200ff402b82 */ /* 0x000e620000000a00 */
[----:B------:R-:W-:Y:S01]  /*3380*/  @P2 FMUL.FTZ R90, R91, R90 ;  /* 0x0000005a5b5a2220 */ /* 0x000fe20000410000 */
[----:B------:R-:W-:Y:S01]  /*3390*/  @P2 FMUL.FTZ R92, R93, R92 ;  /* 0x0000005c5d5c2220 */ /* 0x000fe20000410000 */
[----:B------:R-:W-:-:S04]  /*33a0*/  @P2 LOP3.LUT P5, RZ, R83, 0xff0000, RZ, 0xc0, !PT ;  /* 0x00ff000053ff2812 */ /* 0x000fc800078ac0ff */
[----:B------:R-:W-:Y:S01]  /*33b0*/  @P2 FSEL R92, R92, RZ, P5 ;  /* 0x000000ff5c5c2208 */ /* 0x000fe20002800000 */
[----:B------:R-:W2:Y:S01]  /*33c0*/  @P2 LDC.64 R88, c[0x0][0x408] ;  /* 0x00010200ff582b82 */ /* 0x000ea20000000a00 */
[----:B0-----:R-:W-:Y:S02]  /*33d0*/  @P2 FMUL.FTZ R67, R96, R67 ;  /* 0x0000004360432220 */ /* 0x001fe40000410000 */
[----:B------:R-:W-:Y:S02]  /*33e0*/  @P2 F2FP.BF16.F32.PACK_AB R92, RZ, R92 ;  /* 0x0000005cff5c223e */ /* 0x000fe400000010ff */
[----:B------:R-:W-:Y:S02]  /*33f0*/  @P2 FMUL.FTZ R66, R67, R66 ;  /* 0x0000004243422220 */ /* 0x000fe40000410000 */
[----:B------:R-:W-:Y:S01]  /*3400*/  @P2 PRMT R63, R92, 0x7610, R63 ;  /* 0x000076105c3f2816 */ /* 0x000fe2000000003f */
[----:B------:R-:W0:Y:S01]  /*3410*/  @P2 LDC.64 R86, c[0x0][0x408] ;  /* 0x00010200ff562b82 */ /* 0x000e220000000a00 */
[----:B---3--:R-:W-:Y:S01]  /*3420*/  @P2 FMUL.FTZ R85, R121, R85 ;  /* 0x0000005579552220 */ /* 0x008fe20000410000 */
[----:B------:R-:W-:-:S02]  /*3430*/  @P2 FSEL R67, R66, RZ, P3 ;  /* 0x000000ff42432208 */ /* 0x000fc40001800000 */
[----:B------:R-:W-:Y:S01]  /*3440*/  @P2 LOP3.LUT P3, RZ, R83, 0xff, RZ, 0xc0, !PT ;  /* 0x000000ff53ff2812 */ /* 0x000fe2000786c0ff */
[----:B------:R-:W-:Y:S01]  /*3450*/  @P2 FMUL.FTZ R84, R85, R84 ;  /* 0x0000005455542220 */ /* 0x000fe20000410000 */
[----:B------:R-:W-:Y:S01]  /*3460*/  @P2 F2FP.BF16.F32.PACK_AB R67, RZ, R67 ;  /* 0x00000043ff43223e */ /* 0x000fe200000010ff */
[----:B-1----:R-:W-:Y:S01]  /*3470*/  @P2 FMUL.FTZ R65, R125, R65 ;  /* 0x000000417d412220 */ /* 0x002fe20000410000 */
[----:B------:R-:W-:Y:S02]  /*3480*/  F2FP.BF16.F32.PACK_AB R66, R103, R98 ;  /* 0x000000626742723e */ /* 0x000fe400000010ff */
[----:B------:R-:W-:Y:S01]  /*3490*/  @P2 FSEL R4, R84, RZ, P1 ;  /* 0x000000ff54042208 */ /* 0x000fe20000800000 */
[----:B------:R-:W-:Y:S01]  /*34a0*/  @P2 FMUL.FTZ R64, R65, R64 ;  /* 0x0000004041402220 */ /* 0x000fe20000410000 */
[----:B------:R-:W-:Y:S02]  /*34b0*/  @P2 LOP3.LUT P1, RZ, R82, 0xff000000, RZ, 0xc0, !PT ;  /* 0xff00000052ff2812 */ /* 0x000fe4000782c0ff */
[----:B------:R-:W-:Y:S01]  /*34c0*/  @P2 F2FP.BF16.F32.PACK_AB R4, RZ, R4 ;  /* 0x00000004ff04223e */ /* 0x000fe200000010ff */
[----:B--2---:R-:W-:Y:S01]  /*34d0*/  @P2 FMUL.FTZ R89, R98, R89 ;  /* 0x0000005962592220 */ /* 0x004fe20000410000 */
[----:B------:R-:W-:-:S02]  /*34e0*/  @P2 FSEL R64, R64, RZ, P4 ;  /* 0x000000ff40402208 */ /* 0x000fc40002000000 */
[----:B------:R-:W-:Y:S01]  /*34f0*/  @P2 LOP3.LUT P4, RZ, R83, 0xff00, RZ, 0xc0, !PT ;  /* 0x0000ff0053ff2812 */ /* 0x000fe2000788c0ff */
[----:B------:R-:W-:Y:S01]  /*3500*/  @P2 FMUL.FTZ R88, R89, R88 ;  /* 0x0000005859582220 */ /* 0x000fe20000410000 */
[----:B------:R-:W-:Y:S02]  /*3510*/  @P2 F2FP.BF16.F32.PACK_AB R84, RZ, R64 ;  /* 0x00000040ff54223e */ /* 0x000fe400000010ff */
[----:B------:R-:W-:Y:S01]  /*3520*/  @P2 FSEL R90, R90, RZ, P4 ;  /* 0x000000ff5a5a2208 */ /* 0x000fe20002000000 */
[----:B0-----:R-:W-:Y:S01]  /*3530*/  @P2 FMUL.FTZ R87, R100, R87 ;  /* 0x0000005764572220 */ /* 0x001fe20000410000 */
[----:B------:R-:W-:Y:S02]  /*3540*/  @P2 FSEL R88, R88, RZ, P3 ;  /* 0x000000ff58582208 */ /* 0x000fe40001800000 */
[----:B------:R-:W-:Y:S01]  /*3550*/  @P2 PRMT R60, R4, 0x7610, R60 ;  /* 0x00007610043c2816 */ /* 0x000fe2000000003c */
[----:B------:R-:W-:Y:S01]  /*3560*/  @P2 FMUL.FTZ R86, R87, R86 ;  /* 0x0000005657562220 */ /* 0x000fe20000410000 */
[----:B------:R-:W-:-:S02]  /*3570*/  @P2 F2FP.BF16.F32.PACK_AB R88, RZ, R88 ;  /* 0x00000058ff58223e */ /* 0x000fc400000010ff */
[----:B------:R-:W-:Y:S02]  /*3580*/  @P2 F2FP.BF16.F32.PACK_AB R90, RZ, R90 ;  /* 0x0000005aff5a223e */ /* 0x000fe400000010ff */
[----:B------:R-:W-:Y:S02]  /*3590*/  @P2 FSEL R86, R86, RZ, P1 ;  /* 0x000000ff56562208 */ /* 0x000fe40000800000 */
[----:B------:R-:W-:Y:S02]  /*35a0*/  @P2 PRMT R61, R84, 0x7610, R61 ;  /* 0x00007610543d2816 */ /* 0x000fe4000000003d */
[----:B------:R-:W-:Y:S02]  /*35b0*/  @P2 F2FP.BF16.F32.PACK_AB R86, RZ, R86 ;  /* 0x00000056ff56223e */ /* 0x000fe400000010ff */
[----:B------:R-:W-:Y:S02]  /*35c0*/  @P2 PRMT R62, R88, 0x7610, R62 ;  /* 0x00007610583e2816 */ /* 0x000fe4000000003e */
[----:B------:R-:W-:-:S02]  /*35d0*/  @P2 PRMT R60, R60, 0x5410, R67 ;  /* 0x000054103c3c2816 */ /* 0x000fc40000000043 */
[----:B------:R-:W-:Y:S02]  /*35e0*/  F2FP.BF16.F32.PACK_AB R64, R96, R121 ;  /* 0x000000796040723e */ /* 0x000fe400000010ff */
[----:B------:R-:W-:Y:S02]  /*35f0*/  F2FP.BF16.F32.PACK_AB R65, R100, R125 ;  /* 0x0000007d6441723e */ /* 0x000fe400000010ff */
[----:B------:R-:W-:Y:S02]  /*3600*/  @P2 PRMT R61, R61, 0x5410, R86 ;  /* 0x000054103d3d2816 */ /* 0x000fe40000000056 */
[----:B------:R-:W-:Y:S02]  /*3610*/  F2FP.BF16.F32.PACK_AB R67, R95, R94 ;  /* 0x0000005e5f43723e */ /* 0x000fe400000010ff */
        /* <DEDUP_REMOVED lines=10> */
.L_x_2391:
[----:B------:R-:W-:Y:S02]  /*36c0*/  ISETP.GT.AND P1, PT, R92, RZ, PT ;  /* 0x000000ff5c00720c */ /* 0x000fe40003f24270 */
[C---:B------:R-:W-:Y:S02]  /*36d0*/  SHF.L.U32 R89, R20.reuse, 0x10, RZ ;  /* 0x0000001014597819 */ /* 0x040fe400000006ff */
[----:B------:R-:W-:Y:S02]  /*36e0*/  PRMT R88, R20, 0x7632, R88 ;  /* 0x0000763214587816 */ /* 0x000fe40000000058 */
[C---:B------:R-:W-:Y:S02]  /*36f0*/  PRMT R96, R21.reuse, 0x7632, R96 ;  /* 0x0000763215607816 */ /* 0x040fe40000000060 */
[----:B------:R-:W-:Y:S02]  /*3700*/  SHF.L.U32 R88, R88, 0x10, RZ ;  /* 0x0000001058587819 */ /* 0x000fe400000006ff */
[----:B------:R-:W-:Y:S01]  /*3710*/  PRMT R98, R22, 0x7632, R98 ;  /* 0x0000763216627816 */ /* 0x000fe20000000062 */
[----:B------:R-:W-:Y:S01]  /*3720*/  IMAD.U32 R96, R96, 0x10000, RZ ;  /* 0x0001000060607824 */ /* 0x000fe200078e00ff */
[----:B------:R-:W-:Y:S01]  /*3730*/  SHF.L.U32 R91, R21, 0x10, RZ ;  /* 0x00000010155b7819 */ /* 0x000fe200000006ff */
[-CC-:B0-----:R-:W-:Y:S01]  /*3740*/  @P1 FFMA.FTZ R85, R18, R94.reuse, R95.reuse ;  /* 0x0000005e12551223 */ /* 0x181fe2000001005f */
        /* <DEDUP_REMOVED lines=9> */
[----:B------:R-:W-:Y:S01]  /*37e0*/  @P1 FFMA.FTZ R88, R4, R87, R88 ;  /* 0x0000005704581223 */ /* 0x000fe20000010058 */
[----:B------:R-:W-:Y:S01]  /*37f0*/  @P1 FADD.FTZ R121, R78, -R121 ;  /* 0x800000794e791221 */ /* 0x000fe20000010000 */
[----:B------:R-:W0:Y:S01]  /*3800*/  @P2 LDC.64 R86, c[0x0][0x408] ;  /* 0x00010200ff562b82 */ /* 0x000e220000000a00 */
[----:B------:R-:W-:Y:S01]  /*3810*/  @P1 FADD.FTZ R93, R76, -R85 ;  /* 0x800000554c5d1221 */ /* 0x000fe20000010000 */
[C---:B------:R-:W-:Y:S01]  /*3820*/  @P1 FFMA.FTZ R91, R4.reuse, R90, R91 ;  /* 0x0000005a045b1223 */ /* 0x040fe2000001005b */
[C---:B------:R-:W-:Y:S01]  /*3830*/  @P1 FFMA.FTZ R98, R4.reuse, R121, R98 ;  /* 0x0000007904621223 */ /* 0x040fe20000010062 */
[----:B------:R-:W-:Y:S01]  /*3840*/  SHF.L.U32 R121, R23, 0x10, RZ ;  /* 0x0000001017797819 */ /* 0x000fe200000006ff */
[----:B------:R-:W-:Y:S01]  /*3850*/  @P1 FFMA.FTZ R96, R4, R93, R96 ;  /* 0x0000005d04601223 */ /* 0x000fe20000010060 */
[----:B------:R-:W-:Y:S01]  /*3860*/  @P1 FFMA.FTZ R93, R68, R94, R95 ;  /* 0x0000005e445d1223 */ /* 0x000fe2000001005f */
[----:B------:R-:W-:Y:S01]  /*3870*/  SHF.L.U32 R103, R22, 0x10, RZ ;  /* 0x0000001016677819 */ /* 0x000fe200000006ff */
[----:B------:R-:W1:Y:S01]  /*3880*/  @P2 LDC.64 R84, c[0x0][0x408] ;  /* 0x00010200ff542b82 */ /* 0x000e620000000a00 */
[----:B------:R-:W-:Y:S01]  /*3890*/  @P2 LOP3.LUT P3, RZ, R82, 0xff, RZ, 0xc0, !PT ;  /* 0x000000ff52ff2812 */ /* 0x000fe2000786c0ff */
[----:B------:R-:W-:Y:S01]  /*38a0*/  @P1 FADD.FTZ R93, R72, -R93 ;  /* 0x8000005d485d1221 */ /* 0x000fe20000010000 */
[----:B------:R-:W-:-:S02]  /*38b0*/  @P2 LOP3.LUT P4, RZ, R82, 0xff00, RZ, 0xc0, !PT ;  /* 0x0000ff0052ff2812 */ /* 0x000fc4000788c0ff */
[C---:B------:R-:W-:Y:S01]  /*38c0*/  @P2 LOP3.LUT P5, RZ, R83.reuse, 0xff00, RZ, 0xc0, !PT ;  /* 0x0000ff0053ff2812 */ /* 0x040fe200078ac0ff */
[----:B------:R-:W-:Y:S01]  /*38d0*/  @P1 FFMA.FTZ R103, R4, R93, R103 ;  /* 0x0000005d04671223 */ /* 0x000fe20000010067 */
[----:B------:R-:W-:Y:S01]  /*38e0*/  @P2 LOP3.LUT P6, RZ, R83, 0xff0000, RZ, 0xc0, !PT ;  /* 0x00ff000053ff2812 */ /* 0x000fe200078cc0ff */
[----:B------:R-:W2:Y:S01]  /*38f0*/  @P2 LDC.64 R92, c[0x0][0x408] ;  /* 0x00010200ff5c2b82 */ /* 0x000ea20000000a00 */
[----:B-1----:R-:W-:Y:S01]  /*3900*/  @P2 FMUL.FTZ R85, R89, R85 ;  /* 0x0000005559552220 */ /* 0x002fe20000410000 */
[----:B0-----:R-:W-:Y:S01]  /*3910*/  @P2 FMUL.FTZ R89, R88, R87 ;  /* 0x0000005758592220 */ /* 0x001fe20000410000 */
[----:B------:R-:W-:Y:S02]  /*3920*/  @P1 FFMA.FTZ R88, R69, R94, R95 ;  /* 0x0000005e45581223 */ /* 0x000fe4000001005f */
[----:B------:R-:W-:Y:S01]  /*3930*/  @P2 FMUL.FTZ R87, R85, R84 ;  /* 0x0000005455572220 */ /* 0x000fe20000410000 */
[----:B------:R-:W-:Y:S02]  /*3940*/  @P2 FMUL.FTZ R86, R89, R86 ;  /* 0x0000005659562220 */ /* 0x000fe40000410000 */
[----:B------:R-:W0:Y:S01]  /*3950*/  @P2 LDC.64 R84, c[0x0][0x408] ;  /* 0x00010200ff542b82 */ /* 0x000e220000000a00 */
[----:B------:R-:W-:Y:S01]  /*3960*/  @P1 FADD.FTZ R88, R79, -R88 ;  /* 0x800000584f581221 */ /* 0x000fe20000010000 */
[----:B------:R-:W-:-:S03]  /*3970*/  @P2 FSEL R100, R87, RZ, P3 ;  /* 0x000000ff57642208 */ /* 0x000fc60001800000 */
[----:B------:R-:W-:Y:S01]  /*3980*/  @P1 FFMA.FTZ R121, R4, R88, R121 ;  /* 0x0000005804791223 */ /* 0x000fe20000010079 */
[----:B------:R-:W-:Y:S02]  /*3990*/  @P2 FSEL R102, R86, RZ, P4 ;  /* 0x000000ff56662208 */ /* 0x000fe40002000000 */
[----:B------:R-:W1:Y:S01]  /*39a0*/  @P2 LDC.64 R88, c[0x0][0x408] ;  /* 0x00010200ff582b82 */ /* 0x000e620000000a00 */
[----:B------:R-:W-:Y:S01]  /*39b0*/  @P2 LOP3.LUT P3, RZ, R82, 0xff0000, RZ, 0xc0, !PT ;  /* 0x00ff000052ff2812 */ /* 0x000fe2000786c0ff */
[----:B--2---:R-:W-:Y:S01]  /*39c0*/  @P2 FMUL.FTZ R93, R121, R93 ;  /* 0x0000005d795d2220 */ /* 0x004fe20000410000 */
[----:B------:R-:W-:Y:S02]  /*39d0*/  @P2 LOP3.LUT P4, RZ, R83, 0xff, RZ, 0xc0, !PT ;  /* 0x000000ff53ff2812 */ /* 0x000fe4000788c0ff */
[----:B------:R-:W-:Y:S01]  /*39e0*/  @P2 F2FP.BF16.F32.PACK_AB R100, RZ, R100 ;  /* 0x00000064ff64223e */ /* 0x000fe200000010ff */
[----:B------:R-:W-:Y:S01]  /*39f0*/  @P2 FMUL.FTZ R92, R93, R92 ;  /* 0x0000005c5d5c2220 */ /* 0x000fe20000410000 */
[----:B------:R-:W-:Y:S01]  /*3a00*/  @P2 F2FP.BF16.F32.PACK_AB R102, RZ, R102 ;  /* 0x00000066ff66223e */ /* 0x000fe200000010ff */
[----:B------:R-:W2:Y:S01]  /*3a10*/  @P2 LDC.64 R86, c[0x0][0x408] ;  /* 0x00010200ff562b82 */ /* 0x000ea20000000a00 */
[----:B------:R-:W-:-:S02]  /*3a20*/  @P2 PRMT R60, R100, 0x7610, R60 ;  /* 0x00007610643c2816 */ /* 0x000fc4000000003c */
[----:B------:R-:W-:Y:S02]  /*3a30*/  @P2 FSEL R92, R92, RZ, P6 ;  /* 0x000000ff5c5c2208 */ /* 0x000fe40003000000 */
[----:B------:R-:W-:Y:S02]  /*3a40*/  @P2 PRMT R60, R60, 0x5410, R102 ;  /* 0x000054103c3c2816 */ /* 0x000fe40000000066 */
[----:B------:R-:W-:Y:S01]  /*3a50*/  @P2 F2FP.BF16.F32.PACK_AB R92, RZ, R92 ;  /* 0x0000005cff5c223e */ /* 0x000fe200000010ff */
[----:B0-----:R-:W-:Y:S02]  /*3a60*/  @P2 FMUL.FTZ R85, R91, R85 ;  /* 0x000000555b552220 */ /* 0x001fe40000410000 */
[----:B------:R-:W0:Y:S01]  /*3a70*/  @P2 LDC.64 R90, c[0x0][0x408] ;  /* 0x00010200ff5a2b82 */ /* 0x000e220000000a00 */
[----:B------:R-:W-:Y:S01]  /*3a80*/  @P2 PRMT R63, R92, 0x7610, R63 ;  /* 0x000076105c3f2816 */ /* 0x000fe2000000003f */
[----:B------:R-:W-:Y:S01]  /*3a90*/  @P2 FMUL.FTZ R84, R85, R84 ;  /* 0x0000005455542220 */ /* 0x000fe20000410000 */
[----:B-1----:R-:W-:-:S04]  /*3aa0*/  @P2 FMUL.FTZ R89, R103, R89 ;  /* 0x0000005967592220 */ /* 0x002fc80000410000 */
        /* <DEDUP_REMOVED lines=8> */
[----:B------:R-:W-:-:S04]  /*3b30*/  @P2 F2FP.BF16.F32.PACK_AB R88, RZ, R88 ;  /* 0x00000058ff58223e */ /* 0x000fc800000010ff */
[----:B------:R-:W-:Y:S01]  /*3b40*/  @P2 FSEL R86, R86, RZ, P3 ;  /* 0x000000ff56562208 */ /* 0x000fe20001800000 */
[----:B0-----:R-:W-:Y:S01]  /*3b50*/  @P2 FMUL.FTZ R91, R98, R91 ;  /* 0x0000005b625b2220 */ /* 0x001fe20000410000 */
[----:B------:R-:W-:Y:S02]  /*3b60*/  @P2 PRMT R62, R88, 0x7610, R62 ;  /* 0x00007610583e2816 */ /* 0x000fe4000000003e */
        /* <DEDUP_REMOVED lines=20> */
.L_x_2390:
        /* <DEDUP_REMOVED lines=8> */
[----:B------:R-:W-:Y:S01]  /*3d30*/  FADD.FTZ R89, R71, -R66 ;  /* 0x8000004247597221 */ /* 0x000fe20000010000 */
[----:B------:R-:W1:Y:S01]  /*3d40*/  @P2 LDC.64 R84, c[0x0][0x408] ;  /* 0x00010200ff542b82 */ /* 0x000e620000000a00 */
[----:B------:R-:W-:Y:S01]  /*3d50*/  FMUL.FTZ R92, R4, R67 ;  /* 0x00000043045c7220 */ /* 0x000fe20000410000 */
[-C--:B------:R-:W-:Y:S01]  /*3d60*/  FFMA.FTZ R86, R69, R94.reuse, R95 ;  /* 0x0000005e45567223 */ /* 0x080fe2000001005f */
[----:B------:R-:W-:Y:S01]  /*3d70*/  FADD.FTZ R87, R74, -R87 ;  /* 0x800000574a577221 */ /* 0x000fe20000010000 */
[----:B------:R-:W-:Y:S01]  /*3d80*/  FADD.FTZ R91, R76, -R91 ;  /* 0x8000005b4c5b7221 */ /* 0x000fe20000010000 */
[-CC-:B------:R-:W-:Y:S01]  /*3d90*/  FFMA.FTZ R93, R68, R94.reuse, R95.reuse ;  /* 0x0000005e445d7223 */ /* 0x180fe2000001005f */
[----:B------:R-:W-:Y:S01]  /*3da0*/  FSEL R92, R92, RZ, P1 ;  /* 0x000000ff5c5c7208 */ /* 0x000fe20000800000 */
[-CC-:B------:R-:W-:Y:S01]  /*3db0*/  FFMA.FTZ R103, R77, R94.reuse, R95.reuse ;  /* 0x0000005e4d677223 */ /* 0x180fe2000001005f */
[----:B------:R-:W2:Y:S01]  /*3dc0*/  @P2 LDC.64 R66, c[0x0][0x408] ;  /* 0x00010200ff422b82 */ /* 0x000ea20000000a00 */
[----:B------:R-:W-:Y:S01]  /*3dd0*/  FFMA.FTZ R94, R80, R94, R95 ;  /* 0x0000005e505e7223 */ /* 0x000fe2000001005f */
[----:B------:R-:W-:Y:S01]  /*3de0*/  FADD.FTZ R121, R79, -R86 ;  /* 0x800000564f797221 */ /* 0x000fe20000010000 */
[C---:B------:R-:W-:Y:S01]  /*3df0*/  FMUL.FTZ R98, R4.reuse, R87 ;  /* 0x0000005704627220 */ /* 0x040fe20000410000 */
[C---:B------:R-:W-:Y:S01]  /*3e00*/  FMUL.FTZ R96, R4.reuse, R89 ;  /* 0x0000005904607220 */ /* 0x040fe20000410000 */
[----:B------:R-:W-:Y:S01]  /*3e10*/  FMUL.FTZ R95, R4, R91 ;  /* 0x0000005b045f7220 */ /* 0x000fe20000410000 */
[----:B------:R-:W-:Y:S01]  /*3e20*/  FADD.FTZ R93, R72, -R93 ;  /* 0x8000005d485d7221 */ /* 0x000fe20000010000 */
[----:B------:R-:W-:Y:S01]  /*3e30*/  FADD.FTZ R103, R78, -R103 ;  /* 0x800000674e677221 */ /* 0x000fe20000010000 */
[----:B0-----:R-:W-:Y:S01]  /*3e40*/  @P2 FMUL.FTZ R65, R92, R65 ;  /* 0x000000415c412220 */ /* 0x001fe20000410000 */
[----:B------:R-:W0:Y:S01]  /*3e50*/  @P2 LDC.64 R86, c[0x0][0x408] ;  /* 0x00010200ff562b82 */ /* 0x000e220000000a00 */
[----:B------:R-:W-:Y:S01]  /*3e60*/  FSEL R96, R96, RZ, P1 ;  /* 0x000000ff60607208 */ /* 0x000fe20000800000 */
[----:B------:R-:W-:Y:S01]  /*3e70*/  FMUL.FTZ R102, R4, R93 ;  /* 0x0000005d04667220 */ /* 0x000fe20000410000 */
[----:B------:R-:W-:Y:S01]  /*3e80*/  @P2 FMUL.FTZ R100, R65, R64 ;  /* 0x0000004041642220 */ /* 0x000fe20000410000 */
[----:B------:R-:W-:Y:S01]  /*3e90*/  FSEL R98, R98, RZ, P1 ;  /* 0x000000ff62627208 */ /* 0x000fe20000800000 */
[----:B------:R-:W-:Y:S01]  /*3ea0*/  FADD.FTZ R125, R81, -R94 ;  /* 0x8000005e517d7221 */ /* 0x000fe20000010000 */
[C---:B------:R-:W-:Y:S01]  /*3eb0*/  FMUL.FTZ R94, R4.reuse, R103 ;  /* 0x00000067045e7220 */ /* 0x040fe20000410000 */
[----:B------:R-:W-:Y:S01]  /*3ec0*/  FMUL.FTZ R93, R4, R121 ;  /* 0x00000079045d7220 */ /* 0x000fe20000410000 */
[----:B------:R-:W3:Y:S01]  /*3ed0*/  @P2 LDC.64 R64, c[0x0][0x408] ;  /* 0x00010200ff402b82 */ /* 0x000ee20000000a00 */
[----:B-1----:R-:W-:Y:S01]  /*3ee0*/  @P2 FMUL.FTZ R85, R98, R85 ;  /* 0x0000005562552220 */ /* 0x002fe20000410000 */
[----:B------:R-:W-:Y:S01]  /*3ef0*/  FSEL R95, R95, RZ, P1 ;  /* 0x000000ff5f5f7208 */ /* 0x000fe20000800000 */
[----:B------:R-:W-:Y:S01]  /*3f00*/  FMUL.FTZ R4, R4, R125 ;  /* 0x0000007d04047220 */ /* 0x000fe20000410000 */
[----:B------:R-:W-:Y:S01]  /*3f10*/  FSEL R94, R94, RZ, P1 ;  /* 0x000000ff5e5e7208 */ /* 0x000fe20000800000 */
[----:B------:R-:W-:Y:S01]  /*3f20*/  @P2 FMUL.FTZ R84, R85, R84 ;  /* 0x0000005455542220 */ /* 0x000fe20000410000 */
[----:B------:R-:W-:Y:S01]  /*3f30*/  @P2 LOP3.LUT P4, RZ, R82, 0xff00, RZ, 0xc0, !PT ;  /* 0x0000ff0052ff2812 */ /* 0x000fe2000788c0ff */
[----:B--2---:R-:W-:Y:S01]  /*3f40*/  @P2 FMUL.FTZ R67, R96, R67 ;  /* 0x0000004360432220 */ /* 0x004fe20000410000 */
[----:B------:R-:W1:Y:S01]  /*3f50*/  @P2 LDC.64 R88, c[0x0][0x408] ;  /* 0x00010200ff582b82 */ /* 0x000e620000000a00 */
[----:B------:R-:W-:-:S02]  /*3f60*/  @P2 LOP3.LUT P3, RZ, R82, 0xff, RZ, 0xc0, !PT ;  /* 0x000000ff52ff2812 */ /* 0x000fc4000786c0ff */
[----:B------:R-:W-:Y:S01]  /*3f70*/  @P2 FMUL.FTZ R67, R67, R66 ;  /* 0x0000004243432220 */ /* 0x000fe20000410000 */
[----:B------:R-:W-:Y:S02]  /*3f80*/  FSEL R66, R102, RZ, P1 ;  /* 0x000000ff66427208 */ /* 0x000fe40000800000 */
[----:B------:R-:W-:Y:S02]  /*3f90*/  FSEL R102, R93, RZ, P1 ;  /* 0x000000ff5d667208 */ /* 0x000fe40000800000 */
[----:B------:R-:W2:Y:S01]  /*3fa0*/  @P2 LDC.64 R90, c[0x0][0x408] ;  /* 0x00010200ff5a2b82 */ /* 0x000ea20000000a00 */
[----:B0-----:R-:W-:Y:S01]  /*3fb0*/  @P2 FMUL.FTZ R87, R95, R87 ;  /* 0x000000575f572220 */ /* 0x001fe20000410000 */
[----:B------:R-:W-:Y:S02]  /*3fc0*/  @P2 LOP3.LUT P5, RZ, R82, 0xff0000, RZ, 0xc0, !PT ;  /* 0x00ff000052ff2812 */ /* 0x000fe400078ac0ff */
[----:B------:R-:W-:Y:S01]  /*3fd0*/  @P2 FSEL R84, R84, RZ, P4 ;  /* 0x000000ff54542208 */ /* 0x000fe20002000000 */
[----:B------:R-:W-:Y:S01]  /*3fe0*/  @P2 FMUL.FTZ R86, R87, R86 ;  /* 0x0000005657562220 */ /* 0x000fe20000410000 */
[----:B------:R-:W-:Y:S01]  /*3ff0*/  @P2 LOP3.LUT P4, RZ, R83, 0xff, RZ, 0xc0, !PT ;  /* 0x000000ff53ff2812 */ /* 0x000fe2000788c0ff */
[----:B---3--:R-:W-:Y:S01]  /*4000*/  @P2 FMUL.FTZ R65, R66, R65 ;  /* 0x0000004142412220 */ /* 0x008fe20000410000 */
[----:B------:R-:W-:-:S02]  /*4010*/  @P2 FSEL R100, R100, RZ, P3 ;  /* 0x000000ff64642208 */ /* 0x000fc40001800000 */
[----:B------:R-:W-:Y:S01]  /*4020*/  @P2 FSEL R85, R67, RZ, P5 ;  /* 0x000000ff43552208 */ /* 0x000fe20002800000 */
[----:B------:R-:W-:Y:S01]  /*4030*/  @P2 FMUL.FTZ R64, R65, R64 ;  /* 0x0000004041402220 */ /* 0x000fe20000410000 */
[----:B------:R-:W-:Y:S02]  /*4040*/  @P2 LOP3.LUT P3, RZ, R82, 0xff000000, RZ, 0xc0, !PT ;  /* 0xff00000052ff2812 */ /* 0x000fe4000786c0ff */
[C---:B------:R-:W-:Y:S01]  /*4050*/  @P2 LOP3.LUT P5, RZ, R83.reuse, 0xff00, RZ, 0xc0, !PT ;  /* 0x0000ff0053ff2812 */ /* 0x040fe200078ac0ff */
[----:B-1----:R-:W-:Y:S01]  /*4060*/  @P2 FMUL.FTZ R89, R94, R89 ;  /* 0x000000595e592220 */ /* 0x002fe20000410000 */
        /* <DEDUP_REMOVED lines=36> */
.L_x_2393:
[----:B0-----:R-:W0:Y:S01]  /*42b0*/  @P2 LDC.64 R84, c[0x0][0x408] ;  /* 0x00010200ff542b82 */ /* 0x001e220000000a00 */
        /* <DEDUP_REMOVED lines=23> */
.L_x_2395:
[----:B------:R-:W-:Y:S05]  /*4430*/  BSYNC.RECONVERGENT B2 ;  /* 0x0000000000027941 */ /* 0x000fea0003800200 */
.L_x_2394:
        /* <DEDUP_REMOVED lines=13> */
.L_x_2397:
[----:B------:R-:W-:Y:S05]  /*4510*/  BSYNC.RECONVERGENT B2 ;  /* 0x0000000000027941 */ /* 0x000fea0003800200 */
.L_x_2396:
        /* <DEDUP_REMOVED lines=13> */
.L_x_2399:
[----:B------:R-:W-:Y:S05]  /*45f0*/  BSYNC.RECONVERGENT B2 ;  /* 0x0000000000027941 */ /* 0x000fea0003800200 */
.L_x_2398:
        /* <DEDUP_REMOVED lines=13> */
.L_x_2401:
[----:B------:R-:W-:Y:S05]  /*46d0*/  BSYNC.RECONVERGENT B2 ;  /* 0x0000000000027941 */ /* 0x000fea0003800200 */
.L_x_2400:
        /* <DEDUP_REMOVED lines=13> */
.L_x_2403:
[----:B------:R-:W-:Y:S05]  /*47b0*/  BSYNC.RECONVERGENT B2 ;  /* 0x0000000000027941 */ /* 0x000fea0003800200 */
.L_x_2402:
        /* <DEDUP_REMOVED lines=13> */
.L_x_2405:
[----:B------:R-:W-:Y:S05]  /*4890*/  BSYNC.RECONVERGENT B2 ;  /* 0x0000000000027941 */ /* 0x000fea0003800200 */
.L_x_2404:
        /* <DEDUP_REMOVED lines=13> */
.L_x_2407:
[----:B------:R-:W-:Y:S05]  /*4970*/  BSYNC.RECONVERGENT B2 ;  /* 0x0000000000027941 */ /* 0x000fea0003800200 */
.L_x_2406:
[----:B------:R-:W-:-:S04]  /*4980*/  @P2 F2FP.BF16.F32.PACK_AB R84, RZ, R84 ;  /* 0x00000054ff54223e */ /* 0x000fc800000010ff */
[----:B------:R-:W-:-:S07]  /*4990*/  @P2 PRMT R63, R63, 0x5410, R84 ;  /* 0x000054103f3f2816 */ /* 0x000fce0000000054 */
.L_x_2392:
[----:B------:R-:W-:Y:S05]  /*49a0*/  BSYNC.RECONVERGENT B1 ;  /* 0x0000000000017941 */ /* 0x000fea0003800200 */
.L_x_2389:
        /* <DEDUP_REMOVED lines=12> */
.L_x_2365:
[----:B------:R-:W-:Y:S05]  /*4a70*/  BSYNC B0 ;  /* 0x0000000000007941 */ /* 0x000fea0003800000 */
.L_x_2364:
[----:B------:R-:W0:Y:S01]  /*4a80*/  S2R R82, SR_TID.X ;  /* 0x0000000000527919 */ /* 0x000e220000002100 */
[----:B------:R-:W-:Y:S01]  /*4a90*/  MOV R4, 0x400 ;  /* 0x0000040000047802 */ /* 0x000fe20000000f00 */
[----:B------:R-:W-:Y:S05]  /*4aa0*/  WARPSYNC.ALL ;  /* 0x0000000000007948 */ /* 0x000fea0003800000 */
[----:B------:R-:W1:Y:S01]  /*4ab0*/  S2R R5, SR_CgaCtaId ;  /* 0x0000000000057919 */ /* 0x000e620000008800 */
[----:B------:R-:W2:Y:S01]  /*4ac0*/  LDC R20, c[0x0][0x388] ;  /* 0x0000e200ff147b82 */ /* 0x000ea20000000800 */
[----:B------:R-:W3:Y:S07]  /*4ad0*/  LDCU.128 UR16, c[0x0][0x440] ;  /* 0x00008800ff1077ac */ /* 0x000eee0008000c00 */
[----:B------:R-:W2:Y:S01]  /*4ae0*/  S2UR UR4, SR_CTAID.X ;  /* 0x00000000000479c3 */ /* 0x000ea20000002500 */
[C---:B0-----:R-:W-:Y:S01]  /*4af0*/  IMAD.SHL.U32 R2, R82.reuse, 0x40, RZ ;  /* 0x0000004052027824 */ /* 0x041fe200078e00ff */
[----:B------:R-:W-:-:S04]  /*4b00*/  SHF.L.U32 R0, R82, 0x5, RZ ;  /* 0x0000000552007819 */ /* 0x000fc800000006ff */
[----:B------:R-:W-:Y:S02]  /*4b10*/  LOP3.LUT R3, R2, 0x1800, RZ, 0xc0, !PT ;  /* 0x0000180002037812 */ /* 0x000fe400078ec0ff */
[----:B-1----:R-:W-:Y:S01]  /*4b20*/  LEA R5, R5, R4, 0x18 ;  /* 0x0000000405057211 */ /* 0x002fe200078ec0ff */
[----:B--2---:R-:W-:Y:S01]  /*4b30*/  IMAD R20, R20, UR4, RZ ;  /* 0x0000000414147c24 */ /* 0x004fe2000f8e02ff */
[----:B------:R-:W-:-:S04]  /*4b40*/  LOP3.LUT R0, R3, 0x3e0, R0, 0xf8, !PT ;  /* 0x000003e003007812 */ /* 0x000fc800078ef800 */
        /* <DEDUP_REMOVED lines=9> */
[----:B------:R-:W2:Y:S04]  /*4be0*/  LDS R3, [R5+0x200] ;  /* 0x0002000005037984 */ /* 0x000ea80000000800 */
[----:B------:R-:W4:Y:S04]  /*4bf0*/  LDS R8, [R5+0xa00] ;  /* 0x000a000005087984 */ /* 0x000f280000000800 */
[----:B------:R-:W5:Y:S04]  /*4c00*/  LDS R4, [R5+0x400] ;  /* 0x0004000005047984 */ /* 0x000f680000000800 */
        /* <DEDUP_REMOVED lines=14> */
[----:B-----5:R-:W-:-:S03]  /*4cf0*/  FADD.FTZ R4, RZ, R4 ;  /* 0x00000004ff047221 */ /* 0x020fc60000010000 */
[----:B------:R-:W5:Y:S01]  /*4d00*/  LDS R23, [R5+0x1e00] ;  /* 0x001e000005177984 */ /* 0x000f620000000800 */
[----:B---3--:R-:W-:Y:S01]  /*4d10*/  FADD.FTZ R4, R4, R9 ;  /* 0x0000000904047221 */ /* 0x008fe20000010000 */
        /* <DEDUP_REMOVED lines=12> */
[----:B----4-:R-:W-:-:S03]  /*4de0*/  FADD.FTZ R21, R4, R21 ;  /* 0x0000001504157221 */ /* 0x010fc60000010000 */
[----:B------:R-:W-:Y:S01]  /*4df0*/  STS.128 [R0+0x410], R40 ;  /* 0x0004102800007388 */ /* 0x000fe20000000c00 */
[----:B-----5:R-:W-:Y:S01]  /*4e00*/  FADD.FTZ R23, R6, R23 ;  /* 0x0000001706177221 */ /* 0x020fe20000010000 */
        /* <DEDUP_REMOVED lines=26> */
[C---:B------:R-:W-:Y:S01]  /*4fb0*/  SHF.L.U32 R4, R5.reuse, 0x2, RZ ;  /* 0x0000000205047819 */ /* 0x040fe200000006ff */
[----:B------:R-:W-:Y:S02]  /*4fc0*/  IMAD.X R2, RZ, RZ, RZ, P0 ;  /* 0x000000ffff027224 */ /* 0x000fe400000e06ff */
[----:B------:R-:W-:Y:S01]  /*4fd0*/  FADD.FTZ R16, R16, R47 ;  /* 0x0000002f10107221 */ /* 0x000fe20000010000 */
[----:B------:R-:W-:Y:S02]  /*4fe0*/  FADD.FTZ R0, R0, R31 ;  /* 0x0000001f00007221 */ /* 0x000fe40000010000 */
[----:B------:R-:W-:Y:S02]  /*4ff0*/  SHF.L.U64.HI R5, R5, 0x2, R2 ;  /* 0x0000000205057819 */ /* 0x000fe40000010202 */
[----:B------:R-:W-:Y:S01]  /*5000*/  IADD3 R2, P0, PT, R4, UR18, RZ ;  /* 0x0000001204027c10 */ /* 0x000fe2000ff1e0ff */
[----:B------:R-:W-:Y:S01]  /*5010*/  FADD.FTZ R49, R14, R49 ;  /* 0x000000310e317221 */ /* 0x000fe20000010000 */
[----:B------:R-:W-:-:S02]  /*5020*/  IADD3 R4, P1, PT, R4, UR16, RZ ;  /* 0x0000001004047c10 */ /* 0x000fc4000ff3e0ff */
[C---:B------:R-:W-:Y:S01]  /*5030*/  IADD3.X R3, PT, PT, R5.reuse, UR19, RZ, P0, !PT ;  /* 0x0000001305037c10 */ /* 0x040fe200087fe4ff */
[----:B0-----:R-:W-:Y:S01]  /*5040*/  FADD.FTZ R18, R18, R33 ;  /* 0x0000002112127221 */ /* 0x001fe20000010000 */
[----:B------:R-:W-:Y:S01]  /*5050*/  IADD3.X R5, PT, PT, R5, UR17, RZ, P1, !PT ;  /* 0x0000001105057c10 */ /* 0x000fe20008ffe4ff */
[----:B-1----:R-:W-:Y:S02]  /*5060*/  FADD.FTZ R37, R16, R37 ;  /* 0x0000002510257221 */ /* 0x002fe40000010000 */
        /* <DEDUP_REMOVED lines=12> */
.L_x_2369:
[----:B------:R-:W-:Y:S01]  /*5130*/  HFMA2 R102, -RZ, RZ, 0, 5.9604644775390625e-08 ;  /* 0x00000001ff667431 */ /* 0x000fe200000001ff */
[----:B------:R-:W-:Y:S01]  /*5140*/  BSSY B1, `(.L_x_2409) ;  /* 0x0000007000017945 */ /* 0x000fe20003800000 */
[----:B------:R-:W-:Y:S01]  /*5150*/  MOV R103, R91 ;  /* 0x0000005b00677202 */ /* 0x000fe20000000f00 */
[----:B------:R-:W-:Y:S01]  /*5160*/  IMAD.MOV.U32 R121, RZ, RZ, 0x1f ;  /* 0x0000001fff797424 */ /* 0x000fe200078e00ff */
[----:B------:R-:W-:-:S07]  /*5170*/  MOV R100, 0xffffffff ;  /* 0xffffffff00647802 */ /* 0x000fce0000000f00 */
[----:B-----5:R-:W-:Y:S05]  /*5180*/  WARPSYNC.COLLECTIVE R100, `(.L_x_2410) ;  /* 0x0000000064087348 */ /* 0x020fea0003c00000 */
[----:B------:R0:W1:Y:S02]  /*5190*/  SHFL.BFLY P0, R101, R103, R102, R121 ;  /* 0x0c00006667657389 */ /* 0x0000640000000079 */
[----:B01---5:R-:W-:Y:S05]  /*51a0*/  ENDCOLLECTIVE ;  /* 0x000000000000791b */ /* 0x023fea0003800000 */
.L_x_2410:
[----:B------:R-:W-:Y:S05]  /*51b0*/  BSYNC B1 ;  /* 0x0000000000017941 */ /* 0x000fea0003800000 */
.L_x_2409:
        /* <DEDUP_REMOVED lines=8> */
.L_x_2411:
[----:B------:R-:W-:-:S04]  /*5240*/  FADD.FTZ R86, R86, R91 ;  /* 0x0000005b56567221 */ /* 0x000fc80000010000 */
[----:B------:R-:W-:Y:S02]  /*5250*/  IMAD.MOV.U32 R103, RZ, RZ, R86 ;  /* 0x000000ffff677224 */ /* 0x000fe400078e0056 */
[----:B------:R-:W-:Y:S01]  /*5260*/  HFMA2 R102, -RZ, RZ, 0, 1.1920928955078125e-07 ;  /* 0x00000002ff667431 */ /* 0x000fe200000001ff */
[----:B------:R-:W-:-:S07]  /*5270*/  MOV R87, R101 ;  /* 0x0000006500577202 */ /* 0x000fce0000000f00 */
[----:B------:R-:W-:Y:S05]  /*5280*/  WARPSYNC.COLLECTIVE R100, `(.L_x_2412) ;  /* 0x0000000064087348 */ /* 0x000fea0003c00000 */
[----:B------:R0:W1:Y:S02]  /*5290*/  SHFL.BFLY P0, R101, R103, R102, R121 ;  /* 0x0c00006667657389 */ /* 0x0000640000000079 */
[----:B01----:R-:W-:Y:S05]  /*52a0*/  ENDCOLLECTIVE ;  /* 0x000000000000791b */ /* 0x003fea0003800000 */
.L_x_2412:
[----:B------:R-:W-:-:S05]  /*52b0*/  FADD.FTZ R87, R87, R2 ;  /* 0x0000000257577221 */ /* 0x000fca0000010000 */
[----:B------:R-:W-:Y:S02]  /*52c0*/  MOV R103, R87 ;  /* 0x0000005700677202 */ /* 0x000fe40000000f00 */
[----:B------:R-:W-:-:S07]  /*52d0*/  MOV R89, R101 ;  /* 0x0000006500597202 */ /* 0x000fce0000000f00 */
[----:B------:R-:W-:Y:S05]  /*52e0*/  WARPSYNC.COLLECTIVE R100, `(.L_x_2413) ;  /* 0x0000000064087348 */ /* 0x000fea0003c00000 */
[----:B------:R0:W1:Y:S02]  /*52f0*/  SHFL.BFLY P0, R101, R103, R102, R121 ;  /* 0x0c00006667657389 */ /* 0x0000640000000079 */
[----:B01----:R-:W-:Y:S05]  /*5300*/  ENDCOLLECTIVE ;  /* 0x000000000000791b */ /* 0x003fea0003800000 */
.L_x_2413:
[----:B------:R-:W-:Y:S01]  /*5310*/  FADD.FTZ R89, R86, R89 ;  /* 0x0000005956597221 */ /* 0x000fe20000010000 */
[----:B------:R-:W-:-:S04]  /*5320*/  PRMT R86, R24, 0x7632, R86 ;  /* 0x0000763218567816 */ /* 0x000fc80000000056 */
[----:B------:R-:W-:Y:S01]  /*5330*/  MOV R103, R89 ;  /* 0x0000005900677202 */ /* 0x000fe20000000f00 */
[----:B------:R-:W-:Y:S02]  /*5340*/  HFMA2 R102, -RZ, RZ, 0, 2.384185791015625e-07 ;  /* 0x00000004ff667431 */ /* 0x000fe400000001ff */
[----:B------:R-:W-:-:S07]  /*5350*/  IMAD.MOV.U32 R88, RZ, RZ, R101 ;  /* 0x000000ffff587224 */ /* 0x000fce00078e0065 */
[----:B------:R-:W-:Y:S05]  /*5360*/  WARPSYNC.COLLECTIVE R100, `(.L_x_2414) ;  /* 0x0000000064087348 */ /* 0x000fea0003c00000 */
[----:B------:R0:W1:Y:S02]  /*5370*/  SHFL.BFLY P0, R101, R103, R102, R121 ;  /* 0x0c00006667657389 */ /* 0x0000640000000079 */
[----:B01----:R-:W-:Y:S05]  /*5380*/  ENDCOLLECTIVE ;  /* 0x000000000000791b */ /* 0x003fea0003800000 */
.L_x_2414:
[----:B------:R-:W-:-:S04]  /*5390*/  FADD.FTZ R88, R87, R88 ;  /* 0x0000005857587221 */ /* 0x000fc80000010000 */
[----:B------:R-:W-:Y:S01]  /*53a0*/  IMAD.MOV.U32 R103, RZ, RZ, R88 ;  /* 0x000000ffff677224 */ /* 0x000fe200078e0058 */
[----:B------:R-:W-:-:S07]  /*53b0*/  MOV R94, R101 ;  /* 0x00000065005e7202 */ /* 0x000fce0000000f00 */
[----:B------:R-:W-:Y:S05]  /*53c0*/  WARPSYNC.COLLECTIVE R100, `(.L_x_2415) ;  /* 0x0000000064087348 */ /* 0x000fea0003c00000 */
[----:B------:R0:W1:Y:S02]  /*53d0*/  SHFL.BFLY P0, R101, R103, R102, R121 ;  /* 0x0c00006667657389 */ /* 0x0000640000000079 */
[----:B01----:R-:W-:Y:S05]  /*53e0*/  ENDCOLLECTIVE ;  /* 0x000000000000791b */ /* 0x003fea0003800000 */
.L_x_2415:
[----:B------:R-:W-:-:S05]  /*53f0*/  FADD.FTZ R94, R89, R94 ;  /* 0x0000005e595e7221 */ /* 0x000fca0000010000 */
[----:B------:R-:W-:Y:S01]  /*5400*/  MOV R103, R94 ;  /* 0x0000005e00677202 */ /* 0x000fe20000000f00 */
[----:B------:R-:W-:Y:S01]  /*5410*/  HFMA2 R102, -RZ, RZ, 0, 4.76837158203125e-07 ;  /* 0x00000008ff667431 */ /* 0x000fe200000001ff */
[----:B------:R-:W-:-:S07]  /*5420*/  MOV R95, R101 ;  /* 0x00000065005f7202 */ /* 0x000fce0000000f00 */
[----:B------:R-:W-:Y:S05]  /*5430*/  WARPSYNC.COLLECTIVE R100, `(.L_x_2416) ;  /* 0x0000000064087348 */ /* 0x000fea0003c00000 */
[----:B------:R0:W1:Y:S02]  /*5440*/  SHFL.BFLY P0, R101, R103, R102, R121 ;  /* 0x0c00006667657389 */ /* 0x0000640000000079 */
[----:B01----:R-:W-:Y:S05]  /*5450*/  ENDCOLLECTIVE ;  /* 0x000000000000791b */ /* 0x003fea0003800000 */
.L_x_2416:
[----:B------:R-:W-:-:S05]  /*5460*/  FADD.FTZ R95, R88, R95 ;  /* 0x0000005f585f7221 */ /* 0x000fca0000010000 */
[----:B------:R-:W-:Y:S01]  /*5470*/  MOV R103, R95 ;  /* 0x0000005f00677202 */ /* 0x000fe20000000f00 */
[----:B------:R-:W-:-:S07]  /*5480*/  IMAD.MOV.U32 R91, RZ, RZ, R101 ;  /* 0x000000ffff5b7224 */ /* 0x000fce00078e0065 */
[----:B------:R-:W-:Y:S05]  /*5490*/  WARPSYNC.COLLECTIVE R100, `(.L_x_2417) ;  /* 0x0000000064087348 */ /* 0x000fea0003c00000 */
[----:B------:R0:W1:Y:S02]  /*54a0*/  SHFL.BFLY P0, R101, R103, R102, R121 ;  /* 0x0c00006667657389 */ /* 0x0000640000000079 */
[----:B01----:R-:W-:Y:S05]  /*54b0*/  ENDCOLLECTIVE ;  /* 0x000000000000791b */ /* 0x003fea0003800000 */
.L_x_2417:
[----:B------:R-:W-:-:S05]  /*54c0*/  FADD.FTZ R91, R94, R91 ;  /* 0x0000005b5e5b7221 */ /* 0x000fca0000010000 */
[----:B------:R-:W-:Y:S01]  /*54d0*/  MOV R103, R91 ;  /* 0x0000005b00677202 */ /* 0x000fe20000000f00 */
[----:B------:R-:W-:Y:S01]  /*54e0*/  IMAD.MOV.U32 R102, RZ, RZ, 0x10 ;  /* 0x00000010ff667424 */ /* 0x000fe200078e00ff */
[----:B------:R-:W-:-:S07]  /*54f0*/  MOV R2, R101 ;  /* 0x0000006500027202 */ /* 0x000fce0000000f00 */
[----:B------:R-:W-:Y:S05]  /*5500*/  WARPSYNC.COLLECTIVE R100, `(.L_x_2418) ;  /* 0x0000000064087348 */ /* 0x000fea0003c00000 */
[----:B------:R0:W1:Y:S02]  /*5510*/  SHFL.BFLY P0, R101, R103, R102, R121 ;  /* 0x0c00006667657389 */ /* 0x0000640000000079 */
[----:B01----:R-:W-:Y:S05]  /*5520*/  ENDCOLLECTIVE ;  /* 0x000000000000791b */ /* 0x003fea0003800000 */
.L_x_2418:
[----:B------:R-:W-:-:S05]  /*5530*/  FADD.FTZ R2, R95, R2 ;  /* 0x000000025f027221 */ /* 0x000fca0000010000 */
[----:B------:R-:W-:Y:S02]  /*5540*/  MOV R103, R2 ;  /* 0x0000000200677202 */ /* 0x000fe40000000f00 */
[----:B------:R-:W-:-:S07]  /*5550*/  MOV R98, R101 ;  /* 0x0000006500627202 */ /* 0x000fce0000000f00 */
[----:B------:R-:W-:Y:S05]  /*5560*/  WARPSYNC.COLLECTIVE R100, `(.L_x_2419) ;  /* 0x0000000064087348 */ /* 0x000fea0003c00000 */
[----:B------:R0:W1:Y:S02]  /*5570*/  SHFL.BFLY P0, R101, R103, R102, R121 ;  /* 0x0c00006667657389 */ /* 0x0000640000000079 */
[----:B01----:R-:W-:Y:S05]  /*5580*/  ENDCOLLECTIVE ;  /* 0x000000000000791b */ /* 0x003fea0003800000 */
.L_x_2419:
[----:B------:R-:W-:Y:S01]  /*5590*/  MOV R87, R101 ;  /* 0x0000006500577202 */ /* 0x000fe20000000f00 */
[----:B------:R-:W-:Y:S06]  /*55a0*/  BRA `(.L_x_2420) ;  /* 0xffffffbc00947947 */ /* 0x000fec000383ffff */
.L_x_2421:
        /* <DEDUP_REMOVED lines=13> */
.L_x_11201:


//--------------------- .text._ZN10layer_norm13ln_bwd_kernelINS_13Kernel_traitsIf13__nv_bfloat16S2_S2_fjLj512ELj1ELj4ELj1ELj16ENS_18Kernel_traits_baseILj512EfS2_S2_S2_fjLj128EEEEELb1ELb1ELb0ELb0EEEvNS_9BwdParamsE --------------------------
	.section	.text._ZN10layer_norm13ln_bwd_kernelINS_13Kernel_traitsIf13__nv_bfloat16S2_S2_fjLj512ELj1ELj4ELj1ELj16ENS_18Kernel_traits_baseILj512EfS2_S2_S2_fjLj128EEEEELb1ELb1ELb0ELb0EEEvNS_9BwdParamsE,"ax",@progbits
	.align	128
        .global         _ZN10layer_norm13ln_bwd_kernelINS_13Kernel_traitsIf13__nv_bfloat16S2_S2_fjLj512ELj1ELj4ELj1ELj16ENS_18Kernel_traits_baseILj512EfS2_S2_S2_fjLj128EEEEELb1ELb1ELb0ELb0EEEvNS_9BwdParamsE
        .type           _ZN10layer_norm13ln_bwd_kernelINS_13Kernel_traitsIf13__nv_bfloat16S2_S2_fjLj512ELj1ELj4ELj1ELj16ENS_18Kernel_traits_baseILj512EfS2_S2_S2_fjLj128EEEEELb1ELb1ELb0ELb0EEEvNS_9BwdParamsE,@function
        .size           _ZN10layer_norm13ln_bwd_kernelINS_13Kernel_traitsIf13__nv_bfloat16S2_S2_fjLj512ELj1ELj4ELj1ELj16ENS_18Kernel_traits_baseILj512EfS2_S2_S2_fjLj128EEEEELb1ELb1ELb0ELb0EEEvNS_9BwdParamsE,(.L_x_11202 - _ZN10layer_norm13ln_bwd_kernelINS_13Kernel_traitsIf13__nv_bfloat16S2_S2_fjLj512ELj1ELj4ELj1ELj16ENS_18Kernel_traits_baseILj512EfS2_S2_S2_fjLj128EEEEELb1ELb1ELb0ELb0EEEvNS_9BwdParamsE)
        .other          _ZN10layer_norm13ln_bwd_kernelINS_13Kernel_traitsIf13__nv_bfloat16S2_S2_fjLj512ELj1ELj4ELj1ELj16ENS_18Kernel_traits_baseILj512EfS2_S2_S2_fjLj128EEEEELb1ELb1ELb0ELb0EEEvNS_9BwdParamsE,@"STO_CUDA_ENTRY STV_DEFAULT"
_ZN10layer_norm13ln_bwd_kernelINS_13Kernel_traitsIf13__nv_bfloat16S2_S2_fjLj512ELj1ELj4ELj1ELj16ENS_18Kernel_traits_baseILj512EfS2_S2_S2_fjLj128EEEEELb1ELb1ELb0ELb0EEEvNS_9BwdParamsE:
.text._ZN10layer_norm13ln_bwd_kernelINS_13Kernel_traitsIf13__nv_bfloat16S2_S2_fjLj512ELj1ELj4ELj1ELj16ENS_18Kernel_traits_baseILj512EfS2_S2_S2_fjLj128EEEEELb1ELb1ELb0ELb0EEEvNS_9BwdParamsE:
        /* <DEDUP_REMOVED lines=28> */
[----:B------:R-:W3:Y:S01]  /*01c0*/  S2UR UR4, SR_CTAID.X ;  /* 0x00000000000479c3 */ /* 0x000ee20000002500 */
        /* <DEDUP_REMOVED lines=64> */
.L_x_2442:
[----:B------:R-:W0:Y:S08]  /*05d0*/  LDC.64 R112, c[0x0][0x3c0] ;  /* 0x0000f000ff707b82 */ /* 0x000e300000000a00 */
[----:B------:R-:W1:Y:S08]  /*05e0*/  @P0 LDC.64 R108, c[0x0][0x3e0] ;  /* 0x0000f800ff6c0b82 */ /* 0x000e700000000a00 */
[----:B------:R-:W2:Y:S01]  /*05f0*/  LDC.64 R110, c[0x0][0x3c8] ;  /* 0x0000f200ff6e7b82 */ /* 0x000ea20000000a00 */
[----:B0-----:R-:W-:-:S06]  /*0600*/  IMAD.WIDE R112, R121, 0x4, R112 ;  /* 0x0000000479707825 */ /* 0x001fcc00078e0270 */
[----:B------:R-:W3:Y:S01]  /*0610*/  LDG.E R112, desc[UR6][R112.64] ;  /* 0x0000000670707981 */ /* 0x000ee2000c1e1900 */
[----:B------:R-:W0:Y:S01]  /*0620*/  S2R R118, SR_TID.X ;  /* 0x0000000000767919 */ /* 0x000e220000002100 */
[----:B------:R-:W-:Y:S01]  /*0630*/  MOV R116, UR15 ;  /* 0x0000000f00747c02 */ /* 0x000fe20008000f00 */
[----:B-1----:R-:W-:Y:S01]  /*0640*/  @P0 IMAD.WIDE R108, R121, 0x2, R108 ;  /* 0x00000002796c0825 */ /* 0x002fe200078e026c */
[----:B------:R-:W-:-:S03]  /*0650*/  ISETP.GE.U32.AND P4, PT, R120, 0x20, PT ;  /* 0x000000207800780c */ /* 0x000fc60003f86070 */
[C---:B------:R-:W-:Y:S01]  /*0660*/  IMAD R114, R121.reuse, R116, RZ ;  /* 0x0000007479727224 */ /* 0x040fe200078e02ff */
[----:B------:R-:W-:Y:S01]  /*0670*/  ISETP.NE.U32.AND P1, PT, RZ, UR10, PT ;  /* 0x0000000aff007c0c */ /* 0x000fe2000bf25070 */
[----:B--2---:R-:W-:Y:S01]  /*0680*/  IMAD.WIDE R110, R121, 0x4, R110 ;  /* 0x00000004796e7825 */ /* 0x004fe200078e026e */
[----:B------:R-:W-:Y:S01]  /*0690*/  ISETP.NE.AND P5, PT, RZ, UR8, PT ;  /* 0x00000008ff007c0c */ /* 0x000fe2000bfa5270 */
[----:B------:R-:W-:Y:S01]  /*06a0*/  BSSY.RECONVERGENT B0, `(.L_x_2423) ;  /* 0x000006d000007945 */ /* 0x000fe20003800200 */
[----:B------:R-:W-:Y:S01]  /*06b0*/  SHF.R.S32.HI R115, RZ, 0x1f, R114 ;  /* 0x0000001fff737819 */ /* 0x000fe20000011472 */
[----:B------:R-:W-:Y:S01]  /*06c0*/  HFMA2 R139, -RZ, RZ, 1.875, 0 ;  /* 0x3f800000ff8b7431 */ /* 0x000fe200000001ff */
[----:B-----5:R1:W5:Y:S02]  /*06d0*/  @P0 LDG.E.U16 R140, desc[UR6][R108.64] ;  /* 0x000000066c8c0981 */ /* 0x020364000c1e1500 */
[----:B------:R-:W-:Y:S02]  /*06e0*/  LEA.HI R115, R115, R114, RZ, 0x3 ;  /* 0x0000007273737211 */ /* 0x000fe400078f18ff */
[----:B------:R2:W5:Y:S01]  /*06f0*/  LDG.E R138, desc[UR6][R110.64] ;  /* 0x000000066e8a7981 */ /* 0x000562000c1e1900 */
[----:B------:R-:W-:-:S02]  /*0700*/  ISETP.GE.U32.AND P3, PT, R120, 0x40, PT ;  /* 0x000000407800780c */ /* 0x000fc40003f66070 */
[----:B------:R-:W-:Y:S02]  /*0710*/  ISETP.NE.AND.EX P1, PT, RZ, UR11, PT, P1 ;  /* 0x0000000bff007c0c */ /* 0x000fe4000bf25310 */
[----:B-1----:R-:W-:Y:S02]  /*0720*/  CS2R R108, SRZ ;  /* 0x00000000006c7805 */ /* 0x002fe4000001ff00 */
[----:B0-----:R-:W-:-:S04]  /*0730*/  LOP3.LUT R114, R118, 0x1f, RZ, 0xc0, !PT ;  /* 0x0000001f76727812 */ /* 0x001fc800078ec0ff */
[----:B------:R-:W-:-:S04]  /*0740*/  LEA.HI.SX32 R119, R115, R114, 0x1d ;  /* 0x0000007273777211 */ /* 0x000fc800078feaff */
[----:B--2---:R-:W-:Y:S02]  /*0750*/  MOV R111, R119 ;  /* 0x00000077006f7202 */ /* 0x004fe40000000f00 */
        /* <DEDUP_REMOVED lines=20> */
[C---:B------:R-:W-:Y:S01]  /*08a0*/  FADD.FTZ R137, -R141.reuse, R108 ;  /* 0x0000006c8d897221 */ /* 0x040fe20000010100 */
[----:B----4-:R-:W-:Y:S02]  /*08b0*/  PRMT R109, R112, 0x7632, R109 ;  /* 0x00007632706d7816 */ /* 0x010fe4000000006d */
[----:B------:R-:W-:Y:S01]  /*08c0*/  SHF.L.U32 R124, R124, 0x10, RZ ;  /* 0x000000107c7c7819 */ /* 0x000fe200000006ff */
[----:B------:R-:W-:Y:S01]  /*08d0*/  FADD.FTZ R133, -R141, R126 ;  /* 0x0000007e8d857221 */ /* 0x000fe20000010100 */
[----:B------:R-:W-:Y:S01]  /*08e0*/  SHF.L.U32 R135, R112, 0x10, RZ ;  /* 0x0000001070877819 */ /* 0x000fe200000006ff */
[----:B-----5:R-:W-:Y:S01]  /*08f0*/  FMUL.FTZ R137, R138, R137 ;  /* 0x000000898a897220 */ /* 0x020fe20000410000 */
[----:B------:R-:W-:Y:S01]  /*0900*/  SHF.L.U32 R134, R109, 0x10, RZ ;  /* 0x000000106d867819 */ /* 0x000fe200000006ff */
[----:B------:R-:W-:Y:S01]  /*0910*/  FADD.FTZ R109, -R141, R124 ;  /* 0x0000007c8d6d7221 */ /* 0x000fe20000010100 */
[----:B------:R-:W-:-:S02]  /*0920*/  PRMT R127, R110, 0x7632, R127 ;  /* 0x000076326e7f7816 */ /* 0x000fc4000000007f */
[----:B------:R-:W-:Y:S02]  /*0930*/  SHF.L.U32 R128, R110, 0x10, RZ ;  /* 0x000000106e807819 */ /* 0x000fe400000006ff */
[C---:B------:R-:W-:Y:S01]  /*0940*/  PRMT R110, R113.reuse, 0x7632, R110 ;  /* 0x00007632716e7816 */ /* 0x040fe2000000006e */
        /* <DEDUP_REMOVED lines=9> */
[----:B------:R-:W-:Y:S01]  /*09e0*/  PRMT R111, R114, 0x7632, R111 ;  /* 0x00007632726f7816 */ /* 0x000fe2000000006f */
[----:B------:R-:W-:Y:S01]  /*09f0*/  FADD.FTZ R66, R66, R113 ;  /* 0x0000007142427221 */ /* 0x000fe20000010000 */
        /* <DEDUP_REMOVED lines=9> */
[----:B0-----:R-:W-:Y:S01]  /*0a90*/  PRMT R122, R115, 0x7632, R122 ;  /* 0x00007632737a7816 */ /* 0x001fe2000000007a */
[----:B------:R-:W-:Y:S01]  /*0aa0*/  FADD.FTZ R129, -R141, R128 ;  /* 0x000000808d817221 */ /* 0x000fe20000010100 */
[----:B------:R-:W-:Y:S01]  /*0ab0*/  SHF.L.U32 R147, R115, 0x10, RZ ;  /* 0x0000001073937819 */ /* 0x000fe200000006ff */
[----:B------:R-:W-:Y:S01]  /*0ac0*/  FADD.FTZ R115, -R141, R132 ;  /* 0x000000848d737221 */ /* 0x000fe20000010100 */
[----:B------:R-:W-:Y:S01]  /*0ad0*/  SHF.L.U32 R108, R130, 0x10, RZ ;  /* 0x00000010826c7819 */ /* 0x000fe200000006ff */
[----:B------:R-:W-:Y:S01]  /*0ae0*/  FMUL.FTZ R132, R138, R113 ;  /* 0x000000718a847220 */ /* 0x000fe20000410000 */
[----:B------:R-:W-:Y:S01]  /*0af0*/  SHF.L.U32 R130, R110, 0x10, RZ ;  /* 0x000000106e827819 */ /* 0x000fe200000006ff */
[----:B------:R-:W-:Y:S01]  /*0b00*/  FADD.FTZ R110, R109, R134 ;  /* 0x000000866d6e7221 */ /* 0x000fe20000010000 */
[----:B------:R-:W-:Y:S01]  /*0b10*/  FFMA.FTZ R112, R136, R134, R111 ;  /* 0x0000008688707223 */ /* 0x000fe2000001006f */
[----:B------:R-:W-:Y:S01]  /*0b20*/  SHF.L.U32 R123, R114, 0x10, RZ ;  /* 0x00000010727b7819 */ /* 0x000fe200000006ff */
[----:B------:R-:W-:Y:S01]  /*0b30*/  FMUL.FTZ R129, R138, R129 ;  /* 0x000000818a817220 */ /* 0x000fe20000410000 */
[----:B------:R-:W-:Y:S01]  /*0b40*/  SHF.L.U32 R114, R127, 0x10, RZ ;  /* 0x000000107f727819 */ /* 0x000fe200000006ff */
        /* <DEDUP_REMOVED lines=8> */
[----:B------:R-:W-:Y:S01]  /*0bd0*/  FMUL.FTZ R123, R138, R115 ;  /* 0x000000738a7b7220 */ /* 0x000fe20000410000 */
[----:B------:R-:W-:Y:S01]  /*0be0*/  FADD.FTZ R115, -R141, R114 ;  /* 0x000000728d737221 */ /* 0x000fe20000010100 */
[----:B------:R-:W-:Y:S01]  /*0bf0*/  FADD.FTZ R110, R109, R130 ;  /* 0x000000826d6e7221 */ /* 0x000fe20000010000 */
[----:B------:R-:W-:Y:S01]  /*0c00*/  FFMA.FTZ R112, R132, R130, R111 ;  /* 0x0000008284707223 */ /* 0x000fe2000001006f */
[-C--:B------:R-:W-:Y:S01]  /*0c10*/  FMUL.FTZ R125, R21, R126.reuse ;  /* 0x0000007e157d7220 */ /* 0x080fe20000410000 */
[----:B------:R-:W-:Y:S01]  /*0c20*/  FMUL.FTZ R128, R138, R115 ;  /* 0x000000738a807220 */ /* 0x000fe20000410000 */
[----:B------:R-:W-:Y:S01]  /*0c30*/  FADD.FTZ R110, R110, R127 ;  /* 0x0000007f6e6e7221 */ /* 0x000fe20000010000 */
[----:B------:R-:W-:Y:S01]  /*0c40*/  FFMA.FTZ R109, R129, R127, R112 ;  /* 0x0000007f816d7223 */ /* 0x000fe20000010070 */
[----:B------:R-:W-:Y:S01]  /*0c50*/  SHF.L.U32 R146, R122, 0x10, RZ ;  /* 0x000000107a927819 */ /* 0x000fe200000006ff */
[----:B------:R-:W-:Y:S01]  /*0c60*/  FADD.FTZ R113, -R141, R108 ;  /* 0x0000006c8d717221 */ /* 0x000fe20000010100 */
        /* <DEDUP_REMOVED lines=13> */
[----:B------:R-:W-:Y:S01]  /*0d40*/  IADD3 R111, PT, PT, R119, 0x20, RZ ;  /* 0x00000020776f7810 */ /* 0x000fe20007ffe0ff */
[----:B------:R-:W-:Y:S01]  /*0d50*/  FADD.FTZ R109, R109, R124 ;  /* 0x0000007c6d6d7221 */ /* 0x000fe20000010000 */
[----:B------:R-:W-:-:S07]  /*0d60*/  FFMA.FTZ R108, R126, R124, R113 ;  /* 0x0000007c7e6c7223 */ /* 0x000fce0000010071 */
.L_x_2424:
[----:B------:R-:W-:Y:S05]  /*0d70*/  BSYNC.RECONVERGENT B0 ;  /* 0x0000000000007941 */ /* 0x000fea0003800200 */
.L_x_2423:
        /* <DEDUP_REMOVED lines=19> */
[----:B------:R-:W-:Y:S02]  /*0eb0*/  PRMT R9, R10, 0x7632, R9 ;  /* 0x000076320a097816 */ /* 0x000fe40000000009 */
[----:B------:R-:W-:Y:S02]  /*0ec0*/  SHF.L.U32 R0, R0, 0x10, RZ ;  /* 0x0000001000007819 */ /* 0x000fe400000006ff */
[----:B------:R-:W-:-:S02]  /*0ed0*/  SHF.L.U32 R8, R8, 0x10, RZ ;  /* 0x0000001008087819 */ /* 0x000fc400000006ff */
[----:B0-----:R-:W-:Y:S01]  /*0ee0*/  SHF.L.U32 R2, R9, 0x10, RZ ;  /* 0x0000001009027819 */ /* 0x001fe200000006ff */
[C-C-:B------:R-:W-:Y:S01]  /*0ef0*/  FADD.FTZ R9, -R141.reuse, R0.reuse ;  /* 0x000000008d097221 */ /* 0x140fe20000010100 */
[C---:B----4-:R-:W-:Y:S01]  /*0f00*/  PRMT R0, R4.reuse, 0x7632, R0 ;  /* 0x0000763204007816 */ /* 0x050fe20000000000 */
[C---:B------:R-:W-:Y:S01]  /*0f10*/  FADD.FTZ R117, -R141.reuse, R8 ;  /* 0x000000088d757221 */ /* 0x040fe20000010100 */
[----:B------:R-:W-:Y:S01]  /*0f20*/  SHF.L.U32 R3, R4, 0x10, RZ ;  /* 0x0000001004037819 */ /* 0x000fe200000006ff */
[C---:B------:R-:W-:Y:S01]  /*0f30*/  FADD.FTZ R113, -R141.reuse, R2 ;  /* 0x000000028d717221 */ /* 0x040fe20000010100 */
[----:B------:R-:W-:Y:S01]  /*0f40*/  SHF.L.U32 R10, R10, 0x10, RZ ;  /* 0x000000100a0a7819 */ /* 0x000fe200000006ff */
[----:B------:R-:W-:Y:S01]  /*0f50*/  FADD.FTZ R15, -R141, R14 ;  /* 0x0000000e8d0f7221 */ /* 0x000fe20000010100 */
[----:B------:R-:W-:Y:S01]  /*0f60*/  SHF.L.U32 R2, R0, 0x10, RZ ;  /* 0x0000001000027819 */ /* 0x000fe200000006ff */
[----:B-----5:R-:W-:Y:S01]  /*0f70*/  FMUL.FTZ R117, R138, R117 ;  /* 0x000000758a757220 */ /* 0x020fe20000410000 */
[----:B------:R-:W-:Y:S01]  /*0f80*/  FMUL.FTZ R14, R32, R3 ;  /* 0x00000003200e7220 */ /* 0x000fe20000410000 */
[----:B------:R-:W-:-:S02]  /*0f90*/  PRMT R110, R11, 0x7632, R110 ;  /* 0x000076320b6e7816 */ /* 0x000fc4000000006e */
[----:B------:R-:W-:Y:S02]  /*0fa0*/  SHF.L.U32 R112, R11, 0x10, RZ ;  /* 0x000000100b707819 */ /* 0x000fe400000006ff */
[C---:B------:R-:W-:Y:S02]  /*0fb0*/  PRMT R8, R6.reuse, 0x7632, R8 ;  /* 0x0000763206087816 */ /* 0x040fe40000000008 */
[----:B------:R-:W-:Y:S01]  /*0fc0*/  SHF.L.U32 R11, R6, 0x10, RZ ;  /* 0x00000010060b7819 */ /* 0x000fe200000006ff */
[----:B------:R-:W-:Y:S01]  /*0fd0*/  FADD.FTZ R13, -R141, R10 ;  /* 0x0000000a8d0d7221 */ /* 0x000fe20000010100 */
[----:B------:R-:W-:Y:S01]  /*0fe0*/  SHF.L.U32 R12, R12, 0x10, RZ ;  /* 0x000000100c0c7819 */ /* 0x000fe200000006ff */
[----:B------:R-:W-:Y:S01]  /*0ff0*/  FADD.FTZ R72, R72, R3 ;  /* 0x0000000348487221 */ /* 0x000fe20000010000 */
[----:B------:R-:W-:Y:S01]  /*1000*/  PRMT R4, R5, 0x7632, R4 ;  /* 0x0000763205047816 */ /* 0x000fe20000000004 */
[----:B------:R-:W-:Y:S01]  /*1010*/  FFMA.FTZ R56, R117, R3, R56 ;  /* 0x0000000375387223 */ /* 0x000fe20000010038 */
[----:B------:R-:W-:Y:S01]  /*1020*/  PRMT R6, R7, 0x7632, R6 ;  /* 0x0000763207067816 */ /* 0x000fe20000000006 */
[----:B------:R-:W-:Y:S01]  /*1030*/  FADD.FTZ R0, R109, R14 ;  /* 0x0000000e6d007221 */ /* 0x000fe20000010000 */
[----:B------:R-:W-:Y:S01]  /*1040*/  SHF.L.U32 R147, R7, 0x10, RZ ;  /* 0x0000001007937819 */ /* 0x000fe200000006ff */
[----:B------:R-:W-:Y:S01]  /*1050*/  FMUL.FTZ R7, R33, R2 ;  /* 0x0000000221077220 */ /* 0x000fe20000410000 */
[----:B------:R-:W-:Y:S01]  /*1060*/  SHF.L.U32 R5, R5, 0x10, RZ ;  /* 0x0000001005057819 */ /* 0x000fe200000006ff */
[----:B------:R-:W-:Y:S01]  /*1070*/  FMUL.FTZ R10, R138, R9 ;  /* 0x000000098a0a7220 */ /* 0x000fe20000410000 */
[----:B------:R-:W-:Y:S01]  /*1080*/  FFMA.FTZ R3, R117, R14, R108 ;  /* 0x0000000e75037223 */ /* 0x000fe2000001006c */
[----:B------:R-:W-:Y:S01]  /*1090*/  SHF.L.U32 R110, R110, 0x10, RZ ;  /* 0x000000106e6e7819 */ /* 0x000fe200000006ff */
[C---:B------:R-:W-:Y:S01]  /*10a0*/  FADD.FTZ R111, -R141.reuse, R12 ;  /* 0x0000000c8d6f7221 */ /* 0x040fe20000010100 */
[----:B------:R-:W-:Y:S01]  /*10b0*/  FMUL.FTZ R15, R138, R15 ;  /* 0x0000000f8a0f7220 */ /* 0x000fe20000410000 */
[----:B------:R-:W-:Y:S01]  /*10c0*/  SHF.L.U32 R4, R4, 0x10, RZ ;  /* 0x0000001004047819 */ /* 0x000fe200000006ff */
[----:B------:R-:W-:Y:S01]  /*10d0*/  FADD.FTZ R109, R0, R7 ;  /* 0x00000007006d7221 */ /* 0x000fe20000010000 */
[----:B------:R-:W-:Y:S01]  /*10e0*/  FMUL.FTZ R12, R34, R5 ;  /* 0x00000005220c7220 */ /* 0x000fe20000410000 */
[----:B------:R-:W-:Y:S01]  /*10f0*/  FFMA.FTZ R0, R10, R7, R3 ;  /* 0x000000070a007223 */ /* 0x000fe20000010003 */
[C---:B------:R-:W-:Y:S01]  /*1100*/  FADD.FTZ R115, -R141.reuse, R112 ;  /* 0x000000708d737221 */ /* 0x040fe20000010100 */
[----:B------:R-:W-:Y:S01]  /*1110*/  FADD.FTZ R141, -R141, R110 ;  /* 0x0000006e8d8d7221 */ /* 0x000fe20000010100 */
        /* <DEDUP_REMOVED lines=37> */
[----:B------:R-:W-:-:S07]  /*1370*/  FFMA.FTZ R108, R0, R3, R108 ;  /* 0x00000003006c7223 */ /* 0x000fce000001006c */
.L_x_2426:
[----:B------:R-:W-:Y:S05]  /*1380*/  BSYNC.RECONVERGENT B0 ;  /* 0x0000000000007941 */ /* 0x000fea0003800200 */
.L_x_2425:
        /* <DEDUP_REMOVED lines=21> */
.L_x_2460:
        /* <DEDUP_REMOVED lines=17> */
[----:B------:R-:W-:Y:S01]  /*15f0*/  FFMA.FTZ R114, R129, R141, R140 ;  /* 0x0000008d81727223 */ /* 0x000fe2000001008c */
[----:B------:R-:W-:Y:S01]  /*1600*/  LOP3.LUT P2, RZ, R144, 0xff000000, RZ, 0xc0, !PT ;  /* 0xff00000090ff7812 */ /* 0x000fe2000784c0ff */
[----:B------:R-:W-:Y:S01]  /*1610*/  FADD.FTZ R113, R131, -R112 ;  /* 0x8000007083717221 */ /* 0x000fe20000010000 */
[----:B------:R-:W-:Y:S01]  /*1620*/  LOP3.LUT P4, RZ, R145, 0xff, RZ, 0xc0, !PT ;  /* 0x000000ff91ff7812 */ /* 0x000fe2000788c0ff */
[----:B------:R-:W-:Y:S01]  /*1630*/  FADD.FTZ R149, R127, -R114 ;  /* 0x800000727f957221 */ /* 0x000fe20000010000 */
[----:B------:R-:W-:Y:S01]  /*1640*/  CS2R R146, SRZ ;  /* 0x0000000000927805 */ /* 0x000fe2000001ff00 */
[----:B------:R-:W-:Y:S01]  /*1650*/  FMUL.FTZ R112, R138, R113 ;  /* 0x000000718a707220 */ /* 0x000fe20000410000 */
[----:B------:R-:W-:Y:S01]  /*1660*/  FFMA.FTZ R113, R132, R141, R140 ;  /* 0x0000008d84717223 */ /* 0x000fe2000001008c */
[----:B------:R-:W-:Y:S01]  /*1670*/  FMUL.FTZ R114, R138, R149 ;  /* 0x000000958a727220 */ /* 0x000fe20000410000 */
[----:B------:R-:W-:-:S02]  /*1680*/  HFMA2 R149, -RZ, RZ, 0, 0 ;  /* 0x00000000ff957431 */ /* 0x000fc400000001ff */
[----:B------:R-:W-:Y:S01]  /*1690*/  FMUL.FTZ R112, R112, R139 ;  /* 0x0000008b70707220 */ /* 0x000fe20000410000 */
[----:B------:R-:W-:Y:S01]  /*16a0*/  FADD.FTZ R115, R130, -R113 ;  /* 0x8000007182737221 */ /* 0x000fe20000010000 */
[----:B-----5:R-:W-:Y:S01]  /*16b0*/  @P5 SHF.L.U32 R113, R109, 0x10, RZ ;  /* 0x000000106d715819 */ /* 0x020fe200000006ff */
[--C-:B------:R-:W-:Y:S01]  /*16c0*/  FFMA.FTZ R151, R123, R141, R140.reuse ;  /* 0x0000008d7b977223 */ /* 0x100fe2000001008c */
[----:B------:R-:W-:Y:S01]  /*16d0*/  FMUL.FTZ R148, R112, UR14 ;  /* 0x0000000e70947c20 */ /* 0x000fe20008410000 */
[----:B------:R-:W-:Y:S01]  /*16e0*/  FMUL.FTZ R112, R138, R115 ;  /* 0x000000738a707220 */ /* 0x000fe20000410000 */
[----:B------:R-:W-:Y:S01]  /*16f0*/  @P2 PRMT R109, R109, 0x7632, R109 ;  /* 0x000076326d6d2816 */ /* 0x000fe2000000006d */
[----:B------:R-:W-:Y:S01]  /*1700*/  FADD.FTZ R151, R122, -R151 ;  /* 0x800000977a977221 */ /* 0x000fe20000010000 */
[----:B------:R-:W-:Y:S01]  /*1710*/  @P5 FMUL.FTZ R147, R148, R113 ;  /* 0x0000007194935220 */ /* 0x000fe20000410000 */
[-C--:B------:R-:W-:Y:S01]  /*1720*/  FMUL.FTZ R113, R114, R139.reuse ;  /* 0x0000008b72717220 */ /* 0x080fe20000410000 */
[----:B------:R-:W-:Y:S01]  /*1730*/  @P4 SHF.L.U32 R114, R110, 0x10, RZ ;  /* 0x000000106e724819 */ /* 0x000fe200000006ff */
[----:B------:R-:W-:Y:S01]  /*1740*/  FMUL.FTZ R112, R112, R139 ;  /* 0x0000008b70707220 */ /* 0x000fe20000410000 */
[----:B------:R-:W-:Y:S01]  /*1750*/  @P2 SHF.L.U32 R109, R109, 0x10, RZ ;  /* 0x000000106d6d2819 */ /* 0x000fe200000006ff */
[----:B------:R-:W-:Y:S01]  /*1760*/  FMUL.FTZ R113, R113, UR14 ;  /* 0x0000000e71717c20 */ /* 0x000fe20008410000 */
[----:B------:R-:W-:Y:S01]  /*1770*/  LOP3.LUT P6, RZ, R145, 0xff00, RZ, 0xc0, !PT ;  /* 0x0000ff0091ff7812 */ /* 0x000fe200078cc0ff */
[----:B------:R-:W-:Y:S01]  /*1780*/  FMUL.FTZ R150, R112, UR14 ;  /* 0x0000000e70967c20 */ /* 0x000fe20008410000 */
[----:B------:R-:W-:Y:S01]  /*1790*/  FMUL.FTZ R112, R26, R148 ;  /* 0x000000941a707220 */ /* 0x000fe20000410000 */
[----:B------:R-:W-:Y:S01]  /*17a0*/  @P4 FMUL.FTZ R149, R113, R114 ;  /* 0x0000007271954220 */ /* 0x000fe20000410000 */
[----:B------:R-:W-:Y:S01]  /*17b0*/  FFMA.FTZ R114, R128, R141, R140 ;  /* 0x0000008d80727223 */ /* 0x000fe2000001008c */
[----:B------:R-:W-:Y:S01]  /*17c0*/  @P2 FMUL.FTZ R146, R150, R109 ;  /* 0x0000006d96922220 */ /* 0x000fe20000410000 */
[----:B------:R-:W-:Y:S01]  /*17d0*/  FMUL.FTZ R109, R27, R150 ;  /* 0x000000961b6d7220 */ /* 0x000fe20000410000 */
[----:B------:R-:W-:Y:S01]  /*17e0*/  FSEL R112, R112, RZ, P5 ;  /* 0x000000ff70707208 */ /* 0x000fe20002800000 */
[----:B------:R-:W-:Y:S01]  /*17f0*/  FADD.FTZ R115, R125, -R114 ;  /* 0x800000727d737221 */ /* 0x000fe20000010000 */
[----:B------:R-:W-:Y:S01]  /*1800*/  LOP3.LUT P5, RZ, R145, 0xff0000, RZ, 0xc0, !PT ;  /* 0x00ff000091ff7812 */ /* 0x000fe200078ac0ff */
[--C-:B------:R-:W-:Y:S01]  /*1810*/  FFMA.FTZ R152, R137, R141, R140.reuse ;  /* 0x0000008d89987223 */ /* 0x100fe2000001008c */
[----:B------:R-:W-:Y:S01]  /*1820*/  FSEL R109, R109, RZ, P2 ;  /* 0x000000ff6d6d7208 */ /* 0x000fe20001000000 */
[----:B------:R-:W-:Y:S01]  /*1830*/  FMUL.FTZ R114, R138, R115 ;  /* 0x000000738a727220 */ /* 0x000fe20000410000 */
[----:B------:R-:W-:Y:S01]  /*1840*/  ISETP.GE.U32.AND P2, PT, R144, RZ, PT ;  /* 0x000000ff9000720c */ /* 0x000fe20003f46070 */
[----:B------:R-:W-:Y:S01]  /*1850*/  FMUL.FTZ R113, R28, R113 ;  /* 0x000000711c717220 */ /* 0x000fe20000410000 */
[----:B------:R-:W-:Y:S01]  /*1860*/  @P6 PRMT R115, R110, 0x7632, R115 ;  /* 0x000076326e736816 */ /* 0x000fe20000000073 */
[----:B------:R-:W-:Y:S01]  /*1870*/  FMUL.FTZ R110, R114, R139 ;  /* 0x0000008b726e7220 */ /* 0x000fe20000410000 */
[----:B------:R-:W-:Y:S01]  /*1880*/  FMUL.FTZ R114, R138, R151 ;  /* 0x000000978a727220 */ /* 0x000fe20000410000 */
[----:B------:R-:W-:Y:S01]  /*1890*/  ISETP.GE.U32.AND.EX P2, PT, R145, 0x1000000, PT, P2 ;  /* 0x010000009100780c */ /* 0x000fe20003f46120 */
[----:B------:R-:W-:Y:S01]  /*18a0*/  FFMA.FTZ R151, R126, R141, R140 ;  /* 0x0000008d7e977223 */ /* 0x000fe2000001008c */
[----:B------:R-:W-:Y:S01]  /*18b0*/  @P6 SHF.L.U32 R115, R115, 0x10, RZ ;  /* 0x0000001073736819 */ /* 0x000fe200000006ff */
[----:B------:R-:W-:Y:S01]  /*18c0*/  FMUL.FTZ R114, R114, R139 ;  /* 0x0000008b72727220 */ /* 0x000fe20000410000 */
[----:B------:R-:W-:Y:S01]  /*18d0*/  FMUL.FTZ R110, R110, UR14 ;  /* 0x0000000e6e6e7c20 */ /* 0x000fe20008410000 */
[----:B------:R-:W-:Y:S01]  /*18e0*/  FADD.FTZ R151, R124, -R151 ;  /* 0x800000977c977221 */ /* 0x000fe20000010000 */
[----:B------:R-:W-:Y:S01]  /*18f0*/  MOV R148, RZ ;  /* 0x000000ff00947202 */ /* 0x000fe20000000f00 */
[----:B------:R-:W-:Y:S01]  /*1900*/  FMUL.FTZ R153, R114, UR14 ;  /* 0x0000000e72997c20 */ /* 0x000fe20008410000 */
[----:B------:R-:W-:Y:S01]  /*1910*/  @P5 SHF.L.U32 R114, R111, 0x10, RZ ;  /* 0x000000106f725819 */ /* 0x000fe200000006ff */
[----:B------:R-:W-:Y:S01]  /*1920*/  FMUL.FTZ R150, R138, R151 ;  /* 0x000000978a967220 */ /* 0x000fe20000410000 */
[----:B------:R-:W-:Y:S01]  /*1930*/  @P6 FMUL.FTZ R148, R110, R115 ;  /* 0x000000736e946220 */ /* 0x000fe20000410000 */
[----:B------:R-:W-:-:S02]  /*1940*/  HFMA2 R115, -RZ, RZ, 0, 0 ;  /* 0x00000000ff737431 */ /* 0x000fc400000001ff */
[----:B------:R-:W-:Y:S01]  /*1950*/  FMUL.FTZ R151, R30, R153 ;  /* 0x000000991e977220 */ /* 0x000fe20000410000 */
[----:B------:R-:W-:Y:S01]  /*1960*/  @P5 FMUL.FTZ R115, R153, R114 ;  /* 0x0000007299735220 */ /* 0x000fe20000410000 */
[----:B------:R-:W-:Y:S01]  /*1970*/  @P2 PRMT R111, R111, 0x7632, R111 ;  /* 0x000076326f6f2816 */ /* 0x000fe2000000006f */
[----:B------:R-:W-:Y:S01]  /*1980*/  FMUL.FTZ R114, R150, R139 ;  /* 0x0000008b96727220 */ /* 0x000fe20000410000 */
[----:B------:R-:W-:Y:S01]  /*1990*/  MOV R150, RZ ;  /* 0x000000ff00967202 */ /* 0x000fe20000000f00 */
[----:B------:R-:W-:Y:S01]  /*19a0*/  FFMA.FTZ R153, R136, R141, R140 ;  /* 0x0000008d88997223 */ /* 0x000fe2000001008c */
[----:B------:R-:W-:Y:S01]  /*19b0*/  @P2 SHF.L.U32 R111, R111, 0x10, RZ ;  /* 0x000000106f6f2819 */ /* 0x000fe200000006ff */
[----:B------:R-:W-:Y:S01]  /*19c0*/  FMUL.FTZ R114, R114, UR14 ;  /* 0x0000000e72727c20 */ /* 0x000fe20008410000 */
[----:B------:R-:W-:Y:S01]  /*19d0*/  FSEL R113, R113, RZ, P4 ;  /* 0x000000ff71717208 */ /* 0x000fe20002000000 */
[----:B------:R-:W-:Y:S01]  /*19e0*/  FADD.FTZ R155, R134, -R153 ;  /* 0x80000099869b7221 */ /* 0x000fe20000010000 */
[----:B------:R-:W-:Y:S01]  /*19f0*/  LOP3.LUT P4, RZ, R144, 0xff, RZ, 0xc0, !PT ;  /* 0x000000ff90ff7812 */ /* 0x000fe2000788c0ff */
[----:B------:R-:W-:Y:S01]  /*1a00*/  @P2 FMUL.FTZ R150, R114, R111 ;  /* 0x0000006f72962220 */ /* 0x000fe20000410000 */
[----:B------:R-:W-:Y:S01]  /*1a10*/  FADD.FTZ R111, R135, -R152 ;  /* 0x80000098876f7221 */ /* 0x000fe20000010000 */
[----:B------:R-:W-:Y:S01]  /*1a20*/  FMUL.FTZ R154, R138, R155 ;  /* 0x0000009b8a9a7220 */ /* 0x000fe20000410000 */
[----:B------:R-:W-:-:S02]  /*1a30*/  HFMA2 R153, -RZ, RZ, 0, 0 ;  /* 0x00000000ff997431 */ /* 0x000fc400000001ff */
[----:B------:R-:W-:Y:S01]  /*1a40*/  FADD.FTZ R104, R104, R149 ;  /* 0x0000009568687221 */ /* 0x000fe20000010000 */
[----:B------:R-:W-:Y:S01]  /*1a50*/  FMUL.FTZ R152, R138, R111 ;  /* 0x0000006f8a987220 */ /* 0x000fe20000410000 */
[----:B------:R-:W-:Y:S01]  /*1a60*/  FSEL R111, R151, RZ, P5 ;  /* 0x000000ff976f7208 */ /* 0x000fe20002800000 */
[-C--:B------:R-:W-:Y:S01]  /*1a70*/  FMUL.FTZ R154, R154, R139.reuse ;  /* 0x0000008b9a9a7220 */ /* 0x080fe20000410000 */
[----:B------:R-:W-:Y:S01]  /*1a80*/  LOP3.LUT P5, RZ, R144, 0xff00, RZ, 0xc0, !PT ;  /* 0x0000ff0090ff7812 */ /* 0x000fe200078ac0ff */
[----:B------:R-:W-:Y:S01]  /*1a90*/  FMUL.FTZ R151, R152, R139 ;  /* 0x0000008b98977220 */ /* 0x000fe20000410000 */
[----:B------:R-:W-:Y:S01]  /*1aa0*/  FMUL.FTZ R114, R31, R114 ;  /* 0x000000721f727220 */ /* 0x000fe20000410000 */
[----:B------:R-:W-:Y:S01]  /*1ab0*/  FMUL.FTZ R154, R154, UR14 ;  /* 0x0000000e9a9a7c20 */ /* 0x000fe20008410000 */
[----:B------:R-:W-:Y:S01]  /*1ac0*/  @P4 SHF.L.U32 R152, R108, 0x10, RZ ;  /* 0x000000106c984819 */ /* 0x000fe200000006ff */
[----:B------:R-:W-:Y:S01]  /*1ad0*/  FMUL.FTZ R151, R151, UR14 ;  /* 0x0000000e97977c20 */ /* 0x000fe20008410000 */
[----:B------:R-:W-:Y:S01]  /*1ae0*/  FMUL.FTZ R110, R29, R110 ;  /* 0x0000006e1d6e7220 */ /* 0x000fe20000410000 */
[----:B------:R-:W-:Y:S01]  /*1af0*/  FADD.FTZ R105, R105, R148 ;  /* 0x0000009469697221 */ /* 0x000fe20000010000 */
[----:B------:R-:W-:Y:S01]  /*1b00*/  FSEL R114, R114, RZ, P2 ;  /* 0x000000ff72727208 */ /* 0x000fe20001000000 */
[----:B------:R-:W-:Y:S01]  /*1b10*/  @P4 FMUL.FTZ R153, R151, R152 ;  /* 0x0000009897994220 */ /* 0x000fe20000410000 */
[----:B------:R-:W-:Y:S01]  /*1b20*/  FMUL.FTZ R151, R24, R151 ;  /* 0x0000009718977220 */ /* 0x000fe20000410000 */
[----:B------:R-:W-:Y:S01]  /*1b30*/  FSEL R110, R110, RZ, P6 ;  /* 0x000000ff6e6e7208 */ /* 0x000fe20003000000 */
[----:B------:R-:W-:Y:S01]  /*1b40*/  FADD.FTZ R147, R82, R147 ;  /* 0x0000009352937221 */ /* 0x000fe20000010000 */
[----:B------:R-:W-:Y:S01]  /*1b50*/  @P5 PRMT R108, R108, 0x7632, R108 ;  /* 0x000076326c6c5816 */ /* 0x000fe2000000006c */
[----:B------:R-:W-:Y:S01]  /*1b60*/  FADD.FTZ R149, R80, R153 ;  /* 0x0000009950957221 */ /* 0x000fe20000010000 */
[----:B------:R-:W-:Y:S01]  /*1b70*/  FMUL.FTZ R80, R25, R154 ;  /* 0x0000009a19507220 */ /* 0x000fe20000410000 */
[----:B------:R-:W-:Y:S01]  /*1b80*/  FADD.FTZ R146, R83, R146 ;  /* 0x0000009253927221 */ /* 0x000fe20000010000 */
[----:B------:R-:W-:Y:S01]  /*1b90*/  @P5 SHF.L.U32 R152, R108, 0x10, RZ ;  /* 0x000000106c985819 */ /* 0x000fe200000006ff */
[----:B------:R-:W-:Y:S01]  /*1ba0*/  FADD.FTZ R106, R106, R115 ;  /* 0x000000736a6a7221 */ /* 0x000fe20000010000 */
[----:B------:R-:W-:Y:S01]  /*1bb0*/  MOV R108, RZ ;  /* 0x000000ff006c7202 */ /* 0x000fe20000000f00 */
[----:B------:R-:W-:Y:S01]  /*1bc0*/  FADD.FTZ R107, R107, R150 ;  /* 0x000000966b6b7221 */ /* 0x000fe20000010000 */
[----:B------:R-:W-:Y:S01]  /*1bd0*/  F2FP.BF16.F32.PACK_AB R111, R114, R111 ;  /* 0x0000006f726f723e */ /* 0x000fe200000010ff */
[----:B------:R-:W-:Y:S01]  /*1be0*/  @P5 FMUL.FTZ R108, R154, R152 ;  /* 0x000000989a6c5220 */ /* 0x000fe20000410000 */
[----:B------:R-:W-:-:S02]  /*1bf0*/  F2FP.BF16.F32.PACK_AB R110, R110, R113 ;  /* 0x000000716e6e723e */ /* 0x000fc400000010ff */
[----:B------:R-:W-:Y:S01]  /*1c00*/  F2FP.BF16.F32.PACK_AB R109, R109, R112 ;  /* 0x000000706d6d723e */ /* 0x000fe200000010ff */
[----:B------:R-:W-:Y:S01]  /*1c10*/  FADD.FTZ R148, R81, R108 ;  /* 0x0000006c51947221 */ /* 0x000fe20000010000 */
[----:B------:R-:W-:Y:S02]  /*1c20*/  FSEL R108, R151, RZ, P4 ;  /* 0x000000ff976c7208 */ /* 0x000fe40002000000 */
[----:B------:R-:W-:-:S04]  /*1c30*/  FSEL R81, R80, RZ, P5 ;  /* 0x000000ff50517208 */ /* 0x000fc80002800000 */
[----:B------:R-:W-:Y:S01]  /*1c40*/  F2FP.BF16.F32.PACK_AB R108, R81, R108 ;  /* 0x0000006c516c723e */ /* 0x000fe200000010ff */
[----:B------:R-:W-:Y:S06]  /*1c50*/  BRA `(.L_x_2433) ;  /* 0x0000000400ac7947 */ /* 0x000fec0003800000 */
.L_x_2432:
[-CC-:B------:R-:W-:Y:S01]  /*1c60*/  FFMA.FTZ R92, R133, R141.reuse, R140.reuse ;  /* 0x0000008d855c7223 */ /* 0x180fe2000001008c */
[----:B------:R-:W-:Y:S01]  /*1c70*/  LOP3.LUT P5, RZ, R144, 0xff0000, RZ, 0xc0, !PT ;  /* 0x00ff000090ff7812 */ /* 0x000fe200078ac0ff */
[----:B------:R-:W-:Y:S01]  /*1c80*/  FFMA.FTZ R95, R132, R141, R140 ;  /* 0x0000008d845f7223 */ /* 0x000fe2000001008c */
[----:B------:R-:W-:Y:S01]  /*1c90*/  LOP3.LUT P2, RZ, R144, 0xff000000, RZ, 0xc0, !PT ;  /* 0xff00000090ff7812 */ /* 0x000fe2000784c0ff */
[----:B------:R-:W-:Y:S01]  /*1ca0*/  FADD.FTZ R93, R131, -R92 ;  /* 0x8000005c835d7221 */ /* 0x000fe20000010000 */
[C---:B------:R-:W-:Y:S01]  /*1cb0*/  LOP3.LUT P4, RZ, R145.reuse, 0xff, RZ, 0xc0, !PT ;  /* 0x000000ff91ff7812 */ /* 0x040fe2000788c0ff */
[----:B------:R-:W-:Y:S01]  /*1cc0*/  FADD.FTZ R95, R130, -R95 ;  /* 0x8000005f825f7221 */ /* 0x000fe20000010000 */
[----:B------:R-:W-:Y:S01]  /*1cd0*/  CS2R R146, SRZ ;  /* 0x0000000000927805 */ /* 0x000fe2000001ff00 */
[----:B------:R-:W-:Y:S01]  /*1ce0*/  FMUL.FTZ R93, R138, R93 ;  /* 0x0000005d8a5d7220 */ /* 0x000fe20000410000 */
[----:B------:R-:W-:Y:S01]  /*1cf0*/  LOP3.LUT P6, RZ, R145, 0xff00, RZ, 0xc0, !PT ;  /* 0x0000ff0091ff7812 */ /* 0x000fe200078cc0ff */
[----:B------:R-:W-:Y:S01]  /*1d00*/  FFMA.FTZ R112, R128, R141, R140 ;  /* 0x0000008d80707223 */ /* 0x000fe2000001008c */
[----:B------:R-:W-:Y:S01]  /*1d10*/  CS2R R148, SRZ ;  /* 0x0000000000947805 */ /* 0x000fe2000001ff00 */
[----:B------:R-:W-:Y:S01]  /*1d20*/  FMUL.FTZ R92, R93, R139 ;  /* 0x0000008b5d5c7220 */ /* 0x000fe20000410000 */
[----:B------:R-:W-:Y:S01]  /*1d30*/  HFMA2 R156, -RZ, RZ, 0, 0 ;  /* 0x00000000ff9c7431 */ /* 0x000fe200000001ff */
[----:B-----5:R-:W-:Y:S01]  /*1d40*/  @P5 SHF.L.U32 R94, R109, 0x10, RZ ;  /* 0x000000106d5e5819 */ /* 0x020fe200000006ff */
[----:B------:R-:W-:Y:S01]  /*1d50*/  FADD.FTZ R153, R125, -R112 ;  /* 0x800000707d997221 */ /* 0x000fe20000010000 */
[----:B------:R-:W-:Y:S01]  /*1d60*/  FMUL.FTZ R113, R92, UR14 ;  /* 0x0000000e5c717c20 */ /* 0x000fe20008410000 */
[-CC-:B------:R-:W-:Y:S01]  /*1d70*/  FFMA.FTZ R92, R129, R141.reuse, R140.reuse ;  /* 0x0000008d815c7223 */ /* 0x180fe2000001008c */
[----:B------:R-:W-:Y:S01]  /*1d80*/  @P2 PRMT R109, R109, 0x7632, R109 ;  /* 0x000076326d6d2816 */ /* 0x000fe2000000006d */
[----:B------:R-:W-:Y:S01]  /*1d90*/  FFMA.FTZ R152, R137, R141, R140 ;  /* 0x0000008d89987223 */ /* 0x000fe2000001008c */
[----:B------:R-:W-:Y:S01]  /*1da0*/  @P5 FMUL.FTZ R147, R113, R94 ;  /* 0x0000005e71935220 */ /* 0x000fe20000410000 */
[----:B------:R-:W-:Y:S01]  /*1db0*/  FADD.FTZ R115, R127, -R92 ;  /* 0x8000005c7f737221 */ /* 0x000fe20000010000 */
[----:B------:R-:W-:Y:S01]  /*1dc0*/  FMUL.FTZ R92, R138, R95 ;  /* 0x0000005f8a5c7220 */ /* 0x000fe20000410000 */
[----:B------:R-:W-:Y:S01]  /*1dd0*/  @P2 SHF.L.U32 R151, R109, 0x10, RZ ;  /* 0x000000106d972819 */ /* 0x000fe200000006ff */
[----:B------:R-:W-:Y:S01]  /*1de0*/  FMUL.FTZ R109, R26, R113 ;  /* 0x000000711a6d7220 */ /* 0x000fe20000410000 */
[----:B------:R-:W-:Y:S01]  /*1df0*/  FMUL.FTZ R94, R138, R115 ;  /* 0x000000738a5e7220 */ /* 0x000fe20000410000 */
[----:B------:R-:W-:Y:S01]  /*1e00*/  FMUL.FTZ R95, R92, R139 ;  /* 0x0000008b5c5f7220 */ /* 0x000fe20000410000 */
[----:B------:R-:W-:Y:S01]  /*1e10*/  @P4 SHF.L.U32 R114, R110, 0x10, RZ ;  /* 0x000000106e724819 */ /* 0x000fe200000006ff */
[----:B------:R-:W-:Y:S01]  /*1e20*/  FMUL.FTZ R113, R138, R153 ;  /* 0x000000998a717220 */ /* 0x000fe20000410000 */
[----:B------:R-:W-:Y:S01]  /*1e30*/  FMUL.FTZ R115, R94, R139 ;  /* 0x0000008b5e737220 */ /* 0x000fe20000410000 */
[----:B------:R-:W-:Y:S01]  /*1e40*/  FMUL.FTZ R112, R95, UR14 ;  /* 0x0000000e5f707c20 */ /* 0x000fe20008410000 */
[----:B------:R-:W-:Y:S01]  /*1e50*/  @P6 PRMT R110, R110, 0x7632, R110 ;  /* 0x000076326e6e6816 */ /* 0x000fe2000000006e */
[--C-:B------:R-:W-:Y:S01]  /*1e60*/  FFMA.FTZ R95, R123, R141, R140.reuse ;  /* 0x0000008d7b5f7223 */ /* 0x100fe2000001008c */
[----:B------:R-:W-:Y:S01]  /*1e70*/  FMUL.FTZ R115, R115, UR14 ;  /* 0x0000000e73737c20 */ /* 0x000fe20008410000 */
[----:B------:R-:W-:Y:S01]  /*1e80*/  @P2 FMUL.FTZ R146, R112, R151 ;  /* 0x0000009770922220 */ /* 0x000fe20000410000 */
[----:B------:R-:W-:Y:S01]  /*1e90*/  FMUL.FTZ R112, R27, R112 ;  /* 0x000000701b707220 */ /* 0x000fe20000410000 */
[----:B------:R-:W-:Y:S01]  /*1ea0*/  @P6 SHF.L.U32 R151, R110, 0x10, RZ ;  /* 0x000000106e976819 */ /* 0x000fe200000006ff */
[----:B------:R-:W-:Y:S01]  /*1eb0*/  @P4 FMUL.FTZ R149, R115, R114 ;  /* 0x0000007273954220 */ /* 0x000fe20000410000 */
[----:B------:R-:W-:Y:S01]  /*1ec0*/  FMUL.FTZ R114, R113, R139 ;  /* 0x0000008b71727220 */ /* 0x000fe20000410000 */
[----:B------:R-:W-:Y:S01]  /*1ed0*/  FSEL R109, R109, RZ, P5 ;  /* 0x000000ff6d6d7208 */ /* 0x000fe20002800000 */
[----:B------:R-:W-:Y:S01]  /*1ee0*/  FADD.FTZ R95, R122, -R95 ;  /* 0x8000005f7a5f7221 */ /* 0x000fe20000010000 */
[----:B------:R-:W-:Y:S01]  /*1ef0*/  FSEL R112, R112, RZ, P2 ;  /* 0x000000ff70707208 */ /* 0x000fe20001000000 */
[----:B------:R-:W-:Y:S01]  /*1f00*/  FMUL.FTZ R114, R114, UR14 ;  /* 0x0000000e72727c20 */ /* 0x000fe20008410000 */
[----:B------:R-:W-:Y:S01]  /*1f10*/  ISETP.GE.U32.AND P2, PT, R144, RZ, PT ;  /* 0x000000ff9000720c */ /* 0x000fe20003f46070 */
[----:B------:R-:W-:Y:S01]  /*1f20*/  FMUL.FTZ R95, R138, R95 ;  /* 0x0000005f8a5f7220 */ /* 0x000fe20000410000 */
[C---:B------:R-:W-:Y:S01]  /*1f30*/  LOP3.LUT P5, RZ, R145.reuse, 0xff0000, RZ, 0xc0, !PT ;  /* 0x00ff000091ff7812 */ /* 0x040fe200078ac0ff */
[----:B------:R-:W-:Y:S01]  /*1f40*/  @P6 FMUL.FTZ R156, R114, R151 ;  /* 0x00000097729c6220 */ /* 0x000fe20000410000 */
[----:B------:R-:W-:Y:S01]  /*1f50*/  ISETP.GE.U32.AND.EX P2, PT, R145, 0x1000000, PT, P2 ;  /* 0x010000009100780c */ /* 0x000fe20003f46120 */
[----:B------:R-:W-:Y:S01]  /*1f60*/  FFMA.FTZ R151, R126, R141, R140 ;  /* 0x0000008d7e977223 */ /* 0x000fe2000001008c */
[----:B------:R-:W-:Y:S01]  /*1f70*/  FMUL.FTZ R110, R95, R139 ;  /* 0x0000008b5f6e7220 */ /* 0x000fe20000410000 */
[----:B------:R-:W-:Y:S01]  /*1f80*/  MOV R153, RZ ;  /* 0x000000ff00997202 */ /* 0x000fe20000000f00 */
[----:B------:R-:W-:Y:S01]  /*1f90*/  FMUL.FTZ R114, R29, R114 ;  /* 0x000000721d727220 */ /* 0x000fe20000410000 */
[----:B------:R-:W-:Y:S01]  /*1fa0*/  FADD.FTZ R155, R124, -R151 ;  /* 0x800000977c9b7221 */ /* 0x000fe20000010000 */
[----:B------:R-:W-:Y:S01]  /*1fb0*/  FMUL.FTZ R151, R110, UR14 ;  /* 0x0000000e6e977c20 */ /* 0x000fe20008410000 */
[----:B------:R-:W-:Y:S01]  /*1fc0*/  FADD.FTZ R104, R104, R149 ;  /* 0x0000009568687221 */ /* 0x000fe20000010000 */
[----:B------:R-:W-:Y:S01]  /*1fd0*/  F2FP.BF16.F32.PACK_AB R93, R92, R93 ;  /* 0x0000005d5c5d723e */ /* 0x000fe200000010ff */
[----:B------:R-:W-:Y:S01]  /*1fe0*/  FMUL.FTZ R154, R138, R155 ;  /* 0x0000009b8a9a7220 */ /* 0x000fe20000410000 */
[----:B------:R-:W-:Y:S01]  /*1ff0*/  HFMA2 R155, -RZ, RZ, 0, 0 ;  /* 0x00000000ff9b7431 */ /* 0x000fe200000001ff */
[C---:B------:R-:W-:Y:S01]  /*2000*/  @P5 SHF.L.U32 R110, R111.reuse, 0x10, RZ ;  /* 0x000000106f6e5819 */ /* 0x040fe200000006ff */
[----:B------:R-:W-:Y:S01]  /*2010*/  FADD.FTZ R147, R82, R147 ;  /* 0x0000009352937221 */ /* 0x000fe20000010000 */
[----:B------:R-:W-:Y:S01]  /*2020*/  @P2 PRMT R111, R111, 0x7632, R111 ;  /* 0x000076326f6f2816 */ /* 0x000fe2000000006f */
[----:B------:R-:W-:Y:S01]  /*2030*/  FMUL.FTZ R150, R154, R139 ;  /* 0x0000008b9a967220 */ /* 0x000fe20000410000 */
[----:B------:R-:W-:Y:S01]  /*2040*/  FADD.FTZ R146, R83, R146 ;  /* 0x0000009253927221 */ /* 0x000fe20000010000 */
[----:B------:R-:W-:Y:S01]  /*2050*/  @P5 FMUL.FTZ R153, R151, R110 ;  /* 0x0000006e97995220 */ /* 0x000fe20000410000 */
[----:B------:R-:W-:Y:S01]  /*2060*/  @P2 SHF.L.U32 R111, R111, 0x10, RZ ;  /* 0x000000106f6f2819 */ /* 0x000fe200000006ff */
[----:B------:R-:W-:Y:S01]  /*2070*/  FMUL.FTZ R150, R150, UR14 ;  /* 0x0000000e96967c20 */ /* 0x000fe20008410000 */
[----:B------:R-:W-:Y:S01]  /*2080*/  FMUL.FTZ R110, R28, R115 ;  /* 0x000000731c6e7220 */ /* 0x000fe20000410000 */
[----:B------:R-:W-:Y:S01]  /*2090*/  FADD.FTZ R115, R135, -R152 ;  /* 0x8000009887737221 */ /* 0x000fe20000010000 */
[----:B------:R-:W-:Y:S01]  /*20a0*/  FADD.FTZ R105, R105, R156 ;  /* 0x0000009c69697221 */ /* 0x000fe20000010000 */
[----:B------:R-:W-:Y:S01]  /*20b0*/  @P2 FMUL.FTZ R148, R150, R111 ;  /* 0x0000006f96942220 */ /* 0x000fe20000410000 */
[----:B------:R-:W-:Y:S01]  /*20c0*/  FMUL.FTZ R111, R30, R151 ;  /* 0x000000971e6f7220 */ /* 0x000fe20000410000 */
[----:B------:R-:W-:Y:S01]  /*20d0*/  FSEL R110, R110, RZ, P4 ;  /* 0x000000ff6e6e7208 */ /* 0x000fe20002000000 */
[----:B------:R-:W-:Y:S01]  /*20e0*/  FFMA.FTZ R151, R136, R141, R140 ;  /* 0x0000008d88977223 */ /* 0x000fe2000001008c */
[----:B------:R-:W-:Y:S01]  /*20f0*/  LOP3.LUT P4, RZ, R144, 0xff, RZ, 0xc0, !PT ;  /* 0x000000ff90ff7812 */ /* 0x000fe2000788c0ff */
[----:B------:R-:W-:Y:S01]  /*2100*/  FMUL.FTZ R152, R138, R115 ;  /* 0x000000738a987220 */ /* 0x000fe20000410000 */
[----:B------:R-:W-:Y:S01]  /*2110*/  FSEL R111, R111, RZ, P5 ;  /* 0x000000ff6f6f7208 */ /* 0x000fe20002800000 */
[----:B------:R-:W-:Y:S01]  /*2120*/  FADD.FTZ R151, R134, -R151 ;  /* 0x8000009786977221 */ /* 0x000fe20000010000 */
[----:B------:R-:W-:Y:S01]  /*2130*/  LOP3.LUT P5, RZ, R144, 0xff00, RZ, 0xc0, !PT ;  /* 0x0000ff0090ff7812 */ /* 0x000fe200078ac0ff */
[----:B------:R-:W-:Y:S01]  /*2140*/  FMUL.FTZ R115, R152, R139 ;  /* 0x0000008b98737220 */ /* 0x000fe20000410000 */
[----:B------:R-:W-:Y:S01]  /*2150*/  FMUL.FTZ R150, R31, R150 ;  /* 0x000000961f967220 */ /* 0x000fe20000410000 */
[----:B------:R-:W-:Y:S01]  /*2160*/  FMUL.FTZ R151, R138, R151 ;  /* 0x000000978a977220 */ /* 0x000fe20000410000 */
[----:B------:R-:W-:Y:S01]  /*2170*/  FADD.FTZ R107, R107, R148 ;  /* 0x000000946b6b7221 */ /* 0x000fe20000010000 */
[----:B------:R-:W-:Y:S01]  /*2180*/  FMUL.FTZ R115, R115, UR14 ;  /* 0x0000000e73737c20 */ /* 0x000fe20008410000 */
[----:B------:R-:W-:Y:S01]  /*2190*/  FADD.FTZ R106, R106, R153 ;  /* 0x000000996a6a7221 */ /* 0x000fe20000010000 */
[----:B------:R-:W-:-:S02]  /*21a0*/  FSEL R150, R150, RZ, P2 ;  /* 0x000000ff96967208 */ /* 0x000fc40001000000 */
[----:B------:R-:W-:Y:S02]  /*21b0*/  @P4 SHF.L.U32 R158, R108, 0x10, RZ ;  /* 0x000000106c9e4819 */ /* 0x000fe400000006ff */
[----:B------:R-:W-:Y:S02]  /*21c0*/  F2FP.BF16.F32.PACK_AB R95, R154, R95 ;  /* 0x0000005f9a5f723e */ /* 0x000fe400000010ff */
[----:B------:R-:W-:Y:S01]  /*21d0*/  @P5 PRMT R157, R108, 0x7632, R157 ;  /* 0x000076326c9d5816 */ /* 0x000fe2000000009d */
[----:B------:R-:W-:Y:S01]  /*21e0*/  FMUL.FTZ R108, R151, R139 ;  /* 0x0000008b976c7220 */ /* 0x000fe20000410000 */
[----:B------:R-:W-:Y:S01]  /*21f0*/  @P4 FMUL.FTZ R155, R115, R158 ;  /* 0x0000009e739b4220 */ /* 0x000fe20000410000 */
[----:B------:R-:W-:Y:S01]  /*2200*/  MOV R158, RZ ;  /* 0x000000ff009e7202 */ /* 0x000fe20000000f00 */
[----:B------:R-:W-:Y:S01]  /*2210*/  FMUL.FTZ R115, R24, R115 ;  /* 0x0000007318737220 */ /* 0x000fe20000410000 */
[----:B------:R-:W-:Y:S01]  /*2220*/  @P5 SHF.L.U32 R157, R157, 0x10, RZ ;  /* 0x000000109d9d5819 */ /* 0x000fe200000006ff */
[----:B------:R-:W-:Y:S01]  /*2230*/  FMUL.FTZ R108, R108, UR14 ;  /* 0x0000000e6c6c7c20 */ /* 0x000fe20008410000 */
[----:B------:R-:W-:Y:S01]  /*2240*/  FADD.FTZ R149, R80, R155 ;  /* 0x0000009b50957221 */ /* 0x000fe20000010000 */
[----:B------:R-:W-:-:S02]  /*2250*/  F2FP.BF16.F32.PACK_AB R94, R113, R94 ;  /* 0x0000005e715e723e */ /* 0x000fc400000010ff */
[----:B------:R-:W-:Y:S01]  /*2260*/  @P5 FMUL.FTZ R158, R108, R157 ;  /* 0x0000009d6c9e5220 */ /* 0x000fe20000410000 */
[----:B------:R-:W-:Y:S01]  /*2270*/  FMUL.FTZ R108, R25, R108 ;  /* 0x0000006c196c7220 */ /* 0x000fe20000410000 */
[----:B------:R-:W-:Y:S02]  /*2280*/  FSEL R115, R115, RZ, P4 ;  /* 0x000000ff73737208 */ /* 0x000fe40002000000 */
[----:B------:R-:W-:Y:S01]  /*2290*/  FADD.FTZ R148, R81, R158 ;  /* 0x0000009e51947221 */ /* 0x000fe20000010000 */
[----:B------:R-:W-:Y:S02]  /*22a0*/  FSEL R81, R114, RZ, P6 ;  /* 0x000000ff72517208 */ /* 0x000fe40003000000 */
[----:B------:R-:W-:Y:S02]  /*22b0*/  FSEL R108, R108, RZ, P5 ;  /* 0x000000ff6c6c7208 */ /* 0x000fe40002800000 */
[----:B------:R-:W-:Y:S02]  /*22c0*/  F2FP.BF16.F32.PACK_AB R92, R151, R152 ;  /* 0x00000098975c723e */ /* 0x000fe400000010ff */
[----:B------:R-:W-:-:S02]  /*22d0*/  F2FP.BF16.F32.PACK_AB R111, R150, R111 ;  /* 0x0000006f966f723e */ /* 0x000fc400000010ff */
[----:B------:R-:W-:Y:S02]  /*22e0*/  F2FP.BF16.F32.PACK_AB R110, R81, R110 ;  /* 0x0000006e516e723e */ /* 0x000fe400000010ff */
[----:B------:R-:W-:Y:S02]  /*22f0*/  F2FP.BF16.F32.PACK_AB R109, R112, R109 ;  /* 0x0000006d706d723e */ /* 0x000fe400000010ff */
[----:B------:R-:W-:-:S07]  /*2300*/  F2FP.BF16.F32.PACK_AB R108, R108, R115 ;  /* 0x000000736c6c723e */ /* 0x000fce00000010ff */
.L_x_2433:
        /* <DEDUP_REMOVED lines=11> */
.L_x_2431:
[----:B------:R-:W-:Y:S05]  /*23c0*/  BSYNC.RECONVERGENT B1 ;  /* 0x0000000000017941 */ /* 0x000fea0003800200 */
.L_x_2430:
        /* <DEDUP_REMOVED lines=9> */
[----:B------:R-:W-:Y:S01]  /*2460*/  LOP3.LUT P2, RZ, R142, 0xff0000, RZ, 0xc0, !PT ;  /* 0x00ff00008eff7812 */ /* 0x000fe2000784c0ff */
[-CC-:B------:R-:W-:Y:S01]  /*2470*/  FFMA.FTZ R113, R6, R141.reuse, R140.reuse ;  /* 0x0000008d06717223 */ /* 0x180fe2000001008c */
[----:B------:R-:W-:Y:S01]  /*2480*/  FADD.FTZ R115, R12, -R95 ;  /* 0x8000005f0c737221 */ /* 0x000fe20000010000 */
[----:B------:R-:W-:Y:S01]  /*2490*/  LOP3.LUT P6, RZ, R142, 0xff000000, RZ, 0xc0, !PT ;  /* 0xff0000008eff7812 */ /* 0x000fe200078cc0ff */
[-CC-:B------:R-:W-:Y:S01]  /*24a0*/  FFMA.FTZ R94, R8, R141.reuse, R140.reuse ;  /* 0x0000008d085e7223 */ /* 0x180fe2000001008c */
[--C-:B------:R-:W-:Y:S01]  /*24b0*/  FFMA.FTZ R92, R10, R141, R140.reuse ;  /* 0x0000008d0a5c7223 */ /* 0x100fe2000001008c */
[----:B------:R-:W-:Y:S01]  /*24c0*/  FADD.FTZ R95, R14, -R93 ;  /* 0x8000005d0e5f7221 */ /* 0x000fe20000010000 */
[----:B------:R-:W-:Y:S01]  /*24d0*/  FMUL.FTZ R93, R138, R115 ;  /* 0x000000738a5d7220 */ /* 0x000fe20000410000 */
[-CC-:B------:R-:W-:Y:S01]  /*24e0*/  FFMA.FTZ R112, R13, R141.reuse, R140.reuse ;  /* 0x0000008d0d707223 */ /* 0x180fe2000001008c */
[-CC-:B------:R-:W-:Y:S01]  /*24f0*/  FFMA.FTZ R153, R9, R141.reuse, R140.reuse ;  /* 0x0000008d09997223 */ /* 0x180fe2000001008c */
[----:B------:R-:W-:Y:S01]  /*2500*/  FFMA.FTZ R140, R0, R141, R140 ;  /* 0x0000008d008c7223 */ /* 0x000fe2000001008c */
[----:B------:R-:W-:Y:S01]  /*2510*/  FADD.FTZ R151, R4, -R113 ;  /* 0x8000007104977221 */ /* 0x000fe20000010000 */
[----:B------:R-:W-:Y:S01]  /*2520*/  FADD.FTZ R141, R5, -R94 ;  /* 0x8000005e058d7221 */ /* 0x000fe20000010000 */
[----:B------:R-:W-:Y:S01]  /*2530*/  FADD.FTZ R113, R7, -R92 ;  /* 0x8000005c07717221 */ /* 0x000fe20000010000 */
[----:B------:R-:W-:Y:S01]  /*2540*/  FMUL.FTZ R92, R93, R139 ;  /* 0x0000008b5d5c7220 */ /* 0x000fe20000410000 */
[C---:B------:R-:W-:Y:S01]  /*2550*/  FMUL.FTZ R94, R138.reuse, R151 ;  /* 0x000000978a5e7220 */ /* 0x040fe20000410000 */
[----:B------:R-:W-:Y:S01]  /*2560*/  FMUL.FTZ R114, R138, R141 ;  /* 0x0000008d8a727220 */ /* 0x000fe20000410000 */
[----:B------:R-:W-:Y:S01]  /*2570*/  LOP3.LUT P4, RZ, R143, 0xff, RZ, 0xc0, !PT ;  /* 0x000000ff8fff7812 */ /* 0x000fe2000788c0ff */
[----:B------:R-:W-:Y:S01]  /*2580*/  FMUL.FTZ R151, R92, UR14 ;  /* 0x0000000e5c977c20 */ /* 0x000fe20008410000 */
[----:B------:R-:W-:Y:S01]  /*2590*/  FADD.FTZ R155, R3, -R140 ;  /* 0x8000008c039b7221 */ /* 0x000fe20000010000 */
[----:B------:R-:W-:Y:S01]  /*25a0*/  FMUL.FTZ R92, R138, R113 ;  /* 0x000000718a5c7220 */ /* 0x000fe20000410000 */
[----:B------:R-:W-:Y:S01]  /*25b0*/  LOP3.LUT P5, RZ, R143, 0xff00, RZ, 0xc0, !PT ;  /* 0x0000ff008fff7812 */ /* 0x000fe200078ac0ff */
[----:B------:R-:W-:Y:S01]  /*25c0*/  FADD.FTZ R149, R11, -R112 ;  /* 0x800000700b957221 */ /* 0x000fe20000010000 */
[C---:B-----5:R-:W-:Y:S01]  /*25d0*/  @P2 SHF.L.U32 R140, R109.reuse, 0x10, RZ ;  /* 0x000000106d8c2819 */ /* 0x060fe200000006ff */
[----:B------:R-:W-:Y:S01]  /*25e0*/  FADD.FTZ R153, R2, -R153 ;  /* 0x8000009902997221 */ /* 0x000fe20000010000 */
[----:B------:R-:W-:Y:S01]  /*25f0*/  @P6 PRMT R113, R109, 0x7632, R113 ;  /* 0x000076326d716816 */ /* 0x000fe20000000071 */
[----:B------:R-:W-:Y:S01]  /*2600*/  FMUL.FTZ R109, R114, R139 ;  /* 0x0000008b726d7220 */ /* 0x000fe20000410000 */
[C---:B------:R-:W-:Y:S01]  /*2610*/  FMUL.FTZ R115, R138.reuse, R149 ;  /* 0x000000958a737220 */ /* 0x040fe20000410000 */
[----:B------:R-:W-:Y:S01]  /*2620*/  FMUL.FTZ R112, R138, R95 ;  /* 0x0000005f8a707220 */ /* 0x000fe20000410000 */
[----:B------:R-:W-:Y:S01]  /*2630*/  @P6 SHF.L.U32 R113, R113, 0x10, RZ ;  /* 0x0000001071716819 */ /* 0x000fe200000006ff */
[----:B------:R-:W-:Y:S01]  /*2640*/  FMUL.FTZ R152, R109, UR14 ;  /* 0x0000000e6d987c20 */ /* 0x000fe20008410000 */
[----:B------:R-:W-:Y:S01]  /*2650*/  FMUL.FTZ R109, R42, R151 ;  /* 0x000000972a6d7220 */ /* 0x000fe20000410000 */
[----:B------:R-:W-:Y:S01]  /*2660*/  CS2R R146, SRZ ;  /* 0x0000000000927805 */ /* 0x000fe2000001ff00 */
[C---:B------:R-:W-:Y:S01]  /*2670*/  FMUL.FTZ R148, R138.reuse, R153 ;  /* 0x000000998a947220 */ /* 0x040fe20000410000 */
[----:B------:R-:W-:Y:S01]  /*2680*/  FMUL.FTZ R95, R138, R155 ;  /* 0x0000009b8a5f7220 */ /* 0x000fe20000410000 */
[----:B------:R-:W-:Y:S01]  /*2690*/  FMUL.FTZ R141, R115, R139 ;  /* 0x0000008b738d7220 */ /* 0x000fe20000410000 */
[----:B------:R-:W-:-:S02]  /*26a0*/  HFMA2 R138, -RZ, RZ, 0, 0 ;  /* 0x00000000ff8a7431 */ /* 0x000fc400000001ff */
[----:B------:R-:W-:Y:S01]  /*26b0*/  @P2 FMUL.FTZ R147, R151, R140 ;  /* 0x0000008c97932220 */ /* 0x000fe20000410000 */
[----:B------:R-:W-:Y:S01]  /*26c0*/  @P6 FMUL.FTZ R138, R152, R113 ;  /* 0x00000071988a6220 */ /* 0x000fe20000410000 */
[----:B------:R-:W-:Y:S01]  /*26d0*/  LOP3.LUT P3, RZ, R143, 0xff0000, RZ, 0xc0, !PT ;  /* 0x00ff00008fff7812 */ /* 0x000fe2000786c0ff */
[----:B------:R-:W-:Y:S01]  /*26e0*/  FMUL.FTZ R141, R141, UR14 ;  /* 0x0000000e8d8d7c20 */ /* 0x000fe20008410000 */
[----:B------:R-:W-:Y:S01]  /*26f0*/  FSEL R109, R109, RZ, P2 ;  /* 0x000000ff6d6d7208 */ /* 0x000fe20001000000 */
[----:B------:R-:W-:Y:S01]  /*2700*/  HFMA2 R151, -RZ, RZ, 0, 0 ;  /* 0x00000000ff977431 */ /* 0x000fe200000001ff */
[----:B------:R-:W-:Y:S01]  /*2710*/  @P4 SHF.L.U32 R140, R110, 0x10, RZ ;  /* 0x000000106e8c4819 */ /* 0x000fe200000006ff */
[----:B------:R-:W-:Y:S01]  /*2720*/  FADD.FTZ R138, R87, R138 ;  /* 0x0000008a578a7221 */ /* 0x000fe20000010000 */
[----:B------:R-:W-:Y:S02]  /*2730*/  ISETP.GE.U32.AND P2, PT, R142, RZ, PT ;  /* 0x000000ff8e00720c */ /* 0x000fe40003f46070 */
[----:B------:R-:W-:Y:S01]  /*2740*/  @P5 PRMT R113, R110, 0x7632, R113 ;  /* 0x000076326e715816 */ /* 0x000fe20000000071 */
[-C--:B------:R-:W-:Y:S01]  /*2750*/  FMUL.FTZ R110, R94, R139.reuse ;  /* 0x0000008b5e6e7220 */ /* 0x080fe20000410000 */
[----:B------:R-:W-:Y:S01]  /*2760*/  MOV R149, RZ ;  /* 0x000000ff00957202 */ /* 0x000fe20000000f00 */
[----:B------:R-:W-:Y:S01]  /*2770*/  @P4 FMUL.FTZ R149, R141, R140 ;  /* 0x0000008c8d954220 */ /* 0x000fe20000410000 */
[----:B------:R-:W-:Y:S01]  /*2780*/  ISETP.GE.U32.AND.EX P2, PT, R143, 0x1000000, PT, P2 ;  /* 0x010000008f00780c */ /* 0x000fe20003f46120 */
[----:B------:R-:W-:Y:S01]  /*2790*/  FMUL.FTZ R110, R110, UR14 ;  /* 0x0000000e6e6e7c20 */ /* 0x000fe20008410000 */
[----:B------:R-:W-:Y:S01]  /*27a0*/  @P5 SHF.L.U32 R113, R113, 0x10, RZ ;  /* 0x0000001071715819 */ /* 0x000fe200000006ff */
[----:B------:R-:W-:Y:S01]  /*27b0*/  FMUL.FTZ R140, R148, R139 ;  /* 0x0000008b948c7220 */ /* 0x000fe20000410000 */
[----:B------:R-:W-:Y:S01]  /*27c0*/  @P3 SHF.L.U32 R150, R111, 0x10, RZ ;  /* 0x000000106f963819 */ /* 0x000fe200000006ff */
[----:B------:R-:W-:Y:S01]  /*27d0*/  FMUL.FTZ R141, R44, R141 ;  /* 0x0000008d2c8d7220 */ /* 0x000fe20000410000 */
[----:B------:R-:W-:Y:S01]  /*27e0*/  FADD.FTZ R88, R88, R149 ;  /* 0x0000009558587221 */ /* 0x000fe20000010000 */
[----:B------:R-:W-:Y:S01]  /*27f0*/  @P5 FMUL.FTZ R146, R110, R113 ;  /* 0x000000716e925220 */ /* 0x000fe20000410000 */
[----:B------:R-:W-:Y:S01]  /*2800*/  FMUL.FTZ R113, R140, UR14 ;  /* 0x0000000e8c717c20 */ /* 0x000fe20008410000 */
[----:B------:R-:W-:Y:S01]  /*2810*/  FMUL.FTZ R140, R43, R152 ;  /* 0x000000982b8c7220 */ /* 0x000fe20000410000 */
[----:B------:R-:W-:-:S02]  /*2820*/  FSEL R141, R141, RZ, P4 ;  /* 0x000000ff8d8d7208 */ /* 0x000fc40002000000 */
[----:B------:R-:W-:Y:S01]  /*2830*/  CS2R R152, SRZ ;  /* 0x0000000000987805 */ /* 0x000fe2000001ff00 */
[----:B------:R-:W-:Y:S01]  /*2840*/  @P3 FMUL.FTZ R151, R113, R150 ;  /* 0x0000009671973220 */ /* 0x000fe20000410000 */
[----:B------:R-:W-:Y:S01]  /*2850*/  @P2 PRMT R111, R111, 0x7632, R111 ;  /* 0x000076326f6f2816 */ /* 0x000fe2000000006f */
[----:B------:R-:W-:Y:S01]  /*2860*/  FMUL.FTZ R150, R95, R139 ;  /* 0x0000008b5f967220 */ /* 0x000fe20000410000 */
[----:B------:R-:W-:Y:S01]  /*2870*/  FSEL R140, R140, RZ, P6 ;  /* 0x000000ff8c8c7208 */ /* 0x000fe20003000000 */
[----:B------:R-:W-:Y:S01]  /*2880*/  FMUL.FTZ R113, R46, R113 ;  /* 0x000000712e717220 */ /* 0x000fe20000410000 */
[----:B------:R-:W-:Y:S01]  /*2890*/  LOP3.LUT P6, RZ, R142, 0xff, RZ, 0xc0, !PT ;  /* 0x000000ff8eff7812 */ /* 0x000fe200078cc0ff */
[----:B------:R-:W-:Y:S01]  /*28a0*/  FMUL.FTZ R150, R150, UR14 ;  /* 0x0000000e96967c20 */ /* 0x000fe20008410000 */
[----:B------:R-:W-:Y:S01]  /*28b0*/  @P2 SHF.L.U32 R111, R111, 0x10, RZ ;  /* 0x000000106f6f2819 */ /* 0x000fe200000006ff */
[----:B------:R-:W-:Y:S01]  /*28c0*/  FMUL.FTZ R110, R45, R110 ;  /* 0x0000006e2d6e7220 */ /* 0x000fe20000410000 */
[----:B------:R-:W-:Y:S01]  /*28d0*/  LOP3.LUT P4, RZ, R142, 0xff00, RZ, 0xc0, !PT ;  /* 0x0000ff008eff7812 */ /* 0x000fe2000788c0ff */
[----:B------:R-:W-:Y:S01]  /*28e0*/  FADD.FTZ R89, R89, R146 ;  /* 0x0000009259597221 */ /* 0x000fe20000010000 */
[----:B------:R-:W-:Y:S01]  /*28f0*/  FSEL R113, R113, RZ, P3 ;  /* 0x000000ff71717208 */ /* 0x000fe20001800000 */
[----:B------:R-:W-:Y:S01]  /*2900*/  @P2 FMUL.FTZ R152, R150, R111 ;  /* 0x0000006f96982220 */ /* 0x000fe20000410000 */
[----:B------:R-:W-:Y:S01]  /*2910*/  FMUL.FTZ R111, R112, R139 ;  /* 0x0000008b706f7220 */ /* 0x000fe20000410000 */
[----:B------:R-:W-:Y:S01]  /*2920*/  FMUL.FTZ R150, R47, R150 ;  /* 0x000000962f967220 */ /* 0x000fe20000410000 */
[----:B------:R-:W-:Y:S01]  /*2930*/  FSEL R110, R110, RZ, P5 ;  /* 0x000000ff6e6e7208 */ /* 0x000fe20002800000 */
[----:B------:R-:W-:Y:S01]  /*2940*/  FADD.FTZ R90, R90, R151 ;  /* 0x000000975a5a7221 */ /* 0x000fe20000010000 */
[----:B------:R-:W-:Y:S01]  /*2950*/  FMUL.FTZ R111, R111, UR14 ;  /* 0x0000000e6f6f7c20 */ /* 0x000fe20008410000 */
[----:B------:R-:W-:Y:S01]  /*2960*/  @P6 SHF.L.U32 R154, R108, 0x10, RZ ;  /* 0x000000106c9a6819 */ /* 0x000fe200000006ff */
[----:B------:R-:W-:Y:S01]  /*2970*/  FADD.FTZ R91, R91, R152 ;  /* 0x000000985b5b7221 */ /* 0x000fe20000010000 */
[----:B------:R-:W-:-:S02]  /*2980*/  FSEL R150, R150, RZ, P2 ;  /* 0x000000ff96967208 */ /* 0x000fc40001000000 */
[----:B------:R-:W-:Y:S01]  /*2990*/  F2FP.BF16.F32.PACK_AB R95, R95, R148 ;  /* 0x000000945f5f723e */ /* 0x000fe200000010ff */
[----:B------:R-:W-:Y:S01]  /*29a0*/  @P6 FMUL.FTZ R153, R111, R154 ;  /* 0x0000009a6f996220 */ /* 0x000fe20000410000 */
[----:B------:R-:W-:Y:S01]  /*29b0*/  @P4 PRMT R154, R108, 0x7632, R154 ;  /* 0x000076326c9a4816 */ /* 0x000fe2000000009a */
[----:B------:R-:W-:Y:S01]  /*29c0*/  FMUL.FTZ R108, R92, R139 ;  /* 0x0000008b5c6c7220 */ /* 0x000fe20000410000 */
[----:B------:R-:W-:Y:S01]  /*29d0*/  FMUL.FTZ R111, R40, R111 ;  /* 0x0000006f286f7220 */ /* 0x000fe20000410000 */
[----:B------:R-:W-:Y:S02]  /*29e0*/  F2FP.BF16.F32.PACK_AB R94, R94, R115 ;  /* 0x000000735e5e723e */ /* 0x000fe400000010ff */
[----:B------:R-:W-:Y:S01]  /*29f0*/  @P4 SHF.L.U32 R139, R154, 0x10, RZ ;  /* 0x000000109a8b4819 */ /* 0x000fe200000006ff */
[----:B------:R-:W-:Y:S01]  /*2a00*/  FMUL.FTZ R108, R108, UR14 ;  /* 0x0000000e6c6c7c20 */ /* 0x000fe20008410000 */
[----:B------:R-:W-:Y:S02]  /*2a10*/  MOV R154, RZ ;  /* 0x000000ff009a7202 */ /* 0x000fe40000000f00 */
[----:B------:R-:W-:Y:S01]  /*2a20*/  F2FP.BF16.F32.PACK_AB R93, R114, R93 ;  /* 0x0000005d725d723e */ /* 0x000fe200000010ff */
[----:B------:R-:W-:Y:S01]  /*2a30*/  @P4 FMUL.FTZ R154, R108, R139 ;  /* 0x0000008b6c9a4220 */ /* 0x000fe20000410000 */
[----:B------:R-:W-:Y:S01]  /*2a40*/  FMUL.FTZ R108, R41, R108 ;  /* 0x0000006c296c7220 */ /* 0x000fe20000410000 */
[----:B------:R-:W-:Y:S01]  /*2a50*/  FADD.FTZ R139, R86, R147 ;  /* 0x00000093568b7221 */ /* 0x000fe20000010000 */
[----:B------:R-:W-:Y:S01]  /*2a60*/  FADD.FTZ R147, R84, R153 ;  /* 0x0000009954937221 */ /* 0x000fe20000010000 */
[----:B------:R-:W-:Y:S01]  /*2a70*/  FADD.FTZ R146, R85, R154 ;  /* 0x0000009a55927221 */ /* 0x000fe20000010000 */
[----:B------:R-:W-:-:S02]  /*2a80*/  FSEL R84, R111, RZ, P6 ;  /* 0x000000ff6f547208 */ /* 0x000fc40003000000 */
[----:B------:R-:W-:Y:S02]  /*2a90*/  FSEL R85, R108, RZ, P4 ;  /* 0x000000ff6c557208 */ /* 0x000fe40002000000 */
[----:B------:R-:W-:Y:S02]  /*2aa0*/  F2FP.BF16.F32.PACK_AB R92, R92, R112 ;  /* 0x000000705c5c723e */ /* 0x000fe400000010ff */
[----:B------:R-:W-:Y:S02]  /*2ab0*/  F2FP.BF16.F32.PACK_AB R111, R150, R113 ;  /* 0x00000071966f723e */ /* 0x000fe400000010ff */
[----:B------:R-:W-:Y:S02]  /*2ac0*/  F2FP.BF16.F32.PACK_AB R110, R110, R141 ;  /* 0x0000008d6e6e723e */ /* 0x000fe400000010ff */
[----:B------:R-:W-:Y:S02]  /*2ad0*/  F2FP.BF16.F32.PACK_AB R109, R140, R109 ;  /* 0x0000006d8c6d723e */ /* 0x000fe400000010ff */
[----:B------:R-:W-:Y:S01]  /*2ae0*/  F2FP.BF16.F32.PACK_AB R108, R85, R84 ;  /* 0x00000054556c723e */ /* 0x000fe200000010ff */
[----:B------:R-:W-:Y:S06]  /*2af0*/  BRA `(.L_x_2436) ;  /* 0x0000000400a07947 */ /* 0x000fec0003800000 */
.L_x_2435:
[-CC-:B------:R-:W-:Y:S01]  /*2b00*/  FFMA.FTZ R147, R15, R141.reuse, R140.reuse ;  /* 0x0000008d0f937223 */ /* 0x180fe2000001008c */
[----:B------:R-:W-:Y:S01]  /*2b10*/  LOP3.LUT P6, RZ, R142, 0xff0000, RZ, 0xc0, !PT ;  /* 0x00ff00008eff7812 */ /* 0x000fe200078cc0ff */
[-CC-:B------:R-:W-:Y:S01]  /*2b20*/  FFMA.FTZ R114, R8, R141.reuse, R140.reuse ;  /* 0x0000008d08727223 */ /* 0x180fe2000001008c */
[----:B------:R-:W-:Y:S01]  /*2b30*/  LOP3.LUT P5, RZ, R142, 0xff000000, RZ, 0xc0, !PT ;  /* 0xff0000008eff7812 */ /* 0x000fe200078ac0ff */
        /* <DEDUP_REMOVED lines=9> */
[----:B------:R-:W-:Y:S01]  /*2bd0*/  LOP3.LUT P4, RZ, R143, 0xff00, RZ, 0xc0, !PT ;  /* 0x0000ff008fff7812 */ /* 0x000fe2000788c0ff */
[C---:B------:R-:W-:Y:S01]  /*2be0*/  FMUL.FTZ R112, R138.reuse, R141 ;  /* 0x0000008d8a707220 */ /* 0x040fe20000410000 */
[C---:B------:R-:W-:Y:S01]  /*2bf0*/  FMUL.FTZ R152, R138.reuse, R149 ;  /* 0x000000958a987220 */ /* 0x040fe20000410000 */
[----:B------:R-:W-:Y:S01]  /*2c00*/  FADD.FTZ R157, R3, -R140 ;  /* 0x8000008c039d7221 */ /* 0x000fe20000010000 */
[----:B------:R-:W-:Y:S01]  /*2c10*/  FMUL.FTZ R148, R138, R147 ;  /* 0x000000938a947220 */ /* 0x000fe20000410000 */
[----:B------:R-:W-:Y:S01]  /*2c20*/  FMUL.FTZ R112, R139, R112 ;  /* 0x000000708b707220 */ /* 0x000fe20000410000 */
[----:B------:R-:W-:Y:S01]  /*2c30*/  FADD.FTZ R151, R11, -R146 ;  /* 0x800000920b977221 */ /* 0x000fe20000010000 */
[C---:B-----5:R-:W-:Y:S01]  /*2c40*/  @P6 SHF.L.U32 R140, R109.reuse, 0x10, RZ ;  /* 0x000000106d8c6819 */ /* 0x060fe200000006ff */
[----:B------:R-:W-:Y:S01]  /*2c50*/  HFMA2 R113, -RZ, RZ, 0, 0 ;  /* 0x00000000ff717431 */ /* 0x000fe200000001ff */
[----:B------:R-:W-:Y:S01]  /*2c60*/  @P5 PRMT R147, R109, 0x7632, R147 ;  /* 0x000076326d935816 */ /* 0x000fe20000000093 */
[----:B------:R-:W-:Y:S01]  /*2c70*/  FMUL.FTZ R109, R139, R152 ;  /* 0x000000988b6d7220 */ /* 0x000fe20000410000 */
[----:B------:R-:W-:Y:S01]  /*2c80*/  LOP3.LUT P3, RZ, R143, 0xff, RZ, 0xc0, !PT ;  /* 0x000000ff8fff7812 */ /* 0x000fe2000786c0ff */
[----:B------:R-:W-:Y:S01]  /*2c90*/  FMUL.FTZ R141, R112, UR14 ;  /* 0x0000000e708d7c20 */ /* 0x000fe20008410000 */
[----:B------:R-:W-:Y:S01]  /*2ca0*/  FMUL.FTZ R154, R138, R151 ;  /* 0x000000978a9a7220 */ /* 0x000fe20000410000 */
[----:B------:R-:W-:Y:S01]  /*2cb0*/  FMUL.FTZ R152, R109, UR14 ;  /* 0x0000000e6d987c20 */ /* 0x000fe20008410000 */
[----:B------:R-:W-:Y:S01]  /*2cc0*/  FADD.FTZ R155, R2, -R155 ;  /* 0x8000009b029b7221 */ /* 0x000fe20000010000 */
[-C--:B------:R-:W-:Y:S01]  /*2cd0*/  @P6 FMUL.FTZ R113, R140, R141.reuse ;  /* 0x0000008d8c716220 */ /* 0x080fe20000410000 */
[----:B------:R-:W-:Y:S01]  /*2ce0*/  FMUL.FTZ R109, R42, R141 ;  /* 0x0000008d2a6d7220 */ /* 0x000fe20000410000 */
[----:B------:R-:W-:Y:S01]  /*2cf0*/  FADD.FTZ R153, R4, -R153 ;  /* 0x8000009904997221 */ /* 0x000fe20000010000 */
[----:B------:R-:W-:Y:S01]  /*2d00*/  FADD.FTZ R115, R14, -R115 ;  /* 0x800000730e737221 */ /* 0x000fe20000010000 */
[----:B------:R-:W-:Y:S01]  /*2d10*/  @P4 PRMT R141, R110, 0x7632, R141 ;  /* 0x000076326e8d4816 */ /* 0x000fe2000000008d */
[----:B------:R-:W-:Y:S01]  /*2d20*/  FMUL.FTZ R140, R139, R154 ;  /* 0x0000009a8b8c7220 */ /* 0x000fe20000410000 */
[----:B------:R-:W-:Y:S01]  /*2d30*/  @P5 SHF.L.U32 R147, R147, 0x10, RZ ;  /* 0x0000001093935819 */ /* 0x000fe200000006ff */
[----:B------:R-:W-:Y:S01]  /*2d40*/  FMUL.FTZ R146, R138, R155 ;  /* 0x0000009b8a927220 */ /* 0x000fe20000410000 */
[----:B------:R-:W-:Y:S01]  /*2d50*/  ISETP.GE.U32.AND P2, PT, R142, RZ, PT ;  /* 0x000000ff8e00720c */ /* 0x000fe20003f46070 */
[C---:B------:R-:W-:Y:S01]  /*2d60*/  FMUL.FTZ R150, R138.reuse, R153 ;  /* 0x000000998a967220 */ /* 0x040fe20000410000 */
[C---:B------:R-:W-:Y:S01]  /*2d70*/  FMUL.FTZ R114, R138.reuse, R115 ;  /* 0x000000738a727220 */ /* 0x040fe20000410000 */
[----:B------:R-:W-:Y:S01]  /*2d80*/  FMUL.FTZ R112, R138, R157 ;  /* 0x0000009d8a707220 */ /* 0x000fe20000410000 */
[----:B------:R-:W-:Y:S01]  /*2d90*/  FSEL R109, R109, RZ, P6 ;  /* 0x000000ff6d6d7208 */ /* 0x000fe20003000000 */
[----:B------:R-:W-:Y:S01]  /*2da0*/  FMUL.FTZ R149, R140, UR14 ;  /* 0x0000000e8c957c20 */ /* 0x000fe20008410000 */
[----:B------:R-:W-:Y:S01]  /*2db0*/  @P4 SHF.L.U32 R151, R141, 0x10, RZ ;  /* 0x000000108d974819 */ /* 0x000fe200000006ff */
[-C--:B------:R-:W-:Y:S01]  /*2dc0*/  FMUL.FTZ R141, R43, R152.reuse ;  /* 0x000000982b8d7220 */ /* 0x080fe20000410000 */
[----:B------:R-:W-:Y:S01]  /*2dd0*/  MOV R138, RZ ;  /* 0x000000ff008a7202 */ /* 0x000fe20000000f00 */
[----:B------:R-:W-:Y:S01]  /*2de0*/  @P5 FMUL.FTZ R138, R147, R152 ;  /* 0x00000098938a5220 */ /* 0x000fe20000410000 */
[----:B------:R-:W-:Y:S01]  /*2df0*/  LOP3.LUT P6, RZ, R143, 0xff0000, RZ, 0xc0, !PT ;  /* 0x00ff00008fff7812 */ /* 0x000fe200078cc0ff */
[----:B------:R-:W-:Y:S01]  /*2e00*/  FMUL.FTZ R147, R139, R146 ;  /* 0x000000928b937220 */ /* 0x000fe20000410000 */
[----:B------:R-:W-:Y:S01]  /*2e10*/  ISETP.GE.U32.AND.EX P2, PT, R143, 0x1000000, PT, P2 ;  /* 0x010000008f00780c */ /* 0x000fe20003f46120 */
[C---:B------:R-:W-:Y:S01]  /*2e20*/  FMUL.FTZ R148, R139.reuse, R148 ;  /* 0x000000948b947220 */ /* 0x040fe20000410000 */
[----:B------:R-:W-:Y:S01]  /*2e30*/  @P3 SHF.L.U32 R154, R110, 0x10, RZ ;  /* 0x000000106e9a3819 */ /* 0x000fe200000006ff */
[C---:B------:R-:W-:Y:S01]  /*2e40*/  FMUL.FTZ R110, R139.reuse, R150 ;  /* 0x000000968b6e7220 */ /* 0x040fe20000410000 */
[C---:B------:R-:W-:Y:S01]  /*2e50*/  FMUL.FTZ R146, R139.reuse, R114 ;  /* 0x000000728b927220 */ /* 0x040fe20000410000 */
[-C--:B------:R-:W-:Y:S01]  /*2e60*/  FMUL.FTZ R114, R44, R149.reuse ;  /* 0x000000952c727220 */ /* 0x080fe20000410000 */
[----:B------:R-:W-:Y:S01]  /*2e70*/  FMUL.FTZ R139, R139, R112 ;  /* 0x000000708b8b7220 */ /* 0x000fe20000410000 */
[----:B------:R-:W-:Y:S01]  /*2e80*/  FSEL R112, R141, RZ, P5 ;  /* 0x000000ff8d707208 */ /* 0x000fe20002800000 */
[----:B------:R-:W-:Y:S01]  /*2e90*/  HFMA2 R115, -RZ, RZ, 0, 0 ;  /* 0x00000000ff737431 */ /* 0x000fe200000001ff */
[----:B------:R-:W-:Y:S01]  /*2ea0*/  LOP3.LUT P5, RZ, R142, 0xff00, RZ, 0xc0, !PT ;  /* 0x0000ff008eff7812 */ /* 0x000fe200078ac0ff */
[----:B------:R-:W-:Y:S01]  /*2eb0*/  @P3 FMUL.FTZ R115, R154, R149 ;  /* 0x000000959a733220 */ /* 0x000fe20000410000 */
[----:B------:R-:W-:Y:S01]  /*2ec0*/  FSEL R114, R114, RZ, P3 ;  /* 0x000000ff72727208 */ /* 0x000fe20001800000 */
[----:B------:R-:W-:Y:S01]  /*2ed0*/  FMUL.FTZ R141, R147, UR14 ;  /* 0x0000000e938d7c20 */ /* 0x000fe20008410000 */
[----:B------:R-:W-:Y:S01]  /*2ee0*/  LOP3.LUT P3, RZ, R142, 0xff, RZ, 0xc0, !PT ;  /* 0x000000ff8eff7812 */ /* 0x000fe2000786c0ff */
[----:B------:R-:W-:Y:S01]  /*2ef0*/  FMUL.FTZ R152, R139, UR14 ;  /* 0x0000000e8b987c20 */ /* 0x000fe20008410000 */
[C---:B------:R-:W-:Y:S01]  /*2f00*/  @P6 SHF.L.U32 R150, R111.reuse, 0x10, RZ ;  /* 0x000000106f966819 */ /* 0x040fe200000006ff */
[----:B------:R-:W-:Y:S01]  /*2f10*/  HFMA2 R149, -RZ, RZ, 0, 0 ;  /* 0x00000000ff957431 */ /* 0x000fe200000001ff */
[----:B------:R-:W-:Y:S01]  /*2f20*/  @P2 PRMT R111, R111, 0x7632, R111 ;  /* 0x000076326f6f2816 */ /* 0x000fe2000000006f */
[----:B------:R-:W-:Y:S01]  /*2f30*/  FMUL.FTZ R148, R148, UR14 ;  /* 0x0000000e94947c20 */ /* 0x000fe20008410000 */
[----:B------:R-:W-:Y:S01]  /*2f40*/  FMUL.FTZ R110, R110, UR14 ;  /* 0x0000000e6e6e7c20 */ /* 0x000fe20008410000 */
[-C--:B------:R-:W-:Y:S01]  /*2f50*/  @P6 FMUL.FTZ R149, R150, R141.reuse ;  /* 0x0000008d96956220 */ /* 0x080fe20000410000 */
[----:B------:R-:W-:Y:S01]  /*2f60*/  @P2 SHF.L.U32 R147, R111, 0x10, RZ ;  /* 0x000000106f932819 */ /* 0x000fe200000006ff */
[----:B------:R-:W-:Y:S01]  /*2f70*/  FMUL.FTZ R141, R46, R141 ;  /* 0x0000008d2e8d7220 */ /* 0x000fe20000410000 */
[C---:B------:R-:W-:Y:S01]  /*2f80*/  @P5 PRMT R111, R108.reuse, 0x7632, R111 ;  /* 0x000076326c6f5816 */ /* 0x040fe2000000006f */
[----:B------:R-:W-:Y:S01]  /*2f90*/  FADD.FTZ R138, R87, R138 ;  /* 0x0000008a578a7221 */ /* 0x000fe20000010000 */
[----:B------:R-:W-:Y:S01]  /*2fa0*/  MOV R150, RZ ;  /* 0x000000ff00967202 */ /* 0x000fe20000000f00 */
[----:B------:R-:W-:Y:S01]  /*2fb0*/  @P2 FMUL.FTZ R150, R147, R152 ;  /* 0x0000009893962220 */ /* 0x000fe20000410000 */
[----:B------:R-:W-:Y:S01]  /*2fc0*/  @P3 SHF.L.U32 R108, R108, 0x10, RZ ;  /* 0x000000106c6c3819 */ /* 0x000fe200000006ff */
[----:B------:R-:W-:Y:S01]  /*2fd0*/  FADD.FTZ R88, R88, R115 ;  /* 0x0000007358587221 */ /* 0x000fe20000010000 */
[----:B------:R-:W-:Y:S01]  /*2fe0*/  @P5 SHF.L.U32 R139, R111, 0x10, RZ ;  /* 0x000000106f8b5819 */ /* 0x000fe200000006ff */
[----:B------:R-:W-:Y:S01]  /*2ff0*/  FMUL.FTZ R111, R146, UR14 ;  /* 0x0000000e926f7c20 */ /* 0x000fe20008410000 */
[----:B------:R-:W-:-:S02]  /*3000*/  CS2R R146, SRZ ;  /* 0x0000000000927805 */ /* 0x000fc4000001ff00 */
[----:B------:R-:W-:Y:S01]  /*3010*/  MOV R140, RZ ;  /* 0x000000ff008c7202 */ /* 0x000fe20000000f00 */
[----:B------:R-:W-:Y:S01]  /*3020*/  @P4 FMUL.FTZ R140, R151, R110 ;  /* 0x0000006e978c4220 */ /* 0x000fe20000410000 */
[-C--:B------:R-:W-:Y:S01]  /*3030*/  @P3 FMUL.FTZ R147, R108, R111.reuse ;  /* 0x0000006f6c933220 */ /* 0x080fe20000410000 */
[----:B------:R-:W-:Y:S01]  /*3040*/  @P5 FMUL.FTZ R146, R139, R148 ;  /* 0x000000948b925220 */ /* 0x000fe20000410000 */
[----:B------:R-:W-:Y:S01]  /*3050*/  FADD.FTZ R139, R86, R113 ;  /* 0x00000071568b7221 */ /* 0x000fe20000010000 */
[----:B------:R-:W-:Y:S01]  /*3060*/  FMUL.FTZ R86, R47, R152 ;  /* 0x000000982f567220 */ /* 0x000fe20000410000 */
[----:B------:R-:W-:Y:S01]  /*3070*/  FADD.FTZ R147, R84, R147 ;  /* 0x0000009354937221 */ /* 0x000fe20000010000 */
[----:B------:R-:W-:Y:S01]  /*3080*/  FADD.FTZ R146, R85, R146 ;  /* 0x0000009255927221 */ /* 0x000fe20000010000 */
[----:B------:R-:W-:Y:S01]  /*3090*/  FMUL.FTZ R110, R45, R110 ;  /* 0x0000006e2d6e7220 */ /* 0x000fe20000410000 */
[----:B------:R-:W-:Y:S01]  /*30a0*/  FMUL.FTZ R84, R40, R111 ;  /* 0x0000006f28547220 */ /* 0x000fe20000410000 */
[----:B------:R-:W-:Y:S01]  /*30b0*/  FMUL.FTZ R85, R41, R148 ;  /* 0x0000009429557220 */ /* 0x000fe20000410000 */
[----:B------:R-:W-:Y:S01]  /*30c0*/  FSEL R111, R141, RZ, P6 ;  /* 0x000000ff8d6f7208 */ /* 0x000fe20003000000 */
[----:B------:R-:W-:Y:S01]  /*30d0*/  FADD.FTZ R89, R89, R140 ;  /* 0x0000008c59597221 */ /* 0x000fe20000010000 */
[----:B------:R-:W-:Y:S01]  /*30e0*/  FSEL R86, R86, RZ, P2 ;  /* 0x000000ff56567208 */ /* 0x000fe20001000000 */
[----:B------:R-:W-:Y:S01]  /*30f0*/  FADD.FTZ R90, R90, R149 ;  /* 0x000000955a5a7221 */ /* 0x000fe20000010000 */
[----:B------:R-:W-:Y:S01]  /*3100*/  FSEL R87, R110, RZ, P4 ;  /* 0x000000ff6e577208 */ /* 0x000fe20002000000 */
[----:B------:R-:W-:Y:S01]  /*3110*/  FADD.FTZ R91, R91, R150 ;  /* 0x000000965b5b7221 */ /* 0x000fe20000010000 */
[----:B------:R-:W-:-:S02]  /*3120*/  FSEL R84, R84, RZ, P3 ;  /* 0x000000ff54547208 */ /* 0x000fc40001800000 */
[----:B------:R-:W-:Y:S02]  /*3130*/  FSEL R85, R85, RZ, P5 ;  /* 0x000000ff55557208 */ /* 0x000fe40002800000 */
[----:B------:R-:W-:Y:S02]  /*3140*/  F2FP.BF16.F32.PACK_AB R111, R86, R111 ;  /* 0x0000006f566f723e */ /* 0x000fe400000010ff */
[----:B------:R-:W-:Y:S02]  /*3150*/  F2FP.BF16.F32.PACK_AB R110, R87, R114 ;  /* 0x00000072576e723e */ /* 0x000fe400000010ff */
[----:B------:R-:W-:Y:S02]  /*3160*/  F2FP.BF16.F32.PACK_AB R109, R112, R109 ;  /* 0x0000006d706d723e */ /* 0x000fe400000010ff */
[----:B------:R-:W-:-:S07]  /*3170*/  F2FP.BF16.F32.PACK_AB R108, R85, R84 ;  /* 0x00000054556c723e */ /* 0x000fce00000010ff */
.L_x_2436:
        /* <DEDUP_REMOVED lines=11> */
.L_x_2429:
        /* <DEDUP_REMOVED lines=9> */
[-C--:B------:R-:W-:Y:S01]  /*32c0*/  FFMA.FTZ R115, R136, R141.reuse, R140 ;  /* 0x0000008d88737223 */ /* 0x080fe2000001008c */
[----:B------:R-:W-:Y:S01]  /*32d0*/  PRMT R112, R96, 0x7632, R112 ;  /* 0x0000763260707816 */ /* 0x000fe20000000070 */
[-C--:B------:R-:W-:Y:S01]  /*32e0*/  FFMA.FTZ R148, R133, R141.reuse, R140 ;  /* 0x0000008d85947223 */ /* 0x080fe2000001008c */
[----:B------:R-:W-:Y:S01]  /*32f0*/  LOP3.LUT P1, RZ, R144, 0xff, RZ, 0xc0, !PT ;  /* 0x000000ff90ff7812 */ /* 0x000fe2000782c0ff */
[----:B------:R-:W-:Y:S01]  /*3300*/  FADD.FTZ R146, R135, -R146 ;  /* 0x8000009287927221 */ /* 0x000fe20000010000 */
[----:B------:R-:W-:Y:S01]  /*3310*/  SHF.L.U32 R113, R96, 0x10, RZ ;  /* 0x0000001060717819 */ /* 0x000fe200000006ff */
[----:B------:R-:W-:Y:S01]  /*3320*/  FADD.FTZ R150, R134, -R115 ;  /* 0x8000007386967221 */ /* 0x000fe20000010000 */
[----:B------:R-:W-:Y:S01]  /*3330*/  PRMT R114, R97, 0x7632, R114 ;  /* 0x0000763261727816 */ /* 0x000fe20000000072 */
[-CC-:B------:R-:W-:Y:S01]  /*3340*/  FFMA.FTZ R149, R132, R141.reuse, R140.reuse ;  /* 0x0000008d84957223 */ /* 0x180fe2000001008c */
[----:B------:R-:W-:Y:S01]  /*3350*/  LOP3.LUT P2, RZ, R144, 0xff00, RZ, 0xc0, !PT ;  /* 0x0000ff0090ff7812 */ /* 0x000fe2000784c0ff */
[----:B------:R-:W-:Y:S01]  /*3360*/  FFMA.FTZ R146, R138, R146, R113 ;  /* 0x000000928a927223 */ /* 0x000fe20000010071 */
[----:B------:R-:W-:Y:S01]  /*3370*/  SHF.L.U32 R115, R112, 0x10, RZ ;  /* 0x0000001070737819 */ /* 0x000fe200000006ff */
[----:B------:R-:W-:Y:S01]  /*3380*/  FFMA.FTZ R152, R128, R141, R140 ;  /* 0x0000008d80987223 */ /* 0x000fe2000001008c */
[----:B------:R-:W-:Y:S01]  /*3390*/  SHF.L.U32 R147, R114, 0x10, RZ ;  /* 0x0000001072937819 */ /* 0x000fe200000006ff */
[----:B------:R-:W-:Y:S01]  /*33a0*/  FADD.FTZ R148, R131, -R148 ;  /* 0x8000009483947221 */ /* 0x000fe20000010000 */
[----:B------:R-:W-:Y:S01]  /*33b0*/  PRMT R114, R98, 0x7632, R114 ;  /* 0x0000763262727816 */ /* 0x000fe20000000072 */
[----:B------:R-:W-:Y:S01]  /*33c0*/  FFMA.FTZ R150, R138, R150, R115 ;  /* 0x000000968a967223 */ /* 0x000fe20000010073 */
[----:B------:R-:W-:Y:S01]  /*33d0*/  LOP3.LUT P4, RZ, R144, 0xff0000, RZ, 0xc0, !PT ;  /* 0x00ff000090ff7812 */ /* 0x000fe2000788c0ff */
[----:B------:R-:W-:Y:S01]  /*33e0*/  FADD.FTZ R112, R130, -R149 ;  /* 0x8000009582707221 */ /* 0x000fe20000010000 */
[----:B------:R-:W-:Y:S01]  /*33f0*/  SHF.L.U32 R113, R97, 0x10, RZ ;  /* 0x0000001061717819 */ /* 0x000fe200000006ff */
[----:B------:R-:W-:Y:S01]  /*3400*/  FMUL.FTZ R146, R146, R139 ;  /* 0x0000008b92927220 */ /* 0x000fe20000410000 */
[----:B------:R-:W-:Y:S01]  /*3410*/  SHF.L.U32 R115, R114, 0x10, RZ ;  /* 0x0000001072737819 */ /* 0x000fe200000006ff */
[----:B------:R-:W-:Y:S01]  /*3420*/  FADD.FTZ R154, R125, -R152 ;  /* 0x800000987d9a7221 */ /* 0x000fe20000010000 */
[----:B------:R-:W-:Y:S01]  /*3430*/  FFMA.FTZ R149, R126, R141, R140 ;  /* 0x0000008d7e957223 */ /* 0x000fe2000001008c */
[C---:B------:R-:W-:Y:S01]  /*3440*/  FFMA.FTZ R152, R138.reuse, R148, R113 ;  /* 0x000000948a987223 */ /* 0x040fe20000010071 */
[----:B------:R-:W-:Y:S01]  /*3450*/  FFMA.FTZ R112, R138, R112, R147 ;  /* 0x000000708a707223 */ /* 0x000fe20000010093 */
[----:B------:R-:W-:Y:S01]  /*3460*/  FMUL.FTZ R146, R146, UR14 ;  /* 0x0000000e92927c20 */ /* 0x000fe20008410000 */
[----:B------:R-:W-:Y:S01]  /*3470*/  FFMA.FTZ R148, R138, R154, R115 ;  /* 0x0000009a8a947223 */ /* 0x000fe20000010073 */
[----:B------:R-:W-:Y:S01]  /*3480*/  FADD.FTZ R114, R124, -R149 ;  /* 0x800000957c727221 */ /* 0x000fe20000010000 */
[----:B------:R-:W-:Y:S01]  /*3490*/  FMUL.FTZ R152, R152, R139 ;  /* 0x0000008b98987220 */ /* 0x000fe20000410000 */
[----:B------:R-:W-:-:S02]  /*34a0*/  HFMA2 R149, -RZ, RZ, 0, 0 ;  /* 0x00000000ff957431 */ /* 0x000fc400000001ff */
[-C--:B------:R-:W-:Y:S01]  /*34b0*/  FMUL.FTZ R150, R150, R139.reuse ;  /* 0x0000008b96967220 */ /* 0x080fe20000410000 */
[-C--:B------:R-:W-:Y:S01]  /*34c0*/  FMUL.FTZ R112, R112, R139.reuse ;  /* 0x0000008b70707220 */ /* 0x080fe20000410000 */
[----:B------:R-:W-:Y:S01]  /*34d0*/  FMUL.FTZ R152, R152, UR14 ;  /* 0x0000000e98987c20 */ /* 0x000fe20008410000 */
[----:B------:R-:W-:Y:S02]  /*34e0*/  HFMA2 R151, -RZ, RZ, 0, 0 ;  /* 0x00000000ff977431 */ /* 0x000fe400000001ff */
[----:B------:R-:W-:Y:S01]  /*34f0*/  FMUL.FTZ R154, R150, UR14 ;  /* 0x0000000e969a7c20 */ /* 0x000fe20008410000 */
[----:B------:R-:W-:Y:S01]  /*3500*/  FMUL.FTZ R150, R112, UR14 ;  /* 0x0000000e70967c20 */ /* 0x000fe20008410000 */
[----:B------:R-:W-:Y:S01]  /*3510*/  FMUL.FTZ R112, R24, R146 ;  /* 0x0000009218707220 */ /* 0x000fe20000410000 */
[----:B------:R-:W-:Y:S01]  /*3520*/  LOP3.LUT P6, RZ, R144, 0xff000000, RZ, 0xc0, !PT ;  /* 0xff00000090ff7812 */ /* 0x000fe200078cc0ff */
[----:B------:R-:W-:Y:S01]  /*3530*/  FMUL.FTZ R148, R148, R139 ;  /* 0x0000008b94947220 */ /* 0x000fe20000410000 */
[----:B------:R-:W-:-:S02]  /*3540*/  PRMT R147, R99, 0x7632, R147 ;  /* 0x0000763263937816 */ /* 0x000fc40000000093 */
[----:B------:R-:W-:Y:S01]  /*3550*/  FSEL R112, R112, RZ, P1 ;  /* 0x000000ff70707208 */ /* 0x000fe20000800000 */
[----:B------:R-:W-:Y:S01]  /*3560*/  FMUL.FTZ R148, R148, UR14 ;  /* 0x0000000e94947c20 */ /* 0x000fe20008410000 */
[----:B------:R-:W-:Y:S02]  /*3570*/  SHF.L.U32 R147, R147, 0x10, RZ ;  /* 0x0000001093937819 */ /* 0x000fe400000006ff */
[----:B------:R-:W-:-:S03]  /*3580*/  LOP3.LUT P5, RZ, R145, 0xff, RZ, 0xc0, !PT ;  /* 0x000000ff91ff7812 */ /* 0x000fc600078ac0ff */
[----:B------:R-:W-:Y:S01]  /*3590*/  FFMA.FTZ R114, R138, R114, R147 ;  /* 0x000000728a727223 */ /* 0x000fe20000010093 */
[----:B------:R-:W-:-:S03]  /*35a0*/  SHF.L.U32 R147, R99, 0x10, RZ ;  /* 0x0000001063937819 */ /* 0x000fc600000006ff */
[----:B------:R-:W-:Y:S01]  /*35b0*/  FMUL.FTZ R114, R114, R139 ;  /* 0x0000008b72727220 */ /* 0x000fe20000410000 */
[C---:B--2---:R-:W-:Y:S02]  /*35c0*/  @P1 SHF.L.U32 R113, R108.reuse, 0x10, RZ ;  /* 0x000000106c711819 */ /* 0x044fe400000006ff */
[----:B------:R-:W-:Y:S02]  /*35d0*/  @P2 PRMT R115, R108, 0x7632, R115 ;  /* 0x000076326c732816 */ /* 0x000fe40000000073 */
[----:B------:R-:W-:Y:S01]  /*35e0*/  MOV R108, RZ ;  /* 0x000000ff006c7202 */ /* 0x000fe20000000f00 */
[----:B------:R-:W-:Y:S01]  /*35f0*/  @P1 FMUL.FTZ R149, R146, R113 ;  /* 0x0000007192951220 */ /* 0x000fe20000410000 */
[----:B------:R-:W-:Y:S01]  /*3600*/  @P4 SHF.L.U32 R113, R109, 0x10, RZ ;  /* 0x000000106d714819 */ /* 0x000fe200000006ff */
[----:B------:R-:W-:Y:S01]  /*3610*/  FMUL.FTZ R146, R27, R150 ;  /* 0x000000961b927220 */ /* 0x000fe20000410000 */
[----:B------:R-:W-:Y:S01]  /*3620*/  @P2 SHF.L.U32 R115, R115, 0x10, RZ ;  /* 0x0000001073732819 */ /* 0x000fe200000006ff */
[----:B------:R-:W-:Y:S01]  /*3630*/  FADD.FTZ R80, R80, R149 ;  /* 0x0000009550507221 */ /* 0x000fe20000010000 */
[----:B------:R-:W-:Y:S01]  /*3640*/  ISETP.GE.U32.AND P1, PT, R144, RZ, PT ;  /* 0x000000ff9000720c */ /* 0x000fe20003f26070 */
[----:B------:R-:W-:Y:S01]  /*3650*/  @P4 FMUL.FTZ R151, R152, R113 ;  /* 0x0000007198974220 */ /* 0x000fe20000410000 */
[----:B------:R-:W-:Y:S01]  /*3660*/  FMUL.FTZ R113, R25, R154 ;  /* 0x0000009a19717220 */ /* 0x000fe20000410000 */
[----:B------:R-:W-:Y:S01]  /*3670*/  @P2 FMUL.FTZ R108, R154, R115 ;  /* 0x000000739a6c2220 */ /* 0x000fe20000410000 */
[----:B------:R-:W-:Y:S01]  /*3680*/  FMUL.FTZ R115, R26, R152 ;  /* 0x000000981a737220 */ /* 0x000fe20000410000 */
[----:B------:R-:W-:Y:S01]  /*3690*/  FSEL R146, R146, RZ, P6 ;  /* 0x000000ff92927208 */ /* 0x000fe20003000000 */
[----:B------:R-:W-:Y:S01]  /*36a0*/  FADD.FTZ R82, R82, R151 ;  /* 0x0000009752527221 */ /* 0x000fe20000010000 */
[----:B------:R-:W-:Y:S01]  /*36b0*/  FSEL R113, R113, RZ, P2 ;  /* 0x000000ff71717208 */ /* 0x000fe20001000000 */
[----:B------:R-:W-:Y:S01]  /*36c0*/  FADD.FTZ R81, R81, R108 ;  /* 0x0000006c51517221 */ /* 0x000fe20000010000 */
[----:B------:R-:W-:-:S02]  /*36d0*/  FSEL R115, R115, RZ, P4 ;  /* 0x000000ff73737208 */ /* 0x000fc40002000000 */
[----:B------:R-:W-:Y:S02]  /*36e0*/  F2FP.BF16.F32.PACK_AB R112, R113, R112 ;  /* 0x000000707170723e */ /* 0x000fe400000010ff */
[----:B------:R-:W-:Y:S01]  /*36f0*/  F2FP.BF16.F32.PACK_AB R113, R146, R115 ;  /* 0x000000739271723e */ /* 0x000fe200000010ff */
[-CC-:B------:R-:W-:Y:S01]  /*3700*/  FFMA.FTZ R115, R123, R141.reuse, R140.reuse ;  /* 0x0000008d7b737223 */ /* 0x180fe2000001008c */
[----:B------:R-:W-:Y:S01]  /*3710*/  FFMA.FTZ R146, R129, R141, R140 ;  /* 0x0000008d81927223 */ /* 0x000fe2000001008c */
[----:B------:R-:W-:Y:S02]  /*3720*/  LOP3.LUT P4, RZ, R145, 0xff00, RZ, 0xc0, !PT ;  /* 0x0000ff0091ff7812 */ /* 0x000fe4000788c0ff */
[----:B------:R-:W-:Y:S01]  /*3730*/  FADD.FTZ R152, R122, -R115 ;  /* 0x800000737a987221 */ /* 0x000fe20000010000 */
[----:B------:R-:W-:Y:S01]  /*3740*/  SHF.L.U32 R115, R98, 0x10, RZ ;  /* 0x0000001062737819 */ /* 0x000fe200000006ff */
[----:B------:R-:W-:Y:S01]  /*3750*/  FADD.FTZ R146, R127, -R146 ;  /* 0x800000927f927221 */ /* 0x000fe20000010000 */
[C---:B------:R-:W-:Y:S01]  /*3760*/  LOP3.LUT P2, RZ, R145.reuse, 0xff0000, RZ, 0xc0, !PT ;  /* 0x00ff000091ff7812 */ /* 0x040fe2000784c0ff */
[C---:B------:R-:W-:Y:S01]  /*3770*/  FFMA.FTZ R152, R138.reuse, R152, R147 ;  /* 0x000000988a987223 */ /* 0x040fe20000010093 */
[----:B------:R-:W-:Y:S01]  /*3780*/  ISETP.GE.U32.AND.EX P1, PT, R145, 0x1000000, PT, P1 ;  /* 0x010000009100780c */ /* 0x000fe20003f26110 */
[----:B------:R-:W-:Y:S01]  /*3790*/  FFMA.FTZ R146, R138, R146, R115 ;  /* 0x000000928a927223 */ /* 0x000fe20000010073 */
[----:B------:R-:W-:Y:S01]  /*37a0*/  FMUL.FTZ R115, R29, R148 ;  /* 0x000000941d737220 */ /* 0x000fe20000410000 */
[-C--:B------:R-:W-:Y:S01]  /*37b0*/  FMUL.FTZ R152, R152, R139.reuse ;  /* 0x0000008b98987220 */ /* 0x080fe20000410000 */
[----:B------:R-:W-:Y:S01]  /*37c0*/  @P6 PRMT R109, R109, 0x7632, R109 ;  /* 0x000076326d6d6816 */ /* 0x000fe2000000006d */
[----:B------:R-:W-:-:S02]  /*37d0*/  FMUL.FTZ R153, R146, R139 ;  /* 0x0000008b92997220 */ /* 0x000fc40000410000 */
[----:B------:R-:W0:Y:S01]  /*37e0*/  LDC.64 R146, c[0x0][0x468] ;  /* 0x00011a00ff927b82 */ /* 0x000e220000000a00 */
[----:B------:R-:W-:Y:S01]  /*37f0*/  FMUL.FTZ R155, R152, UR14 ;  /* 0x0000000e989b7c20 */ /* 0x000fe20008410000 */
[----:B------:R-:W-:Y:S01]  /*3800*/  FMUL.FTZ R153, R153, UR14 ;  /* 0x0000000e99997c20 */ /* 0x000fe20008410000 */
[----:B------:R-:W-:Y:S01]  /*3810*/  FMUL.FTZ R152, R114, UR14 ;  /* 0x0000000e72987c20 */ /* 0x000fe20008410000 */
[----:B------:R-:W-:Y:S01]  /*3820*/  FSEL R157, R115, RZ, P4 ;  /* 0x000000ff739d7208 */ /* 0x000fe20002000000 */
[----:B------:R-:W-:Y:S01]  /*3830*/  FMUL.FTZ R154, R30, R155 ;  /* 0x0000009b1e9a7220 */ /* 0x000fe20000410000 */
[----:B------:R-:W-:Y:S01]  /*3840*/  FMUL.FTZ R114, R28, R153 ;  /* 0x000000991c727220 */ /* 0x000fe20000410000 */
[----:B------:R-:W-:Y:S01]  /*3850*/  FMUL.FTZ R156, R31, R152 ;  /* 0x000000981f9c7220 */ /* 0x000fe20000410000 */
[----:B------:R-:W-:Y:S02]  /*3860*/  @P6 SHF.L.U32 R109, R109, 0x10, RZ ;  /* 0x000000106d6d6819 */ /* 0x000fe400000006ff */
[----:B------:R-:W-:-:S02]  /*3870*/  FSEL R154, R154, RZ, P2 ;  /* 0x000000ff9a9a7208 */ /* 0x000fc40001000000 */
[----:B------:R-:W-:Y:S02]  /*3880*/  FSEL R114, R114, RZ, P5 ;  /* 0x000000ff72727208 */ /* 0x000fe40002800000 */
[----:B------:R-:W-:Y:S02]  /*3890*/  FSEL R115, R156, RZ, P1 ;  /* 0x000000ff9c737208 */ /* 0x000fe40000800000 */
[----:B------:R-:W-:Y:S02]  /*38a0*/  F2FP.BF16.F32.PACK_AB R114, R157, R114 ;  /* 0x000000729d72723e */ /* 0x000fe400000010ff */
[----:B------:R-:W-:Y:S02]  /*38b0*/  F2FP.BF16.F32.PACK_AB R115, R115, R154 ;  /* 0x0000009a7373723e */ /* 0x000fe400000010ff */
[----:B------:R-:W-:Y:S01]  /*38c0*/  MOV R154, RZ ;  /* 0x000000ff009a7202 */ /* 0x000fe20000000f00 */
[----:B------:R-:W-:Y:S01]  /*38d0*/  @P6 FMUL.FTZ R154, R150, R109 ;  /* 0x0000006d969a6220 */ /* 0x000fe20000410000 */
[----:B------:R-:W-:Y:S01]  /*38e0*/  @P4 PRMT R150, R110, 0x7632, R150 ;  /* 0x000076326e964816 */ /* 0x000fe20000000096 */
[----:B------:R-:W-:-:S02]  /*38f0*/  HFMA2 R109, -RZ, RZ, 0, 0 ;  /* 0x00000000ff6d7431 */ /* 0x000fc400000001ff */
[----:B0-----:R-:W-:Y:S01]  /*3900*/  IMAD.WIDE.U32 R146, R119, 0x10, R146 ;  /* 0x0000001077927825 */ /* 0x001fe200078e0092 */
[----:B------:R-:W-:-:S03]  /*3910*/  @P5 SHF.L.U32 R110, R110, 0x10, RZ ;  /* 0x000000106e6e5819 */ /* 0x000fc600000006ff */
[----:B------:R-:W-:Y:S01]  /*3920*/  FADD.FTZ R83, R83, R154 ;  /* 0x0000009a53537221 */ /* 0x000fe20000010000 */
[----:B------:R-:W-:Y:S01]  /*3930*/  @P4 SHF.L.U32 R157, R150, 0x10, RZ ;  /* 0x00000010969d4819 */ /* 0x000fe200000006ff */
[----:B------:R0:W-:Y:S01]  /*3940*/  STG.E.128 desc[UR6][R146.64], R112 ;  /* 0x0000007092007986 */ /* 0x0001e2000c101d06 */
[----:B------:R-:W-:Y:S01]  /*3950*/  @P5 FMUL.FTZ R109, R153, R110 ;  /* 0x0000006e996d5220 */ /* 0x000fe20000410000 */
[----:B------:R-:W-:Y:S02]  /*3960*/  @P2 SHF.L.U32 R110, R111, 0x10, RZ ;  /* 0x000000106f6e2819 */ /* 0x000fe400000006ff */
[----:B------:R-:W-:Y:S01]  /*3970*/  MOV R150, RZ ;  /* 0x000000ff00967202 */ /* 0x000fe20000000f00 */
[----:B------:R-:W-:Y:S01]  /*3980*/  @P4 FMUL.FTZ R150, R148, R157 ;  /* 0x0000009d94964220 */ /* 0x000fe20000410000 */
[----:B------:R-:W-:Y:S01]  /*3990*/  FADD.FTZ R104, R104, R109 ;  /* 0x0000006d68687221 */ /* 0x000fe20000010000 */
[----:B------:R-:W-:Y:S02]  /*39a0*/  IADD3 R119, PT, PT, R119, 0x20, RZ ;  /* 0x0000002077777810 */ /* 0x000fe40007ffe0ff */
[----:B------:R-:W-:Y:S01]  /*39b0*/  FADD.FTZ R105, R105, R150 ;  /* 0x0000009669697221 */ /* 0x000fe20000010000 */
[----:B0-----:R-:W-:Y:S01]  /*39c0*/  @P1 PRMT R113, R111, 0x7632, R113 ;  /* 0x000076326f711816 */ /* 0x001fe20000000071 */
[----:B------:R-:W-:Y:S01]  /*39d0*/  HFMA2 R111, -RZ, RZ, 0, 0 ;  /* 0x00000000ff6f7431 */ /* 0x000fe200000001ff */
[----:B------:R-:W-:Y:S01]  /*39e0*/  MOV R112, RZ ;  /* 0x000000ff00707202 */ /* 0x000fe20000000f00 */
[----:B------:R-:W-:Y:S01]  /*39f0*/  @P2 FMUL.FTZ R111, R155, R110 ;  /* 0x0000006e9b6f2220 */ /* 0x000fe20000410000 */
[----:B------:R-:W-:-:S03]  /*3a00*/  @P1 SHF.L.U32 R113, R113, 0x10, RZ ;  /* 0x0000001071711819 */ /* 0x000fc600000006ff */
[----:B------:R-:W-:Y:S02]  /*3a10*/  FADD.FTZ R106, R106, R111 ;  /* 0x0000006f6a6a7221 */ /* 0x000fe40000010000 */
[----:B------:R-:W-:-:S04]  /*3a20*/  @P1 FMUL.FTZ R112, R152, R113 ;  /* 0x0000007198701220 */ /* 0x000fc80000410000 */
[----:B------:R-:W-:-:S07]  /*3a30*/  FADD.FTZ R107, R107, R112 ;  /* 0x000000706b6b7221 */ /* 0x000fce0000010000 */
.L_x_2439:
[----:B------:R-:W-:Y:S05]  /*3a40*/  BSYNC.RECONVERGENT B1 ;  /* 0x0000000000017941 */ /* 0x000fea0003800200 */
.L_x_2438:
[----:B------:R-:W-:Y:S05]  /*3a50*/  @!P3 BRA `(.L_x_2434) ;  /* 0x000000180048b947 */ /* 0x000fea0003800000 */
[----:B0-----:R-:W0:Y:S02]  /*3a60*/  LDC.64 R108, c[0x0][0x390] ;  /* 0x0000e400ff6c7b82 */ /* 0x001e240000000a00 */
[----:B0-----:R-:W-:-:S06]  /*3a70*/  IMAD.WIDE.U32 R108, R119, 0x10, R108 ;  /* 0x00000010776c7825 */ /* 0x001fcc00078e006c */
[----:B------:R-:W2:Y:S01]  /*3a80*/  LDG.E.128 R108, desc[UR6][R108.64] ;  /* 0x000000066c6c7981 */ /* 0x000ea2000c1e1d00 */
[----:B------:R-:W-:Y:S01]  /*3a90*/  PRMT R113, R103, 0x7632, R113 ;  /* 0x0000763267717816 */ /* 0x000fe20000000071 */
[-C--:B------:R-:W-:Y:S01]  /*3aa0*/  FFMA.FTZ R114, R10, R141.reuse, R140 ;  /* 0x0000008d0a727223 */ /* 0x080fe2000001008c */
[----:B------:R-:W-:Y:S01]  /*3ab0*/  PRMT R112, R100, 0x7632, R112 ;  /* 0x0000763264707816 */ /* 0x000fe20000000070 */
[-CC-:B------:R-:W-:Y:S01]  /*3ac0*/  FFMA.FTZ R149, R117, R141.reuse, R140.reuse ;  /* 0x0000008d75957223 */ /* 0x180fe2000001008c */
[----:B------:R-:W-:Y:S01]  /*3ad0*/  SHF.L.U32 R147, R113, 0x10, RZ ;  /* 0x0000001071937819 */ /* 0x000fe200000006ff */
[-CC-:B------:R-:W-:Y:S01]  /*3ae0*/  FFMA.FTZ R151, R15, R141.reuse, R140.reuse ;  /* 0x0000008d0f977223 */ /* 0x180fe2000001008c */
[-CC-:B------:R-:W-:Y:S01]  /*3af0*/  FFMA.FTZ R150, R8, R141.reuse, R140.reuse ;  /* 0x0000008d08967223 */ /* 0x180fe2000001008c */
[-CC-:B------:R-:W-:Y:S01]  /*3b00*/  FFMA.FTZ R148, R0, R141.reuse, R140.reuse ;  /* 0x0000008d00947223 */ /* 0x180fe2000001008c */
[-CC-:B------:R-:W-:Y:S01]  /*3b10*/  FFMA.FTZ R146, R13, R141.reuse, R140.reuse ;  /* 0x0000008d0d927223 */ /* 0x180fe2000001008c */
[----:B------:R-:W-:Y:S01]  /*3b20*/  SHF.L.U32 R115, R112, 0x10, RZ ;  /* 0x0000001070737819 */ /* 0x000fe200000006ff */
[-C--:B------:R-:W-:Y:S01]  /*3b30*/  FFMA.FTZ R113, R6, R141.reuse, R140 ;  /* 0x0000008d06717223 */ /* 0x080fe2000001008c */
[----:B------:R-:W-:Y:S01]  /*3b40*/  FADD.FTZ R114, R7, -R114 ;  /* 0x8000007207727221 */ /* 0x000fe20000010000 */
[--C-:B------:R-:W-:Y:S01]  /*3b50*/  FFMA.FTZ R141, R9, R141, R140.reuse ;  /* 0x0000008d098d7223 */ /* 0x100fe2000001008c */
[----:B------:R-:W-:Y:S01]  /*3b60*/  PRMT R140, R101, 0x7632, R140 ;  /* 0x00007632658c7816 */ /* 0x000fe2000000008c */
[----:B------:R-:W-:Y:S01]  /*3b70*/  FADD.FTZ R152, R14, -R149 ;  /* 0x800000950e987221 */ /* 0x000fe20000010000 */
[----:B------:R-:W-:Y:S01]  /*3b80*/  LOP3.LUT P2, RZ, R142, 0xff00, RZ, 0xc0, !PT ;  /* 0x0000ff008eff7812 */ /* 0x000fe2000784c0ff */
[----:B------:R-:W-:Y:S01]  /*3b90*/  FFMA.FTZ R114, R138, R114, R115 ;  /* 0x000000728a727223 */ /* 0x000fe20000010073 */
[----:B------:R-:W-:Y:S01]  /*3ba0*/  LOP3.LUT P1, RZ, R142, 0xff, RZ, 0xc0, !PT ;  /* 0x000000ff8eff7812 */ /* 0x000fe2000782c0ff */
[----:B------:R-:W-:Y:S01]  /*3bb0*/  FADD.FTZ R154, R4, -R113 ;  /* 0x80000071049a7221 */ /* 0x000fe20000010000 */
[----:B------:R-:W-:Y:S01]  /*3bc0*/  SHF.L.U32 R115, R100, 0x10, RZ ;  /* 0x0000001064737819 */ /* 0x000fe200000006ff */
[----:B------:R-:W-:Y:S01]  /*3bd0*/  FADD.FTZ R148, R3, -R148 ;  /* 0x8000009403947221 */ /* 0x000fe20000010000 */
[----:B------:R-:W-:Y:S01]  /*3be0*/  SHF.L.U32 R149, R140, 0x10, RZ ;  /* 0x000000108c957819 */ /* 0x000fe200000006ff */
[----:B------:R-:W-:Y:S01]  /*3bf0*/  FADD.FTZ R146, R11, -R146 ;  /* 0x800000920b927221 */ /* 0x000fe20000010000 */
[----:B------:R-:W-:Y:S01]  /*3c00*/  PRMT R140, R102, 0x7632, R140 ;  /* 0x00007632668c7816 */ /* 0x000fe2000000008c */
[----:B------:R-:W-:Y:S01]  /*3c10*/  FFMA.FTZ R152, R138, R152, R115 ;  /* 0x000000988a987223 */ /* 0x000fe20000010073 */
[----:B------:R-:W-:Y:S01]  /*3c20*/  SHF.L.U32 R115, R102, 0x10, RZ ;  /* 0x0000001066737819 */ /* 0x000fe200000006ff */
[----:B------:R-:W-:Y:S01]  /*3c30*/  FFMA.FTZ R112, R138, R148, R147 ;  /* 0x000000948a707223 */ /* 0x000fe20000010093 */
[----:B------:R-:W-:Y:S01]  /*3c40*/  SHF.L.U32 R113, R140, 0x10, RZ ;  /* 0x000000108c717819 */ /* 0x000fe200000006ff */
[-C--:B------:R-:W-:Y:S01]  /*3c50*/  FMUL.FTZ R152, R152, R139.reuse ;  /* 0x0000008b98987220 */ /* 0x080fe20000410000 */
[----:B------:R-:W-:Y:S01]  /*3c60*/  FADD.FTZ R150, R5, -R150 ;  /* 0x8000009605967221 */ /* 0x000fe20000010000 */
[----:B------:R-:W-:Y:S01]  /*3c70*/  SHF.L.U32 R147, R101, 0x10, RZ ;  /* 0x0000001065937819 */ /* 0x000fe200000006ff */
[----:B------:R-:W-:Y:S01]  /*3c80*/  FADD.FTZ R148, R12, -R151 ;  /* 0x800000970c947221 */ /* 0x000fe20000010000 */
[C---:B------:R-:W-:Y:S01]  /*3c90*/  FFMA.FTZ R154, R138.reuse, R154, R113 ;  /* 0x0000009a8a9a7223 */ /* 0x040fe20000010071 */
[----:B------:R-:W-:Y:S01]  /*3ca0*/  FFMA.FTZ R146, R138, R146, R115 ;  /* 0x000000928a927223 */ /* 0x000fe20000010073 */
[----:B------:R-:W-:Y:S01]  /*3cb0*/  FMUL.FTZ R115, R152, UR14 ;  /* 0x0000000e98737c20 */ /* 0x000fe20008410000 */
[----:B------:R-:W-:Y:S01]  /*3cc0*/  FFMA.FTZ R150, R138, R150, R149 ;  /* 0x000000968a967223 */ /* 0x000fe20000010095 */
[----:B------:R-:W-:Y:S01]  /*3cd0*/  FADD.FTZ R156, R2, -R141 ;  /* 0x8000008d029c7221 */ /* 0x000fe20000010000 */
[----:B------:R-:W-:Y:S01]  /*3ce0*/  CS2R R140, SRZ ;  /* 0x00000000008c7805 */ /* 0x000fe2000001ff00 */
[----:B------:R-:W-:Y:S01]  /*3cf0*/  FFMA.FTZ R148, R138, R148, R147 ;  /* 0x000000948a947223 */ /* 0x000fe20000010093 */
[----:B------:R-:W-:Y:S01]  /*3d00*/  SHF.L.U32 R147, R103, 0x10, RZ ;  /* 0x0000001067937819 */ /* 0x000fe200000006ff */
[-C--:B------:R-:W-:Y:S01]  /*3d10*/  FMUL.FTZ R114, R114, R139.reuse ;  /* 0x0000008b72727220 */ /* 0x080fe20000410000 */
[----:B------:R-:W-:Y:S01]  /*3d20*/  LOP3.LUT P5, RZ, R142, 0xff000000, RZ, 0xc0, !PT ;  /* 0xff0000008eff7812 */ /* 0x000fe200078ac0ff */
[-C--:B------:R-:W-:Y:S01]  /*3d30*/  FMUL.FTZ R146, R146, R139.reuse ;  /* 0x0000008b92927220 */ /* 0x080fe20000410000 */
[-C--:B------:R-:W-:Y:S01]  /*3d40*/  FMUL.FTZ R154, R154, R139.reuse ;  /* 0x0000008b9a9a7220 */ /* 0x080fe20000410000 */
[----:B------:R-:W-:Y:S01]  /*3d50*/  FFMA.FTZ R156, R138, R156, R147 ;  /* 0x0000009c8a9c7223 */ /* 0x000fe20000010093 */
[-C--:B------:R-:W-:Y:S01]  /*3d60*/  FMUL.FTZ R147, R148, R139.reuse ;  /* 0x0000008b94937220 */ /* 0x080fe20000410000 */
[----:B------:R-:W-:Y:S01]  /*3d70*/  FMUL.FTZ R114, R114, UR14 ;  /* 0x0000000e72727c20 */ /* 0x000fe20008410000 */
[-C--:B------:R-:W-:Y:S01]  /*3d80*/  FMUL.FTZ R148, R112, R139.reuse ;  /* 0x0000008b70947220 */ /* 0x080fe20000410000 */
[----:B------:R-:W-:Y:S01]  /*3d90*/  FMUL.FTZ R151, R156, R139 ;  /* 0x0000008b9c977220 */ /* 0x000fe20000410000 */
[----:B------:R-:W-:Y:S01]  /*3da0*/  FMUL.FTZ R147, R147, UR14 ;  /* 0x0000000e93937c20 */ /* 0x000fe20008410000 */
[----:B------:R-:W-:Y:S01]  /*3db0*/  LOP3.LUT P6, RZ, R142, 0xff0000, RZ, 0xc0, !PT ;  /* 0x00ff00008eff7812 */ /* 0x000fe200078cc0ff */
[----:B------:R-:W-:Y:S01]  /*3dc0*/  FMUL.FTZ R149, R146, UR14 ;  /* 0x0000000e92957c20 */ /* 0x000fe20008410000 */
[----:B------:R-:W-:Y:S01]  /*3dd0*/  FMUL.FTZ R146, R154, UR14 ;  /* 0x0000000e9a927c20 */ /* 0x000fe20008410000 */
[----:B------:R-:W-:Y:S01]  /*3de0*/  LOP3.LUT P4, RZ, R143, 0xff, RZ, 0xc0, !PT ;  /* 0x000000ff8fff7812 */ /* 0x000fe2000788c0ff */
[----:B------:R-:W-:Y:S01]  /*3df0*/  FMUL.FTZ R151, R151, UR14 ;  /* 0x0000000e97977c20 */ /* 0x000fe20008410000 */
[----:B------:R-:W-:Y:S01]  /*3e00*/  LOP3.LUT P3, RZ, R143, 0xff00, RZ, 0xc0, !PT ;  /* 0x0000ff008fff7812 */ /* 0x000fe2000786c0ff */
[----:B------:R-:W-:-:S04]  /*3e10*/  FMUL.FTZ R148, R148, UR14 ;  /* 0x0000000e94947c20 */ /* 0x000fc80008410000 */
[----:B------:R-:W-:Y:S01]  /*3e20*/  FMUL.FTZ R152, R47, R148 ;  /* 0x000000942f987220 */ /* 0x000fe20000410000 */
[C---:B--2---:R-:W-:Y:S02]  /*3e30*/  @P2 PRMT R113, R108.reuse, 0x7632, R113 ;  /* 0x000076326c712816 */ /* 0x044fe40000000071 */
[----:B------:R-:W-:Y:S02]  /*3e40*/  @P1 SHF.L.U32 R108, R108, 0x10, RZ ;  /* 0x000000106c6c1819 */ /* 0x000fe400000006ff */
[----:B------:R-:W-:Y:S02]  /*3e50*/  @P2 SHF.L.U32 R113, R113, 0x10, RZ ;  /* 0x0000001071712819 */ /* 0x000fe400000006ff */
[----:B------:R-:W-:Y:S01]  /*3e60*/  @P4 SHF.L.U32 R154, R110, 0x10, RZ ;  /* 0x000000106e9a4819 */ /* 0x000fe200000006ff */
[----:B------:R-:W-:Y:S01]  /*3e70*/  @P1 FMUL.FTZ R141, R115, R108 ;  /* 0x0000006c738d1220 */ /* 0x000fe20000410000 */
[----:B------:R-:W-:Y:S01]  /*3e80*/  FMUL.FTZ R108, R150, R139 ;  /* 0x0000008b966c7220 */ /* 0x000fe20000410000 */
[----:B------:R-:W-:Y:S01]  /*3e90*/  @P2 FMUL.FTZ R140, R114, R113 ;  /* 0x00000071728c2220 */ /* 0x000fe20000410000 */
[----:B------:R-:W-:Y:S01]  /*3ea0*/  FMUL.FTZ R113, R40, R115 ;  /* 0x0000007328717220 */ /* 0x000fe20000410000 */
[----:B------:R-:W-:Y:S01]  /*3eb0*/  FMUL.FTZ R114, R41, R114 ;  /* 0x0000007229727220 */ /* 0x000fe20000410000 */
[----:B------:R-:W-:Y:S01]  /*3ec0*/  FMUL.FTZ R108, R108, UR14 ;  /* 0x0000000e6c6c7c20 */ /* 0x000fe20008410000 */
[----:B------:R-:W-:Y:S01]  /*3ed0*/  FMUL.FTZ R115, R42, R147 ;  /* 0x000000932a737220 */ /* 0x000fe20000410000 */
[----:B------:R-:W-:Y:S01]  /*3ee0*/  @P3 PRMT R110, R110, 0x7632, R110 ;  /* 0x000076326e6e3816 */ /* 0x000fe2000000006e */
[----:B------:R-:W-:Y:S01]  /*3ef0*/  FADD.FTZ R84, R84, R141 ;  /* 0x0000008d54547221 */ /* 0x000fe20000010000 */
[----:B------:R-:W-:Y:S01]  /*3f00*/  FMUL.FTZ R138, R43, R108 ;  /* 0x0000006c2b8a7220 */ /* 0x000fe20000410000 */
[----:B------:R-:W-:Y:S01]  /*3f10*/  FSEL R113, R113, RZ, P1 ;  /* 0x000000ff71717208 */ /* 0x000fe20000800000 */
[----:B------:R-:W-:Y:S01]  /*3f20*/  FADD.FTZ R85, R85, R140 ;  /* 0x0000008c55557221 */ /* 0x000fe20000010000 */
[----:B------:R-:W-:-:S02]  /*3f30*/  FSEL R114, R114, RZ, P2 ;  /* 0x000000ff72727208 */ /* 0x000fc40001000000 */
[----:B------:R-:W-:Y:S02]  /*3f40*/  FSEL R150, R138, RZ, P5 ;  /* 0x000000ff8a967208 */ /* 0x000fe40002800000 */
[----:B------:R-:W0:Y:S01]  /*3f50*/  LDC.64 R138, c[0x0][0x468] ;  /* 0x00011a00ff8a7b82 */ /* 0x000e220000000a00 */
[----:B------:R-:W-:Y:S02]  /*3f60*/  FSEL R115, R115, RZ, P6 ;  /* 0x000000ff73737208 */ /* 0x000fe40003000000 */
[----:B------:R-:W-:Y:S02]  /*3f70*/  ISETP.GE.U32.AND P1, PT, R142, RZ, PT ;  /* 0x000000ff8e00720c */ /* 0x000fe40003f26070 */
[----:B------:R-:W-:Y:S01]  /*3f80*/  F2FP.BF16.F32.PACK_AB R112, R114, R113 ;  /* 0x000000717270723e */ /* 0x000fe200000010ff */
[----:B------:R-:W-:Y:S01]  /*3f90*/  FMUL.FTZ R114, R44, R149 ;  /* 0x000000952c727220 */ /* 0x000fe20000410000 */
[----:B------:R-:W-:Y:S01]  /*3fa0*/  F2FP.BF16.F32.PACK_AB R113, R150, R115 ;  /* 0x000000739671723e */ /* 0x000fe200000010ff */
[----:B------:R-:W-:Y:S01]  /*3fb0*/  FMUL.FTZ R115, R45, R146 ;  /* 0x000000922d737220 */ /* 0x000fe20000410000 */
[C---:B------:R-:W-:Y:S01]  /*3fc0*/  ISETP.GE.U32.AND.EX P1, PT, R143.reuse, 0x1000000, PT, P1 ;  /* 0x010000008f00780c */ /* 0x040fe20003f26110 */
[----:B------:R-:W-:Y:S01]  /*3fd0*/  FMUL.FTZ R150, R46, R151 ;  /* 0x000000972e967220 */ /* 0x000fe20000410000 */
[----:B------:R-:W-:-:S02]  /*3fe0*/  LOP3.LUT P2, RZ, R143, 0xff0000, RZ, 0xc0, !PT ;  /* 0x00ff00008fff7812 */ /* 0x000fc4000784c0ff */
[----:B------:R-:W-:Y:S02]  /*3ff0*/  FSEL R114, R114, RZ, P4 ;  /* 0x000000ff72727208 */ /* 0x000fe40002000000 */
[----:B------:R-:W-:Y:S02]  /*4000*/  FSEL R153, R115, RZ, P3 ;  /* 0x000000ff73997208 */ /* 0x000fe40001800000 */
[----:B------:R-:W-:Y:S02]  /*4010*/  FSEL R150, R150, RZ, P2 ;  /* 0x000000ff96967208 */ /* 0x000fe40001000000 */
[----:B------:R-:W-:Y:S02]  /*4020*/  F2FP.BF16.F32.PACK_AB R114, R153, R114 ;  /* 0x000000729972723e */ /* 0x000fe400000010ff */
[----:B------:R-:W-:Y:S02]  /*4030*/  @P5 PRMT R153, R109, 0x7632, R153 ;  /* 0x000076326d995816 */ /* 0x000fe40000000099 */
[----:B------:R-:W-:Y:S01]  /*4040*/  FSEL R115, R152, RZ, P1 ;  /* 0x000000ff98737208 */ /* 0x000fe20000800000 */
[----:B0-----:R-:W-:Y:S01]  /*4050*/  IMAD.WIDE.U32 R138, R119, 0x10, R138 ;  /* 0x00000010778a7825 */ /* 0x001fe200078e008a */
[----:B------:R-:W-:-:S03]  /*4060*/  @P1 PRMT R155, R111, 0x7632, R155 ;  /* 0x000076326f9b1816 */ /* 0x000fc6000000009b */
[----:B------:R-:W-:Y:S01]  /*4070*/  HFMA2 R119, -RZ, RZ, 0, 0 ;  /* 0x00000000ff777431 */ /* 0x000fe200000001ff */
[----:B------:R-:W-:Y:S02]  /*4080*/  @P5 SHF.L.U32 R153, R153, 0x10, RZ ;  /* 0x0000001099995819 */ /* 0x000fe400000006ff */
[----:B------:R-:W-:Y:S02]  /*4090*/  F2FP.BF16.F32.PACK_AB R115, R115, R150 ;  /* 0x000000967373723e */ /* 0x000fe400000010ff */
[----:B------:R-:W-:Y:S02]  /*40a0*/  @P2 SHF.L.U32 R156, R111, 0x10, RZ ;  /* 0x000000106f9c2819 */ /* 0x000fe400000006ff */
[----:B------:R-:W-:Y:S01]  /*40b0*/  @P6 SHF.L.U32 R150, R109, 0x10, RZ ;  /* 0x000000106d966819 */ /* 0x000fe200000006ff */
[----:B------:R0:W-:Y:S01]  /*40c0*/  STG.E.128 desc[UR6][R138.64], R112 ;  /* 0x000000708a007986 */ /* 0x0001e2000c101d06 */
[----:B------:R-:W-:Y:S02]  /*40d0*/  @P3 SHF.L.U32 R111, R110, 0x10, RZ ;  /* 0x000000106e6f3819 */ /* 0x000fe400000006ff */
[----:B------:R-:W-:Y:S01]  /*40e0*/  @P1 SHF.L.U32 R155, R155, 0x10, RZ ;  /* 0x000000109b9b1819 */ /* 0x000fe200000006ff */
[----:B------:R-:W-:Y:S01]  /*40f0*/  @P6 FMUL.FTZ R119, R147, R150 ;  /* 0x0000009693776220 */ /* 0x000fe20000410000 */
[----:B------:R-:W-:Y:S01]  /*4100*/  MOV R152, RZ ;  /* 0x000000ff00987202 */ /* 0x000fe20000000f00 */
[----:B------:R-:W-:Y:S01]  /*4110*/  @P5 FMUL.FTZ R152, R108, R153 ;  /* 0x000000996c985220 */ /* 0x000fe20000410000 */
[----:B------:R-:W-:-:S02]  /*4120*/  CS2R R108, SRZ ;  /* 0x00000000006c7805 */ /* 0x000fc4000001ff00 */
[----:B------:R-:W-:Y:S01]  /*4130*/  MOV R110, RZ ;  /* 0x000000ff006e7202 */ /* 0x000fe20000000f00 */
        /* <DEDUP_REMOVED lines=8> */
[----:B0-----:R-:W-:Y:S02]  /*41c0*/  HFMA2 R113, -RZ, RZ, 0, 0 ;  /* 0x00000000ff717431 */ /* 0x001fe400000001ff */
[----:B------:R-:W-:-:S04]  /*41d0*/  @P2 FMUL.FTZ R113, R151, R156 ;  /* 0x0000009c97712220 */ /* 0x000fc80000410000 */
[----:B------:R-:W-:Y:S01]  /*41e0*/  FADD.FTZ R90, R90, R113 ;  /* 0x000000715a5a7221 */ /* 0x000fe20000010000 */
[----:B------:R-:W-:Y:S06]  /*41f0*/  BRA `(.L_x_2434) ;  /* 0x0000001000607947 */ /* 0x000fec0003800000 */
.L_x_2437:
[----:B------:R-:W-:Y:S04]  /*4200*/  BSSY.RECONVERGENT B1, `(.L_x_2440) ;  /* 0x000008d000017945 */ /* 0x000fe80003800200 */
[----:B------:R-:W-:Y:S05]  /*4210*/  @!P4 BRA `(.L_x_2441) ;  /* 0x00000008002cc947 */ /* 0x000fea0003800000 */
[----:B0-----:R-:W0:Y:S02]  /*4220*/  LDC.64 R108, c[0x0][0x390] ;  /* 0x0000e400ff6c7b82 */ /* 0x001e240000000a00 */
[----:B0-----:R-:W-:-:S06]  /*4230*/  IMAD.WIDE.U32 R108, R119, 0x10, R108 ;  /* 0x00000010776c7825 */ /* 0x001fcc00078e006c */
[----:B------:R-:W2:Y:S01]  /*4240*/  LDG.E.128 R108, desc[UR6][R108.64] ;  /* 0x000000066c6c7981 */ /* 0x000ea2000c1e1d00 */
[-CC-:B------:R-:W-:Y:S01]  /*4250*/  FFMA.FTZ R92, R137, R141.reuse, R140.reuse ;  /* 0x0000008d895c7223 */ /* 0x180fe2000001008c */
[----:B------:R-:W-:Y:S01]  /*4260*/  SHF.L.U32 R95, R96, 0x10, RZ ;  /* 0x00000010605f7819 */ /* 0x000fe200000006ff */
[-C--:B------:R-:W-:Y:S01]  /*4270*/  FFMA.FTZ R113, R136, R141.reuse, R140 ;  /* 0x0000008d88717223 */ /* 0x080fe2000001008c */
[----:B------:R-:W-:Y:S01]  /*4280*/  PRMT R112, R97, 0x7632, R112 ;  /* 0x0000763261707816 */ /* 0x000fe20000000070 */
[--C-:B------:R-:W-:Y:S01]  /*4290*/  FADD.FTZ R93, R135, -R92.reuse ;  /* 0x8000005c875d7221 */ /* 0x100fe20000010000 */
[----:B------:R-:W-:Y:S01]  /*42a0*/  PRMT R92, R96, 0x7632, R92 ;  /* 0x00007632605c7816 */ /* 0x000fe2000000005c */
[--C-:B------:R-:W-:Y:S01]  /*42b0*/  FFMA.FTZ R115, R132, R141, R140.reuse ;  /* 0x0000008d84737223 */ /* 0x100fe2000001008c */
[----:B------:R-:W-:Y:S01]  /*42c0*/  FADD.FTZ R113, R134, -R113 ;  /* 0x8000007186717221 */ /* 0x000fe20000010000 */
[----:B------:R-:W-:Y:S01]  /*42d0*/  FFMA.FTZ R156, R138, R93, R95 ;  /* 0x0000005d8a9c7223 */ /* 0x000fe2000001005f */
[----:B------:R-:W-:Y:S01]  /*42e0*/  SHF.L.U32 R93, R92, 0x10, RZ ;  /* 0x000000105c5d7819 */ /* 0x000fe200000006ff */
[----:B------:R-:W-:Y:S01]  /*42f0*/  FADD.FTZ R115, R130, -R115 ;  /* 0x8000007382737221 */ /* 0x000fe20000010000 */
[----:B------:R-:W-:Y:S01]  /*4300*/  SHF.L.U32 R112, R112, 0x10, RZ ;  /* 0x0000001070707819 */ /* 0x000fe200000006ff */
[----:B------:R-:W-:Y:S01]  /*4310*/  FFMA.FTZ R114, R128, R141, R140 ;  /* 0x0000008d80727223 */ /* 0x000fe2000001008c */
[----:B------:R-:W-:Y:S01]  /*4320*/  PRMT R146, R98, 0x7632, R146 ;  /* 0x0000763262927816 */ /* 0x000fe20000000092 */
[C---:B------:R-:W-:Y:S01]  /*4330*/  FFMA.FTZ R158, R138.reuse, R113, R93 ;  /* 0x000000718a9e7223 */ /* 0x040fe2000001005d */
[----:B------:R-:W-:Y:S01]  /*4340*/  FFMA.FTZ R94, R133, R141, R140 ;  /* 0x0000008d855e7223 */ /* 0x000fe2000001008c */
[----:B------:R-:W-:Y:S01]  /*4350*/  FFMA.FTZ R152, R138, R115, R112 ;  /* 0x000000738a987223 */ /* 0x000fe20000010070 */
[----:B------:R-:W-:Y:S01]  /*4360*/  SHF.L.U32 R146, R146, 0x10, RZ ;  /* 0x0000001092927819 */ /* 0x000fe200000006ff */
[----:B------:R-:W0:Y:S01]  /*4370*/  LDC.64 R112, c[0x0][0x478] ;  /* 0x00011e00ff707b82 */ /* 0x000e220000000a00 */
[----:B------:R-:W-:Y:S01]  /*4380*/  FADD.FTZ R147, R125, -R114 ;  /* 0x800000727d937221 */ /* 0x000fe20000010000 */
[----:B------:R-:W-:Y:S01]  /*4390*/  SHF.L.U32 R154, R97, 0x10, RZ ;  /* 0x00000010619a7819 */ /* 0x000fe200000006ff */
[--C-:B------:R-:W-:Y:S01]  /*43a0*/  FADD.FTZ R95, R131, -R94.reuse ;  /* 0x8000005e835f7221 */ /* 0x100fe20000010000 */
[----:B------:R-:W-:Y:S01]  /*43b0*/  PRMT R94, R99, 0x7632, R94 ;  /* 0x00007632635e7816 */ /* 0x000fe2000000005e */
        /* <DEDUP_REMOVED lines=11> */
[----:B------:R-:W-:Y:S01]  /*4470*/  LOP3.LUT P1, RZ, R144, 0xff, RZ, 0xc0, !PT ;  /* 0x000000ff90ff7812 */ /* 0x000fe2000782c0ff */
[----:B------:R-:W-:Y:S01]  /*4480*/  FFMA.FTZ R146, R138, R93, R95 ;  /* 0x0000005d8a927223 */ /* 0x000fe2000001005f */
[----:B------:R-:W-:Y:S01]  /*4490*/  LOP3.LUT P2, RZ, R144, 0xff00, RZ, 0xc0, !PT ;  /* 0x0000ff0090ff7812 */ /* 0x000fe2000784c0ff */
[C---:B------:R-:W-:Y:S01]  /*44a0*/  FFMA.FTZ R148, R138.reuse, R115, R148 ;  /* 0x000000738a947223 */ /* 0x040fe20000010094 */
[----:B------:R-:W-:Y:S01]  /*44b0*/  FFMA.FTZ R114, R138, R147, R94 ;  /* 0x000000938a727223 */ /* 0x000fe2000001005e */
[----:B------:R-:W-:Y:S01]  /*44c0*/  F2FP.BF16.F32.PACK_AB R92, RZ, R156 ;  /* 0x0000009cff5c723e */ /* 0x000fe200000010ff */
[----:B------:R-:W-:Y:S01]  /*44d0*/  FMUL.FTZ R156, R156, R139 ;  /* 0x0000008b9c9c7220 */ /* 0x000fe20000410000 */
[----:B------:R-:W-:Y:S01]  /*44e0*/  F2FP.BF16.F32.PACK_AB R93, RZ, R158 ;  /* 0x0000009eff5d723e */ /* 0x000fe200000010ff */
[----:B0-----:R-:W-:Y:S01]  /*44f0*/  IMAD.WIDE.U32 R112, R119, 0x10, R112 ;  /* 0x0000001077707825 */ /* 0x001fe200078e0070 */
[----:B------:R-:W-:-:S03]  /*4500*/  F2FP.BF16.F32.PACK_AB R94, RZ, R154 ;  /* 0x0000009aff5e723e */ /* 0x000fc600000010ff */
[-C--:B------:R-:W-:Y:S01]  /*4510*/  FMUL.FTZ R158, R158, R139.reuse ;  /* 0x0000008b9e9e7220 */ /* 0x080fe20000410000 */
[----:B------:R-:W-:Y:S01]  /*4520*/  F2FP.BF16.F32.PACK_AB R95, RZ, R152 ;  /* 0x00000098ff5f723e */ /* 0x000fe200000010ff */
[-C--:B------:R-:W-:Y:S01]  /*4530*/  FMUL.FTZ R152, R152, R139.reuse ;  /* 0x0000008b98987220 */ /* 0x080fe20000410000 */
[----:B------:R-:W-:Y:S01]  /*4540*/  F2FP.BF16.F32.PACK_AB R115, RZ, R146 ;  /* 0x00000092ff73723e */ /* 0x000fe200000010ff */
[----:B------:R-:W-:Y:S01]  /*4550*/  FMUL.FTZ R158, R158, UR14 ;  /* 0x0000000e9e9e7c20 */ /* 0x000fe20008410000 */
[----:B------:R-:W-:Y:S01]  /*4560*/  F2FP.BF16.F32.PACK_AB R147, RZ, R150 ;  /* 0x00000096ff93723e */ /* 0x000fe200000010ff */
[----:B------:R-:W-:Y:S01]  /*4570*/  FMUL.FTZ R152, R152, UR14 ;  /* 0x0000000e98987c20 */ /* 0x000fe20008410000 */
[----:B------:R-:W-:Y:S01]  /*4580*/  F2FP.BF16.F32.PACK_AB R149, RZ, R148 ;  /* 0x00000094ff95723e */ /* 0x000fe200000010ff */
[----:B------:R-:W-:Y:S01]  /*4590*/  FMUL.FTZ R156, R156, UR14 ;  /* 0x0000000e9c9c7c20 */ /* 0x000fe20008410000 */
[----:B------:R-:W-:Y:S01]  /*45a0*/  F2FP.BF16.F32.PACK_AB R151, RZ, R114 ;  /* 0x00000072ff97723e */ /* 0x000fe200000010ff */
[-C--:B------:R-:W-:Y:S01]  /*45b0*/  FMUL.FTZ R154, R154, R139.reuse ;  /* 0x0000008b9a9a7220 */ /* 0x080fe20000410000 */
[----:B------:R-:W-:Y:S01]  /*45c0*/  PRMT R92, R92, 0x5410, R93 ;  /* 0x000054105c5c7816 */ /* 0x000fe2000000005d */
[-C--:B------:R-:W-:Y:S01]  /*45d0*/  FMUL.FTZ R155, R146, R139.reuse ;  /* 0x0000008b929b7220 */ /* 0x080fe20000410000 */
[----:B------:R-:W-:Y:S01]  /*45e0*/  PRMT R93, R94, 0x5410, R95 ;  /* 0x000054105e5d7816 */ /* 0x000fe2000000005f */
[-C--:B------:R-:W-:Y:S01]  /*45f0*/  FMUL.FTZ R150, R150, R139.reuse ;  /* 0x0000008b96967220 */ /* 0x080fe20000410000 */
[----:B------:R-:W-:Y:S01]  /*4600*/  LOP3.LUT P4, RZ, R144, 0xff0000, RZ, 0xc0, !PT ;  /* 0x00ff000090ff7812 */ /* 0x000fe2000788c0ff */
[----:B------:R-:W-:Y:S01]  /*4610*/  FMUL.FTZ R153, R148, R139 ;  /* 0x0000008b94997220 */ /* 0x000fe20000410000 */
[----:B------:R-:W-:Y:S01]  /*4620*/  PRMT R94, R115, 0x5410, R147 ;  /* 0x00005410735e7816 */ /* 0x000fe20000000093 */
[----:B------:R-:W-:Y:S01]  /*4630*/  FMUL.FTZ R147, R27, R152 ;  /* 0x000000981b937220 */ /* 0x000fe20000410000 */
[----:B------:R-:W-:Y:S01]  /*4640*/  PRMT R95, R149, 0x5410, R151 ;  /* 0x00005410955f7816 */ /* 0x000fe20000000097 */
[----:B------:R-:W-:Y:S01]  /*4650*/  HFMA2 R149, -RZ, RZ, 0, 0 ;  /* 0x00000000ff957431 */ /* 0x000fe200000001ff */
[----:B------:R-:W-:Y:S01]  /*4660*/  LOP3.LUT P6, RZ, R144, 0xff000000, RZ, 0xc0, !PT ;  /* 0xff00000090ff7812 */ /* 0x000fe200078cc0ff */
[----:B------:R-:W-:-:S02]  /*4670*/  HFMA2 R151, -RZ, RZ, 0, 0 ;  /* 0x00000000ff977431 */ /* 0x000fc400000001ff */
[----:B------:R-:W-:Y:S01]  /*4680*/  FMUL.FTZ R114, R114, R139 ;  /* 0x0000008b72727220 */ /* 0x000fe20000410000 */
[----:B------:R0:W-:Y:S01]  /*4690*/  STG.E.128 desc[UR6][R112.64], R92 ;  /* 0x0000005c70007986 */ /* 0x0001e2000c101d06 */
[----:B------:R-:W-:Y:S01]  /*46a0*/  FMUL.FTZ R148, R150, UR14 ;  /* 0x0000000e96947c20 */ /* 0x000fe20008410000 */
[----:B------:R-:W-:Y:S01]  /*46b0*/  FMUL.FTZ R155, R155, UR14 ;  /* 0x0000000e9b9b7c20 */ /* 0x000fe20008410000 */
[----:B------:R-:W-:Y:S01]  /*46c0*/  FMUL.FTZ R153, R153, UR14 ;  /* 0x0000000e99997c20 */ /* 0x000fe20008410000 */
[----:B------:R-:W-:Y:S01]  /*46d0*/  FMUL.FTZ R150, R114, UR14 ;  /* 0x0000000e72967c20 */ /* 0x000fe20008410000 */
[----:B------:R-:W-:Y:S01]  /*46e0*/  LOP3.LUT P5, RZ, R145, 0xff, RZ, 0xc0, !PT ;  /* 0x000000ff91ff7812 */ /* 0x000fe200078ac0ff */
[----:B------:R-:W-:-:S05]  /*46f0*/  FMUL.FTZ R114, R28, R155 ;  /* 0x0000009b1c727220 */ /* 0x000fca0000410000 */
[----:B------:R-:W-:Y:S01]  /*4700*/  FSEL R114, R114, RZ, P5 ;  /* 0x000000ff72727208 */ /* 0x000fe20002800000 */
[----:B0-----:R-:W-:-:S05]  /*4710*/  FMUL.FTZ R113, R25, R158 ;  /* 0x0000009e19717220 */ /* 0x001fca0000410000 */
[----:B------:R-:W-:Y:S02]  /*4720*/  FSEL R113, R113, RZ, P2 ;  /* 0x000000ff71717208 */ /* 0x000fe40001000000 */
[C---:B--2---:R-:W-:Y:S02]  /*4730*/  @P1 SHF.L.U32 R115, R108.reuse, 0x10, RZ ;  /* 0x000000106c731819 */ /* 0x044fe400000006ff */
[----:B------:R-:W-:-:S03]  /*4740*/  @P2 PRMT R108, R108, 0x7632, R108 ;  /* 0x000076326c6c2816 */ /* 0x000fc6000000006c */
[----:B------:R-:W-:Y:S01]  /*4750*/  @P1 FMUL.FTZ R149, R156, R115 ;  /* 0x000000739c951220 */ /* 0x000fe20000410000 */
[----:B------:R-:W-:Y:S01]  /*4760*/  @P2 SHF.L.U32 R112, R108, 0x10, RZ ;  /* 0x000000106c702819 */ /* 0x000fe200000006ff */
[----:B------:R-:W-:Y:S01]  /*4770*/  FMUL.FTZ R115, R154, UR14 ;  /* 0x0000000e9a737c20 */ /* 0x000fe20008410000 */
[----:B------:R-:W-:Y:S01]  /*4780*/  MOV R108, RZ ;  /* 0x000000ff006c7202 */ /* 0x000fe20000000f00 */
[----:B------:R-:W-:Y:S01]  /*4790*/  FADD.FTZ R80, R80, R149 ;  /* 0x0000009550507221 */ /* 0x000fe20000010000 */
[----:B------:R-:W-:Y:S01]  /*47a0*/  FSEL R154, R147, RZ, P6 ;  /* 0x000000ff939a7208 */ /* 0x000fe20003000000 */
[----:B------:R-:W-:Y:S01]  /*47b0*/  @P2 FMUL.FTZ R108, R158, R112 ;  /* 0x000000709e6c2220 */ /* 0x000fe20000410000 */
[----:B------:R-:W-:Y:S01]  /*47c0*/  @P4 SHF.L.U32 R112, R109, 0x10, RZ ;  /* 0x000000106d704819 */ /* 0x000fe200000006ff */
[----:B------:R-:W0:Y:S01]  /*47d0*/  LDC.64 R146, c[0x0][0x468] ;  /* 0x00011a00ff927b82 */ /* 0x000e220000000a00 */
[----:B------:R-:W-:Y:S01]  /*47e0*/  LOP3.LUT P2, RZ, R145, 0xff0000, RZ, 0xc0, !PT ;  /* 0x00ff000091ff7812 */ /* 0x000fe2000784c0ff */
[----:B------:R-:W-:Y:S01]  /*47f0*/  FADD.FTZ R81, R81, R108 ;  /* 0x0000006c51517221 */ /* 0x000fe20000010000 */
[----:B------:R-:W-:Y:S01]  /*4800*/  @P6 PRMT R109, R109, 0x7632, R109 ;  /* 0x000076326d6d6816 */ /* 0x000fe2000000006d */
[----:B------:R-:W-:Y:S01]  /*4810*/  @P4 FMUL.FTZ R151, R115, R112 ;  /* 0x0000007073974220 */ /* 0x000fe20000410000 */
[----:B------:R-:W-:Y:S01]  /*4820*/  FMUL.FTZ R112, R24, R156 ;  /* 0x0000009c18707220 */ /* 0x000fe20000410000 */
[----:B------:R-:W-:Y:S01]  /*4830*/  FMUL.FTZ R115, R26, R115 ;  /* 0x000000731a737220 */ /* 0x000fe20000410000 */
[----:B------:R-:W-:Y:S01]  /*4840*/  FMUL.FTZ R156, R31, R150 ;  /* 0x000000961f9c7220 */ /* 0x000fe20000410000 */
[----:B------:R-:W-:Y:S01]  /*4850*/  @P6 SHF.L.U32 R109, R109, 0x10, RZ ;  /* 0x000000106d6d6819 */ /* 0x000fe200000006ff */
[----:B------:R-:W-:Y:S01]  /*4860*/  FADD.FTZ R82, R82, R151 ;  /* 0x0000009752527221 */ /* 0x000fe20000010000 */
[----:B------:R-:W-:-:S02]  /*4870*/  FSEL R112, R112, RZ, P1 ;  /* 0x000000ff70707208 */ /* 0x000fc40000800000 */
[----:B------:R-:W-:Y:S02]  /*4880*/  FSEL R115, R115, RZ, P4 ;  /* 0x000000ff73737208 */ /* 0x000fe40002000000 */
[----:B------:R-:W-:Y:S02]  /*4890*/  F2FP.BF16.F32.PACK_AB R112, R113, R112 ;  /* 0x000000707170723e */ /* 0x000fe400000010ff */
[----:B------:R-:W-:Y:S02]  /*48a0*/  ISETP.GE.U32.AND P1, PT, R144, RZ, PT ;  /* 0x000000ff9000720c */ /* 0x000fe40003f26070 */
[----:B------:R-:W-:Y:S01]  /*48b0*/  F2FP.BF16.F32.PACK_AB R113, R154, R115 ;  /* 0x000000739a71723e */ /* 0x000fe200000010ff */
[----:B------:R-:W-:Y:S01]  /*48c0*/  FMUL.FTZ R115, R29, R148 ;  /* 0x000000941d737220 */ /* 0x000fe20000410000 */
[C---:B------:R-:W-:Y:S01]  /*48d0*/  LOP3.LUT P4, RZ, R145.reuse, 0xff00, RZ, 0xc0, !PT ;  /* 0x0000ff0091ff7812 */ /* 0x040fe2000788c0ff */
[----:B------:R-:W-:Y:S01]  /*48e0*/  FMUL.FTZ R154, R30, R153 ;  /* 0x000000991e9a7220 */ /* 0x000fe20000410000 */
[----:B------:R-:W-:-:S02]  /*48f0*/  ISETP.GE.U32.AND.EX P1, PT, R145, 0x1000000, PT, P1 ;  /* 0x010000009100780c */ /* 0x000fc40003f26110 */
[----:B------:R-:W-:Y:S01]  /*4900*/  FSEL R157, R115, RZ, P4 ;  /* 0x000000ff739d7208 */ /* 0x000fe20002000000 */
[----:B0-----:R-:W-:Y:S01]  /*4910*/  IMAD.WIDE.U32 R146, R119, 0x10, R146 ;  /* 0x0000001077927825 */ /* 0x001fe200078e0092 */
[----:B------:R-:W-:Y:S02]  /*4920*/  FSEL R154, R154, RZ, P2 ;  /* 0x000000ff9a9a7208 */ /* 0x000fe40001000000 */
[----:B------:R-:W-:Y:S02]  /*4930*/  FSEL R115, R156, RZ, P1 ;  /* 0x000000ff9c737208 */ /* 0x000fe40000800000 */
[----:B------:R-:W-:Y:S02]  /*4940*/  F2FP.BF16.F32.PACK_AB R114, R157, R114 ;  /* 0x000000729d72723e */ /* 0x000fe400000010ff */
[----:B------:R-:W-:Y:S02]  /*4950*/  F2FP.BF16.F32.PACK_AB R115, R115, R154 ;  /* 0x0000009a7373723e */ /* 0x000fe400000010ff */
[----:B------:R-:W-:Y:S01]  /*4960*/  MOV R154, RZ ;  /* 0x000000ff009a7202 */ /* 0x000fe20000000f00 */
[----:B------:R-:W-:Y:S01]  /*4970*/  @P6 FMUL.FTZ R154, R152, R109 ;  /* 0x0000006d989a6220 */ /* 0x000fe20000410000 */
[C---:B------:R-:W-:Y:S01]  /*4980*/  @P4 PRMT R152, R110.reuse, 0x7632, R152 ;  /* 0x000076326e984816 */ /* 0x040fe20000000098 */
[----:B------:R0:W-:Y:S01]  /*4990*/  STG.E.128 desc[UR6][R146.64], R112 ;  /* 0x0000007092007986 */ /* 0x0001e2000c101d06 */
[----:B------:R-:W-:Y:S01]  /*49a0*/  @P5 SHF.L.U32 R110, R110, 0x10, RZ ;  /* 0x000000106e6e5819 */ /* 0x000fe200000006ff */
[----:B------:R-:W-:Y:S01]  /*49b0*/  HFMA2 R109, -RZ, RZ, 0, 0 ;  /* 0x00000000ff6d7431 */ /* 0x000fe200000001ff */
[----:B------:R-:W-:Y:S01]  /*49c0*/  @P4 SHF.L.U32 R157, R152, 0x10, RZ ;  /* 0x00000010989d4819 */ /* 0x000fe200000006ff */
[----:B------:R-:W-:Y:S01]  /*49d0*/  FADD.FTZ R83, R83, R154 ;  /* 0x0000009a53537221 */ /* 0x000fe20000010000 */
[----:B------:R-:W-:Y:S01]  /*49e0*/  MOV R152, RZ ;  /* 0x000000ff00987202 */ /* 0x000fe20000000f00 */
[----:B------:R-:W-:Y:S01]  /*49f0*/  @P5 FMUL.FTZ R109, R155, R110 ;  /* 0x0000006e9b6d5220 */ /* 0x000fe20000410000 */
[----:B------:R-:W-:Y:S01]  /*4a00*/  @P2 SHF.L.U32 R110, R111, 0x10, RZ ;  /* 0x000000106f6e2819 */ /* 0x000fe200000006ff */
[----:B------:R-:W-:Y:S01]  /*4a10*/  @P4 FMUL.FTZ R152, R148, R157 ;  /* 0x0000009d94984220 */ /* 0x000fe20000410000 */
[----:B------:R-:W-:Y:S01]  /*4a20*/  IADD3 R119, PT, PT, R119, 0x20, RZ ;  /* 0x0000002077777810 */ /* 0x000fe20007ffe0ff */
[----:B------:R-:W-:-:S02]  /*4a30*/  FADD.FTZ R104, R104, R109 ;  /* 0x0000006d68687221 */ /* 0x000fc40000010000 */
        /* <DEDUP_REMOVED lines=9> */
.L_x_2441:
[----:B------:R-:W-:Y:S05]  /*4ad0*/  BSYNC.RECONVERGENT B1 ;  /* 0x0000000000017941 */ /* 0x000fea0003800200 */
.L_x_2440:
[----:B------:R-:W-:Y:S05]  /*4ae0*/  @!P3 BRA `(.L_x_2434) ;  /* 0x000000080024b947 */ /* 0x000fea0003800000 */
[----:B------:R-:W1:Y:S02]  /*4af0*/  LDC.64 R92, c[0x0][0x390] ;  /* 0x0000e400ff5c7b82 */ /* 0x000e640000000a00 */
[----:B-1----:R-:W-:-:S05]  /*4b00*/  IMAD.WIDE.U32 R92, R119, 0x10, R92 ;  /* 0x00000010775c7825 */ /* 0x002fca00078e005c */
[----:B0-----:R0:W2:Y:S01]  /*4b10*/  LDG.E.128 R108, desc[UR6][R92.64] ;  /* 0x000000065c6c7981 */ /* 0x0010a2000c1e1d00 */
[-CC-:B------:R-:W-:Y:S01]  /*4b20*/  FFMA.FTZ R95, R117, R141.reuse, R140.reuse ;  /* 0x0000008d755f7223 */ /* 0x180fe2000001008c */
[----:B------:R-:W-:Y:S01]  /*4b30*/  SHF.L.U32 R112, R100, 0x10, RZ ;  /* 0x0000001064707819 */ /* 0x000fe200000006ff */
[-CC-:B------:R-:W-:Y:S01]  /*4b40*/  FFMA.FTZ R148, R0, R141.reuse, R140.reuse ;  /* 0x0000008d00947223 */ /* 0x180fe2000001008c */
[----:B------:R-:W-:Y:S01]  /*4b50*/  PRMT R115, R103, 0x7632, R115 ;  /* 0x0000763267737816 */ /* 0x000fe20000000073 */
[----:B------:R-:W-:Y:S01]  /*4b60*/  FADD.FTZ R95, R14, -R95 ;  /* 0x8000005f0e5f7221 */ /* 0x000fe20000010000 */
[----:B------:R-:W-:Y:S01]  /*4b70*/  LOP3.LUT P2, RZ, R142, 0xff00, RZ, 0xc0, !PT ;  /* 0x0000ff008eff7812 */ /* 0x000fe2000784c0ff */
[----:B------:R-:W-:Y:S01]  /*4b80*/  FFMA.FTZ R114, R10, R141, R140 ;  /* 0x0000008d0a727223 */ /* 0x000fe2000001008c */
[----:B------:R-:W-:Y:S01]  /*4b90*/  SHF.L.U32 R149, R115, 0x10, RZ ;  /* 0x0000001073957819 */ /* 0x000fe200000006ff */
[----:B------:R-:W-:Y:S01]  /*4ba0*/  FADD.FTZ R115, R3, -R148 ;  /* 0x8000009403737221 */ /* 0x000fe20000010000 */
[----:B0-----:R-:W-:Y:S01]  /*4bb0*/  FFMA.FTZ R92, R138, R95, R112 ;  /* 0x0000005f8a5c7223 */ /* 0x001fe20000010070 */
[----:B------:R-:W-:Y:S01]  /*4bc0*/  PRMT R95, R100, 0x7632, R95 ;  /* 0x00007632645f7816 */ /* 0x000fe2000000005f */
[-CC-:B------:R-:W-:Y:S01]  /*4bd0*/  FFMA.FTZ R146, R8, R141.reuse, R140.reuse ;  /* 0x0000008d08927223 */ /* 0x180fe2000001008c */
[----:B------:R-:W-:Y:S01]  /*4be0*/  LOP3.LUT P1, RZ, R142, 0xff, RZ, 0xc0, !PT ;  /* 0x000000ff8eff7812 */ /* 0x000fe2000782c0ff */
[-C--:B------:R-:W-:Y:S01]  /*4bf0*/  FFMA.FTZ R113, R15, R141.reuse, R140 ;  /* 0x0000008d0f717223 */ /* 0x080fe2000001008c */
[----:B------:R-:W-:Y:S01]  /*4c00*/  SHF.L.U32 R95, R95, 0x10, RZ ;  /* 0x000000105f5f7819 */ /* 0x000fe200000006ff */
[----:B------:R-:W-:Y:S01]  /*4c10*/  FADD.FTZ R93, R7, -R114 ;  /* 0x80000072075d7221 */ /* 0x000fe20000010000 */
[-CC-:B------:R-:W-:Y:S01]  /*4c20*/  FFMA.FTZ R94, R13, R141.reuse, R140.reuse ;  /* 0x0000008d0d5e7223 */ /* 0x180fe2000001008c */
[-CC-:B------:R-:W-:Y:S01]  /*4c30*/  FFMA.FTZ R147, R6, R141.reuse, R140.reuse ;  /* 0x0000008d06937223 */ /* 0x180fe2000001008c */
[----:B------:R-:W-:Y:S01]  /*4c40*/  FFMA.FTZ R141, R9, R141, R140 ;  /* 0x0000008d098d7223 */ /* 0x000fe2000001008c */
[----:B------:R-:W-:Y:S01]  /*4c50*/  FFMA.FTZ R152, R138, R115, R149 ;  /* 0x000000738a987223 */ /* 0x000fe20000010095 */
[----:B------:R-:W-:Y:S01]  /*4c60*/  SHF.L.U32 R112, R101, 0x10, RZ ;  /* 0x0000001065707819 */ /* 0x000fe200000006ff */
[----:B------:R-:W-:Y:S01]  /*4c70*/  FADD.FTZ R115, R5, -R146 ;  /* 0x8000009205737221 */ /* 0x000fe20000010000 */
[----:B------:R-:W-:Y:S01]  /*4c80*/  PRMT R140, R101, 0x7632, R140 ;  /* 0x00007632658c7816 */ /* 0x000fe2000000008c */
[----:B------:R-:W-:Y:S01]  /*4c90*/  FADD.FTZ R113, R12, -R113 ;  /* 0x800000710c717221 */ /* 0x000fe20000010000 */
[----:B------:R-:W-:Y:S01]  /*4ca0*/  FFMA.FTZ R146, R138, R93, R95 ;  /* 0x0000005d8a927223 */ /* 0x000fe2000001005f */
[----:B------:R-:W-:Y:S01]  /*4cb0*/  PRMT R148, R102, 0x7632, R148 ;  /* 0x0000763266947816 */ /* 0x000fe20000000094 */
[----:B------:R-:W-:Y:S01]  /*4cc0*/  FADD.FTZ R147, R4, -R147 ;  /* 0x8000009304937221 */ /* 0x000fe20000010000 */
[----:B------:R-:W-:Y:S01]  /*4cd0*/  SHF.L.U32 R114, R140, 0x10, RZ ;  /* 0x000000108c727819 */ /* 0x000fe200000006ff */
[----:B------:R-:W-:Y:S01]  /*4ce0*/  FFMA.FTZ R112, R138, R113, R112 ;  /* 0x000000718a707223 */ /* 0x000fe20000010070 */
[-C--:B------:R-:W-:Y:S01]  /*4cf0*/  FMUL.FTZ R140, R146, R139.reuse ;  /* 0x0000008b928c7220 */ /* 0x080fe20000410000 */
[-C--:B------:R-:W-:Y:S01]  /*4d00*/  FMUL.FTZ R113, R92, R139.reuse ;  /* 0x0000008b5c717220 */ /* 0x080fe20000410000 */
[----:B------:R-:W-:Y:S01]  /*4d10*/  SHF.L.U32 R148, R148, 0x10, RZ ;  /* 0x0000001094947819 */ /* 0x000fe200000006ff */
[----:B------:R-:W-:Y:S01]  /*4d20*/  FADD.FTZ R95, R11, -R94 ;  /* 0x8000005e0b5f7221 */ /* 0x000fe20000010000 */
[----:B------:R-:W-:Y:S01]  /*4d30*/  FMUL.FTZ R140, R140, UR14 ;  /* 0x0000000e8c8c7c20 */ /* 0x000fe20008410000 */
[----:B------:R-:W-:Y:S01]  /*4d40*/  FMUL.FTZ R113, R113, UR14 ;  /* 0x0000000e71717c20 */ /* 0x000fe20008410000 */
[----:B------:R-:W-:Y:S01]  /*4d50*/  FMUL.FTZ R149, R112, R139 ;  /* 0x0000008b70957220 */ /* 0x000fe20000410000 */
[C---:B------:R-:W-:Y:S01]  /*4d60*/  FFMA.FTZ R114, R138.reuse, R115, R114 ;  /* 0x000000738a727223 */ /* 0x040fe20000010072 */
[----:B------:R-:W-:Y:S01]  /*4d70*/  FFMA.FTZ R154, R138, R147, R148 ;  /* 0x000000938a9a7223 */ /* 0x000fe20000010094 */
[----:B------:R-:W-:Y:S01]  /*4d80*/  SHF.L.U32 R115, R102, 0x10, RZ ;  /* 0x0000001066737819 */ /* 0x000fe200000006ff */
[----:B------:R-:W-:Y:S01]  /*4d90*/  HFMA2 R147, -RZ, RZ, 0, 0 ;  /* 0x00000000ff937431 */ /* 0x000fe200000001ff */
[----:B------:R-:W-:Y:S01]  /*4da0*/  SHF.L.U32 R148, R103, 0x10, RZ ;  /* 0x0000001067947819 */ /* 0x000fe200000006ff */
[----:B------:R-:W-:Y:S01]  /*4db0*/  FADD.FTZ R141, R2, -R141 ;  /* 0x8000008d028d7221 */ /* 0x000fe20000010000 */
[----:B------:R-:W-:Y:S01]  /*4dc0*/  FMUL.FTZ R149, R149, UR14 ;  /* 0x0000000e95957c20 */ /* 0x000fe20008410000 */
[C---:B------:R-:W-:Y:S01]  /*4dd0*/  FFMA.FTZ R156, R138.reuse, R95, R115 ;  /* 0x0000005f8a9c7223 */ /* 0x040fe20000010073 */
[----:B------:R-:W-:Y:S01]  /*4de0*/  F2FP.BF16.F32.PACK_AB R151, RZ, R146 ;  /* 0x00000092ff97723e */ /* 0x000fe200000010ff */
[----:B------:R-:W-:Y:S01]  /*4df0*/  FFMA.FTZ R138, R138, R141, R148 ;  /* 0x0000008d8a8a7223 */ /* 0x000fe20000010094 */
[----:B------:R-:W-:Y:S01]  /*4e00*/  LOP3.LUT P6, RZ, R142, 0xff0000, RZ, 0xc0, !PT ;  /* 0x00ff00008eff7812 */ /* 0x000fe200078cc0ff */
[-C--:B------:R-:W-:Y:S01]  /*4e10*/  FMUL.FTZ R146, R114, R139.reuse ;  /* 0x0000008b72927220 */ /* 0x080fe20000410000 */
[----:B------:R-:W-:Y:S01]  /*4e20*/  F2FP.BF16.F32.PACK_AB R148, RZ, R156 ;  /* 0x0000009cff94723e */ /* 0x000fe200000010ff */
[-C--:B------:R-:W-:Y:S01]  /*4e30*/  FMUL.FTZ R153, R156, R139.reuse ;  /* 0x0000008b9c997220 */ /* 0x080fe20000410000 */
[----:B------:R-:W-:Y:S01]  /*4e40*/  F2FP.BF16.F32.PACK_AB R95, RZ, R138 ;  /* 0x0000008aff5f723e */ /* 0x000fe200000010ff */
[----:B------:R-:W-:Y:S01]  /*4e50*/  FMUL.FTZ R146, R146, UR14 ;  /* 0x0000000e92927c20 */ /* 0x000fe20008410000 */
[-C--:B------:R-:W-:Y:S01]  /*4e60*/  FMUL.FTZ R155, R138, R139.reuse ;  /* 0x0000008b8a9b7220 */ /* 0x080fe20000410000 */
[----:B------:R-:W-:Y:S01]  /*4e70*/  FMUL.FTZ R156, R152, R139 ;  /* 0x0000008b989c7220 */ /* 0x000fe20000410000 */
[----:B------:R-:W-:Y:S01]  /*4e80*/  F2FP.BF16.F32.PACK_AB R150, RZ, R114 ;  /* 0x00000072ff96723e */ /* 0x000fe200000010ff */
[----:B------:R-:W-:Y:S01]  /*4e90*/  FMUL.FTZ R114, R43, R146 ;  /* 0x000000922b727220 */ /* 0x000fe20000410000 */
[----:B------:R-:W-:Y:S01]  /*4ea0*/  LOP3.LUT P5, RZ, R142, 0xff000000, RZ, 0xc0, !PT ;  /* 0xff0000008eff7812 */ /* 0x000fe200078ac0ff */
[----:B------:R-:W-:Y:S01]  /*4eb0*/  FMUL.FTZ R153, R153, UR14 ;  /* 0x0000000e99997c20 */ /* 0x000fe20008410000 */
[----:B------:R-:W-:Y:S01]  /*4ec0*/  LOP3.LUT P3, RZ, R143, 0xff00, RZ, 0xc0, !PT ;  /* 0x0000ff008fff7812 */ /* 0x000fe2000786c0ff */
[----:B------:R-:W-:Y:S01]  /*4ed0*/  FMUL.FTZ R155, R155, UR14 ;  /* 0x0000000e9b9b7c20 */ /* 0x000fe20008410000 */
[----:B------:R-:W-:Y:S01]  /*4ee0*/  FSEL R114, R114, RZ, P5 ;  /* 0x000000ff72727208 */ /* 0x000fe20002800000 */
[----:B------:R-:W-:Y:S01]  /*4ef0*/  FMUL.FTZ R156, R156, UR14 ;  /* 0x0000000e9c9c7c20 */ /* 0x000fe20008410000 */
[----:B------:R-:W-:Y:S01]  /*4f00*/  LOP3.LUT P4, RZ, R143, 0xff, RZ, 0xc0, !PT ;  /* 0x000000ff8fff7812 */ /* 0x000fe2000788c0ff */
[----:B------:R-:W-:Y:S01]  /*4f10*/  FMUL.FTZ R157, R46, R155 ;  /* 0x0000009b2e9d7220 */ /* 0x000fe20000410000 */
[----:B------:R-:W-:Y:S01]  /*4f20*/  F2FP.BF16.F32.PACK_AB R92, RZ, R92 ;  /* 0x0000005cff5c723e */ /* 0x000fe200000010ff */
[----:B------:R-:W-:Y:S01]  /*4f30*/  FMUL.FTZ R158, R47, R156 ;  /* 0x0000009c2f9e7220 */ /* 0x000fe20000410000 */
[----:B------:R-:W-:-:S02]  /*4f40*/  F2FP.BF16.F32.PACK_AB R152, RZ, R152 ;  /* 0x00000098ff98723e */ /* 0x000fc400000010ff */
[----:B------:R-:W-:Y:S02]  /*4f50*/  PRMT R92, R92, 0x5410, R151 ;  /* 0x000054105c5c7816 */ /* 0x000fe40000000097 */
[----:B------:R-:W-:Y:S02]  /*4f60*/  PRMT R95, R95, 0x5410, R152 ;  /* 0x000054105f5f7816 */ /* 0x000fe40000000098 */
[C---:B--2---:R-:W-:Y:S02]  /*4f70*/  @P2 PRMT R93, R108.reuse, 0x7632, R93 ;  /* 0x000076326c5d2816 */ /* 0x044fe4000000005d */
[----:B------:R-:W-:Y:S02]  /*4f80*/  @P1 SHF.L.U32 R94, R108, 0x10, RZ ;  /* 0x000000106c5e1819 */ /* 0x000fe400000006ff */
[----:B------:R-:W-:Y:S02]  /*4f90*/  @P2 SHF.L.U32 R93, R93, 0x10, RZ ;  /* 0x000000105d5d2819 */ /* 0x000fe400000006ff */
[----:B------:R-:W-:Y:S01]  /*4fa0*/  MOV R108, RZ ;  /* 0x000000ff006c7202 */ /* 0x000fe20000000f00 */
[----:B------:R-:W-:Y:S01]  /*4fb0*/  @P1 FMUL.FTZ R147, R113, R94 ;  /* 0x0000005e71931220 */ /* 0x000fe20000410000 */
[----:B------:R-:W-:Y:S01]  /*4fc0*/  FMUL.FTZ R113, R40, R113 ;  /* 0x0000007128717220 */ /* 0x000fe20000410000 */
[----:B------:R-:W-:Y:S01]  /*4fd0*/  @P2 FMUL.FTZ R108, R140, R93 ;  /* 0x0000005d8c6c2220 */ /* 0x000fe20000410000 */
[----:B------:R-:W-:Y:S01]  /*4fe0*/  FMUL.FTZ R140, R41, R140 ;  /* 0x0000008c298c7220 */ /* 0x000fe20000410000 */
[----:B------:R-:W-:Y:S01]  /*4ff0*/  F2FP.BF16.F32.PACK_AB R93, RZ, R112 ;  /* 0x00000070ff5d723e */ /* 0x000fe200000010ff */
[----:B------:R-:W-:Y:S01]  /*5000*/  FMUL.FTZ R112, R42, R149 ;  /* 0x000000952a707220 */ /* 0x000fe20000410000 */
[----:B------:R-:W-:Y:S01]  /*5010*/  FSEL R113, R113, RZ, P1 ;  /* 0x000000ff71717208 */ /* 0x000fe20000800000 */
[----:B------:R-:W-:Y:S01]  /*5020*/  FADD.FTZ R84, R84, R147 ;  /* 0x0000009354547221 */ /* 0x000fe20000010000 */
[----:B------:R-:W-:Y:S01]  /*5030*/  FSEL R140, R140, RZ, P2 ;  /* 0x000000ff8c8c7208 */ /* 0x000fe20001000000 */
[----:B------:R-:W-:Y:S01]  /*5040*/  FADD.FTZ R85, R85, R108 ;  /* 0x0000006c55557221 */ /* 0x000fe20000010000 */
[----:B------:R-:W-:Y:S01]  /*5050*/  F2FP.BF16.F32.PACK_AB R94, RZ, R154 ;  /* 0x0000009aff5e723e */ /* 0x000fe200000010ff */
[----:B------:R-:W-:Y:S01]  /*5060*/  FMUL.FTZ R154, R154, R139 ;  /* 0x0000008b9a9a7220 */ /* 0x000fe20000410000 */
[----:B------:R-:W-:Y:S01]  /*5070*/  FSEL R115, R112, RZ, P6 ;  /* 0x000000ff70737208 */ /* 0x000fe20003000000 */
[----:B------:R-:W0:Y:S01]  /*5080*/  LDC.64 R138, c[0x0][0x478] ;  /* 0x00011e00ff8a7b82 */ /* 0x000e220000000a00 */
[----:B------:R-:W-:Y:S01]  /*5090*/  F2FP.BF16.F32.PACK_AB R112, R140, R113 ;  /* 0x000000718c70723e */ /* 0x000fe200000010ff */
[----:B------:R-:W-:Y:S01]  /*50a0*/  FMUL.FTZ R154, R154, UR14 ;  /* 0x0000000e9a9a7c20 */ /* 0x000fe20008410000 */
[----:B------:R-:W-:-:S02]  /*50b0*/  ISETP.GE.U32.AND P1, PT, R142, RZ, PT ;  /* 0x000000ff8e00720c */ /* 0x000fc40003f26070 */
[----:B------:R-:W-:Y:S01]  /*50c0*/  F2FP.BF16.F32.PACK_AB R113, R114, R115 ;  /* 0x000000737271723e */ /* 0x000fe200000010ff */
[----:B------:R-:W-:Y:S01]  /*50d0*/  FMUL.FTZ R114, R44, R153 ;  /* 0x000000992c727220 */ /* 0x000fe20000410000 */
[----:B------:R-:W-:Y:S01]  /*50e0*/  ISETP.GE.U32.AND.EX P1, PT, R143, 0x1000000, PT, P1 ;  /* 0x010000008f00780c */ /* 0x000fe20003f26110 */
[----:B------:R-:W1:Y:S01]  /*50f0*/  LDC.64 R140, c[0x0][0x468] ;  /* 0x00011a00ff8c7b82 */ /* 0x000e620000000a00 */
[----:B------:R-:W-:Y:S01]  /*5100*/  FMUL.FTZ R115, R45, R154 ;  /* 0x0000009a2d737220 */ /* 0x000fe20000410000 */
[----:B------:R-:W-:Y:S02]  /*5110*/  LOP3.LUT P2, RZ, R143, 0xff0000, RZ, 0xc0, !PT ;  /* 0x00ff00008fff7812 */ /* 0x000fe4000784c0ff */
[----:B------:R-:W-:Y:S02]  /*5120*/  FSEL R114, R114, RZ, P4 ;  /* 0x000000ff72727208 */ /* 0x000fe40002000000 */
[----:B------:R-:W-:Y:S02]  /*5130*/  FSEL R159, R115, RZ, P3 ;  /* 0x000000ff739f7208 */ /* 0x000fe40001800000 */
[----:B------:R-:W-:-:S02]  /*5140*/  FSEL R160, R157, RZ, P2 ;  /* 0x000000ff9da07208 */ /* 0x000fc40001000000 */
[----:B------:R-:W-:Y:S02]  /*5150*/  FSEL R115, R158, RZ, P1 ;  /* 0x000000ff9e737208 */ /* 0x000fe40000800000 */
[----:B------:R-:W-:Y:S02]  /*5160*/  F2FP.BF16.F32.PACK_AB R114, R159, R114 ;  /* 0x000000729f72723e */ /* 0x000fe400000010ff */
[----:B------:R-:W-:Y:S02]  /*5170*/  @P5 PRMT R151, R109, 0x7632, R151 ;  /* 0x000076326d975816 */ /* 0x000fe40000000097 */
[----:B------:R-:W-:Y:S01]  /*5180*/  @P3 PRMT R157, R110, 0x7632, R157 ;  /* 0x000076326e9d3816 */ /* 0x000fe2000000009d */
[----:B0-----:R-:W-:Y:S01]  /*5190*/  IMAD.WIDE.U32 R138, R119, 0x10, R138 ;  /* 0x00000010778a7825 */ /* 0x001fe200078e008a */
[----:B------:R-:W-:Y:S02]  /*51a0*/  @P1 PRMT R159, R111, 0x7632, R159 ;  /* 0x000076326f9f1816 */ /* 0x000fe4000000009f */
[----:B------:R-:W-:-:S02]  /*51b0*/  PRMT R93, R93, 0x5410, R150 ;  /* 0x000054105d5d7816 */ /* 0x000fc40000000096 */
[----:B------:R-:W-:Y:S02]  /*51c0*/  PRMT R94, R148, 0x5410, R94 ;  /* 0x00005410945e7816 */ /* 0x000fe4000000005e */
[----:B------:R-:W-:Y:S01]  /*51d0*/  F2FP.BF16.F32.PACK_AB R115, R115, R160 ;  /* 0x000000a07373723e */ /* 0x000fe200000010ff */
[----:B-1----:R-:W-:Y:S01]  /*51e0*/  IMAD.WIDE.U32 R140, R119, 0x10, R140 ;  /* 0x00000010778c7825 */ /* 0x002fe200078e008c */
[----:B------:R-:W-:Y:S01]  /*51f0*/  @P6 SHF.L.U32 R148, R109, 0x10, RZ ;  /* 0x000000106d946819 */ /* 0x000fe200000006ff */
[----:B------:R-:W-:Y:S01]  /*5200*/  STG.E.128 desc[UR6][R138.64], R92 ;  /* 0x0000005c8a007986 */ /* 0x000fe2000c101d06 */
[----:B------:R-:W-:Y:S01]  /*5210*/  @P4 SHF.L.U32 R152, R110, 0x10, RZ ;  /* 0x000000106e984819 */ /* 0x000fe200000006ff */
[----:B------:R-:W-:Y:S01]  /*5220*/  HFMA2 R119, -RZ, RZ, 0, 0 ;  /* 0x00000000ff777431 */ /* 0x000fe200000001ff */
[----:B------:R-:W-:Y:S01]  /*5230*/  @P5 SHF.L.U32 R151, R151, 0x10, RZ ;  /* 0x0000001097975819 */ /* 0x000fe200000006ff */
[----:B------:R0:W-:Y:S01]  /*5240*/  STG.E.128 desc[UR6][R140.64], R112 ;  /* 0x000000708c007986 */ /* 0x0001e2000c101d06 */
[----:B------:R-:W-:-:S02]  /*5250*/  @P2 SHF.L.U32 R158, R111, 0x10, RZ ;  /* 0x000000106f9e2819 */ /* 0x000fc400000006ff */
[----:B------:R-:W-:Y:S02]  /*5260*/  CS2R R110, SRZ ;  /* 0x00000000006e7805 */ /* 0x000fe4000001ff00 */
[----:B------:R-:W-:Y:S01]  /*5270*/  @P3 SHF.L.U32 R157, R157, 0x10, RZ ;  /* 0x000000109d9d3819 */ /* 0x000fe200000006ff */
[----:B------:R-:W-:Y:S01]  /*5280*/  HFMA2 R109, -RZ, RZ, 0, 0 ;  /* 0x00000000ff6d7431 */ /* 0x000fe200000001ff */
[----:B------:R-:W-:Y:S01]  /*5290*/  @P1 SHF.L.U32 R159, R159, 0x10, RZ ;  /* 0x000000109f9f1819 */ /* 0x000fe200000006ff */
[----:B------:R-:W-:Y:S01]  /*52a0*/  @P6 FMUL.FTZ R119, R149, R148 ;  /* 0x0000009495776220 */ /* 0x000fe20000410000 */
[----:B------:R-:W-:Y:S01]  /*52b0*/  MOV R150, RZ ;  /* 0x000000ff00967202 */ /* 0x000fe20000000f00 */
        /* <DEDUP_REMOVED lines=12> */
.L_x_2434:
[----:B------:R-:W-:Y:S05]  /*5380*/  BSYNC.RECONVERGENT B0 ;  /* 0x0000000000007941 */ /* 0x000fea0003800200 */
.L_x_2428:
[----:B0-23--:R-:W0:Y:S02]  /*5390*/  LDC.64 R108, c[0x0][0x380] ;  /* 0x0000e000ff6c7b82 */ /* 0x00de240000000a00 */
[----:B0-----:R-:W-:-:S04]  /*53a0*/  LEA R121, R108, R121, 0x2 ;  /* 0x000000796c797211 */ /* 0x001fc800078e10ff */
[----:B------:R-:W-:-:S13]  /*53b0*/  ISETP.GE.AND P1, PT, R121, R109, PT ;  /* 0x0000006d7900720c */ /* 0x000fda0003f26270 */
[----:B------:R-:W-:Y:S05]  /*53c0*/  @!P1 BRA `(.L_x_2442) ;  /* 0xffffffb000809947 */ /* 0x000fea000383ffff */
.L_x_2422:
[----:B------:R-:W0:Y:S01]  /*53d0*/  S2R R7, SR_CgaCtaId ;  /* 0x0000000000077919 */ /* 0x000e220000008800 */
[C---:B------:R-:W-:Y:S01]  /*53e0*/  SHF.L.U32 R2, R118.reuse, 0x6, RZ ;  /* 0x0000000676027819 */ /* 0x040fe200000006ff */
[----:B------:R-:W-:Y:S05]  /*53f0*/  WARPSYNC.ALL ;  /* 0x0000000000007948 */ /* 0x000fea0003800000 */
[C---:B------:R-:W-:Y:S01]  /*5400*/  LOP3.LUT R5, R118.reuse, 0x7f, RZ, 0x3c, !PT ;  /* 0x0000007f76057812 */ /* 0x040fe200078e3cff */
[----:B------:R-:W1:Y:S01]  /*5410*/  S2UR UR4, SR_CTAID.X ;  /* 0x00000000000479c3 */ /* 0x000e620000002500 */
[----:B------:R-:W-:Y:S01]  /*5420*/  SHF.L.U32 R0, R118, 0x5, RZ ;  /* 0x0000000576007819 */ /* 0x000fe200000006ff */
[----:B------:R-:W2:Y:S01]  /*5430*/  LDCU.128 UR16, c[0x0][0x440] ;  /* 0x00008800ff1077ac */ /* 0x000ea20008000c00 */
[----:B------:R-:W-:Y:S01]  /*5440*/  MOV R4, 0x400 ;  /* 0x0000040000047802 */ /* 0x000fe20000000f00 */
[----:B------:R-:W-:Y:S01]  /*5450*/  BSSY.RECONVERGENT B0, `(.L_x_2443) ;  /* 0x0000095000007945 */ /* 0x000fe20003800200 */
[----:B------:R-:W-:-:S02]  /*5460*/  LOP3.LUT R3, R2, 0x1800, RZ, 0xc0, !PT ;  /* 0x0000180002037812 */ /* 0x000fc400078ec0ff */
[----:B------:R-:W-:Y:S02]  /*5470*/  IADD3 R2, PT, PT, R5, R116, RZ ;  /* 0x0000007405027210 */ /* 0x000fe40007ffe0ff */
[----:B------:R-:W-:Y:S02]  /*5480*/  LOP3.LUT R0, R3, 0x3e0, R0, 0xf8, !PT ;  /* 0x000003e003007812 */ /* 0x000fe400078ef800 */
[C---:B------:R-:W-:Y:S02]  /*5490*/  ISETP.GE.U32.AND P3, PT, R2.reuse, 0x80, PT ;  /* 0x000000800200780c */ /* 0x040fe40003f66070 */
[C---:B------:R-:W-:Y:S02]  /*54a0*/  ISETP.GE.U32.AND P0, PT, R2.reuse, 0x100, PT ;  /* 0x000001000200780c */ /* 0x040fe40003f06070 */
[C---:B------:R-:W-:Y:S02]  /*54b0*/  ISETP.GE.U32.AND P1, PT, R2.reuse, 0x180, PT ;  /* 0x000001800200780c */ /* 0x040fe40003f26070 */
[----:B------:R-:W-:-:S02]  /*54c0*/  ISETP.GE.U32.AND P2, PT, R2, 0x200, PT ;  /* 0x000002000200780c */ /* 0x000fc40003f46070 */
[----:B0-----:R-:W-:Y:S01]  /*54d0*/  LEA R5, R7, R4, 0x18 ;  /* 0x0000000407057211 */ /* 0x001fe200078ec0ff */
[----:B-1----:R-:W-:Y:S01]  /*54e0*/  IMAD R3, R116, UR4, RZ ;  /* 0x0000000474037c24 */ /* 0x002fe2000f8e02ff */
[----:B------:R-:W0:Y:S02]  /*54f0*/  LDCU.64 UR4, c[0x0][0x460] ;  /* 0x00008c00ff0477ac */ /* 0x000e240008000a00 */
[-C--:B------:R-:W-:Y:S02]  /*5500*/  IADD3 R0, PT, PT, R0, R5.reuse, RZ ;  /* 0x0000000500007210 */ /* 0x080fe40007ffe0ff */
        /* <DEDUP_REMOVED lines=10> */
[C---:B--2---:R-:W-:Y:S02]  /*55b0*/  IADD3 R30, P4, PT, R32.reuse, UR18, RZ ;  /* 0x00000012201e7c10 */ /* 0x044fe4000ff9e0ff */
[----:B------:R-:W-:-:S03]  /*55c0*/  IADD3 R28, P5, PT, R32, UR16, RZ ;  /* 0x00000010201c7c10 */ /* 0x000fc6000ffbe0ff */
        /* <DEDUP_REMOVED lines=38> */
[----:B-1----:R-:W-:Y:S02]  /*5830*/  IADD3.X R59, PT, PT, R34, UR19, RZ, P4, !PT ;  /* 0x00000013223b7c10 */ /* 0x002fe4000a7fe4ff */
        /* <DEDUP_REMOVED lines=86> */
.L_x_2444:
[----:B------:R-:W-:Y:S05]  /*5da0*/  BSYNC.RECONVERGENT B0 ;  /* 0x0000000000007941 */ /* 0x000fea0003800200 */
.L_x_2443:
        /* <DEDUP_REMOVED lines=18> */
.L_x_2446:
[----:B------:R-:W-:Y:S05]  /*5ed0*/  BSYNC.RECONVERGENT B0 ;  /* 0x0000000000007941 */ /* 0x000fea0003800200 */
.L_x_2445:
        /* <DEDUP_REMOVED lines=18> */
.L_x_2448:
[----:B------:R-:W-:Y:S05]  /*6000*/  BSYNC.RECONVERGENT B0 ;  /* 0x0000000000007941 */ /* 0x000fea0003800200 */
.L_x_2447:
        /* <DEDUP_REMOVED lines=12> */
.L_x_2427:
        /* <DEDUP_REMOVED lines=8> */
.L_x_2450:
[----:B------:R-:W-:Y:S05]  /*6150*/  BSYNC B0 ;  /* 0x0000000000007941 */ /* 0x000fea0003800000 */
.L_x_2449:
        /* <DEDUP_REMOVED lines=8> */
.L_x_2451:
[----:B------:R-:W-:-:S05]  /*61e0*/  FADD.FTZ R110, R110, R109 ;  /* 0x0000006d6e6e7221 */ /* 0x000fca0000010000 */
[----:B------:R-:W-:Y:S01]  /*61f0*/  MOV R147, R110 ;  /* 0x0000006e00937202 */ /* 0x000fe20000000f00 */
[----:B------:R-:W-:Y:S01]  /*6200*/  HFMA2 R146, -RZ, RZ, 0, 1.1920928955078125e-07 ;  /* 0x00000002ff927431 */ /* 0x000fe200000001ff */
[----:B------:R-:W-:-:S07]  /*6210*/  MOV R111, R141 ;  /* 0x0000008d006f7202 */ /* 0x000fce0000000f00 */
[----:B------:R-:W-:Y:S05]  /*6220*/  WARPSYNC.COLLECTIVE R140, `(.L_x_2452) ;  /* 0x000000008c087348 */ /* 0x000fea0003c00000 */
[----:B------:R0:W1:Y:S02]  /*6230*/  SHFL.BFLY P2, R141, R147, R146, R149 ;  /* 0x0c000092938d7389 */ /* 0x0000640000040095 */
[----:B01----:R-:W-:Y:S05]  /*6240*/  ENDCOLLECTIVE ;  /* 0x000000000000791b */ /* 0x003fea0003800000 */
.L_x_2452:
[----:B------:R-:W-:-:S05]  /*6250*/  FADD.FTZ R111, R111, R108 ;  /* 0x0000006c6f6f7221 */ /* 0x000fca0000010000 */
[----:B------:R-:W-:Y:S02]  /*6260*/  MOV R147, R111 ;  /* 0x0000006f00937202 */ /* 0x000fe40000000f00 */
[----:B------:R-:W-:-:S07]  /*6270*/  MOV R113, R141 ;  /* 0x0000008d00717202 */ /* 0x000fce0000000f00 */
[----:B------:R-:W-:Y:S05]  /*6280*/  WARPSYNC.COLLECTIVE R140, `(.L_x_2453) ;  /* 0x000000008c087348 */ /* 0x000fea0003c00000 */
[----:B------:R0:W1:Y:S02]  /*6290*/  SHFL.BFLY P2, R141, R147, R146, R149 ;  /* 0x0c000092938d7389 */ /* 0x0000640000040095 */
[----:B01----:R-:W-:Y:S05]  /*62a0*/  ENDCOLLECTIVE ;  /* 0x000000000000791b */ /* 0x003fea0003800000 */
.L_x_2453:
[----:B------:R-:W-:-:S05]  /*62b0*/  FADD.FTZ R113, R110, R113 ;  /* 0x000000716e717221 */ /* 0x000fca0000010000 */
[----:B------:R-:W-:Y:S01]  /*62c0*/  MOV R147, R113 ;  /* 0x0000007100937202 */ /* 0x000fe20000000f00 */
[----:B------:R-:W-:Y:S01]  /*62d0*/  HFMA2 R146, -RZ, RZ, 0, 2.384185791015625e-07 ;  /* 0x00000004ff927431 */ /* 0x000fe200000001ff */
[----:B------:R-:W-:-:S07]  /*62e0*/  MOV R112, R141 ;  /* 0x0000008d00707202 */ /* 0x000fce0000000f00 */
[----:B------:R-:W-:Y:S05]  /*62f0*/  WARPSYNC.COLLECTIVE R140, `(.L_x_2454) ;  /* 0x000000008c087348 */ /* 0x000fea0003c00000 */
[----:B------:R0:W1:Y:S02]  /*6300*/  SHFL.BFLY P2, R141, R147, R146, R149 ;  /* 0x0c000092938d7389 */ /* 0x0000640000040095 */
[----:B01----:R-:W-:Y:S05]  /*6310*/  ENDCOLLECTIVE ;  /* 0x000000000000791b */ /* 0x003fea0003800000 */
.L_x_2454:
[----:B------:R-:W-:-:S05]  /*6320*/  FADD.FTZ R112, R111, R112 ;  /* 0x000000706f707221 */ /* 0x000fca0000010000 */
[----:B------:R-:W-:Y:S02]  /*6330*/  MOV R147, R112 ;  /* 0x0000007000937202 */ /* 0x000fe40000000f00 */
[----:B------:R-:W-:-:S07]  /*6340*/  MOV R114, R141 ;  /* 0x0000008d00727202 */ /* 0x000fce0000000f00 */
[----:B------:R-:W-:Y:S05]  /*6350*/  WARPSYNC.COLLECTIVE R140, `(.L_x_2455) ;  /* 0x000000008c087348 */ /* 0x000fea0003c00000 */
[----:B------:R0:W1:Y:S02]  /*6360*/  SHFL.BFLY P2, R141, R147, R146, R149 ;  /* 0x0c000092938d7389 */ /* 0x0000640000040095 */
[----:B01----:R-:W-:Y:S05]  /*6370*/  ENDCOLLECTIVE ;  /* 0x000000000000791b */ /* 0x003fea0003800000 */
.L_x_2455:
[----:B------:R-:W-:-:S05]  /*6380*/  FADD.FTZ R114, R113, R114 ;  /* 0x0000007271727221 */ /* 0x000fca0000010000 */
[----:B------:R-:W-:Y:S01]  /*6390*/  MOV R147, R114 ;  /* 0x0000007200937202 */ /* 0x000fe20000000f00 */
[----:B------:R-:W-:Y:S01]  /*63a0*/  HFMA2 R146, -RZ, RZ, 0, 4.76837158203125e-07 ;  /* 0x00000008ff927431 */ /* 0x000fe200000001ff */
[----:B------:R-:W-:-:S07]  /*63b0*/  MOV R115, R141 ;  /* 0x0000008d00737202 */ /* 0x000fce0000000f00 */
[----:B------:R-:W-:Y:S05]  /*63c0*/  WARPSYNC.COLLECTIVE R140, `(.L_x_2456) ;  /* 0x000000008c087348 */ /* 0x000fea0003c00000 */
[----:B------:R0:W1:Y:S02]  /*63d0*/  SHFL.BFLY P2, R141, R147, R146, R149 ;  /* 0x0c000092938d7389 */ /* 0x0000640000040095 */
[----:B01----:R-:W-:Y:S05]  /*63e0*/  ENDCOLLECTIVE ;  /* 0x000000000000791b */ /* 0x003fea0003800000 */
.L_x_2456:
[----:B------:R-:W-:-:S05]  /*63f0*/  FADD.FTZ R115, R112, R115 ;  /* 0x0000007370737221 */ /* 0x000fca0000010000 */
[----:B------:R-:W-:Y:S02]  /*6400*/  MOV R147, R115 ;  /* 0x0000007300937202 */ /* 0x000fe40000000f00 */
[----:B------:R-:W-:-:S07]  /*6410*/  MOV R109, R141 ;  /* 0x0000008d006d7202 */ /* 0x000fce0000000f00 */
[----:B------:R-:W-:Y:S05]  /*6420*/  WARPSYNC.COLLECTIVE R140, `(.L_x_2457) ;  /* 0x000000008c087348 */ /* 0x000fea0003c00000 */
[----:B------:R0:W1:Y:S02]  /*6430*/  SHFL.BFLY P2, R141, R147, R146, R149 ;  /* 0x0c000092938d7389 */ /* 0x0000640000040095 */
[----:B01----:R-:W-:Y:S05]  /*6440*/  ENDCOLLECTIVE ;  /* 0x000000000000791b */ /* 0x003fea0003800000 */
.L_x_2457:
[----:B------:R-:W-:-:S05]  /*6450*/  FADD.FTZ R109, R114, R109 ;  /* 0x0000006d726d7221 */ /* 0x000fca0000010000 */
[----:B------:R-:W-:Y:S01]  /*6460*/  MOV R147, R109 ;  /* 0x0000006d00937202 */ /* 0x000fe20000000f00 */
[----:B------:R-:W-:Y:S01]  /*6470*/  HFMA2 R146, -RZ, RZ, 0, 9.5367431640625e-07 ;  /* 0x00000010ff927431 */ /* 0x000fe200000001ff */
[----:B------:R-:W-:-:S07]  /*6480*/  MOV R108, R141 ;  /* 0x0000008d006c7202 */ /* 0x000fce0000000f00 */
[----:B------:R-:W-:Y:S05]  /*6490*/  WARPSYNC.COLLECTIVE R140, `(.L_x_2458) ;  /* 0x000000008c087348 */ /* 0x000fea0003c00000 */
[----:B------:R0:W1:Y:S02]  /*64a0*/  SHFL.BFLY P2, R141, R147, R146, R149 ;  /* 0x0c000092938d7389 */ /* 0x0000640000040095 */
[----:B01----:R-:W-:Y:S05]  /*64b0*/  ENDCOLLECTIVE ;  /* 0x000000000000791b */ /* 0x003fea0003800000 */
.L_x_2458:
[----:B------:R-:W-:-:S05]  /*64c0*/  FADD.FTZ R108, R115, R108 ;  /* 0x0000006c736c7221 */ /* 0x000fca0000010000 */
[----:B------:R-:W-:Y:S02]  /*64d0*/  MOV R147, R108 ;  /* 0x0000006c00937202 */ /* 0x000fe40000000f00 */
[----:B------:R-:W-:-:S07]  /*64e0*/  MOV R110, R141 ;  /* 0x0000008d006e7202 */ /* 0x000fce0000000f00 */
[----:B------:R-:W-:Y:S05]  /*64f0*/  WARPSYNC.COLLECTIVE R140, `(.L_x_2459) ;  /* 0x000000008c087348 */ /* 0x000fea0003c00000 */
[----:B------:R0:W1:Y:S02]  /*6500*/  SHFL.BFLY P2, R141, R147, R146, R149 ;  /* 0x0c000092938d7389 */ /* 0x0000640000040095 */
[----:B01----:R-:W-:Y:S05]  /*6510*/  ENDCOLLECTIVE ;  /* 0x000000000000791b */ /* 0x003fea0003800000 */
.L_x_2459:
[----:B------:R-:W-:Y:S01]  /*6520*/  MOV R111, R141 ;  /* 0x0000008d006f7202 */ /* 0x000fe20000000f00 */
[----:B------:R-:W-:Y:S06]  /*6530*/  BRA `(.L_x_2460) ;  /* 0xffffffac00e87947 */ /* 0x000fec000383ffff */
.L_x_2461:
        /* <DEDUP_REMOVED lines=12> */
.L_x_11202:


//--------------------- .text._ZN10layer_norm13ln_bwd_kernelINS_13Kernel_traitsIf13__nv_bfloat16S2_S2_fjLj512ELj1ELj4ELj1ELj16ENS_18Kernel_traits_baseILj512EfS2_S2_S2_fjLj128EEEEELb1ELb1ELb0ELb1EEEvNS_9BwdParamsE --------------------------
	.section	.text._ZN10layer_norm13ln_bwd_kernelINS_13Kernel_traitsIf13__nv_bfloat16S2_S2_fjLj512ELj1ELj4ELj1ELj16ENS_18Kernel_traits_baseILj512EfS2_S2_S2_fjLj128EEEEELb1ELb1ELb0ELb1EEEvNS_9BwdParamsE,"ax",@progbits
	.align	128
        .global         _ZN10layer_norm13ln_bwd_kernelINS_13Kernel_traitsIf13__nv_bfloat16S2_S2_fjLj512ELj1ELj4ELj1ELj16ENS_18Kernel_traits_baseILj512EfS2_S2_S2_fjLj128EEEEELb1ELb1ELb0ELb1EEEvNS_9BwdParamsE
        .type           _ZN10layer_norm13ln_bwd_kernelINS_13Kernel_traitsIf13__nv_bfloat16S2_S2_fjLj512ELj1ELj4ELj1ELj16ENS_18Kernel_traits_baseILj512EfS2_S2_S2_fjLj128EEEEELb1ELb1ELb0ELb1EEEvNS_9BwdParamsE,@function
        .size           _ZN10layer_norm13ln_bwd_kernelINS_13Kernel_traitsIf13__nv_bfloat16S2_S2_fjLj512ELj1ELj4ELj1ELj16ENS_18Kernel_traits_baseILj512EfS2_S2_S2_fjLj128EEEEELb1ELb1ELb0ELb1EEEvNS_9BwdParamsE,(.L_x_11203 - _ZN10layer_norm13ln_bwd_kernelINS_13Kernel_traitsIf13__nv_bfloat16S2_S2_fjLj512ELj1ELj4ELj1ELj16ENS_18Kernel_traits_baseILj512EfS2_S2_S2_fjLj128EEEEELb1ELb1ELb0ELb1EEEvNS_9BwdParamsE)
        .other          _ZN10layer_norm13ln_bwd_kernelINS_13Kernel_traitsIf13__nv_bfloat16S2_S2_fjLj512ELj1ELj4ELj1ELj16ENS_18Kernel_traits_baseILj512EfS2_S2_S2_fjLj128EEEEELb1ELb1ELb0ELb1EEEvNS_9BwdParamsE,@"STO_CUDA_ENTRY STV_DEFAULT"
_ZN10layer_norm13ln_bwd_kernelINS_13Kernel_traitsIf13__nv_bfloat16S2_S2_fjLj512ELj1ELj4ELj1ELj16ENS_18Kernel_traits_baseILj512EfS2_S2_S2_fjLj128EEEEELb1ELb1ELb0ELb1EEEvNS_9BwdParamsE:
.text._ZN10layer_norm13ln_bwd_kernelINS_13Kernel_traitsIf13__nv_bfloat16S2_S2_fjLj512ELj1ELj4ELj1ELj16ENS_18Kernel_traits_baseILj512EfS2_S2_S2_fjLj128EEEEELb1ELb1ELb0ELb1EEEvNS_9BwdParamsE:
        /* <DEDUP_REMOVED lines=50> */
[----:B------:R0:W5:Y:S04]  /*0320*/  LDG.E.128 R20, desc[UR6][R2.64] ;  /* 0x0000000602147981 */ /* 0x000168000c1e1d00 */
        /* <DEDUP_REMOVED lines=32> */
.L_x_2478:
        /* <DEDUP_REMOVED lines=36> */
[----:B------:R-:W5:Y:S04]  /*0770*/  LDG.E.64 R64, desc[UR6][R64.64] ;  /* 0x0000000640407981 */ /* 0x000f68000c1e1b00 */
[----:B------:R-:W5:Y:S01]  /*0780*/  LDG.E.64 R2, desc[UR6][R2.64] ;  /* 0x0000000602027981 */ /* 0x000f62000c1e1b00 */
[----:B---3--:R-:W-:Y:S02]  /*0790*/  SHF.L.U32 R129, R51, 0x10, RZ ;  /* 0x0000001033817819 */ /* 0x008fe400000006ff */
[----:B------:R-:W-:Y:S02]  /*07a0*/  PRMT R120, R48, 0x7632, R120 ;  /* 0x0000763230787816 */ /* 0x000fe40000000078 */
[----:B----4-:R-:W-:Y:S01]  /*07b0*/  SHF.L.U32 R133, R52, 0x10, RZ ;  /* 0x0000001034857819 */ /* 0x010fe200000006ff */
[----:B------:R-:W-:Y:S01]  /*07c0*/  FADD.FTZ R131, -R0, R129 ;  /* 0x0000008100837221 */ /* 0x000fe20000010100 */
[----:B------:R-:W-:-:S02]  /*07d0*/  SHF.L.U32 R121, R48, 0x10, RZ ;  /* 0x0000001030797819 */ /* 0x000fc400000006ff */
[----:B------:R-:W-:Y:S01]  /*07e0*/  PRMT R122, R50, 0x7632, R122 ;  /* 0x00007632327a7816 */ /* 0x000fe2000000007a */
[----:B------:R-:W-:Y:S01]  /*07f0*/  FADD.FTZ R137, -R0, R133 ;  /* 0x0000008500897221 */ /* 0x000fe20000010100 */
[----:B------:R-:W-:Y:S01]  /*0800*/  SHF.L.U32 R125, R50, 0x10, RZ ;  /* 0x00000010327d7819 */ /* 0x000fe200000006ff */
[----:B------:R-:W-:Y:S01]  /*0810*/  FADD.FTZ R121, -R0, R121 ;  /* 0x0000007900797221 */ /* 0x000fe20000010100 */
[----:B------:R-:W-:Y:S01]  /*0820*/  PRMT R124, R52, 0x7632, R124 ;  /* 0x00007632347c7816 */ /* 0x000fe2000000007c */
[----:B-----5:R-:W-:Y:S01]  /*0830*/  FMUL.FTZ R131, R118, R131 ;  /* 0x0000008376837220 */ /* 0x020fe20000410000 */
[----:B------:R-:W-:Y:S01]  /*0840*/  PRMT R126, R54, 0x7632, R126 ;  /* 0x00007632367e7816 */ /* 0x000fe2000000007e */
[----:B------:R-:W-:Y:S01]  /*0850*/  FADD.FTZ R127, -R0, R125 ;  /* 0x0000007d007f7221 */ /* 0x000fe20000010100 */
[----:B------:R-:W-:Y:S02]  /*0860*/  SHF.L.U32 R139, R54, 0x10, RZ ;  /* 0x00000010368b7819 */ /* 0x000fe400000006ff */
[----:B------:R-:W-:Y:S01]  /*0870*/  PRMT R48, R49, 0x7632, R48 ;  /* 0x0000763231307816 */ /* 0x000fe20000000030 */
[----:B------:R-:W-:Y:S01]  /*0880*/  FMUL.FTZ R130, R118, R127 ;  /* 0x0000007f76827220 */ /* 0x000fe20000410000 */
[----:B------:R-:W-:Y:S01]  /*0890*/  PRMT R50, R51, 0x7632, R50 ;  /* 0x0000763233327816 */ /* 0x000fe20000000032 */
[----:B------:R-:W-:Y:S01]  /*08a0*/  FADD.FTZ R159, -R0, R139 ;  /* 0x0000008b009f7221 */ /* 0x000fe20000010100 */
[----:B------:R-:W-:-:S02]  /*08b0*/  PRMT R52, R53, 0x7632, R52 ;  /* 0x0000763235347816 */ /* 0x000fc40000000034 */
        /* <DEDUP_REMOVED lines=26> */
[----:B------:R-:W-:Y:S01]  /*0a60*/  FMUL.FTZ R0, R118, R121 ;  /* 0x0000007976007220 */ /* 0x000fe20000410000 */
[C---:B------:R-:W-:Y:S01]  /*0a70*/  PRMT R146, R57.reuse, 0x7632, R146 ;  /* 0x0000763239927816 */ /* 0x040fe20000000092 */
[----:B------:R-:W-:Y:S01]  /*0a80*/  FMUL.FTZ R129, R20, R151 ;  /* 0x0000009714817220 */ /* 0x000fe20000410000 */
[----:B------:R-:W-:Y:S01]  /*0a90*/  SHF.L.U32 R149, R57, 0x10, RZ ;  /* 0x0000001039957819 */ /* 0x000fe200000006ff */
[----:B------:R-:W-:Y:S01]  /*0aa0*/  FMUL.FTZ R132, R21, R148 ;  /* 0x0000009415847220 */ /* 0x000fe20000410000 */
[----:B------:R-:W-:Y:S01]  /*0ab0*/  FMUL.FTZ R135, R118, R135 ;  /* 0x0000008776877220 */ /* 0x000fe20000410000 */
[----:B------:R-:W-:Y:S01]  /*0ac0*/  FADD.FTZ R121, RZ, R129 ;  /* 0x00000081ff797221 */ /* 0x000fe20000010000 */
[----:B------:R-:W-:Y:S01]  /*0ad0*/  FFMA.FTZ R120, R0, R129, RZ ;  /* 0x0000008100787223 */ /* 0x000fe200000100ff */
[----:B------:R-:W-:Y:S01]  /*0ae0*/  SHF.L.U32 R146, R146, 0x10, RZ ;  /* 0x0000001092927819 */ /* 0x000fe200000006ff */
[----:B------:R-:W-:Y:S01]  /*0af0*/  FMUL.FTZ R128, R22, R149 ;  /* 0x0000009516807220 */ /* 0x000fe20000410000 */
[----:B------:R-:W-:Y:S01]  /*0b00*/  FADD.FTZ R121, R121, R132 ;  /* 0x0000008479797221 */ /* 0x000fe20000010000 */
[C---:B------:R-:W-:Y:S01]  /*0b10*/  FMUL.FTZ R133, R118.reuse, R123 ;  /* 0x0000007b76857220 */ /* 0x040fe20000410000 */
[----:B------:R-:W-:Y:S01]  /*0b20*/  FFMA.FTZ R120, R135, R132, R120 ;  /* 0x0000008487787223 */ /* 0x000fe20000010078 */
[----:B------:R-:W-:Y:S01]  /*0b30*/  PRMT R52, R61, 0x7632, R52 ;  /* 0x000076323d347816 */ /* 0x000fe20000000034 */
[----:B------:R-:W-:Y:S01]  /*0b40*/  FADD.FTZ R124, R121, R128 ;  /* 0x00000080797c7221 */ /* 0x000fe20000010000 */
[----:B------:R-:W-:Y:S01]  /*0b50*/  SHF.L.U32 R53, R61, 0x10, RZ ;  /* 0x000000103d357819 */ /* 0x000fe200000006ff */
[----:B------:R-:W-:Y:S01]  /*0b60*/  FMUL.FTZ R61, R118, R137 ;  /* 0x00000089763d7220 */ /* 0x000fe20000410000 */
[C---:B------:R-:W-:Y:S01]  /*0b70*/  PRMT R144, R58.reuse, 0x7632, R144 ;  /* 0x000076323a907816 */ /* 0x040fe20000000090 */
[----:B------:R-:W-:Y:S01]  /*0b80*/  FMUL.FTZ R137, R23, R146 ;  /* 0x0000009217897220 */ /* 0x000fe20000410000 */
[----:B------:R-:W-:Y:S01]  /*0b90*/  SHF.L.U32 R147, R58, 0x10, RZ ;  /* 0x000000103a937819 */ /* 0x000fe200000006ff */
[----:B------:R-:W-:Y:S01]  /*0ba0*/  FMUL.FTZ R138, R118, R125 ;  /* 0x0000007d768a7220 */ /* 0x000fe20000410000 */
[----:B------:R-:W-:Y:S01]  /*0bb0*/  FFMA.FTZ R121, R133, R128, R120 ;  /* 0x0000008085797223 */ /* 0x000fe20000010078 */
        /* <DEDUP_REMOVED lines=13> */
[----:B------:R-:W-:Y:S01]  /*0c90*/  FMUL.FTZ R60, R118, R153 ;  /* 0x00000099763c7220 */ /* 0x000fe20000410000 */
[----:B------:R-:W-:Y:S01]  /*0ca0*/  SHF.L.U32 R142, R142, 0x10, RZ ;  /* 0x000000108e8e7819 */ /* 0x000fe200000006ff */
[----:B------:R-:W-:Y:S01]  /*0cb0*/  FADD.FTZ R153, R125, R134 ;  /* 0x000000867d997221 */ /* 0x000fe20000010000 */
[----:B------:R-:W-:Y:S01]  /*0cc0*/  FFMA.FTZ R124, R139, R134, R124 ;  /* 0x000000868b7c7223 */ /* 0x000fe2000001007c */
        /* <DEDUP_REMOVED lines=10> */
[----:B------:R-:W-:Y:S01]  /*0d70*/  SHF.L.U32 R52, R52, 0x10, RZ ;  /* 0x0000001034347819 */ /* 0x000fe200000006ff */
[----:B------:R-:W-:Y:S01]  /*0d80*/  FADD.FTZ R153, R153, R56 ;  /* 0x0000003899997221 */ /* 0x000fe20000010000 */
[----:B------:R-:W-:Y:S01]  /*0d90*/  FFMA.FTZ R150, R61, R56, R150 ;  /* 0x000000383d967223 */ /* 0x000fe20000010096 */
[----:B------:R-:W-:Y:S01]  /*0da0*/  FMUL.FTZ R59, R30, R53 ;  /* 0x000000351e3b7220 */ /* 0x000fe20000410000 */
[C---:B------:R-:W-:Y:S01]  /*0db0*/  PRMT R50, R62.reuse, 0x7632, R50 ;  /* 0x000076323e327816 */ /* 0x040fe20000000032 */
[----:B------:R-:W-:Y:S01]  /*0dc0*/  FADD.FTZ R152, R153, R120 ;  /* 0x0000007899987221 */ /* 0x000fe20000010000 */
[----:B------:R-:W-:Y:S01]  /*0dd0*/  FFMA.FTZ R153, R125, R120, R150 ;  /* 0x000000787d997223 */ /* 0x000fe20000010096 */
        /* <DEDUP_REMOVED lines=44> */
.L_x_2465:
        /* <DEDUP_REMOVED lines=8> */
[----:B0-----:R-:W-:-:S06]  /*1120*/  IMAD.WIDE.U32 R56, R119, 0x10, R2 ;  /* 0x0000001077387825 */ /* 0x001fcc00078e0002 */
[----:B------:R-:W4:Y:S01]  /*1130*/  LDG.E.128 R56, desc[UR6][R56.64] ;  /* 0x0000000638387981 */ /* 0x000f22000c1e1d00 */
[----:B------:R-:W-:Y:S02]  /*1140*/  IMAD.WIDE.U32 R60, R117, 0x10, R2 ;  /* 0x00000010753c7825 */ /* 0x000fe400078e0002 */
[----:B------:R-:W0:Y:S04]  /*1150*/  LDC.64 R2, c[0x0][0x3b0] ;  /* 0x0000ec00ff027b82 */ /* 0x000e280000000a00 */
        /* <DEDUP_REMOVED lines=10> */
[----:B------:R-:W-:Y:S02]  /*1200*/  PRMT R120, R48, 0x7632, R120 ;  /* 0x0000763230787816 */ /* 0x000fe40000000078 */
[----:B---3--:R-:W-:-:S02]  /*1210*/  SHF.L.U32 R133, R52, 0x10, RZ ;  /* 0x0000001034857819 */ /* 0x008fc400000006ff */
[----:B------:R-:W-:Y:S02]  /*1220*/  SHF.L.U32 R121, R48, 0x10, RZ ;  /* 0x0000001030797819 */ /* 0x000fe400000006ff */
[C---:B------:R-:W-:Y:S02]  /*1230*/  PRMT R122, R50.reuse, 0x7632, R122 ;  /* 0x00007632327a7816 */ /* 0x040fe4000000007a */
[----:B------:R-:W-:Y:S02]  /*1240*/  SHF.L.U32 R125, R50, 0x10, RZ ;  /* 0x00000010327d7819 */ /* 0x000fe400000006ff */
[----:B------:R-:W-:Y:S02]  /*1250*/  PRMT R124, R52, 0x7632, R124 ;  /* 0x00007632347c7816 */ /* 0x000fe4000000007c */
[C---:B------:R-:W-:Y:S02]  /*1260*/  PRMT R126, R54.reuse, 0x7632, R126 ;  /* 0x00007632367e7816 */ /* 0x040fe4000000007e */
[----:B------:R-:W-:-:S02]  /*1270*/  SHF.L.U32 R139, R54, 0x10, RZ ;  /* 0x00000010368b7819 */ /* 0x000fc400000006ff */
[----:B------:R-:W-:Y:S02]  /*1280*/  PRMT R48, R49, 0x7632, R48 ;  /* 0x0000763231307816 */ /* 0x000fe40000000030 */
[----:B------:R-:W-:Y:S02]  /*1290*/  PRMT R50, R51, 0x7632, R50 ;  /* 0x0000763233327816 */ /* 0x000fe40000000032 */
[----:B------:R-:W-:Y:S02]  /*12a0*/  PRMT R52, R53, 0x7632, R52 ;  /* 0x0000763235347816 */ /* 0x000fe40000000034 */
[----:B------:R-:W-:Y:S01]  /*12b0*/  PRMT R54, R55, 0x7632, R54 ;  /* 0x0000763237367816 */ /* 0x000fe20000000036 */
[C---:B------:R-:W-:Y:S01]  /*12c0*/  FADD.FTZ R131, -R0.reuse, R129 ;  /* 0x0000008100837221 */ /* 0x040fe20000010100 */
[----:B------:R-:W-:Y:S01]  /*12d0*/  SHF.L.U32 R123, R49, 0x10, RZ ;  /* 0x00000010317b7819 */ /* 0x000fe200000006ff */
        /* <DEDUP_REMOVED lines=11> */
[C---:B----4-:R-:W-:Y:S02]  /*1390*/  PRMT R148, R56.reuse, 0x7632, R148 ;  /* 0x0000763238947816 */ /* 0x050fe40000000094 */
[----:B------:R-:W-:Y:S01]  /*13a0*/  SHF.L.U32 R151, R56, 0x10, RZ ;  /* 0x0000001038977819 */ /* 0x000fe200000006ff */
[C---:B------:R-:W-:Y:S01]  /*13b0*/  FADD.FTZ R121, -R0.reuse, R121 ;  /* 0x0000007900797221 */ /* 0x040fe20000010100 */
[C---:B------:R-:W-:Y:S01]  /*13c0*/  FADD.FTZ R127, -R0.reuse, R125 ;  /* 0x0000007d007f7221 */ /* 0x040fe20000010100 */
[C---:B------:R-:W-:Y:S01]  /*13d0*/  FADD.FTZ R153, -R0.reuse, R135 ;  /* 0x0000008700997221 */ /* 0x040fe20000010100 */
[C---:B------:R-:W-:Y:S01]  /*13e0*/  FADD.FTZ R159, -R0.reuse, R139 ;  /* 0x0000008b009f7221 */ /* 0x040fe20000010100 */
[C---:B------:R-:W-:Y:S01]  /*13f0*/  FADD.FTZ R163, -R0.reuse, R141 ;  /* 0x0000008d00a37221 */ /* 0x040fe20000010100 */
        /* <DEDUP_REMOVED lines=11> */
[C---:B-----5:R-:W-:Y:S01]  /*14b0*/  FMUL.FTZ R0, R118.reuse, R121 ;  /* 0x0000007976007220 */ /* 0x060fe20000410000 */
[----:B------:R-:W-:Y:S01]  /*14c0*/  PRMT R146, R57, 0x7632, R146 ;  /* 0x0000763239927816 */ /* 0x000fe20000000092 */
[----:B------:R-:W-:Y:S01]  /*14d0*/  FMUL.FTZ R132, R21, R148 ;  /* 0x0000009415847220 */ /* 0x000fe20000410000 */
[----:B------:R-:W-:Y:S01]  /*14e0*/  SHF.L.U32 R149, R57, 0x10, RZ ;  /* 0x0000001039957819 */ /* 0x000fe200000006ff */
[----:B------:R-:W-:Y:S01]  /*14f0*/  FADD.FTZ R121, RZ, R129 ;  /* 0x00000081ff797221 */ /* 0x000fe20000010000 */
[----:B------:R-:W-:Y:S01]  /*1500*/  FMUL.FTZ R135, R118, R135 ;  /* 0x0000008776877220 */ /* 0x000fe20000410000 */
[----:B------:R-:W-:Y:S01]  /*1510*/  FFMA.FTZ R120, R0, R129, RZ ;  /* 0x0000008100787223 */ /* 0x000fe200000100ff */
[----:B------:R-:W-:Y:S01]  /*1520*/  SHF.L.U32 R146, R146, 0x10, RZ ;  /* 0x0000001092927819 */ /* 0x000fe200000006ff */
[----:B------:R-:W-:Y:S01]  /*1530*/  FMUL.FTZ R128, R22, R149 ;  /* 0x0000009516807220 */ /* 0x000fe20000410000 */
[----:B------:R-:W-:Y:S01]  /*1540*/  FADD.FTZ R121, R121, R132 ;  /* 0x0000008479797221 */ /* 0x000fe20000010000 */
[----:B------:R-:W-:Y:S01]  /*1550*/  FMUL.FTZ R133, R118, R123 ;  /* 0x0000007b76857220 */ /* 0x000fe20000410000 */
[----:B------:R-:W-:Y:S01]  /*1560*/  FFMA.FTZ R120, R135, R132, R120 ;  /* 0x0000008487787223 */ /* 0x000fe20000010078 */
[----:B------:R-:W-:-:S02]  /*1570*/  PRMT R52, R61, 0x7632, R52 ;  /* 0x000076323d347816 */ /* 0x000fc40000000034 */
[----:B------:R-:W-:Y:S01]  /*1580*/  SHF.L.U32 R53, R61, 0x10, RZ ;  /* 0x000000103d357819 */ /* 0x000fe200000006ff */
[----:B------:R-:W-:Y:S01]  /*1590*/  FMUL.FTZ R61, R118, R137 ;  /* 0x00000089763d7220 */ /* 0x000fe20000410000 */
[C---:B------:R-:W-:Y:S01]  /*15a0*/  PRMT R144, R58.reuse, 0x7632, R144 ;  /* 0x000076323a907816 */ /* 0x040fe20000000090 */
        /* <DEDUP_REMOVED lines=16> */
[----:B------:R-:W-:-:S02]  /*16b0*/  PRMT R140, R60, 0x7632, R140 ;  /* 0x000076323c8c7816 */ /* 0x000fc4000000008c */
[----:B------:R-:W-:Y:S01]  /*16c0*/  SHF.L.U32 R143, R60, 0x10, RZ ;  /* 0x000000103c8f7819 */ /* 0x000fe200000006ff */
[----:B------:R-:W-:Y:S01]  /*16d0*/  FMUL.FTZ R60, R118, R153 ;  /* 0x00000099763c7220 */ /* 0x000fe20000410000 */
        /* <DEDUP_REMOVED lines=21> */
[C---:B------:R-:W-:Y:S01]  /*1830*/  PRMT R50, R62.reuse, 0x7632, R50 ;  /* 0x000076323e327816 */ /* 0x040fe20000000032 */
[----:B------:R-:W-:Y:S01]  /*1840*/  FMUL.FTZ R122, R31, R52 ;  /* 0x000000341f7a7220 */ /* 0x000fe20000410000 */
        /* <DEDUP_REMOVED lines=11> */
[----:B------:R-:W-:-:S02]  /*1900*/  FMUL.FTZ R126, R118, R161 ;  /* 0x000000a1767e7220 */ /* 0x000fc40000410000 */
        /* <DEDUP_REMOVED lines=30> */
.L_x_2466:
        /* <DEDUP_REMOVED lines=52> */
.L_x_2490:
[----:B-1----:R-:W-:Y:S01]  /*1e30*/  FADD.FTZ R49, R140, R49 ;  /* 0x000000318c317221 */ /* 0x002fe20000010000 */
[----:B--2---:R-:W-:-:S03]  /*1e40*/  FADD.FTZ R48, R143, R48 ;  /* 0x000000308f307221 */ /* 0x004fc60000010000 */
[----:B------:R-:W-:Y:S01]  /*1e50*/  FMUL.FTZ R49, R49, UR14 ;  /* 0x0000000e31317c20 */ /* 0x000fe20008410000 */
[----:B0-----:R-:W-:-:S04]  /*1e60*/  FMUL.FTZ R140, R48, UR14 ;  /* 0x0000000e308c7c20 */ /* 0x001fc80008410000 */
        /* <DEDUP_REMOVED lines=8> */
[----:B------:R-:W-:Y:S01]  /*1ef0*/  LOP3.LUT P2, RZ, R64, 0xff0000, RZ, 0xc0, !PT ;  /* 0x00ff000040ff7812 */ /* 0x000fe2000784c0ff */
[--C-:B------:R-:W-:Y:S01]  /*1f00*/  FFMA.FTZ R138, R140, R138, R143.reuse ;  /* 0x0000008a8c8a7223 */ /* 0x100fe2000001008f */
[----:B------:R-:W-:Y:S01]  /*1f10*/  LOP3.LUT P3, RZ, R64, 0xff000000, RZ, 0xc0, !PT ;  /* 0xff00000040ff7812 */ /* 0x000fe2000786c0ff */
[C-C-:B------:R-:W-:Y:S01]  /*1f20*/  FFMA.FTZ R133, R140.reuse, R133, R143.reuse ;  /* 0x000000858c857223 */ /* 0x140fe2000001008f */
[----:B------:R-:W-:Y:S01]  /*1f30*/  FFMA.FTZ R130, R140, R130, R143 ;  /* 0x000000828c827223 */ /* 0x000fe2000001008f */
[----:B------:R-:W-:Y:S01]  /*1f40*/  FADD.FTZ R137, -R138, R137 ;  /* 0x000000898a897221 */ /* 0x000fe20000010100 */
[----:B------:R-:W-:Y:S01]  /*1f50*/  LOP3.LUT P6, RZ, R65, 0xff, RZ, 0xc0, !PT ;  /* 0x000000ff41ff7812 */ /* 0x000fe200078cc0ff */
[----:B------:R-:W-:Y:S01]  /*1f60*/  FADD.FTZ R145, -R133, R128 ;  /* 0x0000008085917221 */ /* 0x000fe20000010100 */
[----:B------:R-:W-:Y:S01]  /*1f70*/  FADD.FTZ R147, -R130, R55 ;  /* 0x0000003782937221 */ /* 0x000fe20000010100 */
[C---:B------:R-:W-:Y:S01]  /*1f80*/  FMUL.FTZ R137, R118.reuse, R137 ;  /* 0x0000008976897220 */ /* 0x040fe20000410000 */
[----:B------:R-:W-:Y:S01]  /*1f90*/  UMOV UR4, UR5 ;  /* 0x0000000500047c82 */ /* 0x000fe20008000000 */
[C---:B------:R-:W-:Y:S01]  /*1fa0*/  FMUL.FTZ R145, R118.reuse, R145 ;  /* 0x0000009176917220 */ /* 0x040fe20000410000 */
[----:B------:R-:W-:Y:S01]  /*1fb0*/  FMUL.FTZ R147, R118, R147 ;  /* 0x0000009376937220 */ /* 0x000fe20000410000 */
[----:B-----5:R-:W-:Y:S01]  /*1fc0*/  @P2 SHF.L.U32 R55, R49, 0x10, RZ ;  /* 0x0000001031372819 */ /* 0x020fe200000006ff */
[-C--:B------:R-:W-:Y:S01]  /*1fd0*/  FMUL.FTZ R137, R137, R116.reuse ;  /* 0x0000007489897220 */ /* 0x080fe20000410000 */
[----:B------:R-:W-:Y:S01]  /*1fe0*/  @P3 PRMT R49, R49, 0x7632, R49 ;  /* 0x0000763231313816 */ /* 0x000fe20000000031 */
[-C--:B------:R-:W-:Y:S01]  /*1ff0*/  FMUL.FTZ R145, R145, R116.reuse ;  /* 0x0000007491917220 */ /* 0x080fe20000410000 */
[----:B------:R-:W-:Y:S01]  /*2000*/  FMUL.FTZ R147, R147, R116 ;  /* 0x0000007493937220 */ /* 0x000fe20000410000 */
[----:B------:R-:W-:Y:S01]  /*2010*/  FMUL.FTZ R142, R137, UR4 ;  /* 0x00000004898e7c20 */ /* 0x000fe20008410000 */
[----:B------:R-:W-:Y:S01]  /*2020*/  @P3 SHF.L.U32 R49, R49, 0x10, RZ ;  /* 0x0000001031313819 */ /* 0x000fe200000006ff */
[----:B------:R-:W-:Y:S01]  /*2030*/  FMUL.FTZ R145, R145, UR4 ;  /* 0x0000000491917c20 */ /* 0x000fe20008410000 */
[----:B------:R-:W-:Y:S01]  /*2040*/  MOV R133, RZ ;  /* 0x000000ff00857202 */ /* 0x000fe20000000f00 */
[----:B------:R-:W-:Y:S01]  /*2050*/  FMUL.FTZ R147, R147, UR4 ;  /* 0x0000000493937c20 */ /* 0x000fe20008410000 */
[----:B------:R-:W-:Y:S01]  /*2060*/  @P6 SHF.L.U32 R138, R50, 0x10, RZ ;  /* 0x00000010328a6819 */ /* 0x000fe200000006ff */
[----:B------:R-:W-:Y:S01]  /*2070*/  @P3 FMUL.FTZ R133, R142, R49 ;  /* 0x000000318e853220 */ /* 0x000fe20000410000 */
[----:B------:R-:W-:Y:S01]  /*2080*/  FMUL.FTZ R49, R6, R145 ;  /* 0x0000009106317220 */ /* 0x000fe20000410000 */
[----:B------:R-:W-:-:S02]  /*2090*/  HFMA2 R128, -RZ, RZ, 0, 0 ;  /* 0x00000000ff807431 */ /* 0x000fc400000001ff */
[----:B------:R-:W-:Y:S01]  /*20a0*/  @P2 FMUL.FTZ R128, R145, R55 ;  /* 0x0000003791802220 */ /* 0x000fe20000410000 */
[----:B------:R-:W-:Y:S02]  /*20b0*/  HFMA2 R130, -RZ, RZ, 0, 0 ;  /* 0x00000000ff827431 */ /* 0x000fe400000001ff */
[----:B------:R-:W-:Y:S01]  /*20c0*/  FMUL.FTZ R137, R8, R147 ;  /* 0x0000009308897220 */ /* 0x000fe20000410000 */
[----:B------:R-:W-:Y:S01]  /*20d0*/  @P6 FMUL.FTZ R130, R147, R138 ;  /* 0x0000008a93826220 */ /* 0x000fe20000410000 */
[----:B------:R-:W-:Y:S01]  /*20e0*/  FMUL.FTZ R55, R7, R142 ;  /* 0x0000008e07377220 */ /* 0x000fe20000410000 */
[----:B------:R-:W-:Y:S01]  /*20f0*/  FSEL R138, R49, RZ, P2 ;  /* 0x000000ff318a7208 */ /* 0x000fe20001000000 */
[--C-:B------:R-:W-:Y:S01]  /*2100*/  FFMA.FTZ R139, R140, R139, R143.reuse ;  /* 0x0000008b8c8b7223 */ /* 0x100fe2000001008f */
[----:B------:R-:W-:Y:S01]  /*2110*/  ISETP.GE.U32.AND P2, PT, R64, RZ, PT ;  /* 0x000000ff4000720c */ /* 0x000fe20003f46070 */
[C-C-:B------:R-:W-:Y:S01]  /*2120*/  FFMA.FTZ R135, R140.reuse, R135, R143.reuse ;  /* 0x000000878c877223 */ /* 0x140fe2000001008f */
[----:B------:R-:W-:Y:S01]  /*2130*/  LOP3.LUT P5, RZ, R65, 0xff00, RZ, 0xc0, !PT ;  /* 0x0000ff0041ff7812 */ /* 0x000fe200078ac0ff */
[C-C-:B------:R-:W-:Y:S01]  /*2140*/  FFMA.FTZ R141, R140.reuse, R141, R143.reuse ;  /* 0x0000008d8c8d7223 */ /* 0x140fe2000001008f */
[----:B------:R-:W-:Y:S01]  /*2150*/  FSEL R137, R137, RZ, P6 ;  /* 0x000000ff89897208 */ /* 0x000fe20003000000 */
[--C-:B------:R-:W-:Y:S01]  /*2160*/  FFMA.FTZ R131, R140, R131, R143.reuse ;  /* 0x000000838c837223 */ /* 0x100fe2000001008f */
[----:B------:R-:W-:Y:S01]  /*2170*/  LOP3.LUT P4, RZ, R64, 0xff, RZ, 0xc0, !PT ;  /* 0x000000ff40ff7812 */ /* 0x000fe2000788c0ff */
[----:B------:R-:W-:Y:S01]  /*2180*/  FFMA.FTZ R0, R140, R0, R143 ;  /* 0x000000008c007223 */ /* 0x000fe2000001008f */
[----:B------:R-:W-:Y:S01]  /*2190*/  FSEL R145, R55, RZ, P3 ;  /* 0x000000ff37917208 */ /* 0x000fe20001800000 */
[----:B------:R-:W-:Y:S01]  /*21a0*/  FADD.FTZ R139, -R139, R134 ;  /* 0x000000868b8b7221 */ /* 0x000fe20000010100 */
[----:B------:R-:W-:Y:S01]  /*21b0*/  LOP3.LUT P6, RZ, R65, 0xff0000, RZ, 0xc0, !PT ;  /* 0x00ff000041ff7812 */ /* 0x000fe200078cc0ff */
[----:B------:R-:W-:Y:S01]  /*21c0*/  FADD.FTZ R55, -R135, R132 ;  /* 0x0000008487377221 */ /* 0x000fe20000010100 */
[----:B------:R-:W-:Y:S01]  /*21d0*/  LOP3.LUT P3, RZ, R64, 0xff00, RZ, 0xc0, !PT ;  /* 0x0000ff0040ff7812 */ /* 0x000fe2000786c0ff */
[----:B------:R-:W-:Y:S01]  /*21e0*/  FADD.FTZ R141, -R141, R136 ;  /* 0x000000888d8d7221 */ /* 0x000fe20000010100 */
[----:B------:R-:W-:Y:S01]  /*21f0*/  ISETP.GE.U32.AND.EX P2, PT, R65, 0x1000000, PT, P2 ;  /* 0x010000004100780c */ /* 0x000fe20003f46120 */
[----:B------:R-:W-:Y:S01]  /*2200*/  FADD.FTZ R65, -R131, R54 ;  /* 0x0000003683417221 */ /* 0x000fe20000010100 */
[----:B------:R-:W-:Y:S01]  /*2210*/  FADD.FTZ R49, -R0, R129 ;  /* 0x0000008100317221 */ /* 0x000fe20000010100 */
[C---:B------:R-:W-:Y:S01]  /*2220*/  FMUL.FTZ R139, R118.reuse, R139 ;  /* 0x0000008b768b7220 */ /* 0x040fe20000410000 */
[C---:B------:R-:W-:Y:S01]  /*2230*/  FMUL.FTZ R55, R118.reuse, R55 ;  /* 0x0000003776377220 */ /* 0x040fe20000410000 */
[----:B------:R-:W-:Y:S01]  /*2240*/  FMUL.FTZ R141, R118, R141 ;  /* 0x0000008d768d7220 */ /* 0x000fe20000410000 */
[----:B------:R-:W-:Y:S01]  /*2250*/  @P5 PRMT R0, R50, 0x7632, R0 ;  /* 0x0000763232005816 */ /* 0x000fe20000000000 */
[C---:B------:R-:W-:Y:S01]  /*2260*/  FMUL.FTZ R65, R118.reuse, R65 ;  /* 0x0000004176417220 */ /* 0x040fe20000410000 */
[----:B------:R-:W-:Y:S01]  /*2270*/  FMUL.FTZ R49, R118, R49 ;  /* 0x0000003176317220 */ /* 0x000fe20000410000 */
[-C--:B------:R-:W-:Y:S01]  /*2280*/  FMUL.FTZ R139, R139, R116.reuse ;  /* 0x000000748b8b7220 */ /* 0x080fe20000410000 */
[C---:B------:R-:W-:Y:S01]  /*2290*/  @P4 SHF.L.U32 R50, R48.reuse, 0x10, RZ ;  /* 0x0000001030324819 */ /* 0x040fe200000006ff */
[-C--:B------:R-:W-:Y:S01]  /*22a0*/  FMUL.FTZ R55, R55, R116.reuse ;  /* 0x0000007437377220 */ /* 0x080fe20000410000 */
[----:B------:R-:W-:Y:S01]  /*22b0*/  @P6 SHF.L.U32 R54, R51, 0x10, RZ ;  /* 0x0000001033366819 */ /* 0x000fe200000006ff */
[-C--:B------:R-:W-:Y:S01]  /*22c0*/  FMUL.FTZ R141, R141, R116.reuse ;  /* 0x000000748d8d7220 */ /* 0x080fe20000410000 */
        /* <DEDUP_REMOVED lines=9> */
[----:B------:R-:W-:Y:S01]  /*2360*/  FMUL.FTZ R55, R55, UR4 ;  /* 0x0000000437377c20 */ /* 0x000fe20008410000 */
[----:B------:R-:W-:Y:S01]  /*2370*/  MOV R131, RZ ;  /* 0x000000ff00837202 */ /* 0x000fe20000000f00 */
[----:B------:R-:W-:Y:S01]  /*2380*/  FMUL.FTZ R65, R65, UR4 ;  /* 0x0000000441417c20 */ /* 0x000fe20008410000 */
[----:B------:R-:W-:Y:S01]  /*2390*/  FMUL.FTZ R49, R49, UR4 ;  /* 0x0000000431317c20 */ /* 0x000fe20008410000 */
[----:B------:R-:W-:Y:S01]  /*23a0*/  @P5 FMUL.FTZ R131, R139, R0 ;  /* 0x000000008b835220 */ /* 0x000fe20000410000 */
[----:B------:R-:W-:Y:S01]  /*23b0*/  MOV R135, RZ ;  /* 0x000000ff00877202 */ /* 0x000fe20000000f00 */
[----:B------:R-:W-:Y:S01]  /*23c0*/  HFMA2 R132, -RZ, RZ, 0, 0 ;  /* 0x00000000ff847431 */ /* 0x000fe200000001ff */
[----:B------:R-:W-:Y:S01]  /*23d0*/  MOV R0, RZ ;  /* 0x000000ff00007202 */ /* 0x000fe20000000f00 */
[----:B------:R-:W-:-:S02]  /*23e0*/  HFMA2 R129, -RZ, RZ, 0, 0 ;  /* 0x00000000ff817431 */ /* 0x000fc400000001ff */
[----:B------:R-:W-:Y:S01]  /*23f0*/  @P2 FMUL.FTZ R135, R64, R51 ;  /* 0x0000003340872220 */ /* 0x000fe20000410000 */
[----:B------:R-:W-:Y:S01]  /*2400*/  @P3 FMUL.FTZ R0, R55, R48 ;  /* 0x0000003037003220 */ /* 0x000fe20000410000 */
[----:B------:R-:W-:Y:S01]  /*2410*/  @P6 FMUL.FTZ R132, R65, R54 ;  /* 0x0000003641846220 */ /* 0x000fe20000410000 */
[----:B------:R-:W-:Y:S01]  /*2420*/  @P4 FMUL.FTZ R129, R49, R50 ;  /* 0x0000003231814220 */ /* 0x000fe20000410000 */
[----:B------:R-:W-:Y:S01]  /*2430*/  FMUL.FTZ R51, R10, R65 ;  /* 0x000000410a337220 */ /* 0x000fe20000410000 */
[----:B------:R-:W-:Y:S01]  /*2440*/  FMUL.FTZ R48, R4, R49 ;  /* 0x0000003104307220 */ /* 0x000fe20000410000 */
[----:B------:R-:W-:Y:S01]  /*2450*/  FMUL.FTZ R54, R11, R64 ;  /* 0x000000400b367220 */ /* 0x000fe20000410000 */
[----:B------:R-:W-:Y:S01]  /*2460*/  FMUL.FTZ R50, R9, R139 ;  /* 0x0000008b09327220 */ /* 0x000fe20000410000 */
[----:B------:R-:W-:Y:S01]  /*2470*/  FMUL.FTZ R49, R5, R55 ;  /* 0x0000003705317220 */ /* 0x000fe20000410000 */
        /* <DEDUP_REMOVED lines=9> */
[----:B------:R-:W-:Y:S06]  /*2510*/  BRA `(.L_x_2470) ;  /* 0x0000000400987947 */ /* 0x000fec0003800000 */
.L_x_2469:
        /* <DEDUP_REMOVED lines=13> */
[-C--:B------:R-:W-:Y:S01]  /*25f0*/  FMUL.FTZ R44, R145, R116.reuse ;  /* 0x00000074912c7220 */ /* 0x080fe20000410000 */
[C---:B-----5:R-:W-:Y:S01]  /*2600*/  @P2 SHF.L.U32 R142, R49.reuse, 0x10, RZ ;  /* 0x00000010318e2819 */ /* 0x060fe200000006ff */
[-C--:B------:R-:W-:Y:S01]  /*2610*/  FMUL.FTZ R45, R144, R116.reuse ;  /* 0x00000074902d7220 */ /* 0x080fe20000410000 */
[----:B------:R-:W-:Y:S01]  /*2620*/  @P3 PRMT R49, R49, 0x7632, R49 ;  /* 0x0000763231313816 */ /* 0x000fe20000000031 */
[----:B------:R-:W-:Y:S01]  /*2630*/  FMUL.FTZ R46, R147, R116 ;  /* 0x00000074932e7220 */ /* 0x000fe20000410000 */
[----:B------:R-:W-:Y:S01]  /*2640*/  FMUL.FTZ R47, R44, UR4 ;  /* 0x000000042c2f7c20 */ /* 0x000fe20008410000 */
[----:B------:R-:W-:Y:S01]  /*2650*/  FMUL.FTZ R138, R45, UR4 ;  /* 0x000000042d8a7c20 */ /* 0x000fe20008410000 */
[----:B------:R-:W-:Y:S01]  /*2660*/  @P3 SHF.L.U32 R55, R49, 0x10, RZ ;  /* 0x0000001031373819 */ /* 0x000fe200000006ff */
[----:B------:R-:W-:Y:S01]  /*2670*/  FMUL.FTZ R49, R46, UR4 ;  /* 0x000000042e317c20 */ /* 0x000fe20008410000 */
[----:B------:R-:W-:Y:S01]  /*2680*/  FMUL.FTZ R44, R6, R47 ;  /* 0x0000002f062c7220 */ /* 0x000fe20000410000 */
[----:B------:R-:W-:Y:S01]  /*2690*/  FMUL.FTZ R45, R7, R138 ;  /* 0x0000008a072d7220 */ /* 0x000fe20000410000 */
[----:B------:R-:W-:Y:S01]  /*26a0*/  @P6 SHF.L.U32 R146, R50, 0x10, RZ ;  /* 0x0000001032926819 */ /* 0x000fe200000006ff */
[----:B------:R-:W-:Y:S01]  /*26b0*/  FMUL.FTZ R46, R8, R49 ;  /* 0x00000031082e7220 */ /* 0x000fe20000410000 */
[----:B------:R-:W-:Y:S01]  /*26c0*/  HFMA2 R128, -RZ, RZ, 0, 0 ;  /* 0x00000000ff807431 */ /* 0x000fe200000001ff */
[----:B------:R-:W-:Y:S01]  /*26d0*/  MOV R133, RZ ;  /* 0x000000ff00857202 */ /* 0x000fe20000000f00 */
[----:B------:R-:W-:Y:S01]  /*26e0*/  @P2 FMUL.FTZ R128, R47, R142 ;  /* 0x0000008e2f802220 */ /* 0x000fe20000410000 */
[----:B------:R-:W-:Y:S01]  /*26f0*/  @P3 FMUL.FTZ R133, R138, R55 ;  /* 0x000000378a853220 */ /* 0x000fe20000410000 */
[----:B------:R-:W-:Y:S01]  /*2700*/  FSEL R137, R44, RZ, P2 ;  /* 0x000000ff2c897208 */ /* 0x000fe20001000000 */
[----:B------:R-:W-:Y:S01]  /*2710*/  HFMA2 R130, -RZ, RZ, 0, 0 ;  /* 0x00000000ff827431 */ /* 0x000fe200000001ff */
[----:B------:R-:W-:Y:S01]  /*2720*/  LOP3.LUT P5, RZ, R65, 0xff00, RZ, 0xc0, !PT ;  /* 0x0000ff0041ff7812 */ /* 0x000fe200078ac0ff */
[--C-:B------:R-:W-:Y:S01]  /*2730*/  FFMA.FTZ R55, R140, R139, R143.reuse ;  /* 0x0000008b8c377223 */ /* 0x100fe2000001008f */
[C---:B------:R-:W-:Y:S01]  /*2740*/  ISETP.GE.U32.AND P2, PT, R64.reuse, RZ, PT ;  /* 0x000000ff4000720c */ /* 0x040fe20003f46070 */
[----:B------:R-:W-:Y:S01]  /*2750*/  @P6 FMUL.FTZ R130, R49, R146 ;  /* 0x0000009231826220 */ /* 0x000fe20000410000 */
[----:B------:R-:W-:Y:S01]  /*2760*/  FSEL R138, R45, RZ, P3 ;  /* 0x000000ff2d8a7208 */ /* 0x000fe20001800000 */
[----:B------:R-:W-:Y:S01]  /*2770*/  FADD.FTZ R55, -R55, R134 ;  /* 0x0000008637377221 */ /* 0x000fe20000010100 */
[----:B------:R-:W-:Y:S01]  /*2780*/  LOP3.LUT P3, RZ, R64, 0xff00, RZ, 0xc0, !PT ;  /* 0x0000ff0040ff7812 */ /* 0x000fe2000786c0ff */
[--C-:B------:R-:W-:Y:S01]  /*2790*/  FFMA.FTZ R131, R140, R131, R143.reuse ;  /* 0x000000838c837223 */ /* 0x100fe2000001008f */
[----:B------:R-:W-:Y:S01]  /*27a0*/  LOP3.LUT P4, RZ, R64, 0xff, RZ, 0xc0, !PT ;  /* 0x000000ff40ff7812 */ /* 0x000fe2000788c0ff */
[--C-:B------:R-:W-:Y:S01]  /*27b0*/  FFMA.FTZ R45, R140, R141, R143.reuse ;  /* 0x0000008d8c2d7223 */ /* 0x100fe2000001008f */
[----:B------:R-:W-:Y:S01]  /*27c0*/  FSEL R139, R46, RZ, P6 ;  /* 0x000000ff2e8b7208 */ /* 0x000fe20003000000 */
[C-C-:B------:R-:W-:Y:S01]  /*27d0*/  FFMA.FTZ R0, R140.reuse, R0, R143.reuse ;  /* 0x000000008c007223 */ /* 0x140fe2000001008f */
[C---:B------:R-:W-:Y:S01]  /*27e0*/  LOP3.LUT P6, RZ, R65.reuse, 0xff0000, RZ, 0xc0, !PT ;  /* 0x00ff000041ff7812 */ /* 0x040fe200078cc0ff */
[----:B------:R-:W-:Y:S01]  /*27f0*/  FFMA.FTZ R135, R140, R135, R143 ;  /* 0x000000878c877223 */ /* 0x000fe2000001008f */
[----:B------:R-:W-:Y:S01]  /*2800*/  ISETP.GE.U32.AND.EX P2, PT, R65, 0x1000000, PT, P2 ;  /* 0x010000004100780c */ /* 0x000fe20003f46120 */
[----:B------:R-:W-:Y:S01]  /*2810*/  FMUL.FTZ R141, R118, R55 ;  /* 0x00000037768d7220 */ /* 0x000fe20000410000 */
[----:B------:R-:W-:Y:S01]  /*2820*/  FADD.FTZ R65, -R131, R54 ;  /* 0x0000003683417221 */ /* 0x000fe20000010100 */
[----:B------:R-:W-:Y:S01]  /*2830*/  FADD.FTZ R55, -R45, R136 ;  /* 0x000000882d377221 */ /* 0x000fe20000010100 */
[----:B------:R-:W-:Y:S01]  /*2840*/  FADD.FTZ R45, -R0, R129 ;  /* 0x00000081002d7221 */ /* 0x000fe20000010100 */
[----:B------:R-:W-:Y:S01]  /*2850*/  FADD.FTZ R47, -R135, R132 ;  /* 0x00000084872f7221 */ /* 0x000fe20000010100 */
[----:B------:R-:W-:Y:S01]  /*2860*/  @P5 PRMT R50, R50, 0x7632, R50 ;  /* 0x0000763232325816 */ /* 0x000fe20000000032 */
[-C--:B------:R-:W-:Y:S01]  /*2870*/  FMUL.FTZ R0, R141, R116.reuse ;  /* 0x000000748d007220 */ /* 0x080fe20000410000 */
[----:B------:R-:W-:Y:S01]  /*2880*/  @P3 PRMT R44, R48, 0x7632, R44 ;  /* 0x00007632302c3816 */ /* 0x000fe2000000002c */
[C---:B------:R-:W-:Y:S01]  /*2890*/  FMUL.FTZ R149, R118.reuse, R65 ;  /* 0x0000004176957220 */ /* 0x040fe20000410000 */
[----:B------:R-:W-:Y:S01]  /*28a0*/  FMUL.FTZ R142, R118, R55 ;  /* 0x00000037768e7220 */ /* 0x000fe20000410000 */
[----:B------:R-:W-:Y:S01]  /*28b0*/  @P4 SHF.L.U32 R134, R48, 0x10, RZ ;  /* 0x0000001030864819 */ /* 0x000fe200000006ff */
[C---:B------:R-:W-:Y:S01]  /*28c0*/  FMUL.FTZ R55, R118.reuse, R45 ;  /* 0x0000002d76377220 */ /* 0x040fe20000410000 */
[C---:B------:R-:W-:Y:S01]  /*28d0*/  @P6 SHF.L.U32 R136, R51.reuse, 0x10, RZ ;  /* 0x0000001033886819 */ /* 0x040fe200000006ff */
[----:B------:R-:W-:Y:S01]  /*28e0*/  FMUL.FTZ R48, R118, R47 ;  /* 0x0000002f76307220 */ /* 0x000fe20000410000 */
[----:B------:R-:W-:Y:S01]  /*28f0*/  @P5 SHF.L.U32 R49, R50, 0x10, RZ ;  /* 0x0000001032315819 */ /* 0x000fe200000006ff */
[----:B------:R-:W-:Y:S01]  /*2900*/  FMUL.FTZ R50, R0, UR4 ;  /* 0x0000000400327c20 */ /* 0x000fe20008410000 */
[----:B------:R-:W-:Y:S01]  /*2910*/  @P2 PRMT R51, R51, 0x7632, R51 ;  /* 0x0000763233332816 */ /* 0x000fe20000000033 */
[-C--:B------:R-:W-:Y:S01]  /*2920*/  FMUL.FTZ R46, R149, R116.reuse ;  /* 0x00000074952e7220 */ /* 0x080fe20000410000 */
[----:B------:R-:W-:Y:S01]  /*2930*/  @P3 SHF.L.U32 R65, R44, 0x10, RZ ;  /* 0x000000102c413819 */ /* 0x000fe200000006ff */
[-C--:B------:R-:W-:Y:S01]  /*2940*/  FMUL.FTZ R47, R142, R116.reuse ;  /* 0x000000748e2f7220 */ /* 0x080fe20000410000 */
[-C--:B------:R-:W-:Y:S01]  /*2950*/  FMUL.FTZ R44, R55, R116.reuse ;  /* 0x00000074372c7220 */ /* 0x080fe20000410000 */
[----:B------:R-:W-:Y:S01]  /*2960*/  FMUL.FTZ R45, R48, R116 ;  /* 0x00000074302d7220 */ /* 0x000fe20000410000 */
[----:B------:R-:W-:Y:S01]  /*2970*/  MOV R131, RZ ;  /* 0x000000ff00837202 */ /* 0x000fe20000000f00 */
[----:B------:R-:W-:Y:S01]  /*2980*/  @P5 FMUL.FTZ R131, R50, R49 ;  /* 0x0000003132835220 */ /* 0x000fe20000410000 */
[----:B------:R-:W-:Y:S01]  /*2990*/  @P2 SHF.L.U32 R151, R51, 0x10, RZ ;  /* 0x0000001033972819 */ /* 0x000fe200000006ff */
[----:B------:R-:W-:Y:S01]  /*29a0*/  FMUL.FTZ R51, R46, UR4 ;  /* 0x000000042e337c20 */ /* 0x000fe20008410000 */
[----:B------:R-:W-:Y:S01]  /*29b0*/  FMUL.FTZ R54, R47, UR4 ;  /* 0x000000042f367c20 */ /* 0x000fe20008410000 */
[----:B------:R-:W-:Y:S01]  /*29c0*/  FMUL.FTZ R49, R44, UR4 ;  /* 0x000000042c317c20 */ /* 0x000fe20008410000 */
[----:B------:R-:W-:Y:S01]  /*29d0*/  FMUL.FTZ R64, R45, UR4 ;  /* 0x000000042d407c20 */ /* 0x000fe20008410000 */
[----:B------:R-:W-:Y:S01]  /*29e0*/  HFMA2 R132, -RZ, RZ, 0, 0 ;  /* 0x00000000ff847431 */ /* 0x000fe200000001ff */
[----:B------:R-:W-:Y:S01]  /*29f0*/  MOV R135, RZ ;  /* 0x000000ff00877202 */ /* 0x000fe20000000f00 */
[----:B------:R-:W-:-:S02]  /*2a00*/  HFMA2 R129, -RZ, RZ, 0, 0 ;  /* 0x00000000ff817431 */ /* 0x000fc400000001ff */
[----:B------:R-:W-:Y:S01]  /*2a10*/  @P6 FMUL.FTZ R132, R51, R136 ;  /* 0x0000008833846220 */ /* 0x000fe20000410000 */
[----:B------:R-:W-:Y:S01]  /*2a20*/  F2FP.BF16.F32.PACK_AB R44, R48, R55 ;  /* 0x00000037302c723e */ /* 0x000fe200000010ff */
[----:B------:R-:W-:Y:S01]  /*2a30*/  @P2 FMUL.FTZ R135, R54, R151 ;  /* 0x0000009736872220 */ /* 0x000fe20000410000 */
[----:B------:R-:W-:Y:S01]  /*2a40*/  @P4 FMUL.FTZ R129, R49, R134 ;  /* 0x0000008631814220 */ /* 0x000fe20000410000 */
[----:B------:R-:W-:Y:S01]  /*2a50*/  FMUL.FTZ R51, R10, R51 ;  /* 0x000000330a337220 */ /* 0x000fe20000410000 */
[----:B------:R-:W-:Y:S01]  /*2a60*/  FMUL.FTZ R48, R4, R49 ;  /* 0x0000003104307220 */ /* 0x000fe20000410000 */
[----:B------:R-:W-:Y:S01]  /*2a70*/  FMUL.FTZ R54, R11, R54 ;  /* 0x000000360b367220 */ /* 0x000fe20000410000 */
[----:B------:R-:W-:Y:S01]  /*2a80*/  FMUL.FTZ R50, R9, R50 ;  /* 0x0000003209327220 */ /* 0x000fe20000410000 */
[----:B------:R-:W-:Y:S01]  /*2a90*/  FMUL.FTZ R49, R5, R64 ;  /* 0x0000004005317220 */ /* 0x000fe20000410000 */
[----:B------:R-:W-:Y:S01]  /*2aa0*/  MOV R0, RZ ;  /* 0x000000ff00007202 */ /* 0x000fe20000000f00 */
[----:B------:R-:W-:Y:S01]  /*2ab0*/  @P3 FMUL.FTZ R0, R64, R65 ;  /* 0x0000004140003220 */ /* 0x000fe20000410000 */
        /* <DEDUP_REMOVED lines=8> */
[----:B------:R-:W-:Y:S02]  /*2b40*/  F2FP.BF16.F32.PACK_AB R51, R51, R64 ;  /* 0x000000403333723e */ /* 0x000fe400000010ff */
[----:B------:R-:W-:Y:S02]  /*2b50*/  F2FP.BF16.F32.PACK_AB R50, R50, R139 ;  /* 0x0000008b3232723e */ /* 0x000fe400000010ff */
[----:B------:R-:W-:Y:S02]  /*2b60*/  F2FP.BF16.F32.PACK_AB R49, R138, R137 ;  /* 0x000000898a31723e */ /* 0x000fe400000010ff */
[----:B------:R-:W-:-:S07]  /*2b70*/  F2FP.BF16.F32.PACK_AB R48, R55, R48 ;  /* 0x000000303730723e */ /* 0x000fce00000010ff */
.L_x_2470:
        /* <DEDUP_REMOVED lines=9> */
[--C-:B------:R-:W-:Y:S01]  /*2c10*/  FFMA.FTZ R60, R140, R60, R143.reuse ;  /* 0x0000003c8c3c7223 */ /* 0x100fe2000001008f */
[----:B------:R-:W-:Y:S01]  /*2c20*/  LOP3.LUT P5, RZ, R2, 0xff0000, RZ, 0xc0, !PT ;  /* 0x00ff000002ff7812 */ /* 0x000fe200078ac0ff */
[C-C-:B------:R-:W-:Y:S01]  /*2c30*/  FFMA.FTZ R127, R140.reuse, R127, R143.reuse ;  /* 0x0000007f8c7f7223 */ /* 0x140fe2000001008f */
[----:B------:R-:W-:Y:S01]  /*2c40*/  FFMA.FTZ R63, R140, R63, R143 ;  /* 0x0000003f8c3f7223 */ /* 0x000fe2000001008f */
[----:B------:R-:W-:Y:S01]  /*2c50*/  FADD.FTZ R59, -R60, R59 ;  /* 0x0000003b3c3b7221 */ /* 0x000fe20000010100 */
[----:B------:R-:W-:Y:S01]  /*2c60*/  LOP3.LUT P4, RZ, R2, 0xff000000, RZ, 0xc0, !PT ;  /* 0xff00000002ff7812 */ /* 0x000fe2000788c0ff */
[----:B------:R-:W-:Y:S02]  /*2c70*/  HFMA2 R60, -RZ, RZ, 0, 0 ;  /* 0x00000000ff3c7431 */ /* 0x000fe400000001ff */
[----:B------:R-:W-:Y:S01]  /*2c80*/  FADD.FTZ R127, -R127, R122 ;  /* 0x0000007a7f7f7221 */ /* 0x000fe20000010100 */
[C---:B------:R-:W-:Y:S01]  /*2c90*/  FMUL.FTZ R119, R118.reuse, R59 ;  /* 0x0000003b76777220 */ /* 0x040fe20000410000 */
[----:B------:R-:W-:Y:S01]  /*2ca0*/  FADD.FTZ R63, -R63, R58 ;  /* 0x0000003a3f3f7221 */ /* 0x000fe20000010100 */
[----:B------:R-:W-:Y:S01]  /*2cb0*/  LOP3.LUT P3, RZ, R3, 0xff, RZ, 0xc0, !PT ;  /* 0x000000ff03ff7812 */ /* 0x000fe2000786c0ff */
[C---:B------:R-:W-:Y:S01]  /*2cc0*/  FMUL.FTZ R127, R118.reuse, R127 ;  /* 0x0000007f767f7220 */ /* 0x040fe20000410000 */
[----:B0-----:R-:W-:Y:S01]  /*2cd0*/  FMUL.FTZ R44, R119, R116 ;  /* 0x00000074772c7220 */ /* 0x001fe20000410000 */
[----:B------:R-:W-:Y:S01]  /*2ce0*/  FMUL.FTZ R137, R118, R63 ;  /* 0x0000003f76897220 */ /* 0x000fe20000410000 */
[----:B-----5:R-:W-:Y:S01]  /*2cf0*/  @P5 SHF.L.U32 R45, R53, 0x10, RZ ;  /* 0x00000010352d5819 */ /* 0x020fe200000006ff */
[--C-:B------:R-:W-:Y:S01]  /*2d00*/  FFMA.FTZ R61, R140, R61, R143.reuse ;  /* 0x0000003d8c3d7223 */ /* 0x100fe2000001008f */
[----:B------:R-:W-:Y:S01]  /*2d10*/  FMUL.FTZ R44, R44, UR4 ;  /* 0x000000042c2c7c20 */ /* 0x000fe20008410000 */
[----:B------:R-:W-:Y:S01]  /*2d20*/  ISETP.GE.U32.AND P2, PT, R2, RZ, PT ;  /* 0x000000ff0200720c */ /* 0x000fe20003f46070 */
[----:B------:R-:W-:Y:S01]  /*2d30*/  FFMA.FTZ R125, R140, R125, R143 ;  /* 0x0000007d8c7d7223 */ /* 0x000fe2000001008f */
[----:B------:R-:W-:Y:S01]  /*2d40*/  LOP3.LUT R48, R2, 0xff, RZ, 0xc0, !PT ;  /* 0x000000ff02307812 */ /* 0x000fe200078ec0ff */
[----:B------:R-:W-:Y:S01]  /*2d50*/  @P5 FMUL.FTZ R60, R44, R45 ;  /* 0x0000002d2c3c5220 */ /* 0x000fe20000410000 */
[----:B------:R-:W-:Y:S01]  /*2d60*/  FMUL.FTZ R44, R14, R44 ;  /* 0x0000002c0e2c7220 */ /* 0x000fe20000410000 */
[----:B------:R-:W-:Y:S01]  /*2d70*/  LOP3.LUT R49, R2, 0xff00, RZ, 0xc0, !PT ;  /* 0x0000ff0002317812 */ /* 0x000fe200078ec0ff */
[----:B------:R-:W-:Y:S01]  /*2d80*/  FMUL.FTZ R2, R127, R116 ;  /* 0x000000747f027220 */ /* 0x000fe20000410000 */
[----:B------:R-:W-:Y:S01]  /*2d90*/  @P4 PRMT R53, R53, 0x7632, R53 ;  /* 0x0000763235354816 */ /* 0x000fe20000000035 */
[--C-:B------:R-:W-:Y:S01]  /*2da0*/  FFMA.FTZ R126, R140, R126, R143.reuse ;  /* 0x0000007e8c7e7223 */ /* 0x100fe2000001008f */
[----:B------:R-:W-:Y:S01]  /*2db0*/  FSEL R122, R44, RZ, P5 ;  /* 0x000000ff2c7a7208 */ /* 0x000fe20002800000 */
[----:B------:R-:W-:Y:S01]  /*2dc0*/  FMUL.FTZ R44, R137, R116 ;  /* 0x00000074892c7220 */ /* 0x000fe20000410000 */
[----:B------:R-:W-:Y:S01]  /*2dd0*/  FMUL.FTZ R46, R2, UR4 ;  /* 0x00000004022e7c20 */ /* 0x000fe20008410000 */
[----:B------:R-:W-:Y:S01]  /*2de0*/  @P4 SHF.L.U32 R53, R53, 0x10, RZ ;  /* 0x0000001035354819 */ /* 0x000fe200000006ff */
[--C-:B------:R-:W-:Y:S01]  /*2df0*/  FFMA.FTZ R62, R140, R62, R143.reuse ;  /* 0x0000003e8c3e7223 */ /* 0x100fe2000001008f */
[----:B------:R-:W-:Y:S01]  /*2e00*/  FMUL.FTZ R47, R44, UR4 ;  /* 0x000000042c2f7c20 */ /* 0x000fe20008410000 */
[----:B------:R-:W-:Y:S01]  /*2e10*/  FMUL.FTZ R2, R15, R46 ;  /* 0x0000002e0f027220 */ /* 0x000fe20000410000 */
[----:B------:R-:W-:Y:S01]  /*2e20*/  @P3 SHF.L.U32 R44, R54, 0x10, RZ ;  /* 0x00000010362c3819 */ /* 0x000fe200000006ff */
[----:B------:R-:W-:Y:S01]  /*2e30*/  FFMA.FTZ R124, R140, R124, R143 ;  /* 0x0000007c8c7c7223 */ /* 0x000fe2000001008f */
[----:B------:R-:W-:Y:S01]  /*2e40*/  FMUL.FTZ R45, R16, R47 ;  /* 0x0000002f102d7220 */ /* 0x000fe20000410000 */
[----:B------:R-:W-:Y:S01]  /*2e50*/  LOP3.LUT P6, RZ, R3, 0xff00, RZ, 0xc0, !PT ;  /* 0x0000ff0003ff7812 */ /* 0x000fe200078cc0ff */
[----:B------:R-:W-:Y:S01]  /*2e60*/  FADD.FTZ R125, -R125, R120 ;  /* 0x000000787d7d7221 */ /* 0x000fe20000010100 */
[C---:B------:R-:W-:Y:S01]  /*2e70*/  LOP3.LUT P5, RZ, R3.reuse, 0xff0000, RZ, 0xc0, !PT ;  /* 0x00ff000003ff7812 */ /* 0x040fe200078ac0ff */
[----:B------:R-:W-:Y:S01]  /*2e80*/  FADD.FTZ R121, -R126, R121 ;  /* 0x000000797e797221 */ /* 0x000fe20000010100 */
[----:B------:R-:W-:Y:S01]  /*2e90*/  ISETP.GE.U32.AND.EX P2, PT, R3, 0x1000000, PT, P2 ;  /* 0x010000000300780c */ /* 0x000fe20003f46120 */
[----:B------:R-:W-:Y:S01]  /*2ea0*/  FADD.FTZ R3, -R61, R56 ;  /* 0x000000383d037221 */ /* 0x000fe20000010100 */
[----:B------:R-:W-:Y:S01]  /*2eb0*/  MOV R59, RZ ;  /* 0x000000ff003b7202 */ /* 0x000fe20000000f00 */
[----:B------:R-:W-:-:S02]  /*2ec0*/  HFMA2 R61, -RZ, RZ, 0, 0 ;  /* 0x00000000ff3d7431 */ /* 0x000fc400000001ff */
[----:B------:R-:W-:Y:S01]  /*2ed0*/  @P4 FMUL.FTZ R59, R46, R53 ;  /* 0x000000352e3b4220 */ /* 0x000fe20000410000 */
[----:B------:R-:W-:Y:S01]  /*2ee0*/  FSEL R63, R2, RZ, P4 ;  /* 0x000000ff023f7208 */ /* 0x000fe20002000000 */
[----:B------:R-:W-:Y:S01]  /*2ef0*/  @P3 FMUL.FTZ R61, R47, R44 ;  /* 0x0000002c2f3d3220 */ /* 0x000fe20000410000 */
[----:B------:R-:W-:Y:S01]  /*2f00*/  FSEL R58, R45, RZ, P3 ;  /* 0x000000ff2d3a7208 */ /* 0x000fe20001800000 */
[----:B------:R-:W-:Y:S01]  /*2f10*/  FADD.FTZ R57, -R62, R57 ;  /* 0x000000393e397221 */ /* 0x000fe20000010100 */
[----:B------:R-:W-:Y:S01]  /*2f20*/  ISETP.NE.U32.AND P4, PT, R48, RZ, PT ;  /* 0x000000ff3000720c */ /* 0x000fe20003f85070 */
[----:B------:R-:W-:Y:S01]  /*2f30*/  FADD.FTZ R123, -R124, R123 ;  /* 0x0000007b7c7b7221 */ /* 0x000fe20000010100 */
[----:B------:R-:W-:Y:S01]  /*2f40*/  ISETP.NE.U32.AND P3, PT, R49, RZ, PT ;  /* 0x000000ff3100720c */ /* 0x000fe20003f65070 */
[C---:B------:R-:W-:Y:S01]  /*2f50*/  FMUL.FTZ R125, R118.reuse, R125 ;  /* 0x0000007d767d7220 */ /* 0x040fe20000410000 */
[----:B------:R-:W-:Y:S01]  /*2f60*/  ISETP.NE.AND.EX P4, PT, RZ, RZ, PT, P4 ;  /* 0x000000ffff00720c */ /* 0x000fe20003f85340 */
[C---:B------:R-:W-:Y:S01]  /*2f70*/  FMUL.FTZ R121, R118.reuse, R121 ;  /* 0x0000007976797220 */ /* 0x040fe20000410000 */
[----:B------:R-:W-:Y:S01]  /*2f80*/  ISETP.NE.AND.EX P3, PT, RZ, RZ, PT, P3 ;  /* 0x000000ffff00720c */ /* 0x000fe20003f65330 */
[C---:B------:R-:W-:Y:S01]  /*2f90*/  FMUL.FTZ R57, R118.reuse, R57 ;  /* 0x0000003976397220 */ /* 0x040fe20000410000 */
[C---:B------:R-:W-:Y:S01]  /*2fa0*/  FMUL.FTZ R51, R118.reuse, R3 ;  /* 0x0000000376337220 */ /* 0x040fe20000410000 */
[----:B------:R-:W-:Y:S01]  /*2fb0*/  FMUL.FTZ R118, R118, R123 ;  /* 0x0000007b76767220 */ /* 0x000fe20000410000 */
[----:B------:R-:W-:Y:S01]  /*2fc0*/  @P5 SHF.L.U32 R48, R55, 0x10, RZ ;  /* 0x0000001037305819 */ /* 0x000fe200000006ff */
[-C--:B------:R-:W-:Y:S01]  /*2fd0*/  FMUL.FTZ R47, R57, R116.reuse ;  /* 0x00000074392f7220 */ /* 0x080fe20000410000 */
[----:B------:R-:W-:Y:S01]  /*2fe0*/  @P2 PRMT R55, R55, 0x7632, R55 ;  /* 0x0000763237372816 */ /* 0x000fe20000000037 */
[-C--:B------:R-:W-:Y:S01]  /*2ff0*/  FMUL.FTZ R49, R118, R116.reuse ;  /* 0x0000007476317220 */ /* 0x080fe20000410000 */
[----:B------:R-:W-:Y:S01]  /*3000*/  @P6 PRMT R54, R54, 0x7632, R54 ;  /* 0x0000763236366816 */ /* 0x000fe20000000036 */
[-C--:B------:R-:W-:Y:S01]  /*3010*/  FMUL.FTZ R3, R121, R116.reuse ;  /* 0x0000007479037220 */ /* 0x080fe20000410000 */
[-C--:B------:R-:W-:Y:S01]  /*3020*/  FMUL.FTZ R44, R51, R116.reuse ;  /* 0x00000074332c7220 */ /* 0x080fe20000410000 */
[----:B------:R-:W-:Y:S01]  /*3030*/  FMUL.FTZ R116, R125, R116 ;  /* 0x000000747d747220 */ /* 0x000fe20000410000 */
[----:B------:R-:W-:Y:S01]  /*3040*/  @P2 SHF.L.U32 R55, R55, 0x10, RZ ;  /* 0x0000001037372819 */ /* 0x000fe200000006ff */
[----:B------:R-:W-:Y:S01]  /*3050*/  FMUL.FTZ R123, R47, UR4 ;  /* 0x000000042f7b7c20 */ /* 0x000fe20008410000 */
[----:B------:R-:W-:Y:S01]  /*3060*/  @P6 SHF.L.U32 R54, R54, 0x10, RZ ;  /* 0x0000001036366819 */ /* 0x000fe200000006ff */
[----:B------:R-:W-:Y:S01]  /*3070*/  FMUL.FTZ R62, R49, UR4 ;  /* 0x00000004313e7c20 */ /* 0x000fe20008410000 */
[----:B------:R-:W-:Y:S01]  /*3080*/  FMUL.FTZ R50, R3, UR4 ;  /* 0x0000000403327c20 */ /* 0x000fe20008410000 */
[----:B------:R-:W-:Y:S01]  /*3090*/  @P4 SHF.L.U32 R45, R52, 0x10, RZ ;  /* 0x00000010342d4819 */ /* 0x000fe200000006ff */
[----:B------:R-:W-:Y:S01]  /*30a0*/  FMUL.FTZ R56, R44, UR4 ;  /* 0x000000042c387c20 */ /* 0x000fe20008410000 */
[----:B------:R-:W-:-:S02]  /*30b0*/  @P3 PRMT R46, R52, 0x7632, R46 ;  /* 0x00007632342e3816 */ /* 0x000fc4000000002e */
[----:B------:R-:W-:Y:S01]  /*30c0*/  CS2R R52, SRZ ;  /* 0x0000000000347805 */ /* 0x000fe2000001ff00 */
[----:B------:R-:W-:Y:S01]  /*30d0*/  FMUL.FTZ R116, R116, UR4 ;  /* 0x0000000474747c20 */ /* 0x000fe20008410000 */
[----:B------:R-:W-:Y:S01]  /*30e0*/  F2FP.BF16.F32.PACK_AB R44, R125, R51 ;  /* 0x000000337d2c723e */ /* 0x000fe200000010ff */
[----:B------:R-:W-:Y:S01]  /*30f0*/  HFMA2 R3, -RZ, RZ, 0, 0 ;  /* 0x00000000ff037431 */ /* 0x000fe200000001ff */
[----:B------:R-:W-:Y:S01]  /*3100*/  MOV R2, RZ ;  /* 0x000000ff00027202 */ /* 0x000fe20000000f00 */
[----:B------:R-:W-:Y:S01]  /*3110*/  @P2 FMUL.FTZ R52, R62, R55 ;  /* 0x000000373e342220 */ /* 0x000fe20000410000 */
[----:B------:R-:W-:Y:S01]  /*3120*/  FMUL.FTZ R51, R18, R123 ;  /* 0x0000007b12337220 */ /* 0x000fe20000410000 */
[----:B------:R-:W-:Y:S01]  /*3130*/  @P6 FMUL.FTZ R2, R50, R54 ;  /* 0x0000003632026220 */ /* 0x000fe20000410000 */
[----:B------:R-:W-:Y:S01]  /*3140*/  @P5 FMUL.FTZ R3, R123, R48 ;  /* 0x000000307b035220 */ /* 0x000fe20000410000 */
[----:B------:R-:W-:Y:S01]  /*3150*/  FMUL.FTZ R55, R19, R62 ;  /* 0x0000003e13377220 */ /* 0x000fe20000410000 */
[----:B------:R-:W-:Y:S01]  /*3160*/  FMUL.FTZ R50, R17, R50 ;  /* 0x0000003211327220 */ /* 0x000fe20000410000 */
[----:B------:R-:W-:Y:S01]  /*3170*/  FMUL.FTZ R48, R12, R56 ;  /* 0x000000380c307220 */ /* 0x000fe20000410000 */
[----:B------:R-:W-:Y:S01]  /*3180*/  FMUL.FTZ R49, R13, R116 ;  /* 0x000000740d317220 */ /* 0x000fe20000410000 */
[----:B------:R-:W-:Y:S01]  /*3190*/  MOV R54, RZ ;  /* 0x000000ff00367202 */ /* 0x000fe20000000f00 */
[----:B------:R-:W-:Y:S01]  /*31a0*/  @P4 FMUL.FTZ R54, R56, R45 ;  /* 0x0000002d38364220 */ /* 0x000fe20000410000 */
[----:B------:R-:W-:-:S02]  /*31b0*/  @P3 SHF.L.U32 R46, R46, 0x10, RZ ;  /* 0x000000102e2e3819 */ /* 0x000fc400000006ff */
[----:B------:R-:W-:Y:S02]  /*31c0*/  FSEL R56, R51, RZ, P5 ;  /* 0x000000ff33387208 */ /* 0x000fe40002800000 */
[----:B------:R-:W-:Y:S01]  /*31d0*/  F2FP.BF16.F32.PACK_AB R47, R118, R57 ;  /* 0x00000039762f723e */ /* 0x000fe200000010ff */
[----:B------:R-:W-:Y:S01]  /*31e0*/  @P3 FMUL.FTZ R53, R116, R46 ;  /* 0x0000002e74353220 */ /* 0x000fe20000410000 */
        /* <DEDUP_REMOVED lines=8> */
[----:B------:R-:W-:Y:S02]  /*3270*/  F2FP.BF16.F32.PACK_AB R49, R63, R122 ;  /* 0x0000007a3f31723e */ /* 0x000fe400000010ff */
[----:B------:R-:W-:Y:S01]  /*3280*/  F2FP.BF16.F32.PACK_AB R48, R55, R48 ;  /* 0x000000303730723e */ /* 0x000fe200000010ff */
[----:B------:R-:W-:Y:S06]  /*3290*/  BRA `(.L_x_2472) ;  /* 0x00000004007c7947 */ /* 0x000fec0003800000 */
.L_x_2471:
[--C-:B------:R-:W-:Y:S01]  /*32a0*/  FFMA.FTZ R60, R140, R60, R143.reuse ;  /* 0x0000003c8c3c7223 */ /* 0x100fe2000001008f */
[----:B------:R-:W-:Y:S01]  /*32b0*/  LOP3.LUT P2, RZ, R2, 0xff0000, RZ, 0xc0, !PT ;  /* 0x00ff000002ff7812 */ /* 0x000fe2000784c0ff */
[----:B------:R-:W-:Y:S01]  /*32c0*/  FFMA.FTZ R127, R140, R127, R143 ;  /* 0x0000007f8c7f7223 */ /* 0x000fe2000001008f */
[----:B------:R-:W-:Y:S01]  /*32d0*/  LOP3.LUT P3, RZ, R2, 0xff000000, RZ, 0xc0, !PT ;  /* 0xff00000002ff7812 */ /* 0x000fe2000786c0ff */
[----:B0-----:R-:W-:Y:S01]  /*32e0*/  FADD.FTZ R49, -R60, R59 ;  /* 0x0000003b3c317221 */ /* 0x001fe20000010100 */
[--C-:B------:R-:W-:Y:S01]  /*32f0*/  FFMA.FTZ R63, R140, R63, R143.reuse ;  /* 0x0000003f8c3f7223 */ /* 0x100fe2000001008f */
[----:B------:R-:W-:Y:S01]  /*3300*/  FADD.FTZ R127, -R127, R122 ;  /* 0x0000007a7f7f7221 */ /* 0x000fe20000010100 */
[----:B------:R-:W-:Y:S01]  /*3310*/  LOP3.LUT P6, RZ, R3, 0xff, RZ, 0xc0, !PT ;  /* 0x000000ff03ff7812 */ /* 0x000fe200078cc0ff */
[C---:B------:R-:W-:Y:S01]  /*3320*/  FMUL.FTZ R49, R118.reuse, R49 ;  /* 0x0000003176317220 */ /* 0x040fe20000410000 */
[----:B------:R-:W-:Y:S01]  /*3330*/  FADD.FTZ R63, -R63, R58 ;  /* 0x0000003a3f3f7221 */ /* 0x000fe20000010100 */
[----:B------:R-:W-:Y:S01]  /*3340*/  FMUL.FTZ R127, R118, R127 ;  /* 0x0000007f767f7220 */ /* 0x000fe20000410000 */
[----:B------:R-:W-:Y:S01]  /*3350*/  FFMA.FTZ R134, R140, R62, R143 ;  /* 0x0000003e8c867223 */ /* 0x000fe2000001008f */
[----:B------:R-:W-:Y:S01]  /*3360*/  FMUL.FTZ R48, R116, R49 ;  /* 0x0000003174307220 */ /* 0x000fe20000410000 */
[----:B------:R-:W-:Y:S01]  /*3370*/  FMUL.FTZ R63, R118, R63 ;  /* 0x0000003f763f7220 */ /* 0x000fe20000410000 */
[C---:B-----5:R-:W-:Y:S01]  /*3380*/  @P2 SHF.L.U32 R62, R53.reuse, 0x10, RZ ;  /* 0x00000010353e2819 */ /* 0x060fe200000006ff */
[----:B------:R-:W-:Y:S01]  /*3390*/  FMUL.FTZ R49, R116, R127 ;  /* 0x0000007f74317220 */ /* 0x000fe20000410000 */
[----:B------:R-:W-:Y:S01]  /*33a0*/  @P3 PRMT R53, R53, 0x7632, R53 ;  /* 0x0000763235353816 */ /* 0x000fe20000000035 */
[----:B------:R-:W-:Y:S01]  /*33b0*/  FMUL.FTZ R51, R48, UR4 ;  /* 0x0000000430337c20 */ /* 0x000fe20008410000 */
[----:B------:R-:W-:Y:S01]  /*33c0*/  FMUL.FTZ R50, R116, R63 ;  /* 0x0000003f74327220 */ /* 0x000fe20000410000 */
[----:B------:R-:W-:Y:S01]  /*33d0*/  FMUL.FTZ R58, R49, UR4 ;  /* 0x00000004313a7c20 */ /* 0x000fe20008410000 */
[----:B------:R-:W-:Y:S01]  /*33e0*/  @P3 SHF.L.U32 R63, R53, 0x10, RZ ;  /* 0x00000010353f3819 */ /* 0x000fe200000006ff */
[----:B------:R-:W-:Y:S01]  /*33f0*/  FMUL.FTZ R48, R14, R51 ;  /* 0x000000330e307220 */ /* 0x000fe20000410000 */
[----:B------:R-:W-:Y:S01]  /*3400*/  FFMA.FTZ R119, R140, R61, R143 ;  /* 0x0000003d8c777223 */ /* 0x000fe2000001008f */
[----:B------:R-:W-:Y:S01]  /*3410*/  FMUL.FTZ R53, R50, UR4 ;  /* 0x0000000432357c20 */ /* 0x000fe20008410000 */
[----:B------:R-:W-:Y:S01]  /*3420*/  CS2R R60, SRZ ;  /* 0x00000000003c7805 */ /* 0x000fe2000001ff00 */
[----:B------:R-:W-:-:S02]  /*3430*/  HFMA2 R59, -RZ, RZ, 0, 0 ;  /* 0x00000000ff3b7431 */ /* 0x000fc400000001ff */
[-C--:B------:R-:W-:Y:S01]  /*3440*/  FMUL.FTZ R49, R15, R58.reuse ;  /* 0x0000003a0f317220 */ /* 0x080fe20000410000 */
[----:B------:R-:W-:Y:S01]  /*3450*/  @P3 FMUL.FTZ R59, R63, R58 ;  /* 0x0000003a3f3b3220 */ /* 0x000fe20000410000 */
[----:B------:R-:W-:Y:S01]  /*3460*/  @P2 FMUL.FTZ R60, R62, R51 ;  /* 0x000000333e3c2220 */ /* 0x000fe20000410000 */
[----:B------:R-:W-:Y:S01]  /*3470*/  FSEL R58, R48, RZ, P2 ;  /* 0x000000ff303a7208 */ /* 0x000fe20001000000 */
[----:B------:R-:W-:Y:S01]  /*3480*/  FMUL.FTZ R50, R16, R53 ;  /* 0x0000003510327220 */ /* 0x000fe20000410000 */
[----:B------:R-:W-:Y:S01]  /*3490*/  @P6 SHF.L.U32 R122, R54, 0x10, RZ ;  /* 0x00000010367a6819 */ /* 0x000fe200000006ff */
[--C-:B------:R-:W-:Y:S01]  /*34a0*/  FFMA.FTZ R126, R140, R126, R143.reuse ;  /* 0x0000007e8c7e7223 */ /* 0x100fe2000001008f */
[----:B------:R-:W-:Y:S01]  /*34b0*/  ISETP.GE.U32.AND P2, PT, R2, RZ, PT ;  /* 0x000000ff0200720c */ /* 0x000fe20003f46070 */
[--C-:B------:R-:W-:Y:S01]  /*34c0*/  FFMA.FTZ R125, R140, R125, R143.reuse ;  /* 0x0000007d8c7d7223 */ /* 0x100fe2000001008f */
[----:B------:R-:W-:Y:S01]  /*34d0*/  LOP3.LUT P5, RZ, R3, 0xff00, RZ, 0xc0, !PT ;  /* 0x0000ff0003ff7812 */ /* 0x000fe200078ac0ff */
[----:B------:R-:W-:Y:S01]  /*34e0*/  @P6 FMUL.FTZ R61, R122, R53 ;  /* 0x000000357a3d6220 */ /* 0x000fe20000410000 */
[----:B------:R-:W-:Y:S01]  /*34f0*/  FSEL R63, R49, RZ, P3 ;  /* 0x000000ff313f7208 */ /* 0x000fe20001800000 */
[----:B------:R-:W-:Y:S01]  /*3500*/  FFMA.FTZ R124, R140, R124, R143 ;  /* 0x0000007c8c7c7223 */ /* 0x000fe2000001008f */
[----:B------:R-:W-:Y:S01]  /*3510*/  LOP3.LUT P3, RZ, R2, 0xff00, RZ, 0xc0, !PT ;  /* 0x0000ff0002ff7812 */ /* 0x000fe2000786c0ff */
[----:B------:R-:W-:Y:S01]  /*3520*/  FADD.FTZ R121, -R126, R121 ;  /* 0x000000797e797221 */ /* 0x000fe20000010100 */
[----:B------:R-:W-:Y:S01]  /*3530*/  ISETP.GE.U32.AND.EX P2, PT, R3, 0x1000000, PT, P2 ;  /* 0x010000000300780c */ /* 0x000fe20003f46120 */
[----:B------:R-:W-:Y:S01]  /*3540*/  FADD.FTZ R57, -R134, R57 ;  /* 0x0000003986397221 */ /* 0x000fe20000010100 */
[----:B------:R-:W-:Y:S01]  /*3550*/  FSEL R62, R50, RZ, P6 ;  /* 0x000000ff323e7208 */ /* 0x000fe20003000000 */
[----:B------:R-:W-:Y:S01]  /*3560*/  FADD.FTZ R125, -R125, R120 ;  /* 0x000000787d7d7221 */ /* 0x000fe20000010100 */
[----:B------:R-:W-:Y:S01]  /*3570*/  LOP3.LUT P6, RZ, R3, 0xff0000, RZ, 0xc0, !PT ;  /* 0x00ff000003ff7812 */ /* 0x000fe200078cc0ff */
[----:B------:R-:W-:Y:S01]  /*3580*/  FADD.FTZ R119, -R119, R56 ;  /* 0x0000003877777221 */ /* 0x000fe20000010100 */
[----:B------:R-:W-:Y:S01]  /*3590*/  LOP3.LUT P4, RZ, R2, 0xff, RZ, 0xc0, !PT ;  /* 0x000000ff02ff7812 */ /* 0x000fe2000788c0ff */
[----:B------:R-:W-:Y:S01]  /*35a0*/  FADD.FTZ R123, -R124, R123 ;  /* 0x0000007b7c7b7221 */ /* 0x000fe20000010100 */
[C---:B------:R-:W-:Y:S01]  /*35b0*/  FMUL.FTZ R3, R118.reuse, R121 ;  /* 0x0000007976037220 */ /* 0x040fe20000410000 */
[C---:B------:R-:W-:Y:S01]  /*35c0*/  FMUL.FTZ R57, R118.reuse, R57 ;  /* 0x0000003976397220 */ /* 0x040fe20000410000 */
[C---:B------:R-:W-:Y:S01]  /*35d0*/  FMUL.FTZ R49, R118.reuse, R125 ;  /* 0x0000007d76317220 */ /* 0x040fe20000410000 */
[----:B------:R-:W-:Y:S01]  /*35e0*/  FMUL.FTZ R119, R118, R119 ;  /* 0x0000007776777220 */ /* 0x000fe20000410000 */
[----:B------:R-:W-:Y:S01]  /*35f0*/  @P5 PRMT R54, R54, 0x7632, R54 ;  /* 0x0000763236365816 */ /* 0x000fe20000000036 */
[----:B------:R-:W-:Y:S01]  /*3600*/  FMUL.FTZ R123, R118, R123 ;  /* 0x0000007b767b7220 */ /* 0x000fe20000410000 */
[----:B------:R-:W-:Y:S01]  /*3610*/  FMUL.FTZ R3, R116, R3 ;  /* 0x0000000374037220 */ /* 0x000fe20000410000 */
[----:B------:R-:W-:Y:S01]  /*3620*/  @P3 PRMT R51, R52, 0x7632, R51 ;  /* 0x0000763234333816 */ /* 0x000fe20000000033 */
[C---:B------:R-:W-:Y:S01]  /*3630*/  FMUL.FTZ R50, R116.reuse, R57 ;  /* 0x0000003974327220 */ /* 0x040fe20000410000 */
[C---:B------:R-:W-:Y:S01]  /*3640*/  @P2 PRMT R56, R55.reuse, 0x7632, R56 ;  /* 0x0000763237382816 */ /* 0x040fe20000000038 */
[----:B------:R-:W-:Y:S01]  /*3650*/  FMUL.FTZ R49, R116, R49 ;  /* 0x0000003174317220 */ /* 0x000fe20000410000 */
[----:B------:R-:W-:Y:S01]  /*3660*/  @P5 SHF.L.U32 R53, R54, 0x10, RZ ;  /* 0x0000001036355819 */ /* 0x000fe200000006ff */
[C---:B------:R-:W-:Y:S01]  /*3670*/  FMUL.FTZ R48, R116.reuse, R119 ;  /* 0x0000007774307220 */ /* 0x040fe20000410000 */
[----:B------:R-:W-:Y:S01]  /*3680*/  @P6 SHF.L.U32 R122, R55, 0x10, RZ ;  /* 0x00000010377a6819 */ /* 0x000fe200000006ff */
[----:B------:R-:W-:Y:S01]  /*3690*/  FMUL.FTZ R118, R3, UR4 ;  /* 0x0000000403767c20 */ /* 0x000fe20008410000 */
[----:B------:R-:W-:Y:S01]  /*36a0*/  FMUL.FTZ R116, R116, R123 ;  /* 0x0000007b74747220 */ /* 0x000fe20000410000 */
[----:B------:R-:W-:Y:S01]  /*36b0*/  @P3 SHF.L.U32 R55, R51, 0x10, RZ ;  /* 0x0000001033373819 */ /* 0x000fe200000006ff */
[----:B------:R-:W-:Y:S01]  /*36c0*/  FMUL.FTZ R51, R50, UR4 ;  /* 0x0000000432337c20 */ /* 0x000fe20008410000 */
[----:B------:R-:W-:Y:S01]  /*36d0*/  @P2 SHF.L.U32 R119, R56, 0x10, RZ ;  /* 0x0000001038772819 */ /* 0x000fe200000006ff */
[----:B------:R-:W-:Y:S01]  /*36e0*/  FMUL.FTZ R56, R49, UR4 ;  /* 0x0000000431387c20 */ /* 0x000fe20008410000 */
[----:B------:R-:W-:Y:S01]  /*36f0*/  MOV R2, RZ ;  /* 0x000000ff00027202 */ /* 0x000fe20000000f00 */
[----:B------:R-:W-:Y:S01]  /*3700*/  @P5 FMUL.FTZ R2, R53, R118 ;  /* 0x0000007635025220 */ /* 0x000fe20000410000 */
[----:B------:R-:W-:Y:S01]  /*3710*/  @P4 SHF.L.U32 R120, R52, 0x10, RZ ;  /* 0x0000001034784819 */ /* 0x000fe200000006ff */
[----:B------:R-:W-:Y:S01]  /*3720*/  FMUL.FTZ R116, R116, UR4 ;  /* 0x0000000474747c20 */ /* 0x000fe20008410000 */
[----:B------:R-:W-:Y:S01]  /*3730*/  HFMA2 R3, -RZ, RZ, 0, 0 ;  /* 0x00000000ff037431 */ /* 0x000fe200000001ff */
[----:B------:R-:W-:Y:S01]  /*3740*/  CS2R R52, SRZ ;  /* 0x0000000000347805 */ /* 0x000fe2000001ff00 */
[----:B------:R-:W-:Y:S01]  /*3750*/  FMUL.FTZ R57, R48, UR4 ;  /* 0x0000000430397c20 */ /* 0x000fe20008410000 */
[-C--:B------:R-:W-:Y:S01]  /*3760*/  @P6 FMUL.FTZ R3, R122, R51.reuse ;  /* 0x000000337a036220 */ /* 0x080fe20000410000 */
[----:B------:R-:W-:Y:S01]  /*3770*/  @P3 FMUL.FTZ R53, R55, R56 ;  /* 0x0000003837353220 */ /* 0x000fe20000410000 */
[----:B------:R-:W-:Y:S01]  /*3780*/  FMUL.FTZ R51, R18, R51 ;  /* 0x0000003312337220 */ /* 0x000fe20000410000 */
[----:B------:R-:W-:Y:S01]  /*3790*/  FMUL.FTZ R55, R19, R116 ;  /* 0x0000007413377220 */ /* 0x000fe20000410000 */
[----:B------:R-:W-:Y:S01]  /*37a0*/  FMUL.FTZ R50, R17, R118 ;  /* 0x0000007611327220 */ /* 0x000fe20000410000 */
[-C--:B------:R-:W-:Y:S01]  /*37b0*/  FMUL.FTZ R48, R12, R57.reuse ;  /* 0x000000390c307220 */ /* 0x080fe20000410000 */
[----:B------:R-:W-:Y:S01]  /*37c0*/  FMUL.FTZ R49, R13, R56 ;  /* 0x000000380d317220 */ /* 0x000fe20000410000 */
[----:B------:R-:W-:Y:S01]  /*37d0*/  MOV R54, RZ ;  /* 0x000000ff00367202 */ /* 0x000fe20000000f00 */
[----:B------:R-:W-:Y:S01]  /*37e0*/  @P4 FMUL.FTZ R54, R120, R57 ;  /* 0x0000003978364220 */ /* 0x000fe20000410000 */
[----:B------:R-:W-:Y:S01]  /*37f0*/  FSEL R56, R51, RZ, P6 ;  /* 0x000000ff33387208 */ /* 0x000fe20003000000 */
[----:B------:R-:W-:Y:S01]  /*3800*/  @P2 FMUL.FTZ R52, R119, R116 ;  /* 0x0000007477342220 */ /* 0x000fe20000410000 */
        /* <DEDUP_REMOVED lines=8> */
.L_x_2472:
[----:B------:R-:W0:Y:S01]  /*3890*/  @P1 LDC.64 R56, c[0x0][0x478] ;  /* 0x00011e00ff381b82 */ /* 0x000e220000000a00 */
[----:B------:R-:W-:-:S04]  /*38a0*/  IMAD.WIDE.U32 R64, R117, 0x10, R64 ;  /* 0x0000001075407825 */ /* 0x000fc800078e0040 */
[----:B0-----:R-:W-:-:S05]  /*38b0*/  @P1 IMAD.WIDE.U32 R56, R117, 0x10, R56 ;  /* 0x0000001075381825 */ /* 0x001fca00078e0038 */
[----:B------:R0:W-:Y:S04]  /*38c0*/  @P1 STG.E.128 desc[UR6][R56.64], R44 ;  /* 0x0000002c38001986 */ /* 0x0001e8000c101d06 */
[----:B------:R0:W-:Y:S01]  /*38d0*/  STG.E.128 desc[UR6][R64.64], R48 ;  /* 0x0000003040007986 */ /* 0x0001e2000c101d06 */
[----:B------:R-:W-:Y:S05]  /*38e0*/  BRA `(.L_x_2473) ;  /* 0x0000001c004c7947 */ /* 0x000fea0003800000 */
.L_x_2468:
[----:B------:R-:W0:Y:S02]  /*38f0*/  LDC.64 R52, c[0x0][0x390] ;  /* 0x0000e400ff347b82 */ /* 0x000e240000000a00 */
[----:B0-----:R-:W-:-:S06]  /*3900*/  IMAD.WIDE.U32 R48, R119, 0x10, R52 ;  /* 0x0000001077307825 */ /* 0x001fcc00078e0034 */
[----:B------:R-:W5:Y:S01]  /*3910*/  LDG.E.128 R48, desc[UR6][R48.64] ;  /* 0x0000000630307981 */ /* 0x000f62000c1e1d00 */
[----:B------:R-:W-:-:S04]  /*3920*/  UISETP.NE.U32.AND UP0, UPT, UR16, URZ, UPT ;  /* 0x000000ff1000728c */ /* 0x000fc8000bf05070 */
[----:B------:R-:W-:-:S09]  /*3930*/  UISETP.NE.AND.EX UP0, UPT, UR17, URZ, UPT, UP0 ;  /* 0x000000ff1100728c */ /* 0x000fd2000bf05300 */
[----:B------:R-:W-:Y:S05]  /*3940*/  BRA.U UP0, `(.L_x_2474) ;  /* 0x0000000500b07547 */ /* 0x000fea000b800000 */
[--C-:B------:R-:W-:Y:S01]  /*3950*/  FFMA.FTZ R0, R140, R0, R143.reuse ;  /* 0x000000008c007223 */ /* 0x100fe2000001008f */
[----:B------:R-:W-:Y:S01]  /*3960*/  LOP3.LUT P4, RZ, R64, 0xff, RZ, 0xc0, !PT ;  /* 0x000000ff40ff7812 */ /* 0x000fe2000788c0ff */
[----:B------:R-:W-:Y:S01]  /*3970*/  FFMA.FTZ R133, R140, R133, R143 ;  /* 0x000000858c857223 */ /* 0x000fe2000001008f */
[----:B------:R-:W-:Y:S01]  /*3980*/  SHF.L.U32 R145, R37, 0x10, RZ ;  /* 0x0000001025917819 */ /* 0x000fe200000006ff */
[----:B------:R-:W-:Y:S01]  /*3990*/  FADD.FTZ R0, -R0, R129 ;  /* 0x0000008100007221 */ /* 0x000fe20000010100 */
[----:B------:R-:W-:Y:S01]  /*39a0*/  SHF.L.U32 R129, R36, 0x10, RZ ;  /* 0x0000001024817819 */ /* 0x000fe200000006ff */
[----:B------:R-:W-:Y:S01]  /*39b0*/  FADD.FTZ R128, -R133, R128 ;  /* 0x0000008085807221 */ /* 0x000fe20000010100 */
[C---:B------:R-:W-:Y:S01]  /*39c0*/  LOP3.LUT P5, RZ, R64.reuse, 0xff0000, RZ, 0xc0, !PT ;  /* 0x00ff000040ff7812 */ /* 0x040fe200078ac0ff */
[----:B------:R-:W-:Y:S01]  /*39d0*/  UMOV UR4, UR5 ;  /* 0x0000000500047c82 */ /* 0x000fe20008000000 */
[----:B------:R-:W-:Y:S01]  /*39e0*/  LOP3.LUT P2, RZ, R64, 0xff00, RZ, 0xc0, !PT ;  /* 0x0000ff0040ff7812 */ /* 0x000fe2000784c0ff */
[C---:B------:R-:W-:Y:S01]  /*39f0*/  FFMA.FTZ R133, R118.reuse, R0, R129 ;  /* 0x0000000076857223 */ /* 0x040fe20000010081 */
[----:B------:R-:W-:Y:S01]  /*3a00*/  FFMA.FTZ R145, R118, R128, R145 ;  /* 0x0000008076917223 */ /* 0x000fe20000010091 */
[----:B------:R-:W-:-:S02]  /*3a10*/  CS2R R128, SRZ ;  /* 0x0000000000807805 */ /* 0x000fc4000001ff00 */
[----:B------:R-:W-:Y:S01]  /*3a20*/  LOP3.LUT P3, RZ, R64, 0xff000000, RZ, 0xc0, !PT ;  /* 0xff00000040ff7812 */ /* 0x000fe2000786c0ff */
[-C--:B------:R-:W-:Y:S01]  /*3a30*/  FMUL.FTZ R133, R133, R116.reuse ;  /* 0x0000007485857220 */ /* 0x080fe20000410000 */
[----:B-----5:R-:W-:Y:S01]  /*3a40*/  @P4 SHF.L.U32 R0, R48, 0x10, RZ ;  /* 0x0000001030004819 */ /* 0x020fe200000006ff */
[----:B------:R-:W-:Y:S01]  /*3a50*/  FMUL.FTZ R145, R145, R116 ;  /* 0x0000007491917220 */ /* 0x000fe20000410000 */
[--C-:B------:R-:W-:Y:S01]  /*3a60*/  FFMA.FTZ R144, R140, R130, R143.reuse ;  /* 0x000000828c907223 */ /* 0x100fe2000001008f */
[----:B------:R-:W-:Y:S01]  /*3a70*/  FMUL.FTZ R147, R133, UR4 ;  /* 0x0000000485937c20 */ /* 0x000fe20008410000 */
[----:B------:R-:W-:Y:S01]  /*3a80*/  ISETP.GE.U32.AND P1, PT, R64, RZ, PT ;  /* 0x000000ff4000720c */ /* 0x000fe20003f26070 */
[----:B------:R-:W-:Y:S01]  /*3a90*/  FMUL.FTZ R145, R145, UR4 ;  /* 0x0000000491917c20 */ /* 0x000fe20008410000 */
[----:B------:R-:W-:Y:S01]  /*3aa0*/  @P5 SHF.L.U32 R133, R49, 0x10, RZ ;  /* 0x0000001031855819 */ /* 0x000fe200000006ff */
[----:B------:R-:W-:Y:S01]  /*3ab0*/  @P4 FMUL.FTZ R129, R147, R0 ;  /* 0x0000000093814220 */ /* 0x000fe20000410000 */
[----:B------:R-:W-:Y:S01]  /*3ac0*/  FMUL.FTZ R0, R4, R147 ;  /* 0x0000009304007220 */ /* 0x000fe20000410000 */
[----:B------:R-:W-:Y:S01]  /*3ad0*/  FMUL.FTZ R130, R6, R145 ;  /* 0x0000009106827220 */ /* 0x000fe20000410000 */
[C-C-:B------:R-:W-:Y:S01]  /*3ae0*/  FFMA.FTZ R135, R140.reuse, R135, R143.reuse ;  /* 0x000000878c877223 */ /* 0x140fe2000001008f */
[----:B------:R-:W-:Y:S01]  /*3af0*/  FFMA.FTZ R142, R140, R138, R143 ;  /* 0x0000008a8c8e7223 */ /* 0x000fe2000001008f */
[----:B------:R-:W-:Y:S01]  /*3b00*/  FADD.FTZ R144, -R144, R55 ;  /* 0x0000003790907221 */ /* 0x000fe20000010100 */
[----:B------:R-:W-:Y:S01]  /*3b10*/  FSEL R64, R0, RZ, P4 ;  /* 0x000000ff00407208 */ /* 0x000fe20002000000 */
[----:B------:R-:W-:Y:S01]  /*3b20*/  @P5 FMUL.FTZ R128, R145, R133 ;  /* 0x0000008591805220 */ /* 0x000fe20000410000 */
[----:B------:R-:W-:Y:S01]  /*3b30*/  PRMT R0, R36, 0x7632, R0 ;  /* 0x0000763224007816 */ /* 0x000fe20000000000 */
[----:B------:R-:W-:Y:S01]  /*3b40*/  FADD.FTZ R135, -R135, R132 ;  /* 0x0000008487877221 */ /* 0x000fe20000010100 */
[----:B------:R-:W-:Y:S01]  /*3b50*/  FSEL R138, R130, RZ, P5 ;  /* 0x000000ff828a7208 */ /* 0x000fe20002800000 */
[--C-:B------:R-:W-:Y:S01]  /*3b60*/  FFMA.FTZ R131, R140, R131, R143.reuse ;  /* 0x000000838c837223 */ /* 0x100fe2000001008f */
[----:B------:R-:W-:Y:S01]  /*3b70*/  SHF.L.U32 R55, R0, 0x10, RZ ;  /* 0x0000001000377819 */ /* 0x000fe200000006ff */
[C-C-:B------:R-:W-:Y:S01]  /*3b80*/  FFMA.FTZ R139, R140.reuse, R139, R143.reuse ;  /* 0x0000008b8c8b7223 */ /* 0x140fe2000001008f */
[C---:B------:R-:W-:Y:S01]  /*3b90*/  LOP3.LUT P6, RZ, R65.reuse, 0xff, RZ, 0xc0, !PT ;  /* 0x000000ff41ff7812 */ /* 0x040fe200078cc0ff */
[----:B------:R-:W-:Y:S01]  /*3ba0*/  FFMA.FTZ R141, R140, R141, R143 ;  /* 0x0000008d8c8d7223 */ /* 0x000fe2000001008f */
[C---:B------:R-:W-:Y:S01]  /*3bb0*/  LOP3.LUT P5, RZ, R65.reuse, 0xff0000, RZ, 0xc0, !PT ;  /* 0x00ff000041ff7812 */ /* 0x040fe200078ac0ff */
[----:B------:R-:W-:Y:S01]  /*3bc0*/  FFMA.FTZ R55, R118, R135, R55 ;  /* 0x0000008776377223 */ /* 0x000fe20000010037 */
[----:B------:R-:W-:Y:S01]  /*3bd0*/  LOP3.LUT P4, RZ, R65, 0xff00, RZ, 0xc0, !PT ;  /* 0x0000ff0041ff7812 */ /* 0x000fe2000788c0ff */
[----:B------:R-:W-:Y:S01]  /*3be0*/  FADD.FTZ R54, -R131, R54 ;  /* 0x0000003683367221 */ /* 0x000fe20000010100 */
[----:B------:R-:W-:Y:S01]  /*3bf0*/  ISETP.GE.U32.AND.EX P1, PT, R65, 0x1000000, PT, P1 ;  /* 0x010000004100780c */ /* 0x000fe20003f26110 */
[----:B------:R-:W-:Y:S01]  /*3c00*/  FADD.FTZ R142, -R142, R137 ;  /* 0x000000898e8e7221 */ /* 0x000fe20000010100 */
[----:B------:R-:W-:Y:S01]  /*3c10*/  PRMT R0, R37, 0x7632, R0 ;  /* 0x0000763225007816 */ /* 0x000fe20000000000 */
[----:B------:R-:W-:Y:S01]  /*3c20*/  FADD.FTZ R134, -R139, R134 ;  /* 0x000000868b867221 */ /* 0x000fe20000010100 */
[----:B------:R-:W-:Y:S01]  /*3c30*/  PRMT R48, R38, 0x7632, R48 ;  /* 0x0000763226307816 */ /* 0x000fe20000000030 */
[----:B------:R-:W-:Y:S01]  /*3c40*/  FADD.FTZ R136, -R141, R136 ;  /* 0x000000888d887221 */ /* 0x000fe20000010100 */
[----:B------:R-:W-:Y:S01]  /*3c50*/  PRMT R49, R39, 0x7632, R49 ;  /* 0x0000763227317816 */ /* 0x000fe20000000031 */
[----:B------:R-:W-:Y:S01]  /*3c60*/  FMUL.FTZ R55, R55, R116 ;  /* 0x0000007437377220 */ /* 0x000fe20000410000 */
[----:B------:R-:W-:Y:S01]  /*3c70*/  SHF.L.U32 R65, R0, 0x10, RZ ;  /* 0x0000001000417819 */ /* 0x000fe200000006ff */
[----:B------:R-:W-:Y:S01]  /*3c80*/  HFMA2 R0, -RZ, RZ, 0, 0 ;  /* 0x00000000ff007431 */ /* 0x000fe200000001ff */
[----:B------:R-:W-:-:S02]  /*3c90*/  SHF.L.U32 R131, R38, 0x10, RZ ;  /* 0x0000001026837819 */ /* 0x000fc400000006ff */
[----:B------:R-:W-:Y:S01]  /*3ca0*/  SHF.L.U32 R133, R48, 0x10, RZ ;  /* 0x0000001030857819 */ /* 0x000fe200000006ff */
[C---:B------:R-:W-:Y:S01]  /*3cb0*/  FFMA.FTZ R65, R118.reuse, R142, R65 ;  /* 0x0000008e76417223 */ /* 0x040fe20000010041 */
[----:B------:R-:W-:Y:S01]  /*3cc0*/  SHF.L.U32 R135, R39, 0x10, RZ ;  /* 0x0000001027877819 */ /* 0x000fe200000006ff */
[C---:B------:R-:W-:Y:S01]  /*3cd0*/  FFMA.FTZ R137, R118.reuse, R144, R131 ;  /* 0x0000009076897223 */ /* 0x040fe20000010083 */
[----:B------:R-:W-:Y:S01]  /*3ce0*/  SHF.L.U32 R145, R49, 0x10, RZ ;  /* 0x0000001031917819 */ /* 0x000fe200000006ff */
[C---:B------:R-:W-:Y:S01]  /*3cf0*/  FFMA.FTZ R139, R118.reuse, R134, R133 ;  /* 0x00000086768b7223 */ /* 0x040fe20000010085 */
[----:B------:R-:W-:Y:S01]  /*3d00*/  FMUL.FTZ R134, R55, UR4 ;  /* 0x0000000437867c20 */ /* 0x000fe20008410000 */
[----:B------:R-:W-:Y:S01]  /*3d10*/  FFMA.FTZ R141, R118, R54, R135 ;  /* 0x00000036768d7223 */ /* 0x000fe20000010087 */
[----:B------:R-:W-:Y:S01]  /*3d20*/  @P6 SHF.L.U32 R54, R50, 0x10, RZ ;  /* 0x0000001032366819 */ /* 0x000fe200000006ff */
[----:B------:R-:W-:Y:S01]  /*3d30*/  FFMA.FTZ R145, R118, R136, R145 ;  /* 0x0000008876917223 */ /* 0x000fe20000010091 */
[----:B------:R-:W-:Y:S01]  /*3d40*/  @P5 SHF.L.U32 R55, R51, 0x10, RZ ;  /* 0x0000001033375819 */ /* 0x000fe200000006ff */
[-C--:B------:R-:W-:Y:S01]  /*3d50*/  FMUL.FTZ R65, R65, R116.reuse ;  /* 0x0000007441417220 */ /* 0x080fe20000410000 */
[----:B------:R-:W-:Y:S01]  /*3d60*/  @P2 PRMT R48, R48, 0x7632, R48 ;  /* 0x0000763230302816 */ /* 0x000fe20000000030 */
[-C--:B------:R-:W-:Y:S01]  /*3d70*/  FMUL.FTZ R137, R137, R116.reuse ;  /* 0x0000007489897220 */ /* 0x080fe20000410000 */
[----:B------:R-:W-:Y:S01]  /*3d80*/  @P3 PRMT R49, R49, 0x7632, R49 ;  /* 0x0000763231313816 */ /* 0x000fe20000000031 */
        /* <DEDUP_REMOVED lines=12> */
[----:B------:R-:W-:Y:S01]  /*3e50*/  FMUL.FTZ R141, R141, UR4 ;  /* 0x000000048d8d7c20 */ /* 0x000fe20008410000 */
[----:B------:R-:W-:Y:S01]  /*3e60*/  FMUL.FTZ R142, R145, UR4 ;  /* 0x00000004918e7c20 */ /* 0x000fe20008410000 */
[----:B------:R-:W-:-:S02]  /*3e70*/  CS2R R132, SRZ ;  /* 0x0000000000847805 */ /* 0x000fc4000001ff00 */
[----:B------:R-:W-:Y:S02]  /*3e80*/  CS2R R130, SRZ ;  /* 0x0000000000827805 */ /* 0x000fe4000001ff00 */
[----:B------:R-:W-:Y:S01]  /*3e90*/  MOV R135, RZ ;  /* 0x000000ff00877202 */ /* 0x000fe20000000f00 */
[----:B------:R-:W-:Y:S01]  /*3ea0*/  @P2 FMUL.FTZ R0, R134, R48 ;  /* 0x0000003086002220 */ /* 0x000fe20000410000 */
[----:B------:R-:W-:Y:S01]  /*3eb0*/  @P3 FMUL.FTZ R133, R136, R49 ;  /* 0x0000003188853220 */ /* 0x000fe20000410000 */
        /* <DEDUP_REMOVED lines=9> */
[----:B------:R-:W-:Y:S01]  /*3f50*/  FMUL.FTZ R49, R7, R136 ;  /* 0x0000008807317220 */ /* 0x000fe20000410000 */
[----:B------:R-:W-:-:S02]  /*3f60*/  FSEL R50, R50, RZ, P6 ;  /* 0x000000ff32327208 */ /* 0x000fc40003000000 */
        /* <DEDUP_REMOVED lines=10> */
.L_x_2474:
[----:B------:R-:W-:Y:S01]  /*4010*/  LOP3.LUT P5, RZ, R64, 0xff000000, RZ, 0xc0, !PT ;  /* 0xff00000040ff7812 */ /* 0x000fe200078ac0ff */
[C-C-:B------:R-:W-:Y:S01]  /*4020*/  FFMA.FTZ R138, R140.reuse, R138, R143.reuse ;  /* 0x0000008a8c8a7223 */ /* 0x140fe2000001008f */
[----:B------:R-:W-:Y:S01]  /*4030*/  PRMT R44, R37, 0x7632, R44 ;  /* 0x00007632252c7816 */ /* 0x000fe2000000002c */
[----:B------:R-:W-:Y:S01]  /*4040*/  FFMA.FTZ R133, R140, R133, R143 ;  /* 0x000000858c857223 */ /* 0x000fe2000001008f */
[----:B------:R-:W-:Y:S01]  /*4050*/  LOP3.LUT P2, RZ, R64, 0xff0000, RZ, 0xc0, !PT ;  /* 0x00ff000040ff7812 */ /* 0x000fe2000784c0ff */
[----:B------:R-:W-:Y:S01]  /*4060*/  FADD.FTZ R137, -R138, R137 ;  /* 0x000000898a897221 */ /* 0x000fe20000010100 */
[----:B------:R-:W-:Y:S01]  /*4070*/  SHF.L.U32 R44, R44, 0x10, RZ ;  /* 0x000000102c2c7819 */ /* 0x000fe200000006ff */
[----:B------:R-:W-:Y:S01]  /*4080*/  FADD.FTZ R133, -R133, R128 ;  /* 0x0000008085857221 */ /* 0x000fe20000010100 */
[----:B------:R-:W-:Y:S01]  /*4090*/  SHF.L.U32 R45, R37, 0x10, RZ ;  /* 0x00000010252d7819 */ /* 0x000fe200000006ff */
[----:B------:R-:W-:Y:S01]  /*40a0*/  UMOV UR4, UR5 ;  /* 0x0000000500047c82 */ /* 0x000fe20008000000 */
[----:B------:R-:W-:-:S02]  /*40b0*/  HFMA2 R128, -RZ, RZ, 0, 0 ;  /* 0x00000000ff807431 */ /* 0x000fc400000001ff */
[----:B------:R-:W-:Y:S01]  /*40c0*/  FFMA.FTZ R142, R118, R137, R44 ;  /* 0x00000089768e7223 */ /* 0x000fe2000001002c */
[----:B------:R-:W-:Y:S01]  /*40d0*/  FFMA.FTZ R130, R140, R130, R143 ;  /* 0x000000828c827223 */ /* 0x000fe2000001008f */
[----:B------:R-:W-:Y:S01]  /*40e0*/  FFMA.FTZ R145, R118, R133, R45 ;  /* 0x0000008576917223 */ /* 0x000fe2000001002d */
[C---:B-----5:R-:W-:Y:S01]  /*40f0*/  @P5 PRMT R46, R49.reuse, 0x7632, R46 ;  /* 0x00007632312e5816 */ /* 0x060fe2000000002e */
[----:B------:R-:W-:Y:S01]  /*4100*/  FMUL.FTZ R45, R142, R116 ;  /* 0x000000748e2d7220 */ /* 0x000fe20000410000 */
[--C-:B------:R-:W-:Y:S01]  /*4110*/  FFMA.FTZ R0, R140, R0, R143.reuse ;  /* 0x000000008c007223 */ /* 0x100fe2000001008f */
[----:B------:R-:W-:Y:S01]  /*4120*/  @P2 SHF.L.U32 R138, R49, 0x10, RZ ;  /* 0x00000010318a2819 */ /* 0x000fe200000006ff */
[----:B------:R-:W-:Y:S01]  /*4130*/  FMUL.FTZ R44, R145, R116 ;  /* 0x00000074912c7220 */ /* 0x000fe20000410000 */
[----:B------:R-:W-:Y:S01]  /*4140*/  @P5 SHF.L.U32 R49, R46, 0x10, RZ ;  /* 0x000000102e315819 */ /* 0x000fe200000006ff */
[----:B------:R-:W-:Y:S01]  /*4150*/  FMUL.FTZ R46, R45, UR4 ;  /* 0x000000042d2e7c20 */ /* 0x000fe20008410000 */
[----:B------:R-:W-:Y:S01]  /*4160*/  FFMA.FTZ R141, R140, R141, R143 ;  /* 0x0000008d8c8d7223 */ /* 0x000fe2000001008f */
[----:B------:R-:W-:Y:S01]  /*4170*/  FMUL.FTZ R47, R44, UR4 ;  /* 0x000000042c2f7c20 */ /* 0x000fe20008410000 */
[----:B------:R-:W-:Y:S01]  /*4180*/  FADD.FTZ R55, -R130, R55 ;  /* 0x0000003782377221 */ /* 0x000fe20000010100 */
[-C--:B------:R-:W-:Y:S01]  /*4190*/  FMUL.FTZ R45, R7, R46.reuse ;  /* 0x0000002e072d7220 */ /* 0x080fe20000410000 */
[----:B------:R-:W-:Y:S01]  /*41a0*/  FADD.FTZ R129, -R0, R129 ;  /* 0x0000008100817221 */ /* 0x000fe20000010100 */
[-C--:B------:R-:W-:Y:S01]  /*41b0*/  @P2 FMUL.FTZ R128, R138, R47.reuse ;  /* 0x0000002f8a802220 */ /* 0x080fe20000410000 */
[----:B------:R-:W-:Y:S01]  /*41c0*/  FMUL.FTZ R44, R6, R47 ;  /* 0x0000002f062c7220 */ /* 0x000fe20000410000 */
[----:B------:R-:W-:Y:S01]  /*41d0*/  MOV R133, RZ ;  /* 0x000000ff00857202 */ /* 0x000fe20000000f00 */
[----:B------:R-:W-:Y:S01]  /*41e0*/  @P5 FMUL.FTZ R133, R49, R46 ;  /* 0x0000002e31855220 */ /* 0x000fe20000410000 */
[----:B------:R-:W-:Y:S01]  /*41f0*/  FSEL R138, R45, RZ, P5 ;  /* 0x000000ff2d8a7208 */ /* 0x000fe20002800000 */
[--C-:B------:R-:W-:Y:S01]  /*4200*/  FFMA.FTZ R139, R140, R139, R143.reuse ;  /* 0x0000008b8c8b7223 */ /* 0x100fe2000001008f */
[----:B------:R-:W-:Y:S01]  /*4210*/  SHF.L.U32 R45, R38, 0x10, RZ ;  /* 0x00000010262d7819 */ /* 0x000fe200000006ff */
[----:B------:R-:W-:Y:S01]  /*4220*/  FFMA.FTZ R131, R140, R131, R143 ;  /* 0x000000838c837223 */ /* 0x000fe2000001008f */
[----:B------:R-:W-:Y:S01]  /*4230*/  PRMT R0, R38, 0x7632, R0 ;  /* 0x0000763226007816 */ /* 0x000fe20000000000 */
[----:B------:R-:W-:Y:S01]  /*4240*/  FADD.FTZ R47, -R141, R136 ;  /* 0x000000888d2f7221 */ /* 0x000fe20000010100 */
[----:B------:R-:W-:Y:S01]  /*4250*/  ISETP.GE.U32.AND P1, PT, R64, RZ, PT ;  /* 0x000000ff4000720c */ /* 0x000fe20003f26070 */
[----:B------:R-:W-:Y:S01]  /*4260*/  FFMA.FTZ R141, R118, R55, R45 ;  /* 0x00000037768d7223 */ /* 0x000fe2000001002d */
[C---:B------:R-:W-:Y:S01]  /*4270*/  LOP3.LUT P6, RZ, R65.reuse, 0xff, RZ, 0xc0, !PT ;  /* 0x000000ff41ff7812 */ /* 0x040fe200078cc0ff */
[----:B------:R-:W-:Y:S01]  /*4280*/  FFMA.FTZ R135, R140, R135, R143 ;  /* 0x000000878c877223 */ /* 0x000fe2000001008f */
[----:B------:R-:W-:Y:S01]  /*4290*/  LOP3.LUT P4, RZ, R65, 0xff00, RZ, 0xc0, !PT ;  /* 0x0000ff0041ff7812 */ /* 0x000fe2000788c0ff */
[----:B------:R-:W-:Y:S01]  /*42a0*/  FADD.FTZ R139, -R139, R134 ;  /* 0x000000868b8b7221 */ /* 0x000fe20000010100 */
[----:B------:R-:W-:Y:S01]  /*42b0*/  FSEL R137, R44, RZ, P2 ;  /* 0x000000ff2c897208 */ /* 0x000fe20001000000 */
[----:B------:R-:W-:Y:S01]  /*42c0*/  FADD.FTZ R131, -R131, R54 ;  /* 0x0000003683837221 */ /* 0x000fe20000010100 */
[----:B------:R-:W-:Y:S01]  /*42d0*/  PRMT R49, R39, 0x7632, R49 ;  /* 0x0000763227317816 */ /* 0x000fe20000000031 */
[----:B------:R-:W-:Y:S01]  /*42e0*/  FADD.FTZ R135, -R135, R132 ;  /* 0x0000008487877221 */ /* 0x000fe20000010100 */
[C---:B------:R-:W-:Y:S01]  /*42f0*/  LOP3.LUT P3, RZ, R64.reuse, 0xff, RZ, 0xc0, !PT ;  /* 0x000000ff40ff7812 */ /* 0x040fe2000786c0ff */
[----:B------:R-:W-:Y:S01]  /*4300*/  HFMA2 R132, -RZ, RZ, 0, 0 ;  /* 0x00000000ff847431 */ /* 0x000fe200000001ff */
[----:B------:R-:W-:-:S02]  /*4310*/  LOP3.LUT P2, RZ, R64, 0xff00, RZ, 0xc0, !PT ;  /* 0x0000ff0040ff7812 */ /* 0x000fc4000784c0ff */
[----:B------:R-:W-:Y:S02]  /*4320*/  PRMT R44, R36, 0x7632, R44 ;  /* 0x00007632242c7816 */ /* 0x000fe4000000002c */
[----:B------:R-:W-:Y:S02]  /*4330*/  SHF.L.U32 R45, R0, 0x10, RZ ;  /* 0x00000010002d7819 */ /* 0x000fe400000006ff */
[----:B------:R-:W-:Y:S02]  /*4340*/  ISETP.GE.U32.AND.EX P1, PT, R65, 0x1000000, PT, P1 ;  /* 0x010000004100780c */ /* 0x000fe40003f26110 */
[----:B------:R-:W-:Y:S01]  /*4350*/  SHF.L.U32 R54, R49, 0x10, RZ ;  /* 0x0000001031367819 */ /* 0x000fe200000006ff */
[----:B------:R-:W-:Y:S01]  /*4360*/  FFMA.FTZ R136, R118, R139, R45 ;  /* 0x0000008b76887223 */ /* 0x000fe2000001002d */
[----:B------:R-:W-:Y:S02]  /*4370*/  LOP3.LUT P5, RZ, R65, 0xff0000, RZ, 0xc0, !PT ;  /* 0x00ff000041ff7812 */ /* 0x000fe400078ac0ff */
[----:B------:R-:W-:Y:S01]  /*4380*/  SHF.L.U32 R44, R44, 0x10, RZ ;  /* 0x000000102c2c7819 */ /* 0x000fe200000006ff */
[----:B------:R-:W-:Y:S01]  /*4390*/  FFMA.FTZ R146, R118, R47, R54 ;  /* 0x0000002f76927223 */ /* 0x000fe20000010036 */
[----:B------:R-:W-:-:S02]  /*43a0*/  SHF.L.U32 R46, R39, 0x10, RZ ;  /* 0x00000010272e7819 */ /* 0x000fc400000006ff */
[----:B------:R-:W-:Y:S01]  /*43b0*/  SHF.L.U32 R0, R36, 0x10, RZ ;  /* 0x0000001024007819 */ /* 0x000fe200000006ff */
[----:B------:R-:W-:Y:S01]  /*43c0*/  FFMA.FTZ R54, R118, R135, R44 ;  /* 0x0000008776367223 */ /* 0x000fe2000001002c */
[-C--:B------:R-:W-:Y:S01]  /*43d0*/  FMUL.FTZ R44, R136, R116.reuse ;  /* 0x00000074882c7220 */ /* 0x080fe20000410000 */
[----:B------:R-:W-:Y:S01]  /*43e0*/  FFMA.FTZ R147, R118, R131, R46 ;  /* 0x0000008376937223 */ /* 0x000fe2000001002e */
[----:B------:R-:W-:Y:S01]  /*43f0*/  @P6 SHF.L.U32 R46, R50, 0x10, RZ ;  /* 0x00000010322e6819 */ /* 0x000fe200000006ff */
[----:B------:R-:W-:Y:S01]  /*4400*/  FFMA.FTZ R139, R118, R129, R0 ;  /* 0x00000081768b7223 */ /* 0x000fe20000010000 */
[----:B------:R-:W-:Y:S01]  /*4410*/  @P4 PRMT R47, R50, 0x7632, R47 ;  /* 0x00007632322f4816 */ /* 0x000fe2000000002f */
[----:B------:R-:W-:Y:S01]  /*4420*/  FMUL.FTZ R0, R141, R116 ;  /* 0x000000748d007220 */ /* 0x000fe20000410000 */
[----:B------:R-:W-:Y:S02]  /*4430*/  @P3 SHF.L.U32 R50, R48, 0x10, RZ ;  /* 0x0000001030323819 */ /* 0x000fe400000006ff */
[----:B------:R-:W-:-:S02]  /*4440*/  CS2R R130, SRZ ;  /* 0x0000000000827805 */ /* 0x000fc4000001ff00 */
[----:B------:R-:W-:Y:S01]  /*4450*/  @P2 PRMT R45, R48, 0x7632, R45 ;  /* 0x00007632302d2816 */ /* 0x000fe2000000002d */
[----:B------:R-:W-:Y:S01]  /*4460*/  FMUL.FTZ R48, R44, UR4 ;  /* 0x000000042c307c20 */ /* 0x000fe20008410000 */
[----:B------:R-:W-:Y:S01]  /*4470*/  @P1 PRMT R44, R51, 0x7632, R44 ;  /* 0x00007632332c1816 */ /* 0x000fe2000000002c */
[----:B------:R-:W-:Y:S01]  /*4480*/  FMUL.FTZ R55, R0, UR4 ;  /* 0x0000000400377c20 */ /* 0x000fe20008410000 */
[----:B------:R-:W-:Y:S01]  /*4490*/  @P4 SHF.L.U32 R47, R47, 0x10, RZ ;  /* 0x000000102f2f4819 */ /* 0x000fe200000006ff */
[----:B------:R-:W-:Y:S01]  /*44a0*/  HFMA2 R129, -RZ, RZ, 0, 0 ;  /* 0x00000000ff817431 */ /* 0x000fe200000001ff */
[----:B------:R-:W-:Y:S01]  /*44b0*/  @P5 SHF.L.U32 R144, R51, 0x10, RZ ;  /* 0x0000001033905819 */ /* 0x000fe200000006ff */
[----:B------:R-:W-:Y:S01]  /*44c0*/  @P6 FMUL.FTZ R130, R46, R55 ;  /* 0x000000372e826220 */ /* 0x000fe20000410000 */
[----:B------:R-:W-:Y:S01]  /*44d0*/  @P2 SHF.L.U32 R51, R45, 0x10, RZ ;  /* 0x000000102d332819 */ /* 0x000fe200000006ff */
[-C--:B------:R-:W-:Y:S01]  /*44e0*/  FMUL.FTZ R45, R54, R116.reuse ;  /* 0x00000074362d7220 */ /* 0x080fe20000410000 */
[----:B------:R-:W-:Y:S01]  /*44f0*/  @P1 SHF.L.U32 R149, R44, 0x10, RZ ;  /* 0x000000102c951819 */ /* 0x000fe200000006ff */
[----:B------:R-:W-:Y:S01]  /*4500*/  FMUL.FTZ R44, R139, R116 ;  /* 0x000000748b2c7220 */ /* 0x000fe20000410000 */
[----:B------:R-:W-:Y:S01]  /*4510*/  @P4 FMUL.FTZ R131, R47, R48 ;  /* 0x000000302f834220 */ /* 0x000fe20000410000 */
[-C--:B------:R-:W-:Y:S01]  /*4520*/  FMUL.FTZ R46, R147, R116.reuse ;  /* 0x00000074932e7220 */ /* 0x080fe20000410000 */
[----:B------:R-:W-:Y:S01]  /*4530*/  FMUL.FTZ R47, R146, R116 ;  /* 0x00000074922f7220 */ /* 0x000fe20000410000 */
[----:B------:R-:W-:Y:S01]  /*4540*/  FMUL.FTZ R64, R45, UR4 ;  /* 0x000000042d407c20 */ /* 0x000fe20008410000 */
[----:B------:R-:W-:Y:S01]  /*4550*/  FMUL.FTZ R49, R44, UR4 ;  /* 0x000000042c317c20 */ /* 0x000fe20008410000 */
[----:B------:R-:W-:Y:S01]  /*4560*/  MOV R0, RZ ;  /* 0x000000ff00007202 */ /* 0x000fe20000000f00 */
[----:B------:R-:W-:Y:S01]  /*4570*/  FMUL.FTZ R65, R46, UR4 ;  /* 0x000000042e417c20 */ /* 0x000fe20008410000 */
[----:B------:R-:W-:Y:S01]  /*4580*/  FMUL.FTZ R134, R47, UR4 ;  /* 0x000000042f867c20 */ /* 0x000fe20008410000 */
[----:B------:R-:W-:Y:S01]  /*4590*/  @P2 FMUL.FTZ R0, R51, R64 ;  /* 0x0000004033002220 */ /* 0x000fe20000410000 */
[----:B------:R-:W-:Y:S01]  /*45a0*/  @P3 FMUL.FTZ R129, R50, R49 ;  /* 0x0000003132813220 */ /* 0x000fe20000410000 */
[----:B------:R-:W-:Y:S01]  /*45b0*/  FMUL.FTZ R51, R9, R48 ;  /* 0x0000003009337220 */ /* 0x000fe20000410000 */
[----:B------:R-:W-:Y:S01]  /*45c0*/  F2FP.BF16.F32.PACK_AB R44, R54, R139 ;  /* 0x0000008b362c723e */ /* 0x000fe200000010ff */
[----:B------:R-:W-:Y:S01]  /*45d0*/  FMUL.FTZ R50, R8, R55 ;  /* 0x0000003708327220 */ /* 0x000fe20000410000 */
[----:B------:R-:W-:Y:S01]  /*45e0*/  FMUL.FTZ R48, R4, R49 ;  /* 0x0000003104307220 */ /* 0x000fe20000410000 */
[-C--:B------:R-:W-:Y:S01]  /*45f0*/  FMUL.FTZ R54, R10, R65.reuse ;  /* 0x000000410a367220 */ /* 0x080fe20000410000 */
[----:B------:R-:W-:Y:S01]  /*4600*/  FMUL.FTZ R55, R11, R134 ;  /* 0x000000860b377220 */ /* 0x000fe20000410000 */
[----:B------:R-:W-:Y:S01]  /*4610*/  FMUL.FTZ R49, R5, R64 ;  /* 0x0000004005317220 */ /* 0x000fe20000410000 */
[----:B------:R-:W-:Y:S01]  /*4620*/  @P5 FMUL.FTZ R132, R144, R65 ;  /* 0x0000004190845220 */ /* 0x000fe20000410000 */
[----:B------:R-:W-:-:S02]  /*4630*/  FSEL R50, R50, RZ, P6 ;  /* 0x000000ff32327208 */ /* 0x000fc40003000000 */
[----:B------:R-:W-:Y:S02]  /*4640*/  FSEL R54, R54, RZ, P5 ;  /* 0x000000ff36367208 */ /* 0x000fe40002800000 */
[----:B------:R-:W-:Y:S02]  /*4650*/  FSEL R55, R55, RZ, P1 ;  /* 0x000000ff37377208 */ /* 0x000fe40000800000 */
[----:B------:R-:W-:Y:S02]  /*4660*/  FSEL R139, R51, RZ, P4 ;  /* 0x000000ff338b7208 */ /* 0x000fe40002000000 */
[----:B------:R-:W-:Y:S02]  /*4670*/  FSEL R48, R48, RZ, P3 ;  /* 0x000000ff30307208 */ /* 0x000fe40001800000 */
[----:B------:R-:W-:Y:S02]  /*4680*/  FSEL R65, R49, RZ, P2 ;  /* 0x000000ff31417208 */ /* 0x000fe40001000000 */
[----:B------:R-:W-:Y:S01]  /*4690*/  MOV R135, RZ ;  /* 0x000000ff00877202 */ /* 0x000fe20000000f00 */
[----:B------:R-:W-:Y:S01]  /*46a0*/  @P1 FMUL.FTZ R135, R149, R134 ;  /* 0x0000008695871220 */ /* 0x000fe20000410000 */
[----:B------:R-:W-:-:S02]  /*46b0*/  F2FP.BF16.F32.PACK_AB R47, R146, R147 ;  /* 0x00000093922f723e */ /* 0x000fc400000010ff */
[----:B------:R-:W-:Y:S02]  /*46c0*/  F2FP.BF16.F32.PACK_AB R46, R136, R141 ;  /* 0x0000008d882e723e */ /* 0x000fe400000010ff */
[----:B------:R-:W-:Y:S02]  /*46d0*/  F2FP.BF16.F32.PACK_AB R45, R142, R145 ;  /* 0x000000918e2d723e */ /* 0x000fe400000010ff */
[----:B------:R-:W-:Y:S02]  /*46e0*/  F2FP.BF16.F32.PACK_AB R51, R55, R54 ;  /* 0x000000363733723e */ /* 0x000fe400000010ff */
[----:B------:R-:W-:Y:S02]  /*46f0*/  F2FP.BF16.F32.PACK_AB R50, R139, R50 ;  /* 0x000000328b32723e */ /* 0x000fe400000010ff */
[----:B------:R-:W-:Y:S02]  /*4700*/  F2FP.BF16.F32.PACK_AB R49, R138, R137 ;  /* 0x000000898a31723e */ /* 0x000fe400000010ff */
[----:B------:R-:W-:-:S07]  /*4710*/  F2FP.BF16.F32.PACK_AB R48, R65, R48 ;  /* 0x000000304130723e */ /* 0x000fce00000010ff */
.L_x_2475:
        /* <DEDUP_REMOVED lines=11> */
[--C-:B------:R-:W-:Y:S01]  /*47d0*/  FFMA.FTZ R60, R140, R60, R143.reuse ;  /* 0x0000003c8c3c7223 */ /* 0x100fe2000001008f */
[----:B------:R-:W-:Y:S01]  /*47e0*/  LOP3.LUT P2, RZ, R2, 0xff0000, RZ, 0xc0, !PT ;  /* 0x00ff000002ff7812 */ /* 0x000fe2000784c0ff */
[----:B------:R-:W-:Y:S01]  /*47f0*/  FFMA.FTZ R127, R140, R127, R143 ;  /* 0x0000007f8c7f7223 */ /* 0x000fe2000001008f */
[----:B0-----:R-:W-:Y:S01]  /*4800*/  SHF.L.U32 R45, R41, 0x10, RZ ;  /* 0x00000010292d7819 */ /* 0x001fe200000006ff */
[----:B------:R-:W-:Y:S01]  /*4810*/  FADD.FTZ R60, -R60, R59 ;  /* 0x0000003b3c3c7221 */ /* 0x000fe20000010100 */
[----:B------:R-:W-:Y:S01]  /*4820*/  FFMA.FTZ R46, R140, R62, R143 ;  /* 0x0000003e8c2e7223 */ /* 0x000fe2000001008f */
[----:B------:R-:W-:Y:S01]  /*4830*/  LOP3.LUT P4, RZ, R2, 0xff000000, RZ, 0xc0, !PT ;  /* 0xff00000002ff7812 */ /* 0x000fe2000788c0ff */
[----:B------:R-:W-:Y:S01]  /*4840*/  FADD.FTZ R50, -R127, R122 ;  /* 0x0000007a7f327221 */ /* 0x000fe20000010100 */
[----:B------:R-:W-:Y:S01]  /*4850*/  FFMA.FTZ R119, R118, R60, R45 ;  /* 0x0000003c76777223 */ /* 0x000fe2000001002d */
[----:B------:R-:W-:Y:S02]  /*4860*/  HFMA2 R60, -RZ, RZ, 0, 0 ;  /* 0x00000000ff3c7431 */ /* 0x000fe400000001ff */
[--C-:B------:R-:W-:Y:S01]  /*4870*/  FFMA.FTZ R63, R140, R63, R143.reuse ;  /* 0x0000003f8c3f7223 */ /* 0x100fe2000001008f */
[----:B------:R-:W-:Y:S01]  /*4880*/  LOP3.LUT P3, RZ, R3, 0xff, RZ, 0xc0, !PT ;  /* 0x000000ff03ff7812 */ /* 0x000fe2000786c0ff */
[----:B------:R-:W-:Y:S01]  /*4890*/  FMUL.FTZ R44, R119, R116 ;  /* 0x00000074772c7220 */ /* 0x000fe20000410000 */
[----:B------:R-:W-:Y:S01]  /*48a0*/  LOP3.LUT P6, RZ, R3, 0xff00, RZ, 0xc0, !PT ;  /* 0x0000ff0003ff7812 */ /* 0x000fe200078cc0ff */
[----:B------:R-:W-:Y:S01]  /*48b0*/  FADD.FTZ R63, -R63, R58 ;  /* 0x0000003a3f3f7221 */ /* 0x000fe20000010100 */
[----:B-----5:R-:W-:Y:S01]  /*48c0*/  @P2 SHF.L.U32 R45, R53, 0x10, RZ ;  /* 0x00000010352d2819 */ /* 0x020fe200000006ff */
[----:B------:R-:W-:Y:S01]  /*48d0*/  FMUL.FTZ R44, R44, UR4 ;  /* 0x000000042c2c7c20 */ /* 0x000fe20008410000 */
[----:B------:R-:W-:Y:S01]  /*48e0*/  LOP3.LUT P5, RZ, R3, 0xff0000, RZ, 0xc0, !PT ;  /* 0x00ff000003ff7812 */ /* 0x000fe200078ac0ff */
[----:B------:R-:W-:Y:S01]  /*48f0*/  FFMA.FTZ R125, R140, R125, R143 ;  /* 0x0000007d8c7d7223 */ /* 0x000fe2000001008f */
[----:B------:R-:W-:Y:S01]  /*4900*/  LOP3.LUT R47, R2, 0xff, RZ, 0xc0, !PT ;  /* 0x000000ff022f7812 */ /* 0x000fe200078ec0ff */
[----:B------:R-:W-:Y:S01]  /*4910*/  @P2 FMUL.FTZ R60, R44, R45 ;  /* 0x0000002d2c3c2220 */ /* 0x000fe20000410000 */
[----:B------:R-:W-:Y:S01]  /*4920*/  FMUL.FTZ R44, R14, R44 ;  /* 0x0000002c0e2c7220 */ /* 0x000fe20000410000 */
[----:B------:R-:W-:Y:S01]  /*4930*/  PRMT R45, R41, 0x7632, R45 ;  /* 0x00007632292d7816 */ /* 0x000fe2000000002d */
[--C-:B------:R-:W-:Y:S01]  /*4940*/  FFMA.FTZ R126, R140, R126, R143.reuse ;  /* 0x0000007e8c7e7223 */ /* 0x100fe2000001008f */
[----:B------:R-:W-:Y:S01]  /*4950*/  LOP3.LUT R49, R2, 0xff00, RZ, 0xc0, !PT ;  /* 0x0000ff0002317812 */ /* 0x000fe200078ec0ff */
[--C-:B------:R-:W-:Y:S01]  /*4960*/  FFMA.FTZ R61, R140, R61, R143.reuse ;  /* 0x0000003d8c3d7223 */ /* 0x100fe2000001008f */
[----:B------:R-:W-:Y:S01]  /*4970*/  FSEL R62, R44, RZ, P2 ;  /* 0x000000ff2c3e7208 */ /* 0x000fe20001000000 */
[----:B------:R-:W-:Y:S01]  /*4980*/  FFMA.FTZ R140, R140, R124, R143 ;  /* 0x0000007c8c8c7223 */ /* 0x000fe2000001008f */
[----:B------:R-:W-:Y:S01]  /*4990*/  ISETP.GE.U32.AND P2, PT, R2, RZ, PT ;  /* 0x000000ff0200720c */ /* 0x000fe20003f46070 */
[----:B------:R-:W-:Y:S01]  /*49a0*/  FADD.FTZ R124, -R46, R57 ;  /* 0x000000392e7c7221 */ /* 0x000fe20000010100 */
[----:B------:R-:W-:Y:S01]  /*49b0*/  SHF.L.U32 R45, R45, 0x10, RZ ;  /* 0x000000102d2d7819 */ /* 0x000fe200000006ff */
[----:B------:R-:W-:Y:S01]  /*49c0*/  FADD.FTZ R56, -R61, R56 ;  /* 0x000000383d387221 */ /* 0x000fe20000010100 */
[----:B------:R-:W-:Y:S01]  /*49d0*/  ISETP.GE.U32.AND.EX P2, PT, R3, 0x1000000, PT, P2 ;  /* 0x010000000300780c */ /* 0x000fe20003f46120 */
[----:B------:R-:W-:Y:S01]  /*49e0*/  HFMA2 R61, -RZ, RZ, 0, 0 ;  /* 0x00000000ff3d7431 */ /* 0x000fe200000001ff */
[----:B------:R-:W-:Y:S01]  /*49f0*/  SHF.L.U32 R3, R42, 0x10, RZ ;  /* 0x000000102a037819 */ /* 0x000fe200000006ff */
[----:B------:R-:W-:Y:S01]  /*4a00*/  FFMA.FTZ R50, R118, R50, R45 ;  /* 0x0000003276327223 */ /* 0x000fe2000001002d */
[----:B------:R-:W-:Y:S01]  /*4a10*/  @P4 PRMT R53, R53, 0x7632, R53 ;  /* 0x0000763235354816 */ /* 0x000fe20000000035 */
[----:B------:R-:W-:Y:S01]  /*4a20*/  FADD.FTZ R48, -R125, R120 ;  /* 0x000000787d307221 */ /* 0x000fe20000010100 */
[----:B------:R-:W-:Y:S01]  /*4a30*/  MOV R59, RZ ;  /* 0x000000ff003b7202 */ /* 0x000fe20000000f00 */
[-C--:B------:R-:W-:Y:S01]  /*4a40*/  FMUL.FTZ R2, R50, R116.reuse ;  /* 0x0000007432027220 */ /* 0x080fe20000410000 */
[----:B------:R-:W-:Y:S01]  /*4a50*/  FFMA.FTZ R63, R118, R63, R3 ;  /* 0x0000003f763f7223 */ /* 0x000fe20000010003 */
[----:B------:R-:W-:Y:S01]  /*4a60*/  @P4 SHF.L.U32 R53, R53, 0x10, RZ ;  /* 0x0000001035354819 */ /* 0x000fe200000006ff */
[----:B------:R-:W-:Y:S01]  /*4a70*/  FADD.FTZ R120, -R126, R121 ;  /* 0x000000797e787221 */ /* 0x000fe20000010100 */
[----:B------:R-:W-:Y:S01]  /*4a80*/  FMUL.FTZ R44, R2, UR4 ;  /* 0x00000004022c7c20 */ /* 0x000fe20008410000 */
[----:B------:R-:W-:Y:S01]  /*4a90*/  FMUL.FTZ R2, R63, R116 ;  /* 0x000000743f027220 */ /* 0x000fe20000410000 */
[----:B------:R-:W-:Y:S01]  /*4aa0*/  @P3 SHF.L.U32 R3, R54, 0x10, RZ ;  /* 0x0000001036033819 */ /* 0x000fe200000006ff */
[----:B------:R-:W-:Y:S01]  /*4ab0*/  FADD.FTZ R122, -R140, R123 ;  /* 0x0000007b8c7a7221 */ /* 0x000fe20000010100 */
[----:B------:R-:W-:Y:S01]  /*4ac0*/  @P4 FMUL.FTZ R59, R44, R53 ;  /* 0x000000352c3b4220 */ /* 0x000fe20000410000 */
[----:B------:R-:W-:Y:S01]  /*4ad0*/  FMUL.FTZ R46, R2, UR4 ;  /* 0x00000004022e7c20 */ /* 0x000fe20008410000 */
[----:B------:R-:W-:Y:S01]  /*4ae0*/  FMUL.FTZ R2, R15, R44 ;  /* 0x0000002c0f027220 */ /* 0x000fe20000410000 */
[----:B------:R-:W-:-:S02]  /*4af0*/  PRMT R45, R42, 0x7632, R45 ;  /* 0x000076322a2d7816 */ /* 0x000fc4000000002d */
[----:B------:R-:W-:Y:S01]  /*4b00*/  FMUL.FTZ R44, R16, R46 ;  /* 0x0000002e102c7220 */ /* 0x000fe20000410000 */
[----:B------:R-:W-:Y:S01]  /*4b10*/  @P3 FMUL.FTZ R61, R46, R3 ;  /* 0x000000032e3d3220 */ /* 0x000fe20000410000 */
[----:B------:R-:W-:Y:S02]  /*4b20*/  FSEL R57, R2, RZ, P4 ;  /* 0x000000ff02397208 */ /* 0x000fe40002000000 */
[----:B------:R-:W-:Y:S02]  /*4b30*/  ISETP.NE.U32.AND P4, PT, R47, RZ, PT ;  /* 0x000000ff2f00720c */ /* 0x000fe40003f85070 */
[----:B------:R-:W-:Y:S02]  /*4b40*/  SHF.L.U32 R45, R45, 0x10, RZ ;  /* 0x000000102d2d7819 */ /* 0x000fe400000006ff */
[----:B------:R-:W-:Y:S02]  /*4b50*/  FSEL R58, R44, RZ, P3 ;  /* 0x000000ff2c3a7208 */ /* 0x000fe40001800000 */
[----:B------:R-:W-:Y:S01]  /*4b60*/  PRMT R3, R43, 0x7632, R3 ;  /* 0x000076322b037816 */ /* 0x000fe20000000003 */
[----:B------:R-:W-:Y:S01]  /*4b70*/  FFMA.FTZ R120, R118, R120, R45 ;  /* 0x0000007876787223 */ /* 0x000fe2000001002d */
[----:B------:R-:W-:-:S02]  /*4b80*/  ISETP.NE.U32.AND P3, PT, R49, RZ, PT ;  /* 0x000000ff3100720c */ /* 0x000fc40003f65070 */
[----:B------:R-:W-:Y:S02]  /*4b90*/  PRMT R2, R40, 0x7632, R2 ;  /* 0x0000763228027816 */ /* 0x000fe40000000002 */
[----:B------:R-:W-:Y:S02]  /*4ba0*/  SHF.L.U32 R49, R3, 0x10, RZ ;  /* 0x0000001003317819 */ /* 0x000fe400000006ff */
[----:B------:R-:W-:Y:S02]  /*4bb0*/  ISETP.NE.AND.EX P4, PT, RZ, RZ, PT, P4 ;  /* 0x000000ffff00720c */ /* 0x000fe40003f85340 */
[----:B------:R-:W-:Y:S01]  /*4bc0*/  SHF.L.U32 R47, R43, 0x10, RZ ;  /* 0x000000102b2f7819 */ /* 0x000fe200000006ff */
[----:B------:R-:W-:Y:S01]  /*4bd0*/  FFMA.FTZ R122, R118, R122, R49 ;  /* 0x0000007a767a7223 */ /* 0x000fe20000010031 */
[----:B------:R-:W-:Y:S02]  /*4be0*/  SHF.L.U32 R3, R40, 0x10, RZ ;  /* 0x0000001028037819 */ /* 0x000fe400000006ff */
[----:B------:R-:W-:Y:S01]  /*4bf0*/  ISETP.NE.AND.EX P3, PT, RZ, RZ, PT, P3 ;  /* 0x000000ffff00720c */ /* 0x000fe20003f65330 */
[----:B------:R-:W-:Y:S01]  /*4c00*/  FFMA.FTZ R123, R118, R124, R47 ;  /* 0x0000007c767b7223 */ /* 0x000fe2000001002f */
[----:B------:R-:W-:Y:S01]  /*4c10*/  SHF.L.U32 R45, R2, 0x10, RZ ;  /* 0x00000010022d7819 */ /* 0x000fe200000006ff */
[----:B------:R-:W-:Y:S01]  /*4c20*/  FFMA.FTZ R51, R118, R56, R3 ;  /* 0x0000003876337223 */ /* 0x000fe20000010003 */
[----:B------:R-:W-:Y:S01]  /*4c30*/  @P6 PRMT R54, R54, 0x7632, R54 ;  /* 0x0000763236366816 */ /* 0x000fe20000000036 */
[-C--:B------:R-:W-:Y:S01]  /*4c40*/  FMUL.FTZ R3, R120, R116.reuse ;  /* 0x0000007478037220 */ /* 0x080fe20000410000 */
[----:B------:R-:W-:Y:S01]  /*4c50*/  FMUL.FTZ R47, R123, R116 ;  /* 0x000000747b2f7220 */ /* 0x000fe20000410000 */
[----:B------:R-:W-:Y:S01]  /*4c60*/  FFMA.FTZ R118, R118, R48, R45 ;  /* 0x0000003076767223 */ /* 0x000fe2000001002d */
[----:B------:R-:W-:Y:S01]  /*4c70*/  @P5 SHF.L.U32 R48, R55, 0x10, RZ ;  /* 0x0000001037305819 */ /* 0x000fe200000006ff */
[-C--:B------:R-:W-:Y:S01]  /*4c80*/  FMUL.FTZ R44, R51, R116.reuse ;  /* 0x00000074332c7220 */ /* 0x080fe20000410000 */
[----:B------:R-:W-:Y:S01]  /*4c90*/  @P2 PRMT R55, R55, 0x7632, R55 ;  /* 0x0000763237372816 */ /* 0x000fe20000000037 */
[-C--:B------:R-:W-:Y:S01]  /*4ca0*/  FMUL.FTZ R49, R122, R116.reuse ;  /* 0x000000747a317220 */ /* 0x080fe20000410000 */
[----:B------:R-:W-:Y:S01]  /*4cb0*/  @P6 SHF.L.U32 R54, R54, 0x10, RZ ;  /* 0x0000001036366819 */ /* 0x000fe200000006ff */
[----:B------:R-:W-:Y:S01]  /*4cc0*/  FMUL.FTZ R121, R3, UR4 ;  /* 0x0000000403797c20 */ /* 0x000fe20008410000 */
[----:B------:R-:W-:Y:S01]  /*4cd0*/  FMUL.FTZ R116, R118, R116 ;  /* 0x0000007476747220 */ /* 0x000fe20000410000 */
[----:B------:R-:W-:Y:S01]  /*4ce0*/  @P4 SHF.L.U32 R45, R52, 0x10, RZ ;  /* 0x00000010342d4819 */ /* 0x000fe200000006ff */
[----:B------:R-:W-:Y:S01]  /*4cf0*/  FMUL.FTZ R125, R47, UR4 ;  /* 0x000000042f7d7c20 */ /* 0x000fe20008410000 */
[----:B------:R-:W-:Y:S01]  /*4d00*/  @P2 SHF.L.U32 R55, R55, 0x10, RZ ;  /* 0x0000001037372819 */ /* 0x000fe200000006ff */
[----:B------:R-:W-:Y:S01]  /*4d10*/  FMUL.FTZ R56, R44, UR4 ;  /* 0x000000042c387c20 */ /* 0x000fe20008410000 */
[----:B------:R-:W-:Y:S01]  /*4d20*/  @P3 PRMT R46, R52, 0x7632, R46 ;  /* 0x00007632342e3816 */ /* 0x000fe2000000002e */
[----:B------:R-:W-:Y:S01]  /*4d30*/  FMUL.FTZ R124, R49, UR4 ;  /* 0x00000004317c7c20 */ /* 0x000fe20008410000 */
[----:B------:R-:W-:Y:S01]  /*4d40*/  MOV R2, RZ ;  /* 0x000000ff00027202 */ /* 0x000fe20000000f00 */
[----:B------:R-:W-:Y:S01]  /*4d50*/  @P6 FMUL.FTZ R2, R121, R54 ;  /* 0x0000003679026220 */ /* 0x000fe20000410000 */
[----:B------:R-:W-:Y:S01]  /*4d60*/  CS2R R52, SRZ ;  /* 0x0000000000347805 */ /* 0x000fe2000001ff00 */
[----:B------:R-:W-:Y:S01]  /*4d70*/  FMUL.FTZ R116, R116, UR4 ;  /* 0x0000000474747c20 */ /* 0x000fe20008410000 */
[----:B------:R-:W-:Y:S01]  /*4d80*/  MOV R54, RZ ;  /* 0x000000ff00367202 */ /* 0x000fe20000000f00 */
[----:B------:R-:W-:Y:S01]  /*4d90*/  HFMA2 R3, -RZ, RZ, 0, 0 ;  /* 0x00000000ff037431 */ /* 0x000fe200000001ff */
[----:B------:R-:W-:Y:S01]  /*4da0*/  F2FP.BF16.F32.PACK_AB R44, R118, R51 ;  /* 0x00000033762c723e */ /* 0x000fe200000010ff */
[----:B------:R-:W-:Y:S01]  /*4db0*/  @P2 FMUL.FTZ R52, R124, R55 ;  /* 0x000000377c342220 */ /* 0x000fe20000410000 */
[----:B------:R-:W-:Y:S01]  /*4dc0*/  @P3 SHF.L.U32 R46, R46, 0x10, RZ ;  /* 0x000000102e2e3819 */ /* 0x000fe200000006ff */
[----:B------:R-:W-:Y:S01]  /*4dd0*/  @P4 FMUL.FTZ R54, R56, R45 ;  /* 0x0000002d38364220 */ /* 0x000fe20000410000 */
[----:B------:R-:W-:Y:S01]  /*4de0*/  FMUL.FTZ R51, R18, R125 ;  /* 0x0000007d12337220 */ /* 0x000fe20000410000 */
[----:B------:R-:W-:Y:S01]  /*4df0*/  @P5 FMUL.FTZ R3, R125, R48 ;  /* 0x000000307d035220 */ /* 0x000fe20000410000 */
[----:B------:R-:W-:Y:S01]  /*4e00*/  F2FP.BF16.F32.PACK_AB R45, R50, R119 ;  /* 0x00000077322d723e */ /* 0x000fe200000010ff */
[----:B------:R-:W-:Y:S01]  /*4e10*/  FMUL.FTZ R55, R19, R124 ;  /* 0x0000007c13377220 */ /* 0x000fe20000410000 */
[----:B------:R-:W-:Y:S01]  /*4e20*/  FMUL.FTZ R50, R17, R121 ;  /* 0x0000007911327220 */ /* 0x000fe20000410000 */
[----:B------:R-:W-:Y:S01]  /*4e30*/  FMUL.FTZ R48, R12, R56 ;  /* 0x000000380c307220 */ /* 0x000fe20000410000 */
[----:B------:R-:W-:Y:S01]  /*4e40*/  FMUL.FTZ R49, R13, R116 ;  /* 0x000000740d317220 */ /* 0x000fe20000410000 */
[----:B------:R-:W-:Y:S01]  /*4e50*/  @P3 FMUL.FTZ R53, R116, R46 ;  /* 0x0000002e74353220 */ /* 0x000fe20000410000 */
[----:B------:R-:W-:-:S02]  /*4e60*/  FSEL R56, R51, RZ, P5 ;  /* 0x000000ff33387208 */ /* 0x000fc40002800000 */
[----:B------:R-:W-:Y:S02]  /*4e70*/  F2FP.BF16.F32.PACK_AB R46, R120, R63 ;  /* 0x0000003f782e723e */ /* 0x000fe400000010ff */
        /* <DEDUP_REMOVED lines=9> */
[----:B------:R-:W-:Y:S06]  /*4f10*/  BRA `(.L_x_2477) ;  /* 0x0000000400ac7947 */ /* 0x000fec0003800000 */
.L_x_2476:
[C-C-:B------:R-:W-:Y:S01]  /*4f20*/  FFMA.FTZ R60, R140.reuse, R60, R143.reuse ;  /* 0x0000003c8c3c7223 */ /* 0x140fe2000001008f */
[C---:B0-----:R-:W-:Y:S01]  /*4f30*/  PRMT R48, R41.reuse, 0x7632, R48 ;  /* 0x0000763229307816 */ /* 0x041fe20000000030 */
[--C-:B------:R-:W-:Y:S01]  /*4f40*/  FFMA.FTZ R127, R140, R127, R143.reuse ;  /* 0x0000007f8c7f7223 */ /* 0x100fe2000001008f */
[----:B------:R-:W-:Y:S01]  /*4f50*/  LOP3.LUT P2, RZ, R2, 0xff0000, RZ, 0xc0, !PT ;  /* 0x00ff000002ff7812 */ /* 0x000fe2000784c0ff */
[----:B------:R-:W-:Y:S01]  /*4f60*/  FFMA.FTZ R63, R140, R63, R143 ;  /* 0x0000003f8c3f7223 */ /* 0x000fe2000001008f */
[----:B------:R-:W-:Y:S01]  /*4f70*/  LOP3.LUT P3, RZ, R2, 0xff000000, RZ, 0xc0, !PT ;  /* 0xff00000002ff7812 */ /* 0x000fe2000786c0ff */
[----:B------:R-:W-:Y:S01]  /*4f80*/  FADD.FTZ R59, -R60, R59 ;  /* 0x0000003b3c3b7221 */ /* 0x000fe20000010100 */
[----:B------:R-:W-:Y:S01]  /*4f90*/  SHF.L.U32 R49, R41, 0x10, RZ ;  /* 0x0000001029317819 */ /* 0x000fe200000006ff */
[----:B------:R-:W-:Y:S01]  /*4fa0*/  FADD.FTZ R127, -R127, R122 ;  /* 0x0000007a7f7f7221 */ /* 0x000fe20000010100 */
[----:B------:R-:W-:Y:S01]  /*4fb0*/  SHF.L.U32 R48, R48, 0x10, RZ ;  /* 0x0000001030307819 */ /* 0x000fe200000006ff */
[----:B------:R-:W-:Y:S01]  /*4fc0*/  FADD.FTZ R63, -R63, R58 ;  /* 0x0000003a3f3f7221 */ /* 0x000fe20000010100 */
[----:B------:R-:W-:Y:S01]  /*4fd0*/  SHF.L.U32 R50, R42, 0x10, RZ ;  /* 0x000000102a327819 */ /* 0x000fe200000006ff */
[C---:B------:R-:W-:Y:S01]  /*4fe0*/  FFMA.FTZ R49, R118.reuse, R59, R49 ;  /* 0x0000003b76317223 */ /* 0x040fe20000010031 */
[----:B------:R-:W-:Y:S01]  /*4ff0*/  LOP3.LUT P6, RZ, R3, 0xff, RZ, 0xc0, !PT ;  /* 0x000000ff03ff7812 */ /* 0x000fe200078cc0ff */
[----:B------:R-:W-:Y:S01]  /*5000*/  FFMA.FTZ R127, R118, R127, R48 ;  /* 0x0000007f767f7223 */ /* 0x000fe20000010030 */
[----:B------:R-:W-:Y:S01]  /*5010*/  FFMA.FTZ R134, R140, R62, R143 ;  /* 0x0000003e8c867223 */ /* 0x000fe2000001008f */
[----:B------:R-:W-:Y:S01]  /*5020*/  FFMA.FTZ R63, R118, R63, R50 ;  /* 0x0000003f763f7223 */ /* 0x000fe20000010032 */
[C---:B------:R-:W-:Y:S01]  /*5030*/  FMUL.FTZ R48, R116.reuse, R49 ;  /* 0x0000003174307220 */ /* 0x040fe20000410000 */
[C---:B------:R-:W-:Y:S01]  /*5040*/  FMUL.FTZ R49, R116.reuse, R127 ;  /* 0x0000007f74317220 */ /* 0x040fe20000410000 */
[C---:B-----5:R-:W-:Y:S01]  /*5050*/  @P2 SHF.L.U32 R62, R53.reuse, 0x10, RZ ;  /* 0x00000010353e2819 */ /* 0x060fe200000006ff */
[----:B------:R-:W-:Y:S01]  /*5060*/  FMUL.FTZ R50, R116, R63 ;  /* 0x0000003f74327220 */ /* 0x000fe20000410000 */
[----:B------:R-:W-:Y:S01]  /*5070*/  @P3 PRMT R53, R53, 0x7632, R53 ;  /* 0x0000763235353816 */ /* 0x000fe20000000035 */
[----:B------:R-:W-:Y:S01]  /*5080*/  FMUL.FTZ R51, R48, UR4 ;  /* 0x0000000430337c20 */ /* 0x000fe20008410000 */
[----:B------:R-:W-:Y:S01]  /*5090*/  FMUL.FTZ R58, R49, UR4 ;  /* 0x00000004313a7c20 */ /* 0x000fe20008410000 */
[--C-:B------:R-:W-:Y:S01]  /*50a0*/  FFMA.FTZ R119, R140, R61, R143.reuse ;  /* 0x0000003d8c777223 */ /* 0x100fe2000001008f */
[----:B------:R-:W-:Y:S01]  /*50b0*/  @P3 SHF.L.U32 R63, R53, 0x10, RZ ;  /* 0x00000010353f3819 */ /* 0x000fe200000006ff */
[----:B------:R-:W-:Y:S01]  /*50c0*/  FMUL.FTZ R53, R50, UR4 ;  /* 0x0000000432357c20 */ /* 0x000fe20008410000 */
[----:B------:R-:W-:Y:S01]  /*50d0*/  FMUL.FTZ R48, R14, R51 ;  /* 0x000000330e307220 */ /* 0x000fe20000410000 */
[-C--:B------:R-:W-:Y:S01]  /*50e0*/  FMUL.FTZ R49, R15, R58.reuse ;  /* 0x0000003a0f317220 */ /* 0x080fe20000410000 */
[----:B------:R-:W-:Y:S01]  /*50f0*/  CS2R R60, SRZ ;  /* 0x00000000003c7805 */ /* 0x000fe2000001ff00 */
[----:B------:R-:W-:Y:S01]  /*5100*/  HFMA2 R59, -RZ, RZ, 0, 0 ;  /* 0x00000000ff3b7431 */ /* 0x000fe200000001ff */
[----:B------:R-:W-:Y:S01]  /*5110*/  @P6 SHF.L.U32 R122, R54, 0x10, RZ ;  /* 0x00000010367a6819 */ /* 0x000fe200000006ff */
[----:B------:R-:W-:Y:S01]  /*5120*/  @P3 FMUL.FTZ R59, R63, R58 ;  /* 0x0000003a3f3b3220 */ /* 0x000fe20000410000 */
[----:B------:R-:W-:Y:S01]  /*5130*/  FMUL.FTZ R50, R16, R53 ;  /* 0x0000003510327220 */ /* 0x000fe20000410000 */
[----:B------:R-:W-:Y:S01]  /*5140*/  @P2 FMUL.FTZ R60, R62, R51 ;  /* 0x000000333e3c2220 */ /* 0x000fe20000410000 */
[----:B------:R-:W-:Y:S01]  /*5150*/  FSEL R58, R48, RZ, P2 ;  /* 0x000000ff303a7208 */ /* 0x000fe20001000000 */
[--C-:B------:R-:W-:Y:S01]  /*5160*/  FFMA.FTZ R126, R140, R126, R143.reuse ;  /* 0x0000007e8c7e7223 */ /* 0x100fe2000001008f */
[----:B------:R-:W-:Y:S01]  /*5170*/  ISETP.GE.U32.AND P2, PT, R2, RZ, PT ;  /* 0x000000ff0200720c */ /* 0x000fe20003f46070 */
[----:B------:R-:W-:Y:S01]  /*5180*/  @P6 FMUL.FTZ R61, R122, R53 ;  /* 0x000000357a3d6220 */ /* 0x000fe20000410000 */
[----:B------:R-:W-:Y:S01]  /*5190*/  FSEL R63, R49, RZ, P3 ;  /* 0x000000ff313f7208 */ /* 0x000fe20001800000 */
[C-C-:B------:R-:W-:Y:S01]  /*51a0*/  FFMA.FTZ R125, R140.reuse, R125, R143.reuse ;  /* 0x0000007d8c7d7223 */ /* 0x140fe2000001008f */
[----:B------:R-:W-:Y:S01]  /*51b0*/  LOP3.LUT P5, RZ, R3, 0xff00, RZ, 0xc0, !PT ;  /* 0x0000ff0003ff7812 */ /* 0x000fe200078ac0ff */
[----:B------:R-:W-:Y:S01]  /*51c0*/  FFMA.FTZ R124, R140, R124, R143 ;  /* 0x0000007c8c7c7223 */ /* 0x000fe2000001008f */
[----:B------:R-:W-:Y:S01]  /*51d0*/  LOP3.LUT P4, RZ, R2, 0xff, RZ, 0xc0, !PT ;  /* 0x000000ff02ff7812 */ /* 0x000fe2000788c0ff */
[----:B------:R-:W-:Y:S01]  /*51e0*/  FADD.FTZ R121, -R126, R121 ;  /* 0x000000797e797221 */ /* 0x000fe20000010100 */
[----:B------:R-:W-:Y:S01]  /*51f0*/  LOP3.LUT P3, RZ, R2, 0xff00, RZ, 0xc0, !PT ;  /* 0x0000ff0002ff7812 */ /* 0x000fe2000786c0ff */
[----:B------:R-:W-:Y:S01]  /*5200*/  FADD.FTZ R119, -R119, R56 ;  /* 0x0000003877777221 */ /* 0x000fe20000010100 */
[----:B------:R-:W-:Y:S01]  /*5210*/  PRMT R2, R42, 0x7632, R2 ;  /* 0x000076322a027816 */ /* 0x000fe20000000002 */
[----:B------:R-:W-:Y:S01]  /*5220*/  FADD.FTZ R57, -R134, R57 ;  /* 0x0000003986397221 */ /* 0x000fe20000010100 */
[----:B------:R-:W-:Y:S01]  /*5230*/  FSEL R62, R50, RZ, P6 ;  /* 0x000000ff323e7208 */ /* 0x000fe20003000000 */
[----:B------:R-:W-:Y:S01]  /*5240*/  FADD.FTZ R125, -R125, R120 ;  /* 0x000000787d7d7221 */ /* 0x000fe20000010100 */
[C---:B------:R-:W-:Y:S01]  /*5250*/  LOP3.LUT P6, RZ, R3.reuse, 0xff0000, RZ, 0xc0, !PT ;  /* 0x00ff000003ff7812 */ /* 0x040fe200078cc0ff */
[----:B------:R-:W-:Y:S01]  /*5260*/  FADD.FTZ R123, -R124, R123 ;  /* 0x0000007b7c7b7221 */ /* 0x000fe20000010100 */
[----:B------:R-:W-:-:S02]  /*5270*/  ISETP.GE.U32.AND.EX P2, PT, R3, 0x1000000, PT, P2 ;  /* 0x010000000300780c */ /* 0x000fc40003f46120 */
[C---:B------:R-:W-:Y:S02]  /*5280*/  PRMT R48, R43.reuse, 0x7632, R48 ;  /* 0x000076322b307816 */ /* 0x040fe40000000030 */
        /* <DEDUP_REMOVED lines=9> */
[----:B------:R-:W-:Y:S01]  /*5320*/  FFMA.FTZ R119, R118, R119, R2 ;  /* 0x0000007776777223 */ /* 0x000fe20000010002 */
[----:B------:R-:W-:Y:S01]  /*5330*/  @P5 PRMT R54, R54, 0x7632, R54 ;  /* 0x0000763236365816 */ /* 0x000fe20000000036 */
[----:B------:R-:W-:Y:S01]  /*5340*/  FFMA.FTZ R49, R118, R125, R48 ;  /* 0x0000007d76317223 */ /* 0x000fe20000010030 */
        /* <DEDUP_REMOVED lines=40> */
.L_x_2477:
[----:B------:R-:W0:Y:S01]  /*55d0*/  @P1 LDC.64 R56, c[0x0][0x478] ;  /* 0x00011e00ff381b82 */ /* 0x000e220000000a00 */
[----:B------:R-:W-:-:S04]  /*55e0*/  IMAD.WIDE.U32 R64, R117, 0x10, R64 ;  /* 0x0000001075407825 */ /* 0x000fc800078e0040 */
[----:B0-----:R-:W-:-:S05]  /*55f0*/  @P1 IMAD.WIDE.U32 R56, R117, 0x10, R56 ;  /* 0x0000001075381825 */ /* 0x001fca00078e0038 */
[----:B------:R1:W-:Y:S04]  /*5600*/  @P1 STG.E.128 desc[UR6][R56.64], R44 ;  /* 0x0000002c38001986 */ /* 0x0003e8000c101d06 */
[----:B------:R1:W-:Y:S02]  /*5610*/  STG.E.128 desc[UR6][R64.64], R48 ;  /* 0x0000003040007986 */ /* 0x0003e4000c101d06 */
.L_x_2473:
        /* <DEDUP_REMOVED lines=21> */
.L_x_2464:
        /* <DEDUP_REMOVED lines=48> */
.L_x_2463:
[----:B------:R-:W-:Y:S05]  /*5a70*/  BSYNC B0 ;  /* 0x0000000000007941 */ /* 0x000fea0003800000 */
.L_x_2462:
        /* <DEDUP_REMOVED lines=86> */
[----:B------:R0:W-:Y:S01]  /*5fe0*/  STS.128 [R0], R4 ;  /* 0x0000000400007388 */ /* 0x0001e20000000c00 */
[----:B--2---:R-:W-:-:S03]  /*5ff0*/  FADD.FTZ R31, R31, R28 ;  /* 0x0000001c1f1f7221 */ /* 0x004fc60000010000 */
[----:B------:R-:W-:Y:S01]  /*6000*/  STS.128 [R0+0x10], R8 ;  /* 0x0000100800007388 */ /* 0x000fe20000000c00 */
[----:B---3--:R-:W-:-:S03]  /*6010*/  FADD.FTZ R41, R20, R41 ;  /* 0x0000002914297221 */ /* 0x008fc60000010000 */
[----:B------:R-:W-:Y:S01]  /*6020*/  STS.128 [R0+0x400], R12 ;  /* 0x0004000c00007388 */ /* 0x000fe20000000c00 */
        /* <DEDUP_REMOVED lines=60> */
.L_x_2467:
        /* <DEDUP_REMOVED lines=8> */
.L_x_2480:
[----:B------:R-:W-:Y:S05]  /*6470*/  BSYNC B2 ;  /* 0x0000000000027941 */ /* 0x000fea0003800000 */
.L_x_2479:
        /* <DEDUP_REMOVED lines=8> */
.L_x_2481:
[----:B------:R-:W-:-:S05]  /*6500*/  FADD.FTZ R49, R49, R152 ;  /* 0x0000009831317221 */ /* 0x000fca0000010000 */
[----:B------:R-:W-:Y:S01]  /*6510*/  MOV R145, R49 ;  /* 0x0000003100917202 */ /* 0x000fe20000000f00 */
[----:B------:R-:W-:Y:S01]  /*6520*/  HFMA2 R146, -RZ, RZ, 0, 1.1920928955078125e-07 ;  /* 0x00000002ff927431 */ /* 0x000fe200000001ff */
[----:B------:R-:W-:-:S07]  /*6530*/  MOV R48, R144 ;  /* 0x0000009000307202 */ /* 0x000fce0000000f00 */
[----:B------:R-:W-:Y:S05]  /*6540*/  WARPSYNC.COLLECTIVE R142, `(.L_x_2482) ;  /* 0x000000008e087348 */ /* 0x000fea0003c00000 */
[----:B------:R0:W1:Y:S02]  /*6550*/  SHFL.BFLY P3, R144, R145, R146, R147 ;  /* 0x0c00009291907389 */ /* 0x0000640000060093 */
[----:B01----:R-:W-:Y:S05]  /*6560*/  ENDCOLLECTIVE ;  /* 0x000000000000791b */ /* 0x003fea0003800000 */
.L_x_2482:
[----:B------:R-:W-:-:S05]  /*6570*/  FADD.FTZ R48, R48, R153 ;  /* 0x0000009930307221 */ /* 0x000fca0000010000 */
[----:B------:R-:W-:Y:S02]  /*6580*/  MOV R145, R48 ;  /* 0x0000003000917202 */ /* 0x000fe40000000f00 */
[----:B------:R-:W-:-:S07]  /*6590*/  MOV R50, R144 ;  /* 0x0000009000327202 */ /* 0x000fce0000000f00 */
[----:B------:R-:W-:Y:S05]  /*65a0*/  WARPSYNC.COLLECTIVE R142, `(.L_x_2483) ;  /* 0x000000008e087348 */ /* 0x000fea0003c00000 */
[----:B------:R0:W1:Y:S02]  /*65b0*/  SHFL.BFLY P3, R144, R145, R146, R147 ;  /* 0x0c00009291907389 */ /* 0x0000640000060093 */
[----:B01----:R-:W-:Y:S05]  /*65c0*/  ENDCOLLECTIVE ;  /* 0x000000000000791b */ /* 0x003fea0003800000 */
.L_x_2483:
[----:B------:R-:W-:-:S05]  /*65d0*/  FADD.FTZ R50, R49, R50 ;  /* 0x0000003231327221 */ /* 0x000fca0000010000 */
[----:B------:R-:W-:Y:S01]  /*65e0*/  MOV R145, R50 ;  /* 0x0000003200917202 */ /* 0x000fe20000000f00 */
[----:B------:R-:W-:Y:S01]  /*65f0*/  HFMA2 R146, -RZ, RZ, 0, 2.384185791015625e-07 ;  /* 0x00000004ff927431 */ /* 0x000fe200000001ff */
[----:B------:R-:W-:-:S07]  /*6600*/  MOV R51, R144 ;  /* 0x0000009000337202 */ /* 0x000fce0000000f00 */
[----:B------:R-:W-:Y:S05]  /*6610*/  WARPSYNC.COLLECTIVE R142, `(.L_x_2484) ;  /* 0x000000008e087348 */ /* 0x000fea0003c00000 */
[----:B------:R0:W1:Y:S02]  /*6620*/  SHFL.BFLY P3, R144, R145, R146, R147 ;  /* 0x0c00009291907389 */ /* 0x0000640000060093 */
[----:B01----:R-:W-:Y:S05]  /*6630*/  ENDCOLLECTIVE ;  /* 0x000000000000791b */ /* 0x003fea0003800000 */
.L_x_2484:
[----:B------:R-:W-:-:S05]  /*6640*/  FADD.FTZ R51, R48, R51 ;  /* 0x0000003330337221 */ /* 0x000fca0000010000 */
[----:B------:R-:W-:Y:S02]  /*6650*/  MOV R145, R51 ;  /* 0x0000003300917202 */ /* 0x000fe40000000f00 */
[----:B------:R-:W-:-:S07]  /*6660*/  MOV R53, R144 ;  /* 0x0000009000357202 */ /* 0x000fce0000000f00 */
[----:B------:R-:W-:Y:S05]  /*6670*/  WARPSYNC.COLLECTIVE R142, `(.L_x_2485) ;  /* 0x000000008e087348 */ /* 0x000fea0003c00000 */
[----:B------:R0:W1:Y:S02]  /*6680*/  SHFL.BFLY P3, R144, R145, R146, R147 ;  /* 0x0c00009291907389 */ /* 0x0000640000060093 */
[----:B01----:R-:W-:Y:S05]  /*6690*/  ENDCOLLECTIVE ;  /* 0x000000000000791b */ /* 0x003fea0003800000 */
.L_x_2485:
[----:B------:R-:W-:-:S05]  /*66a0*/  FADD.FTZ R53, R50, R53 ;  /* 0x0000003532357221 */ /* 0x000fca0000010000 */
[----:B------:R-:W-:Y:S01]  /*66b0*/  MOV R145, R53 ;  /* 0x0000003500917202 */ /* 0x000fe20000000f00 */
[----:B------:R-:W-:Y:S01]  /*66c0*/  HFMA2 R146, -RZ, RZ, 0, 4.76837158203125e-07 ;  /* 0x00000008ff927431 */ /* 0x000fe200000001ff */
[----:B------:R-:W-:-:S07]  /*66d0*/  MOV R52, R144 ;  /* 0x0000009000347202 */ /* 0x000fce0000000f00 */
[----:B------:R-:W-:Y:S05]  /*66e0*/  WARPSYNC.COLLECTIVE R142, `(.L_x_2486) ;  /* 0x000000008e087348 */ /* 0x000fea0003c00000 */
[----:B------:R0:W1:Y:S02]  /*66f0*/  SHFL.BFLY P3, R144, R145, R146, R147 ;  /* 0x0c00009291907389 */ /* 0x0000640000060093 */
[----:B01----:R-:W-:Y:S05]  /*6700*/  ENDCOLLECTIVE ;  /* 0x000000000000791b */ /* 0x003fea0003800000 */
.L_x_2486:
[----:B------:R-:W-:-:S05]  /*6710*/  FADD.FTZ R52, R51, R52 ;  /* 0x0000003433347221 */ /* 0x000fca0000010000 */
[----:B------:R-:W-:Y:S02]  /*6720*/  MOV R145, R52 ;  /* 0x0000003400917202 */ /* 0x000fe40000000f00 */
[----:B------:R-:W-:-:S07]  /*6730*/  MOV R140, R144 ;  /* 0x00000090008c7202 */ /* 0x000fce0000000f00 */
[----:B------:R-:W-:Y:S05]  /*6740*/  WARPSYNC.COLLECTIVE R142, `(.L_x_2487) ;  /* 0x000000008e087348 */ /* 0x000fea0003c00000 */
[----:B------:R0:W1:Y:S02]  /*6750*/  SHFL.BFLY P3, R144, R145, R146, R147 ;  /* 0x0c00009291907389 */ /* 0x0000640000060093 */
[----:B01----:R-:W-:Y:S05]  /*6760*/  ENDCOLLECTIVE ;  /* 0x000000000000791b */ /* 0x003fea0003800000 */
.L_x_2487:
[----:B------:R-:W-:-:S05]  /*6770*/  FADD.FTZ R140, R53, R140 ;  /* 0x0000008c358c7221 */ /* 0x000fca0000010000 */
[----:B------:R-:W-:Y:S01]  /*6780*/  MOV R145, R140 ;  /* 0x0000008c00917202 */ /* 0x000fe20000000f00 */
[----:B------:R-:W-:Y:S01]  /*6790*/  HFMA2 R146, -RZ, RZ, 0, 9.5367431640625e-07 ;  /* 0x00000010ff927431 */ /* 0x000fe200000001ff */
[----:B------:R-:W-:-:S07]  /*67a0*/  MOV R143, R144 ;  /* 0x00000090008f7202 */ /* 0x000fce0000000f00 */
[----:B------:R-:W-:Y:S05]  /*67b0*/  WARPSYNC.COLLECTIVE R142, `(.L_x_2488) ;  /* 0x000000008e087348 */ /* 0x000fea0003c00000 */
[----:B------:R0:W1:Y:S02]  /*67c0*/  SHFL.BFLY P3, R144, R145, R146, R147 ;  /* 0x0c00009291907389 */ /* 0x0000640000060093 */
[----:B01----:R-:W-:Y:S05]  /*67d0*/  ENDCOLLECTIVE ;  /* 0x000000000000791b */ /* 0x003fea0003800000 */
.L_x_2488:
[----:B------:R-:W-:-:S05]  /*67e0*/  FADD.FTZ R143, R52, R143 ;  /* 0x0000008f348f7221 */ /* 0x000fca0000010000 */
[----:B------:R-:W-:Y:S02]  /*67f0*/  MOV R145, R143 ;  /* 0x0000008f00917202 */ /* 0x000fe40000000f00 */
[----:B------:R-:W-:-:S07]  /*6800*/  MOV R49, R144 ;  /* 0x0000009000317202 */ /* 0x000fce0000000f00 */
[----:B------:R-:W-:Y:S05]  /*6810*/  WARPSYNC.COLLECTIVE R142, `(.L_x_2489) ;  /* 0x000000008e087348 */ /* 0x000fea0003c00000 */
[----:B------:R0:W1:Y:S02]  /*6820*/  SHFL.BFLY P3, R144, R145, R146, R147 ;  /* 0x0c00009291907389 */ /* 0x0000640000060093 */
[----:B01----:R-:W-:Y:S05]  /*6830*/  ENDCOLLECTIVE ;  /* 0x000000000000791b */ /* 0x003fea0003800000 */
.L_x_2489:
[----:B------:R-:W-:Y:S01]  /*6840*/  MOV R48, R144 ;  /* 0x0000009000307202 */ /* 0x000fe20000000f00 */
[----:B------:R-:W-:Y:S06]  /*6850*/  BRA `(.L_x_2490) ;  /* 0xffffffb400747947 */ /* 0x000fec000383ffff */
.L_x_2491:
        /* <DEDUP_REMOVED lines=10> */
.L_x_11203:


//--------------------- .text._ZN10layer_norm22ln_bwd_finalize_kernelINS_22Kernel_traits_finalizeILj512Ef13__nv_bfloat16S2_S2_fjLb1ELj1024ELj4ENS_18Kernel_traits_baseILj512EfS2_S2_S2_fjLj1024EEEEELb1ELb0EEEvNS_9BwdParamsE --------------------------
	.section	.text._ZN10layer_norm22ln_bwd_finalize_kernelINS_22Kernel_traits_finalizeILj512Ef13__nv_bfloat16S2_S2_fjLb1ELj1024ELj4ENS_18Kernel_traits_baseILj512EfS2_S2_S2_fjLj1024EEEEELb1ELb0EEEvNS_9BwdParamsE,"ax",@progbits
	.align	128
        .global         _ZN10layer_norm22ln_bwd_finalize_kernelINS_22Kernel_traits_finalizeILj512Ef13__nv_bfloat16S2_S2_fjLb1ELj1024ELj4ENS_18Kernel_traits_baseILj512EfS2_S2_S2_fjLj1024EEEEELb1ELb0EEEvNS_9BwdParamsE
        .type           _ZN10layer_norm22ln_bwd_finalize_kernelINS_22Kernel_traits_finalizeILj512Ef13__nv_bfloat16S2_S2_fjLb1ELj1024ELj4ENS_18Kernel_traits_baseILj512EfS2_S2_S2_fjLj1024EEEEELb1ELb0EEEvNS_9BwdParamsE,@function
        .size           _ZN10layer_norm22ln_bwd_finalize_kernelINS_22Kernel_traits_finalizeILj512Ef13__nv_bfloat16S2_S2_fjLb1ELj1024ELj4ENS_18Kernel_traits_baseILj512EfS2_S2_S2_fjLj1024EEEEELb1ELb0EEEvNS_9BwdParamsE,(.L_x_11204 - _ZN10layer_norm22ln_bwd_finalize_kernelINS_22Kernel_traits_finalizeILj512Ef13__nv_bfloat16S2_S2_fjLb1ELj1024ELj4ENS_18Kernel_traits_baseILj512EfS2_S2_S2_fjLj1024EEEEELb1ELb0EEEvNS_9BwdParamsE)
        .other          _ZN10layer_norm22ln_bwd_finalize_kernelINS_22Kernel_traits_finalizeILj512Ef13__nv_bfloat16S2_S2_fjLb1ELj1024ELj4ENS_18Kernel_traits_baseILj512EfS2_S2_S2_fjLj1024EEEEELb1ELb0EEEvNS_9BwdParamsE,@"STO_CUDA_ENTRY STV_DEFAULT"
_ZN10layer_norm22ln_bwd_finalize_kernelINS_22Kernel_traits_finalizeILj512Ef13__nv_bfloat16S2_S2_fjLb1ELj1024ELj4ENS_18Kernel_traits_baseILj512EfS2_S2_S2_fjLj1024EEEEELb1ELb0EEEvNS_9BwdParamsE:
.text._ZN10layer_norm22ln_bwd_finalize_kernelINS_22Kernel_traits_finalizeILj512Ef13__nv_bfloat16S2_S2_fjLb1ELj1024ELj4ENS_18Kernel_traits_baseILj512EfS2_S2_S2_fjLj1024EEEEELb1ELb0EEEvNS_9BwdParamsE:
        /* <DEDUP_REMOVED lines=16> */
[----:B------:R-:W-:-:S02]  /*0100*/  CS2R R6, SRZ ;  /* 0x0000000000067805 */ /* 0x000fc4000001ff00 */
        /* <DEDUP_REMOVED lines=8> */
[----:B------:R-:W-:Y:S02]  /*0190*/  MOV R8, R4 ;  /* 0x0000000400087202 */ /* 0x000fe40000000f00 */
[----:B------:R-:W-:Y:S02]  /*01a0*/  IADD3 R10, PT, PT, R10, R7, RZ ;  /* 0x000000070a0a7210 */ /* 0x000fe40007ffe0ff */
[----:B------:R-:W-:-:S02]  /*01b0*/  CS2R R6, SRZ ;  /* 0x0000000000067805 */ /* 0x000fc4000001ff00 */
[----:B------:R-:W-:Y:S02]  /*01c0*/  MOV R22, RZ ;  /* 0x000000ff00167202 */ /* 0x000fe40000000f00 */
[C---:B------:R-:W-:Y:S02]  /*01d0*/  ISETP.GE.U32.AND P1, PT, R10.reuse, 0xe0, PT ;  /* 0x000000e00a00780c */ /* 0x040fe40003f26070 */
[----:B------:R-:W-:-:S04]  /*01e0*/  LEA.HI R11, R10, 0x1, RZ, 0x1b ;  /* 0x000000010a0b7811 */ /* 0x000fc800078fd8ff */
[----:B------:R-:W-:-:S04]  /*01f0*/  LOP3.LUT R12, R11, 0x7, RZ, 0xc0, !PT ;  /* 0x000000070b0c7812 */ /* 0x000fc800078ec0ff */
        /* <DEDUP_REMOVED lines=28> */
.L_x_2496:
        /* <DEDUP_REMOVED lines=87> */
.L_x_2495:
[----:B------:R-:W-:Y:S05]  /*0930*/  BSYNC.RECONVERGENT B1 ;  /* 0x0000000000017941 */ /* 0x000fea0003800200 */
.L_x_2494:
        /* <DEDUP_REMOVED lines=49> */
.L_x_2498:
[----:B------:R-:W-:Y:S05]  /*0c50*/  BSYNC.RECONVERGENT B1 ;  /* 0x0000000000017941 */ /* 0x000fea0003800200 */
.L_x_2497:
        /* <DEDUP_REMOVED lines=29> */
.L_x_2500:
[----:B------:R-:W-:Y:S05]  /*0e30*/  BSYNC.RECONVERGENT B1 ;  /* 0x0000000000017941 */ /* 0x000fea0003800200 */
.L_x_2499:
        /* <DEDUP_REMOVED lines=14> */
.L_x_2493:
[----:B------:R-:W-:Y:S05]  /*0f20*/  BSYNC.RECONVERGENT B0 ;  /* 0x0000000000007941 */ /* 0x000fea0003800200 */
.L_x_2492:
        /* <DEDUP_REMOVED lines=68> */
[----:B-1----:R-:W-:Y:S04]  /*1370*/  STG.E.64 desc[UR6][R10.64], R6 ;  /* 0x000000060a007986 */ /* 0x002fe8000c101b06 */
[----:B--2---:R-:W-:Y:S04]  /*1380*/  STG.E.64 desc[UR6][R12.64], R4 ;  /* 0x000000040c007986 */ /* 0x004fe8000c101b06 */
[----:B----4-:R-:W-:Y:S01]  /*1390*/  STG.E.64 desc[UR6][R8.64], R2 ;  /* 0x0000000208007986 */ /* 0x010fe2000c101b06 */
[----:B------:R-:W-:Y:S05]  /*13a0*/  EXIT ;  /* 0x000000000000794d */ /* 0x000fea0003800000 */
.L_x_2501:
        /* <DEDUP_REMOVED lines=13> */
.L_x_11204:


//--------------------- .text._ZN10layer_norm13ln_bwd_kernelINS_13Kernel_traitsIf13__nv_bfloat16S2_S2_fjLj512ELj1ELj4ELj1ELj16ENS_18Kernel_traits_baseILj512EfS2_S2_S2_fjLj128EEEEELb1ELb1ELb1ELb0EEEvNS_9BwdParamsE --------------------------
	.section	.text._ZN10layer_norm13ln_bwd_kernelINS_13Kernel_traitsIf13__nv_bfloat16S2_S2_fjLj512ELj1ELj4ELj1ELj16ENS_18Kernel_traits_baseILj512EfS2_S2_S2_fjLj128EEEEELb1ELb1ELb1ELb0EEEvNS_9BwdParamsE,"ax",@progbits
	.align	128
        .global         _ZN10layer_norm13ln_bwd_kernelINS_13Kernel_traitsIf13__nv_bfloat16S2_S2_fjLj512ELj1ELj4ELj1ELj16ENS_18Kernel_traits_baseILj512EfS2_S2_S2_fjLj128EEEEELb1ELb1ELb1ELb0EEEvNS_9BwdParamsE
        .type           _ZN10layer_norm13ln_bwd_kernelINS_13Kernel_traitsIf13__nv_bfloat16S2_S2_fjLj512ELj1ELj4ELj1ELj16ENS_18Kernel_traits_baseILj512EfS2_S2_S2_fjLj128EEEEELb1ELb1ELb1ELb0EEEvNS_9BwdParamsE,@function
        .size           _ZN10layer_norm13ln_bwd_kernelINS_13Kernel_traitsIf13__nv_bfloat16S2_S2_fjLj512ELj1ELj4ELj1ELj16ENS_18Kernel_traits_baseILj512EfS2_S2_S2_fjLj128EEEEELb1ELb1ELb1ELb0EEEvNS_9BwdParamsE,(.L_x_11205 - _ZN10layer_norm13ln_bwd_kernelINS_13Kernel_traitsIf13__nv_bfloat16S2_S2_fjLj512ELj1ELj4ELj1ELj16ENS_18Kernel_traits_baseILj512EfS2_S2_S2_fjLj128EEEEELb1ELb1ELb1ELb0EEEvNS_9BwdParamsE)
        .other          _ZN10layer_norm13ln_bwd_kernelINS_13Kernel_traitsIf13__nv_bfloat16S2_S2_fjLj512ELj1ELj4ELj1ELj16ENS_18Kernel_traits_baseILj512EfS2_S2_S2_fjLj128EEEEELb1ELb1ELb1ELb0EEEvNS_9BwdParamsE,@"STO_CUDA_ENTRY STV_DEFAULT"
_ZN10layer_norm13ln_bwd_kernelINS_13Kernel_traitsIf13__nv_bfloat16S2_S2_fjLj512ELj1ELj4ELj1ELj16ENS_18Kernel_traits_baseILj512EfS2_S2_S2_fjLj128EEEEELb1ELb1ELb1ELb0EEEvNS_9BwdParamsE:
.text._ZN10layer_norm13ln_bwd_kernelINS_13Kernel_traitsIf13__nv_bfloat16S2_S2_fjLj512ELj1ELj4ELj1ELj16ENS_18Kernel_traits_baseILj512EfS2_S2_S2_fjLj128EEEEELb1ELb1ELb1ELb0EEEvNS_9BwdParamsE:
        /* <DEDUP_REMOVED lines=23> */
[----:B------:R-:W3:Y:S01]  /*0170*/  @P0 LDC.64 R2, c[0x0][0x3d0] ;  /* 0x0000f400ff020b82 */ /* 0x000ee20000000a00 */
[----:B0-----:R-:W-:-:S07]  /*0180*/  @P1 IMAD.WIDE.U32 R10, R15, 0x20, R10 ;  /* 0x000000200f0a1825 */ /* 0x001fce00078e000a */
[----:B------:R-:W0:Y:S01]  /*0190*/  @P0 LDC.64 R8, c[0x0][0x3e8] ;  /* 0x0000fa00ff080b82 */ /* 0x000e220000000a00 */
[----:B--2---:R-:W5:Y:S01]  /*01a0*/  @P1 LDG.E.128 R80, desc[UR6][R10.64] ;  /* 0x000000060a501981 */ /* 0x004f62000c1e1d00 */
[----:B----4-:R-:W-:-:S03]  /*01b0*/  @P1 IMAD.WIDE.U32 R12, R15, 0x20, R12 ;  /* 0x000000200f0c1825 */ /* 0x010fc600078e000c */
[----:B------:R-:W5:Y:S04]  /*01c0*/  @P1 LDG.E.128 R76, desc[UR6][R10.64+0x10] ;  /* 0x000010060a4c1981 */ /* 0x000f68000c1e1d00 */
[----:B------:R-:W5:Y:S01]  /*01d0*/  @P1 LDG.E.128 R72, desc[UR6][R12.64] ;  /* 0x000000060c481981 */ /* 0x000f62000c1e1d00 */
[----:B---3--:R-:W-:-:S03]  /*01e0*/  @P0 IMAD.WIDE.U32 R2, R4, 0x20, R2 ;  /* 0x0000002004020825 */ /* 0x008fc600078e0002 */
[----:B------:R-:W5:Y:S01]  /*01f0*/  @P1 LDG.E.128 R68, desc[UR6][R12.64+0x10] ;  /* 0x000010060c441981 */ /* 0x000f62000c1e1d00 */
[----:B------:R-:W-:-:S03]  /*0200*/  USHF.L.U32 UR4, UR5, 0x2, URZ ;  /* 0x0000000205047899 */ /* 0x000fc600080006ff */
[----:B------:R-:W5:Y:S04]  /*0210*/  @P0 LDG.E.128 R96, desc[UR6][R2.64] ;  /* 0x0000000602600981 */ /* 0x000f68000c1e1d00 */
[----:B------:R2:W5:Y:S01]  /*0220*/  @P0 LDG.E.128 R92, desc[UR6][R2.64+0x10] ;  /* 0x00001006025c0981 */ /* 0x000562000c1e1d00 */
[----:B0-----:R-:W-:-:S05]  /*0230*/  @P0 IMAD.WIDE.U32 R8, R4, 0x20, R8 ;  /* 0x0000002004080825 */ /* 0x001fca00078e0008 */
[----:B------:R0:W5:Y:S01]  /*0240*/  @P0 LDG.E.128 R88, desc[UR6][R8.64] ;  /* 0x0000000608580981 */ /* 0x000162000c1e1d00 */
[----:B--2---:R-:W-:-:S03]  /*0250*/  SHF.R.U32.HI R2, RZ, 0x5, R6 ;  /* 0x00000005ff027819 */ /* 0x004fc60000011606 */
[----:B------:R0:W5:Y:S01]  /*0260*/  @P0 LDG.E.128 R84, desc[UR6][R8.64+0x10] ;  /* 0x0000100608540981 */ /* 0x000162000c1e1d00 */
        /* <DEDUP_REMOVED lines=53> */
.L_x_2643:
[----:B-1----:R-:W1:Y:S08]  /*05c0*/  LDC.64 R122, c[0x0][0x3f8] ;  /* 0x0000fe00ff7a7b82 */ /* 0x002e700000000a00 */
[----:B------:R-:W2:Y:S08]  /*05d0*/  LDC.64 R6, c[0x0][0x3c8] ;  /* 0x0000f200ff067b82 */ /* 0x000eb00000000a00 */
[----:B------:R-:W3:Y:S01]  /*05e0*/  LDC.64 R138, c[0x0][0x3f0] ;  /* 0x0000fc00ff8a7b82 */ /* 0x000ee20000000a00 */
[----:B-1----:R-:W-:-:S07]  /*05f0*/  IMAD.WIDE R150, R2, 0x4, R122 ;  /* 0x0000000402967825 */ /* 0x002fce00078e027a */
[----:B------:R-:W1:Y:S01]  /*0600*/  LDC.64 R122, c[0x0][0x3c0] ;  /* 0x0000f000ff7a7b82 */ /* 0x000e620000000a00 */
[----:B------:R-:W4:Y:S01]  /*0610*/  LDG.E R8, desc[UR6][R150.64] ;  /* 0x0000000696087981 */ /* 0x000f22000c1e1900 */
[----:B--2---:R-:W-:-:S06]  /*0620*/  IMAD.WIDE R6, R2, 0x4, R6 ;  /* 0x0000000402067825 */ /* 0x004fcc00078e0206 */
[----:B-----5:R2:W5:Y:S01]  /*0630*/  LDG.E R6, desc[UR6][R6.64] ;  /* 0x0000000606067981 */ /* 0x020562000c1e1900 */
[----:B---3--:R-:W-:-:S06]  /*0640*/  IMAD.WIDE R138, R2, 0x4, R138 ;  /* 0x00000004028a7825 */ /* 0x008fcc00078e028a */
        /* <DEDUP_REMOVED lines=9> */
[----:B------:R-:W-:Y:S01]  /*06e0*/  IMAD.MOV.U32 R154, RZ, RZ, RZ ;  /* 0x000000ffff9a7224 */ /* 0x000fe200078e00ff */
[----:B------:R-:W-:Y:S02]  /*06f0*/  IADD3 R150, PT, PT, R8, -0x1, RZ ;  /* 0xffffffff08967810 */ /* 0x000fe40007ffe0ff */
[C---:B------:R-:W-:Y:S01]  /*0700*/  ISETP.GE.U32.AND P4, PT, R5.reuse, 0x20, PT ;  /* 0x000000200500780c */ /* 0x040fe20003f86070 */
[-C--:B------:R-:W-:Y:S01]  /*0710*/  IMAD R139, R2, R7.reuse, RZ ;  /* 0x00000007028b7224 */ /* 0x080fe200078e02ff */
[----:B0-----:R-:W-:Y:S01]  /*0720*/  ISETP.NE.AND P0, PT, R0, RZ, PT ;  /* 0x000000ff0000720c */ /* 0x001fe20003f05270 */
[----:B------:R-:W-:Y:S01]  /*0730*/  IMAD R147, R150, R7, RZ ;  /* 0x0000000796937224 */ /* 0x000fe200078e02ff */
[----:B------:R-:W-:-:S02]  /*0740*/  ISETP.GE.U32.AND P2, PT, R5, 0x40, PT ;  /* 0x000000400500780c */ /* 0x000fc40003f46070 */
[----:B------:R-:W-:Y:S02]  /*0750*/  SHF.R.S32.HI R150, RZ, 0x1f, R139 ;  /* 0x0000001fff967819 */ /* 0x000fe4000001148b */
[----:B------:R-:W-:Y:S02]  /*0760*/  @P1 IADD3 R152, PT, PT, R138, -0x1, RZ ;  /* 0xffffffff8a981810 */ /* 0x000fe40007ffe0ff */
[----:B------:R-:W-:Y:S02]  /*0770*/  LEA.HI R139, R150, R139, RZ, 0x3 ;  /* 0x0000008b968b7211 */ /* 0x000fe400078f18ff */
[----:B------:R-:W-:Y:S01]  /*0780*/  SHF.R.S32.HI R150, RZ, 0x1f, R147 ;  /* 0x0000001fff967819 */ /* 0x000fe20000011493 */
[----:B------:R-:W-:Y:S01]  /*0790*/  @P1 IMAD R152, R152, R7, RZ ;  /* 0x0000000798981224 */ /* 0x000fe200078e02ff */
[----:B------:R-:W-:Y:S02]  /*07a0*/  LEA.HI.SX32 R155, R139, R4, 0x1d ;  /* 0x000000048b9b7211 */ /* 0x000fe400078feaff */
[----:B-1----:R-:W-:Y:S01]  /*07b0*/  LEA.HI R123, R150, R147, RZ, 0x3 ;  /* 0x00000093967b7211 */ /* 0x002fe200078f18ff */
[----:B------:R-:W-:Y:S01]  /*07c0*/  HFMA2 R147, -RZ, RZ, 0, 0 ;  /* 0x00000000ff937431 */ /* 0x000fe200000001ff */
[----:B------:R-:W-:-:S02]  /*07d0*/  @P1 SHF.R.S32.HI R149, RZ, 0x1f, R152 ;  /* 0x0000001fff951819 */ /* 0x000fc40000011498 */
[----:B------:R-:W-:Y:S02]  /*07e0*/  MOV R159, RZ ;  /* 0x000000ff009f7202 */ /* 0x000fe40000000f00 */
[----:B------:R-:W-:-:S04]  /*07f0*/  @P1 LEA.HI R149, R149, R152, RZ, 0x3 ;  /* 0x0000009895951211 */ /* 0x000fc800078f18ff */
[-C--:B------:R-:W-:Y:S02]  /*0800*/  @P1 LEA.HI.SX32 R147, R149, R4.reuse, 0x1d ;  /* 0x0000000495931211 */ /* 0x080fe400078feaff */
[----:B------:R-:W-:Y:S02]  /*0810*/  MOV R149, R155 ;  /* 0x0000009b00957202 */ /* 0x000fe40000000f00 */
[----:B--2---:R-:W-:Y:S02]  /*0820*/  FSEL R139, R122, RZ, !P0 ;  /* 0x000000ff7a8b7208 */ /* 0x004fe40004000000 */
[----:B------:R-:W-:Y:S01]  /*0830*/  LEA.HI.SX32 R122, R123, R4, 0x1d ;  /* 0x000000047b7a7211 */ /* 0x000fe200078feaff */
[----:B------:R-:W-:Y:S06]  /*0840*/  @!P4 BRA `(.L_x_2507) ;  /* 0x000000040084c947 */ /* 0x000fec0003800000 */
        /* <DEDUP_REMOVED lines=14> */
[----:B------:R-:W-:Y:S02]  /*0930*/  IADD3 R122, PT, PT, R122, 0x20, RZ ;  /* 0x000000207a7a7810 */ /* 0x000fe40007ffe0ff */
[----:B------:R-:W-:Y:S02]  /*0940*/  IADD3 R147, PT, PT, R147, 0x20, RZ ;  /* 0x0000002093937810 */ /* 0x000fe40007ffe0ff */
[----:B------:R-:W-:Y:S02]  /*0950*/  IADD3 R149, PT, PT, R149, 0x20, RZ ;  /* 0x0000002095957810 */ /* 0x000fe40007ffe0ff */
[C---:B--2---:R-:W-:Y:S02]  /*0960*/  PRMT R3, R12.reuse, 0x7632, R3 ;  /* 0x000076320c037816 */ /* 0x044fe40000000003 */
[----:B------:R-:W-:Y:S02]  /*0970*/  SHF.L.U32 R12, R12, 0x10, RZ ;  /* 0x000000100c0c7819 */ /* 0x000fe400000006ff */
[----:B------:R-:W-:-:S02]  /*0980*/  SHF.L.U32 R130, R13, 0x10, RZ ;  /* 0x000000100d827819 */ /* 0x000fc400000006ff */
[C---:B------:R-:W-:Y:S01]  /*0990*/  PRMT R151, R14.reuse, 0x7632, R151 ;  /* 0x000076320e977816 */ /* 0x040fe20000000097 */
[----:B------:R-:W-:Y:S01]  /*09a0*/  FADD.FTZ R9, -R139, R12 ;  /* 0x0000000c8b097221 */ /* 0x000fe20000010100 */
[----:B------:R-:W-:Y:S02]  /*09b0*/  SHF.L.U32 R152, R14, 0x10, RZ ;  /* 0x000000100e987819 */ /* 0x000fe400000006ff */
[C---:B------:R-:W-:Y:S02]  /*09c0*/  PRMT R153, R15.reuse, 0x7632, R153 ;  /* 0x000076320f997816 */ /* 0x040fe40000000099 */
[----:B------:R-:W-:Y:S02]  /*09d0*/  SHF.L.U32 R154, R15, 0x10, RZ ;  /* 0x000000100f9a7819 */ /* 0x000fe400000006ff */
[----:B------:R-:W-:Y:S02]  /*09e0*/  PRMT R123, R13, 0x7632, R123 ;  /* 0x000076320d7b7816 */ /* 0x000fe4000000007b */
[----:B---3--:R-:W-:-:S02]  /*09f0*/  PRMT R14, R124, 0x7632, R14 ;  /* 0x000076327c0e7816 */ /* 0x008fc4000000000e */
[----:B------:R-:W-:Y:S02]  /*0a00*/  SHF.L.U32 R15, R124, 0x10, RZ ;  /* 0x000000107c0f7819 */ /* 0x000fe400000006ff */
[----:B------:R-:W-:Y:S01]  /*0a10*/  SHF.L.U32 R124, R3, 0x10, RZ ;  /* 0x00000010037c7819 */ /* 0x000fe200000006ff */
[----:B------:R-:W-:Y:S01]  /*0a20*/  FMUL.FTZ R3, R6, R9 ;  /* 0x0000000906037220 */ /* 0x000fe20000410000 */
[C---:B------:R-:W-:Y:S01]  /*0a30*/  PRMT R132, R126.reuse, 0x7632, R132 ;  /* 0x000076327e847816 */ /* 0x040fe20000000084 */
[----:B------:R-:W-:Y:S02]  /*0a40*/  IMAD.U32 R13, R126, 0x10000, RZ ;  /* 0x000100007e0d7824 */ /* 0x000fe400078e00ff */
[----:B0-----:R-:W-:Y:S01]  /*0a50*/  FADD.FTZ R11, -R139, R130 ;  /* 0x000000828b0b7221 */ /* 0x001fe20000010100 */
[----:B------:R-:W-:Y:S01]  /*0a60*/  SHF.L.U32 R126, R123, 0x10, RZ ;  /* 0x000000107b7e7819 */ /* 0x000fe200000006ff */
[----:B------:R-:W-:Y:S01]  /*0a70*/  FADD.FTZ R123, -R139, R152 ;  /* 0x000000988b7b7221 */ /* 0x000fe20000010100 */
[----:B------:R-:W-:Y:S01]  /*0a80*/  FADD.FTZ R48, R48, R15 ;  /* 0x0000000f30307221 */ /* 0x000fe20000010000 */
[-C--:B------:R-:W-:Y:S01]  /*0a90*/  FFMA.FTZ R64, R3, R15.reuse, R64 ;  /* 0x0000000f03407223 */ /* 0x080fe20000010040 */
[----:B------:R-:W-:Y:S01]  /*0aa0*/  FMUL.FTZ R10, R96, R15 ;  /* 0x0000000f600a7220 */ /* 0x000fe20000410000 */
[----:B------:R-:W-:Y:S01]  /*0ab0*/  FADD.FTZ R15, -R139, R124 ;  /* 0x0000007c8b0f7221 */ /* 0x000fe20000010100 */
[C---:B------:R-:W-:Y:S01]  /*0ac0*/  FMUL.FTZ R9, R6.reuse, R11 ;  /* 0x0000000b06097220 */ /* 0x040fe20000410000 */
[----:B-1----:R-:W-:Y:S01]  /*0ad0*/  PRMT R129, R125, 0x7632, R129 ;  /* 0x000076327d817816 */ /* 0x002fe20000000081 */
[----:B------:R-:W-:Y:S01]  /*0ae0*/  FMUL.FTZ R11, R6, R123 ;  /* 0x0000007b060b7220 */ /* 0x000fe20000410000 */
[----:B------:R-:W-:Y:S01]  /*0af0*/  SHF.L.U32 R128, R151, 0x10, RZ ;  /* 0x0000001097807819 */ /* 0x000fe200000006ff */
[C---:B------:R-:W-:Y:S01]  /*0b00*/  FADD.FTZ R123, -R139.reuse, R126 ;  /* 0x0000007e8b7b7221 */ /* 0x040fe20000010100 */
[----:B------:R-:W-:Y:S01]  /*0b10*/  SHF.L.U32 R152, R14, 0x10, RZ ;  /* 0x000000100e987819 */ /* 0x000fe200000006ff */
[----:B------:R-:W-:Y:S01]  /*0b20*/  FADD.FTZ R151, -R139, R154 ;  /* 0x0000009a8b977221 */ /* 0x000fe20000010100 */
[----:B------:R-:W-:Y:S01]  /*0b30*/  FMUL.FTZ R126, R6, R15 ;  /* 0x0000000f067e7220 */ /* 0x000fe20000410000 */
[----:B------:R-:W-:Y:S01]  /*0b40*/  PRMT R150, R127, 0x7632, R150 ;  /* 0x000076327f967816 */ /* 0x000fe20000000096 */
[----:B------:R-:W-:Y:S01]  /*0b50*/  IMAD.U32 R130, R129, 0x10000, RZ ;  /* 0x0001000081827824 */ /* 0x000fe200078e00ff */
[----:B------:R-:W-:Y:S01]  /*0b60*/  SHF.L.U32 R127, R127, 0x10, RZ ;  /* 0x000000107f7f7819 */ /* 0x000fe200000006ff */
[----:B------:R-:W-:Y:S01]  /*0b70*/  FADD.FTZ R44, R44, R13 ;  /* 0x0000000d2c2c7221 */ /* 0x000fe20000010000 */
[-C--:B------:R-:W-:Y:S01]  /*0b80*/  FFMA.FTZ R60, R11, R13.reuse, R60 ;  /* 0x0000000d0b3c7223 */ /* 0x080fe2000001003c */
[----:B------:R-:W-:Y:S01]  /*0b90*/  FMUL.FTZ R14, R92, R13 ;  /* 0x0000000d5c0e7220 */ /* 0x000fe20000410000 */
[----:B------:R-:W-:Y:S01]  /*0ba0*/  FMUL.FTZ R13, R6, R151 ;  /* 0x00000097060d7220 */ /* 0x000fe20000410000 */
[----:B------:R-:W-:Y:S01]  /*0bb0*/  FADD.FTZ R129, -R139, R128 ;  /* 0x000000808b817221 */ /* 0x000fe20000010100 */
[----:B------:R-:W-:Y:S01]  /*0bc0*/  FADD.FTZ R49, R49, R152 ;  /* 0x0000009831317221 */ /* 0x000fe20000010000 */
[-C--:B------:R-:W-:Y:S01]  /*0bd0*/  FFMA.FTZ R65, R126, R152.reuse, R65 ;  /* 0x000000987e417223 */ /* 0x080fe20000010041 */
[----:B------:R-:W-:Y:S01]  /*0be0*/  FMUL.FTZ R15, R97, R152 ;  /* 0x00000098610f7220 */ /* 0x000fe20000410000 */
[----:B------:R-:W-:Y:S01]  /*0bf0*/  SHF.L.U32 R125, R125, 0x10, RZ ;  /* 0x000000107d7d7819 */ /* 0x000fe200000006ff */
[----:B------:R-:W-:Y:S01]  /*0c00*/  FMUL.FTZ R128, R6, R123 ;  /* 0x0000007b06807220 */ /* 0x000fe20000410000 */
[----:B------:R-:W-:Y:S01]  /*0c10*/  FADD.FTZ R152, RZ, R10 ;  /* 0x0000000aff987221 */ /* 0x000fe20000010000 */
[----:B------:R-:W-:Y:S01]  /*0c20*/  FFMA.FTZ R123, R3, R10, RZ ;  /* 0x0000000a037b7223 */ /* 0x000fe200000100ff */
[----:B------:R-:W-:Y:S01]  /*0c30*/  SHF.L.U32 R154, R153, 0x10, RZ ;  /* 0x00000010999a7819 */ /* 0x000fe200000006ff */
[----:B------:R-:W-:Y:S01]  /*0c40*/  FADD.FTZ R46, R46, R127 ;  /* 0x0000007f2e2e7221 */ /* 0x000fe20000010000 */
[-C--:B------:R-:W-:Y:S01]  /*0c50*/  FFMA.FTZ R62, R13, R127.reuse, R62 ;  /* 0x0000007f0d3e7223 */ /* 0x080fe2000001003e */
[----:B------:R-:W-:Y:S01]  /*0c60*/  FMUL.FTZ R124, R94, R127 ;  /* 0x0000007f5e7c7220 */ /* 0x000fe20000410000 */
[----:B------:R-:W-:Y:S01]  /*0c70*/  FADD.FTZ R127, R152, R15 ;  /* 0x0000000f987f7221 */ /* 0x000fe20000010000 */
[----:B------:R-:W-:Y:S01]  /*0c80*/  FMUL.FTZ R12, R98, R125 ;  /* 0x0000007d620c7220 */ /* 0x000fe20000410000 */
[----:B------:R-:W-:Y:S01]  /*0c90*/  FFMA.FTZ R152, R126, R15, R123 ;  /* 0x0000000f7e987223 */ /* 0x000fe2000001007b */
[----:B------:R-:W-:Y:S01]  /*0ca0*/  FADD.FTZ R50, R50, R125 ;  /* 0x0000007d32327221 */ /* 0x000fe20000010000 */
[----:B------:R-:W-:Y:S01]  /*0cb0*/  FFMA.FTZ R66, R9, R125, R66 ;  /* 0x0000007d09427223 */ /* 0x000fe20000010042 */
[----:B------:R-:W-:Y:S01]  /*0cc0*/  FADD.FTZ R151, -R139, R154 ;  /* 0x0000009a8b977221 */ /* 0x000fe20000010100 */
[----:B------:R-:W-:Y:S01]  /*0cd0*/  FMUL.FTZ R125, R99, R130 ;  /* 0x00000082637d7220 */ /* 0x000fe20000410000 */
[----:B------:R-:W-:Y:S01]  /*0ce0*/  FADD.FTZ R154, R127, R12 ;  /* 0x0000000c7f9a7221 */ /* 0x000fe20000010000 */
[----:B------:R-:W-:Y:S01]  /*0cf0*/  FFMA.FTZ R123, R9, R12, R152 ;  /* 0x0000000c097b7223 */ /* 0x000fe20000010098 */
[----:B------:R-:W-:Y:S01]  /*0d00*/  FADD.FTZ R51, R51, R130 ;  /* 0x0000008233337221 */ /* 0x000fe20000010000 */
[----:B------:R-:W-:Y:S01]  /*0d10*/  FFMA.FTZ R67, R128, R130, R67 ;  /* 0x0000008280437223 */ /* 0x000fe20000010043 */
[----:B------:R-:W-:Y:S01]  /*0d20*/  SHF.L.U32 R132, R132, 0x10, RZ ;  /* 0x0000001084847819 */ /* 0x000fe200000006ff */
[----:B------:R-:W-:Y:S01]  /*0d30*/  FMUL.FTZ R130, R6, R129 ;  /* 0x0000008106827220 */ /* 0x000fe20000410000 */
[----:B------:R-:W-:Y:S01]  /*0d40*/  FADD.FTZ R129, R154, R125 ;  /* 0x0000007d9a817221 */ /* 0x000fe20000010000 */
[----:B------:R-:W-:-:S02]  /*0d50*/  FFMA.FTZ R152, R128, R125, R123 ;  /* 0x0000007d80987223 */ /* 0x000fc4000001007b */
        /* <DEDUP_REMOVED lines=16> */
.L_x_2507:
[----:B------:R-:W-:Y:S05]  /*0e60*/  BSYNC.RECONVERGENT B2 ;  /* 0x0000000000027941 */ /* 0x000fea0003800200 */
.L_x_2506:
        /* <DEDUP_REMOVED lines=20> */
[----:B------:R-:W-:Y:S02]  /*0fb0*/  SHF.L.U32 R116, R131, 0x10, RZ ;  /* 0x0000001083747819 */ /* 0x000fe400000006ff */
[----:B------:R-:W-:-:S02]  /*0fc0*/  PRMT R143, R118, 0x7632, R143 ;  /* 0x00007632768f7816 */ /* 0x000fc4000000008f */
[----:B------:R-:W-:Y:S01]  /*0fd0*/  SHF.L.U32 R144, R118, 0x10, RZ ;  /* 0x0000001076907819 */ /* 0x000fe200000006ff */
[----:B------:R-:W-:Y:S01]  /*0fe0*/  IMAD.U32 R148, R119, 0x10000, RZ ;  /* 0x0001000077947824 */ /* 0x000fe200078e00ff */
[----:B------:R-:W-:Y:S01]  /*0ff0*/  SHF.L.U32 R118, R133, 0x10, RZ ;  /* 0x0000001085767819 */ /* 0x000fe200000006ff */
[----:B------:R-:W-:Y:S01]  /*1000*/  FADD.FTZ R133, -R139, R116 ;  /* 0x000000748b857221 */ /* 0x000fe20000010100 */
[----:B------:R-:W-:Y:S02]  /*1010*/  PRMT R146, R119, 0x7632, R146 ;  /* 0x0000763277927816 */ /* 0x000fe40000000092 */
[C---:B----4-:R-:W-:Y:S02]  /*1020*/  PRMT R116, R120.reuse, 0x7632, R116 ;  /* 0x0000763278747816 */ /* 0x050fe40000000074 */
[----:B------:R-:W-:Y:S02]  /*1030*/  SHF.L.U32 R119, R120, 0x10, RZ ;  /* 0x0000001078777819 */ /* 0x000fe400000006ff */
[----:B0-----:R-:W-:Y:S01]  /*1040*/  SHF.L.U32 R140, R143, 0x10, RZ ;  /* 0x000000108f8c7819 */ /* 0x001fe200000006ff */
[C---:B------:R-:W-:Y:S01]  /*1050*/  FADD.FTZ R145, -R139.reuse, R142 ;  /* 0x0000008e8b917221 */ /* 0x040fe20000010100 */
[----:B------:R-:W-:Y:S01]  /*1060*/  FMUL.FTZ R117, R6, R117 ;  /* 0x0000007506757220 */ /* 0x000fe20000410000 */
[----:B------:R-:W-:Y:S01]  /*1070*/  SHF.L.U32 R142, R116, 0x10, RZ ;  /* 0x00000010748e7819 */ /* 0x000fe200000006ff */
[-C--:B------:R-:W-:Y:S01]  /*1080*/  FMUL.FTZ R116, R80, R119.reuse ;  /* 0x0000007750747220 */ /* 0x080fe20000410000 */
[----:B------:R-:W-:Y:S01]  /*1090*/  SHF.L.U32 R146, R146, 0x10, RZ ;  /* 0x0000001092927819 */ /* 0x000fe200000006ff */
[C---:B------:R-:W-:Y:S01]  /*10a0*/  FADD.FTZ R141, -R139.reuse, R118 ;  /* 0x000000768b8d7221 */ /* 0x040fe20000010100 */
[----:B------:R-:W-:Y:S01]  /*10b0*/  FADD.FTZ R143, -R139, R140 ;  /* 0x0000008c8b8f7221 */ /* 0x000fe20000010100 */
[C---:B------:R-:W-:Y:S01]  /*10c0*/  PRMT R118, R121.reuse, 0x7632, R118 ;  /* 0x0000763279767816 */ /* 0x040fe20000000076 */
[----:B------:R-:W-:Y:S01]  /*10d0*/  FADD.FTZ R40, R40, R119 ;  /* 0x0000007728287221 */ /* 0x000fe20000010000 */
[----:B------:R-:W-:Y:S01]  /*10e0*/  SHF.L.U32 R147, R121, 0x10, RZ ;  /* 0x0000001079937819 */ /* 0x000fe200000006ff */
[----:B------:R-:W-:Y:S01]  /*10f0*/  FFMA.FTZ R56, R117, R119, R56 ;  /* 0x0000007775387223 */ /* 0x000fe20000010038 */
[C---:B------:R-:W-:Y:S01]  /*1100*/  FMUL.FTZ R140, R6.reuse, R133 ;  /* 0x00000085068c7220 */ /* 0x040fe20000410000 */
[C---:B------:R-:W-:Y:S01]  /*1110*/  FADD.FTZ R149, -R139.reuse, R144 ;  /* 0x000000908b957221 */ /* 0x040fe20000010100 */
[----:B------:R-:W-:Y:S01]  /*1120*/  FMUL.FTZ R119, R6, R145 ;  /* 0x0000009106777220 */ /* 0x000fe20000410000 */
[----:B------:R-:W-:Y:S01]  /*1130*/  FADD.FTZ R131, -R139, R148 ;  /* 0x000000948b837221 */ /* 0x000fe20000010100 */
[----:B------:R-:W-:Y:S01]  /*1140*/  FADD.FTZ R144, R159, R116 ;  /* 0x000000749f907221 */ /* 0x000fe20000010000 */
[----:B------:R-:W-:Y:S01]  /*1150*/  FMUL.FTZ R133, R81, R142 ;  /* 0x0000008e51857220 */ /* 0x000fe20000410000 */
[----:B------:R-:W-:Y:S01]  /*1160*/  FADD.FTZ R139, -R139, R146 ;  /* 0x000000928b8b7221 */ /* 0x000fe20000010100 */
[----:B------:R-:W-:Y:S01]  /*1170*/  FFMA.FTZ R145, R117, R116, R154 ;  /* 0x0000007475917223 */ /* 0x000fe2000001009a */
        /* <DEDUP_REMOVED lines=9> */
[----:B------:R-:W-:Y:S01]  /*1210*/  PRMT R120, R122, 0x7632, R120 ;  /* 0x000076327a787816 */ /* 0x000fe20000000078 */
[----:B------:R-:W-:Y:S01]  /*1220*/  FADD.FTZ R43, R43, R146 ;  /* 0x000000922b2b7221 */ /* 0x000fe20000010000 */
[-C--:B------:R-:W-:Y:S01]  /*1230*/  FFMA.FTZ R59, R142, R146.reuse, R59 ;  /* 0x000000928e3b7223 */ /* 0x080fe2000001003b */
        /* <DEDUP_REMOVED lines=10> */
[C---:B------:R-:W-:Y:S01]  /*12e0*/  PRMT R122, R123.reuse, 0x7632, R122 ;  /* 0x000076327b7a7816 */ /* 0x040fe2000000007a */
[----:B------:R-:W-:-:S02]  /*12f0*/  IMAD.U32 R123, R123, 0x10000, RZ ;  /* 0x000100007b7b7824 */ /* 0x000fc400078e00ff */
        /* <DEDUP_REMOVED lines=23> */
.L_x_2505:
[----:B-----5:R-:W-:Y:S01]  /*1470*/  ISETP.GE.AND P1, PT, R138, 0x1, PT ;  /* 0x000000018a00780c */ /* 0x020fe20003f26270 */
[----:B------:R-:W-:Y:S01]  /*1480*/  UISETP.NE.U32.AND UP0, UPT, UR10, URZ, UPT ;  /* 0x000000ff0a00728c */ /* 0x000fe2000bf05070 */
[----:B------:R-:W-:-:S03]  /*1490*/  MOV R7, UR20 ;  /* 0x0000001400077c02 */ /* 0x000fc60008000f00 */
[----:B------:R-:W-:Y:S02]  /*14a0*/  UISETP.NE.AND.EX UP0, UPT, UR11, URZ, UPT, UP0 ;  /* 0x000000ff0b00728c */ /* 0x000fe4000bf05300 */
[----:B------:R-:W-:-:S05]  /*14b0*/  IMAD R122, R2, R7, RZ ;  /* 0x00000007027a7224 */ /* 0x000fca00078e02ff */
[----:B------:R-:W-:Y:S02]  /*14c0*/  SHF.R.S32.HI R123, RZ, 0x1f, R122 ;  /* 0x0000001fff7b7819 */ /* 0x000fe4000001147a */
[----:B------:R-:W-:Y:S02]  /*14d0*/  @P1 IADD3 R150, PT, PT, R138, -0x1, RZ ;  /* 0xffffffff8a961810 */ /* 0x000fe40007ffe0ff */
[----:B------:R-:W-:-:S03]  /*14e0*/  LEA.HI R123, R123, R122, RZ, 0x3 ;  /* 0x0000007a7b7b7211 */ /* 0x000fc600078f18ff */
[----:B------:R-:W-:Y:S01]  /*14f0*/  @P1 IMAD R150, R150, R7, RZ ;  /* 0x0000000796961224 */ /* 0x000fe200078e02ff */
[----:B------:R-:W-:-:S04]  /*1500*/  LEA.HI.SX32 R155, R123, R4, 0x1d ;  /* 0x000000047b9b7211 */ /* 0x000fc800078feaff */
[----:B------:R-:W-:-:S04]  /*1510*/  @P1 SHF.R.S32.HI R139, RZ, 0x1f, R150 ;  /* 0x0000001fff8b1819 */ /* 0x000fc80000011496 */
[----:B------:R-:W-:Y:S01]  /*1520*/  @P1 LEA.HI R147, R139, R150, RZ, 0x3 ;  /* 0x000000968b931211 */ /* 0x000fe200078f18ff */
[----:B------:R-:W-:-:S03]  /*1530*/  HFMA2 R139, -RZ, RZ, 0, 0 ;  /* 0x00000000ff8b7431 */ /* 0x000fc600000001ff */
[----:B------:R-:W-:Y:S01]  /*1540*/  @P1 LEA.HI.SX32 R139, R147, R4, 0x1d ;  /* 0x00000004938b1211 */ /* 0x000fe200078feaff */
[----:B------:R-:W-:Y:S01]  /*1550*/  IMAD.MOV.U32 R147, RZ, RZ, R155 ;  /* 0x000000ffff937224 */ /* 0x000fe200078e009b */
[----:B------:R-:W-:Y:S06]  /*1560*/  BRA.U UP0, `(.L_x_2509) ;  /* 0x0000000100407547 */ /* 0x000fec000b800000 */
[C---:B------:R-:W-:Y:S01]  /*1570*/  ISETP.GE.U32.AND P4, PT, R5.reuse, 0x20, PT ;  /* 0x000000200500780c */ /* 0x040fe20003f86070 */
[----:B------:R-:W-:Y:S01]  /*1580*/  BSSY.RECONVERGENT B2, `(.L_x_2510) ;  /* 0x0000007000027945 */ /* 0x000fe20003800200 */
[----:B------:R-:W-:-:S11]  /*1590*/  ISETP.GE.U32.AND P2, PT, R5, 0x40, PT ;  /* 0x000000400500780c */ /* 0x000fd60003f46070 */
[----:B------:R-:W-:Y:S05]  /*15a0*/  @!P4 BRA `(.L_x_2511) ;  /* 0x000000000010c947 */ /* 0x000fea0003800000 */
[----:B------:R-:W1:Y:S02]  /*15b0*/  LDC.64 R122, c[0x0][0x3b0] ;  /* 0x0000ec00ff7a7b82 */ /* 0x000e640000000a00 */
[----:B-1----:R-:W-:-:S05]  /*15c0*/  IMAD.WIDE.U32 R122, R139, 0x8, R122 ;  /* 0x000000088b7a7825 */ /* 0x002fca00078e007a */
[----:B------:R1:W5:Y:S01]  /*15d0*/  LDG.E.64 R136, desc[UR6][R122.64] ;  /* 0x000000067a887981 */ /* 0x000362000c1e1b00 */
[----:B------:R-:W-:-:S07]  /*15e0*/  IADD3 R139, PT, PT, R139, 0x20, RZ ;  /* 0x000000208b8b7810 */ /* 0x000fce0007ffe0ff */
.L_x_2511:
[----:B------:R-:W-:Y:S05]  /*15f0*/  BSYNC.RECONVERGENT B2 ;  /* 0x0000000000027941 */ /* 0x000fea0003800200 */
.L_x_2510:
[----:B------:R-:W-:Y:S01]  /*1600*/  HFMA2 R154, -RZ, RZ, 0, 0 ;  /* 0x00000000ff9a7431 */ /* 0x000fe200000001ff */
[----:B------:R-:W-:Y:S01]  /*1610*/  MOV R159, RZ ;  /* 0x000000ff009f7202 */ /* 0x000fe20000000f00 */
[----:B------:R-:W-:Y:S06]  /*1620*/  @!P2 BRA `(.L_x_2508) ;  /* 0x000000000058a947 */ /* 0x000fec0003800000 */
[----:B-1----:R-:W1:Y:S02]  /*1630*/  LDC.64 R122, c[0x0][0x3b0] ;  /* 0x0000ec00ff7a7b82 */ /* 0x002e640000000a00 */
[----:B-1----:R-:W-:-:S05]  /*1640*/  IMAD.WIDE.U32 R122, R139, 0x8, R122 ;  /* 0x000000088b7a7825 */ /* 0x002fca00078e007a */
[----:B------:R2:W5:Y:S01]  /*1650*/  LDG.E.64 R134, desc[UR6][R122.64] ;  /* 0x000000067a867981 */ /* 0x000562000c1e1b00 */
[----:B------:R-:W-:Y:S05]  /*1660*/  BRA `(.L_x_2508) ;  /* 0x0000000000487947 */ /* 0x000fea0003800000 */
.L_x_2509:
        /* <DEDUP_REMOVED lines=18> */
.L_x_2508:
[----:B------:R-:W-:Y:S05]  /*1790*/  BSYNC.RECONVERGENT B1 ;  /* 0x0000000000017941 */ /* 0x000fea0003800200 */
.L_x_2504:
[----:B------:R-:W-:-:S03]  /*17a0*/  UMOV UR4, 0xffffffff ;  /* 0xffffffff00047882 */ /* 0x000fc60000000000 */
[----:B------:R-:W-:Y:S05]  /*17b0*/  BRA.DIV UR4, `(.L_x_2512) ;  /* 0x0000005e04b07947 */ /* 0x000fea000b800000 */
[----:B-12---:R-:W1:Y:S01]  /*17c0*/  SHFL.BFLY PT, R122, R159, 0x1, 0x1f ;  /* 0x0c201f009f7a7f89 */ /* 0x006e6200000e0000 */
[----:B-----5:R-:W-:Y:S02]  /*17d0*/  PRMT R149, R102, 0x7632, R149 ;  /* 0x0000763266957816 */ /* 0x020fe40000000095 */
[----:B------:R-:W-:Y:S01]  /*17e0*/  PRMT R151, R100, 0x7632, R151 ;  /* 0x0000763264977816 */ /* 0x000fe20000000097 */
        /* <DEDUP_REMOVED lines=10> */
[----:B--2---:R-:W-:Y:S01]  /*1890*/  FADD.FTZ R153, R150, R147 ;  /* 0x0000009396997221 */ /* 0x004fe20000010000 */
[----:B------:R-:W-:-:S03]  /*18a0*/  PRMT R150, R101, 0x7632, R150 ;  /* 0x0000763265967816 */ /* 0x000fc60000000096 */
[----:B------:R-:W1:Y:S04]  /*18b0*/  SHFL.BFLY PT, R147, R152, 0x8, 0x1f ;  /* 0x0d001f0098937f89 */ /* 0x000e6800000e0000 */
[----:B------:R-:W2:Y:S01]  /*18c0*/  SHFL.BFLY PT, R154, R153, 0x8, 0x1f ;  /* 0x0d001f00999a7f89 */ /* 0x000ea200000e0000 */
[--C-:B-1----:R-:W-:Y:S01]  /*18d0*/  FADD.FTZ R156, R152, R147.reuse ;  /* 0x00000093989c7221 */ /* 0x102fe20000010000 */
[----:B------:R-:W-:Y:S01]  /*18e0*/  PRMT R147, R103, 0x7632, R147 ;  /* 0x0000763267937816 */ /* 0x000fe20000000093 */
[----:B--2---:R-:W-:-:S03]  /*18f0*/  FADD.FTZ R154, R153, R154 ;  /* 0x0000009a999a7221 */ /* 0x004fc60000010000 */
[----:B------:R1:W2:Y:S04]  /*1900*/  SHFL.BFLY PT, R123, R156, 0x10, 0x1f ;  /* 0x0e001f009c7b7f89 */ /* 0x0002a800000e0000 */
[----:B------:R1:W3:Y:S02]  /*1910*/  SHFL.BFLY PT, R157, R154, 0x10, 0x1f ;  /* 0x0e001f009a9d7f89 */ /* 0x0002e400000e0000 */
.L_x_2661:
[----:B------:R-:W-:Y:S02]  /*1920*/  @P1 VIADD R138, R138, 0xffffffff ;  /* 0xffffffff8a8a1836 */ /* 0x000fe40000000000 */
[----:B--2---:R-:W-:Y:S01]  /*1930*/  FADD.FTZ R123, R156, R123 ;  /* 0x0000007b9c7b7221 */ /* 0x004fe20000010000 */
        /* <DEDUP_REMOVED lines=17> */
.L_x_2516:
[----:B------:R-:W-:Y:S05]  /*1a50*/  BSYNC.RECONVERGENT B2 ;  /* 0x0000000000027941 */ /* 0x000fea0003800200 */
.L_x_2515:
[----:B------:R-:W-:Y:S01]  /*1a60*/  UISETP.NE.U32.AND UP0, UPT, UR10, URZ, UPT ;  /* 0x000000ff0a00728c */ /* 0x000fe2000bf05070 */
[----:B------:R-:W-:Y:S01]  /*1a70*/  BSSY.RECONVERGENT B2, `(.L_x_2517) ;  /* 0x000026e000027945 */ /* 0x000fe20003800200 */
[----:B-1----:R-:W-:Y:S02]  /*1a80*/  PRMT R156, R19, 0x7632, R156 ;  /* 0x00007632139c7816 */ /* 0x002fe4000000009c */
[----:B------:R-:W-:Y:S01]  /*1a90*/  UISETP.NE.AND.EX UP0, UPT, UR11, URZ, UPT, UP0 ;  /* 0x000000ff0b00728c */ /* 0x000fe2000bf05300 */
[----:B------:R-:W-:Y:S02]  /*1aa0*/  PRMT R160, R18, 0x7632, R160 ;  /* 0x0000763212a07816 */ /* 0x000fe400000000a0 */
[----:B------:R-:W-:Y:S02]  /*1ab0*/  PRMT R154, R17, 0x7632, R154 ;  /* 0x00007632119a7816 */ /* 0x000fe4000000009a */
        /* <DEDUP_REMOVED lines=24> */
[----:B------:R-:W-:-:S03]  /*1c40*/  FMUL.FTZ R154, R88, R163 ;  /* 0x000000a3589a7220 */ /* 0x000fc60000410000 */
[----:B------:R-:W-:Y:S02]  /*1c50*/  FADD.FTZ R32, R32, R161 ;  /* 0x000000a120207221 */ /* 0x000fe40000010000 */
[----:B------:R-:W-:-:S04]  /*1c60*/  FSEL R154, R154, RZ, P3 ;  /* 0x000000ff9a9a7208 */ /* 0x000fc80001800000 */
[----:B------:R-:W-:-:S04]  /*1c70*/  F2FP.BF16.F32.PACK_AB R154, RZ, R154 ;  /* 0x0000009aff9a723e */ /* 0x000fc800000010ff */
[----:B------:R-:W-:-:S07]  /*1c80*/  PRMT R108, R154, 0x7610, R108 ;  /* 0x000076109a6c7816 */ /* 0x000fce000000006c */
.L_x_2521:
[----:B------:R-:W-:Y:S05]  /*1c90*/  BSYNC.RECONVERGENT B3 ;  /* 0x0000000000037941 */ /* 0x000fea0003800200 */
.L_x_2520:
[----:B------:R-:W-:Y:S04]  /*1ca0*/  BSSY.RECONVERGENT B3, `(.L_x_2522) ;  /* 0x0000012000037945 */ /* 0x000fe80003800200 */
[----:B------:R-:W-:Y:S05]  /*1cb0*/  @!P1 BRA `(.L_x_2523) ;  /* 0x0000000000409947 */ /* 0x000fea0003800000 */
[----:B------:R-:W-:Y:S01]  /*1cc0*/  FFMA.FTZ R154, R126, R152, R157 ;  /* 0x000000987e9a7223 */ /* 0x000fe2000001009d */
[----:B------:R-:W-:Y:S02]  /*1cd0*/  LOP3.LUT P0, RZ, R136, 0xff00, RZ, 0xc0, !PT ;  /* 0x0000ff0088ff7812 */ /* 0x000fe4000780c0ff */
[----:B------:R-:W-:Y:S01]  /*1ce0*/  ISETP.GT.AND P3, PT, R8, RZ, PT ;  /* 0x000000ff0800720c */ /* 0x000fe20003f64270 */
[----:B------:R-:W-:Y:S01]  /*1cf0*/  FADD.FTZ R161, R15, -R154 ;  /* 0x8000009a0fa17221 */ /* 0x000fe20000010000 */
[----:B------:R-:W-:-:S03]  /*1d00*/  HFMA2 R154, -RZ, RZ, 0, 0 ;  /* 0x00000000ff9a7431 */ /* 0x000fc600000001ff */
[----:B------:R-:W-:-:S05]  /*1d10*/  FMUL.FTZ R161, R6, R161 ;  /* 0x000000a106a17220 */ /* 0x000fca0000410000 */
[----:B------:R-:W-:Y:S02]  /*1d20*/  FSEL R161, R161, RZ, P3 ;  /* 0x000000ffa1a17208 */ /* 0x000fe40001800000 */
[----:B------:R-:W-:-:S03]  /*1d30*/  @P0 SHF.L.U32 R139, R139, 0x10, RZ ;  /* 0x000000108b8b0819 */ /* 0x000fc600000006ff */
[----:B------:R-:W-:-:S04]  /*1d40*/  FMUL.FTZ R161, R161, UR13 ;  /* 0x0000000da1a17c20 */ /* 0x000fc80008410000 */
[----:B------:R-:W-:-:S04]  /*1d50*/  FMUL.FTZ R156, R161, UR12 ;  /* 0x0000000ca19c7c20 */ /* 0x000fc80008410000 */
[----:B------:R-:W-:Y:S01]  /*1d60*/  @P0 FMUL.FTZ R154, R156, R139 ;  /* 0x0000008b9c9a0220 */ /* 0x000fe20000410000 */
[----:B------:R-:W-:-:S03]  /*1d70*/  FMUL.FTZ R139, R89, R156 ;  /* 0x0000009c598b7220 */ /* 0x000fc60000410000 */
[----:B------:R-:W-:Y:S02]  /*1d80*/  FADD.FTZ R33, R33, R154 ;  /* 0x0000009a21217221 */ /* 0x000fe40000010000 */
[----:B------:R-:W-:-:S04]  /*1d90*/  FSEL R139, R139, RZ, P0 ;  /* 0x000000ff8b8b7208 */ /* 0x000fc80000000000 */
[----:B------:R-:W-:-:S04]  /*1da0*/  F2FP.BF16.F32.PACK_AB R139, RZ, R139 ;  /* 0x0000008bff8b723e */ /* 0x000fc800000010ff */
[----:B------:R-:W-:-:S07]  /*1db0*/  PRMT R108, R108, 0x5410, R139 ;  /* 0x000054106c6c7816 */ /* 0x000fce000000008b */
.L_x_2523:
[----:B------:R-:W-:Y:S05]  /*1dc0*/  BSYNC.RECONVERGENT B3 ;  /* 0x0000000000037941 */ /* 0x000fea0003800200 */
.L_x_2522:
        /* <DEDUP_REMOVED lines=11> */
[----:B------:R-:W-:-:S03]  /*1e80*/  IMAD.MOV.U32 R139, RZ, RZ, RZ ;  /* 0x000000ffff8b7224 */ /* 0x000fc600078e00ff */
[----:B------:R-:W-:Y:S01]  /*1e90*/  @P0 FMUL.FTZ R139, R161, R154 ;  /* 0x0000009aa18b0220 */ /* 0x000fe20000410000 */
[----:B------:R-:W-:-:S03]  /*1ea0*/  FMUL.FTZ R154, R90, R161 ;  /* 0x000000a15a9a7220 */ /* 0x000fc60000410000 */
[----:B------:R-:W-:Y:S02]  /*1eb0*/  FADD.FTZ R34, R34, R139 ;  /* 0x0000008b22227221 */ /* 0x000fe40000010000 */
[----:B------:R-:W-:-:S04]  /*1ec0*/  FSEL R154, R154, RZ, P0 ;  /* 0x000000ff9a9a7208 */ /* 0x000fc80000000000 */
[----:B------:R-:W-:-:S04]  /*1ed0*/  F2FP.BF16.F32.PACK_AB R154, RZ, R154 ;  /* 0x0000009aff9a723e */ /* 0x000fc800000010ff */
[----:B------:R-:W-:-:S07]  /*1ee0*/  PRMT R109, R154, 0x7610, R109 ;  /* 0x000076109a6d7816 */ /* 0x000fce000000006d */
.L_x_2525:
[----:B------:R-:W-:Y:S05]  /*1ef0*/  BSYNC.RECONVERGENT B3 ;  /* 0x0000000000037941 */ /* 0x000fea0003800200 */
.L_x_2524:
        /* <DEDUP_REMOVED lines=9> */
[----:B------:R-:W-:Y:S01]  /*1f90*/  MOV R138, RZ ;  /* 0x000000ff008a7202 */ /* 0x000fe20000000f00 */
        /* <DEDUP_REMOVED lines=8> */
.L_x_2527:
[----:B------:R-:W-:Y:S05]  /*2020*/  BSYNC.RECONVERGENT B3 ;  /* 0x0000000000037941 */ /* 0x000fea0003800200 */
.L_x_2526:
        /* <DEDUP_REMOVED lines=11> */
[----:B------:R-:W-:-:S03]  /*20e0*/  HFMA2 R139, -RZ, RZ, 0, 0 ;  /* 0x00000000ff8b7431 */ /* 0x000fc600000001ff */
[----:B------:R-:W-:Y:S01]  /*20f0*/  @P0 FMUL.FTZ R139, R161, R138 ;  /* 0x0000008aa18b0220 */ /* 0x000fe20000410000 */
[----:B------:R-:W-:-:S03]  /*2100*/  FMUL.FTZ R138, R84, R161 ;  /* 0x000000a1548a7220 */ /* 0x000fc60000410000 */
[----:B------:R-:W-:Y:S02]  /*2110*/  FADD.FTZ R28, R28, R139 ;  /* 0x0000008b1c1c7221 */ /* 0x000fe40000010000 */
[----:B------:R-:W-:-:S04]  /*2120*/  FSEL R138, R138, RZ, P0 ;  /* 0x000000ff8a8a7208 */ /* 0x000fc80000000000 */
[----:B------:R-:W-:-:S04]  /*2130*/  F2FP.BF16.F32.PACK_AB R138, RZ, R138 ;  /* 0x0000008aff8a723e */ /* 0x000fc800000010ff */
[----:B------:R-:W-:-:S07]  /*2140*/  PRMT R110, R138, 0x7610, R110 ;  /* 0x000076108a6e7816 */ /* 0x000fce000000006e */
.L_x_2529:
[----:B------:R-:W-:Y:S05]  /*2150*/  BSYNC.RECONVERGENT B3 ;  /* 0x0000000000037941 */ /* 0x000fea0003800200 */
.L_x_2528:
        /* <DEDUP_REMOVED lines=18> */
.L_x_2531:
[----:B------:R-:W-:Y:S05]  /*2280*/  BSYNC.RECONVERGENT B3 ;  /* 0x0000000000037941 */ /* 0x000fea0003800200 */
.L_x_2530:
        /* <DEDUP_REMOVED lines=18> */
.L_x_2533:
[----:B------:R-:W-:Y:S05]  /*23b0*/  BSYNC.RECONVERGENT B3 ;  /* 0x0000000000037941 */ /* 0x000fea0003800200 */
.L_x_2532:
[----:B------:R-:W-:Y:S05]  /*23c0*/  @!P1 BRA `(.L_x_2534) ;  /* 0x0000001c00609947 */ /* 0x000fea0003800000 */
[----:B------:R-:W-:Y:S01]  /*23d0*/  FFMA.FTZ R138, R132, R152, R157 ;  /* 0x00000098848a7223 */ /* 0x000fe2000001009d */
[----:B------:R-:W-:Y:S02]  /*23e0*/  ISETP.GE.U32.AND P0, PT, R136, RZ, PT ;  /* 0x000000ff8800720c */ /* 0x000fe40003f06070 */
[----:B------:R-:W-:Y:S01]  /*23f0*/  ISETP.GT.AND P3, PT, R8, RZ, PT ;  /* 0x000000ff0800720c */ /* 0x000fe20003f64270 */
[----:B------:R-:W-:Y:S01]  /*2400*/  FADD.FTZ R123, R129, -R138 ;  /* 0x8000008a817b7221 */ /* 0x000fe20000010000 */
[----:B------:R-:W-:-:S03]  /*2410*/  ISETP.GE.U32.AND.EX P0, PT, R137, 0x1000000, PT, P0 ;  /* 0x010000008900780c */ /* 0x000fc60003f06100 */
[----:B------:R-:W-:-:S05]  /*2420*/  FMUL.FTZ R123, R6, R123 ;  /* 0x0000007b067b7220 */ /* 0x000fca0000410000 */
[----:B------:R-:W-:-:S05]  /*2430*/  FSEL R123, R123, RZ, P3 ;  /* 0x000000ff7b7b7208 */ /* 0x000fca0001800000 */
[----:B------:R-:W-:Y:S01]  /*2440*/  FMUL.FTZ R123, R123, UR13 ;  /* 0x0000000d7b7b7c20 */ /* 0x000fe20008410000 */
[----:B------:R-:W-:Y:S01]  /*2450*/  @P0 SHF.L.U32 R138, R122, 0x10, RZ ;  /* 0x000000107a8a0819 */ /* 0x000fe200000006ff */
[----:B------:R-:W-:Y:S02]  /*2460*/  HFMA2 R122, -RZ, RZ, 0, 0 ;  /* 0x00000000ff7a7431 */ /* 0x000fe400000001ff */
[----:B------:R-:W-:-:S04]  /*2470*/  FMUL.FTZ R123, R123, UR12 ;  /* 0x0000000c7b7b7c20 */ /* 0x000fc80008410000 */
[----:B------:R-:W-:Y:S01]  /*2480*/  @P0 FMUL.FTZ R122, R123, R138 ;  /* 0x0000008a7b7a0220 */ /* 0x000fe20000410000 */
[----:B------:R-:W-:-:S03]  /*2490*/  FMUL.FTZ R123, R87, R123 ;  /* 0x0000007b577b7220 */ /* 0x000fc60000410000 */
[----:B------:R-:W-:Y:S02]  /*24a0*/  FADD.FTZ R31, R31, R122 ;  /* 0x0000007a1f1f7221 */ /* 0x000fe40000010000 */
[----:B------:R-:W-:-:S04]  /*24b0*/  FSEL R123, R123, RZ, P0 ;  /* 0x000000ff7b7b7208 */ /* 0x000fc80000000000 */
[----:B------:R-:W-:-:S04]  /*24c0*/  F2FP.BF16.F32.PACK_AB R123, RZ, R123 ;  /* 0x0000007bff7b723e */ /* 0x000fc800000010ff */
[----:B------:R-:W-:Y:S01]  /*24d0*/  PRMT R111, R111, 0x5410, R123 ;  /* 0x000054106f6f7816 */ /* 0x000fe2000000007b */
[----:B------:R-:W-:Y:S06]  /*24e0*/  BRA `(.L_x_2534) ;  /* 0x0000001c00187947 */ /* 0x000fec0003800000 */
.L_x_2519:
        /* <DEDUP_REMOVED lines=14> */
[----:B------:R-:W-:-:S08]  /*25d0*/  FMUL.FTZ R161, R114, UR12 ;  /* 0x0000000c72a17c20 */ /* 0x000fd00008410000 */
[----:B------:R-:W-:-:S05]  /*25e0*/  @P3 SHF.L.U32 R114, R104, 0x10, RZ ;  /* 0x0000001068723819 */ /* 0x000fca00000006ff */
[-C--:B------:R-:W-:Y:S01]  /*25f0*/  @P3 FMUL.FTZ R115, R114, R161.reuse ;  /* 0x000000a172733220 */ /* 0x080fe20000410000 */
[----:B------:R-:W-:-:S03]  /*2600*/  FMUL.FTZ R114, R88, R161 ;  /* 0x000000a158727220 */ /* 0x000fc60000410000 */
[----:B------:R-:W-:Y:S02]  /*2610*/  FADD.FTZ R32, R32, R115 ;  /* 0x0000007320207221 */ /* 0x000fe40000010000 */
[----:B------:R-:W-:-:S04]  /*2620*/  FSEL R114, R114, RZ, P3 ;  /* 0x000000ff72727208 */ /* 0x000fc80001800000 */
[----:B------:R-:W-:-:S04]  /*2630*/  F2FP.BF16.F32.PACK_AB R114, RZ, R114 ;  /* 0x00000072ff72723e */ /* 0x000fc800000010ff */
[----:B------:R-:W-:-:S07]  /*2640*/  PRMT R108, R114, 0x7610, R108 ;  /* 0x00007610726c7816 */ /* 0x000fce000000006c */
.L_x_2536:
[----:B------:R-:W-:Y:S05]  /*2650*/  BSYNC.RECONVERGENT B3 ;  /* 0x0000000000037941 */ /* 0x000fea0003800200 */
.L_x_2535:
[----:B------:R-:W-:Y:S04]  /*2660*/  BSSY.RECONVERGENT B3, `(.L_x_2537) ;  /* 0x000000d000037945 */ /* 0x000fe80003800200 */
[----:B------:R-:W-:Y:S05]  /*2670*/  @!P1 BRA `(.L_x_2538) ;  /* 0x00000000002c9947 */ /* 0x000fea0003800000 */
[----:B------:R-:W-:Y:S01]  /*2680*/  LOP3.LUT P3, RZ, R136, 0xff00, RZ, 0xc0, !PT ;  /* 0x0000ff0088ff7812 */ /* 0x000fe2000786c0ff */
[----:B------:R-:W-:-:S04]  /*2690*/  FMUL.FTZ R114, R112, UR13 ;  /* 0x0000000d70727c20 */ /* 0x000fc80008410000 */
[----:B------:R-:W-:Y:S01]  /*26a0*/  FMUL.FTZ R154, R114, UR12 ;  /* 0x0000000c729a7c20 */ /* 0x000fe20008410000 */
[----:B------:R-:W-:-:S03]  /*26b0*/  HFMA2 R114, -RZ, RZ, 0, 0 ;  /* 0x00000000ff727431 */ /* 0x000fc600000001ff */
[----:B------:R-:W-:-:S04]  /*26c0*/  FMUL.FTZ R115, R89, R154 ;  /* 0x0000009a59737220 */ /* 0x000fc80000410000 */
[----:B------:R-:W-:Y:S02]  /*26d0*/  @P3 SHF.L.U32 R139, R139, 0x10, RZ ;  /* 0x000000108b8b3819 */ /* 0x000fe400000006ff */
[----:B------:R-:W-:-:S03]  /*26e0*/  FSEL R115, R115, RZ, P3 ;  /* 0x000000ff73737208 */ /* 0x000fc60001800000 */
[----:B------:R-:W-:Y:S01]  /*26f0*/  @P3 FMUL.FTZ R114, R139, R154 ;  /* 0x0000009a8b723220 */ /* 0x000fe20000410000 */
[----:B------:R-:W-:-:S03]  /*2700*/  F2FP.BF16.F32.PACK_AB R115, RZ, R115 ;  /* 0x00000073ff73723e */ /* 0x000fc600000010ff */
[----:B------:R-:W-:Y:S01]  /*2710*/  FADD.FTZ R33, R33, R114 ;  /* 0x0000007221217221 */ /* 0x000fe20000010000 */
[----:B------:R-:W-:-:S07]  /*2720*/  PRMT R108, R108, 0x5410, R115 ;  /* 0x000054106c6c7816 */ /* 0x000fce0000000073 */
.L_x_2538:
[----:B------:R-:W-:Y:S05]  /*2730*/  BSYNC.RECONVERGENT B3 ;  /* 0x0000000000037941 */ /* 0x000fea0003800200 */
.L_x_2537:
        /* <DEDUP_REMOVED lines=14> */
[----:B------:R-:W-:-:S07]  /*2820*/  IMAD.MOV.U32 R115, RZ, RZ, RZ ;  /* 0x000000ffff737224 */ /* 0x000fce00078e00ff */
[----:B------:R-:W-:-:S05]  /*2830*/  @P3 SHF.L.U32 R154, R105, 0x10, RZ ;  /* 0x00000010699a3819 */ /* 0x000fca00000006ff */
[-C--:B------:R-:W-:Y:S01]  /*2840*/  @P3 FMUL.FTZ R115, R154, R139.reuse ;  /* 0x0000008b9a733220 */ /* 0x080fe20000410000 */
[----:B------:R-:W-:-:S03]  /*2850*/  FMUL.FTZ R139, R90, R139 ;  /* 0x0000008b5a8b7220 */ /* 0x000fc60000410000 */
[----:B------:R-:W-:Y:S02]  /*2860*/  FADD.FTZ R34, R34, R115 ;  /* 0x0000007322227221 */ /* 0x000fe40000010000 */
[----:B------:R-:W-:-:S04]  /*2870*/  FSEL R139, R139, RZ, P3 ;  /* 0x000000ff8b8b7208 */ /* 0x000fc80001800000 */
[----:B------:R-:W-:-:S04]  /*2880*/  F2FP.BF16.F32.PACK_AB R139, RZ, R139 ;  /* 0x0000008bff8b723e */ /* 0x000fc800000010ff */
[----:B------:R-:W-:-:S07]  /*2890*/  PRMT R109, R139, 0x7610, R109 ;  /* 0x000076108b6d7816 */ /* 0x000fce000000006d */
.L_x_2540:
[----:B------:R-:W-:Y:S05]  /*28a0*/  BSYNC.RECONVERGENT B3 ;  /* 0x0000000000037941 */ /* 0x000fea0003800200 */
.L_x_2539:
[----:B------:R-:W-:Y:S04]  /*28b0*/  BSSY.RECONVERGENT B3, `(.L_x_2541) ;  /* 0x000000d000037945 */ /* 0x000fe80003800200 */
[----:B------:R-:W-:Y:S05]  /*28c0*/  @!P1 BRA `(.L_x_2542) ;  /* 0x00000000002c9947 */ /* 0x000fea0003800000 */
[----:B------:R-:W-:Y:S01]  /*28d0*/  LOP3.LUT P3, RZ, R136, 0xff000000, RZ, 0xc0, !PT ;  /* 0xff00000088ff7812 */ /* 0x000fe2000786c0ff */
[----:B------:R-:W-:-:S04]  /*28e0*/  FMUL.FTZ R115, R113, UR13 ;  /* 0x0000000d71737c20 */ /* 0x000fc80008410000 */
[----:B------:R-:W-:-:S08]  /*28f0*/  FMUL.FTZ R154, R115, UR12 ;  /* 0x0000000c739a7c20 */ /* 0x000fd00008410000 */
[----:B------:R-:W-:Y:S02]  /*2900*/  @P3 SHF.L.U32 R115, R138, 0x10, RZ ;  /* 0x000000108a733819 */ /* 0x000fe400000006ff */
[----:B------:R-:W-:-:S03]  /*2910*/  MOV R138, RZ ;  /* 0x000000ff008a7202 */ /* 0x000fc60000000f00 */
[-C--:B------:R-:W-:Y:S01]  /*2920*/  @P3 FMUL.FTZ R138, R115, R154.reuse ;  /* 0x0000009a738a3220 */ /* 0x080fe20000410000 */
[----:B------:R-:W-:-:S03]  /*2930*/  FMUL.FTZ R115, R91, R154 ;  /* 0x0000009a5b737220 */ /* 0x000fc60000410000 */
[----:B------:R-:W-:Y:S02]  /*2940*/  FADD.FTZ R35, R35, R138 ;  /* 0x0000008a23237221 */ /* 0x000fe40000010000 */
[----:B------:R-:W-:-:S04]  /*2950*/  FSEL R115, R115, RZ, P3 ;  /* 0x000000ff73737208 */ /* 0x000fc80001800000 */
[----:B------:R-:W-:-:S04]  /*2960*/  F2FP.BF16.F32.PACK_AB R115, RZ, R115 ;  /* 0x00000073ff73723e */ /* 0x000fc800000010ff */
[----:B------:R-:W-:-:S07]  /*2970*/  PRMT R109, R109, 0x5410, R115 ;  /* 0x000054106d6d7816 */ /* 0x000fce0000000073 */
.L_x_2542:
[----:B------:R-:W-:Y:S05]  /*2980*/  BSYNC.RECONVERGENT B3 ;  /* 0x0000000000037941 */ /* 0x000fea0003800200 */
.L_x_2541:
        /* <DEDUP_REMOVED lines=22> */
.L_x_2544:
[----:B------:R-:W-:Y:S05]  /*2af0*/  BSYNC.RECONVERGENT B3 ;  /* 0x0000000000037941 */ /* 0x000fea0003800200 */
.L_x_2543:
[----:B------:R-:W-:Y:S04]  /*2b00*/  BSSY.RECONVERGENT B3, `(.L_x_2545) ;  /* 0x000000d000037945 */ /* 0x000fe80003800200 */
[----:B------:R-:W-:Y:S05]  /*2b10*/  @!P1 BRA `(.L_x_2546) ;  /* 0x00000000002c9947 */ /* 0x000fea0003800000 */
[----:B------:R-:W-:Y:S01]  /*2b20*/  LOP3.LUT P3, RZ, R137, 0xff00, RZ, 0xc0, !PT ;  /* 0x0000ff0089ff7812 */ /* 0x000fe2000786c0ff */
[----:B------:R-:W-:-:S04]  /*2b30*/  FMUL.FTZ R138, R114, UR13 ;  /* 0x0000000d728a7c20 */ /* 0x000fc80008410000 */
[----:B------:R-:W-:Y:S01]  /*2b40*/  FMUL.FTZ R154, R138, UR12 ;  /* 0x0000000c8a9a7c20 */ /* 0x000fe20008410000 */
[----:B------:R-:W-:-:S07]  /*2b50*/  MOV R138, RZ ;  /* 0x000000ff008a7202 */ /* 0x000fce0000000f00 */
[----:B------:R-:W-:-:S05]  /*2b60*/  @P3 SHF.L.U32 R123, R123, 0x10, RZ ;  /* 0x000000107b7b3819 */ /* 0x000fca00000006ff */
[-C--:B------:R-:W-:Y:S01]  /*2b70*/  @P3 FMUL.FTZ R138, R123, R154.reuse ;  /* 0x0000009a7b8a3220 */ /* 0x080fe20000410000 */
[----:B------:R-:W-:-:S03]  /*2b80*/  FMUL.FTZ R123, R85, R154 ;  /* 0x0000009a557b7220 */ /* 0x000fc60000410000 */
[----:B------:R-:W-:Y:S02]  /*2b90*/  FADD.FTZ R29, R29, R138 ;  /* 0x0000008a1d1d7221 */ /* 0x000fe40000010000 */
[----:B------:R-:W-:-:S04]  /*2ba0*/  FSEL R123, R123, RZ, P3 ;  /* 0x000000ff7b7b7208 */ /* 0x000fc80001800000 */
[----:B------:R-:W-:-:S04]  /*2bb0*/  F2FP.BF16.F32.PACK_AB R123, RZ, R123 ;  /* 0x0000007bff7b723e */ /* 0x000fc800000010ff */
[----:B------:R-:W-:-:S07]  /*2bc0*/  PRMT R110, R110, 0x5410, R123 ;  /* 0x000054106e6e7816 */ /* 0x000fce000000007b */
.L_x_2546:
[----:B------:R-:W-:Y:S05]  /*2bd0*/  BSYNC.RECONVERGENT B3 ;  /* 0x0000000000037941 */ /* 0x000fea0003800200 */
.L_x_2545:
        /* <DEDUP_REMOVED lines=22> */
.L_x_2548:
[----:B------:R-:W-:Y:S05]  /*2d40*/  BSYNC.RECONVERGENT B3 ;  /* 0x0000000000037941 */ /* 0x000fea0003800200 */
.L_x_2547:
[----:B------:R-:W-:Y:S01]  /*2d50*/  F2FP.BF16.F32.PACK_AB R115, R139, R138 ;  /* 0x0000008a8b73723e */ /* 0x000fe200000010ff */
[----:B------:R-:W-:Y:S06]  /*2d60*/  @!P1 BRA `(.L_x_2534) ;  /* 0x0000001000f89947 */ /* 0x000fec0003800000 */
[----:B------:R-:W-:Y:S01]  /*2d70*/  ISETP.GE.U32.AND P0, PT, R136, RZ, PT ;  /* 0x000000ff8800720c */ /* 0x000fe20003f06070 */
[----:B------:R-:W-:-:S03]  /*2d80*/  FMUL.FTZ R123, R139, UR13 ;  /* 0x0000000d8b7b7c20 */ /* 0x000fc60008410000 */
[----:B------:R-:W-:Y:S01]  /*2d90*/  ISETP.GE.U32.AND.EX P0, PT, R137, 0x1000000, PT, P0 ;  /* 0x010000008900780c */ /* 0x000fe20003f06100 */
[----:B------:R-:W-:-:S12]  /*2da0*/  FMUL.FTZ R138, R123, UR12 ;  /* 0x0000000c7b8a7c20 */ /* 0x000fd80008410000 */
[----:B------:R-:W-:Y:S01]  /*2db0*/  @P0 SHF.L.U32 R123, R122, 0x10, RZ ;  /* 0x000000107a7b0819 */ /* 0x000fe200000006ff */
[----:B------:R-:W-:-:S04]  /*2dc0*/  HFMA2 R122, -RZ, RZ, 0, 0 ;  /* 0x00000000ff7a7431 */ /* 0x000fc800000001ff */
[-C--:B------:R-:W-:Y:S01]  /*2dd0*/  @P0 FMUL.FTZ R122, R123, R138.reuse ;  /* 0x0000008a7b7a0220 */ /* 0x080fe20000410000 */
[----:B------:R-:W-:-:S03]  /*2de0*/  FMUL.FTZ R123, R87, R138 ;  /* 0x0000008a577b7220 */ /* 0x000fc60000410000 */
[----:B------:R-:W-:Y:S02]  /*2df0*/  FADD.FTZ R31, R31, R122 ;  /* 0x0000007a1f1f7221 */ /* 0x000fe40000010000 */
[----:B------:R-:W-:-:S04]  /*2e00*/  FSEL R123, R123, RZ, P0 ;  /* 0x000000ff7b7b7208 */ /* 0x000fc80000000000 */
[----:B------:R-:W-:-:S04]  /*2e10*/  F2FP.BF16.F32.PACK_AB R123, RZ, R123 ;  /* 0x0000007bff7b723e */ /* 0x000fc800000010ff */
[----:B------:R-:W-:Y:S01]  /*2e20*/  PRMT R111, R111, 0x5410, R123 ;  /* 0x000054106f6f7816 */ /* 0x000fe2000000007b */
[----:B------:R-:W-:Y:S06]  /*2e30*/  BRA `(.L_x_2534) ;  /* 0x0000001000c47947 */ /* 0x000fec0003800000 */
.L_x_2518:
        /* <DEDUP_REMOVED lines=14> */
[----:B------:R-:W-:-:S03]  /*2f20*/  @P0 IMAD.U32 R154, R104, 0x10000, RZ ;  /* 0x00010000689a0824 */ /* 0x000fc600078e00ff */
[----:B------:R-:W-:Y:S01]  /*2f30*/  FMUL.FTZ R163, R161, UR12 ;  /* 0x0000000ca1a37c20 */ /* 0x000fe20008410000 */
[----:B------:R-:W-:-:S03]  /*2f40*/  MOV R161, RZ ;  /* 0x000000ff00a17202 */ /* 0x000fc60000000f00 */
[-C--:B------:R-:W-:Y:S01]  /*2f50*/  @P0 FMUL.FTZ R161, R154, R163.reuse ;  /* 0x000000a39aa10220 */ /* 0x080fe20000410000 */
[----:B------:R-:W-:-:S03]  /*2f60*/  FMUL.FTZ R154, R88, R163 ;  /* 0x000000a3589a7220 */ /* 0x000fc60000410000 */
[----:B------:R-:W-:Y:S02]  /*2f70*/  FADD.FTZ R32, R32, R161 ;  /* 0x000000a120207221 */ /* 0x000fe40000010000 */
[----:B------:R-:W-:-:S04]  /*2f80*/  FSEL R154, R154, RZ, P0 ;  /* 0x000000ff9a9a7208 */ /* 0x000fc80000000000 */
[----:B------:R-:W-:-:S04]  /*2f90*/  F2FP.BF16.F32.PACK_AB R154, RZ, R154 ;  /* 0x0000009aff9a723e */ /* 0x000fc800000010ff */
[----:B------:R-:W-:-:S07]  /*2fa0*/  PRMT R108, R154, 0x7610, R108 ;  /* 0x000076109a6c7816 */ /* 0x000fce000000006c */
.L_x_2551:
[----:B------:R-:W-:Y:S05]  /*2fb0*/  BSYNC.RECONVERGENT B3 ;  /* 0x0000000000037941 */ /* 0x000fea0003800200 */
.L_x_2550:
        /* <DEDUP_REMOVED lines=10> */
[----:B------:R-:W-:Y:S02]  /*3060*/  @P0 SHF.L.U32 R139, R139, 0x10, RZ ;  /* 0x000000108b8b0819 */ /* 0x000fe400000006ff */
[----:B------:R-:W-:-:S04]  /*3070*/  FMUL.FTZ R162, R161, UR12 ;  /* 0x0000000ca1a27c20 */ /* 0x000fc80008410000 */
[-C--:B------:R-:W-:Y:S01]  /*3080*/  @P0 FMUL.FTZ R154, R139, R162.reuse ;  /* 0x000000a28b9a0220 */ /* 0x080fe20000410000 */
[----:B------:R-:W-:-:S03]  /*3090*/  FMUL.FTZ R139, R89, R162 ;  /* 0x000000a2598b7220 */ /* 0x000fc60000410000 */
[----:B------:R-:W-:Y:S02]  /*30a0*/  FADD.FTZ R33, R33, R154 ;  /* 0x0000009a21217221 */ /* 0x000fe40000010000 */
[----:B------:R-:W-:-:S04]  /*30b0*/  FSEL R139, R139, RZ, P0 ;  /* 0x000000ff8b8b7208 */ /* 0x000fc80000000000 */
[----:B------:R-:W-:-:S04]  /*30c0*/  F2FP.BF16.F32.PACK_AB R139, RZ, R139 ;  /* 0x0000008bff8b723e */ /* 0x000fc800000010ff */
[----:B------:R-:W-:-:S07]  /*30d0*/  PRMT R108, R108, 0x5410, R139 ;  /* 0x000054106c6c7816 */ /* 0x000fce000000008b */
.L_x_2553:
[----:B------:R-:W-:Y:S05]  /*30e0*/  BSYNC.RECONVERGENT B3 ;  /* 0x0000000000037941 */ /* 0x000fea0003800200 */
.L_x_2552:
        /* <DEDUP_REMOVED lines=17> */
.L_x_2555:
[----:B------:R-:W-:Y:S05]  /*3200*/  BSYNC.RECONVERGENT B3 ;  /* 0x0000000000037941 */ /* 0x000fea0003800200 */
.L_x_2554:
        /* <DEDUP_REMOVED lines=10> */
[----:B------:R-:W-:Y:S02]  /*32b0*/  HFMA2 R138, -RZ, RZ, 0, 0 ;  /* 0x00000000ff8a7431 */ /* 0x000fe400000001ff */
[----:B------:R-:W-:-:S04]  /*32c0*/  FMUL.FTZ R154, R139, UR12 ;  /* 0x0000000c8b9a7c20 */ /* 0x000fc80008410000 */
[-C--:B------:R-:W-:Y:S01]  /*32d0*/  FMUL.FTZ R139, R91, R154.reuse ;  /* 0x0000009a5b8b7220 */ /* 0x080fe20000410000 */
[----:B------:R-:W-:-:S04]  /*32e0*/  @P0 FMUL.FTZ R138, R161, R154 ;  /* 0x0000009aa18a0220 */ /* 0x000fc80000410000 */
[----:B------:R-:W-:Y:S01]  /*32f0*/  FSEL R139, R139, RZ, P0 ;  /* 0x000000ff8b8b7208 */ /* 0x000fe20000000000 */
[----:B------:R-:W-:-:S03]  /*3300*/  FADD.FTZ R35, R35, R138 ;  /* 0x0000008a23237221 */ /* 0x000fc60000010000 */
[----:B------:R-:W-:-:S04]  /*3310*/  F2FP.BF16.F32.PACK_AB R139, RZ, R139 ;  /* 0x0000008bff8b723e */ /* 0x000fc800000010ff */
[----:B------:R-:W-:-:S07]  /*3320*/  PRMT R109, R109, 0x5410, R139 ;  /* 0x000054106d6d7816 */ /* 0x000fce000000008b */
.L_x_2557:
[----:B------:R-:W-:Y:S05]  /*3330*/  BSYNC.RECONVERGENT B3 ;  /* 0x0000000000037941 */ /* 0x000fea0003800200 */
.L_x_2556:
        /* <DEDUP_REMOVED lines=17> */
.L_x_2559:
[----:B------:R-:W-:Y:S05]  /*3450*/  BSYNC.RECONVERGENT B3 ;  /* 0x0000000000037941 */ /* 0x000fea0003800200 */
.L_x_2558:
[----:B------:R-:W-:Y:S04]  /*3460*/  BSSY.RECONVERGENT B3, `(.L_x_2560) ;  /* 0x0000013000037945 */ /* 0x000fe80003800200 */
[----:B------:R-:W-:Y:S05]  /*3470*/  @!P1 BRA `(.L_x_2561) ;  /* 0x0000000000449947 */ /* 0x000fea0003800000 */
[----:B------:R-:W-:Y:S01]  /*3480*/  @P3 FFMA.FTZ R154, R130, R152, R157 ;  /* 0x00000098829a3223 */ /* 0x000fe2000001009d */
[----:B------:R-:W-:Y:S02]  /*3490*/  LOP3.LUT P0, RZ, R137, 0xff00, RZ, 0xc0, !PT ;  /* 0x0000ff0089ff7812 */ /* 0x000fe4000780c0ff */
[----:B------:R-:W-:Y:S01]  /*34a0*/  @P3 SHF.L.U32 R139, R160, 0x10, RZ ;  /* 0x00000010a08b3819 */ /* 0x000fe200000006ff */
[----:B------:R-:W-:Y:S01]  /*34b0*/  @P3 FADD.FTZ R154, R127, -R154 ;  /* 0x8000009a7f9a3221 */ /* 0x000fe20000010000 */
[----:B------:R-:W-:-:S04]  /*34c0*/  @!P3 PRMT R138, R18, 0x7632, R138 ;  /* 0x00007632128ab816 */ /* 0x000fc8000000008a */
[----:B------:R-:W-:Y:S01]  /*34d0*/  @!P3 SHF.L.U32 R138, R138, 0x10, RZ ;  /* 0x000000108a8ab819 */ /* 0x000fe200000006ff */
[----:B------:R-:W-:-:S04]  /*34e0*/  @P3 FFMA.FTZ R138, R6, R154, R139 ;  /* 0x0000009a068a3223 */ /* 0x000fc8000001008b */
[----:B------:R-:W-:Y:S01]  /*34f0*/  FMUL.FTZ R138, R138, UR13 ;  /* 0x0000000d8a8a7c20 */ /* 0x000fe20008410000 */
[----:B------:R-:W-:-:S03]  /*3500*/  @P0 SHF.L.U32 R123, R123, 0x10, RZ ;  /* 0x000000107b7b0819 */ /* 0x000fc600000006ff */
[----:B------:R-:W-:Y:S01]  /*3510*/  FMUL.FTZ R154, R138, UR12 ;  /* 0x0000000c8a9a7c20 */ /* 0x000fe20008410000 */
[----:B------:R-:W-:-:S03]  /*3520*/  IMAD.MOV.U32 R138, RZ, RZ, RZ ;  /* 0x000000ffff8a7224 */ /* 0x000fc600078e00ff */
[-C--:B------:R-:W-:Y:S01]  /*3530*/  @P0 FMUL.FTZ R138, R123, R154.reuse ;  /* 0x0000009a7b8a0220 */ /* 0x080fe20000410000 */
[----:B------:R-:W-:-:S03]  /*3540*/  FMUL.FTZ R123, R85, R154 ;  /* 0x0000009a557b7220 */ /* 0x000fc60000410000 */
[----:B------:R-:W-:Y:S02]  /*3550*/  FADD.FTZ R29, R29, R138 ;  /* 0x0000008a1d1d7221 */ /* 0x000fe40000010000 */
[----:B------:R-:W-:-:S04]  /*3560*/  FSEL R123, R123, RZ, P0 ;  /* 0x000000ff7b7b7208 */ /* 0x000fc80000000000 */
[----:B------:R-:W-:-:S04]  /*3570*/  F2FP.BF16.F32.PACK_AB R123, RZ, R123 ;  /* 0x0000007bff7b723e */ /* 0x000fc800000010ff */
[----:B------:R-:W-:-:S07]  /*3580*/  PRMT R110, R110, 0x5410, R123 ;  /* 0x000054106e6e7816 */ /* 0x000fce000000007b */
.L_x_2561:
[----:B------:R-:W-:Y:S05]  /*3590*/  BSYNC.RECONVERGENT B3 ;  /* 0x0000000000037941 */ /* 0x000fea0003800200 */
.L_x_2560:
        /* <DEDUP_REMOVED lines=10> */
[----:B------:R-:W-:-:S03]  /*3640*/  HFMA2 R123, -RZ, RZ, 0, 0 ;  /* 0x00000000ff7b7431 */ /* 0x000fc600000001ff */
[-C--:B------:R-:W-:Y:S01]  /*3650*/  @P0 FMUL.FTZ R123, R138, R139.reuse ;  /* 0x0000008b8a7b0220 */ /* 0x080fe20000410000 */
[----:B------:R-:W-:-:S03]  /*3660*/  FMUL.FTZ R138, R86, R139 ;  /* 0x0000008b568a7220 */ /* 0x000fc60000410000 */
[----:B------:R-:W-:Y:S02]  /*3670*/  FADD.FTZ R30, R30, R123 ;  /* 0x0000007b1e1e7221 */ /* 0x000fe40000010000 */
[----:B------:R-:W-:-:S04]  /*3680*/  FSEL R138, R138, RZ, P0 ;  /* 0x000000ff8a8a7208 */ /* 0x000fc80000000000 */
[----:B------:R-:W-:-:S04]  /*3690*/  F2FP.BF16.F32.PACK_AB R138, RZ, R138 ;  /* 0x0000008aff8a723e */ /* 0x000fc800000010ff */
[----:B------:R-:W-:-:S07]  /*36a0*/  PRMT R111, R138, 0x7610, R111 ;  /* 0x000076108a6f7816 */ /* 0x000fce000000006f */
.L_x_2563:
[----:B------:R-:W-:Y:S05]  /*36b0*/  BSYNC.RECONVERGENT B3 ;  /* 0x0000000000037941 */ /* 0x000fea0003800200 */
.L_x_2562:
[----:B------:R-:W-:Y:S05]  /*36c0*/  @!P1 BRA `(.L_x_2534) ;  /* 0x0000000800a09947 */ /* 0x000fea0003800000 */
[----:B------:R-:W-:Y:S01]  /*36d0*/  @P3 FFMA.FTZ R138, R132, R152, R157 ;  /* 0x00000098848a3223 */ /* 0x000fe2000001009d */
[----:B------:R-:W-:Y:S02]  /*36e0*/  SHF.L.U32 R123, R156, 0x10, RZ ;  /* 0x000000109c7b7819 */ /* 0x000fe400000006ff */
[----:B------:R-:W-:Y:S01]  /*36f0*/  ISETP.GE.U32.AND P0, PT, R136, RZ, PT ;  /* 0x000000ff8800720c */ /* 0x000fe20003f06070 */
[----:B------:R-:W-:-:S03]  /*3700*/  @P3 FADD.FTZ R138, R129, -R138 ;  /* 0x8000008a818a3221 */ /* 0x000fc60000010000 */
[----:B------:R-:W-:Y:S01]  /*3710*/  ISETP.GE.U32.AND.EX P0, PT, R137, 0x1000000, PT, P0 ;  /* 0x010000008900780c */ /* 0x000fe20003f06100 */
[----:B------:R-:W-:-:S04]  /*3720*/  @P3 FFMA.FTZ R123, R6, R138, R123 ;  /* 0x0000008a067b3223 */ /* 0x000fc8000001007b */
[----:B------:R-:W-:-:S04]  /*3730*/  FMUL.FTZ R123, R123, UR13 ;  /* 0x0000000d7b7b7c20 */ /* 0x000fc80008410000 */
[----:B------:R-:W-:-:S04]  /*3740*/  FMUL.FTZ R138, R123, UR12 ;  /* 0x0000000c7b8a7c20 */ /* 0x000fc80008410000 */
[-C--:B------:R-:W-:Y:S01]  /*3750*/  FMUL.FTZ R123, R87, R138.reuse ;  /* 0x0000008a577b7220 */ /* 0x080fe20000410000 */
[----:B------:R-:W-:Y:S02]  /*3760*/  @P0 SHF.L.U32 R139, R122, 0x10, RZ ;  /* 0x000000107a8b0819 */ /* 0x000fe400000006ff */
[----:B------:R-:W-:Y:S02]  /*3770*/  MOV R122, RZ ;  /* 0x000000ff007a7202 */ /* 0x000fe40000000f00 */
[----:B------:R-:W-:Y:S01]  /*3780*/  FSEL R123, R123, RZ, P0 ;  /* 0x000000ff7b7b7208 */ /* 0x000fe20000000000 */
[----:B------:R-:W-:-:S03]  /*3790*/  @P0 FMUL.FTZ R122, R139, R138 ;  /* 0x0000008a8b7a0220 */ /* 0x000fc60000410000 */
[----:B------:R-:W-:Y:S01]  /*37a0*/  F2FP.BF16.F32.PACK_AB R123, RZ, R123 ;  /* 0x0000007bff7b723e */ /* 0x000fe200000010ff */
[----:B------:R-:W-:-:S03]  /*37b0*/  FADD.FTZ R31, R31, R122 ;  /* 0x0000007a1f1f7221 */ /* 0x000fc60000010000 */
[----:B------:R-:W-:Y:S01]  /*37c0*/  PRMT R111, R111, 0x5410, R123 ;  /* 0x000054106f6f7816 */ /* 0x000fe2000000007b */
[----:B------:R-:W-:Y:S06]  /*37d0*/  BRA `(.L_x_2534) ;  /* 0x00000008005c7947 */ /* 0x000fec0003800000 */
.L_x_2549:
[----:B------:R-:W-:Y:S01]  /*37e0*/  ISETP.GT.AND P0, PT, R8, RZ, PT ;  /* 0x000000ff0800720c */ /* 0x000fe20003f04270 */
[----:B------:R-:W-:-:S12]  /*37f0*/  BSSY.RECONVERGENT B3, `(.L_x_2564) ;  /* 0x0000017000037945 */ /* 0x000fd80003800200 */
[----:B------:R-:W-:Y:S01]  /*3800*/  @P0 PRMT R112, R18, 0x7632, R112 ;  /* 0x0000763212700816 */ /* 0x000fe20000000070 */
[----:B------:R-:W-:Y:S01]  /*3810*/  @P0 FFMA.FTZ R156, R130, R152, R157 ;  /* 0x00000098829c0223 */ /* 0x000fe2000001009d */
[----:B------:R-:W-:-:S03]  /*3820*/  @!P0 SHF.L.U32 R114, R160, 0x10, RZ ;  /* 0x00000010a0728819 */ /* 0x000fc600000006ff */
[----:B------:R-:W-:Y:S02]  /*3830*/  @P0 IMAD.U32 R113, R112, 0x10000, RZ ;  /* 0x0001000070710824 */ /* 0x000fe400078e00ff */
[----:B------:R-:W-:-:S04]  /*3840*/  @P0 FADD.FTZ R156, R127, -R156 ;  /* 0x8000009c7f9c0221 */ /* 0x000fc80000010000 */
[----:B------:R-:W-:Y:S01]  /*3850*/  @P0 FFMA.FTZ R114, R6, R156, R113 ;  /* 0x0000009c06720223 */ /* 0x000fe20000010071 */
[----:B------:R-:W-:-:S04]  /*3860*/  @P3 FFMA.FTZ R113, R3, R152, R157 ;  /* 0x0000009803713223 */ /* 0x000fc8000001009d */
[----:B------:R-:W-:Y:S01]  /*3870*/  @P3 FADD.FTZ R112, R10, -R113 ;  /* 0x800000710a703221 */ /* 0x000fe20000010000 */
[----:B------:R-:W-:-:S05]  /*3880*/  SHF.L.U32 R113, R16, 0x10, RZ ;  /* 0x0000001010717819 */ /* 0x000fca00000006ff */
[----:B------:R-:W-:Y:S01]  /*3890*/  @P3 FFMA.FTZ R113, R6, R112, R113 ;  /* 0x0000007006713223 */ /* 0x000fe20000010071 */
        /* <DEDUP_REMOVED lines=12> */
.L_x_2565:
[----:B------:R-:W-:Y:S05]  /*3960*/  BSYNC.RECONVERGENT B3 ;  /* 0x0000000000037941 */ /* 0x000fea0003800200 */
.L_x_2564:
[-CC-:B------:R-:W-:Y:S01]  /*3970*/  @P0 FFMA.FTZ R115, R9, R152.reuse, R157.reuse ;  /* 0x0000009809730223 */ /* 0x180fe2000001009d */
[----:B------:R-:W-:Y:S01]  /*3980*/  @P0 FFMA.FTZ R156, R126, R152, R157 ;  /* 0x000000987e9c0223 */ /* 0x000fe2000001009d */
[----:B------:R-:W-:Y:S01]  /*3990*/  SHF.L.U32 R112, R161, 0x10, RZ ;  /* 0x00000010a1707819 */ /* 0x000fe200000006ff */
[----:B------:R-:W-:Y:S01]  /*39a0*/  BSSY.RECONVERGENT B3, `(.L_x_2566) ;  /* 0x0000012000037945 */ /* 0x000fe20003800200 */
[----:B------:R-:W-:Y:S01]  /*39b0*/  @P0 FADD.FTZ R160, R12, -R115 ;  /* 0x800000730ca00221 */ /* 0x000fe20000010000 */
[----:B------:R-:W-:Y:S01]  /*39c0*/  SHF.L.U32 R115, R17, 0x10, RZ ;  /* 0x0000001011737819 */ /* 0x000fe200000006ff */
[----:B------:R-:W-:-:S04]  /*39d0*/  @P0 FADD.FTZ R161, R15, -R156 ;  /* 0x8000009c0fa10221 */ /* 0x000fc80000010000 */
        /* <DEDUP_REMOVED lines=14> */
.L_x_2567:
[----:B------:R-:W-:Y:S05]  /*3ac0*/  BSYNC.RECONVERGENT B3 ;  /* 0x0000000000037941 */ /* 0x000fea0003800200 */
.L_x_2566:
[----:B------:R-:W-:Y:S04]  /*3ad0*/  BSSY.RECONVERGENT B3, `(.L_x_2568) ;  /* 0x000000d000037945 */ /* 0x000fe80003800200 */
[----:B------:R-:W-:Y:S05]  /*3ae0*/  @!P1 BRA `(.L_x_2569) ;  /* 0x00000000002c9947 */ /* 0x000fea0003800000 */
        /* <DEDUP_REMOVED lines=11> */
.L_x_2569:
[----:B------:R-:W-:Y:S05]  /*3ba0*/  BSYNC.RECONVERGENT B3 ;  /* 0x0000000000037941 */ /* 0x000fea0003800200 */
.L_x_2568:
[-CC-:B------:R-:W-:Y:S01]  /*3bb0*/  @P0 FFMA.FTZ R139, R11, R152.reuse, R157.reuse ;  /* 0x000000980b8b0223 */ /* 0x180fe2000001009d */
[----:B------:R-:W-:Y:S01]  /*3bc0*/  SHF.L.U32 R161, R18, 0x10, RZ ;  /* 0x0000001012a17819 */ /* 0x000fe200000006ff */
[----:B------:R-:W-:Y:S01]  /*3bd0*/  @P0 FFMA.FTZ R156, R132, R152, R157 ;  /* 0x00000098849c0223 */ /* 0x000fe2000001009d */
[----:B------:R-:W-:Y:S01]  /*3be0*/  SHF.L.U32 R163, R154, 0x10, RZ ;  /* 0x000000109aa37819 */ /* 0x000fe200000006ff */
[----:B------:R-:W-:Y:S01]  /*3bf0*/  @P0 FADD.FTZ R139, R14, -R139 ;  /* 0x8000008b0e8b0221 */ /* 0x000fe20000010000 */
[----:B------:R-:W-:Y:S01]  /*3c00*/  BSSY.RECONVERGENT B3, `(.L_x_2570) ;  /* 0x0000016000037945 */ /* 0x000fe20003800200 */
[----:B------:R-:W-:Y:S01]  /*3c10*/  @P0 FADD.FTZ R156, R129, -R156 ;  /* 0x8000009c819c0221 */ /* 0x000fe20000010000 */
[----:B------:R-:W-:Y:S01]  /*3c20*/  F2FP.BF16.F32.PACK_AB R112, R112, R113 ;  /* 0x000000717070723e */ /* 0x000fe200000010ff */
[----:B------:R-:W-:Y:S01]  /*3c30*/  @P0 FFMA.FTZ R161, R6, R139, R161 ;  /* 0x0000008b06a10223 */ /* 0x000fe200000100a1 */
[----:B------:R-:W-:-:S04]  /*3c40*/  PRMT R139, R19, 0x7632, R139 ;  /* 0x00007632138b7816 */ /* 0x000fc8000000008b */
[----:B------:R-:W-:-:S05]  /*3c50*/  SHF.L.U32 R139, R139, 0x10, RZ ;  /* 0x000000108b8b7819 */ /* 0x000fca00000006ff */
[----:B------:R-:W-:Y:S01]  /*3c60*/  @P0 FFMA.FTZ R139, R6, R156, R139 ;  /* 0x0000009c068b0223 */ /* 0x000fe2000001008b */
[----:B------:R-:W-:-:S04]  /*3c70*/  @P0 FFMA.FTZ R156, R128, R152, R157 ;  /* 0x00000098809c0223 */ /* 0x000fc8000001009d */
[----:B------:R-:W-:-:S04]  /*3c80*/  @P0 FADD.FTZ R156, R125, -R156 ;  /* 0x8000009c7d9c0221 */ /* 0x000fc80000010000 */
[----:B------:R-:W-:Y:S01]  /*3c90*/  @P0 FFMA.FTZ R163, R6, R156, R163 ;  /* 0x0000009c06a30223 */ /* 0x000fe200000100a3 */
[----:B------:R-:W-:Y:S06]  /*3ca0*/  @!P1 BRA `(.L_x_2571) ;  /* 0x00000000002c9947 */ /* 0x000fec0003800000 */
[----:B------:R-:W-:Y:S01]  /*3cb0*/  LOP3.LUT P3, RZ, R136, 0xff000000, RZ, 0xc0, !PT ;  /* 0xff00000088ff7812 */ /* 0x000fe2000786c0ff */
[----:B------:R-:W-:-:S04]  /*3cc0*/  FMUL.FTZ R113, R163, UR13 ;  /* 0x0000000da3717c20 */ /* 0x000fc80008410000 */
[----:B------:R-:W-:-:S08]  /*3cd0*/  FMUL.FTZ R154, R113, UR12 ;  /* 0x0000000c719a7c20 */ /* 0x000fd00008410000 */
[----:B------:R-:W-:Y:S01]  /*3ce0*/  @P3 SHF.L.U32 R113, R138, 0x10, RZ ;  /* 0x000000108a713819 */ /* 0x000fe200000006ff */
[----:B------:R-:W-:-:S04]  /*3cf0*/  HFMA2 R138, -RZ, RZ, 0, 0 ;  /* 0x00000000ff8a7431 */ /* 0x000fc800000001ff */
[-C--:B------:R-:W-:Y:S01]  /*3d00*/  @P3 FMUL.FTZ R138, R113, R154.reuse ;  /* 0x0000009a718a3220 */ /* 0x080fe20000410000 */
[----:B------:R-:W-:-:S03]  /*3d10*/  FMUL.FTZ R113, R91, R154 ;  /* 0x0000009a5b717220 */ /* 0x000fc60000410000 */
[----:B------:R-:W-:Y:S02]  /*3d20*/  FADD.FTZ R35, R35, R138 ;  /* 0x0000008a23237221 */ /* 0x000fe40000010000 */
[----:B------:R-:W-:-:S04]  /*3d30*/  FSEL R113, R113, RZ, P3 ;  /* 0x000000ff71717208 */ /* 0x000fc80001800000 */
[----:B------:R-:W-:-:S04]  /*3d40*/  F2FP.BF16.F32.PACK_AB R113, RZ, R113 ;  /* 0x00000071ff71723e */ /* 0x000fc800000010ff */
[----:B------:R-:W-:-:S07]  /*3d50*/  PRMT R109, R109, 0x5410, R113 ;  /* 0x000054106d6d7816 */ /* 0x000fce0000000071 */
.L_x_2571:
[----:B------:R-:W-:Y:S05]  /*3d60*/  BSYNC.RECONVERGENT B3 ;  /* 0x0000000000037941 */ /* 0x000fea0003800200 */
.L_x_2570:
[----:B------:R-:W-:Y:S04]  /*3d70*/  BSSY.RECONVERGENT B3, `(.L_x_2572) ;  /* 0x000000d000037945 */ /* 0x000fe80003800200 */
[----:B------:R-:W-:Y:S05]  /*3d80*/  @!P1 BRA `(.L_x_2573) ;  /* 0x00000000002c9947 */ /* 0x000fea0003800000 */
[----:B------:R-:W-:Y:S01]  /*3d90*/  LOP3.LUT P3, RZ, R137, 0xff, RZ, 0xc0, !PT ;  /* 0x000000ff89ff7812 */ /* 0x000fe2000786c0ff */
[----:B------:R-:W-:-:S04]  /*3da0*/  FMUL.FTZ R113, R161, UR13 ;  /* 0x0000000da1717c20 */ /* 0x000fc80008410000 */
[----:B------:R-:W-:Y:S01]  /*3db0*/  FMUL.FTZ R165, R113, UR12 ;  /* 0x0000000c71a57c20 */ /* 0x000fe20008410000 */
[----:B------:R-:W-:-:S07]  /*3dc0*/  MOV R113, RZ ;  /* 0x000000ff00717202 */ /* 0x000fce0000000f00 */
[----:B------:R-:W-:-:S04]  /*3dd0*/  @P3 IMAD.U32 R138, R106, 0x10000, RZ ;  /* 0x000100006a8a3824 */ /* 0x000fc800078e00ff */
[-C--:B------:R-:W-:Y:S01]  /*3de0*/  @P3 FMUL.FTZ R113, R138, R165.reuse ;  /* 0x000000a58a713220 */ /* 0x080fe20000410000 */
[----:B------:R-:W-:-:S03]  /*3df0*/  FMUL.FTZ R138, R84, R165 ;  /* 0x000000a5548a7220 */ /* 0x000fc60000410000 */
[----:B------:R-:W-:Y:S02]  /*3e00*/  FADD.FTZ R28, R28, R113 ;  /* 0x000000711c1c7221 */ /* 0x000fe40000010000 */
[----:B------:R-:W-:-:S04]  /*3e10*/  FSEL R138, R138, RZ, P3 ;  /* 0x000000ff8a8a7208 */ /* 0x000fc80001800000 */
[----:B------:R-:W-:-:S04]  /*3e20*/  F2FP.BF16.F32.PACK_AB R138, RZ, R138 ;  /* 0x0000008aff8a723e */ /* 0x000fc800000010ff */
[----:B------:R-:W-:-:S07]  /*3e30*/  PRMT R110, R138, 0x7610, R110 ;  /* 0x000076108a6e7816 */ /* 0x000fce000000006e */
.L_x_2573:
[----:B------:R-:W-:Y:S05]  /*3e40*/  BSYNC.RECONVERGENT B3 ;  /* 0x0000000000037941 */ /* 0x000fea0003800200 */
.L_x_2572:
[----:B------:R-:W-:Y:S04]  /*3e50*/  BSSY.RECONVERGENT B3, `(.L_x_2574) ;  /* 0x000000d000037945 */ /* 0x000fe80003800200 */
[----:B------:R-:W-:Y:S05]  /*3e60*/  @!P1 BRA `(.L_x_2575) ;  /* 0x00000000002c9947 */ /* 0x000fea0003800000 */
[----:B------:R-:W-:Y:S01]  /*3e70*/  LOP3.LUT P3, RZ, R137, 0xff00, RZ, 0xc0, !PT ;  /* 0x0000ff0089ff7812 */ /* 0x000fe2000786c0ff */
[----:B------:R-:W-:Y:S01]  /*3e80*/  FMUL.FTZ R113, R114, UR13 ;  /* 0x0000000d72717c20 */ /* 0x000fe20008410000 */
[----:B------:R-:W-:-:S03]  /*3e90*/  HFMA2 R138, -RZ, RZ, 0, 0 ;  /* 0x00000000ff8a7431 */ /* 0x000fc600000001ff */
[----:B------:R-:W-:-:S04]  /*3ea0*/  FMUL.FTZ R154, R113, UR12 ;  /* 0x0000000c719a7c20 */ /* 0x000fc80008410000 */
[----:B------:R-:W-:-:S04]  /*3eb0*/  FMUL.FTZ R113, R85, R154 ;  /* 0x0000009a55717220 */ /* 0x000fc80000410000 */
[----:B------:R-:W-:Y:S02]  /*3ec0*/  @P3 SHF.L.U32 R123, R123, 0x10, RZ ;  /* 0x000000107b7b3819 */ /* 0x000fe400000006ff */
[----:B------:R-:W-:-:S03]  /*3ed0*/  FSEL R113, R113, RZ, P3 ;  /* 0x000000ff71717208 */ /* 0x000fc60001800000 */
[----:B------:R-:W-:Y:S01]  /*3ee0*/  @P3 FMUL.FTZ R138, R123, R154 ;  /* 0x0000009a7b8a3220 */ /* 0x000fe20000410000 */
[----:B------:R-:W-:-:S03]  /*3ef0*/  F2FP.BF16.F32.PACK_AB R113, RZ, R113 ;  /* 0x00000071ff71723e */ /* 0x000fc600000010ff */
[----:B------:R-:W-:Y:S01]  /*3f00*/  FADD.FTZ R29, R29, R138 ;  /* 0x0000008a1d1d7221 */ /* 0x000fe20000010000 */
[----:B------:R-:W-:-:S07]  /*3f10*/  PRMT R110, R110, 0x5410, R113 ;  /* 0x000054106e6e7816 */ /* 0x000fce0000000071 */
.L_x_2575:
[----:B------:R-:W-:Y:S05]  /*3f20*/  BSYNC.RECONVERGENT B3 ;  /* 0x0000000000037941 */ /* 0x000fea0003800200 */
.L_x_2574:
        /* <DEDUP_REMOVED lines=19> */
.L_x_2577:
[----:B------:R-:W-:Y:S05]  /*4060*/  BSYNC.RECONVERGENT B3 ;  /* 0x0000000000037941 */ /* 0x000fea0003800200 */
.L_x_2576:
        /* <DEDUP_REMOVED lines=14> */
.L_x_2534:
[----:B------:R-:W-:Y:S05]  /*4150*/  BSYNC.RECONVERGENT B2 ;  /* 0x0000000000027941 */ /* 0x000fea0003800200 */
.L_x_2517:
        /* <DEDUP_REMOVED lines=10> */
.L_x_2514:
[----:B------:R-:W-:Y:S05]  /*4200*/  BSYNC.RECONVERGENT B1 ;  /* 0x0000000000017941 */ /* 0x000fea0003800200 */
.L_x_2513:
[----:B------:R-:W-:Y:S04]  /*4210*/  BSSY.RECONVERGENT B1, `(.L_x_2578) ;  /* 0x0000273000017945 */ /* 0x000fe80003800200 */
[----:B------:R-:W-:Y:S05]  /*4220*/  @!P2 BRA `(.L_x_2579) ;  /* 0x0000002400c4a947 */ /* 0x000fea0003800000 */
[----:B------:R-:W-:Y:S04]  /*4230*/  BSSY.RECONVERGENT B2, `(.L_x_2580) ;  /* 0x0000005000027945 */ /* 0x000fe80003800200 */
[----:B------:R-:W-:Y:S05]  /*4240*/  @!P1 BRA `(.L_x_2581) ;  /* 0x00000000000c9947 */ /* 0x000fea0003800000 */
[----:B------:R-:W2:Y:S02]  /*4250*/  LDC.64 R104, c[0x0][0x390] ;  /* 0x0000e400ff687b82 */ /* 0x000ea40000000a00 */
[----:B--2---:R-:W-:-:S06]  /*4260*/  IMAD.WIDE.U32 R104, R153, 0x10, R104 ;  /* 0x0000001099687825 */ /* 0x004fcc00078e0068 */
[----:B------:R-:W5:Y:S02]  /*4270*/  LDG.E.128 R104, desc[UR6][R104.64] ;  /* 0x0000000668687981 */ /* 0x000f64000c1e1d00 */
.L_x_2581:
[----:B------:R-:W-:Y:S05]  /*4280*/  BSYNC.RECONVERGENT B2 ;  /* 0x0000000000027941 */ /* 0x000fea0003800200 */
.L_x_2580:
[----:B------:R-:W-:Y:S01]  /*4290*/  UISETP.NE.U32.AND UP0, UPT, UR10, URZ, UPT ;  /* 0x000000ff0a00728c */ /* 0x000fe2000bf05070 */
[----:B------:R-:W-:Y:S01]  /*42a0*/  BSSY.RECONVERGENT B2, `(.L_x_2582) ;  /* 0x0000263000027945 */ /* 0x000fe20003800200 */
[----:B0----5:R-:W-:Y:S02]  /*42b0*/  PRMT R139, R107, 0x7632, R139 ;  /* 0x000076326b8b7816 */ /* 0x021fe4000000008b */
        /* <DEDUP_REMOVED lines=10> */
[----:B------:R-:W-:Y:S01]  /*4360*/  BSSY.RECONVERGENT B3, `(.L_x_2585) ;  /* 0x000002f000037945 */ /* 0x000fe20003800200 */
[----:B------:R-:W-:Y:S02]  /*4370*/  PRMT R113, R100, 0x7632, R113 ;  /* 0x0000763264717816 */ /* 0x000fe40000000071 */
[----:B------:R-:W-:Y:S02]  /*4380*/  PRMT R115, R101, 0x7632, R115 ;  /* 0x0000763265737816 */ /* 0x000fe40000000073 */
[----:B------:R-:W-:Y:S02]  /*4390*/  SHF.L.U32 R113, R113, 0x10, RZ ;  /* 0x0000001071717819 */ /* 0x000fe400000006ff */
[----:B------:R-:W-:Y:S02]  /*43a0*/  SHF.L.U32 R115, R115, 0x10, RZ ;  /* 0x0000001073737819 */ /* 0x000fe400000006ff */
[----:B------:R-:W-:-:S02]  /*43b0*/  SHF.L.U32 R149, R149, 0x10, RZ ;  /* 0x0000001095957819 */ /* 0x000fc400000006ff */
[----:B------:R-:W-:Y:S01]  /*43c0*/  SHF.L.U32 R147, R147, 0x10, RZ ;  /* 0x0000001093937819 */ /* 0x000fe200000006ff */
        /* <DEDUP_REMOVED lines=10> */
[----:B------:R-:W-:Y:S01]  /*4470*/  SHF.L.U32 R151, R101, 0x10, RZ ;  /* 0x0000001065977819 */ /* 0x000fe200000006ff */
[-CC-:B------:R-:W-:Y:S01]  /*4480*/  @P0 FFMA.FTZ R159, R131, R152.reuse, R157.reuse ;  /* 0x00000098839f0223 */ /* 0x180fe2000001009d */
[----:B------:R-:W-:Y:S01]  /*4490*/  @P0 FFMA.FTZ R152, R148, R152, R157 ;  /* 0x0000009894980223 */ /* 0x000fe2000001009d */
[----:B------:R-:W-:Y:S01]  /*44a0*/  @P0 FFMA.FTZ R115, R6, R112, R115 ;  /* 0x0000007006730223 */ /* 0x000fe20000010073 */
[----:B------:R-:W-:Y:S01]  /*44b0*/  SHF.L.U32 R157, R102, 0x10, RZ ;  /* 0x00000010669d7819 */ /* 0x000fe200000006ff */
[----:B------:R-:W-:Y:S01]  /*44c0*/  @P0 FFMA.FTZ R151, R6, R8, R151 ;  /* 0x0000000806970223 */ /* 0x000fe20000010097 */
[----:B------:R-:W-:Y:S01]  /*44d0*/  @P0 FADD.FTZ R8, R146, -R159 ;  /* 0x8000009f92080221 */ /* 0x000fe20000010000 */
[----:B------:R-:W-:Y:S01]  /*44e0*/  SHF.L.U32 R112, R100, 0x10, RZ ;  /* 0x0000001064707819 */ /* 0x000fe200000006ff */
[----:B------:R-:W-:Y:S01]  /*44f0*/  @P0 FADD.FTZ R163, R120, -R163 ;  /* 0x800000a378a30221 */ /* 0x000fe20000010000 */
[----:B------:R-:W-:Y:S01]  /*4500*/  @P0 FADD.FTZ R114, R143, -R114 ;  /* 0x800000728f720221 */ /* 0x000fe20000010000 */
[----:B------:R-:W-:-:S02]  /*4510*/  IMAD.U32 R159, R103, 0x10000, RZ ;  /* 0x00010000679f7824 */ /* 0x000fc400078e00ff */
[----:B------:R-:W-:Y:S01]  /*4520*/  @P0 FADD.FTZ R152, R145, -R152 ;  /* 0x8000009891980221 */ /* 0x000fe20000010000 */
[----:B------:R-:W-:Y:S01]  /*4530*/  @P0 FADD.FTZ R161, R116, -R161 ;  /* 0x800000a174a10221 */ /* 0x000fe20000010000 */
[C---:B------:R-:W-:Y:S01]  /*4540*/  @P0 FFMA.FTZ R157, R6.reuse, R163, R157 ;  /* 0x000000a3069d0223 */ /* 0x040fe2000001009d */
[C---:B------:R-:W-:Y:S01]  /*4550*/  @P0 FFMA.FTZ R149, R6.reuse, R114, R149 ;  /* 0x0000007206950223 */ /* 0x040fe20000010095 */
[C---:B------:R-:W-:Y:S01]  /*4560*/  @P0 FFMA.FTZ R159, R6.reuse, R8, R159 ;  /* 0x00000008069f0223 */ /* 0x040fe2000001009f */
[C---:B------:R-:W-:Y:S01]  /*4570*/  @P0 FFMA.FTZ R147, R6.reuse, R152, R147 ;  /* 0x0000009806930223 */ /* 0x040fe20000010093 */
[----:B------:R-:W-:Y:S01]  /*4580*/  @P0 FFMA.FTZ R112, R6, R161, R112 ;  /* 0x000000a106700223 */ /* 0x000fe20000010070 */
        /* <DEDUP_REMOVED lines=12> */
.L_x_2586:
[----:B------:R-:W-:Y:S05]  /*4650*/  BSYNC.RECONVERGENT B3 ;  /* 0x0000000000037941 */ /* 0x000fea0003800200 */
.L_x_2585:
[----:B------:R-:W-:Y:S04]  /*4660*/  BSSY.RECONVERGENT B3, `(.L_x_2587) ;  /* 0x000000d000037945 */ /* 0x000fe80003800200 */
[----:B------:R-:W-:Y:S05]  /*4670*/  @!P1 BRA `(.L_x_2588) ;  /* 0x00000000002c9947 */ /* 0x000fea0003800000 */
[----:B------:R-:W-:Y:S01]  /*4680*/  LOP3.LUT P0, RZ, R134, 0xff00, RZ, 0xc0, !PT ;  /* 0x0000ff0086ff7812 */ /* 0x000fe2000780c0ff */
[----:B------:R-:W-:-:S04]  /*4690*/  FMUL.FTZ R6, R113, UR13 ;  /* 0x0000000d71067c20 */ /* 0x000fc80008410000 */
[----:B------:R-:W-:Y:S01]  /*46a0*/  FMUL.FTZ R8, R6, UR12 ;  /* 0x0000000c06087c20 */ /* 0x000fe20008410000 */
[----:B------:R-:W-:-:S07]  /*46b0*/  HFMA2 R6, -RZ, RZ, 0, 0 ;  /* 0x00000000ff067431 */ /* 0x000fce00000001ff */
[----:B------:R-:W-:-:S05]  /*46c0*/  @P0 SHF.L.U32 R122, R122, 0x10, RZ ;  /* 0x000000107a7a0819 */ /* 0x000fca00000006ff */
[----:B------:R-:W-:Y:S01]  /*46d0*/  @P0 FMUL.FTZ R6, R8, R122 ;  /* 0x0000007a08060220 */ /* 0x000fe20000410000 */
[----:B------:R-:W-:-:S03]  /*46e0*/  FMUL.FTZ R8, R73, R8 ;  /* 0x0000000849087220 */ /* 0x000fc60000410000 */
[----:B------:R-:W-:Y:S02]  /*46f0*/  FADD.FTZ R25, R25, R6 ;  /* 0x0000000619197221 */ /* 0x000fe40000010000 */
[----:B------:R-:W-:-:S04]  /*4700*/  FSEL R8, R8, RZ, P0 ;  /* 0x000000ff08087208 */ /* 0x000fc80000000000 */
[----:B------:R-:W-:-:S04]  /*4710*/  F2FP.BF16.F32.PACK_AB R8, RZ, R8 ;  /* 0x00000008ff08723e */ /* 0x000fc800000010ff */
[----:B------:R-:W-:-:S07]  /*4720*/  PRMT R108, R108, 0x5410, R8 ;  /* 0x000054106c6c7816 */ /* 0x000fce0000000008 */
.L_x_2588:
[----:B------:R-:W-:Y:S05]  /*4730*/  BSYNC.RECONVERGENT B3 ;  /* 0x0000000000037941 */ /* 0x000fea0003800200 */
.L_x_2587:
[----:B------:R-:W-:Y:S01]  /*4740*/  BSSY.RECONVERGENT B3, `(.L_x_2589) ;  /* 0x000000e000037945 */ /* 0x000fe20003800200 */
[----:B------:R-:W-:-:S03]  /*4750*/  F2FP.BF16.F32.PACK_AB R112, R113, R112 ;  /* 0x000000707170723e */ /* 0x000fc600000010ff */
[----:B------:R-:W-:Y:S05]  /*4760*/  @!P1 BRA `(.L_x_2590) ;  /* 0x00000000002c9947 */ /* 0x000fea0003800000 */
        /* <DEDUP_REMOVED lines=11> */
.L_x_2590:
[----:B------:R-:W-:Y:S05]  /*4820*/  BSYNC.RECONVERGENT B3 ;  /* 0x0000000000037941 */ /* 0x000fea0003800200 */
.L_x_2589:
[----:B------:R-:W-:Y:S01]  /*4830*/  BSSY.RECONVERGENT B3, `(.L_x_2591) ;  /* 0x000000e000037945 */ /* 0x000fe20003800200 */
[----:B------:R-:W-:-:S03]  /*4840*/  F2FP.BF16.F32.PACK_AB R113, R115, R151 ;  /* 0x000000977371723e */ /* 0x000fc600000010ff */
[----:B------:R-:W-:Y:S05]  /*4850*/  @!P1 BRA `(.L_x_2592) ;  /* 0x00000000002c9947 */ /* 0x000fea0003800000 */
[----:B------:R-:W-:Y:S01]  /*4860*/  LOP3.LUT P0, RZ, R134, 0xff000000, RZ, 0xc0, !PT ;  /* 0xff00000086ff7812 */ /* 0x000fe2000780c0ff */
[----:B------:R-:W-:Y:S01]  /*4870*/  FMUL.FTZ R115, R115, UR13 ;  /* 0x0000000d73737c20 */ /* 0x000fe20008410000 */
[----:B------:R-:W-:-:S03]  /*4880*/  HFMA2 R6, -RZ, RZ, 0, 0 ;  /* 0x00000000ff067431 */ /* 0x000fc600000001ff */
[----:B------:R-:W-:-:S04]  /*4890*/  FMUL.FTZ R114, R115, UR12 ;  /* 0x0000000c73727c20 */ /* 0x000fc80008410000 */
[----:B------:R-:W-:-:S04]  /*48a0*/  FMUL.FTZ R8, R75, R114 ;  /* 0x000000724b087220 */ /* 0x000fc80000410000 */
[----:B------:R-:W-:Y:S01]  /*48b0*/  @P0 IMAD.U32 R123, R123, 0x10000, RZ ;  /* 0x000100007b7b0824 */ /* 0x000fe200078e00ff */
[----:B------:R-:W-:-:S03]  /*48c0*/  FSEL R8, R8, RZ, P0 ;  /* 0x000000ff08087208 */ /* 0x000fc60000000000 */
[----:B------:R-:W-:Y:S01]  /*48d0*/  @P0 FMUL.FTZ R6, R114, R123 ;  /* 0x0000007b72060220 */ /* 0x000fe20000410000 */
[----:B------:R-:W-:-:S03]  /*48e0*/  F2FP.BF16.F32.PACK_AB R8, RZ, R8 ;  /* 0x00000008ff08723e */ /* 0x000fc600000010ff */
[----:B------:R-:W-:Y:S01]  /*48f0*/  FADD.FTZ R27, R27, R6 ;  /* 0x000000061b1b7221 */ /* 0x000fe20000010000 */
[----:B------:R-:W-:-:S07]  /*4900*/  PRMT R109, R109, 0x5410, R8 ;  /* 0x000054106d6d7816 */ /* 0x000fce0000000008 */
.L_x_2592:
[----:B------:R-:W-:Y:S05]  /*4910*/  BSYNC.RECONVERGENT B3 ;  /* 0x0000000000037941 */ /* 0x000fea0003800200 */
.L_x_2591:
[----:B------:R-:W-:Y:S04]  /*4920*/  BSSY.RECONVERGENT B3, `(.L_x_2593) ;  /* 0x000000d000037945 */ /* 0x000fe80003800200 */
[----:B------:R-:W-:Y:S05]  /*4930*/  @!P1 BRA `(.L_x_2594) ;  /* 0x00000000002c9947 */ /* 0x000fea0003800000 */
[----:B------:R-:W-:Y:S01]  /*4940*/  LOP3.LUT P0, RZ, R135, 0xff, RZ, 0xc0, !PT ;  /* 0x000000ff87ff7812 */ /* 0x000fe2000780c0ff */
[----:B------:R-:W-:Y:S01]  /*4950*/  FMUL.FTZ R6, R157, UR13 ;  /* 0x0000000d9d067c20 */ /* 0x000fe20008410000 */
[----:B------:R-:W-:-:S03]  /*4960*/  MOV R115, RZ ;  /* 0x000000ff00737202 */ /* 0x000fc60000000f00 */
        /* <DEDUP_REMOVED lines=8> */
.L_x_2594:
[----:B------:R-:W-:Y:S05]  /*49f0*/  BSYNC.RECONVERGENT B3 ;  /* 0x0000000000037941 */ /* 0x000fea0003800200 */
.L_x_2593:
        /* <DEDUP_REMOVED lines=13> */
.L_x_2596:
[----:B------:R-:W-:Y:S05]  /*4ad0*/  BSYNC.RECONVERGENT B3 ;  /* 0x0000000000037941 */ /* 0x000fea0003800200 */
.L_x_2595:
        /* <DEDUP_REMOVED lines=13> */
.L_x_2598:
[----:B------:R-:W-:Y:S05]  /*4bb0*/  BSYNC.RECONVERGENT B3 ;  /* 0x0000000000037941 */ /* 0x000fea0003800200 */
.L_x_2597:
[----:B------:R-:W-:Y:S02]  /*4bc0*/  F2FP.BF16.F32.PACK_AB R114, R149, R157 ;  /* 0x0000009d9572723e */ /* 0x000fe400000010ff */
[----:B------:R-:W-:Y:S01]  /*4bd0*/  F2FP.BF16.F32.PACK_AB R115, R147, R159 ;  /* 0x0000009f9373723e */ /* 0x000fe200000010ff */
[----:B------:R-:W-:Y:S06]  /*4be0*/  @!P1 BRA `(.L_x_2599) ;  /* 0x0000001c00389947 */ /* 0x000fec0003800000 */
[----:B------:R-:W-:Y:S01]  /*4bf0*/  ISETP.GE.U32.AND P0, PT, R134, RZ, PT ;  /* 0x000000ff8600720c */ /* 0x000fe20003f06070 */
[----:B------:R-:W-:Y:S01]  /*4c00*/  FMUL.FTZ R147, R147, UR13 ;  /* 0x0000000d93937c20 */ /* 0x000fe20008410000 */
[----:B------:R-:W-:Y:S02]  /*4c10*/  IMAD.MOV.U32 R6, RZ, RZ, RZ ;  /* 0x000000ffff067224 */ /* 0x000fe400078e00ff */
[----:B------:R-:W-:Y:S01]  /*4c20*/  ISETP.GE.U32.AND.EX P0, PT, R135, 0x1000000, PT, P0 ;  /* 0x010000008700780c */ /* 0x000fe20003f06100 */
[----:B------:R-:W-:-:S04]  /*4c30*/  FMUL.FTZ R122, R147, UR12 ;  /* 0x0000000c937a7c20 */ /* 0x000fc80008410000 */
[----:B------:R-:W-:-:S05]  /*4c40*/  FMUL.FTZ R8, R71, R122 ;  /* 0x0000007a47087220 */ /* 0x000fca0000410000 */
[----:B------:R-:W-:-:S03]  /*4c50*/  FSEL R8, R8, RZ, P0 ;  /* 0x000000ff08087208 */ /* 0x000fc60000000000 */
[----:B------:R-:W-:Y:S02]  /*4c60*/  @P0 SHF.L.U32 R139, R139, 0x10, RZ ;  /* 0x000000108b8b0819 */ /* 0x000fe400000006ff */
[----:B------:R-:W-:-:S03]  /*4c70*/  F2FP.BF16.F32.PACK_AB R8, RZ, R8 ;  /* 0x00000008ff08723e */ /* 0x000fc600000010ff */
[----:B------:R-:W-:Y:S01]  /*4c80*/  @P0 FMUL.FTZ R6, R122, R139 ;  /* 0x0000008b7a060220 */ /* 0x000fe20000410000 */
[----:B------:R-:W-:-:S03]  /*4c90*/  PRMT R111, R111, 0x5410, R8 ;  /* 0x000054106f6f7816 */ /* 0x000fc60000000008 */
[----:B------:R-:W-:Y:S01]  /*4ca0*/  FADD.FTZ R23, R23, R6 ;  /* 0x0000000617177221 */ /* 0x000fe20000010000 */
[----:B------:R-:W-:Y:S06]  /*4cb0*/  BRA `(.L_x_2599) ;  /* 0x0000001c00047947 */ /* 0x000fec0003800000 */
.L_x_2584:
        /* <DEDUP_REMOVED lines=18> */
.L_x_2601:
[----:B------:R-:W-:Y:S05]  /*4de0*/  BSYNC.RECONVERGENT B3 ;  /* 0x0000000000037941 */ /* 0x000fea0003800200 */
.L_x_2600:
[----:B------:R-:W-:Y:S04]  /*4df0*/  BSSY.RECONVERGENT B3, `(.L_x_2602) ;  /* 0x0000011000037945 */ /* 0x000fe80003800200 */
[----:B------:R-:W-:Y:S05]  /*4e00*/  @!P1 BRA `(.L_x_2603) ;  /* 0x00000000003c9947 */ /* 0x000fea0003800000 */
[----:B------:R-:W-:Y:S01]  /*4e10*/  @P3 FFMA.FTZ R8, R140, R152, R157 ;  /* 0x000000988c083223 */ /* 0x000fe2000001009d */
[----:B------:R-:W-:Y:S02]  /*4e20*/  LOP3.LUT P0, RZ, R134, 0xff00, RZ, 0xc0, !PT ;  /* 0x0000ff0086ff7812 */ /* 0x000fe4000780c0ff */
[----:B------:R-:W-:Y:S01]  /*4e30*/  SHF.L.U32 R151, R151, 0x10, RZ ;  /* 0x0000001097977819 */ /* 0x000fe200000006ff */
[----:B------:R-:W-:-:S04]  /*4e40*/  @P3 FADD.FTZ R8, R133, -R8 ;  /* 0x8000000885083221 */ /* 0x000fc80000010000 */
[----:B------:R-:W-:Y:S01]  /*4e50*/  @P3 FFMA.FTZ R151, R6, R8, R151 ;  /* 0x0000000806973223 */ /* 0x000fe20000010097 */
[----:B------:R-:W-:-:S03]  /*4e60*/  MOV R8, RZ ;  /* 0x000000ff00087202 */ /* 0x000fc60000000f00 */
        /* <DEDUP_REMOVED lines=9> */
.L_x_2603:
[----:B------:R-:W-:Y:S05]  /*4f00*/  BSYNC.RECONVERGENT B3 ;  /* 0x0000000000037941 */ /* 0x000fea0003800200 */
.L_x_2602:
        /* <DEDUP_REMOVED lines=17> */
.L_x_2605:
[----:B------:R-:W-:Y:S05]  /*5020*/  BSYNC.RECONVERGENT B3 ;  /* 0x0000000000037941 */ /* 0x000fea0003800200 */
.L_x_2604:
        /* <DEDUP_REMOVED lines=17> */
.L_x_2607:
[----:B------:R-:W-:Y:S05]  /*5140*/  BSYNC.RECONVERGENT B3 ;  /* 0x0000000000037941 */ /* 0x000fea0003800200 */
.L_x_2606:
        /* <DEDUP_REMOVED lines=17> */
.L_x_2609:
[----:B------:R-:W-:Y:S05]  /*5260*/  BSYNC.RECONVERGENT B3 ;  /* 0x0000000000037941 */ /* 0x000fea0003800200 */
.L_x_2608:
        /* <DEDUP_REMOVED lines=17> */
.L_x_2611:
[----:B------:R-:W-:Y:S05]  /*5380*/  BSYNC.RECONVERGENT B3 ;  /* 0x0000000000037941 */ /* 0x000fea0003800200 */
.L_x_2610:
        /* <DEDUP_REMOVED lines=17> */
.L_x_2613:
[----:B------:R-:W-:Y:S05]  /*54a0*/  BSYNC.RECONVERGENT B3 ;  /* 0x0000000000037941 */ /* 0x000fea0003800200 */
.L_x_2612:
[----:B------:R-:W-:Y:S05]  /*54b0*/  @!P1 BRA `(.L_x_2599) ;  /* 0x0000001400049947 */ /* 0x000fea0003800000 */
[----:B------:R-:W-:Y:S01]  /*54c0*/  @P3 FFMA.FTZ R152, R148, R152, R157 ;  /* 0x0000009894983223 */ /* 0x000fe2000001009d */
[----:B------:R-:W-:Y:S02]  /*54d0*/  SHF.L.U32 R147, R147, 0x10, RZ ;  /* 0x0000001093937819 */ /* 0x000fe400000006ff */
[----:B------:R-:W-:Y:S01]  /*54e0*/  ISETP.GE.U32.AND P0, PT, R134, RZ, PT ;  /* 0x000000ff8600720c */ /* 0x000fe20003f06070 */
[----:B------:R-:W-:-:S03]  /*54f0*/  @P3 FADD.FTZ R152, R145, -R152 ;  /* 0x8000009891983221 */ /* 0x000fc60000010000 */
[----:B------:R-:W-:Y:S01]  /*5500*/  ISETP.GE.U32.AND.EX P0, PT, R135, 0x1000000, PT, P0 ;  /* 0x010000008700780c */ /* 0x000fe20003f06100 */
[----:B------:R-:W-:Y:S01]  /*5510*/  @P3 FFMA.FTZ R147, R6, R152, R147 ;  /* 0x0000009806933223 */ /* 0x000fe20000010093 */
[----:B------:R-:W-:-:S03]  /*5520*/  IMAD.MOV.U32 R6, RZ, RZ, RZ ;  /* 0x000000ffff067224 */ /* 0x000fc600078e00ff */
[----:B------:R-:W-:-:S04]  /*5530*/  FMUL.FTZ R147, R147, UR13 ;  /* 0x0000000d93937c20 */ /* 0x000fc80008410000 */
[----:B------:R-:W-:-:S04]  /*5540*/  FMUL.FTZ R122, R147, UR12 ;  /* 0x0000000c937a7c20 */ /* 0x000fc80008410000 */
[----:B------:R-:W-:Y:S01]  /*5550*/  FMUL.FTZ R8, R71, R122 ;  /* 0x0000007a47087220 */ /* 0x000fe20000410000 */
[----:B------:R-:W-:-:S04]  /*5560*/  @P0 SHF.L.U32 R139, R139, 0x10, RZ ;  /* 0x000000108b8b0819 */ /* 0x000fc800000006ff */
[----:B------:R-:W-:Y:S01]  /*5570*/  FSEL R8, R8, RZ, P0 ;  /* 0x000000ff08087208 */ /* 0x000fe20000000000 */
[----:B------:R-:W-:-:S03]  /*5580*/  @P0 FMUL.FTZ R6, R139, R122 ;  /* 0x0000007a8b060220 */ /* 0x000fc60000410000 */
[----:B------:R-:W-:Y:S01]  /*5590*/  F2FP.BF16.F32.PACK_AB R8, RZ, R8 ;  /* 0x00000008ff08723e */ /* 0x000fe200000010ff */
[----:B------:R-:W-:-:S03]  /*55a0*/  FADD.FTZ R23, R23, R6 ;  /* 0x0000000617177221 */ /* 0x000fc60000010000 */
[----:B------:R-:W-:Y:S01]  /*55b0*/  PRMT R111, R111, 0x5410, R8 ;  /* 0x000054106f6f7816 */ /* 0x000fe20000000008 */
[----:B------:R-:W-:Y:S06]  /*55c0*/  BRA `(.L_x_2599) ;  /* 0x0000001000c07947 */ /* 0x000fec0003800000 */
.L_x_2583:
[----:B------:R-:W-:-:S04]  /*55d0*/  UISETP.NE.U32.AND UP0, UPT, UR22, URZ, UPT ;  /* 0x000000ff1600728c */ /* 0x000fc8000bf05070 */
[----:B------:R-:W-:-:S06]  /*55e0*/  UISETP.NE.AND.EX UP0, UPT, UR23, URZ, UPT, UP0 ;  /* 0x000000ff1700728c */ /* 0x000fcc000bf05300 */
[----:B------:R-:W-:-:S13]  /*55f0*/  PLOP3.LUT P2, PT, PT, PT, UP0, 0x80, 0x8 ;  /* 0x000000000008781c */ /* 0x000fda0003f4f008 */
[----:B------:R-:W-:Y:S05]  /*5600*/  @!P2 BRA `(.L_x_2614) ;  /* 0x000000080054a947 */ /* 0x000fea0003800000 */
[----:B------:R-:W-:Y:S01]  /*5610*/  ISETP.GT.AND P0, PT, R8, RZ, PT ;  /* 0x000000ff0800720c */ /* 0x000fe20003f04270 */
[-CC-:B------:R-:W-:Y:S01]  /*5620*/  FFMA.FTZ R113, R117, R152.reuse, R157.reuse ;  /* 0x0000009875717223 */ /* 0x180fe2000001009d */
[-CC-:B------:R-:W-:Y:S01]  /*5630*/  FFMA.FTZ R8, R140, R152.reuse, R157.reuse ;  /* 0x000000988c087223 */ /* 0x180fe2000001009d */
        /* <DEDUP_REMOVED lines=37> */
.L_x_2616:
[----:B------:R-:W-:Y:S05]  /*5890*/  BSYNC.RECONVERGENT B3 ;  /* 0x0000000000037941 */ /* 0x000fea0003800200 */
.L_x_2615:
[----:B------:R-:W-:Y:S04]  /*58a0*/  BSSY.RECONVERGENT B3, `(.L_x_2617) ;  /* 0x000000d000037945 */ /* 0x000fe80003800200 */
[----:B------:R-:W-:Y:S05]  /*58b0*/  @!P1 BRA `(.L_x_2618) ;  /* 0x00000000002c9947 */ /* 0x000fea0003800000 */
        /* <DEDUP_REMOVED lines=11> */
.L_x_2618:
[----:B------:R-:W-:Y:S05]  /*5970*/  BSYNC.RECONVERGENT B3 ;  /* 0x0000000000037941 */ /* 0x000fea0003800200 */
.L_x_2617:
[----:B------:R-:W-:Y:S01]  /*5980*/  BSSY.RECONVERGENT B3, `(.L_x_2619) ;  /* 0x000000f000037945 */ /* 0x000fe20003800200 */
[----:B------:R-:W-:Y:S02]  /*5990*/  FSEL R122, R149, RZ, P0 ;  /* 0x000000ff957a7208 */ /* 0x000fe40000000000 */
[----:B------:R-:W-:Y:S01]  /*59a0*/  FSEL R147, R147, RZ, P0 ;  /* 0x000000ff93937208 */ /* 0x000fe20000000000 */
        /* <DEDUP_REMOVED lines=12> */
.L_x_2620:
[----:B------:R-:W-:Y:S05]  /*5a70*/  BSYNC.RECONVERGENT B3 ;  /* 0x0000000000037941 */ /* 0x000fea0003800200 */
.L_x_2619:
[----:B------:R-:W-:Y:S04]  /*5a80*/  BSSY.RECONVERGENT B3, `(.L_x_2621) ;  /* 0x000000d000037945 */ /* 0x000fe80003800200 */
[----:B------:R-:W-:Y:S05]  /*5a90*/  @!P1 BRA `(.L_x_2622) ;  /* 0x00000000002c9947 */ /* 0x000fea0003800000 */
[----:B------:R-:W-:Y:S01]  /*5aa0*/  LOP3.LUT P3, RZ, R134, 0xff000000, RZ, 0xc0, !PT ;  /* 0xff00000086ff7812 */ /* 0x000fe2000786c0ff */
[----:B------:R-:W-:Y:S01]  /*5ab0*/  FMUL.FTZ R149, R122, UR13 ;  /* 0x0000000d7a957c20 */ /* 0x000fe20008410000 */
[----:B------:R-:W-:-:S03]  /*5ac0*/  HFMA2 R150, -RZ, RZ, 0, 0 ;  /* 0x00000000ff967431 */ /* 0x000fc600000001ff */
[----:B------:R-:W-:-:S08]  /*5ad0*/  FMUL.FTZ R152, R149, UR12 ;  /* 0x0000000c95987c20 */ /* 0x000fd00008410000 */
[----:B------:R-:W-:-:S04]  /*5ae0*/  @P3 IMAD.U32 R123, R123, 0x10000, RZ ;  /* 0x000100007b7b3824 */ /* 0x000fc800078e00ff */
[-C--:B------:R-:W-:Y:S01]  /*5af0*/  @P3 FMUL.FTZ R150, R123, R152.reuse ;  /* 0x000000987b963220 */ /* 0x080fe20000410000 */
[----:B------:R-:W-:-:S03]  /*5b00*/  FMUL.FTZ R123, R75, R152 ;  /* 0x000000984b7b7220 */ /* 0x000fc60000410000 */
[----:B------:R-:W-:Y:S02]  /*5b10*/  FADD.FTZ R27, R27, R150 ;  /* 0x000000961b1b7221 */ /* 0x000fe40000010000 */
[----:B------:R-:W-:-:S04]  /*5b20*/  FSEL R123, R123, RZ, P3 ;  /* 0x000000ff7b7b7208 */ /* 0x000fc80001800000 */
[----:B------:R-:W-:-:S04]  /*5b30*/  F2FP.BF16.F32.PACK_AB R123, RZ, R123 ;  /* 0x0000007bff7b723e */ /* 0x000fc800000010ff */
[----:B------:R-:W-:-:S07]  /*5b40*/  PRMT R109, R109, 0x5410, R123 ;  /* 0x000054106d6d7816 */ /* 0x000fce000000007b */
.L_x_2622:
[----:B------:R-:W-:Y:S05]  /*5b50*/  BSYNC.RECONVERGENT B3 ;  /* 0x0000000000037941 */ /* 0x000fea0003800200 */
.L_x_2621:
[----:B------:R-:W-:Y:S01]  /*5b60*/  BSSY.RECONVERGENT B3, `(.L_x_2623) ;  /* 0x000000f000037945 */ /* 0x000fe20003800200 */
        /* <DEDUP_REMOVED lines=14> */
.L_x_2624:
[----:B------:R-:W-:Y:S05]  /*5c50*/  BSYNC.RECONVERGENT B3 ;  /* 0x0000000000037941 */ /* 0x000fea0003800200 */
.L_x_2623:
[----:B------:R-:W-:Y:S04]  /*5c60*/  BSSY.RECONVERGENT B3, `(.L_x_2625) ;  /* 0x000000d000037945 */ /* 0x000fe80003800200 */
[----:B------:R-:W-:Y:S05]  /*5c70*/  @!P1 BRA `(.L_x_2626) ;  /* 0x00000000002c9947 */ /* 0x000fea0003800000 */
[----:B------:R-:W-:Y:S01]  /*5c80*/  LOP3.LUT P3, RZ, R135, 0xff00, RZ, 0xc0, !PT ;  /* 0x0000ff0087ff7812 */ /* 0x000fe2000786c0ff */
[----:B------:R-:W-:-:S04]  /*5c90*/  FMUL.FTZ R112, R123, UR13 ;  /* 0x0000000d7b707c20 */ /* 0x000fc80008410000 */
[----:B------:R-:W-:Y:S01]  /*5ca0*/  FMUL.FTZ R152, R112, UR12 ;  /* 0x0000000c70987c20 */ /* 0x000fe20008410000 */
[----:B------:R-:W-:-:S07]  /*5cb0*/  HFMA2 R112, -RZ, RZ, 0, 0 ;  /* 0x00000000ff707431 */ /* 0x000fce00000001ff */
[----:B------:R-:W-:-:S05]  /*5cc0*/  @P3 SHF.L.U32 R113, R138, 0x10, RZ ;  /* 0x000000108a713819 */ /* 0x000fca00000006ff */
[-C--:B------:R-:W-:Y:S01]  /*5cd0*/  @P3 FMUL.FTZ R112, R113, R152.reuse ;  /* 0x0000009871703220 */ /* 0x080fe20000410000 */
[----:B------:R-:W-:-:S03]  /*5ce0*/  FMUL.FTZ R113, R69, R152 ;  /* 0x0000009845717220 */ /* 0x000fc60000410000 */
[----:B------:R-:W-:Y:S02]  /*5cf0*/  FADD.FTZ R21, R21, R112 ;  /* 0x0000007015157221 */ /* 0x000fe40000010000 */
[----:B------:R-:W-:-:S04]  /*5d00*/  FSEL R113, R113, RZ, P3 ;  /* 0x000000ff71717208 */ /* 0x000fc80001800000 */
[----:B------:R-:W-:-:S04]  /*5d10*/  F2FP.BF16.F32.PACK_AB R113, RZ, R113 ;  /* 0x00000071ff71723e */ /* 0x000fc800000010ff */
[----:B------:R-:W-:-:S07]  /*5d20*/  PRMT R110, R110, 0x5410, R113 ;  /* 0x000054106e6e7816 */ /* 0x000fce0000000071 */
.L_x_2626:
[----:B------:R-:W-:Y:S05]  /*5d30*/  BSYNC.RECONVERGENT B3 ;  /* 0x0000000000037941 */ /* 0x000fea0003800200 */
.L_x_2625:
        /* <DEDUP_REMOVED lines=17> */
.L_x_2628:
[----:B------:R-:W-:Y:S05]  /*5e50*/  BSYNC.RECONVERGENT B3 ;  /* 0x0000000000037941 */ /* 0x000fea0003800200 */
.L_x_2627:
[----:B------:R-:W-:Y:S02]  /*5e60*/  F2FP.BF16.F32.PACK_AB R114, R123, R150 ;  /* 0x000000967b72723e */ /* 0x000fe400000010ff */
[----:B------:R-:W-:Y:S01]  /*5e70*/  F2FP.BF16.F32.PACK_AB R115, R149, R8 ;  /* 0x000000089573723e */ /* 0x000fe200000010ff */
[----:B------:R-:W-:Y:S06]  /*5e80*/  @!P1 BRA `(.L_x_2599) ;  /* 0x0000000800909947 */ /* 0x000fec0003800000 */
[----:B------:R-:W-:Y:S01]  /*5e90*/  ISETP.GE.U32.AND P0, PT, R134, RZ, PT ;  /* 0x000000ff8600720c */ /* 0x000fe20003f06070 */
[----:B------:R-:W-:-:S03]  /*5ea0*/  FMUL.FTZ R6, R149, UR13 ;  /* 0x0000000d95067c20 */ /* 0x000fc60008410000 */
[----:B------:R-:W-:Y:S01]  /*5eb0*/  ISETP.GE.U32.AND.EX P0, PT, R135, 0x1000000, PT, P0 ;  /* 0x010000008700780c */ /* 0x000fe20003f06100 */
[----:B------:R-:W-:Y:S01]  /*5ec0*/  FMUL.FTZ R122, R6, UR12 ;  /* 0x0000000c067a7c20 */ /* 0x000fe20008410000 */
[----:B------:R-:W-:-:S03]  /*5ed0*/  IMAD.MOV.U32 R6, RZ, RZ, RZ ;  /* 0x000000ffff067224 */ /* 0x000fc600078e00ff */
        /* <DEDUP_REMOVED lines=8> */
.L_x_2614:
        /* <DEDUP_REMOVED lines=18> */
.L_x_2630:
[----:B------:R-:W-:Y:S05]  /*6080*/  BSYNC.RECONVERGENT B3 ;  /* 0x0000000000037941 */ /* 0x000fea0003800200 */
.L_x_2629:
        /* <DEDUP_REMOVED lines=8> */
[----:B------:R-:W-:Y:S02]  /*6110*/  @P3 SHF.L.U32 R149, R122, 0x10, RZ ;  /* 0x000000107a953819 */ /* 0x000fe400000006ff */
[----:B------:R-:W-:Y:S01]  /*6120*/  FMUL.FTZ R147, R147, UR13 ;  /* 0x0000000d93937c20 */ /* 0x000fe20008410000 */
[----:B------:R-:W-:-:S03]  /*6130*/  MOV R122, RZ ;  /* 0x000000ff007a7202 */ /* 0x000fc60000000f00 */
[----:B------:R-:W-:-:S04]  /*6140*/  FMUL.FTZ R150, R147, UR12 ;  /* 0x0000000c93967c20 */ /* 0x000fc80008410000 */
[-C--:B------:R-:W-:Y:S01]  /*6150*/  FMUL.FTZ R147, R73, R150.reuse ;  /* 0x0000009649937220 */ /* 0x080fe20000410000 */
[----:B------:R-:W-:-:S04]  /*6160*/  @P3 FMUL.FTZ R122, R149, R150 ;  /* 0x00000096957a3220 */ /* 0x000fc80000410000 */
[----:B------:R-:W-:Y:S01]  /*6170*/  FSEL R147, R147, RZ, P3 ;  /* 0x000000ff93937208 */ /* 0x000fe20001800000 */
[----:B------:R-:W-:-:S03]  /*6180*/  FADD.FTZ R25, R25, R122 ;  /* 0x0000007a19197221 */ /* 0x000fc60000010000 */
[----:B------:R-:W-:-:S04]  /*6190*/  F2FP.BF16.F32.PACK_AB R147, RZ, R147 ;  /* 0x00000093ff93723e */ /* 0x000fc800000010ff */
[----:B------:R-:W-:-:S07]  /*61a0*/  PRMT R108, R108, 0x5410, R147 ;  /* 0x000054106c6c7816 */ /* 0x000fce0000000093 */
.L_x_2632:
[----:B------:R-:W-:Y:S05]  /*61b0*/  BSYNC.RECONVERGENT B3 ;  /* 0x0000000000037941 */ /* 0x000fea0003800200 */
.L_x_2631:
        /* <DEDUP_REMOVED lines=18> */
.L_x_2634:
[----:B------:R-:W-:Y:S05]  /*62e0*/  BSYNC.RECONVERGENT B3 ;  /* 0x0000000000037941 */ /* 0x000fea0003800200 */
.L_x_2633:
        /* <DEDUP_REMOVED lines=11> */
[----:B------:R-:W-:-:S04]  /*63a0*/  FMUL.FTZ R150, R147, UR12 ;  /* 0x0000000c93967c20 */ /* 0x000fc80008410000 */
[-C--:B------:R-:W-:Y:S01]  /*63b0*/  @P3 FMUL.FTZ R122, R123, R150.reuse ;  /* 0x000000967b7a3220 */ /* 0x080fe20000410000 */
[----:B------:R-:W-:-:S03]  /*63c0*/  FMUL.FTZ R123, R75, R150 ;  /* 0x000000964b7b7220 */ /* 0x000fc60000410000 */
[----:B------:R-:W-:Y:S02]  /*63d0*/  FADD.FTZ R27, R27, R122 ;  /* 0x0000007a1b1b7221 */ /* 0x000fe40000010000 */
[----:B------:R-:W-:-:S04]  /*63e0*/  FSEL R123, R123, RZ, P3 ;  /* 0x000000ff7b7b7208 */ /* 0x000fc80001800000 */
[----:B------:R-:W-:-:S04]  /*63f0*/  F2FP.BF16.F32.PACK_AB R123, RZ, R123 ;  /* 0x0000007bff7b723e */ /* 0x000fc800000010ff */
[----:B------:R-:W-:-:S07]  /*6400*/  PRMT R109, R109, 0x5410, R123 ;  /* 0x000054106d6d7816 */ /* 0x000fce000000007b */
.L_x_2636:
[----:B------:R-:W-:Y:S05]  /*6410*/  BSYNC.RECONVERGENT B3 ;  /* 0x0000000000037941 */ /* 0x000fea0003800200 */
.L_x_2635:
        /* <DEDUP_REMOVED lines=18> */
.L_x_2638:
[----:B------:R-:W-:Y:S05]  /*6540*/  BSYNC.RECONVERGENT B3 ;  /* 0x0000000000037941 */ /* 0x000fea0003800200 */
.L_x_2637:
        /* <DEDUP_REMOVED lines=12> */
[-C--:B------:R-:W-:Y:S01]  /*6610*/  FMUL.FTZ R123, R69, R138.reuse ;  /* 0x0000008a457b7220 */ /* 0x080fe20000410000 */
[----:B------:R-:W-:-:S04]  /*6620*/  @P3 FMUL.FTZ R122, R147, R138 ;  /* 0x0000008a937a3220 */ /* 0x000fc80000410000 */
[----:B------:R-:W-:Y:S01]  /*6630*/  FSEL R123, R123, RZ, P3 ;  /* 0x000000ff7b7b7208 */ /* 0x000fe20001800000 */
[----:B------:R-:W-:-:S03]  /*6640*/  FADD.FTZ R21, R21, R122 ;  /* 0x0000007a15157221 */ /* 0x000fc60000010000 */
[----:B------:R-:W-:-:S04]  /*6650*/  F2FP.BF16.F32.PACK_AB R123, RZ, R123 ;  /* 0x0000007bff7b723e */ /* 0x000fc800000010ff */
[----:B------:R-:W-:-:S07]  /*6660*/  PRMT R110, R110, 0x5410, R123 ;  /* 0x000054106e6e7816 */ /* 0x000fce000000007b */
.L_x_2640:
[----:B------:R-:W-:Y:S05]  /*6670*/  BSYNC.RECONVERGENT B3 ;  /* 0x0000000000037941 */ /* 0x000fea0003800200 */
.L_x_2639:
        /* <DEDUP_REMOVED lines=18> */
.L_x_2642:
[----:B------:R-:W-:Y:S05]  /*67a0*/  BSYNC.RECONVERGENT B3 ;  /* 0x0000000000037941 */ /* 0x000fea0003800200 */
.L_x_2641:
[----:B------:R-:W-:Y:S05]  /*67b0*/  @!P1 BRA `(.L_x_2599) ;  /* 0x0000000000449947 */ /* 0x000fea0003800000 */
[----:B------:R-:W-:Y:S01]  /*67c0*/  FFMA.FTZ R152, R148, R152, R157 ;  /* 0x0000009894987223 */ /* 0x000fe2000001009d */
[----:B------:R-:W-:Y:S02]  /*67d0*/  ISETP.GT.AND P3, PT, R8, RZ, PT ;  /* 0x000000ff0800720c */ /* 0x000fe40003f64270 */
[----:B------:R-:W-:Y:S01]  /*67e0*/  ISETP.GE.U32.AND P0, PT, R134, RZ, PT ;  /* 0x000000ff8600720c */ /* 0x000fe20003f06070 */
[----:B------:R-:W-:-:S03]  /*67f0*/  FADD.FTZ R123, R145, -R152 ;  /* 0x80000098917b7221 */ /* 0x000fc60000010000 */
[----:B------:R-:W-:Y:S01]  /*6800*/  ISETP.GE.U32.AND.EX P0, PT, R135, 0x1000000, PT, P0 ;  /* 0x010000008700780c */ /* 0x000fe20003f06100 */
[----:B------:R-:W-:-:S05]  /*6810*/  FMUL.FTZ R6, R6, R123 ;  /* 0x0000007b06067220 */ /* 0x000fca0000410000 */
[----:B------:R-:W-:-:S05]  /*6820*/  FSEL R6, R6, RZ, P3 ;  /* 0x000000ff06067208 */ /* 0x000fca0001800000 */
[----:B------:R-:W-:Y:S02]  /*6830*/  FMUL.FTZ R6, R6, UR13 ;  /* 0x0000000d06067c20 */ /* 0x000fe40008410000 */
[----:B------:R-:W-:Y:S02]  /*6840*/  @P0 SHF.L.U32 R139, R139, 0x10, RZ ;  /* 0x000000108b8b0819 */ /* 0x000fe400000006ff */
[----:B------:R-:W-:Y:S01]  /*6850*/  FMUL.FTZ R122, R6, UR12 ;  /* 0x0000000c067a7c20 */ /* 0x000fe20008410000 */
[----:B------:R-:W-:-:S03]  /*6860*/  IMAD.MOV.U32 R6, RZ, RZ, RZ ;  /* 0x000000ffff067224 */ /* 0x000fc600078e00ff */
[-C--:B------:R-:W-:Y:S01]  /*6870*/  FMUL.FTZ R8, R71, R122.reuse ;  /* 0x0000007a47087220 */ /* 0x080fe20000410000 */
[----:B------:R-:W-:-:S04]  /*6880*/  @P0 FMUL.FTZ R6, R139, R122 ;  /* 0x0000007a8b060220 */ /* 0x000fc80000410000 */
[----:B------:R-:W-:Y:S01]  /*6890*/  FSEL R8, R8, RZ, P0 ;  /* 0x000000ff08087208 */ /* 0x000fe20000000000 */
[----:B------:R-:W-:-:S03]  /*68a0*/  FADD.FTZ R23, R23, R6 ;  /* 0x0000000617177221 */ /* 0x000fc60000010000 */
[----:B------:R-:W-:-:S04]  /*68b0*/  F2FP.BF16.F32.PACK_AB R8, RZ, R8 ;  /* 0x00000008ff08723e */ /* 0x000fc800000010ff */
[----:B------:R-:W-:-:S07]  /*68c0*/  PRMT R111, R111, 0x5410, R8 ;  /* 0x000054106f6f7816 */ /* 0x000fce0000000008 */
.L_x_2599:
[----:B------:R-:W-:Y:S05]  /*68d0*/  BSYNC.RECONVERGENT B2 ;  /* 0x0000000000027941 */ /* 0x000fea0003800200 */
.L_x_2582:
[----:B------:R-:W0:Y:S08]  /*68e0*/  @P2 LDC.64 R138, c[0x0][0x478] ;  /* 0x00011e00ff8a2b82 */ /* 0x000e300000000a00 */
[----:B------:R-:W2:Y:S01]  /*68f0*/  @P1 LDC.64 R122, c[0x0][0x468] ;  /* 0x00011a00ff7a1b82 */ /* 0x000ea20000000a00 */
[----:B0-----:R-:W-:-:S05]  /*6900*/  @P2 IMAD.WIDE.U32 R138, R155, 0x10, R138 ;  /* 0x000000109b8a2825 */ /* 0x001fca00078e008a */
[----:B------:R3:W-:Y:S01]  /*6910*/  @P2 STG.E.128 desc[UR6][R138.64], R112 ;  /* 0x000000708a002986 */ /* 0x0007e2000c101d06 */
[----:B--2---:R-:W-:-:S05]  /*6920*/  @P1 IMAD.WIDE.U32 R122, R153, 0x10, R122 ;  /* 0x00000010997a1825 */ /* 0x004fca00078e007a */
[----:B------:R3:W-:Y:S02]  /*6930*/  @P1 STG.E.128 desc[UR6][R122.64], R108 ;  /* 0x0000006c7a001986 */ /* 0x0007e4000c101d06 */
.L_x_2579:
[----:B------:R-:W-:Y:S05]  /*6940*/  BSYNC.RECONVERGENT B1 ;  /* 0x0000000000017941 */ /* 0x000fea0003800200 */
.L_x_2578:
[----:B0--3--:R-:W0:Y:S02]  /*6950*/  LDC.64 R122, c[0x0][0x380] ;  /* 0x0000e000ff7a7b82 */ /* 0x009e240000000a00 */
[----:B0-----:R-:W-:-:S04]  /*6960*/  LEA R2, R122, R2, 0x2 ;  /* 0x000000027a027211 */ /* 0x001fc800078e10ff */
[----:B------:R-:W-:-:S13]  /*6970*/  ISETP.GE.AND P0, PT, R2, R123, PT ;  /* 0x0000007b0200720c */ /* 0x000fda0003f06270 */
[----:B------:R-:W-:Y:S05]  /*6980*/  @!P0 BRA `(.L_x_2643) ;  /* 0xffffff9c000c8947 */ /* 0x000fea000383ffff */
.L_x_2503:
[----:B------:R-:W-:Y:S05]  /*6990*/  BSYNC B0 ;  /* 0x0000000000007941 */ /* 0x000fea0003800000 */
.L_x_2502:
[----:B------:R-:W0:Y:S01]  /*69a0*/  S2R R5, SR_TID.X ;  /* 0x0000000000057919 */ /* 0x000e220000002100 */
[----:B------:R-:W-:Y:S01]  /*69b0*/  MOV R0, 0x400 ;  /* 0x0000040000007802 */ /* 0x000fe20000000f00 */
[----:B-----5:R-:W-:Y:S01]  /*69c0*/  IMAD R68, R7, UR5, RZ ;  /* 0x0000000507447c24 */ /* 0x020fe2000f8e02ff */
[----:B------:R-:W-:Y:S05]  /*69d0*/  WARPSYNC.ALL ;  /* 0x0000000000007948 */ /* 0x000fea0003800000 */
[----:B------:R-:W2:Y:S01]  /*69e0*/  S2R R3, SR_CgaCtaId ;  /* 0x0000000000037919 */ /* 0x000ea20000008800 */
[----:B------:R-:W3:Y:S01]  /*69f0*/  LDCU.128 UR16, c[0x0][0x440] ;  /* 0x00008800ff1077ac */ /* 0x000ee20008000c00 */
[----:B------:R-:W-:Y:S01]  /*6a00*/  BSSY.RECONVERGENT B0, `(.L_x_2644) ;  /* 0x0000095000007945 */ /* 0x000fe20003800200 */
[----:B------:R-:W4:Y:S01]  /*6a10*/  LDCU.64 UR14, c[0x0][0x460] ;  /* 0x00008c00ff0e77ac */ /* 0x000f220008000a00 */
[----:B0-----:R-:W-:-:S02]  /*6a20*/  SHF.R.U32.HI R9, RZ, 0x5, R5 ;  /* 0x00000005ff097819 */ /* 0x001fc40000011605 */
[----:B------:R-:W-:Y:S02]  /*6a30*/  LOP3.LUT R2, R5, 0x7f, RZ, 0x3c, !PT ;  /* 0x0000007f05027812 */ /* 0x000fe400078e3cff */
[----:B------:R-:W-:Y:S02]  /*6a40*/  IADD3 R68, P4, PT, R68, R5, RZ ;  /* 0x0000000544447210 */ /* 0x000fe40007f9e0ff */
[----:B------:R-:W-:Y:S02]  /*6a50*/  IADD3 R7, PT, PT, R2, R7, RZ ;  /* 0x0000000702077210 */ /* 0x000fe40007ffe0ff */
[----:B--2---:R-:W-:Y:S02]  /*6a60*/  LEA R0, R3, R0, 0x18 ;  /* 0x0000000003007211 */ /* 0x004fe400078ec0ff */
        /* <DEDUP_REMOVED lines=11> */
[C---:B------:R-:W-:Y:S01]  /*6b20*/  SHF.L.U64.HI R69, R68.reuse, 0x2, R69 ;  /* 0x0000000244457819 */ /* 0x040fe20000010245 */
[----:B------:R-:W-:Y:S02]  /*6b30*/  IMAD.SHL.U32 R68, R68, 0x4, RZ ;  /* 0x0000000444447824 */ /* 0x000fe400078e00ff */
[----:B------:R-:W-:Y:S01]  /*6b40*/  STS.128 [R0+0x410], R36 ;  /* 0x0004102400007388 */ /* 0x000fe20000000c00 */
[----:B------:R-:W-:Y:S02]  /*6b50*/  BAR.SYNC.DEFER_BLOCKING 0x0 ;  /* 0x0000000000007b1d */ /* 0x000fe40000010000 */
[----:B---3--:R-:W-:-:S04]  /*6b60*/  IADD3 R51, P5, PT, R68, UR16, RZ ;  /* 0x0000001044337c10 */ /* 0x008fc8000ffbe0ff */
[----:B------:R-:W0:Y:S04]  /*6b70*/  LDS R3, [R2] ;  /* 0x0000000002037984 */ /* 0x000e280000000800 */
[----:B------:R-:W2:Y:S04]  /*6b80*/  LDS R8, [R2+0x800] ;  /* 0x0008000002087984 */ /* 0x000ea80000000800 */
[----:B------:R-:W3:Y:S04]  /*6b90*/  LDS R4, [R2+0x200] ;  /* 0x0002000002047984 */ /* 0x000ee80000000800 */
[----:B------:R-:W1:Y:S04]  /*6ba0*/  LDS R7, [R2+0xa00] ;  /* 0x000a000002077984 */ /* 0x000e680000000800 */
        /* <DEDUP_REMOVED lines=9> */
[----:B--2---:R-:W-:-:S03]  /*6c40*/  FADD.FTZ R3, R3, R8 ;  /* 0x0000000803037221 */ /* 0x004fc60000010000 */
[----:B------:R-:W2:Y:S01]  /*6c50*/  LDS R16, [R2+0x1800] ;  /* 0x0018000002107984 */ /* 0x000ea20000000800 */
[----:B---3--:R-:W-:-:S03]  /*6c60*/  FADD.FTZ R4, RZ, R4 ;  /* 0x00000004ff047221 */ /* 0x008fc60000010000 */
[----:B------:R-:W3:Y:S01]  /*6c70*/  LDS R15, [R2+0x1a00] ;  /* 0x001a0000020f7984 */ /* 0x000ee20000000800 */
[----:B-1----:R-:W-:-:S03]  /*6c80*/  FADD.FTZ R4, R4, R7 ;  /* 0x0000000704047221 */ /* 0x002fc60000010000 */
[----:B------:R-:W1:Y:S01]  /*6c90*/  LDS R18, [R2+0x1c00] ;  /* 0x001c000002127984 */ /* 0x000e620000000800 */
        /* <DEDUP_REMOVED lines=14> */
[----:B------:R-:W-:Y:S01]  /*6d80*/  STS.128 [R0+0x400], R56 ;  /* 0x0004003800007388 */ /* 0x000fe20000000c00 */
[----:B-1----:R-:W-:-:S03]  /*6d90*/  FADD.FTZ R11, R5, R18 ;  /* 0x00000012050b7221 */ /* 0x002fc60000010000 */
[----:B------:R0:W-:Y:S01]  /*6da0*/  STS.128 [R0+0x410], R52 ;  /* 0x0004103400007388 */ /* 0x0001e20000000c00 */
[----:B----4-:R-:W-:Y:S01]  /*6db0*/  FADD.FTZ R17, R6, R17 ;  /* 0x0000001106117221 */ /* 0x010fe20000010000 */
[----:B------:R-:W-:Y:S01]  /*6dc0*/  BAR.SYNC.DEFER_BLOCKING 0x0 ;  /* 0x0000000000007b1d */ /* 0x000fe20000010000 */
[----:B0-----:R-:W-:Y:S02]  /*6dd0*/  IADD3 R53, P4, PT, R68, UR18, RZ ;  /* 0x0000001244357c10 */ /* 0x001fe4000ff9e0ff */
[C---:B------:R-:W-:Y:S02]  /*6de0*/  IADD3.X R52, PT, PT, R69.reuse, UR17, RZ, P5, !PT ;  /* 0x0000001145347c10 */ /* 0x040fe4000affe4ff */
        /* <DEDUP_REMOVED lines=82> */
[----:B------:R-:W-:Y:S01]  /*7310*/  IADD3 R12, P5, PT, R12, 0x200, RZ ;  /* 0x000002000c0c7810 */ /* 0x000fe20007fbe0ff */
[----:B------:R-:W-:Y:S01]  /*7320*/  IMAD.X R52, RZ, RZ, R52, P4 ;  /* 0x000000ffff347224 */ /* 0x000fe200020e0634 */
[----:B------:R-:W-:Y:S02]  /*7330*/  IADD3.X R54, PT, PT, RZ, R54, RZ, P3, !PT ;  /* 0x00000036ff367210 */ /* 0x000fe40001ffe4ff */
[----:B------:R-:W-:-:S09]  /*7340*/  IADD3.X R21, PT, PT, RZ, R21, RZ, P5, !PT ;  /* 0x00000015ff157210 */ /* 0x000fd20002ffe4ff */
.L_x_2645:
[----:B------:R-:W-:Y:S05]  /*7350*/  BSYNC.RECONVERGENT B0 ;  /* 0x0000000000007941 */ /* 0x000fea0003800200 */
.L_x_2644:
        /* <DEDUP_REMOVED lines=18> */
.L_x_2647:
[----:B------:R-:W-:Y:S05]  /*7480*/  BSYNC.RECONVERGENT B0 ;  /* 0x0000000000007941 */ /* 0x000fea0003800200 */
.L_x_2646:
        /* <DEDUP_REMOVED lines=18> */
.L_x_2649:
[----:B------:R-:W-:Y:S05]  /*75b0*/  BSYNC.RECONVERGENT B0 ;  /* 0x0000000000007941 */ /* 0x000fea0003800200 */
.L_x_2648:
        /* <DEDUP_REMOVED lines=12> */
.L_x_2512:
[----:B------:R-:W-:Y:S01]  /*7680*/  HFMA2 R161, -RZ, RZ, 0, 1.847743988037109375e-06 ;  /* 0x0000001fffa17431 */ /* 0x000fe200000001ff */
[----:B------:R-:W-:Y:S01]  /*7690*/  BSSY B1, `(.L_x_2650) ;  /* 0x0000006000017945 */ /* 0x000fe20003800000 */
[----:B------:R-:W-:Y:S01]  /*76a0*/  IMAD.MOV.U32 R160, RZ, RZ, 0x1 ;  /* 0x00000001ffa07424 */ /* 0x000fe200078e00ff */
[----:B------:R-:W-:-:S07]  /*76b0*/  MOV R158, 0xffffffff ;  /* 0xffffffff009e7802 */ /* 0x000fce0000000f00 */
[----:B012--5:R-:W-:Y:S05]  /*76c0*/  WARPSYNC.COLLECTIVE R158, `(.L_x_2651) ;  /* 0x000000009e087348 */ /* 0x027fea0003c00000 */
[----:B------:R3:W4:Y:S02]  /*76d0*/  SHFL.BFLY P0, R147, R159, R160, R161 ;  /* 0x0c0000a09f937389 */ /* 0x00072400000000a1 */
[----:B012345:R-:W-:Y:S05]  /*76e0*/  ENDCOLLECTIVE ;  /* 0x000000000000791b */ /* 0x03ffea0003800000 */
.L_x_2651:
[----:B------:R-:W-:Y:S05]  /*76f0*/  BSYNC B1 ;  /* 0x0000000000017941 */ /* 0x000fea0003800000 */
.L_x_2650:
[----:B------:R-:W-:Y:S01]  /*7700*/  MOV R122, R147 ;  /* 0x00000093007a7202 */ /* 0x000fe20000000f00 */
[----:B------:R-:W-:Y:S01]  /*7710*/  HFMA2 R160, -RZ, RZ, 0, 5.9604644775390625e-08 ;  /* 0x00000001ffa07431 */ /* 0x000fe200000001ff */
[----:B------:R-:W-:Y:S02]  /*7720*/  MOV R161, 0x1f ;  /* 0x0000001f00a17802 */ /* 0x000fe40000000f00 */
[----:B------:R-:W-:Y:S01]  /*7730*/  MOV R158, 0xffffffff ;  /* 0xffffffff009e7802 */ /* 0x000fe20000000f00 */
[----:B------:R-:W-:Y:S01]  /*7740*/  FADD.FTZ R122, R122, R159 ;  /* 0x0000009f7a7a7221 */ /* 0x000fe20000010000 */
[----:B------:R-:W-:Y:S02]  /*7750*/  MOV R159, R154 ;  /* 0x0000009a009f7202 */ /* 0x000fe40000000f00 */
[----:B------:R-:W-:Y:S02]  /*7760*/  PRMT R149, R102, 0x7632, R149 ;  /* 0x0000763266957816 */ /* 0x000fe40000000095 */
[----:B------:R-:W-:-:S07]  /*7770*/  PRMT R151, R100, 0x7632, R151 ;  /* 0x0000763264977816 */ /* 0x000fce0000000097 */
[----:B------:R-:W-:Y:S05]  /*7780*/  WARPSYNC.COLLECTIVE R158, `(.L_x_2652) ;  /* 0x000000009e087348 */ /* 0x000fea0003c00000 */
[----:B------:R0:W1:Y:S02]  /*7790*/  SHFL.BFLY P0, R147, R159, R160, R161 ;  /* 0x0c0000a09f937389 */ /* 0x00006400000000a1 */
[----:B01----:R-:W-:Y:S05]  /*77a0*/  ENDCOLLECTIVE ;  /* 0x000000000000791b */ /* 0x003fea0003800000 */
.L_x_2652:
[----:B------:R-:W-:Y:S02]  /*77b0*/  IMAD.MOV.U32 R159, RZ, RZ, R122 ;  /* 0x000000ffff9f7224 */ /* 0x000fe400078e007a */
[----:B------:R-:W-:Y:S01]  /*77c0*/  HFMA2 R160, -RZ, RZ, 0, 1.1920928955078125e-07 ;  /* 0x00000002ffa07431 */ /* 0x000fe200000001ff */
[----:B------:R-:W-:-:S07]  /*77d0*/  MOV R123, R147 ;  /* 0x00000093007b7202 */ /* 0x000fce0000000f00 */
[----:B------:R-:W-:Y:S05]  /*77e0*/  WARPSYNC.COLLECTIVE R158, `(.L_x_2653) ;  /* 0x000000009e087348 */ /* 0x000fea0003c00000 */
[----:B------:R0:W1:Y:S02]  /*77f0*/  SHFL.BFLY P0, R147, R159, R160, R161 ;  /* 0x0c0000a09f937389 */ /* 0x00006400000000a1 */
[----:B01----:R-:W-:Y:S05]  /*7800*/  ENDCOLLECTIVE ;  /* 0x000000000000791b */ /* 0x003fea0003800000 */
.L_x_2653:
[----:B------:R-:W-:-:S05]  /*7810*/  FADD.FTZ R123, R123, R154 ;  /* 0x0000009a7b7b7221 */ /* 0x000fca0000010000 */
[----:B------:R-:W-:Y:S02]  /*7820*/  MOV R159, R123 ;  /* 0x0000007b009f7202 */ /* 0x000fe40000000f00 */
[----:B------:R-:W-:-:S07]  /*7830*/  MOV R139, R147 ;  /* 0x00000093008b7202 */ /* 0x000fce0000000f00 */
[----:B------:R-:W-:Y:S05]  /*7840*/  WARPSYNC.COLLECTIVE R158, `(.L_x_2654) ;  /* 0x000000009e087348 */ /* 0x000fea0003c00000 */
[----:B------:R0:W1:Y:S02]  /*7850*/  SHFL.BFLY P0, R147, R159, R160, R161 ;  /* 0x0c0000a09f937389 */ /* 0x00006400000000a1 */
[----:B01----:R-:W-:Y:S05]  /*7860*/  ENDCOLLECTIVE ;  /* 0x000000000000791b */ /* 0x003fea0003800000 */
.L_x_2654:
[----:B------:R-:W-:-:S05]  /*7870*/  FADD.FTZ R139, R122, R139 ;  /* 0x0000008b7a8b7221 */ /* 0x000fca0000010000 */
[----:B------:R-:W-:Y:S01]  /*7880*/  MOV R159, R139 ;  /* 0x0000008b009f7202 */ /* 0x000fe20000000f00 */
[----:B------:R-:W-:Y:S01]  /*7890*/  HFMA2 R160, -RZ, RZ, 0, 2.384185791015625e-07 ;  /* 0x00000004ffa07431 */ /* 0x000fe200000001ff */
[----:B------:R-:W-:-:S07]  /*78a0*/  MOV R150, R147 ;  /* 0x0000009300967202 */ /* 0x000fce0000000f00 */
[----:B------:R-:W-:Y:S05]  /*78b0*/  WARPSYNC.COLLECTIVE R158, `(.L_x_2655) ;  /* 0x000000009e087348 */ /* 0x000fea0003c00000 */
[----:B------:R0:W1:Y:S02]  /*78c0*/  SHFL.BFLY P0, R147, R159, R160, R161 ;  /* 0x0c0000a09f937389 */ /* 0x00006400000000a1 */
[----:B01----:R-:W-:Y:S05]  /*78d0*/  ENDCOLLECTIVE ;  /* 0x000000000000791b */ /* 0x003fea0003800000 */
.L_x_2655:
[----:B------:R-:W-:-:S05]  /*78e0*/  FADD.FTZ R150, R123, R150 ;  /* 0x000000967b967221 */ /* 0x000fca0000010000 */
[----:B------:R-:W-:Y:S02]  /*78f0*/  MOV R159, R150 ;  /* 0x00000096009f7202 */ /* 0x000fe40000000f00 */
[----:B------:R-:W-:-:S07]  /*7900*/  MOV R152, R147 ;  /* 0x0000009300987202 */ /* 0x000fce0000000f00 */
[----:B------:R-:W-:Y:S05]  /*7910*/  WARPSYNC.COLLECTIVE R158, `(.L_x_2656) ;  /* 0x000000009e087348 */ /* 0x000fea0003c00000 */
[----:B------:R0:W1:Y:S02]  /*7920*/  SHFL.BFLY P0, R147, R159, R160, R161 ;  /* 0x0c0000a09f937389 */ /* 0x00006400000000a1 */
[----:B01----:R-:W-:Y:S05]  /*7930*/  ENDCOLLECTIVE ;  /* 0x000000000000791b */ /* 0x003fea0003800000 */
.L_x_2656:
        /* <DEDUP_REMOVED lines=8> */
.L_x_2657:
[----:B------:R-:W-:Y:S01]  /*79c0*/  MOV R159, R153 ;  /* 0x00000099009f7202 */ /* 0x000fe20000000f00 */
[----:B------:R-:W-:-:S07]  /*79d0*/  FADD.FTZ R156, R152, R147 ;  /* 0x00000093989c7221 */ /* 0x000fce0000010000 */
[----:B------:R-:W-:Y:S05]  /*79e0*/  WARPSYNC.COLLECTIVE R158, `(.L_x_2658) ;  /* 0x000000009e087348 */ /* 0x000fea0003c00000 */
[----:B------:R0:W1:Y:S02]  /*79f0*/  SHFL.BFLY P0, R147, R159, R160, R161 ;  /* 0x0c0000a09f937389 */ /* 0x00006400000000a1 */
[----:B01----:R-:W-:Y:S05]  /*7a00*/  ENDCOLLECTIVE ;  /* 0x000000000000791b */ /* 0x003fea0003800000 */
.L_x_2658:
[----:B------:R-:W-:Y:S01]  /*7a10*/  MOV R159, R156 ;  /* 0x0000009c009f7202 */ /* 0x000fe20000000f00 */
[----:B------:R-:W-:Y:S01]  /*7a20*/  HFMA2 R160, -RZ, RZ, 0, 9.5367431640625e-07 ;  /* 0x00000010ffa07431 */ /* 0x000fe200000001ff */
[----:B------:R-:W-:-:S07]  /*7a30*/  MOV R154, R147 ;  /* 0x00000093009a7202 */ /* 0x000fce0000000f00 */
[----:B------:R-:W-:Y:S05]  /*7a40*/  WARPSYNC.COLLECTIVE R158, `(.L_x_2659) ;  /* 0x000000009e087348 */ /* 0x000fea0003c00000 */
[----:B------:R0:W1:Y:S02]  /*7a50*/  SHFL.BFLY P0, R147, R159, R160, R161 ;  /* 0x0c0000a09f937389 */ /* 0x00006400000000a1 */
[----:B01----:R-:W-:Y:S05]  /*7a60*/  ENDCOLLECTIVE ;  /* 0x000000000000791b */ /* 0x003fea0003800000 */
.L_x_2659:
[----:B------:R-:W-:-:S05]  /*7a70*/  FADD.FTZ R154, R153, R154 ;  /* 0x0000009a999a7221 */ /* 0x000fca0000010000 */
[----:B------:R-:W-:Y:S02]  /*7a80*/  MOV R159, R154 ;  /* 0x0000009a009f7202 */ /* 0x000fe40000000f00 */
[----:B------:R-:W-:-:S07]  /*7a90*/  MOV R123, R147 ;  /* 0x00000093007b7202 */ /* 0x000fce0000000f00 */
[----:B------:R-:W-:Y:S05]  /*7aa0*/  WARPSYNC.COLLECTIVE R158, `(.L_x_2660) ;  /* 0x000000009e087348 */ /* 0x000fea0003c00000 */
[----:B------:R0:W1:Y:S02]  /*7ab0*/  SHFL.BFLY P0, R147, R159, R160, R161 ;  /* 0x0c0000a09f937389 */ /* 0x00006400000000a1 */
[----:B01----:R-:W-:Y:S05]  /*7ac0*/  ENDCOLLECTIVE ;  /* 0x000000000000791b */ /* 0x003fea0003800000 */
.L_x_2660:
[----:B------:R-:W-:Y:S02]  /*7ad0*/  MOV R157, R147 ;  /* 0x00000093009d7202 */ /* 0x000fe40000000f00 */
[----:B------:R-:W-:Y:S01]  /*7ae0*/  PRMT R147, R103, 0x7632, R147 ;  /* 0x0000763267937816 */ /* 0x000fe20000000093 */
[----:B------:R-:W-:Y:S06]  /*7af0*/  BRA `(.L_x_2661) ;  /* 0xffffff9c00887947 */ /* 0x000fec000383ffff */
.L_x_2662:
        /* <DEDUP_REMOVED lines=16> */
.L_x_11205:


//--------------------- .text._ZN10layer_norm22ln_bwd_finalize_kernelINS_22Kernel_traits_finalizeILj512Ef13__nv_bfloat16S2_S2_fjLb1ELj1024ELj4ENS_18Kernel_traits_baseILj512EfS2_S2_S2_fjLj1024EEEEELb1ELb1EEEvNS_9BwdParamsE --------------------------
	.section	.text._ZN10layer_norm22ln_bwd_finalize_kernelINS_22Kernel_traits_finalizeILj512Ef13__nv_bfloat16S2_S2_fjLb1ELj1024ELj4ENS_18Kernel_traits_baseILj512EfS2_S2_S2_fjLj1024EEEEELb1ELb1EEEvNS_9BwdParamsE,"ax",@progbits
	.align	128
        .global         _ZN10layer_norm22ln_bwd_finalize_kernelINS_22Kernel_traits_finalizeILj512Ef13__nv_bfloat16S2_S2_fjLb1ELj1024ELj4ENS_18Kernel_traits_baseILj512EfS2_S2_S2_fjLj1024EEEEELb1ELb1EEEvNS_9BwdParamsE
        .type           _ZN10layer_norm22ln_bwd_finalize_kernelINS_22Kernel_traits_finalizeILj512Ef13__nv_bfloat16S2_S2_fjLb1ELj1024ELj4ENS_18Kernel_traits_baseILj512EfS2_S2_S2_fjLj1024EEEEELb1ELb1EEEvNS_9BwdParamsE,@function
        .size           _ZN10layer_norm22ln_bwd_finalize_kernelINS_22Kernel_traits_finalizeILj512Ef13__nv_bfloat16S2_S2_fjLb1ELj1024ELj4ENS_18Kernel_traits_baseILj512EfS2_S2_S2_fjLj1024EEEEELb1ELb1EEEvNS_9BwdParamsE,(.L_x_11206 - _ZN10layer_norm22ln_bwd_finalize_kernelINS_22Kernel_traits_finalizeILj512Ef13__nv_bfloat16S2_S2_fjLb1ELj1024ELj4ENS_18Kernel_traits_baseILj512EfS2_S2_S2_fjLj1024EEEEELb1ELb1EEEvNS_9BwdParamsE)
        .other          _ZN10layer_norm22ln_bwd_finalize_kernelINS_22Kernel_traits_finalizeILj512Ef13__nv_bfloat16S2_S2_fjLb1ELj1024ELj4ENS_18Kernel_traits_baseILj512EfS2_S2_S2_fjLj1024EEEEELb1ELb1EEEvNS_9BwdParamsE,@"STO_CUDA_ENTRY STV_DEFAULT"
_ZN10layer_norm22ln_bwd_finalize_kernelINS_22Kernel_traits_finalizeILj512Ef13__nv_bfloat16S2_S2_fjLb1ELj1024ELj4ENS_18Kernel_traits_baseILj512EfS2_S2_S2_fjLj1024EEEEELb1ELb1EEEvNS_9BwdParamsE:
.text._ZN10layer_norm22ln_bwd_finalize_kernelINS_22Kernel_traits_finalizeILj512Ef13__nv_bfloat16S2_S2_fjLb1ELj1024ELj4ENS_18Kernel_traits_baseILj512EfS2_S2_S2_fjLj1024EEEEELb1ELb1EEEvNS_9BwdParamsE:
        /* <DEDUP_REMOVED lines=13> */
[----:B------:R-:W-:Y:S01]  /*00d0*/  LOP3.LUT R4, R0, 0x1f, RZ, 0xc0, !PT ;  /* 0x0000001f00047812 */ /* 0x000fe200078ec0ff */
[----:B------:R-:W-:Y:S01]  /*00e0*/  HFMA2 R6, -RZ, RZ, 0, 0 ;  /* 0x00000000ff067431 */ /* 0x000fe200000001ff */
[----:B------:R-:W-:Y:S02]  /*00f0*/  MOV R22, RZ ;  /* 0x000000ff00167202 */ /* 0x000fe40000000f00 */
[----:B------:R-:W-:-:S02]  /*0100*/  LOP3.LUT R9, R9, 0x7ffffff0, RZ, 0xc0, !PT ;  /* 0x7ffffff009097812 */ /* 0x000fc400078ec0ff */
        /* <DEDUP_REMOVED lines=43> */
.L_x_2667:
        /* <DEDUP_REMOVED lines=87> */
.L_x_2666:
[----:B------:R-:W-:Y:S05]  /*0930*/  BSYNC.RECONVERGENT B1 ;  /* 0x0000000000017941 */ /* 0x000fea0003800200 */
.L_x_2665:
        /* <DEDUP_REMOVED lines=50> */
.L_x_2669:
[----:B------:R-:W-:Y:S05]  /*0c60*/  BSYNC.RECONVERGENT B1 ;  /* 0x0000000000017941 */ /* 0x000fea0003800200 */
.L_x_2668:
        /* <DEDUP_REMOVED lines=30> */
.L_x_2671:
[----:B------:R-:W-:Y:S05]  /*0e50*/  BSYNC.RECONVERGENT B1 ;  /* 0x0000000000017941 */ /* 0x000fea0003800200 */
.L_x_2670:
        /* <DEDUP_REMOVED lines=15> */
.L_x_2664:
[----:B------:R-:W-:Y:S05]  /*0f50*/  BSYNC.RECONVERGENT B0 ;  /* 0x0000000000007941 */ /* 0x000fea0003800200 */
.L_x_2663:
        /* <DEDUP_REMOVED lines=70> */
.L_x_2672:
        /* <DEDUP_REMOVED lines=12> */
.L_x_11206:


//--------------------- .text._ZN10layer_norm13ln_bwd_kernelINS_13Kernel_traitsIf13__nv_bfloat16S2_S2_fjLj512ELj1ELj4ELj1ELj16ENS_18Kernel_traits_baseILj512EfS2_S2_S2_fjLj128EEEEELb1ELb1ELb1ELb1EEEvNS_9BwdParamsE --------------------------
	.section	.text._ZN10layer_norm13ln_bwd_kernelINS_13Kernel_traitsIf13__nv_bfloat16S2_S2_fjLj512ELj1ELj4ELj1ELj16ENS_18Kernel_traits_baseILj512EfS2_S2_S2_fjLj128EEEEELb1ELb1ELb1ELb1EEEvNS_9BwdParamsE,"ax",@progbits
	.align	128
        .global         _ZN10layer_norm13ln_bwd_kernelINS_13Kernel_traitsIf13__nv_bfloat16S2_S2_fjLj512ELj1ELj4ELj1ELj16ENS_18Kernel_traits_baseILj512EfS2_S2_S2_fjLj128EEEEELb1ELb1ELb1ELb1EEEvNS_9BwdParamsE
        .type           _ZN10layer_norm13ln_bwd_kernelINS_13Kernel_traitsIf13__nv_bfloat16S2_S2_fjLj512ELj1ELj4ELj1ELj16ENS_18Kernel_traits_baseILj512EfS2_S2_S2_fjLj128EEEEELb1ELb1ELb1ELb1EEEvNS_9BwdParamsE,@function
        .size           _ZN10layer_norm13ln_bwd_kernelINS_13Kernel_traitsIf13__nv_bfloat16S2_S2_fjLj512ELj1ELj4ELj1ELj16ENS_18Kernel_traits_baseILj512EfS2_S2_S2_fjLj128EEEEELb1ELb1ELb1ELb1EEEvNS_9BwdParamsE,(.L_x_11207 - _ZN10layer_norm13ln_bwd_kernelINS_13Kernel_traitsIf13__nv_bfloat16S2_S2_fjLj512ELj1ELj4ELj1ELj16ENS_18Kernel_traits_baseILj512EfS2_S2_S2_fjLj128EEEEELb1ELb1ELb1ELb1EEEvNS_9BwdParamsE)
        .other          _ZN10layer_norm13ln_bwd_kernelINS_13Kernel_traitsIf13__nv_bfloat16S2_S2_fjLj512ELj1ELj4ELj1ELj16ENS_18Kernel_traits_baseILj512EfS2_S2_S2_fjLj128EEEEELb1ELb1ELb1ELb1EEEvNS_9BwdParamsE,@"STO_CUDA_ENTRY STV_DEFAULT"
_ZN10layer_norm13ln_bwd_kernelINS_13Kernel_traitsIf13__nv_bfloat16S2_S2_fjLj512ELj1ELj4ELj1ELj16ENS_18Kernel_traits_baseILj512EfS2_S2_S2_fjLj128EEEEELb1ELb1ELb1ELb1EEEvNS_9BwdParamsE:
.text._ZN10layer_norm13ln_bwd_kernelINS_13Kernel_traitsIf13__nv_bfloat16S2_S2_fjLj512ELj1ELj4ELj1ELj16ENS_18Kernel_traits_baseILj512EfS2_S2_S2_fjLj128EEEEELb1ELb1ELb1ELb1EEEvNS_9BwdParamsE:
        /* <DEDUP_REMOVED lines=55> */
.L_x_2803:
[----:B------:R-:W1:Y:S08]  /*0370*/  LDC.64 R134, c[0x0][0x3f8] ;  /* 0x0000fe00ff867b82 */ /* 0x000e700000000a00 */
[----:B------:R-:W2:Y:S08]  /*0380*/  LDC.64 R132, c[0x0][0x3c8] ;  /* 0x0000f200ff847b82 */ /* 0x000eb00000000a00 */
[----:B------:R-:W3:Y:S01]  /*0390*/  LDC.64 R130, c[0x0][0x3f0] ;  /* 0x0000fc00ff827b82 */ /* 0x000ee20000000a00 */
        /* <DEDUP_REMOVED lines=56> */
[----:B------:R-:W-:-:S04]  /*0720*/  ISETP.NE.AND P0, PT, R2, RZ, PT ;  /* 0x000000ff0200720c */ /* 0x000fc80003f05270 */
[----:B---3--:R-:W-:Y:S02]  /*0730*/  FSEL R3, R3, RZ, !P0 ;  /* 0x000000ff03037208 */ /* 0x008fe40004000000 */
[C---:B----4-:R-:W-:Y:S02]  /*0740*/  PRMT R5, R20.reuse, 0x7632, R5 ;  /* 0x0000763214057816 */ /* 0x050fe40000000005 */
[----:B------:R-:W-:Y:S02]  /*0750*/  SHF.L.U32 R154, R20, 0x10, RZ ;  /* 0x00000010149a7819 */ /* 0x000fe400000006ff */
[----:B------:R-:W-:Y:S02]  /*0760*/  PRMT R20, R21, 0x7632, R20 ;  /* 0x0000763215147816 */ /* 0x000fe40000000014 */
[C---:B------:R-:W-:Y:S02]  /*0770*/  PRMT R126, R22.reuse, 0x7632, R126 ;  /* 0x00007632167e7816 */ /* 0x040fe4000000007e */
[----:B------:R-:W-:-:S02]  /*0780*/  SHF.L.U32 R158, R22, 0x10, RZ ;  /* 0x00000010169e7819 */ /* 0x000fc400000006ff */
[C---:B0-----:R-:W-:Y:S02]  /*0790*/  PRMT R124, R17.reuse, 0x7632, R124 ;  /* 0x00007632117c7816 */ /* 0x041fe4000000007c */
[----:B------:R-:W-:Y:S02]  /*07a0*/  SHF.L.U32 R142, R17, 0x10, RZ ;  /* 0x00000010118e7819 */ /* 0x000fe400000006ff */
[----:B------:R-:W-:Y:S02]  /*07b0*/  PRMT R22, R23, 0x7632, R22 ;  /* 0x0000763217167816 */ /* 0x000fe40000000016 */
[----:B------:R-:W-:Y:S02]  /*07c0*/  PRMT R7, R16, 0x7632, R7 ;  /* 0x0000763210077816 */ /* 0x000fe40000000007 */
[----:B------:R-:W-:Y:S02]  /*07d0*/  PRMT R17, R18, 0x7632, R17 ;  /* 0x0000763212117816 */ /* 0x000fe40000000011 */
[----:B------:R-:W-:-:S02]  /*07e0*/  PRMT R127, R19, 0x7632, R127 ;  /* 0x00007632137f7816 */ /* 0x000fc4000000007f */
[----:B------:R-:W-:Y:S02]  /*07f0*/  SHF.L.U32 R160, R23, 0x10, RZ ;  /* 0x0000001017a07819 */ /* 0x000fe400000006ff */
[----:B------:R-:W-:Y:S02]  /*0800*/  SHF.L.U32 R150, R16, 0x10, RZ ;  /* 0x0000001010967819 */ /* 0x000fe400000006ff */
[----:B------:R-:W-:Y:S02]  /*0810*/  SHF.L.U32 R136, R18, 0x10, RZ ;  /* 0x0000001012887819 */ /* 0x000fe400000006ff */
[----:B------:R-:W-:Y:S02]  /*0820*/  SHF.L.U32 R156, R21, 0x10, RZ ;  /* 0x00000010159c7819 */ /* 0x000fe400000006ff */
[----:B------:R-:W-:Y:S02]  /*0830*/  SHF.L.U32 R16, R5, 0x10, RZ ;  /* 0x0000001005107819 */ /* 0x000fe400000006ff */
[----:B------:R-:W-:-:S02]  /*0840*/  SHF.L.U32 R18, R20, 0x10, RZ ;  /* 0x0000001014127819 */ /* 0x000fc400000006ff */
[----:B------:R-:W-:Y:S02]  /*0850*/  SHF.L.U32 R124, R124, 0x10, RZ ;  /* 0x000000107c7c7819 */ /* 0x000fe400000006ff */
[C---:B------:R-:W-:Y:S02]  /*0860*/  PRMT R6, R12.reuse, 0x7632, R6 ;  /* 0x000076320c067816 */ /* 0x040fe40000000006 */
[----:B------:R-:W-:Y:S02]  /*0870*/  SHF.L.U32 R21, R12, 0x10, RZ ;  /* 0x000000100c157819 */ /* 0x000fe400000006ff */
[----:B------:R-:W-:Y:S02]  /*0880*/  SHF.L.U32 R134, R19, 0x10, RZ ;  /* 0x0000001013867819 */ /* 0x000fe400000006ff */
[----:B------:R-:W-:Y:S02]  /*0890*/  SHF.L.U32 R20, R126, 0x10, RZ ;  /* 0x000000107e147819 */ /* 0x000fe400000006ff */
[----:B------:R-:W-:-:S02]  /*08a0*/  SHF.L.U32 R22, R22, 0x10, RZ ;  /* 0x0000001016167819 */ /* 0x000fc400000006ff */
[----:B------:R-:W-:Y:S02]  /*08b0*/  SHF.L.U32 R128, R7, 0x10, RZ ;  /* 0x0000001007807819 */ /* 0x000fe400000006ff */
[----:B------:R-:W-:Y:S02]  /*08c0*/  SHF.L.U32 R140, R17, 0x10, RZ ;  /* 0x00000010118c7819 */ /* 0x000fe400000006ff */
[----:B------:R-:W-:Y:S01]  /*08d0*/  SHF.L.U32 R144, R127, 0x10, RZ ;  /* 0x000000107f907819 */ /* 0x000fe200000006ff */
[----:B------:R-:W-:Y:S01]  /*08e0*/  FADD.FTZ R154, -R3, R154 ;  /* 0x0000009a039a7221 */ /* 0x000fe20000010100 */
[----:B------:R-:W-:Y:S01]  /*08f0*/  PRMT R12, R13, 0x7632, R12 ;  /* 0x000076320d0c7816 */ /* 0x000fe2000000000c */
[----:B------:R-:W-:Y:S01]  /*0900*/  FADD.FTZ R160, -R3, R160 ;  /* 0x000000a003a07221 */ /* 0x000fe20000010100 */
[----:B------:R-:W-:Y:S02]  /*0910*/  SHF.L.U32 R23, R13, 0x10, RZ ;  /* 0x000000100d177819 */ /* 0x000fe400000006ff */
[----:B------:R-:W-:-:S02]  /*0920*/  PRMT R13, R14, 0x7632, R13 ;  /* 0x000076320e0d7816 */ /* 0x000fc4000000000d */
        /* <DEDUP_REMOVED lines=17> */
[----:B------:R-:W-:Y:S01]  /*0a40*/  FMUL.FTZ R3, R145, R154 ;  /* 0x0000009a91037220 */ /* 0x000fe20000410000 */
[----:B------:R-:W-:Y:S01]  /*0a50*/  SHF.L.U32 R137, R9, 0x10, RZ ;  /* 0x0000001009897819 */ /* 0x000fe200000006ff */
[C---:B------:R-:W-:Y:S01]  /*0a60*/  FMUL.FTZ R9, R145.reuse, R160 ;  /* 0x000000a091097220 */ /* 0x040fe20000410000 */
[----:B------:R-:W-:Y:S01]  /*0a70*/  SHF.L.U32 R154, R6, 0x10, RZ ;  /* 0x00000010069a7819 */ /* 0x000fe200000006ff */
[-C--:B------:R-:W-:Y:S01]  /*0a80*/  FMUL.FTZ R6, R60, R21.reuse ;  /* 0x000000153c067220 */ /* 0x080fe20000410000 */
[----:B------:R-:W-:Y:S01]  /*0a90*/  SHF.L.U32 R160, R14, 0x10, RZ ;  /* 0x000000100ea07819 */ /* 0x000fe200000006ff */
[C---:B------:R-:W-:Y:S01]  /*0aa0*/  FMUL.FTZ R14, R145.reuse, R16 ;  /* 0x00000010910e7220 */ /* 0x040fe20000410000 */
[C---:B------:R-:W-:Y:S01]  /*0ab0*/  FMUL.FTZ R16, R145.reuse, R18 ;  /* 0x0000001291107220 */ /* 0x040fe20000410000 */
[C---:B------:R-:W-:Y:S01]  /*0ac0*/  PRMT R22, R8.reuse, 0x7632, R22 ;  /* 0x0000763208167816 */ /* 0x040fe20000000016 */
[C---:B------:R-:W-:Y:S01]  /*0ad0*/  FMUL.FTZ R18, R145.reuse, R20 ;  /* 0x0000001491127220 */ /* 0x040fe20000410000 */
[----:B------:R-:W-:Y:S01]  /*0ae0*/  SHF.L.U32 R139, R8, 0x10, RZ ;  /* 0x00000010088b7819 */ /* 0x000fe200000006ff */
[----:B------:R-:W-:Y:S01]  /*0af0*/  FMUL.FTZ R5, R145, R156 ;  /* 0x0000009c91057220 */ /* 0x000fe20000410000 */
[----:B------:R-:W-:Y:S01]  /*0b00*/  PRMT R127, R11, 0x7632, R127 ;  /* 0x000076320b7f7816 */ /* 0x000fe2000000007f */
[----:B------:R-:W-:Y:S01]  /*0b10*/  FMUL.FTZ R20, R145, R152 ;  /* 0x0000009891147220 */ /* 0x000fe20000410000 */
[----:B------:R-:W-:Y:S01]  /*0b20*/  SHF.L.U32 R135, R11, 0x10, RZ ;  /* 0x000000100b877819 */ /* 0x000fe200000006ff */
[----:B------:R-:W-:Y:S01]  /*0b30*/  FMUL.FTZ R19, R145, R150 ;  /* 0x0000009691137220 */ /* 0x000fe20000410000 */
[----:B------:R-:W-:Y:S01]  /*0b40*/  FADD.FTZ R80, R80, R21 ;  /* 0x0000001550507221 */ /* 0x000fe20000010000 */
[----:B------:R-:W-:Y:S01]  /*0b50*/  FFMA.FTZ R64, R3, R21, R64 ;  /* 0x0000001503407223 */ /* 0x000fe20000010040 */
[----:B------:R-:W-:Y:S01]  /*0b60*/  FMUL.FTZ R11, R61, R154 ;  /* 0x0000009a3d0b7220 */ /* 0x000fe20000410000 */
[----:B------:R-:W-:Y:S01]  /*0b70*/  FADD.FTZ R152, RZ, R6 ;  /* 0x00000006ff987221 */ /* 0x000fe20000010000 */
[----:B------:R-:W-:Y:S01]  /*0b80*/  FFMA.FTZ R141, R3, R6, RZ ;  /* 0x00000006038d7223 */ /* 0x000fe200000100ff */
[----:B------:R-:W-:Y:S01]  /*0b90*/  FMUL.FTZ R21, R145, R142 ;  /* 0x0000008e91157220 */ /* 0x000fe20000410000 */
[----:B------:R-:W-:Y:S01]  /*0ba0*/  SHF.L.U32 R142, R22, 0x10, RZ ;  /* 0x00000010168e7819 */ /* 0x000fe200000006ff */
[----:B------:R-:W-:Y:S01]  /*0bb0*/  FADD.FTZ R82, R82, R23 ;  /* 0x0000001752527221 */ /* 0x000fe20000010000 */
[----:B------:R-:W-:Y:S01]  /*0bc0*/  SHF.L.U32 R156, R12, 0x10, RZ ;  /* 0x000000100c9c7819 */ /* 0x000fe200000006ff */
[-C--:B------:R-:W-:Y:S01]  /*0bd0*/  FFMA.FTZ R66, R5, R23.reuse, R66 ;  /* 0x0000001705427223 */ /* 0x080fe20000010042 */
[----:B------:R-:W-:Y:S01]  /*0be0*/  FMUL.FTZ R8, R62, R23 ;  /* 0x000000173e087220 */ /* 0x000fe20000410000 */
[----:B------:R-:W-:Y:S01]  /*0bf0*/  FADD.FTZ R88, R88, R139 ;  /* 0x0000008b58587221 */ /* 0x000fe20000010000 */
[-C--:B------:R-:W-:Y:S01]  /*0c00*/  FFMA.FTZ R72, R19, R139.reuse, R72 ;  /* 0x0000008b13487223 */ /* 0x080fe20000010048 */
[----:B------:R-:W-:Y:S01]  /*0c10*/  FMUL.FTZ R22, R52, R139 ;  /* 0x0000008b34167220 */ /* 0x000fe20000410000 */
[C---:B------:R-:W-:Y:S01]  /*0c20*/  FMUL.FTZ R7, R145.reuse, R158 ;  /* 0x0000009e91077220 */ /* 0x040fe20000410000 */
[----:B------:R-:W-:Y:S01]  /*0c30*/  FMUL.FTZ R23, R145, R136 ;  /* 0x0000008891177220 */ /* 0x000fe20000410000 */
[----:B------:R-:W-:Y:S01]  /*0c40*/  FADD.FTZ R139, R152, R11 ;  /* 0x0000000b988b7221 */ /* 0x000fe20000010000 */
[----:B------:R-:W-:Y:S01]  /*0c50*/  FFMA.FTZ R136, R14, R11, R141 ;  /* 0x0000000b0e887223 */ /* 0x000fe2000001008d */
[----:B------:R-:W-:Y:S01]  /*0c60*/  PRMT R126, R10, 0x7632, R126 ;  /* 0x000076320a7e7816 */ /* 0x000fe2000000007e */
[----:B------:R-:W-:Y:S01]  /*0c70*/  FADD.FTZ R84, R84, R125 ;  /* 0x0000007d54547221 */ /* 0x000fe20000010000 */
[----:B------:R-:W-:Y:S01]  /*0c80*/  SHF.L.U32 R129, R10, 0x10, RZ ;  /* 0x000000100a817819 */ /* 0x000fe200000006ff */
[-C--:B------:R-:W-:Y:S01]  /*0c90*/  FFMA.FTZ R68, R7, R125.reuse, R68 ;  /* 0x0000007d07447223 */ /* 0x080fe20000010044 */
[----:B------:R-:W-:Y:S01]  /*0ca0*/  SHF.L.U32 R158, R13, 0x10, RZ ;  /* 0x000000100d9e7819 */ /* 0x000fe200000006ff */
[----:B------:R-:W-:Y:S01]  /*0cb0*/  FMUL.FTZ R10, R56, R125 ;  /* 0x0000007d380a7220 */ /* 0x000fe20000410000 */
[----:B------:R-:W-:Y:S01]  /*0cc0*/  FMUL.FTZ R13, R63, R156 ;  /* 0x0000009c3f0d7220 */ /* 0x000fe20000410000 */
[----:B------:R-:W-:Y:S01]  /*0cd0*/  FADD.FTZ R150, R139, R8 ;  /* 0x000000088b967221 */ /* 0x000fe20000010000 */
[----:B------:R-:W-:Y:S01]  /*0ce0*/  FMUL.FTZ R125, R145, R134 ;  /* 0x00000086917d7220 */ /* 0x000fe20000410000 */
        /* <DEDUP_REMOVED lines=34> */
[----:B------:R-:W-:Y:S02]  /*0f10*/  FMUL.FTZ R138, R145, R138 ;  /* 0x0000008a918a7220 */ /* 0x000fe40000410000 */
        /* <DEDUP_REMOVED lines=35> */
.L_x_2676:
[----:B-----5:R-:W-:Y:S01]  /*1150*/  ISETP.GE.AND P1, PT, R148, 0x1, PT ;  /* 0x000000019400780c */ /* 0x020fe20003f26270 */
[----:B------:R-:W1:Y:S01]  /*1160*/  LDC.64 R130, c[0x0][0x3b0] ;  /* 0x0000ec00ff827b82 */ /* 0x000e620000000a00 */
[----:B------:R-:W-:Y:S02]  /*1170*/  MOV R147, UR20 ;  /* 0x0000001400937c02 */ /* 0x000fe40008000f00 */
[----:B------:R-:W-:Y:S02]  /*1180*/  MOV R146, UR21 ;  /* 0x0000001500927c02 */ /* 0x000fe40008000f00 */
[----:B------:R-:W-:-:S04]  /*1190*/  ISETP.NE.U32.AND P0, PT, R147, RZ, PT ;  /* 0x000000ff9300720c */ /* 0x000fc80003f05070 */
[----:B------:R-:W-:-:S03]  /*11a0*/  ISETP.NE.AND.EX P0, PT, R146, RZ, PT, P0 ;  /* 0x000000ff9200720c */ /* 0x000fc60003f05300 */
[----:B------:R-:W2:Y:S01]  /*11b0*/  @P1 LDC R133, c[0x0][0x388] ;  /* 0x0000e200ff851b82 */ /* 0x000ea20000000800 */
[----:B------:R-:W-:-:S09]  /*11c0*/  @P1 IADD3 R132, PT, PT, R148, -0x1, RZ ;  /* 0xffffffff94841810 */ /* 0x000fd20007ffe0ff */
[----:B------:R-:W3:Y:S08]  /*11d0*/  @P0 LDC R149, c[0x0][0x388] ;  /* 0x0000e200ff950b82 */ /* 0x000ef00000000800 */
[----:B------:R-:W4:Y:S01]  /*11e0*/  @P0 LDC.64 R136, c[0x0][0x438] ;  /* 0x00010e00ff880b82 */ /* 0x000f220000000a00 */
[----:B--2---:R-:W-:-:S05]  /*11f0*/  @P1 IMAD R132, R132, R133, RZ ;  /* 0x0000008584841224 */ /* 0x004fca00078e02ff */
[----:B------:R-:W-:-:S04]  /*1200*/  @P1 SHF.R.S32.HI R133, RZ, 0x1f, R132 ;  /* 0x0000001fff851819 */ /* 0x000fc80000011484 */
[----:B------:R-:W-:Y:S01]  /*1210*/  @P1 LEA.HI R135, R133, R132, RZ, 0x3 ;  /* 0x0000008485871211 */ /* 0x000fe200078f18ff */
[----:B---3--:R-:W-:Y:S02]  /*1220*/  @P0 IMAD R149, R0, R149, RZ ;  /* 0x0000009500950224 */ /* 0x008fe400078e02ff */
[----:B------:R-:W-:Y:S01]  /*1230*/  HFMA2 R133, -RZ, RZ, 0, 0 ;  /* 0x00000000ff857431 */ /* 0x000fe200000001ff */
[----:B------:R-:W-:Y:S02]  /*1240*/  @P1 LEA.HI.SX32 R133, R135, R4, 0x1d ;  /* 0x0000000487851211 */ /* 0x000fe400078feaff */
[----:B------:R-:W-:Y:S02]  /*1250*/  @P0 SHF.R.S32.HI R132, RZ, 0x1f, R149 ;  /* 0x0000001fff840819 */ /* 0x000fe40000011495 */
[C---:B------:R-:W-:Y:S02]  /*1260*/  IADD3 R135, PT, PT, R133.reuse, 0x20, RZ ;  /* 0x0000002085877810 */ /* 0x040fe40007ffe0ff */
[----:B------:R-:W-:Y:S01]  /*1270*/  @P0 LEA.HI R149, R132, R149, RZ, 0x3 ;  /* 0x0000009584950211 */ /* 0x000fe200078f18ff */
[----:B-1----:R-:W-:-:S04]  /*1280*/  IMAD.WIDE.U32 R132, R133, 0x8, R130 ;  /* 0x0000000885847825 */ /* 0x002fc800078e0082 */
[----:B------:R-:W-:Y:S01]  /*1290*/  IMAD.WIDE.U32 R130, R135, 0x8, R130 ;  /* 0x0000000887827825 */ /* 0x000fe200078e0082 */
[----:B------:R-:W-:Y:S01]  /*12a0*/  @P0 LEA.HI.SX32 R135, R149, R4, 0x1d ;  /* 0x0000000495870211 */ /* 0x000fe200078feaff */
[----:B------:R-:W5:Y:S03]  /*12b0*/  LDG.E.64 R132, desc[UR6][R132.64] ;  /* 0x0000000684847981 */ /* 0x000f66000c1e1b00 */
[C---:B------:R-:W-:Y:S01]  /*12c0*/  @P0 IADD3 R149, PT, PT, R135.reuse, 0x20, RZ ;  /* 0x0000002087950810 */ /* 0x040fe20007ffe0ff */
[--C-:B----4-:R-:W-:Y:S01]  /*12d0*/  @P0 IMAD.WIDE.U32 R134, R135, 0x10, R136.reuse ;  /* 0x0000001087860825 */ /* 0x110fe200078e0088 */
[----:B------:R-:W5:Y:S03]  /*12e0*/  LDG.E.64 R130, desc[UR6][R130.64] ;  /* 0x0000000682827981 */ /* 0x000f66000c1e1b00 */
[----:B------:R-:W-:Y:S01]  /*12f0*/  @P0 IMAD.WIDE.U32 R136, R149, 0x10, R136 ;  /* 0x0000001095880825 */ /* 0x000fe200078e0088 */
[----:B------:R1:W5:Y:S04]  /*1300*/  @P0 LDG.E.128 R28, desc[UR6][R134.64] ;  /* 0x00000006861c0981 */ /* 0x000368000c1e1d00 */
[----:B------:R1:W5:Y:S01]  /*1310*/  @P0 LDG.E.128 R24, desc[UR6][R136.64] ;  /* 0x0000000688180981 */ /* 0x000362000c1e1d00 */
[----:B------:R-:W-:Y:S01]  /*1320*/  HFMA2 R150, -RZ, RZ, 0, 0 ;  /* 0x00000000ff967431 */ /* 0x000fe200000001ff */
[----:B------:R-:W-:-:S07]  /*1330*/  MOV R149, RZ ;  /* 0x000000ff00957202 */ /* 0x000fce0000000f00 */
.L_x_2677:
[----:B------:R-:W-:Y:S05]  /*1340*/  BSYNC.RECONVERGENT B1 ;  /* 0x0000000000017941 */ /* 0x000fea0003800200 */
.L_x_2675:
[----:B------:R-:W-:-:S03]  /*1350*/  UMOV UR4, 0xffffffff ;  /* 0xffffffff00047882 */ /* 0x000fc60000000000 */
[----:B------:R-:W-:Y:S05]  /*1360*/  BRA.DIV UR4, `(.L_x_2678) ;  /* 0x0000005a04987947 */ /* 0x000fea000b800000 */
[----:B-1----:R-:W1:Y:S01]  /*1370*/  SHFL.BFLY PT, R134, R149, 0x1, 0x1f ;  /* 0x0c201f0095867f89 */ /* 0x002e6200000e0000 */
        /* <DEDUP_REMOVED lines=18> */
[--C-:B-1----:R-:W-:Y:S01]  /*14a0*/  FADD.FTZ R137, R153, R150.reuse ;  /* 0x0000009699897221 */ /* 0x102fe20000010000 */
[----:B------:R-:W-:Y:S01]  /*14b0*/  PRMT R150, R24, 0x7632, R150 ;  /* 0x0000763218967816 */ /* 0x000fe20000000096 */
[----:B--2---:R-:W-:-:S03]  /*14c0*/  FADD.FTZ R158, R154, R149 ;  /* 0x000000959a9e7221 */ /* 0x004fc60000010000 */
[----:B------:R1:W2:Y:S01]  /*14d0*/  SHFL.BFLY PT, R160, R137, 0x10, 0x1f ;  /* 0x0e001f0089a07f89 */ /* 0x0002a200000e0000 */
[----:B------:R-:W-:Y:S02]  /*14e0*/  PRMT R149, R27, 0x7632, R149 ;  /* 0x000076321b957816 */ /* 0x000fe40000000095 */
[----:B------:R-:W-:Y:S01]  /*14f0*/  PRMT R154, R28, 0x7632, R154 ;  /* 0x000076321c9a7816 */ /* 0x000fe2000000009a */
[----:B------:R1:W3:Y:S06]  /*1500*/  SHFL.BFLY PT, R155, R158, 0x10, 0x1f ;  /* 0x0e001f009e9b7f89 */ /* 0x0002ec00000e0000 */
.L_x_2815:
        /* <DEDUP_REMOVED lines=36> */
[----:B------:R-:W-:Y:S01]  /*1750*/  LOP3.LUT P2, RZ, R132, 0xff, RZ, 0xc0, !PT ;  /* 0x000000ff84ff7812 */ /* 0x000fe2000784c0ff */
[----:B------:R-:W-:Y:S01]  /*1760*/  FADD.FTZ R152, R6, -R157 ;  /* 0x8000009d06987221 */ /* 0x000fe20000010000 */
[----:B------:R-:W-:-:S03]  /*1770*/  MOV R157, RZ ;  /* 0x000000ff009d7202 */ /* 0x000fc60000000f00 */
[----:B------:R-:W-:-:S05]  /*1780*/  FMUL.FTZ R152, R145, R152 ;  /* 0x0000009891987220 */ /* 0x000fca0000410000 */
[----:B------:R-:W-:-:S05]  /*1790*/  FSEL R152, R152, RZ, P0 ;  /* 0x000000ff98987208 */ /* 0x000fca0000000000 */
[----:B------:R-:W-:-:S04]  /*17a0*/  FMUL.FTZ R152, R152, UR13 ;  /* 0x0000000d98987c20 */ /* 0x000fc80008410000 */
[----:B------:R-:W-:Y:S01]  /*17b0*/  FMUL.FTZ R163, R152, UR12 ;  /* 0x0000000c98a37c20 */ /* 0x000fe20008410000 */
[----:B------:R-:W-:-:S05]  /*17c0*/  @P2 SHF.L.U32 R152, R112, 0x10, RZ ;  /* 0x0000001070982819 */ /* 0x000fca00000006ff */
[----:B------:R-:W-:Y:S01]  /*17d0*/  @P2 FMUL.FTZ R157, R163, R152 ;  /* 0x00000098a39d2220 */ /* 0x000fe20000410000 */
[----:B------:R-:W-:-:S03]  /*17e0*/  FMUL.FTZ R152, R32, R163 ;  /* 0x000000a320987220 */ /* 0x000fc60000410000 */
[----:B------:R-:W-:Y:S02]  /*17f0*/  FADD.FTZ R108, R108, R157 ;  /* 0x0000009d6c6c7221 */ /* 0x000fe40000010000 */
[----:B------:R-:W-:-:S04]  /*1800*/  FSEL R152, R152, RZ, P2 ;  /* 0x000000ff98987208 */ /* 0x000fc80001000000 */
[----:B------:R-:W-:-:S04]  /*1810*/  F2FP.BF16.F32.PACK_AB R152, RZ, R152 ;  /* 0x00000098ff98723e */ /* 0x000fc800000010ff */
[----:B------:R-:W-:-:S07]  /*1820*/  PRMT R116, R152, 0x7610, R116 ;  /* 0x0000761098747816 */ /* 0x000fce0000000074 */
.L_x_2683:
[----:B------:R-:W-:Y:S05]  /*1830*/  BSYNC.RECONVERGENT B2 ;  /* 0x0000000000027941 */ /* 0x000fea0003800200 */
.L_x_2682:
        /* <DEDUP_REMOVED lines=18> */
.L_x_2685:
[----:B------:R-:W-:Y:S05]  /*1960*/  BSYNC.RECONVERGENT B2 ;  /* 0x0000000000027941 */ /* 0x000fea0003800200 */
.L_x_2684:
        /* <DEDUP_REMOVED lines=18> */
.L_x_2687:
[----:B------:R-:W-:Y:S05]  /*1a90*/  BSYNC.RECONVERGENT B2 ;  /* 0x0000000000027941 */ /* 0x000fea0003800200 */
.L_x_2686:
        /* <DEDUP_REMOVED lines=18> */
.L_x_2689:
[----:B------:R-:W-:Y:S05]  /*1bc0*/  BSYNC.RECONVERGENT B2 ;  /* 0x0000000000027941 */ /* 0x000fea0003800200 */
.L_x_2688:
        /* <DEDUP_REMOVED lines=18> */
.L_x_2691:
[----:B------:R-:W-:Y:S05]  /*1cf0*/  BSYNC.RECONVERGENT B2 ;  /* 0x0000000000027941 */ /* 0x000fea0003800200 */
.L_x_2690:
        /* <DEDUP_REMOVED lines=18> */
.L_x_2693:
[----:B------:R-:W-:Y:S05]  /*1e20*/  BSYNC.RECONVERGENT B2 ;  /* 0x0000000000027941 */ /* 0x000fea0003800200 */
.L_x_2692:
        /* <DEDUP_REMOVED lines=18> */
.L_x_2695:
[----:B------:R-:W-:Y:S05]  /*1f50*/  BSYNC.RECONVERGENT B2 ;  /* 0x0000000000027941 */ /* 0x000fea0003800200 */
.L_x_2694:
[----:B------:R-:W-:Y:S05]  /*1f60*/  @!P1 BRA `(.L_x_2696) ;  /* 0x0000001c00509947 */ /* 0x000fea0003800000 */
[----:B------:R-:W-:Y:S01]  /*1f70*/  ISETP.GE.U32.AND P0, PT, R132, RZ, PT ;  /* 0x000000ff8400720c */ /* 0x000fe20003f06070 */
[----:B------:R-:W-:Y:S01]  /*1f80*/  FFMA.FTZ R132, R20, R148, R155 ;  /* 0x0000009414847223 */ /* 0x000fe2000001009b */
[----:B------:R-:W-:Y:S02]  /*1f90*/  ISETP.GT.AND P2, PT, R143, RZ, PT ;  /* 0x000000ff8f00720c */ /* 0x000fe40003f44270 */
[----:B------:R-:W-:Y:S01]  /*1fa0*/  ISETP.GE.U32.AND.EX P0, PT, R133, 0x1000000, PT, P0 ;  /* 0x010000008500780c */ /* 0x000fe20003f06100 */
[----:B------:R-:W-:-:S04]  /*1fb0*/  FADD.FTZ R132, R17, -R132 ;  /* 0x8000008411847221 */ /* 0x000fc80000010000 */
[----:B------:R-:W-:-:S05]  /*1fc0*/  FMUL.FTZ R132, R145, R132 ;  /* 0x0000008491847220 */ /* 0x000fca0000410000 */
[----:B------:R-:W-:-:S03]  /*1fd0*/  FSEL R132, R132, RZ, P2 ;  /* 0x000000ff84847208 */ /* 0x000fc60001000000 */
[----:B------:R-:W-:Y:S02]  /*1fe0*/  @P0 SHF.L.U32 R135, R135, 0x10, RZ ;  /* 0x0000001087870819 */ /* 0x000fe400000006ff */
[----:B------:R-:W-:-:S04]  /*1ff0*/  FMUL.FTZ R132, R132, UR13 ;  /* 0x0000000d84847c20 */ /* 0x000fc80008410000 */
[----:B------:R-:W-:Y:S01]  /*2000*/  FMUL.FTZ R134, R132, UR12 ;  /* 0x0000000c84867c20 */ /* 0x000fe20008410000 */
[----:B------:R-:W-:-:S03]  /*2010*/  HFMA2 R132, -RZ, RZ, 0, 0 ;  /* 0x00000000ff847431 */ /* 0x000fc600000001ff */
[----:B------:R-:W-:Y:S01]  /*2020*/  FMUL.FTZ R133, R39, R134 ;  /* 0x0000008627857220 */ /* 0x000fe20000410000 */
[----:B------:R-:W-:-:S04]  /*2030*/  @P0 FMUL.FTZ R132, R134, R135 ;  /* 0x0000008786840220 */ /* 0x000fc80000410000 */
[----:B------:R-:W-:Y:S01]  /*2040*/  FSEL R133, R133, RZ, P0 ;  /* 0x000000ff85857208 */ /* 0x000fe20000000000 */
[----:B------:R-:W-:-:S03]  /*2050*/  FADD.FTZ R107, R107, R132 ;  /* 0x000000846b6b7221 */ /* 0x000fc60000010000 */
[----:B------:R-:W-:-:S04]  /*2060*/  F2FP.BF16.F32.PACK_AB R133, RZ, R133 ;  /* 0x00000085ff85723e */ /* 0x000fc800000010ff */
[----:B------:R-:W-:Y:S01]  /*2070*/  PRMT R119, R119, 0x5410, R133 ;  /* 0x0000541077777816 */ /* 0x000fe20000000085 */
[----:B------:R-:W-:Y:S06]  /*2080*/  BRA `(.L_x_2696) ;  /* 0x0000001c00087947 */ /* 0x000fec0003800000 */
.L_x_2681:
        /* <DEDUP_REMOVED lines=22> */
.L_x_2698:
[----:B------:R-:W-:Y:S05]  /*21f0*/  BSYNC.RECONVERGENT B2 ;  /* 0x0000000000027941 */ /* 0x000fea0003800200 */
.L_x_2697:
        /* <DEDUP_REMOVED lines=13> */
.L_x_2700:
[----:B------:R-:W-:Y:S05]  /*22d0*/  BSYNC.RECONVERGENT B2 ;  /* 0x0000000000027941 */ /* 0x000fea0003800200 */
.L_x_2699:
        /* <DEDUP_REMOVED lines=22> */
.L_x_2702:
[----:B------:R-:W-:Y:S05]  /*2440*/  BSYNC.RECONVERGENT B2 ;  /* 0x0000000000027941 */ /* 0x000fea0003800200 */
.L_x_2701:
[----:B------:R-:W-:Y:S04]  /*2450*/  BSSY.RECONVERGENT B2, `(.L_x_2703) ;  /* 0x000000d000027945 */ /* 0x000fe80003800200 */
[----:B------:R-:W-:Y:S05]  /*2460*/  @!P1 BRA `(.L_x_2704) ;  /* 0x00000000002c9947 */ /* 0x000fea0003800000 */
        /* <DEDUP_REMOVED lines=11> */
.L_x_2704:
[----:B------:R-:W-:Y:S05]  /*2520*/  BSYNC.RECONVERGENT B2 ;  /* 0x0000000000027941 */ /* 0x000fea0003800200 */
.L_x_2703:
        /* <DEDUP_REMOVED lines=22> */
.L_x_2706:
[----:B------:R-:W-:Y:S05]  /*2690*/  BSYNC.RECONVERGENT B2 ;  /* 0x0000000000027941 */ /* 0x000fea0003800200 */
.L_x_2705:
        /* <DEDUP_REMOVED lines=13> */
.L_x_2708:
[----:B------:R-:W-:Y:S05]  /*2770*/  BSYNC.RECONVERGENT B2 ;  /* 0x0000000000027941 */ /* 0x000fea0003800200 */
.L_x_2707:
        /* <DEDUP_REMOVED lines=22> */
.L_x_2710:
[----:B------:R-:W-:Y:S05]  /*28e0*/  BSYNC.RECONVERGENT B2 ;  /* 0x0000000000027941 */ /* 0x000fea0003800200 */
.L_x_2709:
[----:B------:R-:W-:Y:S01]  /*28f0*/  F2FP.BF16.F32.PACK_AB R123, R159, R152 ;  /* 0x000000989f7b723e */ /* 0x000fe200000010ff */
[----:B------:R-:W-:Y:S06]  /*2900*/  @!P1 BRA `(.L_x_2696) ;  /* 0x0000001000e89947 */ /* 0x000fec0003800000 */
[----:B------:R-:W-:Y:S01]  /*2910*/  ISETP.GE.U32.AND P0, PT, R132, RZ, PT ;  /* 0x000000ff8400720c */ /* 0x000fe20003f06070 */
[----:B------:R-:W-:-:S03]  /*2920*/  FMUL.FTZ R132, R159, UR13 ;  /* 0x0000000d9f847c20 */ /* 0x000fc60008410000 */
[----:B------:R-:W-:Y:S01]  /*2930*/  ISETP.GE.U32.AND.EX P0, PT, R133, 0x1000000, PT, P0 ;  /* 0x010000008500780c */ /* 0x000fe20003f06100 */
[----:B------:R-:W-:Y:S01]  /*2940*/  FMUL.FTZ R134, R132, UR12 ;  /* 0x0000000c84867c20 */ /* 0x000fe20008410000 */
[----:B------:R-:W-:-:S03]  /*2950*/  HFMA2 R132, -RZ, RZ, 0, 0 ;  /* 0x00000000ff847431 */ /* 0x000fc600000001ff */
        /* <DEDUP_REMOVED lines=8> */
.L_x_2680:
        /* <DEDUP_REMOVED lines=9> */
[----:B------:R-:W-:Y:S02]  /*2a70*/  SHF.L.U32 R152, R28, 0x10, RZ ;  /* 0x000000101c987819 */ /* 0x000fe400000006ff */
[----:B------:R-:W-:Y:S01]  /*2a80*/  LOP3.LUT P0, RZ, R132, 0xff, RZ, 0xc0, !PT ;  /* 0x000000ff84ff7812 */ /* 0x000fe2000780c0ff */
[----:B------:R-:W-:-:S04]  /*2a90*/  @P2 FADD.FTZ R157, R6, -R157 ;  /* 0x8000009d069d2221 */ /* 0x000fc80000010000 */
[----:B------:R-:W-:Y:S01]  /*2aa0*/  @P2 FFMA.FTZ R152, R145, R157, R152 ;  /* 0x0000009d91982223 */ /* 0x000fe20000010098 */
[----:B------:R-:W-:-:S03]  /*2ab0*/  MOV R157, RZ ;  /* 0x000000ff009d7202 */ /* 0x000fc60000000f00 */
[----:B------:R-:W-:-:S04]  /*2ac0*/  FMUL.FTZ R152, R152, UR13 ;  /* 0x0000000d98987c20 */ /* 0x000fc80008410000 */
[----:B------:R-:W-:Y:S01]  /*2ad0*/  FMUL.FTZ R163, R152, UR12 ;  /* 0x0000000c98a37c20 */ /* 0x000fe20008410000 */
[----:B------:R-:W-:-:S05]  /*2ae0*/  @P0 SHF.L.U32 R152, R112, 0x10, RZ ;  /* 0x0000001070980819 */ /* 0x000fca00000006ff */
[-C--:B------:R-:W-:Y:S01]  /*2af0*/  @P0 FMUL.FTZ R157, R152, R163.reuse ;  /* 0x000000a3989d0220 */ /* 0x080fe20000410000 */
[----:B------:R-:W-:-:S03]  /*2b00*/  FMUL.FTZ R152, R32, R163 ;  /* 0x000000a320987220 */ /* 0x000fc60000410000 */
[----:B------:R-:W-:Y:S02]  /*2b10*/  FADD.FTZ R108, R108, R157 ;  /* 0x0000009d6c6c7221 */ /* 0x000fe40000010000 */
[----:B------:R-:W-:-:S04]  /*2b20*/  FSEL R152, R152, RZ, P0 ;  /* 0x000000ff98987208 */ /* 0x000fc80000000000 */
[----:B------:R-:W-:-:S04]  /*2b30*/  F2FP.BF16.F32.PACK_AB R152, RZ, R152 ;  /* 0x00000098ff98723e */ /* 0x000fc800000010ff */
[----:B------:R-:W-:-:S07]  /*2b40*/  PRMT R116, R152, 0x7610, R116 ;  /* 0x0000761098747816 */ /* 0x000fce0000000074 */
.L_x_2713:
[----:B------:R-:W-:Y:S05]  /*2b50*/  BSYNC.RECONVERGENT B2 ;  /* 0x0000000000027941 */ /* 0x000fea0003800200 */
.L_x_2712:
        /* <DEDUP_REMOVED lines=17> */
.L_x_2715:
[----:B------:R-:W-:Y:S05]  /*2c70*/  BSYNC.RECONVERGENT B2 ;  /* 0x0000000000027941 */ /* 0x000fea0003800200 */
.L_x_2714:
[----:B------:R-:W-:Y:S04]  /*2c80*/  BSSY.RECONVERGENT B2, `(.L_x_2716) ;  /* 0x0000011000027945 */ /* 0x000fe80003800200 */
[----:B------:R-:W-:Y:S05]  /*2c90*/  @!P1 BRA `(.L_x_2717) ;  /* 0x00000000003c9947 */ /* 0x000fea0003800000 */
        /* <DEDUP_REMOVED lines=15> */
.L_x_2717:
[----:B------:R-:W-:Y:S05]  /*2d90*/  BSYNC.RECONVERGENT B2 ;  /* 0x0000000000027941 */ /* 0x000fea0003800200 */
.L_x_2716:
[----:B------:R-:W-:Y:S04]  /*2da0*/  BSSY.RECONVERGENT B2, `(.L_x_2718) ;  /* 0x0000011000027945 */ /* 0x000fe80003800200 */
[----:B------:R-:W-:Y:S05]  /*2db0*/  @!P1 BRA `(.L_x_2719) ;  /* 0x00000000003c9947 */ /* 0x000fea0003800000 */
[----:B------:R-:W-:Y:S01]  /*2dc0*/  @P2 FFMA.FTZ R152, R16, R148, R155 ;  /* 0x0000009410982223 */ /* 0x000fe2000001009b */
[----:B------:R-:W-:Y:S02]  /*2dd0*/  SHF.L.U32 R156, R156, 0x10, RZ ;  /* 0x000000109c9c7819 */ /* 0x000fe400000006ff */
[----:B------:R-:W-:Y:S01]  /*2de0*/  LOP3.LUT P0, RZ, R132, 0xff000000, RZ, 0xc0, !PT ;  /* 0xff00000084ff7812 */ /* 0x000fe2000780c0ff */
[----:B------:R-:W-:-:S04]  /*2df0*/  @P2 FADD.FTZ R152, R13, -R152 ;  /* 0x800000980d982221 */ /* 0x000fc80000010000 */
[----:B------:R-:W-:Y:S01]  /*2e00*/  @P2 FFMA.FTZ R156, R145, R152, R156 ;  /* 0x00000098919c2223 */ /* 0x000fe2000001009c */
[----:B------:R-:W-:-:S03]  /*2e10*/  HFMA2 R152, -RZ, RZ, 0, 0 ;  /* 0x00000000ff987431 */ /* 0x000fc600000001ff */
[----:B------:R-:W-:-:S04]  /*2e20*/  FMUL.FTZ R156, R156, UR13 ;  /* 0x0000000d9c9c7c20 */ /* 0x000fc80008410000 */
[----:B------:R-:W-:Y:S01]  /*2e30*/  FMUL.FTZ R156, R156, UR12 ;  /* 0x0000000c9c9c7c20 */ /* 0x000fe20008410000 */
[----:B------:R-:W-:-:S03]  /*2e40*/  @P0 SHF.L.U32 R157, R158, 0x10, RZ ;  /* 0x000000109e9d0819 */ /* 0x000fc600000006ff */
[-C--:B------:R-:W-:Y:S02]  /*2e50*/  FMUL.FTZ R154, R35, R156.reuse ;  /* 0x0000009c239a7220 */ /* 0x080fe40000410000 */
[----:B------:R-:W-:-:S03]  /*2e60*/  @P0 FMUL.FTZ R152, R157, R156 ;  /* 0x0000009c9d980220 */ /* 0x000fc60000410000 */
[----:B------:R-:W-:Y:S01]  /*2e70*/  FSEL R154, R154, RZ, P0 ;  /* 0x000000ff9a9a7208 */ /* 0x000fe20000000000 */
[----:B------:R-:W-:-:S03]  /*2e80*/  FADD.FTZ R111, R111, R152 ;  /* 0x000000986f6f7221 */ /* 0x000fc60000010000 */
[----:B------:R-:W-:-:S04]  /*2e90*/  F2FP.BF16.F32.PACK_AB R154, RZ, R154 ;  /* 0x0000009aff9a723e */ /* 0x000fc800000010ff */
[----:B------:R-:W-:-:S07]  /*2ea0*/  PRMT R117, R117, 0x5410, R154 ;  /* 0x0000541075757816 */ /* 0x000fce000000009a */
.L_x_2719:
[----:B------:R-:W-:Y:S05]  /*2eb0*/  BSYNC.RECONVERGENT B2 ;  /* 0x0000000000027941 */ /* 0x000fea0003800200 */
.L_x_2718:
        /* <DEDUP_REMOVED lines=17> */
.L_x_2721:
[----:B------:R-:W-:Y:S05]  /*2fd0*/  BSYNC.RECONVERGENT B2 ;  /* 0x0000000000027941 */ /* 0x000fea0003800200 */
.L_x_2720:
        /* <DEDUP_REMOVED lines=9> */
[----:B------:R-:W-:Y:S01]  /*3070*/  @P0 SHF.L.U32 R157, R134, 0x10, RZ ;  /* 0x00000010869d0819 */ /* 0x000fe200000006ff */
[----:B------:R-:W-:Y:S02]  /*3080*/  HFMA2 R134, -RZ, RZ, 0, 0 ;  /* 0x00000000ff867431 */ /* 0x000fe400000001ff */
[----:B------:R-:W-:-:S04]  /*3090*/  FMUL.FTZ R152, R152, UR12 ;  /* 0x0000000c98987c20 */ /* 0x000fc80008410000 */
[-C--:B------:R-:W-:Y:S01]  /*30a0*/  @P0 FMUL.FTZ R134, R157, R152.reuse ;  /* 0x000000989d860220 */ /* 0x080fe20000410000 */
[----:B------:R-:W-:-:S03]  /*30b0*/  FMUL.FTZ R152, R37, R152 ;  /* 0x0000009825987220 */ /* 0x000fc60000410000 */
[----:B------:R-:W-:Y:S02]  /*30c0*/  FADD.FTZ R105, R105, R134 ;  /* 0x0000008669697221 */ /* 0x000fe40000010000 */
[----:B------:R-:W-:-:S04]  /*30d0*/  FSEL R152, R152, RZ, P0 ;  /* 0x000000ff98987208 */ /* 0x000fc80000000000 */
[----:B------:R-:W-:-:S04]  /*30e0*/  F2FP.BF16.F32.PACK_AB R152, RZ, R152 ;  /* 0x00000098ff98723e */ /* 0x000fc800000010ff */
[----:B------:R-:W-:-:S07]  /*30f0*/  PRMT R118, R118, 0x5410, R152 ;  /* 0x0000541076767816 */ /* 0x000fce0000000098 */
.L_x_2723:
[----:B------:R-:W-:Y:S05]  /*3100*/  BSYNC.RECONVERGENT B2 ;  /* 0x0000000000027941 */ /* 0x000fea0003800200 */
.L_x_2722:
        /* <DEDUP_REMOVED lines=17> */
.L_x_2725:
[----:B------:R-:W-:Y:S05]  /*3220*/  BSYNC.RECONVERGENT B2 ;  /* 0x0000000000027941 */ /* 0x000fea0003800200 */
.L_x_2724:
        /* <DEDUP_REMOVED lines=11> */
[----:B------:R-:W-:-:S03]  /*32e0*/  HFMA2 R132, -RZ, RZ, 0, 0 ;  /* 0x00000000ff847431 */ /* 0x000fc600000001ff */
[-C--:B------:R-:W-:Y:S01]  /*32f0*/  FMUL.FTZ R133, R39, R134.reuse ;  /* 0x0000008627857220 */ /* 0x080fe20000410000 */
[----:B------:R-:W-:-:S04]  /*3300*/  @P0 FMUL.FTZ R132, R135, R134 ;  /* 0x0000008687840220 */ /* 0x000fc80000410000 */
[----:B------:R-:W-:Y:S01]  /*3310*/  FSEL R133, R133, RZ, P0 ;  /* 0x000000ff85857208 */ /* 0x000fe20000000000 */
[----:B------:R-:W-:-:S03]  /*3320*/  FADD.FTZ R107, R107, R132 ;  /* 0x000000846b6b7221 */ /* 0x000fc60000010000 */
[----:B------:R-:W-:-:S04]  /*3330*/  F2FP.BF16.F32.PACK_AB R133, RZ, R133 ;  /* 0x00000085ff85723e */ /* 0x000fc800000010ff */
[----:B------:R-:W-:Y:S01]  /*3340*/  PRMT R119, R119, 0x5410, R133 ;  /* 0x0000541077777816 */ /* 0x000fe20000000085 */
[----:B------:R-:W-:Y:S06]  /*3350*/  BRA `(.L_x_2696) ;  /* 0x0000000800547947 */ /* 0x000fec0003800000 */
.L_x_2711:
[----:B------:R-:W-:Y:S01]  /*3360*/  @P2 FFMA.FTZ R121, R3, R148, R155 ;  /* 0x0000009403792223 */ /* 0x000fe2000001009b */
[----:B------:R-:W-:Y:S01]  /*3370*/  SHF.L.U32 R120, R28, 0x10, RZ ;  /* 0x000000101c787819 */ /* 0x000fe200000006ff */
[----:B------:R-:W-:Y:S01]  /*3380*/  BSSY.RECONVERGENT B2, `(.L_x_2726) ;  /* 0x0000010000027945 */ /* 0x000fe20003800200 */
[----:B------:R-:W-:Y:S01]  /*3390*/  ISETP.GT.AND P0, PT, R143, RZ, PT ;  /* 0x000000ff8f00720c */ /* 0x000fe20003f04270 */
[----:B------:R-:W-:-:S04]  /*33a0*/  @P2 FADD.FTZ R121, R6, -R121 ;  /* 0x8000007906792221 */ /* 0x000fc80000010000 */
[----:B------:R-:W-:Y:S01]  /*33b0*/  @P2 FFMA.FTZ R120, R145, R121, R120 ;  /* 0x0000007991782223 */ /* 0x000fe20000010078 */
[----:B------:R-:W-:Y:S07]  /*33c0*/  @!P1 BRA `(.L_x_2727) ;  /* 0x00000000002c9947 */ /* 0x000fee0003800000 */
        /* <DEDUP_REMOVED lines=11> */
.L_x_2727:
[----:B------:R-:W-:Y:S05]  /*3480*/  BSYNC.RECONVERGENT B2 ;  /* 0x0000000000027941 */ /* 0x000fea0003800200 */
.L_x_2726:
        /* <DEDUP_REMOVED lines=18> */
.L_x_2729:
[----:B------:R-:W-:Y:S05]  /*35b0*/  BSYNC.RECONVERGENT B2 ;  /* 0x0000000000027941 */ /* 0x000fea0003800200 */
.L_x_2728:
[----:B------:R-:W-:Y:S01]  /*35c0*/  @P0 FFMA.FTZ R121, R5, R148, R155 ;  /* 0x0000009405790223 */ /* 0x000fe2000001009b */
[----:B------:R-:W-:Y:S01]  /*35d0*/  F2FP.BF16.F32.PACK_AB R120, R122, R120 ;  /* 0x000000787a78723e */ /* 0x000fe200000010ff */
[----:B------:R-:W-:Y:S01]  /*35e0*/  BSSY.RECONVERGENT B2, `(.L_x_2730) ;  /* 0x0000010000027945 */ /* 0x000fe20003800200 */
        /* <DEDUP_REMOVED lines=15> */
.L_x_2731:
[----:B------:R-:W-:Y:S05]  /*36e0*/  BSYNC.RECONVERGENT B2 ;  /* 0x0000000000027941 */ /* 0x000fea0003800200 */
.L_x_2730:
[-CC-:B------:R-:W-:Y:S01]  /*36f0*/  @P0 FFMA.FTZ R121, R7, R148.reuse, R155.reuse ;  /* 0x0000009407790223 */ /* 0x180fe2000001009b */
[----:B------:R-:W-:Y:S01]  /*3700*/  SHF.L.U32 R162, R30, 0x10, RZ ;  /* 0x000000101ea27819 */ /* 0x000fe200000006ff */
[-C--:B------:R-:W-:Y:S01]  /*3710*/  @P0 FFMA.FTZ R164, R18, R148.reuse, R155 ;  /* 0x0000009412a40223 */ /* 0x080fe2000001009b */
[----:B------:R-:W-:Y:S01]  /*3720*/  SHF.L.U32 R154, R157, 0x10, RZ ;  /* 0x000000109d9a7819 */ /* 0x000fe200000006ff */
[----:B------:R-:W-:Y:S01]  /*3730*/  @P0 FADD.FTZ R121, R10, -R121 ;  /* 0x800000790a790221 */ /* 0x000fe20000010000 */
[----:B------:R-:W-:Y:S01]  /*3740*/  SHF.L.U32 R152, R152, 0x10, RZ ;  /* 0x0000001098987819 */ /* 0x000fe200000006ff */
[----:B------:R-:W-:Y:S01]  /*3750*/  @P0 FADD.FTZ R123, R15, -R164 ;  /* 0x800000a40f7b0221 */ /* 0x000fe20000010000 */
[-CC-:B------:R-:W-:Y:S01]  /*3760*/  @P0 FFMA.FTZ R164, R20, R148.reuse, R155.reuse ;  /* 0x0000009414a40223 */ /* 0x180fe2000001009b */
[----:B------:R-:W-:Y:S01]  /*3770*/  @P0 FFMA.FTZ R162, R145, R121, R162 ;  /* 0x0000007991a20223 */ /* 0x000fe200000100a2 */
[----:B------:R-:W-:Y:S01]  /*3780*/  SHF.L.U32 R121, R156, 0x10, RZ ;  /* 0x000000109c797819 */ /* 0x000fe200000006ff */
[----:B------:R-:W-:Y:S01]  /*3790*/  @P0 FFMA.FTZ R156, R16, R148, R155 ;  /* 0x00000094109c0223 */ /* 0x000fe2000001009b */
[----:B------:R-:W-:Y:S01]  /*37a0*/  @P0 FADD.FTZ R164, R17, -R164 ;  /* 0x800000a411a40221 */ /* 0x000fe20000010000 */
[----:B------:R-:W-:Y:S01]  /*37b0*/  BSSY.RECONVERGENT B2, `(.L_x_2732) ;  /* 0x0000011000027945 */ /* 0x000fe20003800200 */
[----:B------:R-:W-:Y:S01]  /*37c0*/  @P0 FFMA.FTZ R154, R145, R123, R154 ;  /* 0x0000007b919a0223 */ /* 0x000fe2000001009a */
[----:B------:R-:W-:Y:S01]  /*37d0*/  @P0 FADD.FTZ R156, R13, -R156 ;  /* 0x8000009c0d9c0221 */ /* 0x000fe20000010000 */
[----:B------:R-:W-:-:S03]  /*37e0*/  @P0 FFMA.FTZ R152, R145, R164, R152 ;  /* 0x000000a491980223 */ /* 0x000fc60000010098 */
        /* <DEDUP_REMOVED lines=13> */
.L_x_2733:
[----:B------:R-:W-:Y:S05]  /*38c0*/  BSYNC.RECONVERGENT B2 ;  /* 0x0000000000027941 */ /* 0x000fea0003800200 */
.L_x_2732:
        /* <DEDUP_REMOVED lines=13> */
.L_x_2735:
[----:B------:R-:W-:Y:S05]  /*39a0*/  BSYNC.RECONVERGENT B2 ;  /* 0x0000000000027941 */ /* 0x000fea0003800200 */
.L_x_2734:
        /* <DEDUP_REMOVED lines=13> */
.L_x_2737:
[----:B------:R-:W-:Y:S05]  /*3a80*/  BSYNC.RECONVERGENT B2 ;  /* 0x0000000000027941 */ /* 0x000fea0003800200 */
.L_x_2736:
[----:B------:R-:W-:Y:S01]  /*3a90*/  @P0 FFMA.FTZ R123, R9, R148, R155 ;  /* 0x00000094097b0223 */ /* 0x000fe2000001009b */
[----:B------:R-:W-:Y:S01]  /*3aa0*/  SHF.L.U32 R134, R31, 0x10, RZ ;  /* 0x000000101f867819 */ /* 0x000fe200000006ff */
[----:B------:R-:W-:Y:S01]  /*3ab0*/  BSSY.RECONVERGENT B2, `(.L_x_2738) ;  /* 0x0000011000027945 */ /* 0x000fe20003800200 */
[----:B------:R-:W-:Y:S01]  /*3ac0*/  F2FP.BF16.F32.PACK_AB R121, R121, R122 ;  /* 0x0000007a7979723e */ /* 0x000fe200000010ff */
[----:B------:R-:W-:Y:S01]  /*3ad0*/  @P0 FADD.FTZ R123, R12, -R123 ;  /* 0x8000007b0c7b0221 */ /* 0x000fe20000010000 */
[----:B------:R-:W-:-:S03]  /*3ae0*/  F2FP.BF16.F32.PACK_AB R122, R154, R162 ;  /* 0x000000a29a7a723e */ /* 0x000fc600000010ff */
        /* <DEDUP_REMOVED lines=13> */
.L_x_2739:
[----:B------:R-:W-:Y:S05]  /*3bc0*/  BSYNC.RECONVERGENT B2 ;  /* 0x0000000000027941 */ /* 0x000fea0003800200 */
.L_x_2738:
[----:B------:R-:W-:Y:S01]  /*3bd0*/  F2FP.BF16.F32.PACK_AB R123, R152, R134 ;  /* 0x00000086987b723e */ /* 0x000fe200000010ff */
[----:B------:R-:W-:Y:S06]  /*3be0*/  @!P1 BRA `(.L_x_2696) ;  /* 0x0000000000309947 */ /* 0x000fec0003800000 */
[----:B------:R-:W-:Y:S01]  /*3bf0*/  ISETP.GE.U32.AND P0, PT, R132, RZ, PT ;  /* 0x000000ff8400720c */ /* 0x000fe20003f06070 */
[----:B------:R-:W-:Y:S01]  /*3c00*/  FMUL.FTZ R152, R152, UR13 ;  /* 0x0000000d98987c20 */ /* 0x000fe20008410000 */
[----:B------:R-:W-:Y:S02]  /*3c10*/  HFMA2 R132, -RZ, RZ, 0, 0 ;  /* 0x00000000ff847431 */ /* 0x000fe400000001ff */
        /* <DEDUP_REMOVED lines=8> */
[----:B------:R-:W-:-:S07]  /*3ca0*/  FADD.FTZ R107, R107, R132 ;  /* 0x000000846b6b7221 */ /* 0x000fce0000010000 */
.L_x_2696:
[----:B------:R-:W-:Y:S05]  /*3cb0*/  BSYNC.RECONVERGENT B1 ;  /* 0x0000000000017941 */ /* 0x000fea0003800200 */
.L_x_2679:
[----:B------:R-:W-:Y:S01]  /*3cc0*/  ISETP.NE.U32.AND P0, PT, R161, RZ, PT ;  /* 0x000000ffa100720c */ /* 0x000fe20003f05070 */
[----:B------:R-:W1:Y:S01]  /*3cd0*/  @P1 LDC.64 R134, c[0x0][0x468] ;  /* 0x00011a00ff861b82 */ /* 0x000e620000000a00 */
        /* <DEDUP_REMOVED lines=14> */
.L_x_2741:
[----:B------:R-:W-:Y:S05]  /*3dc0*/  BSYNC.RECONVERGENT B1 ;  /* 0x0000000000017941 */ /* 0x000fea0003800200 */
.L_x_2740:
[----:B------:R-:W-:Y:S01]  /*3dd0*/  BSSY.RECONVERGENT B1, `(.L_x_2742) ;  /* 0x000025e000017945 */ /* 0x000fe20003800200 */
[----:B-1---5:R-:W-:Y:S02]  /*3de0*/  PRMT R135, R115, 0x7632, R135 ;  /* 0x0000763273877816 */ /* 0x022fe40000000087 */
[----:B------:R-:W-:Y:S02]  /*3df0*/  PRMT R134, R114, 0x7632, R134 ;  /* 0x0000763272867816 */ /* 0x000fe40000000086 */
[----:B------:R-:W-:Y:S02]  /*3e00*/  PRMT R133, R113, 0x7632, R133 ;  /* 0x0000763271857816 */ /* 0x000fe40000000085 */
[----:B------:R-:W-:Y:S01]  /*3e10*/  PRMT R132, R112, 0x7632, R132 ;  /* 0x0000763270847816 */ /* 0x000fe20000000084 */
[----:B------:R-:W-:Y:S06]  /*3e20*/  @!P2 BRA `(.L_x_2743) ;  /* 0x0000001000aca947 */ /* 0x000fec0003800000 */
        /* <DEDUP_REMOVED lines=10> */
[-C--:B------:R-:W-:Y:S01]  /*3ed0*/  @P2 FFMA.FTZ R147, R21, R148.reuse, R155 ;  /* 0x0000009415932223 */ /* 0x080fe2000001009b */
[----:B------:R-:W-:Y:S01]  /*3ee0*/  @P2 FADD.FTZ R123, R22, -R123 ;  /* 0x8000007b167b2221 */ /* 0x000fe20000010000 */
[----:B------:R-:W-:Y:S01]  /*3ef0*/  @P2 FADD.FTZ R143, R127, -R122 ;  /* 0x8000007a7f8f2221 */ /* 0x000fe20000010000 */
[----:B------:R-:W-:Y:S01]  /*3f00*/  SHF.L.U32 R122, R151, 0x10, RZ ;  /* 0x00000010977a7819 */ /* 0x000fe200000006ff */
[-CC-:B------:R-:W-:Y:S01]  /*3f10*/  @P2 FFMA.FTZ R158, R140, R148.reuse, R155.reuse ;  /* 0x000000948c9e2223 */ /* 0x180fe2000001009b */
[----:B------:R-:W-:Y:S01]  /*3f20*/  @P2 FFMA.FTZ R156, R145, R123, R156 ;  /* 0x0000007b919c2223 */ /* 0x000fe2000001009c */
[----:B------:R-:W-:Y:S01]  /*3f30*/  @P2 FADD.FTZ R123, R129, -R152 ;  /* 0x80000098817b2221 */ /* 0x000fe20000010000 */
[----:B------:R-:W-:Y:S01]  /*3f40*/  SHF.L.U32 R152, R136, 0x10, RZ ;  /* 0x0000001088987819 */ /* 0x000fe200000006ff */
[-C--:B------:R-:W-:Y:S01]  /*3f50*/  @P2 FFMA.FTZ R121, R125, R148.reuse, R155 ;  /* 0x000000947d792223 */ /* 0x080fe2000001009b */
[----:B------:R-:W-:Y:S01]  /*3f60*/  @P2 FADD.FTZ R147, R124, -R147 ;  /* 0x800000937c932221 */ /* 0x000fe20000010000 */
[----:B------:R-:W-:Y:S01]  /*3f70*/  @P2 FFMA.FTZ R122, R145, R123, R122 ;  /* 0x0000007b917a2223 */ /* 0x000fe2000001007a */
[----:B------:R-:W-:Y:S01]  /*3f80*/  @P2 FADD.FTZ R123, R139, -R158 ;  /* 0x8000009e8b7b2221 */ /* 0x000fe20000010000 */
[-CC-:B------:R-:W-:Y:S01]  /*3f90*/  @P2 FFMA.FTZ R157, R23, R148.reuse, R155.reuse ;  /* 0x00000094179d2223 */ /* 0x180fe2000001009b */
[----:B------:R-:W-:Y:S01]  /*3fa0*/  @P2 FFMA.FTZ R120, R144, R148, R155 ;  /* 0x0000009490782223 */ /* 0x000fe2000001009b */
[----:B------:R-:W-:Y:S01]  /*3fb0*/  SHF.L.U32 R148, R27, 0x10, RZ ;  /* 0x000000101b947819 */ /* 0x000fe200000006ff */
[C---:B------:R-:W-:Y:S01]  /*3fc0*/  @P2 FFMA.FTZ R150, R145.reuse, R143, R150 ;  /* 0x0000008f91962223 */ /* 0x040fe20000010096 */
[C---:B------:R-:W-:Y:S01]  /*3fd0*/  @P2 FFMA.FTZ R146, R145.reuse, R147, R146 ;  /* 0x0000009391922223 */ /* 0x040fe20000010092 */
[----:B------:R-:W-:Y:S01]  /*3fe0*/  @P2 FFMA.FTZ R152, R145, R123, R152 ;  /* 0x0000007b91982223 */ /* 0x000fe20000010098 */
[----:B------:R-:W-:Y:S01]  /*3ff0*/  SHF.L.U32 R136, R149, 0x10, RZ ;  /* 0x0000001095887819 */ /* 0x000fe200000006ff */
[----:B------:R-:W-:Y:S01]  /*4000*/  @P2 FADD.FTZ R121, R142, -R121 ;  /* 0x800000798e792221 */ /* 0x000fe20000010000 */
[----:B------:R-:W-:Y:S01]  /*4010*/  @P2 FADD.FTZ R157, R126, -R157 ;  /* 0x8000009d7e9d2221 */ /* 0x000fe20000010000 */
[----:B------:R-:W-:Y:S01]  /*4020*/  @P2 FADD.FTZ R123, R141, -R120 ;  /* 0x800000788d7b2221 */ /* 0x000fe20000010000 */
[----:B------:R-:W-:Y:S01]  /*4030*/  F2FP.BF16.F32.PACK_AB R120, R150, R156 ;  /* 0x0000009c9678723e */ /* 0x000fe200000010ff */
[C---:B------:R-:W-:Y:S01]  /*4040*/  @P2 FFMA.FTZ R148, R145.reuse, R121, R148 ;  /* 0x0000007991942223 */ /* 0x040fe20000010094 */
[C---:B------:R-:W-:Y:S01]  /*4050*/  @P2 FFMA.FTZ R154, R145.reuse, R157, R154 ;  /* 0x0000009d919a2223 */ /* 0x040fe2000001009a */
[----:B------:R-:W-:Y:S01]  /*4060*/  @P2 FFMA.FTZ R136, R145, R123, R136 ;  /* 0x0000007b91882223 */ /* 0x000fe20000010088 */
[----:B------:R-:W-:Y:S01]  /*4070*/  F2FP.BF16.F32.PACK_AB R121, R122, R146 ;  /* 0x000000927a79723e */ /* 0x000fe200000010ff */
        /* <DEDUP_REMOVED lines=12> */
.L_x_2746:
[----:B------:R-:W-:Y:S05]  /*4140*/  BSYNC.RECONVERGENT B2 ;  /* 0x0000000000027941 */ /* 0x000fea0003800200 */
.L_x_2745:
        /* <DEDUP_REMOVED lines=13> */
.L_x_2748:
[----:B------:R-:W-:Y:S05]  /*4220*/  BSYNC.RECONVERGENT B2 ;  /* 0x0000000000027941 */ /* 0x000fea0003800200 */
.L_x_2747:
        /* <DEDUP_REMOVED lines=13> */
.L_x_2750:
[----:B------:R-:W-:Y:S05]  /*4300*/  BSYNC.RECONVERGENT B2 ;  /* 0x0000000000027941 */ /* 0x000fea0003800200 */
.L_x_2749:
        /* <DEDUP_REMOVED lines=13> */
.L_x_2752:
[----:B------:R-:W-:Y:S05]  /*43e0*/  BSYNC.RECONVERGENT B2 ;  /* 0x0000000000027941 */ /* 0x000fea0003800200 */
.L_x_2751:
        /* <DEDUP_REMOVED lines=13> */
.L_x_2754:
[----:B------:R-:W-:Y:S05]  /*44c0*/  BSYNC.RECONVERGENT B2 ;  /* 0x0000000000027941 */ /* 0x000fea0003800200 */
.L_x_2753:
        /* <DEDUP_REMOVED lines=13> */
.L_x_2756:
[----:B------:R-:W-:Y:S05]  /*45a0*/  BSYNC.RECONVERGENT B2 ;  /* 0x0000000000027941 */ /* 0x000fea0003800200 */
.L_x_2755:
        /* <DEDUP_REMOVED lines=13> */
.L_x_2758:
[----:B------:R-:W-:Y:S05]  /*4680*/  BSYNC.RECONVERGENT B2 ;  /* 0x0000000000027941 */ /* 0x000fea0003800200 */
.L_x_2757:
[----:B------:R-:W-:Y:S02]  /*4690*/  F2FP.BF16.F32.PACK_AB R122, R152, R154 ;  /* 0x0000009a987a723e */ /* 0x000fe400000010ff */
        /* <DEDUP_REMOVED lines=15> */
.L_x_2744:
        /* <DEDUP_REMOVED lines=18> */
.L_x_2761:
[----:B------:R-:W-:Y:S05]  /*48b0*/  BSYNC.RECONVERGENT B2 ;  /* 0x0000000000027941 */ /* 0x000fea0003800200 */
.L_x_2760:
        /* <DEDUP_REMOVED lines=17> */
.L_x_2763:
[----:B------:R-:W-:Y:S05]  /*49d0*/  BSYNC.RECONVERGENT B2 ;  /* 0x0000000000027941 */ /* 0x000fea0003800200 */
.L_x_2762:
        /* <DEDUP_REMOVED lines=17> */
.L_x_2765:
[----:B------:R-:W-:Y:S05]  /*4af0*/  BSYNC.RECONVERGENT B2 ;  /* 0x0000000000027941 */ /* 0x000fea0003800200 */
.L_x_2764:
[----:B------:R-:W-:Y:S04]  /*4b00*/  BSSY.RECONVERGENT B2, `(.L_x_2766) ;  /* 0x0000013000027945 */ /* 0x000fe80003800200 */
[----:B------:R-:W-:Y:S05]  /*4b10*/  @!P1 BRA `(.L_x_2767) ;  /* 0x0000000000449947 */ /* 0x000fea0003800000 */
[----:B------:R-:W-:Y:S01]  /*4b20*/  @P3 PRMT R132, R25, 0x7632, R132 ;  /* 0x0000763219843816 */ /* 0x000fe20000000084 */
[----:B------:R-:W-:Y:S01]  /*4b30*/  @P3 FFMA.FTZ R136, R138, R148, R155 ;  /* 0x000000948a883223 */ /* 0x000fe2000001009b */
[----:B------:R-:W-:Y:S02]  /*4b40*/  LOP3.LUT P2, RZ, R130, 0xff000000, RZ, 0xc0, !PT ;  /* 0xff00000082ff7812 */ /* 0x000fe4000784c0ff */
[----:B------:R-:W-:Y:S01]  /*4b50*/  @P3 SHF.L.U32 R132, R132, 0x10, RZ ;  /* 0x0000001084843819 */ /* 0x000fe200000006ff */
[----:B------:R-:W-:Y:S01]  /*4b60*/  @P3 FADD.FTZ R136, R129, -R136 ;  /* 0x8000008881883221 */ /* 0x000fe20000010000 */
[----:B------:R-:W-:-:S03]  /*4b70*/  @!P3 SHF.L.U32 R151, R151, 0x10, RZ ;  /* 0x000000109797b819 */ /* 0x000fc600000006ff */
[----:B------:R-:W-:Y:S01]  /*4b80*/  @P3 FFMA.FTZ R151, R145, R136, R132 ;  /* 0x0000008891973223 */ /* 0x000fe20000010084 */
[----:B------:R-:W-:-:S03]  /*4b90*/  HFMA2 R132, -RZ, RZ, 0, 0 ;  /* 0x00000000ff847431 */ /* 0x000fc600000001ff */
[----:B------:R-:W-:Y:S02]  /*4ba0*/  FMUL.FTZ R151, R151, UR13 ;  /* 0x0000000d97977c20 */ /* 0x000fe40008410000 */
[----:B------:R-:W-:Y:S02]  /*4bb0*/  @P2 SHF.L.U32 R143, R133, 0x10, RZ ;  /* 0x00000010858f2819 */ /* 0x000fe400000006ff */
[----:B------:R-:W-:-:S04]  /*4bc0*/  FMUL.FTZ R136, R151, UR12 ;  /* 0x0000000c97887c20 */ /* 0x000fc80008410000 */
[-C--:B------:R-:W-:Y:S01]  /*4bd0*/  FMUL.FTZ R133, R43, R136.reuse ;  /* 0x000000882b857220 */ /* 0x080fe20000410000 */
[----:B------:R-:W-:-:S04]  /*4be0*/  @P2 FMUL.FTZ R132, R143, R136 ;  /* 0x000000888f842220 */ /* 0x000fc80000410000 */
[----:B------:R-:W-:Y:S01]  /*4bf0*/  FSEL R133, R133, RZ, P2 ;  /* 0x000000ff85857208 */ /* 0x000fe20001000000 */
[----:B------:R-:W-:-:S03]  /*4c00*/  FADD.FTZ R103, R103, R132 ;  /* 0x0000008467677221 */ /* 0x000fc60000010000 */
[----:B------:R-:W-:-:S04]  /*4c10*/  F2FP.BF16.F32.PACK_AB R133, RZ, R133 ;  /* 0x00000085ff85723e */ /* 0x000fc800000010ff */
[----:B------:R-:W-:-:S07]  /*4c20*/  PRMT R117, R117, 0x5410, R133 ;  /* 0x0000541075757816 */ /* 0x000fce0000000085 */
.L_x_2767:
[----:B------:R-:W-:Y:S05]  /*4c30*/  BSYNC.RECONVERGENT B2 ;  /* 0x0000000000027941 */ /* 0x000fea0003800200 */
.L_x_2766:
        /* <DEDUP_REMOVED lines=17> */
.L_x_2769:
[----:B------:R-:W-:Y:S05]  /*4d50*/  BSYNC.RECONVERGENT B2 ;  /* 0x0000000000027941 */ /* 0x000fea0003800200 */
.L_x_2768:
        /* <DEDUP_REMOVED lines=17> */
[----:B------:R-:W-:-:S07]  /*4e70*/  PRMT R118, R118, 0x5410, R133 ;  /* 0x0000541076767816 */ /* 0x000fce0000000085 */
.L_x_2771:
[----:B------:R-:W-:Y:S05]  /*4e80*/  BSYNC.RECONVERGENT B2 ;  /* 0x0000000000027941 */ /* 0x000fea0003800200 */
.L_x_2770:
        /* <DEDUP_REMOVED lines=17> */
.L_x_2773:
[----:B------:R-:W-:Y:S05]  /*4fa0*/  BSYNC.RECONVERGENT B2 ;  /* 0x0000000000027941 */ /* 0x000fea0003800200 */
.L_x_2772:
[----:B------:R-:W-:Y:S05]  /*4fb0*/  @!P1 BRA `(.L_x_2759) ;  /* 0x0000001000fc9947 */ /* 0x000fea0003800000 */
[----:B------:R-:W-:Y:S01]  /*4fc0*/  PRMT R132, R27, 0x7632, R132 ;  /* 0x000076321b847816 */ /* 0x000fe20000000084 */
[----:B------:R-:W-:Y:S01]  /*4fd0*/  @P3 FFMA.FTZ R148, R144, R148, R155 ;  /* 0x0000009490943223 */ /* 0x000fe2000001009b */
[----:B------:R-:W-:Y:S01]  /*4fe0*/  ISETP.GE.U32.AND P2, PT, R130, RZ, PT ;  /* 0x000000ff8200720c */ /* 0x000fe20003f46070 */
[----:B------:R-:W-:Y:S01]  /*4ff0*/  HFMA2 R130, -RZ, RZ, 0, 0 ;  /* 0x00000000ff827431 */ /* 0x000fe200000001ff */
[----:B------:R-:W-:Y:S01]  /*5000*/  SHF.L.U32 R132, R132, 0x10, RZ ;  /* 0x0000001084847819 */ /* 0x000fe200000006ff */
[----:B------:R-:W-:Y:S01]  /*5010*/  @P3 FADD.FTZ R148, R141, -R148 ;  /* 0x800000948d943221 */ /* 0x000fe20000010000 */
[----:B------:R-:W-:-:S03]  /*5020*/  ISETP.GE.U32.AND.EX P2, PT, R131, 0x1000000, PT, P2 ;  /* 0x010000008300780c */ /* 0x000fc60003f46120 */
[----:B------:R-:W-:-:S04]  /*5030*/  @P3 FFMA.FTZ R132, R145, R148, R132 ;  /* 0x0000009491843223 */ /* 0x000fc80000010084 */
[----:B------:R-:W-:-:S04]  /*5040*/  FMUL.FTZ R132, R132, UR13 ;  /* 0x0000000d84847c20 */ /* 0x000fc80008410000 */
[----:B------:R-:W-:Y:S02]  /*5050*/  FMUL.FTZ R132, R132, UR12 ;  /* 0x0000000c84847c20 */ /* 0x000fe40008410000 */
[----:B------:R-:W-:Y:S02]  /*5060*/  @P2 SHF.L.U32 R135, R135, 0x10, RZ ;  /* 0x0000001087872819 */ /* 0x000fe400000006ff */
[----:B------:R-:W-:-:S03]  /*5070*/  FMUL.FTZ R131, R47, R132 ;  /* 0x000000842f837220 */ /* 0x000fc60000410000 */
[----:B------:R-:W-:Y:S02]  /*5080*/  @P2 FMUL.FTZ R130, R135, R132 ;  /* 0x0000008487822220 */ /* 0x000fe40000410000 */
[----:B------:R-:W-:Y:S02]  /*5090*/  FSEL R131, R131, RZ, P2 ;  /* 0x000000ff83837208 */ /* 0x000fe40001000000 */
[----:B------:R-:W-:Y:S02]  /*50a0*/  FADD.FTZ R99, R99, R130 ;  /* 0x0000008263637221 */ /* 0x000fe40000010000 */
[----:B------:R-:W-:-:S04]  /*50b0*/  F2FP.BF16.F32.PACK_AB R131, RZ, R131 ;  /* 0x00000083ff83723e */ /* 0x000fc800000010ff */
[----:B------:R-:W-:Y:S01]  /*50c0*/  PRMT R119, R119, 0x5410, R131 ;  /* 0x0000541077777816 */ /* 0x000fe20000000083 */
[----:B------:R-:W-:Y:S06]  /*50d0*/  BRA `(.L_x_2759) ;  /* 0x0000001000b47947 */ /* 0x000fec0003800000 */
.L_x_2743:
        /* <DEDUP_REMOVED lines=31> */
[----:B------:R-:W-:-:S04]  /*52d0*/  FMUL.FTZ R147, R136, UR13 ;  /* 0x0000000d88937c20 */ /* 0x000fc80008410000 */
[----:B------:R-:W-:Y:S01]  /*52e0*/  FMUL.FTZ R149, R147, UR12 ;  /* 0x0000000c93957c20 */ /* 0x000fe20008410000 */
[----:B------:R-:W-:-:S03]  /*52f0*/  MOV R147, RZ ;  /* 0x000000ff00937202 */ /* 0x000fc60000000f00 */
[----:B------:R-:W-:-:S04]  /*5300*/  FMUL.FTZ R148, R40, R149 ;  /* 0x0000009528947220 */ /* 0x000fc80000410000 */
[----:B------:R-:W-:Y:S02]  /*5310*/  @P3 SHF.L.U32 R150, R112, 0x10, RZ ;  /* 0x0000001070963819 */ /* 0x000fe400000006ff */
[----:B------:R-:W-:-:S03]  /*5320*/  FSEL R148, R148, RZ, P3 ;  /* 0x000000ff94947208 */ /* 0x000fc60001800000 */
[----:B------:R-:W-:Y:S01]  /*5330*/  @P3 FMUL.FTZ R147, R150, R149 ;  /* 0x0000009596933220 */ /* 0x000fe20000410000 */
[----:B------:R-:W-:-:S03]  /*5340*/  F2FP.BF16.F32.PACK_AB R148, RZ, R148 ;  /* 0x00000094ff94723e */ /* 0x000fc600000010ff */
[----:B------:R-:W-:Y:S01]  /*5350*/  FADD.FTZ R100, R100, R147 ;  /* 0x0000009364647221 */ /* 0x000fe20000010000 */
[----:B------:R-:W-:-:S07]  /*5360*/  PRMT R116, R148, 0x7610, R116 ;  /* 0x0000761094747816 */ /* 0x000fce0000000074 */
.L_x_2776:
[----:B------:R-:W-:Y:S05]  /*5370*/  BSYNC.RECONVERGENT B2 ;  /* 0x0000000000027941 */ /* 0x000fea0003800200 */
.L_x_2775:
[----:B------:R-:W-:Y:S04]  /*5380*/  BSSY.RECONVERGENT B2, `(.L_x_2777) ;  /* 0x000000d000027945 */ /* 0x000fe80003800200 */
[----:B------:R-:W-:Y:S05]  /*5390*/  @!P1 BRA `(.L_x_2778) ;  /* 0x00000000002c9947 */ /* 0x000fea0003800000 */
[----:B------:R-:W-:Y:S01]  /*53a0*/  LOP3.LUT P3, RZ, R130, 0xff00, RZ, 0xc0, !PT ;  /* 0x0000ff0082ff7812 */ /* 0x000fe2000786c0ff */
[----:B------:R-:W-:Y:S01]  /*53b0*/  FMUL.FTZ R147, R123, UR13 ;  /* 0x0000000d7b937c20 */ /* 0x000fe20008410000 */
[----:B------:R-:W-:-:S03]  /*53c0*/  HFMA2 R148, -RZ, RZ, 0, 0 ;  /* 0x00000000ff947431 */ /* 0x000fc600000001ff */
[----:B------:R-:W-:-:S08]  /*53d0*/  FMUL.FTZ R150, R147, UR12 ;  /* 0x0000000c93967c20 */ /* 0x000fd00008410000 */
[----:B------:R-:W-:Y:S01]  /*53e0*/  @P3 SHF.L.U32 R147, R132, 0x10, RZ ;  /* 0x0000001084933819 */ /* 0x000fe200000006ff */
[----:B------:R-:W-:-:S04]  /*53f0*/  FMUL.FTZ R132, R41, R150 ;  /* 0x0000009629847220 */ /* 0x000fc80000410000 */
[----:B------:R-:W-:Y:S01]  /*5400*/  @P3 FMUL.FTZ R148, R147, R150 ;  /* 0x0000009693943220 */ /* 0x000fe20000410000 */
[----:B------:R-:W-:-:S03]  /*5410*/  FSEL R132, R132, RZ, P3 ;  /* 0x000000ff84847208 */ /* 0x000fc60001800000 */
[----:B------:R-:W-:Y:S01]  /*5420*/  FADD.FTZ R101, R101, R148 ;  /* 0x0000009465657221 */ /* 0x000fe20000010000 */
[----:B------:R-:W-:-:S04]  /*5430*/  F2FP.BF16.F32.PACK_AB R132, RZ, R132 ;  /* 0x00000084ff84723e */ /* 0x000fc800000010ff */
[----:B------:R-:W-:-:S07]  /*5440*/  PRMT R116, R116, 0x5410, R132 ;  /* 0x0000541074747816 */ /* 0x000fce0000000084 */
.L_x_2778:
[----:B------:R-:W-:Y:S05]  /*5450*/  BSYNC.RECONVERGENT B2 ;  /* 0x0000000000027941 */ /* 0x000fea0003800200 */
.L_x_2777:
[----:B------:R-:W-:Y:S01]  /*5460*/  BSSY.RECONVERGENT B2, `(.L_x_2779) ;  /* 0x000000f000027945 */ /* 0x000fe20003800200 */
        /* <DEDUP_REMOVED lines=14> */
.L_x_2780:
[----:B------:R-:W-:Y:S05]  /*5550*/  BSYNC.RECONVERGENT B2 ;  /* 0x0000000000027941 */ /* 0x000fea0003800200 */
.L_x_2779:
[----:B------:R-:W-:Y:S04]  /*5560*/  BSSY.RECONVERGENT B2, `(.L_x_2781) ;  /* 0x000000d000027945 */ /* 0x000fe80003800200 */
[----:B------:R-:W-:Y:S05]  /*5570*/  @!P1 BRA `(.L_x_2782) ;  /* 0x00000000002c9947 */ /* 0x000fea0003800000 */
[----:B------:R-:W-:Y:S01]  /*5580*/  LOP3.LUT P3, RZ, R130, 0xff000000, RZ, 0xc0, !PT ;  /* 0xff00000082ff7812 */ /* 0x000fe2000786c0ff */
[----:B------:R-:W-:-:S04]  /*5590*/  FMUL.FTZ R146, R132, UR13 ;  /* 0x0000000d84927c20 */ /* 0x000fc80008410000 */
[----:B------:R-:W-:Y:S01]  /*55a0*/  FMUL.FTZ R148, R146, UR12 ;  /* 0x0000000c92947c20 */ /* 0x000fe20008410000 */
[----:B------:R-:W-:-:S07]  /*55b0*/  HFMA2 R146, -RZ, RZ, 0, 0 ;  /* 0x00000000ff927431 */ /* 0x000fce00000001ff */
[----:B------:R-:W-:Y:S01]  /*55c0*/  @P3 SHF.L.U32 R147, R133, 0x10, RZ ;  /* 0x0000001085933819 */ /* 0x000fe200000006ff */
[----:B------:R-:W-:-:S04]  /*55d0*/  FMUL.FTZ R133, R43, R148 ;  /* 0x000000942b857220 */ /* 0x000fc80000410000 */
[----:B------:R-:W-:Y:S01]  /*55e0*/  @P3 FMUL.FTZ R146, R147, R148 ;  /* 0x0000009493923220 */ /* 0x000fe20000410000 */
[----:B------:R-:W-:-:S03]  /*55f0*/  FSEL R133, R133, RZ, P3 ;  /* 0x000000ff85857208 */ /* 0x000fc60001800000 */
[----:B------:R-:W-:Y:S01]  /*5600*/  FADD.FTZ R103, R103, R146 ;  /* 0x0000009267677221 */ /* 0x000fe20000010000 */
[----:B------:R-:W-:-:S04]  /*5610*/  F2FP.BF16.F32.PACK_AB R133, RZ, R133 ;  /* 0x00000085ff85723e */ /* 0x000fc800000010ff */
[----:B------:R-:W-:-:S07]  /*5620*/  PRMT R117, R117, 0x5410, R133 ;  /* 0x0000541075757816 */ /* 0x000fce0000000085 */
.L_x_2782:
[----:B------:R-:W-:Y:S05]  /*5630*/  BSYNC.RECONVERGENT B2 ;  /* 0x0000000000027941 */ /* 0x000fea0003800200 */
.L_x_2781:
        /* <DEDUP_REMOVED lines=15> */
.L_x_2784:
[----:B------:R-:W-:Y:S05]  /*5730*/  BSYNC.RECONVERGENT B2 ;  /* 0x0000000000027941 */ /* 0x000fea0003800200 */
.L_x_2783:
        /* <DEDUP_REMOVED lines=13> */
.L_x_2786:
[----:B------:R-:W-:Y:S05]  /*5810*/  BSYNC.RECONVERGENT B2 ;  /* 0x0000000000027941 */ /* 0x000fea0003800200 */
.L_x_2785:
        /* <DEDUP_REMOVED lines=17> */
.L_x_2788:
[----:B------:R-:W-:Y:S05]  /*5930*/  BSYNC.RECONVERGENT B2 ;  /* 0x0000000000027941 */ /* 0x000fea0003800200 */
.L_x_2787:
[----:B------:R-:W-:Y:S02]  /*5940*/  F2FP.BF16.F32.PACK_AB R122, R133, R146 ;  /* 0x00000092857a723e */ /* 0x000fe400000010ff */
        /* <DEDUP_REMOVED lines=15> */
.L_x_2774:
        /* <DEDUP_REMOVED lines=8> */
[----:B------:R-:W-:-:S03]  /*5ac0*/  FSEL R136, R136, RZ, P2 ;  /* 0x000000ff88887208 */ /* 0x000fc60001000000 */
[----:B------:R-:W-:Y:S02]  /*5ad0*/  @P3 SHF.L.U32 R146, R112, 0x10, RZ ;  /* 0x0000001070923819 */ /* 0x000fe400000006ff */
        /* <DEDUP_REMOVED lines=8> */
.L_x_2790:
[----:B------:R-:W-:Y:S05]  /*5b60*/  BSYNC.RECONVERGENT B2 ;  /* 0x0000000000027941 */ /* 0x000fea0003800200 */
.L_x_2789:
        /* <DEDUP_REMOVED lines=9> */
[----:B------:R-:W-:-:S04]  /*5c00*/  FMUL.FTZ R136, R136, UR13 ;  /* 0x0000000d88887c20 */ /* 0x000fc80008410000 */
        /* <DEDUP_REMOVED lines=8> */
.L_x_2792:
[----:B------:R-:W-:Y:S05]  /*5c90*/  BSYNC.RECONVERGENT B2 ;  /* 0x0000000000027941 */ /* 0x000fea0003800200 */
.L_x_2791:
        /* <DEDUP_REMOVED lines=18> */
.L_x_2794:
[----:B------:R-:W-:Y:S05]  /*5dc0*/  BSYNC.RECONVERGENT B2 ;  /* 0x0000000000027941 */ /* 0x000fea0003800200 */
.L_x_2793:
        /* <DEDUP_REMOVED lines=18> */
.L_x_2796:
[----:B------:R-:W-:Y:S05]  /*5ef0*/  BSYNC.RECONVERGENT B2 ;  /* 0x0000000000027941 */ /* 0x000fea0003800200 */
.L_x_2795:
        /* <DEDUP_REMOVED lines=18> */
.L_x_2798:
[----:B------:R-:W-:Y:S05]  /*6020*/  BSYNC.RECONVERGENT B2 ;  /* 0x0000000000027941 */ /* 0x000fea0003800200 */
.L_x_2797:
        /* <DEDUP_REMOVED lines=18> */
.L_x_2800:
[----:B------:R-:W-:Y:S05]  /*6150*/  BSYNC.RECONVERGENT B2 ;  /* 0x0000000000027941 */ /* 0x000fea0003800200 */
.L_x_2799:
        /* <DEDUP_REMOVED lines=18> */
.L_x_2802:
[----:B------:R-:W-:Y:S05]  /*6280*/  BSYNC.RECONVERGENT B2 ;  /* 0x0000000000027941 */ /* 0x000fea0003800200 */
.L_x_2801:
        /* <DEDUP_REMOVED lines=9> */
[----:B------:R-:W-:-:S03]  /*6320*/  @P2 SHF.L.U32 R135, R135, 0x10, RZ ;  /* 0x0000001087872819 */ /* 0x000fc600000006ff */
        /* <DEDUP_REMOVED lines=8> */
.L_x_2759:
[----:B------:R-:W-:Y:S05]  /*63b0*/  BSYNC.RECONVERGENT B1 ;  /* 0x0000000000017941 */ /* 0x000fea0003800200 */
.L_x_2742:
        /* <DEDUP_REMOVED lines=11> */
.L_x_2674:
[----:B------:R-:W-:Y:S05]  /*6470*/  BSYNC B0 ;  /* 0x0000000000007941 */ /* 0x000fea0003800000 */
.L_x_2673:
        /* <DEDUP_REMOVED lines=8> */
[----:B------:R-:W-:-:S04]  /*6500*/  LEA R3, R5, R4, 0x6 ;  /* 0x0000000405037211 */ /* 0x000fc800078e30ff */
[-C--:B------:R-:W-:Y:S02]  /*6510*/  LEA R2, R3, R0.reuse, 0x5 ;  /* 0x0000000003027211 */ /* 0x080fe400078e28ff */
[----:B------:R-:W-:-:S03]  /*6520*/  LEA R0, R45, R0, 0x2 ;  /* 0x000000002d007211 */ /* 0x000fc600078e10ff */
        /* <DEDUP_REMOVED lines=33> */
[----:B-1----:R-:W-:Y:S02]  /*6740*/  FADD.FTZ R6, R6, R13 ;  /* 0x0000000d06067221 */ /* 0x002fe40000010000 */
[----:B------:R-:W1:Y:S01]  /*6750*/  LDC R13, c[0x0][0x388] ;  /* 0x0000e200ff0d7b82 */ /* 0x000e620000000800 */
[----:B------:R-:W-:Y:S01]  /*6760*/  STS.128 [R2], R64 ;  /* 0x0000004002007388 */ /* 0x000fe20000000c00 */
[----:B--2---:R-:W-:-:S03]  /*6770*/  FADD.FTZ R9, R3, R16 ;  /* 0x0000001003097221 */ /* 0x004fc60000010000 */
[----:B------:R-:W-:Y:S01]  /*6780*/  STS.128 [R2+0x10], R68 ;  /* 0x0000104402007388 */ /* 0x000fe20000000c00 */
[----:B0-----:R-:W-:-:S03]  /*6790*/  FADD.FTZ R15, R4, R15 ;  /* 0x0000000f040f7221 */ /* 0x001fc60000010000 */
[----:B------:R-:W-:Y:S01]  /*67a0*/  STS.128 [R2+0x400], R72 ;  /* 0x0004004802007388 */ /* 0x000fe20000000c00 */
[----:B-----5:R-:W-:-:S03]  /*67b0*/  FADD.FTZ R11, R5, R18 ;  /* 0x00000012050b7221 */ /* 0x020fc60000010000 */
[----:B------:R-:W-:Y:S01]  /*67c0*/  STS.128 [R2+0x410], R76 ;  /* 0x0004104c02007388 */ /* 0x000fe20000000c00 */
[----:B---3--:R-:W-:Y:S01]  /*67d0*/  FADD.FTZ R17, R6, R17 ;  /* 0x0000001106117221 */ /* 0x008fe20000010000 */
        /* <DEDUP_REMOVED lines=41> */
[----:B------:R-:W-:Y:S02]  /*6a70*/  IADD3.X R27, PT, PT, RZ, RZ, RZ, P0, !PT ;  /* 0x000000ffff1b7210 */ /* 0x000fe400007fe4ff */
[C---:B------:R-:W-:Y:S01]  /*6a80*/  SHF.L.U32 R10, R2.reuse, 0x2, RZ ;  /* 0x00000002020a7819 */ /* 0x040fe200000006ff */
[----:B------:R-:W0:Y:S01]  /*6a90*/  LDS R30, [R0] ;  /* 0x00000000001e7984 */ /* 0x000e220000000800 */
        /* <DEDUP_REMOVED lines=51> */
.L_x_2678:
        /* <DEDUP_REMOVED lines=8> */
.L_x_2805:
[----:B------:R-:W-:Y:S05]  /*6e50*/  BSYNC B1 ;  /* 0x0000000000017941 */ /* 0x000fea0003800000 */
.L_x_2804:
        /* <DEDUP_REMOVED lines=9> */
.L_x_2806:
        /* <DEDUP_REMOVED lines=8> */
.L_x_2807:
[----:B------:R-:W-:-:S05]  /*6f70*/  FADD.FTZ R135, R135, R150 ;  /* 0x0000009687877221 */ /* 0x000fca0000010000 */
[----:B------:R-:W-:Y:S02]  /*6f80*/  MOV R162, R135 ;  /* 0x0000008700a27202 */ /* 0x000fe40000000f00 */
[----:B------:R-:W-:-:S07]  /*6f90*/  MOV R137, R151 ;  /* 0x0000009700897202 */ /* 0x000fce0000000f00 */
[----:B------:R-:W-:Y:S05]  /*6fa0*/  WARPSYNC.COLLECTIVE R159, `(.L_x_2808) ;  /* 0x000000009f087348 */ /* 0x000fea0003c00000 */
[----:B------:R0:W1:Y:S02]  /*6fb0*/  SHFL.BFLY P0, R151, R162, R161, R164 ;  /* 0x0c0000a1a2977389 */ /* 0x00006400000000a4 */
[----:B01----:R-:W-:Y:S05]  /*6fc0*/  ENDCOLLECTIVE ;  /* 0x000000000000791b */ /* 0x003fea0003800000 */
.L_x_2808:
[----:B------:R-:W-:-:S05]  /*6fd0*/  FADD.FTZ R152, R134, R137 ;  /* 0x0000008986987221 */ /* 0x000fca0000010000 */
[----:B------:R-:W-:Y:S01]  /*6fe0*/  MOV R162, R152 ;  /* 0x0000009800a27202 */ /* 0x000fe20000000f00 */
[----:B------:R-:W-:Y:S01]  /*6ff0*/  HFMA2 R161, -RZ, RZ, 0, 2.384185791015625e-07 ;  /* 0x00000004ffa17431 */ /* 0x000fe200000001ff */
[----:B------:R-:W-:-:S07]  /*7000*/  MOV R136, R151 ;  /* 0x0000009700887202 */ /* 0x000fce0000000f00 */
[----:B------:R-:W-:Y:S05]  /*7010*/  WARPSYNC.COLLECTIVE R159, `(.L_x_2809) ;  /* 0x000000009f087348 */ /* 0x000fea0003c00000 */
[----:B------:R0:W1:Y:S02]  /*7020*/  SHFL.BFLY P0, R151, R162, R161, R164 ;  /* 0x0c0000a1a2977389 */ /* 0x00006400000000a4 */
[----:B01----:R-:W-:Y:S05]  /*7030*/  ENDCOLLECTIVE ;  /* 0x000000000000791b */ /* 0x003fea0003800000 */
.L_x_2809:
[----:B------:R-:W-:-:S05]  /*7040*/  FADD.FTZ R136, R135, R136 ;  /* 0x0000008887887221 */ /* 0x000fca0000010000 */
[----:B------:R-:W-:Y:S02]  /*7050*/  MOV R162, R136 ;  /* 0x0000008800a27202 */ /* 0x000fe40000000f00 */
[----:B------:R-:W-:-:S07]  /*7060*/  MOV R137, R151 ;  /* 0x0000009700897202 */ /* 0x000fce0000000f00 */
[----:B------:R-:W-:Y:S05]  /*7070*/  WARPSYNC.COLLECTIVE R159, `(.L_x_2810) ;  /* 0x000000009f087348 */ /* 0x000fea0003c00000 */
[----:B------:R0:W1:Y:S02]  /*7080*/  SHFL.BFLY P0, R151, R162, R161, R164 ;  /* 0x0c0000a1a2977389 */ /* 0x00006400000000a4 */
[----:B01----:R-:W-:Y:S05]  /*7090*/  ENDCOLLECTIVE ;  /* 0x000000000000791b */ /* 0x003fea0003800000 */
.L_x_2810:
        /* <DEDUP_REMOVED lines=9> */
.L_x_2811:
[----:B------:R-:W-:Y:S02]  /*7130*/  MOV R162, R154 ;  /* 0x0000009a00a27202 */ /* 0x000fe40000000f00 */
[----:B------:R-:W-:-:S07]  /*7140*/  MOV R150, R151 ;  /* 0x0000009700967202 */ /* 0x000fce0000000f00 */
[----:B------:R-:W-:Y:S05]  /*7150*/  WARPSYNC.COLLECTIVE R159, `(.L_x_2812) ;  /* 0x000000009f087348 */ /* 0x000fea0003c00000 */
[----:B------:R0:W1:Y:S02]  /*7160*/  SHFL.BFLY P0, R151, R162, R161, R164 ;  /* 0x0c0000a1a2977389 */ /* 0x00006400000000a4 */
[----:B01----:R-:W-:Y:S05]  /*7170*/  ENDCOLLECTIVE ;  /* 0x000000000000791b */ /* 0x003fea0003800000 */
.L_x_2812:
[--C-:B------:R-:W-:Y:S01]  /*7180*/  FADD.FTZ R137, R153, R150.reuse ;  /* 0x0000009699897221 */ /* 0x100fe20000010000 */
[----:B------:R-:W-:-:S04]  /*7190*/  PRMT R150, R24, 0x7632, R150 ;  /* 0x0000763218967816 */ /* 0x000fc80000000096 */
[----:B------:R-:W-:Y:S01]  /*71a0*/  MOV R162, R137 ;  /* 0x0000008900a27202 */ /* 0x000fe20000000f00 */
[----:B------:R-:W-:Y:S01]  /*71b0*/  HFMA2 R161, -RZ, RZ, 0, 9.5367431640625e-07 ;  /* 0x00000010ffa17431 */ /* 0x000fe200000001ff */
[----:B------:R-:W-:-:S07]  /*71c0*/  MOV R149, R151 ;  /* 0x0000009700957202 */ /* 0x000fce0000000f00 */
[----:B------:R-:W-:Y:S05]  /*71d0*/  WARPSYNC.COLLECTIVE R159, `(.L_x_2813) ;  /* 0x000000009f087348 */ /* 0x000fea0003c00000 */
[----:B------:R0:W1:Y:S02]  /*71e0*/  SHFL.BFLY P0, R151, R162, R161, R164 ;  /* 0x0c0000a1a2977389 */ /* 0x00006400000000a4 */
[----:B01----:R-:W-:Y:S05]  /*71f0*/  ENDCOLLECTIVE ;  /* 0x000000000000791b */ /* 0x003fea0003800000 */
.L_x_2813:
[--C-:B------:R-:W-:Y:S01]  /*7200*/  FADD.FTZ R158, R154, R149.reuse ;  /* 0x000000959a9e7221 */ /* 0x100fe20000010000 */
[----:B------:R-:W-:Y:S02]  /*7210*/  PRMT R149, R27, 0x7632, R149 ;  /* 0x000076321b957816 */ /* 0x000fe40000000095 */
[----:B------:R-:W-:Y:S02]  /*7220*/  PRMT R154, R28, 0x7632, R154 ;  /* 0x000076321c9a7816 */ /* 0x000fe4000000009a */
[----:B------:R-:W-:Y:S02]  /*7230*/  MOV R162, R158 ;  /* 0x0000009e00a27202 */ /* 0x000fe40000000f00 */
[----:B------:R-:W-:-:S07]  /*7240*/  MOV R160, R151 ;  /* 0x0000009700a07202 */ /* 0x000fce0000000f00 */
[----:B------:R-:W-:Y:S05]  /*7250*/  WARPSYNC.COLLECTIVE R159, `(.L_x_2814) ;  /* 0x000000009f087348 */ /* 0x000fea0003c00000 */
[----:B------:R0:W1:Y:S02]  /*7260*/  SHFL.BFLY P0, R151, R162, R161, R164 ;  /* 0x0c0000a1a2977389 */ /* 0x00006400000000a4 */
[----:B01----:R-:W-:Y:S05]  /*7270*/  ENDCOLLECTIVE ;  /* 0x000000000000791b */ /* 0x003fea0003800000 */
.L_x_2814:
[----:B------:R-:W-:Y:S02]  /*7280*/  MOV R155, R151 ;  /* 0x00000097009b7202 */ /* 0x000fe40000000f00 */
[----:B------:R-:W-:Y:S01]  /*7290*/  PRMT R151, R25, 0x7632, R151 ;  /* 0x0000763219977816 */ /* 0x000fe20000000097 */
[----:B------:R-:W-:Y:S06]  /*72a0*/  BRA `(.L_x_2815) ;  /* 0xffffffa000987947 */ /* 0x000fec000383ffff */
.L_x_2816:
        /* <DEDUP_REMOVED lines=13> */
.L_x_11207:


//--------------------- .text._ZN10layer_norm13ln_bwd_kernelINS_13Kernel_traitsI13__nv_bfloat16S2_fS2_fjLj512ELj1ELj4ELj1ELj16ENS_18Kernel_traits_baseILj512ES2_S2_fS2_fjLj128EEEEELb0ELb0ELb0ELb0EEEvNS_9BwdParamsE --------------------------
	.section	.text._ZN10layer_norm13ln_bwd_kernelINS_13Kernel_traitsI13__nv_bfloat16S2_fS2_fjLj512ELj1ELj4ELj1ELj16ENS_18Kernel_traits_baseILj512ES2_S2_fS2_fjLj128EEEEELb0ELb0ELb0ELb0EEEvNS_9BwdParamsE,"ax",@progbits
	.align	128
        .global         _ZN10layer_norm13ln_bwd_kernelINS_13Kernel_traitsI13__nv_bfloat16S2_fS2_fjLj512ELj1ELj4ELj1ELj16ENS_18Kernel_traits_baseILj512ES2_S2_fS2_fjLj128EEEEELb0ELb0ELb0ELb0EEEvNS_9BwdParamsE
        .type           _ZN10layer_norm13ln_bwd_kernelINS_13Kernel_traitsI13__nv_bfloat16S2_fS2_fjLj512ELj1ELj4ELj1ELj16ENS_18Kernel_traits_baseILj512ES2_S2_fS2_fjLj128EEEEELb0ELb0ELb0ELb0EEEvNS_9BwdParamsE,@function
        .size           _ZN10layer_norm13ln_bwd_kernelINS_13Kernel_traitsI13__nv_bfloat16S2_fS2_fjLj512ELj1ELj4ELj1ELj16ENS_18Kernel_traits_baseILj512ES2_S2_fS2_fjLj128EEEEELb0ELb0ELb0ELb0EEEvNS_9BwdParamsE,(.L_x_11208 - _ZN10layer_norm13ln_bwd_kernelINS_13Kernel_traitsI13__nv_bfloat16S2_fS2_fjLj512ELj1ELj4ELj1ELj16ENS_18Kernel_traits_baseILj512ES2_S2_fS2_fjLj128EEEEELb0ELb0ELb0ELb0EEEvNS_9BwdParamsE)
        .other          _ZN10layer_norm13ln_bwd_kernelINS_13Kernel_traitsI13__nv_bfloat16S2_fS2_fjLj512ELj1ELj4ELj1ELj16ENS_18Kernel_traits_baseILj512ES2_S2_fS2_fjLj128EEEEELb0ELb0ELb0ELb0EEEvNS_9BwdParamsE,@"STO_CUDA_ENTRY STV_DEFAULT"
_ZN10layer_norm13ln_bwd_kernelINS_13Kernel_traitsI13__nv_bfloat16S2_fS2_fjLj512ELj1ELj4ELj1ELj16ENS_18Kernel_traits_baseILj512ES2_S2_fS2_fjLj128EEEEELb0ELb0ELb0ELb0EEEvNS_9BwdParamsE:
.text._ZN10layer_norm13ln_bwd_kernelINS_13Kernel_traitsI13__nv_bfloat16S2_fS2_fjLj512ELj1ELj4ELj1ELj16ENS_18Kernel_traits_baseILj512ES2_S2_fS2_fjLj128EEEEELb0ELb0ELb0ELb0EEEvNS_9BwdParamsE:
        /* <DEDUP_REMOVED lines=25> */
[----:B---3--:R-:W-:-:S05]  /*0190*/  @P1 IMAD.WIDE.U32 R4, R7, 0x10, R4 ;  /* 0x0000001007041825 */ /* 0x008fca00078e0004 */
        /* <DEDUP_REMOVED lines=49> */
.L_x_2838:
[----:B0-----:R-:W0:Y:S08]  /*04b0*/  @P0 LDC.64 R72, c[0x0][0x3e0] ;  /* 0x0000f800ff480b82 */ /* 0x001e300000000a00 */
[----:B------:R-:W1:Y:S08]  /*04c0*/  LDC.64 R74, c[0x0][0x3c0] ;  /* 0x0000f000ff4a7b82 */ /* 0x000e700000000a00 */
[----:B-----5:R-:W2:Y:S01]  /*04d0*/  LDC.64 R92, c[0x0][0x3c8] ;  /* 0x0000f200ff5c7b82 */ /* 0x020ea20000000a00 */
[----:B0-----:R-:W-:-:S05]  /*04e0*/  @P0 IMAD.WIDE R72, R94, 0x2, R72 ;  /* 0x000000025e480825 */ /* 0x001fca00078e0248 */
[----:B------:R2:W3:Y:S01]  /*04f0*/  @P0 LDG.E.U16 R97, desc[UR6][R72.64] ;  /* 0x0000000648610981 */ /* 0x0004e2000c1e1500 */
[----:B-1----:R-:W-:-:S06]  /*0500*/  IMAD.WIDE R74, R94, 0x4, R74 ;  /* 0x000000045e4a7825 */ /* 0x002fcc00078e024a */
[----:B------:R0:W4:Y:S01]  /*0510*/  LDG.E R74, desc[UR6][R74.64] ;  /* 0x000000064a4a7981 */ /* 0x000122000c1e1900 */
[----:B--2---:R-:W-:-:S05]  /*0520*/  IMAD.WIDE R72, R94, 0x4, R92 ;  /* 0x000000045e487825 */ /* 0x004fca00078e025c */
[----:B------:R1:W5:Y:S01]  /*0530*/  LDG.E R93, desc[UR6][R72.64] ;  /* 0x00000006485d7981 */ /* 0x000362000c1e1900 */
[----:B------:R-:W0:Y:S01]  /*0540*/  S2R R119, SR_TID.X ;  /* 0x0000000000777919 */ /* 0x000e220000002100 */
[----:B------:R-:W-:Y:S02]  /*0550*/  MOV R109, UR14 ;  /* 0x0000000e006d7c02 */ /* 0x000fe40008000f00 */
[----:B------:R-:W-:-:S03]  /*0560*/  ISETP.GE.U32.AND P4, PT, R108, 0x20, PT ;  /* 0x000000206c00780c */ /* 0x000fc60003f86070 */
[----:B------:R-:W-:-:S05]  /*0570*/  IMAD R2, R94, R109, RZ ;  /* 0x0000006d5e027224 */ /* 0x000fca00078e02ff */
[----:B------:R-:W-:-:S04]  /*0580*/  SHF.R.S32.HI R99, RZ, 0x1f, R2 ;  /* 0x0000001fff637819 */ /* 0x000fc80000011402 */
[----:B------:R-:W-:Y:S01]  /*0590*/  LEA.HI R2, R99, R2, RZ, 0x3 ;  /* 0x0000000263027211 */ /* 0x000fe200078f18ff */
[----:B------:R-:W-:Y:S01]  /*05a0*/  BSSY.RECONVERGENT B1, `(.L_x_2819) ;  /* 0x0000067000017945 */ /* 0x000fe20003800200 */
[----:B------:R-:W-:Y:S02]  /*05b0*/  ISETP.NE.U32.AND P1, PT, RZ, UR10, PT ;  /* 0x0000000aff007c0c */ /* 0x000fe4000bf25070 */
[----:B------:R-:W-:Y:S01]  /*05c0*/  ISETP.NE.AND P5, PT, RZ, UR8, PT ;  /* 0x00000008ff007c0c */ /* 0x000fe2000bfa5270 */
[----:B------:R-:W-:Y:S01]  /*05d0*/  HFMA2 R92, -RZ, RZ, 1.875, 0 ;  /* 0x3f800000ff5c7431 */ /* 0x000fe200000001ff */
[----:B------:R-:W-:Y:S02]  /*05e0*/  ISETP.GE.U32.AND P3, PT, R108, 0x40, PT ;  /* 0x000000406c00780c */ /* 0x000fe40003f66070 */
[----:B------:R-:W-:Y:S02]  /*05f0*/  CS2R R98, SRZ ;  /* 0x0000000000627805 */ /* 0x000fe4000001ff00 */
[----:B------:R-:W-:-:S02]  /*0600*/  ISETP.NE.AND.EX P1, PT, RZ, UR11, PT, P1 ;  /* 0x0000000bff007c0c */ /* 0x000fc4000bf25310 */
[----:B0-----:R-:W-:-:S04]  /*0610*/  LOP3.LUT R75, R119, 0x1f, RZ, 0xc0, !PT ;  /* 0x0000001f774b7812 */ /* 0x001fc800078ec0ff */
[----:B------:R-:W-:-:S04]  /*0620*/  LEA.HI.SX32 R2, R2, R75, 0x1d ;  /* 0x0000004b02027211 */ /* 0x000fc800078feaff */
[----:B------:R-:W-:Y:S02]  /*0630*/  MOV R110, R2 ;  /* 0x00000002006e7202 */ /* 0x000fe40000000f00 */
[----:B---3--:R-:W-:Y:S02]  /*0640*/  @P0 SHF.L.U32 R92, R97, 0x10, RZ ;  /* 0x00000010615c0819 */ /* 0x008fe400000006ff */
[----:B----4-:R-:W-:Y:S01]  /*0650*/  FSEL R97, R74, RZ, !P5 ;  /* 0x000000ff4a617208 */ /* 0x010fe20006800000 */
[----:B-1----:R-:W-:Y:S06]  /*0660*/  @!P4 BRA `(.L_x_2820) ;  /* 0x000000040068c947 */ /* 0x002fec0003800000 */
[----:B------:R-:W0:Y:S08]  /*0670*/  LDC.64 R76, c[0x0][0x3a8] ;  /* 0x0000ea00ff4c7b82 */ /* 0x000e300000000a00 */
[----:B------:R-:W1:Y:S01]  /*0680*/  LDC.64 R72, c[0x0][0x428] ;  /* 0x00010a00ff487b82 */ /* 0x000e620000000a00 */
[----:B0-----:R-:W-:-:S05]  /*0690*/  IMAD.WIDE.U32 R76, R2, 0x20, R76 ;  /* 0x00000020024c7825 */ /* 0x001fca00078e004c */
[----:B------:R-:W2:Y:S01]  /*06a0*/  LDG.E.128 R84, desc[UR6][R76.64] ;  /* 0x000000064c547981 */ /* 0x000ea2000c1e1d00 */
[----:B-1----:R-:W-:-:S06]  /*06b0*/  IMAD.WIDE.U32 R72, R2, 0x10, R72 ;  /* 0x0000001002487825 */ /* 0x002fcc00078e0048 */
[----:B------:R-:W3:Y:S04]  /*06c0*/  LDG.E.128 R72, desc[UR6][R72.64] ;  /* 0x0000000648487981 */ /* 0x000ee8000c1e1d00 */
[----:B------:R-:W4:Y:S01]  /*06d0*/  LDG.E.128 R76, desc[UR6][R76.64+0x10] ;  /* 0x000010064c4c7981 */ /* 0x000f22000c1e1d00 */
[----:B------:R-:W-:-:S04]  /*06e0*/  ISETP.NE.U32.AND P2, PT, RZ, UR10, PT ;  /* 0x0000000aff007c0c */ /* 0x000fc8000bf45070 */
[----:B------:R-:W-:-:S13]  /*06f0*/  ISETP.NE.AND.EX P2, PT, RZ, UR11, PT, P2 ;  /* 0x0000000bff007c0c */ /* 0x000fda000bf45320 */
[----:B------:R-:W0:Y:S01]  /*0700*/  @P2 LDC.64 R82, c[0x0][0x438] ;  /* 0x00010e00ff522b82 */ /* 0x000e220000000a00 */
[----:B------:R-:W-:Y:S02]  /*0710*/  SHF.L.U32 R3, R104, 0x10, RZ ;  /* 0x0000001068037819 */ /* 0x000fe400000006ff */
[----:B------:R-:W-:Y:S02]  /*0720*/  SHF.L.U32 R95, R105, 0x10, RZ ;  /* 0x00000010695f7819 */ /* 0x000fe400000006ff */
[----:B------:R-:W-:Y:S01]  /*0730*/  SHF.L.U32 R96, R115, 0x10, RZ ;  /* 0x0000001073607819 */ /* 0x000fe200000006ff */
[----:B0-----:R-:W-:-:S05]  /*0740*/  @P2 IMAD.WIDE.U32 R82, R2, 0x20, R82 ;  /* 0x0000002002522825 */ /* 0x001fca00078e0052 */
[----:B------:R-:W5:Y:S04]  /*0750*/  @P2 LDG.E.128 R20, desc[UR6][R82.64] ;  /* 0x0000000652142981 */ /* 0x000f68000c1e1d00 */
[----:B------:R0:W5:Y:S01]  /*0760*/  @P2 LDG.E.128 R16, desc[UR6][R82.64+0x10] ;  /* 0x0000100652102981 */ /* 0x000162000c1e1d00 */
[C---:B--2---:R-:W-:Y:S01]  /*0770*/  FADD.FTZ R0, -R97.reuse, R84 ;  /* 0x0000005461007221 */ /* 0x044fe20000010100 */
[C---:B------:R-:W-:Y:S01]  /*0780*/  FADD.FTZ R86, -R97.reuse, R86 ;  /* 0x0000005661567221 */ /* 0x040fe20000010100 */
[----:B------:R-:W-:Y:S02]  /*0790*/  FADD.FTZ R84, -R97, R85 ;  /* 0x0000005561547221 */ /* 0x000fe40000010100 */
[----:B-----5:R-:W-:Y:S01]  /*07a0*/  FMUL.FTZ R0, R93, R0 ;  /* 0x000000005d007220 */ /* 0x020fe20000410000 */
[----:B---3--:R-:W-:-:S02]  /*07b0*/  SHF.L.U32 R15, R72, 0x10, RZ ;  /* 0x00000010480f7819 */ /* 0x008fc400000006ff */
[----:B------:R-:W-:Y:S02]  /*07c0*/  PRMT R4, R72, 0x7632, R4 ;  /* 0x0000763248047816 */ /* 0x000fe40000000004 */
[----:B0-----:R-:W-:Y:S01]  /*07d0*/  SHF.L.U32 R82, R73, 0x10, RZ ;  /* 0x0000001049527819 */ /* 0x001fe200000006ff */
[-C--:B------:R-:W-:Y:S01]  /*07e0*/  FMUL.FTZ R3, R3, R15.reuse ;  /* 0x0000000f03037220 */ /* 0x080fe20000410000 */
[----:B------:R-:W-:Y:S01]  /*07f0*/  FADD.FTZ R36, R36, R15 ;  /* 0x0000000f24247221 */ /* 0x000fe20000010000 */
[----:B------:R-:W-:Y:S01]  /*0800*/  FFMA.FTZ R52, R0, R15, R52 ;  /* 0x0000000f00347223 */ /* 0x000fe20000010034 */
[----:B------:R-:W-:Y:S01]  /*0810*/  SHF.L.U32 R72, R4, 0x10, RZ ;  /* 0x0000001004487819 */ /* 0x000fe200000006ff */
[C---:B------:R-:W-:Y:S01]  /*0820*/  FMUL.FTZ R15, R93.reuse, R86 ;  /* 0x000000565d0f7220 */ /* 0x040fe20000410000 */
[----:B------:R-:W-:Y:S01]  /*0830*/  FMUL.FTZ R4, R93, R84 ;  /* 0x000000545d047220 */ /* 0x000fe20000410000 */
[----:B------:R-:W-:Y:S01]  /*0840*/  PRMT R73, R73, 0x7632, R73 ;  /* 0x0000763249497816 */ /* 0x000fe20000000049 */
[C---:B------:R-:W-:Y:S01]  /*0850*/  FADD.FTZ R98, -R97.reuse, R87 ;  /* 0x0000005761627221 */ /* 0x040fe20000010100 */
[----:B----4-:R-:W-:Y:S01]  /*0860*/  FADD.FTZ R76, -R97, R76 ;  /* 0x0000004c614c7221 */ /* 0x010fe20000010100 */
[-C--:B------:R-:W-:Y:S01]  /*0870*/  FMUL.FTZ R95, R95, R82.reuse ;  /* 0x000000525f5f7220 */ /* 0x080fe20000410000 */
[----:B------:R-:W-:Y:S01]  /*0880*/  FADD.FTZ R38, R38, R82 ;  /* 0x0000005226267221 */ /* 0x000fe20000010000 */
[----:B------:R-:W-:Y:S01]  /*0890*/  FFMA.FTZ R54, R15, R82, R54 ;  /* 0x000000520f367223 */ /* 0x000fe20000010036 */
[-C--:B------:R-:W-:Y:S01]  /*08a0*/  FMUL.FTZ R96, R96, R72.reuse ;  /* 0x0000004860607220 */ /* 0x080fe20000410000 */
[----:B------:R-:W-:Y:S01]  /*08b0*/  FFMA.FTZ R53, R4, R72, R53 ;  /* 0x0000004804357223 */ /* 0x000fe20000010035 */
[----:B------:R-:W-:Y:S01]  /*08c0*/  FADD.FTZ R37, R37, R72 ;  /* 0x0000004825257221 */ /* 0x000fe20000010000 */
[----:B------:R-:W-:Y:S01]  /*08d0*/  SHF.L.U32 R82, R116, 0x10, RZ ;  /* 0x0000001074527819 */ /* 0x000fe200000006ff */
[----:B------:R-:W-:Y:S01]  /*08e0*/  FMUL.FTZ R84, R93, R98 ;  /* 0x000000625d547220 */ /* 0x000fe20000410000 */
[----:B------:R-:W-:Y:S01]  /*08f0*/  SHF.L.U32 R73, R73, 0x10, RZ ;  /* 0x0000001049497819 */ /* 0x000fe200000006ff */
[----:B------:R-:W-:Y:S01]  /*0900*/  FMUL.FTZ R83, R93, R76 ;  /* 0x0000004c5d537220 */ /* 0x000fe20000410000 */
[----:B------:R-:W-:-:S02]  /*0910*/  SHF.L.U32 R72, R106, 0x10, RZ ;  /* 0x000000106a487819 */ /* 0x000fc400000006ff */
[----:B------:R-:W-:Y:S01]  /*0920*/  SHF.L.U32 R85, R74, 0x10, RZ ;  /* 0x000000104a557819 */ /* 0x000fe200000006ff */
[----:B------:R-:W-:Y:S01]  /*0930*/  FADD.FTZ R78, -R97, R78 ;  /* 0x0000004e614e7221 */ /* 0x000fe20000010100 */
[-C--:B------:R-:W-:Y:S01]  /*0940*/  FMUL.FTZ R82, R82, R73.reuse ;  /* 0x0000004952527220 */ /* 0x080fe20000410000 */
[----:B------:R-:W-:Y:S01]  /*0950*/  FFMA.FTZ R55, R84, R73, R55 ;  /* 0x0000004954377223 */ /* 0x000fe20000010037 */
[----:B------:R-:W-:Y:S01]  /*0960*/  FADD.FTZ R39, R39, R73 ;  /* 0x0000004927277221 */ /* 0x000fe20000010000 */
[----:B------:R-:W-:Y:S01]  /*0970*/  FADD.FTZ R86, -R97, R77 ;  /* 0x0000004d61567221 */ /* 0x000fe20000010100 */
[-C--:B------:R-:W-:Y:S01]  /*0980*/  FMUL.FTZ R76, R72, R85.reuse ;  /* 0x00000055484c7220 */ /* 0x080fe20000410000 */
[----:B------:R-:W-:Y:S01]  /*0990*/  FADD.FTZ R32, R32, R85 ;  /* 0x0000005520207221 */ /* 0x000fe20000010000 */
[----:B------:R-:W-:Y:S01]  /*09a0*/  FFMA.FTZ R48, R83, R85, R48 ;  /* 0x0000005553307223 */ /* 0x000fe20000010030 */
[----:B------:R-:W-:Y:S01]  /*09b0*/  PRMT R74, R74, 0x7632, R74 ;  /* 0x000076324a4a7816 */ /* 0x000fe2000000004a */
[----:B------:R-:W-:Y:S01]  /*09c0*/  FMUL.FTZ R85, R93, R78 ;  /* 0x0000004e5d557220 */ /* 0x000fe20000410000 */
[----:B------:R-:W-:-:S02]  /*09d0*/  SHF.L.U32 R77, R107, 0x10, RZ ;  /* 0x000000106b4d7819 */ /* 0x000fc400000006ff */
[----:B------:R-:W-:Y:S01]  /*09e0*/  SHF.L.U32 R73, R75, 0x10, RZ ;  /* 0x000000104b497819 */ /* 0x000fe200000006ff */
[----:B------:R-:W-:Y:S01]  /*09f0*/  FMUL.FTZ R86, R93, R86 ;  /* 0x000000565d567220 */ /* 0x000fe20000410000 */
[----:B------:R-:W-:Y:S02]  /*0a00*/  SHF.L.U32 R72, R117, 0x10, RZ ;  /* 0x0000001075487819 */ /* 0x000fe400000006ff */
[----:B------:R-:W-:Y:S01]  /*0a10*/  SHF.L.U32 R74, R74, 0x10, RZ ;  /* 0x000000104a4a7819 */ /* 0x000fe200000006ff */
[-C--:B------:R-:W-:Y:S01]  /*0a20*/  FMUL.FTZ R77, R77, R73.reuse ;  /* 0x000000494d4d7220 */ /* 0x080fe20000410000 */
[----:B------:R-:W-:Y:S01]  /*0a30*/  FADD.FTZ R34, R34, R73 ;  /* 0x0000004922227221 */ /* 0x000fe20000010000 */
[----:B------:R-:W-:Y:S01]  /*0a40*/  FFMA.FTZ R50, R85, R73, R50 ;  /* 0x0000004955327223 */ /* 0x000fe20000010032 */
[----:B------:R-:W-:Y:S01]  /*0a50*/  FADD.FTZ R73, RZ, R3 ;  /* 0x00000003ff497221 */ /* 0x000fe20000010000 */
[----:B------:R-:W-:Y:S01]  /*0a60*/  FFMA.FTZ R87, R0, R3, RZ ;  /* 0x0000000300577223 */ /* 0x000fe200000100ff */
[----:B------:R-:W-:Y:S01]  /*0a70*/  FADD.FTZ R33, R33, R74 ;  /* 0x0000004a21217221 */ /* 0x000fe20000010000 */
[-C--:B------:R-:W-:Y:S01]  /*0a80*/  FFMA.FTZ R49, R86, R74.reuse, R49 ;  /* 0x0000004a56317223 */ /* 0x080fe20000010031 */
[----:B------:R-:W-:Y:S01]  /*0a90*/  FMUL.FTZ R78, R72, R74 ;  /* 0x0000004a484e7220 */ /* 0x000fe20000410000 */
[----:B------:R-:W-:Y:S01]  /*0aa0*/  FADD.FTZ R72, R73, R96 ;  /* 0x0000006049487221 */ /* 0x000fe20000010000 */
[--C-:B------:R-:W-:Y:S01]  /*0ab0*/  FFMA.FTZ R74, R4, R96, R87.reuse ;  /* 0x00000060044a7223 */ /* 0x100fe20000010057 */
[----:B------:R-:W-:-:S02]  /*0ac0*/  PRMT R87, R75, 0x7632, R87 ;  /* 0x000076324b577816 */ /* 0x000fc40000000057 */
[----:B------:R-:W-:Y:S01]  /*0ad0*/  FADD.FTZ R73, R72, R95 ;  /* 0x0000005f48497221 */ /* 0x000fe20000010000 */
[----:B------:R-:W-:-:S03]  /*0ae0*/  FFMA.FTZ R75, R15, R95, R74 ;  /* 0x0000005f0f4b7223 */ /* 0x000fc6000001004a */
[----:B------:R-:W-:Y:S01]  /*0af0*/  FADD.FTZ R73, R73, R82 ;  /* 0x0000005249497221 */ /* 0x000fe20000010000 */
[----:B------:R-:W-:Y:S01]  /*0b00*/  FFMA.FTZ R72, R84, R82, R75 ;  /* 0x0000005254487223 */ /* 0x000fe2000001004b */
[----:B------:R-:W-:Y:S02]  /*0b10*/  SHF.L.U32 R110, R87, 0x10, RZ ;  /* 0x00000010576e7819 */ /* 0x000fe400000006ff */
[----:B------:R-:W-:Y:S01]  /*0b20*/  FADD.FTZ R73, R73, R76 ;  /* 0x0000004c49497221 */ /* 0x000fe20000010000 */
[----:B------:R-:W-:Y:S01]  /*0b30*/  FFMA.FTZ R75, R83, R76, R72 ;  /* 0x0000004c534b7223 */ /* 0x000fe20000010048 */
[----:B------:R-:W-:Y:S01]  /*0b40*/  FADD.FTZ R98, -R97, R79 ;  /* 0x0000004f61627221 */ /* 0x000fe20000010100 */
[----:B------:R-:W-:Y:S01]  /*0b50*/  SHF.L.U32 R87, R118, 0x10, RZ ;  /* 0x0000001076577819 */ /* 0x000fe200000006ff */
[----:B------:R-:W-:Y:S01]  /*0b60*/  FADD.FTZ R72, R73, R78 ;  /* 0x0000004e49487221 */ /* 0x000fe20000010000 */
[----:B------:R-:W-:Y:S01]  /*0b70*/  FFMA.FTZ R74, R86, R78, R75 ;  /* 0x0000004e564a7223 */ /* 0x000fe2000001004b */
[----:B------:R-:W-:-:S02]  /*0b80*/  FMUL.FTZ R79, R93, R98 ;  /* 0x000000625d4f7220 */ /* 0x000fc40000410000 */
[-C--:B------:R-:W-:Y:S01]  /*0b90*/  FMUL.FTZ R87, R87, R110.reuse ;  /* 0x0000006e57577220 */ /* 0x080fe20000410000 */
[----:B------:R-:W-:Y:S01]  /*0ba0*/  FADD.FTZ R72, R72, R77 ;  /* 0x0000004d48487221 */ /* 0x000fe20000010000 */
[----:B------:R-:W-:Y:S01]  /*0bb0*/  FFMA.FTZ R74, R85, R77, R74 ;  /* 0x0000004d554a7223 */ /* 0x000fe2000001004a */
[----:B------:R-:W-:Y:S01]  /*0bc0*/  FADD.FTZ R35, R35, R110 ;  /* 0x0000006e23237221 */ /* 0x000fe20000010000 */
[C---:B------:R-:W-:Y:S01]  /*0bd0*/  FFMA.FTZ R51, R79.reuse, R110, R51 ;  /* 0x0000006e4f337223 */ /* 0x040fe20000010033 */
[----:B------:R-:W-:Y:S01]  /*0be0*/  FADD.FTZ R98, R72, R87 ;  /* 0x0000005748627221 */ /* 0x000fe20000010000 */
[----:B------:R-:W-:Y:S01]  /*0bf0*/  FFMA.FTZ R99, R79, R87, R74 ;  /* 0x000000574f637223 */ /* 0x000fe2000001004a */
[----:B------:R-:W-:-:S07]  /*0c00*/  IADD3 R110, PT, PT, R2, 0x20, RZ ;  /* 0x00000020026e7810 */ /* 0x000fce0007ffe0ff */
.L_x_2820:
[----:B------:R-:W-:Y:S05]  /*0c10*/  BSYNC.RECONVERGENT B1 ;  /* 0x0000000000017941 */ /* 0x000fea0003800200 */
.L_x_2819:
[----:B------:R-:W-:Y:S04]  /*0c20*/  BSSY.RECONVERGENT B1, `(.L_x_2821) ;  /* 0x000005b000017945 */ /* 0x000fe80003800200 */
[----:B------:R-:W-:Y:S05]  /*0c30*/  @!P3 BRA `(.L_x_2822) ;  /* 0x000000040064b947 */ /* 0x000fea0003800000 */
        /* <DEDUP_REMOVED lines=10> */
[----:B------:R-:W-:Y:S01]  /*0ce0*/  SHF.L.U32 R13, R100, 0x10, RZ ;  /* 0x00000010640d7819 */ /* 0x000fe200000006ff */
[----:B0-----:R-:W-:-:S05]  /*0cf0*/  @P2 IMAD.WIDE.U32 R6, R110, 0x20, R6 ;  /* 0x000000206e062825 */ /* 0x001fca00078e0006 */
[----:B------:R-:W5:Y:S04]  /*0d00*/  @P2 LDG.E.128 R56, desc[UR6][R6.64] ;  /* 0x0000000606382981 */ /* 0x000f68000c1e1d00 */
[----:B------:R0:W5:Y:S02]  /*0d10*/  @P2 LDG.E.128 R60, desc[UR6][R6.64+0x10] ;  /* 0x00001006063c2981 */ /* 0x000164000c1e1d00 */
[----:B0-----:R-:W-:Y:S01]  /*0d20*/  SHF.L.U32 R6, R102, 0x10, RZ ;  /* 0x0000001066067819 */ /* 0x001fe200000006ff */
[C---:B--2---:R-:W-:Y:S01]  /*0d30*/  FADD.FTZ R14, -R97.reuse, R88 ;  /* 0x00000058610e7221 */ /* 0x044fe20000010100 */
[----:B------:R-:W-:-:S03]  /*0d40*/  FADD.FTZ R110, -R97, R90 ;  /* 0x0000005a616e7221 */ /* 0x000fc60000010100 */
[----:B-----5:R-:W-:Y:S01]  /*0d50*/  FMUL.FTZ R5, R93, R14 ;  /* 0x0000000e5d057220 */ /* 0x020fe20000410000 */
[C---:B----4-:R-:W-:Y:S01]  /*0d60*/  FADD.FTZ R120, -R97.reuse, R8 ;  /* 0x0000000861787221 */ /* 0x050fe20000010100 */
[----:B---3--:R-:W-:Y:S01]  /*0d70*/  SHF.L.U32 R8, R72, 0x10, RZ ;  /* 0x0000001048087819 */ /* 0x008fe200000006ff */
[C---:B------:R-:W-:Y:S01]  /*0d80*/  FADD.FTZ R90, -R97.reuse, R11 ;  /* 0x0000000b615a7221 */ /* 0x040fe20000010100 */
[----:B------:R-:W-:Y:S01]  /*0d90*/  FADD.FTZ R122, -R97, R10 ;  /* 0x0000000a617a7221 */ /* 0x000fe20000010100 */
[----:B------:R-:W-:Y:S02]  /*0da0*/  SHF.L.U32 R7, R73, 0x10, RZ ;  /* 0x0000001049077819 */ /* 0x000fe400000006ff */
[-C--:B------:R-:W-:Y:S01]  /*0db0*/  FMUL.FTZ R11, R13, R8.reuse ;  /* 0x000000080d0b7220 */ /* 0x080fe20000410000 */
[----:B------:R-:W-:Y:S01]  /*0dc0*/  FADD.FTZ R28, R28, R8 ;  /* 0x000000081c1c7221 */ /* 0x000fe20000010000 */
[----:B------:R-:W-:Y:S01]  /*0dd0*/  FFMA.FTZ R44, R5, R8, R44 ;  /* 0x00000008052c7223 */ /* 0x000fe2000001002c */
[----:B------:R-:W-:Y:S01]  /*0de0*/  SHF.L.U32 R8, R101, 0x10, RZ ;  /* 0x0000001065087819 */ /* 0x000fe200000006ff */
[----:B------:R-:W-:Y:S01]  /*0df0*/  FADD.FTZ R88, -R97, R9 ;  /* 0x0000000961587221 */ /* 0x000fe20000010100 */
[C---:B------:R-:W-:Y:S01]  /*0e00*/  FMUL.FTZ R10, R93.reuse, R110 ;  /* 0x0000006e5d0a7220 */ /* 0x040fe20000410000 */
[----:B------:R-:W-:Y:S01]  /*0e10*/  SHF.L.U32 R13, R74, 0x10, RZ ;  /* 0x000000104a0d7819 */ /* 0x000fe200000006ff */
[----:B------:R-:W-:Y:S01]  /*0e20*/  FMUL.FTZ R9, R93, R120 ;  /* 0x000000785d097220 */ /* 0x000fe20000410000 */
[----:B------:R-:W-:Y:S01]  /*0e30*/  FADD.FTZ R30, R30, R7 ;  /* 0x000000071e1e7221 */ /* 0x000fe20000010000 */
[-C--:B------:R-:W-:Y:S01]  /*0e40*/  FFMA.FTZ R46, R10, R7.reuse, R46 ;  /* 0x000000070a2e7223 */ /* 0x080fe2000001002e */
[----:B------:R-:W-:Y:S01]  /*0e50*/  FMUL.FTZ R8, R8, R7 ;  /* 0x0000000708087220 */ /* 0x000fe20000410000 */
[-C--:B------:R-:W-:Y:S01]  /*0e60*/  FMUL.FTZ R7, R6, R13.reuse ;  /* 0x0000000d06077220 */ /* 0x080fe20000410000 */
[----:B------:R-:W-:Y:S01]  /*0e70*/  FADD.FTZ R24, R24, R13 ;  /* 0x0000000d18187221 */ /* 0x000fe20000010000 */
[----:B------:R-:W-:Y:S01]  /*0e80*/  FFMA.FTZ R40, R9, R13, R40 ;  /* 0x0000000d09287223 */ /* 0x000fe20000010028 */
[----:B------:R-:W-:Y:S01]  /*0e90*/  SHF.L.U32 R81, R75, 0x10, RZ ;  /* 0x000000104b517819 */ /* 0x000fe200000006ff */
[----:B------:R-:W-:Y:S01]  /*0ea0*/  FMUL.FTZ R6, R93, R122 ;  /* 0x0000007a5d067220 */ /* 0x000fe20000410000 */
[----:B------:R-:W-:-:S02]  /*0eb0*/  SHF.L.U32 R13, R103, 0x10, RZ ;  /* 0x00000010670d7819 */ /* 0x000fc400000006ff */
[----:B------:R-:W-:Y:S01]  /*0ec0*/  PRMT R72, R72, 0x7632, R72 ;  /* 0x0000763248487816 */ /* 0x000fe20000000048 */
[----:B------:R-:W-:Y:S01]  /*0ed0*/  FADD.FTZ R26, R26, R81 ;  /* 0x000000511a1a7221 */ /* 0x000fe20000010000 */
[-C--:B------:R-:W-:Y:S01]  /*0ee0*/  FFMA.FTZ R42, R6, R81.reuse, R42 ;  /* 0x00000051062a7223 */ /* 0x080fe2000001002a */
[----:B------:R-:W-:Y:S01]  /*0ef0*/  FMUL.FTZ R13, R13, R81 ;  /* 0x000000510d0d7220 */ /* 0x000fe20000410000 */
[----:B------:R-:W-:Y:S01]  /*0f00*/  PRMT R73, R73, 0x7632, R73 ;  /* 0x0000763249497816 */ /* 0x000fe20000000049 */
[C---:B------:R-:W-:Y:S01]  /*0f10*/  FADD.FTZ R80, -R97.reuse, R91 ;  /* 0x0000005b61507221 */ /* 0x040fe20000010100 */
[----:B------:R-:W-:Y:S01]  /*0f20*/  SHF.L.U32 R72, R72, 0x10, RZ ;  /* 0x0000001048487819 */ /* 0x000fe200000006ff */
[----:B------:R-:W-:Y:S01]  /*0f30*/  FADD.FTZ R12, -R97, R89 ;  /* 0x00000059610c7221 */ /* 0x000fe20000010100 */
[----:B------:R-:W-:Y:S01]  /*0f40*/  SHF.L.U32 R81, R111, 0x10, RZ ;  /* 0x000000106f517819 */ /* 0x000fe200000006ff */
[----:B------:R-:W-:Y:S01]  /*0f50*/  FMUL.FTZ R80, R93, R80 ;  /* 0x000000505d507220 */ /* 0x000fe20000410000 */
[----:B------:R-:W-:-:S02]  /*0f60*/  SHF.L.U32 R73, R73, 0x10, RZ ;  /* 0x0000001049497819 */ /* 0x000fc400000006ff */
[----:B------:R-:W-:Y:S01]  /*0f70*/  SHF.L.U32 R14, R112, 0x10, RZ ;  /* 0x00000010700e7819 */ /* 0x000fe200000006ff */
[----:B------:R-:W-:Y:S01]  /*0f80*/  FMUL.FTZ R12, R93, R12 ;  /* 0x0000000c5d0c7220 */ /* 0x000fe20000410000 */
[----:B------:R-:W-:Y:S01]  /*0f90*/  FMUL.FTZ R81, R81, R72 ;  /* 0x0000004851517220 */ /* 0x000fe20000410000 */
[----:B------:R-:W-:Y:S01]  /*0fa0*/  FADD.FTZ R98, R98, R11 ;  /* 0x0000000b62627221 */ /* 0x000fe20000010000 */
[----:B------:R-:W-:Y:S01]  /*0fb0*/  FFMA.FTZ R99, R5, R11, R99 ;  /* 0x0000000b05637223 */ /* 0x000fe20000010063 */
[-C--:B------:R-:W-:Y:S01]  /*0fc0*/  FFMA.FTZ R47, R80, R73.reuse, R47 ;  /* 0x00000049502f7223 */ /* 0x080fe2000001002f */
[----:B------:R-:W-:Y:S01]  /*0fd0*/  FADD.FTZ R31, R31, R73 ;  /* 0x000000491f1f7221 */ /* 0x000fe20000010000 */
[----:B------:R-:W-:Y:S01]  /*0fe0*/  FMUL.FTZ R14, R14, R73 ;  /* 0x000000490e0e7220 */ /* 0x000fe20000410000 */
[----:B------:R-:W-:Y:S01]  /*0ff0*/  FADD.FTZ R73, R98, R81 ;  /* 0x0000005162497221 */ /* 0x000fe20000010000 */
[----:B------:R-:W-:Y:S01]  /*1000*/  FFMA.FTZ R99, R12, R81, R99 ;  /* 0x000000510c637223 */ /* 0x000fe20000010063 */
[----:B------:R-:W-:-:S02]  /*1010*/  PRMT R74, R74, 0x7632, R74 ;  /* 0x000076324a4a7816 */ /* 0x000fc4000000004a */
[----:B------:R-:W-:Y:S01]  /*1020*/  FADD.FTZ R73, R73, R8 ;  /* 0x0000000849497221 */ /* 0x000fe20000010000 */
[----:B------:R-:W-:Y:S01]  /*1030*/  FFMA.FTZ R99, R10, R8, R99 ;  /* 0x000000080a637223 */ /* 0x000fe20000010063 */
[----:B------:R-:W-:Y:S01]  /*1040*/  FFMA.FTZ R45, R12, R72, R45 ;  /* 0x000000480c2d7223 */ /* 0x000fe2000001002d */
[----:B------:R-:W-:Y:S01]  /*1050*/  FADD.FTZ R29, R29, R72 ;  /* 0x000000481d1d7221 */ /* 0x000fe20000010000 */
[----:B------:R-:W-:Y:S01]  /*1060*/  SHF.L.U32 R98, R74, 0x10, RZ ;  /* 0x000000104a627819 */ /* 0x000fe200000006ff */
[----:B------:R-:W-:Y:S01]  /*1070*/  FADD.FTZ R72, R73, R14 ;  /* 0x0000000e49487221 */ /* 0x000fe20000010000 */
[----:B------:R-:W-:Y:S01]  /*1080*/  SHF.L.U32 R89, R113, 0x10, RZ ;  /* 0x0000001071597819 */ /* 0x000fe200000006ff */
[----:B------:R-:W-:Y:S01]  /*1090*/  FFMA.FTZ R74, R80, R14, R99 ;  /* 0x0000000e504a7223 */ /* 0x000fe20000010063 */
[----:B------:R-:W-:Y:S01]  /*10a0*/  FMUL.FTZ R88, R93, R88 ;  /* 0x000000585d587220 */ /* 0x000fe20000410000 */
[----:B------:R-:W-:Y:S01]  /*10b0*/  PRMT R75, R75, 0x7632, R75 ;  /* 0x000076324b4b7816 */ /* 0x000fe2000000004b */
[----:B------:R-:W-:Y:S01]  /*10c0*/  FADD.FTZ R72, R72, R7 ;  /* 0x0000000748487221 */ /* 0x000fe20000010000 */
[-C--:B------:R-:W-:Y:S01]  /*10d0*/  FMUL.FTZ R89, R89, R98.reuse ;  /* 0x0000006259597220 */ /* 0x080fe20000410000 */
        /* <DEDUP_REMOVED lines=8> */
[----:B------:R-:W-:-:S02]  /*1160*/  FADD.FTZ R72, R72, R13 ;  /* 0x0000000d48487221 */ /* 0x000fc40000010000 */
[-C--:B------:R-:W-:Y:S01]  /*1170*/  FMUL.FTZ R91, R91, R98.reuse ;  /* 0x000000625b5b7220 */ /* 0x080fe20000410000 */
[----:B------:R-:W-:Y:S01]  /*1180*/  FFMA.FTZ R74, R6, R13, R73 ;  /* 0x0000000d064a7223 */ /* 0x000fe20000010049 */
[----:B------:R-:W-:Y:S01]  /*1190*/  FFMA.FTZ R43, R90, R98, R43 ;  /* 0x000000625a2b7223 */ /* 0x000fe2000001002b */
[----:B------:R-:W-:Y:S01]  /*11a0*/  FADD.FTZ R27, R27, R98 ;  /* 0x000000621b1b7221 */ /* 0x000fe20000010000 */
[----:B------:R-:W-:Y:S01]  /*11b0*/  FADD.FTZ R98, R72, R91 ;  /* 0x0000005b48627221 */ /* 0x000fe20000010000 */
[----:B------:R-:W-:-:S07]  /*11c0*/  FFMA.FTZ R99, R90, R91, R74 ;  /* 0x0000005b5a637223 */ /* 0x000fce000001004a */
.L_x_2822:
[----:B------:R-:W-:Y:S05]  /*11d0*/  BSYNC.RECONVERGENT B1 ;  /* 0x0000000000017941 */ /* 0x000fea0003800200 */
.L_x_2821:
        /* <DEDUP_REMOVED lines=20> */
.L_x_2850:
        /* <DEDUP_REMOVED lines=14> */
[-C--:B------:R-:W-:Y:S02]  /*1400*/  FFMA.FTZ R124, R85, R97.reuse, R110 ;  /* 0x00000061557c7223 */ /* 0x080fe4000001006e */
[----:B------:R-:W-:Y:S01]  /*1410*/  FADD.FTZ R72, R3, -R72 ;  /* 0x8000004803487221 */ /* 0x000fe20000010000 */
[----:B------:R-:W-:Y:S01]  /*1420*/  FADD.FTZ R74, R96, -R73 ;  /* 0x80000049604a7221 */ /* 0x000fe20000010000 */
[----:B------:R-:W-:Y:S02]  /*1430*/  FADD.FTZ R124, R77, -R124 ;  /* 0x8000007c4d7c7221 */ /* 0x000fe40000010000 */
[C---:B-----5:R-:W-:Y:S01]  /*1440*/  FMUL.FTZ R73, R93.reuse, R72 ;  /* 0x000000485d497220 */ /* 0x060fe20000410000 */
[----:B------:R-:W-:Y:S01]  /*1450*/  FMUL.FTZ R75, R93, R74 ;  /* 0x0000004a5d4b7220 */ /* 0x000fe20000410000 */
[-CC-:B------:R-:W-:Y:S01]  /*1460*/  FFMA.FTZ R74, R15, R97.reuse, R110.reuse ;  /* 0x000000610f4a7223 */ /* 0x180fe2000001006e */
[----:B------:R-:W-:Y:S01]  /*1470*/  FMUL.FTZ R123, R93, R124 ;  /* 0x0000007c5d7b7220 */ /* 0x000fe20000410000 */
[-C--:B------:R-:W-:Y:S01]  /*1480*/  FMUL.FTZ R72, R73, R92.reuse ;  /* 0x0000005c49487220 */ /* 0x080fe20000410000 */
[----:B------:R-:W-:Y:S01]  /*1490*/  FMUL.FTZ R75, R75, R92 ;  /* 0x0000005c4b4b7220 */ /* 0x000fe20000410000 */
[----:B------:R-:W-:Y:S01]  /*14a0*/  FFMA.FTZ R73, R84, R97, R110 ;  /* 0x0000006154497223 */ /* 0x000fe2000001006e */
[----:B------:R-:W-:-:S03]  /*14b0*/  FADD.FTZ R74, R95, -R74 ;  /* 0x8000004a5f4a7221 */ /* 0x000fc60000010000 */
[----:B------:R-:W-:Y:S01]  /*14c0*/  F2FP.BF16.F32.PACK_AB R72, R75, R72 ;  /* 0x000000484b48723e */ /* 0x000fe200000010ff */
[-CC-:B------:R-:W-:Y:S01]  /*14d0*/  FFMA.FTZ R75, R83, R97.reuse, R110.reuse ;  /* 0x00000061534b7223 */ /* 0x180fe2000001006e */
[----:B0-----:R-:W-:Y:S01]  /*14e0*/  FADD.FTZ R98, R82, -R73 ;  /* 0x8000004952627221 */ /* 0x001fe20000010000 */
[-CC-:B------:R-:W-:Y:S02]  /*14f0*/  FFMA.FTZ R73, R86, R97.reuse, R110.reuse ;  /* 0x0000006156497223 */ /* 0x180fe4000001006e */
[----:B------:R-:W-:Y:S01]  /*1500*/  FADD.FTZ R120, R76, -R75 ;  /* 0x8000004b4c787221 */ /* 0x000fe20000010000 */
[----:B------:R-:W-:Y:S01]  /*1510*/  FFMA.FTZ R75, R79, R97, R110 ;  /* 0x000000614f4b7223 */ /* 0x000fe2000001006e */
[----:B------:R-:W-:Y:S01]  /*1520*/  FADD.FTZ R122, R78, -R73 ;  /* 0x800000494e7a7221 */ /* 0x000fe20000010000 */
[C---:B------:R-:W-:Y:S01]  /*1530*/  FMUL.FTZ R73, R93.reuse, R74 ;  /* 0x0000004a5d497220 */ /* 0x040fe20000410000 */
[----:B------:R-:W-:Y:S01]  /*1540*/  FMUL.FTZ R99, R93, R120 ;  /* 0x000000785d637220 */ /* 0x000fe20000410000 */
[----:B------:R-:W-:Y:S01]  /*1550*/  FADD.FTZ R125, R87, -R75 ;  /* 0x8000004b577d7221 */ /* 0x000fe20000010000 */
[C---:B------:R-:W-:Y:S01]  /*1560*/  FMUL.FTZ R75, R93.reuse, R98 ;  /* 0x000000625d4b7220 */ /* 0x040fe20000410000 */
[----:B------:R-:W-:Y:S01]  /*1570*/  FMUL.FTZ R121, R93, R122 ;  /* 0x0000007a5d797220 */ /* 0x000fe20000410000 */
[-C--:B------:R-:W-:Y:S01]  /*1580*/  FMUL.FTZ R73, R73, R92.reuse ;  /* 0x0000005c49497220 */ /* 0x080fe20000410000 */
[----:B------:R-:W-:Y:S01]  /*1590*/  FMUL.FTZ R125, R93, R125 ;  /* 0x0000007d5d7d7220 */ /* 0x000fe20000410000 */
[-C--:B------:R-:W-:Y:S01]  /*15a0*/  FMUL.FTZ R74, R75, R92.reuse ;  /* 0x0000005c4b4a7220 */ /* 0x080fe20000410000 */
[-C--:B------:R-:W-:Y:S01]  /*15b0*/  FMUL.FTZ R99, R99, R92.reuse ;  /* 0x0000005c63637220 */ /* 0x080fe20000410000 */
[-C--:B------:R-:W-:Y:S01]  /*15c0*/  FMUL.FTZ R98, R121, R92.reuse ;  /* 0x0000005c79627220 */ /* 0x080fe20000410000 */
[-C--:B------:R-:W-:Y:S01]  /*15d0*/  FMUL.FTZ R75, R123, R92.reuse ;  /* 0x0000005c7b4b7220 */ /* 0x080fe20000410000 */
[----:B------:R-:W-:Y:S01]  /*15e0*/  FMUL.FTZ R120, R125, R92 ;  /* 0x0000005c7d787220 */ /* 0x000fe20000410000 */
[----:B------:R-:W-:-:S02]  /*15f0*/  F2FP.BF16.F32.PACK_AB R73, R74, R73 ;  /* 0x000000494a49723e */ /* 0x000fc400000010ff */
[----:B------:R-:W-:Y:S02]  /*1600*/  F2FP.BF16.F32.PACK_AB R74, R98, R99 ;  /* 0x00000063624a723e */ /* 0x000fe400000010ff */
[----:B------:R-:W-:Y:S01]  /*1610*/  F2FP.BF16.F32.PACK_AB R75, R120, R75 ;  /* 0x0000004b784b723e */ /* 0x000fe200000010ff */
[----:B------:R-:W-:Y:S06]  /*1620*/  BRA `(.L_x_2829) ;  /* 0x0000000000907947 */ /* 0x000fec0003800000 */
.L_x_2828:
[-CC-:B------:R-:W-:Y:S01]  /*1630*/  FFMA.FTZ R64, R85, R97.reuse, R110.reuse ;  /* 0x0000006155407223 */ /* 0x180fe2000001006e */
[-CC-:B------:R-:W-:Y:S01]  /*1640*/  FFMA.FTZ R68, R79, R97.reuse, R110.reuse ;  /* 0x000000614f447223 */ /* 0x180fe2000001006e */
[-CC-:B------:R-:W-:Y:S01]  /*1650*/  FFMA.FTZ R65, R83, R97.reuse, R110.reuse ;  /* 0x0000006153417223 */ /* 0x180fe2000001006e */
[-C--:B------:R-:W-:Y:S01]  /*1660*/  FFMA.FTZ R67, R86, R97.reuse, R110 ;  /* 0x0000006156437223 */ /* 0x080fe2000001006e */
        /* <DEDUP_REMOVED lines=10> */
[-C--:B------:R-:W-:Y:S01]  /*1710*/  FMUL.FTZ R74, R64, R92.reuse ;  /* 0x0000005c404a7220 */ /* 0x080fe20000410000 */
[----:B------:R-:W-:Y:S01]  /*1720*/  FMUL.FTZ R69, R65, R92 ;  /* 0x0000005c41457220 */ /* 0x000fe20000410000 */
[-CC-:B------:R-:W-:Y:S01]  /*1730*/  FFMA.FTZ R68, R15, R97.reuse, R110.reuse ;  /* 0x000000610f447223 */ /* 0x180fe2000001006e */
[----:B------:R-:W-:Y:S01]  /*1740*/  FFMA.FTZ R71, R84, R97, R110 ;  /* 0x0000006154477223 */ /* 0x000fe2000001006e */
[----:B------:R-:W-:-:S02]  /*1750*/  F2FP.BF16.F32.PACK_AB R75, R70, R75 ;  /* 0x0000004b464b723e */ /* 0x000fc400000010ff */
[----:B------:R-:W-:Y:S01]  /*1760*/  F2FP.BF16.F32.PACK_AB R74, R69, R74 ;  /* 0x0000004a454a723e */ /* 0x000fe200000010ff */
[----:B------:R-:W-:Y:S01]  /*1770*/  FADD.FTZ R70, R95, -R68 ;  /* 0x800000445f467221 */ /* 0x000fe20000010000 */
[-CC-:B------:R-:W-:Y:S01]  /*1780*/  FFMA.FTZ R68, R0, R97.reuse, R110.reuse ;  /* 0x0000006100447223 */ /* 0x180fe2000001006e */
[----:B------:R-:W-:Y:S01]  /*1790*/  FFMA.FTZ R69, R4, R97, R110 ;  /* 0x0000006104457223 */ /* 0x000fe2000001006e */
[----:B0-----:R-:W-:Y:S01]  /*17a0*/  FADD.FTZ R98, R82, -R71 ;  /* 0x8000004752627221 */ /* 0x001fe20000010000 */
[----:B------:R-:W-:Y:S01]  /*17b0*/  FMUL.FTZ R70, R93, R70 ;  /* 0x000000465d467220 */ /* 0x000fe20000410000 */
[----:B------:R-:W-:Y:S01]  /*17c0*/  FADD.FTZ R68, R3, -R68 ;  /* 0x8000004403447221 */ /* 0x000fe20000010000 */
[----:B------:R-:W-:Y:S01]  /*17d0*/  FADD.FTZ R72, R96, -R69 ;  /* 0x8000004560487221 */ /* 0x000fe20000010000 */
[C---:B------:R-:W-:Y:S01]  /*17e0*/  FMUL.FTZ R71, R93.reuse, R98 ;  /* 0x000000625d477220 */ /* 0x040fe20000410000 */
[----:B------:R-:W-:Y:S01]  /*17f0*/  FMUL.FTZ R73, R70, R92 ;  /* 0x0000005c46497220 */ /* 0x000fe20000410000 */
[C---:B------:R-:W-:Y:S01]  /*1800*/  FMUL.FTZ R68, R93.reuse, R68 ;  /* 0x000000445d447220 */ /* 0x040fe20000410000 */
[----:B------:R-:W-:Y:S01]  /*1810*/  FMUL.FTZ R69, R93, R72 ;  /* 0x000000485d457220 */ /* 0x000fe20000410000 */
[----:B------:R-:W-:-:S02]  /*1820*/  FMUL.FTZ R98, R71, R92 ;  /* 0x0000005c47627220 */ /* 0x000fc40000410000 */
[-C--:B------:R-:W-:Y:S01]  /*1830*/  FMUL.FTZ R72, R68, R92.reuse ;  /* 0x0000005c44487220 */ /* 0x080fe20000410000 */
[----:B------:R-:W-:Y:S02]  /*1840*/  FMUL.FTZ R99, R69, R92 ;  /* 0x0000005c45637220 */ /* 0x000fe40000410000 */
[----:B------:R-:W-:-:S03]  /*1850*/  F2FP.BF16.F32.PACK_AB R73, R98, R73 ;  /* 0x000000496249723e */ /* 0x000fc600000010ff */
[----:B------:R-:W-:-:S07]  /*1860*/  F2FP.BF16.F32.PACK_AB R72, R99, R72 ;  /* 0x000000486348723e */ /* 0x000fce00000010ff */
.L_x_2829:
[----:B------:R-:W0:Y:S08]  /*1870*/  @P1 LDC.64 R98, c[0x0][0x478] ;  /* 0x00011e00ff621b82 */ /* 0x000e300000000a00 */
[----:B------:R-:W1:Y:S01]  /*1880*/  LDC.64 R120, c[0x0][0x468] ;  /* 0x00011a00ff787b82 */ /* 0x000e620000000a00 */
[----:B0-----:R-:W-:-:S05]  /*1890*/  @P1 IMAD.WIDE.U32 R98, R2, 0x20, R98 ;  /* 0x0000002002621825 */ /* 0x001fca00078e0062 */
[----:B------:R-:W-:Y:S04]  /*18a0*/  @P1 STG.E.128 desc[UR6][R98.64], R68 ;  /* 0x0000004462001986 */ /* 0x000fe8000c101d06 */
[----:B------:R1:W-:Y:S02]  /*18b0*/  @P1 STG.E.128 desc[UR6][R98.64+0x10], R64 ;  /* 0x0000104062001986 */ /* 0x0003e4000c101d06 */
[C---:B-1----:R-:W-:Y:S01]  /*18c0*/  IMAD.WIDE.U32 R98, R2.reuse, 0x10, R120 ;  /* 0x0000001002627825 */ /* 0x042fe200078e0078 */
[----:B------:R-:W-:-:S04]  /*18d0*/  IADD3 R2, PT, PT, R2, 0x20, RZ ;  /* 0x0000002002027810 */ /* 0x000fc80007ffe0ff */
[----:B------:R1:W-:Y:S03]  /*18e0*/  STG.E.128 desc[UR6][R98.64], R72 ;  /* 0x0000004862007986 */ /* 0x0003e6000c101d06 */
.L_x_2827:
[----:B------:R-:W-:Y:S05]  /*18f0*/  BSYNC.RECONVERGENT B2 ;  /* 0x0000000000027941 */ /* 0x000fea0003800200 */
.L_x_2826:
[----:B------:R-:W-:Y:S05]  /*1900*/  @!P3 BRA `(.L_x_2830) ;  /* 0x00000010001cb947 */ /* 0x000fea0003800000 */
        /* <DEDUP_REMOVED lines=10> */
[-CC-:B01----:R-:W-:Y:S01]  /*19b0*/  FFMA.FTZ R98, R88, R97.reuse, R110.reuse ;  /* 0x0000006158627223 */ /* 0x183fe2000001006e */
[-C--:B------:R-:W-:Y:S01]  /*19c0*/  FFMA.FTZ R120, R6, R97.reuse, R110 ;  /* 0x0000006106787223 */ /* 0x080fe2000001006e */
[----:B------:R-:W-:Y:S01]  /*19d0*/  FADD.FTZ R72, R14, -R67 ;  /* 0x800000430e487221 */ /* 0x000fe20000010000 */
[----:B------:R-:W-:Y:S01]  /*19e0*/  FADD.FTZ R74, R7, -R68 ;  /* 0x80000044074a7221 */ /* 0x000fe20000010000 */
[----:B------:R-:W-:Y:S01]  /*19f0*/  FFMA.FTZ R110, R90, R97, R110 ;  /* 0x000000615a6e7223 */ /* 0x000fe2000001006e */
[C---:B-----5:R-:W-:Y:S01]  /*1a00*/  FMUL.FTZ R68, R93.reuse, R64 ;  /* 0x000000405d447220 */ /* 0x060fe20000410000 */
[----:B------:R-:W-:Y:S01]  /*1a10*/  FMUL.FTZ R69, R93, R66 ;  /* 0x000000425d457220 */ /* 0x000fe20000410000 */
[----:B------:R-:W-:Y:S01]  /*1a20*/  FADD.FTZ R70, R8, -R65 ;  /* 0x8000004108467221 */ /* 0x000fe20000010000 */
[----:B------:R-:W-:Y:S01]  /*1a30*/  FADD.FTZ R98, R89, -R98 ;  /* 0x8000006259627221 */ /* 0x000fe20000010000 */
[----:B------:R-:W-:Y:S01]  /*1a40*/  FADD.FTZ R120, R13, -R120 ;  /* 0x800000780d787221 */ /* 0x000fe20000010000 */
[----:B------:R-:W-:Y:S01]  /*1a50*/  FMUL.FTZ R71, R93, R72 ;  /* 0x000000485d477220 */ /* 0x000fe20000410000 */
[----:B------:R-:W-:Y:S01]  /*1a60*/  FADD.FTZ R110, R91, -R110 ;  /* 0x8000006e5b6e7221 */ /* 0x000fe20000010000 */
[-C--:B------:R-:W-:Y:S01]  /*1a70*/  FMUL.FTZ R72, R68, R92.reuse ;  /* 0x0000005c44487220 */ /* 0x080fe20000410000 */
[----:B------:R-:W-:Y:S01]  /*1a80*/  FMUL.FTZ R73, R69, R92 ;  /* 0x0000005c45497220 */ /* 0x000fe20000410000 */
[C---:B------:R-:W-:Y:S01]  /*1a90*/  FMUL.FTZ R70, R93.reuse, R70 ;  /* 0x000000465d467220 */ /* 0x040fe20000410000 */
[C---:B------:R-:W-:Y:S01]  /*1aa0*/  FMUL.FTZ R64, R93.reuse, R74 ;  /* 0x0000004a5d407220 */ /* 0x040fe20000410000 */
[C---:B------:R-:W-:Y:S01]  /*1ab0*/  FMUL.FTZ R65, R93.reuse, R98 ;  /* 0x000000625d417220 */ /* 0x040fe20000410000 */
[C---:B------:R-:W-:Y:S01]  /*1ac0*/  FMUL.FTZ R66, R93.reuse, R120 ;  /* 0x000000785d427220 */ /* 0x040fe20000410000 */
[----:B------:R-:W-:Y:S01]  /*1ad0*/  FMUL.FTZ R67, R93, R110 ;  /* 0x0000006e5d437220 */ /* 0x000fe20000410000 */
[----:B------:R-:W-:Y:S01]  /*1ae0*/  F2FP.BF16.F32.PACK_AB R72, R73, R72 ;  /* 0x000000484948723e */ /* 0x000fe200000010ff */
        /* <DEDUP_REMOVED lines=10> */
.L_x_2831:
[-CC-:B------:R-:W-:Y:S01]  /*1b90*/  FFMA.FTZ R120, R5, R97.reuse, R110.reuse ;  /* 0x0000006105787223 */ /* 0x180fe2000001006e */
[-CC-:B------:R-:W-:Y:S01]  /*1ba0*/  FFMA.FTZ R122, R12, R97.reuse, R110.reuse ;  /* 0x000000610c7a7223 */ /* 0x180fe2000001006e */
[-CC-:B-1----:R-:W-:Y:S01]  /*1bb0*/  FFMA.FTZ R73, R10, R97.reuse, R110.reuse ;  /* 0x000000610a497223 */ /* 0x182fe2000001006e */
[-CC-:B------:R-:W-:Y:S01]  /*1bc0*/  FFMA.FTZ R75, R80, R97.reuse, R110.reuse ;  /* 0x00000061504b7223 */ /* 0x180fe2000001006e */
[-CC-:B------:R-:W-:Y:S01]  /*1bd0*/  FFMA.FTZ R72, R9, R97.reuse, R110.reuse ;  /* 0x0000006109487223 */ /* 0x180fe2000001006e */
[-CC-:B0-----:R-:W-:Y:S01]  /*1be0*/  FFMA.FTZ R98, R88, R97.reuse, R110.reuse ;  /* 0x0000006158627223 */ /* 0x181fe2000001006e */
        /* <DEDUP_REMOVED lines=30> */
.L_x_2832:
[----:B------:R-:W0:Y:S08]  /*1dd0*/  @P1 LDC.64 R92, c[0x0][0x478] ;  /* 0x00011e00ff5c1b82 */ /* 0x000e300000000a00 */
[----:B------:R-:W1:Y:S01]  /*1de0*/  LDC.64 R98, c[0x0][0x468] ;  /* 0x00011a00ff627b82 */ /* 0x000e620000000a00 */
[----:B0-----:R-:W-:-:S05]  /*1df0*/  @P1 IMAD.WIDE.U32 R92, R2, 0x20, R92 ;  /* 0x00000020025c1825 */ /* 0x001fca00078e005c */
[----:B------:R2:W-:Y:S01]  /*1e00*/  @P1 STG.E.128 desc[UR6][R92.64], R68 ;  /* 0x000000445c001986 */ /* 0x0005e2000c101d06 */
[----:B-1----:R-:W-:-:S03]  /*1e10*/  IMAD.WIDE.U32 R98, R2, 0x10, R98 ;  /* 0x0000001002627825 */ /* 0x002fc600078e0062 */
[----:B------:R2:W-:Y:S04]  /*1e20*/  @P1 STG.E.128 desc[UR6][R92.64+0x10], R64 ;  /* 0x000010405c001986 */ /* 0x0005e8000c101d06 */
[----:B------:R2:W-:Y:S01]  /*1e30*/  STG.E.128 desc[UR6][R98.64], R72 ;  /* 0x0000004862007986 */ /* 0x0005e2000c101d06 */
[----:B------:R-:W-:Y:S05]  /*1e40*/  BRA `(.L_x_2830) ;  /* 0x0000000800cc7947 */ /* 0x000fea0003800000 */
.L_x_2825:
        /* <DEDUP_REMOVED lines=14> */
[C---:B-----5:R-:W-:Y:S01]  /*1f30*/  FFMA.FTZ R73, R93.reuse, R72, R20 ;  /* 0x000000485d497223 */ /* 0x060fe20000010014 */
[C---:B------:R-:W-:Y:S01]  /*1f40*/  FFMA.FTZ R99, R93.reuse, R99, R22 ;  /* 0x000000635d637223 */ /* 0x040fe20000010016 */
[C---:B------:R-:W-:Y:S01]  /*1f50*/  FFMA.FTZ R75, R93.reuse, R74, R21 ;  /* 0x0000004a5d4b7223 */ /* 0x040fe20000010015 */
[----:B------:R-:W-:Y:S01]  /*1f60*/  FFMA.FTZ R121, R93, R98, R23 ;  /* 0x000000625d797223 */ /* 0x000fe20000010017 */
[-C--:B------:R-:W-:Y:S01]  /*1f70*/  FMUL.FTZ R72, R73, R92.reuse ;  /* 0x0000005c49487220 */ /* 0x080fe20000410000 */
[-C--:B------:R-:W-:Y:S01]  /*1f80*/  FMUL.FTZ R73, R99, R92.reuse ;  /* 0x0000005c63497220 */ /* 0x080fe20000410000 */
[-C--:B------:R-:W-:Y:S01]  /*1f90*/  FMUL.FTZ R75, R75, R92.reuse ;  /* 0x0000005c4b4b7220 */ /* 0x080fe20000410000 */
[----:B------:R-:W0:Y:S01]  /*1fa0*/  LDC.64 R98, c[0x0][0x468] ;  /* 0x00011a00ff627b82 */ /* 0x000e220000000a00 */
[----:B------:R-:W-:Y:S01]  /*1fb0*/  FMUL.FTZ R74, R121, R92 ;  /* 0x0000005c794a7220 */ /* 0x000fe20000410000 */
[-CC-:B------:R-:W-:Y:S01]  /*1fc0*/  FFMA.FTZ R121, R86, R97.reuse, R110.reuse ;  /* 0x0000006156797223 */ /* 0x180fe2000001006e */
[-CC-:B------:R-:W-:Y:S01]  /*1fd0*/  FFMA.FTZ R120, R85, R97.reuse, R110.reuse ;  /* 0x0000006155787223 */ /* 0x180fe2000001006e */
[----:B------:R-:W-:Y:S01]  /*1fe0*/  F2FP.BF16.F32.PACK_AB R72, R75, R72 ;  /* 0x000000484b48723e */ /* 0x000fe200000010ff */
[-CC-:B------:R-:W-:Y:S01]  /*1ff0*/  FFMA.FTZ R75, R83, R97.reuse, R110.reuse ;  /* 0x00000061534b7223 */ /* 0x180fe2000001006e */
[----:B------:R-:W-:Y:S01]  /*2000*/  FFMA.FTZ R122, R79, R97, R110 ;  /* 0x000000614f7a7223 */ /* 0x000fe2000001006e */
[----:B------:R-:W-:Y:S01]  /*2010*/  F2FP.BF16.F32.PACK_AB R73, R74, R73 ;  /* 0x000000494a49723e */ /* 0x000fe200000010ff */
[----:B------:R-:W-:Y:S01]  /*2020*/  FADD.FTZ R74, R78, -R121 ;  /* 0x800000794e4a7221 */ /* 0x000fe20000010000 */
        /* <DEDUP_REMOVED lines=10> */
[----:B------:R-:W-:-:S03]  /*20d0*/  FMUL.FTZ R120, R125, R92 ;  /* 0x0000005c7d787220 */ /* 0x000fc60000410000 */
[----:B------:R-:W-:Y:S02]  /*20e0*/  F2FP.BF16.F32.PACK_AB R74, R121, R74 ;  /* 0x0000004a794a723e */ /* 0x000fe400000010ff */
[----:B------:R-:W-:Y:S01]  /*20f0*/  F2FP.BF16.F32.PACK_AB R75, R120, R75 ;  /* 0x0000004b784b723e */ /* 0x000fe200000010ff */
[C---:B0-----:R-:W-:Y:S01]  /*2100*/  IMAD.WIDE.U32 R98, R2.reuse, 0x10, R98 ;  /* 0x0000001002627825 */ /* 0x041fe200078e0062 */
[----:B------:R-:W-:-:S04]  /*2110*/  IADD3 R2, PT, PT, R2, 0x20, RZ ;  /* 0x0000002002027810 */ /* 0x000fc80007ffe0ff */
[----:B------:R1:W-:Y:S03]  /*2120*/  STG.E.128 desc[UR6][R98.64], R72 ;  /* 0x0000004862007986 */ /* 0x0003e6000c101d06 */
.L_x_2835:
[----:B------:R-:W-:Y:S05]  /*2130*/  BSYNC.RECONVERGENT B2 ;  /* 0x0000000000027941 */ /* 0x000fea0003800200 */
.L_x_2834:
        /* <DEDUP_REMOVED lines=12> */
[----:B------:R-:W0:Y:S01]  /*2200*/  LDC.64 R98, c[0x0][0x468] ;  /* 0x00011a00ff627b82 */ /* 0x000e220000000a00 */
[----:B------:R-:W-:Y:S01]  /*2210*/  FADD.FTZ R110, R14, -R73 ;  /* 0x800000490e6e7221 */ /* 0x000fe20000010000 */
[----:B------:R-:W-:Y:S01]  /*2220*/  FADD.FTZ R121, R11, -R120 ;  /* 0x800000780b797221 */ /* 0x000fe20000010000 */
[----:B------:R-:W-:Y:S01]  /*2230*/  FADD.FTZ R123, R7, -R124 ;  /* 0x8000007c077b7221 */ /* 0x000fe20000010000 */
[----:B------:R-:W-:Y:S01]  /*2240*/  FADD.FTZ R120, R81, -R122 ;  /* 0x8000007a51787221 */ /* 0x000fe20000010000 */
[----:B------:R-:W-:Y:S01]  /*2250*/  FADD.FTZ R74, R89, -R74 ;  /* 0x8000004a594a7221 */ /* 0x000fe20000010000 */
[C---:B-----5:R-:W-:Y:S01]  /*2260*/  FFMA.FTZ R125, R93.reuse, R75, R58 ;  /* 0x0000004b5d7d7223 */ /* 0x060fe2000001003a */
        /* <DEDUP_REMOVED lines=15> */
[----:B------:R-:W-:Y:S01]  /*2360*/  F2FP.BF16.F32.PACK_AB R72, R93, R72 ;  /* 0x000000485d48723e */ /* 0x000fe200000010ff */
[----:B0-----:R-:W-:Y:S01]  /*2370*/  IMAD.WIDE.U32 R92, R2, 0x10, R98 ;  /* 0x00000010025c7825 */ /* 0x001fe200078e0062 */
[----:B------:R-:W-:Y:S02]  /*2380*/  F2FP.BF16.F32.PACK_AB R75, R120, R97 ;  /* 0x00000061784b723e */ /* 0x000fe400000010ff */
[----:B------:R-:W-:Y:S02]  /*2390*/  F2FP.BF16.F32.PACK_AB R74, R123, R74 ;  /* 0x0000004a7b4a723e */ /* 0x000fe400000010ff */
[----:B------:R-:W-:-:S05]  /*23a0*/  F2FP.BF16.F32.PACK_AB R73, R110, R125 ;  /* 0x0000007d6e49723e */ /* 0x000fca00000010ff */
[----:B------:R3:W-:Y:S01]  /*23b0*/  STG.E.128 desc[UR6][R92.64], R72 ;  /* 0x000000485c007986 */ /* 0x0007e2000c101d06 */
[----:B------:R-:W-:Y:S05]  /*23c0*/  BRA `(.L_x_2830) ;  /* 0x00000004006c7947 */ /* 0x000fea0003800000 */
.L_x_2833:
[----:B------:R-:W-:Y:S04]  /*23d0*/  BSSY.RECONVERGENT B2, `(.L_x_2836) ;  /* 0x000002e000027945 */ /* 0x000fe80003800200 */
[----:B------:R-:W-:Y:S05]  /*23e0*/  @!P4 BRA `(.L_x_2837) ;  /* 0x0000000000b0c947 */ /* 0x000fea0003800000 */
[-CC-:B------:R-:W-:Y:S01]  /*23f0*/  FFMA.FTZ R65, R4, R97.reuse, R110.reuse ;  /* 0x0000006104417223 */ /* 0x180fe2000001006e */
[-CC-:B------:R-:W-:Y:S01]  /*2400*/  FFMA.FTZ R68, R15, R97.reuse, R110.reuse ;  /* 0x000000610f447223 */ /* 0x180fe2000001006e */
[-CC-:B------:R-:W-:Y:S01]  /*2410*/  FFMA.FTZ R71, R86, R97.reuse, R110.reuse ;  /* 0x0000006156477223 */ /* 0x180fe2000001006e */
[-C--:B------:R-:W-:Y:S01]  /*2420*/  FFMA.FTZ R70, R79, R97.reuse, R110 ;  /* 0x000000614f467223 */ /* 0x080fe2000001006e */
[----:B------:R-:W-:Y:S01]  /*2430*/  FADD.FTZ R66, R96, -R65 ;  /* 0x8000004160427221 */ /* 0x000fe20000010000 */
[----:B------:R-:W1:Y:S01]  /*2440*/  LDC.64 R72, c[0x0][0x478] ;  /* 0x00011e00ff487b82 */ /* 0x000e620000000a00 */
[----:B------:R-:W-:Y:S01]  /*2450*/  FADD.FTZ R65, R95, -R68 ;  /* 0x800000445f417221 */ /* 0x000fe20000010000 */
[----:B0-----:R-:W-:Y:S01]  /*2460*/  FADD.FTZ R98, R78, -R71 ;  /* 0x800000474e627221 */ /* 0x001fe20000010000 */
[----:B------:R-:W-:Y:S01]  /*2470*/  FADD.FTZ R120, R87, -R70 ;  /* 0x8000004657787221 */ /* 0x000fe20000010000 */
[----:B------:R-:W-:Y:S01]  /*2480*/  FFMA.FTZ R64, R0, R97, R110 ;  /* 0x0000006100407223 */ /* 0x000fe2000001006e */
[C---:B-----5:R-:W-:Y:S01]  /*2490*/  FFMA.FTZ R70, R93.reuse, R65, R22 ;  /* 0x000000415d467223 */ /* 0x060fe20000010016 */
[-CC-:B------:R-:W-:Y:S01]  /*24a0*/  FFMA.FTZ R67, R84, R97.reuse, R110.reuse ;  /* 0x0000006154437223 */ /* 0x180fe2000001006e */
[----:B------:R-:W-:Y:S01]  /*24b0*/  FFMA.FTZ R65, R93, R98, R17 ;  /* 0x000000625d417223 */ /* 0x000fe20000010011 */
[-CC-:B------:R-:W-:Y:S01]  /*24c0*/  FFMA.FTZ R69, R83, R97.reuse, R110.reuse ;  /* 0x0000006153457223 */ /* 0x180fe2000001006e */
[----:B------:R-:W0:Y:S01]  /*24d0*/  LDC.64 R98, c[0x0][0x468] ;  /* 0x00011a00ff627b82 */ /* 0x000e220000000a00 */
[----:B------:R-:W-:Y:S01]  /*24e0*/  FFMA.FTZ R68, R85, R97, R110 ;  /* 0x0000006155447223 */ /* 0x000fe2000001006e */
[----:B------:R-:W-:Y:S01]  /*24f0*/  FADD.FTZ R64, R3, -R64 ;  /* 0x8000004003407221 */ /* 0x000fe20000010000 */
[----:B------:R-:W-:Y:S01]  /*2500*/  FADD.FTZ R74, R82, -R67 ;  /* 0x80000043524a7221 */ /* 0x000fe20000010000 */
[----:B------:R-:W-:Y:S01]  /*2510*/  FADD.FTZ R67, R76, -R69 ;  /* 0x800000454c437221 */ /* 0x000fe20000010000 */
[----:B------:R-:W-:Y:S01]  /*2520*/  FADD.FTZ R75, R77, -R68 ;  /* 0x800000444d4b7221 */ /* 0x000fe20000010000 */
        /* <DEDUP_REMOVED lines=9> */
[----:B------:R-:W-:Y:S01]  /*25c0*/  FMUL.FTZ R121, R65, R92 ;  /* 0x0000005c41797220 */ /* 0x000fe20000410000 */
[----:B-1----:R-:W-:-:S04]  /*25d0*/  IMAD.WIDE.U32 R72, R2, 0x20, R72 ;  /* 0x0000002002487825 */ /* 0x002fc800078e0048 */
[-C--:B------:R-:W-:Y:S01]  /*25e0*/  FMUL.FTZ R122, R70, R92.reuse ;  /* 0x0000005c467a7220 */ /* 0x080fe20000410000 */
[-C--:B------:R-:W-:Y:S01]  /*25f0*/  FMUL.FTZ R123, R71, R92.reuse ;  /* 0x0000005c477b7220 */ /* 0x080fe20000410000 */
[----:B------:R-:W-:Y:S01]  /*2600*/  F2FP.BF16.F32.PACK_AB R75, R120, R75 ;  /* 0x0000004b784b723e */ /* 0x000fe200000010ff */
[----:B------:R-:W-:Y:S01]  /*2610*/  FMUL.FTZ R120, R68, R92 ;  /* 0x0000005c44787220 */ /* 0x000fe20000410000 */
[----:B------:R-:W-:Y:S01]  /*2620*/  F2FP.BF16.F32.PACK_AB R74, R121, R74 ;  /* 0x0000004a794a723e */ /* 0x000fe200000010ff */
[----:B------:R-:W-:Y:S01]  /*2630*/  FMUL.FTZ R121, R69, R92 ;  /* 0x0000005c45797220 */ /* 0x000fe20000410000 */
[----:B------:R-:W-:Y:S01]  /*2640*/  STG.E.128 desc[UR6][R72.64], R68 ;  /* 0x0000004448007986 */ /* 0x000fe2000c101d06 */
[C---:B0-----:R-:W-:Y:S01]  /*2650*/  IMAD.WIDE.U32 R98, R2.reuse, 0x10, R98 ;  /* 0x0000001002627825 */ /* 0x041fe200078e0062 */
[----:B------:R-:W-:Y:S02]  /*2660*/  IADD3 R2, PT, PT, R2, 0x20, RZ ;  /* 0x0000002002027810 */ /* 0x000fe40007ffe0ff */
[----:B------:R0:W-:Y:S02]  /*2670*/  STG.E.128 desc[UR6][R72.64+0x10], R64 ;  /* 0x0000104048007986 */ /* 0x0001e4000c101d06 */
[----:B0-----:R-:W-:-:S02]  /*2680*/  F2FP.BF16.F32.PACK_AB R73, R123, R122 ;  /* 0x0000007a7b49723e */ /* 0x001fc400000010ff */
[----:B------:R-:W-:-:S05]  /*2690*/  F2FP.BF16.F32.PACK_AB R72, R121, R120 ;  /* 0x000000787948723e */ /* 0x000fca00000010ff */
[----:B------:R1:W-:Y:S02]  /*26a0*/  STG.E.128 desc[UR6][R98.64], R72 ;  /* 0x0000004862007986 */ /* 0x0003e4000c101d06 */
.L_x_2837:
[----:B------:R-:W-:Y:S05]  /*26b0*/  BSYNC.RECONVERGENT B2 ;  /* 0x0000000000027941 */ /* 0x000fea0003800200 */
.L_x_2836:
[----:B------:R-:W-:Y:S05]  /*26c0*/  @!P3 BRA `(.L_x_2830) ;  /* 0x0000000000acb947 */ /* 0x000fea0003800000 */
[-CC-:B01----:R-:W-:Y:S01]  /*26d0*/  FFMA.FTZ R98, R6, R97.reuse, R110.reuse ;  /* 0x0000006106627223 */ /* 0x183fe2000001006e */
[-CC-:B------:R-:W-:Y:S01]  /*26e0*/  FFMA.FTZ R64, R5, R97.reuse, R110.reuse ;  /* 0x0000006105407223 */ /* 0x180fe2000001006e */
[-CC-:B------:R-:W-:Y:S01]  /*26f0*/  FFMA.FTZ R66, R12, R97.reuse, R110.reuse ;  /* 0x000000610c427223 */ /* 0x180fe2000001006e */
[-C--:B------:R-:W-:Y:S01]  /*2700*/  FFMA.FTZ R67, R80, R97.reuse, R110 ;  /* 0x0000006150437223 */ /* 0x080fe2000001006e */
[----:B------:R-:W0:Y:S01]  /*2710*/  LDC.64 R120, c[0x0][0x478] ;  /* 0x00011e00ff787b82 */ /* 0x000e220000000a00 */
[----:B------:R-:W-:Y:S01]  /*2720*/  FADD.FTZ R73, R13, -R98 ;  /* 0x800000620d497221 */ /* 0x000fe20000010000 */
[-C--:B------:R-:W-:Y:S01]  /*2730*/  FFMA.FTZ R68, R9, R97.reuse, R110 ;  /* 0x0000006109447223 */ /* 0x080fe2000001006e */
[----:B------:R-:W-:Y:S01]  /*2740*/  FADD.FTZ R64, R11, -R64 ;  /* 0x800000400b407221 */ /* 0x000fe20000010000 */
[----:B------:R-:W-:Y:S01]  /*2750*/  FADD.FTZ R66, R81, -R66 ;  /* 0x8000004251427221 */ /* 0x000fe20000010000 */
[-CC-:B------:R-:W-:Y:S01]  /*2760*/  FFMA.FTZ R65, R10, R97.reuse, R110.reuse ;  /* 0x000000610a417223 */ /* 0x180fe2000001006e */
[----:B------:R-:W-:Y:S01]  /*2770*/  FADD.FTZ R72, R14, -R67 ;  /* 0x800000430e487221 */ /* 0x000fe20000010000 */
[-C--:B------:R-:W-:Y:S01]  /*2780*/  FFMA.FTZ R70, R88, R97.reuse, R110 ;  /* 0x0000006158467223 */ /* 0x080fe2000001006e */
[----:B------:R-:W1:Y:S01]  /*2790*/  LDC.64 R98, c[0x0][0x468] ;  /* 0x00011a00ff627b82 */ /* 0x000e620000000a00 */
[----:B------:R-:W-:Y:S01]  /*27a0*/  FADD.FTZ R67, R7, -R68 ;  /* 0x8000004407437221 */ /* 0x000fe20000010000 */
[----:B------:R-:W-:Y:S01]  /*27b0*/  FFMA.FTZ R110, R90, R97, R110 ;  /* 0x000000615a6e7223 */ /* 0x000fe2000001006e */
[C---:B-----5:R-:W-:Y:S01]  /*27c0*/  FFMA.FTZ R68, R93.reuse, R64, R56 ;  /* 0x000000405d447223 */ /* 0x060fe20000010038 */
[----:B------:R-:W-:Y:S01]  /*27d0*/  FFMA.FTZ R69, R93, R66, R57 ;  /* 0x000000425d457223 */ /* 0x000fe20000010039 */
[----:B------:R-:W-:Y:S01]  /*27e0*/  FADD.FTZ R65, R8, -R65 ;  /* 0x8000004108417221 */ /* 0x000fe20000010000 */
[----:B------:R-:W-:Y:S01]  /*27f0*/  FADD.FTZ R74, R89, -R70 ;  /* 0x80000046594a7221 */ /* 0x000fe20000010000 */
[C---:B------:R-:W-:Y:S01]  /*2800*/  FFMA.FTZ R71, R93.reuse, R72, R59 ;  /* 0x000000485d477223 */ /* 0x040fe2000001003b */
[----:B------:R-:W-:Y:S01]  /*2810*/  FFMA.FTZ R66, R93, R73, R62 ;  /* 0x000000495d427223 */ /* 0x000fe2000001003e */
[----:B------:R-:W-:Y:S01]  /*2820*/  FADD.FTZ R110, R91, -R110 ;  /* 0x8000006e5b6e7221 */ /* 0x000fe20000010000 */
[-C--:B------:R-:W-:Y:S01]  /*2830*/  FMUL.FTZ R72, R68, R92.reuse ;  /* 0x0000005c44487220 */ /* 0x080fe20000410000 */
[----:B------:R-:W-:Y:S01]  /*2840*/  FMUL.FTZ R73, R69, R92 ;  /* 0x0000005c45497220 */ /* 0x000fe20000410000 */
[C---:B------:R-:W-:Y:S01]  /*2850*/  FFMA.FTZ R70, R93.reuse, R65, R58 ;  /* 0x000000415d467223 */ /* 0x040fe2000001003a */
[C---:B------:R-:W-:Y:S01]  /*2860*/  FFMA.FTZ R64, R93.reuse, R67, R60 ;  /* 0x000000435d407223 */ /* 0x040fe2000001003c */
[C---:B------:R-:W-:Y:S01]  /*2870*/  FFMA.FTZ R65, R93.reuse, R74, R61 ;  /* 0x0000004a5d417223 */ /* 0x040fe2000001003d */
[----:B------:R-:W-:Y:S01]  /*2880*/  FFMA.FTZ R67, R93, R110, R63 ;  /* 0x0000006e5d437223 */ /* 0x000fe2000001003f */
[----:B------:R-:W-:Y:S01]  /*2890*/  F2FP.BF16.F32.PACK_AB R72, R73, R72 ;  /* 0x000000484948723e */ /* 0x000fe200000010ff */
[-C--:B------:R-:W-:Y:S01]  /*28a0*/  FMUL.FTZ R73, R70, R92.reuse ;  /* 0x0000005c46497220 */ /* 0x080fe20000410000 */
[-C--:B------:R-:W-:Y:S01]  /*28b0*/  FMUL.FTZ R74, R71, R92.reuse ;  /* 0x0000005c474a7220 */ /* 0x080fe20000410000 */
[-C--:B------:R-:W-:Y:S01]  /*28c0*/  FMUL.FTZ R75, R64, R92.reuse ;  /* 0x0000005c404b7220 */ /* 0x080fe20000410000 */
[-C--:B------:R-:W-:Y:S01]  /*28d0*/  FMUL.FTZ R110, R65, R92.reuse ;  /* 0x0000005c416e7220 */ /* 0x080fe20000410000 */
[-C--:B------:R-:W-:Y:S01]  /*28e0*/  FMUL.FTZ R93, R66, R92.reuse ;  /* 0x0000005c425d7220 */ /* 0x080fe20000410000 */
[----:B------:R-:W-:Y:S01]  /*28f0*/  FMUL.FTZ R92, R67, R92 ;  /* 0x0000005c435c7220 */ /* 0x000fe20000410000 */
[----:B------:R-:W-:Y:S01]  /*2900*/  F2FP.BF16.F32.PACK_AB R73, R74, R73 ;  /* 0x000000494a49723e */ /* 0x000fe200000010ff */
[----:B-1----:R-:W-:Y:S01]  /*2910*/  IMAD.WIDE.U32 R98, R2, 0x10, R98 ;  /* 0x0000001002627825 */ /* 0x002fe200078e0062 */
[----:B------:R-:W-:-:S02]  /*2920*/  F2FP.BF16.F32.PACK_AB R74, R110, R75 ;  /* 0x0000004b6e4a723e */ /* 0x000fc400000010ff */
[----:B------:R-:W-:Y:S01]  /*2930*/  F2FP.BF16.F32.PACK_AB R75, R92, R93 ;  /* 0x0000005d5c4b723e */ /* 0x000fe200000010ff */
[----:B0-----:R-:W-:-:S05]  /*2940*/  IMAD.WIDE.U32 R92, R2, 0x20, R120 ;  /* 0x00000020025c7825 */ /* 0x001fca00078e0078 */
[----:B------:R4:W-:Y:S04]  /*2950*/  STG.E.128 desc[UR6][R92.64], R68 ;  /* 0x000000445c007986 */ /* 0x0009e8000c101d06 */
[----:B------:R4:W-:Y:S04]  /*2960*/  STG.E.128 desc[UR6][R92.64+0x10], R64 ;  /* 0x000010405c007986 */ /* 0x0009e8000c101d06 */
[----:B------:R4:W-:Y:S02]  /*2970*/  STG.E.128 desc[UR6][R98.64], R72 ;  /* 0x0000004862007986 */ /* 0x0009e4000c101d06 */
.L_x_2830:
[----:B------:R-:W-:Y:S05]  /*2980*/  BSYNC.RECONVERGENT B1 ;  /* 0x0000000000017941 */ /* 0x000fea0003800200 */
.L_x_2824:
[----:B-1234-:R-:W1:Y:S02]  /*2990*/  LDC.64 R72, c[0x0][0x380] ;  /* 0x0000e000ff487b82 */ /* 0x01ee640000000a00 */
[----:B-1----:R-:W-:-:S04]  /*29a0*/  LEA R94, R72, R94, 0x2 ;  /* 0x0000005e485e7211 */ /* 0x002fc800078e10ff */
[----:B------:R-:W-:-:S13]  /*29b0*/  ISETP.GE.AND P1, PT, R94, R73, PT ;  /* 0x000000495e00720c */ /* 0x000fda0003f26270 */
[----:B------:R-:W-:Y:S05]  /*29c0*/  @!P1 BRA `(.L_x_2838) ;  /* 0xffffffd800b89947 */ /* 0x000fea000383ffff */
.L_x_2818:
[----:B------:R-:W-:Y:S05]  /*29d0*/  BSYNC B0 ;  /* 0x0000000000007941 */ /* 0x000fea0003800000 */
.L_x_2817:
        /* <DEDUP_REMOVED lines=8> */
[----:B------:R-:W-:Y:S02]  /*2a60*/  LOP3.LUT R20, R119, 0x7f, RZ, 0x3c, !PT ;  /* 0x0000007f77147812 */ /* 0x000fe400078e3cff */
        /* <DEDUP_REMOVED lines=9> */
[----:B------:R-:W-:Y:S04]  /*2b00*/  STS.128 [R0+0x10], R32 ;  /* 0x0000102000007388 */ /* 0x000fe80000000c00 */
[----:B------:R-:W-:Y:S04]  /*2b10*/  STS.128 [R0+0x400], R28 ;  /* 0x0004001c00007388 */ /* 0x000fe80000000c00 */
[----:B------:R2:W-:Y:S01]  /*2b20*/  STS.128 [R0+0x410], R24 ;  /* 0x0004101800007388 */ /* 0x0005e20000000c00 */
[----:B------:R-:W-:Y:S01]  /*2b30*/  BAR.SYNC.DEFER_BLOCKING 0x0 ;  /* 0x0000000000007b1d */ /* 0x000fe20000010000 */
[----:B--2---:R-:W-:-:S05]  /*2b40*/  IMAD R26, R109, UR4, RZ ;  /* 0x000000046d1a7c24 */ /* 0x004fca000f8e02ff */
[----:B------:R-:W-:-:S04]  /*2b50*/  IADD3 R35, P3, PT, R26, R119, RZ ;  /* 0x000000771a237210 */ /* 0x000fc80007f7e0ff */
[----:B------:R-:W-:Y:S02]  /*2b60*/  IADD3.X R30, PT, PT, RZ, RZ, RZ, P3, !PT ;  /* 0x000000ffff1e7210 */ /* 0x000fe40001ffe4ff */
[----:B------:R-:W-:Y:S01]  /*2b70*/  ISETP.GE.U32.AND P3, PT, R20, 0x200, PT ;  /* 0x000002001400780c */ /* 0x000fe20003f66070 */
[----:B------:R-:W1:Y:S01]  /*2b80*/  LDS R2, [R4] ;  /* 0x0000000004027984 */ /* 0x000e620000000800 */
[C---:B------:R-:W-:Y:S02]  /*2b90*/  SHF.L.U32 R28, R35.reuse, 0x2, RZ ;  /* 0x00000002231c7819 */ /* 0x040fe400000006ff */
[----:B------:R-:W-:Y:S01]  /*2ba0*/  SHF.L.U64.HI R35, R35, 0x2, R30 ;  /* 0x0000000223237819 */ /* 0x000fe2000001021e */
[----:B------:R-:W2:Y:S01]  /*2bb0*/  LDS R7, [R4+0x800] ;  /* 0x0008000004077984 */ /* 0x000ea20000000800 */
[C---:B---3--:R-:W-:Y:S02]  /*2bc0*/  IADD3 R30, P4, PT, R28.reuse, UR18, RZ ;  /* 0x000000121c1e7c10 */ /* 0x048fe4000ff9e0ff */
[----:B------:R-:W-:Y:S01]  /*2bd0*/  IADD3 R28, P5, PT, R28, UR16, RZ ;  /* 0x000000101c1c7c10 */ /* 0x000fe2000ffbe0ff */
[----:B------:R-:W3:Y:S01]  /*2be0*/  LDS R3, [R4+0x200] ;  /* 0x0002000004037984 */ /* 0x000ee20000000800 */
[----:B------:R-:W-:-:S02]  /*2bf0*/  IADD3.X R37, PT, PT, R35, UR19, RZ, P4, !PT ;  /* 0x0000001323257c10 */ /* 0x000fc4000a7fe4ff */
[----:B------:R-:W-:Y:S01]  /*2c00*/  IADD3.X R35, PT, PT, R35, UR17, RZ, P5, !PT ;  /* 0x0000001123237c10 */ /* 0x000fe2000affe4ff */
        /* <DEDUP_REMOVED lines=30> */
[----:B---3--:R-:W-:Y:S01]  /*2df0*/  FADD.FTZ R9, R3, R16 ;  /* 0x0000001003097221 */ /* 0x008fe20000010000 */
[----:B------:R-:W-:-:S02]  /*2e00*/  @P2 MOV R3, R37 ;  /* 0x0000002500032202 */ /* 0x000fc40000000f00 */
[----:B------:R-:W-:Y:S01]  /*2e10*/  STS.128 [R0+0x400], R44 ;  /* 0x0004002c00007388 */ /* 0x000fe20000000c00 */
[----:B------:R-:W-:Y:S01]  /*2e20*/  @P2 IADD3 R30, P4, PT, R30, 0x200, RZ ;  /* 0x000002001e1e2810 */ /* 0x000fe20007f9e0ff */
[----:B----4-:R-:W-:Y:S02]  /*2e30*/  FADD.FTZ R11, R5, R18 ;  /* 0x00000012050b7221 */ /* 0x010fe40000010000 */
[----:B------:R-:W-:Y:S01]  /*2e40*/  STS.128 [R0+0x410], R40 ;  /* 0x0004102800007388 */ /* 0x000fe20000000c00 */
[----:B------:R-:W-:Y:S01]  /*2e50*/  @P2 IADD3.X R37, PT, PT, RZ, R37, RZ, P4, !PT ;  /* 0x00000025ff252210 */ /* 0x000fe200027fe4ff */
        /* <DEDUP_REMOVED lines=68> */
.L_x_2823:
        /* <DEDUP_REMOVED lines=8> */
.L_x_2840:
[----:B------:R-:W-:Y:S05]  /*3320*/  BSYNC B1 ;  /* 0x0000000000017941 */ /* 0x000fea0003800000 */
.L_x_2839:
[----:B------:R-:W-:Y:S01]  /*3330*/  MOV R73, R123 ;  /* 0x0000007b00497202 */ /* 0x000fe20000000f00 */
[----:B------:R-:W-:Y:S01]  /*3340*/  HFMA2 R72, -RZ, RZ, 0, 5.9604644775390625e-08 ;  /* 0x00000001ff487431 */ /* 0x000fe200000001ff */
[----:B------:R-:W-:Y:S02]  /*3350*/  MOV R125, R99 ;  /* 0x00000063007d7202 */ /* 0x000fe40000000f00 */
[----:B------:R-:W-:Y:S01]  /*3360*/  MOV R74, 0xffffffff ;  /* 0xffffffff004a7802 */ /* 0x000fe20000000f00 */
[----:B------:R-:W-:Y:S01]  /*3370*/  FADD.FTZ R75, R73, R98 ;  /* 0x00000062494b7221 */ /* 0x000fe20000010000 */
[----:B------:R-:W-:-:S07]  /*3380*/  MOV R73, 0x1f ;  /* 0x0000001f00497802 */ /* 0x000fce0000000f00 */
[----:B------:R-:W-:Y:S05]  /*3390*/  WARPSYNC.COLLECTIVE R74, `(.L_x_2841) ;  /* 0x000000004a087348 */ /* 0x000fea0003c00000 */
[----:B------:R0:W1:Y:S02]  /*33a0*/  SHFL.BFLY P2, R123, R125, R72, R73 ;  /* 0x0c0000487d7b7389 */ /* 0x0000640000040049 */
[----:B01----:R-:W-:Y:S05]  /*33b0*/  ENDCOLLECTIVE ;  /* 0x000000000000791b */ /* 0x003fea0003800000 */
.L_x_2841:
[----:B------:R-:W-:Y:S01]  /*33c0*/  MOV R125, R75 ;  /* 0x0000004b007d7202 */ /* 0x000fe20000000f00 */
[----:B------:R-:W-:Y:S01]  /*33d0*/  HFMA2 R72, -RZ, RZ, 0, 1.1920928955078125e-07 ;  /* 0x00000002ff487431 */ /* 0x000fe200000001ff */
[----:B------:R-:W-:-:S07]  /*33e0*/  MOV R110, R123 ;  /* 0x0000007b006e7202 */ /* 0x000fce0000000f00 */
[----:B------:R-:W-:Y:S05]  /*33f0*/  WARPSYNC.COLLECTIVE R74, `(.L_x_2842) ;  /* 0x000000004a087348 */ /* 0x000fea0003c00000 */
[----:B------:R0:W1:Y:S02]  /*3400*/  SHFL.BFLY P2, R123, R125, R72, R73 ;  /* 0x0c0000487d7b7389 */ /* 0x0000640000040049 */
[----:B01----:R-:W-:Y:S05]  /*3410*/  ENDCOLLECTIVE ;  /* 0x000000000000791b */ /* 0x003fea0003800000 */
.L_x_2842:
[----:B------:R-:W-:-:S05]  /*3420*/  FADD.FTZ R110, R110, R99 ;  /* 0x000000636e6e7221 */ /* 0x000fca0000010000 */
[----:B------:R-:W-:Y:S02]  /*3430*/  MOV R125, R110 ;  /* 0x0000006e007d7202 */ /* 0x000fe40000000f00 */
[----:B------:R-:W-:-:S07]  /*3440*/  MOV R120, R123 ;  /* 0x0000007b00787202 */ /* 0x000fce0000000f00 */
[----:B------:R-:W-:Y:S05]  /*3450*/  WARPSYNC.COLLECTIVE R74, `(.L_x_2843) ;  /* 0x000000004a087348 */ /* 0x000fea0003c00000 */
[----:B------:R0:W1:Y:S02]  /*3460*/  SHFL.BFLY P2, R123, R125, R72, R73 ;  /* 0x0c0000487d7b7389 */ /* 0x0000640000040049 */
[----:B01----:R-:W-:Y:S05]  /*3470*/  ENDCOLLECTIVE ;  /* 0x000000000000791b */ /* 0x003fea0003800000 */
.L_x_2843:
[----:B------:R-:W-:-:S05]  /*3480*/  FADD.FTZ R120, R75, R120 ;  /* 0x000000784b787221 */ /* 0x000fca0000010000 */
[----:B------:R-:W-:Y:S01]  /*3490*/  MOV R125, R120 ;  /* 0x00000078007d7202 */ /* 0x000fe20000000f00 */
[----:B------:R-:W-:Y:S01]  /*34a0*/  HFMA2 R72, -RZ, RZ, 0, 2.384185791015625e-07 ;  /* 0x00000004ff487431 */ /* 0x000fe200000001ff */
[----:B------:R-:W-:-:S07]  /*34b0*/  MOV R97, R123 ;  /* 0x0000007b00617202 */ /* 0x000fce0000000f00 */
[----:B------:R-:W-:Y:S05]  /*34c0*/  WARPSYNC.COLLECTIVE R74, `(.L_x_2844) ;  /* 0x000000004a087348 */ /* 0x000fea0003c00000 */
[----:B------:R0:W1:Y:S02]  /*34d0*/  SHFL.BFLY P2, R123, R125, R72, R73 ;  /* 0x0c0000487d7b7389 */ /* 0x0000640000040049 */
[----:B01----:R-:W-:Y:S05]  /*34e0*/  ENDCOLLECTIVE ;  /* 0x000000000000791b */ /* 0x003fea0003800000 */
.L_x_2844:
[----:B------:R-:W-:-:S05]  /*34f0*/  FADD.FTZ R97, R110, R97 ;  /* 0x000000616e617221 */ /* 0x000fca0000010000 */
[----:B------:R-:W-:Y:S02]  /*3500*/  MOV R125, R97 ;  /* 0x00000061007d7202 */ /* 0x000fe40000000f00 */
[----:B------:R-:W-:-:S07]  /*3510*/  MOV R121, R123 ;  /* 0x0000007b00797202 */ /* 0x000fce0000000f00 */
[----:B------:R-:W-:Y:S05]  /*3520*/  WARPSYNC.COLLECTIVE R74, `(.L_x_2845) ;  /* 0x000000004a087348 */ /* 0x000fea0003c00000 */
[----:B------:R0:W1:Y:S02]  /*3530*/  SHFL.BFLY P2, R123, R125, R72, R73 ;  /* 0x0c0000487d7b7389 */ /* 0x0000640000040049 */
[----:B01----:R-:W-:Y:S05]  /*3540*/  ENDCOLLECTIVE ;  /* 0x000000000000791b */ /* 0x003fea0003800000 */
.L_x_2845:
[----:B------:R-:W-:-:S05]  /*3550*/  FADD.FTZ R121, R120, R121 ;  /* 0x0000007978797221 */ /* 0x000fca0000010000 */
[----:B------:R-:W-:Y:S01]  /*3560*/  MOV R125, R121 ;  /* 0x00000079007d7202 */ /* 0x000fe20000000f00 */
[----:B------:R-:W-:Y:S01]  /*3570*/  HFMA2 R72, -RZ, RZ, 0, 4.76837158203125e-07 ;  /* 0x00000008ff487431 */ /* 0x000fe200000001ff */
[----:B------:R-:W-:-:S07]  /*3580*/  MOV R122, R123 ;  /* 0x0000007b007a7202 */ /* 0x000fce0000000f00 */
[----:B------:R-:W-:Y:S05]  /*3590*/  WARPSYNC.COLLECTIVE R74, `(.L_x_2846) ;  /* 0x000000004a087348 */ /* 0x000fea0003c00000 */
[----:B------:R0:W1:Y:S02]  /*35a0*/  SHFL.BFLY P2, R123, R125, R72, R73 ;  /* 0x0c0000487d7b7389 */ /* 0x0000640000040049 */
[----:B01----:R-:W-:Y:S05]  /*35b0*/  ENDCOLLECTIVE ;  /* 0x000000000000791b */ /* 0x003fea0003800000 */
.L_x_2846:
[----:B------:R-:W-:-:S05]  /*35c0*/  FADD.FTZ R122, R97, R122 ;  /* 0x0000007a617a7221 */ /* 0x000fca0000010000 */
[----:B------:R-:W-:Y:S02]  /*35d0*/  MOV R125, R122 ;  /* 0x0000007a007d7202 */ /* 0x000fe40000000f00 */
[----:B------:R-:W-:-:S07]  /*35e0*/  MOV R98, R123 ;  /* 0x0000007b00627202 */ /* 0x000fce0000000f00 */
[----:B------:R-:W-:Y:S05]  /*35f0*/  WARPSYNC.COLLECTIVE R74, `(.L_x_2847) ;  /* 0x000000004a087348 */ /* 0x000fea0003c00000 */
[----:B------:R0:W1:Y:S02]  /*3600*/  SHFL.BFLY P2, R123, R125, R72, R73 ;  /* 0x0c0000487d7b7389 */ /* 0x0000640000040049 */
[----:B01----:R-:W-:Y:S05]  /*3610*/  ENDCOLLECTIVE ;  /* 0x000000000000791b */ /* 0x003fea0003800000 */
.L_x_2847:
[----:B------:R-:W-:-:S05]  /*3620*/  FADD.FTZ R98, R121, R98 ;  /* 0x0000006279627221 */ /* 0x000fca0000010000 */
[----:B------:R-:W-:Y:S01]  /*3630*/  MOV R125, R98 ;  /* 0x00000062007d7202 */ /* 0x000fe20000000f00 */
[----:B------:R-:W-:Y:S01]  /*3640*/  HFMA2 R72, -RZ, RZ, 0, 9.5367431640625e-07 ;  /* 0x00000010ff487431 */ /* 0x000fe200000001ff */
[----:B------:R-:W-:-:S07]  /*3650*/  MOV R99, R123 ;  /* 0x0000007b00637202 */ /* 0x000fce0000000f00 */
[----:B------:R-:W-:Y:S05]  /*3660*/  WARPSYNC.COLLECTIVE R74, `(.L_x_2848) ;  /* 0x000000004a087348 */ /* 0x000fea0003c00000 */
[----:B------:R0:W1:Y:S02]  /*3670*/  SHFL.BFLY P2, R123, R125, R72, R73 ;  /* 0x0c0000487d7b7389 */ /* 0x0000640000040049 */
[----:B01----:R-:W-:Y:S05]  /*3680*/  ENDCOLLECTIVE ;  /* 0x000000000000791b */ /* 0x003fea0003800000 */
.L_x_2848:
[----:B------:R-:W-:-:S05]  /*3690*/  FADD.FTZ R99, R122, R99 ;  /* 0x000000637a637221 */ /* 0x000fca0000010000 */
[----:B------:R-:W-:Y:S02]  /*36a0*/  MOV R125, R99 ;  /* 0x00000063007d7202 */ /* 0x000fe40000000f00 */
[----:B------:R-:W-:-:S07]  /*36b0*/  MOV R75, R123 ;  /* 0x0000007b004b7202 */ /* 0x000fce0000000f00 */
[----:B------:R-:W-:Y:S05]  /*36c0*/  WARPSYNC.COLLECTIVE R74, `(.L_x_2849) ;  /* 0x000000004a087348 */ /* 0x000fea0003c00000 */
[----:B------:R0:W1:Y:S02]  /*36d0*/  SHFL.BFLY P2, R123, R125, R72, R73 ;  /* 0x0c0000487d7b7389 */ /* 0x0000640000040049 */
[----:B01----:R-:W-:Y:S05]  /*36e0*/  ENDCOLLECTIVE ;  /* 0x000000000000791b */ /* 0x003fea0003800000 */
.L_x_2849:
[----:B------:R-:W-:Y:S01]  /*36f0*/  MOV R110, R123 ;  /* 0x0000007b006e7202 */ /* 0x000fe20000000f00 */
[----:B------:R-:W-:Y:S06]  /*3700*/  BRA `(.L_x_2850) ;  /* 0xffffffdc00047947 */ /* 0x000fec000383ffff */
.L_x_2851:
        /* <DEDUP_REMOVED lines=15> */
.L_x_11208:


//--------------------- .text._ZN10layer_norm13ln_bwd_kernelINS_13Kernel_traitsI13__nv_bfloat16S2_fS2_fjLj512ELj1ELj4ELj1ELj16ENS_18Kernel_traits_baseILj512ES2_S2_fS2_fjLj128EEEEELb0ELb0ELb0ELb1EEEvNS_9BwdParamsE --------------------------
	.section	.text._ZN10layer_norm13ln_bwd_kernelINS_13Kernel_traitsI13__nv_bfloat16S2_fS2_fjLj512ELj1ELj4ELj1ELj16ENS_18Kernel_traits_baseILj512ES2_S2_fS2_fjLj128EEEEELb0ELb0ELb0ELb1EEEvNS_9BwdParamsE,"ax",@progbits
	.align	128
        .global         _ZN10layer_norm13ln_bwd_kernelINS_13Kernel_traitsI13__nv_bfloat16S2_fS2_fjLj512ELj1ELj4ELj1ELj16ENS_18Kernel_traits_baseILj512ES2_S2_fS2_fjLj128EEEEELb0ELb0ELb0ELb1EEEvNS_9BwdParamsE
        .type           _ZN10layer_norm13ln_bwd_kernelINS_13Kernel_traitsI13__nv_bfloat16S2_fS2_fjLj512ELj1ELj4ELj1ELj16ENS_18Kernel_traits_baseILj512ES2_S2_fS2_fjLj128EEEEELb0ELb0ELb0ELb1EEEvNS_9BwdParamsE,@function
        .size           _ZN10layer_norm13ln_bwd_kernelINS_13Kernel_traitsI13__nv_bfloat16S2_fS2_fjLj512ELj1ELj4ELj1ELj16ENS_18Kernel_traits_baseILj512ES2_S2_fS2_fjLj128EEEEELb0ELb0ELb0ELb1EEEvNS_9BwdParamsE,(.L_x_11209 - _ZN10layer_norm13ln_bwd_kernelINS_13Kernel_traitsI13__nv_bfloat16S2_fS2_fjLj512ELj1ELj4ELj1ELj16ENS_18Kernel_traits_baseILj512ES2_S2_fS2_fjLj128EEEEELb0ELb0ELb0ELb1EEEvNS_9BwdParamsE)
        .other          _ZN10layer_norm13ln_bwd_kernelINS_13Kernel_traitsI13__nv_bfloat16S2_fS2_fjLj512ELj1ELj4ELj1ELj16ENS_18Kernel_traits_baseILj512ES2_S2_fS2_fjLj128EEEEELb0ELb0ELb0ELb1EEEvNS_9BwdParamsE,@"STO_CUDA_ENTRY STV_DEFAULT"
_ZN10layer_norm13ln_bwd_kernelINS_13Kernel_traitsI13__nv_bfloat16S2_fS2_fjLj512ELj1ELj4ELj1ELj16ENS_18Kernel_traits_baseILj512ES2_S2_fS2_fjLj128EEEEELb0ELb0ELb0ELb1EEEvNS_9BwdParamsE:
.text._ZN10layer_norm13ln_bwd_kernelINS_13Kernel_traitsI13__nv_bfloat16S2_fS2_fjLj512ELj1ELj4ELj1ELj16ENS_18Kernel_traits_baseILj512ES2_S2_fS2_fjLj128EEEEELb0ELb0ELb0ELb1EEEvNS_9BwdParamsE:
        /* <DEDUP_REMOVED lines=36> */
[----:B------:R-:W3:Y:S04]  /*0240*/  LDG.E.128 R92, desc[UR6][R2.64] ;  /* 0x00000006025c7981 */ /* 0x000ee8000c1e1d00 */
[----:B------:R0:W4:Y:S01]  /*0250*/  LDG.E.128 R4, desc[UR6][R2.64+0x200] ;  /* 0x0002000602047981 */ /* 0x000122000c1e1d00 */
[----:B-1----:R-:W-:Y:S01]  /*0260*/  ISETP.NE.U32.AND P0, PT, RZ, UR8, PT ;  /* 0x00000008ff007c0c */ /* 0x002fe2000bf05070 */
[----:B------:R-:W-:Y:S01]  /*0270*/  HFMA2 R80, -RZ, RZ, 0, 0 ;  /* 0x00000000ff507431 */ /* 0x000fe200000001ff */
[----:B------:R-:W-:Y:S01]  /*0280*/  BSSY B1, `(.L_x_2854) ;  /* 0x0000242000017945 */ /* 0x000fe20003800000 */
[----:B------:R-:W-:Y:S02]  /*0290*/  CS2R R8, SRZ ;  /* 0x0000000000087805 */ /* 0x000fe4000001ff00 */
[----:B------:R-:W-:-:S02]  /*02a0*/  ISETP.NE.AND.EX P0, PT, RZ, UR9, PT, P0 ;  /* 0x00000009ff007c0c */ /* 0x000fc4000bf05300 */
        /* <DEDUP_REMOVED lines=12> */
[----:B------:R-:W-:Y:S02]  /*0370*/  MOV R87, RZ ;  /* 0x000000ff00577202 */ /* 0x000fe40000000f00 */
[C---:B---3--:R-:W-:Y:S02]  /*0380*/  PRMT R97, R92.reuse, 0x7632, R97 ;  /* 0x000076325c617816 */ /* 0x048fe40000000061 */
[----:B------:R-:W-:Y:S02]  /*0390*/  SHF.L.U32 R98, R92, 0x10, RZ ;  /* 0x000000105c627819 */ /* 0x000fe400000006ff */
[C---:B------:R-:W-:Y:S02]  /*03a0*/  PRMT R20, R93.reuse, 0x7632, R20 ;  /* 0x000076325d147816 */ /* 0x040fe40000000014 */
[----:B------:R-:W-:Y:S02]  /*03b0*/  SHF.L.U32 R96, R93, 0x10, RZ ;  /* 0x000000105d607819 */ /* 0x000fe400000006ff */
[----:B------:R-:W-:-:S02]  /*03c0*/  PRMT R88, R94, 0x7632, R88 ;  /* 0x000076325e587816 */ /* 0x000fc40000000058 */
[----:B------:R-:W-:Y:S02]  /*03d0*/  PRMT R89, R95, 0x7632, R89 ;  /* 0x000076325f597816 */ /* 0x000fe40000000059 */
[----:B----4-:R-:W-:Y:S02]  /*03e0*/  PRMT R90, R4, 0x7632, R90 ;  /* 0x00007632045a7816 */ /* 0x010fe4000000005a */
[----:B------:R-:W-:Y:S02]  /*03f0*/  PRMT R91, R5, 0x7632, R91 ;  /* 0x00007632055b7816 */ /* 0x000fe4000000005b */
[----:B------:R-:W-:Y:S02]  /*0400*/  PRMT R92, R6, 0x7632, R92 ;  /* 0x00007632065c7816 */ /* 0x000fe4000000005c */
[----:B------:R-:W-:Y:S02]  /*0410*/  PRMT R93, R7, 0x7632, R93 ;  /* 0x00007632075d7816 */ /* 0x000fe4000000005d */
[----:B------:R-:W-:-:S02]  /*0420*/  SHF.L.U32 R81, R95, 0x10, RZ ;  /* 0x000000105f517819 */ /* 0x000fc400000006ff */
[----:B------:R-:W-:Y:S02]  /*0430*/  SHF.L.U32 R82, R4, 0x10, RZ ;  /* 0x0000001004527819 */ /* 0x000fe400000006ff */
[----:B------:R-:W-:Y:S02]  /*0440*/  SHF.L.U32 R83, R5, 0x10, RZ ;  /* 0x0000001005537819 */ /* 0x000fe400000006ff */
[----:B------:R-:W-:Y:S02]  /*0450*/  CS2R R4, SRZ ;  /* 0x0000000000047805 */ /* 0x000fe4000001ff00 */
[----:B------:R-:W-:Y:S02]  /*0460*/  SHF.L.U32 R84, R6, 0x10, RZ ;  /* 0x0000001006547819 */ /* 0x000fe400000006ff */
[----:B------:R-:W-:Y:S02]  /*0470*/  SHF.L.U32 R85, R7, 0x10, RZ ;  /* 0x0000001007557819 */ /* 0x000fe400000006ff */
[----:B------:R-:W-:-:S02]  /*0480*/  CS2R R6, SRZ ;  /* 0x0000000000067805 */ /* 0x000fc4000001ff00 */
        /* <DEDUP_REMOVED lines=8> */
[----:B--2---:R-:W-:-:S07]  /*0510*/  SHF.L.U32 R93, R93, 0x10, RZ ;  /* 0x000000105d5d7819 */ /* 0x004fce00000006ff */
.L_x_2863:
[----:B------:R-:W0:Y:S01]  /*0520*/  LDC.64 R120, c[0x0][0x3c0] ;  /* 0x0000f000ff787b82 */ /* 0x000e220000000a00 */
[----:B------:R-:W-:Y:S01]  /*0530*/  IMAD R44, R99, UR12, RZ ;  /* 0x0000000c632c7c24 */ /* 0x000fe2000f8e02ff */
[----:B------:R-:W-:-:S04]  /*0540*/  LOP3.LUT R102, R0, 0x1f, RZ, 0xc0, !PT ;  /* 0x0000001f00667812 */ /* 0x000fc800078ec0ff */
[----:B------:R-:W-:Y:S02]  /*0550*/  SHF.R.S32.HI R45, RZ, 0x1f, R44 ;  /* 0x0000001fff2d7819 */ /* 0x000fe4000001142c */
[----:B------:R-:W1:Y:S02]  /*0560*/  LDC.64 R114, c[0x0][0x3a8] ;  /* 0x0000ea00ff727b82 */ /* 0x000e640000000a00 */
[----:B------:R-:W-:-:S04]  /*0570*/  LEA.HI R45, R45, R44, RZ, 0x3 ;  /* 0x0000002c2d2d7211 */ /* 0x000fc800078f18ff */
[----:B------:R-:W-:Y:S02]  /*0580*/  LEA.HI.SX32 R102, R45, R102, 0x1d ;  /* 0x000000662d667211 */ /* 0x000fe400078feaff */
[----:B------:R-:W2:Y:S08]  /*0590*/  LDC.64 R64, c[0x0][0x428] ;  /* 0x00010a00ff407b82 */ /* 0x000eb00000000a00 */
[----:B------:R-:W3:Y:S01]  /*05a0*/  LDC.64 R104, c[0x0][0x3c8] ;  /* 0x0000f200ff687b82 */ /* 0x000ee20000000a00 */
[----:B0-----:R-:W-:-:S07]  /*05b0*/  IMAD.WIDE R120, R99, 0x4, R120 ;  /* 0x0000000463787825 */ /* 0x001fce00078e0278 */
[----:B------:R-:W0:Y:S01]  /*05c0*/  @P0 LDC.64 R116, c[0x0][0x3e0] ;  /* 0x0000f800ff740b82 */ /* 0x000e220000000a00 */
[----:B------:R-:W4:Y:S01]  /*05d0*/  LDG.E R120, desc[UR6][R120.64] ;  /* 0x0000000678787981 */ /* 0x000f22000c1e1900 */
[C---:B-1----:R-:W-:Y:S01]  /*05e0*/  IMAD.WIDE.U32 R108, R102.reuse, 0x20, R114 ;  /* 0x00000020666c7825 */ /* 0x042fe200078e0072 */
[----:B------:R-:W-:-:S04]  /*05f0*/  IADD3 R101, PT, PT, R102, 0x20, RZ ;  /* 0x0000002066657810 */ /* 0x000fc80007ffe0ff */
[----:B------:R-:W4:Y:S01]  /*0600*/  LDG.E.128 R44, desc[UR6][R108.64] ;  /* 0x000000066c2c7981 */ /* 0x000f22000c1e1d00 */
[----:B--2---:R-:W-:-:S03]  /*0610*/  IMAD.WIDE.U32 R48, R102, 0x10, R64 ;  /* 0x0000001066307825 */ /* 0x004fc600078e0040 */
[----:B------:R1:W2:Y:S01]  /*0620*/  LDG.E.128 R52, desc[UR6][R108.64+0x10] ;  /* 0x000010066c347981 */ /* 0x0002a2000c1e1d00 */
[----:B------:R-:W-:-:S03]  /*0630*/  IMAD.WIDE.U32 R114, R101, 0x20, R114 ;  /* 0x0000002065727825 */ /* 0x000fc600078e0072 */
[----:B------:R-:W2:Y:S01]  /*0640*/  LDG.E.128 R48, desc[UR6][R48.64] ;  /* 0x0000000630307981 */ /* 0x000ea2000c1e1d00 */
[----:B---3--:R-:W-:-:S03]  /*0650*/  IMAD.WIDE R112, R99, 0x4, R104 ;  /* 0x0000000463707825 */ /* 0x008fc600078e0268 */
[----:B------:R-:W3:Y:S01]  /*0660*/  LDG.E.128 R56, desc[UR6][R114.64] ;  /* 0x0000000672387981 */ /* 0x000ee2000c1e1d00 */
[----:B0-----:R-:W-:-:S03]  /*0670*/  @P0 IMAD.WIDE R116, R99, 0x2, R116 ;  /* 0x0000000263740825 */ /* 0x001fc600078e0274 */
[----:B------:R-:W3:Y:S01]  /*0680*/  LDG.E R103, desc[UR6][R112.64] ;  /* 0x0000000670677981 */ /* 0x000ee2000c1e1900 */
[----:B------:R-:W-:-:S03]  /*0690*/  IMAD.WIDE.U32 R64, R101, 0x10, R64 ;  /* 0x0000001065407825 */ /* 0x000fc600078e0040 */
[----:B------:R-:W3:Y:S04]  /*06a0*/  LDG.E.128 R60, desc[UR6][R114.64+0x10] ;  /* 0x00001006723c7981 */ /* 0x000ee8000c1e1d00 */
[----:B------:R-:W3:Y:S04]  /*06b0*/  @P0 LDG.E.U16 R116, desc[UR6][R116.64] ;  /* 0x0000000674740981 */ /* 0x000ee8000c1e1500 */
[----:B------:R-:W3:Y:S01]  /*06c0*/  LDG.E.128 R64, desc[UR6][R64.64] ;  /* 0x0000000640407981 */ /* 0x000ee2000c1e1d00 */
[----:B------:R-:W-:-:S04]  /*06d0*/  ISETP.NE.U32.AND P1, PT, RZ, UR10, PT ;  /* 0x0000000aff007c0c */ /* 0x000fc8000bf25070 */
[----:B------:R-:W-:-:S13]  /*06e0*/  ISETP.NE.AND.EX P1, PT, RZ, UR11, PT, P1 ;  /* 0x0000000bff007c0c */ /* 0x000fda000bf25310 */
[----:B------:R-:W1:Y:S08]  /*06f0*/  @P1 LDC.64 R106, c[0x0][0x438] ;  /* 0x00010e00ff6a1b82 */ /* 0x000e700000000a00 */
[----:B------:R-:W0:Y:S01]  /*0700*/  @P1 LDC.64 R104, c[0x0][0x438] ;  /* 0x00010e00ff681b82 */ /* 0x000e220000000a00 */
[----:B------:R-:W-:Y:S02]  /*0710*/  ISETP.NE.AND P2, PT, R86, RZ, PT ;  /* 0x000000ff5600720c */ /* 0x000fe40003f45270 */
[----:B------:R-:W-:Y:S01]  /*0720*/  MOV R100, 0x3f800000 ;  /* 0x3f80000000647802 */ /* 0x000fe20000000f00 */
[----:B-1----:R-:W-:-:S05]  /*0730*/  @P1 IMAD.WIDE.U32 R108, R102, 0x20, R106 ;  /* 0x00000020666c1825 */ /* 0x002fca00078e006a */
[----:B-----5:R-:W5:Y:S01]  /*0740*/  @P1 LDG.E.128 R20, desc[UR6][R108.64] ;  /* 0x000000066c141981 */ /* 0x020f62000c1e1d00 */
[----:B0-----:R-:W-:-:S03]  /*0750*/  @P1 IMAD.WIDE.U32 R110, R101, 0x20, R104 ;  /* 0x00000020656e1825 */ /* 0x001fc600078e0068 */
[----:B------:R0:W5:Y:S04]  /*0760*/  @P1 LDG.E.128 R24, desc[UR6][R108.64+0x10] ;  /* 0x000010066c181981 */ /* 0x000168000c1e1d00 */
[----:B------:R-:W5:Y:S04]  /*0770*/  @P1 LDG.E.128 R28, desc[UR6][R110.64] ;  /* 0x000000066e1c1981 */ /* 0x000f68000c1e1d00 */
[----:B------:R1:W5:Y:S01]  /*0780*/  @P1 LDG.E.128 R32, desc[UR6][R110.64+0x10] ;  /* 0x000010066e201981 */ /* 0x000362000c1e1d00 */
[----:B------:R-:W-:Y:S01]  /*0790*/  UMOV UR4, 0xffffffff ;  /* 0xffffffff00047882 */ /* 0x000fe20000000000 */
[----:B----4-:R-:W-:-:S05]  /*07a0*/  FSEL R120, R120, RZ, !P2 ;  /* 0x000000ff78787208 */ /* 0x010fca0005000000 */
[C---:B------:R-:W-:Y:S01]  /*07b0*/  FADD.FTZ R44, -R120.reuse, R44 ;  /* 0x0000002c782c7221 */ /* 0x040fe20000010100 */
[C---:B------:R-:W-:Y:S01]  /*07c0*/  FADD.FTZ R106, -R120.reuse, R47 ;  /* 0x0000002f786a7221 */ /* 0x040fe20000010100 */
[C-C-:B------:R-:W-:Y:S01]  /*07d0*/  FADD.FTZ R104, -R120.reuse, R45.reuse ;  /* 0x0000002d78687221 */ /* 0x140fe20000010100 */
[----:B--2---:R-:W-:Y:S01]  /*07e0*/  FADD.FTZ R54, -R120, R54 ;  /* 0x0000003678367221 */ /* 0x004fe20000010100 */
[C---:B------:R-:W-:Y:S02]  /*07f0*/  SHF.L.U32 R47, R48.reuse, 0x10, RZ ;  /* 0x00000010302f7819 */ /* 0x040fe400000006ff */
[----:B------:R-:W-:Y:S01]  /*0800*/  PRMT R45, R48, 0x7632, R45 ;  /* 0x00007632302d7816 */ /* 0x000fe2000000002d */
[----:B------:R-:W-:Y:S01]  /*0810*/  FADD.FTZ R46, -R120, R46 ;  /* 0x0000002e782e7221 */ /* 0x000fe20000010100 */
[----:B------:R-:W-:Y:S01]  /*0820*/  PRMT R105, R50, 0x7632, R105 ;  /* 0x0000763232697816 */ /* 0x000fe20000000069 */
[----:B------:R-:W-:Y:S01]  /*0830*/  FADD.FTZ R80, R47, R80 ;  /* 0x000000502f507221 */ /* 0x000fe20000010000 */
[----:B0-----:R-:W-:Y:S01]  /*0840*/  SHF.L.U32 R108, R51, 0x10, RZ ;  /* 0x00000010336c7819 */ /* 0x001fe200000006ff */
[C---:B---3--:R-:W-:Y:S01]  /*0850*/  FMUL.FTZ R44, R103.reuse, R44 ;  /* 0x0000002c672c7220 */ /* 0x048fe20000410000 */
[----:B------:R-:W-:Y:S01]  /*0860*/  FMUL.FTZ R54, R103, R54 ;  /* 0x0000003667367220 */ /* 0x000fe20000410000 */
[----:B------:R-:W-:-:S02]  /*0870*/  PRMT R48, R49, 0x7632, R48 ;  /* 0x0000763231307816 */ /* 0x000fc40000000030 */
[-C--:B------:R-:W-:Y:S01]  /*0880*/  FFMA.FTZ R87, R44, R47.reuse, R87 ;  /* 0x0000002f2c577223 */ /* 0x080fe20000010057 */
[----:B------:R-:W-:Y:S01]  /*0890*/  FMUL.FTZ R47, R98, R47 ;  /* 0x0000002f622f7220 */ /* 0x000fe20000410000 */
[----:B------:R-:W-:Y:S01]  /*08a0*/  @P0 SHF.L.U32 R100, R116, 0x10, RZ ;  /* 0x0000001074640819 */ /* 0x000fe200000006ff */
[C---:B------:R-:W-:Y:S01]  /*08b0*/  FADD.FTZ R116, -R120.reuse, R59 ;  /* 0x0000003b78747221 */ /* 0x040fe20000010100 */
[----:B------:R-:W-:Y:S01]  /*08c0*/  SHF.L.U32 R59, R45, 0x10, RZ ;  /* 0x000000102d3b7819 */ /* 0x000fe200000006ff */
[C---:B-1----:R-:W-:Y:S01]  /*08d0*/  FADD.FTZ R110, -R120.reuse, R53 ;  /* 0x00000035786e7221 */ /* 0x042fe20000010100 */
[----:B------:R-:W-:Y:S01]  /*08e0*/  SHF.L.U32 R49, R49, 0x10, RZ ;  /* 0x0000001031317819 */ /* 0x000fe200000006ff */
[C---:B------:R-:W-:Y:S01]  /*08f0*/  FADD.FTZ R118, -R120.reuse, R61 ;  /* 0x0000003d78767221 */ /* 0x040fe20000010100 */
[----:B------:R-:W-:Y:S01]  /*0900*/  PRMT R53, R65, 0x7632, R53 ;  /* 0x0000763241357816 */ /* 0x000fe20000000035 */
[----:B------:R-:W-:Y:S01]  /*0910*/  FMUL.FTZ R46, R103, R46 ;  /* 0x0000002e672e7220 */ /* 0x000fe20000410000 */
[----:B------:R-:W-:Y:S01]  /*0920*/  SHF.L.U32 R122, R65, 0x10, RZ ;  /* 0x00000010417a7819 */ /* 0x000fe200000006ff */
[----:B------:R-:W-:Y:S01]  /*0930*/  FADD.FTZ R56, -R120, R56 ;  /* 0x0000003878387221 */ /* 0x000fe20000010100 */
[----:B------:R-:W-:Y:S01]  /*0940*/  SHF.L.U32 R65, R105, 0x10, RZ ;  /* 0x0000001069417819 */ /* 0x000fe200000006ff */
[----:B------:R-:W-:Y:S01]  /*0950*/  FMUL.FTZ R104, R103, R104 ;  /* 0x0000006867687220 */ /* 0x000fe20000410000 */
[----:B------:R-:W-:Y:S01]  /*0960*/  FADD.FTZ R11, R108, R11 ;  /* 0x0000000b6c0b7221 */ /* 0x000fe20000010000 */
[-C--:B------:R-:W-:Y:S01]  /*0970*/  FFMA.FTZ R71, R54, R108.reuse, R71 ;  /* 0x0000006c36477223 */ /* 0x080fe20000010047 */
[----:B------:R-:W-:Y:S01]  /*0980*/  FMUL.FTZ R61, R81, R108 ;  /* 0x0000006c513d7220 */ /* 0x000fe20000410000 */
[----:B------:R-:W-:Y:S01]  /*0990*/  FMUL.FTZ R105, R97, R59 ;  /* 0x0000003b61697220 */ /* 0x000fe20000410000 */
[----:B------:R-:W-:Y:S01]  /*09a0*/  FFMA.FTZ R111, R44, R47, RZ ;  /* 0x0000002f2c6f7223 */ /* 0x000fe200000100ff */
[----:B------:R-:W-:Y:S01]  /*09b0*/  PRMT R107, R51, 0x7632, R107 ;  /* 0x00007632336b7816 */ /* 0x000fe2000000006b */
[----:B------:R-:W-:Y:S01]  /*09c0*/  FADD.FTZ R108, RZ, R47 ;  /* 0x0000002fff6c7221 */ /* 0x000fe20000010000 */
[C---:B------:R-:W-:Y:S01]  /*09d0*/  PRMT R51, R64.reuse, 0x7632, R51 ;  /* 0x0000763240337816 */ /* 0x040fe20000000033 */
[----:B------:R-:W-:Y:S01]  /*09e0*/  FADD.FTZ R76, R49, R76 ;  /* 0x0000004c314c7221 */ /* 0x000fe20000010000 */
[----:B------:R-:W-:Y:S01]  /*09f0*/  SHF.L.U32 R64, R64, 0x10, RZ ;  /* 0x0000001040407819 */ /* 0x000fe200000006ff */
[-C--:B------:R-:W-:Y:S01]  /*0a00*/  FFMA.FTZ R77, R46, R49.reuse, R77 ;  /* 0x000000312e4d7223 */ /* 0x080fe2000001004d */
[----:B------:R-:W-:Y:S01]  /*0a10*/  SHF.L.U32 R48, R48, 0x10, RZ ;  /* 0x0000001030307819 */ /* 0x000fe200000006ff */
[----:B------:R-:W-:Y:S01]  /*0a20*/  FMUL.FTZ R49, R96, R49 ;  /* 0x0000003160317220 */ /* 0x000fe20000410000 */
[----:B------:R-:W-:Y:S01]  /*0a30*/  FMUL.FTZ R56, R103, R56 ;  /* 0x0000003867387220 */ /* 0x000fe20000410000 */
[----:B------:R-:W-:Y:S01]  /*0a40*/  FFMA.FTZ R111, R104, R105, R111 ;  /* 0x00000069686f7223 */ /* 0x000fe2000001006f */
[----:B------:R-:W-:Y:S01]  /*0a50*/  FADD.FTZ R108, R105, R108 ;  /* 0x0000006c696c7221 */ /* 0x000fe20000010000 */
[--C-:B------:R-:W-:Y:S01]  /*0a60*/  FADD.FTZ R114, -R120, R57.reuse ;  /* 0x0000003978727221 */ /* 0x100fe20000010100 */
[----:B------:R-:W-:Y:S01]  /*0a70*/  SHF.L.U32 R50, R50, 0x10, RZ ;  /* 0x0000001032327819 */ /* 0x000fe200000006ff */
[----:B------:R-:W-:Y:S01]  /*0a80*/  FADD.FTZ R52, -R120, R52 ;  /* 0x0000003478347221 */ /* 0x000fe20000010100 */
[----:B------:R-:W-:Y:S01]  /*0a90*/  PRMT R57, R67, 0x7632, R57 ;  /* 0x0000763243397816 */ /* 0x000fe20000000039 */
[----:B------:R-:W-:Y:S01]  /*0aa0*/  FMUL.FTZ R106, R103, R106 ;  /* 0x0000006a676a7220 */ /* 0x000fe20000410000 */
[----:B------:R-:W-:Y:S01]  /*0ab0*/  SHF.L.U32 R124, R67, 0x10, RZ ;  /* 0x00000010437c7819 */ /* 0x000fe200000006ff */
[----:B------:R-:W-:Y:S01]  /*0ac0*/  FMUL.FTZ R67, R95, R48 ;  /* 0x000000305f437220 */ /* 0x000fe20000410000 */
[----:B------:R-:W-:Y:S01]  /*0ad0*/  SHF.L.U32 R113, R51, 0x10, RZ ;  /* 0x0000001033717819 */ /* 0x000fe200000006ff */
[----:B------:R-:W-:Y:S01]  /*0ae0*/  FADD.FTZ R9, R64, R9 ;  /* 0x0000000940097221 */ /* 0x000fe20000010000 */
[-C--:B------:R-:W-:Y:S01]  /*0af0*/  FFMA.FTZ R69, R56, R64.reuse, R69 ;  /* 0x0000004038457223 */ /* 0x080fe20000010045 */
[----:B------:R-:W-:Y:S01]  /*0b00*/  FFMA.FTZ R111, R46, R49, R111 ;  /* 0x000000312e6f7223 */ /* 0x000fe2000001006f */
[----:B------:R-:W-:Y:S01]  /*0b10*/  FMUL.FTZ R51, R82, R64 ;  /* 0x0000004052337220 */ /* 0x000fe20000410000 */
[----:B------:R-:W-:Y:S01]  /*0b20*/  FADD.FTZ R64, R49, R108 ;  /* 0x0000006c31407221 */ /* 0x000fe20000010000 */
[C---:B------:R-:W-:Y:S01]  /*0b30*/  FADD.FTZ R112, -R120.reuse, R55 ;  /* 0x0000003778707221 */ /* 0x040fe20000010100 */
[C---:B------:R-:W-:Y:S01]  /*0b40*/  FADD.FTZ R58, -R120.reuse, R58 ;  /* 0x0000003a783a7221 */ /* 0x040fe20000010100 */
[C---:B------:R-:W-:Y:S01]  /*0b50*/  FADD.FTZ R60, -R120.reuse, R60 ;  /* 0x0000003c783c7221 */ /* 0x040fe20000010100 */
[C---:B------:R-:W-:Y:S01]  /*0b60*/  FADD.FTZ R62, -R120.reuse, R62 ;  /* 0x0000003e783e7221 */ /* 0x040fe20000010100 */
[----:B------:R-:W-:Y:S01]  /*0b70*/  FADD.FTZ R120, -R120, R63 ;  /* 0x0000003f78787221 */ /* 0x000fe20000010100 */
[C---:B------:R-:W-:Y:S01]  /*0b80*/  FMUL.FTZ R52, R103.reuse, R52 ;  /* 0x0000003467347220 */ /* 0x040fe20000410000 */
[----:B------:R-:W-:Y:S01]  /*0b90*/  FMUL.FTZ R45, R94, R50 ;  /* 0x000000325e2d7220 */ /* 0x000fe20000410000 */
[----:B------:R-:W-:Y:S01]  /*0ba0*/  FMUL.FTZ R63, R103, R110 ;  /* 0x0000006e673f7220 */ /* 0x000fe20000410000 */
[----:B------:R-:W-:Y:S01]  /*0bb0*/  FFMA.FTZ R111, R106, R67, R111 ;  /* 0x000000436a6f7223 */ /* 0x000fe2000001006f */
[----:B------:R-:W-:Y:S01]  /*0bc0*/  FADD.FTZ R110, R67, R64 ;  /* 0x00000040436e7221 */ /* 0x000fe20000010000 */
[----:B------:R-:W-:Y:S01]  /*0bd0*/  FADD.FTZ R13, R50, R13 ;  /* 0x0000000d320d7221 */ /* 0x000fe20000010000 */
[----:B------:R-:W-:Y:S01]  /*0be0*/  FFMA.FTZ R73, R52, R50, R73 ;  /* 0x0000003234497223 */ /* 0x000fe20000010049 */
[----:B------:R-:W-:Y:S01]  /*0bf0*/  FMUL.FTZ R50, R88, R65 ;  /* 0x0000004158327220 */ /* 0x000fe20000410000 */
[----:B------:R-:W-:Y:S01]  /*0c00*/  FFMA.FTZ R64, R52, R45, R111 ;  /* 0x0000002d34407223 */ /* 0x000fe2000001006f */
[----:B------:R-:W-:Y:S01]  /*0c10*/  FADD.FTZ R115, R45, R110 ;  /* 0x0000006e2d737221 */ /* 0x000fe20000010000 */
[----:B------:R-:W-:-:S02]  /*0c20*/  SHF.L.U32 R109, R107, 0x10, RZ ;  /* 0x000000106b6d7819 */ /* 0x000fc400000006ff */
[----:B------:R-:W-:Y:S01]  /*0c30*/  SHF.L.U32 R108, R53, 0x10, RZ ;  /* 0x00000010356c7819 */ /* 0x000fe200000006ff */
[----:B------:R-:W-:Y:S01]  /*0c40*/  FFMA.FTZ R53, R63, R50, R64 ;  /* 0x000000323f357223 */ /* 0x000fe20000010040 */
[----:B------:R-:W-:Y:S01]  /*0c50*/  FADD.FTZ R110, R50, R115 ;  /* 0x00000073326e7221 */ /* 0x000fe20000010000 */
[----:B------:R-:W-:Y:S01]  /*0c60*/  FFMA.FTZ R75, R106, R48, R75 ;  /* 0x000000306a4b7223 */ /* 0x000fe2000001004b */
[----:B------:R-:W-:Y:S01]  /*0c70*/  FADD.FTZ R74, R48, R74 ;  /* 0x0000004a304a7221 */ /* 0x000fe20000010000 */
[----:B------:R-:W-:Y:S01]  /*0c80*/  FMUL.FTZ R107, R103, R112 ;  /* 0x00000070676b7220 */ /* 0x000fe20000410000 */
[----:B------:R-:W-:Y:S01]  /*0c90*/  FMUL.FTZ R48, R89, R109 ;  /* 0x0000006d59307220 */ /* 0x000fe20000410000 */
[----:B------:R-:W-:Y:S01]  /*0ca0*/  FFMA.FTZ R64, R54, R61, R53 ;  /* 0x0000003d36407223 */ /* 0x000fe20000010035 */
[C---:B------:R-:W-:Y:S01]  /*0cb0*/  PRMT R55, R66.reuse, 0x7632, R55 ;  /* 0x0000763242377816 */ /* 0x040fe20000000037 */
[----:B------:R-:W-:Y:S01]  /*0cc0*/  FADD.FTZ R115, R61, R110 ;  /* 0x0000006e3d737221 */ /* 0x000fe20000010000 */
[----:B------:R-:W-:Y:S01]  /*0cd0*/  SHF.L.U32 R66, R66, 0x10, RZ ;  /* 0x0000001042427819 */ /* 0x000fe200000006ff */
[----:B------:R-:W-:Y:S01]  /*0ce0*/  FMUL.FTZ R60, R103, R60 ;  /* 0x0000003c673c7220 */ /* 0x000fe20000410000 */
[----:B------:R-:W-:Y:S01]  /*0cf0*/  FFMA.FTZ R117, R107, R48, R64 ;  /* 0x000000306b757223 */ /* 0x000fe20000010040 */
[----:B------:R-:W-:Y:S01]  /*0d00*/  FADD.FTZ R64, R48, R115 ;  /* 0x0000007330407221 */ /* 0x000fe20000010000 */
[----:B------:R-:W-:Y:S01]  /*0d10*/  FFMA.FTZ R79, R104, R59, R79 ;  /* 0x0000003b684f7223 */ /* 0x000fe2000001004f */
[----:B------:R-:W-:Y:S01]  /*0d20*/  FADD.FTZ R78, R59, R78 ;  /* 0x0000004e3b4e7221 */ /* 0x000fe20000010000 */
[----:B------:R-:W-:Y:S01]  /*0d30*/  FMUL.FTZ R59, R103, R114 ;  /* 0x00000072673b7220 */ /* 0x000fe20000410000 */
[----:B------:R-:W-:Y:S01]  /*0d40*/  FADD.FTZ R5, R66, R5 ;  /* 0x0000000542057221 */ /* 0x000fe20000010000 */
[-C--:B------:R-:W-:Y:S01]  /*0d50*/  FFMA.FTZ R17, R60, R66.reuse, R17 ;  /* 0x000000423c117223 */ /* 0x080fe20000010011 */
[----:B------:R-:W-:Y:S01]  /*0d60*/  FMUL.FTZ R53, R84, R66 ;  /* 0x0000004254357220 */ /* 0x000fe20000410000 */
[----:B------:R-:W-:Y:S01]  /*0d70*/  FMUL.FTZ R66, R90, R113 ;  /* 0x000000715a427220 */ /* 0x000fe20000410000 */
[----:B------:R-:W-:Y:S01]  /*0d80*/  FFMA.FTZ R112, R56, R51, R117 ;  /* 0x0000003338707223 */ /* 0x000fe20000010075 */
[----:B------:R-:W-:Y:S01]  /*0d90*/  SHF.L.U32 R110, R57, 0x10, RZ ;  /* 0x00000010396e7819 */ /* 0x000fe200000006ff */
[----:B------:R-:W-:Y:S01]  /*0da0*/  FADD.FTZ R57, R51, R64 ;  /* 0x0000004033397221 */ /* 0x000fe20000010000 */
[----:B------:R-:W-:Y:S01]  /*0db0*/  FADD.FTZ R12, R65, R12 ;  /* 0x0000000c410c7221 */ /* 0x000fe20000010000 */
[----:B------:R-:W-:Y:S01]  /*0dc0*/  FFMA.FTZ R72, R63, R65, R72 ;  /* 0x000000413f487223 */ /* 0x000fe20000010048 */
[----:B------:R-:W-:Y:S01]  /*0dd0*/  FMUL.FTZ R65, R103, R116 ;  /* 0x0000007467417220 */ /* 0x000fe20000410000 */
[----:B------:R-:W-:Y:S01]  /*0de0*/  FFMA.FTZ R68, R59, R113, R68 ;  /* 0x000000713b447223 */ /* 0x000fe20000010044 */
[----:B------:R-:W-:Y:S01]  /*0df0*/  FADD.FTZ R8, R113, R8 ;  /* 0x0000000871087221 */ /* 0x000fe20000010000 */
[----:B------:R-:W-:Y:S01]  /*0e00*/  FMUL.FTZ R58, R103, R58 ;  /* 0x0000003a673a7220 */ /* 0x000fe20000410000 */
[----:B------:R-:W-:Y:S01]  /*0e10*/  FMUL.FTZ R111, R83, R122 ;  /* 0x0000007a536f7220 */ /* 0x000fe20000410000 */
[----:B------:R-:W-:Y:S01]  /*0e20*/  FFMA.FTZ R113, R59, R66, R112 ;  /* 0x000000423b717223 */ /* 0x000fe20000010070 */
[----:B------:R-:W-:Y:S01]  /*0e30*/  FADD.FTZ R64, R57, R66 ;  /* 0x0000004239407221 */ /* 0x000fe20000010000 */
[-C--:B------:R-:W-:Y:S01]  /*0e40*/  FFMA.FTZ R18, R65, R108.reuse, R18 ;  /* 0x0000006c41127223 */ /* 0x080fe20000010012 */
[----:B------:R-:W-:Y:S01]  /*0e50*/  FADD.FTZ R6, R108, R6 ;  /* 0x000000066c067221 */ /* 0x000fe20000010000 */
[----:B------:R-:W-:Y:S01]  /*0e60*/  FMUL.FTZ R108, R91, R108 ;  /* 0x0000006c5b6c7220 */ /* 0x000fe20000410000 */
[----:B------:R-:W-:Y:S01]  /*0e70*/  FFMA.FTZ R112, R58, R111, R113 ;  /* 0x0000006f3a707223 */ /* 0x000fe20000010071 */
[----:B------:R-:W-:Y:S01]  /*0e80*/  FADD.FTZ R57, R64, R111 ;  /* 0x0000006f40397221 */ /* 0x000fe20000010000 */
[----:B------:R-:W-:-:S02]  /*0e90*/  SHF.L.U32 R55, R55, 0x10, RZ ;  /* 0x0000001037377819 */ /* 0x000fc400000006ff */
[----:B------:R-:W-:Y:S01]  /*0ea0*/  FFMA.FTZ R113, R65, R108, R112 ;  /* 0x0000006c41717223 */ /* 0x000fe20000010070 */
[----:B------:R-:W-:Y:S01]  /*0eb0*/  FADD.FTZ R112, R57, R108 ;  /* 0x0000006c39707221 */ /* 0x000fe20000010000 */
[----:B------:R-:W-:Y:S01]  /*0ec0*/  FADD.FTZ R10, R109, R10 ;  /* 0x0000000a6d0a7221 */ /* 0x000fe20000010000 */
[----:B------:R-:W-:Y:S01]  /*0ed0*/  FFMA.FTZ R70, R107, R109, R70 ;  /* 0x0000006d6b467223 */ /* 0x000fe20000010046 */
[----:B------:R-:W-:Y:S01]  /*0ee0*/  FMUL.FTZ R109, R103, R118 ;  /* 0x00000076676d7220 */ /* 0x000fe20000410000 */
[----:B------:R-:W-:Y:S01]  /*0ef0*/  FMUL.FTZ R64, R92, R55 ;  /* 0x000000375c407220 */ /* 0x000fe20000410000 */
[----:B------:R-:W-:Y:S01]  /*0f00*/  FFMA.FTZ R114, R60, R53, R113 ;  /* 0x000000353c727223 */ /* 0x000fe20000010071 */
[----:B------:R-:W-:Y:S01]  /*0f10*/  FADD.FTZ R57, R112, R53 ;  /* 0x0000003570397221 */ /* 0x000fe20000010000 */
[----:B------:R-:W-:Y:S01]  /*0f20*/  FFMA.FTZ R16, R109, R55, R16 ;  /* 0x000000376d107223 */ /* 0x000fe20000010010 */
[----:B------:R-:W-:Y:S01]  /*0f30*/  FADD.FTZ R4, R55, R4 ;  /* 0x0000000437047221 */ /* 0x000fe20000010000 */
[----:B------:R-:W-:Y:S01]  /*0f40*/  FMUL.FTZ R62, R103, R62 ;  /* 0x0000003e673e7220 */ /* 0x000fe20000410000 */
[----:B------:R-:W-:Y:S01]  /*0f50*/  FMUL.FTZ R55, R85, R124 ;  /* 0x0000007c55377220 */ /* 0x000fe20000410000 */
[----:B------:R-:W-:Y:S01]  /*0f60*/  FFMA.FTZ R115, R109, R64, R114 ;  /* 0x000000406d737223 */ /* 0x000fe20000010072 */
[----:B------:R-:W-:Y:S01]  /*0f70*/  FADD.FTZ R112, R57, R64 ;  /* 0x0000004039707221 */ /* 0x000fe20000010000 */
[----:B------:R-:W-:Y:S01]  /*0f80*/  FMUL.FTZ R113, R103, R120 ;  /* 0x0000007867717220 */ /* 0x000fe20000410000 */
[-C--:B------:R-:W-:Y:S01]  /*0f90*/  FMUL.FTZ R57, R93, R110.reuse ;  /* 0x0000006e5d397220 */ /* 0x080fe20000410000 */
[----:B------:R-:W-:Y:S01]  /*0fa0*/  FFMA.FTZ R114, R62, R55, R115 ;  /* 0x000000373e727223 */ /* 0x000fe20000010073 */
[----:B------:R-:W-:Y:S01]  /*0fb0*/  FADD.FTZ R112, R112, R55 ;  /* 0x0000003770707221 */ /* 0x000fe20000010000 */
[C---:B------:R-:W-:Y:S01]  /*0fc0*/  FFMA.FTZ R14, R113.reuse, R110, R14 ;  /* 0x0000006e710e7223 */ /* 0x040fe2000001000e */
[----:B------:R-:W-:Y:S01]  /*0fd0*/  FADD.FTZ R2, R110, R2 ;  /* 0x000000026e027221 */ /* 0x000fe20000010000 */
[----:B------:R-:W-:Y:S01]  /*0fe0*/  FADD.FTZ R7, R122, R7 ;  /* 0x000000077a077221 */ /* 0x000fe20000010000 */
[----:B------:R-:W-:Y:S01]  /*0ff0*/  FFMA.FTZ R19, R58, R122, R19 ;  /* 0x0000007a3a137223 */ /* 0x000fe20000010013 */
[----:B------:R-:W-:Y:S01]  /*1000*/  FADD.FTZ R3, R124, R3 ;  /* 0x000000037c037221 */ /* 0x000fe20000010000 */
[----:B------:R-:W-:Y:S01]  /*1010*/  FFMA.FTZ R15, R62, R124, R15 ;  /* 0x0000007c3e0f7223 */ /* 0x000fe2000001000f */
[----:B------:R-:W-:Y:S01]  /*1020*/  FFMA.FTZ R110, R113, R57, R114 ;  /* 0x00000039716e7223 */ /* 0x000fe20000010072 */
        /* <DEDUP_REMOVED lines=20> */
.L_x_2875:
[----:B-1----:R-:W-:Y:S01]  /*1170*/  FADD.FTZ R115, R110, R115 ;  /* 0x000000736e737221 */ /* 0x002fe20000010000 */
[----:B--2---:R-:W-:-:S03]  /*1180*/  FADD.FTZ R117, R112, R117 ;  /* 0x0000007570757221 */ /* 0x004fc60000010000 */
[----:B0-----:R-:W-:Y:S01]  /*1190*/  FMUL.FTZ R110, R115, UR13 ;  /* 0x0000000d736e7c20 */ /* 0x001fe20008410000 */
[----:B------:R-:W-:-:S04]  /*11a0*/  FMUL.FTZ R115, R117, UR13 ;  /* 0x0000000d75737c20 */ /* 0x000fc80008410000 */
[----:B------:R-:W-:Y:S01]  /*11b0*/  FSEL R110, R110, RZ, !P2 ;  /* 0x000000ff6e6e7208 */ /* 0x000fe20005000000 */
[----:B------:R-:W-:Y:S06]  /*11c0*/  @!P1 BRA `(.L_x_2856) ;  /* 0x0000000800989947 */ /* 0x000fec0003800000 */
[----:B------:R-:W-:-:S04]  /*11d0*/  UISETP.NE.U32.AND UP0, UPT, UR14, URZ, UPT ;  /* 0x000000ff0e00728c */ /* 0x000fc8000bf05070 */
[----:B------:R-:W-:-:S09]  /*11e0*/  UISETP.NE.AND.EX UP0, UPT, UR15, URZ, UPT, UP0 ;  /* 0x000000ff0f00728c */ /* 0x000fd2000bf05300 */
[----:B------:R-:W-:Y:S05]  /*11f0*/  BRA.U UP0, `(.L_x_2857) ;  /* 0x0000000500387547 */ /* 0x000fea000b800000 */
[-CC-:B------:R-:W-:Y:S01]  /*1200*/  FFMA.FTZ R44, R44, R115.reuse, R110.reuse ;  /* 0x000000732c2c7223 */ /* 0x180fe2000001006e */
[-CC-:B------:R-:W-:Y:S01]  /*1210*/  FFMA.FTZ R106, R106, R115.reuse, R110.reuse ;  /* 0x000000736a6a7223 */ /* 0x180fe2000001006e */
[-CC-:B------:R-:W-:Y:S01]  /*1220*/  FFMA.FTZ R52, R52, R115.reuse, R110.reuse ;  /* 0x0000007334347223 */ /* 0x180fe2000001006e */
[-C--:B------:R-:W-:Y:S01]  /*1230*/  FFMA.FTZ R104, R104, R115.reuse, R110 ;  /* 0x0000007368687223 */ /* 0x080fe2000001006e */
[----:B------:R-:W-:Y:S01]  /*1240*/  FADD.FTZ R47, R47, -R44 ;  /* 0x8000002c2f2f7221 */ /* 0x000fe20000010000 */
[----:B------:R-:W-:Y:S01]  /*1250*/  FADD.FTZ R106, R67, -R106 ;  /* 0x8000006a436a7221 */ /* 0x000fe20000010000 */
[----:B------:R-:W-:Y:S01]  /*1260*/  FADD.FTZ R67, R45, -R52 ;  /* 0x800000342d437221 */ /* 0x000fe20000010000 */
[-CC-:B------:R-:W-:Y:S01]  /*1270*/  FFMA.FTZ R63, R63, R115.reuse, R110.reuse ;  /* 0x000000733f3f7223 */ /* 0x180fe2000001006e */
[----:B------:R-:W0:Y:S01]  /*1280*/  LDC.64 R44, c[0x0][0x468] ;  /* 0x00011a00ff2c7b82 */ /* 0x000e220000000a00 */
[-CC-:B------:R-:W-:Y:S01]  /*1290*/  FFMA.FTZ R65, R65, R115.reuse, R110.reuse ;  /* 0x0000007341417223 */ /* 0x180fe2000001006e */
        /* <DEDUP_REMOVED lines=68> */
.L_x_2857:
        /* <DEDUP_REMOVED lines=9> */
[-CC-:B------:R-:W-:Y:S01]  /*1770*/  FFMA.FTZ R107, R107, R115.reuse, R110.reuse ;  /* 0x000000736b6b7223 */ /* 0x180fe2000001006e */
[-CC-:B------:R-:W-:Y:S01]  /*1780*/  FFMA.FTZ R59, R59, R115.reuse, R110.reuse ;  /* 0x000000733b3b7223 */ /* 0x180fe2000001006e */
[-C--:B------:R-:W-:Y:S01]  /*1790*/  FFMA.FTZ R58, R58, R115.reuse, R110 ;  /* 0x000000733a3a7223 */ /* 0x080fe2000001006e */
[----:B------:R-:W-:Y:S01]  /*17a0*/  FADD.FTZ R36, R47, -R44 ;  /* 0x8000002c2f247221 */ /* 0x000fe20000010000 */
[----:B------:R-:W-:Y:S01]  /*17b0*/  FADD.FTZ R104, R105, -R104 ;  /* 0x8000006869687221 */ /* 0x000fe20000010000 */
        /* <DEDUP_REMOVED lines=8> */
[----:B------:R-:W-:Y:S01]  /*1840*/  FADD.FTZ R111, R111, -R58 ;  /* 0x8000003a6f6f7221 */ /* 0x000fe20000010000 */
[----:B-----5:R-:W-:Y:S01]  /*1850*/  FFMA.FTZ R36, R103, R36, R20 ;  /* 0x0000002467247223 */ /* 0x020fe20000010014 */
[----:B0-----:R-:W-:-:S04]  /*1860*/  IMAD.WIDE.U32 R58, R102, 0x20, R40 ;  /* 0x00000020663a7825 */ /* 0x001fc800078e0028 */
[C---:B------:R-:W-:Y:S01]  /*1870*/  FFMA.FTZ R37, R103.reuse, R104, R21 ;  /* 0x0000006867257223 */ /* 0x040fe20000010015 */
[C---:B------:R-:W-:Y:S01]  /*1880*/  FFMA.FTZ R38, R103.reuse, R49, R22 ;  /* 0x0000003167267223 */ /* 0x040fe20000010016 */
[----:B------:R-:W-:Y:S01]  /*1890*/  FFMA.FTZ R39, R103, R106, R23 ;  /* 0x0000006a67277223 */ /* 0x000fe20000010017 */
[-CC-:B------:R-:W-:Y:S01]  /*18a0*/  FFMA.FTZ R65, R65, R115.reuse, R110.reuse ;  /* 0x0000007341417223 */ /* 0x180fe2000001006e */
[-CC-:B------:R-:W-:Y:S01]  /*18b0*/  FFMA.FTZ R60, R60, R115.reuse, R110.reuse ;  /* 0x000000733c3c7223 */ /* 0x180fe2000001006e */
[-CC-:B------:R-:W-:Y:S01]  /*18c0*/  FFMA.FTZ R109, R109, R115.reuse, R110.reuse ;  /* 0x000000736d6d7223 */ /* 0x180fe2000001006e */
[-CC-:B------:R-:W-:Y:S01]  /*18d0*/  FFMA.FTZ R62, R62, R115.reuse, R110.reuse ;  /* 0x000000733e3e7223 */ /* 0x180fe2000001006e */
[----:B------:R-:W-:Y:S01]  /*18e0*/  FFMA.FTZ R110, R113, R115, R110 ;  /* 0x00000073716e7223 */ /* 0x000fe2000001006e */
[----:B------:R-:W-:Y:S01]  /*18f0*/  FADD.FTZ R51, R51, -R56 ;  /* 0x8000003833337221 */ /* 0x000fe20000010000 */
[C---:B------:R-:W-:Y:S01]  /*1900*/  FFMA.FTZ R46, R103.reuse, R47, R26 ;  /* 0x0000002f672e7223 */ /* 0x040fe2000001001a */
[C---:B------:R-:W-:Y:S01]  /*1910*/  FFMA.FTZ R44, R103.reuse, R44, R24 ;  /* 0x0000002c672c7223 */ /* 0x040fe20000010018 */
[C---:B------:R-:W-:Y:S01]  /*1920*/  FFMA.FTZ R45, R103.reuse, R50, R25 ;  /* 0x00000032672d7223 */ /* 0x040fe20000010019 */
[----:B------:R-:W-:Y:S01]  /*1930*/  FFMA.FTZ R47, R103, R52, R27 ;  /* 0x00000034672f7223 */ /* 0x000fe2000001001b */
[----:B------:R-:W-:Y:S01]  /*1940*/  FADD.FTZ R108, R108, -R65 ;  /* 0x800000416c6c7221 */ /* 0x000fe20000010000 */
[----:B------:R0:W-:Y:S01]  /*1950*/  STG.E.128 desc[UR6][R58.64], R36 ;  /* 0x000000243a007986 */ /* 0x0001e2000c101d06 */
[-C--:B------:R-:W-:Y:S01]  /*1960*/  FMUL.FTZ R48, R36, R100.reuse ;  /* 0x0000006424307220 */ /* 0x080fe20000410000 */
[----:B------:R-:W-:Y:S01]  /*1970*/  FADD.FTZ R65, R53, -R60 ;  /* 0x8000003c35417221 */ /* 0x000fe20000010000 */
[----:B------:R-:W-:Y:S01]  /*1980*/  FADD.FTZ R64, R64, -R109 ;  /* 0x8000006d40407221 */ /* 0x000fe20000010000 */
[----:B------:R-:W-:Y:S01]  /*1990*/  FADD.FTZ R67, R55, -R62 ;  /* 0x8000003e37437221 */ /* 0x000fe20000010000 */
[----:B------:R-:W-:Y:S01]  /*19a0*/  FADD.FTZ R110, R57, -R110 ;  /* 0x8000006e396e7221 */ /* 0x000fe20000010000 */
[-C--:B------:R-:W-:Y:S01]  /*19b0*/  FMUL.FTZ R49, R38, R100.reuse ;  /* 0x0000006426317220 */ /* 0x080fe20000410000 */
[-C--:B------:R-:W-:Y:S01]  /*19c0*/  FMUL.FTZ R54, R39, R100.reuse ;  /* 0x0000006427367220 */ /* 0x080fe20000410000 */
[-C--:B------:R-:W-:Y:S01]  /*19d0*/  FMUL.FTZ R50, R44, R100.reuse ;  /* 0x000000642c327220 */ /* 0x080fe20000410000 */
[-C--:B------:R-:W-:Y:S01]  /*19e0*/  FMUL.FTZ R52, R47, R100.reuse ;  /* 0x000000642f347220 */ /* 0x080fe20000410000 */
[-C--:B------:R-:W-:Y:S01]  /*19f0*/  FMUL.FTZ R55, R45, R100.reuse ;  /* 0x000000642d377220 */ /* 0x080fe20000410000 */
[----:B------:R-:W-:Y:S01]  /*1a00*/  FMUL.FTZ R53, R37, R100 ;  /* 0x0000006425357220 */ /* 0x000fe20000410000 */
[----:B------:R-:W-:-:S04]  /*1a10*/  IMAD.WIDE.U32 R56, R101, 0x20, R40 ;  /* 0x0000002065387825 */ /* 0x000fc800078e0028 */
[C---:B------:R-:W-:Y:S01]  /*1a20*/  FFMA.FTZ R40, R103.reuse, R65, R32 ;  /* 0x0000004167287223 */ /* 0x040fe20000010020 */
[----:B------:R-:W-:Y:S01]  /*1a30*/  FFMA.FTZ R41, R103, R64, R33 ;  /* 0x0000004067297223 */ /* 0x000fe20000010021 */
[----:B------:R-:W-:Y:S01]  /*1a40*/  F2FP.BF16.F32.PACK_AB R50, R55, R50 ;  /* 0x000000323732723e */ /* 0x000fe200000010ff */
[----:B-1----:R-:W-:Y:S01]  /*1a50*/  IMAD.WIDE.U32 R60, R102, 0x10, R42 ;  /* 0x00000010663c7825 */ /* 0x002fe200078e002a */
[----:B------:R-:W-:-:S03]  /*1a60*/  F2FP.BF16.F32.PACK_AB R49, R54, R49 ;  /* 0x000000313631723e */ /* 0x000fc600000010ff */
[----:B0-----:R-:W-:Y:S01]  /*1a70*/  FFMA.FTZ R36, R103, R51, R28 ;  /* 0x0000003367247223 */ /* 0x001fe2000001001c */
[----:B------:R-:W-:Y:S01]  /*1a80*/  FMUL.FTZ R51, R46, R100 ;  /* 0x000000642e337220 */ /* 0x000fe20000410000 */
[----:B------:R-:W-:-:S04]  /*1a90*/  IMAD.WIDE.U32 R62, R101, 0x10, R42 ;  /* 0x00000010653e7825 */ /* 0x000fc800078e002a */
[C---:B------:R-:W-:Y:S01]  /*1aa0*/  FFMA.FTZ R37, R103.reuse, R66, R29 ;  /* 0x0000004267257223 */ /* 0x040fe2000001001d */
        /* <DEDUP_REMOVED lines=16> */
[----:B------:R-:W-:Y:S01]  /*1bb0*/  F2FP.BF16.F32.PACK_AB R53, R65, R54 ;  /* 0x000000364135723e */ /* 0x000fe200000010ff */
[----:B------:R2:W-:Y:S01]  /*1bc0*/  STG.E.128 desc[UR6][R60.64], R48 ;  /* 0x000000303c007986 */ /* 0x0005e2000c101d06 */
[----:B------:R-:W-:Y:S02]  /*1bd0*/  F2FP.BF16.F32.PACK_AB R54, R67, R64 ;  /* 0x000000404336723e */ /* 0x000fe400000010ff */
[----:B------:R-:W-:Y:S01]  /*1be0*/  F2FP.BF16.F32.PACK_AB R55, R101, R66 ;  /* 0x000000426537723e */ /* 0x000fe200000010ff */
[----:B------:R2:W-:Y:S04]  /*1bf0*/  STG.E.128 desc[UR6][R56.64], R36 ;  /* 0x0000002438007986 */ /* 0x0005e8000c101d06 */
[----:B------:R2:W-:Y:S04]  /*1c00*/  STG.E.128 desc[UR6][R56.64+0x10], R40 ;  /* 0x0000102838007986 */ /* 0x0005e8000c101d06 */
[----:B------:R2:W-:Y:S01]  /*1c10*/  STG.E.128 desc[UR6][R62.64], R52 ;  /* 0x000000343e007986 */ /* 0x0005e2000c101d06 */
[----:B------:R-:W-:Y:S05]  /*1c20*/  BRA `(.L_x_2858) ;  /* 0x00000008008c7947 */ /* 0x000fea0003800000 */
.L_x_2856:
        /* <DEDUP_REMOVED lines=38> */
[----:B------:R-:W-:Y:S01]  /*1e90*/  F2FP.BF16.F32.PACK_AB R44, R49, R44 ;  /* 0x0000002c312c723e */ /* 0x000fe200000010ff */
[----:B------:R-:W-:Y:S06]  /*1ea0*/  BRA `(.L_x_2860) ;  /* 0x0000000000907947 */ /* 0x000fec0003800000 */
.L_x_2859:
        /* <DEDUP_REMOVED lines=35> */
[----:B------:R-:W-:-:S07]  /*20e0*/  F2FP.BF16.F32.PACK_AB R44, R49, R44 ;  /* 0x0000002c312c723e */ /* 0x000fce00000010ff */
.L_x_2860:
[----:B------:R-:W0:Y:S08]  /*20f0*/  @P1 LDC.64 R104, c[0x0][0x478] ;  /* 0x00011e00ff681b82 */ /* 0x000e300000000a00 */
[----:B------:R-:W1:Y:S01]  /*2100*/  LDC.64 R48, c[0x0][0x468] ;  /* 0x00011a00ff307b82 */ /* 0x000e620000000a00 */
[----:B0-----:R-:W-:-:S05]  /*2110*/  @P1 IMAD.WIDE.U32 R104, R102, 0x20, R104 ;  /* 0x0000002066681825 */ /* 0x001fca00078e0068 */
[----:B------:R0:W-:Y:S01]  /*2120*/  @P1 STG.E.128 desc[UR6][R104.64], R36 ;  /* 0x0000002468001986 */ /* 0x0001e2000c101d06 */
[----:B-1----:R-:W-:-:S03]  /*2130*/  IMAD.WIDE.U32 R106, R102, 0x10, R48 ;  /* 0x00000010666a7825 */ /* 0x002fc600078e0030 */
[----:B------:R0:W-:Y:S04]  /*2140*/  @P1 STG.E.128 desc[UR6][R104.64+0x10], R40 ;  /* 0x0000102868001986 */ /* 0x0001e8000c101d06 */
[----:B------:R0:W-:Y:S01]  /*2150*/  STG.E.128 desc[UR6][R106.64], R44 ;  /* 0x0000002c6a007986 */ /* 0x0001e2000c101d06 */
[----:B------:R-:W-:Y:S05]  /*2160*/  @!P1 BRA `(.L_x_2861) ;  /* 0x0000000000949947 */ /* 0x000fea0003800000 */
        /* <DEDUP_REMOVED lines=16> */
[C---:B0-----:R-:W-:Y:S01]  /*2270*/  FMUL.FTZ R36, R103.reuse, R56 ;  /* 0x0000003867247220 */ /* 0x041fe20000410000 */
        /* <DEDUP_REMOVED lines=20> */
.L_x_2861:
        /* <DEDUP_REMOVED lines=36> */
.L_x_2862:
[----:B------:R-:W0:Y:S01]  /*2600*/  @P1 LDC.64 R50, c[0x0][0x478] ;  /* 0x00011e00ff321b82 */ /* 0x000e220000000a00 */
[----:B------:R-:W-:-:S04]  /*2610*/  IMAD.WIDE.U32 R48, R101, 0x10, R48 ;  /* 0x0000001065307825 */ /* 0x000fc800078e0030 */
[----:B0-----:R-:W-:-:S05]  /*2620*/  @P1 IMAD.WIDE.U32 R50, R101, 0x20, R50 ;  /* 0x0000002065321825 */ /* 0x001fca00078e0032 */
[----:B------:R0:W-:Y:S04]  /*2630*/  @P1 STG.E.128 desc[UR6][R50.64], R36 ;  /* 0x0000002432001986 */ /* 0x0001e8000c101d06 */
[----:B------:R0:W-:Y:S04]  /*2640*/  @P1 STG.E.128 desc[UR6][R50.64+0x10], R40 ;  /* 0x0000102832001986 */ /* 0x0001e8000c101d06 */
[----:B------:R0:W-:Y:S02]  /*2650*/  STG.E.128 desc[UR6][R48.64], R44 ;  /* 0x0000002c30007986 */ /* 0x0001e4000c101d06 */
.L_x_2858:
[----:B012---:R-:W0:Y:S02]  /*2660*/  LDC.64 R44, c[0x0][0x380] ;  /* 0x0000e000ff2c7b82 */ /* 0x007e240000000a00 */
[----:B0-----:R-:W-:-:S04]  /*2670*/  LEA R99, R44, R99, 0x2 ;  /* 0x000000632c637211 */ /* 0x001fc800078e10ff */
[----:B------:R-:W-:-:S13]  /*2680*/  ISETP.GE.AND P1, PT, R99, R45, PT ;  /* 0x0000002d6300720c */ /* 0x000fda0003f26270 */
[----:B------:R-:W-:Y:S05]  /*2690*/  @!P1 BRA `(.L_x_2863) ;  /* 0xffffffdc00a09947 */ /* 0x000fea000383ffff */
[----:B------:R-:W-:Y:S05]  /*26a0*/  BSYNC B1 ;  /* 0x0000000000017941 */ /* 0x000fea0003800000 */
.L_x_2854:
[----:B-----5:R-:W-:Y:S02]  /*26b0*/  MOV R34, R11 ;  /* 0x0000000b00227202 */ /* 0x020fe40000000f00 */
        /* <DEDUP_REMOVED lines=31> */
.L_x_2853:
[----:B------:R-:W-:Y:S05]  /*28b0*/  BSYNC B0 ;  /* 0x0000000000007941 */ /* 0x000fea0003800000 */
.L_x_2852:
        /* <DEDUP_REMOVED lines=47> */
[----:B------:R0:W-:Y:S04]  /*2bb0*/  STS.128 [R2+0x10], R28 ;  /* 0x0000101c02007388 */ /* 0x0001e80000000c00 */
[----:B------:R-:W-:Y:S01]  /*2bc0*/  STS.128 [R2+0x400], R36 ;  /* 0x0004002402007388 */ /* 0x000fe20000000c00 */
[----:B---3--:R-:W-:-:S03]  /*2bd0*/  FADD.FTZ R27, R6, R27 ;  /* 0x0000001b061b7221 */ /* 0x008fc60000010000 */
[----:B------:R1:W-:Y:S01]  /*2be0*/  STS.128 [R2+0x410], R8 ;  /* 0x0004100802007388 */ /* 0x0003e20000000c00 */
[----:B----4-:R-:W-:Y:S01]  /*2bf0*/  FADD.FTZ R7, R7, R26 ;  /* 0x0000001a07077221 */ /* 0x010fe20000010000 */
[----:B------:R-:W-:Y:S08]  /*2c00*/  BAR.SYNC.DEFER_BLOCKING 0x0 ;  /* 0x0000000000007b1d */ /* 0x000ff00000010000 */
[----:B0-----:R-:W0:Y:S01]  /*2c10*/  LDC R28, c[0x0][0x388] ;  /* 0x0000e200ff1c7b82 */ /* 0x001e220000000800 */
[----:B-1----:R-:W-:Y:S01]  /*2c20*/  FADD.FTZ R9, R5, R24 ;  /* 0x0000001805097221 */ /* 0x002fe20000010000 */
[----:B------:R-:W1:Y:S04]  /*2c30*/  LDS R32, [R3] ;  /* 0x0000000003207984 */ /* 0x000e680000000800 */
[----:B------:R-:W2:Y:S01]  /*2c40*/  LDS R33, [R3+0x200] ;  /* 0x0002000003217984 */ /* 0x000ea20000000800 */
[----:B0-----:R-:W-:-:S03]  /*2c50*/  IMAD R15, R28, UR5, RZ ;  /* 0x000000051c0f7c24 */ /* 0x001fc6000f8e02ff */
[----:B------:R-:W0:Y:S02]  /*2c60*/  LDS R35, [R3+0x800] ;  /* 0x0008000003237984 */ /* 0x000e240000000800 */
[----:B------:R-:W-:Y:S02]  /*2c70*/  IADD3 R0, P0, PT, R15, R0, RZ ;  /* 0x000000000f007210 */ /* 0x000fe40007f1e0ff */
[----:B------:R-:W3:Y:S02]  /*2c80*/  LDS R20, [R3+0x400] ;  /* 0x0004000003147984 */ /* 0x000ee40000000800 */
[----:B------:R-:W-:Y:S02]  /*2c90*/  SHF.L.U32 R4, R0, 0x2, RZ ;  /* 0x0000000200047819 */ /* 0x000fe400000006ff */
        /* <DEDUP_REMOVED lines=43> */
.L_x_2855:
        /* <DEDUP_REMOVED lines=8> */
.L_x_2865:
[----:B------:R-:W-:Y:S05]  /*2fd0*/  BSYNC B2 ;  /* 0x0000000000027941 */ /* 0x000fea0003800000 */
.L_x_2864:
        /* <DEDUP_REMOVED lines=8> */
.L_x_2866:
[----:B------:R-:W-:-:S05]  /*3060*/  FADD.FTZ R115, R112, R115 ;  /* 0x0000007370737221 */ /* 0x000fca0000010000 */
[----:B------:R-:W-:Y:S01]  /*3070*/  MOV R125, R115 ;  /* 0x00000073007d7202 */ /* 0x000fe20000000f00 */
[----:B------:R-:W-:Y:S01]  /*3080*/  HFMA2 R114, -RZ, RZ, 0, 1.1920928955078125e-07 ;  /* 0x00000002ff727431 */ /* 0x000fe200000001ff */
[----:B------:R-:W-:-:S07]  /*3090*/  MOV R117, R122 ;  /* 0x0000007a00757202 */ /* 0x000fce0000000f00 */
[----:B------:R-:W-:Y:S05]  /*30a0*/  WARPSYNC.COLLECTIVE R116, `(.L_x_2867) ;  /* 0x0000000074087348 */ /* 0x000fea0003c00000 */
[----:B------:R0:W1:Y:S02]  /*30b0*/  SHFL.BFLY P3, R122, R125, R114, R119 ;  /* 0x0c0000727d7a7389 */ /* 0x0000640000060077 */
[----:B01----:R-:W-:Y:S05]  /*30c0*/  ENDCOLLECTIVE ;  /* 0x000000000000791b */ /* 0x003fea0003800000 */
.L_x_2867:
[----:B------:R-:W-:-:S05]  /*30d0*/  FADD.FTZ R117, R110, R117 ;  /* 0x000000756e757221 */ /* 0x000fca0000010000 */
[----:B------:R-:W-:Y:S02]  /*30e0*/  MOV R125, R117 ;  /* 0x00000075007d7202 */ /* 0x000fe40000000f00 */
[----:B------:R-:W-:-:S07]  /*30f0*/  MOV R118, R122 ;  /* 0x0000007a00767202 */ /* 0x000fce0000000f00 */
[----:B------:R-:W-:Y:S05]  /*3100*/  WARPSYNC.COLLECTIVE R116, `(.L_x_2868) ;  /* 0x0000000074087348 */ /* 0x000fea0003c00000 */
[----:B------:R0:W1:Y:S02]  /*3110*/  SHFL.BFLY P3, R122, R125, R114, R119 ;  /* 0x0c0000727d7a7389 */ /* 0x0000640000060077 */
[----:B01----:R-:W-:Y:S05]  /*3120*/  ENDCOLLECTIVE ;  /* 0x000000000000791b */ /* 0x003fea0003800000 */
.L_x_2868:
[----:B------:R-:W-:-:S05]  /*3130*/  FADD.FTZ R118, R115, R118 ;  /* 0x0000007673767221 */ /* 0x000fca0000010000 */
[----:B------:R-:W-:Y:S01]  /*3140*/  MOV R125, R118 ;  /* 0x00000076007d7202 */ /* 0x000fe20000000f00 */
[----:B------:R-:W-:Y:S01]  /*3150*/  HFMA2 R114, -RZ, RZ, 0, 2.384185791015625e-07 ;  /* 0x00000004ff727431 */ /* 0x000fe200000001ff */
[----:B------:R-:W-:-:S07]  /*3160*/  MOV R120, R122 ;  /* 0x0000007a00787202 */ /* 0x000fce0000000f00 */
[----:B------:R-:W-:Y:S05]  /*3170*/  WARPSYNC.COLLECTIVE R116, `(.L_x_2869) ;  /* 0x0000000074087348 */ /* 0x000fea0003c00000 */
[----:B------:R0:W1:Y:S02]  /*3180*/  SHFL.BFLY P3, R122, R125, R114, R119 ;  /* 0x0c0000727d7a7389 */ /* 0x0000640000060077 */
[----:B01----:R-:W-:Y:S05]  /*3190*/  ENDCOLLECTIVE ;  /* 0x000000000000791b */ /* 0x003fea0003800000 */
.L_x_2869:
[----:B------:R-:W-:-:S05]  /*31a0*/  FADD.FTZ R120, R117, R120 ;  /* 0x0000007875787221 */ /* 0x000fca0000010000 */
[----:B------:R-:W-:Y:S02]  /*31b0*/  MOV R125, R120 ;  /* 0x00000078007d7202 */ /* 0x000fe40000000f00 */
[----:B------:R-:W-:-:S07]  /*31c0*/  MOV R121, R122 ;  /* 0x0000007a00797202 */ /* 0x000fce0000000f00 */
[----:B------:R-:W-:Y:S05]  /*31d0*/  WARPSYNC.COLLECTIVE R116, `(.L_x_2870) ;  /* 0x0000000074087348 */ /* 0x000fea0003c00000 */
[----:B------:R0:W1:Y:S02]  /*31e0*/  SHFL.BFLY P3, R122, R125, R114, R119 ;  /* 0x0c0000727d7a7389 */ /* 0x0000640000060077 */
[----:B01----:R-:W-:Y:S05]  /*31f0*/  ENDCOLLECTIVE ;  /* 0x000000000000791b */ /* 0x003fea0003800000 */
.L_x_2870:
[----:B------:R-:W-:-:S05]  /*3200*/  FADD.FTZ R121, R118, R121 ;  /* 0x0000007976797221 */ /* 0x000fca0000010000 */
[----:B------:R-:W-:Y:S01]  /*3210*/  MOV R125, R121 ;  /* 0x00000079007d7202 */ /* 0x000fe20000000f00 */
[----:B------:R-:W-:Y:S01]  /*3220*/  HFMA2 R114, -RZ, RZ, 0, 4.76837158203125e-07 ;  /* 0x00000008ff727431 */ /* 0x000fe200000001ff */
[----:B------:R-:W-:-:S07]  /*3230*/  MOV R123, R122 ;  /* 0x0000007a007b7202 */ /* 0x000fce0000000f00 */
[----:B------:R-:W-:Y:S05]  /*3240*/  WARPSYNC.COLLECTIVE R116, `(.L_x_2871) ;  /* 0x0000000074087348 */ /* 0x000fea0003c00000 */
[----:B------:R0:W1:Y:S02]  /*3250*/  SHFL.BFLY P3, R122, R125, R114, R119 ;  /* 0x0c0000727d7a7389 */ /* 0x0000640000060077 */
[----:B01----:R-:W-:Y:S05]  /*3260*/  ENDCOLLECTIVE ;  /* 0x000000000000791b */ /* 0x003fea0003800000 */
.L_x_2871:
[----:B------:R-:W-:-:S05]  /*3270*/  FADD.FTZ R123, R120, R123 ;  /* 0x0000007b787b7221 */ /* 0x000fca0000010000 */
[----:B------:R-:W-:Y:S02]  /*3280*/  MOV R125, R123 ;  /* 0x0000007b007d7202 */ /* 0x000fe40000000f00 */
[----:B------:R-:W-:-:S07]  /*3290*/  MOV R110, R122 ;  /* 0x0000007a006e7202 */ /* 0x000fce0000000f00 */
[----:B------:R-:W-:Y:S05]  /*32a0*/  WARPSYNC.COLLECTIVE R116, `(.L_x_2872) ;  /* 0x0000000074087348 */ /* 0x000fea0003c00000 */
[----:B------:R0:W1:Y:S02]  /*32b0*/  SHFL.BFLY P3, R122, R125, R114, R119 ;  /* 0x0c0000727d7a7389 */ /* 0x0000640000060077 */
[----:B01----:R-:W-:Y:S05]  /*32c0*/  ENDCOLLECTIVE ;  /* 0x000000000000791b */ /* 0x003fea0003800000 */
.L_x_2872:
[----:B------:R-:W-:-:S05]  /*32d0*/  FADD.FTZ R110, R121, R110 ;  /* 0x0000006e796e7221 */ /* 0x000fca0000010000 */
[----:B------:R-:W-:Y:S01]  /*32e0*/  MOV R125, R110 ;  /* 0x0000006e007d7202 */ /* 0x000fe20000000f00 */
[----:B------:R-:W-:Y:S01]  /*32f0*/  HFMA2 R114, -RZ, RZ, 0, 9.5367431640625e-07 ;  /* 0x00000010ff727431 */ /* 0x000fe200000001ff */
[----:B------:R-:W-:-:S07]  /*3300*/  MOV R112, R122 ;  /* 0x0000007a00707202 */ /* 0x000fce0000000f00 */
[----:B------:R-:W-:Y:S05]  /*3310*/  WARPSYNC.COLLECTIVE R116, `(.L_x_2873) ;  /* 0x0000000074087348 */ /* 0x000fea0003c00000 */
[----:B------:R0:W1:Y:S02]  /*3320*/  SHFL.BFLY P3, R122, R125, R114, R119 ;  /* 0x0c0000727d7a7389 */ /* 0x0000640000060077 */
[----:B01----:R-:W-:Y:S05]  /*3330*/  ENDCOLLECTIVE ;  /* 0x000000000000791b */ /* 0x003fea0003800000 */
.L_x_2873:
[----:B------:R-:W-:-:S05]  /*3340*/  FADD.FTZ R112, R123, R112 ;  /* 0x000000707b707221 */ /* 0x000fca0000010000 */
[----:B------:R-:W-:Y:S02]  /*3350*/  MOV R125, R112 ;  /* 0x00000070007d7202 */ /* 0x000fe40000000f00 */
[----:B------:R-:W-:-:S07]  /*3360*/  MOV R115, R122 ;  /* 0x0000007a00737202 */ /* 0x000fce0000000f00 */
[----:B------:R-:W-:Y:S05]  /*3370*/  WARPSYNC.COLLECTIVE R116, `(.L_x_2874) ;  /* 0x0000000074087348 */ /* 0x000fea0003c00000 */
[----:B------:R0:W1:Y:S02]  /*3380*/  SHFL.BFLY P3, R122, R125, R114, R119 ;  /* 0x0c0000727d7a7389 */ /* 0x0000640000060077 */
[----:B01----:R-:W-:Y:S05]  /*3390*/  ENDCOLLECTIVE ;  /* 0x000000000000791b */ /* 0x003fea0003800000 */
.L_x_2874:
[----:B------:R-:W-:Y:S01]  /*33a0*/  MOV R117, R122 ;  /* 0x0000007a00757202 */ /* 0x000fe20000000f00 */
[----:B------:R-:W-:Y:S06]  /*33b0*/  BRA `(.L_x_2875) ;  /* 0xffffffdc006c7947 */ /* 0x000fec000383ffff */
.L_x_2876:
        /* <DEDUP_REMOVED lines=12> */
.L_x_11209:


//--------------------- .text._ZN10layer_norm13ln_bwd_kernelINS_13Kernel_traitsI13__nv_bfloat16S2_fS2_fjLj512ELj1ELj4ELj1ELj16ENS_18Kernel_traits_baseILj512ES2_S2_fS2_fjLj128EEEEELb0ELb0ELb1ELb0EEEvNS_9BwdParamsE --------------------------
	.section	.text._ZN10layer_norm13ln_bwd_kernelINS_13Kernel_traitsI13__nv_bfloat16S2_fS2_fjLj512ELj1ELj4ELj1ELj16ENS_18Kernel_traits_baseILj512ES2_S2_fS2_fjLj128EEEEELb0ELb0ELb1ELb0EEEvNS_9BwdParamsE,"ax",@progbits
	.align	128
        .global         _ZN10layer_norm13ln_bwd_kernelINS_13Kernel_traitsI13__nv_bfloat16S2_fS2_fjLj512ELj1ELj4ELj1ELj16ENS_18Kernel_traits_baseILj512ES2_S2_fS2_fjLj128EEEEELb0ELb0ELb1ELb0EEEvNS_9BwdParamsE
        .type           _ZN10layer_norm13ln_bwd_kernelINS_13Kernel_traitsI13__nv_bfloat16S2_fS2_fjLj512ELj1ELj4ELj1ELj16ENS_18Kernel_traits_baseILj512ES2_S2_fS2_fjLj128EEEEELb0ELb0ELb1ELb0EEEvNS_9BwdParamsE,@function
        .size           _ZN10layer_norm13ln_bwd_kernelINS_13Kernel_traitsI13__nv_bfloat16S2_fS2_fjLj512ELj1ELj4ELj1ELj16ENS_18Kernel_traits_baseILj512ES2_S2_fS2_fjLj128EEEEELb0ELb0ELb1ELb0EEEvNS_9BwdParamsE,(.L_x_11210 - _ZN10layer_norm13ln_bwd_kernelINS_13Kernel_traitsI13__nv_bfloat16S2_fS2_fjLj512ELj1ELj4ELj1ELj16ENS_18Kernel_traits_baseILj512ES2_S2_fS2_fjLj128EEEEELb0ELb0ELb1ELb0EEEvNS_9BwdParamsE)
        .other          _ZN10layer_norm13ln_bwd_kernelINS_13Kernel_traitsI13__nv_bfloat16S2_fS2_fjLj512ELj1ELj4ELj1ELj16ENS_18Kernel_traits_baseILj512ES2_S2_fS2_fjLj128EEEEELb0ELb0ELb1ELb0EEEvNS_9BwdParamsE,@"STO_CUDA_ENTRY STV_DEFAULT"
_ZN10layer_norm13ln_bwd_kernelINS_13Kernel_traitsI13__nv_bfloat16S2_fS2_fjLj512ELj1ELj4ELj1ELj16ENS_18Kernel_traits_baseILj512ES2_S2_fS2_fjLj128EEEEELb0ELb0ELb1ELb0EEEvNS_9BwdParamsE:
.text._ZN10layer_norm13ln_bwd_kernelINS_13Kernel_traitsI13__nv_bfloat16S2_fS2_fjLj512ELj1ELj4ELj1ELj16ENS_18Kernel_traits_baseILj512ES2_S2_fS2_fjLj128EEEEELb0ELb0ELb1ELb0EEEvNS_9BwdParamsE:
        /* <DEDUP_REMOVED lines=68> */
.L_x_2927:
[----:B0-----:R-:W0:Y:S08]  /*0440*/  LDC.64 R6, c[0x0][0x3f8] ;  /* 0x0000fe00ff067b82 */ /* 0x001e300000000a00 */
        /* <DEDUP_REMOVED lines=19> */
[----:B------:R-:W-:Y:S01]  /*0580*/  IADD3 R81, PT, PT, R8, -0x1, RZ ;  /* 0xffffffff08517810 */ /* 0x000fe20007ffe0ff */
[----:B------:R-:W0:Y:S01]  /*0590*/  S2R R93, SR_TID.X ;  /* 0x00000000005d7919 */ /* 0x000e220000002100 */
        /* <DEDUP_REMOVED lines=9> */
[----:B------:R-:W-:Y:S02]  /*0630*/  MOV R127, RZ ;  /* 0x000000ff007f7202 */ /* 0x000fe40000000f00 */
[----:B------:R-:W-:Y:S02]  /*0640*/  MOV R128, RZ ;  /* 0x000000ff00807202 */ /* 0x000fe40000000f00 */
[----:B0-----:R-:W-:-:S04]  /*0650*/  LOP3.LUT R5, R93, 0x1f, RZ, 0xc0, !PT ;  /* 0x0000001f5d057812 */ /* 0x001fc800078ec0ff */
[-C--:B------:R-:W-:Y:S02]  /*0660*/  LEA.HI.SX32 R4, R0, R5.reuse, 0x1d ;  /* 0x0000000500047211 */ /* 0x080fe400078feaff */
        /* <DEDUP_REMOVED lines=8> */
[----:B-1----:R-:W-:-:S05]  /*06f0*/  IMAD.WIDE.U32 R100, R0, 0x20, R100 ;  /* 0x0000002000647825 */ /* 0x002fca00078e0064 */
[----:B------:R-:W3:Y:S04]  /*0700*/  LDG.E.128 R84, desc[UR6][R100.64] ;  /* 0x0000000664547981 */ /* 0x000ee8000c1e1d00 */
[----:B------:R-:W4:Y:S01]  /*0710*/  LDG.E.128 R88, desc[UR6][R100.64+0x10] ;  /* 0x0000100664587981 */ /* 0x000f22000c1e1d00 */
[----:B------:R-:W-:-:S04]  /*0720*/  ISETP.NE.U32.AND P0, PT, RZ, UR12, PT ;  /* 0x0000000cff007c0c */ /* 0x000fc8000bf05070 */
[----:B------:R-:W-:-:S13]  /*0730*/  ISETP.NE.AND.EX P0, PT, RZ, UR13, PT, P0 ;  /* 0x0000000dff007c0c */ /* 0x000fda000bf05300 */
[----:B------:R-:W0:Y:S01]  /*0740*/  @P0 LDC.64 R96, c[0x0][0x438] ;  /* 0x00010e00ff600b82 */ /* 0x000e220000000a00 */
[----:B------:R-:W-:-:S04]  /*0750*/  PRMT R95, R20, 0x7632, R95 ;  /* 0x00007632145f7816 */ /* 0x000fc8000000005f */
[----:B------:R-:W-:Y:S01]  /*0760*/  SHF.L.U32 R95, R95, 0x10, RZ ;  /* 0x000000105f5f7819 */ /* 0x000fe200000006ff */
[----:B0-----:R-:W-:Y:S01]  /*0770*/  @P0 IMAD.WIDE.U32 R98, R0, 0x20, R96 ;  /* 0x0000002000620825 */ /* 0x001fe200078e0060 */
[----:B------:R-:W-:-:S04]  /*0780*/  PRMT R97, R21, 0x7632, R97 ;  /* 0x0000763215617816 */ /* 0x000fc80000000061 */
[----:B------:R-:W5:Y:S04]  /*0790*/  @P0 LDG.E.128 R56, desc[UR6][R98.64] ;  /* 0x0000000662380981 */ /* 0x000f68000c1e1d00 */
[----:B------:R0:W5:Y:S01]  /*07a0*/  @P0 LDG.E.128 R60, desc[UR6][R98.64+0x10] ;  /* 0x00001006623c0981 */ /* 0x000162000c1e1d00 */
[----:B------:R-:W-:Y:S02]  /*07b0*/  SHF.L.U32 R97, R97, 0x10, RZ ;  /* 0x0000001061617819 */ /* 0x000fe400000006ff */
[----:B0-----:R-:W-:-:S04]  /*07c0*/  PRMT R99, R22, 0x7632, R99 ;  /* 0x0000763216637816 */ /* 0x001fc80000000063 */
[----:B------:R-:W-:Y:S02]  /*07d0*/  SHF.L.U32 R99, R99, 0x10, RZ ;  /* 0x0000001063637819 */ /* 0x000fe400000006ff */
[----:B------:R-:W-:-:S04]  /*07e0*/  PRMT R101, R23, 0x7632, R101 ;  /* 0x0000763217657816 */ /* 0x000fc80000000065 */
[----:B------:R-:W-:Y:S02]  /*07f0*/  SHF.L.U32 R101, R101, 0x10, RZ ;  /* 0x0000001065657819 */ /* 0x000fe400000006ff */
[----:B------:R-:W-:Y:S02]  /*0800*/  SHF.L.U32 R112, R21, 0x10, RZ ;  /* 0x0000001015707819 */ /* 0x000fe400000006ff */
[----:B------:R-:W-:Y:S02]  /*0810*/  SHF.L.U32 R114, R22, 0x10, RZ ;  /* 0x0000001016727819 */ /* 0x000fe400000006ff */
[----:B------:R-:W-:Y:S02]  /*0820*/  IADD3 R116, PT, PT, R116, 0x20, RZ ;  /* 0x0000002074747810 */ /* 0x000fe40007ffe0ff */
[----:B------:R-:W-:Y:S02]  /*0830*/  IADD3 R0, PT, PT, R0, 0x20, RZ ;  /* 0x0000002000007810 */ /* 0x000fe40007ffe0ff */
[----:B--2---:R-:W-:-:S04]  /*0840*/  PRMT R3, R80, 0x7632, R3 ;  /* 0x0000763250037816 */ /* 0x004fc80000000003 */
[----:B------:R-:W-:Y:S01]  /*0850*/  SHF.L.U32 R100, R3, 0x10, RZ ;  /* 0x0000001003647819 */ /* 0x000fe200000006ff */
[C---:B---3--:R-:W-:Y:S01]  /*0860*/  FADD.FTZ R96, -R2.reuse, R85 ;  /* 0x0000005502607221 */ /* 0x048fe20000010100 */
[----:B------:R-:W-:-:S03]  /*0870*/  FADD.FTZ R102, -R2, R87 ;  /* 0x0000005702667221 */ /* 0x000fc60000010100 */
[----:B-----5:R-:W-:Y:S01]  /*0880*/  FMUL.FTZ R96, R7, R96 ;  /* 0x0000006007607220 */ /* 0x020fe20000410000 */
[-C--:B------:R-:W-:Y:S01]  /*0890*/  FMUL.FTZ R95, R95, R100.reuse ;  /* 0x000000645f5f7220 */ /* 0x080fe20000410000 */
[----:B------:R-:W-:Y:S01]  /*08a0*/  FADD.FTZ R37, R37, R100 ;  /* 0x0000006425257221 */ /* 0x000fe20000010000 */
[----:B------:R-:W-:Y:S01]  /*08b0*/  PRMT R3, R82, 0x7632, R3 ;  /* 0x0000763252037816 */ /* 0x000fe20000000003 */
[----:B------:R-:W-:Y:S01]  /*08c0*/  FFMA.FTZ R29, R96, R100, R29 ;  /* 0x00000064601d7223 */ /* 0x000fe2000001001d */
[----:B----4-:R-:W-:Y:S01]  /*08d0*/  FADD.FTZ R100, -R2, R89 ;  /* 0x0000005902647221 */ /* 0x010fe20000010100 */
[----:B------:R-:W-:Y:S01]  /*08e0*/  PRMT R85, R81, 0x7632, R85 ;  /* 0x0000763251557816 */ /* 0x000fe20000000055 */
[----:B------:R-:W-:Y:S01]  /*08f0*/  FMUL.FTZ R98, R7, R102 ;  /* 0x0000006607627220 */ /* 0x000fe20000410000 */
[----:B------:R-:W-:Y:S01]  /*0900*/  SHF.L.U32 R102, R3, 0x10, RZ ;  /* 0x0000001003667819 */ /* 0x000fe200000006ff */
[----:B------:R-:W-:Y:S01]  /*0910*/  FMUL.FTZ R100, R7, R100 ;  /* 0x0000006407647220 */ /* 0x000fe20000410000 */
[----:B------:R-:W-:-:S02]  /*0920*/  SHF.L.U32 R104, R85, 0x10, RZ ;  /* 0x0000001055687819 */ /* 0x000fc400000006ff */
[----:B------:R-:W-:Y:S01]  /*0930*/  PRMT R3, R83, 0x7632, R3 ;  /* 0x0000763253037816 */ /* 0x000fe20000000003 */
[-C--:B------:R-:W-:Y:S01]  /*0940*/  FMUL.FTZ R99, R99, R102.reuse ;  /* 0x0000006663637220 */ /* 0x080fe20000410000 */
[----:B------:R-:W-:Y:S01]  /*0950*/  FADD.FTZ R41, R41, R102 ;  /* 0x0000006629297221 */ /* 0x000fe20000010000 */
[----:B------:R-:W-:Y:S01]  /*0960*/  FFMA.FTZ R33, R100, R102, R33 ;  /* 0x0000006664217223 */ /* 0x000fe20000010021 */
[----:B------:R-:W-:Y:S01]  /*0970*/  FADD.FTZ R102, -R2, R91 ;  /* 0x0000005b02667221 */ /* 0x000fe20000010100 */
[-C--:B------:R-:W-:Y:S01]  /*0980*/  FMUL.FTZ R97, R97, R104.reuse ;  /* 0x0000006861617220 */ /* 0x080fe20000410000 */
[----:B------:R-:W-:Y:S01]  /*0990*/  FFMA.FTZ R31, R98, R104, R31 ;  /* 0x00000068621f7223 */ /* 0x000fe2000001001f */
[----:B------:R-:W-:Y:S01]  /*09a0*/  FADD.FTZ R39, R39, R104 ;  /* 0x0000006827277221 */ /* 0x000fe20000010000 */
[----:B------:R-:W-:Y:S01]  /*09b0*/  SHF.L.U32 R104, R3, 0x10, RZ ;  /* 0x0000001003687819 */ /* 0x000fe200000006ff */
[----:B------:R-:W-:Y:S01]  /*09c0*/  FMUL.FTZ R102, R7, R102 ;  /* 0x0000006607667220 */ /* 0x000fe20000410000 */
[----:B------:R-:W-:Y:S01]  /*09d0*/  FADD.FTZ R86, -R2, R86 ;  /* 0x0000005602567221 */ /* 0x000fe20000010100 */
[----:B------:R-:W-:-:S02]  /*09e0*/  SHF.L.U32 R81, R81, 0x10, RZ ;  /* 0x0000001051517819 */ /* 0x000fc400000006ff */
[-C--:B------:R-:W-:Y:S01]  /*09f0*/  FMUL.FTZ R101, R101, R104.reuse ;  /* 0x0000006865657220 */ /* 0x080fe20000410000 */
[----:B------:R-:W-:Y:S01]  /*0a00*/  FADD.FTZ R43, R43, R104 ;  /* 0x000000682b2b7221 */ /* 0x000fe20000010000 */
[----:B------:R-:W-:Y:S01]  /*0a10*/  FFMA.FTZ R35, R102, R104, R35 ;  /* 0x0000006866237223 */ /* 0x000fe20000010023 */
        /* <DEDUP_REMOVED lines=9> */
[----:B------:R-:W-:Y:S01]  /*0ab0*/  FMUL.FTZ R104, R104, R85 ;  /* 0x0000005568687220 */ /* 0x000fe20000410000 */
[C---:B------:R-:W-:Y:S01]  /*0ac0*/  FMUL.FTZ R115, R7.reuse, R88 ;  /* 0x0000005807737220 */ /* 0x040fe20000410000 */
[----:B------:R-:W-:-:S02]  /*0ad0*/  FMUL.FTZ R3, R7, R84 ;  /* 0x0000005407037220 */ /* 0x000fc40000410000 */
[----:B------:R-:W-:Y:S01]  /*0ae0*/  FADD.FTZ R40, R40, R81 ;  /* 0x0000005128287221 */ /* 0x000fe20000010000 */
[-C--:B------:R-:W-:Y:S01]  /*0af0*/  FFMA.FTZ R32, R115, R81.reuse, R32 ;  /* 0x0000005173207223 */ /* 0x080fe20000010020 */
[----:B------:R-:W-:Y:S01]  /*0b00*/  FMUL.FTZ R114, R114, R81 ;  /* 0x0000005172727220 */ /* 0x000fe20000410000 */
[----:B------:R-:W-:Y:S01]  /*0b10*/  FADD.FTZ R80, RZ, R104 ;  /* 0x00000068ff507221 */ /* 0x000fe20000010000 */
[C---:B------:R-:W-:Y:S01]  /*0b20*/  FFMA.FTZ R81, R3.reuse, R104, RZ ;  /* 0x0000006803517223 */ /* 0x040fe200000100ff */
[----:B------:R-:W-:Y:S01]  /*0b30*/  FADD.FTZ R36, R36, R85 ;  /* 0x0000005524247221 */ /* 0x000fe20000010000 */
[----:B------:R-:W-:Y:S01]  /*0b40*/  FFMA.FTZ R28, R3, R85, R28 ;  /* 0x00000055031c7223 */ /* 0x000fe2000001001c */
[----:B------:R-:W-:Y:S01]  /*0b50*/  FADD.FTZ R85, R80, R95 ;  /* 0x0000005f50557221 */ /* 0x000fe20000010000 */
[----:B------:R-:W-:-:S03]  /*0b60*/  FFMA.FTZ R80, R96, R95, R81 ;  /* 0x0000005f60507223 */ /* 0x000fc60000010051 */
[----:B------:R-:W-:Y:S01]  /*0b70*/  FADD.FTZ R82, R85, R112 ;  /* 0x0000007055527221 */ /* 0x000fe20000010000 */
[----:B------:R-:W-:-:S03]  /*0b80*/  FFMA.FTZ R81, R111, R112, R80 ;  /* 0x000000706f517223 */ /* 0x000fc60000010050 */
[----:B------:R-:W-:Y:S01]  /*0b90*/  FADD.FTZ R85, R82, R97 ;  /* 0x0000006152557221 */ /* 0x000fe20000010000 */
[----:B------:R-:W-:Y:S01]  /*0ba0*/  FFMA.FTZ R80, R98, R97, R81 ;  /* 0x0000006162507223 */ /* 0x000fe20000010051 */
[----:B------:R-:W-:Y:S01]  /*0bb0*/  SHF.L.U32 R83, R83, 0x10, RZ ;  /* 0x0000001053537819 */ /* 0x000fe200000006ff */
[----:B------:R-:W-:Y:S01]  /*0bc0*/  FADD.FTZ R90, -R2, R90 ;  /* 0x0000005a025a7221 */ /* 0x000fe20000010100 */
[----:B------:R-:W-:Y:S01]  /*0bd0*/  SHF.L.U32 R84, R23, 0x10, RZ ;  /* 0x0000001017547819 */ /* 0x000fe200000006ff */
[----:B------:R-:W-:Y:S01]  /*0be0*/  FADD.FTZ R82, R85, R114 ;  /* 0x0000007255527221 */ /* 0x000fe20000010000 */
[----:B------:R-:W-:Y:S01]  /*0bf0*/  FFMA.FTZ R81, R115, R114, R80 ;  /* 0x0000007273517223 */ /* 0x000fe20000010050 */
[----:B------:R-:W-:Y:S02]  /*0c00*/  FMUL.FTZ R126, R7, R90 ;  /* 0x0000005a077e7220 */ /* 0x000fe40000410000 */
[----:B------:R-:W-:Y:S01]  /*0c10*/  FMUL.FTZ R125, R84, R83 ;  /* 0x00000053547d7220 */ /* 0x000fe20000410000 */
[----:B------:R-:W-:Y:S01]  /*0c20*/  FADD.FTZ R82, R82, R99 ;  /* 0x0000006352527221 */ /* 0x000fe20000010000 */
[----:B------:R-:W-:-:S03]  /*0c30*/  FFMA.FTZ R81, R100, R99, R81 ;  /* 0x0000006364517223 */ /* 0x000fc60000010051 */
[----:B------:R-:W-:Y:S01]  /*0c40*/  FADD.FTZ R82, R82, R125 ;  /* 0x0000007d52527221 */ /* 0x000fe20000010000 */
[----:B------:R-:W-:Y:S01]  /*0c50*/  FFMA.FTZ R81, R126, R125, R81 ;  /* 0x0000007d7e517223 */ /* 0x000fe20000010051 */
[----:B------:R-:W-:Y:S01]  /*0c60*/  FADD.FTZ R42, R42, R83 ;  /* 0x000000532a2a7221 */ /* 0x000fe20000010000 */
[----:B------:R-:W-:Y:S01]  /*0c70*/  FFMA.FTZ R34, R126, R83, R34 ;  /* 0x000000537e227223 */ /* 0x000fe20000010022 */
[----:B------:R-:W-:Y:S01]  /*0c80*/  FADD.FTZ R127, R82, R101 ;  /* 0x00000065527f7221 */ /* 0x000fe20000010000 */
[----:B------:R-:W-:-:S07]  /*0c90*/  FFMA.FTZ R128, R102, R101, R81 ;  /* 0x0000006566807223 */ /* 0x000fce0000010051 */
.L_x_2882:
[----:B------:R-:W-:Y:S05]  /*0ca0*/  BSYNC.RECONVERGENT B2 ;  /* 0x0000000000027941 */ /* 0x000fea0003800200 */
.L_x_2881:
[----:B------:R-:W-:Y:S05]  /*0cb0*/  @!P3 BRA `(.L_x_2883) ;  /* 0x0000000400c8b947 */ /* 0x000fea0003800000 */
[----:B------:R-:W0:Y:S08]  /*0cc0*/  LDC.64 R108, c[0x0][0x3a8] ;  /* 0x0000ea00ff6c7b82 */ /* 0x000e300000000a00 */
[----:B------:R-:W1:Y:S01]  /*0cd0*/  LDC.64 R88, c[0x0][0x428] ;  /* 0x00010a00ff587b82 */ /* 0x000e620000000a00 */
[----:B0-----:R-:W-:-:S05]  /*0ce0*/  IMAD.WIDE.U32 R108, R0, 0x20, R108 ;  /* 0x00000020006c7825 */ /* 0x001fca00078e006c */
[----:B------:R-:W2:Y:S01]  /*0cf0*/  LDG.E.128 R80, desc[UR6][R108.64] ;  /* 0x000000066c507981 */ /* 0x000ea2000c1e1d00 */
[----:B-1----:R-:W-:-:S03]  /*0d00*/  IMAD.WIDE.U32 R88, R116, 0x10, R88 ;  /* 0x0000001074587825 */ /* 0x002fc600078e0058 */
        /* <DEDUP_REMOVED lines=11> */
[----:B------:R-:W-:Y:S02]  /*0dc0*/  PRMT R118, R26, 0x7632, R118 ;  /* 0x000076321a767816 */ /* 0x000fe40000000076 */
[C---:B------:R-:W-:Y:S02]  /*0dd0*/  SHF.L.U32 R117, R27.reuse, 0x10, RZ ;  /* 0x000000101b757819 */ /* 0x040fe400000006ff */
[----:B------:R-:W-:Y:S02]  /*0de0*/  SHF.L.U32 R118, R118, 0x10, RZ ;  /* 0x0000001076767819 */ /* 0x000fe400000006ff */
[----:B------:R-:W-:-:S04]  /*0df0*/  PRMT R121, R27, 0x7632, R121 ;  /* 0x000076321b797816 */ /* 0x000fc80000000079 */
[----:B------:R-:W-:Y:S01]  /*0e00*/  SHF.L.U32 R121, R121, 0x10, RZ ;  /* 0x0000001079797819 */ /* 0x000fe200000006ff */
[C---:B--2---:R-:W-:Y:S01]  /*0e10*/  FADD.FTZ R0, -R2.reuse, R81 ;  /* 0x0000005102007221 */ /* 0x044fe20000010100 */
[----:B------:R-:W-:Y:S01]  /*0e20*/  FADD.FTZ R110, -R2, R82 ;  /* 0x00000052026e7221 */ /* 0x000fe20000010100 */
[----:B------:R-:W-:Y:S01]  /*0e30*/  SHF.L.U32 R81, R24, 0x10, RZ ;  /* 0x0000001018517819 */ /* 0x000fe200000006ff */
[C---:B------:R-:W-:Y:S01]  /*0e40*/  FADD.FTZ R80, -R2.reuse, R80 ;  /* 0x0000005002507221 */ /* 0x040fe20000010100 */
[----:B---3--:R-:W-:Y:S01]  /*0e50*/  FADD.FTZ R84, -R2, R84 ;  /* 0x0000005402547221 */ /* 0x008fe20000010100 */
[C---:B0----5:R-:W-:Y:S01]  /*0e60*/  FMUL.FTZ R107, R7.reuse, R110 ;  /* 0x0000006e076b7220 */ /* 0x061fe20000410000 */
[----:B------:R-:W-:Y:S01]  /*0e70*/  SHF.L.U32 R110, R26, 0x10, RZ ;  /* 0x000000101a6e7819 */ /* 0x000fe200000006ff */
[C---:B------:R-:W-:Y:S01]  /*0e80*/  FMUL.FTZ R109, R7.reuse, R80 ;  /* 0x00000050076d7220 */ /* 0x040fe20000410000 */
[C---:B------:R-:W-:Y:S01]  /*0e90*/  FMUL.FTZ R103, R7.reuse, R84 ;  /* 0x0000005407677220 */ /* 0x040fe20000410000 */
[C---:B----4-:R-:W-:Y:S01]  /*0ea0*/  SHF.L.U32 R82, R88.reuse, 0x10, RZ ;  /* 0x0000001058527819 */ /* 0x050fe200000006ff */
[----:B------:R-:W-:Y:S01]  /*0eb0*/  FMUL.FTZ R108, R7, R0 ;  /* 0x00000000076c7220 */ /* 0x000fe20000410000 */
[----:B------:R-:W-:Y:S01]  /*0ec0*/  PRMT R88, R88, 0x7632, R88 ;  /* 0x0000763258587816 */ /* 0x000fe20000000058 */
[----:B------:R-:W-:Y:S01]  /*0ed0*/  FADD.FTZ R124, -R2, R83 ;  /* 0x00000053027c7221 */ /* 0x000fe20000010100 */
[----:B------:R-:W-:Y:S01]  /*0ee0*/  SHF.L.U32 R80, R89, 0x10, RZ ;  /* 0x0000001059507819 */ /* 0x000fe200000006ff */
[----:B------:R-:W-:Y:S01]  /*0ef0*/  FMUL.FTZ R106, R81, R82 ;  /* 0x00000052516a7220 */ /* 0x000fe20000410000 */
[----:B------:R-:W-:Y:S01]  /*0f00*/  SHF.L.U32 R81, R90, 0x10, RZ ;  /* 0x000000105a517819 */ /* 0x000fe200000006ff */
[----:B------:R-:W-:Y:S01]  /*0f10*/  FMUL.FTZ R124, R7, R124 ;  /* 0x0000007c077c7220 */ /* 0x000fe20000410000 */
[----:B------:R-:W-:Y:S01]  /*0f20*/  SHF.L.U32 R88, R88, 0x10, RZ ;  /* 0x0000001058587819 */ /* 0x000fe200000006ff */
[----:B------:R-:W-:Y:S01]  /*0f30*/  FADD.FTZ R0, R127, R106 ;  /* 0x0000006a7f007221 */ /* 0x000fe20000010000 */
[----:B------:R-:W-:Y:S01]  /*0f40*/  PRMT R89, R89, 0x7632, R89 ;  /* 0x0000763259597816 */ /* 0x000fe20000000059 */
[-C--:B------:R-:W-:Y:S01]  /*0f50*/  FMUL.FTZ R110, R110, R81.reuse ;  /* 0x000000516e6e7220 */ /* 0x080fe20000410000 */
[----:B------:R-:W-:Y:S01]  /*0f60*/  FADD.FTZ R72, R72, R81 ;  /* 0x0000005148487221 */ /* 0x000fe20000010000 */
[----:B------:R-:W-:Y:S01]  /*0f70*/  FFMA.FTZ R52, R103, R81, R52 ;  /* 0x0000005167347223 */ /* 0x000fe20000010034 */
[----:B------:R-:W-:Y:S01]  /*0f80*/  FMUL.FTZ R113, R113, R88 ;  /* 0x0000005871717220 */ /* 0x000fe20000410000 */
[----:B------:R-:W-:Y:S01]  /*0f90*/  FFMA.FTZ R81, R109, R106, R128 ;  /* 0x0000006a6d517223 */ /* 0x000fe20000010080 */
[----:B------:R-:W-:Y:S01]  /*0fa0*/  FADD.FTZ R70, R70, R80 ;  /* 0x0000005046467221 */ /* 0x000fe20000010000 */
[-C--:B------:R-:W-:Y:S01]  /*0fb0*/  FFMA.FTZ R46, R107, R80.reuse, R46 ;  /* 0x000000506b2e7223 */ /* 0x080fe2000001002e */
[----:B------:R-:W-:Y:S01]  /*0fc0*/  FMUL.FTZ R105, R105, R80 ;  /* 0x0000005069697220 */ /* 0x000fe20000410000 */
[----:B------:R-:W-:Y:S01]  /*0fd0*/  SHF.L.U32 R89, R89, 0x10, RZ ;  /* 0x0000001059597819 */ /* 0x000fe200000006ff */
[----:B------:R-:W-:Y:S01]  /*0fe0*/  FADD.FTZ R0, R0, R113 ;  /* 0x0000007100007221 */ /* 0x000fe20000010000 */
[----:B------:R-:W-:Y:S01]  /*0ff0*/  FFMA.FTZ R80, R108, R113, R81 ;  /* 0x000000716c507223 */ /* 0x000fe20000010051 */
[----:B------:R-:W-:Y:S01]  /*1000*/  PRMT R90, R90, 0x7632, R90 ;  /* 0x000076325a5a7816 */ /* 0x000fe2000000005a */
[----:B------:R-:W-:Y:S01]  /*1010*/  FADD.FTZ R86, -R2, R86 ;  /* 0x0000005602567221 */ /* 0x000fe20000010100 */
        /* <DEDUP_REMOVED lines=9> */
[----:B------:R-:W-:Y:S01]  /*10b0*/  SHF.L.U32 R82, R91, 0x10, RZ ;  /* 0x000000105b527819 */ /* 0x000fe200000006ff */
[----:B------:R-:W-:Y:S01]  /*10c0*/  FMUL.FTZ R119, R7, R86 ;  /* 0x0000005607777220 */ /* 0x000fe20000410000 */
[----:B------:R-:W-:Y:S01]  /*10d0*/  PRMT R91, R91, 0x7632, R91 ;  /* 0x000076325b5b7816 */ /* 0x000fe2000000005b */
[----:B------:R-:W-:Y:S01]  /*10e0*/  FMUL.FTZ R122, R7, R122 ;  /* 0x0000007a077a7220 */ /* 0x000fe20000410000 */
[----:B------:R-:W-:Y:S01]  /*10f0*/  FMUL.FTZ R118, R118, R90 ;  /* 0x0000005a76767220 */ /* 0x000fe20000410000 */
[----:B------:R-:W-:Y:S01]  /*1100*/  FADD.FTZ R81, R81, R110 ;  /* 0x0000006e51517221 */ /* 0x000fe20000010000 */
[----:B------:R-:W-:Y:S01]  /*1110*/  FFMA.FTZ R83, R103, R110, R0 ;  /* 0x0000006e67537223 */ /* 0x000fe20000010000 */
[----:B------:R-:W-:Y:S01]  /*1120*/  FADD.FTZ R74, R74, R82 ;  /* 0x000000524a4a7221 */ /* 0x000fe20000010000 */
[-C--:B------:R-:W-:Y:S01]  /*1130*/  FFMA.FTZ R54, R119, R82.reuse, R54 ;  /* 0x0000005277367223 */ /* 0x080fe20000010036 */
[----:B------:R-:W-:Y:S01]  /*1140*/  FMUL.FTZ R117, R117, R82 ;  /* 0x0000005275757220 */ /* 0x000fe20000410000 */
[----:B------:R-:W-:Y:S01]  /*1150*/  SHF.L.U32 R82, R91, 0x10, RZ ;  /* 0x000000105b527819 */ /* 0x000fe200000006ff */
[----:B------:R-:W-:Y:S01]  /*1160*/  FADD.FTZ R2, -R2, R87 ;  /* 0x0000005702027221 */ /* 0x000fe20000010100 */
        /* <DEDUP_REMOVED lines=14> */
[----:B------:R-:W-:Y:S01]  /*1250*/  FADD.FTZ R127, R0, R121 ;  /* 0x00000079007f7221 */ /* 0x000fe20000010000 */
[----:B------:R-:W-:Y:S01]  /*1260*/  FFMA.FTZ R128, R123, R121, R80 ;  /* 0x000000797b807223 */ /* 0x000fe20000010050 */
[----:B------:R-:W-:Y:S06]  /*1270*/  BRA `(.L_x_2883) ;  /* 0x0000000000587947 */ /* 0x000fec0003800000 */
.L_x_2880:
[----:B------:R-:W0:Y:S01]  /*1280*/  S2R R93, SR_TID.X ;  /* 0x00000000005d7919 */ /* 0x000e220000002100 */
[----:B------:R-:W-:Y:S01]  /*1290*/  MOV R94, UR15 ;  /* 0x0000000f005e7c02 */ /* 0x000fe20008000f00 */
[----:B------:R-:W-:-:S04]  /*12a0*/  UISETP.NE.U32.AND UP0, UPT, UR12, URZ, UPT ;  /* 0x000000ff0c00728c */ /* 0x000fc8000bf05070 */
[----:B------:R-:W-:Y:S01]  /*12b0*/  IMAD R0, R11, R94, RZ ;  /* 0x0000005e0b007224 */ /* 0x000fe200078e02ff */
[----:B------:R-:W-:-:S04]  /*12c0*/  UISETP.NE.AND.EX UP0, UPT, UR13, URZ, UPT, UP0 ;  /* 0x000000ff0d00728c */ /* 0x000fc8000bf05300 */
[----:B------:R-:W-:-:S04]  /*12d0*/  SHF.R.S32.HI R5, RZ, 0x1f, R0 ;  /* 0x0000001fff057819 */ /* 0x000fc80000011400 */
[----:B------:R-:W-:Y:S02]  /*12e0*/  LEA.HI R0, R5, R0, RZ, 0x3 ;  /* 0x0000000005007211 */ /* 0x000fe400078f18ff */
[----:B0-----:R-:W-:-:S04]  /*12f0*/  LOP3.LUT R5, R93, 0x1f, RZ, 0xc0, !PT ;  /* 0x0000001f5d057812 */ /* 0x001fc800078ec0ff */
        /* <DEDUP_REMOVED lines=10> */
[----:B-1----:R-:W-:-:S03]  /*13a0*/  @P2 IMAD.WIDE.U32 R80, R85, 0x20, R80 ;  /* 0x0000002055502825 */ /* 0x002fc600078e0050 */
[----:B------:R0:W5:Y:S04]  /*13b0*/  @P0 LDG.E.128 R60, desc[UR6][R82.64+0x10] ;  /* 0x00001006523c0981 */ /* 0x000168000c1e1d00 */
[----:B------:R0:W5:Y:S04]  /*13c0*/  @P2 LDG.E.128 R16, desc[UR6][R80.64] ;  /* 0x0000000650102981 */ /* 0x000168000c1e1d00 */
[----:B------:R0:W5:Y:S02]  /*13d0*/  @P2 LDG.E.128 R12, desc[UR6][R80.64+0x10] ;  /* 0x00001006500c2981 */ /* 0x000164000c1e1d00 */
.L_x_2883:
[----:B------:R-:W-:Y:S05]  /*13e0*/  BSYNC.RECONVERGENT B1 ;  /* 0x0000000000017941 */ /* 0x000fea0003800200 */
.L_x_2879:
[----:B------:R-:W-:Y:S01]  /*13f0*/  UMOV UR4, 0xffffffff ;  /* 0xffffffff00047882 */ /* 0x000fe20000000000 */
[----:B-----5:R-:W-:Y:S02]  /*1400*/  ISETP.GE.AND P2, PT, R6, 0x1, PT ;  /* 0x000000010600780c */ /* 0x020fe40003f46270 */
[----:B------:R-:W-:Y:S11]  /*1410*/  BRA.DIV UR4, `(.L_x_2884) ;  /* 0x00000032046c7947 */ /* 0x000ff6000b800000 */
[----:B------:R-:W1:Y:S04]  /*1420*/  SHFL.BFLY PT, R0, R127, 0x1, 0x1f ;  /* 0x0c201f007f007f89 */ /* 0x000e6800000e0000 */
[----:B0-----:R-:W0:Y:S01]  /*1430*/  SHFL.BFLY PT, R83, R128, 0x1, 0x1f ;  /* 0x0c201f0080537f89 */ /* 0x001e2200000e0000 */
[----:B-1----:R-:W-:Y:S01]  /*1440*/  FADD.FTZ R80, R0, R127 ;  /* 0x0000007f00507221 */ /* 0x002fe20000010000 */
[----:B0-----:R-:W-:-:S04]  /*1450*/  FADD.FTZ R83, R83, R128 ;  /* 0x0000008053537221 */ /* 0x001fc80000010000 */
        /* <DEDUP_REMOVED lines=14> */
.L_x_2939:
        /* <DEDUP_REMOVED lines=8> */
[----:B------:R-:W-:Y:S01]  /*15c0*/  HFMA2 R83, -RZ, RZ, 0, 0 ;  /* 0x00000000ff537431 */ /* 0x000fe200000001ff */
[----:B------:R-:W-:Y:S01]  /*15d0*/  MOV R85, R4 ;  /* 0x0000000400557202 */ /* 0x000fe20000000f00 */
[----:B------:R-:W-:Y:S01]  /*15e0*/  FMUL.FTZ R0, R0, UR9 ;  /* 0x0000000900007c20 */ /* 0x000fe20008410000 */
[----:B------:R-:W-:-:S02]  /*15f0*/  @P2 SHF.R.S32.HI R2, RZ, 0x1f, R81 ;  /* 0x0000001fff022819 */ /* 0x000fc40000011451 */
[----:B------:R-:W-:Y:S02]  /*1600*/  FSEL R87, R87, RZ, !P0 ;  /* 0x000000ff57577208 */ /* 0x000fe40004000000 */
[----:B------:R-:W-:-:S04]  /*1610*/  @P2 LEA.HI R2, R2, R81, RZ, 0x3 ;  /* 0x0000005102022211 */ /* 0x000fc800078f18ff */
        /* <DEDUP_REMOVED lines=18> */
[----:B------:R-:W-:-:S05]  /*1740*/  FMUL.FTZ R2, R2, UR14 ;  /* 0x0000000e02027c20 */ /* 0x000fca0008410000 */
[----:B------:R-:W-:-:S04]  /*1750*/  F2FP.BF16.F32.PACK_AB R2, RZ, R2 ;  /* 0x00000002ff02723e */ /* 0x000fc800000010ff */
[----:B------:R-:W-:-:S07]  /*1760*/  PRMT R76, R2, 0x7610, R76 ;  /* 0x00007610024c7816 */ /* 0x000fce000000004c */
.L_x_2891:
[----:B------:R-:W-:Y:S05]  /*1770*/  BSYNC.RECONVERGENT B3 ;  /* 0x0000000000037941 */ /* 0x000fea0003800200 */
.L_x_2890:
        /* <DEDUP_REMOVED lines=10> */
.L_x_2893:
[----:B------:R-:W-:Y:S05]  /*1820*/  BSYNC.RECONVERGENT B3 ;  /* 0x0000000000037941 */ /* 0x000fea0003800200 */
.L_x_2892:
        /* <DEDUP_REMOVED lines=10> */
.L_x_2895:
[----:B------:R-:W-:Y:S05]  /*18d0*/  BSYNC.RECONVERGENT B3 ;  /* 0x0000000000037941 */ /* 0x000fea0003800200 */
.L_x_2894:
        /* <DEDUP_REMOVED lines=10> */
.L_x_2897:
[----:B------:R-:W-:Y:S05]  /*1980*/  BSYNC.RECONVERGENT B3 ;  /* 0x0000000000037941 */ /* 0x000fea0003800200 */
.L_x_2896:
        /* <DEDUP_REMOVED lines=10> */
.L_x_2899:
[----:B------:R-:W-:Y:S05]  /*1a30*/  BSYNC.RECONVERGENT B3 ;  /* 0x0000000000037941 */ /* 0x000fea0003800200 */
.L_x_2898:
        /* <DEDUP_REMOVED lines=10> */
.L_x_2901:
[----:B------:R-:W-:Y:S05]  /*1ae0*/  BSYNC.RECONVERGENT B3 ;  /* 0x0000000000037941 */ /* 0x000fea0003800200 */
.L_x_2900:
        /* <DEDUP_REMOVED lines=10> */
.L_x_2903:
[----:B------:R-:W-:Y:S05]  /*1b90*/  BSYNC.RECONVERGENT B3 ;  /* 0x0000000000037941 */ /* 0x000fea0003800200 */
.L_x_2902:
        /* <DEDUP_REMOVED lines=10> */
.L_x_2889:
[----:B------:R-:W1:Y:S01]  /*1c40*/  @P2 LDC R51, c[0x0][0x40c] ;  /* 0x00010300ff332b82 */ /* 0x000e620000000800 */
[-CC-:B------:R-:W-:Y:S01]  /*1c50*/  FFMA.FTZ R49, R3, R0.reuse, R87.reuse ;  /* 0x0000000003317223 */ /* 0x180fe20000010057 */
[-CC-:B------:R-:W-:Y:S01]  /*1c60*/  FFMA.FTZ R6, R96, R0.reuse, R87.reuse ;  /* 0x0000000060067223 */ /* 0x180fe20000010057 */
[-C--:B------:R-:W-:Y:S01]  /*1c70*/  FFMA.FTZ R64, R98, R0.reuse, R87 ;  /* 0x0000000062407223 */ /* 0x080fe20000010057 */
[----:B------:R-:W-:Y:S01]  /*1c80*/  ISETP.GT.AND P0, PT, R8, RZ, PT ;  /* 0x000000ff0800720c */ /* 0x000fe20003f04270 */
[----:B------:R-:W-:Y:S01]  /*1c90*/  FADD.FTZ R4, R104, -R49 ;  /* 0x8000003168047221 */ /* 0x000fe20000010000 */
[----:B------:R-:W-:Y:S01]  /*1ca0*/  FFMA.FTZ R49, R111, R0, R87 ;  /* 0x000000006f317223 */ /* 0x000fe20000010057 */
[----:B------:R-:W-:Y:S01]  /*1cb0*/  FADD.FTZ R6, R95, -R6 ;  /* 0x800000065f067221 */ /* 0x000fe20000010000 */
[----:B------:R-:W2:Y:S01]  /*1cc0*/  @P2 LDC R5, c[0x0][0x40c] ;  /* 0x00010300ff052b82 */ /* 0x000ea20000000800 */
[----:B------:R-:W-:Y:S01]  /*1cd0*/  FMUL.FTZ R4, R7, R4 ;  /* 0x0000000407047220 */ /* 0x000fe20000410000 */
[----:B------:R-:W-:Y:S01]  /*1ce0*/  FADD.FTZ R50, R112, -R49 ;  /* 0x8000003170327221 */ /* 0x000fe20000010000 */
[----:B------:R-:W-:Y:S01]  /*1cf0*/  FADD.FTZ R66, R97, -R64 ;  /* 0x8000004061427221 */ /* 0x000fe20000010000 */
[----:B------:R-:W-:-:S02]  /*1d00*/  FMUL.FTZ R6, R7, R6 ;  /* 0x0000000607067220 */ /* 0x000fc40000410000 */
[C---:B------:R-:W-:Y:S01]  /*1d10*/  FMUL.FTZ R50, R7.reuse, R50 ;  /* 0x0000003207327220 */ /* 0x040fe20000410000 */
[----:B------:R-:W-:Y:S01]  /*1d20*/  FSEL R64, R4, RZ, P0 ;  /* 0x000000ff04407208 */ /* 0x000fe20000000000 */
[----:B------:R-:W3:Y:S01]  /*1d30*/  @P2 LDC R48, c[0x0][0x40c] ;  /* 0x00010300ff302b82 */ /* 0x000ee20000000800 */
[----:B------:R-:W-:Y:S01]  /*1d40*/  FMUL.FTZ R67, R7, R66 ;  /* 0x0000004207437220 */ /* 0x000fe20000410000 */
[----:B------:R-:W-:Y:S02]  /*1d50*/  FSEL R65, R6, RZ, P0 ;  /* 0x000000ff06417208 */ /* 0x000fe40000000000 */
[----:B------:R-:W-:Y:S02]  /*1d60*/  FSEL R66, R50, RZ, P0 ;  /* 0x000000ff32427208 */ /* 0x000fe40000000000 */
[----:B------:R-:W-:Y:S02]  /*1d70*/  FSEL R67, R67, RZ, P0 ;  /* 0x000000ff43437208 */ /* 0x000fe40000000000 */
[----:B------:R-:W4:Y:S01]  /*1d80*/  @P2 LDC R2, c[0x0][0x40c] ;  /* 0x00010300ff022b82 */ /* 0x000f220000000800 */
[----:B-1----:R-:W-:-:S05]  /*1d90*/  @P2 FMUL.FTZ R4, R64, R51 ;  /* 0x0000003340042220 */ /* 0x002fca0000410000 */
[----:B------:R-:W-:Y:S01]  /*1da0*/  @P2 F2FP.BF16.F32.PACK_AB R4, RZ, R4 ;  /* 0x00000004ff04223e */ /* 0x000fe200000010ff */
[----:B--2---:R-:W-:Y:S01]  /*1db0*/  @P2 FMUL.FTZ R5, R66, R5 ;  /* 0x0000000542052220 */ /* 0x004fe20000410000 */
[----:B------:R-:W1:Y:S02]  /*1dc0*/  @P2 LDC R51, c[0x0][0x40c] ;  /* 0x00010300ff332b82 */ /* 0x000e640000000800 */
[----:B------:R-:W-:Y:S02]  /*1dd0*/  @P2 PRMT R76, R4, 0x7610, R76 ;  /* 0x00007610044c2816 */ /* 0x000fe4000000004c */
[----:B------:R-:W-:Y:S01]  /*1de0*/  @P2 F2FP.BF16.F32.PACK_AB R5, RZ, R5 ;  /* 0x00000005ff05223e */ /* 0x000fe200000010ff */
[----:B---3--:R-:W-:-:S03]  /*1df0*/  @P2 FMUL.FTZ R6, R65, R48 ;  /* 0x0000003041062220 */ /* 0x008fc60000410000 */
[----:B------:R-:W-:Y:S01]  /*1e00*/  @P2 PRMT R77, R5, 0x7610, R77 ;  /* 0x00007610054d2816 */ /* 0x000fe2000000004d */
[----:B------:R-:W-:Y:S01]  /*1e10*/  FFMA.FTZ R5, R115, R0, R87 ;  /* 0x0000000073057223 */ /* 0x000fe20000010057 */
[----:B------:R-:W-:Y:S01]  /*1e20*/  @P2 F2FP.BF16.F32.PACK_AB R6, RZ, R6 ;  /* 0x00000006ff06223e */ /* 0x000fe200000010ff */
[----:B----4-:R-:W-:-:S03]  /*1e30*/  @P2 FMUL.FTZ R2, R67, R2 ;  /* 0x0000000243022220 */ /* 0x010fc60000410000 */
[----:B------:R-:W-:Y:S01]  /*1e40*/  @P2 PRMT R76, R76, 0x5410, R6 ;  /* 0x000054104c4c2816 */ /* 0x000fe20000000006 */
[----:B------:R-:W-:Y:S01]  /*1e50*/  FFMA.FTZ R6, R100, R0, R87 ;  /* 0x0000000064067223 */ /* 0x000fe20000010057 */
[----:B------:R-:W-:-:S03]  /*1e60*/  @P2 F2FP.BF16.F32.PACK_AB R4, RZ, R2 ;  /* 0x00000002ff04223e */ /* 0x000fc600000010ff */
[----:B------:R-:W-:Y:S01]  /*1e70*/  FADD.FTZ R6, R99, -R6 ;  /* 0x8000000663067221 */ /* 0x000fe20000010000 */
[----:B------:R-:W2:Y:S01]  /*1e80*/  @P2 LDC R2, c[0x0][0x40c] ;  /* 0x00010300ff022b82 */ /* 0x000ea20000000800 */
[----:B------:R-:W-:Y:S01]  /*1e90*/  @P2 PRMT R77, R77, 0x5410, R4 ;  /* 0x000054104d4d2816 */ /* 0x000fe20000000004 */
[----:B------:R-:W-:Y:S01]  /*1ea0*/  FADD.FTZ R4, R114, -R5 ;  /* 0x8000000572047221 */ /* 0x000fe20000010000 */
[----:B------:R-:W-:-:S03]  /*1eb0*/  FMUL.FTZ R6, R7, R6 ;  /* 0x0000000607067220 */ /* 0x000fc60000410000 */
[----:B------:R-:W-:Y:S02]  /*1ec0*/  FMUL.FTZ R4, R7, R4 ;  /* 0x0000000407047220 */ /* 0x000fe40000410000 */
[----:B------:R-:W3:Y:S01]  /*1ed0*/  @P2 LDC R5, c[0x0][0x40c] ;  /* 0x00010300ff052b82 */ /* 0x000ee20000000800 */
[----:B------:R-:W-:Y:S02]  /*1ee0*/  FSEL R49, R6, RZ, P0 ;  /* 0x000000ff06317208 */ /* 0x000fe40000000000 */
[----:B------:R-:W-:Y:S01]  /*1ef0*/  FSEL R48, R4, RZ, P0 ;  /* 0x000000ff04307208 */ /* 0x000fe20000000000 */
[----:B------:R-:W-:-:S04]  /*1f00*/  FFMA.FTZ R4, R126, R0, R87 ;  /* 0x000000007e047223 */ /* 0x000fc80000010057 */
[----:B------:R-:W-:Y:S01]  /*1f10*/  FADD.FTZ R6, R125, -R4 ;  /* 0x800000047d067221 */ /* 0x000fe20000010000 */
[----:B-1----:R-:W-:-:S03]  /*1f20*/  @P2 FMUL.FTZ R4, R48, R51 ;  /* 0x0000003330042220 */ /* 0x002fc60000410000 */
[----:B------:R-:W-:Y:S02]  /*1f30*/  FMUL.FTZ R6, R7, R6 ;  /* 0x0000000607067220 */ /* 0x000fe40000410000 */
[----:B------:R-:W-:Y:S01]  /*1f40*/  @P2 F2FP.BF16.F32.PACK_AB R4, RZ, R4 ;  /* 0x00000004ff04223e */ /* 0x000fe200000010ff */
[----:B--2---:R-:W-:Y:S02]  /*1f50*/  @P2 FMUL.FTZ R2, R49, R2 ;  /* 0x0000000231022220 */ /* 0x004fe40000410000 */
[----:B------:R-:W-:Y:S01]  /*1f60*/  FSEL R50, R6, RZ, P0 ;  /* 0x000000ff06327208 */ /* 0x000fe20000000000 */
[----:B------:R-:W-:Y:S01]  /*1f70*/  FFMA.FTZ R6, R102, R0, R87 ;  /* 0x0000000066067223 */ /* 0x000fe20000010057 */
[----:B------:R-:W-:Y:S02]  /*1f80*/  @P2 PRMT R78, R4, 0x7610, R78 ;  /* 0x00007610044e2816 */ /* 0x000fe4000000004e */
[----:B------:R-:W-:Y:S01]  /*1f90*/  @P2 F2FP.BF16.F32.PACK_AB R2, RZ, R2 ;  /* 0x00000002ff02223e */ /* 0x000fe200000010ff */
[----:B------:R-:W-:Y:S01]  /*1fa0*/  FADD.FTZ R6, R101, -R6 ;  /* 0x8000000665067221 */ /* 0x000fe20000010000 */
[----:B---3--:R-:W-:-:S02]  /*1fb0*/  @P2 FMUL.FTZ R5, R50, R5 ;  /* 0x0000000532052220 */ /* 0x008fc40000410000 */
[----:B------:R-:W-:Y:S01]  /*1fc0*/  @P2 PRMT R78, R78, 0x5410, R2 ;  /* 0x000054104e4e2816 */ /* 0x000fe20000000002 */
[----:B------:R-:W-:Y:S02]  /*1fd0*/  FMUL.FTZ R6, R7, R6 ;  /* 0x0000000607067220 */ /* 0x000fe40000410000 */
[----:B------:R-:W-:-:S03]  /*1fe0*/  @P2 F2FP.BF16.F32.PACK_AB R5, RZ, R5 ;  /* 0x00000005ff05223e */ /* 0x000fc600000010ff */
[----:B------:R-:W-:Y:S02]  /*1ff0*/  FSEL R51, R6, RZ, P0 ;  /* 0x000000ff06337208 */ /* 0x000fe40000000000 */
[----:B------:R-:W-:Y:S01]  /*2000*/  @P2 PRMT R79, R5, 0x7610, R79 ;  /* 0x00007610054f2816 */ /* 0x000fe2000000004f */
[----:B------:R-:W-:Y:S06]  /*2010*/  @!P2 BRA `(.L_x_2904) ;  /* 0x000000080028a947 */ /* 0x000fec0003800000 */
[----:B------:R-:W-:-:S05]  /*2020*/  FMUL.FTZ R2, R51, UR14 ;  /* 0x0000000e33027c20 */ /* 0x000fca0008410000 */
[----:B------:R-:W-:-:S04]  /*2030*/  F2FP.BF16.F32.PACK_AB R2, RZ, R2 ;  /* 0x00000002ff02723e */ /* 0x000fc800000010ff */
[----:B------:R-:W-:Y:S01]  /*2040*/  PRMT R79, R79, 0x5410, R2 ;  /* 0x000054104f4f7816 */ /* 0x000fe20000000002 */
[----:B------:R-:W-:Y:S06]  /*2050*/  BRA `(.L_x_2904) ;  /* 0x0000000800187947 */ /* 0x000fec0003800000 */
.L_x_2888:
[----:B------:R-:W-:Y:S02]  /*2060*/  MOV R80, UR20 ;  /* 0x0000001400507c02 */ /* 0x000fe40008000f00 */
[----:B------:R-:W-:Y:S02]  /*2070*/  MOV R81, UR21 ;  /* 0x0000001500517c02 */ /* 0x000fe40008000f00 */
[----:B------:R-:W-:-:S04]  /*2080*/  ISETP.NE.U32.AND P0, PT, R80, RZ, PT ;  /* 0x000000ff5000720c */ /* 0x000fc80003f05070 */
[----:B------:R-:W-:-:S13]  /*2090*/  ISETP.NE.AND.EX P0, PT, R81, RZ, PT, P0 ;  /* 0x000000ff5100720c */ /* 0x000fda0003f05300 */
[----:B------:R-:W-:Y:S05]  /*20a0*/  @P0 BRA `(.L_x_2905) ;  /* 0x0000000400040947 */ /* 0x000fea0003800000 */
[----:B0-----:R-:W0:Y:S01]  /*20b0*/  @P2 LDC R89, c[0x0][0x40c] ;  /* 0x00010300ff592b82 */ /* 0x001e220000000800 */
[-CC-:B------:R-:W-:Y:S01]  /*20c0*/  @P1 FFMA.FTZ R5, R3, R0.reuse, R87.reuse ;  /* 0x0000000003051223 */ /* 0x180fe20000010057 */
[----:B------:R-:W-:Y:S01]  /*20d0*/  @P1 FFMA.FTZ R4, R96, R0, R87 ;  /* 0x0000000060041223 */ /* 0x000fe20000010057 */
[----:B------:R-:W-:Y:S02]  /*20e0*/  MOV R2, R56 ;  /* 0x0000003800027202 */ /* 0x000fe40000000f00 */
[----:B------:R-:W-:Y:S01]  /*20f0*/  @P1 FADD.FTZ R5, R104, -R5 ;  /* 0x8000000568051221 */ /* 0x000fe20000010000 */
[----:B------:R-:W-:Y:S01]  /*2100*/  @P1 FADD.FTZ R4, R95, -R4 ;  /* 0x800000045f041221 */ /* 0x000fe20000010000 */
[----:B------:R-:W-:Y:S01]  /*2110*/  MOV R6, R57 ;  /* 0x0000003900067202 */ /* 0x000fe20000000f00 */
[----:B------:R-:W1:Y:S01]  /*2120*/  @P2 LDC R91, c[0x0][0x40c] ;  /* 0x00010300ff5b2b82 */ /* 0x000e620000000800 */
[----:B------:R-:W-:Y:S01]  /*2130*/  @P1 FFMA.FTZ R2, R7, R5, R56 ;  /* 0x0000000507021223 */ /* 0x000fe20000010038 */
[----:B------:R-:W-:Y:S01]  /*2140*/  @P1 FFMA.FTZ R5, R111, R0, R87 ;  /* 0x000000006f051223 */ /* 0x000fe20000010057 */
[----:B------:R-:W-:-:S03]  /*2150*/  @P1 FFMA.FTZ R6, R7, R4, R57 ;  /* 0x0000000407061223 */ /* 0x000fc60000010039 */
[----:B------:R-:W-:Y:S01]  /*2160*/  @P1 FADD.FTZ R4, R112, -R5 ;  /* 0x8000000570041221 */ /* 0x000fe20000010000 */
[----:B------:R-:W-:Y:S01]  /*2170*/  MOV R5, R58 ;  /* 0x0000003a00057202 */ /* 0x000fe20000000f00 */
[----:B------:R-:W2:Y:S02]  /*2180*/  @P2 LDC R127, c[0x0][0x40c] ;  /* 0x00010300ff7f2b82 */ /* 0x000ea40000000800 */
[----:B------:R-:W-:Y:S01]  /*2190*/  @P1 FFMA.FTZ R5, R7, R4, R58 ;  /* 0x0000000407051223 */ /* 0x000fe2000001003a */
[----:B0-----:R-:W-:Y:S01]  /*21a0*/  @P2 FMUL.FTZ R4, R2, R89 ;  /* 0x0000005902042220 */ /* 0x001fe20000410000 */
[----:B------:R-:W-:-:S04]  /*21b0*/  @P1 FFMA.FTZ R2, R98, R0, R87 ;  /* 0x0000000062021223 */ /* 0x000fc80000010057 */
[----:B------:R-:W0:Y:S01]  /*21c0*/  @P2 LDC R89, c[0x0][0x40c] ;  /* 0x00010300ff592b82 */ /* 0x000e220000000800 */
[----:B------:R-:W-:Y:S01]  /*21d0*/  @P1 FADD.FTZ R82, R97, -R2 ;  /* 0x8000000261521221 */ /* 0x000fe20000010000 */
[----:B------:R-:W-:Y:S01]  /*21e0*/  MOV R2, R59 ;  /* 0x0000003b00027202 */ /* 0x000fe20000000f00 */
[----:B-1----:R-:W-:Y:S02]  /*21f0*/  @P2 FMUL.FTZ R84, R6, R91 ;  /* 0x0000005b06542220 */ /* 0x002fe40000410000 */
[----:B------:R-:W-:-:S03]  /*2200*/  @P1 FFMA.FTZ R2, R7, R82, R59 ;  /* 0x0000005207021223 */ /* 0x000fc6000001003b */
[----:B------:R-:W1:Y:S01]  /*2210*/  @P2 LDC R6, c[0x0][0x40c] ;  /* 0x00010300ff062b82 */ /* 0x000e620000000800 */
[----:B------:R-:W-:Y:S01]  /*2220*/  @P2 F2FP.BF16.F32.PACK_AB R82, RZ, R4 ;  /* 0x00000004ff52223e */ /* 0x000fe200000010ff */
[--C-:B------:R-:W-:Y:S01]  /*2230*/  @P1 FFMA.FTZ R91, R115, R0, R87.reuse ;  /* 0x00000000735b1223 */ /* 0x100fe20000010057 */
[----:B------:R-:W-:Y:S02]  /*2240*/  MOV R4, R60 ;  /* 0x0000003c00047202 */ /* 0x000fe40000000f00 */
[----:B------:R-:W-:Y:S01]  /*2250*/  @P2 PRMT R76, R82, 0x7610, R76 ;  /* 0x00007610524c2816 */ /* 0x000fe2000000004c */
[----:B------:R-:W-:Y:S01]  /*2260*/  @P1 FFMA.FTZ R82, R100, R0, R87 ;  /* 0x0000000064521223 */ /* 0x000fe20000010057 */
[----:B------:R-:W-:Y:S01]  /*2270*/  @P1 FADD.FTZ R91, R114, -R91 ;  /* 0x8000005b725b1221 */ /* 0x000fe20000010000 */
[----:B------:R-:W-:Y:S02]  /*2280*/  @P2 F2FP.BF16.F32.PACK_AB R84, RZ, R84 ;  /* 0x00000054ff54223e */ /* 0x000fe400000010ff */
[----:B------:R-:W-:Y:S01]  /*2290*/  @P1 FADD.FTZ R82, R99, -R82 ;  /* 0x8000005263521221 */ /* 0x000fe20000010000 */
[----:B------:R-:W-:Y:S01]  /*22a0*/  @P1 FFMA.FTZ R4, R7, R91, R60 ;  /* 0x0000005b07041223 */ /* 0x000fe2000001003c */
[----:B------:R-:W-:Y:S01]  /*22b0*/  @P2 PRMT R76, R76, 0x5410, R84 ;  /* 0x000054104c4c2816 */ /* 0x000fe20000000054 */
[----:B------:R-:W3:Y:S01]  /*22c0*/  @P2 LDC R91, c[0x0][0x40c] ;  /* 0x00010300ff5b2b82 */ /* 0x000ee20000000800 */
[----:B0-----:R-:W-:Y:S01]  /*22d0*/  @P2 FMUL.FTZ R89, R2, R89 ;  /* 0x0000005902592220 */ /* 0x001fe20000410000 */
[----:B------:R-:W-:-:S04]  /*22e0*/  @P1 FFMA.FTZ R2, R126, R0, R87 ;  /* 0x000000007e021223 */ /* 0x000fc80000010057 */
[----:B------:R-:W-:Y:S01]  /*22f0*/  @P1 FADD.FTZ R2, R125, -R2 ;  /* 0x800000027d021221 */ /* 0x000fe20000010000 */
[----:B------:R-:W-:Y:S01]  /*2300*/  @P2 F2FP.BF16.F32.PACK_AB R89, RZ, R89 ;  /* 0x00000059ff59223e */ /* 0x000fe200000010ff */
[----:B-1----:R-:W-:Y:S01]  /*2310*/  @P2 FMUL.FTZ R6, R5, R6 ;  /* 0x0000000605062220 */ /* 0x002fe20000410000 */
[----:B------:R-:W-:Y:S01]  /*2320*/  MOV R5, R61 ;  /* 0x0000003d00057202 */ /* 0x000fe20000000f00 */
[C---:B------:R-:W-:Y:S01]  /*2330*/  @P1 FFMA.FTZ R5, R7.reuse, R82, R61 ;  /* 0x0000005207051223 */ /* 0x040fe2000001003d */
[----:B------:R-:W-:Y:S01]  /*2340*/  MOV R82, R62 ;  /* 0x0000003e00527202 */ /* 0x000fe20000000f00 */
[----:B------:R-:W-:Y:S01]  /*2350*/  @P1 FFMA.FTZ R82, R7, R2, R62 ;  /* 0x0000000207521223 */ /* 0x000fe2000001003e */
[----:B------:R-:W-:Y:S01]  /*2360*/  @P2 F2FP.BF16.F32.PACK_AB R6, RZ, R6 ;  /* 0x00000006ff06223e */ /* 0x000fe200000010ff */
[----:B------:R-:W0:Y:S03]  /*2370*/  @P2 LDC R2, c[0x0][0x40c] ;  /* 0x00010300ff022b82 */ /* 0x000e260000000800 */
[----:B------:R-:W-:Y:S01]  /*2380*/  @P2 PRMT R77, R6, 0x7610, R77 ;  /* 0x00007610064d2816 */ /* 0x000fe2000000004d */
[----:B---3--:R-:W-:Y:S01]  /*2390*/  @P2 FMUL.FTZ R91, R4, R91 ;  /* 0x0000005b045b2220 */ /* 0x008fe20000410000 */
[----:B--2---:R-:W-:-:S02]  /*23a0*/  @P2 FMUL.FTZ R4, R82, R127 ;  /* 0x0000007f52042220 */ /* 0x004fc40000410000 */
[----:B------:R-:W-:Y:S02]  /*23b0*/  @P2 PRMT R77, R77, 0x5410, R89 ;  /* 0x000054104d4d2816 */ /* 0x000fe40000000059 */
[----:B------:R-:W-:Y:S02]  /*23c0*/  @P2 F2FP.BF16.F32.PACK_AB R91, RZ, R91 ;  /* 0x0000005bff5b223e */ /* 0x000fe400000010ff */
[----:B------:R-:W-:Y:S02]  /*23d0*/  @P2 F2FP.BF16.F32.PACK_AB R4, RZ, R4 ;  /* 0x00000004ff04223e */ /* 0x000fe400000010ff */
[----:B------:R-:W-:Y:S02]  /*23e0*/  @P2 PRMT R78, R91, 0x7610, R78 ;  /* 0x000076105b4e2816 */ /* 0x000fe4000000004e */
[----:B------:R-:W-:Y:S01]  /*23f0*/  @P2 PRMT R79, R4, 0x7610, R79 ;  /* 0x00007610044f2816 */ /* 0x000fe2000000004f */
[----:B0-----:R-:W-:-:S05]  /*2400*/  @P2 FMUL.FTZ R2, R5, R2 ;  /* 0x0000000205022220 */ /* 0x001fca0000410000 */
[----:B------:R-:W-:-:S04]  /*2410*/  @P2 F2FP.BF16.F32.PACK_AB R2, RZ, R2 ;  /* 0x00000002ff02223e */ /* 0x000fc800000010ff */
[----:B------:R-:W-:Y:S01]  /*2420*/  @P2 PRMT R78, R78, 0x5410, R2 ;  /* 0x000054104e4e2816 */ /* 0x000fe20000000002 */
[----:B------:R-:W-:Y:S06]  /*2430*/  @!P2 BRA `(.L_x_2904) ;  /* 0x000000040020a947 */ /* 0x000fec0003800000 */
[----:B------:R-:W-:-:S04]  /*2440*/  @P1 FFMA.FTZ R2, R102, R0, R87 ;  /* 0x0000000066021223 */ /* 0x000fc80000010057 */
[----:B------:R-:W-:Y:S01]  /*2450*/  @P1 FADD.FTZ R4, R101, -R2 ;  /* 0x8000000265041221 */ /* 0x000fe20000010000 */
[----:B------:R-:W-:-:S03]  /*2460*/  MOV R2, R63 ;  /* 0x0000003f00027202 */ /* 0x000fc60000000f00 */
[----:B------:R-:W-:-:S04]  /*2470*/  @P1 FFMA.FTZ R2, R7, R4, R63 ;  /* 0x0000000407021223 */ /* 0x000fc8000001003f */
[----:B------:R-:W-:-:S05]  /*2480*/  FMUL.FTZ R2, R2, UR14 ;  /* 0x0000000e02027c20 */ /* 0x000fca0008410000 */
[----:B------:R-:W-:-:S04]  /*2490*/  F2FP.BF16.F32.PACK_AB R2, RZ, R2 ;  /* 0x00000002ff02723e */ /* 0x000fc800000010ff */
[----:B------:R-:W-:Y:S01]  /*24a0*/  PRMT R79, R79, 0x5410, R2 ;  /* 0x000054104f4f7816 */ /* 0x000fe20000000002 */
[----:B------:R-:W-:Y:S06]  /*24b0*/  BRA `(.L_x_2904) ;  /* 0x0000000400007947 */ /* 0x000fec0003800000 */
.L_x_2905:
[--C-:B------:R-:W-:Y:S01]  /*24c0*/  @P1 FFMA.FTZ R5, R3, R0, R87.reuse ;  /* 0x0000000003051223 */ /* 0x100fe20000010057 */
[----:B------:R-:W-:Y:S01]  /*24d0*/  MOV R64, R56 ;  /* 0x0000003800407202 */ /* 0x000fe20000000f00 */
[----:B------:R-:W-:Y:S01]  /*24e0*/  @P1 FFMA.FTZ R4, R102, R0, R87 ;  /* 0x0000000066041223 */ /* 0x000fe20000010057 */
[----:B------:R-:W-:Y:S01]  /*24f0*/  MOV R66, R58 ;  /* 0x0000003a00427202 */ /* 0x000fe20000000f00 */
[----:B------:R-:W-:Y:S01]  /*2500*/  @P1 FADD.FTZ R5, R104, -R5 ;  /* 0x8000000568051221 */ /* 0x000fe20000010000 */
[----:B------:R-:W-:Y:S01]  /*2510*/  MOV R51, R63 ;  /* 0x0000003f00337202 */ /* 0x000fe20000000f00 */
[----:B------:R-:W-:Y:S01]  /*2520*/  @P1 FADD.FTZ R4, R101, -R4 ;  /* 0x8000000465041221 */ /* 0x000fe20000010000 */
[----:B------:R-:W1:Y:S01]  /*2530*/  @P2 LDC R49, c[0x0][0x40c] ;  /* 0x00010300ff312b82 */ /* 0x000e620000000800 */
[----:B------:R-:W-:Y:S01]  /*2540*/  @P1 FFMA.FTZ R64, R7, R5, R56 ;  /* 0x0000000507401223 */ /* 0x000fe20000010038 */
[----:B------:R-:W-:Y:S01]  /*2550*/  @P1 FFMA.FTZ R5, R111, R0, R87 ;  /* 0x000000006f051223 */ /* 0x000fe20000010057 */
[----:B------:R-:W-:Y:S01]  /*2560*/  @P1 FFMA.FTZ R51, R7, R4, R63 ;  /* 0x0000000407331223 */ /* 0x000fe2000001003f */
[-CC-:B------:R-:W-:Y:S01]  /*2570*/  @P1 FFMA.FTZ R4, R98, R0.reuse, R87.reuse ;  /* 0x0000000062041223 */ /* 0x180fe20000010057 */
[----:B------:R-:W-:Y:S01]  /*2580*/  @P1 FFMA.FTZ R2, R126, R0, R87 ;  /* 0x000000007e021223 */ /* 0x000fe20000010057 */
[----:B------:R-:W-:Y:S01]  /*2590*/  @P1 FADD.FTZ R5, R112, -R5 ;  /* 0x8000000570051221 */ /* 0x000fe20000010000 */
[----:B------:R-:W-:Y:S01]  /*25a0*/  MOV R48, R60 ;  /* 0x0000003c00307202 */ /* 0x000fe20000000f00 */
[----:B------:R-:W-:Y:S01]  /*25b0*/  @P1 FADD.FTZ R4, R97, -R4 ;  /* 0x8000000461041221 */ /* 0x000fe20000010000 */
[----:B------:R-:W2:Y:S01]  /*25c0*/  @P2 LDC R91, c[0x0][0x40c] ;  /* 0x00010300ff5b2b82 */ /* 0x000ea20000000800 */
[----:B------:R-:W-:Y:S01]  /*25d0*/  @P1 FFMA.FTZ R66, R7, R5, R58 ;  /* 0x0000000507421223 */ /* 0x000fe2000001003a */
[----:B------:R-:W-:Y:S01]  /*25e0*/  @P1 FFMA.FTZ R5, R115, R0, R87 ;  /* 0x0000000073051223 */ /* 0x000fe20000010057 */
[----:B------:R-:W-:Y:S01]  /*25f0*/  @P1 FADD.FTZ R2, R125, -R2 ;  /* 0x800000027d021221 */ /* 0x000fe20000010000 */
[----:B------:R-:W-:Y:S01]  /*2600*/  MOV R67, R59 ;  /* 0x0000003b00437202 */ /* 0x000fe20000000f00 */
[C---:B------:R-:W-:Y:S01]  /*2610*/  @P1 FFMA.FTZ R67, R7.reuse, R4, R59 ;  /* 0x0000000407431223 */ /* 0x040fe2000001003b */
[----:B------:R-:W-:Y:S01]  /*2620*/  @P1 FADD.FTZ R5, R114, -R5 ;  /* 0x8000000572051221 */ /* 0x000fe20000010000 */
[----:B------:R-:W-:Y:S01]  /*2630*/  MOV R50, R62 ;  /* 0x0000003e00327202 */ /* 0x000fe20000000f00 */
[----:B0-----:R-:W0:Y:S01]  /*2640*/  @P2 LDC R89, c[0x0][0x40c] ;  /* 0x00010300ff592b82 */ /* 0x001e220000000800 */
[C---:B------:R-:W-:Y:S01]  /*2650*/  @P1 FFMA.FTZ R50, R7.reuse, R2, R62 ;  /* 0x0000000207321223 */ /* 0x040fe2000001003e */
[----:B------:R-:W-:Y:S01]  /*2660*/  @P1 FFMA.FTZ R48, R7, R5, R60 ;  /* 0x0000000507301223 */ /* 0x000fe2000001003c */
[----:B------:R-:W-:Y:S01]  /*2670*/  @P1 FFMA.FTZ R2, R96, R0, R87 ;  /* 0x0000000060021223 */ /* 0x000fe20000010057 */
[----:B------:R-:W-:-:S03]  /*2680*/  MOV R65, R57 ;  /* 0x0000003900417202 */ /* 0x000fc60000000f00 */
[----:B------:R-:W-:Y:S01]  /*2690*/  @P1 FADD.FTZ R2, R95, -R2 ;  /* 0x800000025f021221 */ /* 0x000fe20000010000 */
[----:B------:R-:W3:Y:S01]  /*26a0*/  @P2 LDC R5, c[0x0][0x40c] ;  /* 0x00010300ff052b82 */ /* 0x000ee20000000800 */
[----:B-1----:R-:W-:Y:S01]  /*26b0*/  @P2 FMUL.FTZ R6, R50, R49 ;  /* 0x0000003132062220 */ /* 0x002fe20000410000 */
[----:B------:R-:W-:Y:S01]  /*26c0*/  MOV R49, R61 ;  /* 0x0000003d00317202 */ /* 0x000fe20000000f00 */
[----:B------:R-:W-:Y:S01]  /*26d0*/  @P1 FFMA.FTZ R65, R7, R2, R57 ;  /* 0x0000000207411223 */ /* 0x000fe20000010039 */
[----:B------:R-:W-:Y:S02]  /*26e0*/  @P1 FFMA.FTZ R2, R100, R0, R87 ;  /* 0x0000000064021223 */ /* 0x000fe40000010057 */
[----:B------:R-:W-:Y:S02]  /*26f0*/  @P2 F2FP.BF16.F32.PACK_AB R6, RZ, R6 ;  /* 0x00000006ff06223e */ /* 0x000fe400000010ff */
[----:B------:R-:W1:Y:S01]  /*2700*/  @P2 LDC R82, c[0x0][0x40c] ;  /* 0x00010300ff522b82 */ /* 0x000e620000000800 */
[----:B------:R-:W-:Y:S01]  /*2710*/  @P1 FADD.FTZ R2, R99, -R2 ;  /* 0x8000000263021221 */ /* 0x000fe20000010000 */
[----:B------:R-:W-:-:S03]  /*2720*/  @P2 PRMT R79, R6, 0x7610, R79 ;  /* 0x00007610064f2816 */ /* 0x000fc6000000004f */
[----:B------:R-:W-:Y:S01]  /*2730*/  @P1 FFMA.FTZ R49, R7, R2, R61 ;  /* 0x0000000207311223 */ /* 0x000fe2000001003d */
[----:B--2---:R-:W-:Y:S02]  /*2740*/  @P2 FMUL.FTZ R2, R64, R91 ;  /* 0x0000005b40022220 */ /* 0x004fe40000410000 */
[----:B------:R-:W2:Y:S01]  /*2750*/  @P2 LDC R86, c[0x0][0x40c] ;  /* 0x00010300ff562b82 */ /* 0x000ea20000000800 */
[----:B0-----:R-:W-:Y:S02]  /*2760*/  @P2 FMUL.FTZ R89, R66, R89 ;  /* 0x0000005942592220 */ /* 0x001fe40000410000 */
[----:B------:R-:W-:-:S03]  /*2770*/  @P2 F2FP.BF16.F32.PACK_AB R2, RZ, R2 ;  /* 0x00000002ff02223e */ /* 0x000fc600000010ff */
[----:B------:R-:W-:Y:S02]  /*2780*/  @P2 F2FP.BF16.F32.PACK_AB R89, RZ, R89 ;  /* 0x00000059ff59223e */ /* 0x000fe400000010ff */
[----:B------:R-:W0:Y:S01]  /*2790*/  @P2 LDC R84, c[0x0][0x40c] ;  /* 0x00010300ff542b82 */ /* 0x000e220000000800 */
[----:B---3--:R-:W-:Y:S01]  /*27a0*/  @P2 FMUL.FTZ R5, R48, R5 ;  /* 0x0000000530052220 */ /* 0x008fe20000410000 */
[----:B------:R-:W-:Y:S02]  /*27b0*/  @P2 PRMT R76, R2, 0x7610, R76 ;  /* 0x00007610024c2816 */ /* 0x000fe4000000004c */
[----:B------:R-:W-:Y:S02]  /*27c0*/  @P2 PRMT R77, R89, 0x7610, R77 ;  /* 0x00007610594d2816 */ /* 0x000fe4000000004d */
[----:B------:R-:W-:Y:S02]  /*27d0*/  @P2 F2FP.BF16.F32.PACK_AB R5, RZ, R5 ;  /* 0x00000005ff05223e */ /* 0x000fe400000010ff */
[----:B------:R-:W3:Y:S01]  /*27e0*/  @P2 LDC R4, c[0x0][0x40c] ;  /* 0x00010300ff042b82 */ /* 0x000ee20000000800 */
[----:B-1----:R-:W-:Y:S01]  /*27f0*/  @P2 FMUL.FTZ R82, R51, R82 ;  /* 0x0000005233522220 */ /* 0x002fe20000410000 */
        /* <DEDUP_REMOVED lines=12> */
.L_x_2904:
[----:B------:R-:W-:Y:S05]  /*28c0*/  BSYNC.RECONVERGENT B1 ;  /* 0x0000000000017941 */ /* 0x000fea0003800200 */
.L_x_2887:
        /* <DEDUP_REMOVED lines=9> */
[----:B------:R1:W-:Y:S04]  /*2960*/  @P0 STG.E.128 desc[UR6][R80.64+0x10], R48 ;  /* 0x0000103050000986 */ /* 0x0003e8000c101d06 */
[----:B------:R1:W-:Y:S02]  /*2970*/  @P2 STG.E.128 desc[UR6][R4.64], R76 ;  /* 0x0000004c04002986 */ /* 0x0003e4000c101d06 */
.L_x_2886:
[----:B------:R-:W-:Y:S05]  /*2980*/  BSYNC.RECONVERGENT B2 ;  /* 0x0000000000027941 */ /* 0x000fea0003800200 */
.L_x_2885:
        /* <DEDUP_REMOVED lines=11> */
[-CC-:B------:R-:W-:Y:S01]  /*2a40*/  @P1 FFMA.FTZ R2, R108, R0.reuse, R87.reuse ;  /* 0x000000006c021223 */ /* 0x180fe20000010057 */
[----:B-1----:R-:W1:Y:S01]  /*2a50*/  @P2 LDC R67, c[0x0][0x40c] ;  /* 0x00010300ff432b82 */ /* 0x002e620000000800 */
[----:B------:R-:W-:Y:S01]  /*2a60*/  MOV R65, R17 ;  /* 0x0000001100417202 */ /* 0x000fe20000000f00 */
[-CC-:B------:R-:W-:Y:S01]  /*2a70*/  @P1 FFMA.FTZ R5, R109, R0.reuse, R87.reuse ;  /* 0x000000006d051223 */ /* 0x180fe20000010057 */
[----:B------:R-:W-:Y:S01]  /*2a80*/  @P1 FADD.FTZ R2, R113, -R2 ;  /* 0x8000000271021221 */ /* 0x000fe20000010000 */
[-CC-:B------:R-:W-:Y:S01]  /*2a90*/  @P1 FFMA.FTZ R81, R103, R0.reuse, R87.reuse ;  /* 0x0000000067511223 */ /* 0x180fe20000010057 */
[----:B------:R-:W-:Y:S01]  /*2aa0*/  @P1 FFMA.FTZ R8, R107, R0, R87 ;  /* 0x000000006b081223 */ /* 0x000fe20000010057 */
[----:B------:R-:W-:Y:S01]  /*2ab0*/  @P1 FADD.FTZ R5, R106, -R5 ;  /* 0x800000056a051221 */ /* 0x000fe20000010000 */
[----:B------:R-:W-:Y:S01]  /*2ac0*/  @P1 FFMA.FTZ R65, R7, R2, R17 ;  /* 0x0000000207411223 */ /* 0x000fe20000010011 */
[----:B------:R-:W2:Y:S01]  /*2ad0*/  @P2 LDC R6, c[0x0][0x40c] ;  /* 0x00010300ff062b82 */ /* 0x000ea20000000800 */
[----:B------:R-:W-:Y:S01]  /*2ae0*/  @P1 FFMA.FTZ R2, R123, R0, R87 ;  /* 0x000000007b021223 */ /* 0x000fe20000010057 */
[----:B------:R-:W-:Y:S01]  /*2af0*/  @P1 FADD.FTZ R81, R110, -R81 ;  /* 0x800000516e511221 */ /* 0x000fe20000010000 */
[----:B------:R-:W-:Y:S01]  /*2b00*/  IMAD.MOV.U32 R51, RZ, RZ, R15 ;  /* 0x000000ffff337224 */ /* 0x000fe200078e000f */
[----:B------:R-:W-:Y:S01]  /*2b10*/  MOV R64, R16 ;  /* 0x0000001000407202 */ /* 0x000fe20000000f00 */
[----:B------:R-:W-:Y:S01]  /*2b20*/  @P1 FADD.FTZ R48, R121, -R2 ;  /* 0x8000000279301221 */ /* 0x000fe20000010000 */
[----:B------:R-:W-:Y:S01]  /*2b30*/  @P1 FFMA.FTZ R64, R7, R5, R16 ;  /* 0x0000000507401223 */ /* 0x000fe20000010010 */
[----:B------:R-:W-:Y:S01]  /*2b40*/  @P1 FADD.FTZ R8, R105, -R8 ;  /* 0x8000000869081221 */ /* 0x000fe20000010000 */
[----:B------:R-:W-:Y:S01]  /*2b50*/  @P1 FFMA.FTZ R49, R124, R0, R87 ;  /* 0x000000007c311223 */ /* 0x000fe20000010057 */
[----:B------:R-:W-:Y:S01]  /*2b60*/  @P1 FFMA.FTZ R51, R7, R48, R15 ;  /* 0x0000003007331223 */ /* 0x000fe2000001000f */
[----:B------:R-:W-:Y:S01]  /*2b70*/  MOV R48, R12 ;  /* 0x0000000c00307202 */ /* 0x000fe20000000f00 */
[-CC-:B------:R-:W-:Y:S01]  /*2b80*/  @P1 FFMA.FTZ R5, R122, R0.reuse, R87.reuse ;  /* 0x000000007a051223 */ /* 0x180fe20000010057 */
[----:B------:R-:W-:Y:S01]  /*2b90*/  @P1 FFMA.FTZ R2, R119, R0, R87 ;  /* 0x0000000077021223 */ /* 0x000fe20000010057 */
[C---:B------:R-:W-:Y:S01]  /*2ba0*/  @P1 FFMA.FTZ R48, R7.reuse, R81, R12 ;  /* 0x0000005107301223 */ /* 0x040fe2000001000c */
[----:B------:R-:W3:Y:S01]  /*2bb0*/  @P2 LDC R87, c[0x0][0x40c] ;  /* 0x00010300ff572b82 */ /* 0x000ee20000000800 */
[----:B------:R-:W-:Y:S01]  /*2bc0*/  MOV R66, R18 ;  /* 0x0000001200427202 */ /* 0x000fe20000000f00 */
[----:B------:R-:W-:Y:S01]  /*2bd0*/  @P1 FFMA.FTZ R66, R7, R8, R18 ;  /* 0x0000000807421223 */ /* 0x000fe20000010012 */
[----:B-1----:R-:W-:Y:S01]  /*2be0*/  @P2 FMUL.FTZ R4, R64, R67 ;  /* 0x0000004340042220 */ /* 0x002fe20000410000 */
[----:B------:R-:W-:-:S02]  /*2bf0*/  MOV R67, R19 ;  /* 0x0000001300437202 */ /* 0x000fc40000000f00 */
[----:B------:R-:W-:Y:S02]  /*2c00*/  MOV R50, R14 ;  /* 0x0000000e00327202 */ /* 0x000fe40000000f00 */
[----:B------:R-:W1:Y:S01]  /*2c10*/  @P2 LDC R81, c[0x0][0x40c] ;  /* 0x00010300ff512b82 */ /* 0x000e620000000800 */
[----:B------:R-:W-:Y:S01]  /*2c20*/  @P2 F2FP.BF16.F32.PACK_AB R0, RZ, R4 ;  /* 0x00000004ff00223e */ /* 0x000fe200000010ff */
[----:B--2---:R-:W-:-:S03]  /*2c30*/  @P2 FMUL.FTZ R6, R65, R6 ;  /* 0x0000000641062220 */ /* 0x004fc60000410000 */
[----:B------:R-:W-:Y:S02]  /*2c40*/  @P2 PRMT R76, R0, 0x7610, R76 ;  /* 0x00007610004c2816 */ /* 0x000fe4000000004c */
[----:B------:R-:W-:Y:S01]  /*2c50*/  @P2 F2FP.BF16.F32.PACK_AB R4, RZ, R6 ;  /* 0x00000006ff04223e */ /* 0x000fe200000010ff */
[----:B------:R-:W2:Y:S01]  /*2c60*/  @P2 LDC R8, c[0x0][0x40c] ;  /* 0x00010300ff082b82 */ /* 0x000ea20000000800 */
[----:B------:R-:W-:Y:S01]  /*2c70*/  @P1 FADD.FTZ R6, R120, -R49 ;  /* 0x8000003178061221 */ /* 0x000fe20000010000 */
[----:B------:R-:W-:Y:S02]  /*2c80*/  MOV R49, R13 ;  /* 0x0000000d00317202 */ /* 0x000fe40000000f00 */
[----:B------:R-:W-:Y:S01]  /*2c90*/  @P2 PRMT R76, R76, 0x5410, R4 ;  /* 0x000054104c4c2816 */ /* 0x000fe20000000004 */
[----:B------:R-:W-:Y:S01]  /*2ca0*/  @P1 FFMA.FTZ R67, R7, R6, R19 ;  /* 0x0000000607431223 */ /* 0x000fe20000010013 */
[----:B------:R-:W-:Y:S01]  /*2cb0*/  @P1 FADD.FTZ R6, R118, -R5 ;  /* 0x8000000576061221 */ /* 0x000fe20000010000 */
[----:B------:R-:W-:Y:S01]  /*2cc0*/  @P1 FADD.FTZ R5, R117, -R2 ;  /* 0x8000000275051221 */ /* 0x000fe20000010000 */
[----:B------:R-:W4:Y:S01]  /*2cd0*/  @P2 LDC R80, c[0x0][0x40c] ;  /* 0x00010300ff502b82 */ /* 0x000f220000000800 */
[----:B---3--:R-:W-:Y:S01]  /*2ce0*/  @P2 FMUL.FTZ R2, R66, R87 ;  /* 0x0000005742022220 */ /* 0x008fe20000410000 */
[C---:B------:R-:W-:Y:S01]  /*2cf0*/  @P1 FFMA.FTZ R49, R7.reuse, R6, R13 ;  /* 0x0000000607311223 */ /* 0x040fe2000001000d */
[----:B------:R-:W-:-:S03]  /*2d00*/  @P1 FFMA.FTZ R50, R7, R5, R14 ;  /* 0x0000000507321223 */ /* 0x000fc6000001000e */
[----:B------:R-:W-:Y:S02]  /*2d10*/  @P2 F2FP.BF16.F32.PACK_AB R2, RZ, R2 ;  /* 0x00000002ff02223e */ /* 0x000fe400000010ff */
[----:B0-----:R-:W0:Y:S01]  /*2d20*/  @P2 LDC R89, c[0x0][0x40c] ;  /* 0x00010300ff592b82 */ /* 0x001e220000000800 */
[----:B-1----:R-:W-:Y:S01]  /*2d30*/  @P2 FMUL.FTZ R4, R48, R81 ;  /* 0x0000005130042220 */ /* 0x002fe20000410000 */
        /* <DEDUP_REMOVED lines=8> */
[----:B0-----:R-:W-:-:S03]  /*2dc0*/  @P2 FMUL.FTZ R6, R50, R89 ;  /* 0x0000005932062220 */ /* 0x001fc60000410000 */
        /* <DEDUP_REMOVED lines=8> */
.L_x_2910:
[----:B-1----:R-:W1:Y:S01]  /*2e50*/  @P2 LDC R81, c[0x0][0x40c] ;  /* 0x00010300ff512b82 */ /* 0x002e620000000800 */
[-CC-:B------:R-:W-:Y:S01]  /*2e60*/  @P1 FFMA.FTZ R5, R109, R0.reuse, R87.reuse ;  /* 0x000000006d051223 */ /* 0x180fe20000010057 */
[--C-:B------:R-:W-:Y:S01]  /*2e70*/  @P1 FFMA.FTZ R2, R108, R0, R87.reuse ;  /* 0x000000006c021223 */ /* 0x100fe20000010057 */
[----:B------:R-:W-:Y:S01]  /*2e80*/  MOV R8, R16 ;  /* 0x0000001000087202 */ /* 0x000fe20000000f00 */
[----:B------:R-:W-:Y:S01]  /*2e90*/  @P1 FFMA.FTZ R91, R124, R0, R87 ;  /* 0x000000007c5b1223 */ /* 0x000fe20000010057 */
[----:B------:R-:W-:Y:S01]  /*2ea0*/  @P1 FADD.FTZ R5, R106, -R5 ;  /* 0x800000056a051221 */ /* 0x000fe20000010000 */
[----:B------:R-:W-:Y:S01]  /*2eb0*/  @P1 FADD.FTZ R2, R113, -R2 ;  /* 0x8000000271021221 */ /* 0x000fe20000010000 */
[----:B------:R-:W-:Y:S01]  /*2ec0*/  MOV R6, R17 ;  /* 0x0000001100067202 */ /* 0x000fe20000000f00 */
[----:B0-----:R-:W0:Y:S01]  /*2ed0*/  @P2 LDC R89, c[0x0][0x40c] ;  /* 0x00010300ff592b82 */ /* 0x001e220000000800 */
[C---:B------:R-:W-:Y:S01]  /*2ee0*/  @P1 FFMA.FTZ R8, R7.reuse, R5, R16 ;  /* 0x0000000507081223 */ /* 0x040fe20000010010 */
[----:B------:R-:W-:Y:S01]  /*2ef0*/  @P1 FFMA.FTZ R6, R7, R2, R17 ;  /* 0x0000000207061223 */ /* 0x000fe20000010011 */
[----:B------:R-:W-:Y:S01]  /*2f00*/  @P1 FFMA.FTZ R2, R107, R0, R87 ;  /* 0x000000006b021223 */ /* 0x000fe20000010057 */
[----:B------:R-:W-:-:S02]  /*2f10*/  MOV R5, R18 ;  /* 0x0000001200057202 */ /* 0x000fc40000000f00 */
[----:B------:R-:W-:Y:S01]  /*2f20*/  MOV R4, R19 ;  /* 0x0000001300047202 */ /* 0x000fe20000000f00 */
[----:B------:R-:W-:Y:S01]  /*2f30*/  @P1 FADD.FTZ R2, R105, -R2 ;  /* 0x8000000269021221 */ /* 0x000fe20000010000 */
[----:B------:R-:W2:Y:S03]  /*2f40*/  @P2 LDC R127, c[0x0][0x40c] ;  /* 0x00010300ff7f2b82 */ /* 0x000ea60000000800 */
[----:B------:R-:W-:Y:S01]  /*2f50*/  @P1 FFMA.FTZ R5, R7, R2, R18 ;  /* 0x0000000207051223 */ /* 0x000fe20000010012 */
[----:B------:R-:W-:Y:S01]  /*2f60*/  @P1 FADD.FTZ R2, R120, -R91 ;  /* 0x8000005b78021221 */ /* 0x000fe20000010000 */
[----:B------:R-:W-:Y:S01]  /*2f70*/  @P1 FFMA.FTZ R91, R103, R0, R87 ;  /* 0x00000000675b1223 */ /* 0x000fe20000010057 */
[----:B-1----:R-:W-:-:S03]  /*2f80*/  @P2 FMUL.FTZ R8, R8, R81 ;  /* 0x0000005108082220 */ /* 0x002fc60000410000 */
[----:B------:R-:W-:Y:S01]  /*2f90*/  @P1 FADD.FTZ R91, R110, -R91 ;  /* 0x8000005b6e5b1221 */ /* 0x000fe20000010000 */
[C---:B------:R-:W-:Y:S01]  /*2fa0*/  @P1 FFMA.FTZ R4, R7.reuse, R2, R19 ;  /* 0x0000000207041223 */ /* 0x040fe20000010013 */
[----:B------:R-:W-:Y:S02]  /*2fb0*/  MOV R2, R12 ;  /* 0x0000000c00027202 */ /* 0x000fe40000000f00 */
[----:B------:R-:W-:Y:S02]  /*2fc0*/  @P1 FFMA.FTZ R2, R7, R91, R12 ;  /* 0x0000005b07021223 */ /* 0x000fe4000001000c */
[----:B------:R-:W1:Y:S01]  /*2fd0*/  @P2 LDC R91, c[0x0][0x40c] ;  /* 0x00010300ff5b2b82 */ /* 0x000e620000000800 */
[----:B0-----:R-:W-:Y:S01]  /*2fe0*/  @P2 FMUL.FTZ R81, R6, R89 ;  /* 0x0000005906512220 */ /* 0x001fe20000410000 */
[----:B------:R-:W-:Y:S01]  /*2ff0*/  @P1 FFMA.FTZ R89, R122, R0, R87 ;  /* 0x000000007a591223 */ /* 0x000fe20000010057 */
[----:B------:R-:W-:-:S03]  /*3000*/  MOV R6, R13 ;  /* 0x0000000d00067202 */ /* 0x000fc60000000f00 */
[----:B------:R-:W-:Y:S01]  /*3010*/  @P1 FADD.FTZ R80, R118, -R89 ;  /* 0x8000005976501221 */ /* 0x000fe20000010000 */
[----:B------:R-:W-:Y:S01]  /*3020*/  @P2 F2FP.BF16.F32.PACK_AB R81, RZ, R81 ;  /* 0x00000051ff51223e */ /* 0x000fe200000010ff */
[----:B------:R-:W0:Y:S02]  /*3030*/  @P2 LDC R89, c[0x0][0x40c] ;  /* 0x00010300ff592b82 */ /* 0x000e240000000800 */
[----:B------:R-:W-:Y:S01]  /*3040*/  @P1 FFMA.FTZ R6, R7, R80, R13 ;  /* 0x0000005007061223 */ /* 0x000fe2000001000d */
[----:B------:R-:W-:Y:S01]  /*3050*/  @P2 F2FP.BF16.F32.PACK_AB R80, RZ, R8 ;  /* 0x00000008ff50223e */ /* 0x000fe200000010ff */
[----:B------:R-:W-:-:S03]  /*3060*/  @P1 FFMA.FTZ R8, R119, R0, R87 ;  /* 0x0000000077081223 */ /* 0x000fc60000010057 */
[----:B------:R-:W-:Y:S01]  /*3070*/  @P2 PRMT R76, R80, 0x7610, R76 ;  /* 0x00007610504c2816 */ /* 0x000fe2000000004c */
[----:B------:R-:W-:Y:S01]  /*3080*/  @P1 FADD.FTZ R82, R117, -R8 ;  /* 0x8000000875521221 */ /* 0x000fe20000010000 */
[----:B------:R-:W3:Y:S01]  /*3090*/  @P2 LDC R80, c[0x0][0x40c] ;  /* 0x00010300ff502b82 */ /* 0x000ee20000000800 */
[----:B------:R-:W-:Y:S02]  /*30a0*/  MOV R8, R14 ;  /* 0x0000000e00087202 */ /* 0x000fe40000000f00 */
[----:B------:R-:W-:Y:S01]  /*30b0*/  @P2 PRMT R76, R76, 0x5410, R81 ;  /* 0x000054104c4c2816 */ /* 0x000fe20000000051 */
[----:B------:R-:W-:Y:S01]  /*30c0*/  @P1 FFMA.FTZ R8, R7, R82, R14 ;  /* 0x0000005207081223 */ /* 0x000fe2000001000e */
[----:B-1----:R-:W-:-:S03]  /*30d0*/  @P2 FMUL.FTZ R6, R6, R91 ;  /* 0x0000005b06062220 */ /* 0x002fc60000410000 */
[----:B------:R-:W1:Y:S01]  /*30e0*/  @P2 LDC R81, c[0x0][0x40c] ;  /* 0x00010300ff512b82 */ /* 0x000e620000000800 */
[----:B--2---:R-:W-:Y:S01]  /*30f0*/  @P2 FMUL.FTZ R8, R8, R127 ;  /* 0x0000007f08082220 */ /* 0x004fe20000410000 */
[----:B------:R-:W-:-:S04]  /*3100*/  @P2 F2FP.BF16.F32.PACK_AB R6, RZ, R6 ;  /* 0x00000006ff06223e */ /* 0x000fc800000010ff */
[----:B------:R-:W-:Y:S01]  /*3110*/  @P2 F2FP.BF16.F32.PACK_AB R8, RZ, R8 ;  /* 0x00000008ff08223e */ /* 0x000fe200000010ff */
[----:B0-----:R-:W-:-:S03]  /*3120*/  @P2 FMUL.FTZ R2, R2, R89 ;  /* 0x0000005902022220 */ /* 0x001fc60000410000 */
[----:B------:R-:W-:Y:S02]  /*3130*/  @P2 PRMT R79, R8, 0x7610, R79 ;  /* 0x00007610084f2816 */ /* 0x000fe4000000004f */
[----:B------:R-:W-:Y:S01]  /*3140*/  @P2 F2FP.BF16.F32.PACK_AB R2, RZ, R2 ;  /* 0x00000002ff02223e */ /* 0x000fe200000010ff */
[----:B---3--:R-:W-:-:S03]  /*3150*/  @P2 FMUL.FTZ R5, R5, R80 ;  /* 0x0000005005052220 */ /* 0x008fc60000410000 */
[----:B------:R-:W-:Y:S02]  /*3160*/  @P2 PRMT R78, R2, 0x7610, R78 ;  /* 0x00007610024e2816 */ /* 0x000fe4000000004e */
[----:B------:R-:W-:Y:S02]  /*3170*/  @P2 F2FP.BF16.F32.PACK_AB R5, RZ, R5 ;  /* 0x00000005ff05223e */ /* 0x000fe400000010ff */
[----:B------:R-:W-:Y:S01]  /*3180*/  @P2 PRMT R78, R78, 0x5410, R6 ;  /* 0x000054104e4e2816 */ /* 0x000fe20000000006 */
[----:B-1----:R-:W-:Y:S01]  /*3190*/  @P2 FMUL.FTZ R4, R4, R81 ;  /* 0x0000005104042220 */ /* 0x002fe20000410000 */
[----:B------:R-:W-:-:S04]  /*31a0*/  @P2 PRMT R77, R5, 0x7610, R77 ;  /* 0x00007610054d2816 */ /* 0x000fc8000000004d */
[----:B------:R-:W-:-:S04]  /*31b0*/  @P2 F2FP.BF16.F32.PACK_AB R4, RZ, R4 ;  /* 0x00000004ff04223e */ /* 0x000fc800000010ff */
[----:B------:R-:W-:Y:S01]  /*31c0*/  @P2 PRMT R77, R77, 0x5410, R4 ;  /* 0x000054104d4d2816 */ /* 0x000fe20000000004 */
[----:B------:R-:W-:Y:S06]  /*31d0*/  @!P2 BRA `(.L_x_2911) ;  /* 0x000000080094a947 */ /* 0x000fec0003800000 */
[----:B------:R-:W-:Y:S01]  /*31e0*/  @P1 FFMA.FTZ R2, R123, R0, R87 ;  /* 0x000000007b021223 */ /* 0x000fe20000010057 */
[----:B------:R-:W-:-:S03]  /*31f0*/  MOV R0, R15 ;  /* 0x0000000f00007202 */ /* 0x000fc60000000f00 */
[----:B------:R-:W-:-:S04]  /*3200*/  @P1 FADD.FTZ R2, R121, -R2 ;  /* 0x8000000279021221 */ /* 0x000fc80000010000 */
[----:B------:R-:W-:-:S04]  /*3210*/  @P1 FFMA.FTZ R0, R7, R2, R15 ;  /* 0x0000000207001223 */ /* 0x000fc8000001000f */
[----:B------:R-:W-:-:S05]  /*3220*/  FMUL.FTZ R0, R0, UR14 ;  /* 0x0000000e00007c20 */ /* 0x000fca0008410000 */
[----:B------:R-:W-:-:S04]  /*3230*/  F2FP.BF16.F32.PACK_AB R0, RZ, R0 ;  /* 0x00000000ff00723e */ /* 0x000fc800000010ff */
[----:B------:R-:W-:Y:S01]  /*3240*/  PRMT R79, R79, 0x5410, R0 ;  /* 0x000054104f4f7816 */ /* 0x000fe20000000000 */
[----:B------:R-:W-:Y:S06]  /*3250*/  BRA `(.L_x_2911) ;  /* 0x0000000800747947 */ /* 0x000fec0003800000 */
.L_x_2909:
[----:B------:R-:W-:-:S04]  /*3260*/  UISETP.NE.U32.AND UP0, UPT, UR20, URZ, UPT ;  /* 0x000000ff1400728c */ /* 0x000fc8000bf05070 */
[----:B------:R-:W-:-:S06]  /*3270*/  UISETP.NE.AND.EX UP0, UPT, UR21, URZ, UPT, UP0 ;  /* 0x000000ff1500728c */ /* 0x000fcc000bf05300 */
[----:B------:R-:W-:-:S13]  /*3280*/  PLOP3.LUT P0, PT, PT, PT, UP0, 0x80, 0x8 ;  /* 0x000000000008781c */ /* 0x000fda0003f0f008 */
[----:B------:R-:W-:Y:S05]  /*3290*/  @!P0 BRA `(.L_x_2912) ;  /* 0x00000004000c8947 */ /* 0x000fea0003800000 */
[----:B-1----:R-:W1:Y:S01]  /*32a0*/  @P2 LDC R5, c[0x0][0x40c] ;  /* 0x00010300ff052b82 */ /* 0x002e620000000800 */
[-CC-:B------:R-:W-:Y:S01]  /*32b0*/  FFMA.FTZ R51, R109, R0.reuse, R87.reuse ;  /* 0x000000006d337223 */ /* 0x180fe20000010057 */
[-CC-:B------:R-:W-:Y:S01]  /*32c0*/  FFMA.FTZ R65, R124, R0.reuse, R87.reuse ;  /* 0x000000007c417223 */ /* 0x180fe20000010057 */
[----:B------:R-:W-:Y:S01]  /*32d0*/  ISETP.GT.AND P1, PT, R8, RZ, PT ;  /* 0x000000ff0800720c */ /* 0x000fe20003f24270 */
[-C--:B------:R-:W-:Y:S01]  /*32e0*/  FFMA.FTZ R67, R103, R0.reuse, R87 ;  /* 0x0000000067437223 */ /* 0x080fe20000010057 */
[----:B------:R-:W-:Y:S01]  /*32f0*/  FADD.FTZ R64, R106, -R51 ;  /* 0x800000336a407221 */ /* 0x000fe20000010000 */
[----:B------:R-:W-:Y:S01]  /*3300*/  FADD.FTZ R48, R120, -R65 ;  /* 0x8000004178307221 */ /* 0x000fe20000010000 */
[----:B------:R-:W-:Y:S01]  /*3310*/  FFMA.FTZ R2, R108, R0, R87 ;  /* 0x000000006c027223 */ /* 0x000fe20000010057 */
[----:B------:R-:W2:Y:S01]  /*3320*/  @P2 LDC R4, c[0x0][0x40c] ;  /* 0x00010300ff042b82 */ /* 0x000ea20000000800 */
[C---:B------:R-:W-:Y:S01]  /*3330*/  FMUL.FTZ R64, R7.reuse, R64 ;  /* 0x0000004007407220 */ /* 0x040fe20000410000 */
[----:B------:R-:W-:Y:S01]  /*3340*/  FADD.FTZ R80, R110, -R67 ;  /* 0x800000436e507221 */ /* 0x000fe20000010000 */
[----:B------:R-:W-:Y:S01]  /*3350*/  FMUL.FTZ R67, R7, R48 ;  /* 0x0000003007437220 */ /* 0x000fe20000410000 */
[----:B------:R-:W-:Y:S01]  /*3360*/  FADD.FTZ R2, R113, -R2 ;  /* 0x8000000271027221 */ /* 0x000fe20000010000 */
[--C-:B------:R-:W-:Y:S01]  /*3370*/  FFMA.FTZ R6, R107, R0, R87.reuse ;  /* 0x000000006b067223 */ /* 0x100fe20000010057 */
[----:B------:R-:W-:Y:S01]  /*3380*/  FSEL R64, R64, RZ, P1 ;  /* 0x000000ff40407208 */ /* 0x000fe20000800000 */
[C---:B------:R-:W-:Y:S01]  /*3390*/  FMUL.FTZ R48, R7.reuse, R80 ;  /* 0x0000005007307220 */ /* 0x040fe20000410000 */
[----:B------:R-:W3:Y:S01]  /*33a0*/  @P2 LDC R49, c[0x0][0x40c] ;  /* 0x00010300ff312b82 */ /* 0x000ee20000000800 */
[----:B------:R-:W-:Y:S01]  /*33b0*/  FMUL.FTZ R65, R7, R2 ;  /* 0x0000000207417220 */ /* 0x000fe20000410000 */
[-CC-:B------:R-:W-:Y:S01]  /*33c0*/  FFMA.FTZ R81, R122, R0.reuse, R87.reuse ;  /* 0x000000007a517223 */ /* 0x180fe20000010057 */
[-CC-:B------:R-:W-:Y:S01]  /*33d0*/  FFMA.FTZ R50, R119, R0.reuse, R87.reuse ;  /* 0x0000000077327223 */ /* 0x180fe20000010057 */
[----:B------:R-:W-:Y:S01]  /*33e0*/  FFMA.FTZ R82, R123, R0, R87 ;  /* 0x000000007b527223 */ /* 0x000fe20000010057 */
[----:B------:R-:W-:Y:S01]  /*33f0*/  FADD.FTZ R66, R105, -R6 ;  /* 0x8000000669427221 */ /* 0x000fe20000010000 */
[----:B------:R-:W-:Y:S01]  /*3400*/  FSEL R65, R65, RZ, P1 ;  /* 0x000000ff41417208 */ /* 0x000fe20000800000 */
[----:B------:R-:W-:Y:S01]  /*3410*/  FADD.FTZ R8, R118, -R81 ;  /* 0x8000005176087221 */ /* 0x000fe20000010000 */
[----:B-1----:R-:W-:Y:S01]  /*3420*/  @P2 FMUL.FTZ R80, R64, R5 ;  /* 0x0000000540502220 */ /* 0x002fe20000410000 */
[----:B------:R-:W1:Y:S01]  /*3430*/  @P2 LDC R0, c[0x0][0x40c] ;  /* 0x00010300ff002b82 */ /* 0x000e620000000800 */
[----:B------:R-:W-:Y:S01]  /*3440*/  FMUL.FTZ R66, R7, R66 ;  /* 0x0000004207427220 */ /* 0x000fe20000410000 */
[----:B------:R-:W-:Y:S01]  /*3450*/  FADD.FTZ R50, R117, -R50 ;  /* 0x8000003275327221 */ /* 0x000fe20000010000 */
[----:B------:R-:W-:Y:S01]  /*3460*/  FMUL.FTZ R8, R7, R8 ;  /* 0x0000000807087220 */ /* 0x000fe20000410000 */
[----:B------:R-:W-:Y:S01]  /*3470*/  @P2 F2FP.BF16.F32.PACK_AB R80, RZ, R80 ;  /* 0x00000050ff50223e */ /* 0x000fe200000010ff */
[----:B------:R-:W-:Y:S01]  /*3480*/  FADD.FTZ R6, R121, -R82 ;  /* 0x8000005279067221 */ /* 0x000fe20000010000 */
[----:B------:R-:W-:Y:S01]  /*3490*/  FSEL R66, R66, RZ, P1 ;  /* 0x000000ff42427208 */ /* 0x000fe20000800000 */
[----:B--2---:R-:W-:Y:S01]  /*34a0*/  @P2 FMUL.FTZ R4, R65, R4 ;  /* 0x0000000441042220 */ /* 0x004fe20000410000 */
[----:B------:R-:W2:Y:S01]  /*34b0*/  @P2 LDC R5, c[0x0][0x40c] ;  /* 0x00010300ff052b82 */ /* 0x000ea20000000800 */
[----:B------:R-:W-:Y:S01]  /*34c0*/  @P2 PRMT R76, R80, 0x7610, R76 ;  /* 0x00007610504c2816 */ /* 0x000fe2000000004c */
[C---:B------:R-:W-:Y:S01]  /*34d0*/  FMUL.FTZ R50, R7.reuse, R50 ;  /* 0x0000003207327220 */ /* 0x040fe20000410000 */
[----:B------:R-:W-:Y:S01]  /*34e0*/  FSEL R48, R48, RZ, P1 ;  /* 0x000000ff30307208 */ /* 0x000fe20000800000 */
[----:B------:R-:W-:Y:S01]  /*34f0*/  FMUL.FTZ R7, R7, R6 ;  /* 0x0000000607077220 */ /* 0x000fe20000410000 */
[----:B------:R-:W-:-:S02]  /*3500*/  @P2 F2FP.BF16.F32.PACK_AB R4, RZ, R4 ;  /* 0x00000004ff04223e */ /* 0x000fc400000010ff */
[----:B------:R-:W-:Y:S01]  /*3510*/  FSEL R67, R67, RZ, P1 ;  /* 0x000000ff43437208 */ /* 0x000fe20000800000 */
[----:B------:R-:W4:Y:S01]  /*3520*/  @P2 LDC R2, c[0x0][0x40c] ;  /* 0x00010300ff022b82 */ /* 0x000f220000000800 */
[----:B------:R-:W-:Y:S01]  /*3530*/  @P2 PRMT R76, R76, 0x5410, R4 ;  /* 0x000054104c4c2816 */ /* 0x000fe20000000004 */
[----:B---3--:R-:W-:Y:S01]  /*3540*/  @P2 FMUL.FTZ R4, R66, R49 ;  /* 0x0000003142042220 */ /* 0x008fe20000410000 */
[----:B------:R-:W-:Y:S02]  /*3550*/  FSEL R49, R8, RZ, P1 ;  /* 0x000000ff08317208 */ /* 0x000fe40000800000 */
[----:B------:R-:W-:Y:S02]  /*3560*/  FSEL R50, R50, RZ, P1 ;  /* 0x000000ff32327208 */ /* 0x000fe40000800000 */
[----:B------:R-:W-:Y:S01]  /*3570*/  @P2 F2FP.BF16.F32.PACK_AB R4, RZ, R4 ;  /* 0x00000004ff04223e */ /* 0x000fe200000010ff */
[----:B------:R-:W3:Y:S01]  /*3580*/  @P2 LDC R51, c[0x0][0x40c] ;  /* 0x00010300ff332b82 */ /* 0x000ee20000000800 */
[----:B-1----:R-:W-:Y:S01]  /*3590*/  @P2 FMUL.FTZ R0, R67, R0 ;  /* 0x0000000043002220 */ /* 0x002fe20000410000 */
[----:B------:R-:W-:-:S02]  /*35a0*/  FSEL R7, R7, RZ, P1 ;  /* 0x000000ff07077208 */ /* 0x000fc40000800000 */
[----:B------:R-:W-:Y:S02]  /*35b0*/  @P2 PRMT R77, R4, 0x7610, R77 ;  /* 0x00007610044d2816 */ /* 0x000fe4000000004d */
        /* <DEDUP_REMOVED lines=9> */
[----:B------:R-:W-:Y:S02]  /*3650*/  @P2 F2FP.BF16.F32.PACK_AB R4, RZ, R51 ;  /* 0x00000033ff04223e */ /* 0x000fe400000010ff */
[----:B------:R-:W-:Y:S02]  /*3660*/  MOV R51, R7 ;  /* 0x0000000700337202 */ /* 0x000fe40000000f00 */
[----:B------:R-:W-:Y:S01]  /*3670*/  @P2 PRMT R79, R4, 0x7610, R79 ;  /* 0x00007610044f2816 */ /* 0x000fe2000000004f */
[----:B------:R-:W-:Y:S06]  /*3680*/  @!P2 BRA `(.L_x_2911) ;  /* 0x000000040068a947 */ /* 0x000fec0003800000 */
[----:B------:R-:W-:-:S05]  /*3690*/  FMUL.FTZ R0, R7, UR14 ;  /* 0x0000000e07007c20 */ /* 0x000fca0008410000 */
[----:B------:R-:W-:-:S04]  /*36a0*/  F2FP.BF16.F32.PACK_AB R0, RZ, R0 ;  /* 0x00000000ff00723e */ /* 0x000fc800000010ff */
[----:B------:R-:W-:Y:S01]  /*36b0*/  PRMT R79, R79, 0x5410, R0 ;  /* 0x000054104f4f7816 */ /* 0x000fe20000000000 */
[----:B------:R-:W-:Y:S06]  /*36c0*/  BRA `(.L_x_2911) ;  /* 0x0000000400587947 */ /* 0x000fec0003800000 */
.L_x_2912:
[----:B-1----:R-:W1:Y:S01]  /*36d0*/  @P2 LDC R5, c[0x0][0x40c] ;  /* 0x00010300ff052b82 */ /* 0x002e620000000800 */
[----:B------:R-:W-:Y:S01]  /*36e0*/  FFMA.FTZ R2, R123, R0, R87 ;  /* 0x000000007b027223 */ /* 0x000fe20000010057 */
[----:B------:R-:W-:Y:S01]  /*36f0*/  ISETP.GT.AND P1, PT, R8, RZ, PT ;  /* 0x000000ff0800720c */ /* 0x000fe20003f24270 */
[----:B------:R-:W-:Y:S02]  /*3700*/  BSSY.RECONVERGENT B3, `(.L_x_2913) ;  /* 0x000000e000037945 */ /* 0x000fe40003800200 */
[----:B------:R-:W-:-:S04]  /*3710*/  FADD.FTZ R2, R121, -R2 ;  /* 0x8000000279027221 */ /* 0x000fc80000010000 */
[----:B------:R-:W-:-:S05]  /*3720*/  FMUL.FTZ R2, R7, R2 ;  /* 0x0000000207027220 */ /* 0x000fca0000410000 */
[----:B------:R-:W-:-:S05]  /*3730*/  FSEL R2, R2, RZ, P1 ;  /* 0x000000ff02027208 */ /* 0x000fca0000800000 */
[----:B-1----:R-:W-:Y:S01]  /*3740*/  @P2 FMUL.FTZ R2, R2, R5 ;  /* 0x0000000502022220 */ /* 0x002fe20000410000 */
        /* <DEDUP_REMOVED lines=9> */
.L_x_2914:
[----:B------:R-:W-:Y:S05]  /*37e0*/  BSYNC.RECONVERGENT B3 ;  /* 0x0000000000037941 */ /* 0x000fea0003800200 */
.L_x_2913:
        /* <DEDUP_REMOVED lines=10> */
.L_x_2916:
[----:B------:R-:W-:Y:S05]  /*3890*/  BSYNC.RECONVERGENT B3 ;  /* 0x0000000000037941 */ /* 0x000fea0003800200 */
.L_x_2915:
        /* <DEDUP_REMOVED lines=10> */
.L_x_2918:
[----:B------:R-:W-:Y:S05]  /*3940*/  BSYNC.RECONVERGENT B3 ;  /* 0x0000000000037941 */ /* 0x000fea0003800200 */
.L_x_2917:
        /* <DEDUP_REMOVED lines=10> */
.L_x_2920:
[----:B------:R-:W-:Y:S05]  /*39f0*/  BSYNC.RECONVERGENT B3 ;  /* 0x0000000000037941 */ /* 0x000fea0003800200 */
.L_x_2919:
        /* <DEDUP_REMOVED lines=10> */
.L_x_2922:
[----:B------:R-:W-:Y:S05]  /*3aa0*/  BSYNC.RECONVERGENT B3 ;  /* 0x0000000000037941 */ /* 0x000fea0003800200 */
.L_x_2921:
        /* <DEDUP_REMOVED lines=10> */
.L_x_2924:
[----:B------:R-:W-:Y:S05]  /*3b50*/  BSYNC.RECONVERGENT B3 ;  /* 0x0000000000037941 */ /* 0x000fea0003800200 */
.L_x_2923:
        /* <DEDUP_REMOVED lines=10> */
.L_x_2926:
[----:B------:R-:W-:Y:S05]  /*3c00*/  BSYNC.RECONVERGENT B3 ;  /* 0x0000000000037941 */ /* 0x000fea0003800200 */
.L_x_2925:
[----:B------:R-:W-:-:S04]  /*3c10*/  @P2 F2FP.BF16.F32.PACK_AB R2, RZ, R2 ;  /* 0x00000002ff02223e */ /* 0x000fc800000010ff */
[----:B------:R-:W-:-:S07]  /*3c20*/  @P2 PRMT R79, R79, 0x5410, R2 ;  /* 0x000054104f4f2816 */ /* 0x000fce0000000002 */
.L_x_2911:
[----:B------:R-:W-:Y:S05]  /*3c30*/  BSYNC.RECONVERGENT B1 ;  /* 0x0000000000017941 */ /* 0x000fea0003800200 */
.L_x_2908:
[----:B------:R-:W1:Y:S08]  /*3c40*/  @P0 LDC.64 R6, c[0x0][0x478] ;  /* 0x00011e00ff060b82 */ /* 0x000e700000000a00 */
[----:B------:R-:W2:Y:S01]  /*3c50*/  @P2 LDC.64 R4, c[0x0][0x468] ;  /* 0x00011a00ff042b82 */ /* 0x000ea20000000a00 */
[----:B-1----:R-:W-:-:S05]  /*3c60*/  @P0 IMAD.WIDE.U32 R6, R85, 0x20, R6 ;  /* 0x0000002055060825 */ /* 0x002fca00078e0006 */
[----:B------:R3:W-:Y:S01]  /*3c70*/  @P0 STG.E.128 desc[UR6][R6.64], R64 ;  /* 0x0000004006000986 */ /* 0x0007e2000c101d06 */
[----:B--2---:R-:W-:-:S03]  /*3c80*/  @P2 IMAD.WIDE.U32 R4, R83, 0x10, R4 ;  /* 0x0000001053042825 */ /* 0x004fc600078e0004 */
[----:B------:R3:W-:Y:S04]  /*3c90*/  @P0 STG.E.128 desc[UR6][R6.64+0x10], R48 ;  /* 0x0000103006000986 */ /* 0x0007e8000c101d06 */
[----:B------:R3:W-:Y:S02]  /*3ca0*/  @P2 STG.E.128 desc[UR6][R4.64], R76 ;  /* 0x0000004c04002986 */ /* 0x0007e4000c101d06 */
.L_x_2907:
[----:B------:R-:W-:Y:S05]  /*3cb0*/  BSYNC.RECONVERGENT B2 ;  /* 0x0000000000027941 */ /* 0x000fea0003800200 */
.L_x_2906:
[----:B-1-3--:R-:W1:Y:S02]  /*3cc0*/  LDC.64 R4, c[0x0][0x380] ;  /* 0x0000e000ff047b82 */ /* 0x00ae640000000a00 */
[----:B-1----:R-:W-:-:S04]  /*3cd0*/  LEA R11, R4, R11, 0x2 ;  /* 0x0000000b040b7211 */ /* 0x002fc800078e10ff */
[----:B------:R-:W-:-:S13]  /*3ce0*/  ISETP.GE.AND P0, PT, R11, R5, PT ;  /* 0x000000050b00720c */ /* 0x000fda0003f06270 */
[----:B------:R-:W-:Y:S05]  /*3cf0*/  @!P0 BRA `(.L_x_2927) ;  /* 0xffffffc400d08947 */ /* 0x000fea000383ffff */
.L_x_2878:
[----:B------:R-:W-:Y:S05]  /*3d00*/  BSYNC B0 ;  /* 0x0000000000007941 */ /* 0x000fea0003800000 */
.L_x_2877:
        /* <DEDUP_REMOVED lines=10> */
[----:B-1----:R-:W-:Y:S01]  /*3db0*/  LEA R4, R5, R4, 0x18 ;  /* 0x0000000405047211 */ /* 0x002fe200078ec0ff */
[----:B--2---:R-:W-:Y:S01]  /*3dc0*/  IMAD R20, R94, UR4, RZ ;  /* 0x000000045e147c24 */ /* 0x004fe2000f8e02ff */
[----:B------:R-:W-:Y:S02]  /*3dd0*/  IADD3 R94, PT, PT, R21, R94, RZ ;  /* 0x0000005e155e7210 */ /* 0x000fe40007ffe0ff */
[-C--:B------:R-:W-:Y:S02]  /*3de0*/  IADD3 R0, PT, PT, R0, R4.reuse, RZ ;  /* 0x0000000400007210 */ /* 0x080fe40007ffe0ff */
[----:B------:R-:W-:-:S02]  /*3df0*/  LEA R4, R93, R4, 0x2 ;  /* 0x000000045d047211 */ /* 0x000fc400078e10ff */
[C---:B------:R-:W-:Y:S01]  /*3e00*/  ISETP.GE.U32.AND P2, PT, R94.reuse, 0x80, PT ;  /* 0x000000805e00780c */ /* 0x040fe20003f46070 */
[----:B------:R-:W-:Y:S01]  /*3e10*/  STS.128 [R0], R36 ;  /* 0x0000002400007388 */ /* 0x000fe20000000c00 */
[C---:B------:R-:W-:Y:S02]  /*3e20*/  ISETP.GE.U32.AND P1, PT, R94.reuse, 0x100, PT ;  /* 0x000001005e00780c */ /* 0x040fe40003f26070 */
[----:B------:R-:W-:Y:S01]  /*3e30*/  ISETP.GE.U32.AND P0, PT, R94, 0x180, PT ;  /* 0x000001805e00780c */ /* 0x000fe20003f06070 */
[----:B------:R-:W-:Y:S04]  /*3e40*/  STS.128 [R0+0x10], R40 ;  /* 0x0000102800007388 */ /* 0x000fe80000000c00 */
[----:B------:R-:W-:Y:S04]  /*3e50*/  STS.128 [R0+0x400], R68 ;  /* 0x0004004400007388 */ /* 0x000fe80000000c00 */
[----:B------:R-:W-:Y:S01]  /*3e60*/  STS.128 [R0+0x410], R72 ;  /* 0x0004104800007388 */ /* 0x000fe20000000c00 */
[----:B------:R-:W-:Y:S06]  /*3e70*/  BAR.SYNC.DEFER_BLOCKING 0x0 ;  /* 0x0000000000007b1d */ /* 0x000fec0000010000 */
[----:B------:R-:W1:Y:S04]  /*3e80*/  LDS R2, [R4] ;  /* 0x0000000004027984 */ /* 0x000e680000000800 */
[----:B------:R-:W2:Y:S04]  /*3e90*/  LDS R7, [R4+0x800] ;  /* 0x0008000004077984 */ /* 0x000ea80000000800 */
        /* <DEDUP_REMOVED lines=29> */
[----:B------:R1:W-:Y:S01]  /*4070*/  STS.128 [R0+0x10], R32 ;  /* 0x0000102000007388 */ /* 0x0003e20000000c00 */
[----:B----4-:R-:W-:-:S03]  /*4080*/  FADD.FTZ R9, R3, R16 ;  /* 0x0000001003097221 */ /* 0x010fc60000010000 */
[----:B------:R-:W-:Y:S01]  /*4090*/  STS.128 [R0+0x400], R44 ;  /* 0x0004002c00007388 */ /* 0x000fe20000000c00 */
[----:B0-----:R-:W-:-:S03]  /*40a0*/  FADD.FTZ R11, R5, R18 ;  /* 0x00000012050b7221 */ /* 0x001fc60000010000 */
[----:B------:R-:W-:Y:S01]  /*40b0*/  STS.128 [R0+0x410], R52 ;  /* 0x0004103400007388 */ /* 0x000fe20000000c00 */
[----:B---3--:R-:W-:Y:S01]  /*40c0*/  FADD.FTZ R17, R6, R17 ;  /* 0x0000001106117221 */ /* 0x008fe20000010000 */
[----:B------:R-:W-:Y:S01]  /*40d0*/  BAR.SYNC.DEFER_BLOCKING 0x0 ;  /* 0x0000000000007b1d */ /* 0x000fe20000010000 */
[----:B-1----:R-:W-:-:S04]  /*40e0*/  IADD3 R35, P3, PT, R20, R93, RZ ;  /* 0x0000005d14237210 */ /* 0x002fc80007f7e0ff */
[----:B------:R-:W-:Y:S02]  /*40f0*/  IADD3.X R20, PT, PT, RZ, RZ, RZ, P3, !PT ;  /* 0x000000ffff147210 */ /* 0x000fe40001ffe4ff */
[C---:B------:R-:W-:Y:S02]  /*4100*/  SHF.L.U32 R28, R35.reuse, 0x2, RZ ;  /* 0x00000002231c7819 */ /* 0x040fe400000006ff */
[----:B------:R-:W-:Y:S02]  /*4110*/  SHF.L.U64.HI R35, R35, 0x2, R20 ;  /* 0x0000000223237819 */ /* 0x000fe40000010214 */
[C---:B------:R-:W-:Y:S02]  /*4120*/  IADD3 R30, P4, PT, R28.reuse, UR18, RZ ;  /* 0x000000121c1e7c10 */ /* 0x040fe4000ff9e0ff */
[----:B------:R-:W-:Y:S02]  /*4130*/  IADD3 R28, P5, PT, R28, UR16, RZ ;  /* 0x000000101c1c7c10 */ /* 0x000fe4000ffbe0ff */
[----:B------:R-:W-:-:S02]  /*4140*/  IADD3.X R37, PT, PT, R35, UR19, RZ, P4, !PT ;  /* 0x0000001323257c10 */ /* 0x000fc4000a7fe4ff */
[----:B------:R-:W-:Y:S02]  /*4150*/  @P2 MOV R2, R30 ;  /* 0x0000001e00022202 */ /* 0x000fe40000000f00 */
[-C--:B------:R-:W-:Y:S01]  /*4160*/  @P2 MOV R3, R37.reuse ;  /* 0x0000002500032202 */ /* 0x080fe20000000f00 */
[----:B------:R-:W0:Y:S01]  /*4170*/  LDS R19, [R4] ;  /* 0x0000000004137984 */ /* 0x000e220000000800 */
[----:B------:R-:W-:Y:S02]  /*4180*/  IADD3.X R35, PT, PT, R35, UR17, RZ, P5, !PT ;  /* 0x0000001123237c10 */ /* 0x000fe4000affe4ff */
[----:B------:R-:W-:Y:S01]  /*4190*/  @P2 IADD3 R30, P4, PT, R30, 0x200, RZ ;  /* 0x000002001e1e2810 */ /* 0x000fe20007f9e0ff */
[----:B------:R-:W1:Y:S01]  /*41a0*/  LDS R22, [R4+0x800] ;  /* 0x0008000004167984 */ /* 0x000e620000000800 */
[----:B------:R-:W-:Y:S02]  /*41b0*/  ISETP.GE.U32.AND P3, PT, R94, 0x200, PT ;  /* 0x000002005e00780c */ /* 0x000fe40003f66070 */
        /* <DEDUP_REMOVED lines=39> */
[----:B------:R-:W-:Y:S01]  /*4430*/  @P0 IMAD.MOV.U32 R6, RZ, RZ, R28 ;  /* 0x000000ffff060224 */ /* 0x000fe200078e001c */
[----:B0-----:R-:W-:Y:S02]  /*4440*/  @P1 MOV R2, R30 ;  /* 0x0000001e00021202 */ /* 0x001fe40000000f00 */
[----:B------:R-:W-:Y:S01]  /*4450*/  @P1 IADD3 R30, P2, PT, R30, 0x200, RZ ;  /* 0x000002001e1e1810 */ /* 0x000fe20007f5e0ff */
[----:B---3--:R-:W-:Y:S01]  /*4460*/  FADD.FTZ R8, R8, R29 ;  /* 0x0000001d08087221 */ /* 0x008fe20000010000 */
[----:B------:R-:W-:-:S02]  /*4470*/  @P1 MOV R3, R37 ;  /* 0x0000002500031202 */ /* 0x000fc40000000f00 */
[----:B------:R-:W-:Y:S01]  /*4480*/  @P1 IADD3.X R37, PT, PT, RZ, R37, RZ, P2, !PT ;  /* 0x00000025ff251210 */ /* 0x000fe200017fe4ff */
[----:B----4-:R-:W-:Y:S01]  /*4490*/  FADD.FTZ R13, R8, R13 ;  /* 0x0000000d080d7221 */ /* 0x010fe20000010000 */
        /* <DEDUP_REMOVED lines=19> */
.L_x_2884:
[----:B------:R-:W-:Y:S01]  /*45d0*/  HFMA2 R0, -RZ, RZ, 0, 5.9604644775390625e-08 ;  /* 0x00000001ff007431 */ /* 0x000fe200000001ff */
[----:B------:R-:W-:Y:S01]  /*45e0*/  BSSY B1, `(.L_x_2928) ;  /* 0x0000006000017945 */ /* 0x000fe20003800000 */
[----:B0-----:R-:W-:Y:S02]  /*45f0*/  MOV R81, 0x1f ;  /* 0x0000001f00517802 */ /* 0x001fe40000000f00 */
[----:B------:R-:W-:-:S07]  /*4600*/  MOV R2, 0xffffffff ;  /* 0xffffffff00027802 */ /* 0x000fce0000000f00 */
[----:B------:R-:W-:Y:S05]  /*4610*/  WARPSYNC.COLLECTIVE R2, `(.L_x_2929) ;  /* 0x0000000002087348 */ /* 0x000fea0003c00000 */
[----:B------:R0:W1:Y:S02]  /*4620*/  SHFL.BFLY P0, R88, R127, R0, R81 ;  /* 0x0c0000007f587389 */ /* 0x0000640000000051 */
[----:B01----:R-:W-:Y:S05]  /*4630*/  ENDCOLLECTIVE ;  /* 0x000000000000791b */ /* 0x003fea0003800000 */
.L_x_2929:
[----:B------:R-:W-:Y:S05]  /*4640*/  BSYNC B1 ;  /* 0x0000000000017941 */ /* 0x000fea0003800000 */
.L_x_2928:
[----:B------:R-:W-:Y:S02]  /*4650*/  MOV R0, R88 ;  /* 0x0000005800007202 */ /* 0x000fe40000000f00 */
[----:B------:R-:W-:Y:S02]  /*4660*/  MOV R81, 0x1f ;  /* 0x0000001f00517802 */ /* 0x000fe40000000f00 */
[----:B------:R-:W-:Y:S01]  /*4670*/  MOV R2, 0xffffffff ;  /* 0xffffffff00027802 */ /* 0x000fe20000000f00 */
[----:B------:R-:W-:Y:S01]  /*4680*/  FADD.FTZ R80, R0, R127 ;  /* 0x0000007f00507221 */ /* 0x000fe20000010000 */
[----:B------:R-:W-:Y:S01]  /*4690*/  MOV R127, R128 ;  /* 0x00000080007f7202 */ /* 0x000fe20000000f00 */
[----:B------:R-:W-:-:S07]  /*46a0*/  HFMA2 R0, -RZ, RZ, 0, 5.9604644775390625e-08 ;  /* 0x00000001ff007431 */ /* 0x000fce00000001ff */
[----:B------:R-:W-:Y:S05]  /*46b0*/  WARPSYNC.COLLECTIVE R2, `(.L_x_2930) ;  /* 0x0000000002087348 */ /* 0x000fea0003c00000 */
[----:B------:R0:W1:Y:S02]  /*46c0*/  SHFL.BFLY P0, R88, R127, R0, R81 ;  /* 0x0c0000007f587389 */ /* 0x0000640000000051 */
[----:B01----:R-:W-:Y:S05]  /*46d0*/  ENDCOLLECTIVE ;  /* 0x000000000000791b */ /* 0x003fea0003800000 */
.L_x_2930:
[----:B------:R-:W-:Y:S01]  /*46e0*/  MOV R127, R80 ;  /* 0x00000050007f7202 */ /* 0x000fe20000000f00 */
[----:B------:R-:W-:Y:S01]  /*46f0*/  HFMA2 R0, -RZ, RZ, 0, 1.1920928955078125e-07 ;  /* 0x00000002ff007431 */ /* 0x000fe200000001ff */
[----:B------:R-:W-:-:S07]  /*4700*/  MOV R83, R88 ;  /* 0x0000005800537202 */ /* 0x000fce0000000f00 */
[----:B------:R-:W-:Y:S05]  /*4710*/  WARPSYNC.COLLECTIVE R2, `(.L_x_2931) ;  /* 0x0000000002087348 */ /* 0x000fea0003c00000 */
[----:B------:R0:W1:Y:S02]  /*4720*/  SHFL.BFLY P0, R88, R127, R0, R81 ;  /* 0x0c0000007f587389 */ /* 0x0000640000000051 */
[----:B01----:R-:W-:Y:S05]  /*4730*/  ENDCOLLECTIVE ;  /* 0x000000000000791b */ /* 0x003fea0003800000 */
.L_x_2931:
[----:B------:R-:W-:-:S05]  /*4740*/  FADD.FTZ R83, R83, R128 ;  /* 0x0000008053537221 */ /* 0x000fca0000010000 */
[----:B------:R-:W-:Y:S02]  /*4750*/  MOV R127, R83 ;  /* 0x00000053007f7202 */ /* 0x000fe40000000f00 */
[----:B------:R-:W-:-:S07]  /*4760*/  MOV R85, R88 ;  /* 0x0000005800557202 */ /* 0x000fce0000000f00 */
[----:B------:R-:W-:Y:S05]  /*4770*/  WARPSYNC.COLLECTIVE R2, `(.L_x_2932) ;  /* 0x0000000002087348 */ /* 0x000fea0003c00000 */
[----:B------:R0:W1:Y:S02]  /*4780*/  SHFL.BFLY P0, R88, R127, R0, R81 ;  /* 0x0c0000007f587389 */ /* 0x0000640000000051 */
[----:B01----:R-:W-:Y:S05]  /*4790*/  ENDCOLLECTIVE ;  /* 0x000000000000791b */ /* 0x003fea0003800000 */
.L_x_2932:
[----:B------:R-:W-:-:S05]  /*47a0*/  FADD.FTZ R85, R80, R85 ;  /* 0x0000005550557221 */ /* 0x000fca0000010000 */
[----:B------:R-:W-:Y:S01]  /*47b0*/  MOV R127, R85 ;  /* 0x00000055007f7202 */ /* 0x000fe20000000f00 */
[----:B------:R-:W-:Y:S01]  /*47c0*/  HFMA2 R0, -RZ, RZ, 0, 2.384185791015625e-07 ;  /* 0x00000004ff007431 */ /* 0x000fe200000001ff */
[----:B------:R-:W-:-:S07]  /*47d0*/  MOV R82, R88 ;  /* 0x0000005800527202 */ /* 0x000fce0000000f00 */
[----:B------:R-:W-:Y:S05]  /*47e0*/  WARPSYNC.COLLECTIVE R2, `(.L_x_2933) ;  /* 0x0000000002087348 */ /* 0x000fea0003c00000 */
[----:B------:R0:W1:Y:S02]  /*47f0*/  SHFL.BFLY P0, R88, R127, R0, R81 ;  /* 0x0c0000007f587389 */ /* 0x0000640000000051 */
[----:B01----:R-:W-:Y:S05]  /*4800*/  ENDCOLLECTIVE ;  /* 0x000000000000791b */ /* 0x003fea0003800000 */
.L_x_2933:
[----:B------:R-:W-:-:S05]  /*4810*/  FADD.FTZ R82, R83, R82 ;  /* 0x0000005253527221 */ /* 0x000fca0000010000 */
[----:B------:R-:W-:Y:S02]  /*4820*/  MOV R127, R82 ;  /* 0x00000052007f7202 */ /* 0x000fe40000000f00 */
[----:B------:R-:W-:-:S07]  /*4830*/  MOV R84, R88 ;  /* 0x0000005800547202 */ /* 0x000fce0000000f00 */
[----:B------:R-:W-:Y:S05]  /*4840*/  WARPSYNC.COLLECTIVE R2, `(.L_x_2934) ;  /* 0x0000000002087348 */ /* 0x000fea0003c00000 */
[----:B------:R0:W1:Y:S02]  /*4850*/  SHFL.BFLY P0, R88, R127, R0, R81 ;  /* 0x0c0000007f587389 */ /* 0x0000640000000051 */
[----:B01----:R-:W-:Y:S05]  /*4860*/  ENDCOLLECTIVE ;  /* 0x000000000000791b */ /* 0x003fea0003800000 */
.L_x_2934:
[----:B------:R-:W-:-:S05]  /*4870*/  FADD.FTZ R84, R85, R84 ;  /* 0x0000005455547221 */ /* 0x000fca0000010000 */
[----:B------:R-:W-:Y:S01]  /*4880*/  MOV R127, R84 ;  /* 0x00000054007f7202 */ /* 0x000fe20000000f00 */
[----:B------:R-:W-:Y:S01]  /*4890*/  HFMA2 R0, -RZ, RZ, 0, 4.76837158203125e-07 ;  /* 0x00000008ff007431 */ /* 0x000fe200000001ff */
[----:B------:R-:W-:-:S07]  /*48a0*/  MOV R87, R88 ;  /* 0x0000005800577202 */ /* 0x000fce0000000f00 */
[----:B------:R-:W-:Y:S05]  /*48b0*/  WARPSYNC.COLLECTIVE R2, `(.L_x_2935) ;  /* 0x0000000002087348 */ /* 0x000fea0003c00000 */
[----:B------:R0:W1:Y:S02]  /*48c0*/  SHFL.BFLY P0, R88, R127, R0, R81 ;  /* 0x0c0000007f587389 */ /* 0x0000640000000051 */
[----:B01----:R-:W-:Y:S05]  /*48d0*/  ENDCOLLECTIVE ;  /* 0x000000000000791b */ /* 0x003fea0003800000 */
.L_x_2935:
[----:B------:R-:W-:-:S05]  /*48e0*/  FADD.FTZ R87, R82, R87 ;  /* 0x0000005752577221 */ /* 0x000fca0000010000 */
[----:B------:R-:W-:Y:S02]  /*48f0*/  MOV R127, R87 ;  /* 0x00000057007f7202 */ /* 0x000fe40000000f00 */
[----:B------:R-:W-:-:S07]  /*4900*/  MOV R89, R88 ;  /* 0x0000005800597202 */ /* 0x000fce0000000f00 */
[----:B------:R-:W-:Y:S05]  /*4910*/  WARPSYNC.COLLECTIVE R2, `(.L_x_2936) ;  /* 0x0000000002087348 */ /* 0x000fea0003c00000 */
[----:B------:R0:W1:Y:S02]  /*4920*/  SHFL.BFLY P0, R88, R127, R0, R81 ;  /* 0x0c0000007f587389 */ /* 0x0000640000000051 */
[----:B01----:R-:W-:Y:S05]  /*4930*/  ENDCOLLECTIVE ;  /* 0x000000000000791b */ /* 0x003fea0003800000 */
.L_x_2936:
[----:B------:R-:W-:-:S05]  /*4940*/  FADD.FTZ R89, R84, R89 ;  /* 0x0000005954597221 */ /* 0x000fca0000010000 */
[----:B------:R-:W-:Y:S01]  /*4950*/  MOV R127, R89 ;  /* 0x00000059007f7202 */ /* 0x000fe20000000f00 */
[----:B------:R-:W-:Y:S01]  /*4960*/  HFMA2 R0, -RZ, RZ, 0, 9.5367431640625e-07 ;  /* 0x00000010ff007431 */ /* 0x000fe200000001ff */
[----:B------:R-:W-:-:S07]  /*4970*/  MOV R86, R88 ;  /* 0x0000005800567202 */ /* 0x000fce0000000f00 */
[----:B------:R-:W-:Y:S05]  /*4980*/  WARPSYNC.COLLECTIVE R2, `(.L_x_2937) ;  /* 0x0000000002087348 */ /* 0x000fea0003c00000 */
[----:B------:R0:W1:Y:S02]  /*4990*/  SHFL.BFLY P0, R88, R127, R0, R81 ;  /* 0x0c0000007f587389 */ /* 0x0000640000000051 */
[----:B01----:R-:W-:Y:S05]  /*49a0*/  ENDCOLLECTIVE ;  /* 0x000000000000791b */ /* 0x003fea0003800000 */
.L_x_2937:
[----:B------:R-:W-:-:S05]  /*49b0*/  FADD.FTZ R86, R87, R86 ;  /* 0x0000005657567221 */ /* 0x000fca0000010000 */
[----:B------:R-:W-:Y:S02]  /*49c0*/  MOV R127, R86 ;  /* 0x00000056007f7202 */ /* 0x000fe40000000f00 */
[----:B------:R-:W-:-:S07]  /*49d0*/  MOV R80, R88 ;  /* 0x0000005800507202 */ /* 0x000fce0000000f00 */
[----:B------:R-:W-:Y:S05]  /*49e0*/  WARPSYNC.COLLECTIVE R2, `(.L_x_2938) ;  /* 0x0000000002087348 */ /* 0x000fea0003c00000 */
[----:B------:R0:W1:Y:S02]  /*49f0*/  SHFL.BFLY P0, R88, R127, R0, R81 ;  /* 0x0c0000007f587389 */ /* 0x0000640000000051 */
[----:B01----:R-:W-:Y:S05]  /*4a00*/  ENDCOLLECTIVE ;  /* 0x000000000000791b */ /* 0x003fea0003800000 */
.L_x_2938:
[----:B------:R-:W-:Y:S01]  /*4a10*/  MOV R83, R88 ;  /* 0x0000005800537202 */ /* 0x000fe20000000f00 */
[----:B------:R-:W-:Y:S06]  /*4a20*/  BRA `(.L_x_2939) ;  /* 0xffffffc800c47947 */ /* 0x000fec000383ffff */
.L_x_2940:
        /* <DEDUP_REMOVED lines=13> */
.L_x_11210:


//--------------------- .text._ZN10layer_norm13ln_bwd_kernelINS_13Kernel_traitsI13__nv_bfloat16S2_fS2_fjLj512ELj1ELj4ELj1ELj16ENS_18Kernel_traits_baseILj512ES2_S2_fS2_fjLj128EEEEELb0ELb0ELb1ELb1EEEvNS_9BwdParamsE --------------------------
	.section	.text._ZN10layer_norm13ln_bwd_kernelINS_13Kernel_traitsI13__nv_bfloat16S2_fS2_fjLj512ELj1ELj4ELj1ELj16ENS_18Kernel_traits_baseILj512ES2_S2_fS2_fjLj128EEEEELb0ELb0ELb1ELb1EEEvNS_9BwdParamsE,"ax",@progbits
	.align	128
        .global         _ZN10layer_norm13ln_bwd_kernelINS_13Kernel_traitsI13__nv_bfloat16S2_fS2_fjLj512ELj1ELj4ELj1ELj16ENS_18Kernel_traits_baseILj512ES2_S2_fS2_fjLj128EEEEELb0ELb0ELb1ELb1EEEvNS_9BwdParamsE
        .type           _ZN10layer_norm13ln_bwd_kernelINS_13Kernel_traitsI13__nv_bfloat16S2_fS2_fjLj512ELj1ELj4ELj1ELj16ENS_18Kernel_traits_baseILj512ES2_S2_fS2_fjLj128EEEEELb0ELb0ELb1ELb1EEEvNS_9BwdParamsE,@function
        .size           _ZN10layer_norm13ln_bwd_kernelINS_13Kernel_traitsI13__nv_bfloat16S2_fS2_fjLj512ELj1ELj4ELj1ELj16ENS_18Kernel_traits_baseILj512ES2_S2_fS2_fjLj128EEEEELb0ELb0ELb1ELb1EEEvNS_9BwdParamsE,(.L_x_11211 - _ZN10layer_norm13ln_bwd_kernelINS_13Kernel_traitsI13__nv_bfloat16S2_fS2_fjLj512ELj1ELj4ELj1ELj16ENS_18Kernel_traits_baseILj512ES2_S2_fS2_fjLj128EEEEELb0ELb0ELb1ELb1EEEvNS_9BwdParamsE)
        .other          _ZN10layer_norm13ln_bwd_kernelINS_13Kernel_traitsI13__nv_bfloat16S2_fS2_fjLj512ELj1ELj4ELj1ELj16ENS_18Kernel_traits_baseILj512ES2_S2_fS2_fjLj128EEEEELb0ELb0ELb1ELb1EEEvNS_9BwdParamsE,@"STO_CUDA_ENTRY STV_DEFAULT"
_ZN10layer_norm13ln_bwd_kernelINS_13Kernel_traitsI13__nv_bfloat16S2_fS2_fjLj512ELj1ELj4ELj1ELj16ENS_18Kernel_traits_baseILj512ES2_S2_fS2_fjLj128EEEEELb0ELb0ELb1ELb1EEEvNS_9BwdParamsE:
.text._ZN10layer_norm13ln_bwd_kernelINS_13Kernel_traitsI13__nv_bfloat16S2_fS2_fjLj512ELj1ELj4ELj1ELj16ENS_18Kernel_traits_baseILj512ES2_S2_fS2_fjLj128EEEEELb0ELb0ELb1ELb1EEEvNS_9BwdParamsE:
        /* <DEDUP_REMOVED lines=48> */
.L_x_2985:
[----:B------:R-:W1:Y:S08]  /*0300*/  LDC.64 R82, c[0x0][0x3f8] ;  /* 0x0000fe00ff527b82 */ /* 0x000e700000000a00 */
[----:B------:R-:W2:Y:S08]  /*0310*/  LDC.64 R104, c[0x0][0x3c8] ;  /* 0x0000f200ff687b82 */ /* 0x000eb00000000a00 */
[----:B------:R-:W3:Y:S01]  /*0320*/  LDC.64 R80, c[0x0][0x3f0] ;  /* 0x0000fc00ff507b82 */ /* 0x000ee20000000a00 */
[----:B-1----:R-:W-:-:S05]  /*0330*/  IMAD.WIDE R82, R2, 0x4, R82 ;  /* 0x0000000402527825 */ /* 0x002fca00078e0252 */
[----:B------:R-:W4:Y:S01]  /*0340*/  LDG.E R11, desc[UR6][R82.64] ;  /* 0x00000006520b7981 */ /* 0x000f22000c1e1900 */
[----:B--2---:R-:W-:-:S06]  /*0350*/  IMAD.WIDE R104, R2, 0x4, R104 ;  /* 0x0000000402687825 */ /* 0x004fcc00078e0268 */
[----:B------:R1:W5:Y:S01]  /*0360*/  LDG.E R104, desc[UR6][R104.64] ;  /* 0x0000000668687981 */ /* 0x000362000c1e1900 */
[----:B---3--:R-:W-:-:S05]  /*0370*/  IMAD.WIDE R80, R2, 0x4, R80 ;  /* 0x0000000402507825 */ /* 0x008fca00078e0250 */
[----:B------:R1:W5:Y:S01]  /*0380*/  LDG.E R105, desc[UR6][R80.64] ;  /* 0x0000000650697981 */ /* 0x000362000c1e1900 */
[----:B------:R-:W-:Y:S01]  /*0390*/  BSSY.RECONVERGENT B1, `(.L_x_2943) ;  /* 0x00000dc000017945 */ /* 0x000fe20003800200 */
[----:B------:R-:W-:Y:S02]  /*03a0*/  MOV R120, RZ ;  /* 0x000000ff00787202 */ /* 0x000fe40000000f00 */
[----:B------:R-:W-:Y:S02]  /*03b0*/  MOV R119, RZ ;  /* 0x000000ff00777202 */ /* 0x000fe40000000f00 */
[----:B----4-:R-:W-:-:S13]  /*03c0*/  ISETP.GE.AND P2, PT, R11, 0x1, PT ;  /* 0x000000010b00780c */ /* 0x010fda0003f46270 */
[----:B-1----:R-:W-:Y:S05]  /*03d0*/  @!P2 BRA `(.L_x_2944) ;  /* 0x0000000c0010a947 */ /* 0x002fea0003800000 */
[----:B------:R-:W1:Y:S01]  /*03e0*/  S2R R86, SR_TID.X ;  /* 0x0000000000567919 */ /* 0x000e620000002100 */
[----:B------:R-:W2:Y:S01]  /*03f0*/  LDC.64 R82, c[0x0][0x3a8] ;  /* 0x0000ea00ff527b82 */ /* 0x000ea20000000a00 */
[----:B------:R-:W-:Y:S01]  /*0400*/  IADD3 R84, PT, PT, R11, -0x1, RZ ;  /* 0xffffffff0b547810 */ /* 0x000fe20007ffe0ff */
[C---:B------:R-:W-:Y:S01]  /*0410*/  IMAD R0, R2.reuse, UR9, RZ ;  /* 0x0000000902007c24 */ /* 0x040fe2000f8e02ff */
[----:B------:R-:W-:Y:S02]  /*0420*/  SHF.R.S32.HI R89, RZ, 0x1f, R2 ;  /* 0x0000001fff597819 */ /* 0x000fe40000011402 */
[----:B0-----:R-:W-:Y:S01]  /*0430*/  LEA R106, P0, R2, UR10, 0x2 ;  /* 0x0000000a026a7c11 */ /* 0x001fe2000f8010ff */
[----:B------:R-:W-:Y:S01]  /*0440*/  IMAD R84, R84, UR9, RZ ;  /* 0x0000000954547c24 */ /* 0x000fe2000f8e02ff */
[----:B------:R-:W-:Y:S01]  /*0450*/  SHF.R.S32.HI R85, RZ, 0x1f, R0 ;  /* 0x0000001fff557819 */ /* 0x000fe20000011400 */
[----:B------:R-:W0:Y:S01]  /*0460*/  LDC.64 R80, c[0x0][0x428] ;  /* 0x00010a00ff507b82 */ /* 0x000e220000000a00 */
[----:B------:R-:W-:-:S02]  /*0470*/  LEA.HI.X R107, R2, UR11, R89, 0x2, P0 ;  /* 0x0000000b026b7c11 */ /* 0x000fc400080f1459 */
[----:B------:R-:W-:Y:S02]  /*0480*/  SHF.R.S32.HI R87, RZ, 0x1f, R84 ;  /* 0x0000001fff577819 */ /* 0x000fe40000011454 */
[----:B------:R-:W-:Y:S02]  /*0490*/  LEA.HI R85, R85, R0, RZ, 0x3 ;  /* 0x0000000055557211 */ /* 0x000fe400078f18ff */
[----:B------:R-:W-:Y:S01]  /*04a0*/  LEA.HI R87, R87, R84, RZ, 0x3 ;  /* 0x0000005457577211 */ /* 0x000fe200078f18ff */
[----:B------:R3:W4:Y:S01]  /*04b0*/  LDG.E R0, desc[UR6][R106.64] ;  /* 0x000000066a007981 */ /* 0x000722000c1e1900 */
[----:B-1----:R-:W-:-:S04]  /*04c0*/  LOP3.LUT R86, R86, 0x1f, RZ, 0xc0, !PT ;  /* 0x0000001f56567812 */ /* 0x002fc800078ec0ff */
[-C--:B------:R-:W-:Y:S02]  /*04d0*/  LEA.HI.SX32 R113, R85, R86.reuse, 0x1d ;  /* 0x0000005655717211 */ /* 0x080fe400078feaff */
[----:B------:R-:W-:Y:S02]  /*04e0*/  LEA.HI.SX32 R111, R87, R86, 0x1d ;  /* 0x00000056576f7211 */ /* 0x000fe400078feaff */
[C---:B------:R-:W-:Y:S01]  /*04f0*/  IADD3 R115, PT, PT, R113.reuse, 0x20, RZ ;  /* 0x0000002071737810 */ /* 0x040fe20007ffe0ff */
[----:B--2---:R-:W-:-:S04]  /*0500*/  IMAD.WIDE.U32 R108, R113, 0x20, R82 ;  /* 0x00000020716c7825 */ /* 0x004fc800078e0052 */
[----:B0-----:R-:W-:Y:S01]  /*0510*/  IMAD.WIDE.U32 R88, R111, 0x10, R80 ;  /* 0x000000106f587825 */ /* 0x001fe200078e0050 */
[----:B------:R-:W2:Y:S03]  /*0520*/  LDG.E.128 R84, desc[UR6][R108.64] ;  /* 0x000000066c547981 */ /* 0x000ea6000c1e1d00 */
[----:B------:R-:W-:Y:S01]  /*0530*/  IMAD.WIDE.U32 R116, R115, 0x20, R82 ;  /* 0x0000002073747825 */ /* 0x000fe200078e0052 */
[----:B------:R0:W2:Y:S04]  /*0540*/  LDG.E.128 R92, desc[UR6][R108.64+0x10] ;  /* 0x000010066c5c7981 */ /* 0x0000a8000c1e1d00 */
[----:B------:R-:W2:Y:S04]  /*0550*/  LDG.E.128 R88, desc[UR6][R88.64] ;  /* 0x0000000658587981 */ /* 0x000ea8000c1e1d00 */
[----:B------:R-:W2:Y:S04]  /*0560*/  LDG.E.128 R96, desc[UR6][R116.64] ;  /* 0x0000000674607981 */ /* 0x000ea8000c1e1d00 */
[----:B------:R-:W2:Y:S01]  /*0570*/  LDG.E.128 R100, desc[UR6][R116.64+0x10] ;  /* 0x0000100674647981 */ /* 0x000ea2000c1e1d00 */
[----:B------:R-:W-:-:S05]  /*0580*/  IADD3 R83, PT, PT, R111, 0x20, RZ ;  /* 0x000000206f537810 */ /* 0x000fca0007ffe0ff */
[----:B------:R-:W-:-:S06]  /*0590*/  IMAD.WIDE.U32 R80, R83, 0x10, R80 ;  /* 0x0000001053507825 */ /* 0x000fcc00078e0050 */
[----:B------:R-:W2:Y:S01]  /*05a0*/  LDG.E.128 R80, desc[UR6][R80.64] ;  /* 0x0000000650507981 */ /* 0x000ea2000c1e1d00 */
[----:B---3--:R-:W-:Y:S02]  /*05b0*/  MOV R106, UR14 ;  /* 0x0000000e006a7c02 */ /* 0x008fe40008000f00 */
[----:B------:R-:W-:Y:S02]  /*05c0*/  MOV R107, UR15 ;  /* 0x0000000f006b7c02 */ /* 0x000fe40008000f00 */
[----:B------:R-:W-:-:S04]  /*05d0*/  ISETP.NE.U32.AND P0, PT, R106, RZ, PT ;  /* 0x000000ff6a00720c */ /* 0x000fc80003f05070 */
[----:B------:R-:W-:-:S13]  /*05e0*/  ISETP.NE.AND.EX P0, PT, R107, RZ, PT, P0 ;  /* 0x000000ff6b00720c */ /* 0x000fda0003f05300 */
[----:B------:R-:W1:Y:S08]  /*05f0*/  @P0 LDC.64 R110, c[0x0][0x438] ;  /* 0x00010e00ff6e0b82 */ /* 0x000e700000000a00 */
[----:B0-----:R-:W0:Y:S01]  /*0600*/  @P0 LDC.64 R108, c[0x0][0x438] ;  /* 0x00010e00ff6c0b82 */ /* 0x001e220000000a00 */
[----:B------:R-:W-:Y:S01]  /*0610*/  ISETP.NE.AND P1, PT, RZ, UR8, PT ;  /* 0x00000008ff007c0c */ /* 0x000fe2000bf25270 */
[----:B-1----:R-:W-:-:S05]  /*0620*/  @P0 IMAD.WIDE.U32 R110, R113, 0x20, R110 ;  /* 0x00000020716e0825 */ /* 0x002fca00078e006e */
[----:B------:R-:W5:Y:S01]  /*0630*/  @P0 LDG.E.128 R24, desc[UR6][R110.64] ;  /* 0x000000066e180981 */ /* 0x000f62000c1e1d00 */
[----:B0-----:R-:W-:-:S03]  /*0640*/  @P0 IMAD.WIDE.U32 R112, R115, 0x20, R108 ;  /* 0x0000002073700825 */ /* 0x001fc600078e006c */
[----:B------:R-:W5:Y:S04]  /*0650*/  @P0 LDG.E.128 R20, desc[UR6][R110.64+0x10] ;  /* 0x000010066e140981 */ /* 0x000f68000c1e1d00 */
[----:B------:R-:W5:Y:S04]  /*0660*/  @P0 LDG.E.128 R16, desc[UR6][R112.64] ;  /* 0x0000000670100981 */ /* 0x000f68000c1e1d00 */
[----:B------:R0:W5:Y:S02]  /*0670*/  @P0 LDG.E.128 R12, desc[UR6][R112.64+0x10] ;  /* 0x00001006700c0981 */ /* 0x000164000c1e1d00 */
[----:B0-----:R-:W-:-:S02]  /*0680*/  SHF.L.U32 R113, R48, 0x10, RZ ;  /* 0x0000001030717819 */ /* 0x001fc400000006ff */
[----:B------:R-:W-:Y:S02]  /*0690*/  SHF.L.U32 R112, R49, 0x10, RZ ;  /* 0x0000001031707819 */ /* 0x000fe400000006ff */
[----:B------:R-:W-:Y:S02]  /*06a0*/  SHF.L.U32 R117, R4, 0x10, RZ ;  /* 0x0000001004757819 */ /* 0x000fe400000006ff */
[----:B----4-:R-:W-:-:S05]  /*06b0*/  FSEL R0, R0, RZ, !P1 ;  /* 0x000000ff00007208 */ /* 0x010fca0004800000 */
[C---:B--2---:R-:W-:Y:S01]  /*06c0*/  FADD.FTZ R84, -R0.reuse, R84 ;  /* 0x0000005400547221 */ /* 0x044fe20000010100 */
[C---:B------:R-:W-:Y:S01]  /*06d0*/  FADD.FTZ R86, -R0.reuse, R86 ;  /* 0x0000005600567221 */ /* 0x040fe20000010100 */
[C---:B------:R-:W-:Y:S01]  /*06e0*/  FADD.FTZ R108, -R0.reuse, R87 ;  /* 0x00000057006c7221 */ /* 0x040fe20000010100 */
[C---:B------:R-:W-:Y:S01]  /*06f0*/  FADD.FTZ R85, -R0.reuse, R85 ;  /* 0x0000005500557221 */ /* 0x040fe20000010100 */
[C---:B------:R-:W-:Y:S01]  /*0700*/  FADD.FTZ R92, -R0.reuse, R92 ;  /* 0x0000005c005c7221 */ /* 0x040fe20000010100 */
[C---:B------:R-:W-:Y:S01]  /*0710*/  FADD.FTZ R93, -R0.reuse, R93 ;  /* 0x0000005d005d7221 */ /* 0x040fe20000010100 */
[C---:B------:R-:W-:Y:S01]  /*0720*/  FADD.FTZ R94, -R0.reuse, R94 ;  /* 0x0000005e005e7221 */ /* 0x040fe20000010100 */
[----:B------:R-:W-:Y:S01]  /*0730*/  FADD.FTZ R95, -R0, R95 ;  /* 0x0000005f005f7221 */ /* 0x000fe20000010100 */
[C---:B------:R-:W-:Y:S02]  /*0740*/  PRMT R87, R88.reuse, 0x7632, R87 ;  /* 0x0000763258577816 */ /* 0x040fe40000000057 */
[----:B------:R-:W-:-:S02]  /*0750*/  SHF.L.U32 R88, R88, 0x10, RZ ;  /* 0x0000001058587819 */ /* 0x000fc400000006ff */
[C---:B------:R-:W-:Y:S01]  /*0760*/  PRMT R109, R89.reuse, 0x7632, R109 ;  /* 0x00007632596d7816 */ /* 0x040fe2000000006d */
        /* <DEDUP_REMOVED lines=9> */
[C---:B-----5:R-:W-:Y:S01]  /*0800*/  FMUL.FTZ R0, R104.reuse, R84 ;  /* 0x0000005468007220 */ /* 0x060fe20000410000 */
[----:B------:R-:W-:Y:S01]  /*0810*/  FMUL.FTZ R86, R104, R86 ;  /* 0x0000005668567220 */ /* 0x000fe20000410000 */
        /* <DEDUP_REMOVED lines=8> */
[----:B------:R-:W-:-:S02]  /*08a0*/  SHF.L.U32 R112, R87, 0x10, RZ ;  /* 0x0000001057707819 */ /* 0x000fc400000006ff */
[C---:B------:R-:W-:Y:S02]  /*08b0*/  PRMT R110, R90.reuse, 0x7632, R110 ;  /* 0x000076325a6e7816 */ /* 0x040fe4000000006e */
[----:B------:R-:W-:Y:S01]  /*08c0*/  SHF.L.U32 R114, R109, 0x10, RZ ;  /* 0x000000106d727819 */ /* 0x000fe200000006ff */
[-C--:B------:R-:W-:Y:S01]  /*08d0*/  FMUL.FTZ R87, R89, R112.reuse ;  /* 0x0000007059577220 */ /* 0x080fe20000410000 */
[----:B------:R-:W-:Y:S01]  /*08e0*/  SHF.L.U32 R90, R90, 0x10, RZ ;  /* 0x000000105a5a7819 */ /* 0x000fe200000006ff */
[----:B------:R-:W-:Y:S01]  /*08f0*/  FFMA.FTZ R57, R85, R112, R57 ;  /* 0x0000007055397223 */ /* 0x000fe20000010039 */
[----:B------:R-:W-:Y:S01]  /*0900*/  PRMT R111, R91, 0x7632, R111 ;  /* 0x000076325b6f7816 */ /* 0x000fe2000000006f */
[----:B------:R-:W-:Y:S01]  /*0910*/  FADD.FTZ R53, R53, R112 ;  /* 0x0000007035357221 */ /* 0x000fe20000010000 */
[----:B------:R-:W-:Y:S01]  /*0920*/  SHF.L.U32 R109, R50, 0x10, RZ ;  /* 0x00000010326d7819 */ /* 0x000fe200000006ff */
[C---:B------:R-:W-:Y:S01]  /*0930*/  FMUL.FTZ R92, R104.reuse, R92 ;  /* 0x0000005c685c7220 */ /* 0x040fe20000410000 */
[----:B------:R-:W-:Y:S01]  /*0940*/  SHF.L.U32 R91, R91, 0x10, RZ ;  /* 0x000000105b5b7819 */ /* 0x000fe200000006ff */
[C---:B------:R-:W-:Y:S01]  /*0950*/  FMUL.FTZ R94, R104.reuse, R94 ;  /* 0x0000005e685e7220 */ /* 0x040fe20000410000 */
[----:B------:R-:W-:Y:S01]  /*0960*/  SHF.L.U32 R112, R51, 0x10, RZ ;  /* 0x0000001033707819 */ /* 0x000fe200000006ff */
[----:B------:R-:W-:Y:S01]  /*0970*/  FMUL.FTZ R108, R104, R108 ;  /* 0x0000006c686c7220 */ /* 0x000fe20000410000 */
[----:B------:R-:W-:Y:S01]  /*0980*/  SHF.L.U32 R113, R8, 0x10, RZ ;  /* 0x0000001008717819 */ /* 0x000fe200000006ff */
[-C--:B------:R-:W-:Y:S01]  /*0990*/  FMUL.FTZ R109, R109, R90.reuse ;  /* 0x0000005a6d6d7220 */ /* 0x080fe20000410000 */
[----:B------:R-:W-:Y:S01]  /*09a0*/  FADD.FTZ R60, R60, R90 ;  /* 0x0000005a3c3c7221 */ /* 0x000fe20000010000 */
[----:B------:R-:W-:Y:S01]  /*09b0*/  FFMA.FTZ R36, R92, R90, R36 ;  /* 0x0000005a5c247223 */ /* 0x000fe20000010024 */
[-C--:B------:R-:W-:Y:S01]  /*09c0*/  FMUL.FTZ R90, R112, R91.reuse ;  /* 0x0000005b705a7220 */ /* 0x080fe20000410000 */
[----:B------:R-:W-:Y:S01]  /*09d0*/  FADD.FTZ R62, R62, R91 ;  /* 0x0000005b3e3e7221 */ /* 0x000fe20000010000 */
[----:B------:R-:W-:Y:S01]  /*09e0*/  FFMA.FTZ R38, R94, R91, R38 ;  /* 0x0000005b5e267223 */ /* 0x000fe20000010026 */
[-C--:B------:R-:W-:Y:S01]  /*09f0*/  FMUL.FTZ R89, R113, R114.reuse ;  /* 0x0000007271597220 */ /* 0x080fe20000410000 */
[----:B------:R-:W-:Y:S01]  /*0a00*/  FFMA.FTZ R59, R108, R114, R59 ;  /* 0x000000726c3b7223 */ /* 0x000fe2000001003b */
[----:B------:R-:W-:Y:S01]  /*0a10*/  FADD.FTZ R55, R55, R114 ;  /* 0x0000007237377221 */ /* 0x000fe20000010000 */
[----:B------:R-:W-:-:S02]  /*0a20*/  SHF.L.U32 R91, R9, 0x10, RZ ;  /* 0x00000010095b7819 */ /* 0x000fc400000006ff */
[----:B------:R-:W-:Y:S02]  /*0a30*/  SHF.L.U32 R112, R110, 0x10, RZ ;  /* 0x000000106e707819 */ /* 0x000fe400000006ff */
[----:B------:R-:W-:Y:S02]  /*0a40*/  SHF.L.U32 R113, R10, 0x10, RZ ;  /* 0x000000100a717819 */ /* 0x000fe400000006ff */
[----:B------:R-:W-:Y:S01]  /*0a50*/  SHF.L.U32 R114, R111, 0x10, RZ ;  /* 0x000000106f727819 */ /* 0x000fe200000006ff */
[C---:B------:R-:W-:Y:S01]  /*0a60*/  FMUL.FTZ R110, R104.reuse, R95 ;  /* 0x0000005f686e7220 */ /* 0x040fe20000410000 */
[----:B------:R-:W-:Y:S01]  /*0a70*/  FMUL.FTZ R93, R104, R93 ;  /* 0x0000005d685d7220 */ /* 0x000fe20000410000 */
[----:B------:R-:W-:Y:S01]  /*0a80*/  FMUL.FTZ R95, R91, R112 ;  /* 0x000000705b5f7220 */ /* 0x000fe20000410000 */
[----:B------:R-:W-:Y:S01]  /*0a90*/  SHF.L.U32 R111, R44, 0x10, RZ ;  /* 0x000000102c6f7819 */ /* 0x000fe200000006ff */
[-C--:B------:R-:W-:Y:S01]  /*0aa0*/  FMUL.FTZ R91, R113, R114.reuse ;  /* 0x00000072715b7220 */ /* 0x080fe20000410000 */
[----:B------:R-:W-:Y:S01]  /*0ab0*/  FADD.FTZ R63, R63, R114 ;  /* 0x000000723f3f7221 */ /* 0x000fe20000010000 */
[----:B------:R-:W-:Y:S01]  /*0ac0*/  FFMA.FTZ R39, R110, R114, R39 ;  /* 0x000000726e277223 */ /* 0x000fe20000010027 */
[----:B------:R-:W-:Y:S01]  /*0ad0*/  SHF.L.U32 R113, R80, 0x10, RZ ;  /* 0x0000001050717819 */ /* 0x000fe200000006ff */
[----:B------:R-:W-:Y:S01]  /*0ae0*/  FADD.FTZ R61, R61, R112 ;  /* 0x000000703d3d7221 */ /* 0x000fe20000010000 */
[----:B------:R-:W-:Y:S01]  /*0af0*/  FFMA.FTZ R37, R93, R112, R37 ;  /* 0x000000705d257223 */ /* 0x000fe20000010025 */
[C---:B------:R-:W-:Y:S01]  /*0b00*/  FMUL.FTZ R96, R104.reuse, R96 ;  /* 0x0000006068607220 */ /* 0x040fe20000410000 */
[----:B------:R-:W-:Y:S01]  /*0b10*/  SHF.L.U32 R114, R45, 0x10, RZ ;  /* 0x000000102d727819 */ /* 0x000fe200000006ff */
[----:B------:R-:W-:Y:S01]  /*0b20*/  FMUL.FTZ R112, R104, R98 ;  /* 0x0000006268707220 */ /* 0x000fe20000410000 */
[----:B------:R-:W-:Y:S01]  /*0b30*/  SHF.L.U32 R115, R81, 0x10, RZ ;  /* 0x0000001051737819 */ /* 0x000fe200000006ff */
[-C--:B------:R-:W-:Y:S01]  /*0b40*/  FFMA.FTZ R64, R96, R113.reuse, R64 ;  /* 0x0000007160407223 */ /* 0x080fe20000010040 */
[----:B------:R-:W-:Y:S01]  /*0b50*/  FADD.FTZ R28, R28, R113 ;  /* 0x000000711c1c7221 */ /* 0x000fe20000010000 */
[----:B------:R-:W-:Y:S01]  /*0b60*/  FMUL.FTZ R111, R111, R113 ;  /* 0x000000716f6f7220 */ /* 0x000fe20000410000 */
[----:B------:R-:W-:Y:S01]  /*0b70*/  FMUL.FTZ R113, R104, R100 ;  /* 0x0000006468717220 */ /* 0x000fe20000410000 */
[-C--:B------:R-:W-:Y:S01]  /*0b80*/  FMUL.FTZ R98, R114, R115.reuse ;  /* 0x0000007372627220 */ /* 0x080fe20000410000 */
[----:B------:R-:W-:Y:S01]  /*0b90*/  FFMA.FTZ R66, R112, R115, R66 ;  /* 0x0000007370427223 */ /* 0x000fe20000010042 */
[----:B------:R-:W-:Y:S01]  /*0ba0*/  FADD.FTZ R30, R30, R115 ;  /* 0x000000731e1e7221 */ /* 0x000fe20000010000 */
[----:B------:R-:W-:-:S02]  /*0bb0*/  SHF.L.U32 R115, R82, 0x10, RZ ;  /* 0x0000001052737819 */ /* 0x000fc400000006ff */
[----:B------:R-:W-:Y:S01]  /*0bc0*/  SHF.L.U32 R100, R46, 0x10, RZ ;  /* 0x000000102e647819 */ /* 0x000fe200000006ff */
[----:B------:R-:W-:Y:S01]  /*0bd0*/  FMUL.FTZ R102, R104, R102 ;  /* 0x0000006668667220 */ /* 0x000fe20000410000 */
[----:B------:R-:W-:Y:S01]  /*0be0*/  SHF.L.U32 R114, R47, 0x10, RZ ;  /* 0x000000102f727819 */ /* 0x000fe200000006ff */
[-C--:B------:R-:W-:Y:S01]  /*0bf0*/  FFMA.FTZ R68, R113, R115.reuse, R68 ;  /* 0x0000007371447223 */ /* 0x080fe20000010044 */
[----:B------:R-:W-:Y:S01]  /*0c00*/  FADD.FTZ R32, R32, R115 ;  /* 0x0000007320207221 */ /* 0x000fe20000010000 */
[----:B------:R-:W-:Y:S01]  /*0c10*/  FMUL.FTZ R100, R100, R115 ;  /* 0x0000007364647220 */ /* 0x000fe20000410000 */
[----:B------:R-:W-:Y:S02]  /*0c20*/  SHF.L.U32 R115, R83, 0x10, RZ ;  /* 0x0000001053737819 */ /* 0x000fe400000006ff */
[----:B------:R-:W-:Y:S01]  /*0c30*/  PRMT R80, R80, 0x7632, R80 ;  /* 0x0000763250507816 */ /* 0x000fe20000000050 */
[----:B------:R-:W-:Y:S02]  /*0c40*/  FMUL.FTZ R97, R104, R97 ;  /* 0x0000006168617220 */ /* 0x000fe40000410000 */
[-C--:B------:R-:W-:Y:S01]  /*0c50*/  FFMA.FTZ R70, R102, R115.reuse, R70 ;  /* 0x0000007366467223 */ /* 0x080fe20000010046 */
[----:B------:R-:W-:Y:S01]  /*0c60*/  FADD.FTZ R34, R34, R115 ;  /* 0x0000007322227221 */ /* 0x000fe20000010000 */
[----:B------:R-:W-:Y:S01]  /*0c70*/  FMUL.FTZ R114, R114, R115 ;  /* 0x0000007372727220 */ /* 0x000fe20000410000 */
[----:B------:R-:W-:-:S02]  /*0c80*/  SHF.L.U32 R80, R80, 0x10, RZ ;  /* 0x0000001050507819 */ /* 0x000fc400000006ff */
[----:B------:R-:W-:Y:S02]  /*0c90*/  SHF.L.U32 R115, R3, 0x10, RZ ;  /* 0x0000001003737819 */ /* 0x000fe400000006ff */
[----:B------:R-:W-:Y:S01]  /*0ca0*/  PRMT R81, R81, 0x7632, R81 ;  /* 0x0000763251517816 */ /* 0x000fe20000000051 */
[-C--:B------:R-:W-:Y:S01]  /*0cb0*/  FFMA.FTZ R65, R97, R80.reuse, R65 ;  /* 0x0000005061417223 */ /* 0x080fe20000010041 */
[----:B------:R-:W-:Y:S01]  /*0cc0*/  FADD.FTZ R29, R29, R80 ;  /* 0x000000501d1d7221 */ /* 0x000fe20000010000 */
[----:B------:R-:W-:Y:S01]  /*0cd0*/  FMUL.FTZ R115, R115, R80 ;  /* 0x0000005073737220 */ /* 0x000fe20000410000 */
[----:B------:R-:W-:Y:S01]  /*0ce0*/  FADD.FTZ R80, RZ, R84 ;  /* 0x00000054ff507221 */ /* 0x000fe20000010000 */
[----:B------:R-:W-:Y:S01]  /*0cf0*/  FFMA.FTZ R118, R0, R84, RZ ;  /* 0x0000005400767223 */ /* 0x000fe200000100ff */
[----:B------:R-:W-:Y:S01]  /*0d00*/  SHF.L.U32 R120, R81, 0x10, RZ ;  /* 0x0000001051787819 */ /* 0x000fe200000006ff */
[----:B------:R-:W-:Y:S01]  /*0d10*/  FMUL.FTZ R116, R104, R99 ;  /* 0x0000006368747220 */ /* 0x000fe20000410000 */
[----:B------:R-:W-:Y:S01]  /*0d20*/  FADD.FTZ R81, R80, R87 ;  /* 0x0000005750517221 */ /* 0x000fe20000010000 */
[----:B------:R-:W-:-:S03]  /*0d30*/  FFMA.FTZ R99, R85, R87, R118 ;  /* 0x0000005755637223 */ /* 0x000fc60000010076 */
        /* <DEDUP_REMOVED lines=9> */
[----:B------:R-:W-:Y:S01]  /*0dd0*/  FFMA.FTZ R119, R94, R90, R119 ;  /* 0x0000005a5e777223 */ /* 0x000fe20000010077 */
[----:B------:R-:W-:Y:S02]  /*0de0*/  PRMT R82, R82, 0x7632, R82 ;  /* 0x0000763252527816 */ /* 0x000fe40000000052 */
[----:B------:R-:W-:Y:S01]  /*0df0*/  FADD.FTZ R80, R80, R91 ;  /* 0x0000005b50507221 */ /* 0x000fe20000010000 */
[----:B------:R-:W-:Y:S01]  /*0e00*/  FFMA.FTZ R119, R110, R91, R119 ;  /* 0x0000005b6e777223 */ /* 0x000fe20000010077 */
[----:B------:R-:W-:Y:S02]  /*0e10*/  SHF.L.U32 R118, R82, 0x10, RZ ;  /* 0x0000001052767819 */ /* 0x000fe400000006ff */
[----:B------:R-:W-:Y:S01]  /*0e20*/  FADD.FTZ R80, R80, R111 ;  /* 0x0000006f50507221 */ /* 0x000fe20000010000 */
[----:B------:R-:W-:-:S03]  /*0e30*/  FFMA.FTZ R82, R96, R111, R119 ;  /* 0x0000006f60527223 */ /* 0x000fc60000010077 */
[----:B------:R-:W-:Y:S01]  /*0e40*/  FADD.FTZ R81, R80, R115 ;  /* 0x0000007350517221 */ /* 0x000fe20000010000 */
[----:B------:R-:W-:Y:S01]  /*0e50*/  FFMA.FTZ R119, R97, R115, R82 ;  /* 0x0000007361777223 */ /* 0x000fe20000010052 */
[----:B------:R-:W-:Y:S02]  /*0e60*/  FMUL.FTZ R99, R117, R120 ;  /* 0x0000007875637220 */ /* 0x000fe40000410000 */
[----:B------:R-:W-:Y:S01]  /*0e70*/  FADD.FTZ R80, R81, R98 ;  /* 0x0000006251507221 */ /* 0x000fe20000010000 */
[----:B------:R-:W-:Y:S01]  /*0e80*/  FFMA.FTZ R119, R112, R98, R119 ;  /* 0x0000006270777223 */ /* 0x000fe20000010077 */
[----:B------:R-:W-:Y:S01]  /*0e90*/  FMUL.FTZ R117, R104, R101 ;  /* 0x0000006568757220 */ /* 0x000fe20000410000 */
[----:B------:R-:W-:Y:S01]  /*0ea0*/  SHF.L.U32 R101, R5, 0x10, RZ ;  /* 0x0000001005657819 */ /* 0x000fe200000006ff */
[----:B------:R-:W-:Y:S01]  /*0eb0*/  FADD.FTZ R81, R80, R99 ;  /* 0x0000006350517221 */ /* 0x000fe20000010000 */
[C---:B------:R-:W-:Y:S01]  /*0ec0*/  FFMA.FTZ R80, R116.reuse, R99, R119 ;  /* 0x0000006374507223 */ /* 0x040fe20000010077 */
[----:B------:R-:W-:Y:S01]  /*0ed0*/  PRMT R83, R83, 0x7632, R83 ;  /* 0x0000763253537816 */ /* 0x000fe20000000053 */
[-C--:B------:R-:W-:Y:S01]  /*0ee0*/  FFMA.FTZ R69, R117, R118.reuse, R69 ;  /* 0x0000007675457223 */ /* 0x080fe20000010045 */
[----:B------:R-:W-:Y:S01]  /*0ef0*/  FADD.FTZ R33, R33, R118 ;  /* 0x0000007621217221 */ /* 0x000fe20000010000 */
[----:B------:R-:W-:Y:S01]  /*0f00*/  FMUL.FTZ R101, R101, R118 ;  /* 0x0000007665657220 */ /* 0x000fe20000410000 */
[----:B------:R-:W-:Y:S01]  /*0f10*/  FADD.FTZ R82, R81, R100 ;  /* 0x0000006451527221 */ /* 0x000fe20000010000 */
[----:B------:R-:W-:Y:S01]  /*0f20*/  FFMA.FTZ R80, R113, R100, R80 ;  /* 0x0000006471507223 */ /* 0x000fe20000010050 */
[----:B------:R-:W-:Y:S01]  /*0f30*/  FFMA.FTZ R67, R116, R120, R67 ;  /* 0x0000007874437223 */ /* 0x000fe20000010043 */
[----:B------:R-:W-:Y:S01]  /*0f40*/  FADD.FTZ R31, R31, R120 ;  /* 0x000000781f1f7221 */ /* 0x000fe20000010000 */
[----:B------:R-:W-:Y:S01]  /*0f50*/  FMUL.FTZ R118, R104, R103 ;  /* 0x0000006768767220 */ /* 0x000fe20000410000 */
[----:B------:R-:W-:-:S02]  /*0f60*/  SHF.L.U32 R120, R83, 0x10, RZ ;  /* 0x0000001053787819 */ /* 0x000fc400000006ff */
[----:B------:R-:W-:Y:S01]  /*0f70*/  SHF.L.U32 R103, R6, 0x10, RZ ;  /* 0x0000001006677819 */ /* 0x000fe200000006ff */
[----:B------:R-:W-:Y:S01]  /*0f80*/  FADD.FTZ R81, R82, R101 ;  /* 0x0000006552517221 */ /* 0x000fe20000010000 */
[----:B------:R-:W-:Y:S01]  /*0f90*/  FFMA.FTZ R83, R117, R101, R80 ;  /* 0x0000006575537223 */ /* 0x000fe20000010050 */
[-C--:B------:R-:W-:Y:S01]  /*0fa0*/  FFMA.FTZ R71, R118, R120.reuse, R71 ;  /* 0x0000007876477223 */ /* 0x080fe20000010047 */
[----:B------:R-:W-:Y:S01]  /*0fb0*/  FADD.FTZ R35, R35, R120 ;  /* 0x0000007823237221 */ /* 0x000fe20000010000 */
[----:B------:R-:W-:Y:S01]  /*0fc0*/  FMUL.FTZ R103, R103, R120 ;  /* 0x0000007867677220 */ /* 0x000fe20000410000 */
[----:B------:R-:W-:Y:S01]  /*0fd0*/  FADD.FTZ R120, R81, R114 ;  /* 0x0000007251787221 */ /* 0x000fe20000010000 */
[----:B------:R-:W-:-:S03]  /*0fe0*/  FFMA.FTZ R83, R102, R114, R83 ;  /* 0x0000007266537223 */ /* 0x000fc60000010053 */
[----:B------:R-:W-:Y:S01]  /*0ff0*/  FADD.FTZ R120, R120, R103 ;  /* 0x0000006778787221 */ /* 0x000fe20000010000 */
[----:B------:R-:W-:Y:S01]  /*1000*/  FFMA.FTZ R119, R118, R103, R83 ;  /* 0x0000006776777223 */ /* 0x000fe20000010053 */
[----:B------:R-:W-:Y:S06]  /*1010*/  BRA `(.L_x_2945) ;  /* 0x00000000004c7947 */ /* 0x000fec0003800000 */
.L_x_2944:
[----:B------:R-:W-:Y:S02]  /*1020*/  MOV R106, UR14 ;  /* 0x0000000e006a7c02 */ /* 0x000fe40008000f00 */
[----:B------:R-:W-:Y:S02]  /*1030*/  MOV R107, UR15 ;  /* 0x0000000f006b7c02 */ /* 0x000fe40008000f00 */
[----:B------:R-:W-:-:S04]  /*1040*/  ISETP.NE.U32.AND P0, PT, R106, RZ, PT ;  /* 0x000000ff6a00720c */ /* 0x000fc80003f05070 */
[----:B------:R-:W-:-:S13]  /*1050*/  ISETP.NE.AND.EX P0, PT, R107, RZ, PT, P0 ;  /* 0x000000ff6b00720c */ /* 0x000fda0003f05300 */
[----:B------:R-:W-:Y:S05]  /*1060*/  @!P0 BRA `(.L_x_2945) ;  /* 0x0000000000388947 */ /* 0x000fea0003800000 */
[----:B------:R-:W1:Y:S01]  /*1070*/  S2R R16, SR_TID.X ;  /* 0x0000000000107919 */ /* 0x000e620000002100 */
[----:B------:R-:W2:Y:S01]  /*1080*/  LDC.64 R12, c[0x0][0x438] ;  /* 0x00010e00ff0c7b82 */ /* 0x000ea20000000a00 */
[----:B------:R-:W-:-:S05]  /*1090*/  IMAD R14, R2, UR9, RZ ;  /* 0x00000009020e7c24 */ /* 0x000fca000f8e02ff */
[----:B------:R-:W-:-:S04]  /*10a0*/  SHF.R.S32.HI R15, RZ, 0x1f, R14 ;  /* 0x0000001fff0f7819 */ /* 0x000fc8000001140e */
[----:B------:R-:W-:Y:S02]  /*10b0*/  LEA.HI R15, R15, R14, RZ, 0x3 ;  /* 0x0000000e0f0f7211 */ /* 0x000fe400078f18ff */
[----:B-1----:R-:W-:-:S04]  /*10c0*/  LOP3.LUT R16, R16, 0x1f, RZ, 0xc0, !PT ;  /* 0x0000001f10107812 */ /* 0x002fc800078ec0ff */
[----:B------:R-:W-:-:S04]  /*10d0*/  LEA.HI.SX32 R21, R15, R16, 0x1d ;  /* 0x000000100f157211 */ /* 0x000fc800078feaff */
[C---:B------:R-:W-:Y:S01]  /*10e0*/  IADD3 R15, PT, PT, R21.reuse, 0x20, RZ ;  /* 0x00000020150f7810 */ /* 0x040fe20007ffe0ff */
[----:B--2---:R-:W-:-:S04]  /*10f0*/  IMAD.WIDE.U32 R20, R21, 0x20, R12 ;  /* 0x0000002015147825 */ /* 0x004fc800078e000c */
[----:B------:R-:W-:Y:S01]  /*1100*/  IMAD.WIDE.U32 R12, R15, 0x20, R12 ;  /* 0x000000200f0c7825 */ /* 0x000fe200078e000c */
[----:B------:R1:W5:Y:S04]  /*1110*/  LDG.E.128 R24, desc[UR6][R20.64] ;  /* 0x0000000614187981 */ /* 0x000368000c1e1d00 */
[----:B------:R1:W5:Y:S04]  /*1120*/  LDG.E.128 R16, desc[UR6][R12.64] ;  /* 0x000000060c107981 */ /* 0x000368000c1e1d00 */
[----:B------:R-:W5:Y:S04]  /*1130*/  LDG.E.128 R20, desc[UR6][R20.64+0x10] ;  /* 0x0000100614147981 */ /* 0x000f68000c1e1d00 */
[----:B-1----:R-:W5:Y:S02]  /*1140*/  LDG.E.128 R12, desc[UR6][R12.64+0x10] ;  /* 0x000010060c0c7981 */ /* 0x002f64000c1e1d00 */
.L_x_2945:
[----:B0-----:R-:W-:Y:S05]  /*1150*/  BSYNC.RECONVERGENT B1 ;  /* 0x0000000000017941 */ /* 0x001fea0003800200 */
.L_x_2943:
        /* <DEDUP_REMOVED lines=21> */
.L_x_2997:
[----:B------:R-:W3:Y:S01]  /*12b0*/  S2R R119, SR_TID.X ;  /* 0x0000000000777919 */ /* 0x000ee20000002100 */
[----:B------:R-:W-:Y:S01]  /*12c0*/  ISETP.NE.U32.AND P1, PT, R106, RZ, PT ;  /* 0x000000ff6a00720c */ /* 0x000fe20003f25070 */
[----:B------:R-:W-:Y:S01]  /*12d0*/  IMAD R81, R2, UR9, RZ ;  /* 0x0000000902517c24 */ /* 0x000fe2000f8e02ff */
[----:B------:R-:W-:Y:S01]  /*12e0*/  @P3 IADD3 R105, PT, PT, R105, -0x1, RZ ;  /* 0xffffffff69693810 */ /* 0x000fe20007ffe0ff */
[----:B01----:R-:W-:Y:S01]  /*12f0*/  FADD.FTZ R120, R120, R122 ;  /* 0x0000007a78787221 */ /* 0x003fe20000010000 */
[----:B------:R-:W-:Y:S01]  /*1300*/  ISETP.NE.AND.EX P1, PT, R107, RZ, PT, P1 ;  /* 0x000000ff6b00720c */ /* 0x000fe20003f25310 */
[----:B--2---:R-:W-:Y:S01]  /*1310*/  FADD.FTZ R80, R123, R121 ;  /* 0x000000797b507221 */ /* 0x004fe20000010000 */
[----:B------:R-:W-:Y:S01]  /*1320*/  SHF.R.S32.HI R82, RZ, 0x1f, R81 ;  /* 0x0000001fff527819 */ /* 0x000fe20000011451 */
[----:B------:R-:W-:Y:S02]  /*1330*/  @P3 IMAD R105, R105, UR9, RZ ;  /* 0x0000000969693c24 */ /* 0x000fe4000f8e02ff */
[----:B------:R-:W-:Y:S01]  /*1340*/  FMUL.FTZ R120, R120, UR12 ;  /* 0x0000000c78787c20 */ /* 0x000fe20008410000 */
[----:B------:R-:W-:Y:S01]  /*1350*/  ISETP.NE.AND P4, PT, RZ, UR8, PT ;  /* 0x00000008ff007c0c */ /* 0x000fe2000bf85270 */
[----:B------:R-:W-:Y:S01]  /*1360*/  BSSY.RECONVERGENT B1, `(.L_x_2947) ;  /* 0x0000130000017945 */ /* 0x000fe20003800200 */
[----:B------:R-:W-:Y:S01]  /*1370*/  LEA.HI R106, R82, R81, RZ, 0x3 ;  /* 0x00000051526a7211 */ /* 0x000fe200078f18ff */
[----:B------:R-:W-:Y:S01]  /*1380*/  FMUL.FTZ R107, R80, UR12 ;  /* 0x0000000c506b7c20 */ /* 0x000fe20008410000 */
[----:B------:R-:W-:-:S02]  /*1390*/  @P3 SHF.R.S32.HI R82, RZ, 0x1f, R105 ;  /* 0x0000001fff523819 */ /* 0x000fc40000011469 */
[----:B------:R-:W-:Y:S02]  /*13a0*/  FSEL R121, R120, RZ, !P4 ;  /* 0x000000ff78797208 */ /* 0x000fe40006000000 */
[----:B------:R-:W-:Y:S01]  /*13b0*/  @P3 LEA.HI R82, R82, R105, RZ, 0x3 ;  /* 0x0000006952523211 */ /* 0x000fe200078f18ff */
[----:B------:R-:W-:Y:S01]  /*13c0*/  HFMA2 R105, -RZ, RZ, 0, 0 ;  /* 0x00000000ff697431 */ /* 0x000fe200000001ff */
        /* <DEDUP_REMOVED lines=19> */
.L_x_2951:
[----:B------:R-:W-:Y:S05]  /*1500*/  BSYNC.RECONVERGENT B2 ;  /* 0x0000000000027941 */ /* 0x000fea0003800200 */
.L_x_2950:
        /* <DEDUP_REMOVED lines=10> */
.L_x_2953:
[----:B------:R-:W-:Y:S05]  /*15b0*/  BSYNC.RECONVERGENT B2 ;  /* 0x0000000000027941 */ /* 0x000fea0003800200 */
.L_x_2952:
        /* <DEDUP_REMOVED lines=10> */
.L_x_2955:
[----:B------:R-:W-:Y:S05]  /*1660*/  BSYNC.RECONVERGENT B2 ;  /* 0x0000000000027941 */ /* 0x000fea0003800200 */
.L_x_2954:
        /* <DEDUP_REMOVED lines=10> */
.L_x_2957:
[----:B------:R-:W-:Y:S05]  /*1710*/  BSYNC.RECONVERGENT B2 ;  /* 0x0000000000027941 */ /* 0x000fea0003800200 */
.L_x_2956:
        /* <DEDUP_REMOVED lines=10> */
.L_x_2959:
[----:B------:R-:W-:Y:S05]  /*17c0*/  BSYNC.RECONVERGENT B2 ;  /* 0x0000000000027941 */ /* 0x000fea0003800200 */
.L_x_2958:
        /* <DEDUP_REMOVED lines=10> */
.L_x_2961:
[----:B------:R-:W-:Y:S05]  /*1870*/  BSYNC.RECONVERGENT B2 ;  /* 0x0000000000027941 */ /* 0x000fea0003800200 */
.L_x_2960:
        /* <DEDUP_REMOVED lines=10> */
.L_x_2963:
[----:B------:R-:W-:Y:S05]  /*1920*/  BSYNC.RECONVERGENT B2 ;  /* 0x0000000000027941 */ /* 0x000fea0003800200 */
.L_x_2962:
        /* <DEDUP_REMOVED lines=10> */
.L_x_2949:
[----:B------:R-:W0:Y:S01]  /*19d0*/  @P3 LDC R75, c[0x0][0x40c] ;  /* 0x00010300ff4b3b82 */ /* 0x000e220000000800 */
[-CC-:B------:R-:W-:Y:S01]  /*19e0*/  FFMA.FTZ R41, R0, R107.reuse, R121.reuse ;  /* 0x0000006b00297223 */ /* 0x180fe20000010079 */
[-CC-:B------:R-:W-:Y:S01]  /*19f0*/  FFMA.FTZ R43, R86, R107.reuse, R121.reuse ;  /* 0x0000006b562b7223 */ /* 0x180fe20000010079 */
[----:B------:R-:W-:Y:S01]  /*1a00*/  FFMA.FTZ R40, R85, R107, R121 ;  /* 0x0000006b55287223 */ /* 0x000fe20000010079 */
[----:B------:R-:W-:Y:S01]  /*1a10*/  ISETP.GT.AND P1, PT, R11, RZ, PT ;  /* 0x000000ff0b00720c */ /* 0x000fe20003f24270 */
[----:B------:R-:W-:Y:S01]  /*1a20*/  FADD.FTZ R41, R84, -R41 ;  /* 0x8000002954297221 */ /* 0x000fe20000010000 */
[----:B------:R-:W-:Y:S01]  /*1a30*/  FADD.FTZ R81, R88, -R43 ;  /* 0x8000002b58517221 */ /* 0x000fe20000010000 */
[----:B------:R-:W-:Y:S01]  /*1a40*/  FADD.FTZ R43, R87, -R40 ;  /* 0x80000028572b7221 */ /* 0x000fe20000010000 */
[----:B------:R-:W1:Y:S01]  /*1a50*/  @P3 LDC R74, c[0x0][0x40c] ;  /* 0x00010300ff4a3b82 */ /* 0x000e620000000800 */
[----:B------:R-:W-:Y:S01]  /*1a60*/  FMUL.FTZ R41, R104, R41 ;  /* 0x0000002968297220 */ /* 0x000fe20000410000 */
[--C-:B------:R-:W-:Y:S01]  /*1a70*/  FFMA.FTZ R42, R108, R107, R121.reuse ;  /* 0x0000006b6c2a7223 */ /* 0x100fe20000010079 */
[C---:B------:R-:W-:Y:S01]  /*1a80*/  FMUL.FTZ R43, R104.reuse, R43 ;  /* 0x0000002b682b7220 */ /* 0x040fe20000410000 */
[C---:B------:R-:W-:Y:S01]  /*1a90*/  FMUL.FTZ R81, R104.reuse, R81 ;  /* 0x0000005168517220 */ /* 0x040fe20000410000 */
[--C-:B------:R-:W-:Y:S01]  /*1aa0*/  FFMA.FTZ R80, R93, R107, R121.reuse ;  /* 0x0000006b5d507223 */ /* 0x100fe20000010079 */
[----:B------:R-:W-:Y:S01]  /*1ab0*/  FADD.FTZ R123, R89, -R42 ;  /* 0x8000002a597b7221 */ /* 0x000fe20000010000 */
[----:B------:R-:W-:Y:S01]  /*1ac0*/  FSEL R40, R41, RZ, P1 ;  /* 0x000000ff29287208 */ /* 0x000fe20000800000 */
[----:B------:R-:W2:Y:S01]  /*1ad0*/  @P3 LDC R73, c[0x0][0x40c] ;  /* 0x00010300ff493b82 */ /* 0x000ea20000000800 */
[----:B------:R-:W-:Y:S01]  /*1ae0*/  FSEL R41, R43, RZ, P1 ;  /* 0x000000ff2b297208 */ /* 0x000fe20000800000 */
[----:B------:R-:W-:Y:S01]  /*1af0*/  FMUL.FTZ R123, R104, R123 ;  /* 0x0000007b687b7220 */ /* 0x000fe20000410000 */
[----:B------:R-:W-:Y:S01]  /*1b00*/  FSEL R42, R81, RZ, P1 ;  /* 0x000000ff512a7208 */ /* 0x000fe20000800000 */
[----:B------:R-:W-:-:S03]  /*1b10*/  FFMA.FTZ R82, R110, R107, R121 ;  /* 0x0000006b6e527223 */ /* 0x000fc60000010079 */
[----:B------:R-:W-:Y:S01]  /*1b20*/  FSEL R43, R123, RZ, P1 ;  /* 0x000000ff7b2b7208 */ /* 0x000fe20000800000 */
[----:B------:R-:W3:Y:S01]  /*1b30*/  @P3 LDC R72, c[0x0][0x40c] ;  /* 0x00010300ff483b82 */ /* 0x000ee20000000800 */
[----:B0-----:R-:W-:Y:S01]  /*1b40*/  @P3 FMUL.FTZ R75, R40, R75 ;  /* 0x0000004b284b3220 */ /* 0x001fe20000410000 */
[----:B------:R-:W-:-:S04]  /*1b50*/  FFMA.FTZ R123, R94, R107, R121 ;  /* 0x0000006b5e7b7223 */ /* 0x000fc80000010079 */
[----:B------:R-:W-:Y:S01]  /*1b60*/  @P3 F2FP.BF16.F32.PACK_AB R75, RZ, R75 ;  /* 0x0000004bff4b323e */ /* 0x000fe200000010ff */
[----:B------:R-:W-:Y:S01]  /*1b70*/  FADD.FTZ R123, R90, -R123 ;  /* 0x8000007b5a7b7221 */ /* 0x000fe20000010000 */
[----:B-1----:R-:W-:Y:S01]  /*1b80*/  @P3 FMUL.FTZ R74, R41, R74 ;  /* 0x0000004a294a3220 */ /* 0x002fe20000410000 */
[----:B------:R-:W0:Y:S01]  /*1b90*/  @P3 LDC R81, c[0x0][0x40c] ;  /* 0x00010300ff513b82 */ /* 0x000e220000000800 */
[----:B------:R-:W-:Y:S01]  /*1ba0*/  @P3 PRMT R76, R75, 0x7610, R76 ;  /* 0x000076104b4c3816 */ /* 0x000fe2000000004c */
[----:B------:R-:W-:Y:S01]  /*1bb0*/  FADD.FTZ R75, R95, -R80 ;  /* 0x800000505f4b7221 */ /* 0x000fe20000010000 */
[C---:B------:R-:W-:Y:S01]  /*1bc0*/  FMUL.FTZ R123, R104.reuse, R123 ;  /* 0x0000007b687b7220 */ /* 0x040fe20000410000 */
[----:B------:R-:W-:Y:S02]  /*1bd0*/  @P3 F2FP.BF16.F32.PACK_AB R74, RZ, R74 ;  /* 0x0000004aff4a323e */ /* 0x000fe400000010ff */
[----:B------:R-:W-:Y:S01]  /*1be0*/  FMUL.FTZ R80, R104, R75 ;  /* 0x0000004b68507220 */ /* 0x000fe20000410000 */
[----:B--2---:R-:W-:Y:S01]  /*1bf0*/  @P3 FMUL.FTZ R73, R42, R73 ;  /* 0x000000492a493220 */ /* 0x004fe20000410000 */
[----:B------:R-:W-:Y:S01]  /*1c00*/  @P3 PRMT R76, R76, 0x5410, R74 ;  /* 0x000054104c4c3816 */ /* 0x000fe2000000004a */
[----:B------:R-:W1:Y:S03]  /*1c10*/  @P3 LDC R75, c[0x0][0x40c] ;  /* 0x00010300ff4b3b82 */ /* 0x000e660000000800 */
[----:B------:R-:W-:Y:S01]  /*1c20*/  @P3 F2FP.BF16.F32.PACK_AB R73, RZ, R73 ;  /* 0x00000049ff49323e */ /* 0x000fe200000010ff */
[----:B---3--:R-:W-:-:S03]  /*1c30*/  @P3 FMUL.FTZ R72, R43, R72 ;  /* 0x000000482b483220 */ /* 0x008fc60000410000 */
[----:B------:R-:W-:Y:S01]  /*1c40*/  @P3 PRMT R77, R73, 0x7610, R77 ;  /* 0x00007610494d3816 */ /* 0x000fe2000000004d */
[----:B------:R-:W2:Y:S01]  /*1c50*/  @P3 LDC R74, c[0x0][0x40c] ;  /* 0x00010300ff4a3b82 */ /* 0x000ea20000000800 */
[----:B------:R-:W-:-:S04]  /*1c60*/  @P3 F2FP.BF16.F32.PACK_AB R72, RZ, R72 ;  /* 0x00000048ff48323e */ /* 0x000fc800000010ff */
[----:B------:R-:W-:Y:S01]  /*1c70*/  @P3 PRMT R77, R77, 0x5410, R72 ;  /* 0x000054104d4d3816 */ /* 0x000fe20000000048 */
[----:B------:R-:W-:-:S04]  /*1c80*/  FFMA.FTZ R72, R92, R107, R121 ;  /* 0x0000006b5c487223 */ /* 0x000fc80000010079 */
[----:B------:R-:W-:-:S04]  /*1c90*/  FADD.FTZ R73, R109, -R72 ;  /* 0x800000486d497221 */ /* 0x000fc80000010000 */
[----:B------:R-:W-:-:S05]  /*1ca0*/  FMUL.FTZ R73, R104, R73 ;  /* 0x0000004968497220 */ /* 0x000fca0000410000 */
[----:B------:R-:W-:Y:S02]  /*1cb0*/  FSEL R72, R73, RZ, P1 ;  /* 0x000000ff49487208 */ /* 0x000fe40000800000 */
[----:B------:R-:W-:-:S03]  /*1cc0*/  FSEL R73, R80, RZ, P1 ;  /* 0x000000ff50497208 */ /* 0x000fc60000800000 */
[----:B0-----:R-:W-:Y:S02]  /*1cd0*/  @P3 FMUL.FTZ R81, R72, R81 ;  /* 0x0000005148513220 */ /* 0x001fe40000410000 */
[----:B--2---:R-:W-:Y:S01]  /*1ce0*/  @P3 FMUL.FTZ R80, R73, R74 ;  /* 0x0000004a49503220 */ /* 0x004fe20000410000 */
[----:B------:R-:W-:Y:S01]  /*1cf0*/  FSEL R74, R123, RZ, P1 ;  /* 0x000000ff7b4a7208 */ /* 0x000fe20000800000 */
[----:B------:R-:W-:Y:S01]  /*1d00*/  FADD.FTZ R123, R91, -R82 ;  /* 0x800000525b7b7221 */ /* 0x000fe20000010000 */
[----:B------:R-:W-:Y:S02]  /*1d10*/  @P3 F2FP.BF16.F32.PACK_AB R81, RZ, R81 ;  /* 0x00000051ff51323e */ /* 0x000fe400000010ff */
[----:B------:R-:W-:Y:S01]  /*1d20*/  @P3 F2FP.BF16.F32.PACK_AB R80, RZ, R80 ;  /* 0x00000050ff50323e */ /* 0x000fe200000010ff */
[----:B-1----:R-:W-:Y:S01]  /*1d30*/  @P3 FMUL.FTZ R75, R74, R75 ;  /* 0x0000004b4a4b3220 */ /* 0x002fe20000410000 */
[----:B------:R-:W-:Y:S01]  /*1d40*/  FMUL.FTZ R123, R104, R123 ;  /* 0x0000007b687b7220 */ /* 0x000fe20000410000 */
[----:B------:R-:W-:-:S03]  /*1d50*/  @P3 PRMT R78, R81, 0x7610, R78 ;  /* 0x00007610514e3816 */ /* 0x000fc6000000004e */
[----:B------:R-:W-:Y:S02]  /*1d60*/  @P3 F2FP.BF16.F32.PACK_AB R75, RZ, R75 ;  /* 0x0000004bff4b323e */ /* 0x000fe400000010ff */
[----:B------:R-:W-:Y:S02]  /*1d70*/  FSEL R81, R123, RZ, P1 ;  /* 0x000000ff7b517208 */ /* 0x000fe40000800000 */
[----:B------:R-:W-:Y:S02]  /*1d80*/  @P3 PRMT R79, R75, 0x7610, R79 ;  /* 0x000076104b4f3816 */ /* 0x000fe4000000004f */
[----:B------:R-:W-:Y:S02]  /*1d90*/  @P3 PRMT R78, R78, 0x5410, R80 ;  /* 0x000054104e4e3816 */ /* 0x000fe40000000050 */
[----:B------:R-:W-:Y:S01]  /*1da0*/  MOV R75, R81 ;  /* 0x00000051004b7202 */ /* 0x000fe20000000f00 */
[----:B------:R-:W-:Y:S06]  /*1db0*/  @!P3 BRA `(.L_x_2964) ;  /* 0x000000080028b947 */ /* 0x000fec0003800000 */
[----:B------:R-:W-:-:S05]  /*1dc0*/  FMUL.FTZ R80, R81, UR13 ;  /* 0x0000000d51507c20 */ /* 0x000fca0008410000 */
[----:B------:R-:W-:-:S04]  /*1dd0*/  F2FP.BF16.F32.PACK_AB R80, RZ, R80 ;  /* 0x00000050ff50723e */ /* 0x000fc800000010ff */
[----:B------:R-:W-:Y:S01]  /*1de0*/  PRMT R79, R79, 0x5410, R80 ;  /* 0x000054104f4f7816 */ /* 0x000fe20000000050 */
[----:B------:R-:W-:Y:S06]  /*1df0*/  BRA `(.L_x_2964) ;  /* 0x0000000800187947 */ /* 0x000fec0003800000 */
.L_x_2948:
[----:B------:R-:W-:Y:S02]  /*1e00*/  MOV R83, UR20 ;  /* 0x0000001400537c02 */ /* 0x000fe40008000f00 */
[----:B------:R-:W-:Y:S02]  /*1e10*/  MOV R120, UR21 ;  /* 0x0000001500787c02 */ /* 0x000fe40008000f00 */
[----:B------:R-:W-:-:S04]  /*1e20*/  ISETP.NE.U32.AND P1, PT, R83, RZ, PT ;  /* 0x000000ff5300720c */ /* 0x000fc80003f25070 */
[----:B------:R-:W-:-:S13]  /*1e30*/  ISETP.NE.AND.EX P1, PT, R120, RZ, PT, P1 ;  /* 0x000000ff7800720c */ /* 0x000fda0003f25310 */
[----:B------:R-:W-:Y:S05]  /*1e40*/  @P1 BRA `(.L_x_2965) ;  /* 0x0000000400041947 */ /* 0x000fea0003800000 */
[----:B------:R-:W0:Y:S01]  /*1e50*/  @P3 LDC R123, c[0x0][0x40c] ;  /* 0x00010300ff7b3b82 */ /* 0x000e220000000800 */
[-CC-:B------:R-:W-:Y:S01]  /*1e60*/  @P2 FFMA.FTZ R81, R0, R107.reuse, R121.reuse ;  /* 0x0000006b00512223 */ /* 0x180fe20000010079 */
[----:B------:R-:W-:Y:S01]  /*1e70*/  MOV R80, R24 ;  /* 0x0000001800507202 */ /* 0x000fe20000000f00 */
[----:B------:R-:W-:Y:S02]  /*1e80*/  @P2 FFMA.FTZ R122, R108, R107, R121 ;  /* 0x0000006b6c7a2223 */ /* 0x000fe40000010079 */
[----:B------:R-:W-:Y:S02]  /*1e90*/  @P2 FADD.FTZ R81, R84, -R81 ;  /* 0x8000005154512221 */ /* 0x000fe40000010000 */
[----:B------:R-:W-:Y:S02]  /*1ea0*/  @P2 FADD.FTZ R122, R89, -R122 ;  /* 0x8000007a597a2221 */ /* 0x000fe40000010000 */
[----:B------:R-:W-:-:S04]  /*1eb0*/  @P2 FFMA.FTZ R80, R104, R81, R24 ;  /* 0x0000005168502223 */ /* 0x000fc80000010018 */
[----:B0-----:R-:W-:Y:S01]  /*1ec0*/  @P3 FMUL.FTZ R81, R80, R123 ;  /* 0x0000007b50513220 */ /* 0x001fe20000410000 */
[----:B------:R-:W-:Y:S01]  /*1ed0*/  @P2 FFMA.FTZ R80, R85, R107, R121 ;  /* 0x0000006b55502223 */ /* 0x000fe20000010079 */
[----:B------:R-:W0:Y:S03]  /*1ee0*/  @P3 LDC R123, c[0x0][0x40c] ;  /* 0x00010300ff7b3b82 */ /* 0x000e260000000800 */
[----:B------:R-:W-:Y:S01]  /*1ef0*/  @P2 FADD.FTZ R82, R87, -R80 ;  /* 0x8000005057522221 */ /* 0x000fe20000010000 */
[----:B------:R-:W-:Y:S02]  /*1f00*/  MOV R80, R25 ;  /* 0x0000001900507202 */ /* 0x000fe40000000f00 */
[----:B------:R-:W-:Y:S01]  /*1f10*/  @P3 F2FP.BF16.F32.PACK_AB R81, RZ, R81 ;  /* 0x00000051ff51323e */ /* 0x000fe200000010ff */
[----:B------:R-:W-:Y:S01]  /*1f20*/  @P2 FFMA.FTZ R80, R104, R82, R25 ;  /* 0x0000005268502223 */ /* 0x000fe20000010019 */
[----:B------:R-:W-:-:S02]  /*1f30*/  MOV R82, R26 ;  /* 0x0000001a00527202 */ /* 0x000fc40000000f00 */
[----:B------:R-:W-:Y:S02]  /*1f40*/  @P3 PRMT R76, R81, 0x7610, R76 ;  /* 0x00007610514c3816 */ /* 0x000fe4000000004c */
[----:B------:R-:W-:Y:S01]  /*1f50*/  MOV R81, R27 ;  /* 0x0000001b00517202 */ /* 0x000fe20000000f00 */
[----:B------:R-:W-:Y:S02]  /*1f60*/  @P2 FFMA.FTZ R81, R104, R122, R27 ;  /* 0x0000007a68512223 */ /* 0x000fe4000001001b */
[----:B------:R-:W1:Y:S01]  /*1f70*/  @P3 LDC R122, c[0x0][0x40c] ;  /* 0x00010300ff7a3b82 */ /* 0x000e620000000800 */
[----:B0-----:R-:W-:Y:S01]  /*1f80*/  @P3 FMUL.FTZ R80, R80, R123 ;  /* 0x0000007b50503220 */ /* 0x001fe20000410000 */
[----:B------:R-:W-:-:S04]  /*1f90*/  @P2 FFMA.FTZ R123, R86, R107, R121 ;  /* 0x0000006b567b2223 */ /* 0x000fc80000010079 */
[----:B------:R-:W-:Y:S01]  /*1fa0*/  @P2 FADD.FTZ R123, R88, -R123 ;  /* 0x8000007b587b2221 */ /* 0x000fe20000010000 */
[----:B------:R-:W-:-:S03]  /*1fb0*/  @P3 F2FP.BF16.F32.PACK_AB R80, RZ, R80 ;  /* 0x00000050ff50323e */ /* 0x000fc600000010ff */
[----:B------:R-:W-:Y:S01]  /*1fc0*/  @P2 FFMA.FTZ R82, R104, R123, R26 ;  /* 0x0000007b68522223 */ /* 0x000fe2000001001a */
[----:B------:R-:W-:Y:S01]  /*1fd0*/  @P3 PRMT R76, R76, 0x5410, R80 ;  /* 0x000054104c4c3816 */ /* 0x000fe20000000050 */
[----:B------:R-:W0:Y:S01]  /*1fe0*/  @P3 LDC R123, c[0x0][0x40c] ;  /* 0x00010300ff7b3b82 */ /* 0x000e220000000800 */
[----:B------:R-:W-:Y:S01]  /*1ff0*/  @P2 FFMA.FTZ R80, R92, R107, R121 ;  /* 0x0000006b5c502223 */ /* 0x000fe20000010079 */
[----:B-1----:R-:W-:-:S05]  /*2000*/  @P3 FMUL.FTZ R81, R81, R122 ;  /* 0x0000007a51513220 */ /* 0x002fca0000410000 */
[----:B------:R-:W-:Y:S01]  /*2010*/  @P3 F2FP.BF16.F32.PACK_AB R81, RZ, R81 ;  /* 0x00000051ff51323e */ /* 0x000fe200000010ff */
[----:B0-----:R-:W-:Y:S01]  /*2020*/  @P3 FMUL.FTZ R82, R82, R123 ;  /* 0x0000007b52523220 */ /* 0x001fe20000410000 */
[----:B------:R-:W-:Y:S01]  /*2030*/  @P2 FADD.FTZ R123, R109, -R80 ;  /* 0x800000506d7b2221 */ /* 0x000fe20000010000 */
[----:B------:R-:W-:-:S03]  /*2040*/  MOV R80, R20 ;  /* 0x0000001400507202 */ /* 0x000fc60000000f00 */
[----:B------:R-:W-:Y:S01]  /*2050*/  @P3 F2FP.BF16.F32.PACK_AB R82, RZ, R82 ;  /* 0x00000052ff52323e */ /* 0x000fe200000010ff */
[----:B------:R-:W-:Y:S02]  /*2060*/  @P2 FFMA.FTZ R80, R104, R123, R20 ;  /* 0x0000007b68502223 */ /* 0x000fe40000010014 */
[----:B------:R-:W0:Y:S01]  /*2070*/  @P3 LDC R123, c[0x0][0x40c] ;  /* 0x00010300ff7b3b82 */ /* 0x000e220000000800 */
[----:B------:R-:W-:Y:S01]  /*2080*/  @P3 PRMT R77, R82, 0x7610, R77 ;  /* 0x00007610524d3816 */ /* 0x000fe2000000004d */
[----:B------:R-:W-:-:S03]  /*2090*/  @P2 FFMA.FTZ R82, R93, R107, R121 ;  /* 0x0000006b5d522223 */ /* 0x000fc60000010079 */
[----:B------:R-:W-:Y:S01]  /*20a0*/  @P3 PRMT R77, R77, 0x5410, R81 ;  /* 0x000054104d4d3816 */ /* 0x000fe20000000051 */
[----:B------:R-:W-:Y:S01]  /*20b0*/  @P2 FADD.FTZ R82, R95, -R82 ;  /* 0x800000525f522221 */ /* 0x000fe20000010000 */
[----:B------:R-:W-:-:S03]  /*20c0*/  MOV R81, R21 ;  /* 0x0000001500517202 */ /* 0x000fc60000000f00 */
[----:B------:R-:W-:Y:S02]  /*20d0*/  @P2 FFMA.FTZ R81, R104, R82, R21 ;  /* 0x0000005268512223 */ /* 0x000fe40000010015 */
[----:B------:R-:W1:Y:S01]  /*20e0*/  @P3 LDC R82, c[0x0][0x40c] ;  /* 0x00010300ff523b82 */ /* 0x000e620000000800 */
[----:B0-----:R-:W-:Y:S01]  /*20f0*/  @P3 FMUL.FTZ R80, R80, R123 ;  /* 0x0000007b50503220 */ /* 0x001fe20000410000 */
[----:B------:R-:W-:-:S04]  /*2100*/  @P2 FFMA.FTZ R123, R94, R107, R121 ;  /* 0x0000006b5e7b2223 */ /* 0x000fc80000010079 */
[----:B------:R-:W-:Y:S01]  /*2110*/  @P2 FADD.FTZ R123, R90, -R123 ;  /* 0x8000007b5a7b2221 */ /* 0x000fe20000010000 */
[----:B------:R-:W-:-:S04]  /*2120*/  @P3 F2FP.BF16.F32.PACK_AB R80, RZ, R80 ;  /* 0x00000050ff50323e */ /* 0x000fc800000010ff */
[----:B------:R-:W-:Y:S01]  /*2130*/  @P3 PRMT R78, R80, 0x7610, R78 ;  /* 0x00007610504e3816 */ /* 0x000fe2000000004e */
[----:B-1----:R-:W-:Y:S01]  /*2140*/  @P3 FMUL.FTZ R81, R81, R82 ;  /* 0x0000005251513220 */ /* 0x002fe20000410000 */
[----:B------:R-:W-:Y:S01]  /*2150*/  MOV R82, R22 ;  /* 0x0000001600527202 */ /* 0x000fe20000000f00 */
[----:B------:R-:W-:Y:S02]  /*2160*/  @P2 FFMA.FTZ R82, R104, R123, R22 ;  /* 0x0000007b68522223 */ /* 0x000fe40000010016 */
[----:B------:R-:W0:Y:S01]  /*2170*/  @P3 LDC R123, c[0x0][0x40c] ;  /* 0x00010300ff7b3b82 */ /* 0x000e220000000800 */
[----:B------:R-:W-:-:S04]  /*2180*/  @P3 F2FP.BF16.F32.PACK_AB R81, RZ, R81 ;  /* 0x00000051ff51323e */ /* 0x000fc800000010ff */
        /* <DEDUP_REMOVED lines=13> */
.L_x_2965:
[----:B------:R-:W0:Y:S01]  /*2260*/  @P3 LDC R73, c[0x0][0x40c] ;  /* 0x00010300ff493b82 */ /* 0x000e220000000800 */
[-CC-:B------:R-:W-:Y:S01]  /*2270*/  @P2 FFMA.FTZ R41, R94, R107.reuse, R121.reuse ;  /* 0x0000006b5e292223 */ /* 0x180fe20000010079 */
[----:B------:R-:W-:Y:S01]  /*2280*/  MOV R74, R22 ;  /* 0x00000016004a7202 */ /* 0x000fe20000000f00 */
[-CC-:B------:R-:W-:Y:S01]  /*2290*/  @P2 FFMA.FTZ R40, R110, R107.reuse, R121.reuse ;  /* 0x0000006b6e282223 */ /* 0x180fe20000010079 */
[-C--:B------:R-:W-:Y:S01]  /*22a0*/  @P2 FFMA.FTZ R42, R85, R107.reuse, R121 ;  /* 0x0000006b552a2223 */ /* 0x080fe20000010079 */
[----:B------:R-:W-:Y:S01]  /*22b0*/  @P2 FADD.FTZ R41, R90, -R41 ;  /* 0x800000295a292221 */ /* 0x000fe20000010000 */
[--C-:B------:R-:W-:Y:S01]  /*22c0*/  @P2 FFMA.FTZ R43, R86, R107, R121.reuse ;  /* 0x0000006b562b2223 */ /* 0x100fe20000010079 */
[----:B------:R-:W-:Y:S01]  /*22d0*/  @P2 FADD.FTZ R40, R91, -R40 ;  /* 0x800000285b282221 */ /* 0x000fe20000010000 */
[----:B------:R-:W1:Y:S01]  /*22e0*/  @P3 LDC R81, c[0x0][0x40c] ;  /* 0x00010300ff513b82 */ /* 0x000e620000000800 */
[----:B------:R-:W-:Y:S01]  /*22f0*/  @P2 FFMA.FTZ R74, R104, R41, R22 ;  /* 0x00000029684a2223 */ /* 0x000fe20000010016 */
[----:B------:R-:W-:Y:S01]  /*2300*/  @P2 FFMA.FTZ R41, R0, R107, R121 ;  /* 0x0000006b00292223 */ /* 0x000fe20000010079 */
[----:B------:R-:W-:Y:S01]  /*2310*/  MOV R75, R23 ;  /* 0x00000017004b7202 */ /* 0x000fe20000000f00 */
[----:B------:R-:W-:Y:S01]  /*2320*/  @P2 FFMA.FTZ R75, R104, R40, R23 ;  /* 0x00000028684b2223 */ /* 0x000fe20000010017 */
[----:B------:R-:W-:Y:S01]  /*2330*/  @P2 FADD.FTZ R42, R87, -R42 ;  /* 0x8000002a572a2221 */ /* 0x000fe20000010000 */
[----:B------:R-:W-:Y:S01]  /*2340*/  @P2 FADD.FTZ R41, R84, -R41 ;  /* 0x8000002954292221 */ /* 0x000fe20000010000 */
[----:B------:R-:W-:Y:S01]  /*2350*/  @P2 FFMA.FTZ R72, R108, R107, R121 ;  /* 0x0000006b6c482223 */ /* 0x000fe20000010079 */
[----:B------:R-:W2:Y:S01]  /*2360*/  @P3 LDC R80, c[0x0][0x40c] ;  /* 0x00010300ff503b82 */ /* 0x000ea20000000800 */
[----:B------:R-:W-:Y:S01]  /*2370*/  MOV R40, R24 ;  /* 0x0000001800287202 */ /* 0x000fe20000000f00 */
[----:B------:R-:W-:Y:S01]  /*2380*/  @P2 FFMA.FTZ R40, R104, R41, R24 ;  /* 0x0000002968282223 */ /* 0x000fe20000010018 */
[----:B------:R-:W-:Y:S01]  /*2390*/  @P2 FADD.FTZ R43, R88, -R43 ;  /* 0x8000002b582b2221 */ /* 0x000fe20000010000 */
[----:B------:R-:W-:Y:S01]  /*23a0*/  MOV R41, R25 ;  /* 0x0000001900297202 */ /* 0x000fe20000000f00 */
[----:B------:R-:W-:Y:S01]  /*23b0*/  @P2 FFMA.FTZ R41, R104, R42, R25 ;  /* 0x0000002a68292223 */ /* 0x000fe20000010019 */
[----:B------:R-:W-:Y:S01]  /*23c0*/  @P2 FADD.FTZ R72, R89, -R72 ;  /* 0x8000004859482221 */ /* 0x000fe20000010000 */
[----:B------:R-:W-:Y:S01]  /*23d0*/  MOV R42, R26 ;  /* 0x0000001a002a7202 */ /* 0x000fe20000000f00 */
[----:B0-----:R-:W-:Y:S01]  /*23e0*/  @P3 FMUL.FTZ R73, R74, R73 ;  /* 0x000000494a493220 */ /* 0x001fe20000410000 */
[C---:B------:R-:W-:Y:S01]  /*23f0*/  @P2 FFMA.FTZ R42, R104.reuse, R43, R26 ;  /* 0x0000002b682a2223 */ /* 0x040fe2000001001a */
[----:B------:R-:W-:Y:S01]  /*2400*/  MOV R43, R27 ;  /* 0x0000001b002b7202 */ /* 0x000fe20000000f00 */
[----:B------:R-:W-:Y:S01]  /*2410*/  @P2 FFMA.FTZ R43, R104, R72, R27 ;  /* 0x00000048682b2223 */ /* 0x000fe2000001001b */
[--C-:B------:R-:W-:Y:S01]  /*2420*/  @P2 FFMA.FTZ R72, R92, R107, R121.reuse ;  /* 0x0000006b5c482223 */ /* 0x100fe20000010079 */
[----:B------:R-:W-:Y:S01]  /*2430*/  @P3 F2FP.BF16.F32.PACK_AB R73, RZ, R73 ;  /* 0x00000049ff49323e */ /* 0x000fe200000010ff */
[----:B------:R-:W-:Y:S01]  /*2440*/  @P2 FFMA.FTZ R124, R93, R107, R121 ;  /* 0x0000006b5d7c2223 */ /* 0x000fe20000010079 */
[----:B------:R-:W0:Y:S01]  /*2450*/  @P3 LDC R82, c[0x0][0x40c] ;  /* 0x00010300ff523b82 */ /* 0x000e220000000800 */
[----:B-1----:R-:W-:Y:S01]  /*2460*/  @P3 FMUL.FTZ R81, R40, R81 ;  /* 0x0000005128513220 */ /* 0x002fe20000410000 */
[----:B------:R-:W-:Y:S01]  /*2470*/  @P3 PRMT R79, R73, 0x7610, R79 ;  /* 0x00007610494f3816 */ /* 0x000fe2000000004f */
[----:B------:R-:W-:Y:S01]  /*2480*/  @P2 FADD.FTZ R123, R109, -R72 ;  /* 0x800000486d7b2221 */ /* 0x000fe20000010000 */
[----:B------:R-:W-:Y:S01]  /*2490*/  MOV R72, R20 ;  /* 0x0000001400487202 */ /* 0x000fe20000000f00 */
[----:B------:R-:W-:Y:S01]  /*24a0*/  @P2 FADD.FTZ R124, R95, -R124 ;  /* 0x8000007c5f7c2221 */ /* 0x000fe20000010000 */
[----:B------:R-:W-:Y:S01]  /*24b0*/  @P3 F2FP.BF16.F32.PACK_AB R81, RZ, R81 ;  /* 0x00000051ff51323e */ /* 0x000fe200000010ff */
[----:B------:R-:W-:Y:S01]  /*24c0*/  @P2 FFMA.FTZ R72, R104, R123, R20 ;  /* 0x0000007b68482223 */ /* 0x000fe20000010014 */
[----:B------:R-:W1:Y:S01]  /*24d0*/  @P3 LDC R73, c[0x0][0x40c] ;  /* 0x00010300ff493b82 */ /* 0x000e620000000800 */
[----:B--2---:R-:W-:Y:S01]  /*24e0*/  @P3 FMUL.FTZ R80, R75, R80 ;  /* 0x000000504b503220 */ /* 0x004fe20000410000 */
[----:B------:R-:W-:-:S04]  /*24f0*/  @P3 PRMT R76, R81, 0x7610, R76 ;  /* 0x00007610514c3816 */ /* 0x000fc8000000004c */
[----:B------:R-:W-:Y:S02]  /*2500*/  @P3 F2FP.BF16.F32.PACK_AB R80, RZ, R80 ;  /* 0x00000050ff50323e */ /* 0x000fe400000010ff */
[----:B------:R-:W2:Y:S02]  /*2510*/  @P3 LDC R81, c[0x0][0x40c] ;  /* 0x00010300ff513b82 */ /* 0x000ea40000000800 */
[----:B------:R-:W-:-:S06]  /*2520*/  @P3 PRMT R79, R79, 0x5410, R80 ;  /* 0x000054104f4f3816 */ /* 0x000fcc0000000050 */
[----:B------:R-:W3:Y:S01]  /*2530*/  @P3 LDC R80, c[0x0][0x40c] ;  /* 0x00010300ff503b82 */ /* 0x000ee20000000800 */
[----:B0-----:R-:W-:-:S05]  /*2540*/  @P3 FMUL.FTZ R82, R43, R82 ;  /* 0x000000522b523220 */ /* 0x001fca0000410000 */
[----:B------:R-:W-:Y:S01]  /*2550*/  @P3 F2FP.BF16.F32.PACK_AB R82, RZ, R82 ;  /* 0x00000052ff52323e */ /* 0x000fe200000010ff */
[----:B-1----:R-:W-:Y:S01]  /*2560*/  @P3 FMUL.FTZ R122, R72, R73 ;  /* 0x00000049487a3220 */ /* 0x002fe20000410000 */
[----:B------:R-:W-:Y:S01]  /*2570*/  MOV R73, R21 ;  /* 0x0000001500497202 */ /* 0x000fe20000000f00 */
[----:B------:R-:W-:Y:S02]  /*2580*/  @P2 FFMA.FTZ R73, R104, R124, R21 ;  /* 0x0000007c68492223 */ /* 0x000fe40000010015 */
[----:B------:R-:W0:Y:S01]  /*2590*/  @P3 LDC R124, c[0x0][0x40c] ;  /* 0x00010300ff7c3b82 */ /* 0x000e220000000800 */
[----:B------:R-:W-:Y:S01]  /*25a0*/  @P3 F2FP.BF16.F32.PACK_AB R122, RZ, R122 ;  /* 0x0000007aff7a323e */ /* 0x000fe200000010ff */
[----:B--2---:R-:W-:-:S03]  /*25b0*/  @P3 FMUL.FTZ R81, R42, R81 ;  /* 0x000000512a513220 */ /* 0x004fc60000410000 */
[----:B------:R-:W-:Y:S02]  /*25c0*/  @P3 PRMT R78, R122, 0x7610, R78 ;  /* 0x000076107a4e3816 */ /* 0x000fe4000000004e */
[----:B------:R-:W-:Y:S01]  /*25d0*/  @P3 F2FP.BF16.F32.PACK_AB R81, RZ, R81 ;  /* 0x00000051ff51323e */ /* 0x000fe200000010ff */
[----:B---3--:R-:W-:-:S03]  /*25e0*/  @P3 FMUL.FTZ R80, R41, R80 ;  /* 0x0000005029503220 */ /* 0x008fc60000410000 */
[----:B------:R-:W-:Y:S02]  /*25f0*/  @P3 PRMT R77, R81, 0x7610, R77 ;  /* 0x00007610514d3816 */ /* 0x000fe4000000004d */
[----:B------:R-:W-:Y:S02]  /*2600*/  @P3 F2FP.BF16.F32.PACK_AB R80, RZ, R80 ;  /* 0x00000050ff50323e */ /* 0x000fe400000010ff */
[----:B------:R-:W-:Y:S02]  /*2610*/  @P3 PRMT R77, R77, 0x5410, R82 ;  /* 0x000054104d4d3816 */ /* 0x000fe40000000052 */
[----:B------:R-:W-:Y:S01]  /*2620*/  @P3 PRMT R76, R76, 0x5410, R80 ;  /* 0x000054104c4c3816 */ /* 0x000fe20000000050 */
[----:B0-----:R-:W-:-:S05]  /*2630*/  @P3 FMUL.FTZ R123, R73, R124 ;  /* 0x0000007c497b3220 */ /* 0x001fca0000410000 */
[----:B------:R-:W-:-:S04]  /*2640*/  @P3 F2FP.BF16.F32.PACK_AB R123, RZ, R123 ;  /* 0x0000007bff7b323e */ /* 0x000fc800000010ff */
[----:B------:R-:W-:-:S07]  /*2650*/  @P3 PRMT R78, R78, 0x5410, R123 ;  /* 0x000054104e4e3816 */ /* 0x000fce000000007b */
.L_x_2964:
[----:B------:R-:W-:Y:S05]  /*2660*/  BSYNC.RECONVERGENT B1 ;  /* 0x0000000000017941 */ /* 0x000fea0003800200 */
.L_x_2947:
        /* <DEDUP_REMOVED lines=8> */
[----:B------:R0:W-:Y:S04]  /*26f0*/  @P1 STG.E.128 desc[UR6][R82.64+0x10], R72 ;  /* 0x0000104852001986 */ /* 0x0001e8000c101d06 */
[----:B------:R0:W-:Y:S01]  /*2700*/  @P3 STG.E.128 desc[UR6][R80.64], R76 ;  /* 0x0000004c50003986 */ /* 0x0001e2000c101d06 */
[----:B------:R-:W-:Y:S05]  /*2710*/  @!P0 BRA `(.L_x_2967) ;  /* 0x00000008000c8947 */ /* 0x000fea0003800000 */
[----:B------:R-:W-:Y:S05]  /*2720*/  @!P1 BRA `(.L_x_2968) ;  /* 0x0000000400049947 */ /* 0x000fea0003800000 */
[----:B0-----:R-:W0:Y:S01]  /*2730*/  @P3 LDC R82, c[0x0][0x40c] ;  /* 0x00010300ff523b82 */ /* 0x001e220000000800 */
[-CC-:B------:R-:W-:Y:S01]  /*2740*/  @P2 FFMA.FTZ R40, R96, R107.reuse, R121.reuse ;  /* 0x0000006b60282223 */ /* 0x180fe20000010079 */
[-CC-:B------:R-:W-:Y:S01]  /*2750*/  @P2 FFMA.FTZ R42, R97, R107.reuse, R121.reuse ;  /* 0x0000006b612a2223 */ /* 0x180fe20000010079 */
[-CC-:B------:R-:W-:Y:S01]  /*2760*/  @P2 FFMA.FTZ R43, R112, R107.reuse, R121.reuse ;  /* 0x0000006b702b2223 */ /* 0x180fe20000010079 */
[--C-:B------:R-:W-:Y:S01]  /*2770*/  @P2 FFMA.FTZ R72, R116, R107, R121.reuse ;  /* 0x0000006b74482223 */ /* 0x100fe20000010079 */
[----:B------:R-:W-:Y:S01]  /*2780*/  @P2 FADD.FTZ R41, R111, -R40 ;  /* 0x800000286f292221 */ /* 0x000fe20000010000 */
[----:B------:R-:W-:Y:S01]  /*2790*/  @P2 FADD.FTZ R42, R115, -R42 ;  /* 0x8000002a732a2221 */ /* 0x000fe20000010000 */
[----:B------:R-:W-:Y:S01]  /*27a0*/  MOV R40, R16 ;  /* 0x0000001000287202 */ /* 0x000fe20000000f00 */
[----:B------:R-:W1:Y:S01]  /*27b0*/  @P3 LDC R75, c[0x0][0x40c] ;  /* 0x00010300ff4b3b82 */ /* 0x000e620000000800 */
[----:B------:R-:W-:Y:S01]  /*27c0*/  @P2 FFMA.FTZ R40, R104, R41, R16 ;  /* 0x0000002968282223 */ /* 0x000fe20000010010 */
[----:B------:R-:W-:Y:S01]  /*27d0*/  MOV R41, R17 ;  /* 0x0000001100297202 */ /* 0x000fe20000000f00 */
[-CC-:B------:R-:W-:Y:S01]  /*27e0*/  @P2 FFMA.FTZ R73, R113, R107.reuse, R121.reuse ;  /* 0x0000006b71492223 */ /* 0x180fe20000010079 */
[-CC-:B------:R-:W-:Y:S01]  /*27f0*/  @P2 FFMA.FTZ R74, R117, R107.reuse, R121.reuse ;  /* 0x0000006b754a2223 */ /* 0x180fe20000010079 */
[-CC-:B------:R-:W-:Y:S01]  /*2800*/  @P2 FFMA.FTZ R11, R102, R107.reuse, R121.reuse ;  /* 0x0000006b660b2223 */ /* 0x180fe20000010079 */
[----:B------:R-:W-:Y:S01]  /*2810*/  @P2 FFMA.FTZ R80, R118, R107, R121 ;  /* 0x0000006b76502223 */ /* 0x000fe20000010079 */
[----:B------:R-:W-:Y:S01]  /*2820*/  @P2 FFMA.FTZ R41, R104, R42, R17 ;  /* 0x0000002a68292223 */ /* 0x000fe20000010011 */
[----:B------:R-:W2:Y:S01]  /*2830*/  @P3 LDC R121, c[0x0][0x40c] ;  /* 0x00010300ff793b82 */ /* 0x000ea20000000800 */
[----:B------:R-:W-:Y:S01]  /*2840*/  @P2 FADD.FTZ R43, R98, -R43 ;  /* 0x8000002b622b2221 */ /* 0x000fe20000010000 */
[----:B------:R-:W-:Y:S01]  /*2850*/  @P2 FADD.FTZ R42, R103, -R80 ;  /* 0x80000050672a2221 */ /* 0x000fe20000010000 */
[----:B------:R-:W-:Y:S01]  /*2860*/  @P2 FADD.FTZ R72, R99, -R72 ;  /* 0x8000004863482221 */ /* 0x000fe20000010000 */
[----:B------:R-:W-:Y:S01]  /*2870*/  @P2 FADD.FTZ R73, R100, -R73 ;  /* 0x8000004964492221 */ /* 0x000fe20000010000 */
[----:B------:R-:W-:Y:S01]  /*2880*/  @P2 FADD.FTZ R74, R101, -R74 ;  /* 0x8000004a654a2221 */ /* 0x000fe20000010000 */
[----:B------:R-:W-:-:S02]  /*2890*/  @P2 FADD.FTZ R11, R114, -R11 ;  /* 0x8000000b720b2221 */ /* 0x000fc40000010000 */
[----:B------:R-:W3:Y:S01]  /*28a0*/  @P3 LDC R107, c[0x0][0x40c] ;  /* 0x00010300ff6b3b82 */ /* 0x000ee20000000800 */
[----:B0-----:R-:W-:-:S05]  /*28b0*/  @P3 FMUL.FTZ R81, R41, R82 ;  /* 0x0000005229513220 */ /* 0x001fca0000410000 */
[----:B------:R-:W-:Y:S02]  /*28c0*/  @P3 F2FP.BF16.F32.PACK_AB R81, RZ, R81 ;  /* 0x00000051ff51323e */ /* 0x000fe400000010ff */
[----:B------:R-:W0:Y:S01]  /*28d0*/  @P3 LDC R120, c[0x0][0x40c] ;  /* 0x00010300ff783b82 */ /* 0x000e220000000800 */
[----:B-1----:R-:W-:Y:S01]  /*28e0*/  @P3 FMUL.FTZ R80, R40, R75 ;  /* 0x0000004b28503220 */ /* 0x002fe20000410000 */
[----:B------:R-:W-:Y:S01]  /*28f0*/  MOV R75, R15 ;  /* 0x0000000f004b7202 */ /* 0x000fe20000000f00 */
[C---:B------:R-:W-:Y:S01]  /*2900*/  @P2 FFMA.FTZ R75, R104.reuse, R42, R15 ;  /* 0x0000002a684b2223 */ /* 0x040fe2000001000f */
[----:B------:R-:W-:Y:S01]  /*2910*/  MOV R42, R18 ;  /* 0x00000012002a7202 */ /* 0x000fe20000000f00 */
[C---:B------:R-:W-:Y:S01]  /*2920*/  @P2 FFMA.FTZ R42, R104.reuse, R43, R18 ;  /* 0x0000002b682a2223 */ /* 0x040fe20000010012 */
[----:B------:R-:W-:Y:S01]  /*2930*/  MOV R43, R19 ;  /* 0x00000013002b7202 */ /* 0x000fe20000000f00 */
[C---:B------:R-:W-:Y:S01]  /*2940*/  @P2 FFMA.FTZ R43, R104.reuse, R72, R19 ;  /* 0x00000048682b2223 */ /* 0x040fe20000010013 */
[----:B------:R-:W1:Y:S01]  /*2950*/  @P3 LDC R82, c[0x0][0x40c] ;  /* 0x00010300ff523b82 */ /* 0x000e620000000800 */
[----:B------:R-:W-:Y:S01]  /*2960*/  MOV R72, R12 ;  /* 0x0000000c00487202 */ /* 0x000fe20000000f00 */
[C---:B------:R-:W-:Y:S01]  /*2970*/  @P2 FFMA.FTZ R72, R104.reuse, R73, R12 ;  /* 0x0000004968482223 */ /* 0x040fe2000001000c */
[----:B------:R-:W-:Y:S01]  /*2980*/  MOV R73, R13 ;  /* 0x0000000d00497202 */ /* 0x000fe20000000f00 */
[C---:B------:R-:W-:Y:S01]  /*2990*/  @P2 FFMA.FTZ R73, R104.reuse, R74, R13 ;  /* 0x0000004a68492223 */ /* 0x040fe2000001000d */
[----:B------:R-:W-:Y:S01]  /*29a0*/  MOV R74, R14 ;  /* 0x0000000e004a7202 */ /* 0x000fe20000000f00 */
[----:B------:R-:W-:Y:S01]  /*29b0*/  @P2 FFMA.FTZ R74, R104, R11, R14 ;  /* 0x0000000b684a2223 */ /* 0x000fe2000001000e */
[----:B------:R-:W-:Y:S01]  /*29c0*/  @P3 F2FP.BF16.F32.PACK_AB R80, RZ, R80 ;  /* 0x00000050ff50323e */ /* 0x000fe200000010ff */
[----:B------:R-:W4:Y:S01]  /*29d0*/  @P3 LDC R83, c[0x0][0x40c] ;  /* 0x00010300ff533b82 */ /* 0x000f220000000800 */
[----:B--2---:R-:W-:Y:S01]  /*29e0*/  @P3 FMUL.FTZ R11, R42, R121 ;  /* 0x000000792a0b3220 */ /* 0x004fe20000410000 */
[----:B---3--:R-:W-:Y:S01]  /*29f0*/  @P3 FMUL.FTZ R107, R72, R107 ;  /* 0x0000006b486b3220 */ /* 0x008fe20000410000 */
[----:B------:R-:W-:-:S03]  /*2a00*/  @P3 PRMT R76, R80, 0x7610, R76 ;  /* 0x00007610504c3816 */ /* 0x000fc6000000004c */
[----:B------:R-:W-:Y:S01]  /*2a10*/  @P3 F2FP.BF16.F32.PACK_AB R11, RZ, R11 ;  /* 0x0000000bff0b323e */ /* 0x000fe200000010ff */
[----:B0-----:R-:W-:Y:S01]  /*2a20*/  @P3 FMUL.FTZ R80, R43, R120 ;  /* 0x000000782b503220 */ /* 0x001fe20000410000 */
[----:B------:R-:W-:Y:S02]  /*2a30*/  @P3 F2FP.BF16.F32.PACK_AB R107, RZ, R107 ;  /* 0x0000006bff6b323e */ /* 0x000fe400000010ff */
[----:B------:R-:W-:Y:S02]  /*2a40*/  @P3 PRMT R77, R11, 0x7610, R77 ;  /* 0x000076100b4d3816 */ /* 0x000fe4000000004d */
[----:B------:R-:W-:Y:S02]  /*2a50*/  @P3 F2FP.BF16.F32.PACK_AB R80, RZ, R80 ;  /* 0x00000050ff50323e */ /* 0x000fe400000010ff */
[----:B------:R-:W-:Y:S01]  /*2a60*/  @P3 PRMT R78, R107, 0x7610, R78 ;  /* 0x000076106b4e3816 */ /* 0x000fe2000000004e */
[----:B-1----:R-:W-:Y:S01]  /*2a70*/  @P3 FMUL.FTZ R82, R73, R82 ;  /* 0x0000005249523220 */ /* 0x002fe20000410000 */
[----:B------:R-:W-:-:S02]  /*2a80*/  @P3 PRMT R76, R76, 0x5410, R81 ;  /* 0x000054104c4c3816 */ /* 0x000fc40000000051 */
[----:B------:R-:W-:Y:S02]  /*2a90*/  @P3 PRMT R77, R77, 0x5410, R80 ;  /* 0x000054104d4d3816 */ /* 0x000fe40000000050 */
[----:B------:R-:W-:Y:S01]  /*2aa0*/  @P3 F2FP.BF16.F32.PACK_AB R82, RZ, R82 ;  /* 0x00000052ff52323e */ /* 0x000fe200000010ff */
[----:B----4-:R-:W-:-:S03]  /*2ab0*/  @P3 FMUL.FTZ R83, R74, R83 ;  /* 0x000000534a533220 */ /* 0x010fc60000410000 */
        /* <DEDUP_REMOVED lines=8> */
.L_x_2968:
[----:B0-----:R-:W0:Y:S01]  /*2b40*/  @P3 LDC R82, c[0x0][0x40c] ;  /* 0x00010300ff523b82 */ /* 0x001e220000000800 */
[----:B------:R-:W-:Y:S01]  /*2b50*/  @P2 FFMA.FTZ R80, R96, R107, R121 ;  /* 0x0000006b60502223 */ /* 0x000fe20000010079 */
[----:B------:R-:W-:-:S03]  /*2b60*/  MOV R11, R16 ;  /* 0x00000010000b7202 */ /* 0x000fc60000000f00 */
[----:B------:R-:W-:Y:S01]  /*2b70*/  @P2 FADD.FTZ R81, R111, -R80 ;  /* 0x800000506f512221 */ /* 0x000fe20000010000 */
[----:B------:R-:W-:Y:S02]  /*2b80*/  @P2 FFMA.FTZ R80, R97, R107, R121 ;  /* 0x0000006b61502223 */ /* 0x000fe40000010079 */
[----:B------:R-:W1:Y:S01]  /*2b90*/  @P3 LDC R120, c[0x0][0x40c] ;  /* 0x00010300ff783b82 */ /* 0x000e620000000800 */
[----:B------:R-:W-:Y:S01]  /*2ba0*/  @P2 FFMA.FTZ R11, R104, R81, R16 ;  /* 0x00000051680b2223 */ /* 0x000fe20000010010 */
[----:B------:R-:W-:Y:S01]  /*2bb0*/  @P2 FADD.FTZ R80, R115, -R80 ;  /* 0x8000005073502221 */ /* 0x000fe20000010000 */
[----:B------:R-:W-:-:S03]  /*2bc0*/  MOV R81, R17 ;  /* 0x0000001100517202 */ /* 0x000fc60000000f00 */
[----:B------:R-:W-:Y:S01]  /*2bd0*/  @P2 FFMA.FTZ R81, R104, R80, R17 ;  /* 0x0000005068512223 */ /* 0x000fe20000010011 */
[----:B0-----:R-:W-:Y:S01]  /*2be0*/  @P3 FMUL.FTZ R80, R11, R82 ;  /* 0x000000520b503220 */ /* 0x001fe20000410000 */
[----:B------:R-:W-:Y:S02]  /*2bf0*/  @P2 FFMA.FTZ R11, R112, R107, R121 ;  /* 0x0000006b700b2223 */ /* 0x000fe40000010079 */
[----:B-1----:R-:W-:Y:S02]  /*2c00*/  @P3 FMUL.FTZ R82, R81, R120 ;  /* 0x0000007851523220 */ /* 0x002fe40000410000 */
[----:B------:R-:W-:Y:S01]  /*2c10*/  @P2 FADD.FTZ R81, R98, -R11 ;  /* 0x8000000b62512221 */ /* 0x000fe20000010000 */
[----:B------:R-:W-:-:S03]  /*2c20*/  MOV R11, R18 ;  /* 0x00000012000b7202 */ /* 0x000fc60000000f00 */
[----:B------:R-:W-:Y:S01]  /*2c30*/  @P2 FFMA.FTZ R11, R104, R81, R18 ;  /* 0x00000051680b2223 */ /* 0x000fe20000010012 */
[----:B------:R-:W-:Y:S01]  /*2c40*/  @P3 F2FP.BF16.F32.PACK_AB R81, RZ, R80 ;  /* 0x00000050ff51323e */ /* 0x000fe200000010ff */
[-CC-:B------:R-:W-:Y:S01]  /*2c50*/  @P2 FFMA.FTZ R80, R116, R107.reuse, R121.reuse ;  /* 0x0000006b74502223 */ /* 0x180fe20000010079 */
[----:B------:R-:W-:Y:S02]  /*2c60*/  @P3 F2FP.BF16.F32.PACK_AB R83, RZ, R82 ;  /* 0x00000052ff53323e */ /* 0x000fe400000010ff */
[----:B------:R-:W-:Y:S01]  /*2c70*/  @P3 PRMT R76, R81, 0x7610, R76 ;  /* 0x00007610514c3816 */ /* 0x000fe2000000004c */
[----:B------:R-:W-:Y:S01]  /*2c80*/  @P2 FADD.FTZ R120, R99, -R80 ;  /* 0x8000005063782221 */ /* 0x000fe20000010000 */
[----:B------:R-:W0:Y:S01]  /*2c90*/  @P3 LDC R82, c[0x0][0x40c] ;  /* 0x00010300ff523b82 */ /* 0x000e220000000800 */
[----:B------:R-:W-:Y:S01]  /*2ca0*/  @P2 FFMA.FTZ R81, R113, R107, R121 ;  /* 0x0000006b71512223 */ /* 0x000fe20000010079 */
[----:B------:R-:W-:Y:S02]  /*2cb0*/  @P3 PRMT R76, R76, 0x5410, R83 ;  /* 0x000054104c4c3816 */ /* 0x000fe40000000053 */
[----:B------:R-:W-:Y:S01]  /*2cc0*/  MOV R80, R19 ;  /* 0x0000001300507202 */ /* 0x000fe20000000f00 */
[----:B------:R-:W-:Y:S01]  /*2cd0*/  @P2 FFMA.FTZ R80, R104, R120, R19 ;  /* 0x0000007868502223 */ /* 0x000fe20000010013 */
[----:B------:R-:W-:Y:S01]  /*2ce0*/  @P2 FADD.FTZ R123, R100, -R81 ;  /* 0x80000051647b2221 */ /* 0x000fe20000010000 */
[----:B------:R-:W-:Y:S01]  /*2cf0*/  MOV R81, R12 ;  /* 0x0000000c00517202 */ /* 0x000fe20000000f00 */
[----:B------:R-:W1:Y:S01]  /*2d00*/  @P3 LDC R83, c[0x0][0x40c] ;  /* 0x00010300ff533b82 */ /* 0x000e620000000800 */
[----:B------:R-:W-:Y:S01]  /*2d10*/  @P2 FFMA.FTZ R120, R117, R107, R121 ;  /* 0x0000006b75782223 */ /* 0x000fe20000010079 */
[----:B------:R-:W-:-:S06]  /*2d20*/  @P2 FFMA.FTZ R81, R104, R123, R12 ;  /* 0x0000007b68512223 */ /* 0x000fcc000001000c */
[----:B------:R-:W2:Y:S01]  /*2d30*/  @P3 LDC R123, c[0x0][0x40c] ;  /* 0x00010300ff7b3b82 */ /* 0x000ea20000000800 */
[----:B0-----:R-:W-:Y:S01]  /*2d40*/  @P3 FMUL.FTZ R82, R11, R82 ;  /* 0x000000520b523220 */ /* 0x001fe20000410000 */
[----:B------:R-:W-:Y:S01]  /*2d50*/  @P2 FADD.FTZ R11, R101, -R120 ;  /* 0x80000078650b2221 */ /* 0x000fe20000010000 */
[----:B------:R-:W-:-:S03]  /*2d60*/  MOV R120, R13 ;  /* 0x0000000d00787202 */ /* 0x000fc60000000f00 */
[----:B------:R-:W-:Y:S01]  /*2d70*/  @P2 FFMA.FTZ R120, R104, R11, R13 ;  /* 0x0000000b68782223 */ /* 0x000fe2000001000d */
[----:B------:R-:W-:Y:S01]  /*2d80*/  @P3 F2FP.BF16.F32.PACK_AB R82, RZ, R82 ;  /* 0x00000052ff52323e */ /* 0x000fe200000010ff */
[----:B-1----:R-:W-:Y:S02]  /*2d90*/  @P3 FMUL.FTZ R83, R80, R83 ;  /* 0x0000005350533220 */ /* 0x002fe40000410000 */
[----:B------:R-:W0:Y:S01]  /*2da0*/  @P3 LDC R80, c[0x0][0x40c] ;  /* 0x00010300ff503b82 */ /* 0x000e220000000800 */
[----:B------:R-:W-:Y:S02]  /*2db0*/  @P3 PRMT R77, R82, 0x7610, R77 ;  /* 0x00007610524d3816 */ /* 0x000fe4000000004d */
[----:B------:R-:W-:-:S04]  /*2dc0*/  @P3 F2FP.BF16.F32.PACK_AB R83, RZ, R83 ;  /* 0x00000053ff53323e */ /* 0x000fc800000010ff */
[----:B------:R-:W-:Y:S01]  /*2dd0*/  @P3 PRMT R77, R77, 0x5410, R83 ;  /* 0x000054104d4d3816 */ /* 0x000fe20000000053 */
[----:B0-----:R-:W-:Y:S01]  /*2de0*/  @P3 FMUL.FTZ R11, R81, R80 ;  /* 0x00000050510b3220 */ /* 0x001fe20000410000 */
[----:B--2---:R-:W-:Y:S01]  /*2df0*/  @P3 FMUL.FTZ R80, R120, R123 ;  /* 0x0000007b78503220 */ /* 0x004fe20000410000 */
[----:B------:R-:W-:Y:S01]  /*2e00*/  @P2 FFMA.FTZ R81, R102, R107, R121 ;  /* 0x0000006b66512223 */ /* 0x000fe20000010079 */
[----:B------:R-:W0:Y:S02]  /*2e10*/  @P3 LDC R120, c[0x0][0x40c] ;  /* 0x00010300ff783b82 */ /* 0x000e240000000800 */
[----:B------:R-:W-:Y:S01]  /*2e20*/  @P3 F2FP.BF16.F32.PACK_AB R11, RZ, R11 ;  /* 0x0000000bff0b323e */ /* 0x000fe200000010ff */
[----:B------:R-:W-:Y:S01]  /*2e30*/  @P2 FADD.FTZ R123, R114, -R81 ;  /* 0x80000051727b2221 */ /* 0x000fe20000010000 */
[----:B------:R-:W-:Y:S02]  /*2e40*/  MOV R81, R14 ;  /* 0x0000000e00517202 */ /* 0x000fe40000000f00 */
[----:B------:R-:W-:Y:S01]  /*2e50*/  @P3 F2FP.BF16.F32.PACK_AB R80, RZ, R80 ;  /* 0x00000050ff50323e */ /* 0x000fe200000010ff */
[----:B------:R-:W-:Y:S01]  /*2e60*/  @P2 FFMA.FTZ R81, R104, R123, R14 ;  /* 0x0000007b68512223 */ /* 0x000fe2000001000e */
[----:B------:R-:W-:-:S04]  /*2e70*/  @P3 PRMT R78, R11, 0x7610, R78 ;  /* 0x000076100b4e3816 */ /* 0x000fc8000000004e */
[----:B------:R-:W-:Y:S01]  /*2e80*/  @P3 PRMT R78, R78, 0x5410, R80 ;  /* 0x000054104e4e3816 */ /* 0x000fe20000000050 */
[----:B0-----:R-:W-:-:S05]  /*2e90*/  @P3 FMUL.FTZ R81, R81, R120 ;  /* 0x0000007851513220 */ /* 0x001fca0000410000 */
        /* <DEDUP_REMOVED lines=11> */
.L_x_2967:
[----:B------:R-:W-:Y:S05]  /*2f50*/  @!P1 BRA `(.L_x_2970) ;  /* 0x00000004000c9947 */ /* 0x000fea0003800000 */
[----:B0-----:R-:W0:Y:S01]  /*2f60*/  @P3 LDC R43, c[0x0][0x40c] ;  /* 0x00010300ff2b3b82 */ /* 0x001e220000000800 */
[-CC-:B------:R-:W-:Y:S01]  /*2f70*/  FFMA.FTZ R40, R96, R107.reuse, R121.reuse ;  /* 0x0000006b60287223 */ /* 0x180fe20000010079 */
[----:B------:R-:W-:Y:S01]  /*2f80*/  ISETP.GT.AND P0, PT, R11, RZ, PT ;  /* 0x000000ff0b00720c */ /* 0x000fe20003f04270 */
[-CC-:B------:R-:W-:Y:S01]  /*2f90*/  FFMA.FTZ R72, R116, R107.reuse, R121.reuse ;  /* 0x0000006b74487223 */ /* 0x180fe20000010079 */
[-CC-:B------:R-:W-:Y:S01]  /*2fa0*/  FFMA.FTZ R42, R97, R107.reuse, R121.reuse ;  /* 0x0000006b612a7223 */ /* 0x180fe20000010079 */
[----:B------:R-:W-:Y:S01]  /*2fb0*/  FADD.FTZ R41, R111, -R40 ;  /* 0x800000286f297221 */ /* 0x000fe20000010000 */
[-CC-:B------:R-:W-:Y:S01]  /*2fc0*/  FFMA.FTZ R73, R112, R107.reuse, R121.reuse ;  /* 0x0000006b70497223 */ /* 0x180fe20000010079 */
[-CC-:B------:R-:W-:Y:S01]  /*2fd0*/  FFMA.FTZ R75, R102, R107.reuse, R121.reuse ;  /* 0x0000006b664b7223 */ /* 0x180fe20000010079 */
[----:B------:R-:W-:Y:S01]  /*2fe0*/  FFMA.FTZ R80, R118, R107, R121 ;  /* 0x0000006b76507223 */ /* 0x000fe20000010079 */
[----:B------:R-:W-:Y:S01]  /*2ff0*/  FMUL.FTZ R40, R104, R41 ;  /* 0x0000002968287220 */ /* 0x000fe20000410000 */
[----:B------:R-:W-:Y:S01]  /*3000*/  FADD.FTZ R11, R115, -R42 ;  /* 0x8000002a730b7221 */ /* 0x000fe20000010000 */
[----:B------:R-:W-:Y:S01]  /*3010*/  FADD.FTZ R81, R99, -R72 ;  /* 0x8000004863517221 */ /* 0x000fe20000010000 */
[----:B------:R-:W-:Y:S01]  /*3020*/  FADD.FTZ R73, R98, -R73 ;  /* 0x8000004962497221 */ /* 0x000fe20000010000 */
[----:B------:R-:W1:Y:S01]  /*3030*/  @P3 LDC R72, c[0x0][0x40c] ;  /* 0x00010300ff483b82 */ /* 0x000e620000000800 */
[----:B------:R-:W-:Y:S01]  /*3040*/  FSEL R40, R40, RZ, P0 ;  /* 0x000000ff28287208 */ /* 0x000fe20000000000 */
[----:B------:R-:W-:Y:S01]  /*3050*/  FFMA.FTZ R74, R117, R107, R121 ;  /* 0x0000006b754a7223 */ /* 0x000fe20000010079 */
[C---:B------:R-:W-:Y:S01]  /*3060*/  FMUL.FTZ R42, R104.reuse, R11 ;  /* 0x0000000b682a7220 */ /* 0x040fe20000410000 */
[----:B------:R-:W-:Y:S01]  /*3070*/  FADD.FTZ R123, R103, -R80 ;  /* 0x80000050677b7221 */ /* 0x000fe20000010000 */
[----:B------:R-:W-:-:S03]  /*3080*/  FMUL.FTZ R81, R104, R81 ;  /* 0x0000005168517220 */ /* 0x000fc60000410000 */
[----:B------:R-:W2:Y:S01]  /*3090*/  @P3 LDC R80, c[0x0][0x40c] ;  /* 0x00010300ff503b82 */ /* 0x000ea20000000800 */
[----:B0-----:R-:W-:Y:S01]  /*30a0*/  @P3 FMUL.FTZ R41, R40, R43 ;  /* 0x0000002b28293220 */ /* 0x001fe20000410000 */
[----:B------:R-:W-:Y:S01]  /*30b0*/  FFMA.FTZ R43, R113, R107, R121 ;  /* 0x0000006b712b7223 */ /* 0x000fe20000010079 */
[----:B------:R-:W-:Y:S01]  /*30c0*/  FADD.FTZ R121, R114, -R75 ;  /* 0x8000004b72797221 */ /* 0x000fe20000010000 */
[----:B------:R-:W-:Y:S01]  /*30d0*/  FMUL.FTZ R75, R104, R73 ;  /* 0x00000049684b7220 */ /* 0x000fe20000410000 */
[----:B------:R-:W-:Y:S01]  /*30e0*/  FADD.FTZ R107, R101, -R74 ;  /* 0x8000004a656b7221 */ /* 0x000fe20000010000 */
[----:B------:R-:W-:Y:S01]  /*30f0*/  FADD.FTZ R83, R100, -R43 ;  /* 0x8000002b64537221 */ /* 0x000fe20000010000 */
[----:B------:R-:W-:Y:S01]  /*3100*/  @P3 F2FP.BF16.F32.PACK_AB R41, RZ, R41 ;  /* 0x00000029ff29323e */ /* 0x000fe200000010ff */
[----:B------:R-:W0:Y:S01]  /*3110*/  @P3 LDC R43, c[0x0][0x40c] ;  /* 0x00010300ff2b3b82 */ /* 0x000e220000000800 */
[C---:B------:R-:W-:Y:S01]  /*3120*/  FMUL.FTZ R73, R104.reuse, R107 ;  /* 0x0000006b68497220 */ /* 0x040fe20000410000 */
[C---:B------:R-:W-:Y:S01]  /*3130*/  FMUL.FTZ R83, R104.reuse, R83 ;  /* 0x0000005368537220 */ /* 0x040fe20000410000 */
[----:B------:R-:W-:Y:S01]  /*3140*/  @P3 PRMT R76, R41, 0x7610, R76 ;  /* 0x00007610294c3816 */ /* 0x000fe2000000004c */
[----:B------:R-:W-:Y:S01]  /*3150*/  FMUL.FTZ R74, R104, R121 ;  /* 0x00000079684a7220 */ /* 0x000fe20000410000 */
[----:B------:R-:W-:Y:S01]  /*3160*/  FSEL R41, R42, RZ, P0 ;  /* 0x000000ff2a297208 */ /* 0x000fe20000000000 */
[----:B------:R-:W-:Y:S01]  /*3170*/  FMUL.FTZ R104, R104, R123 ;  /* 0x0000007b68687220 */ /* 0x000fe20000410000 */
[----:B------:R-:W-:Y:S01]  /*3180*/  FSEL R42, R75, RZ, P0 ;  /* 0x000000ff4b2a7208 */ /* 0x000fe20000000000 */
[----:B------:R-:W3:Y:S01]  /*3190*/  @P3 LDC R11, c[0x0][0x40c] ;  /* 0x00010300ff0b3b82 */ /* 0x000ee20000000800 */
[----:B------:R-:W-:Y:S01]  /*31a0*/  FSEL R73, R73, RZ, P0 ;  /* 0x000000ff49497208 */ /* 0x000fe20000000000 */
[----:B-1----:R-:W-:Y:S01]  /*31b0*/  @P3 FMUL.FTZ R107, R41, R72 ;  /* 0x00000048296b3220 */ /* 0x002fe20000410000 */
[----:B------:R-:W-:-:S02]  /*31c0*/  FSEL R72, R83, RZ, P0 ;  /* 0x000000ff53487208 */ /* 0x000fc40000000000 */
[----:B------:R-:W-:Y:S02]  /*31d0*/  FSEL R74, R74, RZ, P0 ;  /* 0x000000ff4a4a7208 */ /* 0x000fe40000000000 */
[----:B------:R-:W-:Y:S01]  /*31e0*/  @P3 F2FP.BF16.F32.PACK_AB R107, RZ, R107 ;  /* 0x0000006bff6b323e */ /* 0x000fe200000010ff */
[----:B------:R-:W1:Y:S01]  /*31f0*/  @P3 LDC R82, c[0x0][0x40c] ;  /* 0x00010300ff523b82 */ /* 0x000e620000000800 */
[----:B------:R-:W-:Y:S02]  /*3200*/  FSEL R104, R104, RZ, P0 ;  /* 0x000000ff68687208 */ /* 0x000fe40000000000 */
[----:B------:R-:W-:-:S05]  /*3210*/  @P3 PRMT R76, R76, 0x5410, R107 ;  /* 0x000054104c4c3816 */ /* 0x000fca000000006b */
[----:B------:R-:W4:Y:S01]  /*3220*/  @P3 LDC R75, c[0x0][0x40c] ;  /* 0x00010300ff4b3b82 */ /* 0x000f220000000800 */
[----:B0-----:R-:W-:Y:S01]  /*3230*/  @P3 FMUL.FTZ R120, R42, R43 ;  /* 0x0000002b2a783220 */ /* 0x001fe20000410000 */
[----:B------:R-:W-:-:S04]  /*3240*/  FSEL R43, R81, RZ, P0 ;  /* 0x000000ff512b7208 */ /* 0x000fc80000000000 */
[----:B------:R-:W-:Y:S01]  /*3250*/  @P3 F2FP.BF16.F32.PACK_AB R120, RZ, R120 ;  /* 0x00000078ff78323e */ /* 0x000fe200000010ff */
[----:B--2---:R-:W-:Y:S01]  /*3260*/  @P3 FMUL.FTZ R80, R43, R80 ;  /* 0x000000502b503220 */ /* 0x004fe20000410000 */
[----:B---3--:R-:W-:Y:S02]  /*3270*/  @P3 FMUL.FTZ R11, R72, R11 ;  /* 0x0000000b480b3220 */ /* 0x008fe40000410000 */
[----:B------:R-:W-:Y:S02]  /*3280*/  @P3 PRMT R77, R120, 0x7610, R77 ;  /* 0x00007610784d3816 */ /* 0x000fe4000000004d */
[----:B------:R-:W-:Y:S02]  /*3290*/  @P3 F2FP.BF16.F32.PACK_AB R80, RZ, R80 ;  /* 0x00000050ff50323e */ /* 0x000fe400000010ff */
[----:B------:R-:W-:Y:S01]  /*32a0*/  @P3 F2FP.BF16.F32.PACK_AB R11, RZ, R11 ;  /* 0x0000000bff0b323e */ /* 0x000fe200000010ff */
[----:B-1----:R-:W-:Y:S01]  /*32b0*/  @P3 FMUL.FTZ R82, R73, R82 ;  /* 0x0000005249523220 */ /* 0x002fe20000410000 */
[----:B------:R-:W-:-:S02]  /*32c0*/  @P3 PRMT R77, R77, 0x5410, R80 ;  /* 0x000054104d4d3816 */ /* 0x000fc40000000050 */
[----:B------:R-:W-:Y:S02]  /*32d0*/  @P3 PRMT R78, R11, 0x7610, R78 ;  /* 0x000076100b4e3816 */ /* 0x000fe4000000004e */
[----:B------:R-:W-:Y:S01]  /*32e0*/  @P3 F2FP.BF16.F32.PACK_AB R82, RZ, R82 ;  /* 0x00000052ff52323e */ /* 0x000fe200000010ff */
[----:B----4-:R-:W-:-:S03]  /*32f0*/  @P3 FMUL.FTZ R75, R74, R75 ;  /* 0x0000004b4a4b3220 */ /* 0x010fc60000410000 */
        /* <DEDUP_REMOVED lines=9> */
.L_x_2970:
[----:B0-----:R-:W0:Y:S01]  /*3390*/  @P3 LDC R80, c[0x0][0x40c] ;  /* 0x00010300ff503b82 */ /* 0x001e220000000800 */
        /* <DEDUP_REMOVED lines=10> */
.L_x_2972:
[----:B------:R-:W-:Y:S05]  /*3440*/  BSYNC.RECONVERGENT B2 ;  /* 0x0000000000027941 */ /* 0x000fea0003800200 */
.L_x_2971:
        /* <DEDUP_REMOVED lines=10> */
.L_x_2974:
[----:B------:R-:W-:Y:S05]  /*34f0*/  BSYNC.RECONVERGENT B2 ;  /* 0x0000000000027941 */ /* 0x000fea0003800200 */
.L_x_2973:
        /* <DEDUP_REMOVED lines=10> */
.L_x_2976:
[----:B------:R-:W-:Y:S05]  /*35a0*/  BSYNC.RECONVERGENT B2 ;  /* 0x0000000000027941 */ /* 0x000fea0003800200 */
.L_x_2975:
        /* <DEDUP_REMOVED lines=10> */
.L_x_2978:
[----:B------:R-:W-:Y:S05]  /*3650*/  BSYNC.RECONVERGENT B2 ;  /* 0x0000000000027941 */ /* 0x000fea0003800200 */
.L_x_2977:
        /* <DEDUP_REMOVED lines=10> */
.L_x_2980:
[----:B------:R-:W-:Y:S05]  /*3700*/  BSYNC.RECONVERGENT B2 ;  /* 0x0000000000027941 */ /* 0x000fea0003800200 */
.L_x_2979:
        /* <DEDUP_REMOVED lines=10> */
.L_x_2982:
[----:B------:R-:W-:Y:S05]  /*37b0*/  BSYNC.RECONVERGENT B2 ;  /* 0x0000000000027941 */ /* 0x000fea0003800200 */
.L_x_2981:
[----:B------:R-:W-:Y:S01]  /*37c0*/  BSSY.RECONVERGENT B2, `(.L_x_2983) ;  /* 0x000000b000027945 */ /* 0x000fe20003800200 */
[----:B------:R-:W-:-:S03]  /*37d0*/  FFMA.FTZ R82, R118, R107, R121 ;  /* 0x0000006b76527223 */ /* 0x000fc60000010079 */
        /* <DEDUP_REMOVED lines=9> */
.L_x_2984:
[----:B------:R-:W-:Y:S05]  /*3870*/  BSYNC.RECONVERGENT B2 ;  /* 0x0000000000027941 */ /* 0x000fea0003800200 */
.L_x_2983:
[----:B------:R-:W-:Y:S01]  /*3880*/  FADD.FTZ R81, R103, -R82 ;  /* 0x8000005267517221 */ /* 0x000fe20000010000 */
[----:B------:R-:W-:-:S03]  /*3890*/  ISETP.GT.AND P0, PT, R11, RZ, PT ;  /* 0x000000ff0b00720c */ /* 0x000fc60003f04270 */
[----:B------:R-:W-:-:S05]  /*38a0*/  FMUL.FTZ R81, R104, R81 ;  /* 0x0000005168517220 */ /* 0x000fca0000410000 */
[----:B------:R-:W-:-:S05]  /*38b0*/  FSEL R11, R81, RZ, P0 ;  /* 0x000000ff510b7208 */ /* 0x000fca0000000000 */
[----:B0-----:R-:W-:-:S05]  /*38c0*/  @P3 FMUL.FTZ R80, R11, R80 ;  /* 0x000000500b503220 */ /* 0x001fca0000410000 */
[----:B------:R-:W-:-:S04]  /*38d0*/  @P3 F2FP.BF16.F32.PACK_AB R80, RZ, R80 ;  /* 0x00000050ff50323e */ /* 0x000fc800000010ff */
[----:B------:R-:W-:-:S07]  /*38e0*/  @P3 PRMT R79, R79, 0x5410, R80 ;  /* 0x000054104f4f3816 */ /* 0x000fce0000000050 */
.L_x_2969:
[----:B------:R-:W-:Y:S05]  /*38f0*/  BSYNC.RECONVERGENT B1 ;  /* 0x0000000000017941 */ /* 0x000fea0003800200 */
.L_x_2966:
[----:B------:R-:W0:Y:S01]  /*3900*/  @P1 LDC.64 R120, c[0x0][0x478] ;  /* 0x00011e00ff781b82 */ /* 0x000e220000000a00 */
[----:B------:R-:W-:Y:S02]  /*3910*/  @P1 IADD3 R11, PT, PT, R106, 0x20, RZ ;  /* 0x000000206a0b1810 */ /* 0x000fe40007ffe0ff */
[----:B------:R-:W-:-:S05]  /*3920*/  @P3 IADD3 R105, PT, PT, R105, 0x20, RZ ;  /* 0x0000002069693810 */ /* 0x000fca0007ffe0ff */
[----:B------:R-:W1:Y:S08]  /*3930*/  @P3 LDC.64 R80, c[0x0][0x468] ;  /* 0x00011a00ff503b82 */ /* 0x000e700000000a00 */
[----:B------:R-:W2:Y:S01]  /*3940*/  LDC.64 R82, c[0x0][0x380] ;  /* 0x0000e000ff527b82 */ /* 0x000ea20000000a00 */
[----:B0-----:R-:W-:-:S05]  /*3950*/  @P1 IMAD.WIDE.U32 R120, R11, 0x20, R120 ;  /* 0x000000200b781825 */ /* 0x001fca00078e0078 */
[----:B------:R3:W-:Y:S01]  /*3960*/  @P1 STG.E.128 desc[UR6][R120.64], R40 ;  /* 0x0000002878001986 */ /* 0x0007e2000c101d06 */
[----:B-1----:R-:W-:-:S03]  /*3970*/  @P3 IMAD.WIDE.U32 R80, R105, 0x10, R80 ;  /* 0x0000001069503825 */ /* 0x002fc600078e0050 */
[----:B------:R3:W-:Y:S04]  /*3980*/  @P1 STG.E.128 desc[UR6][R120.64+0x10], R72 ;  /* 0x0000104878001986 */ /* 0x0007e8000c101d06 */
[----:B------:R3:W-:Y:S01]  /*3990*/  @P3 STG.E.128 desc[UR6][R80.64], R76 ;  /* 0x0000004c50003986 */ /* 0x0007e2000c101d06 */
[----:B--2---:R-:W-:-:S04]  /*39a0*/  LEA R2, R82, R2, 0x2 ;  /* 0x0000000252027211 */ /* 0x004fc800078e10ff */
[----:B------:R-:W-:-:S13]  /*39b0*/  ISETP.GE.AND P0, PT, R2, R83, PT ;  /* 0x000000530200720c */ /* 0x000fda0003f06270 */
[----:B---3--:R-:W-:Y:S05]  /*39c0*/  @!P0 BRA `(.L_x_2985) ;  /* 0xffffffc8004c8947 */ /* 0x008fea000383ffff */
.L_x_2942:
[----:B0-----:R-:W-:Y:S05]  /*39d0*/  BSYNC B0 ;  /* 0x0000000000007941 */ /* 0x001fea0003800000 */
.L_x_2941:
        /* <DEDUP_REMOVED lines=15> */
[----:B------:R0:W-:Y:S01]  /*3ad0*/  STS.128 [R0+0x410], R32 ;  /* 0x0004102000007388 */ /* 0x0001e20000000c00 */
[----:B------:R-:W-:Y:S08]  /*3ae0*/  BAR.SYNC.DEFER_BLOCKING 0x0 ;  /* 0x0000000000007b1d */ /* 0x000ff00000010000 */
[----:B0-----:R-:W1:Y:S01]  /*3af0*/  LDC R34, c[0x0][0x388] ;  /* 0x0000e200ff227b82 */ /* 0x001e620000000800 */
[----:B------:R-:W0:Y:S04]  /*3b00*/  LDS R2, [R4] ;  /* 0x0000000004027984 */ /* 0x000e280000000800 */
[----:B------:R-:W3:Y:S04]  /*3b10*/  LDS R7, [R4+0x800] ;  /* 0x0008000004077984 */ /* 0x000ee80000000800 */
[----:B------:R-:W4:Y:S04]  /*3b20*/  LDS R3, [R4+0x200] ;  /* 0x0002000004037984 */ /* 0x000f280000000800 */
[----:B------:R-:W5:Y:S01]  /*3b30*/  LDS R8, [R4+0xa00] ;  /* 0x000a000004087984 */ /* 0x000f620000000800 */
[----:B-1----:R-:W-:-:S03]  /*3b40*/  IMAD R34, R34, UR4, RZ ;  /* 0x0000000422227c24 */ /* 0x002fc6000f8e02ff */
[----:B------:R-:W1:Y:S04]  /*3b50*/  LDS R5, [R4+0x400] ;  /* 0x0004000004057984 */ /* 0x000e680000000800 */
        /* <DEDUP_REMOVED lines=14> */
[----:B-1----:R-:W-:-:S03]  /*3c40*/  FADD.FTZ R5, RZ, R5 ;  /* 0x00000005ff057221 */ /* 0x002fc60000010000 */
[----:B------:R-:W1:Y:S01]  /*3c50*/  LDS R17, [R4+0x1e00] ;  /* 0x001e000004117984 */ /* 0x000e620000000800 */
[----:B--2---:R-:W-:Y:S01]  /*3c60*/  FADD.FTZ R5, R5, R10 ;  /* 0x0000000a05057221 */ /* 0x004fe20000010000 */
        /* <DEDUP_REMOVED lines=12> */
[----:B-----5:R-:W-:Y:S01]  /*3d30*/  FADD.FTZ R9, R5, R18 ;  /* 0x0000001205097221 */ /* 0x020fe20000010000 */
[----:B------:R-:W-:Y:S02]  /*3d40*/  IADD3 R5, P0, PT, R34, R119, RZ ;  /* 0x0000007722057210 */ /* 0x000fe40007f1e0ff */
[----:B------:R-:W-:Y:S01]  /*3d50*/  STS.128 [R0+0x410], R68 ;  /* 0x0004104400007388 */ /* 0x000fe20000000c00 */
[----:B-1----:R-:W-:Y:S01]  /*3d60*/  FADD.FTZ R17, R6, R17 ;  /* 0x0000001106117221 */ /* 0x002fe20000010000 */
[----:B------:R-:W-:Y:S01]  /*3d70*/  IADD3.X R2, PT, PT, RZ, RZ, RZ, P0, !PT ;  /* 0x000000ffff027210 */ /* 0x000fe200007fe4ff */
        /* <DEDUP_REMOVED lines=24> */
[----:B----4-:R-:W-:Y:S01]  /*3f00*/  SHF.L.U32 R4, R5, 0x2, RZ ;  /* 0x0000000205047819 */ /* 0x010fe200000006ff */
[----:B------:R-:W-:Y:S01]  /*3f10*/  FADD.FTZ R21, R21, R24 ;  /* 0x0000001815157221 */ /* 0x000fe20000010000 */
[----:B------:R-:W-:Y:S02]  /*3f20*/  SHF.L.U64.HI R5, R5, 0x2, R2 ;  /* 0x0000000205057819 */ /* 0x000fe40000010202 */
[----:B------:R-:W-:Y:S01]  /*3f30*/  IADD3 R2, P0, PT, R4, UR18, RZ ;  /* 0x0000001204027c10 */ /* 0x000fe2000ff1e0ff */
[----:B------:R-:W-:Y:S01]  /*3f40*/  FADD.FTZ R20, R20, R27 ;  /* 0x0000001b14147221 */ /* 0x000fe20000010000 */
[----:B------:R-:W-:Y:S01]  /*3f50*/  IADD3 R4, P1, PT, R4, UR16, RZ ;  /* 0x0000001004047c10 */ /* 0x000fe2000ff3e0ff */
[----:B------:R-:W-:Y:S01]  /*3f60*/  FADD.FTZ R0, R0, R25 ;  /* 0x0000001900007221 */ /* 0x000fe20000010000 */
[----:B------:R-:W-:-:S02]  /*3f70*/  IADD3.X R3, PT, PT, R5, UR19, RZ, P0, !PT ;  /* 0x0000001305037c10 */ /* 0x000fc400087fe4ff */
[----:B------:R-:W-:Y:S01]  /*3f80*/  IADD3.X R5, PT, PT, R5, UR17, RZ, P1, !PT ;  /* 0x0000001105057c10 */ /* 0x000fe20008ffe4ff */
[----:B------:R-:W-:Y:S01]  /*3f90*/  FADD.FTZ R19, R19, R30 ;  /* 0x0000001e13137221 */ /* 0x000fe20000010000 */
[----:B0-----:R-:W-:-:S04]  /*3fa0*/  FADD.FTZ R21, R21, R28 ;  /* 0x0000001c15157221 */ /* 0x001fc80000010000 */
        /* <DEDUP_REMOVED lines=13> */
.L_x_2946:
        /* <DEDUP_REMOVED lines=8> */
.L_x_2987:
[----:B------:R-:W-:Y:S05]  /*4100*/  BSYNC B1 ;  /* 0x0000000000017941 */ /* 0x000fea0003800000 */
.L_x_2986:
[----:B------:R-:W-:Y:S01]  /*4110*/  MOV R83, R119 ;  /* 0x0000007700537202 */ /* 0x000fe20000000f00 */
[----:B------:R-:W-:Y:S01]  /*4120*/  HFMA2 R82, -RZ, RZ, 0, 5.9604644775390625e-08 ;  /* 0x00000001ff527431 */ /* 0x000fe200000001ff */
[----:B------:R-:W-:Y:S01]  /*4130*/  MOV R81, 0x1f ;  /* 0x0000001f00517802 */ /* 0x000fe20000000f00 */
[----:B------:R-:W-:Y:S01]  /*4140*/  FADD.FTZ R123, R121, R120 ;  /* 0x00000078797b7221 */ /* 0x000fe20000010000 */
[----:B------:R-:W-:-:S07]  /*4150*/  MOV R80, 0xffffffff ;  /* 0xffffffff00507802 */ /* 0x000fce0000000f00 */
[----:B------:R-:W-:Y:S05]  /*4160*/  WARPSYNC.COLLECTIVE R80, `(.L_x_2988) ;  /* 0x0000000050087348 */ /* 0x000fea0003c00000 */
[----:B------:R0:W1:Y:S02]  /*4170*/  SHFL.BFLY P1, R121, R83, R82, R81 ;  /* 0x0c00005253797389 */ /* 0x0000640000020051 */
[----:B01----:R-:W-:Y:S05]  /*4180*/  ENDCOLLECTIVE ;  /* 0x000000000000791b */ /* 0x003fea0003800000 */
.L_x_2988:
[----:B------:R-:W-:Y:S01]  /*4190*/  MOV R83, R123 ;  /* 0x0000007b00537202 */ /* 0x000fe20000000f00 */
[----:B------:R-:W-:Y:S01]  /*41a0*/  HFMA2 R82, -RZ, RZ, 0, 1.1920928955078125e-07 ;  /* 0x00000002ff527431 */ /* 0x000fe200000001ff */
[----:B------:R-:W-:-:S07]  /*41b0*/  MOV R122, R121 ;  /* 0x00000079007a7202 */ /* 0x000fce0000000f00 */
[----:B------:R-:W-:Y:S05]  /*41c0*/  WARPSYNC.COLLECTIVE R80, `(.L_x_2989) ;  /* 0x0000000050087348 */ /* 0x000fea0003c00000 */
[----:B------:R0:W1:Y:S02]  /*41d0*/  SHFL.BFLY P1, R121, R83, R82, R81 ;  /* 0x0c00005253797389 */ /* 0x0000640000020051 */
[----:B01----:R-:W-:Y:S05]  /*41e0*/  ENDCOLLECTIVE ;  /* 0x000000000000791b */ /* 0x003fea0003800000 */
.L_x_2989:
[----:B------:R-:W-:-:S05]  /*41f0*/  FADD.FTZ R122, R122, R119 ;  /* 0x000000777a7a7221 */ /* 0x000fca0000010000 */
[----:B------:R-:W-:Y:S01]  /*4200*/  MOV R83, R122 ;  /* 0x0000007a00537202 */ /* 0x000fe20000000f00 */
[----:B------:R-:W-:-:S07]  /*4210*/  FADD.FTZ R124, R123, R121 ;  /* 0x000000797b7c7221 */ /* 0x000fce0000010000 */
[----:B------:R-:W-:Y:S05]  /*4220*/  WARPSYNC.COLLECTIVE R80, `(.L_x_2990) ;  /* 0x0000000050087348 */ /* 0x000fea0003c00000 */
[----:B------:R0:W1:Y:S02]  /*4230*/  SHFL.BFLY P1, R121, R83, R82, R81 ;  /* 0x0c00005253797389 */ /* 0x0000640000020051 */
[----:B01----:R-:W-:Y:S05]  /*4240*/  ENDCOLLECTIVE ;  /* 0x000000000000791b */ /* 0x003fea0003800000 */
.L_x_2990:
[----:B------:R-:W-:Y:S01]  /*4250*/  MOV R83, R124 ;  /* 0x0000007c00537202 */ /* 0x000fe20000000f00 */
[----:B------:R-:W-:Y:S01]  /*4260*/  HFMA2 R82, -RZ, RZ, 0, 2.384185791015625e-07 ;  /* 0x00000004ff527431 */ /* 0x000fe200000001ff */
[----:B------:R-:W-:-:S07]  /*4270*/  MOV R125, R121 ;  /* 0x00000079007d7202 */ /* 0x000fce0000000f00 */
[----:B------:R-:W-:Y:S05]  /*4280*/  WARPSYNC.COLLECTIVE R80, `(.L_x_2991) ;  /* 0x0000000050087348 */ /* 0x000fea0003c00000 */
[----:B------:R0:W1:Y:S02]  /*4290*/  SHFL.BFLY P1, R121, R83, R82, R81 ;  /* 0x0c00005253797389 */ /* 0x0000640000020051 */
[----:B01----:R-:W-:Y:S05]  /*42a0*/  ENDCOLLECTIVE ;  /* 0x000000000000791b */ /* 0x003fea0003800000 */
.L_x_2991:
[----:B------:R-:W-:-:S05]  /*42b0*/  FADD.FTZ R125, R122, R125 ;  /* 0x0000007d7a7d7221 */ /* 0x000fca0000010000 */
[----:B------:R-:W-:Y:S01]  /*42c0*/  MOV R83, R125 ;  /* 0x0000007d00537202 */ /* 0x000fe20000000f00 */
[----:B------:R-:W-:-:S07]  /*42d0*/  FADD.FTZ R124, R124, R121 ;  /* 0x000000797c7c7221 */ /* 0x000fce0000010000 */
[----:B------:R-:W-:Y:S05]  /*42e0*/  WARPSYNC.COLLECTIVE R80, `(.L_x_2992) ;  /* 0x0000000050087348 */ /* 0x000fea0003c00000 */
[----:B------:R0:W1:Y:S02]  /*42f0*/  SHFL.BFLY P1, R121, R83, R82, R81 ;  /* 0x0c00005253797389 */ /* 0x0000640000020051 */
[----:B01----:R-:W-:Y:S05]  /*4300*/  ENDCOLLECTIVE ;  /* 0x000000000000791b */ /* 0x003fea0003800000 */
.L_x_2992:
[----:B------:R-:W-:Y:S01]  /*4310*/  MOV R83, R124 ;  /* 0x0000007c00537202 */ /* 0x000fe20000000f00 */
[----:B------:R-:W-:Y:S01]  /*4320*/  HFMA2 R82, -RZ, RZ, 0, 4.76837158203125e-07 ;  /* 0x00000008ff527431 */ /* 0x000fe200000001ff */
[----:B------:R-:W-:-:S07]  /*4330*/  MOV R120, R121 ;  /* 0x0000007900787202 */ /* 0x000fce0000000f00 */
[----:B------:R-:W-:Y:S05]  /*4340*/  WARPSYNC.COLLECTIVE R80, `(.L_x_2993) ;  /* 0x0000000050087348 */ /* 0x000fea0003c00000 */
[----:B------:R0:W1:Y:S02]  /*4350*/  SHFL.BFLY P1, R121, R83, R82, R81 ;  /* 0x0c00005253797389 */ /* 0x0000640000020051 */
[----:B01----:R-:W-:Y:S05]  /*4360*/  ENDCOLLECTIVE ;  /* 0x000000000000791b */ /* 0x003fea0003800000 */
.L_x_2993:
[----:B------:R-:W-:-:S05]  /*4370*/  FADD.FTZ R125, R125, R120 ;  /* 0x000000787d7d7221 */ /* 0x000fca0000010000 */
[----:B------:R-:W-:Y:S01]  /*4380*/  MOV R83, R125 ;  /* 0x0000007d00537202 */ /* 0x000fe20000000f00 */
[----:B------:R-:W-:-:S07]  /*4390*/  FADD.FTZ R120, R124, R121 ;  /* 0x000000797c787221 */ /* 0x000fce0000010000 */
[----:B------:R-:W-:Y:S05]  /*43a0*/  WARPSYNC.COLLECTIVE R80, `(.L_x_2994) ;  /* 0x0000000050087348 */ /* 0x000fea0003c00000 */
[----:B------:R0:W1:Y:S02]  /*43b0*/  SHFL.BFLY P1, R121, R83, R82, R81 ;  /* 0x0c00005253797389 */ /* 0x0000640000020051 */
[----:B01----:R-:W-:Y:S05]  /*43c0*/  ENDCOLLECTIVE ;  /* 0x000000000000791b */ /* 0x003fea0003800000 */
.L_x_2994:
[----:B------:R-:W-:Y:S01]  /*43d0*/  MOV R83, R120 ;  /* 0x0000007800537202 */ /* 0x000fe20000000f00 */
[----:B------:R-:W-:Y:S01]  /*43e0*/  HFMA2 R82, -RZ, RZ, 0, 9.5367431640625e-07 ;  /* 0x00000010ff527431 */ /* 0x000fe200000001ff */
[----:B------:R-:W-:-:S07]  /*43f0*/  MOV R119, R121 ;  /* 0x0000007900777202 */ /* 0x000fce0000000f00 */
[----:B------:R-:W-:Y:S05]  /*4400*/  WARPSYNC.COLLECTIVE R80, `(.L_x_2995) ;  /* 0x0000000050087348 */ /* 0x000fea0003c00000 */
[----:B------:R0:W1:Y:S02]  /*4410*/  SHFL.BFLY P1, R121, R83, R82, R81 ;  /* 0x0c00005253797389 */ /* 0x0000640000020051 */
[----:B01----:R-:W-:Y:S05]  /*4420*/  ENDCOLLECTIVE ;  /* 0x000000000000791b */ /* 0x003fea0003800000 */
.L_x_2995:
[----:B------:R-:W-:-:S05]  /*4430*/  FADD.FTZ R123, R125, R119 ;  /* 0x000000777d7b7221 */ /* 0x000fca0000010000 */
[----:B------:R-:W-:Y:S02]  /*4440*/  MOV R83, R123 ;  /* 0x0000007b00537202 */ /* 0x000fe40000000f00 */
[----:B------:R-:W-:-:S07]  /*4450*/  MOV R122, R121 ;  /* 0x00000079007a7202 */ /* 0x000fce0000000f00 */
[----:B------:R-:W-:Y:S05]  /*4460*/  WARPSYNC.COLLECTIVE R80, `(.L_x_2996) ;  /* 0x0000000050087348 */ /* 0x000fea0003c00000 */
[----:B------:R0:W1:Y:S02]  /*4470*/  SHFL.BFLY P1, R121, R83, R82, R81 ;  /* 0x0c00005253797389 */ /* 0x0000640000020051 */
[----:B01----:R-:W-:Y:S05]  /*4480*/  ENDCOLLECTIVE ;  /* 0x000000000000791b */ /* 0x003fea0003800000 */
.L_x_2996:
[----:B------:R-:W-:Y:S05]  /*4490*/  BRA `(.L_x_2997) ;  /* 0xffffffcc00847947 */ /* 0x000fea000383ffff */
.L_x_2998:
        /* <DEDUP_REMOVED lines=14> */
.L_x_11211:


//--------------------- .text._ZN10layer_norm13ln_bwd_kernelINS_13Kernel_traitsI13__nv_bfloat16S2_fS2_fjLj512ELj1ELj4ELj1ELj16ENS_18Kernel_traits_baseILj512ES2_S2_fS2_fjLj128EEEEELb0ELb1ELb0ELb0EEEvNS_9BwdParamsE --------------------------
	.section	.text._ZN10layer_norm13ln_bwd_kernelINS_13Kernel_traitsI13__nv_bfloat16S2_fS2_fjLj512ELj1ELj4ELj1ELj16ENS_18Kernel_traits_baseILj512ES2_S2_fS2_fjLj128EEEEELb0ELb1ELb0ELb0EEEvNS_9BwdParamsE,"ax",@progbits
	.align	128
        .global         _ZN10layer_norm13ln_bwd_kernelINS_13Kernel_traitsI13__nv_bfloat16S2_fS2_fjLj512ELj1ELj4ELj1ELj16ENS_18Kernel_traits_baseILj512ES2_S2_fS2_fjLj128EEEEELb0ELb1ELb0ELb0EEEvNS_9BwdParamsE
        .type           _ZN10layer_norm13ln_bwd_kernelINS_13Kernel_traitsI13__nv_bfloat16S2_fS2_fjLj512ELj1ELj4ELj1ELj16ENS_18Kernel_traits_baseILj512ES2_S2_fS2_fjLj128EEEEELb0ELb1ELb0ELb0EEEvNS_9BwdParamsE,@function
        .size           _ZN10layer_norm13ln_bwd_kernelINS_13Kernel_traitsI13__nv_bfloat16S2_fS2_fjLj512ELj1ELj4ELj1ELj16ENS_18Kernel_traits_baseILj512ES2_S2_fS2_fjLj128EEEEELb0ELb1ELb0ELb0EEEvNS_9BwdParamsE,(.L_x_11212 - _ZN10layer_norm13ln_bwd_kernelINS_13Kernel_traitsI13__nv_bfloat16S2_fS2_fjLj512ELj1ELj4ELj1ELj16ENS_18Kernel_traits_baseILj512ES2_S2_fS2_fjLj128EEEEELb0ELb1ELb0ELb0EEEvNS_9BwdParamsE)
        .other          _ZN10layer_norm13ln_bwd_kernelINS_13Kernel_traitsI13__nv_bfloat16S2_fS2_fjLj512ELj1ELj4ELj1ELj16ENS_18Kernel_traits_baseILj512ES2_S2_fS2_fjLj128EEEEELb0ELb1ELb0ELb0EEEvNS_9BwdParamsE,@"STO_CUDA_ENTRY STV_DEFAULT"
_ZN10layer_norm13ln_bwd_kernelINS_13Kernel_traitsI13__nv_bfloat16S2_fS2_fjLj512ELj1ELj4ELj1ELj16ENS_18Kernel_traits_baseILj512ES2_S2_fS2_fjLj128EEEEELb0ELb1ELb0ELb0EEEvNS_9BwdParamsE:
.text._ZN10layer_norm13ln_bwd_kernelINS_13Kernel_traitsI13__nv_bfloat16S2_fS2_fjLj512ELj1ELj4ELj1ELj16ENS_18Kernel_traits_baseILj512ES2_S2_fS2_fjLj128EEEEELb0ELb1ELb0ELb0EEEvNS_9BwdParamsE:
        /* <DEDUP_REMOVED lines=12> */
[----:B------:R-:W-:-:S02]  /*00c0*/  LEA.HI R0, R3, R2, RZ, 0x3 ;  /* 0x0000000203007211 */ /* 0x000fc400078f18ff */
[C---:B0-----:R-:W-:Y:S02]  /*00d0*/  LOP3.LUT R5, R12.reuse, 0x1f, RZ, 0xc, !PT ;  /* 0x0000001f0c057812 */ /* 0x041fe400078e0cff */
        /* <DEDUP_REMOVED lines=56> */
[----:B------:R-:W-:Y:S02]  /*0460*/  PRMT R8, R28, 0x7632, R8 ;  /* 0x000076321c087816 */ /* 0x000fe40000000008 */
        /* <DEDUP_REMOVED lines=9> */
[----:B0-----:R-:W-:-:S02]  /*0500*/  ISETP.NE.U32.AND P0, PT, RZ, UR8, PT ;  /* 0x00000008ff007c0c */ /* 0x001fc4000bf05070 */
[----:B------:R-:W-:Y:S02]  /*0510*/  CS2R R52, SRZ ;  /* 0x0000000000347805 */ /* 0x000fe4000001ff00 */
[----:B------:R-:W-:Y:S02]  /*0520*/  PRMT R13, R39, 0x7632, R13 ;  /* 0x00007632270d7816 */ /* 0x000fe4000000000d */
[----:B------:R-:W-:Y:S02]  /*0530*/  CS2R R54, SRZ ;  /* 0x0000000000367805 */ /* 0x000fe4000001ff00 */
[----:B------:R-:W-:Y:S02]  /*0540*/  ISETP.NE.AND.EX P0, PT, RZ, UR9, PT, P0 ;  /* 0x00000009ff007c0c */ /* 0x000fe4000bf05300 */
        /* <DEDUP_REMOVED lines=20> */
[----:B-1----:R-:W-:-:S07]  /*0690*/  CS2R R86, SRZ ;  /* 0x0000000000567805 */ /* 0x002fce000001ff00 */
.L_x_3021:
        /* <DEDUP_REMOVED lines=16> */
[----:B------:R-:W-:Y:S02]  /*07a0*/  ISETP.NE.AND P5, PT, R4, RZ, PT ;  /* 0x000000ff0400720c */ /* 0x000fe40003fa5270 */
[----:B------:R-:W-:Y:S01]  /*07b0*/  LEA.HI.SX32 R121, R111, R122, 0x1d ;  /* 0x0000007a6f797211 */ /* 0x000fe200078feaff */
[----:B------:R-:W-:Y:S01]  /*07c0*/  HFMA2 R158, -RZ, RZ, 0, 0 ;  /* 0x00000000ff9e7431 */ /* 0x000fe200000001ff */
[----:B------:R-:W-:Y:S01]  /*07d0*/  ISETP.GE.U32.AND P3, PT, R0, 0x40, PT ;  /* 0x000000400000780c */ /* 0x000fe20003f66070 */
[----:B------:R-:W-:Y:S01]  /*07e0*/  HFMA2 R123, -RZ, RZ, 1.875, 0 ;  /* 0x3f800000ff7b7431 */ /* 0x000fe200000001ff */
[----:B------:R-:W-:-:S02]  /*07f0*/  ISETP.NE.AND.EX P1, PT, RZ, UR11, PT, P1 ;  /* 0x0000000bff007c0c */ /* 0x000fc4000bf25310 */
[----:B------:R-:W-:Y:S02]  /*0800*/  MOV R160, RZ ;  /* 0x000000ff00a07202 */ /* 0x000fe40000000f00 */
[----:B------:R-:W-:Y:S02]  /*0810*/  MOV R159, R121 ;  /* 0x00000079009f7202 */ /* 0x000fe40000000f00 */
[----:B---3--:R-:W-:Y:S02]  /*0820*/  @P0 SHF.L.U32 R123, R108, 0x10, RZ ;  /* 0x000000106c7b0819 */ /* 0x008fe400000006ff */
[----:B----4-:R-:W-:Y:S01]  /*0830*/  FSEL R156, R106, RZ, !P5 ;  /* 0x000000ff6a9c7208 */ /* 0x010fe20006800000 */
[----:B0-----:R-:W-:Y:S06]  /*0840*/  @!P4 BRA `(.L_x_3002) ;  /* 0x000000040068c947 */ /* 0x001fec0003800000 */
[----:B------:R-:W0:Y:S08]  /*0850*/  LDC.64 R144, c[0x0][0x3a8] ;  /* 0x0000ea00ff907b82 */ /* 0x000e300000000a00 */
[----:B------:R-:W1:Y:S01]  /*0860*/  LDC.64 R108, c[0x0][0x428] ;  /* 0x00010a00ff6c7b82 */ /* 0x000e620000000a00 */
[----:B0-----:R-:W-:-:S05]  /*0870*/  IMAD.WIDE.U32 R144, R121, 0x20, R144 ;  /* 0x0000002079907825 */ /* 0x001fca00078e0090 */
[----:B------:R-:W2:Y:S01]  /*0880*/  LDG.E.128 R104, desc[UR6][R144.64] ;  /* 0x0000000690687981 */ /* 0x000ea2000c1e1d00 */
[----:B-1----:R-:W-:-:S03]  /*0890*/  IMAD.WIDE.U32 R108, R121, 0x10, R108 ;  /* 0x00000010796c7825 */ /* 0x002fc600078e006c */
[----:B------:R0:W3:Y:S04]  /*08a0*/  LDG.E.128 R112, desc[UR6][R144.64+0x10] ;  /* 0x0000100690707981 */ /* 0x0000e8000c1e1d00 */
[----:B------:R-:W4:Y:S01]  /*08b0*/  LDG.E.128 R108, desc[UR6][R108.64] ;  /* 0x000000066c6c7981 */ /* 0x000f22000c1e1d00 */
[----:B------:R-:W-:-:S04]  /*08c0*/  ISETP.NE.U32.AND P2, PT, RZ, UR10, PT ;  /* 0x0000000aff007c0c */ /* 0x000fc8000bf45070 */
[----:B------:R-:W-:Y:S02]  /*08d0*/  ISETP.NE.AND.EX P2, PT, RZ, UR11, PT, P2 ;  /* 0x0000000bff007c0c */ /* 0x000fe4000bf45320 */
[----:B------:R-:W-:Y:S02]  /*08e0*/  SHF.L.U32 R152, R12, 0x10, RZ ;  /* 0x000000100c987819 */ /* 0x000fe400000006ff */
[----:B------:R-:W-:-:S09]  /*08f0*/  SHF.L.U32 R155, R24, 0x10, RZ ;  /* 0x00000010189b7819 */ /* 0x000fd200000006ff */
[----:B------:R-:W1:Y:S01]  /*0900*/  @P2 LDC.64 R142, c[0x0][0x438] ;  /* 0x00010e00ff8e2b82 */ /* 0x000e620000000a00 */
[----:B------:R-:W-:Y:S02]  /*0910*/  SHF.L.U32 R151, R25, 0x10, RZ ;  /* 0x0000001019977819 */ /* 0x000fe400000006ff */
[C---:B------:R-:W-:Y:S01]  /*0920*/  IADD3 R159, PT, PT, R121.reuse, 0x20, RZ ;  /* 0x00000020799f7810 */ /* 0x040fe20007ffe0ff */
[----:B-1----:R-:W-:-:S05]  /*0930*/  @P2 IMAD.WIDE.U32 R142, R121, 0x20, R142 ;  /* 0x00000020798e2825 */ /* 0x002fca00078e008e */
[----:B------:R-:W5:Y:S04]  /*0940*/  @P2 LDG.E.128 R88, desc[UR6][R142.64] ;  /* 0x000000068e582981 */ /* 0x000f68000c1e1d00 */
[----:B------:R1:W5:Y:S01]  /*0950*/  @P2 LDG.E.128 R92, desc[UR6][R142.64+0x10] ;  /* 0x000010068e5c2981 */ /* 0x000362000c1e1d00 */
[C---:B--2---:R-:W-:Y:S01]  /*0960*/  FADD.FTZ R150, -R156.reuse, R107 ;  /* 0x0000006b9c967221 */ /* 0x044fe20000010100 */
[C---:B------:R-:W-:Y:S01]  /*0970*/  FADD.FTZ R154, -R156.reuse, R105 ;  /* 0x000000699c9a7221 */ /* 0x040fe20000010100 */
[----:B------:R-:W-:Y:S01]  /*0980*/  FADD.FTZ R140, -R156, R104 ;  /* 0x000000689c8c7221 */ /* 0x000fe20000010100 */
[C---:B----4-:R-:W-:Y:S02]  /*0990*/  PRMT R107, R108.reuse, 0x7632, R107 ;  /* 0x000076326c6b7816 */ /* 0x050fe4000000006b */
[----:B-----5:R-:W-:Y:S01]  /*09a0*/  FMUL.FTZ R154, R125, R154 ;  /* 0x0000009a7d9a7220 */ /* 0x020fe20000410000 */
[----:B------:R-:W-:-:S02]  /*09b0*/  SHF.L.U32 R108, R108, 0x10, RZ ;  /* 0x000000106c6c7819 */ /* 0x000fc400000006ff */
[----:B------:R-:W-:Y:S01]  /*09c0*/  SHF.L.U32 R107, R107, 0x10, RZ ;  /* 0x000000106b6b7819 */ /* 0x000fe200000006ff */
[----:B------:R-:W-:Y:S01]  /*09d0*/  FMUL.FTZ R157, R125, R140 ;  /* 0x0000008c7d9d7220 */ /* 0x000fe20000410000 */
[----:B0-----:R-:W-:Y:S01]  /*09e0*/  PRMT R144, R109, 0x7632, R144 ;  /* 0x000076326d907816 */ /* 0x001fe20000000090 */
[C---:B---3--:R-:W-:Y:S01]  /*09f0*/  FADD.FTZ R112, -R156.reuse, R112 ;  /* 0x000000709c707221 */ /* 0x048fe20000010100 */
[----:B------:R-:W-:Y:S01]  /*0a00*/  FADD.FTZ R148, -R156, R106 ;  /* 0x0000006a9c947221 */ /* 0x000fe20000010100 */
[-C--:B------:R-:W-:Y:S01]  /*0a10*/  FMUL.FTZ R152, R152, R107.reuse ;  /* 0x0000006b98987220 */ /* 0x080fe20000410000 */
[----:B------:R-:W-:Y:S01]  /*0a20*/  FFMA.FTZ R41, R154, R107, R41 ;  /* 0x0000006b9a297223 */ /* 0x000fe20000010029 */
[----:B------:R-:W-:Y:S01]  /*0a30*/  FADD.FTZ R53, R53, R107 ;  /* 0x0000006b35357221 */ /* 0x000fe20000010000 */
[----:B------:R-:W-:Y:S01]  /*0a40*/  SHF.L.U32 R107, R11, 0x10, RZ ;  /* 0x000000100b6b7819 */ /* 0x000fe200000006ff */
[-C--:B------:R-:W-:Y:S01]  /*0a50*/  FMUL.FTZ R155, R155, R108.reuse ;  /* 0x0000006c9b9b7220 */ /* 0x080fe20000410000 */
[----:B------:R-:W-:Y:S01]  /*0a60*/  SHF.L.U32 R144, R144, 0x10, RZ ;  /* 0x0000001090907819 */ /* 0x000fe200000006ff */
[----:B------:R-:W-:Y:S01]  /*0a70*/  FADD.FTZ R52, R52, R108 ;  /* 0x0000006c34347221 */ /* 0x000fe20000010000 */
[----:B------:R-:W-:Y:S01]  /*0a80*/  FFMA.FTZ R40, R157, R108, R40 ;  /* 0x0000006c9d287223 */ /* 0x000fe20000010028 */
[C---:B------:R-:W-:Y:S01]  /*0a90*/  FMUL.FTZ R150, R125.reuse, R150 ;  /* 0x000000967d967220 */ /* 0x040fe20000410000 */
[----:B------:R-:W-:Y:S01]  /*0aa0*/  PRMT R106, R110, 0x7632, R106 ;  /* 0x000076326e6a7816 */ /* 0x000fe2000000006a */
[----:B------:R-:W-:Y:S01]  /*0ab0*/  FADD.FTZ R146, -R156, R113 ;  /* 0x000000719c927221 */ /* 0x000fe20000010100 */
[----:B------:R-:W-:Y:S01]  /*0ac0*/  SHF.L.U32 R105, R110, 0x10, RZ ;  /* 0x000000106e697819 */ /* 0x000fe200000006ff */
[C---:B------:R-:W-:Y:S01]  /*0ad0*/  FMUL.FTZ R149, R125.reuse, R112 ;  /* 0x000000707d957220 */ /* 0x040fe20000410000 */
[----:B------:R-:W-:Y:S01]  /*0ae0*/  SHF.L.U32 R108, R26, 0x10, RZ ;  /* 0x000000101a6c7819 */ /* 0x000fe200000006ff */
[----:B------:R-:W-:Y:S01]  /*0af0*/  FMUL.FTZ R153, R125, R148 ;  /* 0x000000947d997220 */ /* 0x000fe20000410000 */
[-C--:B------:R-:W-:Y:S01]  /*0b00*/  FMUL.FTZ R148, R107, R144.reuse ;  /* 0x000000906b947220 */ /* 0x080fe20000410000 */
[----:B------:R-:W-:Y:S01]  /*0b10*/  FFMA.FTZ R43, R150, R144, R43 ;  /* 0x00000090962b7223 */ /* 0x000fe2000001002b */
[----:B------:R-:W-:Y:S01]  /*0b20*/  FADD.FTZ R55, R55, R144 ;  /* 0x0000009037377221 */ /* 0x000fe20000010000 */
[----:B------:R-:W-:Y:S01]  /*0b30*/  SHF.L.U32 R144, R10, 0x10, RZ ;  /* 0x000000100a907819 */ /* 0x000fe200000006ff */
[-C--:B------:R-:W-:Y:S01]  /*0b40*/  FMUL.FTZ R147, R108, R105.reuse ;  /* 0x000000696c937220 */ /* 0x080fe20000410000 */
[----:B------:R-:W-:Y:S01]  /*0b50*/  SHF.L.U32 R106, R106, 0x10, RZ ;  /* 0x000000106a6a7819 */ /* 0x000fe200000006ff */
[----:B------:R-:W-:Y:S01]  /*0b60*/  FADD.FTZ R56, R56, R105 ;  /* 0x0000006938387221 */ /* 0x000fe20000010000 */
[----:B------:R-:W-:Y:S01]  /*0b70*/  SHF.L.U32 R109, R109, 0x10, RZ ;  /* 0x000000106d6d7819 */ /* 0x000fe200000006ff */
[----:B------:R-:W-:Y:S01]  /*0b80*/  FFMA.FTZ R44, R149, R105, R44 ;  /* 0x00000069952c7223 */ /* 0x000fe2000001002c */
[----:B------:R-:W-:Y:S01]  /*0b90*/  FMUL.FTZ R146, R125, R146 ;  /* 0x000000927d927220 */ /* 0x000fe20000410000 */
[----:B------:R-:W-:Y:S01]  /*0ba0*/  FADD.FTZ R105, RZ, R155 ;  /* 0x0000009bff697221 */ /* 0x000fe20000010000 */
[----:B------:R-:W-:Y:S01]  /*0bb0*/  FFMA.FTZ R107, R157, R155, RZ ;  /* 0x0000009b9d6b7223 */ /* 0x000fe200000100ff */
[-C--:B------:R-:W-:Y:S01]  /*0bc0*/  FMUL.FTZ R144, R144, R106.reuse ;  /* 0x0000006a90907220 */ /* 0x080fe20000410000 */
[----:B------:R-:W-:Y:S01]  /*0bd0*/  FADD.FTZ R57, R57, R106 ;  /* 0x0000006a39397221 */ /* 0x000fe20000010000 */
[----:B------:R-:W-:Y:S01]  /*0be0*/  FFMA.FTZ R45, R146, R106, R45 ;  /* 0x0000006a922d7223 */ /* 0x000fe2000001002d */
[----:B------:R-:W-:Y:S01]  /*0bf0*/  FMUL.FTZ R151, R151, R109 ;  /* 0x0000006d97977220 */ /* 0x000fe20000410000 */
[----:B------:R-:W-:Y:S01]  /*0c00*/  FADD.FTZ R106, R105, R152 ;  /* 0x00000098696a7221 */ /* 0x000fe20000010000 */
[----:B------:R-:W-:Y:S01]  /*0c10*/  FFMA.FTZ R108, R154, R152, R107 ;  /* 0x000000989a6c7223 */ /* 0x000fe2000001006b */
[----:B------:R-:W-:-:S02]  /*0c20*/  PRMT R104, R111, 0x7632, R104 ;  /* 0x000076326f687816 */ /* 0x000fc40000000068 */
[----:B------:R-:W-:Y:S01]  /*0c30*/  FADD.FTZ R105, R106, R151 ;  /* 0x000000976a697221 */ /* 0x000fe20000010000 */
[----:B------:R-:W-:Y:S01]  /*0c40*/  FFMA.FTZ R107, R153, R151, R108 ;  /* 0x00000097996b7223 */ /* 0x000fe2000001006c */
[----:B------:R-:W-:Y:S02]  /*0c50*/  SHF.L.U32 R108, R104, 0x10, RZ ;  /* 0x00000010686c7819 */ /* 0x000fe400000006ff */
[----:B------:R-:W-:Y:S01]  /*0c60*/  FADD.FTZ R104, R105, R148 ;  /* 0x0000009469687221 */ /* 0x000fe20000010000 */
[----:B------:R-:W-:Y:S01]  /*0c70*/  FFMA.FTZ R106, R150, R148, R107 ;  /* 0x00000094966a7223 */ /* 0x000fe2000001006b */
[----:B------:R-:W-:Y:S01]  /*0c80*/  SHF.L.U32 R111, R111, 0x10, RZ ;  /* 0x000000106f6f7819 */ /* 0x000fe200000006ff */
[----:B------:R-:W-:Y:S01]  /*0c90*/  FADD.FTZ R114, -R156, R114 ;  /* 0x000000729c727221 */ /* 0x000fe20000010100 */
[----:B------:R-:W-:Y:S01]  /*0ca0*/  SHF.L.U32 R110, R27, 0x10, RZ ;  /* 0x000000101b6e7819 */ /* 0x000fe200000006ff */
[----:B------:R-:W-:Y:S01]  /*0cb0*/  FADD.FTZ R105, R104, R147 ;  /* 0x0000009368697221 */ /* 0x000fe20000010000 */
[----:B------:R-:W-:Y:S01]  /*0cc0*/  FFMA.FTZ R107, R149, R147, R106 ;  /* 0x00000093956b7223 */ /* 0x000fe2000001006a */
[----:B------:R-:W-:Y:S01]  /*0cd0*/  SHF.L.U32 R140, R9, 0x10, RZ ;  /* 0x00000010098c7819 */ /* 0x000fe200000006ff */
[----:B-1----:R-:W-:Y:S01]  /*0ce0*/  FADD.FTZ R142, -R156, R115 ;  /* 0x000000739c8e7221 */ /* 0x002fe20000010100 */
        /* <DEDUP_REMOVED lines=16> */
.L_x_3002:
[----:B------:R-:W-:Y:S05]  /*0df0*/  BSYNC.RECONVERGENT B1 ;  /* 0x0000000000017941 */ /* 0x000fea0003800200 */
.L_x_3001:
[----:B------:R-:W-:Y:S04]  /*0e00*/  BSSY.RECONVERGENT B1, `(.L_x_3003) ;  /* 0x000005b000017945 */ /* 0x000fe80003800200 */
[----:B------:R-:W-:Y:S05]  /*0e10*/  @!P3 BRA `(.L_x_3004) ;  /* 0x000000040064b947 */ /* 0x000fea0003800000 */
        /* <DEDUP_REMOVED lines=8> */
[----:B------:R-:W-:-:S13]  /*0ea0*/  ISETP.NE.AND.EX P2, PT, RZ, UR11, PT, P2 ;  /* 0x0000000bff007c0c */ /* 0x000fda000bf45320 */
[----:B------:R-:W1:Y:S01]  /*0eb0*/  @P2 LDC.64 R126, c[0x0][0x438] ;  /* 0x00010e00ff7e2b82 */ /* 0x000e620000000a00 */
[----:B------:R-:W-:Y:S02]  /*0ec0*/  SHF.L.U32 R139, R32, 0x10, RZ ;  /* 0x00000010208b7819 */ /* 0x000fe400000006ff */
[----:B------:R-:W-:Y:S02]  /*0ed0*/  SHF.L.U32 R136, R120, 0x10, RZ ;  /* 0x0000001078887819 */ /* 0x000fe400000006ff */
[----:B------:R-:W-:Y:S01]  /*0ee0*/  SHF.L.U32 R135, R33, 0x10, RZ ;  /* 0x0000001021877819 */ /* 0x000fe200000006ff */
[----:B-1----:R-:W-:-:S05]  /*0ef0*/  @P2 IMAD.WIDE.U32 R126, R159, 0x20, R126 ;  /* 0x000000209f7e2825 */ /* 0x002fca00078e007e */
[----:B------:R-:W5:Y:S04]  /*0f00*/  @P2 LDG.E.128 R20, desc[UR6][R126.64] ;  /* 0x000000067e142981 */ /* 0x000f68000c1e1d00 */
[----:B------:R1:W5:Y:S01]  /*0f10*/  @P2 LDG.E.128 R16, desc[UR6][R126.64+0x10] ;  /* 0x000010067e102981 */ /* 0x000362000c1e1d00 */
[----:B0-----:R-:W-:Y:S02]  /*0f20*/  SHF.L.U32 R129, R118, 0x10, RZ ;  /* 0x0000001076817819 */ /* 0x001fe400000006ff */
[----:B------:R-:W-:Y:S02]  /*0f30*/  SHF.L.U32 R133, R117, 0x10, RZ ;  /* 0x0000001075857819 */ /* 0x000fe400000006ff */
[----:B-1----:R-:W-:Y:S01]  /*0f40*/  SHF.L.U32 R126, R34, 0x10, RZ ;  /* 0x00000010227e7819 */ /* 0x002fe200000006ff */
[C---:B--2---:R-:W-:Y:S01]  /*0f50*/  FADD.FTZ R130, -R156.reuse, R106 ;  /* 0x0000006a9c827221 */ /* 0x044fe20000010100 */
[C---:B------:R-:W-:Y:S01]  /*0f60*/  FADD.FTZ R124, -R156.reuse, R104 ;  /* 0x000000689c7c7221 */ /* 0x040fe20000010100 */
[C---:B------:R-:W-:Y:S01]  /*0f70*/  FADD.FTZ R134, -R156.reuse, R107 ;  /* 0x0000006b9c867221 */ /* 0x040fe20000010100 */
[C---:B------:R-:W-:Y:S01]  /*0f80*/  FADD.FTZ R138, -R156.reuse, R105 ;  /* 0x000000699c8a7221 */ /* 0x040fe20000010100 */
[----:B---3--:R-:W-:Y:S01]  /*0f90*/  FADD.FTZ R108, -R156, R108 ;  /* 0x0000006c9c6c7221 */ /* 0x008fe20000010100 */
[----:B-----5:R-:W-:Y:S01]  /*0fa0*/  FMUL.FTZ R141, R125, R124 ;  /* 0x0000007c7d8d7220 */ /* 0x020fe20000410000 */
[----:B------:R-:W-:Y:S01]  /*0fb0*/  SHF.L.U32 R124, R119, 0x10, RZ ;  /* 0x00000010777c7819 */ /* 0x000fe200000006ff */
[C---:B------:R-:W-:Y:S01]  /*0fc0*/  FMUL.FTZ R134, R125.reuse, R134 ;  /* 0x000000867d867220 */ /* 0x040fe20000410000 */
[C---:B------:R-:W-:Y:S01]  /*0fd0*/  FMUL.FTZ R127, R125.reuse, R108 ;  /* 0x0000006c7d7f7220 */ /* 0x040fe20000410000 */
[C---:B----4-:R-:W-:Y:S01]  /*0fe0*/  PRMT R106, R112.reuse, 0x7632, R106 ;  /* 0x00007632706a7816 */ /* 0x050fe2000000006a */
[C---:B------:R-:W-:Y:S01]  /*0ff0*/  FMUL.FTZ R138, R125.reuse, R138 ;  /* 0x0000008a7d8a7220 */ /* 0x040fe20000410000 */
[----:B------:R-:W-:Y:S01]  /*1000*/  SHF.L.U32 R112, R112, 0x10, RZ ;  /* 0x0000001070707819 */ /* 0x000fe200000006ff */
[----:B------:R-:W-:Y:S01]  /*1010*/  FMUL.FTZ R137, R125, R130 ;  /* 0x000000827d897220 */ /* 0x000fe20000410000 */
[----:B------:R-:W-:Y:S01]  /*1020*/  PRMT R107, R113, 0x7632, R107 ;  /* 0x00007632716b7816 */ /* 0x000fe2000000006b */
[----:B------:R-:W-:Y:S01]  /*1030*/  FADD.FTZ R128, -R156, R109 ;  /* 0x0000006d9c807221 */ /* 0x000fe20000010100 */
[----:B------:R-:W-:Y:S01]  /*1040*/  SHF.L.U32 R105, R114, 0x10, RZ ;  /* 0x0000001072697819 */ /* 0x000fe200000006ff */
[----:B------:R-:W-:Y:S01]  /*1050*/  FMUL.FTZ R139, R139, R112 ;  /* 0x000000708b8b7220 */ /* 0x000fe20000410000 */
[----:B------:R-:W-:Y:S01]  /*1060*/  SHF.L.U32 R106, R106, 0x10, RZ ;  /* 0x000000106a6a7819 */ /* 0x000fe200000006ff */
[----:B------:R-:W-:Y:S01]  /*1070*/  FADD.FTZ R96, R96, R112 ;  /* 0x0000007060607221 */ /* 0x000fe20000010000 */
[----:B------:R-:W-:Y:S01]  /*1080*/  SHF.L.U32 R107, R107, 0x10, RZ ;  /* 0x000000106b6b7819 */ /* 0x000fe200000006ff */
[-C--:B------:R-:W-:Y:S01]  /*1090*/  FMUL.FTZ R126, R126, R105.reuse ;  /* 0x000000697e7e7220 */ /* 0x080fe20000410000 */
[----:B------:R-:W-:Y:S01]  /*10a0*/  SHF.L.U32 R113, R113, 0x10, RZ ;  /* 0x0000001071717819 */ /* 0x000fe200000006ff */
[----:B------:R-:W-:Y:S01]  /*10b0*/  FADD.FTZ R100, R100, R105 ;  /* 0x0000006964647221 */ /* 0x000fe20000010000 */
[----:B------:R-:W-:Y:S01]  /*10c0*/  FFMA.FTZ R68, R127, R105, R68 ;  /* 0x000000697f447223 */ /* 0x000fe20000010044 */
[-C--:B------:R-:W-:Y:S01]  /*10d0*/  FMUL.FTZ R136, R136, R106.reuse ;  /* 0x0000006a88887220 */ /* 0x080fe20000410000 */
[-C--:B------:R-:W-:Y:S01]  /*10e0*/  FMUL.FTZ R124, R124, R107.reuse ;  /* 0x0000006b7c7c7220 */ /* 0x080fe20000410000 */
[----:B------:R-:W-:Y:S01]  /*10f0*/  FFMA.FTZ R63, R134, R107, R63 ;  /* 0x0000006b863f7223 */ /* 0x000fe2000001003f */
[----:B------:R-:W-:Y:S01]  /*1100*/  FADD.FTZ R99, R99, R107 ;  /* 0x0000006b63637221 */ /* 0x000fe20000010000 */
[----:B------:R-:W-:Y:S01]  /*1110*/  FADD.FTZ R105, R160, R139 ;  /* 0x0000008ba0697221 */ /* 0x000fe20000010000 */
[----:B------:R-:W-:Y:S01]  /*1120*/  FFMA.FTZ R107, R141, R139, R158 ;  /* 0x0000008b8d6b7223 */ /* 0x000fe2000001009e */
[C---:B------:R-:W-:Y:S01]  /*1130*/  FFMA.FTZ R61, R138.reuse, R106, R61 ;  /* 0x0000006a8a3d7223 */ /* 0x040fe2000001003d */
[----:B------:R-:W-:Y:S01]  /*1140*/  FADD.FTZ R97, R97, R106 ;  /* 0x0000006a61617221 */ /* 0x000fe20000010000 */
[----:B------:R-:W-:Y:S01]  /*1150*/  FMUL.FTZ R135, R135, R113 ;  /* 0x0000007187877220 */ /* 0x000fe20000410000 */
[----:B------:R-:W-:Y:S01]  /*1160*/  FADD.FTZ R106, R105, R136 ;  /* 0x00000088696a7221 */ /* 0x000fe20000010000 */
[----:B------:R-:W-:Y:S01]  /*1170*/  FFMA.FTZ R108, R138, R136, R107 ;  /* 0x000000888a6c7223 */ /* 0x000fe2000001006b */
[----:B------:R-:W-:Y:S01]  /*1180*/  PRMT R109, R114, 0x7632, R109 ;  /* 0x00007632726d7816 */ /* 0x000fe2000000006d */
[----:B------:R-:W-:Y:S01]  /*1190*/  FFMA.FTZ R60, R141, R112, R60 ;  /* 0x000000708d3c7223 */ /* 0x000fe2000001003c */
[----:B------:R-:W-:Y:S01]  /*11a0*/  FADD.FTZ R105, R106, R135 ;  /* 0x000000876a697221 */ /* 0x000fe20000010000 */
[----:B------:R-:W-:Y:S01]  /*11b0*/  FFMA.FTZ R107, R137, R135, R108 ;  /* 0x00000087896b7223 */ /* 0x000fe2000001006c */
[----:B------:R-:W-:Y:S01]  /*11c0*/  PRMT R104, R115, 0x7632, R104 ;  /* 0x0000763273687816 */ /* 0x000fe20000000068 */
[----:B------:R-:W-:Y:S01]  /*11d0*/  FADD.FTZ R110, -R156, R110 ;  /* 0x0000006e9c6e7221 */ /* 0x000fe20000010100 */
[----:B------:R-:W-:Y:S01]  /*11e0*/  SHF.L.U32 R112, R109, 0x10, RZ ;  /* 0x000000106d707819 */ /* 0x000fe200000006ff */
        /* <DEDUP_REMOVED lines=9> */
[----:B------:R-:W-:Y:S01]  /*1280*/  FADD.FTZ R132, -R156, R111 ;  /* 0x0000006f9c847221 */ /* 0x000fe20000010100 */
[C---:B------:R-:W-:Y:S01]  /*1290*/  FMUL.FTZ R131, R125.reuse, R110 ;  /* 0x0000006e7d837220 */ /* 0x040fe20000410000 */
        /* <DEDUP_REMOVED lines=9> */
[----:B------:R-:W-:Y:S01]  /*1330*/  FFMA.FTZ R69, R128, R112, R69 ;  /* 0x0000007080457223 */ /* 0x000fe20000010045 */
[----:B------:R-:W-:Y:S01]  /*1340*/  FADD.FTZ R101, R101, R112 ;  /* 0x0000007065657221 */ /* 0x000fe20000010000 */
[----:B------:R-:W-:Y:S01]  /*1350*/  FADD.FTZ R102, R102, R115 ;  /* 0x0000007366667221 */ /* 0x000fe20000010000 */
[----:B------:R-:W-:Y:S01]  /*1360*/  FFMA.FTZ R70, R131, R115, R70 ;  /* 0x0000007383467223 */ /* 0x000fe20000010046 */
[----:B------:R-:W-:Y:S01]  /*1370*/  FFMA.FTZ R71, R132, R108, R71 ;  /* 0x0000006c84477223 */ /* 0x000fe20000010047 */
[----:B------:R-:W-:Y:S01]  /*1380*/  FADD.FTZ R103, R103, R108 ;  /* 0x0000006c67677221 */ /* 0x000fe20000010000 */
[----:B------:R-:W-:Y:S01]  /*1390*/  FADD.FTZ R160, R160, R133 ;  /* 0x00000085a0a07221 */ /* 0x000fe20000010000 */
[----:B------:R-:W-:-:S07]  /*13a0*/  FFMA.FTZ R158, R132, R133, R104 ;  /* 0x00000085849e7223 */ /* 0x000fce0000010068 */
.L_x_3004:
[----:B------:R-:W-:Y:S05]  /*13b0*/  BSYNC.RECONVERGENT B1 ;  /* 0x0000000000017941 */ /* 0x000fea0003800200 */
.L_x_3003:
        /* <DEDUP_REMOVED lines=20> */
.L_x_3039:
[----:B-1----:R-:W-:Y:S01]  /*1500*/  FADD.FTZ R105, R108, R105 ;  /* 0x000000696c697221 */ /* 0x002fe20000010000 */
[----:B--2---:R-:W-:Y:S01]  /*1510*/  FADD.FTZ R107, R110, R107 ;  /* 0x0000006b6e6b7221 */ /* 0x004fe20000010000 */
[----:B------:R-:W-:Y:S02]  /*1520*/  BSSY.RECONVERGENT B1, `(.L_x_3006) ;  /* 0x0000298000017945 */ /* 0x000fe40003800200 */
[----:B------:R-:W-:Y:S01]  /*1530*/  FMUL.FTZ R105, R105, UR12 ;  /* 0x0000000c69697c20 */ /* 0x000fe20008410000 */
[----:B------:R-:W-:-:S04]  /*1540*/  FMUL.FTZ R109, R107, UR12 ;  /* 0x0000000c6b6d7c20 */ /* 0x000fc80008410000 */
[----:B0-----:R-:W-:Y:S01]  /*1550*/  FSEL R108, R105, RZ, !P5 ;  /* 0x000000ff696c7208 */ /* 0x001fe20006800000 */
[----:B------:R-:W-:Y:S06]  /*1560*/  @P1 BRA `(.L_x_3007) ;  /* 0x0000001400281947 */ /* 0x000fec0003800000 */
[----:B------:R-:W-:Y:S04]  /*1570*/  BSSY.RECONVERGENT B2, `(.L_x_3008) ;  /* 0x00000a5000027945 */ /* 0x000fe80003800200 */
[----:B------:R-:W-:Y:S05]  /*1580*/  @!P4 BRA `(.L_x_3009) ;  /* 0x00000008008cc947 */ /* 0x000fea0003800000 */
[----:B------:R-:W0:Y:S02]  /*1590*/  LDC.64 R104, c[0x0][0x390] ;  /* 0x0000e400ff687b82 */ /* 0x000e240000000a00 */
[----:B0-----:R-:W-:-:S06]  /*15a0*/  IMAD.WIDE.U32 R104, R121, 0x10, R104 ;  /* 0x0000001079687825 */ /* 0x001fcc00078e0068 */
[----:B------:R-:W5:Y:S01]  /*15b0*/  LDG.E.128 R104, desc[UR6][R104.64] ;  /* 0x0000000668687981 */ /* 0x000f62000c1e1d00 */
[----:B------:R-:W-:-:S04]  /*15c0*/  ISETP.NE.U32.AND P1, PT, RZ, UR14, PT ;  /* 0x0000000eff007c0c */ /* 0x000fc8000bf25070 */
[----:B------:R-:W-:-:S13]  /*15d0*/  ISETP.NE.AND.EX P1, PT, RZ, UR15, PT, P1 ;  /* 0x0000000fff007c0c */ /* 0x000fda000bf25310 */
[----:B------:R-:W-:Y:S05]  /*15e0*/  @P1 BRA `(.L_x_3010) ;  /* 0x0000000400241947 */ /* 0x000fea0003800000 */
[-CC-:B------:R-:W-:Y:S01]  /*15f0*/  FFMA.FTZ R110, R145, R109.reuse, R108.reuse ;  /* 0x0000006d916e7223 */ /* 0x180fe2000001006c */
[----:B------:R-:W-:Y:S01]  /*1600*/  FFMA.FTZ R111, R142, R109, R108 ;  /* 0x0000006d8e6f7223 */ /* 0x000fe2000001006c */
[----:B-----5:R-:W-:Y:S02]  /*1610*/  SHF.L.U32 R113, R106, 0x10, RZ ;  /* 0x000000106a717819 */ /* 0x020fe400000006ff */
[----:B------:R-:W-:Y:S01]  /*1620*/  FADD.FTZ R110, R143, -R110 ;  /* 0x8000006e8f6e7221 */ /* 0x000fe20000010000 */
[--C-:B------:R-:W-:Y:S01]  /*1630*/  FADD.FTZ R112, R140, -R111.reuse ;  /* 0x8000006f8c707221 */ /* 0x100fe20000010000 */
[----:B------:R-:W-:Y:S02]  /*1640*/  PRMT R111, R107, 0x7632, R111 ;  /* 0x000076326b6f7816 */ /* 0x000fe4000000006f */
[C---:B------:R-:W-:Y:S01]  /*1650*/  FMUL.FTZ R110, R125.reuse, R110 ;  /* 0x0000006e7d6e7220 */ /* 0x040fe20000410000 */
[----:B------:R-:W-:Y:S01]  /*1660*/  FMUL.FTZ R114, R125, R112 ;  /* 0x000000707d727220 */ /* 0x000fe20000410000 */
[----:B------:R-:W-:-:S02]  /*1670*/  SHF.L.U32 R112, R107, 0x10, RZ ;  /* 0x000000106b707819 */ /* 0x000fc400000006ff */
[-C--:B------:R-:W-:Y:S01]  /*1680*/  FMUL.FTZ R107, R110, R123.reuse ;  /* 0x0000007b6e6b7220 */ /* 0x080fe20000410000 */
[----:B------:R-:W-:Y:S01]  /*1690*/  SHF.L.U32 R111, R111, 0x10, RZ ;  /* 0x000000106f6f7819 */ /* 0x000fe200000006ff */
[----:B------:R-:W-:Y:S02]  /*16a0*/  FMUL.FTZ R110, R114, R123 ;  /* 0x0000007b726e7220 */ /* 0x000fe40000410000 */
[----:B------:R-:W-:Y:S01]  /*16b0*/  FFMA.FTZ R78, R107, R112, R78 ;  /* 0x000000706b4e7223 */ /* 0x000fe2000001004e */
[--C-:B------:R-:W-:Y:S01]  /*16c0*/  FFMA.FTZ R112, R149, R109, R108.reuse ;  /* 0x0000006d95707223 */ /* 0x100fe2000001006c */
[----:B------:R-:W-:Y:S01]  /*16d0*/  FFMA.FTZ R79, R110, R111, R79 ;  /* 0x0000006f6e4f7223 */ /* 0x000fe2000001004f */
[----:B------:R-:W-:Y:S02]  /*16e0*/  FFMA.FTZ R111, R146, R109, R108 ;  /* 0x0000006d926f7223 */ /* 0x000fe4000001006c */
[----:B------:R-:W-:Y:S02]  /*16f0*/  FADD.FTZ R112, R147, -R112 ;  /* 0x8000007093707221 */ /* 0x000fe40000010000 */
[--C-:B------:R-:W-:Y:S01]  /*1700*/  FADD.FTZ R114, R144, -R111.reuse ;  /* 0x8000006f90727221 */ /* 0x100fe20000010000 */
[----:B------:R-:W-:Y:S01]  /*1710*/  PRMT R111, R106, 0x7632, R111 ;  /* 0x000076326a6f7816 */ /* 0x000fe2000000006f */
[----:B------:R-:W-:-:S02]  /*1720*/  FMUL.FTZ R112, R125, R112 ;  /* 0x000000707d707220 */ /* 0x000fc40000410000 */
[----:B------:R-:W-:Y:S01]  /*1730*/  FMUL.FTZ R114, R125, R114 ;  /* 0x000000727d727220 */ /* 0x000fe20000410000 */
[----:B------:R-:W-:Y:S01]  /*1740*/  SHF.L.U32 R115, R111, 0x10, RZ ;  /* 0x000000106f737819 */ /* 0x000fe200000006ff */
[----:B------:R-:W-:Y:S01]  /*1750*/  FMUL.FTZ R111, R112, R123 ;  /* 0x0000007b706f7220 */ /* 0x000fe20000410000 */
[----:B------:R-:W-:Y:S01]  /*1760*/  FFMA.FTZ R112, R153, R109, R108 ;  /* 0x0000006d99707223 */ /* 0x000fe2000001006c */
[----:B------:R-:W-:Y:S02]  /*1770*/  FMUL.FTZ R106, R114, R123 ;  /* 0x0000007b726a7220 */ /* 0x000fe40000410000 */
[----:B------:R-:W-:Y:S01]  /*1780*/  FFMA.FTZ R76, R111, R113, R76 ;  /* 0x000000716f4c7223 */ /* 0x000fe2000001004c */
[----:B------:R-:W-:Y:S01]  /*1790*/  FFMA.FTZ R113, R150, R109, R108 ;  /* 0x0000006d96717223 */ /* 0x000fe2000001006c */
[----:B------:R-:W-:Y:S01]  /*17a0*/  FADD.FTZ R112, R151, -R112 ;  /* 0x8000007097707221 */ /* 0x000fe20000010000 */
[----:B------:R-:W-:Y:S02]  /*17b0*/  FFMA.FTZ R77, R106, R115, R77 ;  /* 0x000000736a4d7223 */ /* 0x000fe4000001004d */
[--C-:B------:R-:W-:Y:S01]  /*17c0*/  FADD.FTZ R114, R148, -R113.reuse ;  /* 0x8000007194727221 */ /* 0x100fe20000010000 */
[----:B------:R-:W-:Y:S01]  /*17d0*/  FMUL.FTZ R112, R125, R112 ;  /* 0x000000707d707220 */ /* 0x000fe20000410000 */
[----:B------:R-:W-:-:S02]  /*17e0*/  PRMT R113, R105, 0x7632, R113 ;  /* 0x0000763269717816 */ /* 0x000fc40000000071 */
[----:B------:R-:W-:Y:S01]  /*17f0*/  FMUL.FTZ R156, R125, R114 ;  /* 0x000000727d9c7220 */ /* 0x000fe20000410000 */
[----:B------:R-:W-:Y:S01]  /*1800*/  SHF.L.U32 R114, R105, 0x10, RZ ;  /* 0x0000001069727819 */ /* 0x000fe200000006ff */
[-C--:B------:R-:W-:Y:S01]  /*1810*/  FMUL.FTZ R105, R112, R123.reuse ;  /* 0x0000007b70697220 */ /* 0x080fe20000410000 */
[----:B------:R-:W-:Y:S01]  /*1820*/  SHF.L.U32 R113, R113, 0x10, RZ ;  /* 0x0000001071717819 */ /* 0x000fe200000006ff */
[----:B------:R-:W-:Y:S02]  /*1830*/  FMUL.FTZ R112, R156, R123 ;  /* 0x0000007b9c707220 */ /* 0x000fe40000410000 */
[----:B------:R-:W-:Y:S01]  /*1840*/  FFMA.FTZ R114, R105, R114, R74 ;  /* 0x0000007269727223 */ /* 0x000fe2000001004a */
[--C-:B------:R-:W-:Y:S01]  /*1850*/  FFMA.FTZ R74, R157, R109, R108.reuse ;  /* 0x0000006d9d4a7223 */ /* 0x100fe2000001006c */
[----:B------:R-:W-:Y:S01]  /*1860*/  FFMA.FTZ R115, R112, R113, R75 ;  /* 0x0000007170737223 */ /* 0x000fe2000001004b */
[----:B------:R-:W-:Y:S02]  /*1870*/  FFMA.FTZ R75, R154, R109, R108 ;  /* 0x0000006d9a4b7223 */ /* 0x000fe4000001006c */
[----:B------:R-:W-:-:S02]  /*1880*/  FADD.FTZ R74, R155, -R74 ;  /* 0x8000004a9b4a7221 */ /* 0x000fc40000010000 */
[--C-:B------:R-:W-:Y:S01]  /*1890*/  FADD.FTZ R156, R152, -R75.reuse ;  /* 0x8000004b989c7221 */ /* 0x100fe20000010000 */
[C---:B------:R-:W-:Y:S01]  /*18a0*/  PRMT R75, R104.reuse, 0x7632, R75 ;  /* 0x00007632684b7816 */ /* 0x040fe2000000004b */
[C---:B------:R-:W-:Y:S01]  /*18b0*/  FMUL.FTZ R74, R125.reuse, R74 ;  /* 0x0000004a7d4a7220 */ /* 0x040fe20000410000 */
[----:B------:R-:W-:Y:S01]  /*18c0*/  SHF.L.U32 R104, R104, 0x10, RZ ;  /* 0x0000001068687819 */ /* 0x000fe200000006ff */
[----:B------:R-:W-:Y:S01]  /*18d0*/  FMUL.FTZ R156, R125, R156 ;  /* 0x0000009c7d9c7220 */ /* 0x000fe20000410000 */
[----:B------:R-:W-:Y:S01]  /*18e0*/  SHF.L.U32 R158, R75, 0x10, RZ ;  /* 0x000000104b9e7819 */ /* 0x000fe200000006ff */
[-C--:B------:R-:W-:Y:S02]  /*18f0*/  FMUL.FTZ R75, R74, R123.reuse ;  /* 0x0000007b4a4b7220 */ /* 0x080fe40000410000 */
[----:B------:R-:W-:Y:S02]  /*1900*/  FMUL.FTZ R74, R156, R123 ;  /* 0x0000007b9c4a7220 */ /* 0x000fe40000410000 */
[----:B------:R-:W-:Y:S01]  /*1910*/  FFMA.FTZ R156, R75, R104, R72 ;  /* 0x000000684b9c7223 */ /* 0x000fe20000010048 */
[----:B------:R-:W-:Y:S01]  /*1920*/  SHF.L.U32 R72, R31, 0x10, RZ ;  /* 0x000000101f487819 */ /* 0x000fe200000006ff */
[----:B------:R-:W-:Y:S01]  /*1930*/  FFMA.FTZ R158, R74, R158, R73 ;  /* 0x0000009e4a9e7223 */ /* 0x000fe20000010049 */
[----:B------:R-:W-:-:S03]  /*1940*/  SHF.L.U32 R73, R5, 0x10, RZ ;  /* 0x0000001005497819 */ /* 0x000fc600000006ff */
[----:B------:R-:W-:Y:S01]  /*1950*/  FMUL.FTZ R107, R107, R72 ;  /* 0x000000486b6b7220 */ /* 0x000fe20000410000 */
[----:B------:R-:W-:Y:S01]  /*1960*/  SHF.L.U32 R72, R30, 0x10, RZ ;  /* 0x000000101e487819 */ /* 0x000fe200000006ff */
[----:B------:R-:W-:Y:S01]  /*1970*/  FMUL.FTZ R110, R110, R73 ;  /* 0x000000496e6e7220 */ /* 0x000fe20000410000 */
[----:B------:R-:W-:-:S03]  /*1980*/  SHF.L.U32 R73, R6, 0x10, RZ ;  /* 0x0000001006497819 */ /* 0x000fc600000006ff */
[----:B------:R-:W-:Y:S01]  /*1990*/  FMUL.FTZ R111, R111, R72 ;  /* 0x000000486f6f7220 */ /* 0x000fe20000410000 */
[----:B------:R-:W-:Y:S01]  /*19a0*/  SHF.L.U32 R72, R29, 0x10, RZ ;  /* 0x000000101d487819 */ /* 0x000fe200000006ff */
[----:B------:R-:W-:Y:S01]  /*19b0*/  FMUL.FTZ R106, R106, R73 ;  /* 0x000000496a6a7220 */ /* 0x000fe20000410000 */
[----:B------:R-:W-:Y:S02]  /*19c0*/  SHF.L.U32 R73, R7, 0x10, RZ ;  /* 0x0000001007497819 */ /* 0x000fe400000006ff */
[----:B------:R-:W-:Y:S01]  /*19d0*/  F2FP.BF16.F32.PACK_AB R107, R110, R107 ;  /* 0x0000006b6e6b723e */ /* 0x000fe200000010ff */
[----:B------:R-:W-:Y:S01]  /*19e0*/  FMUL.FTZ R105, R105, R72 ;  /* 0x0000004869697220 */ /* 0x000fe20000410000 */
[----:B------:R-:W-:Y:S01]  /*19f0*/  SHF.L.U32 R72, R28, 0x10, RZ ;  /* 0x000000101c487819 */ /* 0x000fe200000006ff */
[----:B------:R-:W-:Y:S01]  /*1a00*/  FMUL.FTZ R112, R112, R73 ;  /* 0x0000004970707220 */ /* 0x000fe20000410000 */
[----:B------:R-:W-:Y:S02]  /*1a10*/  SHF.L.U32 R73, R8, 0x10, RZ ;  /* 0x0000001008497819 */ /* 0x000fe400000006ff */
[----:B------:R-:W-:Y:S01]  /*1a20*/  F2FP.BF16.F32.PACK_AB R106, R106, R111 ;  /* 0x0000006f6a6a723e */ /* 0x000fe200000010ff */
[----:B------:R-:W-:Y:S01]  /*1a30*/  FMUL.FTZ R72, R75, R72 ;  /* 0x000000484b487220 */ /* 0x000fe20000410000 */
[----:B------:R-:W-:Y:S01]  /*1a40*/  F2FP.BF16.F32.PACK_AB R105, R112, R105 ;  /* 0x000000697069723e */ /* 0x000fe200000010ff */
[----:B------:R-:W-:-:S05]  /*1a50*/  FMUL.FTZ R73, R74, R73 ;  /* 0x000000494a497220 */ /* 0x000fca0000410000 */
[----:B------:R-:W-:Y:S01]  /*1a60*/  F2FP.BF16.F32.PACK_AB R104, R73, R72 ;  /* 0x000000484968723e */ /* 0x000fe200000010ff */
[----:B------:R-:W-:Y:S06]  /*1a70*/  BRA `(.L_x_3011) ;  /* 0x0000000400207947 */ /* 0x000fec0003800000 */
.L_x_3010:
[-CC-:B------:R-:W-:Y:S01]  /*1a80*/  FFMA.FTZ R48, R145, R109.reuse, R108.reuse ;  /* 0x0000006d91307223 */ /* 0x180fe2000001006c */
[-CC-:B------:R-:W-:Y:S01]  /*1a90*/  FFMA.FTZ R51, R142, R109.reuse, R108.reuse ;  /* 0x0000006d8e337223 */ /* 0x180fe2000001006c */
[----:B-----5:R-:W-:Y:S01]  /*1aa0*/  PRMT R49, R107, 0x7632, R49 ;  /* 0x000076326b317816 */ /* 0x020fe20000000031 */
[-C--:B------:R-:W-:Y:S01]  /*1ab0*/  FFMA.FTZ R67, R150, R109.reuse, R108 ;  /* 0x0000006d96437223 */ /* 0x080fe2000001006c */
[----:B------:R-:W-:Y:S01]  /*1ac0*/  FADD.FTZ R48, R143, -R48 ;  /* 0x800000308f307221 */ /* 0x000fe20000010000 */
[----:B------:R-:W-:Y:S01]  /*1ad0*/  FADD.FTZ R110, R140, -R51 ;  /* 0x800000338c6e7221 */ /* 0x000fe20000010000 */
[----:B------:R-:W-:Y:S02]  /*1ae0*/  SHF.L.U32 R64, R107, 0x10, RZ ;  /* 0x000000106b407819 */ /* 0x000fe400000006ff */
[----:B------:R-:W-:Y:S01]  /*1af0*/  FMUL.FTZ R50, R125, R48 ;  /* 0x000000307d327220 */ /* 0x000fe20000410000 */
[----:B------:R-:W-:Y:S01]  /*1b00*/  FFMA.FTZ R48, R149, R109, R108 ;  /* 0x0000006d95307223 */ /* 0x000fe2000001006c */
[----:B------:R-:W-:Y:S01]  /*1b10*/  FMUL.FTZ R51, R125, R110 ;  /* 0x0000006e7d337220 */ /* 0x000fe20000410000 */
[----:B------:R-:W-:Y:S01]  /*1b20*/  SHF.L.U32 R66, R31, 0x10, RZ ;  /* 0x000000101f427819 */ /* 0x000fe200000006ff */
[-C--:B------:R-:W-:Y:S01]  /*1b30*/  FMUL.FTZ R107, R50, R123.reuse ;  /* 0x0000007b326b7220 */ /* 0x080fe20000410000 */
[----:B------:R-:W-:Y:S01]  /*1b40*/  FADD.FTZ R48, R147, -R48 ;  /* 0x8000003093307221 */ /* 0x000fe20000010000 */
[----:B------:R-:W-:Y:S01]  /*1b50*/  SHF.L.U32 R49, R49, 0x10, RZ ;  /* 0x0000001031317819 */ /* 0x000fe200000006ff */
[----:B------:R-:W-:Y:S01]  /*1b60*/  FMUL.FTZ R110, R51, R123 ;  /* 0x0000007b336e7220 */ /* 0x000fe20000410000 */
[----:B------:R-:W-:Y:S01]  /*1b70*/  SHF.L.U32 R65, R5, 0x10, RZ ;  /* 0x0000001005417819 */ /* 0x000fe200000006ff */
[----:B------:R-:W-:Y:S01]  /*1b80*/  FMUL.FTZ R48, R125, R48 ;  /* 0x000000307d307220 */ /* 0x000fe20000410000 */
[C---:B------:R-:W-:Y:S01]  /*1b90*/  FFMA.FTZ R78, R107.reuse, R64, R78 ;  /* 0x000000406b4e7223 */ /* 0x040fe2000001004e */
[----:B------:R-:W-:Y:S01]  /*1ba0*/  FMUL.FTZ R107, R107, R66 ;  /* 0x000000426b6b7220 */ /* 0x000fe20000410000 */
[C---:B------:R-:W-:Y:S01]  /*1bb0*/  FFMA.FTZ R79, R110.reuse, R49, R79 ;  /* 0x000000316e4f7223 */ /* 0x040fe2000001004f */
[----:B------:R-:W-:Y:S01]  /*1bc0*/  FMUL.FTZ R110, R110, R65 ;  /* 0x000000416e6e7220 */ /* 0x000fe20000410000 */
[----:B------:R-:W-:Y:S01]  /*1bd0*/  SHF.L.U32 R66, R106, 0x10, RZ ;  /* 0x000000106a427819 */ /* 0x000fe200000006ff */
[----:B------:R-:W-:Y:S01]  /*1be0*/  FMUL.FTZ R65, R48, R123 ;  /* 0x0000007b30417220 */ /* 0x000fe20000410000 */
[----:B------:R-:W-:Y:S01]  /*1bf0*/  SHF.L.U32 R112, R30, 0x10, RZ ;  /* 0x000000101e707819 */ /* 0x000fe200000006ff */
[-C--:B------:R-:W-:Y:S01]  /*1c00*/  FFMA.FTZ R49, R146, R109.reuse, R108 ;  /* 0x0000006d92317223 */ /* 0x080fe2000001006c */
[----:B------:R-:W-:Y:S01]  /*1c10*/  PRMT R64, R106, 0x7632, R64 ;  /* 0x000076326a407816 */ /* 0x000fe20000000040 */
[C---:B------:R-:W-:Y:S01]  /*1c20*/  FFMA.FTZ R76, R65.reuse, R66, R76 ;  /* 0x00000042414c7223 */ /* 0x040fe2000001004c */
[----:B------:R-:W-:Y:S01]  /*1c30*/  SHF.L.U32 R111, R6, 0x10, RZ ;  /* 0x00000010066f7819 */ /* 0x000fe200000006ff */
[----:B------:R-:W-:Y:S01]  /*1c40*/  FMUL.FTZ R106, R65, R112 ;  /* 0x00000070416a7220 */ /* 0x000fe20000410000 */
[----:B------:R-:W-:Y:S01]  /*1c50*/  FADD.FTZ R114, R144, -R49 ;  /* 0x8000003190727221 */ /* 0x000fe20000010000 */
[----:B------:R-:W-:Y:S01]  /*1c60*/  SHF.L.U32 R65, R64, 0x10, RZ ;  /* 0x0000001040417819 */ /* 0x000fe200000006ff */
[----:B------:R-:W-:Y:S01]  /*1c70*/  FFMA.FTZ R64, R153, R109, R108 ;  /* 0x0000006d99407223 */ /* 0x000fe2000001006c */
[C---:B------:R-:W-:Y:S01]  /*1c80*/  SHF.L.U32 R156, R104.reuse, 0x10, RZ ;  /* 0x00000010689c7819 */ /* 0x040fe200000006ff */
[----:B------:R-:W-:Y:S01]  /*1c90*/  FMUL.FTZ R49, R125, R114 ;  /* 0x000000727d317220 */ /* 0x000fe20000410000 */
[----:B------:R-:W-:Y:S01]  /*1ca0*/  SHF.L.U32 R114, R105, 0x10, RZ ;  /* 0x0000001069727819 */ /* 0x000fe200000006ff */
[----:B------:R-:W-:Y:S01]  /*1cb0*/  FADD.FTZ R64, R151, -R64 ;  /* 0x8000004097407221 */ /* 0x000fe20000010000 */
[----:B------:R-:W-:Y:S01]  /*1cc0*/  PRMT R104, R104, 0x7632, R104 ;  /* 0x0000763268687816 */ /* 0x000fe20000000068 */
[----:B------:R-:W-:Y:S01]  /*1cd0*/  FMUL.FTZ R112, R49, R123 ;  /* 0x0000007b31707220 */ /* 0x000fe20000410000 */
[----:B------:R-:W-:Y:S01]  /*1ce0*/  F2FP.BF16.F32.PACK_AB R107, R110, R107 ;  /* 0x0000006b6e6b723e */ /* 0x000fe200000010ff */
[----:B------:R-:W-:Y:S01]  /*1cf0*/  FMUL.FTZ R66, R125, R64 ;  /* 0x000000407d427220 */ /* 0x000fe20000410000 */
[----:B------:R-:W-:Y:S01]  /*1d00*/  PRMT R64, R105, 0x7632, R64 ;  /* 0x0000763269407816 */ /* 0x000fe20000000040 */
[C---:B------:R-:W-:Y:S01]  /*1d10*/  FFMA.FTZ R77, R112.reuse, R65, R77 ;  /* 0x00000041704d7223 */ /* 0x040fe2000001004d */
[----:B------:R-:W-:Y:S01]  /*1d20*/  FMUL.FTZ R111, R112, R111 ;  /* 0x0000006f706f7220 */ /* 0x000fe20000410000 */
[----:B------:R-:W-:Y:S01]  /*1d30*/  FMUL.FTZ R65, R66, R123 ;  /* 0x0000007b42417220 */ /* 0x000fe20000410000 */
[----:B------:R-:W-:Y:S01]  /*1d40*/  FADD.FTZ R112, R148, -R67 ;  /* 0x8000004394707221 */ /* 0x000fe20000010000 */
[----:B------:R-:W-:Y:S01]  /*1d50*/  SHF.L.U32 R115, R64, 0x10, RZ ;  /* 0x0000001040737819 */ /* 0x000fe200000006ff */
[----:B------:R-:W-:Y:S01]  /*1d60*/  FFMA.FTZ R64, R157, R109, R108 ;  /* 0x0000006d9d407223 */ /* 0x000fe2000001006c */
[----:B------:R-:W-:Y:S01]  /*1d70*/  FFMA.FTZ R114, R65, R114, R74 ;  /* 0x0000007241727223 */ /* 0x000fe2000001004a */
[----:B------:R-:W-:Y:S01]  /*1d80*/  SHF.L.U32 R74, R29, 0x10, RZ ;  /* 0x000000101d4a7819 */ /* 0x000fe200000006ff */
[----:B------:R-:W-:Y:S01]  /*1d90*/  FMUL.FTZ R67, R125, R112 ;  /* 0x000000707d437220 */ /* 0x000fe20000410000 */
[----:B------:R-:W-:Y:S01]  /*1da0*/  FADD.FTZ R64, R155, -R64 ;  /* 0x800000409b407221 */ /* 0x000fe20000010000 */
[----:B------:R-:W-:-:S02]  /*1db0*/  SHF.L.U32 R112, R28, 0x10, RZ ;  /* 0x000000101c707819 */ /* 0x000fc400000006ff */
[----:B------:R-:W-:Y:S01]  /*1dc0*/  FMUL.FTZ R105, R65, R74 ;  /* 0x0000004a41697220 */ /* 0x000fe20000410000 */
[----:B------:R-:W-:Y:S01]  /*1dd0*/  SHF.L.U32 R65, R7, 0x10, RZ ;  /* 0x0000001007417819 */ /* 0x000fe200000006ff */
[----:B------:R-:W-:Y:S01]  /*1de0*/  FMUL.FTZ R74, R67, R123 ;  /* 0x0000007b434a7220 */ /* 0x000fe20000410000 */
[----:B------:R-:W-:Y:S01]  /*1df0*/  FMUL.FTZ R64, R125, R64 ;  /* 0x000000407d407220 */ /* 0x000fe20000410000 */
[----:B------:R-:W-:Y:S02]  /*1e00*/  SHF.L.U32 R104, R104, 0x10, RZ ;  /* 0x0000001068687819 */ /* 0x000fe400000006ff */
[C---:B------:R-:W-:Y:S01]  /*1e10*/  FFMA.FTZ R115, R74.reuse, R115, R75 ;  /* 0x000000734a737223 */ /* 0x040fe2000001004b */
[----:B------:R-:W-:Y:S01]  /*1e20*/  FMUL.FTZ R74, R74, R65 ;  /* 0x000000414a4a7220 */ /* 0x000fe20000410000 */
[----:B------:R-:W-:Y:S01]  /*1e30*/  FMUL.FTZ R65, R64, R123 ;  /* 0x0000007b40417220 */ /* 0x000fe20000410000 */
[----:B------:R-:W-:Y:S02]  /*1e40*/  SHF.L.U32 R75, R8, 0x10, RZ ;  /* 0x00000010084b7819 */ /* 0x000fe400000006ff */
[----:B------:R-:W-:Y:S01]  /*1e50*/  F2FP.BF16.F32.PACK_AB R106, R111, R106 ;  /* 0x0000006a6f6a723e */ /* 0x000fe200000010ff */
[C---:B------:R-:W-:Y:S01]  /*1e60*/  FFMA.FTZ R156, R65.reuse, R156, R72 ;  /* 0x0000009c419c7223 */ /* 0x040fe20000010048 */
[----:B------:R-:W-:Y:S01]  /*1e70*/  FMUL.FTZ R112, R65, R112 ;  /* 0x0000007041707220 */ /* 0x000fe20000410000 */
[----:B------:R-:W-:Y:S01]  /*1e80*/  FFMA.FTZ R65, R154, R109, R108 ;  /* 0x0000006d9a417223 */ /* 0x000fe2000001006c */
[----:B------:R-:W-:-:S03]  /*1e90*/  F2FP.BF16.F32.PACK_AB R105, R74, R105 ;  /* 0x000000694a69723e */ /* 0x000fc600000010ff */
[----:B------:R-:W-:-:S04]  /*1ea0*/  FADD.FTZ R72, R152, -R65 ;  /* 0x8000004198487221 */ /* 0x000fc80000010000 */
[----:B------:R-:W-:-:S04]  /*1eb0*/  FMUL.FTZ R65, R125, R72 ;  /* 0x000000487d417220 */ /* 0x000fc80000410000 */
[----:B------:R-:W-:-:S04]  /*1ec0*/  FMUL.FTZ R72, R65, R123 ;  /* 0x0000007b41487220 */ /* 0x000fc80000410000 */
[C---:B------:R-:W-:Y:S01]  /*1ed0*/  FMUL.FTZ R75, R72.reuse, R75 ;  /* 0x0000004b484b7220 */ /* 0x040fe20000410000 */
[----:B------:R-:W-:-:S04]  /*1ee0*/  FFMA.FTZ R158, R72, R104, R73 ;  /* 0x00000068489e7223 */ /* 0x000fc80000010049 */
[----:B------:R-:W-:-:S07]  /*1ef0*/  F2FP.BF16.F32.PACK_AB R104, R75, R112 ;  /* 0x000000704b68723e */ /* 0x000fce00000010ff */
.L_x_3011:
[----:B------:R-:W0:Y:S08]  /*1f00*/  @P1 LDC.64 R74, c[0x0][0x478] ;  /* 0x00011e00ff4a1b82 */ /* 0x000e300000000a00 */
[----:B------:R-:W1:Y:S01]  /*1f10*/  LDC.64 R72, c[0x0][0x468] ;  /* 0x00011a00ff487b82 */ /* 0x000e620000000a00 */
[----:B0-----:R-:W-:Y:S01]  /*1f20*/  @P1 IMAD.WIDE.U32 R110, R121, 0x20, R74 ;  /* 0x00000020796e1825 */ /* 0x001fe200078e004a */
[----:B------:R-:W-:-:S02]  /*1f30*/  MOV R74, R114 ;  /* 0x00000072004a7202 */ /* 0x000fc40000000f00 */
[----:B------:R-:W-:Y:S02]  /*1f40*/  MOV R75, R115 ;  /* 0x00000073004b7202 */ /* 0x000fe40000000f00 */
[----:B------:R0:W-:Y:S01]  /*1f50*/  @P1 STG.E.128 desc[UR6][R110.64], R64 ;  /* 0x000000406e001986 */ /* 0x0001e2000c101d06 */
[----:B-1----:R-:W-:-:S03]  /*1f60*/  IMAD.WIDE.U32 R112, R121, 0x10, R72 ;  /* 0x0000001079707825 */ /* 0x002fc600078e0048 */
[----:B------:R0:W-:Y:S01]  /*1f70*/  @P1 STG.E.128 desc[UR6][R110.64+0x10], R48 ;  /* 0x000010306e001986 */ /* 0x0001e2000c101d06 */
[----:B------:R-:W-:Y:S02]  /*1f80*/  MOV R72, R156 ;  /* 0x0000009c00487202 */ /* 0x000fe40000000f00 */
[----:B------:R-:W-:Y:S01]  /*1f90*/  MOV R73, R158 ;  /* 0x0000009e00497202 */ /* 0x000fe20000000f00 */
[----:B------:R0:W-:Y:S01]  /*1fa0*/  STG.E.128 desc[UR6][R112.64], R104 ;  /* 0x0000006870007986 */ /* 0x0001e2000c101d06 */
[----:B------:R-:W-:-:S07]  /*1fb0*/  IADD3 R121, PT, PT, R121, 0x20, RZ ;  /* 0x0000002079797810 */ /* 0x000fce0007ffe0ff */
.L_x_3009:
[----:B------:R-:W-:Y:S05]  /*1fc0*/  BSYNC.RECONVERGENT B2 ;  /* 0x0000000000027941 */ /* 0x000fea0003800200 */
.L_x_3008:
[----:B------:R-:W-:Y:S05]  /*1fd0*/  @!P3 BRA `(.L_x_3012) ;  /* 0x0000001c00b0b947 */ /* 0x000fea0003800000 */
[----:B0-----:R-:W0:Y:S02]  /*1fe0*/  LDC.64 R104, c[0x0][0x390] ;  /* 0x0000e400ff687b82 */ /* 0x001e240000000a00 */
        /* <DEDUP_REMOVED lines=21> */
[----:B------:R-:W-:Y:S01]  /*2140*/  FADD.FTZ R110, R126, -R65 ;  /* 0x800000417e6e7221 */ /* 0x000fe20000010000 */
[C---:B------:R-:W-:Y:S01]  /*2150*/  PRMT R108, R104.reuse, 0x7632, R108 ;  /* 0x00007632686c7816 */ /* 0x040fe2000000006c */
[C---:B------:R-:W-:Y:S01]  /*2160*/  FMUL.FTZ R65, R125.reuse, R50 ;  /* 0x000000327d417220 */ /* 0x040fe20000410000 */
[----:B------:R-:W-:Y:S01]  /*2170*/  FMUL.FTZ R49, R125, R112 ;  /* 0x000000707d317220 */ /* 0x000fe20000410000 */
[----:B------:R-:W-:Y:S01]  /*2180*/  SHF.L.U32 R112, R104, 0x10, RZ ;  /* 0x0000001068707819 */ /* 0x000fe200000006ff */
[-C--:B------:R-:W-:Y:S01]  /*2190*/  FMUL.FTZ R109, R64, R123.reuse ;  /* 0x0000007b406d7220 */ /* 0x080fe20000410000 */
[----:B------:R-:W-:Y:S01]  /*21a0*/  SHF.L.U32 R108, R108, 0x10, RZ ;  /* 0x000000106c6c7819 */ /* 0x000fe200000006ff */
[-C--:B------:R-:W-:Y:S01]  /*21b0*/  FMUL.FTZ R104, R65, R123.reuse ;  /* 0x0000007b41687220 */ /* 0x080fe20000410000 */
[----:B------:R-:W-:Y:S01]  /*21c0*/  FMUL.FTZ R66, R125, R66 ;  /* 0x000000427d427220 */ /* 0x000fe20000410000 */
[--C-:B------:R-:W-:Y:S01]  /*21d0*/  FFMA.FTZ R112, R109, R112, R80.reuse ;  /* 0x000000706d707223 */ /* 0x100fe20000010050 */
[C---:B------:R-:W-:Y:S01]  /*21e0*/  PRMT R80, R105.reuse, 0x7632, R80 ;  /* 0x0000763269507816 */ /* 0x040fe20000000050 */
[----:B------:R-:W-:Y:S01]  /*21f0*/  FFMA.FTZ R113, R104, R108, R81 ;  /* 0x0000006c68717223 */ /* 0x000fe20000010051 */
[----:B------:R-:W-:Y:S01]  /*2200*/  SHF.L.U32 R105, R105, 0x10, RZ ;  /* 0x0000001069697819 */ /* 0x000fe200000006ff */
[-C--:B------:R-:W-:Y:S01]  /*2210*/  FMUL.FTZ R81, R66, R123.reuse ;  /* 0x0000007b42517220 */ /* 0x080fe20000410000 */
[----:B------:R-:W-:Y:S01]  /*2220*/  FMUL.FTZ R50, R125, R114 ;  /* 0x000000727d327220 */ /* 0x000fe20000410000 */
[----:B------:R-:W-:Y:S01]  /*2230*/  SHF.L.U32 R114, R80, 0x10, RZ ;  /* 0x0000001050727819 */ /* 0x000fe200000006ff */
[----:B------:R-:W-:Y:S01]  /*2240*/  FMUL.FTZ R80, R67, R123 ;  /* 0x0000007b43507220 */ /* 0x000fe20000410000 */
[--C-:B------:R-:W-:Y:S01]  /*2250*/  FFMA.FTZ R115, R81, R105, R82.reuse ;  /* 0x0000006951737223 */ /* 0x100fe20000010052 */
[----:B------:R-:W-:Y:S01]  /*2260*/  PRMT R82, R106, 0x7632, R82 ;  /* 0x000076326a527816 */ /* 0x000fe20000000052 */
[----:B------:R-:W-:Y:S01]  /*2270*/  FMUL.FTZ R48, R125, R110 ;  /* 0x0000006e7d307220 */ /* 0x000fe20000410000 */
[----:B------:R-:W-:Y:S01]  /*2280*/  FADD.FTZ R156, R133, -R156 ;  /* 0x8000009c859c7221 */ /* 0x000fe20000010000 */
[----:B------:R-:W-:Y:S01]  /*2290*/  FFMA.FTZ R114, R80, R114, R83 ;  /* 0x0000007250727223 */ /* 0x000fe20000010053 */
[----:B------:R-:W-:Y:S01]  /*22a0*/  SHF.L.U32 R105, R82, 0x10, RZ ;  /* 0x0000001052697819 */ /* 0x000fe200000006ff */
[-C--:B------:R-:W-:Y:S01]  /*22b0*/  FMUL.FTZ R82, R49, R123.reuse ;  /* 0x0000007b31527220 */ /* 0x080fe20000410000 */
[----:B------:R-:W-:Y:S01]  /*22c0*/  SHF.L.U32 R106, R106, 0x10, RZ ;  /* 0x000000106a6a7819 */ /* 0x000fe200000006ff */
[----:B------:R-:W-:Y:S01]  /*22d0*/  FMUL.FTZ R83, R48, R123 ;  /* 0x0000007b30537220 */ /* 0x000fe20000410000 */
[----:B------:R-:W-:Y:S01]  /*22e0*/  FMUL.FTZ R51, R125, R156 ;  /* 0x0000009c7d337220 */ /* 0x000fe20000410000 */
[----:B------:R-:W-:Y:S01]  /*22f0*/  FFMA.FTZ R85, R82, R105, R85 ;  /* 0x0000006952557223 */ /* 0x000fe20000010055 */
[----:B------:R-:W-:Y:S01]  /*2300*/  PRMT R105, R107, 0x7632, R105 ;  /* 0x000076326b697816 */ /* 0x000fe20000000069 */
[----:B------:R-:W-:Y:S01]  /*2310*/  FFMA.FTZ R84, R83, R106, R84 ;  /* 0x0000006a53547223 */ /* 0x000fe20000010054 */
[----:B------:R-:W-:Y:S01]  /*2320*/  FMUL.FTZ R108, R51, R123 ;  /* 0x0000007b336c7220 */ /* 0x000fe20000410000 */
[----:B------:R-:W-:-:S02]  /*2330*/  SHF.L.U32 R107, R107, 0x10, RZ ;  /* 0x000000106b6b7819 */ /* 0x000fc400000006ff */
[----:B------:R-:W-:Y:S01]  /*2340*/  SHF.L.U32 R106, R105, 0x10, RZ ;  /* 0x00000010696a7819 */ /* 0x000fe200000006ff */
[----:B------:R-:W-:Y:S01]  /*2350*/  FMUL.FTZ R105, R50, R123 ;  /* 0x0000007b32697220 */ /* 0x000fe20000410000 */
[----:B------:R-:W-:-:S03]  /*2360*/  SHF.L.U32 R111, R13, 0x10, RZ ;  /* 0x000000100d6f7819 */ /* 0x000fc600000006ff */
[C---:B------:R-:W-:Y:S01]  /*2370*/  FFMA.FTZ R87, R108.reuse, R106, R87 ;  /* 0x0000006a6c577223 */ /* 0x040fe20000010057 */
[----:B------:R-:W-:Y:S01]  /*2380*/  SHF.L.U32 R106, R39, 0x10, RZ ;  /* 0x00000010276a7819 */ /* 0x000fe200000006ff */
[----:B------:R-:W-:Y:S01]  /*2390*/  FFMA.FTZ R86, R105, R107, R86 ;  /* 0x0000006b69567223 */ /* 0x000fe20000010056 */
[----:B------:R-:W-:-:S03]  /*23a0*/  FMUL.FTZ R108, R108, R111 ;  /* 0x0000006f6c6c7220 */ /* 0x000fc60000410000 */
[----:B------:R-:W-:Y:S01]  /*23b0*/  FMUL.FTZ R107, R105, R106 ;  /* 0x0000006a696b7220 */ /* 0x000fe20000410000 */
[----:B------:R-:W-:Y:S02]  /*23c0*/  SHF.L.U32 R106, R38, 0x10, RZ ;  /* 0x00000010266a7819 */ /* 0x000fe400000006ff */
[----:B------:R-:W-:Y:S02]  /*23d0*/  SHF.L.U32 R105, R14, 0x10, RZ ;  /* 0x000000100e697819 */ /* 0x000fe400000006ff */
[----:B------:R-:W-:Y:S01]  /*23e0*/  F2FP.BF16.F32.PACK_AB R107, R108, R107 ;  /* 0x0000006b6c6b723e */ /* 0x000fe200000010ff */
        /* <DEDUP_REMOVED lines=14> */
.L_x_3013:
        /* <DEDUP_REMOVED lines=8> */
[----:B-----5:R-:W-:Y:S01]  /*2550*/  FMUL.FTZ R112, R125, R112 ;  /* 0x000000707d707220 */ /* 0x020fe20000410000 */
[-CC-:B------:R-:W-:Y:S01]  /*2560*/  FFMA.FTZ R159, R131, R109.reuse, R108.reuse ;  /* 0x0000006d839f7223 */ /* 0x180fe2000001006c */
[----:B------:R-:W-:Y:S01]  /*2570*/  FFMA.FTZ R162, R132, R109, R108 ;  /* 0x0000006d84a27223 */ /* 0x000fe2000001006c */
[----:B------:R-:W-:Y:S01]  /*2580*/  FMUL.FTZ R110, R125, R110 ;  /* 0x0000006e7d6e7220 */ /* 0x000fe20000410000 */
[----:B------:R-:W-:Y:S01]  /*2590*/  FADD.FTZ R108, R136, -R111 ;  /* 0x8000006f886c7221 */ /* 0x000fe20000010000 */
[-C--:B------:R-:W-:Y:S01]  /*25a0*/  FMUL.FTZ R111, R112, R123.reuse ;  /* 0x0000007b706f7220 */ /* 0x080fe20000410000 */
[----:B------:R-:W-:Y:S01]  /*25b0*/  SHF.L.U32 R112, R104, 0x10, RZ ;  /* 0x0000001068707819 */ /* 0x000fe200000006ff */
[-C--:B------:R-:W-:Y:S01]  /*25c0*/  FMUL.FTZ R109, R110, R123.reuse ;  /* 0x0000007b6e6d7220 */ /* 0x080fe20000410000 */
[----:B------:R-:W-:Y:S01]  /*25d0*/  FADD.FTZ R114, R124, -R113 ;  /* 0x800000717c727221 */ /* 0x000fe20000010000 */
[----:B------:R-:W-:Y:S01]  /*25e0*/  FADD.FTZ R156, R126, -R115 ;  /* 0x800000737e9c7221 */ /* 0x000fe20000010000 */
[----:B------:R-:W-:Y:S01]  /*25f0*/  FADD.FTZ R158, R129, -R158 ;  /* 0x8000009e819e7221 */ /* 0x000fe20000010000 */
[--C-:B------:R-:W-:Y:S01]  /*2600*/  FFMA.FTZ R112, R109, R112, R80.reuse ;  /* 0x000000706d707223 */ /* 0x100fe20000010050 */
[----:B------:R-:W-:Y:S01]  /*2610*/  PRMT R80, R105, 0x7632, R80 ;  /* 0x0000763269507816 */ /* 0x000fe20000000050 */
[----:B------:R-:W-:Y:S01]  /*2620*/  FMUL.FTZ R114, R125, R114 ;  /* 0x000000727d727220 */ /* 0x000fe20000410000 */
[----:B------:R-:W-:Y:S01]  /*2630*/  FADD.FTZ R160, R130, -R159 ;  /* 0x8000009f82a07221 */ /* 0x000fe20000010000 */
[----:B------:R-:W-:Y:S01]  /*2640*/  FADD.FTZ R162, R133, -R162 ;  /* 0x800000a285a27221 */ /* 0x000fe20000010000 */
[----:B------:R-:W-:Y:S01]  /*2650*/  SHF.L.U32 R80, R80, 0x10, RZ ;  /* 0x0000001050507819 */ /* 0x000fe200000006ff */
[-C--:B------:R-:W-:Y:S01]  /*2660*/  FMUL.FTZ R110, R114, R123.reuse ;  /* 0x0000007b726e7220 */ /* 0x080fe20000410000 */
[C---:B------:R-:W-:Y:S01]  /*2670*/  FMUL.FTZ R156, R125.reuse, R156 ;  /* 0x0000009c7d9c7220 */ /* 0x040fe20000410000 */
[C---:B------:R-:W-:Y:S01]  /*2680*/  FMUL.FTZ R108, R125.reuse, R108 ;  /* 0x0000006c7d6c7220 */ /* 0x040fe20000410000 */
[C---:B------:R-:W-:Y:S01]  /*2690*/  FMUL.FTZ R158, R125.reuse, R158 ;  /* 0x0000009e7d9e7220 */ /* 0x040fe20000410000 */
[----:B------:R-:W-:Y:S01]  /*26a0*/  FFMA.FTZ R114, R110, R80, R83 ;  /* 0x000000506e727223 */ /* 0x000fe20000010053 */
[C---:B------:R-:W-:Y:S01]  /*26b0*/  FMUL.FTZ R160, R125.reuse, R160 ;  /* 0x000000a07da07220 */ /* 0x040fe20000410000 */
[----:B------:R-:W-:Y:S01]  /*26c0*/  FMUL.FTZ R162, R125, R162 ;  /* 0x000000a27da27220 */ /* 0x000fe20000410000 */
[----:B------:R-:W-:Y:S01]  /*26d0*/  SHF.L.U32 R80, R106, 0x10, RZ ;  /* 0x000000106a507819 */ /* 0x000fe200000006ff */
[-C--:B------:R-:W-:Y:S01]  /*26e0*/  FMUL.FTZ R125, R156, R123.reuse ;  /* 0x0000007b9c7d7220 */ /* 0x080fe20000410000 */
[----:B------:R-:W-:Y:S01]  /*26f0*/  PRMT R104, R104, 0x7632, R104 ;  /* 0x0000763268687816 */ /* 0x000fe20000000068 */
[-C--:B------:R-:W-:Y:S01]  /*2700*/  FMUL.FTZ R156, R158, R123.reuse ;  /* 0x0000007b9e9c7220 */ /* 0x080fe20000410000 */
[-C--:B------:R-:W-:Y:S01]  /*2710*/  FMUL.FTZ R108, R108, R123.reuse ;  /* 0x0000007b6c6c7220 */ /* 0x080fe20000410000 */
[----:B------:R-:W-:Y:S01]  /*2720*/  FFMA.FTZ R84, R125, R80, R84 ;  /* 0x000000507d547223 */ /* 0x000fe20000010054 */
[----:B------:R-:W-:Y:S01]  /*2730*/  PRMT R80, R107, 0x7632, R80 ;  /* 0x000076326b507816 */ /* 0x000fe20000000050 */
[-C--:B------:R-:W-:Y:S01]  /*2740*/  FMUL.FTZ R158, R162, R123.reuse ;  /* 0x0000007ba29e7220 */ /* 0x080fe20000410000 */
[----:B------:R-:W-:Y:S01]  /*2750*/  SHF.L.U32 R104, R104, 0x10, RZ ;  /* 0x0000001068687819 */ /* 0x000fe200000006ff */
[----:B------:R-:W-:Y:S01]  /*2760*/  FMUL.FTZ R159, R160, R123 ;  /* 0x0000007ba09f7220 */ /* 0x000fe20000410000 */
[----:B------:R-:W-:-:S02]  /*2770*/  SHF.L.U32 R80, R80, 0x10, RZ ;  /* 0x0000001050507819 */ /* 0x000fc400000006ff */
[----:B------:R-:W-:Y:S01]  /*2780*/  SHF.L.U32 R107, R107, 0x10, RZ ;  /* 0x000000106b6b7819 */ /* 0x000fe200000006ff */
[----:B------:R-:W-:Y:S01]  /*2790*/  FFMA.FTZ R113, R108, R104, R81 ;  /* 0x000000686c717223 */ /* 0x000fe20000010051 */
[----:B------:R-:W-:Y:S01]  /*27a0*/  SHF.L.U32 R81, R13, 0x10, RZ ;  /* 0x000000100d517819 */ /* 0x000fe200000006ff */
[----:B------:R-:W-:Y:S01]  /*27b0*/  FFMA.FTZ R87, R158, R80, R87 ;  /* 0x000000509e577223 */ /* 0x000fe20000010057 */
[----:B------:R-:W-:Y:S01]  /*27c0*/  SHF.L.U32 R80, R39, 0x10, RZ ;  /* 0x0000001027507819 */ /* 0x000fe200000006ff */
[C---:B------:R-:W-:Y:S01]  /*27d0*/  FFMA.FTZ R86, R159.reuse, R107, R86 ;  /* 0x0000006b9f567223 */ /* 0x040fe20000010056 */
        /* <DEDUP_REMOVED lines=8> */
[----:B------:R-:W-:Y:S01]  /*2860*/  FFMA.FTZ R85, R156, R106, R85 ;  /* 0x0000006a9c557223 */ /* 0x000fe20000010055 */
[----:B------:R-:W-:Y:S01]  /*2870*/  SHF.L.U32 R81, R15, 0x10, RZ ;  /* 0x000000100f517819 */ /* 0x000fe200000006ff */
[----:B------:R-:W-:Y:S01]  /*2880*/  FMUL.FTZ R106, R125, R80 ;  /* 0x000000507d6a7220 */ /* 0x000fe20000410000 */
[----:B------:R-:W-:Y:S01]  /*2890*/  SHF.L.U32 R80, R37, 0x10, RZ ;  /* 0x0000001025507819 */ /* 0x000fe200000006ff */
[C---:B------:R-:W-:Y:S01]  /*28a0*/  FFMA.FTZ R115, R111.reuse, R105, R82 ;  /* 0x000000696f737223 */ /* 0x040fe20000010052 */
[----:B------:R-:W-:Y:S01]  /*28b0*/  F2FP.BF16.F32.PACK_AB R107, R158, R107 ;  /* 0x0000006b9e6b723e */ /* 0x000fe200000010ff */
[----:B------:R-:W-:Y:S01]  /*28c0*/  FMUL.FTZ R110, R110, R81 ;  /* 0x000000516e6e7220 */ /* 0x000fe20000410000 */
[----:B------:R-:W-:Y:S01]  /*28d0*/  SHF.L.U32 R81, R116, 0x10, RZ ;  /* 0x0000001074517819 */ /* 0x000fe200000006ff */
[----:B------:R-:W-:Y:S01]  /*28e0*/  FMUL.FTZ R105, R111, R80 ;  /* 0x000000506f697220 */ /* 0x000fe20000410000 */
[----:B------:R-:W-:-:S02]  /*28f0*/  SHF.L.U32 R80, R36, 0x10, RZ ;  /* 0x0000001024507819 */ /* 0x000fc400000006ff */
[----:B------:R-:W-:Y:S01]  /*2900*/  F2FP.BF16.F32.PACK_AB R106, R83, R106 ;  /* 0x0000006a536a723e */ /* 0x000fe200000010ff */
[----:B------:R-:W-:Y:S01]  /*2910*/  FMUL.FTZ R81, R108, R81 ;  /* 0x000000516c517220 */ /* 0x000fe20000410000 */
[----:B------:R-:W-:Y:S01]  /*2920*/  F2FP.BF16.F32.PACK_AB R105, R110, R105 ;  /* 0x000000696e69723e */ /* 0x000fe200000010ff */
[----:B------:R-:W-:-:S05]  /*2930*/  FMUL.FTZ R80, R109, R80 ;  /* 0x000000506d507220 */ /* 0x000fca0000410000 */
[----:B------:R-:W-:-:S07]  /*2940*/  F2FP.BF16.F32.PACK_AB R104, R81, R80 ;  /* 0x000000505168723e */ /* 0x000fce00000010ff */
.L_x_3014:
        /* <DEDUP_REMOVED lines=11> */
[----:B------:R-:W-:Y:S05]  /*2a00*/  BRA `(.L_x_3012) ;  /* 0x0000001400247947 */ /* 0x000fea0003800000 */
.L_x_3007:
[----:B------:R-:W-:Y:S04]  /*2a10*/  BSSY.RECONVERGENT B2, `(.L_x_3015) ;  /* 0x00000a5000027945 */ /* 0x000fe80003800200 */
[----:B------:R-:W-:Y:S05]  /*2a20*/  @!P4 BRA `(.L_x_3016) ;  /* 0x00000008008cc947 */ /* 0x000fea0003800000 */
[----:B------:R-:W0:Y:S02]  /*2a30*/  LDC.64 R104, c[0x0][0x390] ;  /* 0x0000e400ff687b82 */ /* 0x000e240000000a00 */
[----:B0-----:R-:W-:-:S06]  /*2a40*/  IMAD.WIDE.U32 R104, R121, 0x10, R104 ;  /* 0x0000001079687825 */ /* 0x001fcc00078e0068 */
[----:B------:R-:W5:Y:S01]  /*2a50*/  LDG.E.128 R104, desc[UR6][R104.64] ;  /* 0x0000000668687981 */ /* 0x000f62000c1e1d00 */
[----:B------:R-:W-:-:S04]  /*2a60*/  UISETP.NE.U32.AND UP0, UPT, UR14, URZ, UPT ;  /* 0x000000ff0e00728c */ /* 0x000fc8000bf05070 */
[----:B------:R-:W-:-:S09]  /*2a70*/  UISETP.NE.AND.EX UP0, UPT, UR15, URZ, UPT, UP0 ;  /* 0x000000ff0f00728c */ /* 0x000fd2000bf05300 */
[----:B------:R-:W-:Y:S05]  /*2a80*/  BRA.U UP0, `(.L_x_3017) ;  /* 0x0000000500247547 */ /* 0x000fea000b800000 */
[-CC-:B------:R-:W-:Y:S01]  /*2a90*/  FFMA.FTZ R110, R145, R109.reuse, R108.reuse ;  /* 0x0000006d916e7223 */ /* 0x180fe2000001006c */
[----:B------:R-:W-:Y:S01]  /*2aa0*/  FFMA.FTZ R111, R142, R109, R108 ;  /* 0x0000006d8e6f7223 */ /* 0x000fe2000001006c */
[----:B-----5:R-:W-:Y:S02]  /*2ab0*/  SHF.L.U32 R112, R107, 0x10, RZ ;  /* 0x000000106b707819 */ /* 0x020fe400000006ff */
[----:B------:R-:W-:Y:S01]  /*2ac0*/  FADD.FTZ R110, R143, -R110 ;  /* 0x8000006e8f6e7221 */ /* 0x000fe20000010000 */
[--C-:B------:R-:W-:Y:S01]  /*2ad0*/  FADD.FTZ R114, R140, -R111.reuse ;  /* 0x8000006f8c727221 */ /* 0x100fe20000010000 */
[----:B------:R-:W-:Y:S02]  /*2ae0*/  PRMT R111, R107, 0x7632, R111 ;  /* 0x000076326b6f7816 */ /* 0x000fe4000000006f */
[C---:B------:R-:W-:Y:S01]  /*2af0*/  FFMA.FTZ R110, R125.reuse, R110, R94 ;  /* 0x0000006e7d6e7223 */ /* 0x040fe2000001005e */
[----:B------:R-:W-:Y:S01]  /*2b00*/  FFMA.FTZ R114, R125, R114, R95 ;  /* 0x000000727d727223 */ /* 0x000fe2000001005f */
[----:B------:R-:W-:-:S02]  /*2b10*/  SHF.L.U32 R111, R111, 0x10, RZ ;  /* 0x000000106f6f7819 */ /* 0x000fc400000006ff */
[-C--:B------:R-:W-:Y:S01]  /*2b20*/  FMUL.FTZ R107, R110, R123.reuse ;  /* 0x0000007b6e6b7220 */ /* 0x080fe20000410000 */
[----:B------:R-:W-:Y:S01]  /*2b30*/  FMUL.FTZ R110, R114, R123 ;  /* 0x0000007b726e7220 */ /* 0x000fe20000410000 */
[----:B------:R-:W-:Y:S02]  /*2b40*/  SHF.L.U32 R113, R106, 0x10, RZ ;  /* 0x000000106a717819 */ /* 0x000fe400000006ff */
[----:B------:R-:W-:Y:S01]  /*2b50*/  FFMA.FTZ R78, R107, R112, R78 ;  /* 0x000000706b4e7223 */ /* 0x000fe2000001004e */
[--C-:B------:R-:W-:Y:S01]  /*2b60*/  FFMA.FTZ R112, R149, R109, R108.reuse ;  /* 0x0000006d95707223 */ /* 0x100fe2000001006c */
[----:B------:R-:W-:Y:S01]  /*2b70*/  FFMA.FTZ R79, R110, R111, R79 ;  /* 0x0000006f6e4f7223 */ /* 0x000fe2000001004f */
[----:B------:R-:W-:Y:S02]  /*2b80*/  FFMA.FTZ R111, R146, R109, R108 ;  /* 0x0000006d926f7223 */ /* 0x000fe4000001006c */
[----:B------:R-:W-:Y:S02]  /*2b90*/  FADD.FTZ R112, R147, -R112 ;  /* 0x8000007093707221 */ /* 0x000fe40000010000 */
[--C-:B------:R-:W-:Y:S01]  /*2ba0*/  FADD.FTZ R114, R144, -R111.reuse ;  /* 0x8000006f90727221 */ /* 0x100fe20000010000 */
[----:B------:R-:W-:Y:S01]  /*2bb0*/  PRMT R111, R106, 0x7632, R111 ;  /* 0x000076326a6f7816 */ /* 0x000fe2000000006f */
[----:B------:R-:W-:-:S02]  /*2bc0*/  FFMA.FTZ R112, R125, R112, R92 ;  /* 0x000000707d707223 */ /* 0x000fc4000001005c */
[----:B------:R-:W-:Y:S01]  /*2bd0*/  FFMA.FTZ R114, R125, R114, R93 ;  /* 0x000000727d727223 */ /* 0x000fe2000001005d */
[----:B------:R-:W-:Y:S01]  /*2be0*/  SHF.L.U32 R115, R111, 0x10, RZ ;  /* 0x000000106f737819 */ /* 0x000fe200000006ff */
[----:B------:R-:W-:Y:S01]  /*2bf0*/  FMUL.FTZ R111, R112, R123 ;  /* 0x0000007b706f7220 */ /* 0x000fe20000410000 */
[----:B------:R-:W-:Y:S01]  /*2c00*/  FFMA.FTZ R112, R153, R109, R108 ;  /* 0x0000006d99707223 */ /* 0x000fe2000001006c */
[----:B------:R-:W-:Y:S01]  /*2c10*/  FMUL.FTZ R106, R114, R123 ;  /* 0x0000007b726a7220 */ /* 0x000fe20000410000 */
[----:B------:R-:W-:Y:S01]  /*2c20*/  SHF.L.U32 R114, R105, 0x10, RZ ;  /* 0x0000001069727819 */ /* 0x000fe200000006ff */
[----:B------:R-:W-:Y:S01]  /*2c30*/  FFMA.FTZ R76, R111, R113, R76 ;  /* 0x000000716f4c7223 */ /* 0x000fe2000001004c */
[----:B------:R-:W-:Y:S01]  /*2c40*/  FFMA.FTZ R113, R150, R109, R108 ;  /* 0x0000006d96717223 */ /* 0x000fe2000001006c */
[----:B------:R-:W-:Y:S01]  /*2c50*/  FADD.FTZ R112, R151, -R112 ;  /* 0x8000007097707221 */ /* 0x000fe20000010000 */
[----:B------:R-:W-:Y:S01]  /*2c60*/  FFMA.FTZ R77, R106, R115, R77 ;  /* 0x000000736a4d7223 */ /* 0x000fe2000001004d */
[----:B------:R-:W-:Y:S01]  /*2c70*/  SHF.L.U32 R115, R104, 0x10, RZ ;  /* 0x0000001068737819 */ /* 0x000fe200000006ff */
[--C-:B------:R-:W-:Y:S01]  /*2c80*/  FADD.FTZ R156, R148, -R113.reuse ;  /* 0x80000071949c7221 */ /* 0x100fe20000010000 */
[----:B------:R-:W-:Y:S01]  /*2c90*/  FFMA.FTZ R112, R125, R112, R90 ;  /* 0x000000707d707223 */ /* 0x000fe2000001005a */
[----:B------:R-:W-:-:S02]  /*2ca0*/  PRMT R113, R105, 0x7632, R113 ;  /* 0x0000763269717816 */ /* 0x000fc40000000071 */
[----:B------:R-:W-:Y:S01]  /*2cb0*/  FFMA.FTZ R156, R125, R156, R91 ;  /* 0x0000009c7d9c7223 */ /* 0x000fe2000001005b */
[-C--:B------:R-:W-:Y:S01]  /*2cc0*/  FMUL.FTZ R105, R112, R123.reuse ;  /* 0x0000007b70697220 */ /* 0x080fe20000410000 */
[----:B------:R-:W-:Y:S02]  /*2cd0*/  SHF.L.U32 R113, R113, 0x10, RZ ;  /* 0x0000001071717819 */ /* 0x000fe400000006ff */
[----:B------:R-:W-:Y:S01]  /*2ce0*/  FMUL.FTZ R112, R156, R123 ;  /* 0x0000007b9c707220 */ /* 0x000fe20000410000 */
[----:B------:R-:W-:Y:S01]  /*2cf0*/  FFMA.FTZ R74, R105, R114, R74 ;  /* 0x00000072694a7223 */ /* 0x000fe2000001004a */
[--C-:B------:R-:W-:Y:S02]  /*2d00*/  FFMA.FTZ R114, R157, R109, R108.reuse ;  /* 0x0000006d9d727223 */ /* 0x100fe4000001006c */
[----:B------:R-:W-:Y:S01]  /*2d10*/  FFMA.FTZ R75, R112, R113, R75 ;  /* 0x00000071704b7223 */ /* 0x000fe2000001004b */
[----:B------:R-:W-:Y:S01]  /*2d20*/  FFMA.FTZ R113, R154, R109, R108 ;  /* 0x0000006d9a717223 */ /* 0x000fe2000001006c */
[----:B------:R-:W-:-:S03]  /*2d30*/  FADD.FTZ R114, R155, -R114 ;  /* 0x800000729b727221 */ /* 0x000fc60000010000 */
[--C-:B------:R-:W-:Y:S01]  /*2d40*/  FADD.FTZ R156, R152, -R113.reuse ;  /* 0x80000071989c7221 */ /* 0x100fe20000010000 */
[----:B------:R-:W-:Y:S01]  /*2d50*/  PRMT R113, R104, 0x7632, R113 ;  /* 0x0000763268717816 */ /* 0x000fe20000000071 */
[C---:B------:R-:W-:Y:S02]  /*2d60*/  FFMA.FTZ R114, R125.reuse, R114, R88 ;  /* 0x000000727d727223 */ /* 0x040fe40000010058 */
[----:B------:R-:W-:Y:S01]  /*2d70*/  FFMA.FTZ R156, R125, R156, R89 ;  /* 0x0000009c7d9c7223 */ /* 0x000fe20000010059 */
        /* <DEDUP_REMOVED lines=26> */
.L_x_3017:
[-CC-:B------:R-:W-:Y:S01]  /*2f20*/  FFMA.FTZ R48, R145, R109.reuse, R108.reuse ;  /* 0x0000006d91307223 */ /* 0x180fe2000001006c */
[-CC-:B------:R-:W-:Y:S01]  /*2f30*/  FFMA.FTZ R51, R142, R109.reuse, R108.reuse ;  /* 0x0000006d8e337223 */ /* 0x180fe2000001006c */
[----:B-----5:R-:W-:Y:S01]  /*2f40*/  PRMT R49, R107, 0x7632, R49 ;  /* 0x000076326b317816 */ /* 0x020fe20000000031 */
[-C--:B------:R-:W-:Y:S01]  /*2f50*/  FFMA.FTZ R67, R150, R109.reuse, R108 ;  /* 0x0000006d96437223 */ /* 0x080fe2000001006c */
[----:B------:R-:W-:Y:S01]  /*2f60*/  FADD.FTZ R48, R143, -R48 ;  /* 0x800000308f307221 */ /* 0x000fe20000010000 */
[----:B------:R-:W-:Y:S01]  /*2f70*/  FADD.FTZ R110, R140, -R51 ;  /* 0x800000338c6e7221 */ /* 0x000fe20000010000 */
[----:B------:R-:W-:Y:S02]  /*2f80*/  SHF.L.U32 R64, R107, 0x10, RZ ;  /* 0x000000106b407819 */ /* 0x000fe400000006ff */
[----:B------:R-:W-:Y:S01]  /*2f90*/  FFMA.FTZ R50, R125, R48, R94 ;  /* 0x000000307d327223 */ /* 0x000fe2000001005e */
[----:B------:R-:W-:Y:S01]  /*2fa0*/  FFMA.FTZ R48, R149, R109, R108 ;  /* 0x0000006d95307223 */ /* 0x000fe2000001006c */
[----:B------:R-:W-:Y:S01]  /*2fb0*/  FFMA.FTZ R51, R125, R110, R95 ;  /* 0x0000006e7d337223 */ /* 0x000fe2000001005f */
[----:B------:R-:W-:Y:S01]  /*2fc0*/  SHF.L.U32 R66, R31, 0x10, RZ ;  /* 0x000000101f427819 */ /* 0x000fe200000006ff */
[-C--:B------:R-:W-:Y:S01]  /*2fd0*/  FMUL.FTZ R107, R50, R123.reuse ;  /* 0x0000007b326b7220 */ /* 0x080fe20000410000 */
[----:B------:R-:W-:Y:S01]  /*2fe0*/  FADD.FTZ R48, R147, -R48 ;  /* 0x8000003093307221 */ /* 0x000fe20000010000 */
[----:B------:R-:W-:Y:S01]  /*2ff0*/  SHF.L.U32 R49, R49, 0x10, RZ ;  /* 0x0000001031317819 */ /* 0x000fe200000006ff */
[----:B------:R-:W-:Y:S01]  /*3000*/  FMUL.FTZ R110, R51, R123 ;  /* 0x0000007b336e7220 */ /* 0x000fe20000410000 */
[----:B------:R-:W-:Y:S01]  /*3010*/  SHF.L.U32 R65, R5, 0x10, RZ ;  /* 0x0000001005417819 */ /* 0x000fe200000006ff */
[----:B------:R-:W-:Y:S01]  /*3020*/  FFMA.FTZ R48, R125, R48, R92 ;  /* 0x000000307d307223 */ /* 0x000fe2000001005c */
[----:B------:R-:W-:Y:S01]  /*3030*/  FFMA.FTZ R78, R107, R64, R78 ;  /* 0x000000406b4e7223 */ /* 0x000fe2000001004e */
[----:B------:R-:W-:Y:S01]  /*3040*/  FMUL.FTZ R107, R66, R107 ;  /* 0x0000006b426b7220 */ /* 0x000fe20000410000 */
[----:B------:R-:W-:Y:S01]  /*3050*/  FFMA.FTZ R79, R110, R49, R79 ;  /* 0x000000316e4f7223 */ /* 0x000fe2000001004f */
[----:B------:R-:W-:Y:S01]  /*3060*/  FMUL.FTZ R110, R65, R110 ;  /* 0x0000006e416e7220 */ /* 0x000fe20000410000 */
[----:B------:R-:W-:Y:S01]  /*3070*/  SHF.L.U32 R66, R106, 0x10, RZ ;  /* 0x000000106a427819 */ /* 0x000fe200000006ff */
[----:B------:R-:W-:Y:S01]  /*3080*/  FMUL.FTZ R65, R48, R123 ;  /* 0x0000007b30417220 */ /* 0x000fe20000410000 */
[----:B------:R-:W-:Y:S01]  /*3090*/  SHF.L.U32 R112, R30, 0x10, RZ ;  /* 0x000000101e707819 */ /* 0x000fe200000006ff */
[----:B------:R-:W-:Y:S01]  /*30a0*/  FFMA.FTZ R49, R146, R109, R108 ;  /* 0x0000006d92317223 */ /* 0x000fe2000001006c */
[----:B------:R-:W-:Y:S01]  /*30b0*/  PRMT R64, R106, 0x7632, R64 ;  /* 0x000076326a407816 */ /* 0x000fe20000000040 */
[----:B------:R-:W-:Y:S01]  /*30c0*/  FFMA.FTZ R76, R65, R66, R76 ;  /* 0x00000042414c7223 */ /* 0x000fe2000001004c */
[----:B------:R-:W-:Y:S01]  /*30d0*/  SHF.L.U32 R111, R6, 0x10, RZ ;  /* 0x00000010066f7819 */ /* 0x000fe200000006ff */
[----:B------:R-:W-:Y:S01]  /*30e0*/  FMUL.FTZ R106, R112, R65 ;  /* 0x00000041706a7220 */ /* 0x000fe20000410000 */
[----:B------:R-:W-:Y:S01]  /*30f0*/  FADD.FTZ R114, R144, -R49 ;  /* 0x8000003190727221 */ /* 0x000fe20000010000 */
[----:B------:R-:W-:Y:S01]  /*3100*/  SHF.L.U32 R65, R64, 0x10, RZ ;  /* 0x0000001040417819 */ /* 0x000fe200000006ff */
[----:B------:R-:W-:Y:S01]  /*3110*/  FFMA.FTZ R64, R153, R109, R108 ;  /* 0x0000006d99407223 */ /* 0x000fe2000001006c */
[----:B------:R-:W-:Y:S01]  /*3120*/  SHF.L.U32 R156, R28, 0x10, RZ ;  /* 0x000000101c9c7819 */ /* 0x000fe200000006ff */
[----:B------:R-:W-:Y:S01]  /*3130*/  FFMA.FTZ R49, R125, R114, R93 ;  /* 0x000000727d317223 */ /* 0x000fe2000001005d */
[----:B------:R-:W-:Y:S01]  /*3140*/  FADD.FTZ R114, R148, -R67 ;  /* 0x8000004394727221 */ /* 0x000fe20000010000 */
[----:B------:R-:W-:Y:S01]  /*3150*/  FADD.FTZ R64, R151, -R64 ;  /* 0x8000004097407221 */ /* 0x000fe20000010000 */
[----:B------:R-:W-:Y:S01]  /*3160*/  SHF.L.U32 R113, R7, 0x10, RZ ;  /* 0x0000001007717819 */ /* 0x000fe200000006ff */
[----:B------:R-:W-:Y:S01]  /*3170*/  FMUL.FTZ R112, R49, R123 ;  /* 0x0000007b31707220 */ /* 0x000fe20000410000 */
[C---:B------:R-:W-:Y:S01]  /*3180*/  FFMA.FTZ R67, R125.reuse, R114, R91 ;  /* 0x000000727d437223 */ /* 0x040fe2000001005b */
[----:B------:R-:W-:Y:S01]  /*3190*/  FFMA.FTZ R66, R125, R64, R90 ;  /* 0x000000407d427223 */ /* 0x000fe2000001005a */
[----:B------:R-:W-:Y:S01]  /*31a0*/  SHF.L.U32 R64, R105, 0x10, RZ ;  /* 0x0000001069407819 */ /* 0x000fe200000006ff */
[----:B------:R-:W-:Y:S01]  /*31b0*/  FFMA.FTZ R77, R112, R65, R77 ;  /* 0x00000041704d7223 */ /* 0x000fe2000001004d */
[----:B------:R-:W-:Y:S01]  /*31c0*/  FMUL.FTZ R111, R111, R112 ;  /* 0x000000706f6f7220 */ /* 0x000fe20000410000 */
[----:B------:R-:W-:Y:S01]  /*31d0*/  FMUL.FTZ R65, R66, R123 ;  /* 0x0000007b42417220 */ /* 0x000fe20000410000 */
[----:B------:R-:W-:-:S02]  /*31e0*/  SHF.L.U32 R112, R29, 0x10, RZ ;  /* 0x000000101d707819 */ /* 0x000fc400000006ff */
[----:B------:R-:W-:Y:S01]  /*31f0*/  SHF.L.U32 R114, R104, 0x10, RZ ;  /* 0x0000001068727819 */ /* 0x000fe200000006ff */
[----:B------:R-:W-:Y:S01]  /*3200*/  FFMA.FTZ R74, R65, R64, R74 ;  /* 0x00000040414a7223 */ /* 0x000fe2000001004a */
[----:B------:R-:W-:Y:S01]  /*3210*/  PRMT R64, R105, 0x7632, R64 ;  /* 0x0000763269407816 */ /* 0x000fe20000000040 */
[----:B------:R-:W-:Y:S01]  /*3220*/  FMUL.FTZ R105, R112, R65 ;  /* 0x0000004170697220 */ /* 0x000fe20000410000 */
[----:B------:R-:W-:Y:S01]  /*3230*/  FMUL.FTZ R112, R67, R123 ;  /* 0x0000007b43707220 */ /* 0x000fe20000410000 */
[----:B------:R-:W-:Y:S02]  /*3240*/  PRMT R104, R104, 0x7632, R104 ;  /* 0x0000763268687816 */ /* 0x000fe40000000068 */
[----:B------:R-:W-:Y:S01]  /*3250*/  SHF.L.U32 R65, R64, 0x10, RZ ;  /* 0x0000001040417819 */ /* 0x000fe200000006ff */
[----:B------:R-:W-:Y:S01]  /*3260*/  FFMA.FTZ R64, R157, R109, R108 ;  /* 0x0000006d9d407223 */ /* 0x000fe2000001006c */
[----:B------:R-:W-:Y:S02]  /*3270*/  SHF.L.U32 R104, R104, 0x10, RZ ;  /* 0x0000001068687819 */ /* 0x000fe400000006ff */
[----:B------:R-:W-:Y:S01]  /*3280*/  F2FP.BF16.F32.PACK_AB R107, R110, R107 ;  /* 0x0000006b6e6b723e */ /* 0x000fe200000010ff */
[----:B------:R-:W-:Y:S01]  /*3290*/  FADD.FTZ R64, R155, -R64 ;  /* 0x800000409b407221 */ /* 0x000fe20000010000 */
[----:B------:R-:W-:Y:S01]  /*32a0*/  FFMA.FTZ R75, R112, R65, R75 ;  /* 0x00000041704b7223 */ /* 0x000fe2000001004b */
[----:B------:R-:W-:Y:S01]  /*32b0*/  FMUL.FTZ R112, R113, R112 ;  /* 0x0000007071707220 */ /* 0x000fe20000410000 */
[----:B------:R-:W-:Y:S01]  /*32c0*/  SHF.L.U32 R113, R8, 0x10, RZ ;  /* 0x0000001008717819 */ /* 0x000fe200000006ff */
[----:B------:R-:W-:Y:S01]  /*32d0*/  FFMA.FTZ R64, R125, R64, R88 ;  /* 0x000000407d407223 */ /* 0x000fe20000010058 */
[----:B------:R-:W-:-:S02]  /*32e0*/  F2FP.BF16.F32.PACK_AB R106, R111, R106 ;  /* 0x0000006a6f6a723e */ /* 0x000fc400000010ff */
[----:B------:R-:W-:Y:S01]  /*32f0*/  F2FP.BF16.F32.PACK_AB R105, R112, R105 ;  /* 0x000000697069723e */ /* 0x000fe200000010ff */
[----:B------:R-:W-:-:S04]  /*3300*/  FMUL.FTZ R65, R64, R123 ;  /* 0x0000007b40417220 */ /* 0x000fc80000410000 */
[----:B------:R-:W-:Y:S01]  /*3310*/  FFMA.FTZ R114, R65, R114, R72 ;  /* 0x0000007241727223 */ /* 0x000fe20000010048 */
[----:B------:R-:W-:Y:S01]  /*3320*/  FMUL.FTZ R156, R156, R65 ;  /* 0x000000419c9c7220 */ /* 0x000fe20000410000 */
[----:B------:R-:W-:-:S04]  /*3330*/  FFMA.FTZ R65, R154, R109, R108 ;  /* 0x0000006d9a417223 */ /* 0x000fc8000001006c */
[----:B------:R-:W-:-:S04]  /*3340*/  FADD.FTZ R72, R152, -R65 ;  /* 0x8000004198487221 */ /* 0x000fc80000010000 */
[----:B------:R-:W-:-:S04]  /*3350*/  FFMA.FTZ R65, R125, R72, R89 ;  /* 0x000000487d417223 */ /* 0x000fc80000010059 */
[----:B------:R-:W-:-:S04]  /*3360*/  FMUL.FTZ R72, R65, R123 ;  /* 0x0000007b41487220 */ /* 0x000fc80000410000 */
[----:B------:R-:W-:Y:S01]  /*3370*/  FMUL.FTZ R113, R113, R72 ;  /* 0x0000004871717220 */ /* 0x000fe20000410000 */
[----:B------:R-:W-:-:S04]  /*3380*/  FFMA.FTZ R115, R72, R104, R73 ;  /* 0x0000006848737223 */ /* 0x000fc80000010049 */
[----:B------:R-:W-:-:S07]  /*3390*/  F2FP.BF16.F32.PACK_AB R104, R113, R156 ;  /* 0x0000009c7168723e */ /* 0x000fce00000010ff */
.L_x_3018:
        /* <DEDUP_REMOVED lines=10> */
[----:B------:R0:W-:Y:S04]  /*3440*/  @P1 STG.E.128 desc[UR6][R110.64+0x10], R48 ;  /* 0x000010306e001986 */ /* 0x0001e8000c101d06 */
[----:B------:R0:W-:Y:S02]  /*3450*/  STG.E.128 desc[UR6][R112.64], R104 ;  /* 0x0000006870007986 */ /* 0x0001e4000c101d06 */
.L_x_3016:
[----:B------:R-:W-:Y:S05]  /*3460*/  BSYNC.RECONVERGENT B2 ;  /* 0x0000000000027941 */ /* 0x000fea0003800200 */
.L_x_3015:
        /* <DEDUP_REMOVED lines=25> */
[C---:B------:R-:W-:Y:S01]  /*3600*/  PRMT R108, R104.reuse, 0x7632, R108 ;  /* 0x00007632686c7816 */ /* 0x040fe2000000006c */
[C---:B------:R-:W-:Y:S01]  /*3610*/  FFMA.FTZ R65, R125.reuse, R50, R21 ;  /* 0x000000327d417223 */ /* 0x040fe20000010015 */
[C---:B------:R-:W-:Y:S01]  /*3620*/  FFMA.FTZ R51, R125.reuse, R112, R19 ;  /* 0x000000707d337223 */ /* 0x040fe20000010013 */
[----:B------:R-:W-:Y:S01]  /*3630*/  FFMA.FTZ R50, R125, R109, R18 ;  /* 0x0000006d7d327223 */ /* 0x000fe20000010012 */
[----:B------:R-:W-:Y:S01]  /*3640*/  SHF.L.U32 R112, R104, 0x10, RZ ;  /* 0x0000001068707819 */ /* 0x000fe200000006ff */
[-C--:B------:R-:W-:Y:S01]  /*3650*/  FMUL.FTZ R109, R64, R123.reuse ;  /* 0x0000007b406d7220 */ /* 0x080fe20000410000 */
[----:B------:R-:W-:Y:S01]  /*3660*/  SHF.L.U32 R108, R108, 0x10, RZ ;  /* 0x000000106c6c7819 */ /* 0x000fe200000006ff */
[----:B------:R-:W-:Y:S01]  /*3670*/  FADD.FTZ R110, R129, -R66 ;  /* 0x80000042816e7221 */ /* 0x000fe20000010000 */
[----:B------:R-:W-:Y:S01]  /*3680*/  FMUL.FTZ R104, R65, R123 ;  /* 0x0000007b41687220 */ /* 0x000fe20000410000 */
[----:B------:R-:W-:Y:S01]  /*3690*/  FFMA.FTZ R66, R125, R49, R22 ;  /* 0x000000317d427223 */ /* 0x000fe20000010016 */
[--C-:B------:R-:W-:Y:S01]  /*36a0*/  FFMA.FTZ R112, R109, R112, R80.reuse ;  /* 0x000000706d707223 */ /* 0x100fe20000010050 */
[C---:B------:R-:W-:Y:S01]  /*36b0*/  PRMT R80, R105.reuse, 0x7632, R80 ;  /* 0x0000763269507816 */ /* 0x040fe20000000050 */
[----:B------:R-:W-:Y:S01]  /*36c0*/  FFMA.FTZ R113, R104, R108, R81 ;  /* 0x0000006c68717223 */ /* 0x000fe20000010051 */
[----:B------:R-:W-:Y:S01]  /*36d0*/  SHF.L.U32 R105, R105, 0x10, RZ ;  /* 0x0000001069697819 */ /* 0x000fe200000006ff */
[-C--:B------:R-:W-:Y:S01]  /*36e0*/  FMUL.FTZ R81, R66, R123.reuse ;  /* 0x0000007b42517220 */ /* 0x080fe20000410000 */
[----:B------:R-:W-:Y:S01]  /*36f0*/  FFMA.FTZ R49, R125, R110, R17 ;  /* 0x0000006e7d317223 */ /* 0x000fe20000010011 */
[----:B------:R-:W-:Y:S01]  /*3700*/  SHF.L.U32 R114, R80, 0x10, RZ ;  /* 0x0000001050727819 */ /* 0x000fe200000006ff */
[----:B------:R-:W-:Y:S01]  /*3710*/  FMUL.FTZ R80, R67, R123 ;  /* 0x0000007b43507220 */ /* 0x000fe20000410000 */
[--C-:B------:R-:W-:Y:S01]  /*3720*/  FFMA.FTZ R115, R81, R105, R82.reuse ;  /* 0x0000006951737223 */ /* 0x100fe20000010052 */
[----:B------:R-:W-:-:S02]  /*3730*/  PRMT R82, R106, 0x7632, R82 ;  /* 0x000076326a527816 */ /* 0x000fc40000000052 */
[----:B------:R-:W-:Y:S01]  /*3740*/  FFMA.FTZ R114, R80, R114, R83 ;  /* 0x0000007250727223 */ /* 0x000fe20000010053 */
[----:B------:R-:W-:Y:S01]  /*3750*/  SHF.L.U32 R106, R106, 0x10, RZ ;  /* 0x000000106a6a7819 */ /* 0x000fe200000006ff */
[-C--:B------:R-:W-:Y:S01]  /*3760*/  FMUL.FTZ R83, R48, R123.reuse ;  /* 0x0000007b30537220 */ /* 0x080fe20000410000 */
[----:B------:R-:W-:Y:S01]  /*3770*/  SHF.L.U32 R105, R82, 0x10, RZ ;  /* 0x0000001052697819 */ /* 0x000fe200000006ff */
[-C--:B------:R-:W-:Y:S01]  /*3780*/  FMUL.FTZ R82, R49, R123.reuse ;  /* 0x0000007b31527220 */ /* 0x080fe20000410000 */
[----:B------:R-:W-:Y:S01]  /*3790*/  SHF.L.U32 R111, R13, 0x10, RZ ;  /* 0x000000100d6f7819 */ /* 0x000fe200000006ff */
[----:B------:R-:W-:Y:S01]  /*37a0*/  FFMA.FTZ R84, R83, R106, R84 ;  /* 0x0000006a53547223 */ /* 0x000fe20000010054 */
[----:B------:R-:W-:Y:S01]  /*37b0*/  FMUL.FTZ R106, R51, R123 ;  /* 0x0000007b336a7220 */ /* 0x000fe20000410000 */
[----:B------:R-:W-:Y:S01]  /*37c0*/  FFMA.FTZ R85, R82, R105, R85 ;  /* 0x0000006952557223 */ /* 0x000fe20000010055 */
[C---:B------:R-:W-:Y:S02]  /*37d0*/  PRMT R105, R107.reuse, 0x7632, R105 ;  /* 0x000076326b697816 */ /* 0x040fe40000000069 */
[----:B------:R-:W-:-:S02]  /*37e0*/  SHF.L.U32 R107, R107, 0x10, RZ ;  /* 0x000000106b6b7819 */ /* 0x000fc400000006ff */
[----:B------:R-:W-:Y:S01]  /*37f0*/  SHF.L.U32 R108, R105, 0x10, RZ ;  /* 0x00000010696c7819 */ /* 0x000fe200000006ff */
[----:B------:R-:W-:-:S04]  /*3800*/  FMUL.FTZ R105, R50, R123 ;  /* 0x0000007b32697220 */ /* 0x000fc80000410000 */
[----:B------:R-:W-:Y:S01]  /*3810*/  FFMA.FTZ R87, R106, R108, R87 ;  /* 0x0000006c6a577223 */ /* 0x000fe20000010057 */
[----:B------:R-:W-:Y:S01]  /*3820*/  SHF.L.U32 R108, R39, 0x10, RZ ;  /* 0x00000010276c7819 */ /* 0x000fe200000006ff */
[----:B------:R-:W-:-:S04]  /*3830*/  FFMA.FTZ R86, R105, R107, R86 ;  /* 0x0000006b69567223 */ /* 0x000fc80000010056 */
[----:B------:R-:W-:Y:S01]  /*3840*/  FMUL.FTZ R107, R108, R105 ;  /* 0x000000696c6b7220 */ /* 0x000fe20000410000 */
[----:B------:R-:W-:Y:S01]  /*3850*/  FMUL.FTZ R108, R111, R106 ;  /* 0x0000006a6f6c7220 */ /* 0x000fe20000410000 */
[----:B------:R-:W-:Y:S02]  /*3860*/  SHF.L.U32 R106, R38, 0x10, RZ ;  /* 0x00000010266a7819 */ /* 0x000fe400000006ff */
[----:B------:R-:W-:Y:S02]  /*3870*/  SHF.L.U32 R105, R14, 0x10, RZ ;  /* 0x000000100e697819 */ /* 0x000fe400000006ff */
[----:B------:R-:W-:Y:S01]  /*3880*/  SHF.L.U32 R111, R15, 0x10, RZ ;  /* 0x000000100f6f7819 */ /* 0x000fe200000006ff */
[----:B------:R-:W-:Y:S01]  /*3890*/  FMUL.FTZ R106, R106, R83 ;  /* 0x000000536a6a7220 */ /* 0x000fe20000410000 */
[----:B------:R-:W-:Y:S01]  /*38a0*/  F2FP.BF16.F32.PACK_AB R107, R108, R107 ;  /* 0x0000006b6c6b723e */ /* 0x000fe200000010ff */
[----:B------:R-:W-:Y:S01]  /*38b0*/  FMUL.FTZ R83, R105, R82 ;  /* 0x0000005269537220 */ /* 0x000fe20000410000 */
[----:B------:R-:W-:Y:S01]  /*38c0*/  SHF.L.U32 R82, R37, 0x10, RZ ;  /* 0x0000001025527819 */ /* 0x000fe200000006ff */
[----:B------:R-:W-:-:S03]  /*38d0*/  FMUL.FTZ R80, R111, R80 ;  /* 0x000000506f507220 */ /* 0x000fc60000410000 */
[----:B------:R-:W-:Y:S01]  /*38e0*/  F2FP.BF16.F32.PACK_AB R106, R83, R106 ;  /* 0x0000006a536a723e */ /* 0x000fe200000010ff */
[----:B------:R-:W-:Y:S01]  /*38f0*/  FMUL.FTZ R105, R82, R81 ;  /* 0x0000005152697220 */ /* 0x000fe20000410000 */
[----:B------:R-:W-:Y:S02]  /*3900*/  SHF.L.U32 R82, R36, 0x10, RZ ;  /* 0x0000001024527819 */ /* 0x000fe400000006ff */
[----:B------:R-:W-:Y:S02]  /*3910*/  SHF.L.U32 R81, R116, 0x10, RZ ;  /* 0x0000001074517819 */ /* 0x000fe400000006ff */
[----:B------:R-:W-:Y:S01]  /*3920*/  F2FP.BF16.F32.PACK_AB R105, R80, R105 ;  /* 0x000000695069723e */ /* 0x000fe200000010ff */
[----:B------:R-:W-:Y:S02]  /*3930*/  FMUL.FTZ R109, R82, R109 ;  /* 0x0000006d526d7220 */ /* 0x000fe40000410000 */
[----:B------:R-:W-:-:S05]  /*3940*/  FMUL.FTZ R104, R81, R104 ;  /* 0x0000006851687220 */ /* 0x000fca0000410000 */
[----:B------:R-:W-:Y:S01]  /*3950*/  F2FP.BF16.F32.PACK_AB R104, R104, R109 ;  /* 0x0000006d6868723e */ /* 0x000fe200000010ff */
[----:B------:R-:W-:Y:S06]  /*3960*/  BRA `(.L_x_3020) ;  /* 0x0000000400207947 */ /* 0x000fec0003800000 */
.L_x_3019:
        /* <DEDUP_REMOVED lines=25> */
[----:B------:R-:W-:Y:S01]  /*3b00*/  SHF.L.U32 R112, R104, 0x10, RZ ;  /* 0x0000001068707819 */ /* 0x000fe200000006ff */
[-C--:B------:R-:W-:Y:S01]  /*3b10*/  FMUL.FTZ R109, R110, R123.reuse ;  /* 0x0000007b6e6d7220 */ /* 0x080fe20000410000 */
[-C--:B------:R-:W-:Y:S01]  /*3b20*/  FMUL.FTZ R110, R114, R123.reuse ;  /* 0x0000007b726e7220 */ /* 0x080fe20000410000 */
[-C--:B------:R-:W-:Y:S01]  /*3b30*/  FMUL.FTZ R159, R156, R123.reuse ;  /* 0x0000007b9c9f7220 */ /* 0x080fe20000410000 */
[----:B------:R-:W-:Y:S01]  /*3b40*/  PRMT R104, R104, 0x7632, R104 ;  /* 0x0000763268687816 */ /* 0x000fe20000000068 */
[--C-:B------:R-:W-:Y:S01]  /*3b50*/  FFMA.FTZ R112, R109, R112, R80.reuse ;  /* 0x000000706d707223 */ /* 0x100fe20000010050 */
[----:B------:R-:W-:Y:S01]  /*3b60*/  PRMT R80, R105, 0x7632, R80 ;  /* 0x0000763269507816 */ /* 0x000fe20000000050 */
[-C--:B------:R-:W-:Y:S01]  /*3b70*/  FMUL.FTZ R156, R158, R123.reuse ;  /* 0x0000007b9e9c7220 */ /* 0x080fe20000410000 */
        /* <DEDUP_REMOVED lines=8> */
[----:B------:R-:W-:-:S02]  /*3c00*/  SHF.L.U32 R80, R106, 0x10, RZ ;  /* 0x000000106a507819 */ /* 0x000fc400000006ff */
[----:B------:R-:W-:Y:S02]  /*3c10*/  PRMT R106, R106, 0x7632, R106 ;  /* 0x000076326a6a7816 */ /* 0x000fe4000000006a */
[----:B------:R-:W-:Y:S01]  /*3c20*/  SHF.L.U32 R105, R105, 0x10, RZ ;  /* 0x0000001069697819 */ /* 0x000fe200000006ff */
[----:B------:R-:W-:Y:S01]  /*3c30*/  FFMA.FTZ R84, R159, R80, R84 ;  /* 0x000000509f547223 */ /* 0x000fe20000010054 */
[C---:B------:R-:W-:Y:S02]  /*3c40*/  PRMT R80, R107.reuse, 0x7632, R80 ;  /* 0x000076326b507816 */ /* 0x040fe40000000050 */
[----:B------:R-:W-:Y:S01]  /*3c50*/  SHF.L.U32 R107, R107, 0x10, RZ ;  /* 0x000000106b6b7819 */ /* 0x000fe200000006ff */
[----:B------:R-:W-:Y:S01]  /*3c60*/  FFMA.FTZ R115, R125, R105, R82 ;  /* 0x000000697d737223 */ /* 0x000fe20000010052 */
[----:B------:R-:W-:Y:S02]  /*3c70*/  SHF.L.U32 R80, R80, 0x10, RZ ;  /* 0x0000001050507819 */ /* 0x000fe400000006ff */
[----:B------:R-:W-:Y:S01]  /*3c80*/  SHF.L.U32 R106, R106, 0x10, RZ ;  /* 0x000000106a6a7819 */ /* 0x000fe200000006ff */
[----:B------:R-:W-:-:S02]  /*3c90*/  FFMA.FTZ R86, R111, R107, R86 ;  /* 0x0000006b6f567223 */ /* 0x000fc40000010056 */
[----:B------:R-:W-:Y:S01]  /*3ca0*/  FFMA.FTZ R87, R158, R80, R87 ;  /* 0x000000509e577223 */ /* 0x000fe20000010057 */
[----:B------:R-:W-:Y:S01]  /*3cb0*/  SHF.L.U32 R80, R39, 0x10, RZ ;  /* 0x0000001027507819 */ /* 0x000fe200000006ff */
[----:B------:R-:W-:Y:S01]  /*3cc0*/  FMUL.FTZ R158, R81, R158 ;  /* 0x0000009e519e7220 */ /* 0x000fe20000410000 */
[----:B------:R-:W-:Y:S01]  /*3cd0*/  SHF.L.U32 R81, R14, 0x10, RZ ;  /* 0x000000100e517819 */ /* 0x000fe200000006ff */
[----:B------:R-:W-:Y:S02]  /*3ce0*/  FFMA.FTZ R85, R156, R106, R85 ;  /* 0x0000006a9c557223 */ /* 0x000fe40000010055 */
        /* <DEDUP_REMOVED lines=8> */
[----:B------:R-:W-:-:S02]  /*3d70*/  SHF.L.U32 R81, R116, 0x10, RZ ;  /* 0x0000001074517819 */ /* 0x000fc400000006ff */
[----:B------:R-:W-:Y:S01]  /*3d80*/  F2FP.BF16.F32.PACK_AB R106, R83, R106 ;  /* 0x0000006a536a723e */ /* 0x000fe200000010ff */
[----:B------:R-:W-:Y:S01]  /*3d90*/  FMUL.FTZ R105, R80, R125 ;  /* 0x0000007d50697220 */ /* 0x000fe20000410000 */
[----:B------:R-:W-:Y:S01]  /*3da0*/  SHF.L.U32 R80, R36, 0x10, RZ ;  /* 0x0000001024507819 */ /* 0x000fe200000006ff */
[----:B------:R-:W-:-:S03]  /*3db0*/  FMUL.FTZ R81, R81, R108 ;  /* 0x0000006c51517220 */ /* 0x000fc60000410000 */
[----:B------:R-:W-:Y:S01]  /*3dc0*/  F2FP.BF16.F32.PACK_AB R105, R110, R105 ;  /* 0x000000696e69723e */ /* 0x000fe200000010ff */
[----:B------:R-:W-:-:S05]  /*3dd0*/  FMUL.FTZ R80, R80, R109 ;  /* 0x0000006d50507220 */ /* 0x000fca0000410000 */
[----:B------:R-:W-:-:S07]  /*3de0*/  F2FP.BF16.F32.PACK_AB R104, R81, R80 ;  /* 0x000000505168723e */ /* 0x000fce00000010ff */
.L_x_3020:
        /* <DEDUP_REMOVED lines=10> */
[----:B------:R3:W-:Y:S06]  /*3e90*/  STG.E.128 desc[UR6][R110.64], R104 ;  /* 0x000000686e007986 */ /* 0x0007ec000c101d06 */
.L_x_3012:
[----:B------:R-:W-:Y:S05]  /*3ea0*/  BSYNC.RECONVERGENT B1 ;  /* 0x0000000000017941 */ /* 0x000fea0003800200 */
.L_x_3006:
[----:B0-23--:R-:W0:Y:S02]  /*3eb0*/  LDC.64 R104, c[0x0][0x380] ;  /* 0x0000e000ff687b82 */ /* 0x00de240000000a00 */
[----:B0-----:R-:W-:-:S04]  /*3ec0*/  LEA R3, R104, R3, 0x2 ;  /* 0x0000000368037211 */ /* 0x001fc800078e10ff */
[----:B------:R-:W-:-:S13]  /*3ed0*/  ISETP.GE.AND P1, PT, R3, R105, PT ;  /* 0x000000690300720c */ /* 0x000fda0003f26270 */
[----:B------:R-:W-:Y:S05]  /*3ee0*/  @!P1 BRA `(.L_x_3021) ;  /* 0xffffffc400ec9947 */ /* 0x000fea000383ffff */
.L_x_3000:
[----:B------:R-:W-:Y:S05]  /*3ef0*/  BSYNC B0 ;  /* 0x0000000000007941 */ /* 0x000fea0003800000 */
.L_x_2999:
[----:B------:R-:W0:Y:S01]  /*3f00*/  S2R R9, SR_TID.X ;  /* 0x0000000000097919 */ /* 0x000e220000002100 */
[----:B------:R-:W-:Y:S01]  /*3f10*/  MOV R4, 0x400 ;  /* 0x0000040000047802 */ /* 0x000fe20000000f00 */
[----:B------:R-:W-:Y:S05]  /*3f20*/  WARPSYNC.ALL ;  /* 0x0000000000007948 */ /* 0x000fea0003800000 */
[----:B------:R-:W1:Y:S01]  /*3f30*/  S2R R7, SR_CgaCtaId ;  /* 0x0000000000077919 */ /* 0x000e620000008800 */
[----:B------:R-:W-:Y:S01]  /*3f40*/  IMAD R48, R2, UR5, RZ ;  /* 0x0000000502307c24 */ /* 0x000fe2000f8e02ff */
[----:B------:R-:W2:Y:S01]  /*3f50*/  LDCU.128 UR16, c[0x0][0x440] ;  /* 0x00008800ff1077ac */ /* 0x000ea20008000c00 */
[----:B------:R-:W-:Y:S01]  /*3f60*/  BSSY.RECONVERGENT B0, `(.L_x_3022) ;  /* 0x0000096000007945 */ /* 0x000fe20003800200 */
[----:B------:R-:W3:Y:S01]  /*3f70*/  LDCU.64 UR8, c[0x0][0x460] ;  /* 0x00008c00ff0877ac */ /* 0x000ee20008000a00 */
[----:B0-----:R-:W-:-:S02]  /*3f80*/  SHF.L.U32 R0, R9, 0x6, RZ ;  /* 0x0000000609007819 */ /* 0x001fc400000006ff */
[----:B------:R-:W-:Y:S02]  /*3f90*/  LOP3.LUT R5, R9, 0x7f, RZ, 0x3c, !PT ;  /* 0x0000007f09057812 */ /* 0x000fe400078e3cff */
[----:B------:R-:W-:Y:S02]  /*3fa0*/  LOP3.LUT R3, R0, 0x1800, RZ, 0xc0, !PT ;  /* 0x0000180000037812 */ /* 0x000fe400078ec0ff */
[----:B------:R-:W-:Y:S02]  /*3fb0*/  IADD3 R5, PT, PT, R5, R2, RZ ;  /* 0x0000000205057210 */ /* 0x000fe40007ffe0ff */
[----:B-1----:R-:W-:Y:S02]  /*3fc0*/  LEA R4, R7, R4, 0x18 ;  /* 0x0000000407047211 */ /* 0x002fe400078ec0ff */
[----:B------:R-:W-:Y:S02]  /*3fd0*/  LEA R3, R122, R3, 0x5 ;  /* 0x000000037a037211 */ /* 0x000fe400078e28ff */
[----:B------:R-:W-:-:S02]  /*3fe0*/  LEA R0, R9, R4, 0x2 ;  /* 0x0000000409007211 */ /* 0x000fc400078e10ff */
[----:B------:R-:W-:Y:S02]  /*3ff0*/  IADD3 R3, PT, PT, R3, R4, RZ ;  /* 0x0000000403037210 */ /* 0x000fe40007ffe0ff */
[----:B------:R-:W-:Y:S02]  /*4000*/  IADD3 R48, P4, PT, R48, R9, RZ ;  /* 0x0000000930307210 */ /* 0x000fe40007f9e0ff */
[C---:B------:R-:W-:Y:S01]  /*4010*/  ISETP.GE.U32.AND P3, PT, R5.reuse, 0x80, PT ;  /* 0x000000800500780c */ /* 0x040fe20003f66070 */
[----:B------:R-:W-:Y:S01]  /*4020*/  STS.128 [R3], R52 ;  /* 0x0000003403007388 */ /* 0x000fe20000000c00 */
[C---:B------:R-:W-:Y:S02]  /*4030*/  ISETP.GE.U32.AND P0, PT, R5.reuse, 0x100, PT ;  /* 0x000001000500780c */ /* 0x040fe40003f06070 */
[C---:B------:R-:W-:Y:S01]  /*4040*/  ISETP.GE.U32.AND P1, PT, R5.reuse, 0x180, PT ;  /* 0x000001800500780c */ /* 0x040fe20003f26070 */
[----:B------:R-:W-:Y:S01]  /*4050*/  STS.128 [R3+0x10], R56 ;  /* 0x0000103803007388 */ /* 0x000fe20000000c00 */
[----:B------:R-:W-:-:S02]  /*4060*/  ISETP.GE.U32.AND P2, PT, R5, 0x200, PT ;  /* 0x000002000500780c */ /* 0x000fc40003f46070 */
[----:B-----5:R-:W-:Y:S01]  /*4070*/  IADD3.X R25, PT, PT, RZ, RZ, RZ, P4, !PT ;  /* 0x000000ffff197210 */ /* 0x020fe200027fe4ff */
[----:B------:R-:W-:Y:S03]  /*4080*/  STS.128 [R3+0x400], R96 ;  /* 0x0004006003007388 */ /* 0x000fe60000000c00 */
[C---:B------:R-:W-:Y:S01]  /*4090*/  SHF.L.U64.HI R50, R48.reuse, 0x2, R25 ;  /* 0x0000000230327819 */ /* 0x040fe20000010219 */
[----:B------:R-:W-:Y:S01]  /*40a0*/  STS.128 [R3+0x410], R100 ;  /* 0x0004106403007388 */ /* 0x000fe20000000c00 */
[----:B------:R-:W-:Y:S01]  /*40b0*/  SHF.L.U32 R48, R48, 0x2, RZ ;  /* 0x0000000230307819 */ /* 0x000fe200000006ff */
[----:B------:R-:W-:Y:S03]  /*40c0*/  BAR.SYNC.DEFER_BLOCKING 0x0 ;  /* 0x0000000000007b1d */ /* 0x000fe60000010000 */
[----:B--2---:R-:W-:-:S02]  /*40d0*/  IADD3 R38, P4, PT, R48, UR18, RZ ;  /* 0x0000001230267c10 */ /* 0x004fc4000ff9e0ff */
[----:B------:R-:W-:Y:S02]  /*40e0*/  IADD3 R36, P5, PT, R48, UR16, RZ ;  /* 0x0000001030247c10 */ /* 0x000fe4000ffbe0ff */
[C---:B------:R-:W-:Y:S02]  /*40f0*/  IADD3.X R51, PT, PT, R50.reuse, UR19, RZ, P4, !PT ;  /* 0x0000001332337c10 */ /* 0x040fe4000a7fe4ff */
[----:B------:R-:W-:Y:S01]  /*4100*/  IADD3.X R49, PT, PT, R50, UR17, RZ, P5, !PT ;  /* 0x0000001132317c10 */ /* 0x000fe2000affe4ff */
        /* <DEDUP_REMOVED lines=101> */
[----:B------:R-:W-:Y:S01]  /*4760*/  FADD.FTZ R3, R3, R28 ;  /* 0x0000001c03037221 */ /* 0x000fe20000010000 */
[----:B------:R-:W-:Y:S01]  /*4770*/  FADD.FTZ R8, R8, R15 ;  /* 0x0000000f08087221 */ /* 0x000fe20000010000 */
[----:B------:R-:W-:Y:S01]  /*4780*/  IADD3.X R15, PT, PT, R50, UR9, RZ, P4, !PT ;  /* 0x00000009320f7c10 */ /* 0x000fe2000a7fe4ff */
        /* <DEDUP_REMOVED lines=19> */
.L_x_3023:
[----:B------:R-:W-:Y:S05]  /*48c0*/  BSYNC.RECONVERGENT B0 ;  /* 0x0000000000007941 */ /* 0x000fea0003800200 */
.L_x_3022:
        /* <DEDUP_REMOVED lines=18> */
.L_x_3025:
[----:B------:R-:W-:Y:S05]  /*49f0*/  BSYNC.RECONVERGENT B0 ;  /* 0x0000000000007941 */ /* 0x000fea0003800200 */
.L_x_3024:
        /* <DEDUP_REMOVED lines=18> */
.L_x_3027:
[----:B------:R-:W-:Y:S05]  /*4b20*/  BSYNC.RECONVERGENT B0 ;  /* 0x0000000000007941 */ /* 0x000fea0003800200 */
.L_x_3026:
        /* <DEDUP_REMOVED lines=12> */
.L_x_3005:
        /* <DEDUP_REMOVED lines=8> */
.L_x_3029:
[----:B------:R-:W-:Y:S05]  /*4c70*/  BSYNC B1 ;  /* 0x0000000000017941 */ /* 0x000fea0003800000 */
.L_x_3028:
        /* <DEDUP_REMOVED lines=8> */
.L_x_3030:
[----:B------:R-:W-:-:S05]  /*4d00*/  FADD.FTZ R105, R105, R160 ;  /* 0x000000a069697221 */ /* 0x000fca0000010000 */
[----:B------:R-:W-:Y:S01]  /*4d10*/  MOV R115, R105 ;  /* 0x0000006900737202 */ /* 0x000fe20000000f00 */
[----:B------:R-:W-:Y:S01]  /*4d20*/  HFMA2 R114, -RZ, RZ, 0, 1.1920928955078125e-07 ;  /* 0x00000002ff727431 */ /* 0x000fe200000001ff */
[----:B------:R-:W-:-:S07]  /*4d30*/  MOV R107, R113 ;  /* 0x00000071006b7202 */ /* 0x000fce0000000f00 */
[----:B------:R-:W-:Y:S05]  /*4d40*/  WARPSYNC.COLLECTIVE R112, `(.L_x_3031) ;  /* 0x0000000070087348 */ /* 0x000fea0003c00000 */
[----:B------:R0:W1:Y:S02]  /*4d50*/  SHFL.BFLY P2, R113, R115, R114, R159 ;  /* 0x0c00007273717389 */ /* 0x000064000004009f */
[----:B01----:R-:W-:Y:S05]  /*4d60*/  ENDCOLLECTIVE ;  /* 0x000000000000791b */ /* 0x003fea0003800000 */
.L_x_3031:
[----:B------:R-:W-:-:S05]  /*4d70*/  FADD.FTZ R107, R107, R158 ;  /* 0x0000009e6b6b7221 */ /* 0x000fca0000010000 */
[----:B------:R-:W-:Y:S02]  /*4d80*/  MOV R115, R107 ;  /* 0x0000006b00737202 */ /* 0x000fe40000000f00 */
[----:B------:R-:W-:-:S07]  /*4d90*/  MOV R104, R113 ;  /* 0x0000007100687202 */ /* 0x000fce0000000f00 */
[----:B------:R-:W-:Y:S05]  /*4da0*/  WARPSYNC.COLLECTIVE R112, `(.L_x_3032) ;  /* 0x0000000070087348 */ /* 0x000fea0003c00000 */
[----:B------:R0:W1:Y:S02]  /*4db0*/  SHFL.BFLY P2, R113, R115, R114, R159 ;  /* 0x0c00007273717389 */ /* 0x000064000004009f */
[----:B01----:R-:W-:Y:S05]  /*4dc0*/  ENDCOLLECTIVE ;  /* 0x000000000000791b */ /* 0x003fea0003800000 */
.L_x_3032:
[----:B------:R-:W-:-:S05]  /*4dd0*/  FADD.FTZ R104, R105, R104 ;  /* 0x0000006869687221 */ /* 0x000fca0000010000 */
[----:B------:R-:W-:Y:S01]  /*4de0*/  MOV R115, R104 ;  /* 0x0000006800737202 */ /* 0x000fe20000000f00 */
[----:B------:R-:W-:Y:S01]  /*4df0*/  HFMA2 R114, -RZ, RZ, 0, 2.384185791015625e-07 ;  /* 0x00000004ff727431 */ /* 0x000fe200000001ff */
[----:B------:R-:W-:-:S07]  /*4e00*/  MOV R106, R113 ;  /* 0x00000071006a7202 */ /* 0x000fce0000000f00 */
[----:B------:R-:W-:Y:S05]  /*4e10*/  WARPSYNC.COLLECTIVE R112, `(.L_x_3033) ;  /* 0x0000000070087348 */ /* 0x000fea0003c00000 */
[----:B------:R0:W1:Y:S02]  /*4e20*/  SHFL.BFLY P2, R113, R115, R114, R159 ;  /* 0x0c00007273717389 */ /* 0x000064000004009f */
[----:B01----:R-:W-:Y:S05]  /*4e30*/  ENDCOLLECTIVE ;  /* 0x000000000000791b */ /* 0x003fea0003800000 */
.L_x_3033:
[----:B------:R-:W-:-:S05]  /*4e40*/  FADD.FTZ R106, R107, R106 ;  /* 0x0000006a6b6a7221 */ /* 0x000fca0000010000 */
[----:B------:R-:W-:Y:S02]  /*4e50*/  MOV R115, R106 ;  /* 0x0000006a00737202 */ /* 0x000fe40000000f00 */
[----:B------:R-:W-:-:S07]  /*4e60*/  MOV R109, R113 ;  /* 0x00000071006d7202 */ /* 0x000fce0000000f00 */
[----:B------:R-:W-:Y:S05]  /*4e70*/  WARPSYNC.COLLECTIVE R112, `(.L_x_3034) ;  /* 0x0000000070087348 */ /* 0x000fea0003c00000 */
[----:B------:R0:W1:Y:S02]  /*4e80*/  SHFL.BFLY P2, R113, R115, R114, R159 ;  /* 0x0c00007273717389 */ /* 0x000064000004009f */
[----:B01----:R-:W-:Y:S05]  /*4e90*/  ENDCOLLECTIVE ;  /* 0x000000000000791b */ /* 0x003fea0003800000 */
.L_x_3034:
[----:B------:R-:W-:-:S05]  /*4ea0*/  FADD.FTZ R109, R104, R109 ;  /* 0x0000006d686d7221 */ /* 0x000fca0000010000 */
[----:B------:R-:W-:Y:S01]  /*4eb0*/  MOV R115, R109 ;  /* 0x0000006d00737202 */ /* 0x000fe20000000f00 */
[----:B------:R-:W-:Y:S01]  /*4ec0*/  HFMA2 R114, -RZ, RZ, 0, 4.76837158203125e-07 ;  /* 0x00000008ff727431 */ /* 0x000fe200000001ff */
[----:B------:R-:W-:-:S07]  /*4ed0*/  MOV R111, R113 ;  /* 0x00000071006f7202 */ /* 0x000fce0000000f00 */
[----:B------:R-:W-:Y:S05]  /*4ee0*/  WARPSYNC.COLLECTIVE R112, `(.L_x_3035) ;  /* 0x0000000070087348 */ /* 0x000fea0003c00000 */
[----:B------:R0:W1:Y:S02]  /*4ef0*/  SHFL.BFLY P2, R113, R115, R114, R159 ;  /* 0x0c00007273717389 */ /* 0x000064000004009f */
[----:B01----:R-:W-:Y:S05]  /*4f00*/  ENDCOLLECTIVE ;  /* 0x000000000000791b */ /* 0x003fea0003800000 */
.L_x_3035:
[----:B------:R-:W-:-:S05]  /*4f10*/  FADD.FTZ R111, R106, R111 ;  /* 0x0000006f6a6f7221 */ /* 0x000fca0000010000 */
[----:B------:R-:W-:Y:S02]  /*4f20*/  MOV R115, R111 ;  /* 0x0000006f00737202 */ /* 0x000fe40000000f00 */
[----:B------:R-:W-:-:S07]  /*4f30*/  MOV R108, R113 ;  /* 0x00000071006c7202 */ /* 0x000fce0000000f00 */
[----:B------:R-:W-:Y:S05]  /*4f40*/  WARPSYNC.COLLECTIVE R112, `(.L_x_3036) ;  /* 0x0000000070087348 */ /* 0x000fea0003c00000 */
[----:B------:R0:W1:Y:S02]  /*4f50*/  SHFL.BFLY P2, R113, R115, R114, R159 ;  /* 0x0c00007273717389 */ /* 0x000064000004009f */
[----:B01----:R-:W-:Y:S05]  /*4f60*/  ENDCOLLECTIVE ;  /* 0x000000000000791b */ /* 0x003fea0003800000 */
.L_x_3036:
[----:B------:R-:W-:-:S05]  /*4f70*/  FADD.FTZ R108, R109, R108 ;  /* 0x0000006c6d6c7221 */ /* 0x000fca0000010000 */
[----:B------:R-:W-:Y:S01]  /*4f80*/  MOV R115, R108 ;  /* 0x0000006c00737202 */ /* 0x000fe20000000f00 */
[----:B------:R-:W-:Y:S01]  /*4f90*/  HFMA2 R114, -RZ, RZ, 0, 9.5367431640625e-07 ;  /* 0x00000010ff727431 */ /* 0x000fe200000001ff */
[----:B------:R-:W-:-:S07]  /*4fa0*/  MOV R110, R113 ;  /* 0x00000071006e7202 */ /* 0x000fce0000000f00 */
[----:B------:R-:W-:Y:S05]  /*4fb0*/  WARPSYNC.COLLECTIVE R112, `(.L_x_3037) ;  /* 0x0000000070087348 */ /* 0x000fea0003c00000 */
[----:B------:R0:W1:Y:S02]  /*4fc0*/  SHFL.BFLY P2, R113, R115, R114, R159 ;  /* 0x0c00007273717389 */ /* 0x000064000004009f */
[----:B01----:R-:W-:Y:S05]  /*4fd0*/  ENDCOLLECTIVE ;  /* 0x000000000000791b */ /* 0x003fea0003800000 */
.L_x_3037:
[----:B------:R-:W-:-:S05]  /*4fe0*/  FADD.FTZ R110, R111, R110 ;  /* 0x0000006e6f6e7221 */ /* 0x000fca0000010000 */
[----:B------:R-:W-:Y:S02]  /*4ff0*/  MOV R115, R110 ;  /* 0x0000006e00737202 */ /* 0x000fe40000000f00 */
[----:B------:R-:W-:-:S07]  /*5000*/  MOV R105, R113 ;  /* 0x0000007100697202 */ /* 0x000fce0000000f00 */
[----:B------:R-:W-:Y:S05]  /*5010*/  WARPSYNC.COLLECTIVE R112, `(.L_x_3038) ;  /* 0x0000000070087348 */ /* 0x000fea0003c00000 */
[----:B------:R0:W1:Y:S02]  /*5020*/  SHFL.BFLY P2, R113, R115, R114, R159 ;  /* 0x0c00007273717389 */ /* 0x000064000004009f */
[----:B01----:R-:W-:Y:S05]  /*5030*/  ENDCOLLECTIVE ;  /* 0x000000000000791b */ /* 0x003fea0003800000 */
.L_x_3038:
[----:B------:R-:W-:Y:S01]  /*5040*/  MOV R107, R113 ;  /* 0x00000071006b7202 */ /* 0x000fe20000000f00 */
[----:B------:R-:W-:Y:S06]  /*5050*/  BRA `(.L_x_3039) ;  /* 0xffffffc400287947 */ /* 0x000fec000383ffff */
.L_x_3040:
        /* <DEDUP_REMOVED lines=10> */
.L_x_11212:


//--------------------- .text._ZN10layer_norm13ln_bwd_kernelINS_13Kernel_traitsI13__nv_bfloat16S2_fS2_fjLj512ELj1ELj4ELj1ELj16ENS_18Kernel_traits_baseILj512ES2_S2_fS2_fjLj128EEEEELb0ELb1ELb0ELb1EEEvNS_9BwdParamsE --------------------------
	.section	.text._ZN10layer_norm13ln_bwd_kernelINS_13Kernel_traitsI13__nv_bfloat16S2_fS2_fjLj512ELj1ELj4ELj1ELj16ENS_18Kernel_traits_baseILj512ES2_S2_fS2_fjLj128EEEEELb0ELb1ELb0ELb1EEEvNS_9BwdParamsE,"ax",@progbits
	.align	128
        .global         _ZN10layer_norm13ln_bwd_kernelINS_13Kernel_traitsI13__nv_bfloat16S2_fS2_fjLj512ELj1ELj4ELj1ELj16ENS_18Kernel_traits_baseILj512ES2_S2_fS2_fjLj128EEEEELb0ELb1ELb0ELb1EEEvNS_9BwdParamsE
        .type           _ZN10layer_norm13ln_bwd_kernelINS_13Kernel_traitsI13__nv_bfloat16S2_fS2_fjLj512ELj1ELj4ELj1ELj16ENS_18Kernel_traits_baseILj512ES2_S2_fS2_fjLj128EEEEELb0ELb1ELb0ELb1EEEvNS_9BwdParamsE,@function
        .size           _ZN10layer_norm13ln_bwd_kernelINS_13Kernel_traitsI13__nv_bfloat16S2_fS2_fjLj512ELj1ELj4ELj1ELj16ENS_18Kernel_traits_baseILj512ES2_S2_fS2_fjLj128EEEEELb0ELb1ELb0ELb1EEEvNS_9BwdParamsE,(.L_x_11213 - _ZN10layer_norm13ln_bwd_kernelINS_13Kernel_traitsI13__nv_bfloat16S2_fS2_fjLj512ELj1ELj4ELj1ELj16ENS_18Kernel_traits_baseILj512ES2_S2_fS2_fjLj128EEEEELb0ELb1ELb0ELb1EEEvNS_9BwdParamsE)
        .other          _ZN10layer_norm13ln_bwd_kernelINS_13Kernel_traitsI13__nv_bfloat16S2_fS2_fjLj512ELj1ELj4ELj1ELj16ENS_18Kernel_traits_baseILj512ES2_S2_fS2_fjLj128EEEEELb0ELb1ELb0ELb1EEEvNS_9BwdParamsE,@"STO_CUDA_ENTRY STV_DEFAULT"
_ZN10layer_norm13ln_bwd_kernelINS_13Kernel_traitsI13__nv_bfloat16S2_fS2_fjLj512ELj1ELj4ELj1ELj16ENS_18Kernel_traits_baseILj512ES2_S2_fS2_fjLj128EEEEELb0ELb1ELb0ELb1EEEvNS_9BwdParamsE:
.text._ZN10layer_norm13ln_bwd_kernelINS_13Kernel_traitsI13__nv_bfloat16S2_fS2_fjLj512ELj1ELj4ELj1ELj16ENS_18Kernel_traits_baseILj512ES2_S2_fS2_fjLj128EEEEELb0ELb1ELb0ELb1EEEvNS_9BwdParamsE:
        /* <DEDUP_REMOVED lines=28> */
[----:B------:R-:W-:Y:S02]  /*01c0*/  CS2R R12, SRZ ;  /* 0x00000000000c7805 */ /* 0x000fe4000001ff00 */
[----:B------:R-:W-:-:S02]  /*01d0*/  CS2R R18, SRZ ;  /* 0x0000000000127805 */ /* 0x000fc4000001ff00 */
[----:B------:R-:W-:Y:S02]  /*01e0*/  CS2R R16, SRZ ;  /* 0x0000000000107805 */ /* 0x000fe4000001ff00 */
[----:B------:R-:W-:Y:S02]  /*01f0*/  CS2R R54, SRZ ;  /* 0x0000000000367805 */ /* 0x000fe4000001ff00 */
[----:B------:R-:W-:Y:S02]  /*0200*/  CS2R R52, SRZ ;  /* 0x0000000000347805 */ /* 0x000fe4000001ff00 */
[----:B0-----:R-:W-:Y:S02]  /*0210*/  SHF.R.U32.HI R0, RZ, 0x5, R5 ;  /* 0x00000005ff007819 */ /* 0x001fe40000011605 */
[----:B------:R-:W-:Y:S02]  /*0220*/  CS2R R46, SRZ ;  /* 0x00000000002e7805 */ /* 0x000fe4000001ff00 */
[----:B------:R-:W-:-:S02]  /*0230*/  CS2R R44, SRZ ;  /* 0x00000000002c7805 */ /* 0x000fc4000001ff00 */
[----:B------:R-:W-:-:S04]  /*0240*/  LOP3.LUT R123, R0, UR4, RZ, 0xfc, !PT ;  /* 0x00000004007b7c12 */ /* 0x000fc8000f8efcff */
[----:B--2---:R-:W-:-:S13]  /*0250*/  ISETP.GE.AND P0, PT, R123, UR8, PT ;  /* 0x000000087b007c0c */ /* 0x004fda000bf06270 */
[----:B---34-:R-:W-:Y:S05]  /*0260*/  @P0 BRA `(.L_x_3042) ;  /* 0x0000003c00340947 */ /* 0x018fea0003800000 */
[----:B------:R-:W0:Y:S01]  /*0270*/  LDC.64 R2, c[0x0][0x3d0] ;  /* 0x0000f400ff027b82 */ /* 0x000e220000000a00 */
[----:B------:R-:W-:Y:S01]  /*0280*/  LOP3.LUT R9, R5, 0x1f, RZ, 0xc0, !PT ;  /* 0x0000001f05097812 */ /* 0x000fe200078ec0ff */
[----:B------:R-:W1:Y:S06]  /*0290*/  LDCU.64 UR8, c[0x0][0x3e0] ;  /* 0x00007c00ff0877ac */ /* 0x000e6c0008000a00 */
[----:B------:R-:W2:Y:S08]  /*02a0*/  LDC.64 R6, c[0x0][0x3e8] ;  /* 0x0000fa00ff067b82 */ /* 0x000eb00000000a00 */
[----:B------:R-:W3:Y:S01]  /*02b0*/  LDC.U8 R122, c[0x0][0x410] ;  /* 0x00010400ff7a7b82 */ /* 0x000ee20000000000 */
[----:B0-----:R-:W-:-:S05]  /*02c0*/  IMAD.WIDE.U32 R2, R9, 0x10, R2 ;  /* 0x0000001009027825 */ /* 0x001fca00078e0002 */
[----:B------:R-:W4:Y:S01]  /*02d0*/  LDG.E.128 R16, desc[UR6][R2.64] ;  /* 0x0000000602107981 */ /* 0x000f22000c1e1d00 */
[----:B--2---:R-:W-:-:S03]  /*02e0*/  IMAD.WIDE.U32 R6, R9, 0x10, R6 ;  /* 0x0000001009067825 */ /* 0x004fc600078e0006 */
[----:B------:R0:W2:Y:S04]  /*02f0*/  LDG.E.128 R12, desc[UR6][R2.64+0x200] ;  /* 0x00020006020c7981 */ /* 0x0000a8000c1e1d00 */
[----:B------:R-:W5:Y:S04]  /*0300*/  LDG.E.128 R32, desc[UR6][R6.64+0x200] ;  /* 0x0002000606207981 */ /* 0x000f68000c1e1d00 */
[----:B------:R3:W5:Y:S01]  /*0310*/  LDG.E.128 R28, desc[UR6][R6.64] ;  /* 0x00000006061c7981 */ /* 0x000762000c1e1d00 */
[----:B-1----:R-:W-:Y:S01]  /*0320*/  ISETP.NE.U32.AND P0, PT, RZ, UR8, PT ;  /* 0x00000008ff007c0c */ /* 0x002fe2000bf05070 */
[----:B------:R-:W-:Y:S01]  /*0330*/  HFMA2 R121, -RZ, RZ, 0, 0 ;  /* 0x00000000ff797431 */ /* 0x000fe200000001ff */
[----:B------:R-:W-:Y:S01]  /*0340*/  BSSY B1, `(.L_x_3043) ;  /* 0x000038f000017945 */ /* 0x000fe20003800000 */
[----:B------:R-:W-:Y:S01]  /*0350*/  HFMA2 R0, -RZ, RZ, 0, 0 ;  /* 0x00000000ff007431 */ /* 0x000fe200000001ff */
[----:B------:R-:W-:-:S02]  /*0360*/  ISETP.NE.AND.EX P0, PT, RZ, UR9, PT, P0 ;  /* 0x00000009ff007c0c */ /* 0x000fc4000bf05300 */
[----:B------:R-:W-:Y:S02]  /*0370*/  CS2R R102, SRZ ;  /* 0x0000000000667805 */ /* 0x000fe4000001ff00 */
[----:B------:R-:W-:Y:S02]  /*0380*/  MOV R104, RZ ;  /* 0x000000ff00687202 */ /* 0x000fe40000000f00 */
[----:B------:R-:W-:Y:S02]  /*0390*/  CS2R R100, SRZ ;  /* 0x0000000000647805 */ /* 0x000fe4000001ff00 */
[----:B------:R-:W-:Y:S02]  /*03a0*/  CS2R R98, SRZ ;  /* 0x0000000000627805 */ /* 0x000fe4000001ff00 */
[----:B------:R-:W-:Y:S02]  /*03b0*/  CS2R R96, SRZ ;  /* 0x0000000000607805 */ /* 0x000fe4000001ff00 */
[----:B------:R-:W-:-:S02]  /*03c0*/  CS2R R94, SRZ ;  /* 0x00000000005e7805 */ /* 0x000fc4000001ff00 */
[----:B0-----:R-:W-:Y:S02]  /*03d0*/  CS2R R2, SRZ ;  /* 0x0000000000027805 */ /* 0x001fe4000001ff00 */
[----:B------:R-:W-:Y:S02]  /*03e0*/  MOV R4, RZ ;  /* 0x000000ff00047202 */ /* 0x000fe40000000f00 */
[----:B---3--:R-:W-:Y:S02]  /*03f0*/  CS2R R6, SRZ ;  /* 0x0000000000067805 */ /* 0x008fe4000001ff00 */
        /* <DEDUP_REMOVED lines=11> */
[----:B----4-:R-:W-:Y:S02]  /*04b0*/  PRMT R112, R16, 0x7632, R112 ;  /* 0x0000763210707816 */ /* 0x010fe40000000070 */
[----:B------:R-:W-:Y:S02]  /*04c0*/  PRMT R111, R17, 0x7632, R111 ;  /* 0x00007632116f7816 */ /* 0x000fe4000000006f */
[----:B------:R-:W-:Y:S02]  /*04d0*/  PRMT R110, R18, 0x7632, R110 ;  /* 0x00007632126e7816 */ /* 0x000fe4000000006e */
[----:B------:R-:W-:-:S02]  /*04e0*/  PRMT R109, R19, 0x7632, R109 ;  /* 0x00007632136d7816 */ /* 0x000fc4000000006d */
[----:B--2---:R-:W-:Y:S02]  /*04f0*/  PRMT R108, R12, 0x7632, R108 ;  /* 0x000076320c6c7816 */ /* 0x004fe4000000006c */
[----:B------:R-:W-:Y:S02]  /*0500*/  PRMT R107, R13, 0x7632, R107 ;  /* 0x000076320d6b7816 */ /* 0x000fe4000000006b */
[----:B------:R-:W-:Y:S02]  /*0510*/  PRMT R106, R14, 0x7632, R106 ;  /* 0x000076320e6a7816 */ /* 0x000fe4000000006a */
[----:B------:R-:W-:Y:S02]  /*0520*/  PRMT R105, R15, 0x7632, R105 ;  /* 0x000076320f697816 */ /* 0x000fe40000000069 */
[----:B------:R-:W-:Y:S02]  /*0530*/  SHF.L.U32 R131, R16, 0x10, RZ ;  /* 0x0000001010837819 */ /* 0x000fe400000006ff */
[----:B------:R-:W-:-:S02]  /*0540*/  SHF.L.U32 R130, R17, 0x10, RZ ;  /* 0x0000001011827819 */ /* 0x000fc400000006ff */
[----:B------:R-:W-:Y:S02]  /*0550*/  CS2R R16, SRZ ;  /* 0x0000000000107805 */ /* 0x000fe4000001ff00 */
[----:B------:R-:W-:Y:S02]  /*0560*/  SHF.L.U32 R129, R18, 0x10, RZ ;  /* 0x0000001012817819 */ /* 0x000fe400000006ff */
[----:B------:R-:W-:Y:S02]  /*0570*/  SHF.L.U32 R128, R19, 0x10, RZ ;  /* 0x0000001013807819 */ /* 0x000fe400000006ff */
[----:B------:R-:W-:Y:S02]  /*0580*/  CS2R R18, SRZ ;  /* 0x0000000000127805 */ /* 0x000fe4000001ff00 */
[----:B------:R-:W-:Y:S02]  /*0590*/  SHF.L.U32 R127, R12, 0x10, RZ ;  /* 0x000000100c7f7819 */ /* 0x000fe400000006ff */
[----:B------:R-:W-:-:S02]  /*05a0*/  SHF.L.U32 R126, R13, 0x10, RZ ;  /* 0x000000100d7e7819 */ /* 0x000fc400000006ff */
[----:B------:R-:W-:Y:S02]  /*05b0*/  CS2R R12, SRZ ;  /* 0x00000000000c7805 */ /* 0x000fe4000001ff00 */
[----:B------:R-:W-:Y:S02]  /*05c0*/  SHF.L.U32 R125, R14, 0x10, RZ ;  /* 0x000000100e7d7819 */ /* 0x000fe400000006ff */
[----:B------:R-:W-:Y:S02]  /*05d0*/  SHF.L.U32 R124, R15, 0x10, RZ ;  /* 0x000000100f7c7819 */ /* 0x000fe400000006ff */
[----:B------:R-:W-:Y:S02]  /*05e0*/  CS2R R14, SRZ ;  /* 0x00000000000e7805 */ /* 0x000fe4000001ff00 */
[----:B-----5:R-:W-:Y:S02]  /*05f0*/  PRMT R120, R32, 0x7632, R120 ;  /* 0x0000763220787816 */ /* 0x020fe40000000078 */
[----:B------:R-:W-:-:S02]  /*0600*/  PRMT R119, R33, 0x7632, R119 ;  /* 0x0000763221777816 */ /* 0x000fc40000000077 */
[----:B------:R-:W-:Y:S02]  /*0610*/  PRMT R118, R34, 0x7632, R118 ;  /* 0x0000763222767816 */ /* 0x000fe40000000076 */
[----:B------:R-:W-:Y:S02]  /*0620*/  PRMT R117, R35, 0x7632, R117 ;  /* 0x0000763223757816 */ /* 0x000fe40000000075 */
        /* <DEDUP_REMOVED lines=11> */
[----:B------:R-:W-:-:S07]  /*06e0*/  SHF.L.U32 R105, R105, 0x10, RZ ;  /* 0x0000001069697819 */ /* 0x000fce00000006ff */
.L_x_3055:
[----:B------:R-:W0:Y:S01]  /*06f0*/  LDC.64 R76, c[0x0][0x3c0] ;  /* 0x0000f000ff4c7b82 */ /* 0x000e220000000a00 */
[----:B------:R-:W-:-:S05]  /*0700*/  IMAD R60, R123, UR12, RZ ;  /* 0x0000000c7b3c7c24 */ /* 0x000fca000f8e02ff */
[----:B------:R-:W-:Y:S02]  /*0710*/  SHF.R.S32.HI R61, RZ, 0x1f, R60 ;  /* 0x0000001fff3d7819 */ /* 0x000fe4000001143c */
[----:B------:R-:W1:Y:S02]  /*0720*/  LDC.64 R142, c[0x0][0x3a8] ;  /* 0x0000ea00ff8e7b82 */ /* 0x000e640000000a00 */
[----:B------:R-:W-:Y:S02]  /*0730*/  LEA.HI R61, R61, R60, RZ, 0x3 ;  /* 0x0000003c3d3d7211 */ /* 0x000fe400078f18ff */
[----:B------:R-:W-:-:S04]  /*0740*/  LOP3.LUT R60, R5, 0x1f, RZ, 0xc0, !PT ;  /* 0x0000001f053c7812 */ /* 0x000fc800078ec0ff */
[----:B------:R-:W2:Y:S01]  /*0750*/  LDC.64 R80, c[0x0][0x428] ;  /* 0x00010a00ff507b82 */ /* 0x000ea20000000a00 */
[----:B------:R-:W-:-:S07]  /*0760*/  LEA.HI.SX32 R137, R61, R60, 0x1d ;  /* 0x0000003c3d897211 */ /* 0x000fce00078feaff */
        /* <DEDUP_REMOVED lines=13> */
[----:B------:R-:W-:-:S03]  /*0840*/  IMAD.WIDE.U32 R80, R132, 0x10, R80 ;  /* 0x0000001084507825 */ /* 0x000fc600078e0050 */
[----:B------:R-:W3:Y:S01]  /*0850*/  LDG.E R135, desc[UR6][R134.64] ;  /* 0x0000000686877981 */ /* 0x000ee2000c1e1900 */
[----:B0-----:R-:W-:-:S03]  /*0860*/  @P0 IMAD.WIDE R82, R123, 0x2, R82 ;  /* 0x000000027b520825 */ /* 0x001fc600078e0252 */
[----:B------:R-:W3:Y:S04]  /*0870*/  LDG.E.128 R76, desc[UR6][R142.64+0x10] ;  /* 0x000010068e4c7981 */ /* 0x000ee8000c1e1d00 */
[----:B------:R-:W3:Y:S04]  /*0880*/  @P0 LDG.E.U16 R136, desc[UR6][R82.64] ;  /* 0x0000000652880981 */ /* 0x000ee8000c1e1500 */
[----:B------:R-:W3:Y:S01]  /*0890*/  LDG.E.128 R80, desc[UR6][R80.64] ;  /* 0x0000000650507981 */ /* 0x000ee2000c1e1d00 */
[----:B------:R-:W-:-:S04]  /*08a0*/  ISETP.NE.U32.AND P1, PT, RZ, UR10, PT ;  /* 0x0000000aff007c0c */ /* 0x000fc8000bf25070 */
[----:B------:R-:W-:-:S13]  /*08b0*/  ISETP.NE.AND.EX P1, PT, RZ, UR11, PT, P1 ;  /* 0x0000000bff007c0c */ /* 0x000fda000bf25310 */
[----:B------:R-:W0:Y:S08]  /*08c0*/  @P1 LDC.64 R138, c[0x0][0x438] ;  /* 0x00010e00ff8a1b82 */ /* 0x000e300000000a00 */
[----:B------:R-:W1:Y:S01]  /*08d0*/  @P1 LDC.64 R140, c[0x0][0x438] ;  /* 0x00010e00ff8c1b82 */ /* 0x000e620000000a00 */
[----:B------:R-:W-:Y:S02]  /*08e0*/  ISETP.NE.AND P2, PT, R122, RZ, PT ;  /* 0x000000ff7a00720c */ /* 0x000fe40003f45270 */
[----:B------:R-:W-:Y:S01]  /*08f0*/  MOV R133, 0x3f800000 ;  /* 0x3f80000000857802 */ /* 0x000fe20000000f00 */
[----:B0-----:R-:W-:-:S05]  /*0900*/  @P1 IMAD.WIDE.U32 R138, R132, 0x20, R138 ;  /* 0x00000020848a1825 */ /* 0x001fca00078e008a */
[----:B------:R-:W5:Y:S01]  /*0910*/  @P1 LDG.E.128 R44, desc[UR6][R138.64] ;  /* 0x000000068a2c1981 */ /* 0x000f62000c1e1d00 */
[----:B-1----:R-:W-:-:S03]  /*0920*/  @P1 IMAD.WIDE.U32 R140, R137, 0x20, R140 ;  /* 0x00000020898c1825 */ /* 0x002fc600078e008c */
[----:B------:R0:W5:Y:S04]  /*0930*/  @P1 LDG.E.128 R48, desc[UR6][R138.64+0x10] ;  /* 0x000010068a301981 */ /* 0x000168000c1e1d00 */
[----:B------:R-:W5:Y:S04]  /*0940*/  @P1 LDG.E.128 R36, desc[UR6][R140.64] ;  /* 0x000000068c241981 */ /* 0x000f68000c1e1d00 */
[----:B------:R1:W5:Y:S01]  /*0950*/  @P1 LDG.E.128 R40, desc[UR6][R140.64+0x10] ;  /* 0x000010068c281981 */ /* 0x000362000c1e1d00 */
[----:B------:R-:W-:Y:S01]  /*0960*/  UMOV UR4, 0xffffffff ;  /* 0xffffffff00047882 */ /* 0x000fe20000000000 */
[----:B------:R-:W-:-:S04]  /*0970*/  ISETP.NE.U32.AND P1, PT, RZ, UR10, PT ;  /* 0x0000000aff007c0c */ /* 0x000fc8000bf25070 */
[----:B------:R-:W-:Y:S02]  /*0980*/  ISETP.NE.AND.EX P1, PT, RZ, UR11, PT, P1 ;  /* 0x0000000bff007c0c */ /* 0x000fe4000bf25310 */
[----:B----4-:R-:W-:-:S05]  /*0990*/  FSEL R144, R146, RZ, !P2 ;  /* 0x000000ff92907208 */ /* 0x010fca0005000000 */
[C---:B------:R-:W-:Y:S01]  /*09a0*/  FADD.FTZ R158, -R144.reuse, R60 ;  /* 0x0000003c909e7221 */ /* 0x040fe20000010100 */
[----:B--2---:R-:W-:Y:S01]  /*09b0*/  FADD.FTZ R162, -R144, R70 ;  /* 0x0000004690a27221 */ /* 0x004fe20000010100 */
[C---:B0-----:R-:W-:Y:S02]  /*09c0*/  PRMT R139, R66.reuse, 0x7632, R139 ;  /* 0x00007632428b7816 */ /* 0x041fe4000000008b */
[----:B------:R-:W-:Y:S02]  /*09d0*/  SHF.L.U32 R148, R66, 0x10, RZ ;  /* 0x0000001042947819 */ /* 0x000fe400000006ff */
[C---:B------:R-:W-:Y:S02]  /*09e0*/  SHF.L.U32 R142, R64.reuse, 0x10, RZ ;  /* 0x00000010408e7819 */ /* 0x040fe400000006ff */
[C---:B------:R-:W-:Y:S02]  /*09f0*/  PRMT R66, R67.reuse, 0x7632, R66 ;  /* 0x0000763243427816 */ /* 0x040fe40000000042 */
[----:B------:R-:W-:Y:S01]  /*0a00*/  SHF.L.U32 R146, R67, 0x10, RZ ;  /* 0x0000001043927819 */ /* 0x000fe200000006ff */
[----:B---3--:R-:W-:Y:S01]  /*0a10*/  FMUL.FTZ R67, R135, R158 ;  /* 0x0000009e87437220 */ /* 0x008fe20000410000 */
[----:B-1----:R-:W-:Y:S01]  /*0a20*/  PRMT R141, R64, 0x7632, R141 ;  /* 0x00007632408d7816 */ /* 0x002fe2000000008d */
[----:B------:R-:W-:Y:S01]  /*0a30*/  FADD.FTZ R70, -R144, R71 ;  /* 0x0000004790467221 */ /* 0x000fe20000010100 */
[----:B------:R-:W-:Y:S01]  /*0a40*/  FADD.FTZ R21, R142, R21 ;  /* 0x000000158e157221 */ /* 0x000fe20000010000 */
[----:B------:R-:W-:Y:S01]  /*0a50*/  FFMA.FTZ R93, R67, R142, R93 ;  /* 0x0000008e435d7223 */ /* 0x000fe2000001005d */
[----:B------:R-:W-:-:S02]  /*0a60*/  SHF.L.U32 R141, R141, 0x10, RZ ;  /* 0x000000108d8d7819 */ /* 0x000fc400000006ff */
[----:B------:R-:W-:Y:S01]  /*0a70*/  @P0 SHF.L.U32 R133, R136, 0x10, RZ ;  /* 0x0000001088850819 */ /* 0x000fe200000006ff */
[C---:B------:R-:W-:Y:S01]  /*0a80*/  FADD.FTZ R136, -R144.reuse, R75 ;  /* 0x0000004b90887221 */ /* 0x040fe20000010100 */
[----:B------:R-:W-:Y:S01]  /*0a90*/  FMUL.FTZ R75, R135, R162 ;  /* 0x000000a2874b7220 */ /* 0x000fe20000410000 */
[C---:B------:R-:W-:Y:S01]  /*0aa0*/  FADD.FTZ R152, -R144.reuse, R61 ;  /* 0x0000003d90987221 */ /* 0x040fe20000010100 */
[----:B------:R-:W-:Y:S01]  /*0ab0*/  FMUL.FTZ R142, R131, R142 ;  /* 0x0000008e838e7220 */ /* 0x000fe20000410000 */
[C---:B------:R-:W-:Y:S01]  /*0ac0*/  FADD.FTZ R154, -R144.reuse, R62 ;  /* 0x0000003e909a7221 */ /* 0x040fe20000010100 */
[C---:B------:R-:W-:Y:S01]  /*0ad0*/  FADD.FTZ R156, -R144.reuse, R63 ;  /* 0x0000003f909c7221 */ /* 0x040fe20000010100 */
        /* <DEDUP_REMOVED lines=13> */
[----:B------:R-:W-:Y:S01]  /*0bb0*/  FADD.FTZ R83, RZ, R142 ;  /* 0x0000008eff537221 */ /* 0x000fe20000010000 */
[----:B------:R-:W-:Y:S01]  /*0bc0*/  FFMA.FTZ R146, R67, R142, RZ ;  /* 0x0000008e43927223 */ /* 0x000fe200000100ff */
[----:B------:R-:W-:Y:S01]  /*0bd0*/  FADD.FTZ R60, -R144, R79 ;  /* 0x0000004f903c7221 */ /* 0x000fe20000010100 */
[----:B------:R-:W-:Y:S01]  /*0be0*/  SHF.L.U32 R143, R143, 0x10, RZ ;  /* 0x000000108f8f7819 */ /* 0x000fe200000006ff */
[C---:B------:R-:W-:Y:S01]  /*0bf0*/  FMUL.FTZ R153, R135.reuse, R62 ;  /* 0x0000003e87997220 */ /* 0x040fe20000410000 */
[----:B------:R-:W-:Y:S01]  /*0c00*/  FMUL.FTZ R157, R135, R154 ;  /* 0x0000009a879d7220 */ /* 0x000fe20000410000 */
[----:B------:R-:W-:Y:S01]  /*0c10*/  FMUL.FTZ R79, R130, R150 ;  /* 0x00000096824f7220 */ /* 0x000fe20000410000 */
[----:B------:R-:W-:Y:S01]  /*0c20*/  FADD.FTZ R62, R83, R70 ;  /* 0x00000046533e7221 */ /* 0x000fe20000010000 */
[----:B------:R-:W-:Y:S01]  /*0c30*/  FFMA.FTZ R146, R159, R70, R146 ;  /* 0x000000469f927223 */ /* 0x000fe20000010092 */
[C---:B------:R-:W-:Y:S01]  /*0c40*/  FADD.FTZ R160, -R144.reuse, R68 ;  /* 0x0000004490a07221 */ /* 0x040fe20000010100 */
[----:B------:R-:W-:Y:S01]  /*0c50*/  FADD.FTZ R68, -R144, R69 ;  /* 0x0000004590447221 */ /* 0x000fe20000010100 */
[----:B------:R-:W-:Y:S01]  /*0c60*/  FMUL.FTZ R155, R135, R156 ;  /* 0x0000009c879b7220 */ /* 0x000fe20000410000 */
[----:B------:R-:W-:Y:S01]  /*0c70*/  FMUL.FTZ R69, R111, R143 ;  /* 0x0000008f6f457220 */ /* 0x000fe20000410000 */
[----:B------:R-:W-:Y:S01]  /*0c80*/  FADD.FTZ R62, R62, R79 ;  /* 0x0000004f3e3e7221 */ /* 0x000fe20000010000 */
[----:B------:R-:W-:Y:S01]  /*0c90*/  FFMA.FTZ R146, R157, R79, R146 ;  /* 0x0000004f9d927223 */ /* 0x000fe20000010092 */
[C---:B------:R-:W-:Y:S01]  /*0ca0*/  FADD.FTZ R134, -R144.reuse, R74 ;  /* 0x0000004a90867221 */ /* 0x040fe20000010100 */
[----:B------:R-:W-:Y:S01]  /*0cb0*/  FADD.FTZ R138, -R144, R77 ;  /* 0x0000004d908a7221 */ /* 0x000fe20000010100 */
[----:B------:R-:W-:Y:S01]  /*0cc0*/  SHF.L.U32 R139, R139, 0x10, RZ ;  /* 0x000000108b8b7819 */ /* 0x000fe200000006ff */
[----:B------:R-:W-:Y:S01]  /*0cd0*/  FMUL.FTZ R77, R135, R160 ;  /* 0x000000a0874d7220 */ /* 0x000fe20000410000 */
[----:B------:R-:W-:Y:S01]  /*0ce0*/  FMUL.FTZ R74, R129, R148 ;  /* 0x00000094814a7220 */ /* 0x000fe20000410000 */
[----:B------:R-:W-:Y:S01]  /*0cf0*/  FADD.FTZ R83, R62, R69 ;  /* 0x000000453e537221 */ /* 0x000fe20000010000 */
[----:B------:R-:W-:Y:S01]  /*0d00*/  FFMA.FTZ R146, R155, R69, R146 ;  /* 0x000000459b927223 */ /* 0x000fe20000010092 */
[----:B------:R-:W-:Y:S01]  /*0d10*/  FADD.FTZ R64, -R144, R73 ;  /* 0x0000004990407221 */ /* 0x000fe20000010100 */
[----:B------:R-:W-:Y:S01]  /*0d20*/  FMUL.FTZ R73, R135, R68 ;  /* 0x0000004487497220 */ /* 0x000fe20000410000 */
[----:B------:R-:W-:Y:S01]  /*0d30*/  FMUL.FTZ R68, R110, R139 ;  /* 0x0000008b6e447220 */ /* 0x000fe20000410000 */
[----:B------:R-:W-:Y:S01]  /*0d40*/  FADD.FTZ R83, R83, R74 ;  /* 0x0000004a53537221 */ /* 0x000fe20000010000 */
[----:B------:R-:W-:Y:S01]  /*0d50*/  FFMA.FTZ R146, R77, R74, R146 ;  /* 0x0000004a4d927223 */ /* 0x000fe20000010092 */
[----:B------:R-:W-:-:S02]  /*0d60*/  SHF.L.U32 R66, R66, 0x10, RZ ;  /* 0x0000001042427819 */ /* 0x000fc400000006ff */
[----:B------:R-:W-:Y:S01]  /*0d70*/  FADD.FTZ R83, R83, R68 ;  /* 0x0000004453537221 */ /* 0x000fe20000010000 */
[----:B------:R-:W-:Y:S02]  /*0d80*/  FFMA.FTZ R146, R73, R68, R146 ;  /* 0x0000004449927223 */ /* 0x000fe40000010092 */
[----:B------:R-:W-:Y:S01]  /*0d90*/  FADD.FTZ R14, R66, R14 ;  /* 0x0000000e420e7221 */ /* 0x000fe20000010000 */
[-C--:B------:R-:W-:Y:S01]  /*0da0*/  FFMA.FTZ R86, R71, R66.reuse, R86 ;  /* 0x0000004247567223 */ /* 0x080fe20000010056 */
[----:B------:R-:W-:Y:S01]  /*0db0*/  FMUL.FTZ R66, R109, R66 ;  /* 0x000000426d427220 */ /* 0x000fe20000410000 */
[----:B------:R-:W-:Y:S01]  /*0dc0*/  FADD.FTZ R83, R83, R72 ;  /* 0x0000004853537221 */ /* 0x000fe20000010000 */
        /* <DEDUP_REMOVED lines=8> */
[C---:B------:R-:W-:Y:S01]  /*0e50*/  FADD.FTZ R76, -R144.reuse, R76 ;  /* 0x0000004c904c7221 */ /* 0x040fe20000010100 */
[----:B------:R-:W-:Y:S01]  /*0e60*/  FADD.FTZ R78, -R144, R78 ;  /* 0x0000004e904e7221 */ /* 0x000fe20000010100 */
[----:B------:R-:W-:Y:S01]  /*0e70*/  FMUL.FTZ R147, R135, R136 ;  /* 0x0000008887937220 */ /* 0x000fe20000410000 */
[----:B------:R-:W-:Y:S01]  /*0e80*/  PRMT R65, R81, 0x7632, R65 ;  /* 0x0000763251417816 */ /* 0x000fe20000000041 */
[-C--:B------:R-:W-:Y:S01]  /*0e90*/  FFMA.FTZ R84, R151, R63.reuse, R84 ;  /* 0x0000003f97547223 */ /* 0x080fe20000010054 */
[----:B------:R-:W-:Y:S01]  /*0ea0*/  SHF.L.U32 R144, R81, 0x10, RZ ;  /* 0x0000001051907819 */ /* 0x000fe200000006ff */
[----:B------:R-:W-:Y:S01]  /*0eb0*/  FADD.FTZ R12, R63, R12 ;  /* 0x0000000c3f0c7221 */ /* 0x000fe20000010000 */
[----:B------:R-:W-:Y:S01]  /*0ec0*/  FMUL.FTZ R136, R108, R63 ;  /* 0x0000003f6c887220 */ /* 0x000fe20000410000 */
[----:B------:R-:W-:Y:S01]  /*0ed0*/  FADD.FTZ R63, R83, R140 ;  /* 0x0000008c533f7221 */ /* 0x000fe20000010000 */
[----:B------:R-:W-:Y:S01]  /*0ee0*/  FFMA.FTZ R62, R153, R140, R62 ;  /* 0x0000008c993e7223 */ /* 0x000fe2000001003e */
        /* <DEDUP_REMOVED lines=12> */
[----:B------:R-:W-:Y:S01]  /*0fb0*/  FFMA.FTZ R90, R155, R143, R90 ;  /* 0x0000008f9b5a7223 */ /* 0x000fe2000001005a */
[----:B------:R-:W-:Y:S01]  /*0fc0*/  FADD.FTZ R18, R143, R18 ;  /* 0x000000128f127221 */ /* 0x000fe20000010000 */
[C---:B------:R-:W-:Y:S01]  /*0fd0*/  FMUL.FTZ R145, R135.reuse, R76 ;  /* 0x0000004c87917220 */ /* 0x040fe20000410000 */
[----:B------:R-:W-:Y:S01]  /*0fe0*/  FMUL.FTZ R143, R135, R138 ;  /* 0x0000008a878f7220 */ /* 0x000fe20000410000 */
[----:B------:R-:W-:Y:S01]  /*0ff0*/  SHF.L.U32 R81, R81, 0x10, RZ ;  /* 0x0000001051517819 */ /* 0x000fe200000006ff */
[----:B------:R-:W-:Y:S01]  /*1000*/  FMUL.FTZ R138, R125, R82 ;  /* 0x000000527d8a7220 */ /* 0x000fe20000410000 */
[----:B------:R-:W-:Y:S01]  /*1010*/  FADD.FTZ R63, R63, R134 ;  /* 0x000000863f3f7221 */ /* 0x000fe20000010000 */
[----:B------:R-:W-:Y:S01]  /*1020*/  FFMA.FTZ R62, R147, R134, R62 ;  /* 0x00000086933e7223 */ /* 0x000fe2000001003e */
[----:B------:R-:W-:Y:S01]  /*1030*/  FFMA.FTZ R92, R159, R141, R92 ;  /* 0x0000008d9f5c7223 */ /* 0x000fe2000001005c */
[----:B------:R-:W-:Y:S01]  /*1040*/  FADD.FTZ R20, R141, R20 ;  /* 0x000000148d147221 */ /* 0x000fe20000010000 */
[----:B------:R-:W-:Y:S01]  /*1050*/  FMUL.FTZ R141, R135, R78 ;  /* 0x0000004e878d7220 */ /* 0x000fe20000410000 */
[----:B------:R-:W-:Y:S01]  /*1060*/  FADD.FTZ R9, R82, R9 ;  /* 0x0000000952097221 */ /* 0x000fe20000010000 */
[----:B------:R-:W-:Y:S01]  /*1070*/  FFMA.FTZ R25, R145, R82, R25 ;  /* 0x0000005291197223 */ /* 0x000fe20000010019 */
        /* <DEDUP_REMOVED lines=9> */
[----:B------:R-:W-:Y:S01]  /*1110*/  FFMA.FTZ R26, R147, R65, R26 ;  /* 0x00000041931a7223 */ /* 0x000fe2000001001a */
[----:B------:R-:W-:Y:S01]  /*1120*/  FADD.FTZ R10, R65, R10 ;  /* 0x0000000a410a7221 */ /* 0x000fe20000010000 */
        /* <DEDUP_REMOVED lines=10> */
[----:B------:R-:W-:Y:S01]  /*11d0*/  FFMA.FTZ R24, R143, R81, R24 ;  /* 0x000000518f187223 */ /* 0x000fe20000010018 */
[----:B------:R-:W-:Y:S01]  /*11e0*/  FADD.FTZ R8, R81, R8 ;  /* 0x0000000851087221 */ /* 0x000fe20000010000 */
[----:B------:R-:W-:Y:S01]  /*11f0*/  FFMA.FTZ R22, R83, R61, R22 ;  /* 0x0000003d53167223 */ /* 0x000fe20000010016 */
[----:B------:R-:W-:Y:S01]  /*1200*/  FADD.FTZ R6, R61, R6 ;  /* 0x000000063d067221 */ /* 0x000fe20000010000 */
[----:B------:R-:W-:Y:S01]  /*1210*/  FADD.FTZ R63, R63, R78 ;  /* 0x0000004e3f3f7221 */ /* 0x000fe20000010000 */
[----:B------:R-:W-:Y:S01]  /*1220*/  FFMA.FTZ R65, R83, R78, R65 ;  /* 0x0000004e53417223 */ /* 0x000fe20000010041 */
        /* <DEDUP_REMOVED lines=19> */
.L_x_3067:
        /* <DEDUP_REMOVED lines=17> */
[----:B------:R-:W-:Y:S01]  /*1470*/  FADD.FTZ R144, R70, -R159 ;  /* 0x8000009f46907221 */ /* 0x000fe20000010000 */
[----:B------:R-:W-:Y:S01]  /*1480*/  FADD.FTZ R70, R74, -R77 ;  /* 0x8000004d4a467221 */ /* 0x000fe20000010000 */
[----:B------:R-:W-:Y:S01]  /*1490*/  FADD.FTZ R74, R68, -R73 ;  /* 0x80000049444a7221 */ /* 0x000fe20000010000 */
[----:B------:R-:W-:Y:S01]  /*14a0*/  FADD.FTZ R72, R72, -R75 ;  /* 0x8000004b48487221 */ /* 0x000fe20000010000 */
[----:B------:R-:W-:Y:S01]  /*14b0*/  FADD.FTZ R68, R66, -R71 ;  /* 0x8000004742447221 */ /* 0x000fe20000010000 */
[-CC-:B------:R-:W-:Y:S01]  /*14c0*/  FFMA.FTZ R67, R67, R81.reuse, R76.reuse ;  /* 0x0000005143437223 */ /* 0x180fe2000001004c */
[-C--:B------:R-:W-:Y:S01]  /*14d0*/  FFMA.FTZ R148, R157, R81.reuse, R76 ;  /* 0x000000519d947223 */ /* 0x080fe2000001004c */
[----:B-----5:R-:W-:Y:S01]  /*14e0*/  PRMT R66, R63, 0x7632, R66 ;  /* 0x000076323f427816 */ /* 0x020fe20000000042 */
[----:B------:R-:W-:Y:S01]  /*14f0*/  FMUL.FTZ R70, R135, R70 ;  /* 0x0000004687467220 */ /* 0x000fe20000410000 */
[----:B------:R-:W-:Y:S01]  /*1500*/  FFMA.FTZ R146, R155, R81, R76 ;  /* 0x000000519b927223 */ /* 0x000fe2000001004c */
[----:B------:R-:W-:Y:S01]  /*1510*/  FMUL.FTZ R72, R135, R72 ;  /* 0x0000004887487220 */ /* 0x000fe20000410000 */
[----:B------:R-:W-:Y:S01]  /*1520*/  FADD.FTZ R142, R142, -R67 ;  /* 0x800000438e8e7221 */ /* 0x000fe20000010000 */
[----:B------:R-:W-:Y:S01]  /*1530*/  FADD.FTZ R148, R79, -R148 ;  /* 0x800000944f947221 */ /* 0x000fe20000010000 */
[----:B------:R-:W-:Y:S01]  /*1540*/  SHF.L.U32 R73, R62, 0x10, RZ ;  /* 0x000000103e497819 */ /* 0x000fe200000006ff */
[----:B------:R-:W-:Y:S01]  /*1550*/  FMUL.FTZ R68, R135, R68 ;  /* 0x0000004487447220 */ /* 0x000fe20000410000 */
[----:B------:R-:W-:Y:S01]  /*1560*/  SHF.L.U32 R150, R66, 0x10, RZ ;  /* 0x0000001042967819 */ /* 0x000fe200000006ff */
[-C--:B------:R-:W-:Y:S01]  /*1570*/  FMUL.FTZ R66, R70, R133.reuse ;  /* 0x0000008546427220 */ /* 0x080fe20000410000 */
[----:B------:R-:W-:Y:S01]  /*1580*/  SHF.L.U32 R67, R30, 0x10, RZ ;  /* 0x000000101e437819 */ /* 0x000fe200000006ff */
[----:B------:R-:W-:Y:S01]  /*1590*/  FADD.FTZ R146, R69, -R146 ;  /* 0x8000009245927221 */ /* 0x000fe20000010000 */
[----:B------:R-:W-:Y:S01]  /*15a0*/  SHF.L.U32 R63, R63, 0x10, RZ ;  /* 0x000000103f3f7819 */ /* 0x000fe200000006ff */
[-C--:B------:R-:W-:Y:S01]  /*15b0*/  FMUL.FTZ R72, R72, R133.reuse ;  /* 0x0000008548487220 */ /* 0x080fe20000410000 */
[----:B------:R-:W-:Y:S01]  /*15c0*/  SHF.L.U32 R69, R31, 0x10, RZ ;  /* 0x000000101f457819 */ /* 0x000fe200000006ff */
[----:B------:R-:W-:Y:S01]  /*15d0*/  FMUL.FTZ R75, R68, R133 ;  /* 0x00000085444b7220 */ /* 0x000fe20000410000 */
[----:B------:R-:W-:Y:S01]  /*15e0*/  SHF.L.U32 R152, R113, 0x10, RZ ;  /* 0x0000001071987819 */ /* 0x000fe200000006ff */
[----:B------:R-:W-:Y:S01]  /*15f0*/  FMUL.FTZ R148, R135, R148 ;  /* 0x0000009487947220 */ /* 0x000fe20000410000 */
[C---:B------:R-:W-:Y:S01]  /*1600*/  FMUL.FTZ R73, R66.reuse, R73 ;  /* 0x0000004942497220 */ /* 0x040fe20000410000 */
[----:B------:R-:W-:Y:S01]  /*1610*/  FMUL.FTZ R66, R66, R67 ;  /* 0x0000004342427220 */ /* 0x000fe20000410000 */
[----:B------:R-:W-:Y:S01]  /*1620*/  PRMT R62, R62, 0x7632, R62 ;  /* 0x000076323e3e7816 */ /* 0x000fe2000000003e */
[C---:B------:R-:W-:Y:S01]  /*1630*/  FMUL.FTZ R71, R72.reuse, R63 ;  /* 0x0000003f48477220 */ /* 0x040fe20000410000 */
[----:B------:R-:W-:Y:S01]  /*1640*/  SHF.L.U32 R67, R29, 0x10, RZ ;  /* 0x000000101d437819 */ /* 0x000fe200000006ff */
[----:B------:R-:W-:Y:S01]  /*1650*/  FMUL.FTZ R68, R72, R69 ;  /* 0x0000004548447220 */ /* 0x000fe20000410000 */
[C---:B------:R-:W-:Y:S01]  /*1660*/  FMUL.FTZ R70, R75.reuse, R150 ;  /* 0x000000964b467220 */ /* 0x040fe20000410000 */
[----:B------:R-:W-:Y:S01]  /*1670*/  FMUL.FTZ R63, R75, R152 ;  /* 0x000000984b3f7220 */ /* 0x000fe20000410000 */
[----:B------:R-:W-:Y:S01]  /*1680*/  FMUL.FTZ R74, R135, R74 ;  /* 0x0000004a874a7220 */ /* 0x000fe20000410000 */
[-C--:B------:R-:W-:Y:S01]  /*1690*/  FMUL.FTZ R148, R148, R133.reuse ;  /* 0x0000008594947220 */ /* 0x080fe20000410000 */
[----:B------:R-:W-:Y:S01]  /*16a0*/  PRMT R69, R61, 0x7632, R69 ;  /* 0x000076323d457816 */ /* 0x000fe20000000045 */
[----:B------:R-:W-:Y:S01]  /*16b0*/  FMUL.FTZ R146, R135, R146 ;  /* 0x0000009287927220 */ /* 0x000fe20000410000 */
[----:B------:R-:W-:Y:S01]  /*16c0*/  SHF.L.U32 R75, R61, 0x10, RZ ;  /* 0x000000103d4b7819 */ /* 0x000fe200000006ff */
[C---:B------:R-:W-:Y:S01]  /*16d0*/  FMUL.FTZ R142, R135.reuse, R142 ;  /* 0x0000008e878e7220 */ /* 0x040fe20000410000 */
[----:B------:R-:W-:Y:S01]  /*16e0*/  SHF.L.U32 R61, R62, 0x10, RZ ;  /* 0x000000103e3d7819 */ /* 0x000fe200000006ff */
        /* <DEDUP_REMOVED lines=12> */
[C---:B------:R-:W-:Y:S01]  /*17b0*/  FMUL.FTZ R72, R74.reuse, R61 ;  /* 0x0000003d4a487220 */ /* 0x040fe20000410000 */
[----:B------:R-:W-:Y:S01]  /*17c0*/  FMUL.FTZ R61, R74, R77 ;  /* 0x0000004d4a3d7220 */ /* 0x000fe20000410000 */
[----:B------:R-:W-:Y:S01]  /*17d0*/  SHF.L.U32 R77, R69, 0x10, RZ ;  /* 0x00000010454d7819 */ /* 0x000fe200000006ff */
[----:B------:R-:W-:Y:S01]  /*17e0*/  FMUL.FTZ R157, R146, R157 ;  /* 0x0000009d929d7220 */ /* 0x000fe20000410000 */
[C---:B------:R-:W-:Y:S01]  /*17f0*/  FMUL.FTZ R79, R142.reuse, R79 ;  /* 0x0000004f8e4f7220 */ /* 0x040fe20000410000 */
[----:B------:R-:W-:Y:S01]  /*1800*/  FMUL.FTZ R67, R142, R67 ;  /* 0x000000438e437220 */ /* 0x000fe20000410000 */
[----:B------:R-:W-:Y:S01]  /*1810*/  SHF.L.U32 R69, R62, 0x10, RZ ;  /* 0x000000103e457819 */ /* 0x000fe200000006ff */
[----:B------:R-:W-:Y:S01]  /*1820*/  FMUL.FTZ R142, R144, R155 ;  /* 0x0000009b908e7220 */ /* 0x000fe20000410000 */
[----:B------:R-:W-:Y:S01]  /*1830*/  F2FP.BF16.F32.PACK_AB R62, R61, R66 ;  /* 0x000000423d3e723e */ /* 0x000fe200000010ff */
[----:B------:R-:W-:Y:S01]  /*1840*/  FMUL.FTZ R75, R148, R75 ;  /* 0x0000004b944b7220 */ /* 0x000fe20000410000 */
[----:B------:R-:W-:Y:S01]  /*1850*/  F2FP.BF16.F32.PACK_AB R61, R157, R60 ;  /* 0x0000003c9d3d723e */ /* 0x000fe200000010ff */
[----:B------:R-:W-:Y:S01]  /*1860*/  FMUL.FTZ R77, R146, R77 ;  /* 0x0000004d924d7220 */ /* 0x000fe20000410000 */
[----:B------:R-:W-:Y:S01]  /*1870*/  FMUL.FTZ R74, R144, R69 ;  /* 0x00000045904a7220 */ /* 0x000fe20000410000 */
[----:B------:R-:W-:-:S02]  /*1880*/  F2FP.BF16.F32.PACK_AB R63, R63, R68 ;  /* 0x000000443f3f723e */ /* 0x000fc400000010ff */
[----:B------:R-:W-:Y:S01]  /*1890*/  F2FP.BF16.F32.PACK_AB R60, R142, R67 ;  /* 0x000000438e3c723e */ /* 0x000fe200000010ff */
[----:B------:R-:W-:Y:S06]  /*18a0*/  BRA `(.L_x_3047) ;  /* 0x0000000400207947 */ /* 0x000fec0003800000 */
.L_x_3046:
[-CC-:B------:R-:W-:Y:S01]  /*18b0*/  FFMA.FTZ R75, R75, R81.reuse, R76.reuse ;  /* 0x000000514b4b7223 */ /* 0x180fe2000001004c */
[-CC-:B------:R-:W-:Y:S01]  /*18c0*/  FFMA.FTZ R71, R71, R81.reuse, R76.reuse ;  /* 0x0000005147477223 */ /* 0x180fe2000001004c */
[-CC-:B------:R-:W-:Y:S01]  /*18d0*/  FFMA.FTZ R67, R67, R81.reuse, R76.reuse ;  /* 0x0000005143437223 */ /* 0x180fe2000001004c */
[-C--:B------:R-:W-:Y:S01]  /*18e0*/  FFMA.FTZ R146, R155, R81.reuse, R76 ;  /* 0x000000519b927223 */ /* 0x080fe2000001004c */
[----:B------:R-:W-:Y:S01]  /*18f0*/  FADD.FTZ R54, R72, -R75 ;  /* 0x8000004b48367221 */ /* 0x000fe20000010000 */
[----:B------:R-:W-:Y:S01]  /*1900*/  FADD.FTZ R66, R66, -R71 ;  /* 0x8000004742427221 */ /* 0x000fe20000010000 */
[----:B-----5:R-:W-:Y:S01]  /*1910*/  PRMT R52, R63, 0x7632, R52 ;  /* 0x000076323f347816 */ /* 0x020fe20000000034 */
[-C--:B------:R-:W-:Y:S01]  /*1920*/  FFMA.FTZ R77, R77, R81.reuse, R76 ;  /* 0x000000514d4d7223 */ /* 0x080fe2000001004c */
[C---:B------:R-:W-:Y:S01]  /*1930*/  FMUL.FTZ R54, R135.reuse, R54 ;  /* 0x0000003687367220 */ /* 0x040fe20000410000 */
[----:B------:R-:W-:Y:S01]  /*1940*/  FMUL.FTZ R55, R135, R66 ;  /* 0x0000004287377220 */ /* 0x000fe20000410000 */
[----:B------:R-:W-:Y:S01]  /*1950*/  SHF.L.U32 R63, R63, 0x10, RZ ;  /* 0x000000103f3f7819 */ /* 0x000fe200000006ff */
[----:B------:R-:W-:Y:S01]  /*1960*/  FADD.FTZ R142, R142, -R67 ;  /* 0x800000438e8e7221 */ /* 0x000fe20000010000 */
[----:B------:R-:W-:Y:S01]  /*1970*/  FADD.FTZ R146, R69, -R146 ;  /* 0x8000009245927221 */ /* 0x000fe20000010000 */
[-CC-:B------:R-:W-:Y:S01]  /*1980*/  FFMA.FTZ R159, R159, R81.reuse, R76.reuse ;  /* 0x000000519f9f7223 */ /* 0x180fe2000001004c */
[--C-:B------:R-:W-:Y:S01]  /*1990*/  FFMA.FTZ R73, R73, R81, R76.reuse ;  /* 0x0000005149497223 */ /* 0x100fe2000001004c */
[----:B------:R-:W-:Y:S01]  /*19a0*/  SHF.L.U32 R69, R113, 0x10, RZ ;  /* 0x0000001071457819 */ /* 0x000fe200000006ff */
[-C--:B------:R-:W-:Y:S01]  /*19b0*/  FMUL.FTZ R66, R54, R133.reuse ;  /* 0x0000008536427220 */ /* 0x080fe20000410000 */
[----:B------:R-:W-:Y:S01]  /*19c0*/  SHF.L.U32 R67, R52, 0x10, RZ ;  /* 0x0000001034437819 */ /* 0x000fe200000006ff */
[----:B------:R-:W-:Y:S01]  /*19d0*/  FMUL.FTZ R52, R55, R133 ;  /* 0x0000008537347220 */ /* 0x000fe20000410000 */
[----:B------:R-:W-:Y:S01]  /*19e0*/  FADD.FTZ R74, R74, -R77 ;  /* 0x8000004d4a4a7221 */ /* 0x000fe20000010000 */
[----:B------:R-:W-:Y:S01]  /*19f0*/  SHF.L.U32 R53, R31, 0x10, RZ ;  /* 0x000000101f357819 */ /* 0x000fe200000006ff */
[----:B------:R-:W-:Y:S01]  /*1a00*/  FADD.FTZ R144, R70, -R159 ;  /* 0x8000009f46907221 */ /* 0x000fe20000010000 */
[----:B------:R-:W-:Y:S01]  /*1a10*/  FADD.FTZ R68, R68, -R73 ;  /* 0x8000004944447221 */ /* 0x000fe20000010000 */
[----:B------:R-:W-:Y:S01]  /*1a20*/  FMUL.FTZ R71, R66, R63 ;  /* 0x0000003f42477220 */ /* 0x000fe20000410000 */
[----:B------:R-:W-:Y:S01]  /*1a30*/  FFMA.FTZ R58, R157, R81, R76 ;  /* 0x000000519d3a7223 */ /* 0x000fe2000001004c */
[C---:B------:R-:W-:Y:S01]  /*1a40*/  FMUL.FTZ R70, R52.reuse, R67 ;  /* 0x0000004334467220 */ /* 0x040fe20000410000 */
[----:B------:R-:W-:Y:S01]  /*1a50*/  FMUL.FTZ R63, R52, R69 ;  /* 0x00000045343f7220 */ /* 0x000fe20000410000 */
[C---:B------:R-:W-:Y:S01]  /*1a60*/  FMUL.FTZ R52, R135.reuse, R74 ;  /* 0x0000004a87347220 */ /* 0x040fe20000410000 */
[----:B------:R-:W-:Y:S01]  /*1a70*/  PRMT R59, R62, 0x7632, R59 ;  /* 0x000076323e3b7816 */ /* 0x000fe2000000003b */
[----:B------:R-:W-:Y:S01]  /*1a80*/  FMUL.FTZ R66, R66, R53 ;  /* 0x0000003542427220 */ /* 0x000fe20000410000 */
[----:B------:R-:W-:Y:S01]  /*1a90*/  FMUL.FTZ R53, R135, R68 ;  /* 0x0000004487357220 */ /* 0x000fe20000410000 */
[----:B------:R-:W-:Y:S01]  /*1aa0*/  SHF.L.U32 R62, R62, 0x10, RZ ;  /* 0x000000103e3e7819 */ /* 0x000fe200000006ff */
[----:B------:R-:W-:Y:S01]  /*1ab0*/  FADD.FTZ R58, R79, -R58 ;  /* 0x8000003a4f3a7221 */ /* 0x000fe20000010000 */
[----:B------:R-:W-:Y:S01]  /*1ac0*/  SHF.L.U32 R72, R30, 0x10, RZ ;  /* 0x000000101e487819 */ /* 0x000fe200000006ff */
[-C--:B------:R-:W-:Y:S01]  /*1ad0*/  FMUL.FTZ R69, R52, R133.reuse ;  /* 0x0000008534457220 */ /* 0x080fe20000410000 */
[----:B------:R-:W-:Y:S01]  /*1ae0*/  SHF.L.U32 R148, R114, 0x10, RZ ;  /* 0x0000001072947819 */ /* 0x000fe200000006ff */
[----:B------:R-:W-:Y:S01]  /*1af0*/  FMUL.FTZ R58, R135, R58 ;  /* 0x0000003a873a7220 */ /* 0x000fe20000410000 */
[----:B------:R-:W-:Y:S01]  /*1b00*/  SHF.L.U32 R74, R59, 0x10, RZ ;  /* 0x000000103b4a7819 */ /* 0x000fe200000006ff */
[-C--:B------:R-:W-:Y:S01]  /*1b10*/  FMUL.FTZ R59, R53, R133.reuse ;  /* 0x00000085353b7220 */ /* 0x080fe20000410000 */
[C---:B------:R-:W-:Y:S01]  /*1b20*/  FMUL.FTZ R73, R69.reuse, R62 ;  /* 0x0000003e45497220 */ /* 0x040fe20000410000 */
[----:B------:R-:W-:Y:S01]  /*1b30*/  FMUL.FTZ R62, R69, R72 ;  /* 0x00000048453e7220 */ /* 0x000fe20000410000 */
[----:B------:R-:W-:Y:S01]  /*1b40*/  PRMT R56, R61, 0x7632, R56 ;  /* 0x000076323d387816 */ /* 0x000fe20000000038 */
[----:B------:R-:W-:Y:S01]  /*1b50*/  FMUL.FTZ R72, R59, R74 ;  /* 0x0000004a3b487220 */ /* 0x000fe20000410000 */
[----:B------:R-:W-:Y:S01]  /*1b60*/  SHF.L.U32 R57, R61, 0x10, RZ ;  /* 0x000000103d397819 */ /* 0x000fe200000006ff */
[----:B------:R-:W-:Y:S01]  /*1b70*/  FMUL.FTZ R157, R59, R148 ;  /* 0x000000943b9d7220 */ /* 0x000fe20000410000 */
[----:B------:R-:W-:Y:S01]  /*1b80*/  FMUL.FTZ R68, R58, R133 ;  /* 0x000000853a447220 */ /* 0x000fe20000410000 */
[----:B------:R-:W-:Y:S01]  /*1b90*/  FMUL.FTZ R59, R135, R146 ;  /* 0x00000092873b7220 */ /* 0x000fe20000410000 */
[----:B------:R-:W-:-:S02]  /*1ba0*/  SHF.L.U32 R67, R29, 0x10, RZ ;  /* 0x000000101d437819 */ /* 0x000fc400000006ff */
        /* <DEDUP_REMOVED lines=20> */
[C---:B------:R-:W-:Y:S01]  /*1cf0*/  FMUL.FTZ R69, R74.reuse, R69 ;  /* 0x000000454a457220 */ /* 0x040fe20000410000 */
[----:B------:R-:W-:Y:S01]  /*1d00*/  FMUL.FTZ R74, R74, R67 ;  /* 0x000000434a4a7220 */ /* 0x000fe20000410000 */
[----:B------:R-:W-:-:S03]  /*1d10*/  F2FP.BF16.F32.PACK_AB R61, R155, R148 ;  /* 0x000000949b3d723e */ /* 0x000fc600000010ff */
[----:B------:R-:W-:-:S07]  /*1d20*/  F2FP.BF16.F32.PACK_AB R60, R69, R60 ;  /* 0x0000003c453c723e */ /* 0x000fce00000010ff */
.L_x_3047:
[----:B------:R-:W0:Y:S01]  /*1d30*/  @P1 LDC.64 R66, c[0x0][0x478] ;  /* 0x00011e00ff421b82 */ /* 0x000e220000000a00 */
[----:B------:R-:W-:-:S07]  /*1d40*/  IMAD.WIDE.U32 R64, R132, 0x10, R64 ;  /* 0x0000001084407825 */ /* 0x000fce00078e0040 */
[----:B------:R-:W1:Y:S01]  /*1d50*/  LDC.64 R68, c[0x0][0x468] ;  /* 0x00011a00ff447b82 */ /* 0x000e620000000a00 */
[----:B0-----:R-:W-:-:S05]  /*1d60*/  @P1 IMAD.WIDE.U32 R154, R137, 0x20, R66 ;  /* 0x00000020899a1825 */ /* 0x001fca00078e0042 */
[----:B------:R0:W-:Y:S01]  /*1d70*/  @P1 STG.E.128 desc[UR6][R154.64], R56 ;  /* 0x000000389a001986 */ /* 0x0001e2000c101d06 */
[----:B-1----:R-:W-:-:S03]  /*1d80*/  IMAD.WIDE.U32 R156, R137, 0x10, R68 ;  /* 0x00000010899c7825 */ /* 0x002fc600078e0044 */
[----:B------:R0:W-:Y:S04]  /*1d90*/  @P1 STG.E.128 desc[UR6][R154.64+0x10], R52 ;  /* 0x000010349a001986 */ /* 0x0001e8000c101d06 */
[----:B------:R0:W-:Y:S04]  /*1da0*/  STG.E.128 desc[UR6][R156.64], R60 ;  /* 0x0000003c9c007986 */ /* 0x0001e8000c101d06 */
[----:B------:R-:W5:Y:S01]  /*1db0*/  LDG.E.128 R64, desc[UR6][R64.64] ;  /* 0x0000000640407981 */ /* 0x000f62000c1e1d00 */
[----:B------:R-:W-:Y:S05]  /*1dc0*/  @!P1 BRA `(.L_x_3048) ;  /* 0x0000000400249947 */ /* 0x000fea0003800000 */
[-CC-:B------:R-:W-:Y:S01]  /*1dd0*/  FFMA.FTZ R141, R141, R81.reuse, R76.reuse ;  /* 0x000000518d8d7223 */ /* 0x180fe2000001004c */
[-CC-:B------:R-:W-:Y:S01]  /*1de0*/  FFMA.FTZ R83, R83, R81.reuse, R76.reuse ;  /* 0x0000005153537223 */ /* 0x180fe2000001004c */
[-CC-:B0-----:R-:W-:Y:S01]  /*1df0*/  FFMA.FTZ R52, R149, R81.reuse, R76.reuse ;  /* 0x0000005195347223 */ /* 0x181fe2000001004c */
[----:B-----5:R-:W-:Y:S01]  /*1e00*/  PRMT R53, R67, 0x7632, R53 ;  /* 0x0000763243357816 */ /* 0x020fe20000000035 */
[----:B------:R-:W-:Y:S01]  /*1e10*/  FADD.FTZ R54, R80, -R141 ;  /* 0x8000008d50367221 */ /* 0x000fe20000010000 */
[----:B------:R-:W-:Y:S01]  /*1e20*/  FADD.FTZ R78, R78, -R83 ;  /* 0x800000534e4e7221 */ /* 0x000fe20000010000 */
[-CC-:B------:R-:W-:Y:S01]  /*1e30*/  FFMA.FTZ R153, R153, R81.reuse, R76.reuse ;  /* 0x0000005199997223 */ /* 0x180fe2000001004c */
[-CC-:B------:R-:W-:Y:S01]  /*1e40*/  FFMA.FTZ R151, R151, R81.reuse, R76.reuse ;  /* 0x0000005197977223 */ /* 0x180fe2000001004c */
[----:B------:R-:W-:Y:S01]  /*1e50*/  FMUL.FTZ R54, R135, R54 ;  /* 0x0000003687367220 */ /* 0x000fe20000410000 */
[-CC-:B------:R-:W-:Y:S01]  /*1e60*/  FFMA.FTZ R147, R147, R81.reuse, R76.reuse ;  /* 0x0000005193937223 */ /* 0x180fe2000001004c */
[-CC-:B------:R-:W-:Y:S01]  /*1e70*/  FFMA.FTZ R145, R145, R81.reuse, R76.reuse ;  /* 0x0000005191917223 */ /* 0x180fe2000001004c */
[----:B------:R-:W-:Y:S01]  /*1e80*/  FFMA.FTZ R143, R143, R81, R76 ;  /* 0x000000518f8f7223 */ /* 0x000fe2000001004c */
[----:B------:R-:W-:Y:S01]  /*1e90*/  FMUL.FTZ R55, R135, R78 ;  /* 0x0000004e87377220 */ /* 0x000fe20000410000 */
[----:B------:R-:W-:Y:S01]  /*1ea0*/  SHF.L.U32 R62, R67, 0x10, RZ ;  /* 0x00000010433e7819 */ /* 0x000fe200000006ff */
[-C--:B------:R-:W-:Y:S01]  /*1eb0*/  FMUL.FTZ R63, R54, R133.reuse ;  /* 0x00000085363f7220 */ /* 0x080fe20000410000 */
[C---:B------:R-:W-:Y:S01]  /*1ec0*/  PRMT R59, R66.reuse, 0x7632, R59 ;  /* 0x00007632423b7816 */ /* 0x040fe2000000003b */
[----:B------:R-:W-:Y:S01]  /*1ed0*/  FADD.FTZ R58, R139, -R52 ;  /* 0x800000348b3a7221 */ /* 0x000fe20000010000 */
[----:B------:R-:W-:Y:S01]  /*1ee0*/  SHF.L.U32 R81, R66, 0x10, RZ ;  /* 0x0000001042517819 */ /* 0x000fe200000006ff */
[----:B------:R-:W-:Y:S01]  /*1ef0*/  FADD.FTZ R52, R138, -R145 ;  /* 0x800000918a347221 */ /* 0x000fe20000010000 */
[----:B------:R-:W-:Y:S01]  /*1f00*/  SHF.L.U32 R66, R35, 0x10, RZ ;  /* 0x0000001023427819 */ /* 0x000fe200000006ff */
[----:B------:R-:W-:Y:S01]  /*1f10*/  FADD.FTZ R82, R82, -R143 ;  /* 0x8000008f52527221 */ /* 0x000fe20000010000 */
[----:B------:R-:W-:Y:S01]  /*1f20*/  SHF.L.U32 R78, R117, 0x10, RZ ;  /* 0x00000010754e7819 */ /* 0x000fe200000006ff */
[----:B------:R-:W-:Y:S01]  /*1f30*/  FMUL.FTZ R67, R63, R62 ;  /* 0x0000003e3f437220 */ /* 0x000fe20000410000 */
[----:B------:R-:W-:Y:S01]  /*1f40*/  SHF.L.U32 R76, R53, 0x10, RZ ;  /* 0x00000010354c7819 */ /* 0x000fe200000006ff */
[-C--:B------:R-:W-:Y:S01]  /*1f50*/  FMUL.FTZ R53, R55, R133.reuse ;  /* 0x0000008537357220 */ /* 0x080fe20000410000 */
[----:B------:R-:W-:Y:S01]  /*1f60*/  FADD.FTZ R56, R140, -R153 ;  /* 0x800000998c387221 */ /* 0x000fe20000010000 */
[----:B------:R-:W-:Y:S01]  /*1f70*/  FMUL.FTZ R63, R63, R66 ;  /* 0x000000423f3f7220 */ /* 0x000fe20000410000 */
[----:B------:R-:W-:Y:S01]  /*1f80*/  FMUL.FTZ R52, R135, R52 ;  /* 0x0000003487347220 */ /* 0x000fe20000410000 */
        /* <DEDUP_REMOVED lines=9> */
[----:B------:R-:W-:Y:S01]  /*2020*/  FADD.FTZ R136, R136, -R151 ;  /* 0x8000009788887221 */ /* 0x000fe20000010000 */
[----:B------:R-:W-:Y:S01]  /*2030*/  SHF.L.U32 R78, R59, 0x10, RZ ;  /* 0x000000103b4e7819 */ /* 0x000fe200000006ff */
[----:B------:R-:W-:Y:S01]  /*2040*/  FMUL.FTZ R59, R53, R133 ;  /* 0x00000085353b7220 */ /* 0x000fe20000410000 */
[C---:B------:R-:W-:Y:S01]  /*2050*/  PRMT R61, R65.reuse, 0x7632, R61 ;  /* 0x00007632413d7816 */ /* 0x040fe2000000003d */
[----:B------:R-:W-:Y:S01]  /*2060*/  FADD.FTZ R134, R134, -R147 ;  /* 0x8000009386867221 */ /* 0x000fe20000010000 */
[----:B------:R-:W-:Y:S01]  /*2070*/  SHF.L.U32 R65, R65, 0x10, RZ ;  /* 0x0000001041417819 */ /* 0x000fe200000006ff */
[C---:B------:R-:W-:Y:S01]  /*2080*/  FMUL.FTZ R81, R76.reuse, R81 ;  /* 0x000000514c517220 */ /* 0x040fe20000410000 */
[----:B------:R-:W-:Y:S01]  /*2090*/  FMUL.FTZ R138, R76, R83 ;  /* 0x000000534c8a7220 */ /* 0x000fe20000410000 */
[C---:B------:R-:W-:Y:S01]  /*20a0*/  FMUL.FTZ R76, R59.reuse, R78 ;  /* 0x0000004e3b4c7220 */ /* 0x040fe20000410000 */
[----:B------:R-:W-:Y:S01]  /*20b0*/  FMUL.FTZ R141, R59, R80 ;  /* 0x000000503b8d7220 */ /* 0x000fe20000410000 */
[C---:B------:R-:W-:Y:S01]  /*20c0*/  FMUL.FTZ R82, R62.reuse, R57 ;  /* 0x000000393e527220 */ /* 0x040fe20000410000 */
[C---:B------:R-:W-:Y:S01]  /*20d0*/  FMUL.FTZ R56, R135.reuse, R56 ;  /* 0x0000003887387220 */ /* 0x040fe20000410000 */
[C---:B------:R-:W-:Y:S01]  /*20e0*/  FMUL.FTZ R57, R135.reuse, R136 ;  /* 0x0000008887397220 */ /* 0x040fe20000410000 */
[----:B------:R-:W-:Y:S01]  /*20f0*/  FMUL.FTZ R59, R135, R134 ;  /* 0x00000086873b7220 */ /* 0x000fe20000410000 */
[----:B------:R-:W-:Y:S01]  /*2100*/  FMUL.FTZ R83, R62, R65 ;  /* 0x000000413e537220 */ /* 0x000fe20000410000 */
[----:B------:R-:W-:Y:S01]  /*2110*/  PRMT R60, R64, 0x7632, R60 ;  /* 0x00007632403c7816 */ /* 0x000fe2000000003c */
[-C--:B------:R-:W-:Y:S01]  /*2120*/  FMUL.FTZ R80, R57, R133.reuse ;  /* 0x0000008539507220 */ /* 0x080fe20000410000 */
        /* <DEDUP_REMOVED lines=17> */
[----:B------:R-:W-:Y:S01]  /*2240*/  F2FP.BF16.F32.PACK_AB R60, R135, R60 ;  /* 0x0000003c873c723e */ /* 0x000fe200000010ff */
[----:B------:R-:W-:Y:S06]  /*2250*/  BRA `(.L_x_3049) ;  /* 0x0000000400207947 */ /* 0x000fec0003800000 */
.L_x_3048:
        /* <DEDUP_REMOVED lines=8> */
[----:B0----5:R-:W-:Y:S01]  /*22e0*/  PRMT R62, R66, 0x7632, R62 ;  /* 0x00007632423e7816 */ /* 0x021fe2000000003e */
[----:B------:R-:W-:Y:S01]  /*22f0*/  FADD.FTZ R78, R78, -R83 ;  /* 0x800000534e4e7221 */ /* 0x000fe20000010000 */
[----:B------:R-:W-:Y:S01]  /*2300*/  SHF.L.U32 R81, R66, 0x10, RZ ;  /* 0x0000001042517819 */ /* 0x000fe200000006ff */
[----:B------:R-:W-:Y:S01]  /*2310*/  FADD.FTZ R66, R80, -R141 ;  /* 0x8000008d50427221 */ /* 0x000fe20000010000 */
[----:B------:R-:W-:Y:S01]  /*2320*/  FADD.FTZ R140, R140, -R153 ;  /* 0x800000998c8c7221 */ /* 0x000fe20000010000 */
[----:B------:R-:W-:Y:S01]  /*2330*/  FADD.FTZ R136, R136, -R151 ;  /* 0x8000009788887221 */ /* 0x000fe20000010000 */
[----:B------:R-:W-:Y:S01]  /*2340*/  FADD.FTZ R142, R139, -R142 ;  /* 0x8000008e8b8e7221 */ /* 0x000fe20000010000 */
[----:B------:R-:W-:Y:S01]  /*2350*/  FADD.FTZ R134, R134, -R147 ;  /* 0x8000009386867221 */ /* 0x000fe20000010000 */
[----:B------:R-:W-:Y:S01]  /*2360*/  FADD.FTZ R138, R138, -R145 ;  /* 0x800000918a8a7221 */ /* 0x000fe20000010000 */
[----:B------:R-:W-:Y:S01]  /*2370*/  FADD.FTZ R82, R82, -R143 ;  /* 0x8000008f52527221 */ /* 0x000fe20000010000 */
[----:B------:R-:W-:Y:S01]  /*2380*/  PRMT R63, R67, 0x7632, R63 ;  /* 0x00007632433f7816 */ /* 0x000fe2000000003f */
[C---:B------:R-:W-:Y:S01]  /*2390*/  FMUL.FTZ R66, R135.reuse, R66 ;  /* 0x0000004287427220 */ /* 0x040fe20000410000 */
[----:B------:R-:W-:Y:S01]  /*23a0*/  FMUL.FTZ R78, R135, R78 ;  /* 0x0000004e874e7220 */ /* 0x000fe20000410000 */
[----:B------:R-:W-:Y:S01]  /*23b0*/  SHF.L.U32 R67, R67, 0x10, RZ ;  /* 0x0000001043437819 */ /* 0x000fe200000006ff */
        /* <DEDUP_REMOVED lines=8> */
[----:B------:R-:W-:Y:S01]  /*2440*/  SHF.L.U32 R135, R63, 0x10, RZ ;  /* 0x000000103f877819 */ /* 0x000fe200000006ff */
[----:B------:R-:W-:Y:S01]  /*2450*/  FMUL.FTZ R78, R78, R133 ;  /* 0x000000854e4e7220 */ /* 0x000fe20000410000 */
[C---:B------:R-:W-:Y:S01]  /*2460*/  PRMT R61, R65.reuse, 0x7632, R61 ;  /* 0x00007632413d7816 */ /* 0x040fe2000000003d */
[C---:B------:R-:W-:Y:S01]  /*2470*/  FMUL.FTZ R67, R66.reuse, R67 ;  /* 0x0000004342437220 */ /* 0x040fe20000410000 */
        /* <DEDUP_REMOVED lines=12> */
[----:B------:R-:W-:Y:S01]  /*2540*/  SHF.L.U32 R133, R33, 0x10, RZ ;  /* 0x0000001021857819 */ /* 0x000fe200000006ff */
[C---:B------:R-:W-:Y:S01]  /*2550*/  FMUL.FTZ R81, R138.reuse, R81 ;  /* 0x000000518a517220 */ /* 0x040fe20000410000 */
[----:B------:R-:W-:Y:S01]  /*2560*/  FMUL.FTZ R138, R138, R83 ;  /* 0x000000538a8a7220 */ /* 0x000fe20000410000 */
        /* <DEDUP_REMOVED lines=23> */
.L_x_3049:
[----:B------:R-:W0:Y:S01]  /*26e0*/  @P1 LDC.64 R64, c[0x0][0x478] ;  /* 0x00011e00ff401b82 */ /* 0x000e220000000a00 */
[----:B------:R-:W-:-:S04]  /*26f0*/  IMAD.WIDE.U32 R68, R132, 0x10, R68 ;  /* 0x0000001084447825 */ /* 0x000fc800078e0044 */
[----:B0-----:R-:W-:-:S05]  /*2700*/  @P1 IMAD.WIDE.U32 R64, R132, 0x20, R64 ;  /* 0x0000002084401825 */ /* 0x001fca00078e0040 */
[----:B------:R1:W-:Y:S04]  /*2710*/  @P1 STG.E.128 desc[UR6][R64.64], R56 ;  /* 0x0000003840001986 */ /* 0x0003e8000c101d06 */
[----:B------:R1:W-:Y:S04]  /*2720*/  @P1 STG.E.128 desc[UR6][R64.64+0x10], R52 ;  /* 0x0000103440001986 */ /* 0x0003e8000c101d06 */
[----:B------:R1:W-:Y:S01]  /*2730*/  STG.E.128 desc[UR6][R68.64], R60 ;  /* 0x0000003c44007986 */ /* 0x0003e2000c101d06 */
[----:B------:R-:W-:Y:S05]  /*2740*/  BRA `(.L_x_3050) ;  /* 0x0000001000e87947 */ /* 0x000fea0003800000 */
.L_x_3045:
[----:B------:R-:W0:Y:S02]  /*2750*/  LDC.64 R64, c[0x0][0x390] ;  /* 0x0000e400ff407b82 */ /* 0x000e240000000a00 */
[----:B0-----:R-:W-:-:S06]  /*2760*/  IMAD.WIDE.U32 R60, R137, 0x10, R64 ;  /* 0x00000010893c7825 */ /* 0x001fcc00078e0040 */
[----:B------:R-:W5:Y:S01]  /*2770*/  LDG.E.128 R60, desc[UR6][R60.64] ;  /* 0x000000063c3c7981 */ /* 0x000f62000c1e1d00 */
[----:B------:R-:W-:-:S04]  /*2780*/  UISETP.NE.U32.AND UP0, UPT, UR14, URZ, UPT ;  /* 0x000000ff0e00728c */ /* 0x000fc8000bf05070 */
[----:B------:R-:W-:-:S09]  /*2790*/  UISETP.NE.AND.EX UP0, UPT, UR15, URZ, UPT, UP0 ;  /* 0x000000ff0f00728c */ /* 0x000fd2000bf05300 */
[----:B------:R-:W-:Y:S05]  /*27a0*/  BRA.U UP0, `(.L_x_3051) ;  /* 0x0000000500247547 */ /* 0x000fea000b800000 */
[-CC-:B------:R-:W-:Y:S01]  /*27b0*/  FFMA.FTZ R77, R77, R81.reuse, R76.reuse ;  /* 0x000000514d4d7223 */ /* 0x180fe2000001004c */
[-CC-:B------:R-:W-:Y:S01]  /*27c0*/  FFMA.FTZ R67, R67, R81.reuse, R76.reuse ;  /* 0x0000005143437223 */ /* 0x180fe2000001004c */
[-CC-:B------:R-:W-:Y:S01]  /*27d0*/  FFMA.FTZ R73, R73, R81.reuse, R76.reuse ;  /* 0x0000005149497223 */ /* 0x180fe2000001004c */
[-CC-:B------:R-:W-:Y:S01]  /*27e0*/  FFMA.FTZ R159, R159, R81.reuse, R76.reuse ;  /* 0x000000519f9f7223 */ /* 0x180fe2000001004c */
[-CC-:B------:R-:W-:Y:S01]  /*27f0*/  FFMA.FTZ R75, R75, R81.reuse, R76.reuse ;  /* 0x000000514b4b7223 */ /* 0x180fe2000001004c */
[-CC-:B------:R-:W-:Y:S01]  /*2800*/  FFMA.FTZ R71, R71, R81.reuse, R76.reuse ;  /* 0x0000005147477223 */ /* 0x180fe2000001004c */
[-CC-:B------:R-:W-:Y:S01]  /*2810*/  FFMA.FTZ R144, R157, R81.reuse, R76.reuse ;  /* 0x000000519d907223 */ /* 0x180fe2000001004c */
        /* <DEDUP_REMOVED lines=9> */
[----:B-----5:R-:W-:Y:S01]  /*28b0*/  PRMT R69, R63, 0x7632, R69 ;  /* 0x000076323f457816 */ /* 0x020fe20000000045 */
[C---:B------:R-:W-:Y:S01]  /*28c0*/  FFMA.FTZ R68, R135.reuse, R68, R42 ;  /* 0x0000004487447223 */ /* 0x040fe2000001002a */
[----:B------:R-:W-:Y:S01]  /*28d0*/  FFMA.FTZ R70, R135, R70, R43 ;  /* 0x0000004687467223 */ /* 0x000fe2000001002b */
[----:B------:R-:W-:Y:S01]  /*28e0*/  SHF.L.U32 R63, R63, 0x10, RZ ;  /* 0x000000103f3f7819 */ /* 0x000fe200000006ff */
[----:B------:R-:W-:Y:S01]  /*28f0*/  FFMA.FTZ R66, R135, R77, R40 ;  /* 0x0000004d87427223 */ /* 0x000fe20000010028 */
        /* <DEDUP_REMOVED lines=11> */
[----:B------:R-:W-:Y:S01]  /*29b0*/  PRMT R69, R62, 0x7632, R69 ;  /* 0x000076323e457816 */ /* 0x000fe20000000045 */
[----:B------:R-:W-:Y:S01]  /*29c0*/  FFMA.FTZ R62, R135, R79, R38 ;  /* 0x0000004f873e7223 */ /* 0x000fe20000010026 */
[----:B------:R-:W-:Y:S01]  /*29d0*/  FMUL.FTZ R73, R66, R73 ;  /* 0x0000004942497220 */ /* 0x000fe20000410000 */
[----:B------:R-:W-:Y:S01]  /*29e0*/  FMUL.FTZ R68, R155, R68 ;  /* 0x000000449b447220 */ /* 0x000fe20000410000 */
[----:B------:R-:W-:Y:S01]  /*29f0*/  FMUL.FTZ R66, R75, R66 ;  /* 0x000000424b427220 */ /* 0x000fe20000410000 */
[----:B------:R-:W-:Y:S01]  /*2a00*/  FFMA.FTZ R74, R135, R74, R41 ;  /* 0x0000004a874a7223 */ /* 0x000fe20000010029 */
[----:B------:R-:W-:Y:S01]  /*2a10*/  SHF.L.U32 R75, R61, 0x10, RZ ;  /* 0x000000103d4b7819 */ /* 0x000fe200000006ff */
[-C--:B------:R-:W-:Y:S01]  /*2a20*/  FMUL.FTZ R62, R62, R133.reuse ;  /* 0x000000853e3e7220 */ /* 0x080fe20000410000 */
[----:B------:R-:W-:Y:S01]  /*2a30*/  SHF.L.U32 R155, R29, 0x10, RZ ;  /* 0x000000101d9b7819 */ /* 0x000fe200000006ff */
[----:B------:R-:W-:Y:S01]  /*2a40*/  FMUL.FTZ R74, R74, R133 ;  /* 0x000000854a4a7220 */ /* 0x000fe20000410000 */
[----:B------:R-:W-:Y:S01]  /*2a50*/  PRMT R77, R61, 0x7632, R77 ;  /* 0x000076323d4d7816 */ /* 0x000fe2000000004d */
[----:B------:R-:W-:Y:S01]  /*2a60*/  FMUL.FTZ R75, R62, R75 ;  /* 0x0000004b3e4b7220 */ /* 0x000fe20000410000 */
[----:B------:R-:W-:Y:S01]  /*2a70*/  SHF.L.U32 R61, R69, 0x10, RZ ;  /* 0x00000010453d7819 */ /* 0x000fe200000006ff */
[C---:B------:R-:W-:Y:S01]  /*2a80*/  FFMA.FTZ R144, R135.reuse, R144, R39 ;  /* 0x0000009087907223 */ /* 0x040fe20000010027 */
[----:B------:R-:W-:Y:S01]  /*2a90*/  SHF.L.U32 R157, R114, 0x10, RZ ;  /* 0x00000010729d7819 */ /* 0x000fe200000006ff */
[----:B------:R-:W-:Y:S01]  /*2aa0*/  FFMA.FTZ R142, R135, R142, R37 ;  /* 0x0000008e878e7223 */ /* 0x000fe20000010025 */
[----:B------:R-:W-:Y:S01]  /*2ab0*/  PRMT R69, R60, 0x7632, R69 ;  /* 0x000076323c457816 */ /* 0x000fe20000000045 */
[----:B------:R-:W-:Y:S01]  /*2ac0*/  FMUL.FTZ R72, R74, R61 ;  /* 0x0000003d4a487220 */ /* 0x000fe20000410000 */
[----:B------:R-:W-:Y:S01]  /*2ad0*/  SHF.L.U32 R79, R60, 0x10, RZ ;  /* 0x000000103c4f7819 */ /* 0x000fe200000006ff */
[----:B------:R-:W-:Y:S01]  /*2ae0*/  FMUL.FTZ R60, R155, R62 ;  /* 0x0000003e9b3c7220 */ /* 0x000fe20000410000 */
[----:B------:R-:W-:Y:S01]  /*2af0*/  FFMA.FTZ R62, R135, R67, R36 ;  /* 0x00000043873e7223 */ /* 0x000fe20000010024 */
        /* <DEDUP_REMOVED lines=10> */
[----:B------:R-:W-:Y:S01]  /*2ba0*/  SHF.L.U32 R69, R69, 0x10, RZ ;  /* 0x0000001045457819 */ /* 0x000fe200000006ff */
[----:B------:R-:W-:Y:S01]  /*2bb0*/  FMUL.FTZ R67, R157, R62 ;  /* 0x0000003e9d437220 */ /* 0x000fe20000410000 */
        /* <DEDUP_REMOVED lines=8> */
.L_x_3051:
[-CC-:B------:R-:W-:Y:S01]  /*2c40*/  FFMA.FTZ R75, R75, R81.reuse, R76.reuse ;  /* 0x000000514b4b7223 */ /* 0x180fe2000001004c */
[-CC-:B------:R-:W-:Y:S01]  /*2c50*/  FFMA.FTZ R71, R71, R81.reuse, R76.reuse ;  /* 0x0000005147477223 */ /* 0x180fe2000001004c */
[-CC-:B------:R-:W-:Y:S01]  /*2c60*/  FFMA.FTZ R54, R157, R81.reuse, R76.reuse ;  /* 0x000000519d367223 */ /* 0x180fe2000001004c */
[-C--:B------:R-:W-:Y:S01]  /*2c70*/  FFMA.FTZ R144, R155, R81.reuse, R76 ;  /* 0x000000519b907223 */ /* 0x080fe2000001004c */
[----:B------:R-:W-:Y:S01]  /*2c80*/  FADD.FTZ R75, R72, -R75 ;  /* 0x8000004b484b7221 */ /* 0x000fe20000010000 */
[----:B------:R-:W-:Y:S01]  /*2c90*/  FADD.FTZ R66, R66, -R71 ;  /* 0x8000004742427221 */ /* 0x000fe20000010000 */
[----:B------:R-:W-:Y:S01]  /*2ca0*/  FADD.FTZ R79, R79, -R54 ;  /* 0x800000364f4f7221 */ /* 0x000fe20000010000 */
[----:B------:R-:W-:Y:S01]  /*2cb0*/  FFMA.FTZ R77, R77, R81, R76 ;  /* 0x000000514d4d7223 */ /* 0x000fe2000001004c */
[----:B-----5:R-:W-:Y:S01]  /*2cc0*/  PRMT R52, R63, 0x7632, R52 ;  /* 0x000076323f347816 */ /* 0x020fe20000000034 */
[----:B------:R-:W-:Y:S01]  /*2cd0*/  FFMA.FTZ R54, R135, R75, R42 ;  /* 0x0000004b87367223 */ /* 0x000fe2000001002a */
[-CC-:B------:R-:W-:Y:S01]  /*2ce0*/  FFMA.FTZ R73, R73, R81.reuse, R76.reuse ;  /* 0x0000005149497223 */ /* 0x180fe2000001004c */
[----:B------:R-:W-:Y:S01]  /*2cf0*/  FFMA.FTZ R55, R135, R66, R43 ;  /* 0x0000004287377223 */ /* 0x000fe2000001002b */
[----:B------:R-:W-:Y:S01]  /*2d00*/  SHF.L.U32 R53, R63, 0x10, RZ ;  /* 0x000000103f357819 */ /* 0x000fe200000006ff */
[-C--:B------:R-:W-:Y:S01]  /*2d10*/  FFMA.FTZ R63, R67, R81.reuse, R76 ;  /* 0x00000051433f7223 */ /* 0x080fe2000001004c */
[----:B------:R-:W-:Y:S01]  /*2d20*/  FADD.FTZ R144, R69, -R144 ;  /* 0x8000009045907221 */ /* 0x000fe20000010000 */
[----:B------:R-:W-:Y:S01]  /*2d30*/  FADD.FTZ R77, R74, -R77 ;  /* 0x8000004d4a4d7221 */ /* 0x000fe20000010000 */
[----:B------:R-:W-:Y:S01]  /*2d40*/  FFMA.FTZ R159, R159, R81, R76 ;  /* 0x000000519f9f7223 */ /* 0x000fe2000001004c */
[-C--:B------:R-:W-:Y:S01]  /*2d50*/  FMUL.FTZ R58, R54, R133.reuse ;  /* 0x00000085363a7220 */ /* 0x080fe20000410000 */
[----:B------:R-:W-:Y:S01]  /*2d60*/  SHF.L.U32 R69, R52, 0x10, RZ ;  /* 0x0000001034457819 */ /* 0x000fe200000006ff */
[----:B------:R-:W-:Y:S01]  /*2d70*/  FMUL.FTZ R66, R55, R133 ;  /* 0x0000008537427220 */ /* 0x000fe20000410000 */
[----:B------:R-:W-:Y:S01]  /*2d80*/  SHF.L.U32 R75, R113, 0x10, RZ ;  /* 0x00000010714b7819 */ /* 0x000fe200000006ff */
[----:B------:R-:W-:Y:S01]  /*2d90*/  FADD.FTZ R68, R68, -R73 ;  /* 0x8000004944447221 */ /* 0x000fe20000010000 */
[----:B------:R-:W-:Y:S01]  /*2da0*/  FADD.FTZ R63, R142, -R63 ;  /* 0x8000003f8e3f7221 */ /* 0x000fe20000010000 */
[----:B------:R-:W-:Y:S01]  /*2db0*/  FFMA.FTZ R52, R135, R77, R40 ;  /* 0x0000004d87347223 */ /* 0x000fe20000010028 */
[----:B------:R-:W-:Y:S01]  /*2dc0*/  PRMT R59, R62, 0x7632, R59 ;  /* 0x000076323e3b7816 */ /* 0x000fe2000000003b */
[----:B------:R-:W-:Y:S01]  /*2dd0*/  FADD.FTZ R142, R70, -R159 ;  /* 0x8000009f468e7221 */ /* 0x000fe20000010000 */
[----:B------:R-:W-:Y:S01]  /*2de0*/  SHF.L.U32 R67, R31, 0x10, RZ ;  /* 0x000000101f437819 */ /* 0x000fe200000006ff */
[----:B------:R-:W-:Y:S01]  /*2df0*/  FMUL.FTZ R71, R58, R53 ;  /* 0x000000353a477220 */ /* 0x000fe20000410000 */
[----:B------:R-:W-:Y:S01]  /*2e00*/  FMUL.FTZ R70, R66, R69 ;  /* 0x0000004542467220 */ /* 0x000fe20000410000 */
[----:B------:R-:W-:Y:S01]  /*2e10*/  FFMA.FTZ R53, R135, R68, R41 ;  /* 0x0000004487357223 */ /* 0x000fe20000010029 */
        /* <DEDUP_REMOVED lines=8> */
[----:B------:R-:W-:Y:S01]  /*2ea0*/  FFMA.FTZ R58, R135, R79, R38 ;  /* 0x0000004f873a7223 */ /* 0x000fe20000010026 */
[----:B------:R-:W-:Y:S01]  /*2eb0*/  FMUL.FTZ R73, R75, R62 ;  /* 0x0000003e4b497220 */ /* 0x000fe20000410000 */
[----:B------:R-:W-:Y:S01]  /*2ec0*/  FMUL.FTZ R62, R72, R75 ;  /* 0x0000004b483e7220 */ /* 0x000fe20000410000 */
[----:B------:R-:W-:Y:S01]  /*2ed0*/  PRMT R56, R61, 0x7632, R56 ;  /* 0x000076323d387816 */ /* 0x000fe20000000038 */
[----:B------:R-:W-:Y:S01]  /*2ee0*/  FMUL.FTZ R72, R59, R74 ;  /* 0x0000004a3b487220 */ /* 0x000fe20000410000 */
[----:B------:R-:W-:Y:S01]  /*2ef0*/  SHF.L.U32 R57, R61, 0x10, RZ ;  /* 0x000000103d397819 */ /* 0x000fe200000006ff */
[----:B------:R-:W-:Y:S01]  /*2f00*/  FMUL.FTZ R157, R146, R59 ;  /* 0x0000003b929d7220 */ /* 0x000fe20000410000 */
[----:B------:R-:W-:Y:S01]  /*2f10*/  FMUL.FTZ R68, R58, R133 ;  /* 0x000000853a447220 */ /* 0x000fe20000410000 */
[----:B------:R-:W-:Y:S01]  /*2f20*/  FFMA.FTZ R59, R135, R144, R39 ;  /* 0x00000090873b7223 */ /* 0x000fe20000010027 */
[----:B------:R-:W-:-:S02]  /*2f30*/  SHF.L.U32 R69, R29, 0x10, RZ ;  /* 0x000000101d457819 */ /* 0x000fc400000006ff */
[----:B------:R-:W-:Y:S01]  /*2f40*/  PRMT R61, R60, 0x7632, R61 ;  /* 0x000076323c3d7816 */ /* 0x000fe2000000003d */
[----:B------:R-:W-:Y:S01]  /*2f50*/  FMUL.FTZ R75, R68, R57 ;  /* 0x00000039444b7220 */ /* 0x000fe20000410000 */
[----:B------:R-:W-:Y:S01]  /*2f60*/  SHF.L.U32 R74, R56, 0x10, RZ ;  /* 0x00000010384a7819 */ /* 0x000fe200000006ff */
[----:B------:R-:W-:Y:S01]  /*2f70*/  FFMA.FTZ R56, R135, R63, R36 ;  /* 0x0000003f87387223 */ /* 0x000fe20000010024 */
[-C--:B------:R-:W-:Y:S01]  /*2f80*/  FMUL.FTZ R79, R59, R133.reuse ;  /* 0x000000853b4f7220 */ /* 0x080fe20000410000 */
[----:B------:R-:W-:Y:S01]  /*2f90*/  FFMA.FTZ R57, R135, R142, R37 ;  /* 0x0000008e87397223 */ /* 0x000fe20000010025 */
        /* <DEDUP_REMOVED lines=12> */
[----:B------:R-:W-:Y:S01]  /*3060*/  F2FP.BF16.F32.PACK_AB R62, R157, R62 ;  /* 0x0000003e9d3e723e */ /* 0x000fe200000010ff */
[----:B------:R-:W-:Y:S01]  /*3070*/  FMUL.FTZ R69, R69, R74 ;  /* 0x0000004a45457220 */ /* 0x000fe20000410000 */
[----:B------:R-:W-:Y:S01]  /*3080*/  FMUL.FTZ R74, R74, R63 ;  /* 0x0000003f4a4a7220 */ /* 0x000fe20000410000 */
[----:B------:R-:W-:-:S02]  /*3090*/  F2FP.BF16.F32.PACK_AB R63, R66, R67 ;  /* 0x00000043423f723e */ /* 0x000fc400000010ff */
[----:B------:R-:W-:Y:S02]  /*30a0*/  F2FP.BF16.F32.PACK_AB R61, R155, R146 ;  /* 0x000000929b3d723e */ /* 0x000fe400000010ff */
[----:B------:R-:W-:-:S07]  /*30b0*/  F2FP.BF16.F32.PACK_AB R60, R69, R60 ;  /* 0x0000003c453c723e */ /* 0x000fce00000010ff */
.L_x_3052:
        /* <DEDUP_REMOVED lines=8> */
[----:B------:R0:W-:Y:S04]  /*3140*/  @P1 STG.E.128 desc[UR6][R154.64+0x10], R52 ;  /* 0x000010349a001986 */ /* 0x0001e8000c101d06 */
[----:B------:R0:W-:Y:S04]  /*3150*/  STG.E.128 desc[UR6][R156.64], R60 ;  /* 0x0000003c9c007986 */ /* 0x0001e8000c101d06 */
[----:B------:R-:W5:Y:S01]  /*3160*/  LDG.E.128 R64, desc[UR6][R64.64] ;  /* 0x0000000640407981 */ /* 0x000f62000c1e1d00 */
[----:B------:R-:W-:Y:S05]  /*3170*/  @!P1 BRA `(.L_x_3053) ;  /* 0x0000000400249947 */ /* 0x000fea0003800000 */
[-CC-:B------:R-:W-:Y:S01]  /*3180*/  FFMA.FTZ R141, R141, R81.reuse, R76.reuse ;  /* 0x000000518d8d7223 */ /* 0x180fe2000001004c */
[-CC-:B------:R-:W-:Y:S01]  /*3190*/  FFMA.FTZ R83, R83, R81.reuse, R76.reuse ;  /* 0x0000005153537223 */ /* 0x180fe2000001004c */
[-C--:B0-----:R-:W-:Y:S01]  /*31a0*/  FFMA.FTZ R54, R149, R81.reuse, R76 ;  /* 0x0000005195367223 */ /* 0x081fe2000001004c */
[----:B-----5:R-:W-:Y:S01]  /*31b0*/  PRMT R52, R67, 0x7632, R52 ;  /* 0x0000763243347816 */ /* 0x020fe20000000034 */
[----:B------:R-:W-:Y:S01]  /*31c0*/  FADD.FTZ R141, R80, -R141 ;  /* 0x8000008d508d7221 */ /* 0x000fe20000010000 */
[----:B------:R-:W-:Y:S01]  /*31d0*/  FADD.FTZ R78, R78, -R83 ;  /* 0x800000534e4e7221 */ /* 0x000fe20000010000 */
[----:B------:R-:W-:Y:S01]  /*31e0*/  FADD.FTZ R139, R139, -R54 ;  /* 0x800000368b8b7221 */ /* 0x000fe20000010000 */
[----:B------:R-:W-:Y:S01]  /*31f0*/  FFMA.FTZ R145, R145, R81, R76 ;  /* 0x0000005191917223 */ /* 0x000fe2000001004c */
[C---:B------:R-:W-:Y:S01]  /*3200*/  FFMA.FTZ R54, R135.reuse, R141, R50 ;  /* 0x0000008d87367223 */ /* 0x040fe20000010032 */
[----:B------:R-:W-:Y:S01]  /*3210*/  FFMA.FTZ R55, R135, R78, R51 ;  /* 0x0000004e87377223 */ /* 0x000fe20000010033 */
[--C-:B------:R-:W-:Y:S01]  /*3220*/  FFMA.FTZ R143, R143, R81, R76.reuse ;  /* 0x000000518f8f7223 */ /* 0x100fe2000001004c */
[----:B------:R-:W-:Y:S01]  /*3230*/  SHF.L.U32 R58, R67, 0x10, RZ ;  /* 0x00000010433a7819 */ /* 0x000fe200000006ff */
[-C--:B------:R-:W-:Y:S01]  /*3240*/  FMUL.FTZ R63, R54, R133.reuse ;  /* 0x00000085363f7220 */ /* 0x080fe20000410000 */
[----:B------:R-:W-:Y:S01]  /*3250*/  SHF.L.U32 R59, R117, 0x10, RZ ;  /* 0x00000010753b7819 */ /* 0x000fe200000006ff */
[----:B------:R-:W-:Y:S01]  /*3260*/  FADD.FTZ R145, R138, -R145 ;  /* 0x800000918a917221 */ /* 0x000fe20000010000 */
[----:B------:R-:W-:Y:S01]  /*3270*/  SHF.L.U32 R53, R52, 0x10, RZ ;  /* 0x0000001034357819 */ /* 0x000fe200000006ff */
[----:B------:R-:W-:Y:S01]  /*3280*/  FMUL.FTZ R52, R55, R133 ;  /* 0x0000008537347220 */ /* 0x000fe20000410000 */
[-CC-:B------:R-:W-:Y:S01]  /*3290*/  FFMA.FTZ R153, R153, R81.reuse, R76.reuse ;  /* 0x0000005199997223 */ /* 0x180fe2000001004c */
[-CC-:B------:R-:W-:Y:S01]  /*32a0*/  FFMA.FTZ R151, R151, R81.reuse, R76.reuse ;  /* 0x0000005197977223 */ /* 0x180fe2000001004c */
[----:B------:R-:W-:Y:S01]  /*32b0*/  FFMA.FTZ R147, R147, R81, R76 ;  /* 0x0000005193937223 */ /* 0x000fe2000001004c */
[----:B------:R-:W-:Y:S01]  /*32c0*/  FADD.FTZ R82, R82, -R143 ;  /* 0x8000008f52527221 */ /* 0x000fe20000010000 */
[C---:B------:R-:W-:Y:S01]  /*32d0*/  PRMT R57, R66.reuse, 0x7632, R57 ;  /* 0x0000763242397816 */ /* 0x040fe20000000039 */
[----:B------:R-:W-:Y:S01]  /*32e0*/  FMUL.FTZ R67, R63, R58 ;  /* 0x0000003a3f437220 */ /* 0x000fe20000410000 */
[----:B------:R-:W-:Y:S01]  /*32f0*/  SHF.L.U32 R81, R66, 0x10, RZ ;  /* 0x0000001042517819 */ /* 0x000fe200000006ff */
[----:B------:R-:W-:Y:S01]  /*3300*/  FMUL.FTZ R66, R52, R53 ;  /* 0x0000003534427220 */ /* 0x000fe20000410000 */
[----:B------:R-:W-:Y:S01]  /*3310*/  SHF.L.U32 R62, R35, 0x10, RZ ;  /* 0x00000010233e7819 */ /* 0x000fe200000006ff */
[----:B------:R-:W-:Y:S01]  /*3320*/  FMUL.FTZ R138, R59, R52 ;  /* 0x000000343b8a7220 */ /* 0x000fe20000410000 */
[C---:B------:R-:W-:Y:S01]  /*3330*/  FFMA.FTZ R52, R135.reuse, R145, R48 ;  /* 0x0000009187347223 */ /* 0x040fe20000010030 */
[C---:B------:R-:W-:Y:S01]  /*3340*/  FFMA.FTZ R58, R135.reuse, R139, R46 ;  /* 0x0000008b873a7223 */ /* 0x040fe2000001002e */
[----:B------:R-:W-:Y:S01]  /*3350*/  FFMA.FTZ R53, R135, R82, R49 ;  /* 0x0000005287357223 */ /* 0x000fe20000010031 */
[----:B------:R-:W-:Y:S01]  /*3360*/  FADD.FTZ R56, R140, -R153 ;  /* 0x800000998c387221 */ /* 0x000fe20000010000 */
        /* <DEDUP_REMOVED lines=12> */
[----:B------:R-:W-:Y:S01]  /*3430*/  FMUL.FTZ R81, R76, R81 ;  /* 0x000000514c517220 */ /* 0x000fe20000410000 */
[----:B------:R-:W-:Y:S01]  /*3440*/  FMUL.FTZ R134, R83, R76 ;  /* 0x0000004c53867220 */ /* 0x000fe20000410000 */
[----:B------:R-:W-:Y:S01]  /*3450*/  FMUL.FTZ R82, R59, R62 ;  /* 0x0000003e3b527220 */ /* 0x000fe20000410000 */
[----:B------:R-:W-:Y:S01]  /*3460*/  FMUL.FTZ R76, R57, R78 ;  /* 0x0000004e394c7220 */ /* 0x000fe20000410000 */
[----:B------:R-:W-:Y:S01]  /*3470*/  FMUL.FTZ R139, R140, R57 ;  /* 0x000000398c8b7220 */ /* 0x000fe20000410000 */
[C---:B------:R-:W-:Y:S01]  /*3480*/  FFMA.FTZ R59, R135.reuse, R80, R47 ;  /* 0x00000050873b7223 */ /* 0x040fe2000001002f */
[C---:B------:R-:W-:Y:S01]  /*3490*/  FFMA.FTZ R56, R135.reuse, R56, R44 ;  /* 0x0000003887387223 */ /* 0x040fe2000001002c */
[----:B------:R-:W-:Y:S01]  /*34a0*/  FFMA.FTZ R57, R135, R136, R45 ;  /* 0x0000008887397223 */ /* 0x000fe2000001002d */
[----:B------:R-:W-:Y:S01]  /*34b0*/  FMUL.FTZ R83, R62, R65 ;  /* 0x000000413e537220 */ /* 0x000fe20000410000 */
[----:B------:R-:W-:Y:S01]  /*34c0*/  SHF.L.U32 R135, R61, 0x10, RZ ;  /* 0x000000103d877819 */ /* 0x000fe200000006ff */
[-C--:B------:R-:W-:Y:S01]  /*34d0*/  FMUL.FTZ R62, R59, R133.reuse ;  /* 0x000000853b3e7220 */ /* 0x080fe20000410000 */
[----:B------:R-:W-:Y:S01]  /*34e0*/  PRMT R60, R64, 0x7632, R60 ;  /* 0x00007632403c7816 */ /* 0x000fe2000000003c */
[-C--:B------:R-:W-:Y:S01]  /*34f0*/  FMUL.FTZ R61, R56, R133.reuse ;  /* 0x00000085383d7220 */ /* 0x080fe20000410000 */
[----:B------:R-:W-:Y:S01]  /*3500*/  SHF.L.U32 R137, R119, 0x10, RZ ;  /* 0x0000001077897819 */ /* 0x000fe200000006ff */
[----:B------:R-:W-:Y:S01]  /*3510*/  FMUL.FTZ R80, R57, R133 ;  /* 0x0000008539507220 */ /* 0x000fe20000410000 */
[----:B------:R-:W-:Y:S01]  /*3520*/  SHF.L.U32 R136, R32, 0x10, RZ ;  /* 0x0000001020887819 */ /* 0x000fe200000006ff */
[----:B------:R-:W-:Y:S01]  /*3530*/  FMUL.FTZ R78, R62, R135 ;  /* 0x000000873e4e7220 */ /* 0x000fe20000410000 */
[----:B------:R-:W-:Y:S01]  /*3540*/  SHF.L.U32 R141, R120, 0x10, RZ ;  /* 0x00000010788d7819 */ /* 0x000fe200000006ff */
[----:B------:R-:W-:Y:S01]  /*3550*/  FMUL.FTZ R137, R137, R62 ;  /* 0x0000003e89897220 */ /* 0x000fe20000410000 */
[----:B------:R-:W-:-:S02]  /*3560*/  SHF.L.U32 R64, R64, 0x10, RZ ;  /* 0x0000001040407819 */ /* 0x000fc400000006ff */
[----:B------:R-:W-:Y:S01]  /*3570*/  SHF.L.U32 R65, R60, 0x10, RZ ;  /* 0x000000103c417819 */ /* 0x000fe200000006ff */
[----:B------:R-:W-:Y:S01]  /*3580*/  FMUL.FTZ R60, R136, R61 ;  /* 0x0000003d883c7220 */ /* 0x000fe20000410000 */
[----:B------:R-:W-:Y:S01]  /*3590*/  FMUL.FTZ R135, R141, R80 ;  /* 0x000000508d877220 */ /* 0x000fe20000410000 */
[----:B------:R-:W-:Y:S01]  /*35a0*/  FMUL.FTZ R133, R61, R64 ;  /* 0x000000403d857220 */ /* 0x000fe20000410000 */
[----:B------:R-:W-:Y:S01]  /*35b0*/  F2FP.BF16.F32.PACK_AB R63, R138, R63 ;  /* 0x0000003f8a3f723e */ /* 0x000fe200000010ff */
[----:B------:R-:W-:Y:S01]  /*35c0*/  FMUL.FTZ R80, R80, R65 ;  /* 0x0000004150507220 */ /* 0x000fe20000410000 */
[----:B------:R-:W-:Y:S02]  /*35d0*/  F2FP.BF16.F32.PACK_AB R62, R139, R134 ;  /* 0x000000868b3e723e */ /* 0x000fe400000010ff */
[----:B------:R-:W-:Y:S02]  /*35e0*/  F2FP.BF16.F32.PACK_AB R61, R137, R82 ;  /* 0x00000052893d723e */ /* 0x000fe400000010ff */
[----:B------:R-:W-:Y:S01]  /*35f0*/  F2FP.BF16.F32.PACK_AB R60, R135, R60 ;  /* 0x0000003c873c723e */ /* 0x000fe200000010ff */
[----:B------:R-:W-:Y:S06]  /*3600*/  BRA `(.L_x_3054) ;  /* 0x0000000400207947 */ /* 0x000fec0003800000 */
.L_x_3053:
        /* <DEDUP_REMOVED lines=16> */
[----:B------:R-:W-:Y:S01]  /*3710*/  FFMA.FTZ R80, R135, R136, R45 ;  /* 0x0000008887507223 */ /* 0x000fe2000001002d */
[----:B0----5:R-:W-:Y:S01]  /*3720*/  PRMT R63, R67, 0x7632, R63 ;  /* 0x00007632433f7816 */ /* 0x021fe2000000003f */
[C---:B------:R-:W-:Y:S01]  /*3730*/  FFMA.FTZ R136, R135.reuse, R141, R50 ;  /* 0x0000008d87887223 */ /* 0x040fe20000010032 */
[C---:B------:R-:W-:Y:S01]  /*3740*/  FFMA.FTZ R140, R135.reuse, R78, R51 ;  /* 0x0000004e878c7223 */ /* 0x040fe20000010033 */
[C---:B------:R-:W-:Y:S01]  /*3750*/  PRMT R62, R66.reuse, 0x7632, R62 ;  /* 0x00007632423e7816 */ /* 0x040fe2000000003e */
[C---:B------:R-:W-:Y:S01]  /*3760*/  FFMA.FTZ R76, R135.reuse, R139, R46 ;  /* 0x0000008b874c7223 */ /* 0x040fe2000001002e */
[----:B------:R-:W-:Y:S01]  /*3770*/  SHF.L.U32 R81, R66, 0x10, RZ ;  /* 0x0000001042517819 */ /* 0x000fe200000006ff */
[C---:B------:R-:W-:Y:S01]  /*3780*/  FFMA.FTZ R66, R135.reuse, R153, R44 ;  /* 0x0000009987427223 */ /* 0x040fe2000001002c */
[C---:B------:R-:W-:Y:S01]  /*3790*/  FFMA.FTZ R134, R135.reuse, R134, R47 ;  /* 0x0000008687867223 */ /* 0x040fe2000001002f */
[C---:B------:R-:W-:Y:S01]  /*37a0*/  FFMA.FTZ R82, R135.reuse, R145, R48 ;  /* 0x0000009187527223 */ /* 0x040fe20000010030 */
[----:B------:R-:W-:Y:S01]  /*37b0*/  FFMA.FTZ R138, R135, R138, R49 ;  /* 0x0000008a878a7223 */ /* 0x000fe20000010031 */
[----:B------:R-:W-:Y:S01]  /*37c0*/  SHF.L.U32 R83, R35, 0x10, RZ ;  /* 0x0000001023537819 */ /* 0x000fe200000006ff */
[-C--:B------:R-:W-:Y:S01]  /*37d0*/  FMUL.FTZ R136, R136, R133.reuse ;  /* 0x0000008588887220 */ /* 0x080fe20000410000 */
[----:B------:R-:W-:Y:S01]  /*37e0*/  SHF.L.U32 R135, R63, 0x10, RZ ;  /* 0x000000103f877819 */ /* 0x000fe200000006ff */
[-C--:B------:R-:W-:Y:S01]  /*37f0*/  FMUL.FTZ R140, R140, R133.reuse ;  /* 0x000000858c8c7220 */ /* 0x080fe20000410000 */
[----:B------:R-:W-:Y:S01]  /*3800*/  SHF.L.U32 R67, R67, 0x10, RZ ;  /* 0x0000001043437819 */ /* 0x000fe200000006ff */
[----:B------:R-:W-:Y:S01]  /*3810*/  FMUL.FTZ R63, R66, R133 ;  /* 0x00000085423f7220 */ /* 0x000fe20000410000 */
[----:B------:R-:W-:Y:S01]  /*3820*/  FMUL.FTZ R139, R83, R136 ;  /* 0x00000088538b7220 */ /* 0x000fe20000410000 */
[C---:B------:R-:W-:Y:S01]  /*3830*/  PRMT R61, R65.reuse, 0x7632, R61 ;  /* 0x00007632413d7816 */ /* 0x040fe2000000003d */
        /* <DEDUP_REMOVED lines=11> */
[----:B------:R-:W-:Y:S01]  /*38f0*/  SHF.L.U32 R133, R33, 0x10, RZ ;  /* 0x0000001021857819 */ /* 0x000fe200000006ff */
[----:B------:R-:W-:Y:S01]  /*3900*/  FMUL.FTZ R136, R83, R82 ;  /* 0x0000005253887220 */ /* 0x000fe20000410000 */
[----:B------:R-:W-:Y:S01]  /*3910*/  FMUL.FTZ R140, R137, R140 ;  /* 0x0000008c898c7220 */ /* 0x000fe20000410000 */
        /* <DEDUP_REMOVED lines=23> */
.L_x_3054:
[----:B------:R-:W0:Y:S01]  /*3a90*/  @P1 LDC.64 R64, c[0x0][0x478] ;  /* 0x00011e00ff401b82 */ /* 0x000e220000000a00 */
[----:B------:R-:W-:-:S04]  /*3aa0*/  IMAD.WIDE.U32 R68, R132, 0x10, R68 ;  /* 0x0000001084447825 */ /* 0x000fc800078e0044 */
[----:B0-----:R-:W-:-:S05]  /*3ab0*/  @P1 IMAD.WIDE.U32 R64, R132, 0x20, R64 ;  /* 0x0000002084401825 */ /* 0x001fca00078e0040 */
[----:B------:R0:W-:Y:S04]  /*3ac0*/  @P1 STG.E.128 desc[UR6][R64.64], R56 ;  /* 0x0000003840001986 */ /* 0x0001e8000c101d06 */
[----:B------:R0:W-:Y:S04]  /*3ad0*/  @P1 STG.E.128 desc[UR6][R64.64+0x10], R52 ;  /* 0x0000103440001986 */ /* 0x0001e8000c101d06 */
[----:B------:R0:W-:Y:S02]  /*3ae0*/  STG.E.128 desc[UR6][R68.64], R60 ;  /* 0x0000003c44007986 */ /* 0x0001e4000c101d06 */
.L_x_3050:
        /* <DEDUP_REMOVED lines=21> */
.L_x_3043:
        /* <DEDUP_REMOVED lines=48> */
.L_x_3042:
[----:B------:R-:W-:Y:S05]  /*3f40*/  BSYNC B0 ;  /* 0x0000000000007941 */ /* 0x000fea0003800000 */
.L_x_3041:
[----:B------:R-:W0:Y:S01]  /*3f50*/  S2R R3, SR_CgaCtaId ;  /* 0x0000000000037919 */ /* 0x000e220000008800 */
[----:B------:R-:W-:Y:S01]  /*3f60*/  SHF.L.U32 R0, R5, 0x5, RZ ;  /* 0x0000000505007819 */ /* 0x000fe200000006ff */
[----:B------:R-:W-:Y:S05]  /*3f70*/  WARPSYNC.ALL ;  /* 0x0000000000007948 */ /* 0x000fea0003800000 */
[----:B------:R-:W-:Y:S01]  /*3f80*/  SHF.R.U32.HI R7, RZ, 0x5, R5 ;  /* 0x00000005ff077819 */ /* 0x000fe20000011605 */
[----:B------:R-:W1:Y:S01]  /*3f90*/  LDCU.128 UR16, c[0x0][0x440] ;  /* 0x00008800ff1077ac */ /* 0x000e620008000c00 */
[----:B------:R-:W-:Y:S02]  /*3fa0*/  MOV R2, 0x400 ;  /* 0x0000040000027802 */ /* 0x000fe40000000f00 */
[----:B------:R-:W-:Y:S01]  /*3fb0*/  LOP3.LUT R0, R0, 0x3e0, RZ, 0xc0, !PT ;  /* 0x000003e000007812 */ /* 0x000fe200078ec0ff */
[----:B------:R-:W2:Y:S03]  /*3fc0*/  LDCU.64 UR8, c[0x0][0x460] ;  /* 0x00008c00ff0877ac */ /* 0x000ea60008000a00 */
[----:B------:R-:W-:-:S02]  /*3fd0*/  LEA R0, R7, R0, 0xb ;  /* 0x0000000007007211 */ /* 0x000fc400078e58ff */
        /* <DEDUP_REMOVED lines=27> */
[----:B-1----:R-:W-:-:S03]  /*4190*/  FADD.FTZ R6, RZ, R6 ;  /* 0x00000006ff067221 */ /* 0x002fc60000010000 */
[----:B------:R-:W1:Y:S01]  /*41a0*/  LDS R26, [R4+0x1e00] ;  /* 0x001e0000041a7984 */ /* 0x000e620000000800 */
[----:B--2---:R-:W-:Y:S01]  /*41b0*/  FADD.FTZ R7, RZ, R7 ;  /* 0x00000007ff077221 */ /* 0x004fe20000010000 */
        /* <DEDUP_REMOVED lines=15> */
[----:B-1----:R-:W-:Y:S01]  /*42b0*/  FADD.FTZ R11, R7, R26 ;  /* 0x0000001a070b7221 */ /* 0x002fe20000010000 */
[----:B------:R-:W-:Y:S01]  /*42c0*/  BAR.SYNC.DEFER_BLOCKING 0x0 ;  /* 0x0000000000007b1d */ /* 0x000fe20000010000 */
[----:B0-----:R-:W-:-:S05]  /*42d0*/  IMAD R2, R2, UR5, RZ ;  /* 0x0000000502027c24 */ /* 0x001fca000f8e02ff */
[----:B------:R-:W-:-:S04]  /*42e0*/  IADD3 R5, P0, PT, R2, R5, RZ ;  /* 0x0000000502057210 */ /* 0x000fc80007f1e0ff */
[----:B------:R-:W-:Y:S02]  /*42f0*/  IADD3.X R2, PT, PT, RZ, RZ, RZ, P0, !PT ;  /* 0x000000ffff027210 */ /* 0x000fe400007fe4ff */
        /* <DEDUP_REMOVED lines=35> */
[----:B---3--:R-:W-:Y:S01]  /*4530*/  FADD.FTZ R53, R8, R53 ;  /* 0x0000003508357221 */ /* 0x008fe20000010000 */
[----:B------:R-:W-:Y:S02]  /*4540*/  SHF.L.U64.HI R8, R5, 0x2, R2 ;  /* 0x0000000205087819 */ /* 0x000fe40000010202 */
[----:B------:R-:W-:Y:S01]  /*4550*/  STS.128 [R0+0x410], R36 ;  /* 0x0004102400007388 */ /* 0x000fe20000000c00 */
[----:B------:R-:W-:Y:S01]  /*4560*/  BAR.SYNC.DEFER_BLOCKING 0x0 ;  /* 0x0000000000007b1d */ /* 0x000fe20000010000 */
[----:B------:R-:W-:Y:S01]  /*4570*/  IADD3 R2, P0, PT, R6, UR18, RZ ;  /* 0x0000001206027c10 */ /* 0x000fe2000ff1e0ff */
[----:B----4-:R-:W-:-:S04]  /*4580*/  FADD.FTZ R55, R12, R55 ;  /* 0x000000370c377221 */ /* 0x010fc80000010000 */
        /* <DEDUP_REMOVED lines=20> */
[----:B----4-:R-:W-:-:S03]  /*46d0*/  FADD.FTZ R13, RZ, R13 ;  /* 0x0000000dff0d7221 */ /* 0x010fc60000010000 */
[----:B------:R4:W3:Y:S01]  /*46e0*/  LDS R28, [R4+0x1e00] ;  /* 0x001e0000041c7984 */ /* 0x0008e20000000800 */
[----:B-----5:R-:W-:Y:S01]  /*46f0*/  FADD.FTZ R0, R0, R7 ;  /* 0x0000000700007221 */ /* 0x020fe20000010000 */
[----:B------:R-:W-:Y:S02]  /*4700*/  FADD.FTZ R15, RZ, R15 ;  /* 0x0000000fff0f7221 */ /* 0x000fe40000010000 */
[----:B------:R-:W-:Y:S01]  /*4710*/  STG.E desc[UR6][R2.64], R17 ;  /* 0x0000001102007986 */ /* 0x000fe2000c101906 */
[C---:B----4-:R-:W-:Y:S01]  /*4720*/  IADD3 R4, P1, PT, R6.reuse, UR16, RZ ;  /* 0x0000001006047c10 */ /* 0x050fe2000ff3e0ff */
[----:B------:R-:W-:Y:S01]  /*4730*/  FADD.FTZ R13, R13, R18 ;  /* 0x000000120d0d7221 */ /* 0x000fe20000010000 */
[----:B------:R-:W-:Y:S02]  /*4740*/  IADD3 R6, P0, PT, R6, UR8, RZ ;  /* 0x0000000806067c10 */ /* 0x000fe4000ff1e0ff */
[----:B------:R-:W-:Y:S01]  /*4750*/  IADD3.X R5, PT, PT, R8, UR17, RZ, P1, !PT ;  /* 0x0000001108057c10 */ /* 0x000fe20008ffe4ff */
[----:B------:R-:W-:Y:S01]  /*4760*/  FADD.FTZ R0, R0, R29 ;  /* 0x0000001d00007221 */ /* 0x000fe20000010000 */
        /* <DEDUP_REMOVED lines=20> */
.L_x_3044:
        /* <DEDUP_REMOVED lines=8> */
.L_x_3057:
[----:B------:R-:W-:Y:S05]  /*4930*/  BSYNC B2 ;  /* 0x0000000000027941 */ /* 0x000fea0003800000 */
.L_x_3056:
        /* <DEDUP_REMOVED lines=8> */
.L_x_3058:
[----:B------:R-:W-:-:S05]  /*49c0*/  FADD.FTZ R61, R63, R60 ;  /* 0x0000003c3f3d7221 */ /* 0x000fca0000010000 */
[----:B------:R-:W-:Y:S01]  /*49d0*/  MOV R163, R61 ;  /* 0x0000003d00a37202 */ /* 0x000fe20000000f00 */
[----:B------:R-:W-:Y:S01]  /*49e0*/  HFMA2 R148, -RZ, RZ, 0, 1.1920928955078125e-07 ;  /* 0x00000002ff947431 */ /* 0x000fe200000001ff */
[----:B------:R-:W-:-:S07]  /*49f0*/  MOV R62, R146 ;  /* 0x00000092003e7202 */ /* 0x000fce0000000f00 */
[----:B------:R-:W-:Y:S05]  /*4a00*/  WARPSYNC.COLLECTIVE R144, `(.L_x_3059) ;  /* 0x0000000090087348 */ /* 0x000fea0003c00000 */
[----:B------:R0:W1:Y:S02]  /*4a10*/  SHFL.BFLY P3, R146, R163, R148, R165 ;  /* 0x0c000094a3927389 */ /* 0x00006400000600a5 */
[----:B01----:R-:W-:Y:S05]  /*4a20*/  ENDCOLLECTIVE ;  /* 0x000000000000791b */ /* 0x003fea0003800000 */
.L_x_3059:
[----:B------:R-:W-:-:S05]  /*4a30*/  FADD.FTZ R62, R65, R62 ;  /* 0x0000003e413e7221 */ /* 0x000fca0000010000 */
[----:B------:R-:W-:Y:S02]  /*4a40*/  MOV R163, R62 ;  /* 0x0000003e00a37202 */ /* 0x000fe40000000f00 */
[----:B------:R-:W-:-:S07]  /*4a50*/  MOV R60, R146 ;  /* 0x00000092003c7202 */ /* 0x000fce0000000f00 */
[----:B------:R-:W-:Y:S05]  /*4a60*/  WARPSYNC.COLLECTIVE R144, `(.L_x_3060) ;  /* 0x0000000090087348 */ /* 0x000fea0003c00000 */
[----:B------:R0:W1:Y:S02]  /*4a70*/  SHFL.BFLY P3, R146, R163, R148, R165 ;  /* 0x0c000094a3927389 */ /* 0x00006400000600a5 */
[----:B01----:R-:W-:Y:S05]  /*4a80*/  ENDCOLLECTIVE ;  /* 0x000000000000791b */ /* 0x003fea0003800000 */
.L_x_3060:
[----:B------:R-:W-:-:S05]  /*4a90*/  FADD.FTZ R64, R61, R60 ;  /* 0x0000003c3d407221 */ /* 0x000fca0000010000 */
[----:B------:R-:W-:Y:S01]  /*4aa0*/  MOV R163, R64 ;  /* 0x0000004000a37202 */ /* 0x000fe20000000f00 */
[----:B------:R-:W-:Y:S01]  /*4ab0*/  HFMA2 R148, -RZ, RZ, 0, 2.384185791015625e-07 ;  /* 0x00000004ff947431 */ /* 0x000fe200000001ff */
[----:B------:R-:W-:-:S07]  /*4ac0*/  MOV R81, R146 ;  /* 0x0000009200517202 */ /* 0x000fce0000000f00 */
[----:B------:R-:W-:Y:S05]  /*4ad0*/  WARPSYNC.COLLECTIVE R144, `(.L_x_3061) ;  /* 0x0000000090087348 */ /* 0x000fea0003c00000 */
[----:B------:R0:W1:Y:S02]  /*4ae0*/  SHFL.BFLY P3, R146, R163, R148, R165 ;  /* 0x0c000094a3927389 */ /* 0x00006400000600a5 */
[----:B01----:R-:W-:Y:S05]  /*4af0*/  ENDCOLLECTIVE ;  /* 0x000000000000791b */ /* 0x003fea0003800000 */
.L_x_3061:
[----:B------:R-:W-:-:S05]  /*4b00*/  FADD.FTZ R81, R62, R81 ;  /* 0x000000513e517221 */ /* 0x000fca0000010000 */
[----:B------:R-:W-:Y:S02]  /*4b10*/  MOV R163, R81 ;  /* 0x0000005100a37202 */ /* 0x000fe40000000f00 */
[----:B------:R-:W-:-:S07]  /*4b20*/  MOV R161, R146 ;  /* 0x0000009200a17202 */ /* 0x000fce0000000f00 */
[----:B------:R-:W-:Y:S05]  /*4b30*/  WARPSYNC.COLLECTIVE R144, `(.L_x_3062) ;  /* 0x0000000090087348 */ /* 0x000fea0003c00000 */
[----:B------:R0:W1:Y:S02]  /*4b40*/  SHFL.BFLY P3, R146, R163, R148, R165 ;  /* 0x0c000094a3927389 */ /* 0x00006400000600a5 */
[----:B01----:R-:W-:Y:S05]  /*4b50*/  ENDCOLLECTIVE ;  /* 0x000000000000791b */ /* 0x003fea0003800000 */
.L_x_3062:
[----:B------:R-:W-:-:S05]  /*4b60*/  FADD.FTZ R161, R64, R161 ;  /* 0x000000a140a17221 */ /* 0x000fca0000010000 */
[----:B------:R-:W-:Y:S01]  /*4b70*/  MOV R163, R161 ;  /* 0x000000a100a37202 */ /* 0x000fe20000000f00 */
[----:B------:R-:W-:Y:S01]  /*4b80*/  HFMA2 R148, -RZ, RZ, 0, 4.76837158203125e-07 ;  /* 0x00000008ff947431 */ /* 0x000fe200000001ff */
[----:B------:R-:W-:-:S07]  /*4b90*/  MOV R60, R146 ;  /* 0x00000092003c7202 */ /* 0x000fce0000000f00 */
[----:B------:R-:W-:Y:S05]  /*4ba0*/  WARPSYNC.COLLECTIVE R144, `(.L_x_3063) ;  /* 0x0000000090087348 */ /* 0x000fea0003c00000 */
[----:B------:R0:W1:Y:S02]  /*4bb0*/  SHFL.BFLY P3, R146, R163, R148, R165 ;  /* 0x0c000094a3927389 */ /* 0x00006400000600a5 */
[----:B01----:R-:W-:Y:S05]  /*4bc0*/  ENDCOLLECTIVE ;  /* 0x000000000000791b */ /* 0x003fea0003800000 */
.L_x_3063:
[----:B------:R-:W-:-:S05]  /*4bd0*/  FADD.FTZ R76, R81, R60 ;  /* 0x0000003c514c7221 */ /* 0x000fca0000010000 */
[----:B------:R-:W-:Y:S02]  /*4be0*/  MOV R163, R76 ;  /* 0x0000004c00a37202 */ /* 0x000fe40000000f00 */
[----:B------:R-:W-:-:S07]  /*4bf0*/  MOV R60, R146 ;  /* 0x00000092003c7202 */ /* 0x000fce0000000f00 */
[----:B------:R-:W-:Y:S05]  /*4c00*/  WARPSYNC.COLLECTIVE R144, `(.L_x_3064) ;  /* 0x0000000090087348 */ /* 0x000fea0003c00000 */
[----:B------:R0:W1:Y:S02]  /*4c10*/  SHFL.BFLY P3, R146, R163, R148, R165 ;  /* 0x0c000094a3927389 */ /* 0x00006400000600a5 */
[----:B01----:R-:W-:Y:S05]  /*4c20*/  ENDCOLLECTIVE ;  /* 0x000000000000791b */ /* 0x003fea0003800000 */
.L_x_3064:
[----:B------:R-:W-:-:S05]  /*4c30*/  FADD.FTZ R60, R161, R60 ;  /* 0x0000003ca13c7221 */ /* 0x000fca0000010000 */
[----:B------:R-:W-:Y:S01]  /*4c40*/  MOV R163, R60 ;  /* 0x0000003c00a37202 */ /* 0x000fe20000000f00 */
[----:B------:R-:W-:Y:S01]  /*4c50*/  HFMA2 R148, -RZ, RZ, 0, 9.5367431640625e-07 ;  /* 0x00000010ff947431 */ /* 0x000fe200000001ff */
[----:B------:R-:W-:-:S07]  /*4c60*/  MOV R63, R146 ;  /* 0x00000092003f7202 */ /* 0x000fce0000000f00 */
[----:B------:R-:W-:Y:S05]  /*4c70*/  WARPSYNC.COLLECTIVE R144, `(.L_x_3065) ;  /* 0x0000000090087348 */ /* 0x000fea0003c00000 */
[----:B------:R0:W1:Y:S02]  /*4c80*/  SHFL.BFLY P3, R146, R163, R148, R165 ;  /* 0x0c000094a3927389 */ /* 0x00006400000600a5 */
[----:B01----:R-:W-:Y:S05]  /*4c90*/  ENDCOLLECTIVE ;  /* 0x000000000000791b */ /* 0x003fea0003800000 */
.L_x_3065:
[----:B------:R-:W-:-:S05]  /*4ca0*/  FADD.FTZ R61, R76, R63 ;  /* 0x0000003f4c3d7221 */ /* 0x000fca0000010000 */
[----:B------:R-:W-:Y:S02]  /*4cb0*/  MOV R163, R61 ;  /* 0x0000003d00a37202 */ /* 0x000fe40000000f00 */
[----:B------:R-:W-:-:S07]  /*4cc0*/  MOV R63, R146 ;  /* 0x00000092003f7202 */ /* 0x000fce0000000f00 */
[----:B------:R-:W-:Y:S05]  /*4cd0*/  WARPSYNC.COLLECTIVE R144, `(.L_x_3066) ;  /* 0x0000000090087348 */ /* 0x000fea0003c00000 */
[----:B------:R0:W1:Y:S02]  /*4ce0*/  SHFL.BFLY P3, R146, R163, R148, R165 ;  /* 0x0c000094a3927389 */ /* 0x00006400000600a5 */
[----:B01----:R-:W-:Y:S05]  /*4cf0*/  ENDCOLLECTIVE ;  /* 0x000000000000791b */ /* 0x003fea0003800000 */
.L_x_3066:
[----:B------:R-:W-:Y:S01]  /*4d00*/  MOV R62, R146 ;  /* 0x00000092003e7202 */ /* 0x000fe20000000f00 */
[----:B------:R-:W-:Y:S06]  /*4d10*/  BRA `(.L_x_3067) ;  /* 0xffffffc400907947 */ /* 0x000fec000383ffff */
.L_x_3068:
        /* <DEDUP_REMOVED lines=14> */
.L_x_11213:


//--------------------- .text._ZN10layer_norm13ln_bwd_kernelINS_13Kernel_traitsI13__nv_bfloat16S2_fS2_fjLj512ELj1ELj4ELj1ELj16ENS_18Kernel_traits_baseILj512ES2_S2_fS2_fjLj128EEEEELb0ELb1ELb1ELb0EEEvNS_9BwdParamsE --------------------------
	.section	.text._ZN10layer_norm13ln_bwd_kernelINS_13Kernel_traitsI13__nv_bfloat16S2_fS2_fjLj512ELj1ELj4ELj1ELj16ENS_18Kernel_traits_baseILj512ES2_S2_fS2_fjLj128EEEEELb0ELb1ELb1ELb0EEEvNS_9BwdParamsE,"ax",@progbits
	.align	128
        .global         _ZN10layer_norm13ln_bwd_kernelINS_13Kernel_traitsI13__nv_bfloat16S2_fS2_fjLj512ELj1ELj4ELj1ELj16ENS_18Kernel_traits_baseILj512ES2_S2_fS2_fjLj128EEEEELb0ELb1ELb1ELb0EEEvNS_9BwdParamsE
        .type           _ZN10layer_norm13ln_bwd_kernelINS_13Kernel_traitsI13__nv_bfloat16S2_fS2_fjLj512ELj1ELj4ELj1ELj16ENS_18Kernel_traits_baseILj512ES2_S2_fS2_fjLj128EEEEELb0ELb1ELb1ELb0EEEvNS_9BwdParamsE,@function
        .size           _ZN10layer_norm13ln_bwd_kernelINS_13Kernel_traitsI13__nv_bfloat16S2_fS2_fjLj512ELj1ELj4ELj1ELj16ENS_18Kernel_traits_baseILj512ES2_S2_fS2_fjLj128EEEEELb0ELb1ELb1ELb0EEEvNS_9BwdParamsE,(.L_x_11214 - _ZN10layer_norm13ln_bwd_kernelINS_13Kernel_traitsI13__nv_bfloat16S2_fS2_fjLj512ELj1ELj4ELj1ELj16ENS_18Kernel_traits_baseILj512ES2_S2_fS2_fjLj128EEEEELb0ELb1ELb1ELb0EEEvNS_9BwdParamsE)
        .other          _ZN10layer_norm13ln_bwd_kernelINS_13Kernel_traitsI13__nv_bfloat16S2_fS2_fjLj512ELj1ELj4ELj1ELj16ENS_18Kernel_traits_baseILj512ES2_S2_fS2_fjLj128EEEEELb0ELb1ELb1ELb0EEEvNS_9BwdParamsE,@"STO_CUDA_ENTRY STV_DEFAULT"
_ZN10layer_norm13ln_bwd_kernelINS_13Kernel_traitsI13__nv_bfloat16S2_fS2_fjLj512ELj1ELj4ELj1ELj16ENS_18Kernel_traits_baseILj512ES2_S2_fS2_fjLj128EEEEELb0ELb1ELb1ELb0EEEvNS_9BwdParamsE:
.text._ZN10layer_norm13ln_bwd_kernelINS_13Kernel_traitsI13__nv_bfloat16S2_fS2_fjLj512ELj1ELj4ELj1ELj16ENS_18Kernel_traits_baseILj512ES2_S2_fS2_fjLj128EEEEELb0ELb1ELb1ELb0EEEvNS_9BwdParamsE:
        /* <DEDUP_REMOVED lines=23> */
[----:B--2---:R-:W-:-:S05]  /*0170*/  @P0 IMAD.WIDE.U32 R4, R13, 0x10, R4 ;  /* 0x000000100d040825 */ /* 0x004fca00078e0004 */
        /* <DEDUP_REMOVED lines=9> */
[----:B--2---:R-:W-:Y:S01]  /*0210*/  SHF.R.U32.HI R4, RZ, 0x5, R12 ;  /* 0x00000005ff047819 */ /* 0x004fe2000001160c */
        /* <DEDUP_REMOVED lines=64> */
.L_x_3150:
[----:B0-----:R-:W0:Y:S08]  /*0620*/  LDC.64 R12, c[0x0][0x3f8] ;  /* 0x0000fe00ff0c7b82 */ /* 0x001e300000000a00 */
[----:B------:R-:W1:Y:S08]  /*0630*/  LDC.64 R112, c[0x0][0x3c8] ;  /* 0x0000f200ff707b82 */ /* 0x000e700000000a00 */
[----:B------:R-:W2:Y:S01]  /*0640*/  LDC.64 R114, c[0x0][0x3f0] ;  /* 0x0000fc00ff727b82 */ /* 0x000ea20000000a00 */
[----:B0-----:R-:W-:-:S06]  /*0650*/  IMAD.WIDE R12, R4, 0x4, R12 ;  /* 0x00000004040c7825 */ /* 0x001fcc00078e020c */
[----:B------:R-:W3:Y:S01]  /*0660*/  LDG.E R13, desc[UR6][R12.64] ;  /* 0x000000060c0d7981 */ /* 0x000ee2000c1e1900 */
[----:B-1----:R-:W-:-:S04]  /*0670*/  IMAD.WIDE R112, R4, 0x4, R112 ;  /* 0x0000000404707825 */ /* 0x002fc800078e0270 */
[----:B--2---:R-:W-:Y:S01]  /*0680*/  IMAD.WIDE R114, R4, 0x4, R114 ;  /* 0x0000000404727825 */ /* 0x004fe200078e0272 */
[----:B-----5:R0:W5:Y:S04]  /*0690*/  LDG.E R12, desc[UR6][R112.64] ;  /* 0x00000006700c7981 */ /* 0x020168000c1e1900 */
[----:B------:R0:W5:Y:S01]  /*06a0*/  LDG.E R161, desc[UR6][R114.64] ;  /* 0x0000000672a17981 */ /* 0x000162000c1e1900 */
[----:B------:R-:W-:Y:S01]  /*06b0*/  BSSY.RECONVERGENT B0, `(.L_x_3070) ;  /* 0x00000ec000007945 */ /* 0x000fe20003800200 */
[----:B------:R-:W-:Y:S02]  /*06c0*/  CS2R R154, SRZ ;  /* 0x00000000009a7805 */ /* 0x000fe4000001ff00 */
[----:B---3--:R-:W-:-:S13]  /*06d0*/  ISETP.GE.AND P1, PT, R13, 0x1, PT ;  /* 0x000000010d00780c */ /* 0x008fda0003f26270 */
[----:B0-----:R-:W-:Y:S05]  /*06e0*/  @!P1 BRA `(.L_x_3071) ;  /* 0x0000000c00489947 */ /* 0x001fea0003800000 */
[----:B------:R-:W0:Y:S02]  /*06f0*/  LDC.64 R112, c[0x0][0x3c0] ;  /* 0x0000f000ff707b82 */ /* 0x000e240000000a00 */
[----:B0-----:R-:W-:-:S06]  /*0700*/  IMAD.WIDE R112, R4, 0x4, R112 ;  /* 0x0000000404707825 */ /* 0x001fcc00078e0270 */
[----:B------:R-:W2:Y:S01]  /*0710*/  LDG.E R112, desc[UR6][R112.64] ;  /* 0x0000000670707981 */ /* 0x000ea2000c1e1900 */
[----:B------:R-:W-:Y:S01]  /*0720*/  MOV R2, UR13 ;  /* 0x0000000d00027c02 */ /* 0x000fe20008000f00 */
[----:B------:R-:W-:Y:S01]  /*0730*/  BSSY.RECONVERGENT B1, `(.L_x_3072) ;  /* 0x000006e000017945 */ /* 0x000fe20003800200 */
[----:B------:R-:W-:Y:S01]  /*0740*/  IADD3 R115, PT, PT, R13, -0x1, RZ ;  /* 0xffffffff0d737810 */ /* 0x000fe20007ffe0ff */
[----:B------:R-:W0:Y:S01]  /*0750*/  S2R R118, SR_TID.X ;  /* 0x0000000000767919 */ /* 0x000e220000002100 */
[----:B------:R-:W-:Y:S01]  /*0760*/  ISETP.GE.U32.AND P2, PT, R3, 0x20, PT ;  /* 0x000000200300780c */ /* 0x000fe20003f46070 */
[-C--:B------:R-:W-:Y:S01]  /*0770*/  IMAD R114, R4, R2.reuse, RZ ;  /* 0x0000000204727224 */ /* 0x080fe200078e02ff */
[----:B------:R-:W-:Y:S01]  /*0780*/  ISETP.NE.AND P0, PT, RZ, UR8, PT ;  /* 0x00000008ff007c0c */ /* 0x000fe2000bf05270 */
[----:B------:R-:W-:Y:S01]  /*0790*/  IMAD R116, R115, R2, RZ ;  /* 0x0000000273747224 */ /* 0x000fe200078e02ff */
[----:B------:R-:W-:Y:S02]  /*07a0*/  ISETP.GE.U32.AND P3, PT, R3, 0x40, PT ;  /* 0x000000400300780c */ /* 0x000fe40003f66070 */
[----:B------:R-:W-:-:S02]  /*07b0*/  CS2R R154, SRZ ;  /* 0x00000000009a7805 */ /* 0x000fc4000001ff00 */
[----:B------:R-:W-:Y:S02]  /*07c0*/  SHF.R.S32.HI R115, RZ, 0x1f, R114 ;  /* 0x0000001fff737819 */ /* 0x000fe40000011472 */
[----:B------:R-:W-:Y:S02]  /*07d0*/  SHF.R.S32.HI R117, RZ, 0x1f, R116 ;  /* 0x0000001fff757819 */ /* 0x000fe40000011474 */
[----:B------:R-:W-:Y:S02]  /*07e0*/  LEA.HI R115, R115, R114, RZ, 0x3 ;  /* 0x0000007273737211 */ /* 0x000fe400078f18ff */
[----:B------:R-:W-:Y:S02]  /*07f0*/  LEA.HI R117, R117, R116, RZ, 0x3 ;  /* 0x0000007475757211 */ /* 0x000fe400078f18ff */
        /* <DEDUP_REMOVED lines=15> */
[----:B------:R-:W0:Y:S02]  /*08f0*/  @P0 LDC.64 R8, c[0x0][0x438] ;  /* 0x00010e00ff080b82 */ /* 0x000e240000000a00 */
[----:B0-----:R-:W-:-:S05]  /*0900*/  @P0 IMAD.WIDE.U32 R8, R151, 0x20, R8 ;  /* 0x0000002097080825 */ /* 0x001fca00078e0008 */
[----:B------:R-:W5:Y:S04]  /*0910*/  @P0 LDG.E.128 R80, desc[UR6][R8.64] ;  /* 0x0000000608500981 */ /* 0x000f68000c1e1d00 */
[----:B------:R0:W5:Y:S02]  /*0920*/  @P0 LDG.E.128 R84, desc[UR6][R8.64+0x10] ;  /* 0x0000100608540981 */ /* 0x000164000c1e1d00 */
[----:B0-----:R-:W-:Y:S01]  /*0930*/  SHF.L.U32 R9, R25, 0x10, RZ ;  /* 0x0000001019097819 */ /* 0x001fe200000006ff */
[----:B------:R-:W-:Y:S01]  /*0940*/  IMAD.U32 R140, R163, 0x10000, RZ ;  /* 0x00010000a38c7824 */ /* 0x000fe200078e00ff */
[----:B------:R-:W-:Y:S02]  /*0950*/  SHF.L.U32 R138, R164, 0x10, RZ ;  /* 0x00000010a48a7819 */ /* 0x000fe400000006ff */
[----:B------:R-:W-:-:S02]  /*0960*/  SHF.L.U32 R145, R165, 0x10, RZ ;  /* 0x00000010a5917819 */ /* 0x000fc400000006ff */
[----:B------:R-:W-:Y:S02]  /*0970*/  IADD3 R157, PT, PT, R157, 0x20, RZ ;  /* 0x000000209d9d7810 */ /* 0x000fe40007ffe0ff */
[----:B------:R-:W-:Y:S01]  /*0980*/  IADD3 R151, PT, PT, R151, 0x20, RZ ;  /* 0x0000002097977810 */ /* 0x000fe20007ffe0ff */
[C---:B--2---:R-:W-:Y:S01]  /*0990*/  FADD.FTZ R7, -R150.reuse, R112 ;  /* 0x0000007096077221 */ /* 0x044fe20000010100 */
[----:B------:R-:W-:-:S03]  /*09a0*/  FADD.FTZ R15, -R150, R114 ;  /* 0x00000072960f7221 */ /* 0x000fc60000010100 */
[----:B-----5:R-:W-:Y:S01]  /*09b0*/  FMUL.FTZ R0, R12, R7 ;  /* 0x000000070c007220 */ /* 0x020fe20000410000 */
[----:B------:R-:W-:Y:S02]  /*09c0*/  SHF.L.U32 R7, R24, 0x10, RZ ;  /* 0x0000001018077819 */ /* 0x000fe400000006ff */
[----:B---3--:R-:W-:Y:S01]  /*09d0*/  SHF.L.U32 R11, R116, 0x10, RZ ;  /* 0x00000010740b7819 */ /* 0x008fe200000006ff */
[----:B------:R-:W-:-:S04]  /*09e0*/  FMUL.FTZ R8, R12, R15 ;  /* 0x0000000f0c087220 */ /* 0x000fc80000410000 */
[----:B------:R-:W-:Y:S01]  /*09f0*/  FADD.FTZ R52, R52, R11 ;  /* 0x0000000b34347221 */ /* 0x000fe20000010000 */
[-C--:B------:R-:W-:Y:S01]  /*0a00*/  FFMA.FTZ R40, R0, R11.reuse, R40 ;  /* 0x0000000b00287223 */ /* 0x080fe20000010028 */
[----:B------:R-:W-:Y:S01]  /*0a10*/  FMUL.FTZ R7, R7, R11 ;  /* 0x0000000b07077220 */ /* 0x000fe20000410000 */
[----:B------:R-:W-:Y:S01]  /*0a20*/  SHF.L.U32 R11, R117, 0x10, RZ ;  /* 0x00000010750b7819 */ /* 0x000fe200000006ff */
[C---:B----4-:R-:W-:Y:S01]  /*0a30*/  FADD.FTZ R15, -R150.reuse, R120 ;  /* 0x00000078960f7221 */ /* 0x050fe20000010100 */
[----:B------:R-:W-:-:S03]  /*0a40*/  FADD.FTZ R125, -R150, R122 ;  /* 0x0000007a967d7221 */ /* 0x000fc60000010100 */
[----:B------:R-:W-:Y:S01]  /*0a50*/  FADD.FTZ R54, R54, R11 ;  /* 0x0000000b36367221 */ /* 0x000fe20000010000 */
[-C--:B------:R-:W-:Y:S01]  /*0a60*/  FFMA.FTZ R42, R8, R11.reuse, R42 ;  /* 0x0000000b082a7223 */ /* 0x080fe2000001002a */
[----:B------:R-:W-:Y:S01]  /*0a70*/  FMUL.FTZ R9, R9, R11 ;  /* 0x0000000b09097220 */ /* 0x000fe20000410000 */
[----:B------:R-:W-:Y:S01]  /*0a80*/  FMUL.FTZ R10, R12, R15 ;  /* 0x0000000f0c0a7220 */ /* 0x000fe20000410000 */
[----:B------:R-:W-:Y:S02]  /*0a90*/  SHF.L.U32 R15, R118, 0x10, RZ ;  /* 0x00000010760f7819 */ /* 0x000fe400000006ff */
[----:B------:R-:W-:Y:S01]  /*0aa0*/  SHF.L.U32 R11, R26, 0x10, RZ ;  /* 0x000000101a0b7819 */ /* 0x000fe200000006ff */
[----:B------:R-:W-:Y:S01]  /*0ab0*/  FMUL.FTZ R14, R12, R125 ;  /* 0x0000007d0c0e7220 */ /* 0x000fe20000410000 */
[----:B------:R-:W-:Y:S01]  /*0ac0*/  SHF.L.U32 R125, R27, 0x10, RZ ;  /* 0x000000101b7d7819 */ /* 0x000fe200000006ff */
[----:B------:R-:W-:Y:S01]  /*0ad0*/  FADD.FTZ R56, R56, R15 ;  /* 0x0000000f38387221 */ /* 0x000fe20000010000 */
[-C--:B------:R-:W-:Y:S01]  /*0ae0*/  FFMA.FTZ R44, R10, R15.reuse, R44 ;  /* 0x0000000f0a2c7223 */ /* 0x080fe2000001002c */
[----:B------:R-:W-:Y:S01]  /*0af0*/  FMUL.FTZ R11, R11, R15 ;  /* 0x0000000f0b0b7220 */ /* 0x000fe20000410000 */
[----:B------:R-:W-:-:S02]  /*0b00*/  SHF.L.U32 R15, R119, 0x10, RZ ;  /* 0x00000010770f7819 */ /* 0x000fc400000006ff */
[----:B------:R-:W-:Y:S01]  /*0b10*/  PRMT R116, R116, 0x7632, R116 ;  /* 0x0000763274747816 */ /* 0x000fe20000000074 */
[----:B------:R-:W-:Y:S02]  /*0b20*/  FADD.FTZ R113, -R150, R113 ;  /* 0x0000007196717221 */ /* 0x000fe40000010100 */
[----:B------:R-:W-:Y:S01]  /*0b30*/  FADD.FTZ R58, R58, R15 ;  /* 0x0000000f3a3a7221 */ /* 0x000fe20000010000 */
[-C--:B------:R-:W-:Y:S01]  /*0b40*/  FFMA.FTZ R46, R14, R15.reuse, R46 ;  /* 0x0000000f0e2e7223 */ /* 0x080fe2000001002e */
[----:B------:R-:W-:Y:S01]  /*0b50*/  FMUL.FTZ R125, R125, R15 ;  /* 0x0000000f7d7d7220 */ /* 0x000fe20000410000 */
[----:B------:R-:W-:Y:S02]  /*0b60*/  SHF.L.U32 R116, R116, 0x10, RZ ;  /* 0x0000001074747819 */ /* 0x000fe400000006ff */
[----:B------:R-:W-:Y:S01]  /*0b70*/  SHF.L.U32 R15, R162, 0x10, RZ ;  /* 0x00000010a20f7819 */ /* 0x000fe200000006ff */
[----:B------:R-:W-:Y:S01]  /*0b80*/  FMUL.FTZ R124, R12, R113 ;  /* 0x000000710c7c7220 */ /* 0x000fe20000410000 */
[----:B------:R-:W-:Y:S01]  /*0b90*/  PRMT R117, R117, 0x7632, R117 ;  /* 0x0000763275757816 */ /* 0x000fe20000000075 */
[----:B------:R-:W-:Y:S01]  /*0ba0*/  FADD.FTZ R112, RZ, R7 ;  /* 0x00000007ff707221 */ /* 0x000fe20000010000 */
[----:B------:R-:W-:Y:S01]  /*0bb0*/  FFMA.FTZ R113, R0, R7, RZ ;  /* 0x0000000700717223 */ /* 0x000fe200000100ff */
[----:B------:R-:W-:Y:S01]  /*0bc0*/  FMUL.FTZ R15, R15, R116 ;  /* 0x000000740f0f7220 */ /* 0x000fe20000410000 */
[----:B------:R-:W-:Y:S01]  /*0bd0*/  FADD.FTZ R115, -R150, R115 ;  /* 0x0000007396737221 */ /* 0x000fe20000010100 */
[----:B------:R-:W-:-:S02]  /*0be0*/  SHF.L.U32 R117, R117, 0x10, RZ ;  /* 0x0000001075757819 */ /* 0x000fc400000006ff */
[----:B------:R-:W-:Y:S01]  /*0bf0*/  FADD.FTZ R112, R112, R15 ;  /* 0x0000000f70707221 */ /* 0x000fe20000010000 */
[----:B------:R-:W-:Y:S01]  /*0c00*/  FFMA.FTZ R113, R124, R15, R113 ;  /* 0x0000000f7c717223 */ /* 0x000fe20000010071 */
[----:B------:R-:W-:Y:S01]  /*0c10*/  FMUL.FTZ R134, R12, R115 ;  /* 0x000000730c867220 */ /* 0x000fe20000410000 */
[----:B------:R-:W-:Y:S01]  /*0c20*/  PRMT R118, R118, 0x7632, R118 ;  /* 0x0000763276767816 */ /* 0x000fe20000000076 */
[----:B------:R-:W-:Y:S01]  /*0c30*/  FMUL.FTZ R140, R140, R117 ;  /* 0x000000758c8c7220 */ /* 0x000fe20000410000 */
[----:B------:R-:W-:Y:S01]  /*0c40*/  FADD.FTZ R115, R112, R9 ;  /* 0x0000000970737221 */ /* 0x000fe20000010000 */
[----:B------:R-:W-:Y:S01]  /*0c50*/  FFMA.FTZ R113, R8, R9, R113 ;  /* 0x0000000908717223 */ /* 0x000fe20000010071 */
[----:B------:R-:W-:Y:S01]  /*0c60*/  SHF.L.U32 R118, R118, 0x10, RZ ;  /* 0x0000001076767819 */ /* 0x000fe200000006ff */
[----:B------:R-:W-:Y:S01]  /*0c70*/  FADD.FTZ R121, -R150, R121 ;  /* 0x0000007996797221 */ /* 0x000fe20000010100 */
[----:B------:R-:W-:Y:S01]  /*0c80*/  FADD.FTZ R112, R115, R140 ;  /* 0x0000008c73707221 */ /* 0x000fe20000010000 */
[----:B------:R-:W-:Y:S01]  /*0c90*/  FFMA.FTZ R113, R134, R140, R113 ;  /* 0x0000008c86717223 */ /* 0x000fe20000010071 */
[----:B------:R-:W-:Y:S01]  /*0ca0*/  PRMT R119, R119, 0x7632, R119 ;  /* 0x0000763277777816 */ /* 0x000fe20000000077 */
[----:B------:R-:W-:Y:S01]  /*0cb0*/  FMUL.FTZ R139, R12, R121 ;  /* 0x000000790c8b7220 */ /* 0x000fe20000410000 */
[----:B------:R-:W-:Y:S01]  /*0cc0*/  FADD.FTZ R115, R112, R11 ;  /* 0x0000000b70737221 */ /* 0x000fe20000010000 */
[----:B------:R-:W-:Y:S01]  /*0cd0*/  FMUL.FTZ R138, R138, R118 ;  /* 0x000000768a8a7220 */ /* 0x000fe20000410000 */
[----:B------:R-:W-:Y:S01]  /*0ce0*/  FFMA.FTZ R112, R10, R11, R113 ;  /* 0x0000000b0a707223 */ /* 0x000fe20000010071 */
[----:B------:R-:W-:Y:S01]  /*0cf0*/  FFMA.FTZ R41, R124, R116, R41 ;  /* 0x000000747c297223 */ /* 0x000fe20000010029 */
[----:B------:R-:W-:Y:S01]  /*0d00*/  FADD.FTZ R53, R53, R116 ;  /* 0x0000007435357221 */ /* 0x000fe20000010000 */
        /* <DEDUP_REMOVED lines=8> */
[----:B------:R-:W-:Y:S01]  /*0d90*/  FFMA.FTZ R43, R134, R117, R43 ;  /* 0x00000075862b7223 */ /* 0x000fe2000001002b */
[----:B------:R-:W-:Y:S01]  /*0da0*/  FADD.FTZ R55, R55, R117 ;  /* 0x0000007537377221 */ /* 0x000fe20000010000 */
[----:B------:R-:W-:Y:S01]  /*0db0*/  FADD.FTZ R57, R57, R118 ;  /* 0x0000007639397221 */ /* 0x000fe20000010000 */
[----:B------:R-:W-:Y:S01]  /*0dc0*/  FFMA.FTZ R45, R139, R118, R45 ;  /* 0x000000768b2d7223 */ /* 0x000fe2000001002d */
[----:B------:R-:W-:Y:S01]  /*0dd0*/  FADD.FTZ R59, R59, R116 ;  /* 0x000000743b3b7221 */ /* 0x000fe20000010000 */
[----:B------:R-:W-:Y:S01]  /*0de0*/  FFMA.FTZ R47, R144, R116, R47 ;  /* 0x00000074902f7223 */ /* 0x000fe2000001002f */
[----:B------:R-:W-:Y:S01]  /*0df0*/  FADD.FTZ R154, R114, R145 ;  /* 0x00000091729a7221 */ /* 0x000fe20000010000 */
[----:B------:R-:W-:-:S07]  /*0e00*/  FFMA.FTZ R155, R144, R145, R113 ;  /* 0x00000091909b7223 */ /* 0x000fce0000010071 */
.L_x_3073:
[----:B------:R-:W-:Y:S05]  /*0e10*/  BSYNC.RECONVERGENT B1 ;  /* 0x0000000000017941 */ /* 0x000fea0003800200 */
.L_x_3072:
        /* <DEDUP_REMOVED lines=11> */
[----:B------:R-:W-:Y:S01]  /*0ed0*/  PRMT R128, R32, 0x7632, R128 ;  /* 0x0000763220807816 */ /* 0x000fe20000000080 */
[----:B0-----:R-:W-:-:S05]  /*0ee0*/  @P0 IMAD.WIDE.U32 R126, R151, 0x20, R126 ;  /* 0x00000020977e0825 */ /* 0x001fca00078e007e */
[----:B------:R-:W5:Y:S04]  /*0ef0*/  @P0 LDG.E.128 R20, desc[UR6][R126.64] ;  /* 0x000000067e140981 */ /* 0x000f68000c1e1d00 */
[----:B------:R0:W5:Y:S01]  /*0f00*/  @P0 LDG.E.128 R16, desc[UR6][R126.64+0x10] ;  /* 0x000010067e100981 */ /* 0x000162000c1e1d00 */
[----:B------:R-:W-:Y:S02]  /*0f10*/  SHF.L.U32 R136, R32, 0x10, RZ ;  /* 0x0000001020887819 */ /* 0x000fe400000006ff */
[----:B------:R-:W-:Y:S02]  /*0f20*/  PRMT R133, R35, 0x7632, R133 ;  /* 0x0000763223857816 */ /* 0x000fe40000000085 */
[----:B------:R-:W-:Y:S02]  /*0f30*/  SHF.L.U32 R143, R33, 0x10, RZ ;  /* 0x00000010218f7819 */ /* 0x000fe400000006ff */
[----:B------:R-:W-:-:S02]  /*0f40*/  SHF.L.U32 R133, R133, 0x10, RZ ;  /* 0x0000001085857819 */ /* 0x000fc400000006ff */
[----:B------:R-:W-:Y:S02]  /*0f50*/  SHF.L.U32 R141, R34, 0x10, RZ ;  /* 0x00000010228d7819 */ /* 0x000fe400000006ff */
[----:B------:R-:W-:Y:S01]  /*0f60*/  SHF.L.U32 R147, R35, 0x10, RZ ;  /* 0x0000001023937819 */ /* 0x000fe200000006ff */
[C---:B--2---:R-:W-:Y:S01]  /*0f70*/  FADD.FTZ R135, -R150.reuse, R112 ;  /* 0x0000007096877221 */ /* 0x044fe20000010100 */
[C---:B------:R-:W-:Y:S01]  /*0f80*/  FADD.FTZ R129, -R150.reuse, R113 ;  /* 0x0000007196817221 */ /* 0x040fe20000010100 */
[----:B------:R-:W-:Y:S01]  /*0f90*/  FADD.FTZ R137, -R150, R114 ;  /* 0x0000007296897221 */ /* 0x000fe20000010100 */
[----:B------:R-:W-:Y:S02]  /*0fa0*/  SHF.L.U32 R114, R128, 0x10, RZ ;  /* 0x0000001080727819 */ /* 0x000fe400000006ff */
[----:B---3--:R-:W-:Y:S01]  /*0fb0*/  PRMT R112, R116, 0x7632, R112 ;  /* 0x0000763274707816 */ /* 0x008fe20000000070 */
[----:B0----5:R-:W-:-:S03]  /*0fc0*/  FMUL.FTZ R126, R12, R129 ;  /* 0x000000810c7e7220 */ /* 0x021fc60000410000 */
[----:B------:R-:W-:Y:S01]  /*0fd0*/  SHF.L.U32 R112, R112, 0x10, RZ ;  /* 0x0000001070707819 */ /* 0x000fe200000006ff */
[----:B------:R-:W-:Y:S01]  /*0fe0*/  FADD.FTZ R131, -R150, R115 ;  /* 0x0000007396837221 */ /* 0x000fe20000010100 */
[----:B------:R-:W-:-:S03]  /*0ff0*/  PRMT R129, R33, 0x7632, R129 ;  /* 0x0000763221817816 */ /* 0x000fc60000000081 */
[-C--:B------:R-:W-:Y:S01]  /*1000*/  FMUL.FTZ R127, R114, R112.reuse ;  /* 0x00000070727f7220 */ /* 0x080fe20000410000 */
[----:B------:R-:W-:Y:S01]  /*1010*/  FFMA.FTZ R61, R126, R112, R61 ;  /* 0x000000707e3d7223 */ /* 0x000fe2000001003d */
[--C-:B------:R-:W-:Y:S01]  /*1020*/  FADD.FTZ R93, R93, R112.reuse ;  /* 0x000000705d5d7221 */ /* 0x100fe20000010000 */
[----:B------:R-:W-:Y:S01]  /*1030*/  PRMT R112, R117, 0x7632, R112 ;  /* 0x0000763275707816 */ /* 0x000fe20000000070 */
[----:B------:R-:W-:Y:S01]  /*1040*/  FMUL.FTZ R128, R12, R131 ;  /* 0x000000830c807220 */ /* 0x000fe20000410000 */
[----:B------:R-:W-:Y:S02]  /*1050*/  SHF.L.U32 R129, R129, 0x10, RZ ;  /* 0x0000001081817819 */ /* 0x000fe400000006ff */
[----:B------:R-:W-:Y:S01]  /*1060*/  SHF.L.U32 R112, R112, 0x10, RZ ;  /* 0x0000001070707819 */ /* 0x000fe200000006ff */
[----:B----4-:R-:W-:Y:S01]  /*1070*/  FADD.FTZ R121, -R150, R121 ;  /* 0x0000007996797221 */ /* 0x010fe20000010100 */
        /* <DEDUP_REMOVED lines=8> */
[----:B------:R-:W-:Y:S02]  /*1100*/  IMAD.U32 R121, R116, 0x10000, RZ ;  /* 0x0001000074797824 */ /* 0x000fe400078e00ff */
[----:B------:R-:W-:-:S02]  /*1110*/  FADD.FTZ R123, -R150, R123 ;  /* 0x0000007b967b7221 */ /* 0x000fc40000010100 */
[-C--:B------:R-:W-:Y:S01]  /*1120*/  FMUL.FTZ R131, R131, R112.reuse ;  /* 0x0000007083837220 */ /* 0x080fe20000410000 */
[----:B------:R-:W-:Y:S01]  /*1130*/  FFMA.FTZ R49, R130, R112, R49 ;  /* 0x0000007082317223 */ /* 0x000fe20000010031 */
[--C-:B------:R-:W-:Y:S01]  /*1140*/  FADD.FTZ R101, R101, R112.reuse ;  /* 0x0000007065657221 */ /* 0x100fe20000010000 */
[----:B------:R-:W-:Y:S01]  /*1150*/  PRMT R112, R119, 0x7632, R112 ;  /* 0x0000763277707816 */ /* 0x000fe20000000070 */
[----:B------:R-:W-:Y:S01]  /*1160*/  FMUL.FTZ R135, R12, R135 ;  /* 0x000000870c877220 */ /* 0x000fe20000410000 */
[----:B------:R-:W-:Y:S01]  /*1170*/  FMUL.FTZ R136, R136, R121 ;  /* 0x0000007988887220 */ /* 0x000fe20000410000 */
[----:B------:R-:W-:Y:S01]  /*1180*/  FMUL.FTZ R132, R12, R123 ;  /* 0x0000007b0c847220 */ /* 0x000fe20000410000 */
[----:B------:R-:W-:Y:S02]  /*1190*/  SHF.L.U32 R112, R112, 0x10, RZ ;  /* 0x0000001070707819 */ /* 0x000fe400000006ff */
[----:B------:R-:W-:Y:S01]  /*11a0*/  SHF.L.U32 R117, R117, 0x10, RZ ;  /* 0x0000001075757819 */ /* 0x000fe200000006ff */
[----:B------:R-:W-:Y:S01]  /*11b0*/  FADD.FTZ R154, R154, R136 ;  /* 0x000000889a9a7221 */ /* 0x000fe20000010000 */
[----:B------:R-:W-:Y:S01]  /*11c0*/  FFMA.FTZ R155, R135, R136, R155 ;  /* 0x00000088879b7223 */ /* 0x000fe2000001009b */
[----:B------:R-:W-:Y:S01]  /*11d0*/  FADD.FTZ R113, -R150, R120 ;  /* 0x0000007896717221 */ /* 0x000fe20000010100 */
[-C--:B------:R-:W-:Y:S01]  /*11e0*/  FMUL.FTZ R133, R133, R112.reuse ;  /* 0x0000007085857220 */ /* 0x080fe20000410000 */
        /* <DEDUP_REMOVED lines=34> */
.L_x_3071:
        /* <DEDUP_REMOVED lines=22> */
.L_x_3074:
[----:B------:R-:W-:Y:S05]  /*1570*/  BSYNC.RECONVERGENT B0 ;  /* 0x0000000000007941 */ /* 0x000fea0003800200 */
.L_x_3070:
        /* <DEDUP_REMOVED lines=21> */
.L_x_3168:
        /* <DEDUP_REMOVED lines=20> */
.L_x_3079:
[----:B------:R-:W-:Y:S05]  /*1810*/  BSYNC.RECONVERGENT B1 ;  /* 0x0000000000017941 */ /* 0x000fea0003800200 */
.L_x_3078:
        /* <DEDUP_REMOVED lines=13> */
[----:B------:R-:W-:Y:S01]  /*18f0*/  FADD.FTZ R113, R7, -R112 ;  /* 0x8000007007717221 */ /* 0x000fe20000010000 */
[----:B------:R-:W-:-:S03]  /*1900*/  IMAD.U32 R112, R28, 0x10000, RZ ;  /* 0x000100001c707824 */ /* 0x000fc600078e00ff */
[----:B------:R-:W-:-:S05]  /*1910*/  FMUL.FTZ R113, R12, R113 ;  /* 0x000000710c717220 */ /* 0x000fca0000410000 */
[----:B------:R-:W-:-:S05]  /*1920*/  FSEL R113, R113, RZ, P0 ;  /* 0x000000ff71717208 */ /* 0x000fca0000000000 */
[----:B------:R-:W-:-:S04]  /*1930*/  FMUL.FTZ R113, R113, UR12 ;  /* 0x0000000c71717c20 */ /* 0x000fc80008410000 */
[----:B------:R-:W-:Y:S01]  /*1940*/  FMUL.FTZ R114, R113, R112 ;  /* 0x0000007071727220 */ /* 0x000fe20000410000 */
[----:B-----5:R-:W-:-:S04]  /*1950*/  SHF.L.U32 R112, R104, 0x10, RZ ;  /* 0x0000001068707819 */ /* 0x020fc800000006ff */
[----:B------:R-:W-:Y:S01]  /*1960*/  F2FP.BF16.F32.PACK_AB R114, RZ, R114 ;  /* 0x00000072ff72723e */ /* 0x000fe200000010ff */
[----:B------:R-:W-:-:S03]  /*1970*/  FFMA.FTZ R64, R113, R112, R64 ;  /* 0x0000007071407223 */ /* 0x000fc60000010040 */
[----:B------:R-:W-:-:S07]  /*1980*/  PRMT R108, R114, 0x7610, R108 ;  /* 0x00007610726c7816 */ /* 0x000fce000000006c */
.L_x_3084:
[----:B------:R-:W-:Y:S05]  /*1990*/  BSYNC.RECONVERGENT B2 ;  /* 0x0000000000027941 */ /* 0x000fea0003800200 */
.L_x_3083:
        /* <DEDUP_REMOVED lines=9> */
[----:B-----5:R-:W-:-:S03]  /*1a30*/  PRMT R113, R104, 0x7632, R113 ;  /* 0x0000763268717816 */ /* 0x020fc60000000071 */
[----:B------:R-:W-:Y:S01]  /*1a40*/  FMUL.FTZ R115, R112, R115 ;  /* 0x0000007370737220 */ /* 0x000fe20000410000 */
[----:B------:R-:W-:-:S04]  /*1a50*/  SHF.L.U32 R113, R113, 0x10, RZ ;  /* 0x0000001071717819 */ /* 0x000fc800000006ff */
[----:B------:R-:W-:Y:S01]  /*1a60*/  F2FP.BF16.F32.PACK_AB R115, RZ, R115 ;  /* 0x00000073ff73723e */ /* 0x000fe200000010ff */
[----:B------:R-:W-:-:S03]  /*1a70*/  FFMA.FTZ R65, R112, R113, R65 ;  /* 0x0000007170417223 */ /* 0x000fc60000010041 */
[----:B------:R-:W-:-:S07]  /*1a80*/  PRMT R108, R108, 0x5410, R115 ;  /* 0x000054106c6c7816 */ /* 0x000fce0000000073 */
.L_x_3086:
[----:B------:R-:W-:Y:S05]  /*1a90*/  BSYNC.RECONVERGENT B2 ;  /* 0x0000000000027941 */ /* 0x000fea0003800200 */
.L_x_3085:
[----:B------:R-:W-:Y:S04]  /*1aa0*/  BSSY.RECONVERGENT B2, `(.L_x_3087) ;  /* 0x000000e000027945 */ /* 0x000fe80003800200 */
[----:B------:R-:W-:Y:S05]  /*1ab0*/  @!P2 BRA `(.L_x_3088) ;  /* 0x000000000030a947 */ /* 0x000fea0003800000 */
[----:B------:R-:W-:Y:S01]  /*1ac0*/  FFMA.FTZ R112, R8, R117, R119 ;  /* 0x0000007508707223 */ /* 0x000fe20000010077 */
[----:B------:R-:W-:-:S03]  /*1ad0*/  ISETP.GT.AND P0, PT, R13, RZ, PT ;  /* 0x000000ff0d00720c */ /* 0x000fc60003f04270 */
[----:B------:R-:W-:Y:S01]  /*1ae0*/  FADD.FTZ R113, R9, -R112 ;  /* 0x8000007009717221 */ /* 0x000fe20000010000 */
[----:B------:R-:W-:-:S03]  /*1af0*/  SHF.L.U32 R112, R29, 0x10, RZ ;  /* 0x000000101d707819 */ /* 0x000fc600000006ff */
        /* <DEDUP_REMOVED lines=8> */
.L_x_3088:
[----:B------:R-:W-:Y:S05]  /*1b80*/  BSYNC.RECONVERGENT B2 ;  /* 0x0000000000027941 */ /* 0x000fea0003800200 */
.L_x_3087:
        /* <DEDUP_REMOVED lines=15> */
.L_x_3090:
[----:B------:R-:W-:Y:S05]  /*1c80*/  BSYNC.RECONVERGENT B2 ;  /* 0x0000000000027941 */ /* 0x000fea0003800200 */
.L_x_3089:
        /* <DEDUP_REMOVED lines=14> */
.L_x_3092:
[----:B------:R-:W-:Y:S05]  /*1d70*/  BSYNC.RECONVERGENT B2 ;  /* 0x0000000000027941 */ /* 0x000fea0003800200 */
.L_x_3091:
        /* <DEDUP_REMOVED lines=15> */
.L_x_3094:
[----:B------:R-:W-:Y:S05]  /*1e70*/  BSYNC.RECONVERGENT B2 ;  /* 0x0000000000027941 */ /* 0x000fea0003800200 */
.L_x_3093:
        /* <DEDUP_REMOVED lines=14> */
.L_x_3096:
[----:B------:R-:W-:Y:S05]  /*1f60*/  BSYNC.RECONVERGENT B2 ;  /* 0x0000000000027941 */ /* 0x000fea0003800200 */
.L_x_3095:
        /* <DEDUP_REMOVED lines=9> */
[----:B------:R-:W-:Y:S02]  /*2000*/  FMUL.FTZ R115, R112, R115 ;  /* 0x0000007370737220 */ /* 0x000fe40000410000 */
[----:B------:R-:W-:-:S03]  /*2010*/  IMAD.U32 R113, R113, 0x10000, RZ ;  /* 0x0001000071717824 */ /* 0x000fc600078e00ff */
[----:B------:R-:W-:Y:S01]  /*2020*/  F2FP.BF16.F32.PACK_AB R115, RZ, R115 ;  /* 0x00000073ff73723e */ /* 0x000fe200000010ff */
[----:B------:R-:W-:-:S03]  /*2030*/  FFMA.FTZ R71, R112, R113, R71 ;  /* 0x0000007170477223 */ /* 0x000fc60000010047 */
[----:B------:R-:W-:Y:S01]  /*2040*/  PRMT R111, R111, 0x5410, R115 ;  /* 0x000054106f6f7816 */ /* 0x000fe20000000073 */
[----:B------:R-:W-:Y:S06]  /*2050*/  BRA `(.L_x_3097) ;  /* 0x0000001400947947 */ /* 0x000fec0003800000 */
.L_x_3082:
[-CC-:B------:R-:W-:Y:S01]  /*2060*/  FFMA.FTZ R88, R14, R117.reuse, R119.reuse ;  /* 0x000000750e587223 */ /* 0x180fe20000010077 */
[-CC-:B------:R-:W-:Y:S01]  /*2070*/  FFMA.FTZ R90, R10, R117.reuse, R119.reuse ;  /* 0x000000750a5a7223 */ /* 0x180fe20000010077 */
[-CC-:B------:R-:W-:Y:S01]  /*2080*/  FFMA.FTZ R96, R8, R117.reuse, R119.reuse ;  /* 0x0000007508607223 */ /* 0x180fe20000010077 */
[-CC-:B------:R-:W-:Y:S01]  /*2090*/  FFMA.FTZ R91, R139, R117.reuse, R119.reuse ;  /* 0x000000758b5b7223 */ /* 0x180fe20000010077 */
[----:B------:R-:W-:Y:S01]  /*20a0*/  FADD.FTZ R89, R125, -R88 ;  /* 0x800000587d597221 */ /* 0x000fe20000010000 */
[----:B------:R-:W-:Y:S01]  /*20b0*/  FADD.FTZ R97, R11, -R90 ;  /* 0x8000005a0b617221 */ /* 0x000fe20000010000 */
[----:B------:R-:W-:Y:S01]  /*20c0*/  FADD.FTZ R113, R9, -R96 ;  /* 0x8000006009717221 */ /* 0x000fe20000010000 */
        /* <DEDUP_REMOVED lines=9> */
[C---:B------:R-:W-:Y:S01]  /*2160*/  FMUL.FTZ R89, R12.reuse, R89 ;  /* 0x000000590c597220 */ /* 0x040fe20000410000 */
[----:B------:R-:W-:Y:S01]  /*2170*/  ISETP.GT.AND P0, PT, R13, RZ, PT ;  /* 0x000000ff0d00720c */ /* 0x000fe20003f04270 */
[C---:B------:R-:W-:Y:S01]  /*2180*/  FMUL.FTZ R91, R12.reuse, R91 ;  /* 0x0000005b0c5b7220 */ /* 0x040fe20000410000 */
[C---:B------:R-:W-:Y:S01]  /*2190*/  FMUL.FTZ R88, R12.reuse, R97 ;  /* 0x000000610c587220 */ /* 0x040fe20000410000 */
[C---:B------:R-:W-:Y:S01]  /*21a0*/  FMUL.FTZ R99, R12.reuse, R99 ;  /* 0x000000630c637220 */ /* 0x040fe20000410000 */
[C---:B------:R-:W-:Y:S01]  /*21b0*/  FMUL.FTZ R98, R12.reuse, R113 ;  /* 0x000000710c627220 */ /* 0x040fe20000410000 */
[C---:B------:R-:W-:Y:S01]  /*21c0*/  FMUL.FTZ R97, R12.reuse, R115 ;  /* 0x000000730c617220 */ /* 0x040fe20000410000 */
[C---:B------:R-:W-:Y:S01]  /*21d0*/  FMUL.FTZ R123, R12.reuse, R123 ;  /* 0x0000007b0c7b7220 */ /* 0x040fe20000410000 */
[----:B------:R-:W-:Y:S01]  /*21e0*/  FMUL.FTZ R151, R12, R151 ;  /* 0x000000970c977220 */ /* 0x000fe20000410000 */
[----:B------:R-:W-:Y:S01]  /*21f0*/  BSSY.RECONVERGENT B2, `(.L_x_3098) ;  /* 0x0000016000027945 */ /* 0x000fe20003800200 */
[----:B------:R-:W-:-:S02]  /*2200*/  FSEL R90, R89, RZ, P0 ;  /* 0x000000ff595a7208 */ /* 0x000fc40000000000 */
[----:B------:R-:W-:Y:S02]  /*2210*/  FSEL R89, R91, RZ, P0 ;  /* 0x000000ff5b597208 */ /* 0x000fe40000000000 */
[----:B------:R-:W-:Y:S02]  /*2220*/  FSEL R88, R88, RZ, P0 ;  /* 0x000000ff58587208 */ /* 0x000fe40000000000 */
[----:B------:R-:W-:Y:S02]  /*2230*/  FSEL R99, R99, RZ, P0 ;  /* 0x000000ff63637208 */ /* 0x000fe40000000000 */
[----:B------:R-:W-:Y:S02]  /*2240*/  FSEL R98, R98, RZ, P0 ;  /* 0x000000ff62627208 */ /* 0x000fe40000000000 */
[----:B------:R-:W-:Y:S02]  /*2250*/  FSEL R97, R97, RZ, P0 ;  /* 0x000000ff61617208 */ /* 0x000fe40000000000 */
[----:B------:R-:W-:-:S02]  /*2260*/  FSEL R91, R151, RZ, P0 ;  /* 0x000000ff975b7208 */ /* 0x000fc40000000000 */
[----:B------:R-:W-:Y:S01]  /*2270*/  FSEL R96, R123, RZ, P0 ;  /* 0x000000ff7b607208 */ /* 0x000fe20000000000 */
[----:B------:R-:W-:Y:S06]  /*2280*/  @!P2 BRA `(.L_x_3099) ;  /* 0x000000000030a947 */ /* 0x000fec0003800000 */
        /* <DEDUP_REMOVED lines=12> */
.L_x_3099:
[----:B------:R-:W-:Y:S05]  /*2350*/  BSYNC.RECONVERGENT B2 ;  /* 0x0000000000027941 */ /* 0x000fea0003800200 */
.L_x_3098:
[----:B------:R-:W-:Y:S04]  /*2360*/  BSSY.RECONVERGENT B2, `(.L_x_3100) ;  /* 0x000000f000027945 */ /* 0x000fe80003800200 */
[----:B------:R-:W-:Y:S05]  /*2370*/  @!P2 BRA `(.L_x_3101) ;  /* 0x000000000034a947 */ /* 0x000fea0003800000 */
[----:B------:R-:W-:Y:S01]  /*2380*/  FFMA.FTZ R112, R124, R117, R119 ;  /* 0x000000757c707223 */ /* 0x000fe20000010077 */
[----:B------:R-:W-:-:S03]  /*2390*/  ISETP.GT.AND P0, PT, R13, RZ, PT ;  /* 0x000000ff0d00720c */ /* 0x000fc60003f04270 */
[--C-:B------:R-:W-:Y:S01]  /*23a0*/  FADD.FTZ R113, R15, -R112.reuse ;  /* 0x800000700f717221 */ /* 0x100fe20000010000 */
[----:B-----5:R-:W-:-:S03]  /*23b0*/  PRMT R112, R104, 0x7632, R112 ;  /* 0x0000763268707816 */ /* 0x020fc60000000070 */
[----:B------:R-:W-:Y:S01]  /*23c0*/  FMUL.FTZ R113, R12, R113 ;  /* 0x000000710c717220 */ /* 0x000fe20000410000 */
[----:B------:R-:W-:-:S04]  /*23d0*/  SHF.L.U32 R112, R112, 0x10, RZ ;  /* 0x0000001070707819 */ /* 0x000fc800000006ff */
[----:B------:R-:W-:-:S05]  /*23e0*/  FSEL R113, R113, RZ, P0 ;  /* 0x000000ff71717208 */ /* 0x000fca0000000000 */
[----:B------:R-:W-:Y:S01]  /*23f0*/  FMUL.FTZ R114, R113, UR12 ;  /* 0x0000000c71727c20 */ /* 0x000fe20008410000 */
[----:B------:R-:W-:-:S03]  /*2400*/  SHF.L.U32 R113, R156, 0x10, RZ ;  /* 0x000000109c717819 */ /* 0x000fc600000006ff */
[C---:B------:R-:W-:Y:S02]  /*2410*/  FFMA.FTZ R65, R114.reuse, R112, R65 ;  /* 0x0000007072417223 */ /* 0x040fe40000010041 */
[----:B------:R-:W-:-:S05]  /*2420*/  FMUL.FTZ R113, R114, R113 ;  /* 0x0000007172717220 */ /* 0x000fca0000410000 */
[----:B------:R-:W-:-:S04]  /*2430*/  F2FP.BF16.F32.PACK_AB R113, RZ, R113 ;  /* 0x00000071ff71723e */ /* 0x000fc800000010ff */
[----:B------:R-:W-:-:S07]  /*2440*/  PRMT R108, R108, 0x5410, R113 ;  /* 0x000054106c6c7816 */ /* 0x000fce0000000071 */
.L_x_3101:
[----:B------:R-:W-:Y:S05]  /*2450*/  BSYNC.RECONVERGENT B2 ;  /* 0x0000000000027941 */ /* 0x000fea0003800200 */
.L_x_3100:
        /* <DEDUP_REMOVED lines=14> */
.L_x_3103:
[----:B------:R-:W-:Y:S05]  /*2540*/  BSYNC.RECONVERGENT B2 ;  /* 0x0000000000027941 */ /* 0x000fea0003800200 */
.L_x_3102:
[----:B------:R-:W-:Y:S04]  /*2550*/  BSSY.RECONVERGENT B2, `(.L_x_3104) ;  /* 0x000000f000027945 */ /* 0x000fe80003800200 */
[----:B------:R-:W-:Y:S05]  /*2560*/  @!P2 BRA `(.L_x_3105) ;  /* 0x000000000034a947 */ /* 0x000fea0003800000 */
[----:B------:R-:W-:Y:S01]  /*2570*/  FFMA.FTZ R113, R134, R117, R119 ;  /* 0x0000007586717223 */ /* 0x000fe20000010077 */
[----:B------:R-:W-:Y:S02]  /*2580*/  ISETP.GT.AND P0, PT, R13, RZ, PT ;  /* 0x000000ff0d00720c */ /* 0x000fe40003f04270 */
[----:B-----5:R-:W-:Y:S01]  /*2590*/  PRMT R112, R105, 0x7632, R112 ;  /* 0x0000763269707816 */ /* 0x020fe20000000070 */
[----:B------:R-:W-:-:S03]  /*25a0*/  FADD.FTZ R113, R140, -R113 ;  /* 0x800000718c717221 */ /* 0x000fc60000010000 */
[----:B------:R-:W-:Y:S01]  /*25b0*/  SHF.L.U32 R112, R112, 0x10, RZ ;  /* 0x0000001070707819 */ /* 0x000fe200000006ff */
        /* <DEDUP_REMOVED lines=8> */
.L_x_3105:
[----:B------:R-:W-:Y:S05]  /*2640*/  BSYNC.RECONVERGENT B2 ;  /* 0x0000000000027941 */ /* 0x000fea0003800200 */
.L_x_3104:
        /* <DEDUP_REMOVED lines=14> */
.L_x_3107:
[----:B------:R-:W-:Y:S05]  /*2730*/  BSYNC.RECONVERGENT B2 ;  /* 0x0000000000027941 */ /* 0x000fea0003800200 */
.L_x_3106:
        /* <DEDUP_REMOVED lines=15> */
.L_x_3109:
[----:B------:R-:W-:Y:S05]  /*2830*/  BSYNC.RECONVERGENT B2 ;  /* 0x0000000000027941 */ /* 0x000fea0003800200 */
.L_x_3108:
        /* <DEDUP_REMOVED lines=14> */
.L_x_3111:
[----:B------:R-:W-:Y:S05]  /*2920*/  BSYNC.RECONVERGENT B2 ;  /* 0x0000000000027941 */ /* 0x000fea0003800200 */
.L_x_3110:
[----:B------:R-:W-:Y:S05]  /*2930*/  @!P2 BRA `(.L_x_3097) ;  /* 0x0000000c005ca947 */ /* 0x000fea0003800000 */
[----:B------:R-:W-:Y:S01]  /*2940*/  FMUL.FTZ R112, R91, UR12 ;  /* 0x0000000c5b707c20 */ /* 0x000fe20008410000 */
[----:B------:R-:W-:-:S04]  /*2950*/  IMAD.U32 R113, R160, 0x10000, RZ ;  /* 0x00010000a0717824 */ /* 0x000fc800078e00ff */
[----:B------:R-:W-:Y:S01]  /*2960*/  FMUL.FTZ R114, R113, R112 ;  /* 0x0000007071727220 */ /* 0x000fe20000410000 */
[----:B-----5:R-:W-:-:S04]  /*2970*/  PRMT R113, R107, 0x7632, R113 ;  /* 0x000076326b717816 */ /* 0x020fc80000000071 */
[----:B------:R-:W-:Y:S02]  /*2980*/  SHF.L.U32 R113, R113, 0x10, RZ ;  /* 0x0000001071717819 */ /* 0x000fe400000006ff */
[----:B------:R-:W-:-:S03]  /*2990*/  F2FP.BF16.F32.PACK_AB R114, RZ, R114 ;  /* 0x00000072ff72723e */ /* 0x000fc600000010ff */
[----:B------:R-:W-:Y:S01]  /*29a0*/  FFMA.FTZ R71, R112, R113, R71 ;  /* 0x0000007170477223 */ /* 0x000fe20000010047 */
[----:B------:R-:W-:Y:S01]  /*29b0*/  PRMT R111, R111, 0x5410, R114 ;  /* 0x000054106f6f7816 */ /* 0x000fe20000000072 */
[----:B------:R-:W-:Y:S06]  /*29c0*/  BRA `(.L_x_3097) ;  /* 0x0000000c00387947 */ /* 0x000fec0003800000 */
.L_x_3081:
        /* <DEDUP_REMOVED lines=8> */
[-CC-:B------:R-:W-:Y:S01]  /*2a50*/  @P1 FFMA.FTZ R114, R8, R117.reuse, R119.reuse ;  /* 0x0000007508721223 */ /* 0x180fe20000010077 */
[-CC-:B------:R-:W-:Y:S01]  /*2a60*/  @P1 FFMA.FTZ R150, R10, R117.reuse, R119.reuse ;  /* 0x000000750a961223 */ /* 0x180fe20000010077 */
[----:B------:R-:W-:Y:S01]  /*2a70*/  @P1 FADD.FTZ R113, R7, -R112 ;  /* 0x8000007007711221 */ /* 0x000fe20000010000 */
[----:B------:R-:W-:Y:S01]  /*2a80*/  @P1 FFMA.FTZ R112, R124, R117, R119 ;  /* 0x000000757c701223 */ /* 0x000fe20000010077 */
[----:B------:R-:W-:Y:S01]  /*2a90*/  @P1 FADD.FTZ R151, R9, -R114 ;  /* 0x8000007209971221 */ /* 0x000fe20000010000 */
[----:B------:R-:W1:Y:S01]  /*2aa0*/  @P2 LDC R148, c[0x0][0x40c] ;  /* 0x00010300ff942b82 */ /* 0x000e620000000800 */
[----:B------:R-:W-:Y:S01]  /*2ab0*/  @P1 FFMA.FTZ R115, R12, R113, R80 ;  /* 0x000000710c731223 */ /* 0x000fe20000010050 */
[----:B------:R-:W-:Y:S01]  /*2ac0*/  @P1 FADD.FTZ R113, R15, -R112 ;  /* 0x800000700f711221 */ /* 0x000fe20000010000 */
[----:B------:R-:W-:-:S02]  /*2ad0*/  MOV R112, R81 ;  /* 0x0000005100707202 */ /* 0x000fc40000000f00 */
[----:B------:R-:W-:Y:S01]  /*2ae0*/  MOV R114, R83 ;  /* 0x0000005300727202 */ /* 0x000fe20000000f00 */
[C---:B------:R-:W-:Y:S01]  /*2af0*/  @P1 FFMA.FTZ R112, R12.reuse, R113, R81 ;  /* 0x000000710c701223 */ /* 0x040fe20000010051 */
[----:B------:R-:W-:Y:S01]  /*2b00*/  MOV R113, R82 ;  /* 0x0000005200717202 */ /* 0x000fe20000000f00 */
[----:B------:R-:W-:Y:S01]  /*2b10*/  @P1 FFMA.FTZ R113, R12, R151, R82 ;  /* 0x000000970c711223 */ /* 0x000fe20000010052 */
[----:B------:R-:W-:Y:S01]  /*2b20*/  @P1 FFMA.FTZ R151, R134, R117, R119 ;  /* 0x0000007586971223 */ /* 0x000fe20000010077 */
[----:B------:R-:W2:Y:S03]  /*2b30*/  @P2 LDC R155, c[0x0][0x40c] ;  /* 0x00010300ff9b2b82 */ /* 0x000ea60000000800 */
[----:B------:R-:W-:Y:S01]  /*2b40*/  @P1 FADD.FTZ R151, R140, -R151 ;  /* 0x800000978c971221 */ /* 0x000fe20000010000 */
[----:B0-----:R-:W-:Y:S01]  /*2b50*/  @P2 FMUL.FTZ R118, R112, R123 ;  /* 0x0000007b70762220 */ /* 0x001fe20000410000 */
[----:B-----5:R-:W-:Y:S01]  /*2b60*/  @P2 PRMT R112, R104, 0x7632, R112 ;  /* 0x0000763268702816 */ /* 0x020fe20000000070 */
[--C-:B------:R-:W-:Y:S01]  /*2b70*/  @P1 FADD.FTZ R123, R11, -R150.reuse ;  /* 0x800000960b7b1221 */ /* 0x100fe20000010000 */
[----:B------:R-:W-:Y:S01]  /*2b80*/  @P1 FFMA.FTZ R114, R12, R151, R83 ;  /* 0x000000970c721223 */ /* 0x000fe20000010053 */
[----:B------:R-:W-:Y:S01]  /*2b90*/  @P2 PRMT R150, R106, 0x7632, R150 ;  /* 0x000076326a962816 */ /* 0x000fe20000000096 */
[----:B------:R-:W0:Y:S01]  /*2ba0*/  @P2 LDC R151, c[0x0][0x40c] ;  /* 0x00010300ff972b82 */ /* 0x000e220000000800 */
[----:B------:R-:W-:-:S02]  /*2bb0*/  @P2 SHF.L.U32 R122, R112, 0x10, RZ ;  /* 0x00000010707a2819 */ /* 0x000fc400000006ff */
[----:B------:R-:W-:Y:S01]  /*2bc0*/  MOV R112, R84 ;  /* 0x0000005400707202 */ /* 0x000fe20000000f00 */
[----:B------:R-:W-:Y:S01]  /*2bd0*/  @P1 FFMA.FTZ R112, R12, R123, R84 ;  /* 0x0000007b0c701223 */ /* 0x000fe20000010054 */
[----:B------:R-:W-:Y:S01]  /*2be0*/  @P1 FFMA.FTZ R123, R139, R117, R119 ;  /* 0x000000758b7b1223 */ /* 0x000fe20000010077 */
[----:B------:R-:W-:Y:S01]  /*2bf0*/  @P2 FFMA.FTZ R65, R118, R122, R65 ;  /* 0x0000007a76412223 */ /* 0x000fe20000010041 */
[----:B------:R-:W-:Y:S01]  /*2c00*/  MOV R122, R85 ;  /* 0x00000055007a7202 */ /* 0x000fe20000000f00 */
[----:B-1----:R-:W-:Y:S01]  /*2c10*/  @P2 FMUL.FTZ R115, R115, R148 ;  /* 0x0000009473732220 */ /* 0x002fe20000410000 */
[----:B------:R-:W-:Y:S01]  /*2c20*/  @P1 FADD.FTZ R123, R138, -R123 ;  /* 0x8000007b8a7b1221 */ /* 0x000fe20000010000 */
[----:B------:R-:W-:Y:S01]  /*2c30*/  @P2 SHF.L.U32 R148, R28, 0x10, RZ ;  /* 0x000000101c942819 */ /* 0x000fe200000006ff */
[----:B------:R-:W-:Y:S02]  /*2c40*/  @P2 IMAD.U32 R150, R150, 0x10000, RZ ;  /* 0x0001000096962824 */ /* 0x000fe400078e00ff */
[----:B------:R-:W-:Y:S01]  /*2c50*/  @P1 FFMA.FTZ R122, R12, R123, R85 ;  /* 0x0000007b0c7a1223 */ /* 0x000fe20000010055 */
[----:B------:R-:W-:-:S05]  /*2c60*/  @P2 SHF.L.U32 R123, R104, 0x10, RZ ;  /* 0x00000010687b2819 */ /* 0x000fca00000006ff */
[-C--:B------:R-:W-:Y:S01]  /*2c70*/  @P2 FFMA.FTZ R64, R123, R115.reuse, R64 ;  /* 0x000000737b402223 */ /* 0x080fe20000010040 */
[----:B------:R-:W-:Y:S01]  /*2c80*/  @P2 SHF.L.U32 R123, R156, 0x10, RZ ;  /* 0x000000109c7b2819 */ /* 0x000fe200000006ff */
[----:B------:R-:W-:Y:S01]  /*2c90*/  @P2 FMUL.FTZ R115, R148, R115 ;  /* 0x0000007394732220 */ /* 0x000fe20000410000 */
[----:B------:R-:W-:-:S03]  /*2ca0*/  @P2 PRMT R148, R105, 0x7632, R148 ;  /* 0x0000763269942816 */ /* 0x000fc60000000094 */
[----:B------:R-:W-:Y:S01]  /*2cb0*/  @P2 FMUL.FTZ R123, R123, R118 ;  /* 0x000000767b7b2220 */ /* 0x000fe20000410000 */
[----:B0-----:R-:W-:Y:S01]  /*2cc0*/  @P2 FMUL.FTZ R118, R114, R151 ;  /* 0x0000009772762220 */ /* 0x001fe20000410000 */
[----:B--2---:R-:W-:Y:S01]  /*2cd0*/  @P2 FMUL.FTZ R114, R122, R155 ;  /* 0x0000009b7a722220 */ /* 0x004fe20000410000 */
[----:B------:R-:W0:Y:S01]  /*2ce0*/  @P2 LDC R151, c[0x0][0x40c] ;  /* 0x00010300ff972b82 */ /* 0x000e220000000800 */
[----:B------:R-:W-:Y:S02]  /*2cf0*/  @P2 SHF.L.U32 R148, R148, 0x10, RZ ;  /* 0x0000001094942819 */ /* 0x000fe400000006ff */
[----:B------:R-:W-:Y:S01]  /*2d00*/  @P2 F2FP.BF16.F32.PACK_AB R115, RZ, R115 ;  /* 0x00000073ff73223e */ /* 0x000fe200000010ff */
[----:B------:R-:W-:Y:S01]  /*2d10*/  @P2 FFMA.FTZ R69, R114, R150, R69 ;  /* 0x0000009672452223 */ /* 0x000fe20000010045 */
[----:B------:R-:W-:Y:S01]  /*2d20*/  @P2 F2FP.BF16.F32.PACK_AB R123, RZ, R123 ;  /* 0x0000007bff7b223e */ /* 0x000fe200000010ff */
[----:B------:R-:W-:Y:S01]  /*2d30*/  @P2 FFMA.FTZ R67, R118, R148, R67 ;  /* 0x0000009476432223 */ /* 0x000fe20000010043 */
[----:B------:R-:W-:Y:S01]  /*2d40*/  @P2 PRMT R108, R115, 0x7610, R108 ;  /* 0x00007610736c2816 */ /* 0x000fe2000000006c */
[----:B------:R-:W1:Y:S01]  /*2d50*/  @P2 LDC R122, c[0x0][0x40c] ;  /* 0x00010300ff7a2b82 */ /* 0x000e620000000800 */
[----:B------:R-:W-:Y:S01]  /*2d60*/  @P1 FFMA.FTZ R148, R14, R117, R119 ;  /* 0x000000750e941223 */ /* 0x000fe20000010077 */
[----:B------:R-:W-:-:S02]  /*2d70*/  MOV R115, R86 ;  /* 0x0000005600737202 */ /* 0x000fc40000000f00 */
[----:B------:R-:W-:Y:S01]  /*2d80*/  @P2 PRMT R108, R108, 0x5410, R123 ;  /* 0x000054106c6c2816 */ /* 0x000fe2000000007b */
[----:B------:R-:W-:Y:S01]  /*2d90*/  @P1 FADD.FTZ R123, R125, -R148 ;  /* 0x800000947d7b1221 */ /* 0x000fe20000010000 */
[----:B------:R-:W-:Y:S02]  /*2da0*/  @P2 SHF.L.U32 R155, R106, 0x10, RZ ;  /* 0x000000106a9b2819 */ /* 0x000fe400000006ff */
[----:B------:R-:W-:Y:S01]  /*2db0*/  @P2 SHF.L.U32 R148, R29, 0x10, RZ ;  /* 0x000000101d942819 */ /* 0x000fe200000006ff */
[----:B------:R-:W-:Y:S01]  /*2dc0*/  @P1 FFMA.FTZ R115, R12, R123, R86 ;  /* 0x0000007b0c731223 */ /* 0x000fe20000010056 */
[----:B------:R-:W-:Y:S01]  /*2dd0*/  @P2 SHF.L.U32 R123, R105, 0x10, RZ ;  /* 0x00000010697b2819 */ /* 0x000fe200000006ff */
[----:B-1----:R-:W-:Y:S02]  /*2de0*/  @P2 FMUL.FTZ R113, R113, R122 ;  /* 0x0000007a71712220 */ /* 0x002fe40000410000 */
[----:B------:R-:W1:Y:S02]  /*2df0*/  @P2 LDC R122, c[0x0][0x40c] ;  /* 0x00010300ff7a2b82 */ /* 0x000e640000000800 */
[----:B------:R-:W-:Y:S01]  /*2e00*/  @P2 FFMA.FTZ R66, R123, R113, R66 ;  /* 0x000000717b422223 */ /* 0x000fe20000010042 */
[----:B0-----:R-:W-:Y:S01]  /*2e10*/  @P2 FMUL.FTZ R123, R112, R151 ;  /* 0x00000097707b2220 */ /* 0x001fe20000410000 */
[----:B------:R-:W-:Y:S01]  /*2e20*/  @P2 SHF.L.U32 R112, R30, 0x10, RZ ;  /* 0x000000101e702819 */ /* 0x000fe200000006ff */
[----:B------:R-:W-:Y:S01]  /*2e30*/  @P2 FMUL.FTZ R113, R148, R113 ;  /* 0x0000007194712220 */ /* 0x000fe20000410000 */
[----:B------:R-:W-:Y:S01]  /*2e40*/  @P2 SHF.L.U32 R151, R158, 0x10, RZ ;  /* 0x000000109e972819 */ /* 0x000fe200000006ff */
[----:B------:R-:W-:-:S02]  /*2e50*/  @P2 FFMA.FTZ R68, R155, R123, R68 ;  /* 0x0000007b9b442223 */ /* 0x000fc40000010044 */
[----:B------:R-:W-:Y:S01]  /*2e60*/  @P2 FMUL.FTZ R112, R112, R123 ;  /* 0x0000007b70702220 */ /* 0x000fe20000410000 */
[----:B------:R-:W-:Y:S01]  /*2e70*/  @P2 SHF.L.U32 R123, R107, 0x10, RZ ;  /* 0x000000106b7b2819 */ /* 0x000fe200000006ff */
[----:B------:R-:W-:Y:S01]  /*2e80*/  @P2 FMUL.FTZ R118, R151, R118 ;  /* 0x0000007697762220 */ /* 0x000fe20000410000 */
[----:B------:R-:W-:Y:S02]  /*2e90*/  @P2 SHF.L.U32 R151, R159, 0x10, RZ ;  /* 0x000000109f972819 */ /* 0x000fe400000006ff */
[----:B------:R-:W-:Y:S02]  /*2ea0*/  @P2 F2FP.BF16.F32.PACK_AB R113, RZ, R113 ;  /* 0x00000071ff71223e */ /* 0x000fe400000010ff */
[----:B------:R-:W-:Y:S01]  /*2eb0*/  @P2 F2FP.BF16.F32.PACK_AB R112, RZ, R112 ;  /* 0x00000070ff70223e */ /* 0x000fe200000010ff */
[----:B------:R-:W-:Y:S01]  /*2ec0*/  @P2 FMUL.FTZ R114, R151, R114 ;  /* 0x0000007297722220 */ /* 0x000fe20000410000 */
[----:B------:R-:W-:Y:S02]  /*2ed0*/  @P2 F2FP.BF16.F32.PACK_AB R118, RZ, R118 ;  /* 0x00000076ff76223e */ /* 0x000fe400000010ff */
[----:B------:R-:W-:-:S02]  /*2ee0*/  @P2 PRMT R109, R113, 0x7610, R109 ;  /* 0x00007610716d2816 */ /* 0x000fc4000000006d */
[----:B------:R-:W-:Y:S01]  /*2ef0*/  @P2 F2FP.BF16.F32.PACK_AB R114, RZ, R114 ;  /* 0x00000072ff72223e */ /* 0x000fe200000010ff */
[----:B-1----:R-:W-:Y:S01]  /*2f00*/  @P2 FMUL.FTZ R115, R115, R122 ;  /* 0x0000007a73732220 */ /* 0x002fe20000410000 */
[----:B------:R-:W-:Y:S02]  /*2f10*/  @P2 SHF.L.U32 R122, R31, 0x10, RZ ;  /* 0x000000101f7a2819 */ /* 0x000fe400000006ff */
[----:B------:R-:W-:Y:S01]  /*2f20*/  @P2 PRMT R110, R112, 0x7610, R110 ;  /* 0x00007610706e2816 */ /* 0x000fe2000000006e */
[-C--:B------:R-:W-:Y:S01]  /*2f30*/  @P2 FFMA.FTZ R70, R123, R115.reuse, R70 ;  /* 0x000000737b462223 */ /* 0x080fe20000010046 */
[----:B------:R-:W-:Y:S01]  /*2f40*/  @P2 PRMT R109, R109, 0x5410, R118 ;  /* 0x000054106d6d2816 */ /* 0x000fe20000000076 */
[----:B------:R-:W-:Y:S01]  /*2f50*/  @P2 FMUL.FTZ R115, R122, R115 ;  /* 0x000000737a732220 */ /* 0x000fe20000410000 */
[----:B------:R-:W-:-:S04]  /*2f60*/  @P2 PRMT R110, R110, 0x5410, R114 ;  /* 0x000054106e6e2816 */ /* 0x000fc80000000072 */
[----:B------:R-:W-:-:S04]  /*2f70*/  @P2 F2FP.BF16.F32.PACK_AB R115, RZ, R115 ;  /* 0x00000073ff73223e */ /* 0x000fc800000010ff */
[----:B------:R-:W-:Y:S01]  /*2f80*/  @P2 PRMT R111, R115, 0x7610, R111 ;  /* 0x00007610736f2816 */ /* 0x000fe2000000006f */
[----:B------:R-:W-:Y:S06]  /*2f90*/  @!P2 BRA `(.L_x_3097) ;  /* 0x0000000400c4a947 */ /* 0x000fec0003800000 */
[----:B------:R-:W-:Y:S01]  /*2fa0*/  @P1 FFMA.FTZ R112, R144, R117, R119 ;  /* 0x0000007590701223 */ /* 0x000fe20000010077 */
[----:B------:R-:W-:-:S03]  /*2fb0*/  SHF.L.U32 R115, R160, 0x10, RZ ;  /* 0x00000010a0737819 */ /* 0x000fc600000006ff */
[----:B------:R-:W-:Y:S01]  /*2fc0*/  @P1 FADD.FTZ R113, R145, -R112 ;  /* 0x8000007091711221 */ /* 0x000fe20000010000 */
[----:B------:R-:W-:-:S03]  /*2fd0*/  MOV R112, R87 ;  /* 0x0000005700707202 */ /* 0x000fc60000000f00 */
[----:B------:R-:W-:Y:S01]  /*2fe0*/  @P1 FFMA.FTZ R112, R12, R113, R87 ;  /* 0x000000710c701223 */ /* 0x000fe20000010057 */
[----:B------:R-:W-:-:S03]  /*2ff0*/  PRMT R113, R107, 0x7632, R113 ;  /* 0x000076326b717816 */ /* 0x000fc60000000071 */
[----:B------:R-:W-:Y:S01]  /*3000*/  FMUL.FTZ R112, R112, UR12 ;  /* 0x0000000c70707c20 */ /* 0x000fe20008410000 */
[----:B------:R-:W-:-:S03]  /*3010*/  SHF.L.U32 R113, R113, 0x10, RZ ;  /* 0x0000001071717819 */ /* 0x000fc600000006ff */
[----:B------:R-:W-:Y:S02]  /*3020*/  FMUL.FTZ R114, R115, R112 ;  /* 0x0000007073727220 */ /* 0x000fe40000410000 */
[----:B------:R-:W-:-:S03]  /*3030*/  FFMA.FTZ R71, R112, R113, R71 ;  /* 0x0000007170477223 */ /* 0x000fc60000010047 */
[----:B------:R-:W-:-:S04]  /*3040*/  F2FP.BF16.F32.PACK_AB R114, RZ, R114 ;  /* 0x00000072ff72723e */ /* 0x000fc800000010ff */
[----:B------:R-:W-:Y:S01]  /*3050*/  PRMT R111, R111, 0x5410, R114 ;  /* 0x000054106f6f7816 */ /* 0x000fe20000000072 */
[----:B------:R-:W-:Y:S06]  /*3060*/  BRA `(.L_x_3097) ;  /* 0x0000000400907947 */ /* 0x000fec0003800000 */
.L_x_3112:
[----:B------:R-:W0:Y:S01]  /*3070*/  @P2 LDC R98, c[0x0][0x40c] ;  /* 0x00010300ff622b82 */ /* 0x000e220000000800 */
[-CC-:B------:R-:W-:Y:S01]  /*3080*/  @P1 FFMA.FTZ R90, R124, R117.reuse, R119.reuse ;  /* 0x000000757c5a1223 */ /* 0x180fe20000010077 */
[----:B------:R-:W-:Y:S01]  /*3090*/  @P1 FFMA.FTZ R88, R0, R117, R119 ;  /* 0x0000007500581223 */ /* 0x000fe20000010077 */
[----:B------:R-:W-:Y:S01]  /*30a0*/  MOV R97, R81 ;  /* 0x0000005100617202 */ /* 0x000fe20000000f00 */
[----:B------:R-:W-:Y:S02]  /*30b0*/  @P2 IMAD.U32 R151, R158, 0x10000, RZ ;  /* 0x000100009e972824 */ /* 0x000fe400078e00ff */
[----:B------:R-:W-:Y:S01]  /*30c0*/  @P1 FADD.FTZ R90, R15, -R90 ;  /* 0x8000005a0f5a1221 */ /* 0x000fe20000010000 */
[--C-:B------:R-:W-:Y:S01]  /*30d0*/  @P1 FADD.FTZ R89, R7, -R88.reuse ;  /* 0x8000005807591221 */ /* 0x100fe20000010000 */
[----:B-----5:R-:W-:Y:S01]  /*30e0*/  @P2 PRMT R88, R104, 0x7632, R88 ;  /* 0x0000763268582816 */ /* 0x020fe20000000058 */
[----:B------:R-:W1:Y:S01]  /*30f0*/  @P2 LDC R99, c[0x0][0x40c] ;  /* 0x00010300ff632b82 */ /* 0x000e620000000800 */
[----:B------:R-:W-:Y:S01]  /*3100*/  @P1 FFMA.FTZ R97, R12, R90, R81 ;  /* 0x0000005a0c611223 */ /* 0x000fe20000010051 */
[----:B------:R-:W-:Y:S01]  /*3110*/  MOV R96, R80 ;  /* 0x0000005000607202 */ /* 0x000fe20000000f00 */
[----:B------:R-:W-:Y:S01]  /*3120*/  @P1 FFMA.FTZ R90, R144, R117, R119 ;  /* 0x00000075905a1223 */ /* 0x000fe20000010077 */
[----:B------:R-:W-:Y:S01]  /*3130*/  @P1 FFMA.FTZ R96, R12, R89, R80 ;  /* 0x000000590c601223 */ /* 0x000fe20000010050 */
[----:B------:R-:W-:Y:S01]  /*3140*/  @P2 IMAD.U32 R89, R88, 0x10000, RZ ;  /* 0x0001000058592824 */ /* 0x000fe200078e00ff */
[----:B------:R-:W-:Y:S01]  /*3150*/  MOV R91, R87 ;  /* 0x00000057005b7202 */ /* 0x000fe20000000f00 */
[----:B------:R-:W-:Y:S01]  /*3160*/  @P1 FADD.FTZ R90, R145, -R90 ;  /* 0x8000005a915a1221 */ /* 0x000fe20000010000 */
[----:B------:R-:W2:Y:S01]  /*3170*/  @P2 LDC R148, c[0x0][0x40c] ;  /* 0x00010300ff942b82 */ /* 0x000ea20000000800 */
[----:B------:R-:W-:-:S02]  /*3180*/  @P2 PRMT R112, R105, 0x7632, R112 ;  /* 0x0000763269702816 */ /* 0x000fc40000000070 */
[----:B------:R-:W-:Y:S01]  /*3190*/  @P1 FFMA.FTZ R91, R12, R90, R87 ;  /* 0x0000005a0c5b1223 */ /* 0x000fe20000010057 */
[----:B------:R-:W-:Y:S02]  /*31a0*/  @P2 SHF.L.U32 R90, R28, 0x10, RZ ;  /* 0x000000101c5a2819 */ /* 0x000fe400000006ff */
[----:B------:R-:W-:Y:S01]  /*31b0*/  @P2 SHF.L.U32 R123, R112, 0x10, RZ ;  /* 0x00000010707b2819 */ /* 0x000fe200000006ff */
[----:B0-----:R-:W-:Y:S01]  /*31c0*/  @P2 FMUL.FTZ R88, R97, R98 ;  /* 0x0000006261582220 */ /* 0x001fe20000410000 */
[----:B------:R-:W-:Y:S01]  /*31d0*/  MOV R98, R82 ;  /* 0x0000005200627202 */ /* 0x000fe20000000f00 */
[----:B------:R-:W0:Y:S02]  /*31e0*/  @P2 LDC R114, c[0x0][0x40c] ;  /* 0x00010300ff722b82 */ /* 0x000e240000000800 */
[----:B------:R-:W-:Y:S01]  /*31f0*/  @P2 FFMA.FTZ R65, R88, R89, R65 ;  /* 0x0000005958412223 */ /* 0x000fe20000010041 */
[----:B-1----:R-:W-:Y:S01]  /*3200*/  @P2 FMUL.FTZ R89, R96, R99 ;  /* 0x0000006360592220 */ /* 0x002fe20000410000 */
[----:B------:R-:W-:-:S04]  /*3210*/  @P2 SHF.L.U32 R99, R104, 0x10, RZ ;  /* 0x0000001068632819 */ /* 0x000fc800000006ff */
[----:B------:R-:W1:Y:S01]  /*3220*/  @P2 LDC R118, c[0x0][0x40c] ;  /* 0x00010300ff762b82 */ /* 0x000e620000000800 */
[----:B------:R-:W-:Y:S01]  /*3230*/  @P2 FMUL.FTZ R115, R90, R89 ;  /* 0x000000595a732220 */ /* 0x000fe20000410000 */
[--C-:B------:R-:W-:Y:S01]  /*3240*/  @P1 FFMA.FTZ R90, R8, R117, R119.reuse ;  /* 0x00000075085a1223 */ /* 0x100fe20000010077 */
[----:B------:R-:W-:Y:S01]  /*3250*/  @P2 FFMA.FTZ R64, R99, R89, R64 ;  /* 0x0000005963402223 */ /* 0x000fe20000010040 */
[----:B------:R-:W-:Y:S02]  /*3260*/  @P2 SHF.L.U32 R89, R156, 0x10, RZ ;  /* 0x000000109c592819 */ /* 0x000fe400000006ff */
[----:B------:R-:W-:Y:S02]  /*3270*/  MOV R99, R83 ;  /* 0x0000005300637202 */ /* 0x000fe40000000f00 */
[----:B------:R-:W-:Y:S01]  /*3280*/  @P2 F2FP.BF16.F32.PACK_AB R115, RZ, R115 ;  /* 0x00000073ff73223e */ /* 0x000fe200000010ff */
[----:B------:R-:W-:Y:S01]  /*3290*/  @P2 FMUL.FTZ R122, R89, R88 ;  /* 0x00000058597a2220 */ /* 0x000fe20000410000 */
[----:B------:R-:W-:Y:S01]  /*32a0*/  @P1 FADD.FTZ R89, R9, -R90 ;  /* 0x8000005a09591221 */ /* 0x000fe20000010000 */
[----:B------:R-:W-:Y:S01]  /*32b0*/  @P1 FFMA.FTZ R88, R10, R117, R119 ;  /* 0x000000750a581223 */ /* 0x000fe20000010077 */
[----:B------:R-:W-:-:S02]  /*32c0*/  @P2 PRMT R108, R115, 0x7610, R108 ;  /* 0x00007610736c2816 */ /* 0x000fc4000000006c */
[----:B------:R-:W-:Y:S01]  /*32d0*/  @P1 FFMA.FTZ R98, R12, R89, R82 ;  /* 0x000000590c621223 */ /* 0x000fe20000010052 */
[----:B------:R-:W-:Y:S01]  /*32e0*/  @P1 FFMA.FTZ R89, R134, R117, R119 ;  /* 0x0000007586591223 */ /* 0x000fe20000010077 */
[----:B------:R-:W3:Y:S01]  /*32f0*/  @P2 LDC R115, c[0x0][0x40c] ;  /* 0x00010300ff732b82 */ /* 0x000ee20000000800 */
[----:B0-----:R-:W-:Y:S01]  /*3300*/  @P2 FMUL.FTZ R114, R91, R114 ;  /* 0x000000725b722220 */ /* 0x001fe20000410000 */
[----:B------:R-:W-:Y:S01]  /*3310*/  @P2 F2FP.BF16.F32.PACK_AB R122, RZ, R122 ;  /* 0x0000007aff7a223e */ /* 0x000fe200000010ff */
[----:B------:R-:W-:-:S03]  /*3320*/  @P1 FADD.FTZ R89, R140, -R89 ;  /* 0x800000598c591221 */ /* 0x000fc60000010000 */
[----:B------:R-:W-:Y:S01]  /*3330*/  @P2 PRMT R108, R108, 0x5410, R122 ;  /* 0x000054106c6c2816 */ /* 0x000fe2000000007a */
[C---:B------:R-:W-:Y:S01]  /*3340*/  @P1 FFMA.FTZ R99, R12.reuse, R89, R83 ;  /* 0x000000590c631223 */ /* 0x040fe20000010053 */
[----:B------:R-:W-:Y:S01]  /*3350*/  @P1 FADD.FTZ R89, R11, -R88 ;  /* 0x800000580b591221 */ /* 0x000fe20000010000 */
[----:B------:R-:W-:Y:S02]  /*3360*/  MOV R88, R84 ;  /* 0x0000005400587202 */ /* 0x000fe40000000f00 */
[----:B--2---:R-:W-:Y:S01]  /*3370*/  @P2 FMUL.FTZ R112, R99, R148 ;  /* 0x0000009463702220 */ /* 0x004fe20000410000 */
[----:B------:R-:W-:Y:S01]  /*3380*/  @P1 FFMA.FTZ R88, R12, R89, R84 ;  /* 0x000000590c581223 */ /* 0x000fe20000010054 */
[----:B------:R-:W-:Y:S01]  /*3390*/  @P1 FFMA.FTZ R89, R139, R117, R119 ;  /* 0x000000758b591223 */ /* 0x000fe20000010077 */
[----:B------:R-:W-:Y:S01]  /*33a0*/  @P2 PRMT R122, R106, 0x7632, R122 ;  /* 0x000076326a7a2816 */ /* 0x000fe2000000007a */
[----:B------:R-:W-:Y:S01]  /*33b0*/  @P2 FFMA.FTZ R67, R112, R123, R67 ;  /* 0x0000007b70432223 */ /* 0x000fe20000010043 */
[----:B------:R-:W-:Y:S01]  /*33c0*/  @P2 PRMT R123, R107, 0x7632, R123 ;  /* 0x000076326b7b2816 */ /* 0x000fe2000000007b */
[----:B------:R-:W-:Y:S01]  /*33d0*/  @P1 FADD.FTZ R90, R138, -R89 ;  /* 0x800000598a5a1221 */ /* 0x000fe20000010000 */
[----:B------:R-:W-:Y:S01]  /*33e0*/  MOV R89, R85 ;  /* 0x0000005500597202 */ /* 0x000fe20000000f00 */
[----:B------:R-:W-:Y:S01]  /*33f0*/  @P2 FMUL.FTZ R112, R151, R112 ;  /* 0x0000007097702220 */ /* 0x000fe20000410000 */
[----:B------:R-:W-:Y:S01]  /*3400*/  @P2 SHF.L.U32 R123, R123, 0x10, RZ ;  /* 0x000000107b7b2819 */ /* 0x000fe200000006ff */
[----:B------:R-:W-:Y:S01]  /*3410*/  @P1 FFMA.FTZ R89, R12, R90, R85 ;  /* 0x0000005a0c591223 */ /* 0x000fe20000010055 */
[----:B------:R-:W-:Y:S01]  /*3420*/  @P1 FFMA.FTZ R90, R14, R117, R119 ;  /* 0x000000750e5a1223 */ /* 0x000fe20000010077 */
[----:B------:R-:W-:Y:S01]  /*3430*/  @P2 SHF.L.U32 R122, R122, 0x10, RZ ;  /* 0x000000107a7a2819 */ /* 0x000fe200000006ff */
[----:B---3--:R-:W-:Y:S01]  /*3440*/  @P2 FMUL.FTZ R115, R88, R115 ;  /* 0x0000007358732220 */ /* 0x008fe20000410000 */
[----:B------:R-:W-:Y:S01]  /*3450*/  @P2 FFMA.FTZ R71, R114, R123, R71 ;  /* 0x0000007b72472223 */ /* 0x000fe20000010047 */
[----:B------:R-:W-:Y:S01]  /*3460*/  @P1 FADD.FTZ R113, R125, -R90 ;  /* 0x8000005a7d711221 */ /* 0x000fe20000010000 */
[----:B------:R-:W-:Y:S01]  /*3470*/  MOV R90, R86 ;  /* 0x00000056005a7202 */ /* 0x000fe20000000f00 */
[----:B-1----:R-:W-:Y:S01]  /*3480*/  @P2 FMUL.FTZ R118, R89, R118 ;  /* 0x0000007659762220 */ /* 0x002fe20000410000 */
[----:B------:R-:W-:Y:S01]  /*3490*/  @P2 SHF.L.U32 R123, R105, 0x10, RZ ;  /* 0x00000010697b2819 */ /* 0x000fe200000006ff */
[----:B------:R-:W-:Y:S01]  /*34a0*/  @P1 FFMA.FTZ R90, R12, R113, R86 ;  /* 0x000000710c5a1223 */ /* 0x000fe20000010056 */
[----:B------:R-:W-:Y:S01]  /*34b0*/  @P2 SHF.L.U32 R151, R106, 0x10, RZ ;  /* 0x000000106a972819 */ /* 0x000fe200000006ff */
[----:B------:R-:W0:Y:S01]  /*34c0*/  @P2 LDC R113, c[0x0][0x40c] ;  /* 0x00010300ff712b82 */ /* 0x000e220000000800 */
[----:B------:R-:W-:Y:S01]  /*34d0*/  @P2 FFMA.FTZ R69, R118, R122, R69 ;  /* 0x0000007a76452223 */ /* 0x000fe20000010045 */
[----:B------:R-:W-:-:S02]  /*34e0*/  @P2 SHF.L.U32 R122, R29, 0x10, RZ ;  /* 0x000000101d7a2819 */ /* 0x000fc400000006ff */
[----:B------:R-:W-:Y:S01]  /*34f0*/  @P2 FFMA.FTZ R68, R151, R115, R68 ;  /* 0x0000007397442223 */ /* 0x000fe20000010044 */
[----:B------:R-:W-:Y:S02]  /*3500*/  @P2 SHF.L.U32 R151, R159, 0x10, RZ ;  /* 0x000000109f972819 */ /* 0x000fe400000006ff */
[----:B------:R-:W-:-:S03]  /*3510*/  @P2 F2FP.BF16.F32.PACK_AB R112, RZ, R112 ;  /* 0x00000070ff70223e */ /* 0x000fc600000010ff */
[----:B------:R-:W-:Y:S01]  /*3520*/  @P2 FMUL.FTZ R118, R151, R118 ;  /* 0x0000007697762220 */ /* 0x000fe20000410000 */
[----:B------:R-:W-:-:S04]  /*3530*/  @P2 SHF.L.U32 R151, R107, 0x10, RZ ;  /* 0x000000106b972819 */ /* 0x000fc800000006ff */
[----:B------:R-:W-:Y:S01]  /*3540*/  @P2 F2FP.BF16.F32.PACK_AB R118, RZ, R118 ;  /* 0x00000076ff76223e */ /* 0x000fe200000010ff */
[----:B0-----:R-:W-:-:S04]  /*3550*/  @P2 FMUL.FTZ R113, R98, R113 ;  /* 0x0000007162712220 */ /* 0x001fc80000410000 */
[-C--:B------:R-:W-:Y:S01]  /*3560*/  @P2 FFMA.FTZ R66, R123, R113.reuse, R66 ;  /* 0x000000717b422223 */ /* 0x080fe20000010042 */
[----:B------:R-:W-:Y:S01]  /*3570*/  @P2 FMUL.FTZ R113, R122, R113 ;  /* 0x000000717a712220 */ /* 0x000fe20000410000 */
[----:B------:R-:W0:Y:S01]  /*3580*/  @P2 LDC R123, c[0x0][0x40c] ;  /* 0x00010300ff7b2b82 */ /* 0x000e220000000800 */
[----:B------:R-:W-:-:S03]  /*3590*/  @P2 SHF.L.U32 R122, R30, 0x10, RZ ;  /* 0x000000101e7a2819 */ /* 0x000fc600000006ff */
[----:B------:R-:W-:Y:S02]  /*35a0*/  @P2 F2FP.BF16.F32.PACK_AB R113, RZ, R113 ;  /* 0x00000071ff71223e */ /* 0x000fe400000010ff */
[----:B------:R-:W-:Y:S01]  /*35b0*/  @P2 FMUL.FTZ R115, R122, R115 ;  /* 0x000000737a732220 */ /* 0x000fe20000410000 */
[----:B------:R-:W-:Y:S02]  /*35c0*/  @P2 SHF.L.U32 R122, R31, 0x10, RZ ;  /* 0x000000101f7a2819 */ /* 0x000fe400000006ff */
[----:B------:R-:W-:Y:S02]  /*35d0*/  @P2 PRMT R109, R113, 0x7610, R109 ;  /* 0x00007610716d2816 */ /* 0x000fe4000000006d */
[----:B------:R-:W-:Y:S02]  /*35e0*/  @P2 F2FP.BF16.F32.PACK_AB R115, RZ, R115 ;  /* 0x00000073ff73223e */ /* 0x000fe400000010ff */
[----:B------:R-:W-:Y:S02]  /*35f0*/  @P2 PRMT R109, R109, 0x5410, R112 ;  /* 0x000054106d6d2816 */ /* 0x000fe40000000070 */
[----:B------:R-:W-:-:S04]  /*3600*/  @P2 PRMT R110, R115, 0x7610, R110 ;  /* 0x00007610736e2816 */ /* 0x000fc8000000006e */
[----:B------:R-:W-:Y:S01]  /*3610*/  @P2 PRMT R110, R110, 0x5410, R118 ;  /* 0x000054106e6e2816 */ /* 0x000fe20000000076 */
[----:B0-----:R-:W-:-:S04]  /*3620*/  @P2 FMUL.FTZ R123, R90, R123 ;  /* 0x0000007b5a7b2220 */ /* 0x001fc80000410000 */
[-C--:B------:R-:W-:Y:S01]  /*3630*/  @P2 FFMA.FTZ R70, R151, R123.reuse, R70 ;  /* 0x0000007b97462223 */ /* 0x080fe20000010046 */
[----:B------:R-:W-:Y:S01]  /*3640*/  @P2 SHF.L.U32 R151, R160, 0x10, RZ ;  /* 0x00000010a0972819 */ /* 0x000fe200000006ff */
[----:B------:R-:W-:-:S04]  /*3650*/  @P2 FMUL.FTZ R123, R122, R123 ;  /* 0x0000007b7a7b2220 */ /* 0x000fc80000410000 */
[----:B------:R-:W-:Y:S01]  /*3660*/  @P2 FMUL.FTZ R114, R151, R114 ;  /* 0x0000007297722220 */ /* 0x000fe20000410000 */
[----:B------:R-:W-:-:S04]  /*3670*/  @P2 F2FP.BF16.F32.PACK_AB R123, RZ, R123 ;  /* 0x0000007bff7b223e */ /* 0x000fc800000010ff */
[----:B------:R-:W-:Y:S02]  /*3680*/  @P2 F2FP.BF16.F32.PACK_AB R114, RZ, R114 ;  /* 0x00000072ff72223e */ /* 0x000fe400000010ff */
[----:B------:R-:W-:-:S04]  /*3690*/  @P2 PRMT R111, R123, 0x7610, R111 ;  /* 0x000076107b6f2816 */ /* 0x000fc8000000006f */
[----:B------:R-:W-:-:S07]  /*36a0*/  @P2 PRMT R111, R111, 0x5410, R114 ;  /* 0x000054106f6f2816 */ /* 0x000fce0000000072 */
.L_x_3097:
[----:B------:R-:W-:Y:S05]  /*36b0*/  BSYNC.RECONVERGENT B1 ;  /* 0x0000000000017941 */ /* 0x000fea0003800200 */
.L_x_3080:
[----:B------:R-:W-:Y:S01]  /*36c0*/  ISETP.NE.U32.AND P0, PT, R120, RZ, PT ;  /* 0x000000ff7800720c */ /* 0x000fe20003f05070 */
[----:B------:R-:W0:Y:S03]  /*36d0*/  @P2 LDC.64 R114, c[0x0][0x468] ;  /* 0x00011a00ff722b82 */ /* 0x000e260000000a00 */
[----:B------:R-:W-:-:S13]  /*36e0*/  ISETP.NE.AND.EX P0, PT, R121, RZ, PT, P0 ;  /* 0x000000ff7900720c */ /* 0x000fda0003f05300 */
[----:B------:R-:W1:Y:S02]  /*36f0*/  @P0 LDC.64 R112, c[0x0][0x478] ;  /* 0x00011e00ff700b82 */ /* 0x000e640000000a00 */
[C---:B-1----:R-:W-:Y:S01]  /*3700*/  @P0 IMAD.WIDE.U32 R112, R149.reuse, 0x20, R112 ;  /* 0x0000002095700825 */ /* 0x042fe200078e0070 */
[----:B------:R-:W-:-:S04]  /*3710*/  IADD3 R149, PT, PT, R149, 0x20, RZ ;  /* 0x0000002095957810 */ /* 0x000fc80007ffe0ff */
[----:B------:R-:W-:Y:S04]  /*3720*/  @P0 STG.E.128 desc[UR6][R112.64], R96 ;  /* 0x0000006070000986 */ /* 0x000fe8000c101d06 */
[----:B------:R0:W-:Y:S02]  /*3730*/  @P0 STG.E.128 desc[UR6][R112.64+0x10], R88 ;  /* 0x0000105870000986 */ /* 0x0001e4000c101d06 */
[C---:B0-----:R-:W-:Y:S01]  /*3740*/  @P2 IMAD.WIDE.U32 R112, R116.reuse, 0x10, R114 ;  /* 0x0000001074702825 */ /* 0x041fe200078e0072 */
[----:B------:R-:W-:-:S04]  /*3750*/  IADD3 R116, PT, PT, R116, 0x20, RZ ;  /* 0x0000002074747810 */ /* 0x000fc80007ffe0ff */
[----:B------:R0:W-:Y:S03]  /*3760*/  @P2 STG.E.128 desc[UR6][R112.64], R108 ;  /* 0x0000006c70002986 */ /* 0x0001e6000c101d06 */
.L_x_3077:
[----:B------:R-:W-:Y:S05]  /*3770*/  BSYNC.RECONVERGENT B0 ;  /* 0x0000000000007941 */ /* 0x000fea0003800200 */
.L_x_3076:
        /* <DEDUP_REMOVED lines=8> */
.L_x_3116:
[----:B------:R-:W-:Y:S05]  /*3800*/  BSYNC.RECONVERGENT B1 ;  /* 0x0000000000017941 */ /* 0x000fea0003800200 */
.L_x_3115:
        /* <DEDUP_REMOVED lines=9> */
[-CC-:B------:R-:W-:Y:S01]  /*38a0*/  @P1 FFMA.FTZ R98, R132, R117.reuse, R119.reuse ;  /* 0x0000007584621223 */ /* 0x180fe20000010077 */
[-C--:B------:R-:W-:Y:S01]  /*38b0*/  @P1 FFMA.FTZ R90, R137, R117.reuse, R119 ;  /* 0x00000075895a1223 */ /* 0x080fe20000010077 */
[----:B------:R-:W-:Y:S01]  /*38c0*/  MOV R96, R20 ;  /* 0x0000001400607202 */ /* 0x000fe20000000f00 */
[----:B------:R-:W-:Y:S01]  /*38d0*/  @P1 FADD.FTZ R13, R136, -R13 ;  /* 0x8000000d880d1221 */ /* 0x000fe20000010000 */
[----:B------:R-:W-:Y:S01]  /*38e0*/  @P1 FADD.FTZ R98, R133, -R98 ;  /* 0x8000006285621221 */ /* 0x000fe20000010000 */
[----:B------:R-:W-:Y:S01]  /*38f0*/  @P1 FFMA.FTZ R114, R142, R117, R119 ;  /* 0x000000758e721223 */ /* 0x000fe20000010077 */
[----:B------:R-:W-:Y:S01]  /*3900*/  MOV R91, R19 ;  /* 0x00000013005b7202 */ /* 0x000fe20000000f00 */
[C---:B------:R-:W-:Y:S01]  /*3910*/  @P1 FFMA.FTZ R96, R12.reuse, R13, R20 ;  /* 0x0000000d0c601223 */ /* 0x040fe20000010014 */
[----:B------:R-:W-:Y:S01]  /*3920*/  @P1 FADD.FTZ R13, R143, -R90 ;  /* 0x8000005a8f0d1221 */ /* 0x000fe20000010000 */
[C---:B------:R-:W-:Y:S01]  /*3930*/  @P1 FFMA.FTZ R91, R12.reuse, R98, R19 ;  /* 0x000000620c5b1223 */ /* 0x040fe20000010013 */
[----:B------:R-:W-:Y:S01]  /*3940*/  MOV R98, R22 ;  /* 0x0000001600627202 */ /* 0x000fe20000000f00 */
[----:B------:R-:W1:Y:S01]  /*3950*/  @P2 LDC R122, c[0x0][0x40c] ;  /* 0x00010300ff7a2b82 */ /* 0x000e620000000800 */
[----:B------:R-:W-:Y:S01]  /*3960*/  @P1 FFMA.FTZ R98, R12, R13, R22 ;  /* 0x0000000d0c621223 */ /* 0x000fe20000010016 */
[----:B------:R-:W-:Y:S01]  /*3970*/  @P1 FADD.FTZ R13, R141, -R114 ;  /* 0x800000728d0d1221 */ /* 0x000fe20000010000 */
[-CC-:B------:R-:W-:Y:S01]  /*3980*/  @P1 FFMA.FTZ R88, R126, R117.reuse, R119.reuse ;  /* 0x000000757e581223 */ /* 0x180fe20000010077 */
[-CC-:B0-----:R-:W-:Y:S01]  /*3990*/  @P1 FFMA.FTZ R112, R128, R117.reuse, R119.reuse ;  /* 0x0000007580701223 */ /* 0x181fe20000010077 */
[-CC-:B------:R-:W-:Y:S01]  /*39a0*/  @P1 FFMA.FTZ R118, R130, R117.reuse, R119.reuse ;  /* 0x0000007582761223 */ /* 0x180fe20000010077 */
[----:B------:R-:W-:Y:S01]  /*39b0*/  @P1 FFMA.FTZ R120, R146, R117, R119 ;  /* 0x0000007592781223 */ /* 0x000fe20000010077 */
[----:B------:R-:W-:Y:S01]  /*39c0*/  @P1 FADD.FTZ R88, R127, -R88 ;  /* 0x800000587f581221 */ /* 0x000fe20000010000 */
[----:B------:R-:W0:Y:S01]  /*39d0*/  @P2 LDC R114, c[0x0][0x40c] ;  /* 0x00010300ff722b82 */ /* 0x000e220000000800 */
[----:B------:R-:W-:Y:S01]  /*39e0*/  MOV R97, R21 ;  /* 0x0000001500617202 */ /* 0x000fe20000000f00 */
[----:B------:R-:W-:Y:S01]  /*39f0*/  @P1 FADD.FTZ R112, R129, -R112 ;  /* 0x8000007081701221 */ /* 0x000fe20000010000 */
[C---:B------:R-:W-:Y:S01]  /*3a00*/  @P1 FFMA.FTZ R97, R12.reuse, R88, R21 ;  /* 0x000000580c611223 */ /* 0x040fe20000010015 */
[----:B------:R-:W-:Y:S01]  /*3a10*/  MOV R88, R16 ;  /* 0x0000001000587202 */ /* 0x000fe20000000f00 */
[C---:B------:R-:W-:Y:S01]  /*3a20*/  @P1 FFMA.FTZ R88, R12.reuse, R13, R16 ;  /* 0x0000000d0c581223 */ /* 0x040fe20000010010 */
[----:B------:R-:W-:Y:S01]  /*3a30*/  @P1 FADD.FTZ R118, R131, -R118 ;  /* 0x8000007683761221 */ /* 0x000fe20000010000 */
[----:B------:R-:W-:Y:S01]  /*3a40*/  @P1 FADD.FTZ R13, R147, -R120 ;  /* 0x80000078930d1221 */ /* 0x000fe20000010000 */
[----:B------:R-:W2:Y:S01]  /*3a50*/  @P2 LDC R113, c[0x0][0x40c] ;  /* 0x00010300ff712b82 */ /* 0x000ea20000000800 */
[----:B------:R-:W-:Y:S01]  /*3a60*/  MOV R99, R23 ;  /* 0x0000001700637202 */ /* 0x000fe20000000f00 */
[--C-:B------:R-:W-:Y:S01]  /*3a70*/  IMAD.MOV.U32 R90, RZ, RZ, R18.reuse ;  /* 0x000000ffff5a7224 */ /* 0x100fe200078e0012 */
[----:B------:R-:W-:Y:S01]  /*3a80*/  MOV R89, R17 ;  /* 0x0000001100597202 */ /* 0x000fe20000000f00 */
[C---:B------:R-:W-:Y:S01]  /*3a90*/  @P1 FFMA.FTZ R99, R12.reuse, R112, R23 ;  /* 0x000000700c631223 */ /* 0x040fe20000010017 */
[C---:B------:R-:W-:Y:S01]  /*3aa0*/  @P1 FFMA.FTZ R89, R12.reuse, R118, R17 ;  /* 0x000000760c591223 */ /* 0x040fe20000010011 */
[----:B------:R-:W-:Y:S01]  /*3ab0*/  @P1 FFMA.FTZ R90, R12, R13, R18 ;  /* 0x0000000d0c5a1223 */ /* 0x000fe20000010012 */
[----:B-----5:R-:W-:Y:S01]  /*3ac0*/  @P2 PRMT R12, R104, 0x7632, R12 ;  /* 0x00007632680c2816 */ /* 0x020fe2000000000c */
[----:B------:R-:W3:Y:S01]  /*3ad0*/  @P2 LDC R115, c[0x0][0x40c] ;  /* 0x00010300ff732b82 */ /* 0x000ee20000000800 */
[----:B------:R-:W-:-:S02]  /*3ae0*/  @P2 PRMT R112, R105, 0x7632, R112 ;  /* 0x0000763269702816 */ /* 0x000fc40000000070 */
[----:B------:R-:W-:Y:S01]  /*3af0*/  @P2 SHF.L.U32 R13, R12, 0x10, RZ ;  /* 0x000000100c0d2819 */ /* 0x000fe200000006ff */
[----:B-1----:R-:W-:Y:S01]  /*3b00*/  @P2 FMUL.FTZ R12, R99, R122 ;  /* 0x0000007a630c2220 */ /* 0x002fe20000410000 */
[----:B------:R-:W-:Y:S01]  /*3b10*/  @P2 SHF.L.U32 R112, R112, 0x10, RZ ;  /* 0x0000001070702819 */ /* 0x000fe200000006ff */
[----:B0-----:R-:W-:Y:S02]  /*3b20*/  @P2 FMUL.FTZ R114, R97, R114 ;  /* 0x0000007261722220 */ /* 0x001fe40000410000 */
[----:B------:R-:W0:Y:S02]  /*3b30*/  @P2 LDC R118, c[0x0][0x40c] ;  /* 0x00010300ff762b82 */ /* 0x000e240000000800 */
[----:B------:R-:W-:Y:S01]  /*3b40*/  @P2 FFMA.FTZ R75, R12, R112, R75 ;  /* 0x000000700c4b2223 */ /* 0x000fe2000001004b */
[----:B------:R-:W-:Y:S01]  /*3b50*/  @P2 SHF.L.U32 R112, R36, 0x10, RZ ;  /* 0x0000001024702819 */ /* 0x000fe200000006ff */
[----:B------:R-:W-:Y:S01]  /*3b60*/  @P2 FFMA.FTZ R73, R114, R13, R73 ;  /* 0x0000000d72492223 */ /* 0x000fe20000010049 */
[----:B--2---:R-:W-:Y:S01]  /*3b70*/  @P2 FMUL.FTZ R13, R96, R113 ;  /* 0x00000071600d2220 */ /* 0x004fe20000410000 */
[----:B------:R-:W-:-:S02]  /*3b80*/  @P2 SHF.L.U32 R113, R104, 0x10, RZ ;  /* 0x0000001068712819 */ /* 0x000fc400000006ff */
[----:B------:R-:W1:Y:S01]  /*3b90*/  @P2 LDC R117, c[0x0][0x40c] ;  /* 0x00010300ff752b82 */ /* 0x000e620000000800 */
[----:B------:R-:W-:Y:S02]  /*3ba0*/  @P2 FMUL.FTZ R112, R13, R112 ;  /* 0x000000700d702220 */ /* 0x000fe40000410000 */
[----:B------:R-:W-:Y:S01]  /*3bb0*/  @P2 FFMA.FTZ R72, R113, R13, R72 ;  /* 0x0000000d71482223 */ /* 0x000fe20000010048 */
[----:B------:R-:W-:Y:S01]  /*3bc0*/  @P2 SHF.L.U32 R113, R6, 0x10, RZ ;  /* 0x0000001006712819 */ /* 0x000fe200000006ff */
[----:B---3--:R-:W-:Y:S01]  /*3bd0*/  @P2 FMUL.FTZ R13, R98, R115 ;  /* 0x00000073620d2220 */ /* 0x008fe20000410000 */
[----:B------:R-:W-:Y:S02]  /*3be0*/  @P2 SHF.L.U32 R115, R105, 0x10, RZ ;  /* 0x0000001069732819 */ /* 0x000fe400000006ff */
[----:B------:R-:W-:Y:S01]  /*3bf0*/  @P2 F2FP.BF16.F32.PACK_AB R112, RZ, R112 ;  /* 0x00000070ff70223e */ /* 0x000fe200000010ff */
[----:B------:R-:W-:Y:S01]  /*3c00*/  @P2 FMUL.FTZ R113, R114, R113 ;  /* 0x0000007172712220 */ /* 0x000fe20000410000 */
[----:B------:R-:W-:Y:S01]  /*3c10*/  @P2 SHF.L.U32 R114, R37, 0x10, RZ ;  /* 0x0000001025722819 */ /* 0x000fe200000006ff */
[----:B------:R-:W-:Y:S01]  /*3c20*/  @P2 FFMA.FTZ R74, R115, R13, R74 ;  /* 0x0000000d734a2223 */ /* 0x000fe2000001004a */
[----:B------:R-:W-:Y:S01]  /*3c30*/  @P2 PRMT R108, R112, 0x7610, R108 ;  /* 0x00007610706c2816 */ /* 0x000fe2000000006c */
[----:B------:R-:W2:Y:S01]  /*3c40*/  @P2 LDC R115, c[0x0][0x40c] ;  /* 0x00010300ff732b82 */ /* 0x000ea20000000800 */
[----:B------:R-:W-:Y:S01]  /*3c50*/  @P2 F2FP.BF16.F32.PACK_AB R113, RZ, R113 ;  /* 0x00000071ff71223e */ /* 0x000fe200000010ff */
[----:B------:R-:W-:Y:S01]  /*3c60*/  @P2 FMUL.FTZ R114, R13, R114 ;  /* 0x000000720d722220 */ /* 0x000fe20000410000 */
[----:B------:R-:W-:Y:S01]  /*3c70*/  @P2 SHF.L.U32 R13, R5, 0x10, RZ ;  /* 0x00000010050d2819 */ /* 0x000fe200000006ff */
[----:B0-----:R-:W-:Y:S01]  /*3c80*/  @P2 FMUL.FTZ R112, R89, R118 ;  /* 0x0000007659702220 */ /* 0x001fe20000410000 */
[----:B------:R-:W-:-:S02]  /*3c90*/  @P2 PRMT R108, R108, 0x5410, R113 ;  /* 0x000054106c6c2816 */ /* 0x000fc40000000071 */
[----:B------:R-:W-:Y:S01]  /*3ca0*/  @P2 F2FP.BF16.F32.PACK_AB R114, RZ, R114 ;  /* 0x00000072ff72223e */ /* 0x000fe200000010ff */
[----:B------:R-:W-:Y:S01]  /*3cb0*/  @P2 FMUL.FTZ R13, R12, R13 ;  /* 0x0000000d0c0d2220 */ /* 0x000fe20000410000 */
[----:B------:R-:W-:Y:S02]  /*3cc0*/  @P2 PRMT R12, R106, 0x7632, R12 ;  /* 0x000076326a0c2816 */ /* 0x000fe4000000000c */
[----:B------:R-:W-:Y:S02]  /*3cd0*/  @P2 PRMT R109, R114, 0x7610, R109 ;  /* 0x00007610726d2816 */ /* 0x000fe4000000006d */
[----:B------:R-:W-:Y:S02]  /*3ce0*/  @P2 F2FP.BF16.F32.PACK_AB R13, RZ, R13 ;  /* 0x0000000dff0d223e */ /* 0x000fe400000010ff */
[----:B------:R-:W-:Y:S02]  /*3cf0*/  @P2 SHF.L.U32 R113, R106, 0x10, RZ ;  /* 0x000000106a712819 */ /* 0x000fe400000006ff */
[----:B------:R-:W-:-:S02]  /*3d00*/  @P2 PRMT R109, R109, 0x5410, R13 ;  /* 0x000054106d6d2816 */ /* 0x000fc4000000000d */
[----:B------:R-:W-:Y:S01]  /*3d10*/  @P2 SHF.L.U32 R12, R12, 0x10, RZ ;  /* 0x000000100c0c2819 */ /* 0x000fe200000006ff */
[----:B--2---:R-:W-:-:S04]  /*3d20*/  @P2 FMUL.FTZ R13, R88, R115 ;  /* 0x00000073580d2220 */ /* 0x004fc80000410000 */
[----:B------:R-:W-:Y:S01]  /*3d30*/  @P2 FFMA.FTZ R77, R112, R12, R77 ;  /* 0x0000000c704d2223 */ /* 0x000fe2000001004d */
[----:B------:R-:W-:Y:S01]  /*3d40*/  @P2 SHF.L.U32 R12, R38, 0x10, RZ ;  /* 0x00000010260c2819 */ /* 0x000fe200000006ff */
[----:B------:R-:W-:Y:S01]  /*3d50*/  @P2 FFMA.FTZ R76, R113, R13, R76 ;  /* 0x0000000d714c2223 */ /* 0x000fe2000001004c */
[----:B------:R-:W-:-:S03]  /*3d60*/  @P2 SHF.L.U32 R113, R152, 0x10, RZ ;  /* 0x0000001098712819 */ /* 0x000fc600000006ff */
[----:B------:R-:W-:Y:S01]  /*3d70*/  @P2 FMUL.FTZ R12, R13, R12 ;  /* 0x0000000c0d0c2220 */ /* 0x000fe20000410000 */
[----:B-1----:R-:W-:Y:S01]  /*3d80*/  @P2 FMUL.FTZ R13, R90, R117 ;  /* 0x000000755a0d2220 */ /* 0x002fe20000410000 */
[----:B------:R-:W-:Y:S01]  /*3d90*/  @P2 SHF.L.U32 R115, R107, 0x10, RZ ;  /* 0x000000106b732819 */ /* 0x000fe200000006ff */
[----:B------:R-:W-:Y:S01]  /*3da0*/  @P2 FMUL.FTZ R113, R112, R113 ;  /* 0x0000007170712220 */ /* 0x000fe20000410000 */
[----:B------:R-:W-:Y:S02]  /*3db0*/  @P2 SHF.L.U32 R112, R39, 0x10, RZ ;  /* 0x0000001027702819 */ /* 0x000fe400000006ff */
[----:B------:R-:W-:Y:S01]  /*3dc0*/  @P2 F2FP.BF16.F32.PACK_AB R12, RZ, R12 ;  /* 0x0000000cff0c223e */ /* 0x000fe200000010ff */
[----:B------:R-:W-:Y:S01]  /*3dd0*/  @P2 FFMA.FTZ R78, R115, R13, R78 ;  /* 0x0000000d734e2223 */ /* 0x000fe2000001004e */
[----:B------:R-:W-:Y:S01]  /*3de0*/  @P2 F2FP.BF16.F32.PACK_AB R113, RZ, R113 ;  /* 0x00000071ff71223e */ /* 0x000fe200000010ff */
[----:B------:R-:W-:Y:S01]  /*3df0*/  @P2 FMUL.FTZ R112, R13, R112 ;  /* 0x000000700d702220 */ /* 0x000fe20000410000 */
[----:B------:R-:W-:-:S04]  /*3e00*/  @P2 PRMT R110, R12, 0x7610, R110 ;  /* 0x000076100c6e2816 */ /* 0x000fc8000000006e */
[----:B------:R-:W-:Y:S02]  /*3e10*/  @P2 F2FP.BF16.F32.PACK_AB R112, RZ, R112 ;  /* 0x00000070ff70223e */ /* 0x000fe400000010ff */
[----:B------:R-:W-:Y:S02]  /*3e20*/  @P2 PRMT R110, R110, 0x5410, R113 ;  /* 0x000054106e6e2816 */ /* 0x000fe40000000071 */
[----:B------:R-:W-:Y:S01]  /*3e30*/  @P2 PRMT R111, R112, 0x7610, R111 ;  /* 0x00007610706f2816 */ /* 0x000fe2000000006f */
[----:B------:R-:W-:Y:S06]  /*3e40*/  @!P2 BRA `(.L_x_3120) ;  /* 0x00000018000ca947 */ /* 0x000fec0003800000 */
[----:B------:R-:W-:Y:S01]  /*3e50*/  SHF.L.U32 R113, R153, 0x10, RZ ;  /* 0x0000001099717819 */ /* 0x000fe200000006ff */
[----:B------:R-:W-:Y:S01]  /*3e60*/  FMUL.FTZ R12, R91, UR12 ;  /* 0x0000000c5b0c7c20 */ /* 0x000fe20008410000 */
[----:B------:R-:W-:-:S03]  /*3e70*/  PRMT R13, R107, 0x7632, R13 ;  /* 0x000076326b0d7816 */ /* 0x000fc6000000000d */
[----:B------:R-:W-:Y:S02]  /*3e80*/  FMUL.FTZ R113, R12, R113 ;  /* 0x000000710c717220 */ /* 0x000fe40000410000 */
[----:B------:R-:W-:-:S03]  /*3e90*/  IMAD.U32 R13, R13, 0x10000, RZ ;  /* 0x000100000d0d7824 */ /* 0x000fc600078e00ff */
[----:B------:R-:W-:Y:S01]  /*3ea0*/  F2FP.BF16.F32.PACK_AB R113, RZ, R113 ;  /* 0x00000071ff71723e */ /* 0x000fe200000010ff */
[----:B------:R-:W-:-:S03]  /*3eb0*/  FFMA.FTZ R79, R12, R13, R79 ;  /* 0x0000000d0c4f7223 */ /* 0x000fc6000001004f */
[----:B------:R-:W-:Y:S01]  /*3ec0*/  PRMT R111, R111, 0x5410, R113 ;  /* 0x000054106f6f7816 */ /* 0x000fe20000000071 */
[----:B------:R-:W-:Y:S06]  /*3ed0*/  BRA `(.L_x_3120) ;  /* 0x0000001400e87947 */ /* 0x000fec0003800000 */
.L_x_3119:
[----:B------:R-:W1:Y:S01]  /*3ee0*/  @P2 LDC R121, c[0x0][0x40c] ;  /* 0x00010300ff792b82 */ /* 0x000e620000000800 */
[-CC-:B------:R-:W-:Y:S01]  /*3ef0*/  @P1 FFMA.FTZ R118, R128, R117.reuse, R119.reuse ;  /* 0x0000007580761223 */ /* 0x180fe20000010077 */
[-CC-:B0-----:R-:W-:Y:S01]  /*3f00*/  @P1 FFMA.FTZ R112, R126, R117.reuse, R119.reuse ;  /* 0x000000757e701223 */ /* 0x181fe20000010077 */
[----:B------:R-:W-:Y:S01]  /*3f10*/  @P1 FFMA.FTZ R13, R135, R117, R119 ;  /* 0x00000075870d1223 */ /* 0x000fe20000010077 */
[----:B------:R-:W-:Y:S01]  /*3f20*/  MOV R113, R23 ;  /* 0x0000001700717202 */ /* 0x000fe20000000f00 */
[----:B------:R-:W-:Y:S01]  /*3f30*/  @P1 FADD.FTZ R118, R129, -R118 ;  /* 0x8000007681761221 */ /* 0x000fe20000010000 */
[----:B------:R-:W-:Y:S01]  /*3f40*/  @P1 FADD.FTZ R112, R127, -R112 ;  /* 0x800000707f701221 */ /* 0x000fe20000010000 */
[----:B------:R-:W-:Y:S01]  /*3f50*/  @P1 FADD.FTZ R13, R136, -R13 ;  /* 0x8000000d880d1221 */ /* 0x000fe20000010000 */
[----:B------:R-:W0:Y:S01]  /*3f60*/  @P2 LDC R122, c[0x0][0x40c] ;  /* 0x00010300ff7a2b82 */ /* 0x000e220000000800 */
[----:B------:R-:W-:Y:S01]  /*3f70*/  @P1 FFMA.FTZ R113, R12, R118, R23 ;  /* 0x000000760c711223 */ /* 0x000fe20000010017 */
[----:B------:R-:W-:Y:S01]  /*3f80*/  MOV R114, R21 ;  /* 0x0000001500727202 */ /* 0x000fe20000000f00 */
[----:B------:R-:W-:Y:S01]  /*3f90*/  @P1 FFMA.FTZ R118, R142, R117, R119 ;  /* 0x000000758e761223 */ /* 0x000fe20000010077 */
[C---:B------:R-:W-:Y:S01]  /*3fa0*/  @P1 FFMA.FTZ R114, R12.reuse, R112, R21 ;  /* 0x000000700c721223 */ /* 0x040fe20000010015 */
[----:B------:R-:W-:Y:S01]  /*3fb0*/  MOV R115, R20 ;  /* 0x0000001400737202 */ /* 0x000fe20000000f00 */
[----:B------:R-:W-:Y:S01]  /*3fc0*/  @P1 FFMA.FTZ R115, R12, R13, R20 ;  /* 0x0000000d0c731223 */ /* 0x000fe20000010014 */
[----:B------:R-:W-:Y:S01]  /*3fd0*/  @P1 FADD.FTZ R123, R141, -R118 ;  /* 0x800000768d7b1221 */ /* 0x000fe20000010000 */
[-CC-:B------:R-:W-:Y:S01]  /*3fe0*/  @P1 FFMA.FTZ R148, R130, R117.reuse, R119.reuse ;  /* 0x0000007582941223 */ /* 0x180fe20000010077 */
[----:B------:R-:W-:-:S03]  /*3ff0*/  @P1 FFMA.FTZ R112, R137, R117, R119 ;  /* 0x0000007589701223 */ /* 0x000fc60000010077 */
[----:B------:R-:W-:Y:S01]  /*4000*/  @P1 FADD.FTZ R148, R131, -R148 ;  /* 0x8000009483941221 */ /* 0x000fe20000010000 */
[----:B------:R-:W-:Y:S01]  /*4010*/  @P1 FADD.FTZ R13, R143, -R112 ;  /* 0x800000708f0d1221 */ /* 0x000fe20000010000 */
[----:B------:R-:W-:Y:S01]  /*4020*/  MOV R112, R22 ;  /* 0x0000001600707202 */ /* 0x000fe20000000f00 */
[----:B-1----:R-:W-:Y:S01]  /*4030*/  @P2 FMUL.FTZ R118, R114, R121 ;  /* 0x0000007972762220 */ /* 0x002fe20000410000 */
[----:B-----5:R-:W-:Y:S01]  /*4040*/  @P2 SHF.L.U32 R121, R104, 0x10, RZ ;  /* 0x0000001068792819 */ /* 0x020fe200000006ff */
[----:B------:R-:W-:Y:S01]  /*4050*/  @P1 FFMA.FTZ R112, R12, R13, R22 ;  /* 0x0000000d0c701223 */ /* 0x000fe20000010016 */
[----:B------:R-:W-:Y:S02]  /*4060*/  @P2 PRMT R114, R104, 0x7632, R114 ;  /* 0x0000763268722816 */ /* 0x000fe40000000072 */
[----:B------:R-:W-:Y:S01]  /*4070*/  MOV R13, R16 ;  /* 0x00000010000d7202 */ /* 0x000fe20000000f00 */
[----:B------:R-:W-:Y:S01]  /*4080*/  @P1 FFMA.FTZ R13, R12, R123, R16 ;  /* 0x0000007b0c0d1223 */ /* 0x000fe20000010010 */
[----:B------:R-:W-:Y:S01]  /*4090*/  @P2 SHF.L.U32 R120, R114, 0x10, RZ ;  /* 0x0000001072782819 */ /* 0x000fe200000006ff */
[----:B0-----:R-:W-:Y:S01]  /*40a0*/  @P2 FMUL.FTZ R115, R115, R122 ;  /* 0x0000007a73732220 */ /* 0x001fe20000410000 */
[----:B------:R-:W-:Y:S01]  /*40b0*/  MOV R114, R17 ;  /* 0x0000001100727202 */ /* 0x000fe20000000f00 */
[----:B------:R-:W-:Y:S01]  /*40c0*/  @P1 FFMA.FTZ R114, R12, R148, R17 ;  /* 0x000000940c721223 */ /* 0x000fe20000010011 */
[----:B------:R-:W0:Y:S01]  /*40d0*/  @P2 LDC R123, c[0x0][0x40c] ;  /* 0x00010300ff7b2b82 */ /* 0x000e220000000800 */
[----:B------:R-:W-:Y:S01]  /*40e0*/  @P2 FFMA.FTZ R72, R121, R115, R72 ;  /* 0x0000007379482223 */ /* 0x000fe20000010048 */
[----:B------:R-:W-:Y:S01]  /*40f0*/  @P2 SHF.L.U32 R121, R6, 0x10, RZ ;  /* 0x0000001006792819 */ /* 0x000fe200000006ff */
[----:B------:R-:W-:Y:S01]  /*4100*/  @P2 FFMA.FTZ R73, R118, R120, R73 ;  /* 0x0000007876492223 */ /* 0x000fe20000010049 */
[----:B------:R-:W-:-:S03]  /*4110*/  @P2 SHF.L.U32 R120, R36, 0x10, RZ ;  /* 0x0000001024782819 */ /* 0x000fc600000006ff */
[----:B------:R-:W-:Y:S01]  /*4120*/  @P2 FMUL.FTZ R122, R121, R118 ;  /* 0x00000076797a2220 */ /* 0x000fe20000410000 */
[----:B------:R-:W1:Y:S01]  /*4130*/  @P2 LDC R148, c[0x0][0x40c] ;  /* 0x00010300ff942b82 */ /* 0x000e620000000800 */
[----:B------:R-:W-:Y:S01]  /*4140*/  @P1 FFMA.FTZ R118, R146, R117, R119 ;  /* 0x0000007592761223 */ /* 0x000fe20000010077 */
[----:B------:R-:W-:Y:S01]  /*4150*/  @P2 FMUL.FTZ R120, R120, R115 ;  /* 0x0000007378782220 */ /* 0x000fe20000410000 */
[----:B------:R-:W-:Y:S02]  /*4160*/  MOV R115, R18 ;  /* 0x0000001200737202 */ /* 0x000fe40000000f00 */
[----:B------:R-:W-:Y:S01]  /*4170*/  @P1 FADD.FTZ R151, R147, -R118 ;  /* 0x8000007693971221 */ /* 0x000fe20000010000 */
[----:B------:R-:W-:Y:S02]  /*4180*/  @P2 F2FP.BF16.F32.PACK_AB R122, RZ, R122 ;  /* 0x0000007aff7a223e */ /* 0x000fe400000010ff */
[----:B------:R-:W2:Y:S01]  /*4190*/  @P2 LDC R121, c[0x0][0x40c] ;  /* 0x00010300ff792b82 */ /* 0x000ea20000000800 */
[----:B------:R-:W-:Y:S01]  /*41a0*/  @P2 F2FP.BF16.F32.PACK_AB R120, RZ, R120 ;  /* 0x00000078ff78223e */ /* 0x000fe200000010ff */
[----:B------:R-:W-:-:S03]  /*41b0*/  @P1 FFMA.FTZ R115, R12, R151, R18 ;  /* 0x000000970c731223 */ /* 0x000fc60000010012 */
[----:B------:R-:W-:Y:S02]  /*41c0*/  @P2 PRMT R108, R120, 0x7610, R108 ;  /* 0x00007610786c2816 */ /* 0x000fe4000000006c */
[----:B------:R-:W-:Y:S01]  /*41d0*/  @P2 SHF.L.U32 R120, R37, 0x10, RZ ;  /* 0x0000001025782819 */ /* 0x000fe200000006ff */
[----:B0-----:R-:W-:Y:S01]  /*41e0*/  @P2 FMUL.FTZ R114, R114, R123 ;  /* 0x0000007b72722220 */ /* 0x001fe20000410000 */
[----:B------:R-:W-:Y:S02]  /*41f0*/  @P2 PRMT R123, R106, 0x7632, R123 ;  /* 0x000076326a7b2816 */ /* 0x000fe4000000007b */
[----:B------:R-:W-:Y:S02]  /*4200*/  @P2 PRMT R108, R108, 0x5410, R122 ;  /* 0x000054106c6c2816 */ /* 0x000fe4000000007a */
[----:B------:R-:W-:Y:S01]  /*4210*/  @P2 SHF.L.U32 R123, R123, 0x10, RZ ;  /* 0x000000107b7b2819 */ /* 0x000fe200000006ff */
[----:B-1----:R-:W-:Y:S01]  /*4220*/  @P2 FMUL.FTZ R118, R113, R148 ;  /* 0x0000009471762220 */ /* 0x002fe20000410000 */
[----:B------:R-:W-:Y:S01]  /*4230*/  @P2 PRMT R113, R105, 0x7632, R113 ;  /* 0x0000763269712816 */ /* 0x000fe20000000071 */
[----:B------:R-:W0:Y:S02]  /*4240*/  @P2 LDC R148, c[0x0][0x40c] ;  /* 0x00010300ff942b82 */ /* 0x000e240000000800 */
[----:B------:R-:W-:Y:S01]  /*4250*/  @P2 FFMA.FTZ R77, R114, R123, R77 ;  /* 0x0000007b724d2223 */ /* 0x000fe2000001004d */
[----:B------:R-:W-:-:S02]  /*4260*/  @P2 SHF.L.U32 R123, R106, 0x10, RZ ;  /* 0x000000106a7b2819 */ /* 0x000fc400000006ff */
[----:B------:R-:W-:Y:S01]  /*4270*/  @P2 SHF.L.U32 R113, R113, 0x10, RZ ;  /* 0x0000001071712819 */ /* 0x000fe200000006ff */
[----:B--2---:R-:W-:Y:S02]  /*4280*/  @P2 FMUL.FTZ R121, R112, R121 ;  /* 0x0000007970792220 */ /* 0x004fe40000410000 */
[----:B------:R-:W1:Y:S02]  /*4290*/  @P2 LDC R112, c[0x0][0x40c] ;  /* 0x00010300ff702b82 */ /* 0x000e640000000800 */
[----:B------:R-:W-:Y:S01]  /*42a0*/  @P2 FFMA.FTZ R75, R118, R113, R75 ;  /* 0x00000071764b2223 */ /* 0x000fe2000001004b */
[----:B------:R-:W-:-:S05]  /*42b0*/  @P2 SHF.L.U32 R113, R105, 0x10, RZ ;  /* 0x0000001069712819 */ /* 0x000fca00000006ff */
[-C--:B------:R-:W-:Y:S01]  /*42c0*/  @P2 FFMA.FTZ R74, R113, R121.reuse, R74 ;  /* 0x00000079714a2223 */ /* 0x080fe2000001004a */
[----:B------:R-:W-:Y:S01]  /*42d0*/  @P2 FMUL.FTZ R113, R120, R121 ;  /* 0x0000007978712220 */ /* 0x000fe20000410000 */
[----:B------:R-:W-:Y:S01]  /*42e0*/  @P2 IMAD.U32 R121, R5, 0x10000, RZ ;  /* 0x0001000005792824 */ /* 0x000fe200078e00ff */
[----:B------:R-:W-:-:S03]  /*42f0*/  @P2 SHF.L.U32 R120, R38, 0x10, RZ ;  /* 0x0000001026782819 */ /* 0x000fc600000006ff */
[----:B------:R-:W-:Y:S01]  /*4300*/  @P2 FMUL.FTZ R118, R121, R118 ;  /* 0x0000007679762220 */ /* 0x000fe20000410000 */
[----:B------:R-:W-:Y:S01]  /*4310*/  @P2 SHF.L.U32 R121, R152, 0x10, RZ ;  /* 0x0000001098792819 */ /* 0x000fe200000006ff */
[----:B0-----:R-:W-:Y:S01]  /*4320*/  @P2 FMUL.FTZ R13, R13, R148 ;  /* 0x000000940d0d2220 */ /* 0x001fe20000410000 */
[----:B------:R-:W-:-:S03]  /*4330*/  @P2 F2FP.BF16.F32.PACK_AB R113, RZ, R113 ;  /* 0x00000071ff71223e */ /* 0x000fc600000010ff */
[----:B------:R-:W-:Y:S01]  /*4340*/  @P2 FMUL.FTZ R114, R121, R114 ;  /* 0x0000007279722220 */ /* 0x000fe20000410000 */
[----:B------:R-:W-:Y:S01]  /*4350*/  @P2 SHF.L.U32 R121, R107, 0x10, RZ ;  /* 0x000000106b792819 */ /* 0x000fe200000006ff */
[-C--:B------:R-:W-:Y:S01]  /*4360*/  @P2 FFMA.FTZ R76, R123, R13.reuse, R76 ;  /* 0x0000000d7b4c2223 */ /* 0x080fe2000001004c */
[----:B------:R-:W-:Y:S01]  /*4370*/  @P2 FMUL.FTZ R13, R120, R13 ;  /* 0x0000000d780d2220 */ /* 0x000fe20000410000 */
[----:B------:R-:W-:Y:S01]  /*4380*/  @P2 F2FP.BF16.F32.PACK_AB R118, RZ, R118 ;  /* 0x00000076ff76223e */ /* 0x000fe200000010ff */
[----:B-1----:R-:W-:Y:S01]  /*4390*/  @P2 FMUL.FTZ R115, R115, R112 ;  /* 0x0000007073732220 */ /* 0x002fe20000410000 */
[----:B------:R-:W-:Y:S02]  /*43a0*/  @P2 SHF.L.U32 R112, R39, 0x10, RZ ;  /* 0x0000001027702819 */ /* 0x000fe400000006ff */
[----:B------:R-:W-:Y:S01]  /*43b0*/  @P2 F2FP.BF16.F32.PACK_AB R13, RZ, R13 ;  /* 0x0000000dff0d223e */ /* 0x000fe200000010ff */
[-C--:B------:R-:W-:Y:S01]  /*43c0*/  @P2 FFMA.FTZ R78, R121, R115.reuse, R78 ;  /* 0x00000073794e2223 */ /* 0x080fe2000001004e */
[----:B------:R-:W-:Y:S01]  /*43d0*/  @P2 F2FP.BF16.F32.PACK_AB R114, RZ, R114 ;  /* 0x00000072ff72223e */ /* 0x000fe200000010ff */
[----:B------:R-:W-:Y:S01]  /*43e0*/  @P2 FMUL.FTZ R115, R112, R115 ;  /* 0x0000007370732220 */ /* 0x000fe20000410000 */
[----:B------:R-:W-:-:S02]  /*43f0*/  @P2 PRMT R109, R113, 0x7610, R109 ;  /* 0x00007610716d2816 */ /* 0x000fc4000000006d */
[----:B------:R-:W-:Y:S02]  /*4400*/  @P2 PRMT R110, R13, 0x7610, R110 ;  /* 0x000076100d6e2816 */ /* 0x000fe4000000006e */
[----:B------:R-:W-:Y:S02]  /*4410*/  @P2 F2FP.BF16.F32.PACK_AB R115, RZ, R115 ;  /* 0x00000073ff73223e */ /* 0x000fe400000010ff */
[----:B------:R-:W-:Y:S02]  /*4420*/  @P2 PRMT R109, R109, 0x5410, R118 ;  /* 0x000054106d6d2816 */ /* 0x000fe40000000076 */
[----:B------:R-:W-:Y:S02]  /*4430*/  @P2 PRMT R110, R110, 0x5410, R114 ;  /* 0x000054106e6e2816 */ /* 0x000fe40000000072 */
[----:B------:R-:W-:Y:S01]  /*4440*/  @P2 PRMT R111, R115, 0x7610, R111 ;  /* 0x00007610736f2816 */ /* 0x000fe2000000006f */
[----:B------:R-:W-:Y:S06]  /*4450*/  @!P2 BRA `(.L_x_3120) ;  /* 0x000000100088a947 */ /* 0x000fec0003800000 */
[----:B------:R-:W-:Y:S01]  /*4460*/  @P1 FFMA.FTZ R112, R132, R117, R119 ;  /* 0x0000007584701223 */ /* 0x000fe20000010077 */
[----:B------:R-:W-:Y:S02]  /*4470*/  MOV R13, R19 ;  /* 0x00000013000d7202 */ /* 0x000fe40000000f00 */
[----:B------:R-:W-:Y:S01]  /*4480*/  SHF.L.U32 R113, R153, 0x10, RZ ;  /* 0x0000001099717819 */ /* 0x000fe200000006ff */
[----:B------:R-:W-:-:S04]  /*4490*/  @P1 FADD.FTZ R112, R133, -R112 ;  /* 0x8000007085701221 */ /* 0x000fc80000010000 */
[----:B------:R-:W-:-:S04]  /*44a0*/  @P1 FFMA.FTZ R13, R12, R112, R19 ;  /* 0x000000700c0d1223 */ /* 0x000fc80000010013 */
[----:B------:R-:W-:Y:S01]  /*44b0*/  FMUL.FTZ R12, R13, UR12 ;  /* 0x0000000c0d0c7c20 */ /* 0x000fe20008410000 */
[----:B------:R-:W-:-:S03]  /*44c0*/  PRMT R13, R107, 0x7632, R13 ;  /* 0x000076326b0d7816 */ /* 0x000fc6000000000d */
[----:B------:R-:W-:Y:S01]  /*44d0*/  FMUL.FTZ R112, R113, R12 ;  /* 0x0000000c71707220 */ /* 0x000fe20000410000 */
[----:B------:R-:W-:-:S04]  /*44e0*/  SHF.L.U32 R13, R13, 0x10, RZ ;  /* 0x000000100d0d7819 */ /* 0x000fc800000006ff */
[----:B------:R-:W-:Y:S01]  /*44f0*/  F2FP.BF16.F32.PACK_AB R112, RZ, R112 ;  /* 0x00000070ff70723e */ /* 0x000fe200000010ff */
[----:B------:R-:W-:-:S03]  /*4500*/  FFMA.FTZ R79, R12, R13, R79 ;  /* 0x0000000d0c4f7223 */ /* 0x000fc6000001004f */
[----:B------:R-:W-:Y:S01]  /*4510*/  PRMT R111, R111, 0x5410, R112 ;  /* 0x000054106f6f7816 */ /* 0x000fe20000000070 */
[----:B------:R-:W-:Y:S06]  /*4520*/  BRA `(.L_x_3120) ;  /* 0x0000001000547947 */ /* 0x000fec0003800000 */
.L_x_3118:
[----:B------:R-:W-:-:S04]  /*4530*/  UISETP.NE.U32.AND UP0, UPT, UR14, URZ, UPT ;  /* 0x000000ff0e00728c */ /* 0x000fc8000bf05070 */
[----:B------:R-:W-:-:S06]  /*4540*/  UISETP.NE.AND.EX UP0, UPT, UR15, URZ, UPT, UP0 ;  /* 0x000000ff0f00728c */ /* 0x000fcc000bf05300 */
[----:B------:R-:W-:-:S13]  /*4550*/  PLOP3.LUT P0, PT, PT, PT, UP0, 0x80, 0x8 ;  /* 0x000000000008781c */ /* 0x000fda0003f0f008 */
[----:B------:R-:W-:Y:S05]  /*4560*/  @!P0 BRA `(.L_x_3121) ;  /* 0x00000008005c8947 */ /* 0x000fea0003800000 */
[----:B------:R-:W-:Y:S01]  /*4570*/  BSSY.RECONVERGENT B2, `(.L_x_3122) ;  /* 0x0000010000027945 */ /* 0x000fe20003800200 */
[----:B------:R-:W-:Y:S01]  /*4580*/  ISETP.GT.AND P1, PT, R13, RZ, PT ;  /* 0x000000ff0d00720c */ /* 0x000fe20003f24270 */
[----:B------:R-:W-:Y:S02]  /*4590*/  FFMA.FTZ R88, R132, R117, R119 ;  /* 0x0000007584587223 */ /* 0x000fe40000010077 */
[----:B------:R-:W-:Y:S10]  /*45a0*/  @!P2 BRA `(.L_x_3123) ;  /* 0x000000000030a947 */ /* 0x000ff40003800000 */
[----:B------:R-:W-:Y:S01]  /*45b0*/  FFMA.FTZ R89, R135, R117, R119 ;  /* 0x0000007587597223 */ /* 0x000fe20000010077 */
[----:B------:R-:W-:Y:S02]  /*45c0*/  ISETP.GT.AND P3, PT, R13, RZ, PT ;  /* 0x000000ff0d00720c */ /* 0x000fe40003f64270 */
[----:B------:R-:W-:Y:S01]  /*45d0*/  SHF.L.U32 R90, R36, 0x10, RZ ;  /* 0x00000010245a7819 */ /* 0x000fe200000006ff */
[----:B------:R-:W-:Y:S01]  /*45e0*/  FADD.FTZ R89, R136, -R89 ;  /* 0x8000005988597221 */ /* 0x000fe20000010000 */
[----:B-----5:R-:W-:-:S03]  /*45f0*/  SHF.L.U32 R91, R104, 0x10, RZ ;  /* 0x00000010685b7819 */ /* 0x020fc600000006ff */
[----:B------:R-:W-:-:S05]  /*4600*/  FMUL.FTZ R89, R12, R89 ;  /* 0x000000590c597220 */ /* 0x000fca0000410000 */
[----:B------:R-:W-:-:S05]  /*4610*/  FSEL R89, R89, RZ, P3 ;  /* 0x000000ff59597208 */ /* 0x000fca0001800000 */
[----:B------:R-:W-:-:S04]  /*4620*/  FMUL.FTZ R89, R89, UR12 ;  /* 0x0000000c59597c20 */ /* 0x000fc80008410000 */
[-C--:B------:R-:W-:Y:S01]  /*4630*/  FMUL.FTZ R90, R90, R89.reuse ;  /* 0x000000595a5a7220 */ /* 0x080fe20000410000 */
[----:B------:R-:W-:-:S04]  /*4640*/  FFMA.FTZ R72, R91, R89, R72 ;  /* 0x000000595b487223 */ /* 0x000fc80000010048 */
[----:B------:R-:W-:-:S04]  /*4650*/  F2FP.BF16.F32.PACK_AB R90, RZ, R90 ;  /* 0x0000005aff5a723e */ /* 0x000fc800000010ff */
[----:B0-----:R-:W-:-:S07]  /*4660*/  PRMT R108, R90, 0x7610, R108 ;  /* 0x000076105a6c7816 */ /* 0x001fce000000006c */
.L_x_3123:
[----:B------:R-:W-:Y:S05]  /*4670*/  BSYNC.RECONVERGENT B2 ;  /* 0x0000000000027941 */ /* 0x000fea0003800200 */
.L_x_3122:
[----:B------:R-:W-:Y:S04]  /*4680*/  BSSY.RECONVERGENT B2, `(.L_x_3124) ;  /* 0x000000f000027945 */ /* 0x000fe80003800200 */
[----:B------:R-:W-:Y:S05]  /*4690*/  @!P2 BRA `(.L_x_3125) ;  /* 0x000000000034a947 */ /* 0x000fea0003800000 */
[----:B------:R-:W-:Y:S01]  /*46a0*/  FFMA.FTZ R90, R126, R117, R119 ;  /* 0x000000757e5a7223 */ /* 0x000fe20000010077 */
[----:B------:R-:W-:Y:S02]  /*46b0*/  ISETP.GT.AND P3, PT, R13, RZ, PT ;  /* 0x000000ff0d00720c */ /* 0x000fe40003f64270 */
[----:B------:R-:W-:Y:S01]  /*46c0*/  SHF.L.U32 R97, R6, 0x10, RZ ;  /* 0x0000001006617819 */ /* 0x000fe200000006ff */
[----:B------:R-:W-:Y:S01]  /*46d0*/  FADD.FTZ R89, R127, -R90 ;  /* 0x8000005a7f597221 */ /* 0x000fe20000010000 */
[----:B-----5:R-:W-:-:S03]  /*46e0*/  PRMT R91, R104, 0x7632, R91 ;  /* 0x00007632685b7816 */ /* 0x020fc6000000005b */
[----:B------:R-:W-:Y:S01]  /*46f0*/  FMUL.FTZ R89, R12, R89 ;  /* 0x000000590c597220 */ /* 0x000fe20000410000 */
[----:B------:R-:W-:-:S04]  /*4700*/  SHF.L.U32 R91, R91, 0x10, RZ ;  /* 0x000000105b5b7819 */ /* 0x000fc800000006ff */
[----:B------:R-:W-:-:S05]  /*4710*/  FSEL R89, R89, RZ, P3 ;  /* 0x000000ff59597208 */ /* 0x000fca0001800000 */
[----:B------:R-:W-:-:S04]  /*4720*/  FMUL.FTZ R90, R89, UR12 ;  /* 0x0000000c595a7c20 */ /* 0x000fc80008410000 */
[----:B------:R-:W-:Y:S01]  /*4730*/  FMUL.FTZ R89, R97, R90 ;  /* 0x0000005a61597220 */ /* 0x000fe20000410000 */
[----:B------:R-:W-:-:S04]  /*4740*/  FFMA.FTZ R73, R90, R91, R73 ;  /* 0x0000005b5a497223 */ /* 0x000fc80000010049 */
[----:B------:R-:W-:-:S04]  /*4750*/  F2FP.BF16.F32.PACK_AB R89, RZ, R89 ;  /* 0x00000059ff59723e */ /* 0x000fc800000010ff */
[----:B0-----:R-:W-:-:S07]  /*4760*/  PRMT R108, R108, 0x5410, R89 ;  /* 0x000054106c6c7816 */ /* 0x001fce0000000059 */
.L_x_3125:
[----:B------:R-:W-:Y:S05]  /*4770*/  BSYNC.RECONVERGENT B2 ;  /* 0x0000000000027941 */ /* 0x000fea0003800200 */
.L_x_3124:
[----:B------:R-:W-:Y:S04]  /*4780*/  BSSY.RECONVERGENT B2, `(.L_x_3126) ;  /* 0x000000e000027945 */ /* 0x000fe80003800200 */
[----:B------:R-:W-:Y:S05]  /*4790*/  @!P2 BRA `(.L_x_3127) ;  /* 0x000000000030a947 */ /* 0x000fea0003800000 */
[----:B------:R-:W-:Y:S01]  /*47a0*/  FFMA.FTZ R90, R137, R117, R119 ;  /* 0x00000075895a7223 */ /* 0x000fe20000010077 */
[----:B------:R-:W-:Y:S02]  /*47b0*/  ISETP.GT.AND P3, PT, R13, RZ, PT ;  /* 0x000000ff0d00720c */ /* 0x000fe40003f64270 */
[----:B-----5:R-:W-:Y:S01]  /*47c0*/  SHF.L.U32 R91, R105, 0x10, RZ ;  /* 0x00000010695b7819 */ /* 0x020fe200000006ff */
        /* <DEDUP_REMOVED lines=8> */
[----:B0-----:R-:W-:-:S07]  /*4850*/  PRMT R109, R90, 0x7610, R109 ;  /* 0x000076105a6d7816 */ /* 0x001fce000000006d */
.L_x_3127:
[----:B------:R-:W-:Y:S05]  /*4860*/  BSYNC.RECONVERGENT B2 ;  /* 0x0000000000027941 */ /* 0x000fea0003800200 */
.L_x_3126:
[----:B------:R-:W-:Y:S04]  /*4870*/  BSSY.RECONVERGENT B2, `(.L_x_3128) ;  /* 0x000000f000027945 */ /* 0x000fe80003800200 */
[----:B------:R-:W-:Y:S05]  /*4880*/  @!P2 BRA `(.L_x_3129) ;  /* 0x000000000034a947 */ /* 0x000fea0003800000 */
[----:B------:R-:W-:Y:S01]  /*4890*/  FFMA.FTZ R90, R128, R117, R119 ;  /* 0x00000075805a7223 */ /* 0x000fe20000010077 */
[----:B------:R-:W-:Y:S02]  /*48a0*/  ISETP.GT.AND P3, PT, R13, RZ, PT ;  /* 0x000000ff0d00720c */ /* 0x000fe40003f64270 */
[----:B------:R-:W-:Y:S01]  /*48b0*/  SHF.L.U32 R97, R5, 0x10, RZ ;  /* 0x0000001005617819 */ /* 0x000fe200000006ff */
[----:B------:R-:W-:Y:S01]  /*48c0*/  FADD.FTZ R89, R129, -R90 ;  /* 0x8000005a81597221 */ /* 0x000fe20000010000 */
[----:B-----5:R-:W-:-:S03]  /*48d0*/  PRMT R91, R105, 0x7632, R91 ;  /* 0x00007632695b7816 */ /* 0x020fc6000000005b */
[----:B------:R-:W-:Y:S02]  /*48e0*/  FMUL.FTZ R89, R12, R89 ;  /* 0x000000590c597220 */ /* 0x000fe40000410000 */
[----:B------:R-:W-:-:S03]  /*48f0*/  IMAD.U32 R91, R91, 0x10000, RZ ;  /* 0x000100005b5b7824 */ /* 0x000fc600078e00ff */
[----:B------:R-:W-:-:S05]  /*4900*/  FSEL R89, R89, RZ, P3 ;  /* 0x000000ff59597208 */ /* 0x000fca0001800000 */
[----:B------:R-:W-:-:S04]  /*4910*/  FMUL.FTZ R90, R89, UR12 ;  /* 0x0000000c595a7c20 */ /* 0x000fc80008410000 */
[----:B------:R-:W-:Y:S01]  /*4920*/  FMUL.FTZ R89, R97, R90 ;  /* 0x0000005a61597220 */ /* 0x000fe20000410000 */
[----:B------:R-:W-:-:S04]  /*4930*/  FFMA.FTZ R75, R90, R91, R75 ;  /* 0x0000005b5a4b7223 */ /* 0x000fc8000001004b */
[----:B------:R-:W-:-:S04]  /*4940*/  F2FP.BF16.F32.PACK_AB R89, RZ, R89 ;  /* 0x00000059ff59723e */ /* 0x000fc800000010ff */
[----:B0-----:R-:W-:-:S07]  /*4950*/  PRMT R109, R109, 0x5410, R89 ;  /* 0x000054106d6d7816 */ /* 0x001fce0000000059 */
.L_x_3129:
[----:B------:R-:W-:Y:S05]  /*4960*/  BSYNC.RECONVERGENT B2 ;  /* 0x0000000000027941 */ /* 0x000fea0003800200 */
.L_x_3128:
        /* <DEDUP_REMOVED lines=14> */
.L_x_3131:
[----:B------:R-:W-:Y:S05]  /*4a50*/  BSYNC.RECONVERGENT B2 ;  /* 0x0000000000027941 */ /* 0x000fea0003800200 */
.L_x_3130:
        /* <DEDUP_REMOVED lines=15> */
.L_x_3133:
[----:B------:R-:W-:Y:S05]  /*4b50*/  BSYNC.RECONVERGENT B2 ;  /* 0x0000000000027941 */ /* 0x000fea0003800200 */
.L_x_3132:
        /* <DEDUP_REMOVED lines=14> */
.L_x_3135:
[----:B------:R-:W-:Y:S05]  /*4c40*/  BSYNC.RECONVERGENT B2 ;  /* 0x0000000000027941 */ /* 0x000fea0003800200 */
.L_x_3134:
[-CC-:B------:R-:W-:Y:S01]  /*4c50*/  FFMA.FTZ R90, R146, R117.reuse, R119.reuse ;  /* 0x00000075925a7223 */ /* 0x180fe20000010077 */
[-CC-:B------:R-:W-:Y:S01]  /*4c60*/  FFMA.FTZ R96, R130, R117.reuse, R119.reuse ;  /* 0x0000007582607223 */ /* 0x180fe20000010077 */
[-CC-:B------:R-:W-:Y:S01]  /*4c70*/  FFMA.FTZ R98, R142, R117.reuse, R119.reuse ;  /* 0x000000758e627223 */ /* 0x180fe20000010077 */
[-CC-:B0-----:R-:W-:Y:S01]  /*4c80*/  FFMA.FTZ R112, R128, R117.reuse, R119.reuse ;  /* 0x0000007580707223 */ /* 0x181fe20000010077 */
        /* <DEDUP_REMOVED lines=28> */
[----:B------:R-:W-:Y:S01]  /*4e50*/  SHF.L.U32 R113, R153, 0x10, RZ ;  /* 0x0000001099717819 */ /* 0x000fe200000006ff */
[----:B------:R-:W-:Y:S01]  /*4e60*/  FMUL.FTZ R12, R91, UR12 ;  /* 0x0000000c5b0c7c20 */ /* 0x000fe20008410000 */
[----:B-----5:R-:W-:-:S03]  /*4e70*/  PRMT R13, R107, 0x7632, R13 ;  /* 0x000076326b0d7816 */ /* 0x020fc6000000000d */
[----:B------:R-:W-:Y:S01]  /*4e80*/  FMUL.FTZ R112, R113, R12 ;  /* 0x0000000c71707220 */ /* 0x000fe20000410000 */
[----:B------:R-:W-:-:S04]  /*4e90*/  SHF.L.U32 R13, R13, 0x10, RZ ;  /* 0x000000100d0d7819 */ /* 0x000fc800000006ff */
[----:B------:R-:W-:Y:S01]  /*4ea0*/  F2FP.BF16.F32.PACK_AB R112, RZ, R112 ;  /* 0x00000070ff70723e */ /* 0x000fe200000010ff */
[----:B------:R-:W-:-:S03]  /*4eb0*/  FFMA.FTZ R79, R12, R13, R79 ;  /* 0x0000000d0c4f7223 */ /* 0x000fc6000001004f */
[----:B------:R-:W-:Y:S01]  /*4ec0*/  PRMT R111, R111, 0x5410, R112 ;  /* 0x000054106f6f7816 */ /* 0x000fe20000000070 */
[----:B------:R-:W-:Y:S06]  /*4ed0*/  BRA `(.L_x_3120) ;  /* 0x0000000400e87947 */ /* 0x000fec0003800000 */
.L_x_3121:
[----:B0-----:R-:W0:Y:S01]  /*4ee0*/  @P2 LDC R112, c[0x0][0x40c] ;  /* 0x00010300ff702b82 */ /* 0x001e220000000800 */
[----:B------:R-:W-:Y:S04]  /*4ef0*/  BSSY.RECONVERGENT B2, `(.L_x_3136) ;  /* 0x000000e000027945 */ /* 0x000fe80003800200 */
[----:B------:R-:W-:Y:S05]  /*4f00*/  @!P2 BRA `(.L_x_3137) ;  /* 0x000000000030a947 */ /* 0x000fea0003800000 */
        /* <DEDUP_REMOVED lines=11> */
[----:B------:R-:W-:-:S07]  /*4fc0*/  PRMT R108, R114, 0x7610, R108 ;  /* 0x00007610726c7816 */ /* 0x000fce000000006c */
.L_x_3137:
[----:B------:R-:W-:Y:S05]  /*4fd0*/  BSYNC.RECONVERGENT B2 ;  /* 0x0000000000027941 */ /* 0x000fea0003800200 */
.L_x_3136:
        /* <DEDUP_REMOVED lines=15> */
.L_x_3139:
[----:B------:R-:W-:Y:S05]  /*50d0*/  BSYNC.RECONVERGENT B2 ;  /* 0x0000000000027941 */ /* 0x000fea0003800200 */
.L_x_3138:
        /* <DEDUP_REMOVED lines=14> */
.L_x_3141:
[----:B------:R-:W-:Y:S05]  /*51c0*/  BSYNC.RECONVERGENT B2 ;  /* 0x0000000000027941 */ /* 0x000fea0003800200 */
.L_x_3140:
        /* <DEDUP_REMOVED lines=14> */
[----:B------:R-:W-:-:S07]  /*52b0*/  PRMT R109, R109, 0x5410, R115 ;  /* 0x000054106d6d7816 */ /* 0x000fce0000000073 */
.L_x_3143:
[----:B------:R-:W-:Y:S05]  /*52c0*/  BSYNC.RECONVERGENT B2 ;  /* 0x0000000000027941 */ /* 0x000fea0003800200 */
.L_x_3142:
        /* <DEDUP_REMOVED lines=14> */
.L_x_3145:
[----:B------:R-:W-:Y:S05]  /*53b0*/  BSYNC.RECONVERGENT B2 ;  /* 0x0000000000027941 */ /* 0x000fea0003800200 */
.L_x_3144:
        /* <DEDUP_REMOVED lines=15> */
.L_x_3147:
[----:B------:R-:W-:Y:S05]  /*54b0*/  BSYNC.RECONVERGENT B2 ;  /* 0x0000000000027941 */ /* 0x000fea0003800200 */
.L_x_3146:
[----:B------:R-:W-:Y:S01]  /*54c0*/  BSSY.RECONVERGENT B2, `(.L_x_3148) ;  /* 0x000000f000027945 */ /* 0x000fe20003800200 */
[----:B------:R-:W-:-:S03]  /*54d0*/  FFMA.FTZ R118, R132, R117, R119 ;  /* 0x0000007584767223 */ /* 0x000fc60000010077 */
        /* <DEDUP_REMOVED lines=13> */
.L_x_3149:
[----:B------:R-:W-:Y:S05]  /*55b0*/  BSYNC.RECONVERGENT B2 ;  /* 0x0000000000027941 */ /* 0x000fea0003800200 */
.L_x_3148:
[----:B------:R-:W-:Y:S01]  /*55c0*/  FADD.FTZ R113, R133, -R118 ;  /* 0x8000007685717221 */ /* 0x000fe20000010000 */
[----:B------:R-:W-:Y:S02]  /*55d0*/  ISETP.GT.AND P1, PT, R13, RZ, PT ;  /* 0x000000ff0d00720c */ /* 0x000fe40003f24270 */
[----:B------:R-:W-:Y:S01]  /*55e0*/  @P2 SHF.L.U32 R13, R153, 0x10, RZ ;  /* 0x00000010990d2819 */ /* 0x000fe200000006ff */
[----:B------:R-:W-:Y:S01]  /*55f0*/  FMUL.FTZ R113, R12, R113 ;  /* 0x000000710c717220 */ /* 0x000fe20000410000 */
[----:B-----5:R-:W-:-:S04]  /*5600*/  @P2 PRMT R12, R107, 0x7632, R12 ;  /* 0x000076326b0c2816 */ /* 0x020fc8000000000c */
[----:B------:R-:W-:Y:S02]  /*5610*/  FSEL R113, R113, RZ, P1 ;  /* 0x000000ff71717208 */ /* 0x000fe40000800000 */
[----:B------:R-:W-:-:S03]  /*5620*/  @P2 SHF.L.U32 R12, R12, 0x10, RZ ;  /* 0x000000100c0c2819 */ /* 0x000fc600000006ff */
[----:B0-----:R-:W-:-:S04]  /*5630*/  @P2 FMUL.FTZ R112, R113, R112 ;  /* 0x0000007071702220 */ /* 0x001fc80000410000 */
[----:B------:R-:W-:Y:S01]  /*5640*/  @P2 FMUL.FTZ R13, R13, R112 ;  /* 0x000000700d0d2220 */ /* 0x000fe20000410000 */
[----:B------:R-:W-:-:S04]  /*5650*/  @P2 FFMA.FTZ R79, R112, R12, R79 ;  /* 0x0000000c704f2223 */ /* 0x000fc8000001004f */
[----:B------:R-:W-:-:S04]  /*5660*/  @P2 F2FP.BF16.F32.PACK_AB R13, RZ, R13 ;  /* 0x0000000dff0d223e */ /* 0x000fc800000010ff */
[----:B------:R-:W-:-:S07]  /*5670*/  @P2 PRMT R111, R111, 0x5410, R13 ;  /* 0x000054106f6f2816 */ /* 0x000fce000000000d */
.L_x_3120:
[----:B------:R-:W-:Y:S05]  /*5680*/  BSYNC.RECONVERGENT B1 ;  /* 0x0000000000017941 */ /* 0x000fea0003800200 */
.L_x_3117:
[----:B------:R-:W0:Y:S08]  /*5690*/  @P0 LDC.64 R12, c[0x0][0x478] ;  /* 0x00011e00ff0c0b82 */ /* 0x000e300000000a00 */
[----:B------:R-:W1:Y:S01]  /*56a0*/  @P2 LDC.64 R112, c[0x0][0x468] ;  /* 0x00011a00ff702b82 */ /* 0x000e620000000a00 */
[----:B0-----:R-:W-:-:S05]  /*56b0*/  @P0 IMAD.WIDE.U32 R12, R149, 0x20, R12 ;  /* 0x00000020950c0825 */ /* 0x001fca00078e000c */
[----:B------:R2:W-:Y:S01]  /*56c0*/  @P0 STG.E.128 desc[UR6][R12.64], R96 ;  /* 0x000000600c000986 */ /* 0x0005e2000c101d06 */
[----:B-1----:R-:W-:-:S03]  /*56d0*/  @P2 IMAD.WIDE.U32 R112, R116, 0x10, R112 ;  /* 0x0000001074702825 */ /* 0x002fc600078e0070 */
[----:B------:R2:W-:Y:S04]  /*56e0*/  @P0 STG.E.128 desc[UR6][R12.64+0x10], R88 ;  /* 0x000010580c000986 */ /* 0x0005e8000c101d06 */
[----:B------:R2:W-:Y:S02]  /*56f0*/  @P2 STG.E.128 desc[UR6][R112.64], R108 ;  /* 0x0000006c70002986 */ /* 0x0005e4000c101d06 */
.L_x_3114:
[----:B------:R-:W-:Y:S05]  /*5700*/  BSYNC.RECONVERGENT B0 ;  /* 0x0000000000007941 */ /* 0x000fea0003800200 */
.L_x_3113:
[----:B--2---:R-:W1:Y:S02]  /*5710*/  LDC.64 R12, c[0x0][0x380] ;  /* 0x0000e000ff0c7b82 */ /* 0x004e640000000a00 */
[----:B-1----:R-:W-:-:S04]  /*5720*/  LEA R4, R12, R4, 0x2 ;  /* 0x000000040c047211 */ /* 0x002fc800078e10ff */
[----:B------:R-:W-:-:S13]  /*5730*/  ISETP.GE.AND P0, PT, R4, R13, PT ;  /* 0x0000000d0400720c */ /* 0x000fda0003f06270 */
[----:B------:R-:W-:Y:S05]  /*5740*/  @!P0 BRA `(.L_x_3150) ;  /* 0xffffffac00b48947 */ /* 0x000fea000383ffff */
.L_x_3069:
[----:B------:R-:W1:Y:S01]  /*5750*/  S2R R12, SR_TID.X ;  /* 0x00000000000c7919 */ /* 0x000e620000002100 */
[----:B------:R-:W-:Y:S01]  /*5760*/  MOV R4, 0x400 ;  /* 0x0000040000047802 */ /* 0x000fe20000000f00 */
[----:B------:R-:W-:Y:S05]  /*5770*/  WARPSYNC.ALL ;  /* 0x0000000000007948 */ /* 0x000fea0003800000 */
[----:B------:R-:W2:Y:S01]  /*5780*/  S2R R7, SR_CgaCtaId ;  /* 0x0000000000077919 */ /* 0x000ea20000008800 */
[----:B------:R-:W3:Y:S01]  /*5790*/  S2UR UR4, SR_CTAID.X ;  /* 0x00000000000479c3 */ /* 0x000ee20000002500 */
[----:B------:R-:W4:Y:S01]  /*57a0*/  LDCU.128 UR16, c[0x0][0x440] ;  /* 0x00008800ff1077ac */ /* 0x000f220008000c00 */
[----:B------:R-:W-:Y:S01]  /*57b0*/  BSSY.RECONVERGENT B0, `(.L_x_3151) ;  /* 0x0000098000007945 */ /* 0x000fe20003800200 */
[----:B-1----:R-:W-:Y:S01]  /*57c0*/  SHF.L.U32 R3, R12, 0x6, RZ ;  /* 0x000000060c037819 */ /* 0x002fe200000006ff */
[----:B---3-5:R-:W-:Y:S01]  /*57d0*/  IMAD R32, R2, UR4, RZ ;  /* 0x0000000402207c24 */ /* 0x028fe2000f8e02ff */
[C---:B------:R-:W-:Y:S01]  /*57e0*/  LOP3.LUT R5, R12.reuse, 0x7f, RZ, 0x3c, !PT ;  /* 0x0000007f0c057812 */ /* 0x040fe200078e3cff */
[----:B------:R-:W1:Y:S01]  /*57f0*/  LDCU.64 UR4, c[0x0][0x460] ;  /* 0x00008c00ff0477ac */ /* 0x000e620008000a00 */
[----:B------:R-:W-:-:S02]  /*5800*/  SHF.L.U32 R0, R12, 0x5, RZ ;  /* 0x000000050c007819 */ /* 0x000fc400000006ff */
[----:B------:R-:W-:Y:S02]  /*5810*/  LOP3.LUT R3, R3, 0x1800, RZ, 0xc0, !PT ;  /* 0x0000180003037812 */ /* 0x000fe400078ec0ff */
[----:B------:R-:W-:Y:S02]  /*5820*/  IADD3 R6, PT, PT, R5, R2, RZ ;  /* 0x0000000205067210 */ /* 0x000fe40007ffe0ff */
[----:B--2---:R-:W-:Y:S02]  /*5830*/  LEA R5, R7, R4, 0x18 ;  /* 0x0000000407057211 */ /* 0x004fe400078ec0ff */
[----:B------:R-:W-:Y:S02]  /*5840*/  LOP3.LUT R0, R3, 0x3e0, R0, 0xf8, !PT ;  /* 0x000003e003007812 */ /* 0x000fe400078ef800 */
[----:B------:R-:W-:Y:S02]  /*5850*/  ISETP.GE.U32.AND P3, PT, R6, 0x80, PT ;  /* 0x000000800600780c */ /* 0x000fe40003f66070 */
[----:B------:R-:W-:-:S02]  /*5860*/  IADD3 R0, PT, PT, R0, R5, RZ ;  /* 0x0000000500007210 */ /* 0x000fc40007ffe0ff */
[----:B------:R-:W-:Y:S02]  /*5870*/  LEA R5, R12, R5, 0x2 ;  /* 0x000000050c057211 */ /* 0x000fe400078e10ff */
[C---:B------:R-:W-:Y:S01]  /*5880*/  ISETP.GE.U32.AND P0, PT, R6.reuse, 0x100, PT ;  /* 0x000001000600780c */ /* 0x040fe20003f06070 */
[----:B------:R-:W-:Y:S01]  /*5890*/  STS.128 [R0], R52 ;  /* 0x0000003400007388 */ /* 0x000fe20000000c00 */
[C---:B------:R-:W-:Y:S02]  /*58a0*/  ISETP.GE.U32.AND P1, PT, R6.reuse, 0x180, PT ;  /* 0x000001800600780c */ /* 0x040fe40003f26070 */
[----:B------:R-:W-:Y:S01]  /*58b0*/  ISETP.GE.U32.AND P2, PT, R6, 0x200, PT ;  /* 0x000002000600780c */ /* 0x000fe20003f46070 */
[----:B------:R2:W-:Y:S01]  /*58c0*/  STS.128 [R0+0x10], R56 ;  /* 0x0000103800007388 */ /* 0x0005e20000000c00 */
[----:B------:R-:W-:-:S03]  /*58d0*/  IADD3 R32, P4, PT, R32, R12, RZ ;  /* 0x0000000c20207210 */ /* 0x000fc60007f9e0ff */
[----:B------:R-:W-:Y:S01]  /*58e0*/  STS.128 [R0+0x400], R92 ;  /* 0x0004005c00007388 */ /* 0x000fe20000000c00 */
[----:B------:R-:W-:-:S03]  /*58f0*/  IADD3.X R25, PT, PT, RZ, RZ, RZ, P4, !PT ;  /* 0x000000ffff197210 */ /* 0x000fc600027fe4ff */
[----:B------:R-:W-:Y:S01]  /*5900*/  STS.128 [R0+0x410], R100 ;  /* 0x0004106400007388 */ /* 0x000fe20000000c00 */
[C---:B------:R-:W-:Y:S01]  /*5910*/  SHF.L.U64.HI R34, R32.reuse, 0x2, R25 ;  /* 0x0000000220227819 */ /* 0x040fe20000010219 */
[----:B------:R-:W-:Y:S01]  /*5920*/  IMAD.SHL.U32 R32, R32, 0x4, RZ ;  /* 0x0000000420207824 */ /* 0x000fe200078e00ff */
[----:B------:R-:W-:Y:S04]  /*5930*/  BAR.SYNC.DEFER_BLOCKING 0x0 ;  /* 0x0000000000007b1d */ /* 0x000fe80000010000 */
[C---:B----4-:R-:W-:Y:S02]  /*5940*/  IADD3 R30, P4, PT, R32.reuse, UR18, RZ ;  /* 0x00000012201e7c10 */ /* 0x050fe4000ff9e0ff */
[----:B------:R-:W-:Y:S02]  /*5950*/  IADD3 R28, P5, PT, R32, UR16, RZ ;  /* 0x00000010201c7c10 */ /* 0x000fe4000ffbe0ff */
[----:B--2---:R-:W-:-:S02]  /*5960*/  IADD3.X R59, PT, PT, R34, UR19, RZ, P4, !PT ;  /* 0x00000013223b7c10 */ /* 0x004fc4000a7fe4ff */
[----:B------:R-:W-:Y:S01]  /*5970*/  IADD3.X R57, PT, PT, R34, UR17, RZ, P5, !PT ;  /* 0x0000001122397c10 */ /* 0x000fe2000affe4ff */
        /* <DEDUP_REMOVED lines=32> */
[----:B----4-:R-:W-:Y:S01]  /*5b80*/  FADD.FTZ R9, R3, R12 ;  /* 0x0000000c03097221 */ /* 0x010fe20000010000 */
[----:B------:R-:W-:Y:S02]  /*5b90*/  IADD3 R12, P4, PT, R32, UR4, RZ ;  /* 0x00000004200c7c10 */ /* 0x000fe4000ff9e0ff */
[----:B------:R-:W-:Y:S01]  /*5ba0*/  STS.128 [R0+0x400], R60 ;  /* 0x0004003c00007388 */ /* 0x000fe20000000c00 */
[----:B0-----:R-:W-:-:S03]  /*5bb0*/  FADD.FTZ R21, R4, R21 ;  /* 0x0000001504157221 */ /* 0x001fc60000010000 */
[----:B------:R-:W-:Y:S01]  /*5bc0*/  STS.128 [R0+0x410], R48 ;  /* 0x0004103000007388 */ /* 0x000fe20000000c00 */
[----:B-1----:R-:W-:Y:S01]  /*5bd0*/  FADD.FTZ R23, R6, R23 ;  /* 0x0000001706177221 */ /* 0x002fe20000010000 */
        /* <DEDUP_REMOVED lines=85> */
.L_x_3152:
[----:B------:R-:W-:Y:S05]  /*6130*/  BSYNC.RECONVERGENT B0 ;  /* 0x0000000000007941 */ /* 0x000fea0003800200 */
.L_x_3151:
        /* <DEDUP_REMOVED lines=18> */
.L_x_3154:
[----:B------:R-:W-:Y:S05]  /*6260*/  BSYNC.RECONVERGENT B0 ;  /* 0x0000000000007941 */ /* 0x000fea0003800200 */
.L_x_3153:
        /* <DEDUP_REMOVED lines=18> */
.L_x_3156:
[----:B------:R-:W-:Y:S05]  /*6390*/  BSYNC.RECONVERGENT B0 ;  /* 0x0000000000007941 */ /* 0x000fea0003800200 */
.L_x_3155:
        /* <DEDUP_REMOVED lines=12> */
.L_x_3075:
        /* <DEDUP_REMOVED lines=8> */
.L_x_3158:
[----:B------:R-:W-:Y:S05]  /*64e0*/  BSYNC B0 ;  /* 0x0000000000007941 */ /* 0x000fea0003800000 */
.L_x_3157:
        /* <DEDUP_REMOVED lines=8> */
.L_x_3159:
[----:B------:R-:W-:-:S05]  /*6570*/  FADD.FTZ R113, R113, R154 ;  /* 0x0000009a71717221 */ /* 0x000fca0000010000 */
[----:B------:R-:W-:Y:S01]  /*6580*/  MOV R123, R113 ;  /* 0x00000071007b7202 */ /* 0x000fe20000000f00 */
[----:B------:R-:W-:Y:S01]  /*6590*/  HFMA2 R122, -RZ, RZ, 0, 1.1920928955078125e-07 ;  /* 0x00000002ff7a7431 */ /* 0x000fe200000001ff */
[----:B------:R-:W-:-:S07]  /*65a0*/  MOV R112, R121 ;  /* 0x0000007900707202 */ /* 0x000fce0000000f00 */
[----:B------:R-:W-:Y:S05]  /*65b0*/  WARPSYNC.COLLECTIVE R120, `(.L_x_3160) ;  /* 0x0000000078087348 */ /* 0x000fea0003c00000 */
[----:B------:R0:W1:Y:S02]  /*65c0*/  SHFL.BFLY P0, R121, R123, R122, R151 ;  /* 0x0c00007a7b797389 */ /* 0x0000640000000097 */
[----:B01----:R-:W-:Y:S05]  /*65d0*/  ENDCOLLECTIVE ;  /* 0x000000000000791b */ /* 0x003fea0003800000 */
.L_x_3160:
[----:B------:R-:W-:-:S05]  /*65e0*/  FADD.FTZ R112, R112, R155 ;  /* 0x0000009b70707221 */ /* 0x000fca0000010000 */
[----:B------:R-:W-:Y:S02]  /*65f0*/  MOV R123, R112 ;  /* 0x00000070007b7202 */ /* 0x000fe40000000f00 */
[----:B------:R-:W-:-:S07]  /*6600*/  MOV R114, R121 ;  /* 0x0000007900727202 */ /* 0x000fce0000000f00 */
[----:B------:R-:W-:Y:S05]  /*6610*/  WARPSYNC.COLLECTIVE R120, `(.L_x_3161) ;  /* 0x0000000078087348 */ /* 0x000fea0003c00000 */
[----:B------:R0:W1:Y:S02]  /*6620*/  SHFL.BFLY P0, R121, R123, R122, R151 ;  /* 0x0c00007a7b797389 */ /* 0x0000640000000097 */
[----:B01----:R-:W-:Y:S05]  /*6630*/  ENDCOLLECTIVE ;  /* 0x000000000000791b */ /* 0x003fea0003800000 */
.L_x_3161:
[----:B------:R-:W-:-:S05]  /*6640*/  FADD.FTZ R114, R113, R114 ;  /* 0x0000007271727221 */ /* 0x000fca0000010000 */
[----:B------:R-:W-:Y:S01]  /*6650*/  MOV R123, R114 ;  /* 0x00000072007b7202 */ /* 0x000fe20000000f00 */
[----:B------:R-:W-:Y:S02]  /*6660*/  HFMA2 R122, -RZ, RZ, 0, 2.384185791015625e-07 ;  /* 0x00000004ff7a7431 */ /* 0x000fe400000001ff */
[----:B------:R-:W-:-:S07]  /*6670*/  IMAD.MOV.U32 R115, RZ, RZ, R121 ;  /* 0x000000ffff737224 */ /* 0x000fce00078e0079 */
[----:B------:R-:W-:Y:S05]  /*6680*/  WARPSYNC.COLLECTIVE R120, `(.L_x_3162) ;  /* 0x0000000078087348 */ /* 0x000fea0003c00000 */
[----:B------:R0:W1:Y:S02]  /*6690*/  SHFL.BFLY P0, R121, R123, R122, R151 ;  /* 0x0c00007a7b797389 */ /* 0x0000640000000097 */
[----:B01----:R-:W-:Y:S05]  /*66a0*/  ENDCOLLECTIVE ;  /* 0x000000000000791b */ /* 0x003fea0003800000 */
.L_x_3162:
[----:B------:R-:W-:-:S05]  /*66b0*/  FADD.FTZ R115, R112, R115 ;  /* 0x0000007370737221 */ /* 0x000fca0000010000 */
[----:B------:R-:W-:Y:S02]  /*66c0*/  MOV R123, R115 ;  /* 0x00000073007b7202 */ /* 0x000fe40000000f00 */
[----:B------:R-:W-:-:S07]  /*66d0*/  MOV R117, R121 ;  /* 0x0000007900757202 */ /* 0x000fce0000000f00 */
[----:B------:R-:W-:Y:S05]  /*66e0*/  WARPSYNC.COLLECTIVE R120, `(.L_x_3163) ;  /* 0x0000000078087348 */ /* 0x000fea0003c00000 */
[----:B------:R0:W1:Y:S02]  /*66f0*/  SHFL.BFLY P0, R121, R123, R122, R151 ;  /* 0x0c00007a7b797389 */ /* 0x0000640000000097 */
[----:B01----:R-:W-:Y:S05]  /*6700*/  ENDCOLLECTIVE ;  /* 0x000000000000791b */ /* 0x003fea0003800000 */
.L_x_3163:
[----:B------:R-:W-:-:S05]  /*6710*/  FADD.FTZ R117, R114, R117 ;  /* 0x0000007572757221 */ /* 0x000fca0000010000 */
[----:B------:R-:W-:Y:S01]  /*6720*/  MOV R123, R117 ;  /* 0x00000075007b7202 */ /* 0x000fe20000000f00 */
[----:B------:R-:W-:Y:S01]  /*6730*/  HFMA2 R122, -RZ, RZ, 0, 4.76837158203125e-07 ;  /* 0x00000008ff7a7431 */ /* 0x000fe200000001ff */
[----:B------:R-:W-:-:S07]  /*6740*/  MOV R116, R121 ;  /* 0x0000007900747202 */ /* 0x000fce0000000f00 */
[----:B------:R-:W-:Y:S05]  /*6750*/  WARPSYNC.COLLECTIVE R120, `(.L_x_3164) ;  /* 0x0000000078087348 */ /* 0x000fea0003c00000 */
[----:B------:R0:W1:Y:S02]  /*6760*/  SHFL.BFLY P0, R121, R123, R122, R151 ;  /* 0x0c00007a7b797389 */ /* 0x0000640000000097 */
[----:B01----:R-:W-:Y:S05]  /*6770*/  ENDCOLLECTIVE ;  /* 0x000000000000791b */ /* 0x003fea0003800000 */
.L_x_3164:
[----:B------:R-:W-:-:S05]  /*6780*/  FADD.FTZ R116, R115, R116 ;  /* 0x0000007473747221 */ /* 0x000fca0000010000 */
[----:B------:R-:W-:Y:S02]  /*6790*/  MOV R123, R116 ;  /* 0x00000074007b7202 */ /* 0x000fe40000000f00 */
[----:B------:R-:W-:-:S07]  /*67a0*/  MOV R118, R121 ;  /* 0x0000007900767202 */ /* 0x000fce0000000f00 */
[----:B------:R-:W-:Y:S05]  /*67b0*/  WARPSYNC.COLLECTIVE R120, `(.L_x_3165) ;  /* 0x0000000078087348 */ /* 0x000fea0003c00000 */
[----:B------:R0:W1:Y:S02]  /*67c0*/  SHFL.BFLY P0, R121, R123, R122, R151 ;  /* 0x0c00007a7b797389 */ /* 0x0000640000000097 */
[----:B01----:R-:W-:Y:S05]  /*67d0*/  ENDCOLLECTIVE ;  /* 0x000000000000791b */ /* 0x003fea0003800000 */
.L_x_3165:
[----:B------:R-:W-:-:S05]  /*67e0*/  FADD.FTZ R118, R117, R118 ;  /* 0x0000007675767221 */ /* 0x000fca0000010000 */
[----:B------:R-:W-:Y:S01]  /*67f0*/  MOV R123, R118 ;  /* 0x00000076007b7202 */ /* 0x000fe20000000f00 */
[----:B------:R-:W-:Y:S01]  /*6800*/  HFMA2 R122, -RZ, RZ, 0, 9.5367431640625e-07 ;  /* 0x00000010ff7a7431 */ /* 0x000fe200000001ff */
[----:B------:R-:W-:-:S07]  /*6810*/  MOV R119, R121 ;  /* 0x0000007900777202 */ /* 0x000fce0000000f00 */
[----:B------:R-:W-:Y:S05]  /*6820*/  WARPSYNC.COLLECTIVE R120, `(.L_x_3166) ;  /* 0x0000000078087348 */ /* 0x000fea0003c00000 */
[----:B------:R0:W1:Y:S02]  /*6830*/  SHFL.BFLY P0, R121, R123, R122, R151 ;  /* 0x0c00007a7b797389 */ /* 0x0000640000000097 */
[----:B01----:R-:W-:Y:S05]  /*6840*/  ENDCOLLECTIVE ;  /* 0x000000000000791b */ /* 0x003fea0003800000 */
.L_x_3166:
[----:B------:R-:W-:-:S05]  /*6850*/  FADD.FTZ R119, R116, R119 ;  /* 0x0000007774777221 */ /* 0x000fca0000010000 */
[----:B------:R-:W-:Y:S02]  /*6860*/  MOV R123, R119 ;  /* 0x00000077007b7202 */ /* 0x000fe40000000f00 */
[----:B------:R-:W-:-:S07]  /*6870*/  MOV R113, R121 ;  /* 0x0000007900717202 */ /* 0x000fce0000000f00 */
[----:B------:R-:W-:Y:S05]  /*6880*/  WARPSYNC.COLLECTIVE R120, `(.L_x_3167) ;  /* 0x0000000078087348 */ /* 0x000fea0003c00000 */
[----:B------:R0:W1:Y:S02]  /*6890*/  SHFL.BFLY P0, R121, R123, R122, R151 ;  /* 0x0c00007a7b797389 */ /* 0x0000640000000097 */
[----:B01----:R-:W-:Y:S05]  /*68a0*/  ENDCOLLECTIVE ;  /* 0x000000000000791b */ /* 0x003fea0003800000 */
.L_x_3167:
[----:B------:R-:W-:Y:S01]  /*68b0*/  MOV R112, R121 ;  /* 0x0000007900707202 */ /* 0x000fe20000000f00 */
[----:B------:R-:W-:Y:S06]  /*68c0*/  BRA `(.L_x_3168) ;  /* 0xffffffac00807947 */ /* 0x000fec000383ffff */
.L_x_3169:
        /* <DEDUP_REMOVED lines=11> */
.L_x_11214:


//--------------------- .text._ZN10layer_norm13ln_bwd_kernelINS_13Kernel_traitsI13__nv_bfloat16S2_fS2_fjLj512ELj1ELj4ELj1ELj16ENS_18Kernel_traits_baseILj512ES2_S2_fS2_fjLj128EEEEELb0ELb1ELb1ELb1EEEvNS_9BwdParamsE --------------------------
	.section	.text._ZN10layer_norm13ln_bwd_kernelINS_13Kernel_traitsI13__nv_bfloat16S2_fS2_fjLj512ELj1ELj4ELj1ELj16ENS_18Kernel_traits_baseILj512ES2_S2_fS2_fjLj128EEEEELb0ELb1ELb1ELb1EEEvNS_9BwdParamsE,"ax",@progbits
	.align	128
        .global         _ZN10layer_norm13ln_bwd_kernelINS_13Kernel_traitsI13__nv_bfloat16S2_fS2_fjLj512ELj1ELj4ELj1ELj16ENS_18Kernel_traits_baseILj512ES2_S2_fS2_fjLj128EEEEELb0ELb1ELb1ELb1EEEvNS_9BwdParamsE
        .type           _ZN10layer_norm13ln_bwd_kernelINS_13Kernel_traitsI13__nv_bfloat16S2_fS2_fjLj512ELj1ELj4ELj1ELj16ENS_18Kernel_traits_baseILj512ES2_S2_fS2_fjLj128EEEEELb0ELb1ELb1ELb1EEEvNS_9BwdParamsE,@function
        .size           _ZN10layer_norm13ln_bwd_kernelINS_13Kernel_traitsI13__nv_bfloat16S2_fS2_fjLj512ELj1ELj4ELj1ELj16ENS_18Kernel_traits_baseILj512ES2_S2_fS2_fjLj128EEEEELb0ELb1ELb1ELb1EEEvNS_9BwdParamsE,(.L_x_11215 - _ZN10layer_norm13ln_bwd_kernelINS_13Kernel_traitsI13__nv_bfloat16S2_fS2_fjLj512ELj1ELj4ELj1ELj16ENS_18Kernel_traits_baseILj512ES2_S2_fS2_fjLj128EEEEELb0ELb1ELb1ELb1EEEvNS_9BwdParamsE)
        .other          _ZN10layer_norm13ln_bwd_kernelINS_13Kernel_traitsI13__nv_bfloat16S2_fS2_fjLj512ELj1ELj4ELj1ELj16ENS_18Kernel_traits_baseILj512ES2_S2_fS2_fjLj128EEEEELb0ELb1ELb1ELb1EEEvNS_9BwdParamsE,@"STO_CUDA_ENTRY STV_DEFAULT"
_ZN10layer_norm13ln_bwd_kernelINS_13Kernel_traitsI13__nv_bfloat16S2_fS2_fjLj512ELj1ELj4ELj1ELj16ENS_18Kernel_traits_baseILj512ES2_S2_fS2_fjLj128EEEEELb0ELb1ELb1ELb1EEEvNS_9BwdParamsE:
.text._ZN10layer_norm13ln_bwd_kernelINS_13Kernel_traitsI13__nv_bfloat16S2_fS2_fjLj512ELj1ELj4ELj1ELj16ENS_18Kernel_traits_baseILj512ES2_S2_fS2_fjLj128EEEEELb0ELb1ELb1ELb1EEEvNS_9BwdParamsE:
        /* <DEDUP_REMOVED lines=37> */
[----:B------:R-:W-:Y:S01]  /*0250*/  LOP3.LUT R140, R0, UR4, RZ, 0xfc, !PT ;  /* 0x00000004008c7c12 */ /* 0x000fe2000f8efcff */
[----:B------:R-:W0:Y:S01]  /*0260*/  LDCU.64 UR10, c[0x0][0x3c0] ;  /* 0x00007800ff0a77ac */ /* 0x000e220008000a00 */
[----:B------:R-:W-:-:S02]  /*0270*/  CS2R R76, SRZ ;  /* 0x00000000004c7805 */ /* 0x000fc4000001ff00 */
[----:B--2---:R-:W-:-:S13]  /*0280*/  ISETP.GE.AND P0, PT, R140, UR5, PT ;  /* 0x000000058c007c0c */ /* 0x004fda000bf06270 */
[----:B-1-34-:R-:W-:Y:S05]  /*0290*/  @P0 BRA `(.L_x_3171) ;  /* 0x0000005000400947 */ /* 0x01afea0003800000 */
[----:B------:R-:W1:Y:S01]  /*02a0*/  LDC.64 R4, c[0x0][0x3e8] ;  /* 0x0000fa00ff047b82 */ /* 0x000e620000000a00 */
[----:B------:R-:W-:-:S07]  /*02b0*/  LOP3.LUT R151, R151, 0x1f, RZ, 0xc0, !PT ;  /* 0x0000001f97977812 */ /* 0x000fce00078ec0ff */
[----:B------:R-:W2:Y:S01]  /*02c0*/  LDC.64 R2, c[0x0][0x3d0] ;  /* 0x0000f400ff027b82 */ /* 0x000ea20000000a00 */
[----:B-1----:R-:W-:-:S05]  /*02d0*/  IMAD.WIDE.U32 R4, R151, 0x10, R4 ;  /* 0x0000001097047825 */ /* 0x002fca00078e0004 */
[----:B------:R-:W3:Y:S01]  /*02e0*/  LDG.E.128 R56, desc[UR6][R4.64+0x200] ;  /* 0x0002000604387981 */ /* 0x000ee2000c1e1d00 */
[----:B--2---:R-:W-:-:S03]  /*02f0*/  IMAD.WIDE.U32 R2, R151, 0x10, R2 ;  /* 0x0000001097027825 */ /* 0x004fc600078e0002 */
[----:B------:R-:W2:Y:S04]  /*0300*/  LDG.E.128 R64, desc[UR6][R4.64] ;  /* 0x0000000604407981 */ /* 0x000ea8000c1e1d00 */
[----:B------:R-:W4:Y:S04]  /*0310*/  LDG.E.128 R60, desc[UR6][R2.64+0x200] ;  /* 0x00020006023c7981 */ /* 0x000f28000c1e1d00 */
[----:B------:R-:W5:Y:S01]  /*0320*/  LDG.E.128 R68, desc[UR6][R2.64] ;  /* 0x0000000602447981 */ /* 0x000f62000c1e1d00 */
[----:B------:R-:W-:Y:S01]  /*0330*/  HFMA2 R72, -RZ, RZ, 0, 0 ;  /* 0x00000000ff487431 */ /* 0x000fe200000001ff */
[----:B---3--:R-:W-:-:S02]  /*0340*/  PRMT R139, R56, 0x7632, R139 ;  /* 0x00007632388b7816 */ /* 0x008fc4000000008b */
[----:B------:R-:W-:Y:S02]  /*0350*/  PRMT R138, R57, 0x7632, R138 ;  /* 0x00007632398a7816 */ /* 0x000fe4000000008a */
[----:B------:R-:W-:Y:S02]  /*0360*/  PRMT R137, R58, 0x7632, R137 ;  /* 0x000076323a897816 */ /* 0x000fe40000000089 */
[----:B------:R-:W-:Y:S02]  /*0370*/  PRMT R136, R59, 0x7632, R136 ;  /* 0x000076323b887816 */ /* 0x000fe40000000088 */
[----:B----4-:R-:W-:Y:S02]  /*0380*/  PRMT R135, R60, 0x7632, R135 ;  /* 0x000076323c877816 */ /* 0x010fe40000000087 */
[----:B------:R-:W-:Y:S02]  /*0390*/  PRMT R134, R61, 0x7632, R134 ;  /* 0x000076323d867816 */ /* 0x000fe40000000086 */
[----:B------:R-:W-:-:S02]  /*03a0*/  PRMT R133, R62, 0x7632, R133 ;  /* 0x000076323e857816 */ /* 0x000fc40000000085 */
[----:B------:R-:W-:Y:S02]  /*03b0*/  PRMT R132, R63, 0x7632, R132 ;  /* 0x000076323f847816 */ /* 0x000fe40000000084 */
[----:B--2---:R-:W-:Y:S02]  /*03c0*/  PRMT R11, R64, 0x7632, R11 ;  /* 0x00007632400b7816 */ /* 0x004fe4000000000b */
[----:B------:R-:W-:Y:S02]  /*03d0*/  PRMT R10, R65, 0x7632, R10 ;  /* 0x00007632410a7816 */ /* 0x000fe4000000000a */
[----:B------:R-:W-:Y:S02]  /*03e0*/  PRMT R9, R66, 0x7632, R9 ;  /* 0x0000763242097816 */ /* 0x000fe40000000009 */
[----:B------:R-:W-:Y:S02]  /*03f0*/  PRMT R8, R67, 0x7632, R8 ;  /* 0x0000763243087816 */ /* 0x000fe40000000008 */
[----:B-----5:R-:W-:-:S02]  /*0400*/  PRMT R7, R68, 0x7632, R7 ;  /* 0x0000763244077816 */ /* 0x020fc40000000007 */
[----:B------:R-:W-:Y:S02]  /*0410*/  PRMT R6, R69, 0x7632, R6 ;  /* 0x0000763245067816 */ /* 0x000fe40000000006 */
[----:B------:R-:W-:Y:S02]  /*0420*/  PRMT R4, R70, 0x7632, R4 ;  /* 0x0000763246047816 */ /* 0x000fe40000000004 */
[----:B------:R-:W-:-:S07]  /*0430*/  PRMT R2, R71, 0x7632, R2 ;  /* 0x0000763247027816 */ /* 0x000fce0000000002 */
.L_x_3244:
        /* <DEDUP_REMOVED lines=24> */
[----:B------:R-:W-:Y:S02]  /*05c0*/  LEA.HI R3, R112, R3, RZ, 0x3 ;  /* 0x0000000370037211 */ /* 0x000fe400078f18ff */
[----:B------:R-:W-:Y:S01]  /*05d0*/  SHF.R.S32.HI R112, RZ, 0x1f, R113 ;  /* 0x0000001fff707819 */ /* 0x000fe20000011471 */
[----:B------:R-:W3:Y:S03]  /*05e0*/  LDG.E R156, desc[UR6][R156.64] ;  /* 0x000000069c9c7981 */ /* 0x000ee6000c1e1900 */
[----:B------:R-:W-:Y:S02]  /*05f0*/  LEA.HI R112, R112, R113, RZ, 0x3 ;  /* 0x0000007170707211 */ /* 0x000fe400078f18ff */
        /* <DEDUP_REMOVED lines=8> */
[----:B------:R0:W4:Y:S01]  /*0680*/  LDG.E.128 R120, desc[UR6][R144.64+0x10] ;  /* 0x0000100690787981 */ /* 0x000122000c1e1d00 */
[----:B------:R-:W-:-:S03]  /*0690*/  IADD3 R111, PT, PT, R141, 0x20, RZ ;  /* 0x000000208d6f7810 */ /* 0x000fc60007ffe0ff */
[----:B------:R-:W4:Y:S04]  /*06a0*/  LDG.E.128 R116, desc[UR6][R116.64] ;  /* 0x0000000674747981 */ /* 0x000f28000c1e1d00 */
        /* <DEDUP_REMOVED lines=14> */
[----:B------:R0:W5:Y:S04]  /*0790*/  @P0 LDG.E.128 R20, desc[UR6][R146.64+0x10] ;  /* 0x0000100692140981 */ /* 0x000168000c1e1d00 */
[----:B------:R-:W5:Y:S04]  /*07a0*/  @P0 LDG.E.128 R16, desc[UR6][R144.64] ;  /* 0x0000000690100981 */ /* 0x000f68000c1e1d00 */
[----:B------:R1:W5:Y:S01]  /*07b0*/  @P0 LDG.E.128 R12, desc[UR6][R144.64+0x10] ;  /* 0x00001006900c0981 */ /* 0x000362000c1e1d00 */
[----:B0-----:R-:W-:Y:S02]  /*07c0*/  SHF.L.U32 R146, R68, 0x10, RZ ;  /* 0x0000001044927819 */ /* 0x001fe400000006ff */
[----:B---3--:R-:W-:-:S05]  /*07d0*/  FSEL R156, R156, RZ, !P1 ;  /* 0x000000ff9c9c7208 */ /* 0x008fca0004800000 */
[C---:B--2---:R-:W-:Y:S01]  /*07e0*/  FADD.FTZ R151, -R156.reuse, R114 ;  /* 0x000000729c977221 */ /* 0x044fe20000010100 */
[C---:B------:R-:W-:Y:S01]  /*07f0*/  FADD.FTZ R3, -R156.reuse, R112 ;  /* 0x000000709c037221 */ /* 0x040fe20000010100 */
[C---:B------:R-:W-:Y:S01]  /*0800*/  FADD.FTZ R164, -R156.reuse, R115 ;  /* 0x000000739ca47221 */ /* 0x040fe20000010100 */
[C---:B------:R-:W-:Y:S01]  /*0810*/  FADD.FTZ R160, -R156.reuse, R113 ;  /* 0x000000719ca07221 */ /* 0x040fe20000010100 */
[C---:B----4-:R-:W-:Y:S02]  /*0820*/  PRMT R147, R117.reuse, 0x7632, R147 ;  /* 0x0000763275937816 */ /* 0x050fe40000000093 */
[----:B------:R-:W-:Y:S01]  /*0830*/  SHF.L.U32 R117, R117, 0x10, RZ ;  /* 0x0000001075757819 */ /* 0x000fe200000006ff */
[----:B------:R-:W-:Y:S01]  /*0840*/  FADD.FTZ R114, -R156, R124 ;  /* 0x0000007c9c727221 */ /* 0x000fe20000010100 */
[----:B------:R-:W-:Y:S02]  /*0850*/  SHF.L.U32 R124, R69, 0x10, RZ ;  /* 0x00000010457c7819 */ /* 0x000fe400000006ff */
[----:B------:R-:W-:-:S02]  /*0860*/  PRMT R112, R118, 0x7632, R112 ;  /* 0x0000763276707816 */ /* 0x000fc40000000070 */
[----:B------:R-:W-:Y:S01]  /*0870*/  SHF.L.U32 R115, R118, 0x10, RZ ;  /* 0x0000001076737819 */ /* 0x000fe200000006ff */
[C---:B------:R-:W-:Y:S01]  /*0880*/  FADD.FTZ R118, -R156.reuse, R122 ;  /* 0x0000007a9c767221 */ /* 0x040fe20000010100 */
[----:B------:R-:W-:Y:S01]  /*0890*/  PRMT R113, R119, 0x7632, R113 ;  /* 0x0000763277717816 */ /* 0x000fe20000000071 */
[C---:B------:R-:W-:Y:S01]  /*08a0*/  FADD.FTZ R122, -R156.reuse, R123 ;  /* 0x0000007b9c7a7221 */ /* 0x040fe20000010100 */
[C---:B------:R-:W-:Y:S01]  /*08b0*/  FADD.FTZ R154, -R156.reuse, R129 ;  /* 0x000000819c9a7221 */ /* 0x040fe20000010100 */
[C---:B------:R-:W-:Y:S01]  /*08c0*/  FADD.FTZ R120, -R156.reuse, R120 ;  /* 0x000000789c787221 */ /* 0x040fe20000010100 */
[----:B------:R-:W-:Y:S01]  /*08d0*/  FADD.FTZ R150, -R156, R125 ;  /* 0x0000007d9c967221 */ /* 0x000fe20000010100 */
[----:B------:R-:W-:Y:S01]  /*08e0*/  FMUL.FTZ R129, R124, R117 ;  /* 0x000000757c817220 */ /* 0x000fe20000410000 */
[C---:B-1---5:R-:W-:Y:S01]  /*08f0*/  FMUL.FTZ R144, R5.reuse, R160 ;  /* 0x000000a005907220 */ /* 0x062fe20000410000 */
[----:B------:R-:W-:Y:S01]  /*0900*/  SHF.L.U32 R124, R70, 0x10, RZ ;  /* 0x00000010467c7819 */ /* 0x000fe200000006ff */
[----:B------:R-:W-:Y:S01]  /*0910*/  FMUL.FTZ R125, R5, R118 ;  /* 0x00000076057d7220 */ /* 0x000fe20000410000 */
[----:B------:R-:W-:Y:S01]  /*0920*/  PRMT R149, R116, 0x7632, R149 ;  /* 0x0000763274957816 */ /* 0x000fe20000000095 */
[----:B------:R-:W-:Y:S01]  /*0930*/  FADD.FTZ R162, -R156, R126 ;  /* 0x0000007e9ca27221 */ /* 0x000fe20000010100 */
[----:B------:R-:W-:Y:S01]  /*0940*/  SHF.L.U32 R153, R116, 0x10, RZ ;  /* 0x0000001074997819 */ /* 0x000fe200000006ff */
[C---:B------:R-:W-:Y:S01]  /*0950*/  FADD.FTZ R116, -R156.reuse, R121 ;  /* 0x000000799c747221 */ /* 0x040fe20000010100 */
[----:B------:R-:W-:Y:S01]  /*0960*/  SHF.L.U32 R119, R119, 0x10, RZ ;  /* 0x0000001077777819 */ /* 0x000fe200000006ff */
[C---:B------:R-:W-:Y:S01]  /*0970*/  FADD.FTZ R152, -R156.reuse, R127 ;  /* 0x0000007f9c987221 */ /* 0x040fe20000010100 */
[----:B------:R-:W-:Y:S01]  /*0980*/  SHF.L.U32 R160, R71, 0x10, RZ ;  /* 0x0000001047a07819 */ /* 0x000fe200000006ff */
[----:B------:R-:W-:Y:S01]  /*0990*/  FADD.FTZ R148, -R156, R128 ;  /* 0x000000809c947221 */ /* 0x000fe20000010100 */
[----:B------:R-:W-:Y:S01]  /*09a0*/  SHF.L.U32 R118, R2, 0x10, RZ ;  /* 0x0000001002767819 */ /* 0x000fe200000006ff */
[C---:B------:R-:W-:Y:S01]  /*09b0*/  FADD.FTZ R158, -R156.reuse, R130 ;  /* 0x000000829c9e7221 */ /* 0x040fe20000010100 */
[----:B------:R-:W-:Y:S01]  /*09c0*/  SHF.L.U32 R113, R113, 0x10, RZ ;  /* 0x0000001071717819 */ /* 0x000fe200000006ff */
[C---:B------:R-:W-:Y:S01]  /*09d0*/  FMUL.FTZ R122, R5.reuse, R122 ;  /* 0x0000007a057a7220 */ /* 0x040fe20000410000 */
[----:B------:R-:W-:Y:S01]  /*09e0*/  FADD.FTZ R156, -R156, R131 ;  /* 0x000000839c9c7221 */ /* 0x000fe20000010100 */
[C---:B------:R-:W-:Y:S01]  /*09f0*/  FMUL.FTZ R127, R5.reuse, R120 ;  /* 0x00000078057f7220 */ /* 0x040fe20000410000 */
[----:B------:R-:W-:Y:S01]  /*0a00*/  FMUL.FTZ R131, R5, R151 ;  /* 0x0000009705837220 */ /* 0x000fe20000410000 */
[----:B------:R-:W-:Y:S01]  /*0a10*/  FMUL.FTZ R123, R124, R115 ;  /* 0x000000737c7b7220 */ /* 0x000fe20000410000 */
[-C--:B------:R-:W-:Y:S01]  /*0a20*/  FMUL.FTZ R121, R160, R119.reuse ;  /* 0x00000077a0797220 */ /* 0x080fe20000410000 */
        /* <DEDUP_REMOVED lines=16> */
[----:B------:R-:W-:-:S02]  /*0b30*/  SHF.L.U32 R114, R61, 0x10, RZ ;  /* 0x000000103d727819 */ /* 0x000fc400000006ff */
[----:B------:R-:W-:Y:S01]  /*0b40*/  SHF.L.U32 R115, R109, 0x10, RZ ;  /* 0x000000106d737819 */ /* 0x000fe200000006ff */
[-C--:B------:R-:W-:Y:S01]  /*0b50*/  FMUL.FTZ R120, R120, R112.reuse ;  /* 0x0000007078787220 */ /* 0x080fe20000410000 */
[----:B------:R-:W-:Y:S01]  /*0b60*/  FADD.FTZ R81, R81, R112 ;  /* 0x0000007051517221 */ /* 0x000fe20000010000 */
[----:B------:R-:W-:Y:S01]  /*0b70*/  FFMA.FTZ R29, R124, R112, R29 ;  /* 0x000000707c1d7223 */ /* 0x000fe2000001001d */
[-C--:B------:R-:W-:Y:S01]  /*0b80*/  FFMA.FTZ R84, R119, R113.reuse, R84 ;  /* 0x0000007177547223 */ /* 0x080fe20000010054 */
[----:B------:R-:W-:Y:S01]  /*0b90*/  FADD.FTZ R52, R52, R113 ;  /* 0x0000007134347221 */ /* 0x000fe20000010000 */
[----:B------:R-:W-:Y:S01]  /*0ba0*/  FMUL.FTZ R116, R116, R113 ;  /* 0x0000007174747220 */ /* 0x000fe20000410000 */
[-C--:B------:R-:W-:Y:S01]  /*0bb0*/  FMUL.FTZ R114, R114, R115.reuse ;  /* 0x0000007372727220 */ /* 0x080fe20000410000 */
[----:B------:R-:W-:Y:S01]  /*0bc0*/  FFMA.FTZ R86, R117, R115, R86 ;  /* 0x0000007375567223 */ /* 0x000fe20000010056 */
[----:B------:R-:W-:Y:S01]  /*0bd0*/  FADD.FTZ R54, R54, R115 ;  /* 0x0000007336367221 */ /* 0x000fe20000010000 */
[----:B------:R-:W-:Y:S01]  /*0be0*/  SHF.L.U32 R113, R110, 0x10, RZ ;  /* 0x000000106e717819 */ /* 0x000fe200000006ff */
[C---:B------:R-:W-:Y:S01]  /*0bf0*/  FMUL.FTZ R115, R5.reuse, R148 ;  /* 0x0000009405737220 */ /* 0x040fe20000410000 */
[----:B------:R-:W-:Y:S01]  /*0c00*/  SHF.L.U32 R112, R62, 0x10, RZ ;  /* 0x000000103e707819 */ /* 0x000fe200000006ff */
[----:B------:R-:W-:Y:S01]  /*0c10*/  FMUL.FTZ R130, R5, R164 ;  /* 0x000000a405827220 */ /* 0x000fe20000410000 */
[----:B------:R-:W-:-:S02]  /*0c20*/  SHF.L.U32 R126, R6, 0x10, RZ ;  /* 0x00000010067e7819 */ /* 0x000fc400000006ff */
[----:B------:R-:W-:Y:S01]  /*0c30*/  SHF.L.U32 R147, R147, 0x10, RZ ;  /* 0x0000001093937819 */ /* 0x000fe200000006ff */
[-C--:B------:R-:W-:Y:S01]  /*0c40*/  FFMA.FTZ R88, R115, R113.reuse, R88 ;  /* 0x0000007173587223 */ /* 0x080fe20000010058 */
[----:B------:R-:W-:Y:S01]  /*0c50*/  PRMT R108, R108, 0x7632, R108 ;  /* 0x000076326c6c7816 */ /* 0x000fe2000000006c */
[----:B------:R-:W-:Y:S01]  /*0c60*/  FADD.FTZ R48, R48, R113 ;  /* 0x0000007130307221 */ /* 0x000fe20000010000 */
[----:B------:R-:W-:Y:S01]  /*0c70*/  SHF.L.U32 R128, R7, 0x10, RZ ;  /* 0x0000001007807819 */ /* 0x000fe200000006ff */
[----:B------:R-:W-:Y:S01]  /*0c80*/  FMUL.FTZ R112, R112, R113 ;  /* 0x0000007170707220 */ /* 0x000fe20000410000 */
[----:B------:R-:W-:Y:S01]  /*0c90*/  SHF.L.U32 R149, R149, 0x10, RZ ;  /* 0x0000001095957819 */ /* 0x000fe200000006ff */
[----:B------:R-:W-:Y:S01]  /*0ca0*/  FMUL.FTZ R146, R146, R153 ;  /* 0x0000009992927220 */ /* 0x000fe20000410000 */
[----:B------:R-:W-:Y:S01]  /*0cb0*/  SHF.L.U32 R145, R111, 0x10, RZ ;  /* 0x000000106f917819 */ /* 0x000fe200000006ff */
[----:B------:R-:W-:Y:S01]  /*0cc0*/  FMUL.FTZ R113, R5, R158 ;  /* 0x0000009e05717220 */ /* 0x000fe20000410000 */
[----:B------:R-:W-:-:S02]  /*0cd0*/  SHF.L.U32 R148, R63, 0x10, RZ ;  /* 0x000000103f947819 */ /* 0x000fc400000006ff */
[----:B------:R-:W-:Y:S01]  /*0ce0*/  PRMT R109, R109, 0x7632, R109 ;  /* 0x000076326d6d7816 */ /* 0x000fe2000000006d */
[----:B------:R-:W-:Y:S01]  /*0cf0*/  FMUL.FTZ R3, R5, R3 ;  /* 0x0000000305037220 */ /* 0x000fe20000410000 */
[-C--:B------:R-:W-:Y:S01]  /*0d00*/  FMUL.FTZ R126, R126, R147.reuse ;  /* 0x000000937e7e7220 */ /* 0x080fe20000410000 */
[----:B------:R-:W-:Y:S01]  /*0d10*/  FFMA.FTZ R79, R130, R147, R79 ;  /* 0x00000093824f7223 */ /* 0x000fe2000001004f */
[----:B------:R-:W-:Y:S01]  /*0d20*/  FADD.FTZ R75, R75, R147 ;  /* 0x000000934b4b7221 */ /* 0x000fe20000010000 */
[----:B------:R-:W-:Y:S01]  /*0d30*/  SHF.L.U32 R108, R108, 0x10, RZ ;  /* 0x000000106c6c7819 */ /* 0x000fe200000006ff */
[----:B------:R-:W-:Y:S01]  /*0d40*/  FMUL.FTZ R150, R5, R150 ;  /* 0x0000009605967220 */ /* 0x000fe20000410000 */
[----:B------:R-:W-:Y:S01]  /*0d50*/  SHF.L.U32 R147, R135, 0x10, RZ ;  /* 0x0000001087937819 */ /* 0x000fe200000006ff */
[----:B------:R-:W-:Y:S01]  /*0d60*/  FMUL.FTZ R128, R128, R149 ;  /* 0x0000009580807220 */ /* 0x000fe20000410000 */
[----:B------:R-:W-:Y:S01]  /*0d70*/  SHF.L.U32 R160, R109, 0x10, RZ ;  /* 0x000000106da07819 */ /* 0x000fe200000006ff */
[-C--:B------:R-:W-:Y:S01]  /*0d80*/  FFMA.FTZ R90, R113, R145.reuse, R90 ;  /* 0x00000091715a7223 */ /* 0x080fe2000001005a */
[----:B------:R-:W-:Y:S01]  /*0d90*/  FADD.FTZ R50, R50, R145 ;  /* 0x0000009132327221 */ /* 0x000fe20000010000 */
[----:B------:R-:W-:Y:S01]  /*0da0*/  FMUL.FTZ R148, R148, R145 ;  /* 0x0000009194947220 */ /* 0x000fe20000410000 */
[----:B------:R-:W-:Y:S01]  /*0db0*/  FADD.FTZ R109, RZ, R146 ;  /* 0x00000092ff6d7221 */ /* 0x000fe20000010000 */
[----:B------:R-:W-:Y:S01]  /*0dc0*/  FFMA.FTZ R145, R3, R146, RZ ;  /* 0x0000009203917223 */ /* 0x000fe200000100ff */
[-C--:B------:R-:W-:Y:S01]  /*0dd0*/  FFMA.FTZ R85, R150, R108.reuse, R85 ;  /* 0x0000006c96557223 */ /* 0x080fe20000010055 */
[----:B------:R-:W-:Y:S01]  /*0de0*/  FADD.FTZ R53, R53, R108 ;  /* 0x0000006c35357221 */ /* 0x000fe20000010000 */
[----:B------:R-:W-:Y:S01]  /*0df0*/  FMUL.FTZ R147, R147, R108 ;  /* 0x0000006c93937220 */ /* 0x000fe20000410000 */
[----:B------:R-:W-:Y:S01]  /*0e00*/  FADD.FTZ R108, R128, R109 ;  /* 0x0000006d806c7221 */ /* 0x000fe20000010000 */
[C---:B------:R-:W-:Y:S01]  /*0e10*/  FFMA.FTZ R158, R144.reuse, R128, R145 ;  /* 0x00000080909e7223 */ /* 0x040fe20000010091 */
[----:B------:R-:W-:-:S02]  /*0e20*/  FFMA.FTZ R77, R144, R149, R77 ;  /* 0x00000095904d7223 */ /* 0x000fc4000001004d */
[----:B------:R-:W-:Y:S01]  /*0e30*/  FADD.FTZ R109, R129, R108 ;  /* 0x0000006c816d7221 */ /* 0x000fe20000010000 */
[----:B------:R-:W-:Y:S01]  /*0e40*/  FFMA.FTZ R145, R131, R129, R158 ;  /* 0x0000008183917223 */ /* 0x000fe2000001009e */
[----:B------:R-:W-:Y:S01]  /*0e50*/  FADD.FTZ R73, R73, R149 ;  /* 0x0000009549497221 */ /* 0x000fe20000010000 */
[----:B------:R-:W-:Y:S01]  /*0e60*/  SHF.L.U32 R149, R134, 0x10, RZ ;  /* 0x0000001086957819 */ /* 0x000fe200000006ff */
[----:B------:R-:W-:Y:S01]  /*0e70*/  FADD.FTZ R108, R126, R109 ;  /* 0x0000006d7e6c7221 */ /* 0x000fe20000010000 */
[----:B------:R-:W-:-:S03]  /*0e80*/  FFMA.FTZ R158, R130, R126, R145 ;  /* 0x0000007e829e7223 */ /* 0x000fc60000010091 */
[----:B------:R-:W-:Y:S01]  /*0e90*/  FMUL.FTZ R145, R149, R160 ;  /* 0x000000a095917220 */ /* 0x000fe20000410000 */
[----:B------:R-:W-:Y:S01]  /*0ea0*/  FADD.FTZ R109, R123, R108 ;  /* 0x0000006c7b6d7221 */ /* 0x000fe20000010000 */
[----:B------:R-:W-:Y:S01]  /*0eb0*/  FFMA.FTZ R149, R127, R123, R158 ;  /* 0x0000007b7f957223 */ /* 0x000fe2000001009e */
[----:B------:R-:W-:Y:S02]  /*0ec0*/  PRMT R111, R110, 0x7632, R111 ;  /* 0x000076326e6f7816 */ /* 0x000fe4000000006f */
        /* <DEDUP_REMOVED lines=8> */
[----:B------:R-:W-:Y:S02]  /*0f50*/  SHF.L.U32 R158, R111, 0x10, RZ ;  /* 0x000000106f9e7819 */ /* 0x000fe400000006ff */
[----:B------:R-:W-:Y:S01]  /*0f60*/  FADD.FTZ R151, R108, R147 ;  /* 0x000000936c977221 */ /* 0x000fe20000010000 */
[----:B------:R-:W-:Y:S01]  /*0f70*/  FFMA.FTZ R108, R150, R147, R109 ;  /* 0x00000093966c7223 */ /* 0x000fe2000001006d */
[----:B------:R-:W-:Y:S01]  /*0f80*/  SHF.L.U32 R149, R133, 0x10, RZ ;  /* 0x0000001085957819 */ /* 0x000fe200000006ff */
[----:B------:R-:W-:Y:S01]  /*0f90*/  FMUL.FTZ R154, R5, R154 ;  /* 0x0000009a059a7220 */ /* 0x000fe20000410000 */
[----:B------:R-:W-:Y:S01]  /*0fa0*/  PRMT R111, R111, 0x7632, R111 ;  /* 0x000076326f6f7816 */ /* 0x000fe2000000006f */
[----:B------:R-:W-:Y:S01]  /*0fb0*/  FMUL.FTZ R152, R5, R152 ;  /* 0x0000009805987220 */ /* 0x000fe20000410000 */
[----:B------:R-:W-:Y:S01]  /*0fc0*/  FADD.FTZ R110, R151, R114 ;  /* 0x00000072976e7221 */ /* 0x000fe20000010000 */
[----:B------:R-:W-:Y:S01]  /*0fd0*/  FFMA.FTZ R109, R117, R114, R108 ;  /* 0x00000072756d7223 */ /* 0x000fe2000001006c */
[-C--:B------:R-:W-:Y:S01]  /*0fe0*/  FFMA.FTZ R89, R154, R158.reuse, R89 ;  /* 0x0000009e9a597223 */ /* 0x080fe20000010059 */
[----:B------:R-:W-:Y:S01]  /*0ff0*/  FADD.FTZ R49, R49, R158 ;  /* 0x0000009e31317221 */ /* 0x000fe20000010000 */
[----:B------:R-:W-:Y:S01]  /*1000*/  FMUL.FTZ R149, R149, R158 ;  /* 0x0000009e95957220 */ /* 0x000fe20000410000 */
[----:B------:R-:W-:Y:S01]  /*1010*/  SHF.L.U32 R158, R111, 0x10, RZ ;  /* 0x000000106f9e7819 */ /* 0x000fe200000006ff */
[----:B------:R-:W-:Y:S01]  /*1020*/  FADD.FTZ R111, R110, R145 ;  /* 0x000000916e6f7221 */ /* 0x000fe20000010000 */
[----:B------:R-:W-:Y:S01]  /*1030*/  FFMA.FTZ R108, R152, R145, R109 ;  /* 0x00000091986c7223 */ /* 0x000fe2000001006d */
[----:B------:R-:W-:-:S02]  /*1040*/  FFMA.FTZ R76, R3, R153, R76 ;  /* 0x00000099034c7223 */ /* 0x000fc4000001004c */
[----:B------:R-:W-:Y:S01]  /*1050*/  FADD.FTZ R110, R111, R112 ;  /* 0x000000706f6e7221 */ /* 0x000fe20000010000 */
[----:B------:R-:W-:Y:S01]  /*1060*/  FFMA.FTZ R109, R115, R112, R108 ;  /* 0x00000070736d7223 */ /* 0x000fe2000001006c */
[----:B------:R-:W-:Y:S01]  /*1070*/  FADD.FTZ R72, R72, R153 ;  /* 0x0000009948487221 */ /* 0x000fe20000010000 */
[----:B------:R-:W-:Y:S01]  /*1080*/  SHF.L.U32 R153, R132, 0x10, RZ ;  /* 0x0000001084997819 */ /* 0x000fe200000006ff */
[----:B------:R-:W-:Y:S01]  /*1090*/  FADD.FTZ R111, R110, R149 ;  /* 0x000000956e6f7221 */ /* 0x000fe20000010000 */
[----:B------:R-:W-:Y:S01]  /*10a0*/  FFMA.FTZ R108, R154, R149, R109 ;  /* 0x000000959a6c7223 */ /* 0x000fe2000001006d */
[----:B------:R-:W-:Y:S02]  /*10b0*/  FMUL.FTZ R156, R5, R156 ;  /* 0x0000009c059c7220 */ /* 0x000fe40000410000 */
[----:B------:R-:W-:Y:S01]  /*10c0*/  FMUL.FTZ R153, R153, R158 ;  /* 0x0000009e99997220 */ /* 0x000fe20000410000 */
        /* <DEDUP_REMOVED lines=8> */
[----:B------:R-:W-:Y:S06]  /*1150*/  BRA `(.L_x_3174) ;  /* 0x00000000004c7947 */ /* 0x000fec0003800000 */
.L_x_3173:
        /* <DEDUP_REMOVED lines=17> */
[----:B------:R1:W5:Y:S04]  /*1270*/  LDG.E.128 R16, desc[UR6][R108.64] ;  /* 0x000000066c107981 */ /* 0x000368000c1e1d00 */
[----:B------:R1:W5:Y:S02]  /*1280*/  LDG.E.128 R12, desc[UR6][R108.64+0x10] ;  /* 0x000010066c0c7981 */ /* 0x000364000c1e1d00 */
.L_x_3174:
[----:B0-----:R-:W-:Y:S05]  /*1290*/  BSYNC.RECONVERGENT B1 ;  /* 0x0000000000017941 */ /* 0x001fea0003800200 */
.L_x_3172:
[----:B------:R-:W-:Y:S01]  /*12a0*/  UMOV UR4, 0xffffffff ;  /* 0xffffffff00047882 */ /* 0x000fe20000000000 */
[----:B-----5:R-:W-:Y:S02]  /*12b0*/  ISETP.GE.AND P3, PT, R143, 0x1, PT ;  /* 0x000000018f00780c */ /* 0x020fe40003f66270 */
[----:B------:R-:W-:Y:S11]  /*12c0*/  BRA.DIV UR4, `(.L_x_3175) ;  /* 0x0000004a04947947 */ /* 0x000ff6000b800000 */
[----:B-1----:R-:W0:Y:S04]  /*12d0*/  SHFL.BFLY PT, R108, R151, 0x1, 0x1f ;  /* 0x0c201f00976c7f89 */ /* 0x002e2800000e0000 */
        /* <DEDUP_REMOVED lines=17> */
.L_x_3256:
[----:B------:R-:W3:Y:S01]  /*13f0*/  S2R R151, SR_TID.X ;  /* 0x0000000000977919 */ /* 0x000ee20000002100 */
[----:B------:R-:W4:Y:S01]  /*1400*/  @P3 LDC.64 R108, c[0x0][0x390] ;  /* 0x0000e400ff6c3b82 */ /* 0x000f220000000a00 */
[----:B------:R-:W-:-:S05]  /*1410*/  @P3 IADD3 R143, PT, PT, R143, -0x1, RZ ;  /* 0xffffffff8f8f3810 */ /* 0x000fca0007ffe0ff */
[----:B------:R-:W-:-:S05]  /*1420*/  @P3 IMAD R143, R143, UR9, RZ ;  /* 0x000000098f8f3c24 */ /* 0x000fca000f8e02ff */
[----:B------:R-:W-:-:S04]  /*1430*/  @P3 SHF.R.S32.HI R160, RZ, 0x1f, R143 ;  /* 0x0000001fffa03819 */ /* 0x000fc8000001148f */
[----:B------:R-:W-:Y:S01]  /*1440*/  @P3 LEA.HI R160, R160, R143, RZ, 0x3 ;  /* 0x0000008fa0a03211 */ /* 0x000fe200078f18ff */
[----:B------:R-:W-:Y:S01]  /*1450*/  HFMA2 R143, -RZ, RZ, 0, 0 ;  /* 0x00000000ff8f7431 */ /* 0x000fe200000001ff */
[----:B---3--:R-:W-:-:S04]  /*1460*/  LOP3.LUT R155, R151, 0x1f, RZ, 0xc0, !PT ;  /* 0x0000001f979b7812 */ /* 0x008fc800078ec0ff */
[----:B------:R-:W-:-:S05]  /*1470*/  @P3 LEA.HI.SX32 R143, R160, R155, 0x1d ;  /* 0x0000009ba08f3211 */ /* 0x000fca00078feaff */
[----:B----4-:R-:W-:-:S05]  /*1480*/  @P3 IMAD.WIDE.U32 R108, R143, 0x10, R108 ;  /* 0x000000108f6c3825 */ /* 0x010fca00078e006c */
[----:B------:R3:W5:Y:S01]  /*1490*/  @P3 LDG.E.128 R104, desc[UR6][R108.64] ;  /* 0x000000066c683981 */ /* 0x000762000c1e1d00 */
[----:B------:R-:W-:Y:S01]  /*14a0*/  ISETP.NE.U32.AND P1, PT, R142, RZ, PT ;  /* 0x000000ff8e00720c */ /* 0x000fe20003f25070 */
[----:B--2---:R-:W-:Y:S01]  /*14b0*/  FADD.FTZ R142, R111, R158 ;  /* 0x0000009e6f8e7221 */ /* 0x004fe20000010000 */
[----:B0-----:R-:W-:Y:S02]  /*14c0*/  IMAD R111, R140, UR9, RZ ;  /* 0x000000098c6f7c24 */ /* 0x001fe4000f8e02ff */
[----:B-1----:R-:W-:Y:S01]  /*14d0*/  FADD.FTZ R110, R110, R157 ;  /* 0x0000009d6e6e7221 */ /* 0x002fe20000010000 */
[----:B------:R-:W-:Y:S01]  /*14e0*/  ISETP.NE.AND.EX P1, PT, R141, RZ, PT, P1 ;  /* 0x000000ff8d00720c */ /* 0x000fe20003f25310 */
[----:B------:R-:W-:Y:S01]  /*14f0*/  BSSY.RECONVERGENT B1, `(.L_x_3176) ;  /* 0x00001ee000017945 */ /* 0x000fe20003800200 */
[----:B------:R-:W-:Y:S01]  /*1500*/  ISETP.NE.AND P4, PT, RZ, UR8, PT ;  /* 0x00000008ff007c0c */ /* 0x000fe2000bf85270 */
[----:B------:R-:W-:Y:S01]  /*1510*/  FMUL.FTZ R110, R110, UR12 ;  /* 0x0000000c6e6e7c20 */ /* 0x000fe20008410000 */
[----:B------:R-:W-:Y:S01]  /*1520*/  SHF.R.S32.HI R158, RZ, 0x1f, R111 ;  /* 0x0000001fff9e7819 */ /* 0x000fe2000001146f */
[----:B------:R-:W-:-:S03]  /*1530*/  FMUL.FTZ R142, R142, UR12 ;  /* 0x0000000c8e8e7c20 */ /* 0x000fc60008410000 */
[----:B------:R-:W-:-:S04]  /*1540*/  LEA.HI R158, R158, R111, RZ, 0x3 ;  /* 0x0000006f9e9e7211 */ /* 0x000fc800078f18ff */
[----:B------:R-:W-:Y:S02]  /*1550*/  LEA.HI.SX32 R141, R158, R155, 0x1d ;  /* 0x0000009b9e8d7211 */ /* 0x000fe400078feaff */
[----:B------:R-:W-:Y:S01]  /*1560*/  FSEL R155, R110, RZ, !P4 ;  /* 0x000000ff6e9b7208 */ /* 0x000fe20006000000 */
[----:B---3--:R-:W-:Y:S06]  /*1570*/  @P1 BRA `(.L_x_3177) ;  /* 0x00000010005c1947 */ /* 0x008fec0003800000 */
        /* <DEDUP_REMOVED lines=15> */
[----:B-----5:R-:W-:-:S04]  /*1670*/  SHF.L.U32 R108, R104, 0x10, RZ ;  /* 0x00000010686c7819 */ /* 0x020fc800000006ff */
[----:B------:R-:W-:Y:S01]  /*1680*/  F2FP.BF16.F32.PACK_AB R110, RZ, R110 ;  /* 0x0000006eff6e723e */ /* 0x000fe200000010ff */
[----:B------:R-:W-:-:S03]  /*1690*/  FFMA.FTZ R32, R109, R108, R32 ;  /* 0x0000006c6d207223 */ /* 0x000fc60000010020 */
[----:B------:R-:W-:-:S07]  /*16a0*/  PRMT R100, R110, 0x7610, R100 ;  /* 0x000076106e647816 */ /* 0x000fce0000000064 */
.L_x_3180:
[----:B------:R-:W-:Y:S05]  /*16b0*/  BSYNC.RECONVERGENT B2 ;  /* 0x0000000000027941 */ /* 0x000fea0003800200 */
.L_x_3179:
[----:B------:R-:W-:Y:S04]  /*16c0*/  BSSY.RECONVERGENT B2, `(.L_x_3181) ;  /* 0x000000f000027945 */ /* 0x000fe80003800200 */
[----:B------:R-:W-:Y:S05]  /*16d0*/  @!P3 BRA `(.L_x_3182) ;  /* 0x000000000034b947 */ /* 0x000fea0003800000 */
[----:B------:R-:W-:Y:S01]  /*16e0*/  FFMA.FTZ R109, R144, R142, R155 ;  /* 0x0000008e906d7223 */ /* 0x000fe2000001009b */
[----:B------:R-:W-:Y:S02]  /*16f0*/  ISETP.GT.AND P1, PT, R0, RZ, PT ;  /* 0x000000ff0000720c */ /* 0x000fe40003f24270 */
[----:B------:R-:W-:Y:S01]  /*1700*/  SHF.L.U32 R159, R11, 0x10, RZ ;  /* 0x000000100b9f7819 */ /* 0x000fe200000006ff */
[--C-:B------:R-:W-:Y:S01]  /*1710*/  FADD.FTZ R108, R128, -R109.reuse ;  /* 0x8000006d806c7221 */ /* 0x100fe20000010000 */
[----:B-----5:R-:W-:-:S03]  /*1720*/  PRMT R109, R104, 0x7632, R109 ;  /* 0x00007632686d7816 */ /* 0x020fc6000000006d */
[----:B------:R-:W-:Y:S01]  /*1730*/  FMUL.FTZ R108, R5, R108 ;  /* 0x0000006c056c7220 */ /* 0x000fe20000410000 */
[----:B------:R-:W-:-:S04]  /*1740*/  SHF.L.U32 R109, R109, 0x10, RZ ;  /* 0x000000106d6d7819 */ /* 0x000fc800000006ff */
[----:B------:R-:W-:-:S05]  /*1750*/  FSEL R108, R108, RZ, P1 ;  /* 0x000000ff6c6c7208 */ /* 0x000fca0000800000 */
[----:B------:R-:W-:-:S04]  /*1760*/  FMUL.FTZ R108, R108, UR13 ;  /* 0x0000000d6c6c7c20 */ /* 0x000fc80008410000 */
[C---:B------:R-:W-:Y:S01]  /*1770*/  FMUL.FTZ R159, R108.reuse, R159 ;  /* 0x0000009f6c9f7220 */ /* 0x040fe20000410000 */
[----:B------:R-:W-:-:S04]  /*1780*/  FFMA.FTZ R33, R108, R109, R33 ;  /* 0x0000006d6c217223 */ /* 0x000fc80000010021 */
[----:B------:R-:W-:-:S04]  /*1790*/  F2FP.BF16.F32.PACK_AB R159, RZ, R159 ;  /* 0x0000009fff9f723e */ /* 0x000fc800000010ff */
[----:B------:R-:W-:-:S07]  /*17a0*/  PRMT R100, R100, 0x5410, R159 ;  /* 0x0000541064647816 */ /* 0x000fce000000009f */
.L_x_3182:
[----:B------:R-:W-:Y:S05]  /*17b0*/  BSYNC.RECONVERGENT B2 ;  /* 0x0000000000027941 */ /* 0x000fea0003800200 */
.L_x_3181:
        /* <DEDUP_REMOVED lines=14> */
.L_x_3184:
[----:B------:R-:W-:Y:S05]  /*18a0*/  BSYNC.RECONVERGENT B2 ;  /* 0x0000000000027941 */ /* 0x000fea0003800200 */
.L_x_3183:
        /* <DEDUP_REMOVED lines=15> */
.L_x_3186:
[----:B------:R-:W-:Y:S05]  /*19a0*/  BSYNC.RECONVERGENT B2 ;  /* 0x0000000000027941 */ /* 0x000fea0003800200 */
.L_x_3185:
        /* <DEDUP_REMOVED lines=14> */
.L_x_3188:
[----:B------:R-:W-:Y:S05]  /*1a90*/  BSYNC.RECONVERGENT B2 ;  /* 0x0000000000027941 */ /* 0x000fea0003800200 */
.L_x_3187:
        /* <DEDUP_REMOVED lines=15> */
.L_x_3190:
[----:B------:R-:W-:Y:S05]  /*1b90*/  BSYNC.RECONVERGENT B2 ;  /* 0x0000000000027941 */ /* 0x000fea0003800200 */
.L_x_3189:
        /* <DEDUP_REMOVED lines=14> */
.L_x_3192:
[----:B------:R-:W-:Y:S05]  /*1c80*/  BSYNC.RECONVERGENT B2 ;  /* 0x0000000000027941 */ /* 0x000fea0003800200 */
.L_x_3191:
        /* <DEDUP_REMOVED lines=13> */
[----:B------:R-:W-:Y:S01]  /*1d60*/  PRMT R103, R103, 0x5410, R159 ;  /* 0x0000541067677816 */ /* 0x000fe2000000009f */
[----:B------:R-:W-:Y:S06]  /*1d70*/  BRA `(.L_x_3193) ;  /* 0x0000001400947947 */ /* 0x000fec0003800000 */
.L_x_3178:
[-CC-:B------:R-:W-:Y:S01]  /*1d80*/  FFMA.FTZ R93, R124, R142.reuse, R155.reuse ;  /* 0x0000008e7c5d7223 */ /* 0x180fe2000001009b */
[-CC-:B------:R-:W-:Y:S01]  /*1d90*/  FFMA.FTZ R92, R125, R142.reuse, R155.reuse ;  /* 0x0000008e7d5c7223 */ /* 0x180fe2000001009b */
[-CC-:B------:R-:W-:Y:S01]  /*1da0*/  FFMA.FTZ R96, R127, R142.reuse, R155.reuse ;  /* 0x0000008e7f607223 */ /* 0x180fe2000001009b */
[-C--:B------:R-:W-:Y:S01]  /*1db0*/  FFMA.FTZ R108, R131, R142.reuse, R155 ;  /* 0x0000008e836c7223 */ /* 0x080fe2000001009b */
[----:B------:R-:W-:Y:S01]  /*1dc0*/  FADD.FTZ R94, R120, -R93 ;  /* 0x8000005d785e7221 */ /* 0x000fe20000010000 */
        /* <DEDUP_REMOVED lines=42> */
.L_x_3195:
[----:B------:R-:W-:Y:S05]  /*2070*/  BSYNC.RECONVERGENT B2 ;  /* 0x0000000000027941 */ /* 0x000fea0003800200 */
.L_x_3194:
        /* <DEDUP_REMOVED lines=15> */
.L_x_3197:
[----:B------:R-:W-:Y:S05]  /*2170*/  BSYNC.RECONVERGENT B2 ;  /* 0x0000000000027941 */ /* 0x000fea0003800200 */
.L_x_3196:
        /* <DEDUP_REMOVED lines=14> */
.L_x_3199:
[----:B------:R-:W-:Y:S05]  /*2260*/  BSYNC.RECONVERGENT B2 ;  /* 0x0000000000027941 */ /* 0x000fea0003800200 */
.L_x_3198:
        /* <DEDUP_REMOVED lines=15> */
.L_x_3201:
[----:B------:R-:W-:Y:S05]  /*2360*/  BSYNC.RECONVERGENT B2 ;  /* 0x0000000000027941 */ /* 0x000fea0003800200 */
.L_x_3200:
        /* <DEDUP_REMOVED lines=14> */
.L_x_3203:
[----:B------:R-:W-:Y:S05]  /*2450*/  BSYNC.RECONVERGENT B2 ;  /* 0x0000000000027941 */ /* 0x000fea0003800200 */
.L_x_3202:
        /* <DEDUP_REMOVED lines=15> */
.L_x_3205:
[----:B------:R-:W-:Y:S05]  /*2550*/  BSYNC.RECONVERGENT B2 ;  /* 0x0000000000027941 */ /* 0x000fea0003800200 */
.L_x_3204:
        /* <DEDUP_REMOVED lines=14> */
.L_x_3207:
[----:B------:R-:W-:Y:S05]  /*2640*/  BSYNC.RECONVERGENT B2 ;  /* 0x0000000000027941 */ /* 0x000fea0003800200 */
.L_x_3206:
[----:B------:R-:W-:Y:S05]  /*2650*/  @!P3 BRA `(.L_x_3193) ;  /* 0x0000000c005cb947 */ /* 0x000fea0003800000 */
[----:B------:R-:W-:Y:S01]  /*2660*/  SHF.L.U32 R109, R8, 0x10, RZ ;  /* 0x00000010086d7819 */ /* 0x000fe200000006ff */
[----:B------:R-:W-:-:S04]  /*2670*/  FMUL.FTZ R108, R95, UR13 ;  /* 0x0000000d5f6c7c20 */ /* 0x000fc80008410000 */
[----:B------:R-:W-:Y:S01]  /*2680*/  FMUL.FTZ R110, R109, R108 ;  /* 0x0000006c6d6e7220 */ /* 0x000fe20000410000 */
[----:B-----5:R-:W-:-:S04]  /*2690*/  PRMT R109, R107, 0x7632, R109 ;  /* 0x000076326b6d7816 */ /* 0x020fc8000000006d */
[----:B------:R-:W-:Y:S02]  /*26a0*/  SHF.L.U32 R109, R109, 0x10, RZ ;  /* 0x000000106d6d7819 */ /* 0x000fe400000006ff */
[----:B------:R-:W-:-:S03]  /*26b0*/  F2FP.BF16.F32.PACK_AB R110, RZ, R110 ;  /* 0x0000006eff6e723e */ /* 0x000fc600000010ff */
[----:B------:R-:W-:Y:S01]  /*26c0*/  FFMA.FTZ R39, R108, R109, R39 ;  /* 0x0000006d6c277223 */ /* 0x000fe20000010027 */
[----:B------:R-:W-:Y:S01]  /*26d0*/  PRMT R103, R103, 0x5410, R110 ;  /* 0x0000541067677816 */ /* 0x000fe2000000006e */
[----:B------:R-:W-:Y:S06]  /*26e0*/  BRA `(.L_x_3193) ;  /* 0x0000000c00387947 */ /* 0x000fec0003800000 */
.L_x_3177:
[----:B------:R-:W-:Y:S02]  /*26f0*/  MOV R111, UR20 ;  /* 0x00000014006f7c02 */ /* 0x000fe40008000f00 */
[----:B------:R-:W-:Y:S02]  /*2700*/  MOV R157, UR21 ;  /* 0x00000015009d7c02 */ /* 0x000fe40008000f00 */
[----:B------:R-:W-:-:S04]  /*2710*/  ISETP.NE.U32.AND P1, PT, R111, RZ, PT ;  /* 0x000000ff6f00720c */ /* 0x000fc80003f25070 */
[----:B------:R-:W-:-:S13]  /*2720*/  ISETP.NE.AND.EX P1, PT, R157, RZ, PT, P1 ;  /* 0x000000ff9d00720c */ /* 0x000fda0003f25310 */
[----:B------:R-:W-:Y:S05]  /*2730*/  @P1 BRA `(.L_x_3208) ;  /* 0x0000000400941947 */ /* 0x000fea0003800000 */
[----:B------:R-:W0:Y:S01]  /*2740*/  @P3 LDC R110, c[0x0][0x40c] ;  /* 0x00010300ff6e3b82 */ /* 0x000e220000000800 */
[-CC-:B------:R-:W-:Y:S01]  /*2750*/  @P2 FFMA.FTZ R109, R144, R142.reuse, R155.reuse ;  /* 0x0000008e906d2223 */ /* 0x180fe2000001009b */
[----:B------:R-:W-:Y:S01]  /*2760*/  @P2 FFMA.FTZ R159, R3, R142, R155 ;  /* 0x0000008e039f2223 */ /* 0x000fe2000001009b */
[----:B------:R-:W-:Y:S02]  /*2770*/  MOV R158, R27 ;  /* 0x0000001b009e7202 */ /* 0x000fe40000000f00 */
[----:B------:R-:W-:Y:S01]  /*2780*/  @P2 FADD.FTZ R108, R128, -R109 ;  /* 0x8000006d806c2221 */ /* 0x000fe20000010000 */
[----:B------:R-:W-:Y:S01]  /*2790*/  MOV R109, R25 ;  /* 0x00000019006d7202 */ /* 0x000fe20000000f00 */
[----:B------:R-:W-:Y:S01]  /*27a0*/  @P2 FADD.FTZ R159, R146, -R159 ;  /* 0x8000009f929f2221 */ /* 0x000fe20000010000 */
[----:B------:R-:W1:Y:S01]  /*27b0*/  @P3 LDC R161, c[0x0][0x40c] ;  /* 0x00010300ffa13b82 */ /* 0x000e620000000800 */
[C---:B------:R-:W-:Y:S01]  /*27c0*/  @P2 FFMA.FTZ R109, R5.reuse, R108, R25 ;  /* 0x0000006c056d2223 */ /* 0x040fe20000010019 */
[----:B------:R-:W-:Y:S01]  /*27d0*/  MOV R108, R24 ;  /* 0x00000018006c7202 */ /* 0x000fe20000000f00 */
[----:B------:R-:W-:Y:S01]  /*27e0*/  @P2 FFMA.FTZ R108, R5, R159, R24 ;  /* 0x0000009f056c2223 */ /* 0x000fe20000010018 */
[C---:B-----5:R-:W-:Y:S01]  /*27f0*/  @P3 SHF.L.U32 R159, R104.reuse, 0x10, RZ ;  /* 0x00000010689f3819 */ /* 0x060fe200000006ff */
[----:B0-----:R-:W-:Y:S01]  /*2800*/  @P3 FMUL.FTZ R110, R109, R110 ;  /* 0x0000006e6d6e3220 */ /* 0x001fe20000410000 */
[----:B------:R-:W-:-:S04]  /*2810*/  @P3 PRMT R109, R104, 0x7632, R109 ;  /* 0x00007632686d3816 */ /* 0x000fc8000000006d */
[----:B------:R-:W-:-:S05]  /*2820*/  @P3 SHF.L.U32 R109, R109, 0x10, RZ ;  /* 0x000000106d6d3819 */ /* 0x000fca00000006ff */
[----:B------:R-:W-:Y:S01]  /*2830*/  @P3 FFMA.FTZ R33, R110, R109, R33 ;  /* 0x0000006d6e213223 */ /* 0x000fe20000010021 */
[----:B-1----:R-:W-:Y:S01]  /*2840*/  @P3 FMUL.FTZ R109, R108, R161 ;  /* 0x000000a16c6d3220 */ /* 0x002fe20000410000 */
[----:B------:R-:W-:Y:S01]  /*2850*/  @P3 SHF.L.U32 R108, R64, 0x10, RZ ;  /* 0x00000010406c3819 */ /* 0x000fe200000006ff */
[----:B------:R-:W0:Y:S02]  /*2860*/  @P3 LDC R161, c[0x0][0x40c] ;  /* 0x00010300ffa13b82 */ /* 0x000e240000000800 */
[-C--:B------:R-:W-:Y:S01]  /*2870*/  @P3 FFMA.FTZ R32, R159, R109.reuse, R32 ;  /* 0x0000006d9f203223 */ /* 0x080fe20000010020 */
[----:B------:R-:W-:Y:S01]  /*2880*/  @P3 SHF.L.U32 R159, R11, 0x10, RZ ;  /* 0x000000100b9f3819 */ /* 0x000fe200000006ff */
[----:B------:R-:W-:-:S04]  /*2890*/  @P3 FMUL.FTZ R109, R108, R109 ;  /* 0x0000006d6c6d3220 */ /* 0x000fc80000410000 */
[----:B------:R-:W-:Y:S01]  /*28a0*/  @P3 FMUL.FTZ R110, R159, R110 ;  /* 0x0000006e9f6e3220 */ /* 0x000fe20000410000 */
[----:B------:R-:W-:Y:S01]  /*28b0*/  @P2 FFMA.FTZ R159, R130, R142, R155 ;  /* 0x0000008e829f2223 */ /* 0x000fe2000001009b */
[----:B------:R-:W-:-:S03]  /*28c0*/  @P3 F2FP.BF16.F32.PACK_AB R109, RZ, R109 ;  /* 0x0000006dff6d323e */ /* 0x000fc600000010ff */
[----:B------:R-:W-:Y:S01]  /*28d0*/  @P2 FADD.FTZ R108, R126, -R159 ;  /* 0x8000009f7e6c2221 */ /* 0x000fe20000010000 */
[----:B------:R-:W-:Y:S02]  /*28e0*/  @P3 PRMT R100, R109, 0x7610, R100 ;  /* 0x000076106d643816 */ /* 0x000fe40000000064 */
[----:B------:R-:W-:Y:S01]  /*28f0*/  @P3 PRMT R109, R105, 0x7632, R109 ;  /* 0x00007632696d3816 */ /* 0x000fe2000000006d */
[----:B------:R-:W-:Y:S01]  /*2900*/  @P2 FFMA.FTZ R158, R5, R108, R27 ;  /* 0x0000006c059e2223 */ /* 0x000fe2000001001b */
[----:B------:R-:W-:Y:S01]  /*2910*/  @P3 F2FP.BF16.F32.PACK_AB R110, RZ, R110 ;  /* 0x0000006eff6e323e */ /* 0x000fe200000010ff */
[-CC-:B------:R-:W-:Y:S01]  /*2920*/  @P2 FFMA.FTZ R108, R131, R142.reuse, R155.reuse ;  /* 0x0000008e836c2223 */ /* 0x180fe2000001009b */
[----:B------:R-:W-:Y:S02]  /*2930*/  @P3 SHF.L.U32 R109, R109, 0x10, RZ ;  /* 0x000000106d6d3819 */ /* 0x000fe400000006ff */
[----:B------:R-:W-:Y:S01]  /*2940*/  @P3 PRMT R100, R100, 0x5410, R110 ;  /* 0x0000541064643816 */ /* 0x000fe2000000006e */
[----:B------:R-:W-:Y:S01]  /*2950*/  @P2 FADD.FTZ R159, R129, -R108 ;  /* 0x8000006c819f2221 */ /* 0x000fe20000010000 */
[----:B0-----:R-:W-:Y:S01]  /*2960*/  @P3 FMUL.FTZ R158, R158, R161 ;  /* 0x000000a19e9e3220 */ /* 0x001fe20000410000 */
[----:B------:R-:W-:Y:S01]  /*2970*/  @P2 FFMA.FTZ R110, R127, R142, R155 ;  /* 0x0000008e7f6e2223 */ /* 0x000fe2000001009b */
[----:B------:R-:W0:Y:S01]  /*2980*/  @P3 LDC R161, c[0x0][0x40c] ;  /* 0x00010300ffa13b82 */ /* 0x000e220000000800 */
[----:B------:R-:W-:Y:S01]  /*2990*/  MOV R108, R26 ;  /* 0x0000001a006c7202 */ /* 0x000fe20000000f00 */
[----:B------:R-:W-:Y:S01]  /*29a0*/  @P3 FFMA.FTZ R35, R158, R109, R35 ;  /* 0x0000006d9e233223 */ /* 0x000fe20000010023 */
[----:B------:R-:W-:Y:S01]  /*29b0*/  @P2 FFMA.FTZ R109, R124, R142, R155 ;  /* 0x0000008e7c6d2223 */ /* 0x000fe2000001009b */
[----:B------:R-:W-:Y:S01]  /*29c0*/  @P2 FFMA.FTZ R108, R5, R159, R26 ;  /* 0x0000009f056c2223 */ /* 0x000fe2000001001a */
[----:B------:R-:W-:Y:S01]  /*29d0*/  @P2 FADD.FTZ R159, R123, -R110 ;  /* 0x8000006e7b9f2221 */ /* 0x000fe20000010000 */
[----:B------:R-:W-:Y:S01]  /*29e0*/  MOV R110, R20 ;  /* 0x00000014006e7202 */ /* 0x000fe20000000f00 */
[----:B------:R-:W-:-:S02]  /*29f0*/  @P2 FADD.FTZ R160, R120, -R109 ;  /* 0x8000006d78a02221 */ /* 0x000fc40000010000 */
[C---:B------:R-:W-:Y:S01]  /*2a00*/  @P2 FFMA.FTZ R110, R5.reuse, R159, R20 ;  /* 0x0000009f056e2223 */ /* 0x040fe20000010014 */
[----:B------:R-:W-:Y:S01]  /*2a10*/  MOV R159, R21 ;  /* 0x00000015009f7202 */ /* 0x000fe20000000f00 */
[----:B------:R-:W-:Y:S02]  /*2a20*/  @P2 FFMA.FTZ R159, R5, R160, R21 ;  /* 0x000000a0059f2223 */ /* 0x000fe40000010015 */
[----:B------:R-:W1:Y:S01]  /*2a30*/  @P3 LDC R160, c[0x0][0x40c] ;  /* 0x00010300ffa03b82 */ /* 0x000e620000000800 */
[----:B0-----:R-:W-:Y:S01]  /*2a40*/  @P3 FMUL.FTZ R109, R108, R161 ;  /* 0x000000a16c6d3220 */ /* 0x001fe20000410000 */
[----:B------:R-:W-:Y:S02]  /*2a50*/  @P3 SHF.L.U32 R161, R105, 0x10, RZ ;  /* 0x0000001069a13819 */ /* 0x000fe400000006ff */
[----:B------:R-:W-:-:S03]  /*2a60*/  @P3 SHF.L.U32 R108, R65, 0x10, RZ ;  /* 0x00000010416c3819 */ /* 0x000fc600000006ff */
[-C--:B------:R-:W-:Y:S01]  /*2a70*/  @P3 FFMA.FTZ R34, R161, R109.reuse, R34 ;  /* 0x0000006da1223223 */ /* 0x080fe20000010022 */
[----:B------:R-:W-:Y:S01]  /*2a80*/  @P3 SHF.L.U32 R161, R10, 0x10, RZ ;  /* 0x000000100aa13819 */ /* 0x000fe200000006ff */
[----:B------:R-:W-:-:S04]  /*2a90*/  @P3 FMUL.FTZ R109, R108, R109 ;  /* 0x0000006d6c6d3220 */ /* 0x000fc80000410000 */
[----:B------:R-:W-:Y:S01]  /*2aa0*/  @P3 FMUL.FTZ R108, R161, R158 ;  /* 0x0000009ea16c3220 */ /* 0x000fe20000410000 */
[----:B-1----:R-:W-:Y:S01]  /*2ab0*/  @P3 FMUL.FTZ R158, R159, R160 ;  /* 0x000000a09f9e3220 */ /* 0x002fe20000410000 */
[----:B------:R-:W0:Y:S01]  /*2ac0*/  @P3 LDC R161, c[0x0][0x40c] ;  /* 0x00010300ffa13b82 */ /* 0x000e220000000800 */
[----:B------:R-:W-:Y:S01]  /*2ad0*/  @P3 PRMT R159, R106, 0x7632, R159 ;  /* 0x000076326a9f3816 */ /* 0x000fe2000000009f */
[----:B------:R-:W-:Y:S01]  /*2ae0*/  @P2 FFMA.FTZ R160, R125, R142, R155 ;  /* 0x0000008e7da02223 */ /* 0x000fe2000001009b */
[----:B------:R-:W-:Y:S02]  /*2af0*/  @P3 F2FP.BF16.F32.PACK_AB R109, RZ, R109 ;  /* 0x0000006dff6d323e */ /* 0x000fe400000010ff */
[----:B------:R-:W-:Y:S01]  /*2b00*/  @P3 SHF.L.U32 R159, R159, 0x10, RZ ;  /* 0x000000109f9f3819 */ /* 0x000fe200000006ff */
[----:B------:R-:W-:Y:S01]  /*2b10*/  @P2 FADD.FTZ R160, R121, -R160 ;  /* 0x800000a079a02221 */ /* 0x000fe20000010000 */
[----:B------:R-:W-:Y:S02]  /*2b20*/  @P3 F2FP.BF16.F32.PACK_AB R108, RZ, R108 ;  /* 0x0000006cff6c323e */ /* 0x000fe400000010ff */
[----:B------:R-:W-:Y:S01]  /*2b30*/  @P3 PRMT R101, R109, 0x7610, R101 ;  /* 0x000076106d653816 */ /* 0x000fe20000000065 */
[----:B------:R-:W-:-:S03]  /*2b40*/  @P3 FFMA.FTZ R37, R158, R159, R37 ;  /* 0x0000009f9e253223 */ /* 0x000fc60000010025 */
[----:B------:R-:W-:Y:S01]  /*2b50*/  @P3 PRMT R101, R101, 0x5410, R108 ;  /* 0x0000541065653816 */ /* 0x000fe2000000006c */
[----:B0-----:R-:W-:Y:S01]  /*2b60*/  @P3 FMUL.FTZ R159, R110, R161 ;  /* 0x000000a16e9f3220 */ /* 0x001fe20000410000 */
[----:B------:R-:W-:Y:S02]  /*2b70*/  @P3 SHF.L.U32 R161, R106, 0x10, RZ ;  /* 0x000000106aa13819 */ /* 0x000fe400000006ff */
[----:B------:R-:W-:-:S03]  /*2b80*/  @P3 SHF.L.U32 R110, R66, 0x10, RZ ;  /* 0x00000010426e3819 */ /* 0x000fc600000006ff */
[-C--:B------:R-:W-:Y:S01]  /*2b90*/  @P3 FFMA.FTZ R36, R161, R159.reuse, R36 ;  /* 0x0000009fa1243223 */ /* 0x080fe20000010024 */
[----:B------:R-:W-:Y:S01]  /*2ba0*/  @P3 SHF.L.U32 R161, R9, 0x10, RZ ;  /* 0x0000001009a13819 */ /* 0x000fe200000006ff */
[----:B------:R-:W-:Y:S01]  /*2bb0*/  @P3 FMUL.FTZ R110, R110, R159 ;  /* 0x0000009f6e6e3220 */ /* 0x000fe20000410000 */
[----:B------:R-:W-:Y:S01]  /*2bc0*/  MOV R159, R22 ;  /* 0x00000016009f7202 */ /* 0x000fe20000000f00 */
[----:B------:R-:W-:Y:S02]  /*2bd0*/  @P2 FFMA.FTZ R159, R5, R160, R22 ;  /* 0x000000a0059f2223 */ /* 0x000fe40000010016 */
[----:B------:R-:W0:Y:S01]  /*2be0*/  @P3 LDC R160, c[0x0][0x40c] ;  /* 0x00010300ffa03b82 */ /* 0x000e220000000800 */
[----:B------:R-:W-:Y:S01]  /*2bf0*/  @P3 FMUL.FTZ R158, R161, R158 ;  /* 0x0000009ea19e3220 */ /* 0x000fe20000410000 */
[----:B------:R-:W-:Y:S02]  /*2c00*/  @P3 SHF.L.U32 R161, R107, 0x10, RZ ;  /* 0x000000106ba13819 */ /* 0x000fe400000006ff */
[----:B------:R-:W-:-:S02]  /*2c10*/  @P3 F2FP.BF16.F32.PACK_AB R110, RZ, R110 ;  /* 0x0000006eff6e323e */ /* 0x000fc400000010ff */
[----:B------:R-:W-:Y:S02]  /*2c20*/  @P3 F2FP.BF16.F32.PACK_AB R158, RZ, R158 ;  /* 0x0000009eff9e323e */ /* 0x000fe400000010ff */
[----:B------:R-:W-:-:S04]  /*2c30*/  @P3 PRMT R102, R110, 0x7610, R102 ;  /* 0x000076106e663816 */ /* 0x000fc80000000066 */
[----:B------:R-:W-:Y:S01]  /*2c40*/  @P3 PRMT R102, R102, 0x5410, R158 ;  /* 0x0000541066663816 */ /* 0x000fe2000000009e */
[----:B0-----:R-:W-:Y:S01]  /*2c50*/  @P3 FMUL.FTZ R159, R159, R160 ;  /* 0x000000a09f9f3220 */ /* 0x001fe20000410000 */
[----:B------:R-:W-:-:S03]  /*2c60*/  @P3 SHF.L.U32 R160, R67, 0x10, RZ ;  /* 0x0000001043a03819 */ /* 0x000fc600000006ff */
[-C--:B------:R-:W-:Y:S02]  /*2c70*/  @P3 FFMA.FTZ R38, R161, R159.reuse, R38 ;  /* 0x0000009fa1263223 */ /* 0x080fe40000010026 */
[----:B------:R-:W-:-:S05]  /*2c80*/  @P3 FMUL.FTZ R159, R160, R159 ;  /* 0x0000009fa09f3220 */ /* 0x000fca0000410000 */
[----:B------:R-:W-:-:S04]  /*2c90*/  @P3 F2FP.BF16.F32.PACK_AB R159, RZ, R159 ;  /* 0x0000009fff9f323e */ /* 0x000fc800000010ff */
[----:B------:R-:W-:Y:S01]  /*2ca0*/  @P3 PRMT R103, R159, 0x7610, R103 ;  /* 0x000076109f673816 */ /* 0x000fe20000000067 */
[----:B------:R-:W-:Y:S06]  /*2cb0*/  @!P3 BRA `(.L_x_3193) ;  /* 0x0000000400c4b947 */ /* 0x000fec0003800000 */
[----:B------:R-:W-:Y:S01]  /*2cc0*/  @P2 FFMA.FTZ R109, R122, R142, R155 ;  /* 0x0000008e7a6d2223 */ /* 0x000fe2000001009b */
[----:B------:R-:W-:Y:S02]  /*2cd0*/  MOV R108, R23 ;  /* 0x00000017006c7202 */ /* 0x000fe40000000f00 */
[----:B------:R-:W-:Y:S01]  /*2ce0*/  SHF.L.U32 R159, R8, 0x10, RZ ;  /* 0x00000010089f7819 */ /* 0x000fe200000006ff */
[--C-:B------:R-:W-:Y:S01]  /*2cf0*/  @P2 FADD.FTZ R110, R118, -R109.reuse ;  /* 0x8000006d766e2221 */ /* 0x100fe20000010000 */
[----:B------:R-:W-:-:S03]  /*2d00*/  PRMT R109, R107, 0x7632, R109 ;  /* 0x000076326b6d7816 */ /* 0x000fc6000000006d */
[----:B------:R-:W-:Y:S01]  /*2d10*/  @P2 FFMA.FTZ R108, R5, R110, R23 ;  /* 0x0000006e056c2223 */ /* 0x000fe20000010017 */
[----:B------:R-:W-:-:S03]  /*2d20*/  SHF.L.U32 R109, R109, 0x10, RZ ;  /* 0x000000106d6d7819 */ /* 0x000fc600000006ff */
[----:B------:R-:W-:-:S04]  /*2d30*/  FMUL.FTZ R108, R108, UR13 ;  /* 0x0000000d6c6c7c20 */ /* 0x000fc80008410000 */
[----:B------:R-:W-:Y:S01]  /*2d40*/  FMUL.FTZ R110, R159, R108 ;  /* 0x0000006c9f6e7220 */ /* 0x000fe20000410000 */
[----:B------:R-:W-:-:S04]  /*2d50*/  FFMA.FTZ R39, R108, R109, R39 ;  /* 0x0000006d6c277223 */ /* 0x000fc80000010027 */
[----:B------:R-:W-:-:S04]  /*2d60*/  F2FP.BF16.F32.PACK_AB R110, RZ, R110 ;  /* 0x0000006eff6e723e */ /* 0x000fc800000010ff */
[----:B------:R-:W-:Y:S01]  /*2d70*/  PRMT R103, R103, 0x5410, R110 ;  /* 0x0000541067677816 */ /* 0x000fe2000000006e */
[----:B------:R-:W-:Y:S06]  /*2d80*/  BRA `(.L_x_3193) ;  /* 0x0000000400907947 */ /* 0x000fec0003800000 */
.L_x_3208:
[----:B------:R-:W0:Y:S01]  /*2d90*/  @P3 LDC R94, c[0x0][0x40c] ;  /* 0x00010300ff5e3b82 */ /* 0x000e220000000800 */
[----:B------:R-:W-:Y:S01]  /*2da0*/  @P2 FFMA.FTZ R93, R3, R142, R155 ;  /* 0x0000008e035d2223 */ /* 0x000fe2000001009b */
[----:B------:R-:W-:Y:S02]  /*2db0*/  MOV R96, R24 ;  /* 0x0000001800607202 */ /* 0x000fe40000000f00 */
[----:B------:R-:W-:Y:S01]  /*2dc0*/  MOV R97, R25 ;  /* 0x0000001900617202 */ /* 0x000fe20000000f00 */
[----:B------:R-:W-:Y:S01]  /*2dd0*/  @P2 FADD.FTZ R93, R146, -R93 ;  /* 0x8000005d925d2221 */ /* 0x000fe20000010000 */
[----:B------:R-:W-:Y:S02]  /*2de0*/  @P3 SHF.L.U32 R158, R64, 0x10, RZ ;  /* 0x00000010409e3819 */ /* 0x000fe400000006ff */
[----:B------:R-:W1:Y:S01]  /*2df0*/  @P3 LDC R95, c[0x0][0x40c] ;  /* 0x00010300ff5f3b82 */ /* 0x000e620000000800 */
[----:B------:R-:W-:Y:S01]  /*2e00*/  @P2 FFMA.FTZ R96, R5, R93, R24 ;  /* 0x0000005d05602223 */ /* 0x000fe20000010018 */
[----:B------:R-:W-:Y:S01]  /*2e10*/  @P2 FFMA.FTZ R93, R144, R142, R155 ;  /* 0x0000008e905d2223 */ /* 0x000fe2000001009b */
[----:B------:R-:W-:-:S02]  /*2e20*/  @P3 SHF.L.U32 R109, R11, 0x10, RZ ;  /* 0x000000100b6d3819 */ /* 0x000fc400000006ff */
[----:B------:R-:W-:Y:S01]  /*2e30*/  MOV R98, R26 ;  /* 0x0000001a00627202 */ /* 0x000fe20000000f00 */
[----:B------:R-:W-:Y:S01]  /*2e40*/  @P2 FADD.FTZ R92, R128, -R93 ;  /* 0x8000005d805c2221 */ /* 0x000fe20000010000 */
[----:B------:R-:W-:Y:S01]  /*2e50*/  MOV R99, R27 ;  /* 0x0000001b00637202 */ /* 0x000fe20000000f00 */
[----:B------:R-:W2:Y:S01]  /*2e60*/  @P3 LDC R159, c[0x0][0x40c] ;  /* 0x00010300ff9f3b82 */ /* 0x000ea20000000800 */
[----:B-----5:R-:W-:Y:S01]  /*2e70*/  @P3 SHF.L.U32 R161, R105, 0x10, RZ ;  /* 0x0000001069a13819 */ /* 0x020fe200000006ff */
[----:B------:R-:W-:Y:S01]  /*2e80*/  @P2 FFMA.FTZ R97, R5, R92, R25 ;  /* 0x0000005c05612223 */ /* 0x000fe20000010019 */
[----:B------:R-:W-:Y:S02]  /*2e90*/  @P3 PRMT R92, R104, 0x7632, R92 ;  /* 0x00007632685c3816 */ /* 0x000fe4000000005c */
[----:B------:R-:W-:Y:S02]  /*2ea0*/  @P3 PRMT R160, R105, 0x7632, R160 ;  /* 0x0000763269a03816 */ /* 0x000fe400000000a0 */
[----:B------:R-:W-:Y:S01]  /*2eb0*/  @P3 SHF.L.U32 R93, R92, 0x10, RZ ;  /* 0x000000105c5d3819 */ /* 0x000fe200000006ff */
[----:B0-----:R-:W-:Y:S01]  /*2ec0*/  @P3 FMUL.FTZ R92, R97, R94 ;  /* 0x0000005e615c3220 */ /* 0x001fe20000410000 */
[----:B------:R-:W0:Y:S01]  /*2ed0*/  @P3 LDC R108, c[0x0][0x40c] ;  /* 0x00010300ff6c3b82 */ /* 0x000e220000000800 */
[----:B------:R-:W-:-:S02]  /*2ee0*/  @P3 SHF.L.U32 R162, R67, 0x10, RZ ;  /* 0x0000001043a23819 */ /* 0x000fc400000006ff */
[----:B------:R-:W-:Y:S01]  /*2ef0*/  @P3 FFMA.FTZ R33, R92, R93, R33 ;  /* 0x0000005d5c213223 */ /* 0x000fe20000010021 */
[----:B------:R-:W-:Y:S01]  /*2f00*/  @P3 FMUL.FTZ R109, R109, R92 ;  /* 0x0000005c6d6d3220 */ /* 0x000fe20000410000 */
[----:B-1----:R-:W-:Y:S01]  /*2f10*/  @P3 FMUL.FTZ R93, R96, R95 ;  /* 0x0000005f605d3220 */ /* 0x002fe20000410000 */
[----:B------:R-:W-:-:S03]  /*2f20*/  @P3 SHF.L.U32 R95, R104, 0x10, RZ ;  /* 0x00000010685f3819 */ /* 0x000fc600000006ff */
[----:B------:R-:W-:Y:S01]  /*2f30*/  @P3 F2FP.BF16.F32.PACK_AB R109, RZ, R109 ;  /* 0x0000006dff6d323e */ /* 0x000fe200000010ff */
[-C--:B------:R-:W-:Y:S01]  /*2f40*/  @P3 FMUL.FTZ R158, R158, R93.reuse ;  /* 0x0000005d9e9e3220 */ /* 0x080fe20000410000 */
[----:B------:R-:W-:Y:S01]  /*2f50*/  @P3 FFMA.FTZ R32, R95, R93, R32 ;  /* 0x0000005d5f203223 */ /* 0x000fe20000010020 */
[----:B------:R-:W-:Y:S01]  /*2f60*/  @P2 FFMA.FTZ R93, R122, R142, R155 ;  /* 0x0000008e7a5d2223 */ /* 0x000fe2000001009b */
[----:B------:R-:W-:Y:S02]  /*2f70*/  MOV R95, R23 ;  /* 0x00000017005f7202 */ /* 0x000fe40000000f00 */
[----:B------:R-:W-:Y:S01]  /*2f80*/  @P3 F2FP.BF16.F32.PACK_AB R158, RZ, R158 ;  /* 0x0000009eff9e323e */ /* 0x000fe200000010ff */
[----:B------:R-:W-:Y:S01]  /*2f90*/  @P2 FADD.FTZ R92, R118, -R93 ;  /* 0x8000005d765c2221 */ /* 0x000fe20000010000 */
[----:B------:R-:W-:Y:S02]  /*2fa0*/  @P2 FFMA.FTZ R93, R130, R142, R155 ;  /* 0x0000008e825d2223 */ /* 0x000fe4000001009b */
[----:B------:R-:W-:Y:S01]  /*2fb0*/  @P3 PRMT R100, R158, 0x7610, R100 ;  /* 0x000076109e643816 */ /* 0x000fe20000000064 */
[----:B------:R-:W-:Y:S01]  /*2fc0*/  @P2 FFMA.FTZ R95, R5, R92, R23 ;  /* 0x0000005c055f2223 */ /* 0x000fe20000010017 */
[----:B------:R-:W-:Y:S01]  /*2fd0*/  @P2 FFMA.FTZ R92, R131, R142, R155 ;  /* 0x0000008e835c2223 */ /* 0x000fe2000001009b */
[----:B------:R-:W-:-:S02]  /*2fe0*/  @P3 PRMT R158, R106, 0x7632, R158 ;  /* 0x000076326a9e3816 */ /* 0x000fc4000000009e */
[----:B------:R-:W-:Y:S01]  /*2ff0*/  @P3 PRMT R100, R100, 0x5410, R109 ;  /* 0x0000541064643816 */ /* 0x000fe2000000006d */
[----:B------:R-:W-:Y:S01]  /*3000*/  @P2 FADD.FTZ R92, R129, -R92 ;  /* 0x8000005c815c2221 */ /* 0x000fe20000010000 */
[----:B------:R-:W-:-:S03]  /*3010*/  @P3 SHF.L.U32 R109, R106, 0x10, RZ ;  /* 0x000000106a6d3819 */ /* 0x000fc600000006ff */
[----:B------:R-:W-:Y:S01]  /*3020*/  @P2 FFMA.FTZ R98, R5, R92, R26 ;  /* 0x0000005c05622223 */ /* 0x000fe2000001001a */
[----:B------:R-:W-:-:S03]  /*3030*/  @P2 FADD.FTZ R92, R126, -R93 ;  /* 0x8000005d7e5c2221 */ /* 0x000fc60000010000 */
[----:B--2---:R-:W-:Y:S01]  /*3040*/  @P3 FMUL.FTZ R159, R98, R159 ;  /* 0x0000009f629f3220 */ /* 0x004fe20000410000 */
[----:B------:R-:W-:Y:S01]  /*3050*/  @P2 FFMA.FTZ R99, R5, R92, R27 ;  /* 0x0000005c05632223 */ /* 0x000fe2000001001b */
[--C-:B------:R-:W-:Y:S02]  /*3060*/  @P2 FFMA.FTZ R92, R127, R142, R155.reuse ;  /* 0x0000008e7f5c2223 */ /* 0x100fe4000001009b */
[----:B------:R-:W-:Y:S01]  /*3070*/  @P3 FFMA.FTZ R34, R161, R159, R34 ;  /* 0x0000009fa1223223 */ /* 0x000fe20000010022 */
[----:B------:R-:W-:Y:S01]  /*3080*/  @P3 SHF.L.U32 R161, R160, 0x10, RZ ;  /* 0x00000010a0a13819 */ /* 0x000fe200000006ff */
[----:B------:R-:W-:Y:S01]  /*3090*/  @P2 FADD.FTZ R93, R123, -R92 ;  /* 0x8000005c7b5d2221 */ /* 0x000fe20000010000 */
[----:B------:R-:W-:Y:S01]  /*30a0*/  MOV R92, R20 ;  /* 0x00000014005c7202 */ /* 0x000fe20000000f00 */
[----:B0-----:R-:W-:Y:S02]  /*30b0*/  @P3 FMUL.FTZ R160, R99, R108 ;  /* 0x0000006c63a03220 */ /* 0x001fe40000410000 */
[----:B------:R-:W-:Y:S01]  /*30c0*/  @P2 FFMA.FTZ R92, R5, R93, R20 ;  /* 0x0000005d055c2223 */ /* 0x000fe20000010014 */
[----:B------:R-:W-:Y:S01]  /*30d0*/  @P2 FFMA.FTZ R93, R124, R142, R155 ;  /* 0x0000008e7c5d2223 */ /* 0x000fe2000001009b */
[----:B------:R-:W-:Y:S01]  /*30e0*/  @P3 FFMA.FTZ R35, R160, R161, R35 ;  /* 0x000000a1a0233223 */ /* 0x000fe20000010023 */
[----:B------:R-:W-:-:S02]  /*30f0*/  @P3 SHF.L.U32 R161, R10, 0x10, RZ ;  /* 0x000000100aa13819 */ /* 0x000fc400000006ff */
[----:B------:R-:W-:Y:S01]  /*3100*/  @P2 FADD.FTZ R94, R120, -R93 ;  /* 0x8000005d785e2221 */ /* 0x000fe20000010000 */
[----:B------:R-:W-:Y:S02]  /*3110*/  MOV R93, R21 ;  /* 0x00000015005d7202 */ /* 0x000fe40000000f00 */
[----:B------:R-:W-:Y:S01]  /*3120*/  @P3 FMUL.FTZ R160, R161, R160 ;  /* 0x000000a0a1a03220 */ /* 0x000fe20000410000 */
[----:B------:R-:W-:Y:S01]  /*3130*/  @P2 FFMA.FTZ R93, R5, R94, R21 ;  /* 0x0000005e055d2223 */ /* 0x000fe20000010015 */
[----:B------:R-:W-:Y:S01]  /*3140*/  @P2 FFMA.FTZ R94, R125, R142, R155 ;  /* 0x0000008e7d5e2223 */ /* 0x000fe2000001009b */
[----:B------:R-:W-:-:S03]  /*3150*/  @P3 SHF.L.U32 R161, R158, 0x10, RZ ;  /* 0x000000109ea13819 */ /* 0x000fc600000006ff */
[----:B------:R-:W-:Y:S01]  /*3160*/  @P2 FADD.FTZ R110, R121, -R94 ;  /* 0x8000005e796e2221 */ /* 0x000fe20000010000 */
[----:B------:R-:W-:-:S03]  /*3170*/  MOV R94, R22 ;  /* 0x00000016005e7202 */ /* 0x000fc60000000f00 */
[----:B------:R-:W-:Y:S01]  /*3180*/  @P2 FFMA.FTZ R94, R5, R110, R22 ;  /* 0x0000006e055e2223 */ /* 0x000fe20000010016 */
[----:B------:R-:W-:-:S05]  /*3190*/  @P3 SHF.L.U32 R110, R65, 0x10, RZ ;  /* 0x00000010416e3819 */ /* 0x000fca00000006ff */
[----:B------:R-:W-:Y:S02]  /*31a0*/  @P3 FMUL.FTZ R159, R110, R159 ;  /* 0x0000009f6e9f3220 */ /* 0x000fe40000410000 */
[----:B------:R-:W0:Y:S03]  /*31b0*/  @P3 LDC R110, c[0x0][0x40c] ;  /* 0x00010300ff6e3b82 */ /* 0x000e260000000800 */
[----:B------:R-:W-:-:S04]  /*31c0*/  @P3 F2FP.BF16.F32.PACK_AB R108, RZ, R159 ;  /* 0x0000009fff6c323e */ /* 0x000fc800000010ff */
[----:B------:R-:W-:Y:S01]  /*31d0*/  @P3 PRMT R101, R108, 0x7610, R101 ;  /* 0x000076106c653816 */ /* 0x000fe20000000065 */
[----:B------:R-:W1:Y:S01]  /*31e0*/  @P3 LDC R159, c[0x0][0x40c] ;  /* 0x00010300ff9f3b82 */ /* 0x000e620000000800 */
[----:B0-----:R-:W-:Y:S01]  /*31f0*/  @P3 FMUL.FTZ R158, R93, R110 ;  /* 0x0000006e5d9e3220 */ /* 0x001fe20000410000 */
[----:B------:R-:W-:Y:S02]  /*3200*/  @P3 F2FP.BF16.F32.PACK_AB R110, RZ, R160 ;  /* 0x000000a0ff6e323e */ /* 0x000fe400000010ff */
[----:B------:R-:W-:Y:S01]  /*3210*/  @P3 SHF.L.U32 R160, R66, 0x10, RZ ;  /* 0x0000001042a03819 */ /* 0x000fe200000006ff */
[----:B------:R-:W-:Y:S01]  /*3220*/  @P3 FFMA.FTZ R37, R158, R161, R37 ;  /* 0x000000a19e253223 */ /* 0x000fe20000010025 */
[----:B------:R-:W-:Y:S02]  /*3230*/  @P3 PRMT R101, R101, 0x5410, R110 ;  /* 0x0000541065653816 */ /* 0x000fe4000000006e */
[----:B------:R-:W0:Y:S01]  /*3240*/  @P3 LDC R161, c[0x0][0x40c] ;  /* 0x00010300ffa13b82 */ /* 0x000e220000000800 */
[----:B-1----:R-:W-:-:S04]  /*3250*/  @P3 FMUL.FTZ R159, R92, R159 ;  /* 0x0000009f5c9f3220 */ /* 0x002fc80000410000 */
[-C--:B------:R-:W-:Y:S01]  /*3260*/  @P3 FFMA.FTZ R36, R109, R159.reuse, R36 ;  /* 0x0000009f6d243223 */ /* 0x080fe20000010024 */
[----:B------:R-:W-:Y:S01]  /*3270*/  @P3 FMUL.FTZ R109, R160, R159 ;  /* 0x0000009fa06d3220 */ /* 0x000fe20000410000 */
[----:B------:R-:W-:Y:S01]  /*3280*/  @P3 SHF.L.U32 R159, R9, 0x10, RZ ;  /* 0x00000010099f3819 */ /* 0x000fe200000006ff */
[----:B------:R-:W1:Y:S03]  /*3290*/  @P3 LDC R160, c[0x0][0x40c] ;  /* 0x00010300ffa03b82 */ /* 0x000e660000000800 */
[----:B------:R-:W-:Y:S01]  /*32a0*/  @P3 F2FP.BF16.F32.PACK_AB R109, RZ, R109 ;  /* 0x0000006dff6d323e */ /* 0x000fe200000010ff */
[----:B------:R-:W-:Y:S01]  /*32b0*/  @P3 FMUL.FTZ R158, R159, R158 ;  /* 0x0000009e9f9e3220 */ /* 0x000fe20000410000 */
[----:B------:R-:W-:Y:S02]  /*32c0*/  @P3 SHF.L.U32 R159, R107, 0x10, RZ ;  /* 0x000000106b9f3819 */ /* 0x000fe400000006ff */
[----:B------:R-:W-:-:S02]  /*32d0*/  @P3 PRMT R102, R109, 0x7610, R102 ;  /* 0x000076106d663816 */ /* 0x000fc40000000066 */
[----:B------:R-:W-:-:S04]  /*32e0*/  @P3 F2FP.BF16.F32.PACK_AB R158, RZ, R158 ;  /* 0x0000009eff9e323e */ /* 0x000fc800000010ff */
[----:B------:R-:W-:Y:S01]  /*32f0*/  @P3 PRMT R102, R102, 0x5410, R158 ;  /* 0x0000541066663816 */ /* 0x000fe2000000009e */
[----:B0-----:R-:W-:-:S04]  /*3300*/  @P3 FMUL.FTZ R161, R94, R161 ;  /* 0x000000a15ea13220 */ /* 0x001fc80000410000 */
[-C--:B------:R-:W-:Y:S01]  /*3310*/  @P3 FFMA.FTZ R38, R159, R161.reuse, R38 ;  /* 0x000000a19f263223 */ /* 0x080fe20000010026 */
[----:B------:R-:W-:Y:S01]  /*3320*/  @P3 FMUL.FTZ R159, R162, R161 ;  /* 0x000000a1a29f3220 */ /* 0x000fe20000410000 */
[----:B------:R-:W-:Y:S01]  /*3330*/  @P3 PRMT R161, R107, 0x7632, R161 ;  /* 0x000076326ba13816 */ /* 0x000fe200000000a1 */
[----:B-1----:R-:W-:-:S03]  /*3340*/  @P3 FMUL.FTZ R160, R95, R160 ;  /* 0x000000a05fa03220 */ /* 0x002fc60000410000 */
[----:B------:R-:W-:Y:S02]  /*3350*/  @P3 SHF.L.U32 R161, R161, 0x10, RZ ;  /* 0x00000010a1a13819 */ /* 0x000fe400000006ff */
[----:B------:R-:W-:-:S03]  /*3360*/  @P3 F2FP.BF16.F32.PACK_AB R159, RZ, R159 ;  /* 0x0000009fff9f323e */ /* 0x000fc600000010ff */
[----:B------:R-:W-:Y:S01]  /*3370*/  @P3 FFMA.FTZ R39, R160, R161, R39 ;  /* 0x000000a1a0273223 */ /* 0x000fe20000010027 */
[----:B------:R-:W-:Y:S02]  /*3380*/  @P3 SHF.L.U32 R161, R8, 0x10, RZ ;  /* 0x0000001008a13819 */ /* 0x000fe400000006ff */
[----:B------:R-:W-:-:S03]  /*3390*/  @P3 PRMT R103, R159, 0x7610, R103 ;  /* 0x000076109f673816 */ /* 0x000fc60000000067 */
[----:B------:R-:W-:-:S05]  /*33a0*/  @P3 FMUL.FTZ R160, R161, R160 ;  /* 0x000000a0a1a03220 */ /* 0x000fca0000410000 */
[----:B------:R-:W-:-:S04]  /*33b0*/  @P3 F2FP.BF16.F32.PACK_AB R160, RZ, R160 ;  /* 0x000000a0ffa0323e */ /* 0x000fc800000010ff */
[----:B------:R-:W-:-:S07]  /*33c0*/  @P3 PRMT R103, R103, 0x5410, R160 ;  /* 0x0000541067673816 */ /* 0x000fce00000000a0 */
.L_x_3193:
[----:B------:R-:W-:Y:S05]  /*33d0*/  BSYNC.RECONVERGENT B1 ;  /* 0x0000000000017941 */ /* 0x000fea0003800200 */
.L_x_3176:
[----:B------:R-:W-:Y:S01]  /*33e0*/  ISETP.NE.U32.AND P1, PT, R111, RZ, PT ;  /* 0x000000ff6f00720c */ /* 0x000fe20003f25070 */
[----:B------:R-:W0:Y:S01]  /*33f0*/  @P3 LDC.64 R108, c[0x0][0x468] ;  /* 0x00011a00ff6c3b82 */ /* 0x000e220000000a00 */
[----:B------:R-:W-:Y:S02]  /*3400*/  BSSY.RECONVERGENT B1, `(.L_x_3209) ;  /* 0x000000d000017945 */ /* 0x000fe40003800200 */
[----:B------:R-:W-:Y:S02]  /*3410*/  ISETP.NE.AND.EX P1, PT, R157, RZ, PT, P1 ;  /* 0x000000ff9d00720c */ /* 0x000fe40003f25310 */
[----:B------:R-:W-:-:S11]  /*3420*/  IADD3 R157, PT, PT, R143, 0x20, RZ ;  /* 0x000000208f9d7810 */ /* 0x000fd60007ffe0ff */
[----:B------:R-:W1:Y:S01]  /*3430*/  @P1 LDC.64 R110, c[0x0][0x478] ;  /* 0x00011e00ff6e1b82 */ /* 0x000e620000000a00 */
[----:B0-----:R-:W-:-:S04]  /*3440*/  @P3 IMAD.WIDE.U32 R108, R143, 0x10, R108 ;  /* 0x000000108f6c3825 */ /* 0x001fc800078e006c */
[----:B-1----:R-:W-:-:S05]  /*3450*/  @P1 IMAD.WIDE.U32 R110, R141, 0x20, R110 ;  /* 0x000000208d6e1825 */ /* 0x002fca00078e006e */
[----:B------:R0:W-:Y:S04]  /*3460*/  @P1 STG.E.128 desc[UR6][R110.64], R96 ;  /* 0x000000606e001986 */ /* 0x0001e8000c101d06 */
[----:B------:R0:W-:Y:S04]  /*3470*/  @P1 STG.E.128 desc[UR6][R110.64+0x10], R92 ;  /* 0x0000105c6e001986 */ /* 0x0001e8000c101d06 */
[----:B------:R0:W-:Y:S01]  /*3480*/  @P3 STG.E.128 desc[UR6][R108.64], R100 ;  /* 0x000000646c003986 */ /* 0x0001e2000c101d06 */
[----:B------:R-:W-:Y:S05]  /*3490*/  @!P3 BRA `(.L_x_3210) ;  /* 0x00000000000cb947 */ /* 0x000fea0003800000 */
[----:B-----5:R-:W1:Y:S02]  /*34a0*/  LDC.64 R104, c[0x0][0x390] ;  /* 0x0000e400ff687b82 */ /* 0x020e640000000a00 */
[----:B-1----:R-:W-:-:S06]  /*34b0*/  IMAD.WIDE.U32 R104, R157, 0x10, R104 ;  /* 0x000000109d687825 */ /* 0x002fcc00078e0068 */
[----:B------:R-:W5:Y:S02]  /*34c0*/  LDG.E.128 R104, desc[UR6][R104.64] ;  /* 0x0000000668687981 */ /* 0x000f64000c1e1d00 */
.L_x_3210:
[----:B------:R-:W-:Y:S05]  /*34d0*/  BSYNC.RECONVERGENT B1 ;  /* 0x0000000000017941 */ /* 0x000fea0003800200 */
.L_x_3209:
[----:B------:R-:W-:Y:S04]  /*34e0*/  BSSY.RECONVERGENT B1, `(.L_x_3211) ;  /* 0x00001df000017945 */ /* 0x000fe80003800200 */
[----:B------:R-:W-:Y:S05]  /*34f0*/  @!P0 BRA `(.L_x_3212) ;  /* 0x0000000c002c8947 */ /* 0x000fea0003800000 */
[----:B------:R-:W-:Y:S05]  /*3500*/  @!P1 BRA `(.L_x_3213) ;  /* 0x0000000400949947 */ /* 0x000fea0003800000 */
[----:B0-----:R-:W0:Y:S01]  /*3510*/  @P3 LDC R111, c[0x0][0x40c] ;  /* 0x00010300ff6f3b82 */ /* 0x001e220000000800 */
[-CC-:B------:R-:W-:Y:S01]  /*3520*/  @P2 FFMA.FTZ R94, R156, R142.reuse, R155.reuse ;  /* 0x0000008e9c5e2223 */ /* 0x180fe2000001009b */
[-CC-:B------:R-:W-:Y:S01]  /*3530*/  @P2 FFMA.FTZ R0, R150, R142.reuse, R155.reuse ;  /* 0x0000008e96002223 */ /* 0x180fe2000001009b */
[-CC-:B------:R-:W-:Y:S01]  /*3540*/  @P2 FFMA.FTZ R93, R119, R142.reuse, R155.reuse ;  /* 0x0000008e775d2223 */ /* 0x180fe2000001009b */
[-CC-:B------:R-:W-:Y:S01]  /*3550*/  @P2 FFMA.FTZ R92, R152, R142.reuse, R155.reuse ;  /* 0x0000008e985c2223 */ /* 0x180fe2000001009b */
[----:B------:R-:W-:Y:S01]  /*3560*/  @P2 FADD.FTZ R96, R153, -R94 ;  /* 0x8000005e99602221 */ /* 0x000fe20000010000 */
[-CC-:B------:R-:W-:Y:S01]  /*3570*/  @P2 FFMA.FTZ R94, R154, R142.reuse, R155.reuse ;  /* 0x0000008e9a5e2223 */ /* 0x180fe2000001009b */
[----:B------:R-:W-:Y:S01]  /*3580*/  @P2 FADD.FTZ R0, R147, -R0 ;  /* 0x8000000093002221 */ /* 0x000fe20000010000 */
[----:B------:R-:W1:Y:S01]  /*3590*/  @P3 LDC R108, c[0x0][0x40c] ;  /* 0x00010300ff6c3b82 */ /* 0x000e620000000800 */
[-CC-:B------:R-:W-:Y:S01]  /*35a0*/  @P2 FFMA.FTZ R99, R117, R142.reuse, R155.reuse ;  /* 0x0000008e75632223 */ /* 0x180fe2000001009b */
[-CC-:B------:R-:W-:Y:S01]  /*35b0*/  @P2 FFMA.FTZ R109, R115, R142.reuse, R155.reuse ;  /* 0x0000008e736d2223 */ /* 0x180fe2000001009b */
[----:B------:R-:W-:Y:S01]  /*35c0*/  @P2 FFMA.FTZ R155, R113, R142, R155 ;  /* 0x0000008e719b2223 */ /* 0x000fe2000001009b */
[----:B------:R-:W-:Y:S01]  /*35d0*/  @P2 FADD.FTZ R93, R116, -R93 ;  /* 0x8000005d745d2221 */ /* 0x000fe20000010000 */
[----:B------:R-:W-:Y:S01]  /*35e0*/  MOV R95, R15 ;  /* 0x0000000f005f7202 */ /* 0x000fe20000000f00 */
[----:B------:R-:W-:Y:S01]  /*35f0*/  @P2 FADD.FTZ R92, R145, -R92 ;  /* 0x8000005c915c2221 */ /* 0x000fe20000010000 */
[----:B------:R-:W-:Y:S01]  /*3600*/  MOV R97, R17 ;  /* 0x0000001100617202 */ /* 0x000fe20000000f00 */
[C---:B------:R-:W-:Y:S01]  /*3610*/  @P2 FFMA.FTZ R95, R5.reuse, R96, R15 ;  /* 0x00000060055f2223 */ /* 0x040fe2000001000f */
[----:B------:R-:W-:Y:S01]  /*3620*/  @P2 FFMA.FTZ R97, R5, R0, R17 ;  /* 0x0000000005612223 */ /* 0x000fe20000010011 */
[----:B------:R-:W-:Y:S01]  /*3630*/  @P2 FADD.FTZ R94, R149, -R94 ;  /* 0x8000005e955e2221 */ /* 0x000fe20000010000 */
[----:B------:R-:W-:Y:S01]  /*3640*/  MOV R96, R16 ;  /* 0x0000001000607202 */ /* 0x000fe20000000f00 */
[----:B------:R-:W-:Y:S01]  /*3650*/  @P2 FADD.FTZ R0, R114, -R99 ;  /* 0x8000006372002221 */ /* 0x000fe20000010000 */
[----:B------:R-:W-:Y:S01]  /*3660*/  @P2 FADD.FTZ R109, R112, -R109 ;  /* 0x8000006d706d2221 */ /* 0x000fe20000010000 */
[C---:B------:R-:W-:Y:S01]  /*3670*/  @P2 FFMA.FTZ R96, R5.reuse, R93, R16 ;  /* 0x0000005d05602223 */ /* 0x040fe20000010010 */
[----:B------:R-:W-:Y:S01]  /*3680*/  MOV R99, R19 ;  /* 0x0000001300637202 */ /* 0x000fe20000000f00 */
[----:B------:R-:W-:Y:S01]  /*3690*/  @P2 FADD.FTZ R155, R148, -R155 ;  /* 0x8000009b949b2221 */ /* 0x000fe20000010000 */
[C---:B------:R-:W-:Y:S01]  /*36a0*/  @P2 FFMA.FTZ R99, R5.reuse, R92, R19 ;  /* 0x0000005c05632223 */ /* 0x040fe20000010013 */
[----:B------:R-:W-:Y:S01]  /*36b0*/  MOV R93, R13 ;  /* 0x0000000d005d7202 */ /* 0x000fe20000000f00 */
[----:B------:R-:W2:Y:S01]  /*36c0*/  @P3 LDC R110, c[0x0][0x40c] ;  /* 0x00010300ff6e3b82 */ /* 0x000ea20000000800 */
[----:B------:R-:W-:Y:S01]  /*36d0*/  MOV R98, R18 ;  /* 0x0000001200627202 */ /* 0x000fe20000000f00 */
[C---:B------:R-:W-:Y:S01]  /*36e0*/  @P2 FFMA.FTZ R93, R5.reuse, R94, R13 ;  /* 0x0000005e055d2223 */ /* 0x040fe2000001000d */
[----:B------:R-:W-:Y:S01]  /*36f0*/  MOV R92, R12 ;  /* 0x0000000c005c7202 */ /* 0x000fe20000000f00 */
[C---:B------:R-:W-:Y:S01]  /*3700*/  @P2 FFMA.FTZ R98, R5.reuse, R0, R18 ;  /* 0x0000000005622223 */ /* 0x040fe20000010012 */
[C---:B------:R-:W-:Y:S01]  /*3710*/  @P2 FFMA.FTZ R92, R5.reuse, R109, R12 ;  /* 0x0000006d055c2223 */ /* 0x040fe2000001000c */
[----:B------:R-:W-:Y:S01]  /*3720*/  MOV R94, R14 ;  /* 0x0000000e005e7202 */ /* 0x000fe20000000f00 */
[----:B------:R-:W-:Y:S01]  /*3730*/  @P2 FFMA.FTZ R94, R5, R155, R14 ;  /* 0x0000009b055e2223 */ /* 0x000fe2000001000e */
[----:B-----5:R-:W-:Y:S01]  /*3740*/  @P3 SHF.L.U32 R109, R104, 0x10, RZ ;  /* 0x00000010686d3819 */ /* 0x020fe200000006ff */
[----:B0-----:R-:W-:Y:S01]  /*3750*/  @P3 FMUL.FTZ R5, R96, R111 ;  /* 0x0000006f60053220 */ /* 0x001fe20000410000 */
[----:B------:R-:W-:Y:S01]  /*3760*/  @P3 SHF.L.U32 R0, R56, 0x10, RZ ;  /* 0x0000001038003819 */ /* 0x000fe200000006ff */
[----:B------:R-:W0:Y:S01]  /*3770*/  @P3 LDC R111, c[0x0][0x40c] ;  /* 0x00010300ff6f3b82 */ /* 0x000e220000000800 */
[----:B-1----:R-:W-:Y:S01]  /*3780*/  @P3 FMUL.FTZ R108, R97, R108 ;  /* 0x0000006c616c3220 */ /* 0x002fe20000410000 */
[----:B------:R-:W-:Y:S01]  /*3790*/  @P3 FFMA.FTZ R40, R109, R5, R40 ;  /* 0x000000056d283223 */ /* 0x000fe20000010028 */
[----:B------:R-:W-:Y:S01]  /*37a0*/  @P3 SHF.L.U32 R109, R139, 0x10, RZ ;  /* 0x000000108b6d3819 */ /* 0x000fe200000006ff */
[----:B------:R-:W-:Y:S01]  /*37b0*/  @P3 FMUL.FTZ R0, R5, R0 ;  /* 0x0000000005003220 */ /* 0x000fe20000410000 */
[----:B------:R-:W-:-:S03]  /*37c0*/  @P3 PRMT R5, R104, 0x7632, R5 ;  /* 0x0000763268053816 */ /* 0x000fc60000000005 */
[C---:B------:R-:W-:Y:S01]  /*37d0*/  @P3 FMUL.FTZ R109, R108.reuse, R109 ;  /* 0x0000006d6c6d3220 */ /* 0x040fe20000410000 */
[----:B------:R-:W-:Y:S01]  /*37e0*/  @P3 SHF.L.U32 R5, R5, 0x10, RZ ;  /* 0x0000001005053819 */ /* 0x000fe200000006ff */
[----:B------:R-:W1:Y:S01]  /*37f0*/  @P3 LDC R143, c[0x0][0x40c] ;  /* 0x00010300ff8f3b82 */ /* 0x000e620000000800 */
[----:B------:R-:W-:Y:S02]  /*3800*/  @P3 F2FP.BF16.F32.PACK_AB R0, RZ, R0 ;  /* 0x00000000ff00323e */ /* 0x000fe400000010ff */
[----:B------:R-:W-:Y:S01]  /*3810*/  @P3 F2FP.BF16.F32.PACK_AB R109, RZ, R109 ;  /* 0x0000006dff6d323e */ /* 0x000fe200000010ff */
[----:B------:R-:W-:Y:S01]  /*3820*/  @P3 FFMA.FTZ R41, R108, R5, R41 ;  /* 0x000000056c293223 */ /* 0x000fe20000010029 */
[----:B------:R-:W-:Y:S01]  /*3830*/  @P3 PRMT R5, R105, 0x7632, R5 ;  /* 0x0000763269053816 */ /* 0x000fe20000000005 */
[----:B--2---:R-:W-:Y:S01]  /*3840*/  @P3 FMUL.FTZ R108, R99, R110 ;  /* 0x0000006e636c3220 */ /* 0x004fe20000410000 */
[----:B------:R-:W-:Y:S01]  /*3850*/  @P3 PRMT R100, R0, 0x7610, R100 ;  /* 0x0000761000643816 */ /* 0x000fe20000000064 */
[----:B------:R-:W2:Y:S01]  /*3860*/  @P3 LDC R110, c[0x0][0x40c] ;  /* 0x00010300ff6e3b82 */ /* 0x000ea20000000800 */
[----:B------:R-:W-:-:S02]  /*3870*/  @P3 SHF.L.U32 R5, R5, 0x10, RZ ;  /* 0x0000001005053819 */ /* 0x000fc400000006ff */
[----:B------:R-:W-:Y:S02]  /*3880*/  @P3 PRMT R100, R100, 0x5410, R109 ;  /* 0x0000541064643816 */ /* 0x000fe4000000006d */
[----:B------:R-:W-:Y:S01]  /*3890*/  @P3 SHF.L.U32 R109, R105, 0x10, RZ ;  /* 0x00000010696d3819 */ /* 0x000fe200000006ff */
[----:B------:R-:W-:Y:S01]  /*38a0*/  @P3 FFMA.FTZ R43, R108, R5, R43 ;  /* 0x000000056c2b3223 */ /* 0x000fe2000001002b */
[----:B0-----:R-:W-:Y:S01]  /*38b0*/  @P3 FMUL.FTZ R5, R98, R111 ;  /* 0x0000006f62053220 */ /* 0x001fe20000410000 */
[----:B------:R-:W-:Y:S01]  /*38c0*/  @P3 SHF.L.U32 R0, R57, 0x10, RZ ;  /* 0x0000001039003819 */ /* 0x000fe200000006ff */
[----:B------:R-:W0:Y:S02]  /*38d0*/  @P3 LDC R111, c[0x0][0x40c] ;  /* 0x00010300ff6f3b82 */ /* 0x000e240000000800 */
[----:B------:R-:W-:Y:S01]  /*38e0*/  @P3 FFMA.FTZ R42, R109, R5, R42 ;  /* 0x000000056d2a3223 */ /* 0x000fe2000001002a */
[----:B------:R-:W-:Y:S01]  /*38f0*/  @P3 SHF.L.U32 R109, R138, 0x10, RZ ;  /* 0x000000108a6d3819 */ /* 0x000fe200000006ff */
[----:B------:R-:W-:-:S04]  /*3900*/  @P3 FMUL.FTZ R0, R5, R0 ;  /* 0x0000000005003220 */ /* 0x000fc80000410000 */
[----:B------:R-:W-:Y:S01]  /*3910*/  @P3 FMUL.FTZ R5, R108, R109 ;  /* 0x0000006d6c053220 */ /* 0x000fe20000410000 */
[----:B------:R-:W-:Y:S02]  /*3920*/  @P3 PRMT R108, R106, 0x7632, R108 ;  /* 0x000076326a6c3816 */ /* 0x000fe4000000006c */
[----:B------:R-:W-:Y:S02]  /*3930*/  @P3 F2FP.BF16.F32.PACK_AB R0, RZ, R0 ;  /* 0x00000000ff00323e */ /* 0x000fe400000010ff */
[----:B------:R-:W-:Y:S01]  /*3940*/  @P3 SHF.L.U32 R108, R108, 0x10, RZ ;  /* 0x000000106c6c3819 */ /* 0x000fe200000006ff */
[----:B--2---:R-:W-:Y:S01]  /*3950*/  @P3 FMUL.FTZ R110, R93, R110 ;  /* 0x0000006e5d6e3220 */ /* 0x004fe20000410000 */
[----:B------:R-:W-:Y:S02]  /*3960*/  @P3 F2FP.BF16.F32.PACK_AB R5, RZ, R5 ;  /* 0x00000005ff05323e */ /* 0x000fe400000010ff */
[----:B------:R-:W-:Y:S01]  /*3970*/  @P3 PRMT R101, R0, 0x7610, R101 ;  /* 0x0000761000653816 */ /* 0x000fe20000000065 */
[----:B------:R-:W-:Y:S01]  /*3980*/  @P3 FFMA.FTZ R45, R110, R108, R45 ;  /* 0x0000006c6e2d3223 */ /* 0x000fe2000001002d */
[----:B------:R-:W-:-:S02]  /*3990*/  @P3 SHF.L.U32 R108, R58, 0x10, RZ ;  /* 0x000000103a6c3819 */ /* 0x000fc400000006ff */
[----:B------:R-:W-:Y:S01]  /*39a0*/  @P3 PRMT R101, R101, 0x5410, R5 ;  /* 0x0000541065653816 */ /* 0x000fe20000000005 */
[----:B0-----:R-:W-:Y:S01]  /*39b0*/  @P3 FMUL.FTZ R109, R92, R111 ;  /* 0x0000006f5c6d3220 */ /* 0x001fe20000410000 */
[----:B------:R-:W-:-:S03]  /*39c0*/  @P3 SHF.L.U32 R111, R106, 0x10, RZ ;  /* 0x000000106a6f3819 */ /* 0x000fc600000006ff */
[----:B------:R-:W-:Y:S02]  /*39d0*/  @P3 FMUL.FTZ R108, R109, R108 ;  /* 0x0000006c6d6c3220 */ /* 0x000fe40000410000 */
[----:B------:R-:W-:Y:S01]  /*39e0*/  @P3 FFMA.FTZ R44, R111, R109, R44 ;  /* 0x0000006d6f2c3223 */ /* 0x000fe2000001002c */
[----:B------:R-:W-:Y:S01]  /*39f0*/  @P3 SHF.L.U32 R111, R137, 0x10, RZ ;  /* 0x00000010896f3819 */ /* 0x000fe200000006ff */
[----:B-1----:R-:W-:Y:S01]  /*3a00*/  @P3 FMUL.FTZ R109, R94, R143 ;  /* 0x0000008f5e6d3220 */ /* 0x002fe20000410000 */
[----:B------:R-:W-:Y:S02]  /*3a10*/  @P3 F2FP.BF16.F32.PACK_AB R108, RZ, R108 ;  /* 0x0000006cff6c323e */ /* 0x000fe400000010ff */
[----:B------:R-:W-:Y:S01]  /*3a20*/  @P3 SHF.L.U32 R143, R107, 0x10, RZ ;  /* 0x000000106b8f3819 */ /* 0x000fe200000006ff */
[----:B------:R-:W-:Y:S01]  /*3a30*/  @P3 FMUL.FTZ R111, R110, R111 ;  /* 0x0000006f6e6f3220 */ /* 0x000fe20000410000 */
[----:B------:R-:W-:Y:S02]  /*3a40*/  @P3 SHF.L.U32 R110, R59, 0x10, RZ ;  /* 0x000000103b6e3819 */ /* 0x000fe400000006ff */
[----:B------:R-:W-:Y:S01]  /*3a50*/  @P3 PRMT R102, R108, 0x7610, R102 ;  /* 0x000076106c663816 */ /* 0x000fe20000000066 */
[----:B------:R-:W-:Y:S01]  /*3a60*/  @P3 FFMA.FTZ R46, R143, R109, R46 ;  /* 0x0000006d8f2e3223 */ /* 0x000fe2000001002e */
[----:B------:R-:W-:Y:S01]  /*3a70*/  @P3 F2FP.BF16.F32.PACK_AB R111, RZ, R111 ;  /* 0x0000006fff6f323e */ /* 0x000fe200000010ff */
[----:B------:R-:W-:-:S03]  /*3a80*/  @P3 FMUL.FTZ R110, R109, R110 ;  /* 0x0000006e6d6e3220 */ /* 0x000fc60000410000 */
[----:B------:R-:W-:Y:S02]  /*3a90*/  @P3 PRMT R102, R102, 0x5410, R111 ;  /* 0x0000541066663816 */ /* 0x000fe4000000006f */
[----:B------:R-:W-:-:S04]  /*3aa0*/  @P3 F2FP.BF16.F32.PACK_AB R110, RZ, R110 ;  /* 0x0000006eff6e323e */ /* 0x000fc800000010ff */
[----:B------:R-:W-:Y:S01]  /*3ab0*/  @P3 PRMT R103, R110, 0x7610, R103 ;  /* 0x000076106e673816 */ /* 0x000fe20000000067 */
[----:B------:R-:W-:Y:S06]  /*3ac0*/  @!P3 BRA `(.L_x_3214) ;  /* 0x000000180000b947 */ /* 0x000fec0003800000 */
[----:B------:R-:W-:Y:S01]  /*3ad0*/  SHF.L.U32 R109, R136, 0x10, RZ ;  /* 0x00000010886d7819 */ /* 0x000fe200000006ff */
        /* <DEDUP_REMOVED lines=8> */
.L_x_3213:
[----:B0-----:R-:W0:Y:S01]  /*3b60*/  @P3 LDC R111, c[0x0][0x40c] ;  /* 0x00010300ff6f3b82 */ /* 0x001e220000000800 */
[--C-:B------:R-:W-:Y:S01]  /*3b70*/  @P2 FFMA.FTZ R109, R119, R142, R155.reuse ;  /* 0x0000008e776d2223 */ /* 0x100fe2000001009b */
[----:B------:R-:W-:Y:S01]  /*3b80*/  MOV R110, R16 ;  /* 0x00000010006e7202 */ /* 0x000fe20000000f00 */
[-CC-:B------:R-:W-:Y:S01]  /*3b90*/  @P2 FFMA.FTZ R0, R150, R142.reuse, R155.reuse ;  /* 0x0000008e96002223 */ /* 0x180fe2000001009b */
[-C--:B------:R-:W-:Y:S01]  /*3ba0*/  @P2 FFMA.FTZ R158, R152, R142.reuse, R155 ;  /* 0x0000008e989e2223 */ /* 0x080fe2000001009b */
[----:B------:R-:W-:Y:S01]  /*3bb0*/  @P2 FADD.FTZ R109, R116, -R109 ;  /* 0x8000006d746d2221 */ /* 0x000fe20000010000 */
[-CC-:B------:R-:W-:Y:S01]  /*3bc0*/  @P2 FFMA.FTZ R159, R115, R142.reuse, R155.reuse ;  /* 0x0000008e739f2223 */ /* 0x180fe2000001009b */
        /* <DEDUP_REMOVED lines=8> */
[----:B------:R-:W-:Y:S01]  /*3c50*/  MOV R108, R18 ;  /* 0x00000012006c7202 */ /* 0x000fe20000000f00 */
[----:B------:R-:W-:Y:S01]  /*3c60*/  @P2 FADD.FTZ R159, R112, -R159 ;  /* 0x8000009f709f2221 */ /* 0x000fe20000010000 */
[----:B------:R-:W-:Y:S01]  /*3c70*/  @P3 SHF.L.U32 R160, R56, 0x10, RZ ;  /* 0x0000001038a03819 */ /* 0x000fe200000006ff */
[C---:B------:R-:W-:Y:S01]  /*3c80*/  @P2 FFMA.FTZ R108, R5.reuse, R109, R18 ;  /* 0x0000006d056c2223 */ /* 0x040fe20000010012 */
[----:B------:R-:W-:Y:S01]  /*3c90*/  MOV R109, R19 ;  /* 0x00000013006d7202 */ /* 0x000fe20000000f00 */
[----:B------:R-:W-:Y:S01]  /*3ca0*/  @P2 FFMA.FTZ R109, R5, R158, R19 ;  /* 0x0000009e056d2223 */ /* 0x000fe20000010013 */
[----:B------:R-:W-:Y:S01]  /*3cb0*/  @P2 FFMA.FTZ R161, R113, R142, R155 ;  /* 0x0000008e71a12223 */ /* 0x000fe2000001009b */
[----:B0-----:R-:W-:Y:S01]  /*3cc0*/  @P3 FMUL.FTZ R158, R0, R111 ;  /* 0x0000006f009e3220 */ /* 0x001fe20000410000 */
[----:B-----5:R-:W-:-:S02]  /*3cd0*/  @P3 PRMT R0, R104, 0x7632, R0 ;  /* 0x0000763268003816 */ /* 0x020fc40000000000 */
[----:B------:R-:W-:Y:S02]  /*3ce0*/  @P2 FADD.FTZ R161, R148, -R161 ;  /* 0x800000a194a12221 */ /* 0x000fe40000010000 */
[----:B------:R-:W-:Y:S02]  /*3cf0*/  @P3 SHF.L.U32 R111, R0, 0x10, RZ ;  /* 0x00000010006f3819 */ /* 0x000fe400000006ff */
[----:B------:R-:W-:Y:S01]  /*3d00*/  MOV R0, R12 ;  /* 0x0000000c00007202 */ /* 0x000fe20000000f00 */
[----:B------:R-:W-:Y:S01]  /*3d10*/  @P2 FFMA.FTZ R0, R5, R159, R12 ;  /* 0x0000009f05002223 */ /* 0x000fe2000001000c */
[----:B------:R-:W-:Y:S01]  /*3d20*/  @P3 SHF.L.U32 R159, R139, 0x10, RZ ;  /* 0x000000108b9f3819 */ /* 0x000fe200000006ff */
[----:B------:R-:W-:Y:S01]  /*3d30*/  @P3 FFMA.FTZ R41, R158, R111, R41 ;  /* 0x0000006f9e293223 */ /* 0x000fe20000010029 */
[----:B-1----:R-:W-:Y:S01]  /*3d40*/  @P3 FMUL.FTZ R111, R110, R143 ;  /* 0x0000008f6e6f3220 */ /* 0x002fe20000410000 */
[----:B------:R-:W-:Y:S01]  /*3d50*/  @P3 SHF.L.U32 R143, R104, 0x10, RZ ;  /* 0x00000010688f3819 */ /* 0x000fe200000006ff */
[----:B------:R-:W0:Y:S01]  /*3d60*/  @P3 LDC R110, c[0x0][0x40c] ;  /* 0x00010300ff6e3b82 */ /* 0x000e220000000800 */
[----:B------:R-:W-:-:S03]  /*3d70*/  @P3 FMUL.FTZ R159, R159, R158 ;  /* 0x0000009e9f9f3220 */ /* 0x000fc60000410000 */
[-C--:B------:R-:W-:Y:S01]  /*3d80*/  @P3 FFMA.FTZ R40, R143, R111.reuse, R40 ;  /* 0x0000006f8f283223 */ /* 0x080fe20000010028 */
[----:B------:R-:W-:Y:S01]  /*3d90*/  @P3 FMUL.FTZ R143, R160, R111 ;  /* 0x0000006fa08f3220 */ /* 0x000fe20000410000 */
[----:B------:R-:W-:Y:S01]  /*3da0*/  @P2 FFMA.FTZ R160, R154, R142, R155 ;  /* 0x0000008e9aa02223 */ /* 0x000fe2000001009b */
[----:B------:R-:W-:Y:S01]  /*3db0*/  MOV R111, R13 ;  /* 0x0000000d006f7202 */ /* 0x000fe20000000f00 */
[----:B------:R-:W1:Y:S01]  /*3dc0*/  @P3 LDC R158, c[0x0][0x40c] ;  /* 0x00010300ff9e3b82 */ /* 0x000e620000000800 */
[----:B------:R-:W-:Y:S01]  /*3dd0*/  @P3 F2FP.BF16.F32.PACK_AB R159, RZ, R159 ;  /* 0x0000009fff9f323e */ /* 0x000fe200000010ff */
[----:B------:R-:W-:Y:S01]  /*3de0*/  @P2 FADD.FTZ R160, R149, -R160 ;  /* 0x800000a095a02221 */ /* 0x000fe20000010000 */
[----:B------:R-:W-:-:S03]  /*3df0*/  @P3 F2FP.BF16.F32.PACK_AB R143, RZ, R143 ;  /* 0x0000008fff8f323e */ /* 0x000fc600000010ff */
[----:B------:R-:W-:Y:S01]  /*3e00*/  @P2 FFMA.FTZ R111, R5, R160, R13 ;  /* 0x000000a0056f2223 */ /* 0x000fe2000001000d */
[----:B------:R-:W-:Y:S02]  /*3e10*/  @P3 PRMT R100, R143, 0x7610, R100 ;  /* 0x000076108f643816 */ /* 0x000fe40000000064 */
[----:B------:R-:W2:Y:S01]  /*3e20*/  @P3 LDC R143, c[0x0][0x40c] ;  /* 0x00010300ff8f3b82 */ /* 0x000ea20000000800 */
[----:B------:R-:W-:Y:S02]  /*3e30*/  @P3 PRMT R160, R105, 0x7632, R160 ;  /* 0x0000763269a03816 */ /* 0x000fe400000000a0 */
[----:B------:R-:W-:Y:S02]  /*3e40*/  @P3 PRMT R100, R100, 0x5410, R159 ;  /* 0x0000541064643816 */ /* 0x000fe4000000009f */
[----:B------:R-:W-:Y:S01]  /*3e50*/  @P3 SHF.L.U32 R160, R160, 0x10, RZ ;  /* 0x00000010a0a03819 */ /* 0x000fe200000006ff */
[----:B0-----:R-:W-:Y:S02]  /*3e60*/  @P3 FMUL.FTZ R110, R109, R110 ;  /* 0x0000006e6d6e3220 */ /* 0x001fe40000410000 */
[----:B------:R-:W0:Y:S02]  /*3e70*/  @P3 LDC R109, c[0x0][0x40c] ;  /* 0x00010300ff6d3b82 */ /* 0x000e240000000800 */
[----:B------:R-:W-:Y:S01]  /*3e80*/  @P3 FFMA.FTZ R43, R110, R160, R43 ;  /* 0x000000a06e2b3223 */ /* 0x000fe2000001002b */
[----:B------:R-:W-:Y:S01]  /*3e90*/  @P3 SHF.L.U32 R160, R57, 0x10, RZ ;  /* 0x0000001039a03819 */ /* 0x000fe200000006ff */
[----:B-1----:R-:W-:Y:S01]  /*3ea0*/  @P3 FMUL.FTZ R158, R111, R158 ;  /* 0x0000009e6f9e3220 */ /* 0x002fe20000410000 */
[----:B------:R-:W-:-:S04]  /*3eb0*/  @P3 PRMT R111, R106, 0x7632, R111 ;  /* 0x000076326a6f3816 */ /* 0x000fc8000000006f */
[----:B------:R-:W-:Y:S02]  /*3ec0*/  @P3 SHF.L.U32 R159, R111, 0x10, RZ ;  /* 0x000000106f9f3819 */ /* 0x000fe400000006ff */
[----:B------:R-:W-:Y:S01]  /*3ed0*/  MOV R111, R14 ;  /* 0x0000000e006f7202 */ /* 0x000fe20000000f00 */
[----:B------:R-:W-:Y:S01]  /*3ee0*/  @P2 FFMA.FTZ R111, R5, R161, R14 ;  /* 0x000000a1056f2223 */ /* 0x000fe2000001000e */
[----:B--2---:R-:W-:Y:S01]  /*3ef0*/  @P3 FMUL.FTZ R143, R0, R143 ;  /* 0x0000008f008f3220 */ /* 0x004fe20000410000 */
[----:B------:R-:W-:Y:S01]  /*3f00*/  @P3 FFMA.FTZ R45, R158, R159, R45 ;  /* 0x0000009f9e2d3223 */ /* 0x000fe2000001002d */
[----:B------:R-:W-:Y:S02]  /*3f10*/  @P3 SHF.L.U32 R159, R105, 0x10, RZ ;  /* 0x00000010699f3819 */ /* 0x000fe400000006ff */
[----:B------:R-:W-:Y:S02]  /*3f20*/  @P3 SHF.L.U32 R161, R106, 0x10, RZ ;  /* 0x000000106aa13819 */ /* 0x000fe400000006ff */
[----:B------:R-:W-:Y:S01]  /*3f30*/  @P3 SHF.L.U32 R0, R58, 0x10, RZ ;  /* 0x000000103a003819 */ /* 0x000fe200000006ff */
[----:B0-----:R-:W-:-:S02]  /*3f40*/  @P3 FMUL.FTZ R109, R108, R109 ;  /* 0x0000006d6c6d3220 */ /* 0x001fc40000410000 */
[-C--:B------:R-:W-:Y:S01]  /*3f50*/  @P3 FFMA.FTZ R44, R161, R143.reuse, R44 ;  /* 0x0000008fa12c3223 */ /* 0x080fe2000001002c */
[----:B------:R-:W0:Y:S01]  /*3f60*/  @P3 LDC R108, c[0x0][0x40c] ;  /* 0x00010300ff6c3b82 */ /* 0x000e220000000800 */
[----:B------:R-:W-:Y:S01]  /*3f70*/  @P3 FMUL.FTZ R143, R0, R143 ;  /* 0x0000008f008f3220 */ /* 0x000fe20000410000 */
[-C--:B------:R-:W-:Y:S01]  /*3f80*/  @P3 FFMA.FTZ R42, R159, R109.reuse, R42 ;  /* 0x0000006d9f2a3223 */ /* 0x080fe2000001002a */
[----:B------:R-:W-:Y:S01]  /*3f90*/  @P3 SHF.L.U32 R159, R138, 0x10, RZ ;  /* 0x000000108a9f3819 */ /* 0x000fe200000006ff */
[----:B------:R-:W-:Y:S01]  /*3fa0*/  @P3 FMUL.FTZ R109, R160, R109 ;  /* 0x0000006da06d3220 */ /* 0x000fe20000410000 */
[----:B------:R-:W-:Y:S02]  /*3fb0*/  @P3 SHF.L.U32 R0, R59, 0x10, RZ ;  /* 0x000000103b003819 */ /* 0x000fe400000006ff */
[----:B------:R-:W-:Y:S01]  /*3fc0*/  @P3 F2FP.BF16.F32.PACK_AB R143, RZ, R143 ;  /* 0x0000008fff8f323e */ /* 0x000fe200000010ff */
[----:B------:R-:W-:Y:S01]  /*3fd0*/  @P3 FMUL.FTZ R110, R159, R110 ;  /* 0x0000006e9f6e3220 */ /* 0x000fe20000410000 */
[----:B------:R-:W-:-:S02]  /*3fe0*/  @P3 SHF.L.U32 R159, R137, 0x10, RZ ;  /* 0x00000010899f3819 */ /* 0x000fc400000006ff */
[----:B------:R-:W-:Y:S02]  /*3ff0*/  @P3 F2FP.BF16.F32.PACK_AB R109, RZ, R109 ;  /* 0x0000006dff6d323e */ /* 0x000fe400000010ff */
[----:B------:R-:W-:Y:S01]  /*4000*/  @P3 F2FP.BF16.F32.PACK_AB R110, RZ, R110 ;  /* 0x0000006eff6e323e */ /* 0x000fe200000010ff */
[----:B------:R-:W-:Y:S01]  /*4010*/  @P3 FMUL.FTZ R158, R159, R158 ;  /* 0x0000009e9f9e3220 */ /* 0x000fe20000410000 */
[----:B------:R-:W-:Y:S02]  /*4020*/  @P3 SHF.L.U32 R159, R107, 0x10, RZ ;  /* 0x000000106b9f3819 */ /* 0x000fe400000006ff */
[----:B------:R-:W-:Y:S02]  /*4030*/  @P3 PRMT R101, R109, 0x7610, R101 ;  /* 0x000076106d653816 */ /* 0x000fe40000000065 */
[----:B------:R-:W-:Y:S02]  /*4040*/  @P3 F2FP.BF16.F32.PACK_AB R158, RZ, R158 ;  /* 0x0000009eff9e323e */ /* 0x000fe400000010ff */
[----:B------:R-:W-:-:S02]  /*4050*/  @P3 PRMT R102, R143, 0x7610, R102 ;  /* 0x000076108f663816 */ /* 0x000fc40000000066 */
[----:B------:R-:W-:Y:S01]  /*4060*/  @P3 PRMT R101, R101, 0x5410, R110 ;  /* 0x0000541065653816 */ /* 0x000fe2000000006e */
[----:B0-----:R-:W-:Y:S01]  /*4070*/  @P3 FMUL.FTZ R111, R111, R108 ;  /* 0x0000006c6f6f3220 */ /* 0x001fe20000410000 */
[----:B------:R-:W-:-:S03]  /*4080*/  @P3 PRMT R102, R102, 0x5410, R158 ;  /* 0x0000541066663816 */ /* 0x000fc6000000009e */
[-C--:B------:R-:W-:Y:S01]  /*4090*/  @P3 FFMA.FTZ R46, R159, R111.reuse, R46 ;  /* 0x0000006f9f2e3223 */ /* 0x080fe2000001002e */
[----:B------:R-:W-:-:S05]  /*40a0*/  @P3 FMUL.FTZ R111, R0, R111 ;  /* 0x0000006f006f3220 */ /* 0x000fca0000410000 */
[----:B------:R-:W-:-:S04]  /*40b0*/  @P3 F2FP.BF16.F32.PACK_AB R111, RZ, R111 ;  /* 0x0000006fff6f323e */ /* 0x000fc800000010ff */
[----:B------:R-:W-:Y:S01]  /*40c0*/  @P3 PRMT R103, R111, 0x7610, R103 ;  /* 0x000076106f673816 */ /* 0x000fe20000000067 */
[----:B------:R-:W-:Y:S06]  /*40d0*/  @!P3 BRA `(.L_x_3214) ;  /* 0x00000010007cb947 */ /* 0x000fec0003800000 */
[----:B------:R-:W-:Y:S01]  /*40e0*/  @P2 FFMA.FTZ R142, R156, R142, R155 ;  /* 0x0000008e9c8e2223 */ /* 0x000fe2000001009b */
[----:B------:R-:W-:Y:S02]  /*40f0*/  MOV R0, R15 ;  /* 0x0000000f00007202 */ /* 0x000fe40000000f00 */
[----:B------:R-:W-:Y:S01]  /*4100*/  SHF.L.U32 R109, R136, 0x10, RZ ;  /* 0x00000010886d7819 */ /* 0x000fe200000006ff */
[----:B------:R-:W-:-:S04]  /*4110*/  @P2 FADD.FTZ R142, R153, -R142 ;  /* 0x8000008e998e2221 */ /* 0x000fc80000010000 */
        /* <DEDUP_REMOVED lines=9> */
.L_x_3212:
[----:B------:R-:W-:Y:S05]  /*41b0*/  @!P1 BRA `(.L_x_3215) ;  /* 0x00000008005c9947 */ /* 0x000fea0003800000 */
[----:B------:R-:W-:Y:S01]  /*41c0*/  BSSY.RECONVERGENT B2, `(.L_x_3216) ;  /* 0x0000010000027945 */ /* 0x000fe20003800200 */
[----:B------:R-:W-:Y:S01]  /*41d0*/  ISETP.GT.AND P0, PT, R0, RZ, PT ;  /* 0x000000ff0000720c */ /* 0x000fe20003f04270 */
[----:B0-----:R-:W-:Y:S02]  /*41e0*/  FFMA.FTZ R92, R156, R142, R155 ;  /* 0x0000008e9c5c7223 */ /* 0x001fe4000001009b */
[----:B------:R-:W-:Y:S10]  /*41f0*/  @!P3 BRA `(.L_x_3217) ;  /* 0x000000000030b947 */ /* 0x000ff40003800000 */
[----:B------:R-:W-:Y:S01]  /*4200*/  FFMA.FTZ R93, R119, R142, R155 ;  /* 0x0000008e775d7223 */ /* 0x000fe2000001009b */
[----:B------:R-:W-:Y:S02]  /*4210*/  ISETP.GT.AND P2, PT, R0, RZ, PT ;  /* 0x000000ff0000720c */ /* 0x000fe40003f44270 */
[----:B-----5:R-:W-:Y:S01]  /*4220*/  SHF.L.U32 R95, R104, 0x10, RZ ;  /* 0x00000010685f7819 */ /* 0x020fe200000006ff */
[----:B------:R-:W-:-:S04]  /*4230*/  FADD.FTZ R94, R116, -R93 ;  /* 0x8000005d745e7221 */ /* 0x000fc80000010000 */
[----:B------:R-:W-:Y:S01]  /*4240*/  FMUL.FTZ R93, R5, R94 ;  /* 0x0000005e055d7220 */ /* 0x000fe20000410000 */
[----:B------:R-:W-:-:S04]  /*4250*/  SHF.L.U32 R94, R56, 0x10, RZ ;  /* 0x00000010385e7819 */ /* 0x000fc800000006ff */
[----:B------:R-:W-:-:S05]  /*4260*/  FSEL R93, R93, RZ, P2 ;  /* 0x000000ff5d5d7208 */ /* 0x000fca0001000000 */
[----:B------:R-:W-:-:S04]  /*4270*/  FMUL.FTZ R93, R93, UR13 ;  /* 0x0000000d5d5d7c20 */ /* 0x000fc80008410000 */
[-C--:B------:R-:W-:Y:S01]  /*4280*/  FMUL.FTZ R94, R94, R93.reuse ;  /* 0x0000005d5e5e7220 */ /* 0x080fe20000410000 */
[----:B------:R-:W-:-:S04]  /*4290*/  FFMA.FTZ R40, R95, R93, R40 ;  /* 0x0000005d5f287223 */ /* 0x000fc80000010028 */
[----:B------:R-:W-:-:S04]  /*42a0*/  F2FP.BF16.F32.PACK_AB R94, RZ, R94 ;  /* 0x0000005eff5e723e */ /* 0x000fc800000010ff */
[----:B------:R-:W-:-:S07]  /*42b0*/  PRMT R100, R94, 0x7610, R100 ;  /* 0x000076105e647816 */ /* 0x000fce0000000064 */
.L_x_3217:
[----:B------:R-:W-:Y:S05]  /*42c0*/  BSYNC.RECONVERGENT B2 ;  /* 0x0000000000027941 */ /* 0x000fea0003800200 */
.L_x_3216:
        /* <DEDUP_REMOVED lines=14> */
[----:B------:R-:W-:-:S07]  /*43b0*/  PRMT R100, R100, 0x5410, R93 ;  /* 0x0000541064647816 */ /* 0x000fce000000005d */
.L_x_3219:
[----:B------:R-:W-:Y:S05]  /*43c0*/  BSYNC.RECONVERGENT B2 ;  /* 0x0000000000027941 */ /* 0x000fea0003800200 */
.L_x_3218:
[----:B------:R-:W-:Y:S04]  /*43d0*/  BSSY.RECONVERGENT B2, `(.L_x_3220) ;  /* 0x000000e000027945 */ /* 0x000fe80003800200 */
[----:B------:R-:W-:Y:S05]  /*43e0*/  @!P3 BRA `(.L_x_3221) ;  /* 0x000000000030b947 */ /* 0x000fea0003800000 */
        /* <DEDUP_REMOVED lines=12> */
.L_x_3221:
[----:B------:R-:W-:Y:S05]  /*44b0*/  BSYNC.RECONVERGENT B2 ;  /* 0x0000000000027941 */ /* 0x000fea0003800200 */
.L_x_3220:
        /* <DEDUP_REMOVED lines=15> */
.L_x_3223:
[----:B------:R-:W-:Y:S05]  /*45b0*/  BSYNC.RECONVERGENT B2 ;  /* 0x0000000000027941 */ /* 0x000fea0003800200 */
.L_x_3222:
        /* <DEDUP_REMOVED lines=14> */
.L_x_3225:
[----:B------:R-:W-:Y:S05]  /*46a0*/  BSYNC.RECONVERGENT B2 ;  /* 0x0000000000027941 */ /* 0x000fea0003800200 */
.L_x_3224:
        /* <DEDUP_REMOVED lines=15> */
.L_x_3227:
[----:B------:R-:W-:Y:S05]  /*47a0*/  BSYNC.RECONVERGENT B2 ;  /* 0x0000000000027941 */ /* 0x000fea0003800200 */
.L_x_3226:
        /* <DEDUP_REMOVED lines=14> */
.L_x_3229:
[----:B------:R-:W-:Y:S05]  /*4890*/  BSYNC.RECONVERGENT B2 ;  /* 0x0000000000027941 */ /* 0x000fea0003800200 */
.L_x_3228:
        /* <DEDUP_REMOVED lines=41> */
.L_x_3215:
[----:B0-----:R-:W0:Y:S01]  /*4b30*/  @P3 LDC R108, c[0x0][0x40c] ;  /* 0x00010300ff6c3b82 */ /* 0x001e220000000800 */
[----:B------:R-:W-:Y:S04]  /*4b40*/  BSSY.RECONVERGENT B2, `(.L_x_3230) ;  /* 0x000000e000027945 */ /* 0x000fe80003800200 */
[----:B------:R-:W-:Y:S05]  /*4b50*/  @!P3 BRA `(.L_x_3231) ;  /* 0x000000000030b947 */ /* 0x000fea0003800000 */
[----:B------:R-:W-:Y:S01]  /*4b60*/  FFMA.FTZ R109, R119, R142, R155 ;  /* 0x0000008e776d7223 */ /* 0x000fe2000001009b */
[----:B------:R-:W-:Y:S02]  /*4b70*/  ISETP.GT.AND P0, PT, R0, RZ, PT ;  /* 0x000000ff0000720c */ /* 0x000fe40003f04270 */
[----:B-----5:R-:W-:Y:S01]  /*4b80*/  SHF.L.U32 R111, R104, 0x10, RZ ;  /* 0x00000010686f7819 */ /* 0x020fe200000006ff */
        /* <DEDUP_REMOVED lines=9> */
.L_x_3231:
[----:B------:R-:W-:Y:S05]  /*4c20*/  BSYNC.RECONVERGENT B2 ;  /* 0x0000000000027941 */ /* 0x000fea0003800200 */
.L_x_3230:
[----:B------:R-:W-:Y:S04]  /*4c30*/  BSSY.RECONVERGENT B2, `(.L_x_3232) ;  /* 0x000000f000027945 */ /* 0x000fe80003800200 */
[----:B------:R-:W-:Y:S05]  /*4c40*/  @!P3 BRA `(.L_x_3233) ;  /* 0x000000000034b947 */ /* 0x000fea0003800000 */
[----:B------:R-:W-:Y:S01]  /*4c50*/  FFMA.FTZ R110, R150, R142, R155 ;  /* 0x0000008e966e7223 */ /* 0x000fe2000001009b */
[----:B------:R-:W-:Y:S02]  /*4c60*/  ISETP.GT.AND P0, PT, R0, RZ, PT ;  /* 0x000000ff0000720c */ /* 0x000fe40003f04270 */
[----:B------:R-:W-:Y:S01]  /*4c70*/  SHF.L.U32 R111, R139, 0x10, RZ ;  /* 0x000000108b6f7819 */ /* 0x000fe200000006ff */
[----:B------:R-:W-:Y:S01]  /*4c80*/  FADD.FTZ R110, R147, -R110 ;  /* 0x8000006e936e7221 */ /* 0x000fe20000010000 */
[----:B-----5:R-:W-:-:S03]  /*4c90*/  PRMT R109, R104, 0x7632, R109 ;  /* 0x00007632686d7816 */ /* 0x020fc6000000006d */
        /* <DEDUP_REMOVED lines=8> */
.L_x_3233:
[----:B------:R-:W-:Y:S05]  /*4d20*/  BSYNC.RECONVERGENT B2 ;  /* 0x0000000000027941 */ /* 0x000fea0003800200 */
.L_x_3232:
        /* <DEDUP_REMOVED lines=14> */
.L_x_3235:
[----:B------:R-:W-:Y:S05]  /*4e10*/  BSYNC.RECONVERGENT B2 ;  /* 0x0000000000027941 */ /* 0x000fea0003800200 */
.L_x_3234:
        /* <DEDUP_REMOVED lines=15> */
.L_x_3237:
[----:B------:R-:W-:Y:S05]  /*4f10*/  BSYNC.RECONVERGENT B2 ;  /* 0x0000000000027941 */ /* 0x000fea0003800200 */
.L_x_3236:
        /* <DEDUP_REMOVED lines=14> */
.L_x_3239:
[----:B------:R-:W-:Y:S05]  /*5000*/  BSYNC.RECONVERGENT B2 ;  /* 0x0000000000027941 */ /* 0x000fea0003800200 */
.L_x_3238:
        /* <DEDUP_REMOVED lines=15> */
.L_x_3241:
[----:B------:R-:W-:Y:S05]  /*5100*/  BSYNC.RECONVERGENT B2 ;  /* 0x0000000000027941 */ /* 0x000fea0003800200 */
.L_x_3240:
[----:B------:R-:W-:Y:S01]  /*5110*/  BSSY.RECONVERGENT B2, `(.L_x_3242) ;  /* 0x000000f000027945 */ /* 0x000fe20003800200 */
[----:B------:R-:W-:-:S03]  /*5120*/  FFMA.FTZ R158, R156, R142, R155 ;  /* 0x0000008e9c9e7223 */ /* 0x000fc6000001009b */
        /* <DEDUP_REMOVED lines=13> */
.L_x_3243:
[----:B------:R-:W-:Y:S05]  /*5200*/  BSYNC.RECONVERGENT B2 ;  /* 0x0000000000027941 */ /* 0x000fea0003800200 */
.L_x_3242:
[----:B------:R-:W-:Y:S01]  /*5210*/  FADD.FTZ R158, R153, -R158 ;  /* 0x8000009e999e7221 */ /* 0x000fe20000010000 */
[----:B------:R-:W-:Y:S02]  /*5220*/  ISETP.GT.AND P0, PT, R0, RZ, PT ;  /* 0x000000ff0000720c */ /* 0x000fe40003f04270 */
[----:B-----5:R-:W-:Y:S01]  /*5230*/  @P3 PRMT R0, R107, 0x7632, R0 ;  /* 0x000076326b003816 */ /* 0x020fe20000000000 */
[----:B------:R-:W-:-:S03]  /*5240*/  FMUL.FTZ R158, R5, R158 ;  /* 0x0000009e059e7220 */ /* 0x000fc60000410000 */
[----:B------:R-:W-:Y:S02]  /*5250*/  @P3 SHF.L.U32 R0, R0, 0x10, RZ ;  /* 0x0000001000003819 */ /* 0x000fe400000006ff */
[----:B------:R-:W-:-:S05]  /*5260*/  FSEL R5, R158, RZ, P0 ;  /* 0x000000ff9e057208 */ /* 0x000fca0000000000 */
[----:B0-----:R-:W-:Y:S01]  /*5270*/  @P3 FMUL.FTZ R108, R5, R108 ;  /* 0x0000006c056c3220 */ /* 0x001fe20000410000 */
[----:B------:R-:W-:-:S03]  /*5280*/  @P3 SHF.L.U32 R5, R136, 0x10, RZ ;  /* 0x0000001088053819 */ /* 0x000fc600000006ff */
[----:B------:R-:W-:Y:S02]  /*5290*/  @P3 FFMA.FTZ R47, R108, R0, R47 ;  /* 0x000000006c2f3223 */ /* 0x000fe4000001002f */
[----:B------:R-:W-:-:S05]  /*52a0*/  @P3 FMUL.FTZ R5, R5, R108 ;  /* 0x0000006c05053220 */ /* 0x000fca0000410000 */
[----:B------:R-:W-:-:S04]  /*52b0*/  @P3 F2FP.BF16.F32.PACK_AB R5, RZ, R5 ;  /* 0x00000005ff05323e */ /* 0x000fc800000010ff */
[----:B------:R-:W-:-:S07]  /*52c0*/  @P3 PRMT R103, R103, 0x5410, R5 ;  /* 0x0000541067673816 */ /* 0x000fce0000000005 */
.L_x_3214:
[----:B------:R-:W-:Y:S05]  /*52d0*/  BSYNC.RECONVERGENT B1 ;  /* 0x0000000000017941 */ /* 0x000fea0003800200 */
.L_x_3211:
[----:B------:R-:W0:Y:S01]  /*52e0*/  @P1 LDC.64 R142, c[0x0][0x478] ;  /* 0x00011e00ff8e1b82 */ /* 0x000e220000000a00 */
[----:B------:R-:W-:-:S07]  /*52f0*/  @P1 IADD3 R141, PT, PT, R141, 0x20, RZ ;  /* 0x000000208d8d1810 */ /* 0x000fce0007ffe0ff */
        /* <DEDUP_REMOVED lines=10> */
.L_x_3171:
[----:B0-----:R-:W-:Y:S05]  /*53a0*/  BSYNC B0 ;  /* 0x0000000000007941 */ /* 0x001fea0003800000 */
.L_x_3170:
        /* <DEDUP_REMOVED lines=20> */
[----:B------:R-:W2:Y:S04]  /*54f0*/  LDS R8, [R4+0xa00] ;  /* 0x000a000004087984 */ /* 0x000ea80000000800 */
[----:B------:R-:W1:Y:S04]  /*5500*/  LDS R5, [R4+0x400] ;  /* 0x0004000004057984 */ /* 0x000e680000000800 */
        /* <DEDUP_REMOVED lines=12> */
[----:B--2---:R-:W-:-:S03]  /*55d0*/  FADD.FTZ R3, R3, R8 ;  /* 0x0000000803037221 */ /* 0x004fc60000010000 */
[----:B------:R-:W2:Y:S01]  /*55e0*/  LDS R18, [R4+0x1c00] ;  /* 0x001c000004127984 */ /* 0x000ea20000000800 */
[----:B-1----:R-:W-:-:S03]  /*55f0*/  FADD.FTZ R5, RZ, R5 ;  /* 0x00000005ff057221 */ /* 0x002fc60000010000 */
[----:B------:R-:W1:Y:S01]  /*5600*/  LDS R17, [R4+0x1e00] ;  /* 0x001e000004117984 */ /* 0x000e620000000800 */
        /* <DEDUP_REMOVED lines=14> */
[----:B--2---:R-:W-:-:S03]  /*56f0*/  FADD.FTZ R11, R5, R18 ;  /* 0x00000012050b7221 */ /* 0x004fc60000010000 */
[----:B------:R-:W-:Y:S01]  /*5700*/  STS.128 [R0+0x410], R88 ;  /* 0x0004105800007388 */ /* 0x000fe20000000c00 */
[----:B-1----:R-:W-:Y:S01]  /*5710*/  FADD.FTZ R17, R6, R17 ;  /* 0x0000001106117221 */ /* 0x002fe20000010000 */
[----:B------:R-:W-:Y:S01]  /*5720*/  BAR.SYNC.DEFER_BLOCKING 0x0 ;  /* 0x0000000000007b1d */ /* 0x000fe20000010000 */
[----:B0-----:R-:W-:-:S05]  /*5730*/  IMAD R2, R2, UR4, RZ ;  /* 0x0000000402027c24 */ /* 0x001fca000f8e02ff */
[----:B------:R-:W0:Y:S01]  /*5740*/  LDCU.64 UR4, c[0x0][0x460] ;  /* 0x00008c00ff0477ac */ /* 0x000e220008000a00 */
[----:B------:R-:W-:-:S04]  /*5750*/  IADD3 R151, P0, PT, R2, R151, RZ ;  /* 0x0000009702977210 */ /* 0x000fc80007f1e0ff */
[----:B------:R-:W-:Y:S02]  /*5760*/  IADD3.X R2, PT, PT, RZ, RZ, RZ, P0, !PT ;  /* 0x000000ffff027210 */ /* 0x000fe400007fe4ff */
[----:B------:R-:W-:Y:S01]  /*5770*/  SHF.L.U32 R6, R151, 0x2, RZ ;  /* 0x0000000297067819 */ /* 0x000fe200000006ff */
        /* <DEDUP_REMOVED lines=33> */
[----:B------:R-:W-:Y:S02]  /*5990*/  SHF.L.U64.HI R7, R151, 0x2, R2 ;  /* 0x0000000297077819 */ /* 0x000fe40000010202 */
[----:B------:R-:W-:Y:S01]  /*59a0*/  STS.128 [R0+0x400], R40 ;  /* 0x0004002800007388 */ /* 0x000fe20000000c00 */
[----:B------:R-:W-:Y:S01]  /*59b0*/  IADD3 R2, P0, PT, R6, UR18, RZ ;  /* 0x0000001206027c10 */ /* 0x000fe2000ff1e0ff */
[----:B----4-:R-:W-:Y:S02]  /*59c0*/  FADD.FTZ R31, R8, R31 ;  /* 0x0000001f081f7221 */ /* 0x010fe40000010000 */
        /* <DEDUP_REMOVED lines=53> */
.L_x_3175:
        /* <DEDUP_REMOVED lines=8> */
.L_x_3246:
[----:B------:R-:W-:Y:S05]  /*5da0*/  BSYNC B1 ;  /* 0x0000000000017941 */ /* 0x000fea0003800000 */
.L_x_3245:
        /* <DEDUP_REMOVED lines=8> */
.L_x_3247:
[----:B------:R-:W-:-:S05]  /*5e30*/  FADD.FTZ R108, R108, R151 ;  /* 0x000000976c6c7221 */ /* 0x000fca0000010000 */
[----:B------:R-:W-:Y:S01]  /*5e40*/  MOV R163, R108 ;  /* 0x0000006c00a37202 */ /* 0x000fe20000000f00 */
[----:B------:R-:W-:Y:S01]  /*5e50*/  HFMA2 R164, -RZ, RZ, 0, 1.1920928955078125e-07 ;  /* 0x00000002ffa47431 */ /* 0x000fe200000001ff */
[----:B------:R-:W-:-:S07]  /*5e60*/  MOV R110, R158 ;  /* 0x0000009e006e7202 */ /* 0x000fce0000000f00 */
[----:B------:R-:W-:Y:S05]  /*5e70*/  WARPSYNC.COLLECTIVE R162, `(.L_x_3248) ;  /* 0x00000000a2087348 */ /* 0x000fea0003c00000 */
[----:B------:R0:W1:Y:S02]  /*5e80*/  SHFL.BFLY P1, R158, R163, R164, R165 ;  /* 0x0c0000a4a39e7389 */ /* 0x00006400000200a5 */
[----:B01----:R-:W-:Y:S05]  /*5e90*/  ENDCOLLECTIVE ;  /* 0x000000000000791b */ /* 0x003fea0003800000 */
.L_x_3248:
[----:B------:R-:W-:-:S05]  /*5ea0*/  FADD.FTZ R109, R110, R155 ;  /* 0x0000009b6e6d7221 */ /* 0x000fca0000010000 */
[----:B------:R-:W-:Y:S02]  /*5eb0*/  MOV R163, R109 ;  /* 0x0000006d00a37202 */ /* 0x000fe40000000f00 */
[----:B------:R-:W-:-:S07]  /*5ec0*/  MOV R111, R158 ;  /* 0x0000009e006f7202 */ /* 0x000fce0000000f00 */
[----:B------:R-:W-:Y:S05]  /*5ed0*/  WARPSYNC.COLLECTIVE R162, `(.L_x_3249) ;  /* 0x00000000a2087348 */ /* 0x000fea0003c00000 */
[----:B------:R0:W1:Y:S02]  /*5ee0*/  SHFL.BFLY P1, R158, R163, R164, R165 ;  /* 0x0c0000a4a39e7389 */ /* 0x00006400000200a5 */
[----:B01----:R-:W-:Y:S05]  /*5ef0*/  ENDCOLLECTIVE ;  /* 0x000000000000791b */ /* 0x003fea0003800000 */
.L_x_3249:
[----:B------:R-:W-:-:S05]  /*5f00*/  FADD.FTZ R159, R108, R111 ;  /* 0x0000006f6c9f7221 */ /* 0x000fca0000010000 */
[----:B------:R-:W-:Y:S01]  /*5f10*/  MOV R163, R159 ;  /* 0x0000009f00a37202 */ /* 0x000fe20000000f00 */
[----:B------:R-:W-:Y:S01]  /*5f20*/  HFMA2 R164, -RZ, RZ, 0, 2.384185791015625e-07 ;  /* 0x00000004ffa47431 */ /* 0x000fe200000001ff */
[----:B------:R-:W-:-:S07]  /*5f30*/  MOV R110, R158 ;  /* 0x0000009e006e7202 */ /* 0x000fce0000000f00 */
[----:B------:R-:W-:Y:S05]  /*5f40*/  WARPSYNC.COLLECTIVE R162, `(.L_x_3250) ;  /* 0x00000000a2087348 */ /* 0x000fea0003c00000 */
[----:B------:R0:W1:Y:S02]  /*5f50*/  SHFL.BFLY P1, R158, R163, R164, R165 ;  /* 0x0c0000a4a39e7389 */ /* 0x00006400000200a5 */
[----:B01----:R-:W-:Y:S05]  /*5f60*/  ENDCOLLECTIVE ;  /* 0x000000000000791b */ /* 0x003fea0003800000 */
.L_x_3250:
[----:B------:R-:W-:-:S05]  /*5f70*/  FADD.FTZ R160, R109, R110 ;  /* 0x0000006e6da07221 */ /* 0x000fca0000010000 */
[----:B------:R-:W-:Y:S02]  /*5f80*/  MOV R163, R160 ;  /* 0x000000a000a37202 */ /* 0x000fe40000000f00 */
[----:B------:R-:W-:-:S07]  /*5f90*/  MOV R110, R158 ;  /* 0x0000009e006e7202 */ /* 0x000fce0000000f00 */
[----:B------:R-:W-:Y:S05]  /*5fa0*/  WARPSYNC.COLLECTIVE R162, `(.L_x_3251) ;  /* 0x00000000a2087348 */ /* 0x000fea0003c00000 */
[----:B------:R0:W1:Y:S02]  /*5fb0*/  SHFL.BFLY P1, R158, R163, R164, R165 ;  /* 0x0c0000a4a39e7389 */ /* 0x00006400000200a5 */
[----:B01----:R-:W-:Y:S05]  /*5fc0*/  ENDCOLLECTIVE ;  /* 0x000000000000791b */ /* 0x003fea0003800000 */
.L_x_3251:
[----:B------:R-:W-:-:S05]  /*5fd0*/  FADD.FTZ R161, R159, R110 ;  /* 0x0000006e9fa17221 */ /* 0x000fca0000010000 */
[----:B------:R-:W-:Y:S01]  /*5fe0*/  MOV R163, R161 ;  /* 0x000000a100a37202 */ /* 0x000fe20000000f00 */
[----:B------:R-:W-:Y:S01]  /*5ff0*/  HFMA2 R164, -RZ, RZ, 0, 4.76837158203125e-07 ;  /* 0x00000008ffa47431 */ /* 0x000fe200000001ff */
[----:B------:R-:W-:-:S07]  /*6000*/  MOV R111, R158 ;  /* 0x0000009e006f7202 */ /* 0x000fce0000000f00 */
[----:B------:R-:W-:Y:S05]  /*6010*/  WARPSYNC.COLLECTIVE R162, `(.L_x_3252) ;  /* 0x00000000a2087348 */ /* 0x000fea0003c00000 */
[----:B------:R0:W1:Y:S02]  /*6020*/  SHFL.BFLY P1, R158, R163, R164, R165 ;  /* 0x0c0000a4a39e7389 */ /* 0x00006400000200a5 */
[----:B01----:R-:W-:Y:S05]  /*6030*/  ENDCOLLECTIVE ;  /* 0x000000000000791b */ /* 0x003fea0003800000 */
.L_x_3252:
[----:B------:R-:W-:-:S05]  /*6040*/  FADD.FTZ R151, R160, R111 ;  /* 0x0000006fa0977221 */ /* 0x000fca0000010000 */
[----:B------:R-:W-:Y:S02]  /*6050*/  MOV R163, R151 ;  /* 0x0000009700a37202 */ /* 0x000fe40000000f00 */
[----:B------:R-:W-:-:S07]  /*6060*/  MOV R110, R158 ;  /* 0x0000009e006e7202 */ /* 0x000fce0000000f00 */
[----:B------:R-:W-:Y:S05]  /*6070*/  WARPSYNC.COLLECTIVE R162, `(.L_x_3253) ;  /* 0x00000000a2087348 */ /* 0x000fea0003c00000 */
[----:B------:R0:W1:Y:S02]  /*6080*/  SHFL.BFLY P1, R158, R163, R164, R165 ;  /* 0x0c0000a4a39e7389 */ /* 0x00006400000200a5 */
[----:B01----:R-:W-:Y:S05]  /*6090*/  ENDCOLLECTIVE ;  /* 0x000000000000791b */ /* 0x003fea0003800000 */
.L_x_3253:
[----:B------:R-:W-:-:S05]  /*60a0*/  FADD.FTZ R110, R161, R110 ;  /* 0x0000006ea16e7221 */ /* 0x000fca0000010000 */
[----:B------:R-:W-:Y:S01]  /*60b0*/  MOV R163, R110 ;  /* 0x0000006e00a37202 */ /* 0x000fe20000000f00 */
[----:B------:R-:W-:Y:S02]  /*60c0*/  HFMA2 R164, -RZ, RZ, 0, 9.5367431640625e-07 ;  /* 0x00000010ffa47431 */ /* 0x000fe400000001ff */
[----:B------:R-:W-:-:S07]  /*60d0*/  FADD.FTZ R111, R151, R158 ;  /* 0x0000009e976f7221 */ /* 0x000fce0000010000 */
[----:B------:R-:W-:Y:S05]  /*60e0*/  WARPSYNC.COLLECTIVE R162, `(.L_x_3254) ;  /* 0x00000000a2087348 */ /* 0x000fea0003c00000 */
[----:B------:R0:W1:Y:S02]  /*60f0*/  SHFL.BFLY P1, R158, R163, R164, R165 ;  /* 0x0c0000a4a39e7389 */ /* 0x00006400000200a5 */
[----:B01----:R-:W-:Y:S05]  /*6100*/  ENDCOLLECTIVE ;  /* 0x000000000000791b */ /* 0x003fea0003800000 */
.L_x_3254:
[----:B------:R-:W-:Y:S02]  /*6110*/  MOV R163, R111 ;  /* 0x0000006f00a37202 */ /* 0x000fe40000000f00 */
[----:B------:R-:W-:-:S07]  /*6120*/  MOV R157, R158 ;  /* 0x0000009e009d7202 */ /* 0x000fce0000000f00 */
[----:B------:R-:W-:Y:S05]  /*6130*/  WARPSYNC.COLLECTIVE R162, `(.L_x_3255) ;  /* 0x00000000a2087348 */ /* 0x000fea0003c00000 */
[----:B------:R0:W1:Y:S02]  /*6140*/  SHFL.BFLY P1, R158, R163, R164, R165 ;  /* 0x0c0000a4a39e7389 */ /* 0x00006400000200a5 */
[----:B01----:R-:W-:Y:S05]  /*6150*/  ENDCOLLECTIVE ;  /* 0x000000000000791b */ /* 0x003fea0003800000 */
.L_x_3255:
[----:B------:R-:W-:Y:S05]  /*6160*/  BRA `(.L_x_3256) ;  /* 0xffffffb000a07947 */ /* 0x000fea000383ffff */
.L_x_3257:
        /* <DEDUP_REMOVED lines=9> */
.L_x_11215:


//--------------------- .text._ZN10layer_norm13ln_bwd_kernelINS_13Kernel_traitsI13__nv_bfloat16S2_fS2_fjLj512ELj1ELj4ELj1ELj16ENS_18Kernel_traits_baseILj512ES2_S2_fS2_fjLj128EEEEELb1ELb0ELb0ELb0EEEvNS_9BwdParamsE --------------------------
	.section	.text._ZN10layer_norm13ln_bwd_kernelINS_13Kernel_traitsI13__nv_bfloat16S2_fS2_fjLj512ELj1ELj4ELj1ELj16ENS_18Kernel_traits_baseILj512ES2_S2_fS2_fjLj128EEEEELb1ELb0ELb0ELb0EEEvNS_9BwdParamsE,"ax",@progbits
	.align	128
        .global         _ZN10layer_norm13ln_bwd_kernelINS_13Kernel_traitsI13__nv_bfloat16S2_fS2_fjLj512ELj1ELj4ELj1ELj16ENS_18Kernel_traits_baseILj512ES2_S2_fS2_fjLj128EEEEELb1ELb0ELb0ELb0EEEvNS_9BwdParamsE
        .type           _ZN10layer_norm13ln_bwd_kernelINS_13Kernel_traitsI13__nv_bfloat16S2_fS2_fjLj512ELj1ELj4ELj1ELj16ENS_18Kernel_traits_baseILj512ES2_S2_fS2_fjLj128EEEEELb1ELb0ELb0ELb0EEEvNS_9BwdParamsE,@function
        .size           _ZN10layer_norm13ln_bwd_kernelINS_13Kernel_traitsI13__nv_bfloat16S2_fS2_fjLj512ELj1ELj4ELj1ELj16ENS_18Kernel_traits_baseILj512ES2_S2_fS2_fjLj128EEEEELb1ELb0ELb0ELb0EEEvNS_9BwdParamsE,(.L_x_11216 - _ZN10layer_norm13ln_bwd_kernelINS_13Kernel_traitsI13__nv_bfloat16S2_fS2_fjLj512ELj1ELj4ELj1ELj16ENS_18Kernel_traits_baseILj512ES2_S2_fS2_fjLj128EEEEELb1ELb0ELb0ELb0EEEvNS_9BwdParamsE)
        .other          _ZN10layer_norm13ln_bwd_kernelINS_13Kernel_traitsI13__nv_bfloat16S2_fS2_fjLj512ELj1ELj4ELj1ELj16ENS_18Kernel_traits_baseILj512ES2_S2_fS2_fjLj128EEEEELb1ELb0ELb0ELb0EEEvNS_9BwdParamsE,@"STO_CUDA_ENTRY STV_DEFAULT"
_ZN10layer_norm13ln_bwd_kernelINS_13Kernel_traitsI13__nv_bfloat16S2_fS2_fjLj512ELj1ELj4ELj1ELj16ENS_18Kernel_traits_baseILj512ES2_S2_fS2_fjLj128EEEEELb1ELb0ELb0ELb0EEEvNS_9BwdParamsE:
.text._ZN10layer_norm13ln_bwd_kernelINS_13Kernel_traitsI13__nv_bfloat16S2_fS2_fjLj512ELj1ELj4ELj1ELj16ENS_18Kernel_traits_baseILj512ES2_S2_fS2_fjLj128EEEEELb1ELb0ELb0ELb0EEEvNS_9BwdParamsE:
        /* <DEDUP_REMOVED lines=68> */
.L_x_3279:
[----:B------:R-:W0:Y:S08]  /*0440*/  @P0 LDC.64 R114, c[0x0][0x3e0] ;  /* 0x0000f800ff720b82 */ /* 0x000e300000000a00 */
        /* <DEDUP_REMOVED lines=8> */
[----:B------:R-:W2:Y:S01]  /*04d0*/  S2R R4, SR_TID.X ;  /* 0x0000000000047919 */ /* 0x000ea20000002100 */
        /* <DEDUP_REMOVED lines=8> */
[----:B------:R-:W-:Y:S01]  /*0560*/  HFMA2 R108, -RZ, RZ, 0, 0 ;  /* 0x00000000ff6c7431 */ /* 0x000fe200000001ff */
[----:B------:R-:W-:Y:S01]  /*0570*/  ISETP.GE.U32.AND P3, PT, R2, 0x40, PT ;  /* 0x000000400200780c */ /* 0x000fe20003f66070 */
[----:B------:R-:W-:Y:S01]  /*0580*/  HFMA2 R98, -RZ, RZ, 1.875, 0 ;  /* 0x3f800000ff627431 */ /* 0x000fe200000001ff */
[----:B------:R-:W-:Y:S02]  /*0590*/  ISETP.NE.AND.EX P1, PT, RZ, UR11, PT, P1 ;  /* 0x0000000bff007c0c */ /* 0x000fe4000bf25310 */
[----:B--2---:R-:W-:-:S04]  /*05a0*/  LOP3.LUT R106, R4, 0x1f, RZ, 0xc0, !PT ;  /* 0x0000001f046a7812 */ /* 0x004fc800078ec0ff */
[----:B------:R-:W-:Y:S02]  /*05b0*/  LEA.HI.SX32 R97, R97, R106, 0x1d ;  /* 0x0000006a61617211 */ /* 0x000fe400078feaff */
[----:B0-----:R-:W-:Y:S02]  /*05c0*/  MOV R115, RZ ;  /* 0x000000ff00737202 */ /* 0x001fe40000000f00 */
[----:B------:R-:W-:Y:S02]  /*05d0*/  MOV R117, R97 ;  /* 0x0000006100757202 */ /* 0x000fe40000000f00 */
[----:B---3--:R-:W-:Y:S02]  /*05e0*/  @P0 SHF.L.U32 R98, R114, 0x10, RZ ;  /* 0x0000001072620819 */ /* 0x008fe400000006ff */
[----:B----4-:R-:W-:Y:S01]  /*05f0*/  FSEL R106, R82, RZ, !P5 ;  /* 0x000000ff526a7208 */ /* 0x010fe20006800000 */
[----:B-1----:R-:W-:Y:S06]  /*0600*/  @!P4 BRA `(.L_x_3261) ;  /* 0x000000040084c947 */ /* 0x002fec0003800000 */
[----:B------:R-:W0:Y:S08]  /*0610*/  LDC.64 R104, c[0x0][0x3a8] ;  /* 0x0000ea00ff687b82 */ /* 0x000e300000000a00 */
[----:B------:R-:W1:Y:S01]  /*0620*/  LDC.64 R84, c[0x0][0x428] ;  /* 0x00010a00ff547b82 */ /* 0x000e620000000a00 */
[----:B------:R-:W-:-:S07]  /*0630*/  ISETP.NE.U32.AND P2, PT, RZ, UR10, PT ;  /* 0x0000000aff007c0c */ /* 0x000fce000bf45070 */
[----:B------:R-:W2:Y:S01]  /*0640*/  LDC.64 R100, c[0x0][0x3b0] ;  /* 0x0000ec00ff647b82 */ /* 0x000ea20000000a00 */
[----:B0-----:R-:W-:-:S05]  /*0650*/  IMAD.WIDE.U32 R104, R97, 0x20, R104 ;  /* 0x0000002061687825 */ /* 0x001fca00078e0068 */
[----:B------:R-:W3:Y:S01]  /*0660*/  LDG.E.128 R80, desc[UR6][R104.64] ;  /* 0x0000000668507981 */ /* 0x000ee2000c1e1d00 */
[----:B-1----:R-:W-:-:S03]  /*0670*/  IMAD.WIDE.U32 R84, R97, 0x10, R84 ;  /* 0x0000001061547825 */ /* 0x002fc600078e0054 */
[----:B------:R0:W4:Y:S04]  /*0680*/  LDG.E.128 R88, desc[UR6][R104.64+0x10] ;  /* 0x0000100668587981 */ /* 0x000128000c1e1d00 */
[----:B------:R-:W4:Y:S01]  /*0690*/  LDG.E.128 R84, desc[UR6][R84.64] ;  /* 0x0000000654547981 */ /* 0x000f22000c1e1d00 */
[----:B------:R-:W-:-:S13]  /*06a0*/  ISETP.NE.AND.EX P2, PT, RZ, UR11, PT, P2 ;  /* 0x0000000bff007c0c */ /* 0x000fda000bf45320 */
[----:B------:R-:W1:Y:S01]  /*06b0*/  @P2 LDC.64 R102, c[0x0][0x438] ;  /* 0x00010e00ff662b82 */ /* 0x000e620000000a00 */
[----:B--2---:R-:W-:Y:S01]  /*06c0*/  IMAD.WIDE.U32 R100, R97, 0x8, R100 ;  /* 0x0000000861647825 */ /* 0x004fe200078e0064 */
[----:B0-----:R-:W-:-:S04]  /*06d0*/  SHF.L.U32 R105, R68, 0x10, RZ ;  /* 0x0000001044697819 */ /* 0x001fc800000006ff */
[----:B------:R-:W5:Y:S01]  /*06e0*/  LDG.E.64 R112, desc[UR6][R100.64] ;  /* 0x0000000664707981 */ /* 0x000f62000c1e1b00 */
[----:B-1----:R-:W-:-:S05]  /*06f0*/  @P2 IMAD.WIDE.U32 R102, R97, 0x20, R102 ;  /* 0x0000002061662825 */ /* 0x002fca00078e0066 */
[----:B------:R-:W5:Y:S04]  /*0700*/  @P2 LDG.E.128 R28, desc[UR6][R102.64] ;  /* 0x00000006661c2981 */ /* 0x000f68000c1e1d00 */
[----:B------:R0:W5:Y:S02]  /*0710*/  @P2 LDG.E.128 R24, desc[UR6][R102.64+0x10] ;  /* 0x0000100666182981 */ /* 0x000164000c1e1d00 */
[----:B0-----:R-:W-:-:S04]  /*0720*/  PRMT R102, R68, 0x7632, R102 ;  /* 0x0000763244667816 */ /* 0x001fc80000000066 */
[----:B------:R-:W-:Y:S02]  /*0730*/  SHF.L.U32 R102, R102, 0x10, RZ ;  /* 0x0000001066667819 */ /* 0x000fe400000006ff */
[----:B------:R-:W-:Y:S01]  /*0740*/  IADD3 R117, PT, PT, R97, 0x20, RZ ;  /* 0x0000002061757810 */ /* 0x000fe20007ffe0ff */
[C---:B---3--:R-:W-:Y:S01]  /*0750*/  FADD.FTZ R114, -R106.reuse, R82 ;  /* 0x000000526a727221 */ /* 0x048fe20000010100 */
[C---:B----4-:R-:W-:Y:S01]  /*0760*/  FADD.FTZ R82, -R106.reuse, R90 ;  /* 0x0000005a6a527221 */ /* 0x050fe20000010100 */
[----:B------:R-:W-:Y:S02]  /*0770*/  SHF.L.U32 R90, R69, 0x10, RZ ;  /* 0x00000010455a7819 */ /* 0x000fe400000006ff */
[----:B-----5:R-:W-:Y:S01]  /*0780*/  FMUL.FTZ R103, R109, R114 ;  /* 0x000000726d677220 */ /* 0x020fe20000410000 */
[C---:B------:R-:W-:Y:S02]  /*0790*/  PRMT R99, R85.reuse, 0x7632, R99 ;  /* 0x0000763255637816 */ /* 0x040fe40000000063 */
[----:B------:R-:W-:Y:S01]  /*07a0*/  SHF.L.U32 R85, R85, 0x10, RZ ;  /* 0x0000001055557819 */ /* 0x000fe200000006ff */
[----:B------:R-:W-:Y:S01]  /*07b0*/  FADD.FTZ R120, -R106, R81 ;  /* 0x000000516a787221 */ /* 0x000fe20000010100 */
[----:B------:R-:W-:Y:S01]  /*07c0*/  PRMT R104, R84, 0x7632, R104 ;  /* 0x0000763254687816 */ /* 0x000fe20000000068 */
[----:B------:R-:W-:Y:S01]  /*07d0*/  FADD.FTZ R108, -R106, R83 ;  /* 0x000000536a6c7221 */ /* 0x000fe20000010100 */
[----:B------:R-:W-:Y:S01]  /*07e0*/  SHF.L.U32 R115, R84, 0x10, RZ ;  /* 0x0000001054737819 */ /* 0x000fe200000006ff */
[-C--:B------:R-:W-:Y:S01]  /*07f0*/  FMUL.FTZ R101, R90, R85.reuse ;  /* 0x000000555a657220 */ /* 0x080fe20000410000 */
[--C-:B------:R-:W-:Y:S01]  /*0800*/  FADD.FTZ R46, R46, R85.reuse ;  /* 0x000000552e2e7221 */ /* 0x100fe20000010000 */
[----:B------:R-:W-:Y:S01]  /*0810*/  FFMA.FTZ R62, R103, R85, R62 ;  /* 0x00000055673e7223 */ /* 0x000fe2000001003e */
[----:B------:R-:W-:Y:S01]  /*0820*/  FADD.FTZ R118, -R106, R80 ;  /* 0x000000506a767221 */ /* 0x000fe20000010100 */
[----:B------:R-:W-:Y:S01]  /*0830*/  PRMT R84, R86, 0x7632, R84 ;  /* 0x0000763256547816 */ /* 0x000fe20000000054 */
[----:B------:R-:W-:Y:S01]  /*0840*/  FADD.FTZ R116, -R106, R88 ;  /* 0x000000586a747221 */ /* 0x000fe20000010100 */
[----:B------:R-:W-:-:S02]  /*0850*/  PRMT R85, R70, 0x7632, R85 ;  /* 0x0000763246557816 */ /* 0x000fc40000000055 */
[C---:B------:R-:W-:Y:S02]  /*0860*/  PRMT R80, R87.reuse, 0x7632, R80 ;  /* 0x0000763257507816 */ /* 0x040fe40000000050 */
[----:B------:R-:W-:Y:S01]  /*0870*/  SHF.L.U32 R81, R87, 0x10, RZ ;  /* 0x0000001057517819 */ /* 0x000fe200000006ff */
[----:B------:R-:W-:Y:S01]  /*0880*/  FADD.FTZ R88, -R106, R89 ;  /* 0x000000596a587221 */ /* 0x000fe20000010100 */
[----:B------:R-:W-:Y:S01]  /*0890*/  SHF.L.U32 R87, R104, 0x10, RZ ;  /* 0x0000001068577819 */ /* 0x000fe200000006ff */
[C---:B------:R-:W-:Y:S01]  /*08a0*/  FMUL.FTZ R104, R109.reuse, R120 ;  /* 0x000000786d687220 */ /* 0x040fe20000410000 */
[----:B------:R-:W-:Y:S01]  /*08b0*/  SHF.L.U32 R83, R86, 0x10, RZ ;  /* 0x0000001056537819 */ /* 0x000fe200000006ff */
[----:B------:R-:W-:Y:S01]  /*08c0*/  FMUL.FTZ R100, R109, R108 ;  /* 0x0000006c6d647220 */ /* 0x000fe20000410000 */
[----:B------:R-:W-:Y:S01]  /*08d0*/  FADD.FTZ R86, -R106, R91 ;  /* 0x0000005b6a567221 */ /* 0x000fe20000010100 */
[----:B------:R-:W-:Y:S01]  /*08e0*/  PRMT R89, R69, 0x7632, R89 ;  /* 0x0000763245597816 */ /* 0x000fe20000000059 */
[----:B------:R-:W-:Y:S01]  /*08f0*/  FMUL.FTZ R91, R109, R116 ;  /* 0x000000746d5b7220 */ /* 0x000fe20000410000 */
[----:B------:R-:W-:-:S02]  /*0900*/  SHF.L.U32 R90, R70, 0x10, RZ ;  /* 0x00000010465a7819 */ /* 0x000fc400000006ff */
[----:B------:R-:W-:Y:S02]  /*0910*/  SHF.L.U32 R85, R85, 0x10, RZ ;  /* 0x0000001055557819 */ /* 0x000fe400000006ff */
[----:B------:R-:W-:Y:S01]  /*0920*/  SHF.L.U32 R108, R84, 0x10, RZ ;  /* 0x00000010546c7819 */ /* 0x000fe200000006ff */
[----:B------:R-:W-:Y:S01]  /*0930*/  FMUL.FTZ R107, R109, R118 ;  /* 0x000000766d6b7220 */ /* 0x000fe20000410000 */
        /* <DEDUP_REMOVED lines=9> */
[----:B------:R-:W-:Y:S01]  /*09d0*/  FMUL.FTZ R88, R109, R88 ;  /* 0x000000586d587220 */ /* 0x000fe20000410000 */
[----:B------:R-:W-:Y:S01]  /*09e0*/  FMUL.FTZ R84, R85, R108 ;  /* 0x0000006c55547220 */ /* 0x000fe20000410000 */
[----:B------:R-:W-:Y:S01]  /*09f0*/  FADD.FTZ R83, RZ, R105 ;  /* 0x00000069ff537221 */ /* 0x000fe20000010000 */
[----:B------:R-:W-:Y:S01]  /*0a00*/  FFMA.FTZ R85, R107, R105, RZ ;  /* 0x000000696b557223 */ /* 0x000fe200000100ff */
[-C--:B------:R-:W-:Y:S01]  /*0a10*/  FMUL.FTZ R99, R87, R114.reuse ;  /* 0x0000007257637220 */ /* 0x080fe20000410000 */
[----:B------:R-:W-:Y:S01]  /*0a20*/  FFMA.FTZ R63, R100, R114, R63 ;  /* 0x00000072643f7223 */ /* 0x000fe2000001003f */
[----:B------:R-:W-:Y:S01]  /*0a30*/  FADD.FTZ R47, R47, R114 ;  /* 0x000000722f2f7221 */ /* 0x000fe20000010000 */
        /* <DEDUP_REMOVED lines=9> */
[--C-:B------:R-:W-:Y:S01]  /*0ad0*/  FADD.FTZ R44, R44, R115.reuse ;  /* 0x000000732c2c7221 */ /* 0x100fe20000010000 */
[----:B------:R-:W-:Y:S01]  /*0ae0*/  FFMA.FTZ R60, R107, R115, R60 ;  /* 0x000000736b3c7223 */ /* 0x000fe2000001003c */
[----:B------:R-:W-:Y:S01]  /*0af0*/  PRMT R115, R71, 0x7632, R115 ;  /* 0x0000763247737816 */ /* 0x000fe20000000073 */
[----:B------:R-:W-:Y:S01]  /*0b00*/  FADD.FTZ R89, R89, R90 ;  /* 0x0000005a59597221 */ /* 0x000fe20000010000 */
[----:B------:R-:W-:Y:S01]  /*0b10*/  SHF.L.U32 R116, R71, 0x10, RZ ;  /* 0x0000001047747819 */ /* 0x000fe200000006ff */
[----:B------:R-:W-:Y:S01]  /*0b20*/  FFMA.FTZ R83, R91, R90, R80 ;  /* 0x0000005a5b537223 */ /* 0x000fe20000010050 */
[----:B------:R-:W-:Y:S01]  /*0b30*/  SHF.L.U32 R115, R115, 0x10, RZ ;  /* 0x0000001073737819 */ /* 0x000fe200000006ff */
[----:B------:R-:W-:Y:S01]  /*0b40*/  FMUL.FTZ R87, R109, R82 ;  /* 0x000000526d577220 */ /* 0x000fe20000410000 */
[----:B------:R-:W-:Y:S01]  /*0b50*/  FADD.FTZ R80, R89, R84 ;  /* 0x0000005459507221 */ /* 0x000fe20000010000 */
[----:B------:R-:W-:Y:S01]  /*0b60*/  FMUL.FTZ R85, R116, R81 ;  /* 0x0000005174557220 */ /* 0x000fe20000410000 */
[----:B------:R-:W-:Y:S01]  /*0b70*/  FFMA.FTZ R82, R88, R84, R83 ;  /* 0x0000005458527223 */ /* 0x000fe20000010053 */
[----:B------:R-:W-:Y:S01]  /*0b80*/  FMUL.FTZ R86, R109, R86 ;  /* 0x000000566d567220 */ /* 0x000fe20000410000 */
[-C--:B------:R-:W-:Y:S01]  /*0b90*/  FMUL.FTZ R89, R115, R114.reuse ;  /* 0x0000007273597220 */ /* 0x080fe20000410000 */
        /* <DEDUP_REMOVED lines=8> */
.L_x_3261:
[----:B------:R-:W-:Y:S05]  /*0c20*/  BSYNC.RECONVERGENT B1 ;  /* 0x0000000000017941 */ /* 0x000fea0003800200 */
.L_x_3260:
[----:B------:R-:W-:Y:S04]  /*0c30*/  BSSY.RECONVERGENT B1, `(.L_x_3262) ;  /* 0x0000062000017945 */ /* 0x000fe80003800200 */
[----:B------:R-:W-:Y:S05]  /*0c40*/  @!P3 BRA `(.L_x_3263) ;  /* 0x000000040080b947 */ /* 0x000fea0003800000 */
[----:B------:R-:W0:Y:S08]  /*0c50*/  LDC.64 R94, c[0x0][0x3a8] ;  /* 0x0000ea00ff5e7b82 */ /* 0x000e300000000a00 */
[----:B------:R-:W1:Y:S01]  /*0c60*/  LDC.64 R6, c[0x0][0x428] ;  /* 0x00010a00ff067b82 */ /* 0x000e620000000a00 */
[----:B0-----:R-:W-:-:S05]  /*0c70*/  IMAD.WIDE.U32 R94, R117, 0x20, R94 ;  /* 0x00000020755e7825 */ /* 0x001fca00078e005e */
[----:B------:R-:W2:Y:S01]  /*0c80*/  LDG.E.128 R8, desc[UR6][R94.64] ;  /* 0x000000065e087981 */ /* 0x000ea2000c1e1d00 */
[----:B-1----:R-:W-:-:S03]  /*0c90*/  IMAD.WIDE.U32 R80, R117, 0x10, R6 ;  /* 0x0000001075507825 */ /* 0x002fc600078e0006 */
[----:B------:R-:W3:Y:S01]  /*0ca0*/  LDG.E.128 R12, desc[UR6][R94.64+0x10] ;  /* 0x000010065e0c7981 */ /* 0x000ee2000c1e1d00 */
[----:B------:R-:W-:Y:S01]  /*0cb0*/  ISETP.NE.U32.AND P2, PT, RZ, UR10, PT ;  /* 0x0000000aff007c0c */ /* 0x000fe2000bf45070 */
[----:B------:R-:W0:Y:S02]  /*0cc0*/  LDC.64 R6, c[0x0][0x3b0] ;  /* 0x0000ec00ff067b82 */ /* 0x000e240000000a00 */
[----:B------:R-:W4:Y:S01]  /*0cd0*/  LDG.E.128 R80, desc[UR6][R80.64] ;  /* 0x0000000650507981 */ /* 0x000f22000c1e1d00 */
[----:B------:R-:W-:-:S13]  /*0ce0*/  ISETP.NE.AND.EX P2, PT, RZ, UR11, PT, P2 ;  /* 0x0000000bff007c0c */ /* 0x000fda000bf45320 */
[----:B------:R-:W1:Y:S01]  /*0cf0*/  @P2 LDC.64 R92, c[0x0][0x438] ;  /* 0x00010e00ff5c2b82 */ /* 0x000e620000000a00 */
[----:B0-----:R-:W-:-:S05]  /*0d00*/  IMAD.WIDE.U32 R6, R117, 0x8, R6 ;  /* 0x0000000875067825 */ /* 0x001fca00078e0006 */
[----:B------:R-:W5:Y:S01]  /*0d10*/  LDG.E.64 R110, desc[UR6][R6.64] ;  /* 0x00000006066e7981 */ /* 0x000f62000c1e1b00 */
[----:B-1----:R-:W-:-:S05]  /*0d20*/  @P2 IMAD.WIDE.U32 R92, R117, 0x20, R92 ;  /* 0x00000020755c2825 */ /* 0x002fca00078e005c */
[----:B------:R-:W5:Y:S04]  /*0d30*/  @P2 LDG.E.128 R20, desc[UR6][R92.64] ;  /* 0x000000065c142981 */ /* 0x000f68000c1e1d00 */
[----:B------:R0:W5:Y:S02]  /*0d40*/  @P2 LDG.E.128 R16, desc[UR6][R92.64+0x10] ;  /* 0x000010065c102981 */ /* 0x000164000c1e1d00 */
[----:B0-----:R-:W-:-:S04]  /*0d50*/  PRMT R93, R66, 0x7632, R93 ;  /* 0x00007632425d7816 */ /* 0x001fc8000000005d */
[----:B------:R-:W-:Y:S01]  /*0d60*/  SHF.L.U32 R93, R93, 0x10, RZ ;  /* 0x000000105d5d7819 */ /* 0x000fe200000006ff */
[C---:B--2---:R-:W-:Y:S01]  /*0d70*/  FADD.FTZ R120, -R106.reuse, R8 ;  /* 0x000000086a787221 */ /* 0x044fe20000010100 */
[C---:B------:R-:W-:Y:S01]  /*0d80*/  FADD.FTZ R8, -R106.reuse, R9 ;  /* 0x000000096a087221 */ /* 0x040fe20000010100 */
[--C-:B------:R-:W-:Y:S01]  /*0d90*/  FADD.FTZ R118, -R106, R11.reuse ;  /* 0x0000000b6a767221 */ /* 0x100fe20000010100 */
[C---:B------:R-:W-:Y:S02]  /*0da0*/  SHF.L.U32 R9, R64.reuse, 0x10, RZ ;  /* 0x0000001040097819 */ /* 0x040fe400000006ff */
[----:B------:R-:W-:Y:S01]  /*0db0*/  PRMT R11, R64, 0x7632, R11 ;  /* 0x00007632400b7816 */ /* 0x000fe2000000000b */
[----:B---3--:R-:W-:Y:S01]  /*0dc0*/  FADD.FTZ R116, -R106, R12 ;  /* 0x0000000c6a747221 */ /* 0x008fe20000010100 */
[C---:B----4-:R-:W-:Y:S02]  /*0dd0*/  PRMT R6, R80.reuse, 0x7632, R6 ;  /* 0x0000763250067816 */ /* 0x050fe40000000006 */
[----:B------:R-:W-:Y:S01]  /*0de0*/  SHF.L.U32 R7, R80, 0x10, RZ ;  /* 0x0000001050077819 */ /* 0x000fe200000006ff */
[----:B-----5:R-:W-:Y:S01]  /*0df0*/  FMUL.FTZ R5, R109, R120 ;  /* 0x000000786d057220 */ /* 0x020fe20000410000 */
[----:B------:R-:W-:-:S02]  /*0e00*/  SHF.L.U32 R11, R11, 0x10, RZ ;  /* 0x000000100b0b7819 */ /* 0x000fc400000006ff */
[----:B------:R-:W-:Y:S01]  /*0e10*/  SHF.L.U32 R12, R6, 0x10, RZ ;  /* 0x00000010060c7819 */ /* 0x000fe200000006ff */
[-C--:B------:R-:W-:Y:S01]  /*0e20*/  FMUL.FTZ R6, R9, R7.reuse ;  /* 0x0000000709067220 */ /* 0x080fe20000410000 */
[C---:B------:R-:W-:Y:S01]  /*0e30*/  FADD.FTZ R114, -R106.reuse, R13 ;  /* 0x0000000d6a727221 */ /* 0x040fe20000010100 */
[----:B------:R-:W-:Y:S01]  /*0e40*/  PRMT R92, R81, 0x7632, R92 ;  /* 0x00007632515c7816 */ /* 0x000fe2000000005c */
[C---:B------:R-:W-:Y:S01]  /*0e50*/  FADD.FTZ R10, -R106.reuse, R10 ;  /* 0x0000000a6a0a7221 */ /* 0x040fe20000010100 */
[----:B------:R-:W-:Y:S01]  /*0e60*/  PRMT R9, R65, 0x7632, R9 ;  /* 0x0000763241097816 */ /* 0x000fe20000000009 */
[C---:B------:R-:W-:Y:S01]  /*0e70*/  FADD.FTZ R94, -R106.reuse, R14 ;  /* 0x0000000e6a5e7221 */ /* 0x040fe20000010100 */
[----:B------:R-:W-:Y:S01]  /*0e80*/  FADD.FTZ R96, -R106, R15 ;  /* 0x0000000f6a607221 */ /* 0x000fe20000010100 */
[----:B------:R-:W-:Y:S01]  /*0e90*/  SHF.L.U32 R81, R81, 0x10, RZ ;  /* 0x0000001051517819 */ /* 0x000fe200000006ff */
[----:B------:R-:W-:Y:S01]  /*0ea0*/  FADD.FTZ R36, R36, R7 ;  /* 0x0000000724247221 */ /* 0x000fe20000010000 */
[----:B------:R-:W-:Y:S01]  /*0eb0*/  SHF.L.U32 R13, R65, 0x10, RZ ;  /* 0x00000010410d7819 */ /* 0x000fe200000006ff */
[----:B------:R-:W-:Y:S01]  /*0ec0*/  FFMA.FTZ R52, R5, R7, R52 ;  /* 0x0000000705347223 */ /* 0x000fe20000010034 */
[C---:B------:R-:W-:Y:S01]  /*0ed0*/  PRMT R14, R82.reuse, 0x7632, R14 ;  /* 0x00007632520e7816 */ /* 0x040fe2000000000e */
[----:B------:R-:W-:Y:S01]  /*0ee0*/  FMUL.FTZ R8, R109, R8 ;  /* 0x000000086d087220 */ /* 0x000fe20000410000 */
[----:B------:R-:W-:Y:S01]  /*0ef0*/  SHF.L.U32 R15, R82, 0x10, RZ ;  /* 0x00000010520f7819 */ /* 0x000fe200000006ff */
[----:B------:R-:W-:Y:S01]  /*0f00*/  FMUL.FTZ R7, R11, R12 ;  /* 0x0000000c0b077220 */ /* 0x000fe20000410000 */
[----:B------:R-:W-:-:S02]  /*0f10*/  SHF.L.U32 R82, R66, 0x10, RZ ;  /* 0x0000001042527819 */ /* 0x000fc400000006ff */
[----:B------:R-:W-:Y:S01]  /*0f20*/  SHF.L.U32 R11, R9, 0x10, RZ ;  /* 0x00000010090b7819 */ /* 0x000fe200000006ff */
[----:B------:R-:W-:Y:S01]  /*0f30*/  FMUL.FTZ R9, R109, R10 ;  /* 0x0000000a6d097220 */ /* 0x000fe20000410000 */
[----:B------:R-:W-:Y:S01]  /*0f40*/  FFMA.FTZ R53, R8, R12, R53 ;  /* 0x0000000c08357223 */ /* 0x000fe20000010035 */
[----:B------:R-:W-:Y:S01]  /*0f50*/  FADD.FTZ R37, R37, R12 ;  /* 0x0000000c25257221 */ /* 0x000fe20000010000 */
[----:B------:R-:W-:Y:S01]  /*0f60*/  SHF.L.U32 R92, R92, 0x10, RZ ;  /* 0x000000105c5c7819 */ /* 0x000fe200000006ff */
[----:B------:R-:W-:Y:S01]  /*0f70*/  FMUL.FTZ R10, R13, R81 ;  /* 0x000000510d0a7220 */ /* 0x000fe20000410000 */
[C---:B------:R-:W-:Y:S01]  /*0f80*/  FMUL.FTZ R12, R109.reuse, R118 ;  /* 0x000000766d0c7220 */ /* 0x040fe20000410000 */
[----:B------:R-:W-:Y:S01]  /*0f90*/  FMUL.FTZ R13, R109, R116 ;  /* 0x000000746d0d7220 */ /* 0x000fe20000410000 */
[----:B------:R-:W-:Y:S01]  /*0fa0*/  SHF.L.U32 R106, R14, 0x10, RZ ;  /* 0x000000100e6a7819 */ /* 0x000fe200000006ff */
[----:B------:R-:W-:Y:S01]  /*0fb0*/  FMUL.FTZ R14, R82, R15 ;  /* 0x0000000f520e7220 */ /* 0x000fe20000410000 */
[----:B------:R-:W-:Y:S01]  /*0fc0*/  FADD.FTZ R38, R38, R81 ;  /* 0x0000005126267221 */ /* 0x000fe20000010000 */
[----:B------:R-:W-:Y:S01]  /*0fd0*/  FFMA.FTZ R54, R9, R81, R54 ;  /* 0x0000005109367223 */ /* 0x000fe20000010036 */
[----:B------:R-:W-:Y:S01]  /*0fe0*/  FADD.FTZ R82, R115, R6 ;  /* 0x0000000673527221 */ /* 0x000fe20000010000 */
[----:B------:R-:W-:Y:S01]  /*0ff0*/  FFMA.FTZ R81, R5, R6, R108 ;  /* 0x0000000605517223 */ /* 0x000fe2000001006c */
[-C--:B------:R-:W-:Y:S01]  /*1000*/  FMUL.FTZ R11, R11, R92.reuse ;  /* 0x0000005c0b0b7220 */ /* 0x080fe20000410000 */
[----:B------:R-:W-:Y:S01]  /*1010*/  FFMA.FTZ R55, R12, R92, R55 ;  /* 0x0000005c0c377223 */ /* 0x000fe20000010037 */
[----:B------:R-:W-:Y:S01]  /*1020*/  FADD.FTZ R39, R39, R92 ;  /* 0x0000005c27277221 */ /* 0x000fe20000010000 */
[----:B------:R-:W-:Y:S01]  /*1030*/  FADD.FTZ R32, R32, R15 ;  /* 0x0000000f20207221 */ /* 0x000fe20000010000 */
[----:B------:R-:W-:Y:S01]  /*1040*/  FFMA.FTZ R48, R13, R15, R48 ;  /* 0x0000000f0d307223 */ /* 0x000fe20000010030 */
[----:B------:R-:W-:Y:S01]  /*1050*/  FMUL.FTZ R92, R109, R114 ;  /* 0x000000726d5c7220 */ /* 0x000fe20000410000 */
[-C--:B------:R-:W-:Y:S01]  /*1060*/  FMUL.FTZ R15, R93, R106.reuse ;  /* 0x0000006a5d0f7220 */ /* 0x080fe20000410000 */
[----:B------:R-:W-:Y:S01]  /*1070*/  FADD.FTZ R93, R82, R7 ;  /* 0x00000007525d7221 */ /* 0x000fe20000010000 */
[----:B------:R-:W-:Y:S01]  /*1080*/  FFMA.FTZ R82, R8, R7, R81 ;  /* 0x0000000708527223 */ /* 0x000fe20000010051 */
[----:B------:R-:W-:Y:S01]  /*1090*/  FFMA.FTZ R49, R92, R106, R49 ;  /* 0x0000006a5c317223 */ /* 0x000fe20000010031 */
[----:B------:R-:W-:Y:S01]  /*10a0*/  FADD.FTZ R33, R33, R106 ;  /* 0x0000006a21217221 */ /* 0x000fe20000010000 */
[----:B------:R-:W-:Y:S01]  /*10b0*/  FADD.FTZ R106, R93, R10 ;  /* 0x0000000a5d6a7221 */ /* 0x000fe20000010000 */
[----:B------:R-:W-:Y:S01]  /*10c0*/  FFMA.FTZ R81, R9, R10, R82 ;  /* 0x0000000a09517223 */ /* 0x000fe20000010052 */
[----:B------:R-:W-:-:S02]  /*10d0*/  PRMT R80, R83, 0x7632, R80 ;  /* 0x0000763253507816 */ /* 0x000fc40000000050 */
[----:B------:R-:W-:Y:S01]  /*10e0*/  FADD.FTZ R95, R106, R11 ;  /* 0x0000000b6a5f7221 */ /* 0x000fe20000010000 */
[----:B------:R-:W-:Y:S01]  /*10f0*/  FFMA.FTZ R82, R12, R11, R81 ;  /* 0x0000000b0c527223 */ /* 0x000fe20000010051 */
[----:B------:R-:W-:Y:S01]  /*1100*/  SHF.L.U32 R83, R83, 0x10, RZ ;  /* 0x0000001053537819 */ /* 0x000fe200000006ff */
[----:B------:R-:W-:Y:S01]  /*1110*/  FMUL.FTZ R93, R109, R94 ;  /* 0x0000005e6d5d7220 */ /* 0x000fe20000410000 */
[----:B------:R-:W-:Y:S02]  /*1120*/  SHF.L.U32 R108, R67, 0x10, RZ ;  /* 0x00000010436c7819 */ /* 0x000fe400000006ff */
[----:B------:R-:W-:Y:S01]  /*1130*/  SHF.L.U32 R106, R80, 0x10, RZ ;  /* 0x00000010506a7819 */ /* 0x000fe200000006ff */
[----:B------:R-:W-:Y:S01]  /*1140*/  FADD.FTZ R80, R95, R14 ;  /* 0x0000000e5f507221 */ /* 0x000fe20000010000 */
[----:B------:R-:W-:Y:S01]  /*1150*/  PRMT R114, R67, 0x7632, R114 ;  /* 0x0000763243727816 */ /* 0x000fe20000000072 */
[----:B------:R-:W-:Y:S01]  /*1160*/  FFMA.FTZ R81, R13, R14, R82 ;  /* 0x0000000e0d517223 */ /* 0x000fe20000010052 */
[-C--:B------:R-:W-:Y:S01]  /*1170*/  FMUL.FTZ R94, R108, R83.reuse ;  /* 0x000000536c5e7220 */ /* 0x080fe20000410000 */
        /* <DEDUP_REMOVED lines=9> */
[----:B------:R-:W-:Y:S01]  /*1210*/  FFMA.FTZ R51, R96, R106, R51 ;  /* 0x0000006a60337223 */ /* 0x000fe20000010033 */
[----:B------:R-:W-:Y:S01]  /*1220*/  FADD.FTZ R35, R35, R106 ;  /* 0x0000006a23237221 */ /* 0x000fe20000010000 */
[----:B------:R-:W-:Y:S01]  /*1230*/  FADD.FTZ R115, R82, R95 ;  /* 0x0000005f52737221 */ /* 0x000fe20000010000 */
[----:B------:R-:W-:-:S07]  /*1240*/  FFMA.FTZ R108, R96, R95, R80 ;  /* 0x0000005f606c7223 */ /* 0x000fce0000010050 */
.L_x_3263:
[----:B------:R-:W-:Y:S05]  /*1250*/  BSYNC.RECONVERGENT B1 ;  /* 0x0000000000017941 */ /* 0x000fea0003800200 */
.L_x_3262:
        /* <DEDUP_REMOVED lines=20> */
.L_x_3291:
        /* <DEDUP_REMOVED lines=15> */
[----:B------:R-:W-:Y:S01]  /*1490*/  FFMA.FTZ R81, R91, R106, R119 ;  /* 0x0000006a5b517223 */ /* 0x000fe20000010077 */
[----:B0-----:R-:W-:Y:S01]  /*14a0*/  FADD.FTZ R108, R85, -R80 ;  /* 0x80000050556c7221 */ /* 0x001fe20000010000 */
[----:B------:R-:W-:Y:S01]  /*14b0*/  FADD.FTZ R114, R89, -R82 ;  /* 0x8000005259727221 */ /* 0x000fe20000010000 */
[----:B------:R-:W-:Y:S01]  /*14c0*/  FADD.FTZ R82, R84, -R83 ;  /* 0x8000005354527221 */ /* 0x000fe20000010000 */
[----:B------:R-:W-:Y:S01]  /*14d0*/  FADD.FTZ R80, R90, -R81 ;  /* 0x800000515a507221 */ /* 0x000fe20000010000 */
[C---:B-----5:R-:W-:Y:S01]  /*14e0*/  FMUL.FTZ R115, R109.reuse, R108 ;  /* 0x0000006c6d737220 */ /* 0x060fe20000410000 */
[C---:B------:R-:W-:Y:S01]  /*14f0*/  FMUL.FTZ R117, R109.reuse, R114 ;  /* 0x000000726d757220 */ /* 0x040fe20000410000 */
[----:B------:R-:W-:Y:S01]  /*1500*/  FMUL.FTZ R83, R109, R82 ;  /* 0x000000526d537220 */ /* 0x000fe20000410000 */
[----:B------:R-:W-:Y:S01]  /*1510*/  ISETP.GE.U32.AND P2, PT, R112, RZ, PT ;  /* 0x000000ff7000720c */ /* 0x000fe20003f46070 */
[-C--:B------:R-:W-:Y:S01]  /*1520*/  FMUL.FTZ R115, R115, R98.reuse ;  /* 0x0000006273737220 */ /* 0x080fe20000410000 */
[----:B------:R-:W-:Y:S01]  /*1530*/  FMUL.FTZ R117, R117, R98 ;  /* 0x0000006275757220 */ /* 0x000fe20000410000 */
[----:B------:R-:W-:Y:S01]  /*1540*/  FMUL.FTZ R81, R109, R80 ;  /* 0x000000506d517220 */ /* 0x000fe20000410000 */
[-C--:B------:R-:W-:Y:S01]  /*1550*/  FMUL.FTZ R83, R83, R98.reuse ;  /* 0x0000006253537220 */ /* 0x080fe20000410000 */
[----:B------:R-:W-:Y:S01]  /*1560*/  FMUL.FTZ R115, R115, UR14 ;  /* 0x0000000e73737c20 */ /* 0x000fe20008410000 */
[----:B------:R-:W-:Y:S01]  /*1570*/  FMUL.FTZ R117, R117, UR14 ;  /* 0x0000000e75757c20 */ /* 0x000fe20008410000 */
[----:B------:R-:W-:Y:S01]  /*1580*/  LOP3.LUT P5, RZ, R113, 0xff0000, RZ, 0xc0, !PT ;  /* 0x00ff000071ff7812 */ /* 0x000fe200078ac0ff */
[----:B------:R-:W-:Y:S01]  /*1590*/  FMUL.FTZ R81, R81, R98 ;  /* 0x0000006251517220 */ /* 0x000fe20000410000 */
[----:B------:R-:W-:Y:S01]  /*15a0*/  ISETP.GE.U32.AND.EX P2, PT, R113, 0x1000000, PT, P2 ;  /* 0x010000007100780c */ /* 0x000fe20003f46120 */
[----:B------:R-:W-:Y:S01]  /*15b0*/  FMUL.FTZ R83, R83, UR14 ;  /* 0x0000000e53537c20 */ /* 0x000fe20008410000 */
[----:B------:R-:W-:Y:S01]  /*15c0*/  LOP3.LUT P6, RZ, R113, 0xff00, RZ, 0xc0, !PT ;  /* 0x0000ff0071ff7812 */ /* 0x000fe200078cc0ff */
[----:B------:R-:W-:Y:S01]  /*15d0*/  FMUL.FTZ R81, R81, UR14 ;  /* 0x0000000e51517c20 */ /* 0x000fe20008410000 */
[----:B------:R-:W-:Y:S01]  /*15e0*/  FSEL R115, R115, RZ, P5 ;  /* 0x000000ff73737208 */ /* 0x000fe20002800000 */
[----:B------:R-:W-:Y:S01]  /*15f0*/  FFMA.FTZ R108, R100, R106, R119 ;  /* 0x0000006a646c7223 */ /* 0x000fe20000010077 */
[----:B------:R-:W-:-:S02]  /*1600*/  FSEL R80, R117, RZ, P2 ;  /* 0x000000ff75507208 */ /* 0x000fc40001000000 */
[----:B------:R-:W-:Y:S01]  /*1610*/  LOP3.LUT P4, RZ, R113, 0xff, RZ, 0xc0, !PT ;  /* 0x000000ff71ff7812 */ /* 0x000fe2000788c0ff */
[----:B------:R-:W-:Y:S01]  /*1620*/  FADD.FTZ R116, R99, -R108 ;  /* 0x8000006c63747221 */ /* 0x000fe20000010000 */
[----:B------:R-:W-:Y:S02]  /*1630*/  FSEL R82, R83, RZ, P6 ;  /* 0x000000ff53527208 */ /* 0x000fe40003000000 */
[----:B------:R-:W-:Y:S01]  /*1640*/  F2FP.BF16.F32.PACK_AB R83, R80, R115 ;  /* 0x000000735053723e */ /* 0x000fe200000010ff */
[--C-:B------:R-:W-:Y:S01]  /*1650*/  FFMA.FTZ R80, R103, R106, R119.reuse ;  /* 0x0000006a67507223 */ /* 0x100fe20000010077 */
[----:B------:R-:W-:Y:S01]  /*1660*/  FSEL R81, R81, RZ, P4 ;  /* 0x000000ff51517208 */ /* 0x000fe20002000000 */
[----:B------:R-:W-:Y:S01]  /*1670*/  FMUL.FTZ R121, R109, R116 ;  /* 0x000000746d797220 */ /* 0x000fe20000410000 */
[----:B------:R-:W-:Y:S01]  /*1680*/  LOP3.LUT P5, RZ, R112, 0xff0000, RZ, 0xc0, !PT ;  /* 0x00ff000070ff7812 */ /* 0x000fe200078ac0ff */
[----:B------:R-:W-:Y:S01]  /*1690*/  FADD.FTZ R114, R101, -R80 ;  /* 0x8000005065727221 */ /* 0x000fe20000010000 */
[----:B------:R-:W-:Y:S01]  /*16a0*/  F2FP.BF16.F32.PACK_AB R82, R82, R81 ;  /* 0x000000515252723e */ /* 0x000fe200000010ff */
[-CC-:B------:R-:W-:Y:S01]  /*16b0*/  FFMA.FTZ R81, R104, R106.reuse, R119.reuse ;  /* 0x0000006a68517223 */ /* 0x180fe20000010077 */
[----:B------:R-:W-:Y:S01]  /*16c0*/  FFMA.FTZ R80, R107, R106, R119 ;  /* 0x0000006a6b507223 */ /* 0x000fe20000010077 */
[----:B------:R-:W-:Y:S01]  /*16d0*/  FMUL.FTZ R117, R109, R114 ;  /* 0x000000726d757220 */ /* 0x000fe20000410000 */
[-C--:B------:R-:W-:Y:S01]  /*16e0*/  FMUL.FTZ R121, R121, R98.reuse ;  /* 0x0000006279797220 */ /* 0x080fe20000410000 */
[----:B------:R-:W-:Y:S01]  /*16f0*/  FADD.FTZ R108, R102, -R81 ;  /* 0x80000051666c7221 */ /* 0x000fe20000010000 */
[----:B------:R-:W-:Y:S01]  /*1700*/  FADD.FTZ R80, R105, -R80 ;  /* 0x8000005069507221 */ /* 0x000fe20000010000 */
[----:B------:R-:W-:Y:S01]  /*1710*/  FMUL.FTZ R117, R117, R98 ;  /* 0x0000006275757220 */ /* 0x000fe20000410000 */
[----:B------:R-:W-:Y:S01]  /*1720*/  FMUL.FTZ R121, R121, UR14 ;  /* 0x0000000e79797c20 */ /* 0x000fe20008410000 */
[C---:B------:R-:W-:Y:S01]  /*1730*/  FMUL.FTZ R115, R109.reuse, R108 ;  /* 0x0000006c6d737220 */ /* 0x040fe20000410000 */
[----:B------:R-:W-:Y:S01]  /*1740*/  FMUL.FTZ R81, R109, R80 ;  /* 0x000000506d517220 */ /* 0x000fe20000410000 */
[----:B------:R-:W-:Y:S01]  /*1750*/  FMUL.FTZ R117, R117, UR14 ;  /* 0x0000000e75757c20 */ /* 0x000fe20008410000 */
[C---:B------:R-:W-:Y:S01]  /*1760*/  LOP3.LUT P6, RZ, R112.reuse, 0xff000000, RZ, 0xc0, !PT ;  /* 0xff00000070ff7812 */ /* 0x040fe200078cc0ff */
[-C--:B------:R-:W-:Y:S01]  /*1770*/  FMUL.FTZ R115, R115, R98.reuse ;  /* 0x0000006273737220 */ /* 0x080fe20000410000 */
[----:B------:R-:W-:Y:S01]  /*1780*/  FMUL.FTZ R81, R81, R98 ;  /* 0x0000006251517220 */ /* 0x000fe20000410000 */
[----:B------:R-:W-:-:S02]  /*1790*/  LOP3.LUT P4, RZ, R112, 0xff00, RZ, 0xc0, !PT ;  /* 0x0000ff0070ff7812 */ /* 0x000fc4000788c0ff */
[----:B------:R-:W-:Y:S01]  /*17a0*/  FMUL.FTZ R115, R115, UR14 ;  /* 0x0000000e73737c20 */ /* 0x000fe20008410000 */
[----:B------:R-:W-:Y:S01]  /*17b0*/  FMUL.FTZ R81, R81, UR14 ;  /* 0x0000000e51517c20 */ /* 0x000fe20008410000 */
[----:B------:R-:W-:Y:S02]  /*17c0*/  LOP3.LUT P2, RZ, R112, 0xff, RZ, 0xc0, !PT ;  /* 0x000000ff70ff7812 */ /* 0x000fe4000784c0ff */
[----:B------:R-:W-:Y:S02]  /*17d0*/  FSEL R117, R117, RZ, P5 ;  /* 0x000000ff75757208 */ /* 0x000fe40002800000 */
[----:B------:R-:W-:Y:S02]  /*17e0*/  FSEL R108, R121, RZ, P6 ;  /* 0x000000ff796c7208 */ /* 0x000fe40003000000 */
[----:B------:R-:W-:Y:S02]  /*17f0*/  FSEL R115, R115, RZ, P4 ;  /* 0x000000ff73737208 */ /* 0x000fe40002000000 */
[----:B------:R-:W-:-:S02]  /*1800*/  FSEL R80, R81, RZ, P2 ;  /* 0x000000ff51507208 */ /* 0x000fc40001000000 */
[----:B------:R-:W-:Y:S02]  /*1810*/  F2FP.BF16.F32.PACK_AB R81, R108, R117 ;  /* 0x000000756c51723e */ /* 0x000fe400000010ff */
[----:B------:R-:W-:Y:S01]  /*1820*/  F2FP.BF16.F32.PACK_AB R80, R115, R80 ;  /* 0x000000507350723e */ /* 0x000fe200000010ff */
[----:B------:R-:W-:Y:S06]  /*1830*/  BRA `(.L_x_3270) ;  /* 0x0000000000f47947 */ /* 0x000fec0003800000 */
.L_x_3269:
        /* <DEDUP_REMOVED lines=20> */
[C---:B------:R-:W-:Y:S01]  /*1980*/  LOP3.LUT P2, RZ, R112.reuse, 0xff, RZ, 0xc0, !PT ;  /* 0x000000ff70ff7812 */ /* 0x040fe2000784c0ff */
[-CC-:B------:R-:W-:Y:S01]  /*1990*/  FFMA.FTZ R82, R87, R106.reuse, R119.reuse ;  /* 0x0000006a57527223 */ /* 0x180fe20000010077 */
[----:B------:R-:W-:Y:S01]  /*19a0*/  LOP3.LUT P4, RZ, R112, 0xff00, RZ, 0xc0, !PT ;  /* 0x0000ff0070ff7812 */ /* 0x000fe2000788c0ff */
[----:B------:R-:W-:Y:S01]  /*19b0*/  FFMA.FTZ R114, R86, R106, R119 ;  /* 0x0000006a56727223 */ /* 0x000fe20000010077 */
[C---:B------:R-:W-:Y:S01]  /*19c0*/  LOP3.LUT P5, RZ, R112.reuse, 0xff0000, RZ, 0xc0, !PT ;  /* 0x00ff000070ff7812 */ /* 0x040fe200078ac0ff */
[----:B0-----:R-:W-:Y:S01]  /*19d0*/  FADD.FTZ R108, R85, -R82 ;  /* 0x80000052556c7221 */ /* 0x001fe20000010000 */
[----:B------:R-:W-:Y:S01]  /*19e0*/  LOP3.LUT P6, RZ, R112, 0xff000000, RZ, 0xc0, !PT ;  /* 0xff00000070ff7812 */ /* 0x000fe200078cc0ff */
[----:B------:R-:W-:Y:S01]  /*19f0*/  FADD.FTZ R114, R89, -R114 ;  /* 0x8000007259727221 */ /* 0x000fe20000010000 */
[----:B------:R-:W-:-:S02]  /*1a00*/  FSEL R76, R76, RZ, P2 ;  /* 0x000000ff4c4c7208 */ /* 0x000fc40001000000 */
[----:B------:R-:W-:Y:S02]  /*1a10*/  FSEL R77, R77, RZ, P4 ;  /* 0x000000ff4d4d7208 */ /* 0x000fe40002000000 */
[----:B------:R-:W-:Y:S02]  /*1a20*/  FSEL R78, R78, RZ, P5 ;  /* 0x000000ff4e4e7208 */ /* 0x000fe40002800000 */
[----:B------:R-:W-:Y:S02]  /*1a30*/  FSEL R79, R79, RZ, P6 ;  /* 0x000000ff4f4f7208 */ /* 0x000fe40003000000 */
[----:B------:R-:W-:Y:S01]  /*1a40*/  F2FP.BF16.F32.PACK_AB R80, R77, R76 ;  /* 0x0000004c4d50723e */ /* 0x000fe200000010ff */
[--C-:B------:R-:W-:Y:S01]  /*1a50*/  FFMA.FTZ R77, R91, R106, R119.reuse ;  /* 0x0000006a5b4d7223 */ /* 0x100fe20000010077 */
[----:B------:R-:W-:Y:S01]  /*1a60*/  F2FP.BF16.F32.PACK_AB R81, R79, R78 ;  /* 0x0000004e4f51723e */ /* 0x000fe200000010ff */
[----:B------:R-:W-:Y:S01]  /*1a70*/  FFMA.FTZ R79, R88, R106, R119 ;  /* 0x0000006a584f7223 */ /* 0x000fe20000010077 */
[----:B------:R-:W-:Y:S01]  /*1a80*/  ISETP.GE.U32.AND P2, PT, R112, RZ, PT ;  /* 0x000000ff7000720c */ /* 0x000fe20003f46070 */
[----:B------:R-:W-:Y:S01]  /*1a90*/  FADD.FTZ R76, R90, -R77 ;  /* 0x8000004d5a4c7221 */ /* 0x000fe20000010000 */
[----:B------:R-:W-:Y:S01]  /*1aa0*/  LOP3.LUT P6, RZ, R113, 0xff, RZ, 0xc0, !PT ;  /* 0x000000ff71ff7812 */ /* 0x000fe200078cc0ff */
[----:B------:R-:W-:Y:S01]  /*1ab0*/  FADD.FTZ R78, R84, -R79 ;  /* 0x8000004f544e7221 */ /* 0x000fe20000010000 */
[C---:B------:R-:W-:Y:S01]  /*1ac0*/  FMUL.FTZ R79, R109.reuse, R114 ;  /* 0x000000726d4f7220 */ /* 0x040fe20000410000 */
[----:B------:R-:W-:Y:S01]  /*1ad0*/  FMUL.FTZ R76, R109, R76 ;  /* 0x0000004c6d4c7220 */ /* 0x000fe20000410000 */
[----:B------:R-:W-:Y:S01]  /*1ae0*/  LOP3.LUT P5, RZ, R113, 0xff00, RZ, 0xc0, !PT ;  /* 0x0000ff0071ff7812 */ /* 0x000fe200078ac0ff */
        /* <DEDUP_REMOVED lines=10> */
[----:B------:R-:W-:-:S02]  /*1b90*/  LOP3.LUT P4, RZ, R113, 0xff0000, RZ, 0xc0, !PT ;  /* 0x00ff000071ff7812 */ /* 0x000fc4000788c0ff */
[----:B------:R-:W-:Y:S02]  /*1ba0*/  ISETP.GE.U32.AND.EX P2, PT, R113, 0x1000000, PT, P2 ;  /* 0x010000007100780c */ /* 0x000fe40003f46120 */
[----:B------:R-:W-:Y:S02]  /*1bb0*/  FSEL R82, R82, RZ, P6 ;  /* 0x000000ff52527208 */ /* 0x000fe40003000000 */
[----:B------:R-:W-:Y:S02]  /*1bc0*/  FSEL R83, R83, RZ, P5 ;  /* 0x000000ff53537208 */ /* 0x000fe40002800000 */
[----:B------:R-:W-:Y:S02]  /*1bd0*/  FSEL R108, R108, RZ, P4 ;  /* 0x000000ff6c6c7208 */ /* 0x000fe40002000000 */
[----:B------:R-:W-:Y:S02]  /*1be0*/  FSEL R115, R114, RZ, P2 ;  /* 0x000000ff72737208 */ /* 0x000fe40001000000 */
[----:B------:R-:W-:-:S02]  /*1bf0*/  F2FP.BF16.F32.PACK_AB R82, R83, R82 ;  /* 0x000000525352723e */ /* 0x000fc400000010ff */
[----:B------:R-:W-:-:S07]  /*1c00*/  F2FP.BF16.F32.PACK_AB R83, R115, R108 ;  /* 0x0000006c7353723e */ /* 0x000fce00000010ff */
.L_x_3270:
[----:B------:R-:W0:Y:S08]  /*1c10*/  @P1 LDC.64 R116, c[0x0][0x478] ;  /* 0x00011e00ff741b82 */ /* 0x000e300000000a00 */
[----:B------:R-:W1:Y:S01]  /*1c20*/  LDC.64 R114, c[0x0][0x468] ;  /* 0x00011a00ff727b82 */ /* 0x000e620000000a00 */
[----:B0-----:R-:W-:-:S05]  /*1c30*/  @P1 IMAD.WIDE.U32 R116, R97, 0x20, R116 ;  /* 0x0000002061741825 */ /* 0x001fca00078e0074 */
[----:B------:R2:W-:Y:S01]  /*1c40*/  @P1 STG.E.128 desc[UR6][R116.64], R72 ;  /* 0x0000004874001986 */ /* 0x0005e2000c101d06 */
[----:B-1----:R-:W-:-:S03]  /*1c50*/  IMAD.WIDE.U32 R114, R97, 0x10, R114 ;  /* 0x0000001061727825 */ /* 0x002fc600078e0072 */
[----:B------:R2:W-:Y:S01]  /*1c60*/  @P1 STG.E.128 desc[UR6][R116.64+0x10], R76 ;  /* 0x0000104c74001986 */ /* 0x0005e2000c101d06 */
[----:B------:R-:W-:-:S03]  /*1c70*/  IADD3 R97, PT, PT, R97, 0x20, RZ ;  /* 0x0000002061617810 */ /* 0x000fc60007ffe0ff */
[----:B------:R2:W-:Y:S04]  /*1c80*/  STG.E.128 desc[UR6][R114.64], R80 ;  /* 0x0000005072007986 */ /* 0x0005e8000c101d06 */
.L_x_3268:
[----:B------:R-:W-:Y:S05]  /*1c90*/  BSYNC.RECONVERGENT B2 ;  /* 0x0000000000027941 */ /* 0x000fea0003800200 */
.L_x_3267:
[----:B------:R-:W-:Y:S05]  /*1ca0*/  @!P3 BRA `(.L_x_3271) ;  /* 0x000000180074b947 */ /* 0x000fea0003800000 */
[----:B------:R-:W-:-:S04]  /*1cb0*/  ISETP.NE.U32.AND P1, PT, RZ, UR12, PT ;  /* 0x0000000cff007c0c */ /* 0x000fc8000bf25070 */
[----:B------:R-:W-:-:S13]  /*1cc0*/  ISETP.NE.AND.EX P1, PT, RZ, UR13, PT, P1 ;  /* 0x0000000dff007c0c */ /* 0x000fda000bf25310 */
[----:B------:R-:W-:Y:S05]  /*1cd0*/  @!P1 BRA `(.L_x_3272) ;  /* 0x0000000000f89947 */ /* 0x000fea0003800000 */
[-CC-:B--2---:R-:W-:Y:S01]  /*1ce0*/  FFMA.FTZ R75, R9, R106.reuse, R119.reuse ;  /* 0x0000006a094b7223 */ /* 0x184fe20000010077 */
[-CC-:B------:R-:W-:Y:S01]  /*1cf0*/  FFMA.FTZ R76, R12, R106.reuse, R119.reuse ;  /* 0x0000006a0c4c7223 */ /* 0x180fe20000010077 */
[-CC-:B------:R-:W-:Y:S01]  /*1d00*/  FFMA.FTZ R77, R13, R106.reuse, R119.reuse ;  /* 0x0000006a0d4d7223 */ /* 0x180fe20000010077 */
[-C--:B------:R-:W-:Y:S01]  /*1d10*/  FFMA.FTZ R78, R92, R106.reuse, R119 ;  /* 0x0000006a5c4e7223 */ /* 0x080fe20000010077 */
[----:B------:R-:W-:Y:S01]  /*1d20*/  FADD.FTZ R74, R10, -R75 ;  /* 0x8000004b0a4a7221 */ /* 0x000fe20000010000 */
[----:B------:R-:W-:Y:S01]  /*1d30*/  FADD.FTZ R76, R11, -R76 ;  /* 0x8000004c0b4c7221 */ /* 0x000fe20000010000 */
[----:B------:R-:W-:Y:S01]  /*1d40*/  FADD.FTZ R80, R14, -R77 ;  /* 0x8000004d0e507221 */ /* 0x000fe20000010000 */
[--C-:B------:R-:W-:Y:S01]  /*1d50*/  FFMA.FTZ R72, R8, R106, R119.reuse ;  /* 0x0000006a08487223 */ /* 0x100fe20000010077 */
[C---:B-----5:R-:W-:Y:S01]  /*1d60*/  FMUL.FTZ R74, R109.reuse, R74 ;  /* 0x0000004a6d4a7220 */ /* 0x060fe20000410000 */
[----:B------:R-:W-:Y:S01]  /*1d70*/  FMUL.FTZ R75, R109, R76 ;  /* 0x0000004c6d4b7220 */ /* 0x000fe20000410000 */
[-CC-:B------:R-:W-:Y:S01]  /*1d80*/  FFMA.FTZ R79, R93, R106.reuse, R119.reuse ;  /* 0x0000006a5d4f7223 */ /* 0x180fe20000010077 */
[-CC-:B------:R-:W-:Y:S01]  /*1d90*/  FFMA.FTZ R73, R5, R106.reuse, R119.reuse ;  /* 0x0000006a05497223 */ /* 0x180fe20000010077 */
[----:B0-----:R-:W-:Y:S01]  /*1da0*/  FFMA.FTZ R108, R96, R106, R119 ;  /* 0x0000006a606c7223 */ /* 0x001fe20000010077 */
[----:B------:R-:W-:Y:S01]  /*1db0*/  FADD.FTZ R82, R15, -R78 ;  /* 0x8000004e0f527221 */ /* 0x000fe20000010000 */
[----:B------:R-:W-:Y:S01]  /*1dc0*/  FMUL.FTZ R76, R109, R80 ;  /* 0x000000506d4c7220 */ /* 0x000fe20000410000 */
[-C--:B------:R-:W-:Y:S01]  /*1dd0*/  FMUL.FTZ R80, R74, R98.reuse ;  /* 0x000000624a507220 */ /* 0x080fe20000410000 */
[----:B------:R-:W-:Y:S01]  /*1de0*/  FMUL.FTZ R81, R75, R98 ;  /* 0x000000624b517220 */ /* 0x000fe20000410000 */
[----:B------:R-:W-:Y:S01]  /*1df0*/  FADD.FTZ R78, R7, -R72 ;  /* 0x80000048074e7221 */ /* 0x000fe20000010000 */
[----:B------:R-:W-:Y:S01]  /*1e00*/  FADD.FTZ R106, R94, -R79 ;  /* 0x8000004f5e6a7221 */ /* 0x000fe20000010000 */
[----:B------:R-:W-:Y:S01]  /*1e10*/  FADD.FTZ R72, R6, -R73 ;  /* 0x8000004906487221 */ /* 0x000fe20000010000 */
[----:B------:R-:W-:Y:S01]  /*1e20*/  FADD.FTZ R108, R95, -R108 ;  /* 0x8000006c5f6c7221 */ /* 0x000fe20000010000 */
[----:B------:R-:W-:Y:S01]  /*1e30*/  FMUL.FTZ R77, R109, R82 ;  /* 0x000000526d4d7220 */ /* 0x000fe20000410000 */
[----:B------:R-:W-:Y:S01]  /*1e40*/  FMUL.FTZ R80, R80, UR14 ;  /* 0x0000000e50507c20 */ /* 0x000fe20008410000 */
[----:B------:R-:W-:Y:S01]  /*1e50*/  FMUL.FTZ R82, R81, UR14 ;  /* 0x0000000e51527c20 */ /* 0x000fe20008410000 */
[C---:B------:R-:W-:Y:S01]  /*1e60*/  FMUL.FTZ R73, R109.reuse, R78 ;  /* 0x0000004e6d497220 */ /* 0x040fe20000410000 */
[----:B------:R-:W-:Y:S01]  /*1e70*/  LOP3.LUT P2, RZ, R110, 0xff0000, RZ, 0xc0, !PT ;  /* 0x00ff00006eff7812 */ /* 0x000fe2000784c0ff */
[----:B------:R-:W-:Y:S01]  /*1e80*/  FMUL.FTZ R83, R76, R98 ;  /* 0x000000624c537220 */ /* 0x000fe20000410000 */
[----:B------:R-:W-:Y:S01]  /*1e90*/  LOP3.LUT P4, RZ, R110, 0xff000000, RZ, 0xc0, !PT ;  /* 0xff0000006eff7812 */ /* 0x000fe2000788c0ff */
[C---:B------:R-:W-:Y:S01]  /*1ea0*/  FMUL.FTZ R78, R109.reuse, R106 ;  /* 0x0000006a6d4e7220 */ /* 0x040fe20000410000 */
[C---:B------:R-:W-:Y:S01]  /*1eb0*/  FMUL.FTZ R72, R109.reuse, R72 ;  /* 0x000000486d487220 */ /* 0x040fe20000410000 */
[----:B------:R-:W-:Y:S01]  /*1ec0*/  FMUL.FTZ R79, R109, R108 ;  /* 0x0000006c6d4f7220 */ /* 0x000fe20000410000 */
[----:B------:R-:W-:Y:S01]  /*1ed0*/  FMUL.FTZ R83, R83, UR14 ;  /* 0x0000000e53537c20 */ /* 0x000fe20008410000 */
[----:B------:R-:W-:Y:S01]  /*1ee0*/  FSEL R81, R80, RZ, P2 ;  /* 0x000000ff50517208 */ /* 0x000fe20001000000 */
[-C--:B------:R-:W-:Y:S01]  /*1ef0*/  FMUL.FTZ R108, R77, R98.reuse ;  /* 0x000000624d6c7220 */ /* 0x080fe20000410000 */
[----:B------:R-:W-:Y:S01]  /*1f00*/  FSEL R106, R82, RZ, P4 ;  /* 0x000000ff526a7208 */ /* 0x000fe20002000000 */
[-C--:B------:R-:W-:Y:S01]  /*1f10*/  FMUL.FTZ R82, R73, R98.reuse ;  /* 0x0000006249527220 */ /* 0x080fe20000410000 */
[----:B------:R-:W-:Y:S01]  /*1f20*/  LOP3.LUT P3, RZ, R111, 0xff, RZ, 0xc0, !PT ;  /* 0x000000ff6fff7812 */ /* 0x000fe2000786c0ff */
[-C--:B------:R-:W-:Y:S01]  /*1f30*/  FMUL.FTZ R109, R78, R98.reuse ;  /* 0x000000624e6d7220 */ /* 0x080fe20000410000 */
[-C--:B------:R-:W-:Y:S01]  /*1f40*/  FMUL.FTZ R80, R72, R98.reuse ;  /* 0x0000006248507220 */ /* 0x080fe20000410000 */
[----:B------:R-:W-:Y:S01]  /*1f50*/  FMUL.FTZ R114, R79, R98 ;  /* 0x000000624f727220 */ /* 0x000fe20000410000 */
[----:B------:R-:W-:Y:S01]  /*1f60*/  ISETP.GE.U32.AND P2, PT, R110, RZ, PT ;  /* 0x000000ff6e00720c */ /* 0x000fe20003f46070 */
[----:B------:R-:W-:Y:S01]  /*1f70*/  FMUL.FTZ R108, R108, UR14 ;  /* 0x0000000e6c6c7c20 */ /* 0x000fe20008410000 */
[----:B------:R-:W-:Y:S01]  /*1f80*/  LOP3.LUT P6, RZ, R111, 0xff00, RZ, 0xc0, !PT ;  /* 0x0000ff006fff7812 */ /* 0x000fe200078cc0ff */
[----:B------:R-:W-:Y:S01]  /*1f90*/  FMUL.FTZ R82, R82, UR14 ;  /* 0x0000000e52527c20 */ /* 0x000fe20008410000 */
[----:B------:R-:W-:Y:S01]  /*1fa0*/  FSEL R83, R83, RZ, P3 ;  /* 0x000000ff53537208 */ /* 0x000fe20001800000 */
[----:B------:R-:W-:Y:S01]  /*1fb0*/  FMUL.FTZ R98, R109, UR14 ;  /* 0x0000000e6d627c20 */ /* 0x000fe20008410000 */
[----:B------:R-:W-:Y:S01]  /*1fc0*/  FMUL.FTZ R114, R114, UR14 ;  /* 0x0000000e72727c20 */ /* 0x000fe20008410000 */
[----:B------:R-:W-:Y:S01]  /*1fd0*/  FMUL.FTZ R80, R80, UR14 ;  /* 0x0000000e50507c20 */ /* 0x000fe20008410000 */
[----:B------:R-:W-:-:S02]  /*1fe0*/  LOP3.LUT P5, RZ, R110, 0xff00, RZ, 0xc0, !PT ;  /* 0x0000ff006eff7812 */ /* 0x000fc400078ac0ff */
[C---:B------:R-:W-:Y:S02]  /*1ff0*/  LOP3.LUT P4, RZ, R111.reuse, 0xff0000, RZ, 0xc0, !PT ;  /* 0x00ff00006fff7812 */ /* 0x040fe4000788c0ff */
[----:B------:R-:W-:Y:S02]  /*2000*/  LOP3.LUT P3, RZ, R110, 0xff, RZ, 0xc0, !PT ;  /* 0x000000ff6eff7812 */ /* 0x000fe4000786c0ff */
[----:B------:R-:W-:Y:S02]  /*2010*/  ISETP.GE.U32.AND.EX P2, PT, R111, 0x1000000, PT, P2 ;  /* 0x010000006f00780c */ /* 0x000fe40003f46120 */
        /* <DEDUP_REMOVED lines=9> */
[----:B------:R-:W-:Y:S06]  /*20b0*/  BRA `(.L_x_3273) ;  /* 0x0000000000f47947 */ /* 0x000fec0003800000 */
.L_x_3272:
[-CC-:B--2---:R-:W-:Y:S01]  /*20c0*/  FFMA.FTZ R80, R8, R106.reuse, R119.reuse ;  /* 0x0000006a08507223 */ /* 0x184fe20000010077 */
[-CC-:B------:R-:W-:Y:S01]  /*20d0*/  FFMA.FTZ R83, R9, R106.reuse, R119.reuse ;  /* 0x0000006a09537223 */ /* 0x180fe20000010077 */
[-CC-:B0-----:R-:W-:Y:S01]  /*20e0*/  FFMA.FTZ R108, R12, R106.reuse, R119.reuse ;  /* 0x0000006a0c6c7223 */ /* 0x181fe20000010077 */
        /* <DEDUP_REMOVED lines=23> */
[----:B------:R-:W-:Y:S01]  /*2260*/  ISETP.GE.U32.AND P2, PT, R110, RZ, PT ;  /* 0x000000ff6e00720c */ /* 0x000fe20003f46070 */
[-C--:B------:R-:W-:Y:S01]  /*2270*/  FMUL.FTZ R109, R109, R98.reuse ;  /* 0x000000626d6d7220 */ /* 0x080fe20000410000 */
[-C--:B------:R-:W-:Y:S01]  /*2280*/  FMUL.FTZ R80, R81, R98.reuse ;  /* 0x0000006251507220 */ /* 0x080fe20000410000 */
[-C--:B------:R-:W-:Y:S01]  /*2290*/  FMUL.FTZ R81, R117, R98.reuse ;  /* 0x0000006275517220 */ /* 0x080fe20000410000 */
[----:B------:R-:W-:Y:S01]  /*22a0*/  FMUL.FTZ R123, R123, UR14 ;  /* 0x0000000e7b7b7c20 */ /* 0x000fe20008410000 */
[----:B------:R-:W-:Y:S01]  /*22b0*/  FMUL.FTZ R109, R109, UR14 ;  /* 0x0000000e6d6d7c20 */ /* 0x000fe20008410000 */
[----:B------:R-:W-:Y:S01]  /*22c0*/  FMUL.FTZ R119, R119, UR14 ;  /* 0x0000000e77777c20 */ /* 0x000fe20008410000 */
[-C--:B------:R-:W-:Y:S01]  /*22d0*/  FMUL.FTZ R82, R115, R98.reuse ;  /* 0x0000006273527220 */ /* 0x080fe20000410000 */
[-C--:B------:R-:W-:Y:S01]  /*22e0*/  FMUL.FTZ R121, R121, R98.reuse ;  /* 0x0000006279797220 */ /* 0x080fe20000410000 */
[----:B------:R-:W-:Y:S01]  /*22f0*/  FMUL.FTZ R83, R83, R98 ;  /* 0x0000006253537220 */ /* 0x000fe20000410000 */
[----:B------:R-:W-:Y:S01]  /*2300*/  LOP3.LUT P3, RZ, R111, 0xff0000, RZ, 0xc0, !PT ;  /* 0x00ff00006fff7812 */ /* 0x000fe2000786c0ff */
[----:B------:R-:W-:Y:S01]  /*2310*/  FMUL.FTZ R106, R81, UR14 ;  /* 0x0000000e516a7c20 */ /* 0x000fe20008410000 */
        /* <DEDUP_REMOVED lines=8> */
[----:B------:R-:W-:-:S02]  /*23a0*/  FSEL R119, R119, RZ, P4 ;  /* 0x000000ff77777208 */ /* 0x000fc40002000000 */
        /* <DEDUP_REMOVED lines=13> */
[----:B------:R-:W-:-:S07]  /*2480*/  F2FP.BF16.F32.PACK_AB R80, R109, R80 ;  /* 0x000000506d50723e */ /* 0x000fce00000010ff */
.L_x_3273:
        /* <DEDUP_REMOVED lines=8> */
.L_x_3266:
        /* <DEDUP_REMOVED lines=20> */
[----:B------:R-:W-:Y:S01]  /*2650*/  ISETP.GE.U32.AND P1, PT, R112, RZ, PT ;  /* 0x000000ff7000720c */ /* 0x000fe20003f26070 */
[-C--:B------:R-:W-:Y:S01]  /*2660*/  FMUL.FTZ R83, R83, R98.reuse ;  /* 0x0000006253537220 */ /* 0x080fe20000410000 */
[----:B------:R-:W-:Y:S01]  /*2670*/  FMUL.FTZ R81, R81, R98 ;  /* 0x0000006251517220 */ /* 0x000fe20000410000 */
[----:B------:R-:W-:Y:S01]  /*2680*/  FMUL.FTZ R115, R115, UR14 ;  /* 0x0000000e73737c20 */ /* 0x000fe20008410000 */
[----:B------:R-:W-:Y:S01]  /*2690*/  FMUL.FTZ R117, R117, UR14 ;  /* 0x0000000e75757c20 */ /* 0x000fe20008410000 */
[----:B------:R-:W-:Y:S01]  /*26a0*/  LOP3.LUT P5, RZ, R113, 0xff0000, RZ, 0xc0, !PT ;  /* 0x00ff000071ff7812 */ /* 0x000fe200078ac0ff */
[----:B------:R-:W-:Y:S01]  /*26b0*/  FMUL.FTZ R83, R83, UR14 ;  /* 0x0000000e53537c20 */ /* 0x000fe20008410000 */
[----:B------:R-:W-:Y:S01]  /*26c0*/  ISETP.GE.U32.AND.EX P1, PT, R113, 0x1000000, PT, P1 ;  /* 0x010000007100780c */ /* 0x000fe20003f26110 */
[----:B------:R-:W-:Y:S01]  /*26d0*/  FMUL.FTZ R81, R81, UR14 ;  /* 0x0000000e51517c20 */ /* 0x000fe20008410000 */
[C---:B------:R-:W-:Y:S01]  /*26e0*/  LOP3.LUT P4, RZ, R113.reuse, 0xff00, RZ, 0xc0, !PT ;  /* 0x0000ff0071ff7812 */ /* 0x040fe2000788c0ff */
[----:B------:R-:W-:Y:S01]  /*26f0*/  FFMA.FTZ R108, R100, R106, R119 ;  /* 0x0000006a646c7223 */ /* 0x000fe20000010077 */
[----:B------:R-:W-:-:S02]  /*2700*/  LOP3.LUT P2, RZ, R113, 0xff, RZ, 0xc0, !PT ;  /* 0x000000ff71ff7812 */ /* 0x000fc4000784c0ff */
[----:B------:R-:W-:Y:S01]  /*2710*/  FSEL R115, R115, RZ, P5 ;  /* 0x000000ff73737208 */ /* 0x000fe20002800000 */
[----:B------:R-:W-:Y:S01]  /*2720*/  FADD.FTZ R116, R99, -R108 ;  /* 0x8000006c63747221 */ /* 0x000fe20000010000 */
[----:B------:R-:W-:Y:S02]  /*2730*/  FSEL R80, R117, RZ, P1 ;  /* 0x000000ff75507208 */ /* 0x000fe40000800000 */
[----:B------:R-:W-:Y:S01]  /*2740*/  FSEL R82, R83, RZ, P4 ;  /* 0x000000ff53527208 */ /* 0x000fe20002000000 */
[----:B------:R-:W-:Y:S01]  /*2750*/  FFMA.FTZ R123, R109, R116, R31 ;  /* 0x000000746d7b7223 */ /* 0x000fe2000001001f */
[----:B------:R-:W-:Y:S02]  /*2760*/  FSEL R81, R81, RZ, P2 ;  /* 0x000000ff51517208 */ /* 0x000fe40001000000 */
[----:B------:R-:W-:Y:S01]  /*2770*/  F2FP.BF16.F32.PACK_AB R83, R80, R115 ;  /* 0x000000735053723e */ /* 0x000fe200000010ff */
[-CC-:B------:R-:W-:Y:S01]  /*2780*/  FFMA.FTZ R80, R103, R106.reuse, R119.reuse ;  /* 0x0000006a67507223 */ /* 0x180fe20000010077 */
[----:B------:R-:W-:Y:S01]  /*2790*/  F2FP.BF16.F32.PACK_AB R82, R82, R81 ;  /* 0x000000515252723e */ /* 0x000fe200000010ff */
[-CC-:B------:R-:W-:Y:S01]  /*27a0*/  FFMA.FTZ R81, R104, R106.reuse, R119.reuse ;  /* 0x0000006a68517223 */ /* 0x180fe20000010077 */
[----:B------:R-:W0:Y:S01]  /*27b0*/  LDC.64 R114, c[0x0][0x468] ;  /* 0x00011a00ff727b82 */ /* 0x000e220000000a00 */
[----:B------:R-:W-:Y:S01]  /*27c0*/  FADD.FTZ R121, R101, -R80 ;  /* 0x8000005065797221 */ /* 0x000fe20000010000 */
[----:B------:R-:W-:Y:S01]  /*27d0*/  FFMA.FTZ R80, R107, R106, R119 ;  /* 0x0000006a6b507223 */ /* 0x000fe20000010077 */
[----:B------:R-:W-:Y:S01]  /*27e0*/  FADD.FTZ R108, R102, -R81 ;  /* 0x80000051666c7221 */ /* 0x000fe20000010000 */
[----:B------:R-:W-:Y:S01]  /*27f0*/  FMUL.FTZ R123, R123, R98 ;  /* 0x000000627b7b7220 */ /* 0x000fe20000410000 */
[----:B------:R-:W-:Y:S01]  /*2800*/  FFMA.FTZ R121, R109, R121, R30 ;  /* 0x000000796d797223 */ /* 0x000fe2000001001e */
[----:B------:R-:W-:Y:S01]  /*2810*/  FADD.FTZ R81, R105, -R80 ;  /* 0x8000005069517221 */ /* 0x000fe20000010000 */
[----:B------:R-:W-:Y:S01]  /*2820*/  FFMA.FTZ R117, R109, R108, R29 ;  /* 0x0000006c6d757223 */ /* 0x000fe2000001001d */
[----:B------:R-:W-:Y:S01]  /*2830*/  FMUL.FTZ R123, R123, UR14 ;  /* 0x0000000e7b7b7c20 */ /* 0x000fe20008410000 */
[-C--:B------:R-:W-:Y:S01]  /*2840*/  FMUL.FTZ R121, R121, R98.reuse ;  /* 0x0000006279797220 */ /* 0x080fe20000410000 */
[----:B------:R-:W-:Y:S01]  /*2850*/  FFMA.FTZ R81, R109, R81, R28 ;  /* 0x000000516d517223 */ /* 0x000fe2000001001c */
[-C--:B------:R-:W-:Y:S01]  /*2860*/  FMUL.FTZ R117, R117, R98.reuse ;  /* 0x0000006275757220 */ /* 0x080fe20000410000 */
[C---:B------:R-:W-:Y:S01]  /*2870*/  LOP3.LUT P4, RZ, R112.reuse, 0xff0000, RZ, 0xc0, !PT ;  /* 0x00ff000070ff7812 */ /* 0x040fe2000788c0ff */
[----:B------:R-:W-:Y:S01]  /*2880*/  FMUL.FTZ R121, R121, UR14 ;  /* 0x0000000e79797c20 */ /* 0x000fe20008410000 */
[----:B------:R-:W-:Y:S01]  /*2890*/  FMUL.FTZ R81, R81, R98 ;  /* 0x0000006251517220 */ /* 0x000fe20000410000 */
[----:B------:R-:W-:Y:S01]  /*28a0*/  FMUL.FTZ R117, R117, UR14 ;  /* 0x0000000e75757c20 */ /* 0x000fe20008410000 */
[----:B------:R-:W-:-:S02]  /*28b0*/  LOP3.LUT P5, RZ, R112, 0xff000000, RZ, 0xc0, !PT ;  /* 0xff00000070ff7812 */ /* 0x000fc400078ac0ff */
[----:B------:R-:W-:Y:S01]  /*28c0*/  FMUL.FTZ R81, R81, UR14 ;  /* 0x0000000e51517c20 */ /* 0x000fe20008410000 */
[C---:B------:R-:W-:Y:S02]  /*28d0*/  LOP3.LUT P2, RZ, R112.reuse, 0xff00, RZ, 0xc0, !PT ;  /* 0x0000ff0070ff7812 */ /* 0x040fe4000784c0ff */
[----:B------:R-:W-:Y:S02]  /*28e0*/  LOP3.LUT P1, RZ, R112, 0xff, RZ, 0xc0, !PT ;  /* 0x000000ff70ff7812 */ /* 0x000fe4000782c0ff */
[----:B------:R-:W-:Y:S01]  /*28f0*/  FSEL R121, R121, RZ, P4 ;  /* 0x000000ff79797208 */ /* 0x000fe20002000000 */
[----:B0-----:R-:W-:Y:S01]  /*2900*/  IMAD.WIDE.U32 R114, R97, 0x10, R114 ;  /* 0x0000001061727825 */ /* 0x001fe200078e0072 */
[----:B------:R-:W-:Y:S02]  /*2910*/  FSEL R108, R123, RZ, P5 ;  /* 0x000000ff7b6c7208 */ /* 0x000fe40002800000 */
[----:B------:R-:W-:Y:S02]  /*2920*/  FSEL R117, R117, RZ, P2 ;  /* 0x000000ff75757208 */ /* 0x000fe40001000000 */
[----:B------:R-:W-:-:S02]  /*2930*/  FSEL R80, R81, RZ, P1 ;  /* 0x000000ff51507208 */ /* 0x000fc40000800000 */
[----:B------:R-:W-:Y:S02]  /*2940*/  F2FP.BF16.F32.PACK_AB R81, R108, R121 ;  /* 0x000000796c51723e */ /* 0x000fe400000010ff */
[----:B------:R-:W-:Y:S02]  /*2950*/  F2FP.BF16.F32.PACK_AB R80, R117, R80 ;  /* 0x000000507550723e */ /* 0x000fe400000010ff */
[----:B------:R-:W-:-:S03]  /*2960*/  IADD3 R97, PT, PT, R97, 0x20, RZ ;  /* 0x0000002061617810 */ /* 0x000fc60007ffe0ff */
[----:B------:R1:W-:Y:S04]  /*2970*/  STG.E.128 desc[UR6][R114.64], R80 ;  /* 0x0000005072007986 */ /* 0x0003e8000c101d06 */
.L_x_3276:
[----:B------:R-:W-:Y:S05]  /*2980*/  BSYNC.RECONVERGENT B2 ;  /* 0x0000000000027941 */ /* 0x000fea0003800200 */
.L_x_3275:
        /* <DEDUP_REMOVED lines=25> */
[----:B------:R-:W-:Y:S01]  /*2b20*/  ISETP.GE.U32.AND P1, PT, R110, RZ, PT ;  /* 0x000000ff6e00720c */ /* 0x000fe20003f26070 */
[-C--:B------:R-:W-:Y:S01]  /*2b30*/  FMUL.FTZ R82, R117, R98.reuse ;  /* 0x0000006275527220 */ /* 0x080fe20000410000 */
[-C--:B------:R-:W-:Y:S01]  /*2b40*/  FMUL.FTZ R123, R123, R98.reuse ;  /* 0x000000627b7b7220 */ /* 0x080fe20000410000 */
[-C--:B------:R-:W-:Y:S01]  /*2b50*/  FMUL.FTZ R109, R109, R98.reuse ;  /* 0x000000626d6d7220 */ /* 0x080fe20000410000 */
[----:B------:R-:W-:Y:S01]  /*2b60*/  ISETP.GE.U32.AND.EX P1, PT, R111, 0x1000000, PT, P1 ;  /* 0x010000006f00780c */ /* 0x000fe20003f26110 */
[-C--:B------:R-:W-:Y:S01]  /*2b70*/  FMUL.FTZ R106, R119, R98.reuse ;  /* 0x00000062776a7220 */ /* 0x080fe20000410000 */
[-C--:B------:R-:W-:Y:S01]  /*2b80*/  FMUL.FTZ R108, R121, R98.reuse ;  /* 0x00000062796c7220 */ /* 0x080fe20000410000 */
[----:B------:R-:W-:Y:S01]  /*2b90*/  FMUL.FTZ R80, R109, UR14 ;  /* 0x0000000e6d507c20 */ /* 0x000fe20008410000 */
[-C--:B------:R-:W-:Y:S01]  /*2ba0*/  FMUL.FTZ R109, R81, R98.reuse ;  /* 0x00000062516d7220 */ /* 0x080fe20000410000 */
[-C--:B------:R-:W-:Y:S01]  /*2bb0*/  FMUL.FTZ R114, R83, R98.reuse ;  /* 0x0000006253727220 */ /* 0x080fe20000410000 */
[----:B------:R-:W-:Y:S01]  /*2bc0*/  FMUL.FTZ R115, R115, R98 ;  /* 0x0000006273737220 */ /* 0x000fe20000410000 */
[----:B------:R-:W-:Y:S01]  /*2bd0*/  FMUL.FTZ R123, R123, UR14 ;  /* 0x0000000e7b7b7c20 */ /* 0x000fe20008410000 */
[----:B------:R-:W-:Y:S01]  /*2be0*/  FSEL R98, R80, RZ, P1 ;  /* 0x000000ff50627208 */ /* 0x000fe20000800000 */
[----:B------:R-:W-:Y:S01]  /*2bf0*/  FMUL.FTZ R82, R82, UR14 ;  /* 0x0000000e52527c20 */ /* 0x000fe20008410000 */
[----:B------:R-:W0:Y:S01]  /*2c00*/  LDC.64 R80, c[0x0][0x468] ;  /* 0x00011a00ff507b82 */ /* 0x000e220000000a00 */
[----:B------:R-:W-:Y:S01]  /*2c10*/  LOP3.LUT P2, RZ, R111, 0xff0000, RZ, 0xc0, !PT ;  /* 0x00ff00006fff7812 */ /* 0x000fe2000784c0ff */
[----:B------:R-:W-:Y:S01]  /*2c20*/  FMUL.FTZ R109, R109, UR14 ;  /* 0x0000000e6d6d7c20 */ /* 0x000fe20008410000 */
[----:B------:R-:W-:Y:S01]  /*2c30*/  LOP3.LUT P6, RZ, R111, 0xff00, RZ, 0xc0, !PT ;  /* 0x0000ff006fff7812 */ /* 0x000fe200078cc0ff */
[----:B------:R-:W-:Y:S01]  /*2c40*/  FMUL.FTZ R106, R106, UR14 ;  /* 0x0000000e6a6a7c20 */ /* 0x000fe20008410000 */
[----:B------:R-:W-:Y:S01]  /*2c50*/  FSEL R83, R123, RZ, P2 ;  /* 0x000000ff7b537208 */ /* 0x000fe20001000000 */
[----:B------:R-:W-:Y:S01]  /*2c60*/  FMUL.FTZ R108, R108, UR14 ;  /* 0x0000000e6c6c7c20 */ /* 0x000fe20008410000 */
[----:B------:R-:W-:Y:S01]  /*2c70*/  FMUL.FTZ R115, R115, UR14 ;  /* 0x0000000e73737c20 */ /* 0x000fe20008410000 */
[----:B------:R-:W-:-:S02]  /*2c80*/  LOP3.LUT P5, RZ, R111, 0xff, RZ, 0xc0, !PT ;  /* 0x000000ff6fff7812 */ /* 0x000fc400078ac0ff */
[----:B------:R-:W-:Y:S01]  /*2c90*/  F2FP.BF16.F32.PACK_AB R83, R98, R83 ;  /* 0x000000536253723e */ /* 0x000fe200000010ff */
[----:B------:R-:W-:Y:S01]  /*2ca0*/  FMUL.FTZ R98, R114, UR14 ;  /* 0x0000000e72627c20 */ /* 0x000fe20008410000 */
[C---:B------:R-:W-:Y:S02]  /*2cb0*/  LOP3.LUT P3, RZ, R110.reuse, 0xff0000, RZ, 0xc0, !PT ;  /* 0x00ff00006eff7812 */ /* 0x040fe4000786c0ff */
[C---:B------:R-:W-:Y:S02]  /*2cc0*/  LOP3.LUT P4, RZ, R110.reuse, 0xff000000, RZ, 0xc0, !PT ;  /* 0xff0000006eff7812 */ /* 0x040fe4000788c0ff */
[C---:B------:R-:W-:Y:S02]  /*2cd0*/  LOP3.LUT P1, RZ, R110.reuse, 0xff, RZ, 0xc0, !PT ;  /* 0x000000ff6eff7812 */ /* 0x040fe4000782c0ff */
[----:B------:R-:W-:Y:S02]  /*2ce0*/  LOP3.LUT P2, RZ, R110, 0xff00, RZ, 0xc0, !PT ;  /* 0x0000ff006eff7812 */ /* 0x000fe4000784c0ff */
[----:B------:R-:W-:-:S02]  /*2cf0*/  FSEL R119, R98, RZ, P6 ;  /* 0x000000ff62777208 */ /* 0x000fc40003000000 */
[----:B------:R-:W-:Y:S02]  /*2d00*/  FSEL R114, R109, RZ, P5 ;  /* 0x000000ff6d727208 */ /* 0x000fe40002800000 */
[----:B------:R-:W-:Y:S02]  /*2d10*/  FSEL R106, R106, RZ, P3 ;  /* 0x000000ff6a6a7208 */ /* 0x000fe40001800000 */
[----:B------:R-:W-:Y:S01]  /*2d20*/  FSEL R117, R108, RZ, P4 ;  /* 0x000000ff6c757208 */ /* 0x000fe20002000000 */
[----:B0-----:R-:W-:Y:S01]  /*2d30*/  IMAD.WIDE.U32 R108, R97, 0x10, R80 ;  /* 0x00000010616c7825 */ /* 0x001fe200078e0050 */
[----:B------:R-:W-:Y:S02]  /*2d40*/  FSEL R115, R115, RZ, P1 ;  /* 0x000000ff73737208 */ /* 0x000fe40000800000 */
[----:B------:R-:W-:Y:S02]  /*2d50*/  FSEL R98, R82, RZ, P2 ;  /* 0x000000ff52627208 */ /* 0x000fe40001000000 */
[----:B------:R-:W-:-:S02]  /*2d60*/  F2FP.BF16.F32.PACK_AB R82, R119, R114 ;  /* 0x000000727752723e */ /* 0x000fc400000010ff */
[----:B------:R-:W-:Y:S02]  /*2d70*/  F2FP.BF16.F32.PACK_AB R81, R117, R106 ;  /* 0x0000006a7551723e */ /* 0x000fe400000010ff */
[----:B------:R-:W-:-:S05]  /*2d80*/  F2FP.BF16.F32.PACK_AB R80, R98, R115 ;  /* 0x000000736250723e */ /* 0x000fca00000010ff */
[----:B------:R4:W-:Y:S01]  /*2d90*/  STG.E.128 desc[UR6][R108.64], R80 ;  /* 0x000000506c007986 */ /* 0x0009e2000c101d06 */
[----:B------:R-:W-:Y:S05]  /*2da0*/  BRA `(.L_x_3271) ;  /* 0x0000000800347947 */ /* 0x000fea0003800000 */
.L_x_3274:
[----:B------:R-:W-:Y:S04]  /*2db0*/  BSSY.RECONVERGENT B2, `(.L_x_3277) ;  /* 0x0000047000027945 */ /* 0x000fe80003800200 */
[----:B------:R-:W-:Y:S05]  /*2dc0*/  @!P4 BRA `(.L_x_3278) ;  /* 0x000000040014c947 */ /* 0x000fea0003800000 */
[----:B------:R-:W1:Y:S01]  /*2dd0*/  LDC.64 R80, c[0x0][0x478] ;  /* 0x00011e00ff507b82 */ /* 0x000e620000000a00 */
[-CC-:B------:R-:W-:Y:S01]  /*2de0*/  FFMA.FTZ R73, R104, R106.reuse, R119.reuse ;  /* 0x0000006a68497223 */ /* 0x180fe20000010077 */
[-CC-:B------:R-:W-:Y:S01]  /*2df0*/  FFMA.FTZ R76, R103, R106.reuse, R119.reuse ;  /* 0x0000006a674c7223 */ /* 0x180fe20000010077 */
[-CC-:B------:R-:W-:Y:S01]  /*2e00*/  FFMA.FTZ R78, R100, R106.reuse, R119.reuse ;  /* 0x0000006a644e7223 */ /* 0x180fe20000010077 */
[-CC-:B------:R-:W-:Y:S01]  /*2e10*/  FFMA.FTZ R79, R88, R106.reuse, R119.reuse ;  /* 0x0000006a584f7223 */ /* 0x180fe20000010077 */
[-C--:B0-----:R-:W-:Y:S01]  /*2e20*/  FFMA.FTZ R108, R87, R106.reuse, R119 ;  /* 0x0000006a576c7223 */ /* 0x081fe20000010077 */
[----:B------:R-:W-:Y:S01]  /*2e30*/  FADD.FTZ R74, R102, -R73 ;  /* 0x80000049664a7221 */ /* 0x000fe20000010000 */
[----:B------:R-:W-:Y:S01]  /*2e40*/  FFMA.FTZ R114, R86, R106, R119 ;  /* 0x0000006a56727223 */ /* 0x000fe20000010077 */
[----:B------:R-:W-:Y:S01]  /*2e50*/  FADD.FTZ R75, R101, -R76 ;  /* 0x8000004c654b7221 */ /* 0x000fe20000010000 */
[----:B------:R-:W-:Y:S01]  /*2e60*/  FADD.FTZ R78, R99, -R78 ;  /* 0x8000004e634e7221 */ /* 0x000fe20000010000 */
[----:B------:R-:W-:Y:S01]  /*2e70*/  FADD.FTZ R82, R84, -R79 ;  /* 0x8000004f54527221 */ /* 0x000fe20000010000 */
[----:B------:R-:W-:Y:S01]  /*2e80*/  FADD.FTZ R79, R85, -R108 ;  /* 0x8000006c554f7221 */ /* 0x000fe20000010000 */
[----:B-----5:R-:W-:Y:S01]  /*2e90*/  FFMA.FTZ R73, R109, R74, R29 ;  /* 0x0000004a6d497223 */ /* 0x020fe2000001001d */
[-CC-:B------:R-:W-:Y:S01]  /*2ea0*/  FFMA.FTZ R77, R91, R106.reuse, R119.reuse ;  /* 0x0000006a5b4d7223 */ /* 0x180fe20000010077 */
[----:B------:R-:W-:Y:S01]  /*2eb0*/  FADD.FTZ R114, R89, -R114 ;  /* 0x8000007259727221 */ /* 0x000fe20000010000 */
[----:B------:R-:W-:Y:S01]  /*2ec0*/  FFMA.FTZ R74, R109, R75, R30 ;  /* 0x0000004b6d4a7223 */ /* 0x000fe2000001001e */
[----:B------:R-:W-:Y:S01]  /*2ed0*/  FFMA.FTZ R72, R107, R106, R119 ;  /* 0x0000006a6b487223 */ /* 0x000fe20000010077 */
[C---:B------:R-:W-:Y:S01]  /*2ee0*/  FFMA.FTZ R75, R109.reuse, R78, R31 ;  /* 0x0000004e6d4b7223 */ /* 0x040fe2000001001f */
[C---:B------:R-:W-:Y:S01]  /*2ef0*/  FFMA.FTZ R78, R109.reuse, R79, R26 ;  /* 0x0000004f6d4e7223 */ /* 0x040fe2000001001a */
[----:B------:R-:W-:Y:S01]  /*2f00*/  FADD.FTZ R77, R90, -R77 ;  /* 0x8000004d5a4d7221 */ /* 0x000fe20000010000 */
[----:B------:R-:W-:Y:S01]  /*2f10*/  FFMA.FTZ R79, R109, R114, R27 ;  /* 0x000000726d4f7223 */ /* 0x000fe2000001001b */
[----:B------:R-:W-:Y:S01]  /*2f20*/  FADD.FTZ R72, R105, -R72 ;  /* 0x8000004869487221 */ /* 0x000fe20000010000 */
[-C--:B------:R-:W-:Y:S01]  /*2f30*/  FMUL.FTZ R114, R75, R98.reuse ;  /* 0x000000624b727220 */ /* 0x080fe20000410000 */
[----:B------:R-:W-:Y:S01]  /*2f40*/  FMUL.FTZ R108, R74, R98 ;  /* 0x000000624a6c7220 */ /* 0x000fe20000410000 */
[----:B------:R-:W-:Y:S01]  /*2f50*/  FFMA.FTZ R76, R109, R77, R24 ;  /* 0x0000004d6d4c7223 */ /* 0x000fe20000010018 */
[----:B-1----:R-:W-:-:S04]  /*2f60*/  IMAD.WIDE.U32 R80, R97, 0x20, R80 ;  /* 0x0000002061507825 */ /* 0x002fc800078e0050 */
[C---:B------:R-:W-:Y:S01]  /*2f70*/  FFMA.FTZ R72, R109.reuse, R72, R28 ;  /* 0x000000486d487223 */ /* 0x040fe2000001001c */
[----:B------:R-:W-:Y:S01]  /*2f80*/  FFMA.FTZ R77, R109, R82, R25 ;  /* 0x000000526d4d7223 */ /* 0x000fe20000010019 */
[----:B------:R-:W-:Y:S01]  /*2f90*/  FMUL.FTZ R114, R114, UR14 ;  /* 0x0000000e72727c20 */ /* 0x000fe20008410000 */
[----:B------:R-:W-:Y:S01]  /*2fa0*/  FMUL.FTZ R108, R108, UR14 ;  /* 0x0000000e6c6c7c20 */ /* 0x000fe20008410000 */
[C---:B------:R-:W-:Y:S01]  /*2fb0*/  LOP3.LUT P5, RZ, R112.reuse, 0xff000000, RZ, 0xc0, !PT ;  /* 0xff00000070ff7812 */ /* 0x040fe200078ac0ff */
[----:B------:R-:W-:Y:S01]  /*2fc0*/  STG.E.128 desc[UR6][R80.64], R72 ;  /* 0x0000004850007986 */ /* 0x000fe2000c101d06 */
[----:B------:R-:W-:Y:S01]  /*2fd0*/  LOP3.LUT P4, RZ, R112, 0xff0000, RZ, 0xc0, !PT ;  /* 0x00ff000070ff7812 */ /* 0x000fe2000788c0ff */
[-C--:B------:R-:W-:Y:S01]  /*2fe0*/  FMUL.FTZ R82, R72, R98.reuse ;  /* 0x0000006248527220 */ /* 0x080fe20000410000 */
[----:B------:R-:W-:Y:S01]  /*2ff0*/  FSEL R114, R114, RZ, P5 ;  /* 0x000000ff72727208 */ /* 0x000fe20002800000 */
[----:B------:R0:W-:Y:S01]  /*3000*/  STG.E.128 desc[UR6][R80.64+0x10], R76 ;  /* 0x0000104c50007986 */ /* 0x0001e2000c101d06 */
[-C--:B------:R-:W-:Y:S01]  /*3010*/  FMUL.FTZ R83, R73, R98.reuse ;  /* 0x0000006249537220 */ /* 0x080fe20000410000 */
[----:B------:R-:W-:Y:S01]  /*3020*/  FMUL.FTZ R82, R82, UR14 ;  /* 0x0000000e52527c20 */ /* 0x000fe20008410000 */
[C---:B------:R-:W-:Y:S01]  /*3030*/  LOP3.LUT P1, RZ, R112.reuse, 0xff, RZ, 0xc0, !PT ;  /* 0x000000ff70ff7812 */ /* 0x040fe2000782c0ff */
[----:B------:R-:W-:Y:S01]  /*3040*/  FMUL.FTZ R116, R79, R98 ;  /* 0x000000624f747220 */ /* 0x000fe20000410000 */
[----:B------:R-:W-:Y:S01]  /*3050*/  FMUL.FTZ R83, R83, UR14 ;  /* 0x0000000e53537c20 */ /* 0x000fe20008410000 */
[----:B------:R-:W-:-:S02]  /*3060*/  LOP3.LUT P2, RZ, R112, 0xff00, RZ, 0xc0, !PT ;  /* 0x0000ff0070ff7812 */ /* 0x000fc4000784c0ff */
[----:B------:R-:W-:Y:S01]  /*3070*/  FMUL.FTZ R116, R116, UR14 ;  /* 0x0000000e74747c20 */ /* 0x000fe20008410000 */
[----:B------:R-:W-:Y:S02]  /*3080*/  LOP3.LUT P5, RZ, R113, 0xff0000, RZ, 0xc0, !PT ;  /* 0x00ff000071ff7812 */ /* 0x000fe400078ac0ff */
[----:B------:R-:W-:Y:S02]  /*3090*/  FSEL R83, R83, RZ, P2 ;  /* 0x000000ff53537208 */ /* 0x000fe40001000000 */
[----:B------:R-:W-:Y:S02]  /*30a0*/  LOP3.LUT P2, RZ, R113, 0xff, RZ, 0xc0, !PT ;  /* 0x000000ff71ff7812 */ /* 0x000fe4000784c0ff */
[----:B0-----:R-:W-:Y:S01]  /*30b0*/  FSEL R81, R108, RZ, P4 ;  /* 0x000000ff6c517208 */ /* 0x001fe20002000000 */
[-C--:B------:R-:W-:Y:S01]  /*30c0*/  FMUL.FTZ R108, R78, R98.reuse ;  /* 0x000000624e6c7220 */ /* 0x080fe20000410000 */
[----:B------:R-:W-:Y:S01]  /*30d0*/  FSEL R80, R82, RZ, P1 ;  /* 0x000000ff52507208 */ /* 0x000fe20000800000 */
[----:B------:R-:W-:Y:S01]  /*30e0*/  FMUL.FTZ R82, R76, R98 ;  /* 0x000000624c527220 */ /* 0x000fe20000410000 */
[----:B------:R-:W-:Y:S01]  /*30f0*/  F2FP.BF16.F32.PACK_AB R81, R114, R81 ;  /* 0x000000517251723e */ /* 0x000fe200000010ff */
[----:B------:R-:W-:Y:S01]  /*3100*/  FMUL.FTZ R108, R108, UR14 ;  /* 0x0000000e6c6c7c20 */ /* 0x000fe20008410000 */
[----:B------:R-:W0:Y:S01]  /*3110*/  LDC.64 R114, c[0x0][0x468] ;  /* 0x00011a00ff727b82 */ /* 0x000e220000000a00 */
[----:B------:R-:W-:Y:S01]  /*3120*/  F2FP.BF16.F32.PACK_AB R80, R83, R80 ;  /* 0x000000505350723e */ /* 0x000fe200000010ff */
[----:B------:R-:W-:Y:S01]  /*3130*/  FMUL.FTZ R83, R77, R98 ;  /* 0x000000624d537220 */ /* 0x000fe20000410000 */
[----:B------:R-:W-:Y:S01]  /*3140*/  ISETP.GE.U32.AND P1, PT, R112, RZ, PT ;  /* 0x000000ff7000720c */ /* 0x000fe20003f26070 */
[----:B------:R-:W-:Y:S01]  /*3150*/  FMUL.FTZ R82, R82, UR14 ;  /* 0x0000000e52527c20 */ /* 0x000fe20008410000 */
[----:B------:R-:W-:Y:S01]  /*3160*/  LOP3.LUT P4, RZ, R113, 0xff00, RZ, 0xc0, !PT ;  /* 0x0000ff0071ff7812 */ /* 0x000fe2000788c0ff */
[----:B------:R-:W-:Y:S01]  /*3170*/  FMUL.FTZ R83, R83, UR14 ;  /* 0x0000000e53537c20 */ /* 0x000fe20008410000 */
[----:B------:R-:W-:-:S02]  /*3180*/  ISETP.GE.U32.AND.EX P1, PT, R113, 0x1000000, PT, P1 ;  /* 0x010000007100780c */ /* 0x000fc40003f26110 */
[----:B------:R-:W-:Y:S02]  /*3190*/  FSEL R82, R82, RZ, P2 ;  /* 0x000000ff52527208 */ /* 0x000fe40001000000 */
        /* <DEDUP_REMOVED lines=8> */
.L_x_3278:
[----:B------:R-:W-:Y:S05]  /*3220*/  BSYNC.RECONVERGENT B2 ;  /* 0x0000000000027941 */ /* 0x000fea0003800200 */
.L_x_3277:
        /* <DEDUP_REMOVED lines=8> */
[----:B------:R-:W-:Y:S01]  /*32b0*/  FFMA.FTZ R78, R92, R106, R119 ;  /* 0x0000006a5c4e7223 */ /* 0x000fe20000010077 */
[C---:B-----5:R-:W-:Y:S01]  /*32c0*/  FFMA.FTZ R74, R109.reuse, R75, R22 ;  /* 0x0000004b6d4a7223 */ /* 0x060fe20000010016 */
[----:B------:R-:W-:Y:S01]  /*32d0*/  FFMA.FTZ R75, R109, R76, R23 ;  /* 0x0000004c6d4b7223 */ /* 0x000fe20000010017 */
[-C--:B------:R-:W-:Y:S01]  /*32e0*/  FFMA.FTZ R73, R5, R106.reuse, R119 ;  /* 0x0000006a05497223 */ /* 0x080fe20000010077 */
[----:B-1----:R-:W-:Y:S01]  /*32f0*/  FADD.FTZ R81, R14, -R77 ;  /* 0x8000004d0e517221 */ /* 0x002fe20000010000 */
[----:B------:R-:W-:Y:S01]  /*3300*/  FFMA.FTZ R106, R96, R106, R119 ;  /* 0x0000006a606a7223 */ /* 0x000fe20000010077 */
[-C--:B------:R-:W-:Y:S01]  /*3310*/  FMUL.FTZ R76, R74, R98.reuse ;  /* 0x000000624a4c7220 */ /* 0x080fe20000410000 */
[----:B------:R-:W-:Y:S01]  /*3320*/  FMUL.FTZ R77, R75, R98 ;  /* 0x000000624b4d7220 */ /* 0x000fe20000410000 */
[----:B------:R-:W-:Y:S01]  /*3330*/  FADD.FTZ R72, R7, -R72 ;  /* 0x8000004807487221 */ /* 0x000fe20000010000 */
[----:B------:R-:W-:Y:S01]  /*3340*/  FADD.FTZ R83, R94, -R79 ;  /* 0x8000004f5e537221 */ /* 0x000fe20000010000 */
[----:B------:R-:W-:Y:S01]  /*3350*/  FADD.FTZ R82, R15, -R78 ;  /* 0x8000004e0f527221 */ /* 0x000fe20000010000 */
[----:B------:R-:W-:Y:S01]  /*3360*/  FADD.FTZ R79, R6, -R73 ;  /* 0x80000049064f7221 */ /* 0x000fe20000010000 */
[----:B------:R-:W-:Y:S01]  /*3370*/  FADD.FTZ R106, R95, -R106 ;  /* 0x8000006a5f6a7221 */ /* 0x000fe20000010000 */
[----:B------:R-:W-:Y:S01]  /*3380*/  FMUL.FTZ R78, R76, UR14 ;  /* 0x0000000e4c4e7c20 */ /* 0x000fe20008410000 */
[----:B------:R-:W-:Y:S01]  /*3390*/  FMUL.FTZ R80, R77, UR14 ;  /* 0x0000000e4d507c20 */ /* 0x000fe20008410000 */
[C---:B------:R-:W-:Y:S01]  /*33a0*/  LOP3.LUT P1, RZ, R110.reuse, 0xff0000, RZ, 0xc0, !PT ;  /* 0x00ff00006eff7812 */ /* 0x040fe2000782c0ff */
[C---:B------:R-:W-:Y:S01]  /*33b0*/  FFMA.FTZ R73, R109.reuse, R72, R21 ;  /* 0x000000486d497223 */ /* 0x040fe20000010015 */
[----:B------:R-:W-:Y:S01]  /*33c0*/  LOP3.LUT P2, RZ, R110, 0xff000000, RZ, 0xc0, !PT ;  /* 0xff0000006eff7812 */ /* 0x000fe2000784c0ff */
[C---:B------:R-:W-:Y:S01]  /*33d0*/  FFMA.FTZ R72, R109.reuse, R79, R20 ;  /* 0x0000004f6d487223 */ /* 0x040fe20000010014 */
[C---:B------:R-:W-:Y:S01]  /*33e0*/  FFMA.FTZ R76, R109.reuse, R81, R16 ;  /* 0x000000516d4c7223 */ /* 0x040fe20000010010 */
[C---:B------:R-:W-:Y:S01]  /*33f0*/  FFMA.FTZ R79, R109.reuse, R106, R19 ;  /* 0x0000006a6d4f7223 */ /* 0x040fe20000010013 */
[----:B------:R-:W-:Y:S01]  /*3400*/  FSEL R81, R78, RZ, P1 ;  /* 0x000000ff4e517208 */ /* 0x000fe20000800000 */
[----:B------:R-:W-:Y:S01]  /*3410*/  FFMA.FTZ R77, R109, R82, R17 ;  /* 0x000000526d4d7223 */ /* 0x000fe20000010011 */
[----:B------:R-:W-:Y:S01]  /*3420*/  FSEL R80, R80, RZ, P2 ;  /* 0x000000ff50507208 */ /* 0x000fe20001000000 */
[-C--:B0-----:R-:W-:Y:S01]  /*3430*/  FMUL.FTZ R108, R79, R98.reuse ;  /* 0x000000624f6c7220 */ /* 0x081fe20000410000 */
[----:B------:R-:W-:Y:S01]  /*3440*/  FFMA.FTZ R78, R109, R83, R18 ;  /* 0x000000536d4e7223 */ /* 0x000fe20000010012 */
[-C--:B------:R-:W-:Y:S01]  /*3450*/  FMUL.FTZ R82, R77, R98.reuse ;  /* 0x000000624d527220 */ /* 0x080fe20000410000 */
[----:B------:R-:W-:Y:S01]  /*3460*/  F2FP.BF16.F32.PACK_AB R81, R80, R81 ;  /* 0x000000515051723e */ /* 0x000fe200000010ff */
[-C--:B------:R-:W-:Y:S01]  /*3470*/  FMUL.FTZ R80, R76, R98.reuse ;  /* 0x000000624c507220 */ /* 0x080fe20000410000 */
[----:B------:R-:W0:Y:S01]  /*3480*/  LDC.64 R114, c[0x0][0x478] ;  /* 0x00011e00ff727b82 */ /* 0x000e220000000a00 */
[----:B------:R-:W-:Y:S01]  /*3490*/  FMUL.FTZ R116, R108, UR14 ;  /* 0x0000000e6c747c20 */ /* 0x000fe20008410000 */
[----:B------:R-:W-:Y:S01]  /*34a0*/  FMUL.FTZ R83, R78, R98 ;  /* 0x000000624e537220 */ /* 0x000fe20000410000 */
[----:B------:R-:W-:Y:S01]  /*34b0*/  FMUL.FTZ R80, R80, UR14 ;  /* 0x0000000e50507c20 */ /* 0x000fe20008410000 */
[----:B------:R-:W-:Y:S01]  /*34c0*/  FMUL.FTZ R82, R82, UR14 ;  /* 0x0000000e52527c20 */ /* 0x000fe20008410000 */
[----:B------:R-:W-:Y:S01]  /*34d0*/  LOP3.LUT P2, RZ, R111, 0xff, RZ, 0xc0, !PT ;  /* 0x000000ff6fff7812 */ /* 0x000fe2000784c0ff */
[----:B------:R-:W-:Y:S01]  /*34e0*/  FMUL.FTZ R106, R83, UR14 ;  /* 0x0000000e536a7c20 */ /* 0x000fe20008410000 */
[----:B------:R-:W-:Y:S01]  /*34f0*/  LOP3.LUT P3, RZ, R111, 0xff00, RZ, 0xc0, !PT ;  /* 0x0000ff006fff7812 */ /* 0x000fe2000786c0ff */
[----:B------:R-:W1:Y:S01]  /*3500*/  LDC.64 R108, c[0x0][0x468] ;  /* 0x00011a00ff6c7b82 */ /* 0x000e620000000a00 */
[----:B------:R-:W-:-:S02]  /*3510*/  FSEL R80, R80, RZ, P2 ;  /* 0x000000ff50507208 */ /* 0x000fc40001000000 */
[----:B------:R-:W-:Y:S02]  /*3520*/  FSEL R83, R82, RZ, P3 ;  /* 0x000000ff52537208 */ /* 0x000fe40001800000 */
[----:B------:R-:W-:Y:S02]  /*3530*/  ISETP.GE.U32.AND P1, PT, R110, RZ, PT ;  /* 0x000000ff6e00720c */ /* 0x000fe40003f26070 */
[----:B------:R-:W-:Y:S01]  /*3540*/  F2FP.BF16.F32.PACK_AB R82, R83, R80 ;  /* 0x000000505352723e */ /* 0x000fe200000010ff */
[-C--:B------:R-:W-:Y:S01]  /*3550*/  FMUL.FTZ R80, R72, R98.reuse ;  /* 0x0000006248507220 */ /* 0x080fe20000410000 */
[----:B------:R-:W-:Y:S01]  /*3560*/  LOP3.LUT P4, RZ, R111, 0xff0000, RZ, 0xc0, !PT ;  /* 0x00ff00006fff7812 */ /* 0x000fe2000788c0ff */
[----:B------:R-:W-:Y:S01]  /*3570*/  FMUL.FTZ R98, R73, R98 ;  /* 0x0000006249627220 */ /* 0x000fe20000410000 */
[----:B------:R-:W-:Y:S01]  /*3580*/  ISETP.GE.U32.AND.EX P1, PT, R111, 0x1000000, PT, P1 ;  /* 0x010000006f00780c */ /* 0x000fe20003f26110 */
[----:B------:R-:W-:Y:S01]  /*3590*/  FMUL.FTZ R80, R80, UR14 ;  /* 0x0000000e50507c20 */ /* 0x000fe20008410000 */
[----:B------:R-:W-:Y:S01]  /*35a0*/  FSEL R106, R106, RZ, P4 ;  /* 0x000000ff6a6a7208 */ /* 0x000fe20002000000 */
[----:B------:R-:W-:Y:S01]  /*35b0*/  FMUL.FTZ R98, R98, UR14 ;  /* 0x0000000e62627c20 */ /* 0x000fe20008410000 */
[----:B------:R-:W-:Y:S01]  /*35c0*/  FSEL R117, R116, RZ, P1 ;  /* 0x000000ff74757208 */ /* 0x000fe20000800000 */
[----:B0-----:R-:W-:Y:S01]  /*35d0*/  IMAD.WIDE.U32 R114, R97, 0x20, R114 ;  /* 0x0000002061727825 */ /* 0x001fe200078e0072 */
[----:B------:R-:W-:-:S02]  /*35e0*/  LOP3.LUT P1, RZ, R110, 0xff, RZ, 0xc0, !PT ;  /* 0x000000ff6eff7812 */ /* 0x000fc4000782c0ff */
[----:B------:R-:W-:Y:S02]  /*35f0*/  LOP3.LUT P2, RZ, R110, 0xff00, RZ, 0xc0, !PT ;  /* 0x0000ff006eff7812 */ /* 0x000fe4000784c0ff */
[----:B------:R-:W-:Y:S01]  /*3600*/  F2FP.BF16.F32.PACK_AB R83, R117, R106 ;  /* 0x0000006a7553723e */ /* 0x000fe200000010ff */
[----:B------:R0:W-:Y:S01]  /*3610*/  STG.E.128 desc[UR6][R114.64], R72 ;  /* 0x0000004872007986 */ /* 0x0001e2000c101d06 */
[----:B------:R-:W-:Y:S01]  /*3620*/  FSEL R80, R80, RZ, P1 ;  /* 0x000000ff50507208 */ /* 0x000fe20000800000 */
[----:B-1----:R-:W-:Y:S01]  /*3630*/  IMAD.WIDE.U32 R108, R97, 0x10, R108 ;  /* 0x00000010616c7825 */ /* 0x002fe200078e006c */
[----:B------:R-:W-:Y:S01]  /*3640*/  FSEL R117, R98, RZ, P2 ;  /* 0x000000ff62757208 */ /* 0x000fe20001000000 */
[----:B------:R0:W-:Y:S03]  /*3650*/  STG.E.128 desc[UR6][R114.64+0x10], R76 ;  /* 0x0000104c72007986 */ /* 0x0001e6000c101d06 */
[----:B------:R-:W-:-:S05]  /*3660*/  F2FP.BF16.F32.PACK_AB R80, R117, R80 ;  /* 0x000000507550723e */ /* 0x000fca00000010ff */
[----:B------:R0:W-:Y:S02]  /*3670*/  STG.E.128 desc[UR6][R108.64], R80 ;  /* 0x000000506c007986 */ /* 0x0001e4000c101d06 */
.L_x_3271:
[----:B------:R-:W-:Y:S05]  /*3680*/  BSYNC.RECONVERGENT B1 ;  /* 0x0000000000017941 */ /* 0x000fea0003800200 */
.L_x_3265:
[----:B01234-:R-:W0:Y:S02]  /*3690*/  LDC.64 R80, c[0x0][0x380] ;  /* 0x0000e000ff507b82 */ /* 0x01fe240000000a00 */
[----:B0-----:R-:W-:-:S04]  /*36a0*/  LEA R0, R80, R0, 0x2 ;  /* 0x0000000050007211 */ /* 0x001fc800078e10ff */
[----:B------:R-:W-:-:S13]  /*36b0*/  ISETP.GE.AND P1, PT, R0, R81, PT ;  /* 0x000000510000720c */ /* 0x000fda0003f26270 */
[----:B------:R-:W-:Y:S05]  /*36c0*/  @!P1 BRA `(.L_x_3279) ;  /* 0xffffffcc005c9947 */ /* 0x000fea000383ffff */
.L_x_3259:
[----:B------:R-:W-:Y:S05]  /*36d0*/  BSYNC B0 ;  /* 0x0000000000007941 */ /* 0x000fea0003800000 */
.L_x_3258:
        /* <DEDUP_REMOVED lines=15> */
[----:B-1----:R-:W-:-:S03]  /*37d0*/  IMAD R29, R3, UR4, RZ ;  /* 0x00000004031d7c24 */ /* 0x002fc6000f8e02ff */
[-C--:B------:R-:W-:Y:S02]  /*37e0*/  IADD3 R0, PT, PT, R0, R7.reuse, RZ ;  /* 0x0000000700007210 */ /* 0x080fe40007ffe0ff */
[----:B------:R-:W-:Y:S02]  /*37f0*/  LEA R7, R4, R7, 0x2 ;  /* 0x0000000704077211 */ /* 0x000fe400078e10ff */
[----:B------:R-:W-:Y:S01]  /*3800*/  IADD3 R4, P3, PT, R29, R4, RZ ;  /* 0x000000041d047210 */ /* 0x000fe20007f7e0ff */
[----:B------:R-:W-:Y:S03]  /*3810*/  STS.128 [R0], R44 ;  /* 0x0000002c00007388 */ /* 0x000fe60000000c00 */
[----:B------:R-:W-:Y:S01]  /*3820*/  SHF.L.U32 R24, R4, 0x2, RZ ;  /* 0x0000000204187819 */ /* 0x000fe200000006ff */
[----:B------:R-:W-:Y:S03]  /*3830*/  STS.128 [R0+0x10], R40 ;  /* 0x0000102800007388 */ /* 0x000fe60000000c00 */
[C---:B--2---:R-:W-:Y:S01]  /*3840*/  IADD3 R26, P4, PT, R24.reuse, UR18, RZ ;  /* 0x00000012181a7c10 */ /* 0x044fe2000ff9e0ff */
[----:B------:R0:W-:Y:S01]  /*3850*/  STS.128 [R0+0x400], R36 ;  /* 0x0004002400007388 */ /* 0x0001e20000000c00 */
[----:B------:R-:W-:-:S03]  /*3860*/  IADD3 R24, P5, PT, R24, UR16, RZ ;  /* 0x0000001018187c10 */ /* 0x000fc6000ffbe0ff */
[----:B------:R-:W-:Y:S01]  /*3870*/  STS.128 [R0+0x410], R32 ;  /* 0x0004102000007388 */ /* 0x000fe20000000c00 */
[----:B------:R-:W-:Y:S01]  /*3880*/  BAR.SYNC.DEFER_BLOCKING 0x0 ;  /* 0x0000000000007b1d */ /* 0x000fe20000010000 */
[----:B0-----:R-:W-:Y:S02]  /*3890*/  IADD3.X R39, PT, PT, RZ, RZ, RZ, P3, !PT ;  /* 0x000000ffff277210 */ /* 0x001fe40001ffe4ff */
[----:B------:R-:W-:Y:S02]  /*38a0*/  ISETP.GE.U32.AND P3, PT, R18, 0x200, PT ;  /* 0x000002001200780c */ /* 0x000fe40003f66070 */
[----:B------:R-:W-:-:S04]  /*38b0*/  SHF.L.U64.HI R39, R4, 0x2, R39 ;  /* 0x0000000204277819 */ /* 0x000fc80000010227 */
        /* <DEDUP_REMOVED lines=110> */
.L_x_3264:
        /* <DEDUP_REMOVED lines=8> */
.L_x_3281:
[----:B------:R-:W-:Y:S05]  /*4020*/  BSYNC B1 ;  /* 0x0000000000017941 */ /* 0x000fea0003800000 */
.L_x_3280:
        /* <DEDUP_REMOVED lines=8> */
.L_x_3282:
[----:B------:R-:W-:-:S05]  /*40b0*/  FADD.FTZ R80, R80, R115 ;  /* 0x0000007350507221 */ /* 0x000fca0000010000 */
[----:B------:R-:W-:Y:S01]  /*40c0*/  MOV R119, R80 ;  /* 0x0000005000777202 */ /* 0x000fe20000000f00 */
[----:B------:R-:W-:Y:S01]  /*40d0*/  HFMA2 R118, -RZ, RZ, 0, 1.1920928955078125e-07 ;  /* 0x00000002ff767431 */ /* 0x000fe200000001ff */
[----:B------:R-:W-:-:S07]  /*40e0*/  MOV R81, R116 ;  /* 0x0000007400517202 */ /* 0x000fce0000000f00 */
[----:B------:R-:W-:Y:S05]  /*40f0*/  WARPSYNC.COLLECTIVE R114, `(.L_x_3283) ;  /* 0x0000000072087348 */ /* 0x000fea0003c00000 */
[----:B------:R0:W1:Y:S02]  /*4100*/  SHFL.BFLY P2, R116, R119, R118, R121 ;  /* 0x0c00007677747389 */ /* 0x0000640000040079 */
[----:B01----:R-:W-:Y:S05]  /*4110*/  ENDCOLLECTIVE ;  /* 0x000000000000791b */ /* 0x003fea0003800000 */
.L_x_3283:
[----:B------:R-:W-:-:S05]  /*4120*/  FADD.FTZ R81, R81, R108 ;  /* 0x0000006c51517221 */ /* 0x000fca0000010000 */
[----:B------:R-:W-:Y:S02]  /*4130*/  MOV R119, R81 ;  /* 0x0000005100777202 */ /* 0x000fe40000000f00 */
[----:B------:R-:W-:-:S07]  /*4140*/  MOV R83, R116 ;  /* 0x0000007400537202 */ /* 0x000fce0000000f00 */
[----:B------:R-:W-:Y:S05]  /*4150*/  WARPSYNC.COLLECTIVE R114, `(.L_x_3284) ;  /* 0x0000000072087348 */ /* 0x000fea0003c00000 */
[----:B------:R0:W1:Y:S02]  /*4160*/  SHFL.BFLY P2, R116, R119, R118, R121 ;  /* 0x0c00007677747389 */ /* 0x0000640000040079 */
[----:B01----:R-:W-:Y:S05]  /*4170*/  ENDCOLLECTIVE ;  /* 0x000000000000791b */ /* 0x003fea0003800000 */
.L_x_3284:
[----:B------:R-:W-:-:S05]  /*4180*/  FADD.FTZ R83, R80, R83 ;  /* 0x0000005350537221 */ /* 0x000fca0000010000 */
[----:B------:R-:W-:Y:S01]  /*4190*/  MOV R119, R83 ;  /* 0x0000005300777202 */ /* 0x000fe20000000f00 */
[----:B------:R-:W-:Y:S01]  /*41a0*/  HFMA2 R118, -RZ, RZ, 0, 2.384185791015625e-07 ;  /* 0x00000004ff767431 */ /* 0x000fe200000001ff */
[----:B------:R-:W-:-:S07]  /*41b0*/  MOV R82, R116 ;  /* 0x0000007400527202 */ /* 0x000fce0000000f00 */
[----:B------:R-:W-:Y:S05]  /*41c0*/  WARPSYNC.COLLECTIVE R114, `(.L_x_3285) ;  /* 0x0000000072087348 */ /* 0x000fea0003c00000 */
[----:B------:R0:W1:Y:S02]  /*41d0*/  SHFL.BFLY P2, R116, R119, R118, R121 ;  /* 0x0c00007677747389 */ /* 0x0000640000040079 */
[----:B01----:R-:W-:Y:S05]  /*41e0*/  ENDCOLLECTIVE ;  /* 0x000000000000791b */ /* 0x003fea0003800000 */
.L_x_3285:
[----:B------:R-:W-:-:S05]  /*41f0*/  FADD.FTZ R82, R81, R82 ;  /* 0x0000005251527221 */ /* 0x000fca0000010000 */
[----:B------:R-:W-:Y:S02]  /*4200*/  MOV R119, R82 ;  /* 0x0000005200777202 */ /* 0x000fe40000000f00 */
[----:B------:R-:W-:-:S07]  /*4210*/  MOV R106, R116 ;  /* 0x00000074006a7202 */ /* 0x000fce0000000f00 */
[----:B------:R-:W-:Y:S05]  /*4220*/  WARPSYNC.COLLECTIVE R114, `(.L_x_3286) ;  /* 0x0000000072087348 */ /* 0x000fea0003c00000 */
[----:B------:R0:W1:Y:S02]  /*4230*/  SHFL.BFLY P2, R116, R119, R118, R121 ;  /* 0x0c00007677747389 */ /* 0x0000640000040079 */
[----:B01----:R-:W-:Y:S05]  /*4240*/  ENDCOLLECTIVE ;  /* 0x000000000000791b */ /* 0x003fea0003800000 */
.L_x_3286:
[----:B------:R-:W-:-:S05]  /*4250*/  FADD.FTZ R106, R83, R106 ;  /* 0x0000006a536a7221 */ /* 0x000fca0000010000 */
[----:B------:R-:W-:Y:S01]  /*4260*/  MOV R119, R106 ;  /* 0x0000006a00777202 */ /* 0x000fe20000000f00 */
[----:B------:R-:W-:Y:S01]  /*4270*/  HFMA2 R118, -RZ, RZ, 0, 4.76837158203125e-07 ;  /* 0x00000008ff767431 */ /* 0x000fe200000001ff */
[----:B------:R-:W-:-:S07]  /*4280*/  MOV R117, R116 ;  /* 0x0000007400757202 */ /* 0x000fce0000000f00 */
[----:B------:R-:W-:Y:S05]  /*4290*/  WARPSYNC.COLLECTIVE R114, `(.L_x_3287) ;  /* 0x0000000072087348 */ /* 0x000fea0003c00000 */
[----:B------:R0:W1:Y:S02]  /*42a0*/  SHFL.BFLY P2, R116, R119, R118, R121 ;  /* 0x0c00007677747389 */ /* 0x0000640000040079 */
[----:B01----:R-:W-:Y:S05]  /*42b0*/  ENDCOLLECTIVE ;  /* 0x000000000000791b */ /* 0x003fea0003800000 */
.L_x_3287:
[----:B------:R-:W-:-:S05]  /*42c0*/  FADD.FTZ R117, R82, R117 ;  /* 0x0000007552757221 */ /* 0x000fca0000010000 */
[----:B------:R-:W-:Y:S02]  /*42d0*/  MOV R119, R117 ;  /* 0x0000007500777202 */ /* 0x000fe40000000f00 */
[----:B------:R-:W-:-:S07]  /*42e0*/  MOV R115, R116 ;  /* 0x0000007400737202 */ /* 0x000fce0000000f00 */
[----:B------:R-:W-:Y:S05]  /*42f0*/  WARPSYNC.COLLECTIVE R114, `(.L_x_3288) ;  /* 0x0000000072087348 */ /* 0x000fea0003c00000 */
[----:B------:R0:W1:Y:S02]  /*4300*/  SHFL.BFLY P2, R116, R119, R118, R121 ;  /* 0x0c00007677747389 */ /* 0x0000640000040079 */
[----:B01----:R-:W-:Y:S05]  /*4310*/  ENDCOLLECTIVE ;  /* 0x000000000000791b */ /* 0x003fea0003800000 */
.L_x_3288:
[----:B------:R-:W-:-:S05]  /*4320*/  FADD.FTZ R115, R106, R115 ;  /* 0x000000736a737221 */ /* 0x000fca0000010000 */
[----:B------:R-:W-:Y:S01]  /*4330*/  MOV R119, R115 ;  /* 0x0000007300777202 */ /* 0x000fe20000000f00 */
[----:B------:R-:W-:Y:S01]  /*4340*/  HFMA2 R118, -RZ, RZ, 0, 9.5367431640625e-07 ;  /* 0x00000010ff767431 */ /* 0x000fe200000001ff */
[----:B------:R-:W-:-:S07]  /*4350*/  MOV R108, R116 ;  /* 0x00000074006c7202 */ /* 0x000fce0000000f00 */
[----:B------:R-:W-:Y:S05]  /*4360*/  WARPSYNC.COLLECTIVE R114, `(.L_x_3289) ;  /* 0x0000000072087348 */ /* 0x000fea0003c00000 */
[----:B------:R0:W1:Y:S02]  /*4370*/  SHFL.BFLY P2, R116, R119, R118, R121 ;  /* 0x0c00007677747389 */ /* 0x0000640000040079 */
[----:B01----:R-:W-:Y:S05]  /*4380*/  ENDCOLLECTIVE ;  /* 0x000000000000791b */ /* 0x003fea0003800000 */
.L_x_3289:
[----:B------:R-:W-:-:S05]  /*4390*/  FADD.FTZ R108, R117, R108 ;  /* 0x0000006c756c7221 */ /* 0x000fca0000010000 */
[----:B------:R-:W-:Y:S02]  /*43a0*/  MOV R119, R108 ;  /* 0x0000006c00777202 */ /* 0x000fe40000000f00 */
[----:B------:R-:W-:-:S07]  /*43b0*/  MOV R80, R116 ;  /* 0x0000007400507202 */ /* 0x000fce0000000f00 */
[----:B------:R-:W-:Y:S05]  /*43c0*/  WARPSYNC.COLLECTIVE R114, `(.L_x_3290) ;  /* 0x0000000072087348 */ /* 0x000fea0003c00000 */
[----:B------:R0:W1:Y:S02]  /*43d0*/  SHFL.BFLY P2, R116, R119, R118, R121 ;  /* 0x0c00007677747389 */ /* 0x0000640000040079 */
[----:B01----:R-:W-:Y:S05]  /*43e0*/  ENDCOLLECTIVE ;  /* 0x000000000000791b */ /* 0x003fea0003800000 */
.L_x_3290:
[----:B------:R-:W-:Y:S01]  /*43f0*/  MOV R81, R116 ;  /* 0x0000007400517202 */ /* 0x000fe20000000f00 */
[----:B------:R-:W-:Y:S06]  /*4400*/  BRA `(.L_x_3291) ;  /* 0xffffffcc00e47947 */ /* 0x000fec000383ffff */
.L_x_3292:
        /* <DEDUP_REMOVED lines=15> */
.L_x_11216:


//--------------------- .text._ZN10layer_norm13ln_bwd_kernelINS_13Kernel_traitsI13__nv_bfloat16S2_fS2_fjLj512ELj1ELj4ELj1ELj16ENS_18Kernel_traits_baseILj512ES2_S2_fS2_fjLj128EEEEELb1ELb0ELb0ELb1EEEvNS_9BwdParamsE --------------------------
	.section	.text._ZN10layer_norm13ln_bwd_kernelINS_13Kernel_traitsI13__nv_bfloat16S2_fS2_fjLj512ELj1ELj4ELj1ELj16ENS_18Kernel_traits_baseILj512ES2_S2_fS2_fjLj128EEEEELb1ELb0ELb0ELb1EEEvNS_9BwdParamsE,"ax",@progbits
	.align	128
        .global         _ZN10layer_norm13ln_bwd_kernelINS_13Kernel_traitsI13__nv_bfloat16S2_fS2_fjLj512ELj1ELj4ELj1ELj16ENS_18Kernel_traits_baseILj512ES2_S2_fS2_fjLj128EEEEELb1ELb0ELb0ELb1EEEvNS_9BwdParamsE
        .type           _ZN10layer_norm13ln_bwd_kernelINS_13Kernel_traitsI13__nv_bfloat16S2_fS2_fjLj512ELj1ELj4ELj1ELj16ENS_18Kernel_traits_baseILj512ES2_S2_fS2_fjLj128EEEEELb1ELb0ELb0ELb1EEEvNS_9BwdParamsE,@function
        .size           _ZN10layer_norm13ln_bwd_kernelINS_13Kernel_traitsI13__nv_bfloat16S2_fS2_fjLj512ELj1ELj4ELj1ELj16ENS_18Kernel_traits_baseILj512ES2_S2_fS2_fjLj128EEEEELb1ELb0ELb0ELb1EEEvNS_9BwdParamsE,(.L_x_11217 - _ZN10layer_norm13ln_bwd_kernelINS_13Kernel_traitsI13__nv_bfloat16S2_fS2_fjLj512ELj1ELj4ELj1ELj16ENS_18Kernel_traits_baseILj512ES2_S2_fS2_fjLj128EEEEELb1ELb0ELb0ELb1EEEvNS_9BwdParamsE)
        .other          _ZN10layer_norm13ln_bwd_kernelINS_13Kernel_traitsI13__nv_bfloat16S2_fS2_fjLj512ELj1ELj4ELj1ELj16ENS_18Kernel_traits_baseILj512ES2_S2_fS2_fjLj128EEEEELb1ELb0ELb0ELb1EEEvNS_9BwdParamsE,@"STO_CUDA_ENTRY STV_DEFAULT"
_ZN10layer_norm13ln_bwd_kernelINS_13Kernel_traitsI13__nv_bfloat16S2_fS2_fjLj512ELj1ELj4ELj1ELj16ENS_18Kernel_traits_baseILj512ES2_S2_fS2_fjLj128EEEEELb1ELb0ELb0ELb1EEEvNS_9BwdParamsE:
.text._ZN10layer_norm13ln_bwd_kernelINS_13Kernel_traitsI13__nv_bfloat16S2_fS2_fjLj512ELj1ELj4ELj1ELj16ENS_18Kernel_traits_baseILj512ES2_S2_fS2_fjLj128EEEEELb1ELb0ELb0ELb1EEEvNS_9BwdParamsE:
        /* <DEDUP_REMOVED lines=38> */
[----:B------:R0:W3:Y:S01]  /*0260*/  LDG.E.128 R4, desc[UR6][R2.64+0x200] ;  /* 0x0002000602047981 */ /* 0x0000e2000c1e1d00 */
        /* <DEDUP_REMOVED lines=15> */
[----:B--2---:R-:W-:Y:S02]  /*0360*/  PRMT R96, R8, 0x7632, R96 ;  /* 0x0000763208607816 */ /* 0x004fe40000000060 */
[----:B------:R-:W-:-:S02]  /*0370*/  PRMT R94, R9, 0x7632, R94 ;  /* 0x00007632095e7816 */ /* 0x000fc4000000005e */
[----:B------:R-:W-:Y:S02]  /*0380*/  PRMT R88, R10, 0x7632, R88 ;  /* 0x000076320a587816 */ /* 0x000fe40000000058 */
[----:B------:R-:W-:Y:S02]  /*0390*/  PRMT R89, R11, 0x7632, R89 ;  /* 0x000076320b597816 */ /* 0x000fe40000000059 */
[----:B---3--:R-:W-:Y:S02]  /*03a0*/  PRMT R90, R4, 0x7632, R90 ;  /* 0x00007632045a7816 */ /* 0x008fe4000000005a */
[----:B------:R-:W-:Y:S02]  /*03b0*/  PRMT R91, R5, 0x7632, R91 ;  /* 0x00007632055b7816 */ /* 0x000fe4000000005b */
[----:B------:R-:W-:Y:S02]  /*03c0*/  PRMT R92, R6, 0x7632, R92 ;  /* 0x00007632065c7816 */ /* 0x000fe4000000005c */
[----:B------:R-:W-:-:S02]  /*03d0*/  PRMT R93, R7, 0x7632, R93 ;  /* 0x00007632075d7816 */ /* 0x000fc4000000005d */
        /* <DEDUP_REMOVED lines=20> */
.L_x_3304:
[----:B------:R-:W0:Y:S01]  /*0520*/  LDC.64 R60, c[0x0][0x3c0] ;  /* 0x0000f000ff3c7b82 */ /* 0x000e220000000a00 */
[----:B------:R-:W-:-:S05]  /*0530*/  IMAD R44, R98, UR13, RZ ;  /* 0x0000000d622c7c24 */ /* 0x000fca000f8e02ff */
[----:B------:R-:W-:Y:S02]  /*0540*/  SHF.R.S32.HI R45, RZ, 0x1f, R44 ;  /* 0x0000001fff2d7819 */ /* 0x000fe4000001142c */
[----:B------:R-:W1:Y:S02]  /*0550*/  @P0 LDC.64 R108, c[0x0][0x3e0] ;  /* 0x0000f800ff6c0b82 */ /* 0x000e640000000a00 */
[----:B------:R-:W-:Y:S02]  /*0560*/  LEA.HI R45, R45, R44, RZ, 0x3 ;  /* 0x0000002c2d2d7211 */ /* 0x000fe400078f18ff */
[----:B------:R-:W-:-:S04]  /*0570*/  LOP3.LUT R44, R0, 0x1f, RZ, 0xc0, !PT ;  /* 0x0000001f002c7812 */ /* 0x000fc800078ec0ff */
[----:B------:R-:W2:Y:S01]  /*0580*/  LDC.64 R102, c[0x0][0x3a8] ;  /* 0x0000ea00ff667b82 */ /* 0x000ea20000000a00 */
[----:B------:R-:W-:-:S07]  /*0590*/  LEA.HI.SX32 R105, R45, R44, 0x1d ;  /* 0x0000002c2d697211 */ /* 0x000fce00078feaff */
[----:B------:R-:W3:Y:S01]  /*05a0*/  LDC.64 R64, c[0x0][0x428] ;  /* 0x00010a00ff407b82 */ /* 0x000ee20000000a00 */
[----:B0-----:R-:W-:-:S07]  /*05b0*/  IMAD.WIDE R60, R98, 0x4, R60 ;  /* 0x00000004623c7825 */ /* 0x001fce00078e023c */
[----:B------:R-:W0:Y:S01]  /*05c0*/  LDC.64 R100, c[0x0][0x3c8] ;  /* 0x0000f200ff647b82 */ /* 0x000e220000000a00 */
[C---:B------:R-:W-:Y:S01]  /*05d0*/  IADD3 R99, PT, PT, R105.reuse, 0x20, RZ ;  /* 0x0000002069637810 */ /* 0x040fe20007ffe0ff */
[----:B-1----:R-:W-:Y:S01]  /*05e0*/  @P0 IMAD.WIDE R108, R98, 0x2, R108 ;  /* 0x00000002626c0825 */ /* 0x002fe200078e026c */
[----:B------:R-:W4:Y:S03]  /*05f0*/  LDG.E R107, desc[UR6][R60.64] ;  /* 0x000000063c6b7981 */ /* 0x000f26000c1e1900 */
[--C-:B--2---:R-:W-:Y:S02]  /*0600*/  IMAD.WIDE.U32 R116, R105, 0x20, R102.reuse ;  /* 0x0000002069747825 */ /* 0x104fe400078e0066 */
[----:B------:R-:W2:Y:S02]  /*0610*/  @P0 LDG.E.U16 R108, desc[UR6][R108.64] ;  /* 0x000000066c6c0981 */ /* 0x000ea4000c1e1500 */
[----:B------:R-:W-:-:S02]  /*0620*/  IMAD.WIDE.U32 R102, R99, 0x20, R102 ;  /* 0x0000002063667825 */ /* 0x000fc400078e0066 */
[----:B------:R-:W2:Y:S02]  /*0630*/  LDG.E.128 R44, desc[UR6][R116.64] ;  /* 0x00000006742c7981 */ /* 0x000ea4000c1e1d00 */
[--C-:B---3--:R-:W-:Y:S02]  /*0640*/  IMAD.WIDE.U32 R48, R105, 0x10, R64.reuse ;  /* 0x0000001069307825 */ /* 0x108fe400078e0040 */
[----:B------:R-:W3:Y:S02]  /*0650*/  LDG.E.128 R52, desc[UR6][R116.64+0x10] ;  /* 0x0000100674347981 */ /* 0x000ee4000c1e1d00 */
[----:B------:R-:W-:Y:S02]  /*0660*/  IMAD.WIDE.U32 R64, R99, 0x10, R64 ;  /* 0x0000001063407825 */ /* 0x000fe400078e0040 */
[----:B------:R-:W3:Y:S02]  /*0670*/  LDG.E.128 R56, desc[UR6][R102.64] ;  /* 0x0000000666387981 */ /* 0x000ee4000c1e1d00 */
[----:B0-----:R-:W-:-:S02]  /*0680*/  IMAD.WIDE R114, R98, 0x4, R100 ;  /* 0x0000000462727825 */ /* 0x001fc400078e0264 */
[----:B------:R-:W3:Y:S01]  /*0690*/  LDG.E.128 R48, desc[UR6][R48.64] ;  /* 0x0000000630307981 */ /* 0x000ee2000c1e1d00 */
[----:B------:R-:W0:Y:S03]  /*06a0*/  LDC.64 R100, c[0x0][0x3b0] ;  /* 0x0000ec00ff647b82 */ /* 0x000e260000000a00 */
[----:B------:R0:W3:Y:S04]  /*06b0*/  LDG.E.128 R60, desc[UR6][R102.64+0x10] ;  /* 0x00001006663c7981 */ /* 0x0000e8000c1e1d00 */
[----:B------:R-:W3:Y:S04]  /*06c0*/  LDG.E.128 R64, desc[UR6][R64.64] ;  /* 0x0000000640407981 */ /* 0x000ee8000c1e1d00 */
[----:B------:R-:W3:Y:S01]  /*06d0*/  LDG.E R106, desc[UR6][R114.64] ;  /* 0x00000006726a7981 */ /* 0x000ee2000c1e1900 */
[----:B0-----:R-:W-:-:S04]  /*06e0*/  IMAD.WIDE.U32 R102, R105, 0x8, R100 ;  /* 0x0000000869667825 */ /* 0x001fc800078e0064 */
[----:B------:R-:W-:Y:S02]  /*06f0*/  IMAD.WIDE.U32 R100, R99, 0x8, R100 ;  /* 0x0000000863647825 */ /* 0x000fe400078e0064 */
[----:B------:R-:W5:Y:S04]  /*0700*/  LDG.E.64 R102, desc[UR6][R102.64] ;  /* 0x0000000666667981 */ /* 0x000f68000c1e1b00 */
[----:B------:R-:W5:Y:S01]  /*0710*/  LDG.E.64 R100, desc[UR6][R100.64] ;  /* 0x0000000664647981 */ /* 0x000f62000c1e1b00 */
[----:B------:R-:W-:-:S04]  /*0720*/  ISETP.NE.U32.AND P1, PT, RZ, UR14, PT ;  /* 0x0000000eff007c0c */ /* 0x000fc8000bf25070 */
[----:B------:R-:W-:-:S13]  /*0730*/  ISETP.NE.AND.EX P1, PT, RZ, UR15, PT, P1 ;  /* 0x0000000fff007c0c */ /* 0x000fda000bf25310 */
[----:B------:R-:W0:Y:S08]  /*0740*/  @P1 LDC.64 R110, c[0x0][0x438] ;  /* 0x00010e00ff6e1b82 */ /* 0x000e300000000a00 */
[----:B------:R-:W1:Y:S01]  /*0750*/  @P1 LDC.64 R112, c[0x0][0x438] ;  /* 0x00010e00ff701b82 */ /* 0x000e620000000a00 */
[----:B------:R-:W-:Y:S01]  /*0760*/  ISETP.NE.AND P2, PT, RZ, UR12, PT ;  /* 0x0000000cff007c0c */ /* 0x000fe2000bf45270 */
[----:B------:R-:W-:-:S02]  /*0770*/  HFMA2 R104, -RZ, RZ, 1.875, 0 ;  /* 0x3f800000ff687431 */ /* 0x000fc400000001ff */
[----:B0-----:R-:W-:-:S05]  /*0780*/  @P1 IMAD.WIDE.U32 R110, R105, 0x20, R110 ;  /* 0x00000020696e1825 */ /* 0x001fca00078e006e */
[----:B------:R-:W5:Y:S01]  /*0790*/  @P1 LDG.E.128 R20, desc[UR6][R110.64] ;  /* 0x000000066e141981 */ /* 0x000f62000c1e1d00 */
[----:B-1----:R-:W-:-:S03]  /*07a0*/  @P1 IMAD.WIDE.U32 R112, R99, 0x20, R112 ;  /* 0x0000002063701825 */ /* 0x002fc600078e0070 */
[----:B------:R0:W5:Y:S04]  /*07b0*/  @P1 LDG.E.128 R24, desc[UR6][R110.64+0x10] ;  /* 0x000010066e181981 */ /* 0x000168000c1e1d00 */
[----:B------:R-:W5:Y:S04]  /*07c0*/  @P1 LDG.E.128 R28, desc[UR6][R112.64] ;  /* 0x00000006701c1981 */ /* 0x000f68000c1e1d00 */
[----:B------:R3:W5:Y:S01]  /*07d0*/  @P1 LDG.E.128 R32, desc[UR6][R112.64+0x10] ;  /* 0x0000100670201981 */ /* 0x000762000c1e1d00 */
[----:B------:R-:W-:Y:S01]  /*07e0*/  UMOV UR5, 0xffffffff ;  /* 0xffffffff00057882 */ /* 0x000fe20000000000 */
[----:B----4-:R-:W-:-:S02]  /*07f0*/  FSEL R107, R107, RZ, !P2 ;  /* 0x000000ff6b6b7208 */ /* 0x010fc40005000000 */
[----:B--2---:R-:W-:-:S03]  /*0800*/  @P0 SHF.L.U32 R104, R108, 0x10, RZ ;  /* 0x000000106c680819 */ /* 0x004fc600000006ff */
[C---:B0-----:R-:W-:Y:S01]  /*0810*/  FADD.FTZ R111, -R107.reuse, R46 ;  /* 0x0000002e6b6f7221 */ /* 0x041fe20000010100 */
[C---:B------:R-:W-:Y:S01]  /*0820*/  FADD.FTZ R45, -R107.reuse, R45 ;  /* 0x0000002d6b2d7221 */ /* 0x040fe20000010100 */
[C---:B------:R-:W-:Y:S01]  /*0830*/  FADD.FTZ R47, -R107.reuse, R47 ;  /* 0x0000002f6b2f7221 */ /* 0x040fe20000010100 */
[C---:B------:R-:W-:Y:S01]  /*0840*/  FADD.FTZ R109, -R107.reuse, R44 ;  /* 0x0000002c6b6d7221 */ /* 0x040fe20000010100 */
[C---:B---3--:R-:W-:Y:S01]  /*0850*/  FADD.FTZ R113, -R107.reuse, R54 ;  /* 0x000000366b717221 */ /* 0x048fe20000010100 */
[C---:B------:R-:W-:Y:S01]  /*0860*/  FADD.FTZ R53, -R107.reuse, R53 ;  /* 0x000000356b357221 */ /* 0x040fe20000010100 */
[C---:B------:R-:W-:Y:S01]  /*0870*/  FADD.FTZ R55, -R107.reuse, R55 ;  /* 0x000000376b377221 */ /* 0x040fe20000010100 */
[C---:B------:R-:W-:Y:S01]  /*0880*/  FADD.FTZ R115, -R107.reuse, R56 ;  /* 0x000000386b737221 */ /* 0x040fe20000010100 */
[----:B------:R-:W-:Y:S01]  /*0890*/  FADD.FTZ R57, -R107, R57 ;  /* 0x000000396b397221 */ /* 0x000fe20000010100 */
[----:B------:R-:W-:Y:S02]  /*08a0*/  PRMT R46, R48, 0x7632, R46 ;  /* 0x00007632302e7816 */ /* 0x000fe4000000002e */
[----:B------:R-:W-:-:S02]  /*08b0*/  PRMT R108, R49, 0x7632, R108 ;  /* 0x00007632316c7816 */ /* 0x000fc4000000006c */
        /* <DEDUP_REMOVED lines=9> */
[----:B------:R-:W-:Y:S01]  /*0950*/  FADD.FTZ R63, -R107, R63 ;  /* 0x0000003f6b3f7221 */ /* 0x000fe20000010100 */
[----:B------:R-:W-:-:S02]  /*0960*/  PRMT R54, R65, 0x7632, R54 ;  /* 0x0000763241367816 */ /* 0x000fc40000000036 */
[----:B------:R-:W-:Y:S01]  /*0970*/  SHF.L.U32 R56, R65, 0x10, RZ ;  /* 0x0000001041387819 */ /* 0x000fe200000006ff */
[----:B------:R-:W-:Y:S01]  /*0980*/  FMUL.FTZ R116, R106, R45 ;  /* 0x0000002d6a747220 */ /* 0x000fe20000410000 */
[----:B------:R-:W-:Y:S01]  /*0990*/  SHF.L.U32 R65, R46, 0x10, RZ ;  /* 0x000000102e417819 */ /* 0x000fe200000006ff */
[----:B------:R-:W-:Y:S01]  /*09a0*/  FMUL.FTZ R120, R106, R47 ;  /* 0x0000002f6a787220 */ /* 0x000fe20000410000 */
[----:B------:R-:W-:Y:S01]  /*09b0*/  SHF.L.U32 R107, R108, 0x10, RZ ;  /* 0x000000106c6b7819 */ /* 0x000fe200000006ff */
[----:B------:R-:W-:Y:S01]  /*09c0*/  FMUL.FTZ R47, R97, R48 ;  /* 0x00000030612f7220 */ /* 0x000fe20000410000 */
[----:B------:R-:W-:Y:S01]  /*09d0*/  PRMT R52, R64, 0x7632, R52 ;  /* 0x0000763240347816 */ /* 0x000fe20000000034 */
[C---:B------:R-:W-:Y:S01]  /*09e0*/  FMUL.FTZ R44, R106.reuse, R109 ;  /* 0x0000006d6a2c7220 */ /* 0x040fe20000410000 */
[C---:B------:R-:W-:Y:S01]  /*09f0*/  PRMT R60, R67.reuse, 0x7632, R60 ;  /* 0x00007632433c7816 */ /* 0x040fe2000000003c */
[C---:B------:R-:W-:Y:S01]  /*0a00*/  FMUL.FTZ R108, R106.reuse, R113 ;  /* 0x000000716a6c7220 */ /* 0x040fe20000410000 */
[----:B------:R-:W-:Y:S01]  /*0a10*/  SHF.L.U32 R62, R67, 0x10, RZ ;  /* 0x00000010433e7819 */ /* 0x000fe200000006ff */
[----:B------:R-:W-:Y:S01]  /*0a20*/  FMUL.FTZ R67, R106, R55 ;  /* 0x000000376a437220 */ /* 0x000fe20000410000 */
[----:B------:R-:W-:Y:S01]  /*0a30*/  SHF.L.U32 R110, R49, 0x10, RZ ;  /* 0x00000010316e7819 */ /* 0x000fe200000006ff */
[----:B------:R-:W-:Y:S01]  /*0a40*/  FFMA.FTZ R79, R116, R65, R79 ;  /* 0x00000041744f7223 */ /* 0x000fe2000001004f */
[----:B------:R-:W-:Y:S01]  /*0a50*/  FADD.FTZ R78, R65, R78 ;  /* 0x0000004e414e7221 */ /* 0x000fe20000010000 */
[-C--:B------:R-:W-:Y:S01]  /*0a60*/  FFMA.FTZ R75, R120, R107.reuse, R75 ;  /* 0x0000006b784b7223 */ /* 0x080fe2000001004b */
[----:B------:R-:W-:Y:S01]  /*0a70*/  FADD.FTZ R74, R107, R74 ;  /* 0x0000004a6b4a7221 */ /* 0x000fe20000010000 */
[----:B------:R-:W-:Y:S01]  /*0a80*/  FMUL.FTZ R55, R94, R107 ;  /* 0x0000006b5e377220 */ /* 0x000fe20000410000 */
[----:B------:R-:W-:Y:S01]  /*0a90*/  SHF.L.U32 R113, R52, 0x10, RZ ;  /* 0x0000001034717819 */ /* 0x000fe200000006ff */
[----:B------:R-:W-:Y:S01]  /*0aa0*/  FMUL.FTZ R65, R96, R65 ;  /* 0x0000004160417220 */ /* 0x000fe20000410000 */
[----:B------:R-:W-:Y:S01]  /*0ab0*/  FMUL.FTZ R107, R106, R61 ;  /* 0x0000003d6a6b7220 */ /* 0x000fe20000410000 */
[----:B------:R-:W-:Y:S01]  /*0ac0*/  FADD.FTZ R52, RZ, R47 ;  /* 0x0000002fff347221 */ /* 0x000fe20000010000 */
[----:B------:R-:W-:Y:S01]  /*0ad0*/  FFMA.FTZ R61, R44, R47, RZ ;  /* 0x0000002f2c3d7223 */ /* 0x000fe200000100ff */
[C---:B------:R-:W-:Y:S01]  /*0ae0*/  FMUL.FTZ R118, R106.reuse, R111 ;  /* 0x0000006f6a767220 */ /* 0x040fe20000410000 */
        /* <DEDUP_REMOVED lines=31> */
[-C--:B------:R-:W-:Y:S01]  /*0ce0*/  FFMA.FTZ R70, R67, R112.reuse, R70 ;  /* 0x0000007043467223 */ /* 0x080fe20000010046 */
[----:B------:R-:W-:Y:S01]  /*0cf0*/  FMUL.FTZ R48, R89, R112 ;  /* 0x0000007059307220 */ /* 0x000fe20000410000 */
[----:B------:R-:W-:Y:S01]  /*0d00*/  PRMT R58, R66, 0x7632, R58 ;  /* 0x00007632423a7816 */ /* 0x000fe2000000003a */
        /* <DEDUP_REMOVED lines=15> */
[----:B------:R-:W-:Y:S01]  /*0e00*/  SHF.L.U32 R52, R60, 0x10, RZ ;  /* 0x000000103c347819 */ /* 0x000fe200000006ff */
[-C--:B------:R-:W-:Y:S01]  /*0e10*/  FFMA.FTZ R68, R57, R113.reuse, R68 ;  /* 0x0000007139447223 */ /* 0x080fe20000010044 */
        /* <DEDUP_REMOVED lines=16> */
[----:B------:R-:W-:-:S02]  /*0f20*/  FMUL.FTZ R63, R83, R66 ;  /* 0x00000042533f7220 */ /* 0x000fc40000410000 */
[----:B------:R-:W-:Y:S01]  /*0f30*/  FADD.FTZ R64, R117, R58 ;  /* 0x0000003a75407221 */ /* 0x000fe20000010000 */
[----:B------:R-:W-:Y:S01]  /*0f40*/  FFMA.FTZ R113, R59, R58, R54 ;  /* 0x0000003a3b717223 */ /* 0x000fe20000010036 */
[-C--:B------:R-:W-:Y:S01]  /*0f50*/  FFMA.FTZ R16, R107, R115.reuse, R16 ;  /* 0x000000736b107223 */ /* 0x080fe20000010010 */
[----:B------:R-:W-:Y:S01]  /*0f60*/  FADD.FTZ R4, R115, R4 ;  /* 0x0000000473047221 */ /* 0x000fe20000010000 */
        /* <DEDUP_REMOVED lines=9> */
[-C--:B------:R-:W-:Y:S01]  /*1000*/  FFMA.FTZ R14, R111, R52.reuse, R14 ;  /* 0x000000346f0e7223 */ /* 0x080fe2000001000e */
[----:B------:R-:W-:Y:S01]  /*1010*/  FADD.FTZ R2, R52, R2 ;  /* 0x0000000234027221 */ /* 0x000fe20000010000 */
[----:B------:R-:W-:Y:S01]  /*1020*/  FMUL.FTZ R62, R93, R52 ;  /* 0x000000345d3e7220 */ /* 0x000fe20000410000 */
[----:B------:R-:W-:Y:S01]  /*1030*/  FADD.FTZ R117, R64, R113 ;  /* 0x0000007140757221 */ /* 0x000fe20000010000 */
[----:B------:R-:W-:Y:S01]  /*1040*/  FFMA.FTZ R52, R122, R113, R115 ;  /* 0x000000717a347223 */ /* 0x000fe20000010073 */
[----:B------:R-:W-:Y:S01]  /*1050*/  FADD.FTZ R5, R66, R5 ;  /* 0x0000000542057221 */ /* 0x000fe20000010000 */
[----:B------:R-:W-:Y:S01]  /*1060*/  FFMA.FTZ R17, R112, R66, R17 ;  /* 0x0000004270117223 */ /* 0x000fe20000010011 */
        /* <DEDUP_REMOVED lines=21> */
.L_x_3316:
        /* <DEDUP_REMOVED lines=27> */
[----:B-----5:R-:W-:Y:S01]  /*1370*/  FFMA.FTZ R45, R106, R116, R21 ;  /* 0x000000746a2d7223 */ /* 0x020fe20000010015 */
[----:B------:R-:W-:Y:S01]  /*1380*/  FADD.FTZ R47, R47, -R64 ;  /* 0x800000402f2f7221 */ /* 0x000fe20000010000 */
[----:B------:R-:W-:Y:S01]  /*1390*/  LOP3.LUT P5, RZ, R102, 0xff00, RZ, 0xc0, !PT ;  /* 0x0000ff0066ff7812 */ /* 0x000fe200078ac0ff */
[----:B------:R-:W-:Y:S01]  /*13a0*/  FADD.FTZ R120, R55, -R120 ;  /* 0x8000007837787221 */ /* 0x000fe20000010000 */
[-C--:B------:R-:W-:Y:S01]  /*13b0*/  FMUL.FTZ R45, R45, R104.reuse ;  /* 0x000000682d2d7220 */ /* 0x080fe20000410000 */
[----:B------:R-:W-:Y:S01]  /*13c0*/  FFMA.FTZ R47, R106, R47, R20 ;  /* 0x0000002f6a2f7223 */ /* 0x000fe20000010014 */
[----:B------:R-:W-:Y:S01]  /*13d0*/  FADD.FTZ R49, R49, -R46 ;  /* 0x8000002e31317221 */ /* 0x000fe20000010000 */
[----:B------:R-:W-:Y:S01]  /*13e0*/  LOP3.LUT P3, RZ, R102, 0xff, RZ, 0xc0, !PT ;  /* 0x000000ff66ff7812 */ /* 0x000fe2000786c0ff */
[----:B------:R-:W-:Y:S01]  /*13f0*/  FMUL.FTZ R45, R45, UR4 ;  /* 0x000000042d2d7c20 */ /* 0x000fe20008410000 */
[----:B------:R-:W-:Y:S01]  /*1400*/  FMUL.FTZ R47, R47, R104 ;  /* 0x000000682f2f7220 */ /* 0x000fe20000410000 */
[----:B------:R-:W-:Y:S01]  /*1410*/  FFMA.FTZ R49, R106, R49, R24 ;  /* 0x000000316a317223 */ /* 0x000fe20000010018 */
[----:B------:R-:W-:Y:S01]  /*1420*/  FADD.FTZ R52, R51, -R52 ;  /* 0x8000003433347221 */ /* 0x000fe20000010000 */
[----:B------:R-:W-:Y:S01]  /*1430*/  LOP3.LUT P2, RZ, R102, 0xff000000, RZ, 0xc0, !PT ;  /* 0xff00000066ff7812 */ /* 0x000fe2000784c0ff */
[----:B------:R-:W-:Y:S01]  /*1440*/  FMUL.FTZ R47, R47, UR4 ;  /* 0x000000042f2f7c20 */ /* 0x000fe20008410000 */
[----:B------:R-:W-:Y:S01]  /*1450*/  FSEL R50, R45, RZ, P5 ;  /* 0x000000ff2d327208 */ /* 0x000fe20002800000 */
[----:B------:R-:W-:Y:S01]  /*1460*/  FFMA.FTZ R45, R106, R120, R23 ;  /* 0x000000786a2d7223 */ /* 0x000fe20000010017 */
[-C--:B------:R-:W-:Y:S01]  /*1470*/  FMUL.FTZ R49, R49, R104.reuse ;  /* 0x0000006831317220 */ /* 0x080fe20000410000 */
[----:B------:R-:W-:Y:S01]  /*1480*/  FADD.FTZ R53, R114, -R53 ;  /* 0x8000003572357221 */ /* 0x000fe20000010000 */
[----:B------:R-:W-:Y:S01]  /*1490*/  FSEL R65, R47, RZ, P3 ;  /* 0x000000ff2f417208 */ /* 0x000fe20001800000 */
[----:B------:R-:W-:Y:S01]  /*14a0*/  FMUL.FTZ R45, R45, R104 ;  /* 0x000000682d2d7220 */ /* 0x000fe20000410000 */
[----:B------:R-:W-:Y:S01]  /*14b0*/  FFMA.FTZ R47, R106, R52, R25 ;  /* 0x000000346a2f7223 */ /* 0x000fe20000010019 */
[----:B------:R-:W-:Y:S01]  /*14c0*/  FMUL.FTZ R46, R49, UR4 ;  /* 0x00000004312e7c20 */ /* 0x000fe20008410000 */
[----:B------:R-:W-:Y:S01]  /*14d0*/  FADD.FTZ R67, R48, -R67 ;  /* 0x8000004330437221 */ /* 0x000fe20000010000 */
[----:B------:R-:W-:Y:S01]  /*14e0*/  FMUL.FTZ R45, R45, UR4 ;  /* 0x000000042d2d7c20 */ /* 0x000fe20008410000 */
[----:B------:R-:W-:Y:S01]  /*14f0*/  FADD.FTZ R61, R61, -R44 ;  /* 0x8000002c3d3d7221 */ /* 0x000fe20000010000 */
[C---:B------:R-:W-:Y:S01]  /*1500*/  FFMA.FTZ R53, R106.reuse, R53, R26 ;  /* 0x000000356a357223 */ /* 0x040fe2000001001a */
[-C--:B------:R-:W-:Y:S01]  /*1510*/  FMUL.FTZ R47, R47, R104.reuse ;  /* 0x000000682f2f7220 */ /* 0x080fe20000410000 */
[C---:B------:R-:W-:Y:S01]  /*1520*/  FFMA.FTZ R115, R106.reuse, R115, R22 ;  /* 0x000000736a737223 */ /* 0x040fe20000010016 */
[----:B------:R-:W-:Y:S01]  /*1530*/  FSEL R49, R45, RZ, P2 ;  /* 0x000000ff2d317208 */ /* 0x000fe20001000000 */
[----:B------:R-:W-:Y:S01]  /*1540*/  FFMA.FTZ R67, R106, R67, R27 ;  /* 0x000000436a437223 */ /* 0x000fe2000001001b */
[----:B------:R-:W0:Y:S01]  /*1550*/  LDC.64 R44, c[0x0][0x468] ;  /* 0x00011a00ff2c7b82 */ /* 0x000e220000000a00 */
[-C--:B------:R-:W-:Y:S01]  /*1560*/  FMUL.FTZ R53, R53, R104.reuse ;  /* 0x0000006835357220 */ /* 0x080fe20000410000 */
[----:B------:R-:W-:Y:S01]  /*1570*/  FADD.FTZ R109, R109, -R110 ;  /* 0x8000006e6d6d7221 */ /* 0x000fe20000010000 */
[----:B------:R-:W-:Y:S01]  /*1580*/  FMUL.FTZ R47, R47, UR4 ;  /* 0x000000042f2f7c20 */ /* 0x000fe20008410000 */
[----:B------:R-:W-:Y:S01]  /*1590*/  LOP3.LUT P3, RZ, R103, 0xff00, RZ, 0xc0, !PT ;  /* 0x0000ff0067ff7812 */ /* 0x000fe2000786c0ff */
[-C--:B------:R-:W-:Y:S01]  /*15a0*/  FMUL.FTZ R115, R115, R104.reuse ;  /* 0x0000006873737220 */ /* 0x080fe20000410000 */
[-C--:B------:R-:W-:Y:S01]  /*15b0*/  FMUL.FTZ R67, R67, R104.reuse ;  /* 0x0000006843437220 */ /* 0x080fe20000410000 */
[----:B------:R-:W-:Y:S01]  /*15c0*/  FMUL.FTZ R53, R53, UR4 ;  /* 0x0000000435357c20 */ /* 0x000fe20008410000 */
[----:B------:R-:W-:Y:S01]  /*15d0*/  ISETP.GE.U32.AND P1, PT, R102, RZ, PT ;  /* 0x000000ff6600720c */ /* 0x000fe20003f26070 */
[C---:B------:R-:W-:Y:S01]  /*15e0*/  FFMA.FTZ R61, R106.reuse, R61, R28 ;  /* 0x0000003d6a3d7223 */ /* 0x040fe2000001001c */
[----:B------:R-:W-:Y:S01]  /*15f0*/  LOP3.LUT P5, RZ, R103, 0xff0000, RZ, 0xc0, !PT ;  /* 0x00ff000067ff7812 */ /* 0x000fe200078ac0ff */
[----:B------:R-:W-:Y:S01]  /*1600*/  FFMA.FTZ R109, R106, R109, R30 ;  /* 0x0000006d6a6d7223 */ /* 0x000fe2000001001e */
[----:B------:R-:W-:Y:S01]  /*1610*/  FADD.FTZ R62, R62, -R111 ;  /* 0x8000006f3e3e7221 */ /* 0x000fe20000010000 */
[----:B------:R-:W-:Y:S01]  /*1620*/  FADD.FTZ R57, R60, -R57 ;  /* 0x800000393c397221 */ /* 0x000fe20000010000 */
[----:B------:R-:W-:Y:S01]  /*1630*/  FADD.FTZ R58, R58, -R59 ;  /* 0x8000003b3a3a7221 */ /* 0x000fe20000010000 */
[----:B------:R-:W-:Y:S01]  /*1640*/  FADD.FTZ R63, R63, -R112 ;  /* 0x800000703f3f7221 */ /* 0x000fe20000010000 */
[----:B------:R-:W-:Y:S01]  /*1650*/  FADD.FTZ R56, R56, -R107 ;  /* 0x8000006b38387221 */ /* 0x000fe20000010000 */
[----:B------:R-:W-:Y:S01]  /*1660*/  FADD.FTZ R113, R113, -R122 ;  /* 0x8000007a71717221 */ /* 0x000fe20000010000 */
[----:B------:R-:W-:Y:S01]  /*1670*/  FMUL.FTZ R48, R115, UR4 ;  /* 0x0000000473307c20 */ /* 0x000fe20008410000 */
[----:B------:R-:W-:Y:S01]  /*1680*/  FSEL R51, R47, RZ, P3 ;  /* 0x000000ff2f337208 */ /* 0x000fe20001800000 */
[----:B------:R-:W-:Y:S01]  /*1690*/  FMUL.FTZ R66, R67, UR4 ;  /* 0x0000000443427c20 */ /* 0x000fe20008410000 */
[----:B------:R-:W-:Y:S01]  /*16a0*/  LOP3.LUT P6, RZ, R102, 0xff0000, RZ, 0xc0, !PT ;  /* 0x00ff000066ff7812 */ /* 0x000fe200078cc0ff */
[-C--:B------:R-:W-:Y:S01]  /*16b0*/  FMUL.FTZ R61, R61, R104.reuse ;  /* 0x000000683d3d7220 */ /* 0x080fe20000410000 */
[----:B------:R-:W-:Y:S01]  /*16c0*/  LOP3.LUT P4, RZ, R103, 0xff, RZ, 0xc0, !PT ;  /* 0x000000ff67ff7812 */ /* 0x000fe2000788c0ff */
[----:B------:R-:W-:Y:S01]  /*16d0*/  FMUL.FTZ R109, R109, R104 ;  /* 0x000000686d6d7220 */ /* 0x000fe20000410000 */
[----:B------:R-:W-:Y:S01]  /*16e0*/  ISETP.GE.U32.AND.EX P1, PT, R103, 0x1000000, PT, P1 ;  /* 0x010000006700780c */ /* 0x000fe20003f26110 */
[C---:B------:R-:W-:Y:S01]  /*16f0*/  FFMA.FTZ R59, R106.reuse, R62, R35 ;  /* 0x0000003e6a3b7223 */ /* 0x040fe20000010023 */
[----:B------:R-:W-:Y:S01]  /*1700*/  FSEL R47, R53, RZ, P5 ;  /* 0x000000ff352f7208 */ /* 0x000fe20002800000 */
[C---:B------:R-:W-:Y:S01]  /*1710*/  FFMA.FTZ R57, R106.reuse, R57, R29 ;  /* 0x000000396a397223 */ /* 0x040fe2000001001d */
[C---:B------:R-:W-:Y:S01]  /*1720*/  FFMA.FTZ R53, R106.reuse, R58, R31 ;  /* 0x0000003a6a357223 */ /* 0x040fe2000001001f */
[C---:B------:R-:W-:Y:S01]  /*1730*/  FFMA.FTZ R63, R106.reuse, R63, R32 ;  /* 0x0000003f6a3f7223 */ /* 0x040fe20000010020 */
[C---:B------:R-:W-:Y:S01]  /*1740*/  FFMA.FTZ R55, R106.reuse, R56, R33 ;  /* 0x000000386a377223 */ /* 0x040fe20000010021 */
[----:B------:R-:W-:Y:S01]  /*1750*/  FFMA.FTZ R113, R106, R113, R34 ;  /* 0x000000716a717223 */ /* 0x000fe20000010022 */
[----:B------:R-:W-:Y:S01]  /*1760*/  FSEL R48, R48, RZ, P6 ;  /* 0x000000ff30307208 */ /* 0x000fe20003000000 */
[----:B------:R-:W-:Y:S01]  /*1770*/  FMUL.FTZ R61, R61, UR4 ;  /* 0x000000043d3d7c20 */ /* 0x000fe20008410000 */
[----:B------:R-:W-:Y:S01]  /*1780*/  FSEL R46, R46, RZ, P4 ;  /* 0x000000ff2e2e7208 */ /* 0x000fe20002000000 */
[----:B------:R-:W-:Y:S01]  /*1790*/  FMUL.FTZ R64, R109, UR4 ;  /* 0x000000046d407c20 */ /* 0x000fe20008410000 */
[----:B------:R-:W-:Y:S01]  /*17a0*/  FSEL R66, R66, RZ, P1 ;  /* 0x000000ff42427208 */ /* 0x000fe20000800000 */
[-C--:B------:R-:W-:Y:S01]  /*17b0*/  FMUL.FTZ R59, R59, R104.reuse ;  /* 0x000000683b3b7220 */ /* 0x080fe20000410000 */
[C---:B------:R-:W-:Y:S01]  /*17c0*/  LOP3.LUT P6, RZ, R100.reuse, 0xff, RZ, 0xc0, !PT ;  /* 0x000000ff64ff7812 */ /* 0x040fe200078cc0ff */
[-C--:B------:R-:W-:Y:S01]  /*17d0*/  FMUL.FTZ R57, R57, R104.reuse ;  /* 0x0000006839397220 */ /* 0x080fe20000410000 */
[C---:B------:R-:W-:Y:S01]  /*17e0*/  LOP3.LUT P4, RZ, R100.reuse, 0xff0000, RZ, 0xc0, !PT ;  /* 0x00ff000064ff7812 */ /* 0x040fe2000788c0ff */
[-C--:B------:R-:W-:Y:S01]  /*17f0*/  FMUL.FTZ R56, R53, R104.reuse ;  /* 0x0000006835387220 */ /* 0x080fe20000410000 */
[----:B------:R-:W-:Y:S01]  /*1800*/  ISETP.GE.U32.AND P1, PT, R100, RZ, PT ;  /* 0x000000ff6400720c */ /* 0x000fe20003f26070 */
[-C--:B------:R-:W-:Y:S01]  /*1810*/  FMUL.FTZ R63, R63, R104.reuse ;  /* 0x000000683f3f7220 */ /* 0x080fe20000410000 */
[-C--:B------:R-:W-:Y:S01]  /*1820*/  FMUL.FTZ R58, R55, R104.reuse ;  /* 0x00000068373a7220 */ /* 0x080fe20000410000 */
[----:B------:R-:W-:Y:S01]  /*1830*/  FMUL.FTZ R113, R113, R104 ;  /* 0x0000006871717220 */ /* 0x000fe20000410000 */
[----:B------:R-:W-:Y:S01]  /*1840*/  FMUL.FTZ R59, R59, UR4 ;  /* 0x000000043b3b7c20 */ /* 0x000fe20008410000 */
[----:B------:R-:W-:Y:S01]  /*1850*/  FSEL R61, R61, RZ, P6 ;  /* 0x000000ff3d3d7208 */ /* 0x000fe20003000000 */
[----:B------:R-:W-:Y:S01]  /*1860*/  FMUL.FTZ R57, R57, UR4 ;  /* 0x0000000439397c20 */ /* 0x000fe20008410000 */
[----:B------:R-:W-:Y:S01]  /*1870*/  FSEL R64, R64, RZ, P4 ;  /* 0x000000ff40407208 */ /* 0x000fe20002000000 */
[----:B------:R-:W-:Y:S01]  /*1880*/  FMUL.FTZ R63, R63, UR4 ;  /* 0x000000043f3f7c20 */ /* 0x000fe20008410000 */
[----:B------:R-:W-:Y:S01]  /*1890*/  ISETP.GE.U32.AND.EX P1, PT, R101, 0x1000000, PT, P1 ;  /* 0x010000006500780c */ /* 0x000fe20003f26110 */
[----:B------:R-:W-:Y:S01]  /*18a0*/  FMUL.FTZ R113, R113, UR4 ;  /* 0x0000000471717c20 */ /* 0x000fe20008410000 */
[----:B------:R-:W-:Y:S01]  /*18b0*/  FMUL.FTZ R58, R58, UR4 ;  /* 0x000000043a3a7c20 */ /* 0x000fe20008410000 */
[----:B------:R-:W-:Y:S01]  /*18c0*/  FMUL.FTZ R56, R56, UR4 ;  /* 0x0000000438387c20 */ /* 0x000fe20008410000 */
[C---:B------:R-:W-:Y:S01]  /*18d0*/  LOP3.LUT P2, RZ, R100.reuse, 0xff00, RZ, 0xc0, !PT ;  /* 0x0000ff0064ff7812 */ /* 0x040fe2000784c0ff */
[----:B0-----:R-:W-:Y:S01]  /*18e0*/  IMAD.WIDE.U32 R52, R105, 0x10, R44 ;  /* 0x0000001069347825 */ /* 0x001fe200078e002c */
[----:B------:R-:W-:-:S02]  /*18f0*/  LOP3.LUT P3, RZ, R100, 0xff000000, RZ, 0xc0, !PT ;  /* 0xff00000064ff7812 */ /* 0x000fc4000786c0ff */
[----:B------:R-:W-:Y:S01]  /*1900*/  LOP3.LUT P5, RZ, R101, 0xff, RZ, 0xc0, !PT ;  /* 0x000000ff65ff7812 */ /* 0x000fe200078ac0ff */
[----:B------:R-:W-:Y:S01]  /*1910*/  IMAD.WIDE.U32 R54, R99, 0x10, R44 ;  /* 0x0000001063367825 */ /* 0x000fe200078e002c */
[C---:B------:R-:W-:Y:S02]  /*1920*/  LOP3.LUT P6, RZ, R101.reuse, 0xff00, RZ, 0xc0, !PT ;  /* 0x0000ff0065ff7812 */ /* 0x040fe400078cc0ff */
[----:B------:R-:W-:Y:S02]  /*1930*/  LOP3.LUT P4, RZ, R101, 0xff0000, RZ, 0xc0, !PT ;  /* 0x00ff000065ff7812 */ /* 0x000fe4000788c0ff */
[----:B------:R-:W-:Y:S02]  /*1940*/  F2FP.BF16.F32.PACK_AB R46, R51, R46 ;  /* 0x0000002e332e723e */ /* 0x000fe400000010ff */
[----:B------:R-:W-:Y:S02]  /*1950*/  F2FP.BF16.F32.PACK_AB R45, R49, R48 ;  /* 0x00000030312d723e */ /* 0x000fe400000010ff */
[----:B------:R-:W-:-:S02]  /*1960*/  F2FP.BF16.F32.PACK_AB R44, R50, R65 ;  /* 0x00000041322c723e */ /* 0x000fc400000010ff */
[----:B------:R-:W-:Y:S02]  /*1970*/  FSEL R60, R59, RZ, P1 ;  /* 0x000000ff3b3c7208 */ /* 0x000fe40000800000 */
[----:B------:R-:W-:Y:S02]  /*1980*/  FSEL R50, R63, RZ, P5 ;  /* 0x000000ff3f327208 */ /* 0x000fe40002800000 */
[----:B------:R-:W-:Y:S02]  /*1990*/  FSEL R51, R113, RZ, P4 ;  /* 0x000000ff71337208 */ /* 0x000fe40002000000 */
[----:B------:R-:W-:Y:S02]  /*19a0*/  FSEL R59, R58, RZ, P6 ;  /* 0x000000ff3a3b7208 */ /* 0x000fe40003000000 */
[----:B------:R-:W-:Y:S02]  /*19b0*/  FSEL R49, R56, RZ, P3 ;  /* 0x000000ff38317208 */ /* 0x000fe40001800000 */
[----:B------:R-:W-:-:S02]  /*19c0*/  FSEL R48, R57, RZ, P2 ;  /* 0x000000ff39307208 */ /* 0x000fc40001000000 */
        /* <DEDUP_REMOVED lines=8> */
.L_x_3298:
        /* <DEDUP_REMOVED lines=8> */
[C---:B-----5:R-:W-:Y:S01]  /*1ad0*/  FFMA.FTZ R53, R106.reuse, R116, R21 ;  /* 0x000000746a357223 */ /* 0x060fe20000010015 */
[----:B------:R-:W-:Y:S01]  /*1ae0*/  FFMA.FTZ R52, R106, R47, R20 ;  /* 0x0000002f6a347223 */ /* 0x000fe20000010014 */
[-CC-:B------:R-:W-:Y:S01]  /*1af0*/  FFMA.FTZ R46, R46, R115.reuse, R54.reuse ;  /* 0x000000732e2e7223 */ /* 0x180fe20000010036 */
[----:B------:R-:W-:Y:S01]  /*1b00*/  LOP3.LUT P5, RZ, R102, 0xff00, RZ, 0xc0, !PT ;  /* 0x0000ff0066ff7812 */ /* 0x000fe200078ac0ff */
[-C--:B------:R-:W-:Y:S01]  /*1b10*/  FMUL.FTZ R39, R53, R104.reuse ;  /* 0x0000006835277220 */ /* 0x080fe20000410000 */
[-C--:B------:R-:W-:Y:S01]  /*1b20*/  FFMA.FTZ R37, R108, R115.reuse, R54 ;  /* 0x000000736c257223 */ /* 0x080fe20000010036 */
[----:B------:R-:W-:Y:S01]  /*1b30*/  FMUL.FTZ R38, R52, R104 ;  /* 0x0000006834267220 */ /* 0x000fe20000410000 */
[----:B------:R-:W-:Y:S01]  /*1b40*/  FFMA.FTZ R55, R106, R120, R23 ;  /* 0x000000786a377223 */ /* 0x000fe20000010017 */
[----:B------:R-:W-:Y:S01]  /*1b50*/  FMUL.FTZ R39, R39, UR4 ;  /* 0x0000000427277c20 */ /* 0x000fe20008410000 */
[----:B------:R-:W-:Y:S01]  /*1b60*/  FADD.FTZ R45, R45, -R118 ;  /* 0x800000762d2d7221 */ /* 0x000fe20000010000 */
[----:B------:R-:W-:Y:S01]  /*1b70*/  FADD.FTZ R49, R49, -R46 ;  /* 0x8000002e31317221 */ /* 0x000fe20000010000 */
[----:B------:R-:W-:Y:S01]  /*1b80*/  FMUL.FTZ R38, R38, UR4 ;  /* 0x0000000426267c20 */ /* 0x000fe20008410000 */
[-CC-:B------:R-:W-:Y:S01]  /*1b90*/  FFMA.FTZ R67, R67, R115.reuse, R54.reuse ;  /* 0x0000007343437223 */ /* 0x180fe20000010036 */
[----:B------:R-:W-:Y:S01]  /*1ba0*/  FSEL R65, R39, RZ, P5 ;  /* 0x000000ff27417208 */ /* 0x000fe20002800000 */
[----:B------:R-:W-:Y:S01]  /*1bb0*/  FADD.FTZ R39, R114, -R37 ;  /* 0x8000002572277221 */ /* 0x000fe20000010000 */
[-C--:B------:R-:W-:Y:S01]  /*1bc0*/  FMUL.FTZ R37, R55, R104.reuse ;  /* 0x0000006837257220 */ /* 0x080fe20000410000 */
        /* <DEDUP_REMOVED lines=8> */
[----:B------:R-:W-:Y:S01]  /*1c50*/  LOP3.LUT P3, RZ, R102, 0xff, RZ, 0xc0, !PT ;  /* 0x000000ff66ff7812 */ /* 0x000fe2000786c0ff */
[----:B------:R-:W-:Y:S01]  /*1c60*/  FADD.FTZ R51, R51, -R36 ;  /* 0x8000002433337221 */ /* 0x000fe20000010000 */
[C---:B------:R-:W-:Y:S01]  /*1c70*/  FFMA.FTZ R54, R106.reuse, R45, R22 ;  /* 0x0000002d6a367223 */ /* 0x040fe20000010016 */
[----:B------:R-:W-:Y:S01]  /*1c80*/  FFMA.FTZ R44, R106, R49, R24 ;  /* 0x000000316a2c7223 */ /* 0x000fe20000010018 */
[----:B------:R-:W-:Y:S01]  /*1c90*/  FMUL.FTZ R37, R37, UR4 ;  /* 0x0000000425257c20 */ /* 0x000fe20008410000 */
[----:B------:R-:W-:Y:S01]  /*1ca0*/  LOP3.LUT P2, RZ, R102, 0xff000000, RZ, 0xc0, !PT ;  /* 0xff00000066ff7812 */ /* 0x000fe2000784c0ff */
[-C--:B------:R-:W-:Y:S01]  /*1cb0*/  FMUL.FTZ R36, R54, R104.reuse ;  /* 0x0000006836247220 */ /* 0x080fe20000410000 */
[----:B------:R-:W-:Y:S01]  /*1cc0*/  FSEL R64, R38, RZ, P3 ;  /* 0x000000ff26407208 */ /* 0x000fe20001800000 */
[-C--:B------:R-:W-:Y:S01]  /*1cd0*/  FMUL.FTZ R38, R44, R104.reuse ;  /* 0x000000682c267220 */ /* 0x080fe20000410000 */
[----:B------:R-:W-:Y:S01]  /*1ce0*/  FFMA.FTZ R45, R106, R51, R25 ;  /* 0x000000336a2d7223 */ /* 0x000fe20000010019 */
[----:B------:R-:W-:Y:S01]  /*1cf0*/  FADD.FTZ R66, R48, -R67 ;  /* 0x8000004330427221 */ /* 0x000fe20000010000 */
[----:B------:R-:W-:Y:S01]  /*1d00*/  FSEL R48, R37, RZ, P2 ;  /* 0x000000ff25307208 */ /* 0x000fe20001000000 */
[----:B------:R-:W0:Y:S01]  /*1d10*/  LDC.64 R42, c[0x0][0x478] ;  /* 0x00011e00ff2a7b82 */ /* 0x000e220000000a00 */
[----:B------:R-:W-:Y:S01]  /*1d20*/  FMUL.FTZ R36, R36, UR4 ;  /* 0x0000000424247c20 */ /* 0x000fe20008410000 */
[----:B------:R-:W-:Y:S01]  /*1d30*/  FMUL.FTZ R38, R38, UR4 ;  /* 0x0000000426267c20 */ /* 0x000fe20008410000 */
[----:B------:R-:W-:Y:S01]  /*1d40*/  FMUL.FTZ R37, R45, R104 ;  /* 0x000000682d257220 */ /* 0x000fe20000410000 */
[----:B------:R-:W-:Y:S01]  /*1d50*/  LOP3.LUT P6, RZ, R102, 0xff0000, RZ, 0xc0, !PT ;  /* 0x00ff000066ff7812 */ /* 0x000fe200078cc0ff */
[----:B------:R-:W-:Y:S01]  /*1d60*/  FADD.FTZ R61, R61, -R50 ;  /* 0x800000323d3d7221 */ /* 0x000fe20000010000 */
[----:B------:R-:W-:Y:S01]  /*1d70*/  LOP3.LUT P4, RZ, R103, 0xff, RZ, 0xc0, !PT ;  /* 0x000000ff67ff7812 */ /* 0x000fe2000788c0ff */
[----:B------:R-:W-:Y:S01]  /*1d80*/  FADD.FTZ R109, R109, -R110 ;  /* 0x8000006e6d6d7221 */ /* 0x000fe20000010000 */
[----:B------:R-:W1:Y:S01]  /*1d90*/  LDC.64 R40, c[0x0][0x468] ;  /* 0x00011a00ff287b82 */ /* 0x000e620000000a00 */
[----:B------:R-:W-:Y:S01]  /*1da0*/  FFMA.FTZ R47, R106, R66, R27 ;  /* 0x000000426a2f7223 */ /* 0x000fe2000001001b */
[----:B------:R-:W-:Y:S01]  /*1db0*/  ISETP.GE.U32.AND P1, PT, R102, RZ, PT ;  /* 0x000000ff6600720c */ /* 0x000fe20003f26070 */
[----:B------:R-:W-:Y:S01]  /*1dc0*/  FMUL.FTZ R37, R37, UR4 ;  /* 0x0000000425257c20 */ /* 0x000fe20008410000 */
[----:B------:R-:W-:Y:S01]  /*1dd0*/  LOP3.LUT P3, RZ, R103, 0xff00, RZ, 0xc0, !PT ;  /* 0x0000ff0067ff7812 */ /* 0x000fe2000786c0ff */
[----:B------:R-:W-:Y:S01]  /*1de0*/  FFMA.FTZ R46, R106, R39, R26 ;  /* 0x000000276a2e7223 */ /* 0x000fe2000001001a */
[----:B------:R-:W-:Y:S01]  /*1df0*/  FSEL R49, R36, RZ, P6 ;  /* 0x000000ff24317208 */ /* 0x000fe20003000000 */
[----:B------:R-:W-:Y:S01]  /*1e00*/  FFMA.FTZ R36, R106, R61, R28 ;  /* 0x0000003d6a247223 */ /* 0x000fe2000001001c */
[----:B------:R-:W-:Y:S01]  /*1e10*/  FSEL R50, R38, RZ, P4 ;  /* 0x000000ff26327208 */ /* 0x000fe20002000000 */
[----:B------:R-:W-:Y:S01]  /*1e20*/  FFMA.FTZ R38, R106, R109, R30 ;  /* 0x0000006d6a267223 */ /* 0x000fe2000001001e */
[-C--:B------:R-:W-:Y:S01]  /*1e30*/  FMUL.FTZ R51, R47, R104.reuse ;  /* 0x000000682f337220 */ /* 0x080fe20000410000 */
[C---:B------:R-:W-:Y:S01]  /*1e40*/  LOP3.LUT P5, RZ, R103.reuse, 0xff0000, RZ, 0xc0, !PT ;  /* 0x00ff000067ff7812 */ /* 0x040fe200078ac0ff */
[-C--:B------:R-:W-:Y:S01]  /*1e50*/  FMUL.FTZ R39, R46, R104.reuse ;  /* 0x000000682e277220 */ /* 0x080fe20000410000 */
[----:B------:R-:W-:Y:S01]  /*1e60*/  ISETP.GE.U32.AND.EX P1, PT, R103, 0x1000000, PT, P1 ;  /* 0x010000006700780c */ /* 0x000fe20003f26110 */
[-C--:B------:R-:W-:Y:S01]  /*1e70*/  FMUL.FTZ R61, R36, R104.reuse ;  /* 0x00000068243d7220 */ /* 0x080fe20000410000 */
[----:B------:R-:W-:Y:S01]  /*1e80*/  FSEL R103, R37, RZ, P3 ;  /* 0x000000ff25677208 */ /* 0x000fe20001800000 */
[----:B------:R-:W-:Y:S01]  /*1e90*/  FMUL.FTZ R37, R38, R104 ;  /* 0x0000006826257220 */ /* 0x000fe20000410000 */
[----:B------:R-:W-:Y:S01]  /*1ea0*/  FMUL.FTZ R102, R51, UR4 ;  /* 0x0000000433667c20 */ /* 0x000fe20008410000 */
[----:B------:R-:W-:Y:S01]  /*1eb0*/  FMUL.FTZ R39, R39, UR4 ;  /* 0x0000000427277c20 */ /* 0x000fe20008410000 */
[----:B------:R-:W-:Y:S01]  /*1ec0*/  FMUL.FTZ R61, R61, UR4 ;  /* 0x000000043d3d7c20 */ /* 0x000fe20008410000 */
[----:B------:R-:W-:Y:S01]  /*1ed0*/  FMUL.FTZ R37, R37, UR4 ;  /* 0x0000000425257c20 */ /* 0x000fe20008410000 */
[----:B------:R-:W-:Y:S01]  /*1ee0*/  LOP3.LUT P6, RZ, R100, 0xff, RZ, 0xc0, !PT ;  /* 0x000000ff64ff7812 */ /* 0x000fe200078cc0ff */
[----:B------:R-:W-:Y:S01]  /*1ef0*/  FADD.FTZ R108, R56, -R107 ;  /* 0x8000006b386c7221 */ /* 0x000fe20000010000 */
[----:B------:R-:W-:Y:S01]  /*1f00*/  LOP3.LUT P4, RZ, R100, 0xff0000, RZ, 0xc0, !PT ;  /* 0x00ff000064ff7812 */ /* 0x000fe2000788c0ff */
[----:B------:R-:W-:Y:S01]  /*1f10*/  FADD.FTZ R113, R113, -R122 ;  /* 0x8000007a71717221 */ /* 0x000fe20000010000 */
[----:B------:R-:W-:Y:S01]  /*1f20*/  FSEL R102, R102, RZ, P1 ;  /* 0x000000ff66667208 */ /* 0x000fe20000800000 */
[----:B------:R-:W-:Y:S01]  /*1f30*/  FADD.FTZ R110, R62, -R111 ;  /* 0x8000006f3e6e7221 */ /* 0x000fe20000010000 */
[----:B------:R-:W-:-:S02]  /*1f40*/  ISETP.GE.U32.AND P1, PT, R100, RZ, PT ;  /* 0x000000ff6400720c */ /* 0x000fc40003f26070 */
[----:B------:R-:W-:Y:S02]  /*1f50*/  FSEL R51, R39, RZ, P5 ;  /* 0x000000ff27337208 */ /* 0x000fe40002800000 */
[----:B------:R-:W-:Y:S02]  /*1f60*/  FSEL R66, R61, RZ, P6 ;  /* 0x000000ff3d427208 */ /* 0x000fe40003000000 */
[----:B------:R-:W-:Y:S01]  /*1f70*/  FSEL R67, R37, RZ, P4 ;  /* 0x000000ff25437208 */ /* 0x000fe20002000000 */
[----:B------:R-:W-:Y:S01]  /*1f80*/  FADD.FTZ R37, R60, -R57 ;  /* 0x800000393c257221 */ /* 0x000fe20000010000 */
[C---:B------:R-:W-:Y:S01]  /*1f90*/  LOP3.LUT P2, RZ, R100.reuse, 0xff00, RZ, 0xc0, !PT ;  /* 0x0000ff0064ff7812 */ /* 0x040fe2000784c0ff */
[----:B0-----:R-:W-:Y:S01]  /*1fa0*/  IMAD.WIDE.U32 R56, R99, 0x20, R42 ;  /* 0x0000002063387825 */ /* 0x001fe200078e002a */
[----:B------:R-:W-:-:S03]  /*1fb0*/  LOP3.LUT P3, RZ, R100, 0xff000000, RZ, 0xc0, !PT ;  /* 0xff00000064ff7812 */ /* 0x000fc6000786c0ff */
[----:B------:R-:W-:Y:S01]  /*1fc0*/  FADD.FTZ R100, R58, -R59 ;  /* 0x8000003b3a647221 */ /* 0x000fe20000010000 */
[----:B------:R-:W-:Y:S01]  /*1fd0*/  LOP3.LUT P5, RZ, R101, 0xff, RZ, 0xc0, !PT ;  /* 0x000000ff65ff7812 */ /* 0x000fe200078ac0ff */
[----:B------:R-:W-:Y:S01]  /*1fe0*/  IMAD.WIDE.U32 R58, R105, 0x20, R42 ;  /* 0x00000020693a7825 */ /* 0x000fe200078e002a */
[----:B------:R-:W-:-:S03]  /*1ff0*/  LOP3.LUT P6, RZ, R101, 0xff00, RZ, 0xc0, !PT ;  /* 0x0000ff0065ff7812 */ /* 0x000fc600078cc0ff */
[----:B------:R-:W-:Y:S01]  /*2000*/  FFMA.FTZ R37, R106, R37, R29 ;  /* 0x000000256a257223 */ /* 0x000fe2000001001d */
[----:B------:R-:W-:Y:S01]  /*2010*/  LOP3.LUT P4, RZ, R101, 0xff0000, RZ, 0xc0, !PT ;  /* 0x00ff000065ff7812 */ /* 0x000fe2000788c0ff */
[----:B-1----:R-:W-:Y:S01]  /*2020*/  IMAD.WIDE.U32 R60, R105, 0x10, R40 ;  /* 0x00000010693c7825 */ /* 0x002fe200078e0028 */
[----:B------:R-:W-:-:S03]  /*2030*/  ISETP.GE.U32.AND.EX P1, PT, R101, 0x1000000, PT, P1 ;  /* 0x010000006500780c */ /* 0x000fc60003f26110 */
[----:B------:R-:W-:Y:S01]  /*2040*/  FADD.FTZ R101, R63, -R112 ;  /* 0x800000703f657221 */ /* 0x000fe20000010000 */
[----:B------:R-:W-:Y:S01]  /*2050*/  FFMA.FTZ R39, R106, R100, R31 ;  /* 0x000000646a277223 */ /* 0x000fe2000001001f */
[----:B------:R-:W-:-:S04]  /*2060*/  IMAD.WIDE.U32 R62, R99, 0x10, R40 ;  /* 0x00000010633e7825 */ /* 0x000fc800078e0028 */
[C---:B------:R-:W-:Y:S01]  /*2070*/  FFMA.FTZ R41, R106.reuse, R108, R33 ;  /* 0x0000006c6a297223 */ /* 0x040fe20000010021 */
[C---:B------:R-:W-:Y:S01]  /*2080*/  FFMA.FTZ R40, R106.reuse, R101, R32 ;  /* 0x000000656a287223 */ /* 0x040fe20000010020 */
[C---:B------:R-:W-:Y:S01]  /*2090*/  FFMA.FTZ R42, R106.reuse, R113, R34 ;  /* 0x000000716a2a7223 */ /* 0x040fe20000010022 */
[----:B------:R-:W-:Y:S01]  /*20a0*/  FFMA.FTZ R43, R106, R110, R35 ;  /* 0x0000006e6a2b7223 */ /* 0x000fe20000010023 */
[----:B------:R-:W-:Y:S01]  /*20b0*/  F2FP.BF16.F32.PACK_AB R49, R48, R49 ;  /* 0x000000313031723e */ /* 0x000fe200000010ff */
[----:B------:R0:W-:Y:S01]  /*20c0*/  STG.E.128 desc[UR6][R58.64], R52 ;  /* 0x000000343a007986 */ /* 0x0001e2000c101d06 */
[----:B------:R-:W-:Y:S01]  /*20d0*/  F2FP.BF16.F32.PACK_AB R48, R65, R64 ;  /* 0x000000404130723e */ /* 0x000fe200000010ff */
[----:B------:R-:W-:Y:S01]  /*20e0*/  FMUL.FTZ R64, R42, R104 ;  /* 0x000000682a407220 */ /* 0x000fe20000410000 */
[----:B------:R-:W-:Y:S01]  /*20f0*/  F2FP.BF16.F32.PACK_AB R51, R102, R51 ;  /* 0x000000336633723e */ /* 0x000fe200000010ff */
[----:B------:R2:W-:Y:S01]  /*2100*/  STG.E.128 desc[UR6][R58.64+0x10], R44 ;  /* 0x0000102c3a007986 */ /* 0x0005e2000c101d06 */
[----:B------:R-:W-:Y:S01]  /*2110*/  F2FP.BF16.F32.PACK_AB R50, R103, R50 ;  /* 0x000000326732723e */ /* 0x000fe200000010ff */
[----:B------:R-:W-:-:S04]  /*2120*/  FMUL.FTZ R64, R64, UR4 ;  /* 0x0000000440407c20 */ /* 0x000fc80008410000 */
[----:B------:R2:W-:Y:S01]  /*2130*/  STG.E.128 desc[UR6][R60.64], R48 ;  /* 0x000000303c007986 */ /* 0x0005e2000c101d06 */
[----:B------:R-:W-:-:S03]  /*2140*/  FSEL R100, R64, RZ, P4 ;  /* 0x000000ff40647208 */ /* 0x000fc60002000000 */
[----:B------:R2:W-:Y:S01]  /*2150*/  STG.E.128 desc[UR6][R56.64], R36 ;  /* 0x0000002438007986 */ /* 0x0005e2000c101d06 */
[-C--:B0-----:R-:W-:Y:S01]  /*2160*/  FMUL.FTZ R52, R37, R104.reuse ;  /* 0x0000006825347220 */ /* 0x081fe20000410000 */
        /* <DEDUP_REMOVED lines=9> */
[----:B------:R-:W-:Y:S01]  /*2200*/  FSEL R65, R52, RZ, P2 ;  /* 0x000000ff34417208 */ /* 0x000fe20001000000 */
[----:B------:R2:W-:Y:S01]  /*2210*/  STG.E.128 desc[UR6][R56.64+0x10], R40 ;  /* 0x0000102838007986 */ /* 0x0005e2000c101d06 */
        /* <DEDUP_REMOVED lines=10> */
.L_x_3297:
[----:B------:R-:W-:-:S04]  /*22c0*/  ISETP.NE.U32.AND P1, PT, RZ, UR18, PT ;  /* 0x00000012ff007c0c */ /* 0x000fc8000bf25070 */
[----:B------:R-:W-:-:S13]  /*22d0*/  ISETP.NE.AND.EX P1, PT, RZ, UR19, PT, P1 ;  /* 0x00000013ff007c0c */ /* 0x000fda000bf25310 */
[----:B------:R-:W-:Y:S05]  /*22e0*/  @P1 BRA `(.L_x_3300) ;  /* 0x0000000000f81947 */ /* 0x000fea0003800000 */
[-CC-:B------:R-:W-:Y:S01]  /*22f0*/  FFMA.FTZ R116, R116, R115.reuse, R54.reuse ;  /* 0x0000007374747223 */ /* 0x180fe20000010036 */
[-CC-:B------:R-:W-:Y:S01]  /*2300*/  FFMA.FTZ R118, R118, R115.reuse, R54.reuse ;  /* 0x0000007376767223 */ /* 0x180fe20000010036 */
[----:B------:R-:W-:Y:S01]  /*2310*/  FFMA.FTZ R46, R46, R115, R54 ;  /* 0x000000732e2e7223 */ /* 0x000fe20000010036 */
[C---:B-----5:R-:W-:Y:S01]  /*2320*/  LOP3.LUT P2, RZ, R102.reuse, 0xff00, RZ, 0xc0, !PT ;  /* 0x0000ff0066ff7812 */ /* 0x060fe2000784c0ff */
[----:B------:R-:W-:Y:S01]  /*2330*/  FADD.FTZ R65, R65, -R116 ;  /* 0x8000007441417221 */ /* 0x000fe20000010000 */
[----:B------:R-:W-:Y:S01]  /*2340*/  FADD.FTZ R117, R45, -R118 ;  /* 0x800000762d757221 */ /* 0x000fe20000010000 */
[----:B------:R-:W-:Y:S01]  /*2350*/  FADD.FTZ R119, R49, -R46 ;  /* 0x8000002e31777221 */ /* 0x000fe20000010000 */
[----:B------:R-:W-:Y:S01]  /*2360*/  LOP3.LUT P6, RZ, R102, 0xff0000, RZ, 0xc0, !PT ;  /* 0x00ff000066ff7812 */ /* 0x000fe200078cc0ff */
[C---:B------:R-:W-:Y:S01]  /*2370*/  FMUL.FTZ R45, R106.reuse, R65 ;  /* 0x000000416a2d7220 */ /* 0x040fe20000410000 */
[C---:B------:R-:W-:Y:S01]  /*2380*/  FMUL.FTZ R49, R106.reuse, R117 ;  /* 0x000000756a317220 */ /* 0x040fe20000410000 */
[----:B------:R-:W-:Y:S01]  /*2390*/  FMUL.FTZ R65, R106, R119 ;  /* 0x000000776a417220 */ /* 0x000fe20000410000 */
[----:B------:R-:W-:Y:S01]  /*23a0*/  LOP3.LUT P3, RZ, R103, 0xff, RZ, 0xc0, !PT ;  /* 0x000000ff67ff7812 */ /* 0x000fe2000786c0ff */
[-C--:B------:R-:W-:Y:S01]  /*23b0*/  FMUL.FTZ R45, R45, R104.reuse ;  /* 0x000000682d2d7220 */ /* 0x080fe20000410000 */
[-C--:B------:R-:W-:Y:S01]  /*23c0*/  FMUL.FTZ R49, R49, R104.reuse ;  /* 0x0000006831317220 */ /* 0x080fe20000410000 */
[-C--:B------:R-:W-:Y:S01]  /*23d0*/  FMUL.FTZ R65, R65, R104.reuse ;  /* 0x0000006841417220 */ /* 0x080fe20000410000 */
[-CC-:B------:R-:W-:Y:S01]  /*23e0*/  FFMA.FTZ R120, R120, R115.reuse, R54.reuse ;  /* 0x0000007378787223 */ /* 0x180fe20000010036 */
[----:B------:R-:W-:Y:S01]  /*23f0*/  FMUL.FTZ R45, R45, UR4 ;  /* 0x000000042d2d7c20 */ /* 0x000fe20008410000 */
[----:B------:R-:W-:Y:S01]  /*2400*/  FMUL.FTZ R46, R49, UR4 ;  /* 0x00000004312e7c20 */ /* 0x000fe20008410000 */
[----:B------:R-:W-:Y:S01]  /*2410*/  FMUL.FTZ R65, R65, UR4 ;  /* 0x0000000441417c20 */ /* 0x000fe20008410000 */
[-CC-:B------:R-:W-:Y:S01]  /*2420*/  FFMA.FTZ R52, R53, R115.reuse, R54.reuse ;  /* 0x0000007335347223 */ /* 0x180fe20000010036 */
[-CC-:B------:R-:W-:Y:S01]  /*2430*/  FFMA.FTZ R67, R67, R115.reuse, R54.reuse ;  /* 0x0000007343437223 */ /* 0x180fe20000010036 */
[----:B------:R-:W-:Y:S01]  /*2440*/  FSEL R49, R45, RZ, P2 ;  /* 0x000000ff2d317208 */ /* 0x000fe20001000000 */
[-C--:B------:R-:W-:Y:S01]  /*2450*/  FFMA.FTZ R44, R44, R115.reuse, R54 ;  /* 0x000000732c2c7223 */ /* 0x080fe20000010036 */
[----:B------:R-:W-:Y:S01]  /*2460*/  FSEL R45, R46, RZ, P6 ;  /* 0x000000ff2e2d7208 */ /* 0x000fe20003000000 */
[----:B------:R-:W-:Y:S01]  /*2470*/  FADD.FTZ R55, R55, -R120 ;  /* 0x8000007837377221 */ /* 0x000fe20000010000 */
[----:B------:R-:W-:Y:S01]  /*2480*/  FSEL R46, R65, RZ, P3 ;  /* 0x000000ff412e7208 */ /* 0x000fe20001800000 */
        /* <DEDUP_REMOVED lines=15> */
[C---:B------:R-:W-:Y:S01]  /*2580*/  ISETP.GE.U32.AND P2, PT, R102.reuse, RZ, PT ;  /* 0x000000ff6600720c */ /* 0x040fe20003f46070 */
        /* <DEDUP_REMOVED lines=20> */
.L_x_3300:
[-CC-:B------:R-:W-:Y:S01]  /*26d0*/  FFMA.FTZ R46, R46, R115.reuse, R54.reuse ;  /* 0x000000732e2e7223 */ /* 0x180fe20000010036 */
[-CC-:B------:R-:W-:Y:S01]  /*26e0*/  FFMA.FTZ R37, R108, R115.reuse, R54.reuse ;  /* 0x000000736c257223 */ /* 0x180fe20000010036 */
[----:B------:R-:W-:Y:S01]  /*26f0*/  FFMA.FTZ R67, R67, R115, R54 ;  /* 0x0000007343437223 */ /* 0x000fe20000010036 */
[----:B-----5:R-:W-:Y:S01]  /*2700*/  LOP3.LUT P5, RZ, R103, 0xff, RZ, 0xc0, !PT ;  /* 0x000000ff67ff7812 */ /* 0x020fe200078ac0ff */
[----:B------:R-:W-:Y:S01]  /*2710*/  FADD.FTZ R49, R49, -R46 ;  /* 0x8000002e31317221 */ /* 0x000fe20000010000 */
[----:B------:R-:W-:Y:S01]  /*2720*/  FADD.FTZ R37, R114, -R37 ;  /* 0x8000002572257221 */ /* 0x000fe20000010000 */
[----:B------:R-:W-:Y:S01]  /*2730*/  FADD.FTZ R67, R48, -R67 ;  /* 0x8000004330437221 */ /* 0x000fe20000010000 */
[----:B------:R-:W-:Y:S01]  /*2740*/  ISETP.GE.U32.AND P2, PT, R102, RZ, PT ;  /* 0x000000ff6600720c */ /* 0x000fe20003f46070 */
        /* <DEDUP_REMOVED lines=10> */
[-CC-:B------:R-:W-:Y:S01]  /*27f0*/  FFMA.FTZ R116, R116, R115.reuse, R54.reuse ;  /* 0x0000007374747223 */ /* 0x180fe20000010036 */
[-CC-:B------:R-:W-:Y:S01]  /*2800*/  FFMA.FTZ R118, R118, R115.reuse, R54.reuse ;  /* 0x0000007376767223 */ /* 0x180fe20000010036 */
[-CC-:B------:R-:W-:Y:S01]  /*2810*/  FFMA.FTZ R44, R44, R115.reuse, R54.reuse ;  /* 0x000000732c2c7223 */ /* 0x180fe20000010036 */
[----:B------:R-:W-:Y:S01]  /*2820*/  FSEL R46, R36, RZ, P5 ;  /* 0x000000ff242e7208 */ /* 0x000fe20002800000 */
[----:B------:R-:W-:Y:S01]  /*2830*/  FFMA.FTZ R36, R53, R115, R54 ;  /* 0x0000007335247223 */ /* 0x000fe20000010036 */
[----:B------:R-:W-:Y:S01]  /*2840*/  FMUL.FTZ R38, R38, UR4 ;  /* 0x0000000426267c20 */ /* 0x000fe20008410000 */
[----:B------:R-:W-:Y:S01]  /*2850*/  ISETP.GE.U32.AND.EX P2, PT, R103, 0x1000000, PT, P2 ;  /* 0x010000006700780c */ /* 0x000fe20003f46120 */
[----:B------:R-:W-:Y:S01]  /*2860*/  FADD.FTZ R39, R55, -R120 ;  /* 0x8000007837277221 */ /* 0x000fe20000010000 */
[----:B------:R-:W-:Y:S01]  /*2870*/  FSEL R49, R37, RZ, P6 ;  /* 0x000000ff25317208 */ /* 0x000fe20003000000 */
[----:B------:R-:W-:Y:S01]  /*2880*/  FADD.FTZ R41, R51, -R36 ;  /* 0x8000002433297221 */ /* 0x000fe20000010000 */
[----:B------:R-:W-:Y:S01]  /*2890*/  FADD.FTZ R37, R65, -R116 ;  /* 0x8000007441257221 */ /* 0x000fe20000010000 */
[----:B------:R-:W-:Y:S01]  /*28a0*/  FADD.FTZ R45, R45, -R118 ;  /* 0x800000762d2d7221 */ /* 0x000fe20000010000 */
[----:B------:R-:W-:Y:S01]  /*28b0*/  FADD.FTZ R47, R47, -R44 ;  /* 0x8000002c2f2f7221 */ /* 0x000fe20000010000 */
[----:B------:R-:W-:Y:S01]  /*28c0*/  FSEL R48, R38, RZ, P2 ;  /* 0x000000ff26307208 */ /* 0x000fe20001000000 */
        /* <DEDUP_REMOVED lines=14> */
[----:B------:R-:W-:Y:S01]  /*29b0*/  LOP3.LUT P5, RZ, R103, 0xff00, RZ, 0xc0, !PT ;  /* 0x0000ff0067ff7812 */ /* 0x000fe200078ac0ff */
[----:B------:R-:W-:Y:S01]  /*29c0*/  FMUL.FTZ R45, R45, UR4 ;  /* 0x000000042d2d7c20 */ /* 0x000fe20008410000 */
[----:B------:R-:W-:Y:S01]  /*29d0*/  FMUL.FTZ R44, R44, UR4 ;  /* 0x000000042c2c7c20 */ /* 0x000fe20008410000 */
        /* <DEDUP_REMOVED lines=11> */
[----:B------:R-:W-:-:S07]  /*2a90*/  F2FP.BF16.F32.PACK_AB R44, R51, R44 ;  /* 0x0000002c332c723e */ /* 0x000fce00000010ff */
.L_x_3301:
        /* <DEDUP_REMOVED lines=11> */
[-C--:B------:R-:W-:Y:S01]  /*2b50*/  FFMA.FTZ R122, R122, R115.reuse, R54 ;  /* 0x000000737a7a7223 */ /* 0x080fe20000010036 */
[----:B------:R-:W-:Y:S01]  /*2b60*/  FADD.FTZ R109, R109, -R110 ;  /* 0x8000006e6d6d7221 */ /* 0x000fe20000010000 */
[----:B------:R-:W-:Y:S01]  /*2b70*/  FADD.FTZ R63, R63, -R112 ;  /* 0x800000703f3f7221 */ /* 0x000fe20000010000 */
[----:B------:R-:W-:Y:S01]  /*2b80*/  FADD.FTZ R57, R60, -R57 ;  /* 0x800000393c397221 */ /* 0x000fe20000010000 */
[--C-:B------:R-:W-:Y:S01]  /*2b90*/  FFMA.FTZ R59, R59, R115, R54.reuse ;  /* 0x000000733b3b7223 */ /* 0x100fe20000010036 */
[C---:B0-----:R-:W-:Y:S01]  /*2ba0*/  FMUL.FTZ R38, R106.reuse, R109 ;  /* 0x0000006d6a267220 */ /* 0x041fe20000410000 */
[C---:B------:R-:W-:Y:S01]  /*2bb0*/  FMUL.FTZ R40, R106.reuse, R63 ;  /* 0x0000003f6a287220 */ /* 0x040fe20000410000 */
[----:B------:R-:W-:Y:S01]  /*2bc0*/  FMUL.FTZ R37, R106, R57 ;  /* 0x000000396a257220 */ /* 0x000fe20000410000 */
[-CC-:B------:R-:W-:Y:S01]  /*2bd0*/  FFMA.FTZ R107, R107, R115.reuse, R54.reuse ;  /* 0x000000736b6b7223 */ /* 0x180fe20000010036 */
[-C--:B------:R-:W-:Y:S01]  /*2be0*/  FMUL.FTZ R39, R38, R104.reuse ;  /* 0x0000006826277220 */ /* 0x080fe20000410000 */
[-C--:B------:R-:W-:Y:S01]  /*2bf0*/  FMUL.FTZ R41, R40, R104.reuse ;  /* 0x0000006828297220 */ /* 0x080fe20000410000 */
[-C--:B------:R-:W-:Y:S01]  /*2c00*/  FMUL.FTZ R36, R37, R104.reuse ;  /* 0x0000006825247220 */ /* 0x080fe20000410000 */
[-CC-:B------:R-:W-:Y:S01]  /*2c10*/  FFMA.FTZ R111, R111, R115.reuse, R54.reuse ;  /* 0x000000736f6f7223 */ /* 0x180fe20000010036 */
[----:B------:R-:W-:Y:S01]  /*2c20*/  FFMA.FTZ R50, R50, R115, R54 ;  /* 0x0000007332327223 */ /* 0x000fe20000010036 */
[----:B------:R-:W-:Y:S01]  /*2c30*/  FMUL.FTZ R39, R39, UR4 ;  /* 0x0000000427277c20 */ /* 0x000fe20008410000 */
[----:B------:R-:W-:Y:S01]  /*2c40*/  FMUL.FTZ R41, R41, UR4 ;  /* 0x0000000429297c20 */ /* 0x000fe20008410000 */
[----:B------:R-:W-:Y:S01]  /*2c50*/  LOP3.LUT P5, RZ, R100, 0xff0000, RZ, 0xc0, !PT ;  /* 0x00ff000064ff7812 */ /* 0x000fe200078ac0ff */
[----:B------:R-:W-:Y:S01]  /*2c60*/  FMUL.FTZ R36, R36, UR4 ;  /* 0x0000000424247c20 */ /* 0x000fe20008410000 */
[----:B------:R-:W-:Y:S01]  /*2c70*/  LOP3.LUT P6, RZ, R101, 0xff, RZ, 0xc0, !PT ;  /* 0x000000ff65ff7812 */ /* 0x000fe200078cc0ff */
[----:B------:R-:W-:Y:S01]  /*2c80*/  FADD.FTZ R113, R113, -R122 ;  /* 0x8000007a71717221 */ /* 0x000fe20000010000 */
[----:B------:R-:W-:Y:S01]  /*2c90*/  LOP3.LUT P2, RZ, R100, 0xff00, RZ, 0xc0, !PT ;  /* 0x0000ff0064ff7812 */ /* 0x000fe2000784c0ff */
[----:B------:R-:W-:Y:S01]  /*2ca0*/  FADD.FTZ R59, R58, -R59 ;  /* 0x8000003b3a3b7221 */ /* 0x000fe20000010000 */
[----:B------:R-:W-:Y:S01]  /*2cb0*/  FADD.FTZ R107, R56, -R107 ;  /* 0x8000006b386b7221 */ /* 0x000fe20000010000 */
[----:B------:R-:W-:Y:S01]  /*2cc0*/  FADD.FTZ R111, R62, -R111 ;  /* 0x8000006f3e6f7221 */ /* 0x000fe20000010000 */
[----:B------:R-:W-:Y:S01]  /*2cd0*/  FADD.FTZ R61, R61, -R50 ;  /* 0x800000323d3d7221 */ /* 0x000fe20000010000 */
[----:B------:R-:W-:Y:S01]  /*2ce0*/  FSEL R45, R39, RZ, P5 ;  /* 0x000000ff272d7208 */ /* 0x000fe20002800000 */
[C---:B------:R-:W-:Y:S01]  /*2cf0*/  FMUL.FTZ R42, R106.reuse, R113 ;  /* 0x000000716a2a7220 */ /* 0x040fe20000410000 */
[----:B------:R-:W-:Y:S01]  /*2d00*/  FSEL R46, R41, RZ, P6 ;  /* 0x000000ff292e7208 */ /* 0x000fe20003000000 */
[----:B------:R-:W-:Y:S01]  /*2d10*/  FMUL.FTZ R39, R106, R59 ;  /* 0x0000003b6a277220 */ /* 0x000fe20000410000 */
[----:B------:R-:W-:Y:S01]  /*2d20*/  FSEL R51, R36, RZ, P2 ;  /* 0x000000ff24337208 */ /* 0x000fe20001000000 */
[C---:B------:R-:W-:Y:S01]  /*2d30*/  FMUL.FTZ R41, R106.reuse, R107 ;  /* 0x0000006b6a297220 */ /* 0x040fe20000410000 */
[C---:B------:R-:W-:Y:S01]  /*2d40*/  FMUL.FTZ R43, R106.reuse, R111 ;  /* 0x0000006f6a2b7220 */ /* 0x040fe20000410000 */
[----:B------:R-:W-:Y:S01]  /*2d50*/  FMUL.FTZ R36, R106, R61 ;  /* 0x0000003d6a247220 */ /* 0x000fe20000410000 */
[-C--:B------:R-:W-:Y:S01]  /*2d60*/  FMUL.FTZ R50, R42, R104.reuse ;  /* 0x000000682a327220 */ /* 0x080fe20000410000 */
[-C--:B------:R-:W-:Y:S01]  /*2d70*/  FMUL.FTZ R44, R39, R104.reuse ;  /* 0x00000068272c7220 */ /* 0x080fe20000410000 */
[-C--:B------:R-:W-:Y:S01]  /*2d80*/  FMUL.FTZ R52, R43, R104.reuse ;  /* 0x000000682b347220 */ /* 0x080fe20000410000 */
[-C--:B------:R-:W-:Y:S01]  /*2d90*/  FMUL.FTZ R47, R41, R104.reuse ;  /* 0x00000068292f7220 */ /* 0x080fe20000410000 */
[----:B------:R-:W-:Y:S01]  /*2da0*/  ISETP.GE.U32.AND P2, PT, R100, RZ, PT ;  /* 0x000000ff6400720c */ /* 0x000fe20003f46070 */
[----:B------:R-:W-:Y:S01]  /*2db0*/  FMUL.FTZ R104, R36, R104 ;  /* 0x0000006824687220 */ /* 0x000fe20000410000 */
[----:B------:R-:W-:Y:S01]  /*2dc0*/  FMUL.FTZ R50, R50, UR4 ;  /* 0x0000000432327c20 */ /* 0x000fe20008410000 */
[----:B------:R-:W-:Y:S01]  /*2dd0*/  LOP3.LUT P6, RZ, R101, 0xff0000, RZ, 0xc0, !PT ;  /* 0x00ff000065ff7812 */ /* 0x000fe200078cc0ff */
[----:B------:R-:W-:Y:S01]  /*2de0*/  FMUL.FTZ R53, R52, UR4 ;  /* 0x0000000434357c20 */ /* 0x000fe20008410000 */
[----:B------:R-:W-:Y:S01]  /*2df0*/  FMUL.FTZ R44, R44, UR4 ;  /* 0x000000042c2c7c20 */ /* 0x000fe20008410000 */
[----:B------:R-:W-:Y:S01]  /*2e00*/  LOP3.LUT P4, RZ, R100, 0xff000000, RZ, 0xc0, !PT ;  /* 0xff00000064ff7812 */ /* 0x000fe2000788c0ff */
[----:B------:R-:W-:Y:S01]  /*2e10*/  FMUL.FTZ R47, R47, UR4 ;  /* 0x000000042f2f7c20 */ /* 0x000fe20008410000 */
[----:B------:R-:W-:Y:S01]  /*2e20*/  ISETP.GE.U32.AND.EX P2, PT, R101, 0x1000000, PT, P2 ;  /* 0x010000006500780c */ /* 0x000fe20003f46120 */
        /* <DEDUP_REMOVED lines=13> */
.L_x_3302:
        /* <DEDUP_REMOVED lines=8> */
[----:B------:R-:W-:Y:S01]  /*2f80*/  FMUL.FTZ R61, R106, R61 ;  /* 0x0000003d6a3d7220 */ /* 0x000fe20000410000 */
[-CC-:B------:R-:W-:Y:S01]  /*2f90*/  FFMA.FTZ R107, R107, R115.reuse, R54.reuse ;  /* 0x000000736b6b7223 */ /* 0x180fe20000010036 */
[-CC-:B------:R-:W-:Y:S01]  /*2fa0*/  FFMA.FTZ R122, R122, R115.reuse, R54.reuse ;  /* 0x000000737a7a7223 */ /* 0x180fe20000010036 */
[----:B------:R-:W-:Y:S01]  /*2fb0*/  FFMA.FTZ R111, R111, R115, R54 ;  /* 0x000000736f6f7223 */ /* 0x000fe20000010036 */
[C---:B------:R-:W-:Y:S01]  /*2fc0*/  FMUL.FTZ R109, R106.reuse, R109 ;  /* 0x0000006d6a6d7220 */ /* 0x040fe20000410000 */
[----:B------:R-:W-:Y:S01]  /*2fd0*/  FMUL.FTZ R63, R106, R63 ;  /* 0x0000003f6a3f7220 */ /* 0x000fe20000410000 */
[-C--:B------:R-:W-:Y:S01]  /*2fe0*/  FMUL.FTZ R61, R61, R104.reuse ;  /* 0x000000683d3d7220 */ /* 0x080fe20000410000 */
[----:B------:R-:W-:Y:S01]  /*2ff0*/  FADD.FTZ R57, R60, -R57 ;  /* 0x800000393c397221 */ /* 0x000fe20000010000 */
[----:B------:R-:W-:Y:S01]  /*3000*/  FADD.FTZ R59, R58, -R59 ;  /* 0x8000003b3a3b7221 */ /* 0x000fe20000010000 */
[----:B------:R-:W-:Y:S01]  /*3010*/  FADD.FTZ R107, R56, -R107 ;  /* 0x8000006b386b7221 */ /* 0x000fe20000010000 */
[----:B------:R-:W-:Y:S01]  /*3020*/  FADD.FTZ R113, R113, -R122 ;  /* 0x8000007a71717221 */ /* 0x000fe20000010000 */
[----:B------:R-:W-:Y:S01]  /*3030*/  FADD.FTZ R111, R62, -R111 ;  /* 0x8000006f3e6f7221 */ /* 0x000fe20000010000 */
        /* <DEDUP_REMOVED lines=15> */
[----:B0-----:R-:W-:Y:S01]  /*3130*/  FSEL R44, R61, RZ, P2 ;  /* 0x000000ff3d2c7208 */ /* 0x001fe20001000000 */
        /* <DEDUP_REMOVED lines=25> */
.L_x_3303:
[----:B------:R-:W0:Y:S01]  /*32d0*/  @P1 LDC.64 R50, c[0x0][0x478] ;  /* 0x00011e00ff321b82 */ /* 0x000e220000000a00 */
[----:B------:R-:W-:-:S04]  /*32e0*/  IMAD.WIDE.U32 R48, R99, 0x10, R48 ;  /* 0x0000001063307825 */ /* 0x000fc800078e0030 */
[----:B0-----:R-:W-:-:S05]  /*32f0*/  @P1 IMAD.WIDE.U32 R50, R99, 0x20, R50 ;  /* 0x0000002063321825 */ /* 0x001fca00078e0032 */
[----:B------:R0:W-:Y:S04]  /*3300*/  @P1 STG.E.128 desc[UR6][R50.64], R36 ;  /* 0x0000002432001986 */ /* 0x0001e8000c101d06 */
[----:B------:R0:W-:Y:S04]  /*3310*/  @P1 STG.E.128 desc[UR6][R50.64+0x10], R40 ;  /* 0x0000102832001986 */ /* 0x0001e8000c101d06 */
[----:B------:R0:W-:Y:S02]  /*3320*/  STG.E.128 desc[UR6][R48.64], R44 ;  /* 0x0000002c30007986 */ /* 0x0001e4000c101d06 */
.L_x_3299:
[----:B012---:R-:W0:Y:S02]  /*3330*/  LDC.64 R44, c[0x0][0x380] ;  /* 0x0000e000ff2c7b82 */ /* 0x007e240000000a00 */
[----:B0-----:R-:W-:-:S04]  /*3340*/  LEA R98, R44, R98, 0x2 ;  /* 0x000000622c627211 */ /* 0x001fc800078e10ff */
[----:B------:R-:W-:-:S13]  /*3350*/  ISETP.GE.AND P1, PT, R98, R45, PT ;  /* 0x0000002d6200720c */ /* 0x000fda0003f26270 */
[----:B------:R-:W-:Y:S05]  /*3360*/  @!P1 BRA `(.L_x_3304) ;  /* 0xffffffd0006c9947 */ /* 0x000fea000383ffff */
[----:B------:R-:W-:Y:S05]  /*3370*/  BSYNC B1 ;  /* 0x0000000000017941 */ /* 0x000fea0003800000 */
.L_x_3295:
        /* <DEDUP_REMOVED lines=32> */
.L_x_3294:
[----:B------:R-:W-:Y:S05]  /*3580*/  BSYNC B0 ;  /* 0x0000000000007941 */ /* 0x000fea0003800000 */
.L_x_3293:
        /* <DEDUP_REMOVED lines=30> */
[----:B------:R-:W-:Y:S01]  /*3770*/  LDS R24, [R5+0x1800] ;  /* 0x0018000005187984 */ /* 0x000fe20000000800 */
[----:B---3--:R-:W-:-:S03]  /*3780*/  FADD.FTZ R4, RZ, R4 ;  /* 0x00000004ff047221 */ /* 0x008fc60000010000 */
[----:B------:R-:W2:Y:S01]  /*3790*/  LDS R25, [R5+0x1a00] ;  /* 0x001a000005197984 */ /* 0x000ea20000000800 */
        /* <DEDUP_REMOVED lines=14> */
[----:B--2---:R-:W-:-:S03]  /*3880*/  FADD.FTZ R25, R4, R25 ;  /* 0x0000001904197221 */ /* 0x004fc60000010000 */
        /* <DEDUP_REMOVED lines=13> */
[----:B------:R-:W-:Y:S02]  /*3960*/  IADD3.X R3, PT, PT, RZ, RZ, RZ, P0, !PT ;  /* 0x000000ffff037210 */ /* 0x000fe400007fe4ff */
[----:B------:R-:W4:Y:S01]  /*3970*/  LDS R34, [R5+0xa00] ;  /* 0x000a000005227984 */ /* 0x000f220000000800 */
        /* <DEDUP_REMOVED lines=23> */
[----:B------:R-:W-:Y:S01]  /*3af0*/  FADD.FTZ R11, R20, R11 ;  /* 0x0000000b140b7221 */ /* 0x000fe20000010000 */
[----:B----4-:R-:W-:Y:S01]  /*3b00*/  IADD3.X R5, PT, PT, R0, UR21, RZ, P1, !PT ;  /* 0x0000001500057c10 */ /* 0x010fe20008ffe4ff */
[----:B------:R-:W-:Y:S01]  /*3b10*/  FADD.FTZ R33, R33, R40 ;  /* 0x0000002821217221 */ /* 0x000fe20000010000 */
[----:B------:R-:W-:Y:S01]  /*3b20*/  FADD.FTZ R8, R8, R21 ;  /* 0x0000001508087221 */ /* 0x000fe20000010000 */
        /* <DEDUP_REMOVED lines=15> */
.L_x_3296:
[----:B------:R-:W-:Y:S01]  /*3c20*/  BSSY B2, `(.L_x_3305) ;  /* 0x0000007000027945 */ /* 0x000fe20003800000 */
[----:B------:R-:W-:Y:S02]  /*3c30*/  MOV R66, 0x1 ;  /* 0x0000000100427802 */ /* 0x000fe40000000f00 */
[----:B------:R-:W-:Y:S02]  /*3c40*/  MOV R119, 0x1f ;  /* 0x0000001f00777802 */ /* 0x000fe40000000f00 */
[----:B------:R-:W-:-:S07]  /*3c50*/  MOV R64, 0xffffffff ;  /* 0xffffffff00407802 */ /* 0x000fce0000000f00 */
[----:B-----5:R-:W-:Y:S05]  /*3c60*/  WARPSYNC.COLLECTIVE R64, `(.L_x_3306) ;  /* 0x0000000040087348 */ /* 0x020fea0003c00000 */
[----:B------:R0:W1:Y:S02]  /*3c70*/  SHFL.BFLY P3, R117, R121, R66, R119 ;  /* 0x0c00004279757389 */ /* 0x0000640000060077 */
[----:B01---5:R-:W-:Y:S05]  /*3c80*/  ENDCOLLECTIVE ;  /* 0x000000000000791b */ /* 0x023fea0003800000 */
.L_x_3306:
[----:B------:R-:W-:Y:S05]  /*3c90*/  BSYNC B2 ;  /* 0x0000000000027941 */ /* 0x000fea0003800000 */
.L_x_3305:
[----:B------:R-:W-:Y:S01]  /*3ca0*/  FADD.FTZ R54, R121, R117 ;  /* 0x0000007579367221 */ /* 0x000fe20000010000 */
[----:B------:R-:W-:Y:S01]  /*3cb0*/  MOV R121, R52 ;  /* 0x0000003400797202 */ /* 0x000fe20000000f00 */
[----:B------:R-:W-:Y:S01]  /*3cc0*/  HFMA2 R66, -RZ, RZ, 0, 5.9604644775390625e-08 ;  /* 0x00000001ff427431 */ /* 0x000fe200000001ff */
[----:B------:R-:W-:Y:S02]  /*3cd0*/  MOV R119, 0x1f ;  /* 0x0000001f00777802 */ /* 0x000fe40000000f00 */
[----:B------:R-:W-:-:S07]  /*3ce0*/  MOV R64, 0xffffffff ;  /* 0xffffffff00407802 */ /* 0x000fce0000000f00 */
[----:B------:R-:W-:Y:S05]  /*3cf0*/  WARPSYNC.COLLECTIVE R64, `(.L_x_3307) ;  /* 0x0000000040087348 */ /* 0x000fea0003c00000 */
[----:B------:R0:W1:Y:S02]  /*3d00*/  SHFL.BFLY P3, R117, R121, R66, R119 ;  /* 0x0c00004279757389 */ /* 0x0000640000060077 */
[----:B01----:R-:W-:Y:S05]  /*3d10*/  ENDCOLLECTIVE ;  /* 0x000000000000791b */ /* 0x003fea0003800000 */
.L_x_3307:
[----:B------:R-:W-:Y:S01]  /*3d20*/  MOV R121, R54 ;  /* 0x0000003600797202 */ /* 0x000fe20000000f00 */
[----:B------:R-:W-:Y:S01]  /*3d30*/  HFMA2 R66, -RZ, RZ, 0, 1.1920928955078125e-07 ;  /* 0x00000002ff427431 */ /* 0x000fe200000001ff */
[----:B------:R-:W-:-:S07]  /*3d40*/  MOV R115, R117 ;  /* 0x0000007500737202 */ /* 0x000fce0000000f00 */
[----:B------:R-:W-:Y:S05]  /*3d50*/  WARPSYNC.COLLECTIVE R64, `(.L_x_3308) ;  /* 0x0000000040087348 */ /* 0x000fea0003c00000 */
[----:B------:R0:W1:Y:S02]  /*3d60*/  SHFL.BFLY P3, R117, R121, R66, R119 ;  /* 0x0c00004279757389 */ /* 0x0000640000060077 */
[----:B01----:R-:W-:Y:S05]  /*3d70*/  ENDCOLLECTIVE ;  /* 0x000000000000791b */ /* 0x003fea0003800000 */
.L_x_3308:
[----:B------:R-:W-:-:S05]  /*3d80*/  FADD.FTZ R115, R52, R115 ;  /* 0x0000007334737221 */ /* 0x000fca0000010000 */
[----:B------:R-:W-:Y:S01]  /*3d90*/  MOV R121, R115 ;  /* 0x0000007300797202 */ /* 0x000fe20000000f00 */
[----:B------:R-:W-:-:S07]  /*3da0*/  FADD.FTZ R123, R54, R117 ;  /* 0x00000075367b7221 */ /* 0x000fce0000010000 */
[----:B------:R-:W-:Y:S05]  /*3db0*/  WARPSYNC.COLLECTIVE R64, `(.L_x_3309) ;  /* 0x0000000040087348 */ /* 0x000fea0003c00000 */
[----:B------:R0:W1:Y:S02]  /*3dc0*/  SHFL.BFLY P3, R117, R121, R66, R119 ;  /* 0x0c00004279757389 */ /* 0x0000640000060077 */
[----:B01----:R-:W-:Y:S05]  /*3dd0*/  ENDCOLLECTIVE ;  /* 0x000000000000791b */ /* 0x003fea0003800000 */
.L_x_3309:
[----:B------:R-:W-:Y:S01]  /*3de0*/  MOV R121, R123 ;  /* 0x0000007b00797202 */ /* 0x000fe20000000f00 */
[----:B------:R-:W-:Y:S01]  /*3df0*/  HFMA2 R66, -RZ, RZ, 0, 2.384185791015625e-07 ;  /* 0x00000004ff427431 */ /* 0x000fe200000001ff */
[----:B------:R-:W-:-:S07]  /*3e00*/  MOV R124, R117 ;  /* 0x00000075007c7202 */ /* 0x000fce0000000f00 */
[----:B------:R-:W-:Y:S05]  /*3e10*/  WARPSYNC.COLLECTIVE R64, `(.L_x_3310) ;  /* 0x0000000040087348 */ /* 0x000fea0003c00000 */
[----:B------:R0:W1:Y:S02]  /*3e20*/  SHFL.BFLY P3, R117, R121, R66, R119 ;  /* 0x0c00004279757389 */ /* 0x0000640000060077 */
[----:B01----:R-:W-:Y:S05]  /*3e30*/  ENDCOLLECTIVE ;  /* 0x000000000000791b */ /* 0x003fea0003800000 */
.L_x_3310:
[----:B------:R-:W-:-:S05]  /*3e40*/  FADD.FTZ R124, R115, R124 ;  /* 0x0000007c737c7221 */ /* 0x000fca0000010000 */
[----:B------:R-:W-:Y:S01]  /*3e50*/  MOV R121, R124 ;  /* 0x0000007c00797202 */ /* 0x000fe20000000f00 */
[----:B------:R-:W-:-:S07]  /*3e60*/  FADD.FTZ R123, R123, R117 ;  /* 0x000000757b7b7221 */ /* 0x000fce0000010000 */
[----:B------:R-:W-:Y:S05]  /*3e70*/  WARPSYNC.COLLECTIVE R64, `(.L_x_3311) ;  /* 0x0000000040087348 */ /* 0x000fea0003c00000 */
[----:B------:R0:W1:Y:S02]  /*3e80*/  SHFL.BFLY P3, R117, R121, R66, R119 ;  /* 0x0c00004279757389 */ /* 0x0000640000060077 */
[----:B01----:R-:W-:Y:S05]  /*3e90*/  ENDCOLLECTIVE ;  /* 0x000000000000791b */ /* 0x003fea0003800000 */
.L_x_3311:
[----:B------:R-:W-:Y:S01]  /*3ea0*/  MOV R121, R123 ;  /* 0x0000007b00797202 */ /* 0x000fe20000000f00 */
[----:B------:R-:W-:Y:S01]  /*3eb0*/  HFMA2 R66, -RZ, RZ, 0, 4.76837158203125e-07 ;  /* 0x00000008ff427431 */ /* 0x000fe200000001ff */
[----:B------:R-:W-:-:S07]  /*3ec0*/  MOV R125, R117 ;  /* 0x00000075007d7202 */ /* 0x000fce0000000f00 */
[----:B------:R-:W-:Y:S05]  /*3ed0*/  WARPSYNC.COLLECTIVE R64, `(.L_x_3312) ;  /* 0x0000000040087348 */ /* 0x000fea0003c00000 */
[----:B------:R0:W1:Y:S02]  /*3ee0*/  SHFL.BFLY P3, R117, R121, R66, R119 ;  /* 0x0c00004279757389 */ /* 0x0000640000060077 */
[----:B01----:R-:W-:Y:S05]  /*3ef0*/  ENDCOLLECTIVE ;  /* 0x000000000000791b */ /* 0x003fea0003800000 */
.L_x_3312:
[----:B------:R-:W-:-:S05]  /*3f00*/  FADD.FTZ R125, R124, R125 ;  /* 0x0000007d7c7d7221 */ /* 0x000fca0000010000 */
[----:B------:R-:W-:Y:S01]  /*3f10*/  MOV R121, R125 ;  /* 0x0000007d00797202 */ /* 0x000fe20000000f00 */
[----:B------:R-:W-:-:S07]  /*3f20*/  FADD.FTZ R52, R123, R117 ;  /* 0x000000757b347221 */ /* 0x000fce0000010000 */
[----:B------:R-:W-:Y:S05]  /*3f30*/  WARPSYNC.COLLECTIVE R64, `(.L_x_3313) ;  /* 0x0000000040087348 */ /* 0x000fea0003c00000 */
[----:B------:R0:W1:Y:S02]  /*3f40*/  SHFL.BFLY P3, R117, R121, R66, R119 ;  /* 0x0c00004279757389 */ /* 0x0000640000060077 */
[----:B01----:R-:W-:Y:S05]  /*3f50*/  ENDCOLLECTIVE ;  /* 0x000000000000791b */ /* 0x003fea0003800000 */
.L_x_3313:
[----:B------:R-:W-:Y:S01]  /*3f60*/  MOV R121, R52 ;  /* 0x0000003400797202 */ /* 0x000fe20000000f00 */
[----:B------:R-:W-:Y:S01]  /*3f70*/  HFMA2 R66, -RZ, RZ, 0, 9.5367431640625e-07 ;  /* 0x00000010ff427431 */ /* 0x000fe200000001ff */
[----:B------:R-:W-:-:S07]  /*3f80*/  MOV R54, R117 ;  /* 0x0000007500367202 */ /* 0x000fce0000000f00 */
[----:B------:R-:W-:Y:S05]  /*3f90*/  WARPSYNC.COLLECTIVE R64, `(.L_x_3314) ;  /* 0x0000000040087348 */ /* 0x000fea0003c00000 */
[----:B------:R0:W1:Y:S02]  /*3fa0*/  SHFL.BFLY P3, R117, R121, R66, R119 ;  /* 0x0c00004279757389 */ /* 0x0000640000060077 */
[----:B01----:R-:W-:Y:S05]  /*3fb0*/  ENDCOLLECTIVE ;  /* 0x000000000000791b */ /* 0x003fea0003800000 */
.L_x_3314:
[----:B------:R-:W-:-:S05]  /*3fc0*/  FADD.FTZ R54, R125, R54 ;  /* 0x000000367d367221 */ /* 0x000fca0000010000 */
[----:B------:R-:W-:Y:S02]  /*3fd0*/  MOV R121, R54 ;  /* 0x0000003600797202 */ /* 0x000fe40000000f00 */
[----:B------:R-:W-:-:S07]  /*3fe0*/  MOV R115, R117 ;  /* 0x0000007500737202 */ /* 0x000fce0000000f00 */
[----:B------:R-:W-:Y:S05]  /*3ff0*/  WARPSYNC.COLLECTIVE R64, `(.L_x_3315) ;  /* 0x0000000040087348 */ /* 0x000fea0003c00000 */
[----:B------:R0:W1:Y:S02]  /*4000*/  SHFL.BFLY P3, R117, R121, R66, R119 ;  /* 0x0c00004279757389 */ /* 0x0000640000060077 */
[----:B01----:R-:W-:Y:S05]  /*4010*/  ENDCOLLECTIVE ;  /* 0x000000000000791b */ /* 0x003fea0003800000 */
.L_x_3315:
[----:B------:R-:W-:Y:S05]  /*4020*/  BRA `(.L_x_3316) ;  /* 0xffffffd000647947 */ /* 0x000fea000383ffff */
.L_x_3317:
        /* <DEDUP_REMOVED lines=13> */
.L_x_11217:


//--------------------- .text._ZN10layer_norm22ln_bwd_finalize_kernelINS_22Kernel_traits_finalizeILj512E13__nv_bfloat16S2_fS2_fjLb0ELj1024ELj4ENS_18Kernel_traits_baseILj512ES2_S2_fS2_fjLj1024EEEEELb0ELb0EEEvNS_9BwdParamsE --------------------------
	.section	.text._ZN10layer_norm22ln_bwd_finalize_kernelINS_22Kernel_traits_finalizeILj512E13__nv_bfloat16S2_fS2_fjLb0ELj1024ELj4ENS_18Kernel_traits_baseILj512ES2_S2_fS2_fjLj1024EEEEELb0ELb0EEEvNS_9BwdParamsE,"ax",@progbits
	.align	128
        .global         _ZN10layer_norm22ln_bwd_finalize_kernelINS_22Kernel_traits_finalizeILj512E13__nv_bfloat16S2_fS2_fjLb0ELj1024ELj4ENS_18Kernel_traits_baseILj512ES2_S2_fS2_fjLj1024EEEEELb0ELb0EEEvNS_9BwdParamsE
        .type           _ZN10layer_norm22ln_bwd_finalize_kernelINS_22Kernel_traits_finalizeILj512E13__nv_bfloat16S2_fS2_fjLb0ELj1024ELj4ENS_18Kernel_traits_baseILj512ES2_S2_fS2_fjLj1024EEEEELb0ELb0EEEvNS_9BwdParamsE,@function
        .size           _ZN10layer_norm22ln_bwd_finalize_kernelINS_22Kernel_traits_finalizeILj512E13__nv_bfloat16S2_fS2_fjLb0ELj1024ELj4ENS_18Kernel_traits_baseILj512ES2_S2_fS2_fjLj1024EEEEELb0ELb0EEEvNS_9BwdParamsE,(.L_x_11218 - _ZN10layer_norm22ln_bwd_finalize_kernelINS_22Kernel_traits_finalizeILj512E13__nv_bfloat16S2_fS2_fjLb0ELj1024ELj4ENS_18Kernel_traits_baseILj512ES2_S2_fS2_fjLj1024EEEEELb0ELb0EEEvNS_9BwdParamsE)
        .other          _ZN10layer_norm22ln_bwd_finalize_kernelINS_22Kernel_traits_finalizeILj512E13__nv_bfloat16S2_fS2_fjLb0ELj1024ELj4ENS_18Kernel_traits_baseILj512ES2_S2_fS2_fjLj1024EEEEELb0ELb0EEEvNS_9BwdParamsE,@"STO_CUDA_ENTRY STV_DEFAULT"
_ZN10layer_norm22ln_bwd_finalize_kernelINS_22Kernel_traits_finalizeILj512E13__nv_bfloat16S2_fS2_fjLb0ELj1024ELj4ENS_18Kernel_traits_baseILj512ES2_S2_fS2_fjLj1024EEEEELb0ELb0EEEvNS_9BwdParamsE:
.text._ZN10layer_norm22ln_bwd_finalize_kernelINS_22Kernel_traits_finalizeILj512E13__nv_bfloat16S2_fS2_fjLb0ELj1024ELj4ENS_18Kernel_traits_baseILj512ES2_S2_fS2_fjLj1024EEEEELb0ELb0EEEvNS_9BwdParamsE:
        /* <DEDUP_REMOVED lines=82> */
.L_x_3322:
        /* <DEDUP_REMOVED lines=118> */
.L_x_3321:
[----:B------:R-:W-:Y:S05]  /*0c80*/  BSYNC.RECONVERGENT B1 ;  /* 0x0000000000017941 */ /* 0x000fea0003800200 */
.L_x_3320:
        /* <DEDUP_REMOVED lines=75> */
.L_x_3324:
[----:B------:R-:W-:Y:S05]  /*1140*/  BSYNC.RECONVERGENT B1 ;  /* 0x0000000000017941 */ /* 0x000fea0003800200 */
.L_x_3323:
        /* <DEDUP_REMOVED lines=37> */
.L_x_3326:
[----:B------:R-:W-:Y:S05]  /*13a0*/  BSYNC.RECONVERGENT B1 ;  /* 0x0000000000017941 */ /* 0x000fea0003800200 */
.L_x_3325:
[----:B------:R-:W-:Y:S05]  /*13b0*/  @!P1 BRA `(.L_x_3319) ;  /* 0x0000000000409947 */ /* 0x000fea0003800000 */
[----:B------:R-:W0:Y:S01]  /*13c0*/  LDC.64 R10, c[0x0][0x440] ;  /* 0x00011000ff0a7b82 */ /* 0x000e220000000a00 */
[----:B------:R-:W-:Y:S01]  /*13d0*/  IMAD R59, R0, R56, R59 ;  /* 0x00000038003b7224 */ /* 0x000fe200078e023b */
[----:B------:R-:W-:Y:S02]  /*13e0*/  LOP3.LUT R8, R8, 0x1f, RZ, 0xc0, !PT ;  /* 0x0000001f08087812 */ /* 0x000fe400078ec0ff */
[----:B------:R-:W-:Y:S02]  /*13f0*/  IADD3 R9, PT, PT, -R9, RZ, RZ ;  /* 0x000000ff09097210 */ /* 0x000fe40007ffe1ff */
[----:B------:R-:W-:Y:S02]  /*1400*/  IADD3 R59, PT, PT, R8, R59, RZ ;  /* 0x0000003b083b7210 */ /* 0x000fe40007ffe0ff */
[----:B------:R-:W1:Y:S05]  /*1410*/  LDC.64 R12, c[0x0][0x448] ;  /* 0x00011200ff0c7b82 */ /* 0x000e6a0000000a00 */
.L_x_3327:
        /* <DEDUP_REMOVED lines=10> */
.L_x_3319:
[----:B------:R-:W-:Y:S05]  /*14c0*/  BSYNC.RECONVERGENT B0 ;  /* 0x0000000000007941 */ /* 0x000fea0003800200 */
.L_x_3318:
        /* <DEDUP_REMOVED lines=59> */
.L_x_3328:
        /* <DEDUP_REMOVED lines=16> */
.L_x_11218:


//--------------------- .text._ZN10layer_norm13ln_bwd_kernelINS_13Kernel_traitsI13__nv_bfloat16S2_fS2_fjLj512ELj1ELj4ELj1ELj16ENS_18Kernel_traits_baseILj512ES2_S2_fS2_fjLj128EEEEELb1ELb0ELb1ELb0EEEvNS_9BwdParamsE --------------------------
	.section	.text._ZN10layer_norm13ln_bwd_kernelINS_13Kernel_traitsI13__nv_bfloat16S2_fS2_fjLj512ELj1ELj4ELj1ELj16ENS_18Kernel_traits_baseILj512ES2_S2_fS2_fjLj128EEEEELb1ELb0ELb1ELb0EEEvNS_9BwdParamsE,"ax",@progbits
	.align	128
        .global         _ZN10layer_norm13ln_bwd_kernelINS_13Kernel_traitsI13__nv_bfloat16S2_fS2_fjLj512ELj1ELj4ELj1ELj16ENS_18Kernel_traits_baseILj512ES2_S2_fS2_fjLj128EEEEELb1ELb0ELb1ELb0EEEvNS_9BwdParamsE
        .type           _ZN10layer_norm13ln_bwd_kernelINS_13Kernel_traitsI13__nv_bfloat16S2_fS2_fjLj512ELj1ELj4ELj1ELj16ENS_18Kernel_traits_baseILj512ES2_S2_fS2_fjLj128EEEEELb1ELb0ELb1ELb0EEEvNS_9BwdParamsE,@function
        .size           _ZN10layer_norm13ln_bwd_kernelINS_13Kernel_traitsI13__nv_bfloat16S2_fS2_fjLj512ELj1ELj4ELj1ELj16ENS_18Kernel_traits_baseILj512ES2_S2_fS2_fjLj128EEEEELb1ELb0ELb1ELb0EEEvNS_9BwdParamsE,(.L_x_11219 - _ZN10layer_norm13ln_bwd_kernelINS_13Kernel_traitsI13__nv_bfloat16S2_fS2_fjLj512ELj1ELj4ELj1ELj16ENS_18Kernel_traits_baseILj512ES2_S2_fS2_fjLj128EEEEELb1ELb0ELb1ELb0EEEvNS_9BwdParamsE)
        .other          _ZN10layer_norm13ln_bwd_kernelINS_13Kernel_traitsI13__nv_bfloat16S2_fS2_fjLj512ELj1ELj4ELj1ELj16ENS_18Kernel_traits_baseILj512ES2_S2_fS2_fjLj128EEEEELb1ELb0ELb1ELb0EEEvNS_9BwdParamsE,@"STO_CUDA_ENTRY STV_DEFAULT"
_ZN10layer_norm13ln_bwd_kernelINS_13Kernel_traitsI13__nv_bfloat16S2_fS2_fjLj512ELj1ELj4ELj1ELj16ENS_18Kernel_traits_baseILj512ES2_S2_fS2_fjLj128EEEEELb1ELb0ELb1ELb0EEEvNS_9BwdParamsE:
.text._ZN10layer_norm13ln_bwd_kernelINS_13Kernel_traitsI13__nv_bfloat16S2_fS2_fjLj512ELj1ELj4ELj1ELj16ENS_18Kernel_traits_baseILj512ES2_S2_fS2_fjLj128EEEEELb1ELb0ELb1ELb0EEEvNS_9BwdParamsE:
        /* <DEDUP_REMOVED lines=73> */
.L_x_3410:
[----:B0-----:R-:W0:Y:S08]  /*0490*/  LDC.64 R130, c[0x0][0x3f8] ;  /* 0x0000fe00ff827b82 */ /* 0x001e300000000a00 */
[----:B------:R-:W1:Y:S08]  /*04a0*/  LDC.64 R102, c[0x0][0x3c8] ;  /* 0x0000f200ff667b82 */ /* 0x000e700000000a00 */
[----:B------:R-:W2:Y:S01]  /*04b0*/  LDC.64 R100, c[0x0][0x3f0] ;  /* 0x0000fc00ff647b82 */ /* 0x000ea20000000a00 */
[----:B0-----:R-:W-:-:S07]  /*04c0*/  IMAD.WIDE R130, R5, 0x4, R130 ;  /* 0x0000000405827825 */ /* 0x001fce00078e0282 */
[----:B------:R-:W0:Y:S01]  /*04d0*/  LDC.64 R118, c[0x0][0x3c0] ;  /* 0x0000f000ff767b82 */ /* 0x000e220000000a00 */
[----:B------:R-:W3:Y:S01]  /*04e0*/  LDG.E R130, desc[UR6][R130.64] ;  /* 0x0000000682827981 */ /* 0x000ee2000c1e1900 */
[----:B-1----:R-:W-:-:S05]  /*04f0*/  IMAD.WIDE R102, R5, 0x4, R102 ;  /* 0x0000000405667825 */ /* 0x002fca00078e0266 */
[----:B-----5:R1:W5:Y:S01]  /*0500*/  LDG.E R14, desc[UR6][R102.64] ;  /* 0x00000006660e7981 */ /* 0x020362000c1e1900 */
[----:B--2---:R-:W-:-:S05]  /*0510*/  IMAD.WIDE R100, R5, 0x4, R100 ;  /* 0x0000000405647825 */ /* 0x004fca00078e0264 */
[----:B------:R1:W5:Y:S01]  /*0520*/  LDG.E R123, desc[UR6][R100.64] ;  /* 0x00000006647b7981 */ /* 0x000362000c1e1900 */
[----:B------:R-:W-:Y:S01]  /*0530*/  BSSY.RECONVERGENT B1, `(.L_x_3331) ;  /* 0x0000115000017945 */ /* 0x000fe20003800200 */
[----:B---3--:R-:W-:-:S13]  /*0540*/  ISETP.GE.AND P2, PT, R130, 0x1, PT ;  /* 0x000000018200780c */ /* 0x008fda0003f46270 */
[----:B01----:R-:W-:Y:S05]  /*0550*/  @!P2 BRA `(.L_x_3332) ;  /* 0x0000000c0070a947 */ /* 0x003fea0003800000 */
[----:B------:R-:W-:-:S05]  /*0560*/  IMAD.WIDE R100, R5, 0x4, R118 ;  /* 0x0000000405647825 */ /* 0x000fca00078e0276 */
[----:B------:R0:W2:Y:S01]  /*0570*/  LDG.E R120, desc[UR6][R100.64] ;  /* 0x0000000664787981 */ /* 0x0000a2000c1e1900 */
[----:B-----5:R-:W-:Y:S01]  /*0580*/  ISETP.GE.AND P1, PT, R123, 0x1, PT ;  /* 0x000000017b00780c */ /* 0x020fe20003f26270 */
[----:B------:R-:W-:Y:S01]  /*0590*/  BSSY.RECONVERGENT B2, `(.L_x_3333) ;  /* 0x000007a000027945 */ /* 0x000fe20003800200 */
[----:B------:R-:W-:Y:S01]  /*05a0*/  MOV R2, UR14 ;  /* 0x0000000e00027c02 */ /* 0x000fe20008000f00 */
[----:B------:R-:W1:Y:S01]  /*05b0*/  S2R R0, SR_TID.X ;  /* 0x0000000000007919 */ /* 0x000e620000002100 */
[----:B------:R-:W-:Y:S01]  /*05c0*/  ISETP.GE.U32.AND P4, PT, R3, 0x20, PT ;  /* 0x000000200300780c */ /* 0x000fe20003f86070 */
[----:B------:R-:W-:Y:S01]  /*05d0*/  HFMA2 R128, -RZ, RZ, 0, 0 ;  /* 0x00000000ff807431 */ /* 0x000fe200000001ff */
[----:B------:R-:W-:Y:S01]  /*05e0*/  ISETP.NE.AND P0, PT, RZ, UR8, PT ;  /* 0x00000008ff007c0c */ /* 0x000fe2000bf05270 */
[----:B------:R-:W-:Y:S01]  /*05f0*/  IMAD R102, R5, R2, RZ ;  /* 0x0000000205667224 */ /* 0x000fe200078e02ff */
[----:B------:R-:W-:Y:S02]  /*0600*/  ISETP.GE.U32.AND P3, PT, R3, 0x40, PT ;  /* 0x000000400300780c */ /* 0x000fe40003f66070 */
[----:B------:R-:W-:-:S02]  /*0610*/  MOV R131, RZ ;  /* 0x000000ff00837202 */ /* 0x000fc40000000f00 */
[----:B0-----:R-:W-:Y:S02]  /*0620*/  SHF.R.S32.HI R101, RZ, 0x1f, R102 ;  /* 0x0000001fff657819 */ /* 0x001fe40000011466 */
[----:B------:R-:W-:Y:S02]  /*0630*/  @P1 IADD3 R103, PT, PT, R123, -0x1, RZ ;  /* 0xffffffff7b671810 */ /* 0x000fe40007ffe0ff */
[----:B------:R-:W-:-:S03]  /*0640*/  LEA.HI R101, R101, R102, RZ, 0x3 ;  /* 0x0000006665657211 */ /* 0x000fc600078f18ff */
[----:B------:R-:W-:Y:S02]  /*0650*/  @P1 IMAD R118, R103, R2, RZ ;  /* 0x0000000267761224 */ /* 0x000fe400078e02ff */
[----:B------:R-:W-:-:S03]  /*0660*/  VIADD R103, R130, 0xffffffff ;  /* 0xffffffff82677836 */ /* 0x000fc60000000000 */
[----:B------:R-:W-:Y:S01]  /*0670*/  @P1 SHF.R.S32.HI R119, RZ, 0x1f, R118 ;  /* 0x0000001fff771819 */ /* 0x000fe20000011476 */
[----:B------:R-:W-:-:S03]  /*0680*/  IMAD R103, R103, R2, RZ ;  /* 0x0000000267677224 */ /* 0x000fc600078e02ff */
[----:B------:R-:W-:Y:S01]  /*0690*/  @P1 LEA.HI R121, R119, R118, RZ, 0x3 ;  /* 0x0000007677791211 */ /* 0x000fe200078f18ff */
[----:B------:R-:W-:Y:S01]  /*06a0*/  HFMA2 R119, -RZ, RZ, 0, 0 ;  /* 0x00000000ff777431 */ /* 0x000fe200000001ff */
[----:B------:R-:W-:-:S04]  /*06b0*/  SHF.R.S32.HI R100, RZ, 0x1f, R103 ;  /* 0x0000001fff647819 */ /* 0x000fc80000011467 */
[----:B------:R-:W-:Y:S02]  /*06c0*/  LEA.HI R103, R100, R103, RZ, 0x3 ;  /* 0x0000006764677211 */ /* 0x000fe400078f18ff */
[----:B-1----:R-:W-:-:S04]  /*06d0*/  LOP3.LUT R122, R0, 0x1f, RZ, 0xc0, !PT ;  /* 0x0000001f007a7812 */ /* 0x002fc800078ec0ff */
[-C--:B------:R-:W-:Y:S02]  /*06e0*/  LEA.HI.SX32 R129, R101, R122.reuse, 0x1d ;  /* 0x0000007a65817211 */ /* 0x080fe400078feaff */
[-C--:B------:R-:W-:Y:S02]  /*06f0*/  @P1 LEA.HI.SX32 R119, R121, R122.reuse, 0x1d ;  /* 0x0000007a79771211 */ /* 0x080fe400078feaff */
[----:B------:R-:W-:Y:S02]  /*0700*/  LEA.HI.SX32 R121, R103, R122, 0x1d ;  /* 0x0000007a67797211 */ /* 0x000fe400078feaff */
[----:B--2---:R-:W-:Y:S01]  /*0710*/  FSEL R118, R120, RZ, !P0 ;  /* 0x000000ff78767208 */ /* 0x004fe20004000000 */
[----:B------:R-:W-:Y:S01]  /*0720*/  IMAD.MOV.U32 R120, RZ, RZ, R129 ;  /* 0x000000ffff787224 */ /* 0x000fe200078e0081 */
[----:B------:R-:W-:Y:S06]  /*0730*/  @!P4 BRA `(.L_x_3334) ;  /* 0x00000004007cc947 */ /* 0x000fec0003800000 */
[----:B------:R-:W0:Y:S08]  /*0740*/  LDC.64 R20, c[0x0][0x428] ;  /* 0x00010a00ff147b82 */ /* 0x000e300000000a00 */
[----:B------:R-:W1:Y:S08]  /*0750*/  LDC.64 R126, c[0x0][0x3a8] ;  /* 0x0000ea00ff7e7b82 */ /* 0x000e700000000a00 */
[----:B------:R-:W2:Y:S01]  /*0760*/  LDC.64 R110, c[0x0][0x3b0] ;  /* 0x0000ec00ff6e7b82 */ /* 0x000ea20000000a00 */
[----:B0-----:R-:W-:-:S06]  /*0770*/  IMAD.WIDE.U32 R20, R121, 0x10, R20 ;  /* 0x0000001079147825 */ /* 0x001fcc00078e0014 */
[----:B------:R-:W3:Y:S01]  /*0780*/  LDG.E.128 R20, desc[UR6][R20.64] ;  /* 0x0000000614147981 */ /* 0x000ee2000c1e1d00 */
[----:B-1----:R-:W-:-:S05]  /*0790*/  IMAD.WIDE.U32 R126, R120, 0x20, R126 ;  /* 0x00000020787e7825 */ /* 0x002fca00078e007e */
[----:B------:R-:W4:Y:S04]  /*07a0*/  LDG.E.128 R16, desc[UR6][R126.64] ;  /* 0x000000067e107981 */ /* 0x000f28000c1e1d00 */
[----:B------:R0:W4:Y:S01]  /*07b0*/  LDG.E.128 R100, desc[UR6][R126.64+0x10] ;  /* 0x000010067e647981 */ /* 0x000122000c1e1d00 */
[----:B--2---:R-:W-:-:S06]  /*07c0*/  IMAD.WIDE.U32 R110, R119, 0x8, R110 ;  /* 0x00000008776e7825 */ /* 0x004fcc00078e006e */
[----:B------:R-:W5:Y:S01]  /*07d0*/  LDG.E.64 R110, desc[UR6][R110.64] ;  /* 0x000000066e6e7981 */ /* 0x000f62000c1e1b00 */
[----:B------:R-:W-:-:S04]  /*07e0*/  ISETP.NE.U32.AND P0, PT, RZ, UR10, PT ;  /* 0x0000000aff007c0c */ /* 0x000fc8000bf05070 */
[----:B------:R-:W-:-:S13]  /*07f0*/  ISETP.NE.AND.EX P0, PT, RZ, UR11, PT, P0 ;  /* 0x0000000bff007c0c */ /* 0x000fda000bf05300 */
[----:B------:R-:W1:Y:S01]  /*0800*/  @P0 LDC.64 R104, c[0x0][0x438] ;  /* 0x00010e00ff680b82 */ /* 0x000e620000000a00 */
[----:B0-----:R-:W-:Y:S01]  /*0810*/  SHF.L.U32 R126, R68, 0x10, RZ ;  /* 0x00000010447e7819 */ /* 0x001fe200000006ff */
[----:B-1----:R-:W-:-:S05]  /*0820*/  @P0 IMAD.WIDE.U32 R104, R120, 0x20, R104 ;  /* 0x0000002078680825 */ /* 0x002fca00078e0068 */
[----:B------:R-:W5:Y:S04]  /*0830*/  @P0 LDG.E.128 R28, desc[UR6][R104.64] ;  /* 0x00000006681c0981 */ /* 0x000f68000c1e1d00 */
[----:B------:R0:W5:Y:S01]  /*0840*/  @P0 LDG.E.128 R24, desc[UR6][R104.64+0x10] ;  /* 0x0000100668180981 */ /* 0x000162000c1e1d00 */
[----:B------:R-:W-:Y:S02]  /*0850*/  IADD3 R121, PT, PT, R121, 0x20, RZ ;  /* 0x0000002079797810 */ /* 0x000fe40007ffe0ff */
[----:B------:R-:W-:Y:S02]  /*0860*/  IADD3 R119, PT, PT, R119, 0x20, RZ ;  /* 0x0000002077777810 */ /* 0x000fe40007ffe0ff */
[----:B------:R-:W-:Y:S02]  /*0870*/  IADD3 R120, PT, PT, R120, 0x20, RZ ;  /* 0x0000002078787810 */ /* 0x000fe40007ffe0ff */
[----:B---3--:R-:W-:-:S04]  /*0880*/  PRMT R15, R20, 0x7632, R15 ;  /* 0x00007632140f7816 */ /* 0x008fc8000000000f */
[----:B------:R-:W-:Y:S01]  /*0890*/  SHF.L.U32 R15, R15, 0x10, RZ ;  /* 0x000000100f0f7819 */ /* 0x000fe200000006ff */
[C---:B----4-:R-:W-:Y:S01]  /*08a0*/  FADD.FTZ R107, -R118.reuse, R17 ;  /* 0x00000011766b7221 */ /* 0x050fe20000010100 */
[----:B------:R-:W-:Y:S01]  /*08b0*/  FADD.FTZ R13, -R118, R16 ;  /* 0x00000010760d7221 */ /* 0x000fe20000010100 */
[----:B------:R-:W-:Y:S01]  /*08c0*/  SHF.L.U32 R16, R8, 0x10, RZ ;  /* 0x0000001008107819 */ /* 0x000fe200000006ff */
[----:B------:R-:W-:Y:S01]  /*08d0*/  FADD.FTZ R131, -R118, R18 ;  /* 0x0000001276837221 */ /* 0x000fe20000010100 */
[----:B------:R-:W-:Y:S01]  /*08e0*/  FMUL.FTZ R124, R14, R107 ;  /* 0x0000006b0e7c7220 */ /* 0x000fe20000410000 */
[--C-:B------:R-:W-:Y:S01]  /*08f0*/  FADD.FTZ R133, -R118, R19.reuse ;  /* 0x0000001376857221 */ /* 0x100fe20000010100 */
[----:B------:R-:W-:Y:S01]  /*0900*/  SHF.L.U32 R17, R20, 0x10, RZ ;  /* 0x0000001014117819 */ /* 0x000fe200000006ff */
[----:B------:R-:W-:Y:S01]  /*0910*/  FMUL.FTZ R127, R14, R13 ;  /* 0x0000000d0e7f7220 */ /* 0x000fe20000410000 */
[C---:B------:R-:W-:Y:S01]  /*0920*/  PRMT R19, R21.reuse, 0x7632, R19 ;  /* 0x0000763215137816 */ /* 0x040fe20000000013 */
[-C--:B------:R-:W-:Y:S01]  /*0930*/  FMUL.FTZ R13, R16, R15.reuse ;  /* 0x0000000f100d7220 */ /* 0x080fe20000410000 */
[----:B------:R-:W-:Y:S01]  /*0940*/  SHF.L.U32 R21, R21, 0x10, RZ ;  /* 0x0000001015157819 */ /* 0x000fe200000006ff */
[----:B------:R-:W-:Y:S01]  /*0950*/  FFMA.FTZ R61, R124, R15, R61 ;  /* 0x0000000f7c3d7223 */ /* 0x000fe2000001003d */
[----:B------:R-:W-:Y:S01]  /*0960*/  FADD.FTZ R45, R45, R15 ;  /* 0x0000000f2d2d7221 */ /* 0x000fe20000010000 */
[----:B------:R-:W-:-:S02]  /*0970*/  IMAD.U32 R18, R69, 0x10000, RZ ;  /* 0x0001000045127824 */ /* 0x000fc400078e00ff */
[----:B------:R-:W-:Y:S01]  /*0980*/  FMUL.FTZ R15, R14, R131 ;  /* 0x000000830e0f7220 */ /* 0x000fe20000410000 */
[----:B------:R-:W-:Y:S01]  /*0990*/  PRMT R128, R22, 0x7632, R128 ;  /* 0x0000763216807816 */ /* 0x000fe20000000080 */
        /* <DEDUP_REMOVED lines=8> */
[----:B0-----:R-:W-:Y:S01]  /*0a20*/  SHF.L.U32 R104, R22, 0x10, RZ ;  /* 0x0000001016687819 */ /* 0x001fe200000006ff */
[C---:B------:R-:W-:Y:S01]  /*0a30*/  IMAD.U32 R135, R23.reuse, 0x10000, RZ ;  /* 0x0001000017877824 */ /* 0x040fe200078e00ff */
[----:B------:R-:W-:Y:S01]  /*0a40*/  PRMT R132, R23, 0x7632, R132 ;  /* 0x0000763217847816 */ /* 0x000fe20000000084 */
[----:B------:R-:W-:Y:S01]  /*0a50*/  FMUL.FTZ R16, R14, R133 ;  /* 0x000000850e107220 */ /* 0x000fe20000410000 */
[----:B------:R-:W-:Y:S01]  /*0a60*/  SHF.L.U32 R21, R70, 0x10, RZ ;  /* 0x0000001046157819 */ /* 0x000fe200000006ff */
[----:B------:R-:W-:Y:S01]  /*0a70*/  FADD.FTZ R23, -R118, R100 ;  /* 0x0000006476177221 */ /* 0x000fe20000010100 */
[----:B------:R-:W-:Y:S01]  /*0a80*/  SHF.L.U32 R128, R128, 0x10, RZ ;  /* 0x0000001080807819 */ /* 0x000fe200000006ff */
[----:B------:R-:W-:-:S02]  /*0a90*/  IMAD.U32 R100, R6, 0x10000, RZ ;  /* 0x0001000006647824 */ /* 0x000fc400078e00ff */
[-C--:B------:R-:W-:Y:S01]  /*0aa0*/  FMUL.FTZ R17, R17, R20.reuse ;  /* 0x0000001411117220 */ /* 0x080fe20000410000 */
[----:B------:R-:W-:Y:S01]  /*0ab0*/  FFMA.FTZ R63, R16, R20, R63 ;  /* 0x00000014103f7223 */ /* 0x000fe2000001003f */
[----:B------:R-:W-:Y:S01]  /*0ac0*/  FADD.FTZ R47, R47, R20 ;  /* 0x000000142f2f7221 */ /* 0x000fe20000010000 */
[----:B------:R-:W-:Y:S01]  /*0ad0*/  FMUL.FTZ R20, R21, R104 ;  /* 0x0000006815147220 */ /* 0x000fe20000410000 */
[----:B------:R-:W-:Y:S01]  /*0ae0*/  FADD.FTZ R101, -R118, R101 ;  /* 0x0000006576657221 */ /* 0x000fe20000010100 */
[----:B------:R-:W-:Y:S01]  /*0af0*/  FMUL.FTZ R21, R100, R128 ;  /* 0x0000008064157220 */ /* 0x000fe20000410000 */
[----:B------:R-:W-:Y:S01]  /*0b00*/  FMUL.FTZ R19, R14, R23 ;  /* 0x000000170e137220 */ /* 0x000fe20000410000 */
[----:B------:R-:W-:Y:S01]  /*0b10*/  FADD.FTZ R100, RZ, R126 ;  /* 0x0000007eff647221 */ /* 0x000fe20000010000 */
[----:B------:R-:W-:Y:S01]  /*0b20*/  FADD.FTZ R105, -R118, R102 ;  /* 0x0000006676697221 */ /* 0x000fe20000010100 */
[----:B------:R-:W-:Y:S01]  /*0b30*/  FFMA.FTZ R23, R127, R126, RZ ;  /* 0x0000007e7f177223 */ /* 0x000fe200000100ff */
[----:B------:R-:W-:Y:S01]  /*0b40*/  SHF.L.U32 R102, R71, 0x10, RZ ;  /* 0x0000001047667819 */ /* 0x000fe200000006ff */
[----:B------:R-:W-:Y:S01]  /*0b50*/  FMUL.FTZ R22, R14, R101 ;  /* 0x000000650e167220 */ /* 0x000fe20000410000 */
[----:B------:R-:W-:Y:S01]  /*0b60*/  FADD.FTZ R101, R100, R13 ;  /* 0x0000000d64657221 */ /* 0x000fe20000010000 */
[----:B------:R-:W-:-:S02]  /*0b70*/  FFMA.FTZ R100, R124, R13, R23 ;  /* 0x0000000d7c647223 */ /* 0x000fc40000010017 */
[----:B------:R-:W-:Y:S01]  /*0b80*/  FMUL.FTZ R23, R102, R135 ;  /* 0x0000008766177220 */ /* 0x000fe20000410000 */
[----:B------:R-:W-:Y:S01]  /*0b90*/  FADD.FTZ R102, R101, R18 ;  /* 0x0000001265667221 */ /* 0x000fe20000010000 */
[----:B------:R-:W-:Y:S01]  /*0ba0*/  FFMA.FTZ R101, R15, R18, R100 ;  /* 0x000000120f657223 */ /* 0x000fe20000010064 */
[----:B------:R-:W-:Y:S02]  /*0bb0*/  FADD.FTZ R137, -R118, R103 ;  /* 0x0000006776897221 */ /* 0x000fe40000010100 */
[----:B------:R-:W-:Y:S01]  /*0bc0*/  FADD.FTZ R103, R102, R17 ;  /* 0x0000001166677221 */ /* 0x000fe20000010000 */
[----:B------:R-:W-:-:S03]  /*0bd0*/  FFMA.FTZ R100, R16, R17, R101 ;  /* 0x0000001110647223 */ /* 0x000fc60000010065 */
[----:B------:R-:W-:Y:S01]  /*0be0*/  FADD.FTZ R102, R103, R20 ;  /* 0x0000001467667221 */ /* 0x000fe20000010000 */
[C---:B------:R-:W-:Y:S01]  /*0bf0*/  FFMA.FTZ R101, R19.reuse, R20, R100 ;  /* 0x0000001413657223 */ /* 0x040fe20000010064 */
[----:B------:R-:W-:Y:S01]  /*0c00*/  SHF.L.U32 R107, R4, 0x10, RZ ;  /* 0x00000010046b7819 */ /* 0x000fe200000006ff */
[----:B------:R-:W-:Y:S02]  /*0c10*/  IMAD.U32 R132, R132, 0x10000, RZ ;  /* 0x0001000084847824 */ /* 0x000fe400078e00ff */
        /* <DEDUP_REMOVED lines=17> */
.L_x_3334:
[----:B------:R-:W-:Y:S05]  /*0d30*/  BSYNC.RECONVERGENT B2 ;  /* 0x0000000000027941 */ /* 0x000fea0003800200 */
.L_x_3333:
[----:B------:R-:W-:Y:S05]  /*0d40*/  @!P3 BRA `(.L_x_3335) ;  /* 0x00000008004cb947 */ /* 0x000fea0003800000 */
[----:B------:R-:W0:Y:S08]  /*0d50*/  LDC.64 R114, c[0x0][0x3a8] ;  /* 0x0000ea00ff727b82 */ /* 0x000e300000000a00 */
[----:B------:R-:W1:Y:S08]  /*0d60*/  LDC.64 R100, c[0x0][0x428] ;  /* 0x00010a00ff647b82 */ /* 0x000e700000000a00 */
[----:B------:R-:W2:Y:S01]  /*0d70*/  LDC.64 R108, c[0x0][0x3b0] ;  /* 0x0000ec00ff6c7b82 */ /* 0x000ea20000000a00 */
[----:B0-----:R-:W-:-:S05]  /*0d80*/  IMAD.WIDE.U32 R114, R120, 0x20, R114 ;  /* 0x0000002078727825 */ /* 0x001fca00078e0072 */
[----:B------:R-:W3:Y:S01]  /*0d90*/  LDG.E.128 R92, desc[UR6][R114.64] ;  /* 0x00000006725c7981 */ /* 0x000ee2000c1e1d00 */
[----:B-1----:R-:W-:-:S03]  /*0da0*/  IMAD.WIDE.U32 R100, R121, 0x10, R100 ;  /* 0x0000001079647825 */ /* 0x002fc600078e0064 */
[----:B------:R0:W4:Y:S04]  /*0db0*/  LDG.E.128 R96, desc[UR6][R114.64+0x10] ;  /* 0x0000100672607981 */ /* 0x000128000c1e1d00 */
[----:B------:R-:W4:Y:S01]  /*0dc0*/  LDG.E.128 R100, desc[UR6][R100.64] ;  /* 0x0000000664647981 */ /* 0x000f22000c1e1d00 */
[----:B------:R-:W-:Y:S01]  /*0dd0*/  ISETP.NE.U32.AND P0, PT, RZ, UR10, PT ;  /* 0x0000000aff007c0c */ /* 0x000fe2000bf05070 */
[----:B--2---:R-:W-:-:S03]  /*0de0*/  IMAD.WIDE.U32 R108, R119, 0x8, R108 ;  /* 0x00000008776c7825 */ /* 0x004fc600078e006c */
[----:B------:R-:W-:-:S03]  /*0df0*/  ISETP.NE.AND.EX P0, PT, RZ, UR11, PT, P0 ;  /* 0x0000000bff007c0c */ /* 0x000fc6000bf05300 */
[----:B------:R-:W5:Y:S10]  /*0e00*/  LDG.E.64 R108, desc[UR6][R108.64] ;  /* 0x000000066c6c7981 */ /* 0x000f74000c1e1b00 */
[----:B------:R-:W1:Y:S01]  /*0e10*/  @P0 LDC.64 R112, c[0x0][0x438] ;  /* 0x00010e00ff700b82 */ /* 0x000e620000000a00 */
[----:B------:R-:W-:Y:S01]  /*0e20*/  SHF.L.U32 R106, R66, 0x10, RZ ;  /* 0x00000010426a7819 */ /* 0x000fe200000006ff */
[----:B-1----:R-:W-:-:S05]  /*0e30*/  @P0 IMAD.WIDE.U32 R112, R120, 0x20, R112 ;  /* 0x0000002078700825 */ /* 0x002fca00078e0070 */
[----:B------:R-:W5:Y:S04]  /*0e40*/  @P0 LDG.E.128 R72, desc[UR6][R112.64] ;  /* 0x0000000670480981 */ /* 0x000f68000c1e1d00 */
[----:B------:R1:W5:Y:S01]  /*0e50*/  @P0 LDG.E.128 R76, desc[UR6][R112.64+0x10] ;  /* 0x00001006704c0981 */ /* 0x000362000c1e1d00 */
[----:B0-----:R-:W-:Y:S01]  /*0e60*/  SHF.L.U32 R114, R67, 0x10, RZ ;  /* 0x0000001043727819 */ /* 0x001fe200000006ff */
[C---:B---3--:R-:W-:Y:S01]  /*0e70*/  FADD.FTZ R115, -R118.reuse, R92 ;  /* 0x0000005c76737221 */ /* 0x048fe20000010100 */
[C---:B------:R-:W-:Y:S01]  /*0e80*/  FADD.FTZ R117, -R118.reuse, R93 ;  /* 0x0000005d76757221 */ /* 0x040fe20000010100 */
[C---:B------:R-:W-:Y:S01]  /*0e90*/  FADD.FTZ R119, -R118.reuse, R94 ;  /* 0x0000005e76777221 */ /* 0x040fe20000010100 */
[C---:B------:R-:W-:Y:S01]  /*0ea0*/  FADD.FTZ R121, -R118.reuse, R95 ;  /* 0x0000005f76797221 */ /* 0x040fe20000010100 */
[C---:B----4-:R-:W-:Y:S01]  /*0eb0*/  FADD.FTZ R125, -R118.reuse, R96 ;  /* 0x00000060767d7221 */ /* 0x050fe20000010100 */
[C---:B------:R-:W-:Y:S01]  /*0ec0*/  FADD.FTZ R135, -R118.reuse, R97 ;  /* 0x0000006176877221 */ /* 0x040fe20000010100 */
[--C-:B------:R-:W-:Y:S01]  /*0ed0*/  FADD.FTZ R141, -R118, R99.reuse ;  /* 0x00000063768d7221 */ /* 0x100fe20000010100 */
[C---:B------:R-:W-:Y:S01]  /*0ee0*/  PRMT R92, R100.reuse, 0x7632, R92 ;  /* 0x00007632645c7816 */ /* 0x040fe2000000005c */
[----:B------:R-:W-:Y:S01]  /*0ef0*/  IMAD.U32 R95, R100, 0x10000, RZ ;  /* 0x00010000645f7824 */ /* 0x000fe200078e00ff */
[----:B------:R-:W-:Y:S01]  /*0f00*/  PRMT R99, R101, 0x7632, R99 ;  /* 0x0000763265637816 */ /* 0x000fe20000000063 */
[----:B------:R-:W-:Y:S01]  /*0f10*/  IMAD.U32 R94, R64, 0x10000, RZ ;  /* 0x00010000405e7824 */ /* 0x000fe200078e00ff */
[----:B------:R-:W-:Y:S01]  /*0f20*/  SHF.L.U32 R96, R12, 0x10, RZ ;  /* 0x000000100c607819 */ /* 0x000fe200000006ff */
[----:B------:R-:W-:Y:S01]  /*0f30*/  FMUL.FTZ R93, R14, R115 ;  /* 0x000000730e5d7220 */ /* 0x000fe20000410000 */
[----:B------:R-:W-:Y:S01]  /*0f40*/  SHF.L.U32 R97, R92, 0x10, RZ ;  /* 0x000000105c617819 */ /* 0x000fe200000006ff */
[----:B------:R-:W-:Y:S01]  /*0f50*/  FMUL.FTZ R92, R14, R117 ;  /* 0x000000750e5c7220 */ /* 0x000fe20000410000 */
[----:B-1----:R-:W-:Y:S01]  /*0f60*/  PRMT R112, R102, 0x7632, R112 ;  /* 0x0000763266707816 */ /* 0x002fe20000000070 */
[----:B------:R-:W-:Y:S01]  /*0f70*/  FADD.FTZ R137, -R118, R98 ;  /* 0x0000006276897221 */ /* 0x000fe20000010100 */
[----:B------:R-:W-:Y:S01]  /*0f80*/  SHF.L.U32 R133, R102, 0x10, RZ ;  /* 0x0000001066857819 */ /* 0x000fe200000006ff */
[-C--:B------:R-:W-:Y:S01]  /*0f90*/  FMUL.FTZ R94, R94, R95.reuse ;  /* 0x0000005f5e5e7220 */ /* 0x080fe20000410000 */
[----:B------:R-:W-:Y:S01]  /*0fa0*/  FADD.FTZ R36, R36, R95 ;  /* 0x0000005f24247221 */ /* 0x000fe20000010000 */
[----:B------:R-:W-:Y:S01]  /*0fb0*/  FFMA.FTZ R52, R93, R95, R52 ;  /* 0x0000005f5d347223 */ /* 0x000fe20000010034 */
[----:B------:R-:W-:Y:S01]  /*0fc0*/  SHF.L.U32 R102, R99, 0x10, RZ ;  /* 0x0000001063667819 */ /* 0x000fe200000006ff */
[-C--:B------:R-:W-:Y:S01]  /*0fd0*/  FMUL.FTZ R95, R96, R97.reuse ;  /* 0x00000061605f7220 */ /* 0x080fe20000410000 */
[----:B------:R-:W-:Y:S01]  /*0fe0*/  SHF.L.U32 R101, R101, 0x10, RZ ;  /* 0x0000001065657819 */ /* 0x000fe200000006ff */
[----:B------:R-:W-:Y:S01]  /*0ff0*/  FFMA.FTZ R53, R92, R97, R53 ;  /* 0x000000615c357223 */ /* 0x000fe20000010035 */
[----:B------:R-:W-:Y:S01]  /*1000*/  FADD.FTZ R37, R37, R97 ;  /* 0x0000006125257221 */ /* 0x000fe20000010000 */
[----:B------:R-:W-:Y:S01]  /*1010*/  SHF.L.U32 R98, R65, 0x10, RZ ;  /* 0x0000001041627819 */ /* 0x000fe200000006ff */
[----:B------:R-:W-:-:S02]  /*1020*/  IMAD.U32 R100, R11, 0x10000, RZ ;  /* 0x000100000b647824 */ /* 0x000fc400078e00ff */
[C---:B------:R-:W-:Y:S01]  /*1030*/  FMUL.FTZ R97, R14.reuse, R119 ;  /* 0x000000770e617220 */ /* 0x040fe20000410000 */
[----:B------:R-:W-:Y:S01]  /*1040*/  FMUL.FTZ R96, R14, R121 ;  /* 0x000000790e607220 */ /* 0x000fe20000410000 */
[----:B------:R-:W-:Y:S01]  /*1050*/  FADD.FTZ R38, R38, R101 ;  /* 0x0000006526267221 */ /* 0x000fe20000010000 */
[----:B------:R-:W-:Y:S01]  /*1060*/  FMUL.FTZ R99, R100, R102 ;  /* 0x0000006664637220 */ /* 0x000fe20000410000 */
[-C--:B------:R-:W-:Y:S01]  /*1070*/  FMUL.FTZ R98, R98, R101.reuse ;  /* 0x0000006562627220 */ /* 0x080fe20000410000 */
[----:B------:R-:W-:Y:S01]  /*1080*/  FFMA.FTZ R54, R97, R101, R54 ;  /* 0x0000006561367223 */ /* 0x000fe20000010036 */
[----:B------:R-:W-:Y:S01]  /*1090*/  FADD.FTZ R100, R131, R94 ;  /* 0x0000005e83647221 */ /* 0x000fe20000010000 */
[----:B------:R-:W-:Y:S01]  /*10a0*/  FFMA.FTZ R101, R93, R94, R128 ;  /* 0x0000005e5d657223 */ /* 0x000fe20000010080 */
[----:B------:R-:W-:Y:S01]  /*10b0*/  FFMA.FTZ R55, R96, R102, R55 ;  /* 0x0000006660377223 */ /* 0x000fe20000010037 */
[----:B------:R-:W-:Y:S01]  /*10c0*/  FADD.FTZ R39, R39, R102 ;  /* 0x0000006627277221 */ /* 0x000fe20000010000 */
[C---:B------:R-:W-:Y:S01]  /*10d0*/  PRMT R116, R103.reuse, 0x7632, R116 ;  /* 0x0000763267747816 */ /* 0x040fe20000000074 */
[----:B------:R-:W-:Y:S01]  /*10e0*/  IMAD.U32 R102, R112, 0x10000, RZ ;  /* 0x0001000070667824 */ /* 0x000fe200078e00ff */
[----:B------:R-:W-:Y:S01]  /*10f0*/  SHF.L.U32 R139, R103, 0x10, RZ ;  /* 0x00000010678b7819 */ /* 0x000fe200000006ff */
[----:B------:R-:W-:Y:S01]  /*1100*/  FMUL.FTZ R112, R14, R135 ;  /* 0x000000870e707220 */ /* 0x000fe20000410000 */
[----:B------:R-:W-:Y:S01]  /*1110*/  SHF.L.U32 R115, R10, 0x10, RZ ;  /* 0x000000100a737819 */ /* 0x000fe200000006ff */
        /* <DEDUP_REMOVED lines=31> */
[----:B------:R-:W-:Y:S06]  /*1310*/  BRA `(.L_x_3335) ;  /* 0x0000000000d87947 */ /* 0x000fec0003800000 */
.L_x_3332:
[----:B------:R-:W0:Y:S01]  /*1320*/  S2R R0, SR_TID.X ;  /* 0x0000000000007919 */ /* 0x000e220000002100 */
[----:B-----5:R-:W-:Y:S01]  /*1330*/  ISETP.GE.AND P1, PT, R123, 0x1, PT ;  /* 0x000000017b00780c */ /* 0x020fe20003f26270 */
[----:B------:R-:W-:Y:S01]  /*1340*/  IMAD.U32 R2, RZ, RZ, UR14 ;  /* 0x0000000eff027e24 */ /* 0x000fe2000f8e00ff */
[----:B------:R-:W-:Y:S01]  /*1350*/  UISETP.NE.U32.AND UP0, UPT, UR10, URZ, UPT ;  /* 0x000000ff0a00728c */ /* 0x000fe2000bf05070 */
[----:B------:R-:W-:Y:S02]  /*1360*/  MOV R133, RZ ;  /* 0x000000ff00857202 */ /* 0x000fe40000000f00 */
[----:B------:R-:W-:Y:S01]  /*1370*/  IMAD R100, R5, R2, RZ ;  /* 0x0000000205647224 */ /* 0x000fe200078e02ff */
[----:B------:R-:W-:-:S07]  /*1380*/  UISETP.NE.AND.EX UP0, UPT, UR11, URZ, UPT, UP0 ;  /* 0x000000ff0b00728c */ /* 0x000fce000bf05300 */
[----:B------:R-:W-:-:S05]  /*1390*/  @P1 IADD3 R101, PT, PT, R123, -0x1, RZ ;  /* 0xffffffff7b651810 */ /* 0x000fca0007ffe0ff */
[----:B------:R-:W-:Y:S01]  /*13a0*/  @P1 IMAD R102, R101, R2, RZ ;  /* 0x0000000265661224 */ /* 0x000fe200078e02ff */
[----:B------:R-:W-:-:S04]  /*13b0*/  SHF.R.S32.HI R101, RZ, 0x1f, R100 ;  /* 0x0000001fff657819 */ /* 0x000fc80000011464 */
[----:B------:R-:W-:Y:S02]  /*13c0*/  @P1 SHF.R.S32.HI R103, RZ, 0x1f, R102 ;  /* 0x0000001fff671819 */ /* 0x000fe40000011466 */
[----:B------:R-:W-:Y:S02]  /*13d0*/  LEA.HI R101, R101, R100, RZ, 0x3 ;  /* 0x0000006465657211 */ /* 0x000fe400078f18ff */
[----:B------:R-:W-:Y:S02]  /*13e0*/  @P1 LEA.HI R103, R103, R102, RZ, 0x3 ;  /* 0x0000006667671211 */ /* 0x000fe400078f18ff */
[----:B0-----:R-:W-:-:S04]  /*13f0*/  LOP3.LUT R122, R0, 0x1f, RZ, 0xc0, !PT ;  /* 0x0000001f007a7812 */ /* 0x001fc800078ec0ff */
        /* <DEDUP_REMOVED lines=12> */
.L_x_3338:
[----:B------:R-:W-:Y:S05]  /*14c0*/  BSYNC.RECONVERGENT B2 ;  /* 0x0000000000027941 */ /* 0x000fea0003800200 */
.L_x_3337:
[----:B------:R-:W-:Y:S01]  /*14d0*/  HFMA2 R131, -RZ, RZ, 0, 0 ;  /* 0x00000000ff837431 */ /* 0x000fe200000001ff */
[----:B------:R-:W-:Y:S01]  /*14e0*/  MOV R128, RZ ;  /* 0x000000ff00807202 */ /* 0x000fe20000000f00 */
[----:B------:R-:W-:Y:S06]  /*14f0*/  @!P3 BRA `(.L_x_3335) ;  /* 0x000000000060b947 */ /* 0x000fec0003800000 */
[----:B0-----:R-:W0:Y:S02]  /*1500*/  LDC.64 R100, c[0x0][0x3b0] ;  /* 0x0000ec00ff647b82 */ /* 0x001e240000000a00 */
[----:B0-----:R-:W-:-:S05]  /*1510*/  IMAD.WIDE.U32 R100, R133, 0x8, R100 ;  /* 0x0000000885647825 */ /* 0x001fca00078e0064 */
[----:B------:R1:W5:Y:S01]  /*1520*/  LDG.E.64 R108, desc[UR6][R100.64] ;  /* 0x00000006646c7981 */ /* 0x000362000c1e1b00 */
[----:B------:R-:W-:Y:S05]  /*1530*/  BRA `(.L_x_3335) ;  /* 0x0000000000507947 */ /* 0x000fea0003800000 */
.L_x_3336:
        /* <DEDUP_REMOVED lines=9> */
[----:B-1----:R-:W-:-:S04]  /*15d0*/  @P4 IMAD.WIDE.U32 R120, R131, 0x20, R120 ;  /* 0x0000002083784825 */ /* 0x002fc800078e0078 */
[----:B------:R-:W-:Y:S01]  /*15e0*/  @P4 VIADD R131, R131, 0x20 ;  /* 0x0000002083834836 */ /* 0x000fe20000000000 */
[----:B------:R4:W5:Y:S01]  /*15f0*/  @P4 LDG.E.128 R28, desc[UR6][R120.64] ;  /* 0x00000006781c4981 */ /* 0x000962000c1e1d00 */
[----:B--2---:R-:W-:-:S03]  /*1600*/  @P3 IMAD.WIDE.U32 R100, R133, 0x8, R100 ;  /* 0x0000000885643825 */ /* 0x004fc600078e0064 */
[----:B------:R4:W5:Y:S04]  /*1610*/  @P4 LDG.E.128 R24, desc[UR6][R120.64+0x10] ;  /* 0x0000100678184981 */ /* 0x000968000c1e1d00 */
[----:B------:R4:W5:Y:S01]  /*1620*/  @P3 LDG.E.64 R108, desc[UR6][R100.64] ;  /* 0x00000006646c3981 */ /* 0x000962000c1e1b00 */
[----:B---3--:R-:W-:-:S05]  /*1630*/  @P3 IMAD.WIDE.U32 R102, R131, 0x20, R102 ;  /* 0x0000002083663825 */ /* 0x008fca00078e0066 */
[----:B------:R4:W5:Y:S04]  /*1640*/  @P3 LDG.E.128 R72, desc[UR6][R102.64] ;  /* 0x0000000666483981 */ /* 0x000968000c1e1d00 */
[----:B------:R4:W5:Y:S01]  /*1650*/  @P3 LDG.E.128 R76, desc[UR6][R102.64+0x10] ;  /* 0x00001006664c3981 */ /* 0x000962000c1e1d00 */
[----:B------:R-:W-:Y:S01]  /*1660*/  HFMA2 R131, -RZ, RZ, 0, 0 ;  /* 0x00000000ff837431 */ /* 0x000fe200000001ff */
[----:B------:R-:W-:-:S07]  /*1670*/  MOV R128, RZ ;  /* 0x000000ff00807202 */ /* 0x000fce0000000f00 */
.L_x_3335:
[----:B------:R-:W-:Y:S05]  /*1680*/  BSYNC.RECONVERGENT B1 ;  /* 0x0000000000017941 */ /* 0x000fea0003800200 */
.L_x_3331:
        /* <DEDUP_REMOVED lines=20> */
.L_x_3422:
        /* <DEDUP_REMOVED lines=36> */
.L_x_3346:
[----:B------:R-:W-:Y:S05]  /*1a10*/  BSYNC.RECONVERGENT B3 ;  /* 0x0000000000037941 */ /* 0x000fea0003800200 */
.L_x_3345:
        /* <DEDUP_REMOVED lines=13> */
.L_x_3348:
[----:B------:R-:W-:Y:S05]  /*1af0*/  BSYNC.RECONVERGENT B3 ;  /* 0x0000000000037941 */ /* 0x000fea0003800200 */
.L_x_3347:
        /* <DEDUP_REMOVED lines=13> */
.L_x_3350:
[----:B------:R-:W-:Y:S05]  /*1bd0*/  BSYNC.RECONVERGENT B3 ;  /* 0x0000000000037941 */ /* 0x000fea0003800200 */
.L_x_3349:
        /* <DEDUP_REMOVED lines=13> */
.L_x_3352:
[----:B------:R-:W-:Y:S05]  /*1cb0*/  BSYNC.RECONVERGENT B3 ;  /* 0x0000000000037941 */ /* 0x000fea0003800200 */
.L_x_3351:
        /* <DEDUP_REMOVED lines=13> */
.L_x_3354:
[----:B------:R-:W-:Y:S05]  /*1d90*/  BSYNC.RECONVERGENT B3 ;  /* 0x0000000000037941 */ /* 0x000fea0003800200 */
.L_x_3353:
        /* <DEDUP_REMOVED lines=13> */
.L_x_3356:
[----:B------:R-:W-:Y:S05]  /*1e70*/  BSYNC.RECONVERGENT B3 ;  /* 0x0000000000037941 */ /* 0x000fea0003800200 */
.L_x_3355:
        /* <DEDUP_REMOVED lines=13> */
.L_x_3358:
[----:B------:R-:W-:Y:S05]  /*1f50*/  BSYNC.RECONVERGENT B3 ;  /* 0x0000000000037941 */ /* 0x000fea0003800200 */
.L_x_3357:
        /* <DEDUP_REMOVED lines=14> */
.L_x_3344:
        /* <DEDUP_REMOVED lines=15> */
[----:B0-----:R-:W-:Y:S01]  /*2130*/  FADD.FTZ R121, R107, -R100 ;  /* 0x800000646b797221 */ /* 0x001fe20000010000 */
[----:B------:R-:W-:Y:S01]  /*2140*/  FMUL.FTZ R87, R14, R87 ;  /* 0x000000570e577220 */ /* 0x000fe20000410000 */
        /* <DEDUP_REMOVED lines=29> */
.L_x_3361:
[----:B------:R-:W-:Y:S05]  /*2320*/  BSYNC.RECONVERGENT B3 ;  /* 0x0000000000037941 */ /* 0x000fea0003800200 */
.L_x_3360:
        /* <DEDUP_REMOVED lines=13> */
.L_x_3363:
[----:B------:R-:W-:Y:S05]  /*2400*/  BSYNC.RECONVERGENT B3 ;  /* 0x0000000000037941 */ /* 0x000fea0003800200 */
.L_x_3362:
        /* <DEDUP_REMOVED lines=13> */
.L_x_3365:
[----:B------:R-:W-:Y:S05]  /*24e0*/  BSYNC.RECONVERGENT B3 ;  /* 0x0000000000037941 */ /* 0x000fea0003800200 */
.L_x_3364:
        /* <DEDUP_REMOVED lines=13> */
.L_x_3367:
[----:B------:R-:W-:Y:S05]  /*25c0*/  BSYNC.RECONVERGENT B3 ;  /* 0x0000000000037941 */ /* 0x000fea0003800200 */
.L_x_3366:
        /* <DEDUP_REMOVED lines=13> */
.L_x_3369:
[----:B------:R-:W-:Y:S05]  /*26a0*/  BSYNC.RECONVERGENT B3 ;  /* 0x0000000000037941 */ /* 0x000fea0003800200 */
.L_x_3368:
        /* <DEDUP_REMOVED lines=13> */
.L_x_3371:
[----:B------:R-:W-:Y:S05]  /*2780*/  BSYNC.RECONVERGENT B3 ;  /* 0x0000000000037941 */ /* 0x000fea0003800200 */
.L_x_3370:
        /* <DEDUP_REMOVED lines=13> */
.L_x_3373:
[----:B------:R-:W-:Y:S05]  /*2860*/  BSYNC.RECONVERGENT B3 ;  /* 0x0000000000037941 */ /* 0x000fea0003800200 */
.L_x_3372:
[----:B------:R-:W-:Y:S05]  /*2870*/  @!P1 BRA `(.L_x_3359) ;  /* 0x0000000c00049947 */ /* 0x000fea0003800000 */
[----:B------:R-:W-:Y:S01]  /*2880*/  FMUL.FTZ R100, R91, UR13 ;  /* 0x0000000d5b647c20 */ /* 0x000fe20008410000 */
[----:B-----5:R-:W-:-:S03]  /*2890*/  ISETP.GE.U32.AND P0, PT, R110, RZ, PT ;  /* 0x000000ff6e00720c */ /* 0x020fc60003f06070 */
[----:B------:R-:W-:Y:S01]  /*28a0*/  FMUL.FTZ R100, R100, UR12 ;  /* 0x0000000c64647c20 */ /* 0x000fe20008410000 */
[----:B------:R-:W-:-:S04]  /*28b0*/  ISETP.GE.U32.AND.EX P0, PT, R111, 0x1000000, PT, P0 ;  /* 0x010000006f00780c */ /* 0x000fc80003f06100 */
[----:B------:R-:W-:-:S04]  /*28c0*/  FSEL R100, R100, RZ, P0 ;  /* 0x000000ff64647208 */ /* 0x000fc80000000000 */
[----:B------:R-:W-:-:S04]  /*28d0*/  F2FP.BF16.F32.PACK_AB R100, RZ, R100 ;  /* 0x00000064ff64723e */ /* 0x000fc800000010ff */
[----:B------:R-:W-:Y:S01]  /*28e0*/  PRMT R83, R83, 0x5410, R100 ;  /* 0x0000541053537816 */ /* 0x000fe20000000064 */
[----:B------:R-:W-:Y:S06]  /*28f0*/  BRA `(.L_x_3359) ;  /* 0x0000000800e47947 */ /* 0x000fec0003800000 */
.L_x_3343:
[----:B------:R-:W-:Y:S02]  /*2900*/  MOV R133, UR20 ;  /* 0x0000001400857c02 */ /* 0x000fe40008000f00 */
[----:B------:R-:W-:Y:S02]  /*2910*/  MOV R135, UR21 ;  /* 0x0000001500877c02 */ /* 0x000fe40008000f00 */
[----:B------:R-:W-:-:S04]  /*2920*/  ISETP.NE.U32.AND P0, PT, R133, RZ, PT ;  /* 0x000000ff8500720c */ /* 0x000fc80003f05070 */
[----:B------:R-:W-:-:S13]  /*2930*/  ISETP.NE.AND.EX P0, PT, R135, RZ, PT, P0 ;  /* 0x000000ff8700720c */ /* 0x000fda0003f05300 */
[----:B------:R-:W-:Y:S05]  /*2940*/  @P0 BRA `(.L_x_3374) ;  /* 0x0000000400680947 */ /* 0x000fea0003800000 */
[----:B------:R-:W1:Y:S01]  /*2950*/  @P1 LDC.64 R118, c[0x0][0x408] ;  /* 0x00010200ff761b82 */ /* 0x000e620000000a00 */
[-CC-:B------:R-:W-:Y:S01]  /*2960*/  @P2 FFMA.FTZ R101, R127, R131.reuse, R132.reuse ;  /* 0x000000837f652223 */ /* 0x180fe20000010084 */
[-CC-:B------:R-:W-:Y:S01]  /*2970*/  @P2 FFMA.FTZ R102, R124, R131.reuse, R132.reuse ;  /* 0x000000837c662223 */ /* 0x180fe20000010084 */
[----:B------:R-:W-:Y:S01]  /*2980*/  @P2 FFMA.FTZ R103, R15, R131, R132 ;  /* 0x000000830f672223 */ /* 0x000fe20000010084 */
[----:B-----5:R-:W-:Y:S01]  /*2990*/  MOV R100, R28 ;  /* 0x0000001c00647202 */ /* 0x020fe20000000f00 */
[----:B------:R-:W-:Y:S01]  /*29a0*/  @P2 FADD.FTZ R101, R126, -R101 ;  /* 0x800000657e652221 */ /* 0x000fe20000010000 */
[----:B------:R-:W-:Y:S01]  /*29b0*/  @P2 FADD.FTZ R102, R13, -R102 ;  /* 0x800000660d662221 */ /* 0x000fe20000010000 */
[----:B------:R-:W-:Y:S01]  /*29c0*/  @P2 FADD.FTZ R103, R18, -R103 ;  /* 0x8000006712672221 */ /* 0x000fe20000010000 */
[----:B0-----:R-:W0:Y:S01]  /*29d0*/  @P1 LDC.64 R120, c[0x0][0x408] ;  /* 0x00010200ff781b82 */ /* 0x001e220000000a00 */
[C---:B------:R-:W-:Y:S01]  /*29e0*/  @P2 FFMA.FTZ R100, R14.reuse, R101, R28 ;  /* 0x000000650e642223 */ /* 0x040fe2000001001c */
[--C-:B------:R-:W-:Y:S01]  /*29f0*/  IMAD.MOV.U32 R122, RZ, RZ, R29.reuse ;  /* 0x000000ffff7a7224 */ /* 0x100fe200078e001d */
[----:B------:R-:W-:Y:S01]  /*2a00*/  MOV R134, R30 ;  /* 0x0000001e00867202 */ /* 0x000fe20000000f00 */
[C---:B------:R-:W-:Y:S01]  /*2a10*/  @P2 FFMA.FTZ R122, R14.reuse, R102, R29 ;  /* 0x000000660e7a2223 */ /* 0x040fe2000001001d */
[----:B------:R-:W-:Y:S01]  /*2a20*/  @P2 FFMA.FTZ R134, R14, R103, R30 ;  /* 0x000000670e862223 */ /* 0x000fe2000001001e */
[-CC-:B------:R-:W-:Y:S01]  /*2a30*/  @P2 FFMA.FTZ R102, R16, R131.reuse, R132.reuse ;  /* 0x0000008310662223 */ /* 0x180fe20000010084 */
[-CC-:B------:R-:W-:Y:S01]  /*2a40*/  @P2 FFMA.FTZ R103, R19, R131.reuse, R132.reuse ;  /* 0x0000008313672223 */ /* 0x180fe20000010084 */
[----:B------:R-:W-:Y:S01]  /*2a50*/  MOV R140, R24 ;  /* 0x00000018008c7202 */ /* 0x000fe20000000f00 */
[----:B------:R-:W-:Y:S01]  /*2a60*/  @P2 FFMA.FTZ R146, R22, R131, R132 ;  /* 0x0000008316922223 */ /* 0x000fe20000010084 */
[----:B------:R-:W-:Y:S01]  /*2a70*/  @P2 FADD.FTZ R123, R17, -R102 ;  /* 0x80000066117b2221 */ /* 0x000fe20000010000 */
[----:B------:R-:W-:Y:S01]  /*2a80*/  @P2 FADD.FTZ R137, R20, -R103 ;  /* 0x8000006714892221 */ /* 0x000fe20000010000 */
[----:B------:R-:W-:Y:S01]  /*2a90*/  MOV R138, R31 ;  /* 0x0000001f008a7202 */ /* 0x000fe20000000f00 */
[----:B------:R-:W2:Y:S01]  /*2aa0*/  @P1 LDC.64 R102, c[0x0][0x408] ;  /* 0x00010200ff661b82 */ /* 0x000ea20000000a00 */
[C---:B------:R-:W-:Y:S01]  /*2ab0*/  @P2 FFMA.FTZ R138, R14.reuse, R123, R31 ;  /* 0x0000007b0e8a2223 */ /* 0x040fe2000001001f */
[----:B------:R-:W-:Y:S01]  /*2ac0*/  @P2 FFMA.FTZ R140, R14, R137, R24 ;  /* 0x000000890e8c2223 */ /* 0x000fe20000010018 */
[----:B-1----:R-:W-:Y:S01]  /*2ad0*/  @P1 FMUL.FTZ R119, R100, R119 ;  /* 0x0000007764771220 */ /* 0x002fe20000410000 */
[----:B------:R-:W-:Y:S01]  /*2ae0*/  @P2 FFMA.FTZ R148, R105, R131, R132 ;  /* 0x0000008369942223 */ /* 0x000fe20000010084 */
[----:B------:R-:W-:Y:S01]  /*2af0*/  @P2 FADD.FTZ R146, R21, -R146 ;  /* 0x8000009215922221 */ /* 0x000fe20000010000 */
[----:B------:R-:W-:Y:S01]  /*2b00*/  @P1 LOP3.LUT P0, RZ, R110, 0xff, RZ, 0xc0, !PT ;  /* 0x000000ff6eff1812 */ /* 0x000fe2000780c0ff */
[----:B------:R-:W-:Y:S01]  /*2b10*/  @P1 FMUL.FTZ R136, R119, R118 ;  /* 0x0000007677881220 */ /* 0x000fe20000410000 */
[----:B------:R-:W1:Y:S01]  /*2b20*/  @P1 LDC.64 R100, c[0x0][0x408] ;  /* 0x00010200ff641b82 */ /* 0x000e620000000a00 */
[----:B------:R-:W-:Y:S01]  /*2b30*/  @P2 FADD.FTZ R139, R23, -R148 ;  /* 0x80000094178b2221 */ /* 0x000fe20000010000 */
[----:B------:R-:W-:Y:S01]  /*2b40*/  MOV R142, R25 ;  /* 0x00000019008e7202 */ /* 0x000fe20000000f00 */
[----:B0-----:R-:W-:Y:S01]  /*2b50*/  @P1 FMUL.FTZ R121, R122, R121 ;  /* 0x000000797a791220 */ /* 0x001fe20000410000 */
[--C-:B------:R-:W-:Y:S01]  /*2b60*/  IMAD.MOV.U32 R144, RZ, RZ, R26.reuse ;  /* 0x000000ffff907224 */ /* 0x100fe200078e001a */
[----:B------:R-:W-:Y:S01]  /*2b70*/  @P1 LOP3.LUT P4, RZ, R110, 0xff00, RZ, 0xc0, !PT ;  /* 0x0000ff006eff1812 */ /* 0x000fe2000788c0ff */
[C---:B------:R-:W-:Y:S01]  /*2b80*/  @P2 FFMA.FTZ R142, R14.reuse, R146, R25 ;  /* 0x000000920e8e2223 */ /* 0x040fe20000010019 */
[----:B------:R-:W-:Y:S01]  /*2b90*/  @P1 FMUL.FTZ R137, R121, R120 ;  /* 0x0000007879891220 */ /* 0x000fe20000410000 */
[----:B------:R-:W0:Y:S01]  /*2ba0*/  @P1 LDC.64 R118, c[0x0][0x408] ;  /* 0x00010200ff761b82 */ /* 0x000e220000000a00 */
[----:B------:R-:W-:Y:S01]  /*2bb0*/  @P2 FFMA.FTZ R144, R14, R139, R26 ;  /* 0x0000008b0e902223 */ /* 0x000fe2000001001a */
[----:B------:R-:W-:-:S02]  /*2bc0*/  @P1 FSEL R136, R136, RZ, P0 ;  /* 0x000000ff88881208 */ /* 0x000fc40000000000 */
[----:B------:R-:W-:Y:S02]  /*2bd0*/  @P1 FSEL R137, R137, RZ, P4 ;  /* 0x000000ff89891208 */ /* 0x000fe40002000000 */
[----:B------:R-:W-:Y:S02]  /*2be0*/  @P1 LOP3.LUT P0, RZ, R110, 0xff0000, RZ, 0xc0, !PT ;  /* 0x00ff00006eff1812 */ /* 0x000fe4000780c0ff */
[----:B------:R-:W3:Y:S01]  /*2bf0*/  @P1 LDC.64 R120, c[0x0][0x408] ;  /* 0x00010200ff781b82 */ /* 0x000ee20000000a00 */
[----:B--2---:R-:W-:Y:S01]  /*2c00*/  @P1 FMUL.FTZ R103, R138, R103 ;  /* 0x000000678a671220 */ /* 0x004fe20000410000 */
[C---:B------:R-:W-:Y:S02]  /*2c10*/  @P1 LOP3.LUT P4, RZ, R111.reuse, 0xff, RZ, 0xc0, !PT ;  /* 0x000000ff6fff1812 */ /* 0x040fe4000788c0ff */
[----:B------:R-:W-:Y:S01]  /*2c20*/  @P1 LOP3.LUT P5, RZ, R111, 0xff00, RZ, 0xc0, !PT ;  /* 0x0000ff006fff1812 */ /* 0x000fe200078ac0ff */
[----:B------:R-:W-:Y:S01]  /*2c30*/  @P1 FMUL.FTZ R102, R103, R102 ;  /* 0x0000006667661220 */ /* 0x000fe20000410000 */
[----:B------:R-:W-:-:S02]  /*2c40*/  @P1 LOP3.LUT P6, RZ, R111, 0xff0000, RZ, 0xc0, !PT ;  /* 0x00ff00006fff1812 */ /* 0x000fc400078cc0ff */
[----:B------:R-:W2:Y:S01]  /*2c50*/  @P1 LDC.64 R122, c[0x0][0x408] ;  /* 0x00010200ff7a1b82 */ /* 0x000ea20000000a00 */
[----:B-1----:R-:W-:Y:S01]  /*2c60*/  @P1 FMUL.FTZ R101, R134, R101 ;  /* 0x0000006586651220 */ /* 0x002fe20000410000 */
[----:B------:R-:W-:Y:S02]  /*2c70*/  @P1 F2FP.BF16.F32.PACK_AB R136, RZ, R136 ;  /* 0x00000088ff88123e */ /* 0x000fe400000010ff */
[----:B------:R-:W-:Y:S01]  /*2c80*/  @P1 F2FP.BF16.F32.PACK_AB R137, RZ, R137 ;  /* 0x00000089ff89123e */ /* 0x000fe200000010ff */
[----:B------:R-:W-:Y:S01]  /*2c90*/  @P1 FMUL.FTZ R100, R101, R100 ;  /* 0x0000006465641220 */ /* 0x000fe20000410000 */
[----:B------:R-:W-:Y:S01]  /*2ca0*/  @P1 PRMT R80, R136, 0x7610, R80 ;  /* 0x0000761088501816 */ /* 0x000fe20000000050 */
[----:B0-----:R-:W-:-:S03]  /*2cb0*/  @P1 FMUL.FTZ R119, R140, R119 ;  /* 0x000000778c771220 */ /* 0x001fc60000410000 */
[----:B------:R-:W-:Y:S01]  /*2cc0*/  @P1 FSEL R100, R100, RZ, P0 ;  /* 0x000000ff64641208 */ /* 0x000fe20000000000 */
[----:B------:R-:W-:Y:S01]  /*2cd0*/  @P1 FMUL.FTZ R118, R119, R118 ;  /* 0x0000007677761220 */ /* 0x000fe20000410000 */
[----:B------:R-:W-:Y:S02]  /*2ce0*/  @P1 LOP3.LUT P0, RZ, R110, 0xff000000, RZ, 0xc0, !PT ;  /* 0xff0000006eff1812 */ /* 0x000fe4000780c0ff */
[----:B------:R-:W-:Y:S01]  /*2cf0*/  @P1 F2FP.BF16.F32.PACK_AB R100, RZ, R100 ;  /* 0x00000064ff64123e */ /* 0x000fe200000010ff */
[----:B---3--:R-:W-:Y:S01]  /*2d00*/  @P1 FMUL.FTZ R121, R142, R121 ;  /* 0x000000798e791220 */ /* 0x008fe20000410000 */
[----:B------:R-:W-:Y:S02]  /*2d10*/  @P1 FSEL R118, R118, RZ, P4 ;  /* 0x000000ff76761208 */ /* 0x000fe40002000000 */
[----:B------:R-:W-:Y:S01]  /*2d20*/  @P1 FSEL R102, R102, RZ, P0 ;  /* 0x000000ff66661208 */ /* 0x000fe20000000000 */
[----:B------:R-:W-:Y:S01]  /*2d30*/  @P1 FMUL.FTZ R120, R121, R120 ;  /* 0x0000007879781220 */ /* 0x000fe20000410000 */
[----:B------:R-:W-:-:S02]  /*2d40*/  @P1 F2FP.BF16.F32.PACK_AB R118, RZ, R118 ;  /* 0x00000076ff76123e */ /* 0x000fc400000010ff */
[----:B------:R-:W-:Y:S01]  /*2d50*/  @P1 F2FP.BF16.F32.PACK_AB R102, RZ, R102 ;  /* 0x00000066ff66123e */ /* 0x000fe200000010ff */
[----:B--2---:R-:W-:Y:S01]  /*2d60*/  @P1 FMUL.FTZ R123, R144, R123 ;  /* 0x0000007b907b1220 */ /* 0x004fe20000410000 */
[----:B------:R-:W-:Y:S02]  /*2d70*/  @P1 FSEL R120, R120, RZ, P5 ;  /* 0x000000ff78781208 */ /* 0x000fe40002800000 */
[----:B------:R-:W-:Y:S01]  /*2d80*/  @P1 PRMT R81, R100, 0x7610, R81 ;  /* 0x0000761064511816 */ /* 0x000fe20000000051 */
[----:B------:R-:W-:Y:S01]  /*2d90*/  @P1 FMUL.FTZ R122, R123, R122 ;  /* 0x0000007a7b7a1220 */ /* 0x000fe20000410000 */
[----:B------:R-:W-:Y:S02]  /*2da0*/  @P1 F2FP.BF16.F32.PACK_AB R120, RZ, R120 ;  /* 0x00000078ff78123e */ /* 0x000fe400000010ff */
[----:B------:R-:W-:Y:S02]  /*2db0*/  @P1 PRMT R82, R118, 0x7610, R82 ;  /* 0x0000761076521816 */ /* 0x000fe40000000052 */
[----:B------:R-:W-:-:S02]  /*2dc0*/  @P1 FSEL R122, R122, RZ, P6 ;  /* 0x000000ff7a7a1208 */ /* 0x000fc40003000000 */
        /* <DEDUP_REMOVED lines=8> */
[----:B------:R-:W-:Y:S01]  /*2e50*/  ISETP.GE.U32.AND P0, PT, R110, RZ, PT ;  /* 0x000000ff6e00720c */ /* 0x000fe20003f06070 */
[----:B------:R-:W-:-:S03]  /*2e60*/  @P2 FADD.FTZ R102, R107, -R102 ;  /* 0x800000666b662221 */ /* 0x000fc60000010000 */
[----:B------:R-:W-:Y:S01]  /*2e70*/  ISETP.GE.U32.AND.EX P0, PT, R111, 0x1000000, PT, P0 ;  /* 0x010000006f00780c */ /* 0x000fe20003f06100 */
[----:B------:R-:W-:-:S04]  /*2e80*/  @P2 FFMA.FTZ R100, R14, R102, R27 ;  /* 0x000000660e642223 */ /* 0x000fc8000001001b */
[----:B------:R-:W-:-:S04]  /*2e90*/  FMUL.FTZ R100, R100, UR13 ;  /* 0x0000000d64647c20 */ /* 0x000fc80008410000 */
[----:B------:R-:W-:-:S05]  /*2ea0*/  FMUL.FTZ R100, R100, UR12 ;  /* 0x0000000c64647c20 */ /* 0x000fca0008410000 */
[----:B------:R-:W-:-:S04]  /*2eb0*/  FSEL R100, R100, RZ, P0 ;  /* 0x000000ff64647208 */ /* 0x000fc80000000000 */
[----:B------:R-:W-:-:S04]  /*2ec0*/  F2FP.BF16.F32.PACK_AB R100, RZ, R100 ;  /* 0x00000064ff64723e */ /* 0x000fc800000010ff */
[----:B------:R-:W-:Y:S01]  /*2ed0*/  PRMT R83, R83, 0x5410, R100 ;  /* 0x0000541053537816 */ /* 0x000fe20000000064 */
[----:B------:R-:W-:Y:S06]  /*2ee0*/  BRA `(.L_x_3359) ;  /* 0x0000000400687947 */ /* 0x000fec0003800000 */
.L_x_3374:
[----:B------:R-:W1:Y:S01]  /*2ef0*/  @P1 LDC.64 R100, c[0x0][0x408] ;  /* 0x00010200ff641b82 */ /* 0x000e620000000a00 */
[-CC-:B------:R-:W-:Y:S01]  /*2f00*/  @P2 FFMA.FTZ R85, R15, R131.reuse, R132.reuse ;  /* 0x000000830f552223 */ /* 0x180fe20000010084 */
[----:B-----5:R-:W-:Y:S01]  /*2f10*/  MOV R86, R30 ;  /* 0x0000001e00567202 */ /* 0x020fe20000000f00 */
[-CC-:B------:R-:W-:Y:S01]  /*2f20*/  @P2 FFMA.FTZ R118, R104, R131.reuse, R132.reuse ;  /* 0x0000008368762223 */ /* 0x180fe20000010084 */
[----:B------:R-:W-:Y:S01]  /*2f30*/  @P2 FFMA.FTZ R89, R19, R131, R132 ;  /* 0x0000008313592223 */ /* 0x000fe20000010084 */
[----:B------:R-:W-:Y:S01]  /*2f40*/  @P2 FADD.FTZ R85, R18, -R85 ;  /* 0x8000005512552221 */ /* 0x000fe20000010000 */
[----:B------:R-:W-:Y:S01]  /*2f50*/  MOV R122, R27 ;  /* 0x0000001b007a7202 */ /* 0x000fe20000000f00 */
[----:B------:R-:W-:Y:S01]  /*2f60*/  @P2 FADD.FTZ R118, R107, -R118 ;  /* 0x800000766b762221 */ /* 0x000fe20000010000 */
[----:B0-----:R-:W0:Y:S01]  /*2f70*/  @P1 LDC.64 R120, c[0x0][0x408] ;  /* 0x00010200ff781b82 */ /* 0x001e220000000a00 */
[----:B------:R-:W-:Y:S01]  /*2f80*/  @P2 FFMA.FTZ R86, R14, R85, R30 ;  /* 0x000000550e562223 */ /* 0x000fe2000001001e */
[----:B------:R-:W-:Y:S01]  /*2f90*/  @P2 FADD.FTZ R89, R20, -R89 ;  /* 0x8000005914592221 */ /* 0x000fe20000010000 */
[----:B------:R-:W-:-:S02]  /*2fa0*/  IMAD.MOV.U32 R88, RZ, RZ, R24 ;  /* 0x000000ffff587224 */ /* 0x000fc400078e0018 */
[----:B------:R-:W-:Y:S01]  /*2fb0*/  @P2 FFMA.FTZ R122, R14, R118, R27 ;  /* 0x000000760e7a2223 */ /* 0x000fe2000001001b */
[----:B------:R-:W-:Y:S01]  /*2fc0*/  @P2 FFMA.FTZ R102, R16, R131, R132 ;  /* 0x0000008310662223 */ /* 0x000fe20000010084 */
[----:B------:R-:W-:Y:S01]  /*2fd0*/  @P2 FFMA.FTZ R88, R14, R89, R24 ;  /* 0x000000590e582223 */ /* 0x000fe20000010018 */
[----:B------:R-:W-:Y:S01]  /*2fe0*/  @P2 FFMA.FTZ R118, R22, R131, R132 ;  /* 0x0000008316762223 */ /* 0x000fe20000010084 */
[----:B------:R-:W2:Y:S01]  /*2ff0*/  @P1 LDC.64 R84, c[0x0][0x408] ;  /* 0x00010200ff541b82 */ /* 0x000ea20000000a00 */
[----:B------:R-:W-:Y:S01]  /*3000*/  @P2 FADD.FTZ R102, R17, -R102 ;  /* 0x8000006611662221 */ /* 0x000fe20000010000 */
[----:B------:R-:W-:Y:S01]  /*3010*/  MOV R89, R25 ;  /* 0x0000001900597202 */ /* 0x000fe20000000f00 */
[----:B------:R-:W-:Y:S01]  /*3020*/  @P2 FADD.FTZ R134, R21, -R118 ;  /* 0x8000007615862221 */ /* 0x000fe20000010000 */
[----:B------:R-:W-:Y:S01]  /*3030*/  MOV R87, R31 ;  /* 0x0000001f00577202 */ /* 0x000fe20000000f00 */
[C---:B------:R-:W-:Y:S01]  /*3040*/  @P2 FFMA.FTZ R87, R14.reuse, R102, R31 ;  /* 0x000000660e572223 */ /* 0x040fe2000001001f */
[----:B------:R-:W-:Y:S01]  /*3050*/  @P2 FFMA.FTZ R136, R105, R131, R132 ;  /* 0x0000008369882223 */ /* 0x000fe20000010084 */
[----:B------:R-:W-:Y:S01]  /*3060*/  @P2 FFMA.FTZ R89, R14, R134, R25 ;  /* 0x000000860e592223 */ /* 0x000fe20000010019 */
[----:B------:R-:W3:Y:S01]  /*3070*/  @P1 LDC.64 R90, c[0x0][0x408] ;  /* 0x00010200ff5a1b82 */ /* 0x000ee20000000a00 */
[----:B-1----:R-:W-:Y:S01]  /*3080*/  @P1 FMUL.FTZ R101, R86, R101 ;  /* 0x0000006556651220 */ /* 0x002fe20000410000 */
[----:B------:R-:W-:Y:S01]  /*3090*/  @P2 FADD.FTZ R137, R23, -R136 ;  /* 0x8000008817892221 */ /* 0x000fe20000010000 */
[----:B------:R-:W-:Y:S01]  /*30a0*/  @P2 FFMA.FTZ R138, R124, R131, R132 ;  /* 0x000000837c8a2223 */ /* 0x000fe20000010084 */
[----:B------:R-:W-:Y:S01]  /*30b0*/  @P1 LOP3.LUT P0, RZ, R110, 0xff0000, RZ, 0xc0, !PT ;  /* 0x00ff00006eff1812 */ /* 0x000fe2000780c0ff */
[----:B------:R-:W-:Y:S01]  /*30c0*/  @P1 FMUL.FTZ R123, R101, R100 ;  /* 0x00000064657b1220 */ /* 0x000fe20000410000 */
[----:B------:R-:W-:Y:S01]  /*30d0*/  @P1 LOP3.LUT P4, RZ, R111, 0xff, RZ, 0xc0, !PT ;  /* 0x000000ff6fff1812 */ /* 0x000fe2000788c0ff */
[----:B------:R-:W-:Y:S01]  /*30e0*/  @P2 FADD.FTZ R138, R13, -R138 ;  /* 0x8000008a0d8a2221 */ /* 0x000fe20000010000 */
[----:B0-----:R-:W-:Y:S01]  /*30f0*/  @P1 FMUL.FTZ R121, R88, R121 ;  /* 0x0000007958791220 */ /* 0x001fe20000410000 */
[----:B------:R-:W0:Y:S01]  /*3100*/  @P1 LDC.64 R100, c[0x0][0x408] ;  /* 0x00010200ff641b82 */ /* 0x000e220000000a00 */
[----:B------:R-:W-:-:S02]  /*3110*/  @P1 FSEL R123, R123, RZ, P0 ;  /* 0x000000ff7b7b1208 */ /* 0x000fc40000000000 */
[----:B------:R-:W-:Y:S01]  /*3120*/  @P1 FMUL.FTZ R134, R121, R120 ;  /* 0x0000007879861220 */ /* 0x000fe20000410000 */
[----:B------:R-:W-:Y:S02]  /*3130*/  @P1 LOP3.LUT P0, RZ, R110, 0xff000000, RZ, 0xc0, !PT ;  /* 0xff0000006eff1812 */ /* 0x000fe4000780c0ff */
[----:B------:R-:W-:Y:S01]  /*3140*/  @P1 LOP3.LUT P5, RZ, R111, 0xff00, RZ, 0xc0, !PT ;  /* 0x0000ff006fff1812 */ /* 0x000fe200078ac0ff */
[----:B--2---:R-:W-:Y:S01]  /*3150*/  @P1 FMUL.FTZ R85, R89, R85 ;  /* 0x0000005559551220 */ /* 0x004fe20000410000 */
[----:B------:R-:W1:Y:S01]  /*3160*/  @P1 LDC.64 R118, c[0x0][0x408] ;  /* 0x00010200ff761b82 */ /* 0x000e620000000a00 */
[----:B------:R-:W-:Y:S02]  /*3170*/  @P1 FSEL R134, R134, RZ, P4 ;  /* 0x000000ff86861208 */ /* 0x000fe40002000000 */
[----:B------:R-:W-:Y:S01]  /*3180*/  @P1 FMUL.FTZ R136, R85, R84 ;  /* 0x0000005455881220 */ /* 0x000fe20000410000 */
[----:B------:R-:W-:Y:S01]  /*3190*/  @P2 FFMA.FTZ R85, R127, R131, R132 ;  /* 0x000000837f552223 */ /* 0x000fe20000010084 */
[----:B------:R-:W-:Y:S01]  /*31a0*/  MOV R84, R28 ;  /* 0x0000001c00547202 */ /* 0x000fe20000000f00 */
[----:B---3--:R-:W-:-:S02]  /*31b0*/  @P1 FMUL.FTZ R91, R87, R91 ;  /* 0x0000005b575b1220 */ /* 0x008fc40000410000 */
[----:B------:R-:W2:Y:S01]  /*31c0*/  @P1 LDC.64 R102, c[0x0][0x408] ;  /* 0x00010200ff661b82 */ /* 0x000ea20000000a00 */
[----:B------:R-:W-:Y:S01]  /*31d0*/  @P2 FADD.FTZ R85, R126, -R85 ;  /* 0x800000557e552221 */ /* 0x000fe20000010000 */
[----:B------:R-:W-:Y:S01]  /*31e0*/  @P1 FSEL R136, R136, RZ, P5 ;  /* 0x000000ff88881208 */ /* 0x000fe20002800000 */
[----:B------:R-:W-:Y:S01]  /*31f0*/  @P1 FMUL.FTZ R91, R91, R90 ;  /* 0x0000005a5b5b1220 */ /* 0x000fe20000410000 */
[----:B------:R-:W-:Y:S01]  /*3200*/  MOV R90, R26 ;  /* 0x0000001a005a7202 */ /* 0x000fe20000000f00 */
[C---:B------:R-:W-:Y:S01]  /*3210*/  @P2 FFMA.FTZ R90, R14.reuse, R137, R26 ;  /* 0x000000890e5a2223 */ /* 0x040fe2000001001a */
[----:B------:R-:W-:Y:S01]  /*3220*/  @P2 FFMA.FTZ R84, R14, R85, R28 ;  /* 0x000000550e542223 */ /* 0x000fe2000001001c */
[----:B------:R-:W-:Y:S01]  /*3230*/  MOV R85, R29 ;  /* 0x0000001d00557202 */ /* 0x000fe20000000f00 */
[----:B------:R-:W3:Y:S01]  /*3240*/  @P1 LDC.64 R120, c[0x0][0x408] ;  /* 0x00010200ff781b82 */ /* 0x000ee20000000a00 */
[----:B0-----:R-:W-:Y:S01]  /*3250*/  @P1 FMUL.FTZ R101, R90, R101 ;  /* 0x000000655a651220 */ /* 0x001fe20000410000 */
[----:B------:R-:W-:Y:S01]  /*3260*/  @P2 FFMA.FTZ R85, R14, R138, R29 ;  /* 0x0000008a0e552223 */ /* 0x000fe2000001001d */
[----:B------:R-:W-:-:S02]  /*3270*/  @P1 FSEL R91, R91, RZ, P0 ;  /* 0x000000ff5b5b1208 */ /* 0x000fc40000000000 */
[----:B------:R-:W-:Y:S01]  /*3280*/  @P1 FMUL.FTZ R101, R101, R100 ;  /* 0x0000006465651220 */ /* 0x000fe20000410000 */
[----:B------:R-:W-:Y:S01]  /*3290*/  @P1 ISETP.GE.U32.AND P0, PT, R110, RZ, PT ;  /* 0x000000ff6e00120c */ /* 0x000fe20003f06070 */
[----:B-1----:R-:W-:Y:S01]  /*32a0*/  @P1 FMUL.FTZ R119, R84, R119 ;  /* 0x0000007754771220 */ /* 0x002fe20000410000 */
[----:B------:R-:W-:Y:S02]  /*32b0*/  @P1 LOP3.LUT P4, RZ, R111, 0xff0000, RZ, 0xc0, !PT ;  /* 0x00ff00006fff1812 */ /* 0x000fe4000788c0ff */
[C---:B------:R-:W-:Y:S01]  /*32c0*/  @P1 LOP3.LUT P5, RZ, R110.reuse, 0xff, RZ, 0xc0, !PT ;  /* 0x000000ff6eff1812 */ /* 0x040fe200078ac0ff */
[----:B------:R-:W-:Y:S01]  /*32d0*/  @P1 FMUL.FTZ R118, R119, R118 ;  /* 0x0000007677761220 */ /* 0x000fe20000410000 */
[----:B------:R-:W-:Y:S02]  /*32e0*/  @P1 ISETP.GE.U32.AND.EX P0, PT, R111, 0x1000000, PT, P0 ;  /* 0x010000006f00180c */ /* 0x000fe40003f06100 */
[----:B------:R-:W-:Y:S01]  /*32f0*/  @P1 LOP3.LUT P6, RZ, R110, 0xff00, RZ, 0xc0, !PT ;  /* 0x0000ff006eff1812 */ /* 0x000fe200078cc0ff */
[----:B--2---:R-:W-:Y:S01]  /*3300*/  @P1 FMUL.FTZ R103, R122, R103 ;  /* 0x000000677a671220 */ /* 0x004fe20000410000 */
[----:B------:R-:W-:-:S02]  /*3310*/  @P1 FSEL R101, R101, RZ, P4 ;  /* 0x000000ff65651208 */ /* 0x000fc40002000000 */
[----:B------:R-:W-:Y:S01]  /*3320*/  @P1 FSEL R118, R118, RZ, P5 ;  /* 0x000000ff76761208 */ /* 0x000fe20002800000 */
[----:B------:R-:W-:Y:S01]  /*3330*/  @P1 FMUL.FTZ R102, R103, R102 ;  /* 0x0000006667661220 */ /* 0x000fe20000410000 */
[----:B------:R-:W-:Y:S02]  /*3340*/  @P1 F2FP.BF16.F32.PACK_AB R123, RZ, R123 ;  /* 0x0000007bff7b123e */ /* 0x000fe400000010ff */
[----:B------:R-:W-:Y:S01]  /*3350*/  @P1 F2FP.BF16.F32.PACK_AB R134, RZ, R134 ;  /* 0x00000086ff86123e */ /* 0x000fe200000010ff */
[----:B---3--:R-:W-:Y:S01]  /*3360*/  @P1 FMUL.FTZ R121, R85, R121 ;  /* 0x0000007955791220 */ /* 0x008fe20000410000 */
[----:B------:R-:W-:Y:S02]  /*3370*/  @P1 FSEL R102, R102, RZ, P0 ;  /* 0x000000ff66661208 */ /* 0x000fe40000000000 */
[----:B------:R-:W-:Y:S01]  /*3380*/  @P1 F2FP.BF16.F32.PACK_AB R101, RZ, R101 ;  /* 0x00000065ff65123e */ /* 0x000fe200000010ff */
[----:B------:R-:W-:Y:S01]  /*3390*/  @P1 FMUL.FTZ R120, R121, R120 ;  /* 0x0000007879781220 */ /* 0x000fe20000410000 */
[----:B------:R-:W-:-:S02]  /*33a0*/  @P1 F2FP.BF16.F32.PACK_AB R118, RZ, R118 ;  /* 0x00000076ff76123e */ /* 0x000fc400000010ff */
[----:B------:R-:W-:Y:S02]  /*33b0*/  @P1 PRMT R81, R123, 0x7610, R81 ;  /* 0x000076107b511816 */ /* 0x000fe40000000051 */
[----:B------:R-:W-:Y:S02]  /*33c0*/  @P1 FSEL R120, R120, RZ, P6 ;  /* 0x000000ff78781208 */ /* 0x000fe40003000000 */
[----:B------:R-:W-:Y:S01]  /*33d0*/  @P1 F2FP.BF16.F32.PACK_AB R100, RZ, R91 ;  /* 0x0000005bff64123e */ /* 0x000fe200000010ff */
[----:B------:R-:W-:Y:S01]  /*33e0*/  IMAD.MOV.U32 R91, RZ, RZ, R122 ;  /* 0x000000ffff5b7224 */ /* 0x000fe200078e007a */
[----:B------:R-:W-:Y:S02]  /*33f0*/  @P1 F2FP.BF16.F32.PACK_AB R136, RZ, R136 ;  /* 0x00000088ff88123e */ /* 0x000fe400000010ff */
[----:B------:R-:W-:Y:S02]  /*3400*/  @P1 F2FP.BF16.F32.PACK_AB R102, RZ, R102 ;  /* 0x00000066ff66123e */ /* 0x000fe400000010ff */
[----:B------:R-:W-:-:S02]  /*3410*/  @P1 F2FP.BF16.F32.PACK_AB R120, RZ, R120 ;  /* 0x00000078ff78123e */ /* 0x000fc400000010ff */
[----:B------:R-:W-:Y:S02]  /*3420*/  @P1 PRMT R82, R134, 0x7610, R82 ;  /* 0x0000761086521816 */ /* 0x000fe40000000052 */
[----:B------:R-:W-:Y:S02]  /*3430*/  @P1 PRMT R83, R101, 0x7610, R83 ;  /* 0x0000761065531816 */ /* 0x000fe40000000053 */
[----:B------:R-:W-:Y:S02]  /*3440*/  @P1 PRMT R80, R118, 0x7610, R80 ;  /* 0x0000761076501816 */ /* 0x000fe40000000050 */
[----:B------:R-:W-:Y:S02]  /*3450*/  @P1 PRMT R81, R81, 0x5410, R100 ;  /* 0x0000541051511816 */ /* 0x000fe40000000064 */
[----:B------:R-:W-:Y:S02]  /*3460*/  @P1 PRMT R82, R82, 0x5410, R136 ;  /* 0x0000541052521816 */ /* 0x000fe40000000088 */
[----:B------:R-:W-:-:S02]  /*3470*/  @P1 PRMT R83, R83, 0x5410, R102 ;  /* 0x0000541053531816 */ /* 0x000fc40000000066 */
[----:B------:R-:W-:-:S07]  /*3480*/  @P1 PRMT R80, R80, 0x5410, R120 ;  /* 0x0000541050501816 */ /* 0x000fce0000000078 */
.L_x_3359:
[----:B------:R-:W-:Y:S05]  /*3490*/  BSYNC.RECONVERGENT B1 ;  /* 0x0000000000017941 */ /* 0x000fea0003800200 */
.L_x_3342:
        /* <DEDUP_REMOVED lines=11> */
.L_x_3341:
[----:B------:R-:W-:Y:S05]  /*3550*/  BSYNC.RECONVERGENT B2 ;  /* 0x0000000000027941 */ /* 0x000fea0003800200 */
.L_x_3340:
        /* <DEDUP_REMOVED lines=10> */
[----:B-1----:R-:W1:Y:S01]  /*3600*/  @P1 LDC.64 R100, c[0x0][0x408] ;  /* 0x00010200ff641b82 */ /* 0x002e620000000a00 */
[-CC-:B------:R-:W-:Y:S01]  /*3610*/  @P2 FFMA.FTZ R85, R93, R131.reuse, R132.reuse ;  /* 0x000000835d552223 */ /* 0x180fe20000010084 */
[----:B-----5:R-:W-:Y:S01]  /*3620*/  MOV R84, R72 ;  /* 0x0000004800547202 */ /* 0x020fe20000000f00 */
[-CC-:B------:R-:W-:Y:S01]  /*3630*/  @P2 FFMA.FTZ R86, R116, R131.reuse, R132.reuse ;  /* 0x0000008374562223 */ /* 0x180fe20000010084 */
[-CC-:B------:R-:W-:Y:S01]  /*3640*/  @P2 FFMA.FTZ R102, R92, R131.reuse, R132.reuse ;  /* 0x000000835c662223 */ /* 0x180fe20000010084 */
[----:B------:R-:W-:Y:S01]  /*3650*/  @P2 FADD.FTZ R85, R94, -R85 ;  /* 0x800000555e552221 */ /* 0x000fe20000010000 */
[-CC-:B------:R-:W-:Y:S01]  /*3660*/  @P2 FFMA.FTZ R103, R97, R131.reuse, R132.reuse ;  /* 0x0000008361672223 */ /* 0x180fe20000010084 */
[----:B------:R-:W-:Y:S01]  /*3670*/  @P2 FFMA.FTZ R118, R96, R131, R132 ;  /* 0x0000008360762223 */ /* 0x000fe20000010084 */
[----:B------:R-:W2:Y:S01]  /*3680*/  @P1 LDC.64 R88, c[0x0][0x408] ;  /* 0x00010200ff581b82 */ /* 0x000ea20000000a00 */
[----:B------:R-:W-:Y:S01]  /*3690*/  @P2 FFMA.FTZ R84, R14, R85, R72 ;  /* 0x000000550e542223 */ /* 0x000fe20000010048 */
[----:B------:R-:W-:Y:S01]  /*36a0*/  @P2 FADD.FTZ R86, R125, -R86 ;  /* 0x800000567d562221 */ /* 0x000fe20000010000 */
[----:B------:R-:W-:Y:S01]  /*36b0*/  @P2 FADD.FTZ R102, R95, -R102 ;  /* 0x800000665f662221 */ /* 0x000fe20000010000 */
[----:B------:R-:W-:Y:S01]  /*36c0*/  @P2 FADD.FTZ R103, R98, -R103 ;  /* 0x8000006762672221 */ /* 0x000fe20000010000 */
[----:B------:R-:W-:Y:S01]  /*36d0*/  @P2 FADD.FTZ R118, R99, -R118 ;  /* 0x8000007663762221 */ /* 0x000fe20000010000 */
[----:B------:R-:W-:Y:S01]  /*36e0*/  MOV R122, R79 ;  /* 0x0000004f007a7202 */ /* 0x000fe20000000f00 */
[C---:B------:R-:W-:Y:S01]  /*36f0*/  @P2 FFMA.FTZ R122, R14.reuse, R86, R79 ;  /* 0x000000560e7a2223 */ /* 0x040fe2000001004f */
[----:B------:R-:W3:Y:S01]  /*3700*/  @P1 LDC.64 R90, c[0x0][0x408] ;  /* 0x00010200ff5a1b82 */ /* 0x000ee20000000a00 */
[--C-:B------:R-:W-:Y:S01]  /*3710*/  IMAD.MOV.U32 R85, RZ, RZ, R73.reuse ;  /* 0x000000ffff557224 */ /* 0x100fe200078e0049 */
[----:B------:R-:W-:Y:S01]  /*3720*/  MOV R86, R74 ;  /* 0x0000004a00567202 */ /* 0x000fe20000000f00 */
[C---:B------:R-:W-:Y:S01]  /*3730*/  @P2 FFMA.FTZ R85, R14.reuse, R102, R73 ;  /* 0x000000660e552223 */ /* 0x040fe20000010049 */
[----:B------:R-:W-:Y:S01]  /*3740*/  MOV R87, R75 ;  /* 0x0000004b00577202 */ /* 0x000fe20000000f00 */
[C---:B------:R-:W-:Y:S01]  /*3750*/  @P2 FFMA.FTZ R86, R14.reuse, R103, R74 ;  /* 0x000000670e562223 */ /* 0x040fe2000001004a */
[----:B------:R-:W-:Y:S01]  /*3760*/  @P2 FFMA.FTZ R87, R14, R118, R75 ;  /* 0x000000760e572223 */ /* 0x000fe2000001004b */
[--C-:B------:R-:W-:Y:S01]  /*3770*/  @P2 FFMA.FTZ R133, R113, R131, R132.reuse ;  /* 0x0000008371852223 */ /* 0x100fe20000010084 */
[----:B-1----:R-:W-:Y:S01]  /*3780*/  @P1 FMUL.FTZ R101, R84, R101 ;  /* 0x0000006554651220 */ /* 0x002fe20000410000 */
[----:B0-----:R-:W0:Y:S01]  /*3790*/  @P1 LDC.64 R120, c[0x0][0x408] ;  /* 0x00010200ff781b82 */ /* 0x001e220000000a00 */
[----:B------:R-:W-:Y:S01]  /*37a0*/  @P1 LOP3.LUT P0, RZ, R108, 0xff, RZ, 0xc0, !PT ;  /* 0x000000ff6cff1812 */ /* 0x000fe2000780c0ff */
[-CC-:B------:R-:W-:Y:S01]  /*37b0*/  @P2 FFMA.FTZ R130, R112, R131.reuse, R132.reuse ;  /* 0x0000008370822223 */ /* 0x180fe20000010084 */
[----:B------:R-:W-:Y:S01]  /*37c0*/  @P1 FMUL.FTZ R123, R101, R100 ;  /* 0x00000064657b1220 */ /* 0x000fe20000410000 */
[----:B------:R-:W-:Y:S01]  /*37d0*/  @P2 FFMA.FTZ R135, R117, R131, R132 ;  /* 0x0000008375872223 */ /* 0x000fe20000010084 */
[----:B------:R-:W-:Y:S01]  /*37e0*/  @P2 FADD.FTZ R133, R106, -R133 ;  /* 0x800000856a852221 */ /* 0x000fe20000010000 */
[----:B------:R-:W-:Y:S01]  /*37f0*/  @P2 FADD.FTZ R130, R115, -R130 ;  /* 0x8000008273822221 */ /* 0x000fe20000010000 */
[----:B--2---:R-:W-:Y:S01]  /*3800*/  @P1 FMUL.FTZ R89, R85, R89 ;  /* 0x0000005955591220 */ /* 0x004fe20000410000 */
[----:B------:R-:W1:Y:S01]  /*3810*/  @P1 LDC.64 R100, c[0x0][0x408] ;  /* 0x00010200ff641b82 */ /* 0x000e620000000a00 */
[----:B------:R-:W-:Y:S01]  /*3820*/  @P1 FSEL R123, R123, RZ, P0 ;  /* 0x000000ff7b7b1208 */ /* 0x000fe20000000000 */
[----:B------:R-:W-:Y:S01]  /*3830*/  @P2 FADD.FTZ R135, R114, -R135 ;  /* 0x8000008772872221 */ /* 0x000fe20000010000 */
[----:B------:R-:W-:-:S02]  /*3840*/  @P1 LOP3.LUT P0, RZ, R108, 0xff00, RZ, 0xc0, !PT ;  /* 0x0000ff006cff1812 */ /* 0x000fc4000780c0ff */
[----:B------:R-:W-:Y:S01]  /*3850*/  @P1 LOP3.LUT P4, RZ, R109, 0xff0000, RZ, 0xc0, !PT ;  /* 0x00ff00006dff1812 */ /* 0x000fe2000788c0ff */
[----:B---3--:R-:W-:Y:S02]  /*3860*/  @P1 FMUL.FTZ R131, R86, R91 ;  /* 0x0000005b56831220 */ /* 0x008fe40000410000 */
[----:B------:R-:W2:Y:S01]  /*3870*/  @P1 LDC.64 R102, c[0x0][0x408] ;  /* 0x00010200ff661b82 */ /* 0x000ea20000000a00 */
[----:B------:R-:W-:Y:S01]  /*3880*/  @P1 FMUL.FTZ R91, R89, R88 ;  /* 0x00000058595b1220 */ /* 0x000fe20000410000 */
[----:B------:R-:W-:Y:S01]  /*3890*/  MOV R88, R76 ;  /* 0x0000004c00587202 */ /* 0x000fe20000000f00 */
[----:B------:R-:W-:Y:S01]  /*38a0*/  @P2 FFMA.FTZ R88, R14, R133, R76 ;  /* 0x000000850e582223 */ /* 0x000fe2000001004c */
[----:B------:R-:W-:Y:S01]  /*38b0*/  @P1 FMUL.FTZ R131, R131, R90 ;  /* 0x0000005a83831220 */ /* 0x000fe20000410000 */
[----:B------:R-:W-:Y:S01]  /*38c0*/  MOV R89, R77 ;  /* 0x0000004d00597202 */ /* 0x000fe20000000f00 */
[--C-:B------:R-:W-:Y:S01]  /*38d0*/  IMAD.MOV.U32 R90, RZ, RZ, R78.reuse ;  /* 0x000000ffff5a7224 */ /* 0x100fe200078e004e */
[----:B------:R-:W-:Y:S01]  /*38e0*/  @P1 FSEL R91, R91, RZ, P0 ;  /* 0x000000ff5b5b1208 */ /* 0x000fe20000000000 */
[----:B------:R-:W3:Y:S01]  /*38f0*/  @P1 LDC.64 R118, c[0x0][0x408] ;  /* 0x00010200ff761b82 */ /* 0x000ee20000000a00 */
[----:B0-----:R-:W-:Y:S01]  /*3900*/  @P1 FMUL.FTZ R121, R87, R121 ;  /* 0x0000007957791220 */ /* 0x001fe20000410000 */
[----:B------:R-:W-:Y:S01]  /*3910*/  @P1 LOP3.LUT P0, RZ, R108, 0xff0000, RZ, 0xc0, !PT ;  /* 0x00ff00006cff1812 */ /* 0x000fe2000780c0ff */
[C---:B------:R-:W-:Y:S01]  /*3920*/  @P2 FFMA.FTZ R89, R14.reuse, R130, R77 ;  /* 0x000000820e592223 */ /* 0x040fe2000001004d */
[----:B------:R-:W-:Y:S01]  /*3930*/  @P2 FFMA.FTZ R90, R14, R135, R78 ;  /* 0x000000870e5a2223 */ /* 0x000fe2000001004e */
[----:B------:R-:W-:Y:S01]  /*3940*/  @P1 FMUL.FTZ R120, R121, R120 ;  /* 0x0000007879781220 */ /* 0x000fe20000410000 */
[----:B------:R-:W-:Y:S01]  /*3950*/  @P1 FSEL R131, R131, RZ, P0 ;  /* 0x000000ff83831208 */ /* 0x000fe20000000000 */
[----:B-1----:R-:W-:Y:S01]  /*3960*/  @P1 FMUL.FTZ R101, R88, R101 ;  /* 0x0000006558651220 */ /* 0x002fe20000410000 */
[----:B------:R-:W-:-:S02]  /*3970*/  @P1 LOP3.LUT P0, RZ, R108, 0xff000000, RZ, 0xc0, !PT ;  /* 0xff0000006cff1812 */ /* 0x000fc4000780c0ff */
[----:B------:R-:W-:Y:S01]  /*3980*/  @P1 LOP3.LUT P2, RZ, R109, 0xff, RZ, 0xc0, !PT ;  /* 0x000000ff6dff1812 */ /* 0x000fe2000784c0ff */
[----:B------:R-:W-:Y:S01]  /*3990*/  @P1 FMUL.FTZ R100, R101, R100 ;  /* 0x0000006465641220 */ /* 0x000fe20000410000 */
[----:B------:R-:W-:Y:S02]  /*39a0*/  @P1 FSEL R120, R120, RZ, P0 ;  /* 0x000000ff78781208 */ /* 0x000fe40000000000 */
[----:B------:R-:W-:Y:S01]  /*39b0*/  @P1 LOP3.LUT P0, RZ, R109, 0xff00, RZ, 0xc0, !PT ;  /* 0x0000ff006dff1812 */ /* 0x000fe2000780c0ff */
[----:B--2---:R-:W-:Y:S01]  /*39c0*/  @P1 FMUL.FTZ R103, R89, R103 ;  /* 0x0000006759671220 */ /* 0x004fe20000410000 */
[----:B------:R-:W-:Y:S02]  /*39d0*/  @P1 FSEL R100, R100, RZ, P2 ;  /* 0x000000ff64641208 */ /* 0x000fe40001000000 */
[----:B------:R-:W-:Y:S01]  /*39e0*/  @P1 F2FP.BF16.F32.PACK_AB R123, RZ, R123 ;  /* 0x0000007bff7b123e */ /* 0x000fe200000010ff */
[----:B------:R-:W-:Y:S01]  /*39f0*/  @P1 FMUL.FTZ R102, R103, R102 ;  /* 0x0000006667661220 */ /* 0x000fe20000410000 */
[----:B------:R-:W-:-:S02]  /*3a00*/  @P1 F2FP.BF16.F32.PACK_AB R131, RZ, R131 ;  /* 0x00000083ff83123e */ /* 0x000fc400000010ff */
[----:B------:R-:W-:Y:S01]  /*3a10*/  @P1 F2FP.BF16.F32.PACK_AB R100, RZ, R100 ;  /* 0x00000064ff64123e */ /* 0x000fe200000010ff */
[----:B---3--:R-:W-:Y:S01]  /*3a20*/  @P1 FMUL.FTZ R119, R90, R119 ;  /* 0x000000775a771220 */ /* 0x008fe20000410000 */
[----:B------:R-:W-:Y:S02]  /*3a30*/  @P1 FSEL R102, R102, RZ, P0 ;  /* 0x000000ff66661208 */ /* 0x000fe40000000000 */
[----:B------:R-:W-:Y:S01]  /*3a40*/  @P1 F2FP.BF16.F32.PACK_AB R91, RZ, R91 ;  /* 0x0000005bff5b123e */ /* 0x000fe200000010ff */
[----:B------:R-:W-:Y:S01]  /*3a50*/  @P1 FMUL.FTZ R118, R119, R118 ;  /* 0x0000007677761220 */ /* 0x000fe20000410000 */
[----:B------:R-:W-:Y:S02]  /*3a60*/  @P1 PRMT R80, R123, 0x7610, R80 ;  /* 0x000076107b501816 */ /* 0x000fe40000000050 */
[----:B------:R-:W-:Y:S02]  /*3a70*/  @P1 F2FP.BF16.F32.PACK_AB R120, RZ, R120 ;  /* 0x00000078ff78123e */ /* 0x000fe400000010ff */
[----:B------:R-:W-:-:S02]  /*3a80*/  @P1 FSEL R118, R118, RZ, P4 ;  /* 0x000000ff76761208 */ /* 0x000fc40002000000 */
[----:B------:R-:W-:Y:S02]  /*3a90*/  @P1 PRMT R81, R131, 0x7610, R81 ;  /* 0x0000761083511816 */ /* 0x000fe40000000051 */
[----:B------:R-:W-:Y:S02]  /*3aa0*/  @P1 F2FP.BF16.F32.PACK_AB R102, RZ, R102 ;  /* 0x00000066ff66123e */ /* 0x000fe400000010ff */
[----:B------:R-:W-:Y:S02]  /*3ab0*/  @P1 F2FP.BF16.F32.PACK_AB R118, RZ, R118 ;  /* 0x00000076ff76123e */ /* 0x000fe400000010ff */
[----:B------:R-:W-:Y:S02]  /*3ac0*/  @P1 PRMT R82, R100, 0x7610, R82 ;  /* 0x0000761064521816 */ /* 0x000fe40000000052 */
[----:B------:R-:W-:Y:S02]  /*3ad0*/  @P1 PRMT R80, R80, 0x5410, R91 ;  /* 0x0000541050501816 */ /* 0x000fe4000000005b */
[----:B------:R-:W-:-:S02]  /*3ae0*/  @P1 PRMT R81, R81, 0x5410, R120 ;  /* 0x0000541051511816 */ /* 0x000fc40000000078 */
[----:B------:R-:W-:Y:S02]  /*3af0*/  MOV R91, R122 ;  /* 0x0000007a005b7202 */ /* 0x000fe40000000f00 */
        /* <DEDUP_REMOVED lines=11> */
.L_x_3379:
[----:B------:R-:W2:Y:S01]  /*3bb0*/  @P1 LDC.64 R118, c[0x0][0x408] ;  /* 0x00010200ff761b82 */ /* 0x000ea20000000a00 */
[-CC-:B-1----:R-:W-:Y:S01]  /*3bc0*/  @P2 FFMA.FTZ R101, R93, R131.reuse, R132.reuse ;  /* 0x000000835d652223 */ /* 0x182fe20000010084 */
        /* <DEDUP_REMOVED lines=8> */
[----:B------:R-:W-:Y:S01]  /*3c50*/  MOV R122, R73 ;  /* 0x00000049007a7202 */ /* 0x000fe20000000f00 */
[C---:B------:R-:W-:Y:S01]  /*3c60*/  @P2 FFMA.FTZ R122, R14.reuse, R102, R73 ;  /* 0x000000660e7a2223 */ /* 0x040fe20000010049 */
[----:B------:R-:W-:Y:S01]  /*3c70*/  MOV R134, R74 ;  /* 0x0000004a00867202 */ /* 0x000fe20000000f00 */
[----:B------:R-:W-:Y:S01]  /*3c80*/  @P2 FFMA.FTZ R134, R14, R103, R74 ;  /* 0x000000670e862223 */ /* 0x000fe2000001004a */
[-CC-:B------:R-:W-:Y:S01]  /*3c90*/  @P2 FFMA.FTZ R102, R96, R131.reuse, R132.reuse ;  /* 0x0000008360662223 */ /* 0x180fe20000010084 */
[----:B------:R-:W-:Y:S01]  /*3ca0*/  @P2 FFMA.FTZ R103, R113, R131, R132 ;  /* 0x0000008371672223 */ /* 0x000fe20000010084 */
[----:B------:R-:W-:Y:S01]  /*3cb0*/  MOV R138, R76 ;  /* 0x0000004c008a7202 */ /* 0x000fe20000000f00 */
[----:B------:R-:W-:-:S02]  /*3cc0*/  IMAD.MOV.U32 R136, RZ, RZ, R75 ;  /* 0x000000ffff887224 */ /* 0x000fc400078e004b */
[----:B------:R-:W-:Y:S01]  /*3cd0*/  @P2 FADD.FTZ R123, R99, -R102 ;  /* 0x80000066637b2221 */ /* 0x000fe20000010000 */
[----:B------:R-:W-:Y:S01]  /*3ce0*/  @P2 FADD.FTZ R133, R106, -R103 ;  /* 0x800000676a852221 */ /* 0x000fe20000010000 */
[----:B------:R-:W-:Y:S01]  /*3cf0*/  @P2 FFMA.FTZ R144, R112, R131, R132 ;  /* 0x0000008370902223 */ /* 0x000fe20000010084 */
[----:B------:R-:W1:Y:S01]  /*3d00*/  @P1 LDC.64 R102, c[0x0][0x408] ;  /* 0x00010200ff661b82 */ /* 0x000e620000000a00 */
[C---:B------:R-:W-:Y:S01]  /*3d10*/  @P2 FFMA.FTZ R136, R14.reuse, R123, R75 ;  /* 0x0000007b0e882223 */ /* 0x040fe2000001004b */
[----:B------:R-:W-:Y:S01]  /*3d20*/  @P2 FFMA.FTZ R138, R14, R133, R76 ;  /* 0x000000850e8a2223 */ /* 0x000fe2000001004c */
[----:B--2---:R-:W-:Y:S01]  /*3d30*/  @P1 FMUL.FTZ R119, R100, R119 ;  /* 0x0000007764771220 */ /* 0x004fe20000410000 */
[----:B------:R-:W-:Y:S01]  /*3d40*/  @P2 FFMA.FTZ R135, R117, R131, R132 ;  /* 0x0000008375872223 */ /* 0x000fe20000010084 */
[----:B------:R-:W-:Y:S01]  /*3d50*/  @P2 FADD.FTZ R144, R115, -R144 ;  /* 0x8000009073902221 */ /* 0x000fe20000010000 */
[----:B------:R-:W-:Y:S01]  /*3d60*/  @P1 LOP3.LUT P0, RZ, R108, 0xff, RZ, 0xc0, !PT ;  /* 0x000000ff6cff1812 */ /* 0x000fe2000780c0ff */
[----:B------:R-:W-:Y:S01]  /*3d70*/  @P1 FMUL.FTZ R130, R119, R118 ;  /* 0x0000007677821220 */ /* 0x000fe20000410000 */
[----:B------:R-:W2:Y:S01]  /*3d80*/  @P1 LDC.64 R100, c[0x0][0x408] ;  /* 0x00010200ff641b82 */ /* 0x000ea20000000a00 */
[----:B------:R-:W-:Y:S01]  /*3d90*/  @P2 FADD.FTZ R135, R114, -R135 ;  /* 0x8000008772872221 */ /* 0x000fe20000010000 */
[----:B------:R-:W-:Y:S01]  /*3da0*/  MOV R140, R77 ;  /* 0x0000004d008c7202 */ /* 0x000fe20000000f00 */
[----:B0-----:R-:W-:Y:S01]  /*3db0*/  @P1 FMUL.FTZ R121, R122, R121 ;  /* 0x000000797a791220 */ /* 0x001fe20000410000 */
[----:B------:R-:W-:Y:S01]  /*3dc0*/  MOV R142, R78 ;  /* 0x0000004e008e7202 */ /* 0x000fe20000000f00 */
[----:B------:R-:W-:Y:S01]  /*3dd0*/  @P2 FFMA.FTZ R140, R14, R144, R77 ;  /* 0x000000900e8c2223 */ /* 0x000fe2000001004d */
[----:B------:R-:W-:Y:S01]  /*3de0*/  @P1 LOP3.LUT P4, RZ, R108, 0xff00, RZ, 0xc0, !PT ;  /* 0x0000ff006cff1812 */ /* 0x000fe2000788c0ff */
[----:B------:R-:W-:Y:S01]  /*3df0*/  @P1 FMUL.FTZ R133, R121, R120 ;  /* 0x0000007879851220 */ /* 0x000fe20000410000 */
[----:B------:R-:W0:Y:S01]  /*3e00*/  @P1 LDC.64 R118, c[0x0][0x408] ;  /* 0x00010200ff761b82 */ /* 0x000e220000000a00 */
[----:B------:R-:W-:Y:S01]  /*3e10*/  @P2 FFMA.FTZ R142, R14, R135, R78 ;  /* 0x000000870e8e2223 */ /* 0x000fe2000001004e */
[----:B------:R-:W-:-:S02]  /*3e20*/  @P1 FSEL R130, R130, RZ, P0 ;  /* 0x000000ff82821208 */ /* 0x000fc40000000000 */
[----:B------:R-:W-:Y:S02]  /*3e30*/  @P1 FSEL R133, R133, RZ, P4 ;  /* 0x000000ff85851208 */ /* 0x000fe40002000000 */
[----:B------:R-:W-:Y:S02]  /*3e40*/  @P1 LOP3.LUT P0, RZ, R108, 0xff0000, RZ, 0xc0, !PT ;  /* 0x00ff00006cff1812 */ /* 0x000fe4000780c0ff */
[----:B------:R-:W3:Y:S01]  /*3e50*/  @P1 LDC.64 R120, c[0x0][0x408] ;  /* 0x00010200ff781b82 */ /* 0x000ee20000000a00 */
[----:B-1----:R-:W-:Y:S01]  /*3e60*/  @P1 FMUL.FTZ R103, R136, R103 ;  /* 0x0000006788671220 */ /* 0x002fe20000410000 */
[C---:B------:R-:W-:Y:S02]  /*3e70*/  @P1 LOP3.LUT P4, RZ, R109.reuse, 0xff, RZ, 0xc0, !PT ;  /* 0x000000ff6dff1812 */ /* 0x040fe4000788c0ff */
[----:B------:R-:W-:Y:S01]  /*3e80*/  @P1 LOP3.LUT P5, RZ, R109, 0xff00, RZ, 0xc0, !PT ;  /* 0x0000ff006dff1812 */ /* 0x000fe200078ac0ff */
[----:B------:R-:W-:Y:S01]  /*3e90*/  @P1 FMUL.FTZ R102, R103, R102 ;  /* 0x0000006667661220 */ /* 0x000fe20000410000 */
[----:B------:R-:W-:-:S02]  /*3ea0*/  @P1 LOP3.LUT P6, RZ, R109, 0xff0000, RZ, 0xc0, !PT ;  /* 0x00ff00006dff1812 */ /* 0x000fc400078cc0ff */
[----:B------:R-:W1:Y:S01]  /*3eb0*/  @P1 LDC.64 R122, c[0x0][0x408] ;  /* 0x00010200ff7a1b82 */ /* 0x000e620000000a00 */
[----:B--2---:R-:W-:Y:S01]  /*3ec0*/  @P1 FMUL.FTZ R101, R134, R101 ;  /* 0x0000006586651220 */ /* 0x004fe20000410000 */
        /* <DEDUP_REMOVED lines=15> */
[----:B-1----:R-:W-:Y:S01]  /*3fc0*/  @P1 FMUL.FTZ R123, R142, R123 ;  /* 0x0000007b8e7b1220 */ /* 0x002fe20000410000 */
        /* <DEDUP_REMOVED lines=24> */
.L_x_3378:
[----:B------:R-:W-:-:S04]  /*4150*/  UISETP.NE.U32.AND UP0, UPT, UR20, URZ, UPT ;  /* 0x000000ff1400728c */ /* 0x000fc8000bf05070 */
[----:B------:R-:W-:-:S06]  /*4160*/  UISETP.NE.AND.EX UP0, UPT, UR21, URZ, UPT, UP0 ;  /* 0x000000ff1500728c */ /* 0x000fcc000bf05300 */
[----:B------:R-:W-:-:S13]  /*4170*/  PLOP3.LUT P3, PT, PT, PT, UP0, 0x80, 0x8 ;  /* 0x000000000008781c */ /* 0x000fda0003f6f008 */
        /* <DEDUP_REMOVED lines=17> */
[----:B------:R-:W-:Y:S01]  /*4290*/  BSSY.RECONVERGENT B3, `(.L_x_3382) ;  /* 0x0000016000037945 */ /* 0x000fe20003800200 */
[C---:B------:R-:W-:Y:S01]  /*42a0*/  FMUL.FTZ R90, R14.reuse, R85 ;  /* 0x000000550e5a7220 */ /* 0x040fe20000410000 */
[----:B------:R-:W-:Y:S01]  /*42b0*/  FMUL.FTZ R88, R14, R87 ;  /* 0x000000570e587220 */ /* 0x000fe20000410000 */
[----:B------:R-:W-:Y:S01]  /*42c0*/  ISETP.GT.AND P0, PT, R130, RZ, PT ;  /* 0x000000ff8200720c */ /* 0x000fe20003f04270 */
[C---:B------:R-:W-:Y:S01]  /*42d0*/  FMUL.FTZ R91, R14.reuse, R123 ;  /* 0x0000007b0e5b7220 */ /* 0x040fe20000410000 */
[C---:B------:R-:W-:Y:S01]  /*42e0*/  FMUL.FTZ R89, R14.reuse, R89 ;  /* 0x000000590e597220 */ /* 0x040fe20000410000 */
[C---:B------:R-:W-:Y:S01]  /*42f0*/  FMUL.FTZ R87, R14.reuse, R101 ;  /* 0x000000650e577220 */ /* 0x040fe20000410000 */
[C---:B------:R-:W-:Y:S01]  /*4300*/  FMUL.FTZ R86, R14.reuse, R103 ;  /* 0x000000670e567220 */ /* 0x040fe20000410000 */
[C---:B------:R-:W-:Y:S01]  /*4310*/  FMUL.FTZ R85, R14.reuse, R119 ;  /* 0x000000770e557220 */ /* 0x040fe20000410000 */
[----:B------:R-:W-:Y:S01]  /*4320*/  FMUL.FTZ R84, R14, R121 ;  /* 0x000000790e547220 */ /* 0x000fe20000410000 */
        /* <DEDUP_REMOVED lines=12> */
.L_x_3383:
[----:B------:R-:W-:Y:S05]  /*43f0*/  BSYNC.RECONVERGENT B3 ;  /* 0x0000000000037941 */ /* 0x000fea0003800200 */
.L_x_3382:
        /* <DEDUP_REMOVED lines=13> */
.L_x_3385:
[----:B------:R-:W-:Y:S05]  /*44d0*/  BSYNC.RECONVERGENT B3 ;  /* 0x0000000000037941 */ /* 0x000fea0003800200 */
.L_x_3384:
        /* <DEDUP_REMOVED lines=13> */
.L_x_3387:
[----:B------:R-:W-:Y:S05]  /*45b0*/  BSYNC.RECONVERGENT B3 ;  /* 0x0000000000037941 */ /* 0x000fea0003800200 */
.L_x_3386:
        /* <DEDUP_REMOVED lines=13> */
.L_x_3389:
[----:B------:R-:W-:Y:S05]  /*4690*/  BSYNC.RECONVERGENT B3 ;  /* 0x0000000000037941 */ /* 0x000fea0003800200 */
.L_x_3388:
        /* <DEDUP_REMOVED lines=13> */
.L_x_3391:
[----:B------:R-:W-:Y:S05]  /*4770*/  BSYNC.RECONVERGENT B3 ;  /* 0x0000000000037941 */ /* 0x000fea0003800200 */
.L_x_3390:
        /* <DEDUP_REMOVED lines=13> */
.L_x_3393:
[----:B------:R-:W-:Y:S05]  /*4850*/  BSYNC.RECONVERGENT B3 ;  /* 0x0000000000037941 */ /* 0x000fea0003800200 */
.L_x_3392:
        /* <DEDUP_REMOVED lines=13> */
.L_x_3395:
[----:B------:R-:W-:Y:S05]  /*4930*/  BSYNC.RECONVERGENT B3 ;  /* 0x0000000000037941 */ /* 0x000fea0003800200 */
.L_x_3394:
[----:B------:R-:W-:Y:S02]  /*4940*/  FSEL R91, R91, RZ, P0 ;  /* 0x000000ff5b5b7208 */ /* 0x000fe40000000000 */
[----:B------:R-:W-:Y:S02]  /*4950*/  FSEL R90, R90, RZ, P0 ;  /* 0x000000ff5a5a7208 */ /* 0x000fe40000000000 */
[----:B------:R-:W-:Y:S02]  /*4960*/  FSEL R89, R89, RZ, P0 ;  /* 0x000000ff59597208 */ /* 0x000fe40000000000 */
[----:B------:R-:W-:Y:S02]  /*4970*/  FSEL R88, R88, RZ, P0 ;  /* 0x000000ff58587208 */ /* 0x000fe40000000000 */
[----:B------:R-:W-:Y:S02]  /*4980*/  FSEL R87, R87, RZ, P0 ;  /* 0x000000ff57577208 */ /* 0x000fe40000000000 */
[----:B------:R-:W-:-:S02]  /*4990*/  FSEL R86, R86, RZ, P0 ;  /* 0x000000ff56567208 */ /* 0x000fc40000000000 */
[----:B------:R-:W-:Y:S02]  /*49a0*/  FSEL R85, R85, RZ, P0 ;  /* 0x000000ff55557208 */ /* 0x000fe40000000000 */
[----:B------:R-:W-:Y:S01]  /*49b0*/  FSEL R84, R84, RZ, P0 ;  /* 0x000000ff54547208 */ /* 0x000fe20000000000 */
[----:B------:R-:W-:Y:S06]  /*49c0*/  @!P1 BRA `(.L_x_3380) ;  /* 0x0000000400dc9947 */ /* 0x000fec0003800000 */
        /* <DEDUP_REMOVED lines=8> */
.L_x_3381:
        /* <DEDUP_REMOVED lines=24> */
.L_x_3397:
[----:B------:R-:W-:Y:S05]  /*4bd0*/  BSYNC.RECONVERGENT B3 ;  /* 0x0000000000037941 */ /* 0x000fea0003800200 */
.L_x_3396:
        /* <DEDUP_REMOVED lines=13> */
.L_x_3399:
[----:B------:R-:W-:Y:S05]  /*4cb0*/  BSYNC.RECONVERGENT B3 ;  /* 0x0000000000037941 */ /* 0x000fea0003800200 */
.L_x_3398:
        /* <DEDUP_REMOVED lines=13> */
.L_x_3401:
[----:B------:R-:W-:Y:S05]  /*4d90*/  BSYNC.RECONVERGENT B3 ;  /* 0x0000000000037941 */ /* 0x000fea0003800200 */
.L_x_3400:
        /* <DEDUP_REMOVED lines=13> */
.L_x_3403:
[----:B------:R-:W-:Y:S05]  /*4e70*/  BSYNC.RECONVERGENT B3 ;  /* 0x0000000000037941 */ /* 0x000fea0003800200 */
.L_x_3402:
        /* <DEDUP_REMOVED lines=13> */
.L_x_3405:
[----:B------:R-:W-:Y:S05]  /*4f50*/  BSYNC.RECONVERGENT B3 ;  /* 0x0000000000037941 */ /* 0x000fea0003800200 */
.L_x_3404:
        /* <DEDUP_REMOVED lines=13> */
.L_x_3407:
[----:B------:R-:W-:Y:S05]  /*5030*/  BSYNC.RECONVERGENT B3 ;  /* 0x0000000000037941 */ /* 0x000fea0003800200 */
.L_x_3406:
        /* <DEDUP_REMOVED lines=13> */
.L_x_3409:
[----:B------:R-:W-:Y:S05]  /*5110*/  BSYNC.RECONVERGENT B3 ;  /* 0x0000000000037941 */ /* 0x000fea0003800200 */
.L_x_3408:
[----:B------:R-:W-:-:S04]  /*5120*/  @P1 F2FP.BF16.F32.PACK_AB R100, RZ, R100 ;  /* 0x00000064ff64123e */ /* 0x000fc800000010ff */
[----:B------:R-:W-:-:S07]  /*5130*/  @P1 PRMT R83, R83, 0x5410, R100 ;  /* 0x0000541053531816 */ /* 0x000fce0000000064 */
.L_x_3380:
[----:B------:R-:W-:Y:S05]  /*5140*/  BSYNC.RECONVERGENT B1 ;  /* 0x0000000000017941 */ /* 0x000fea0003800200 */
.L_x_3377:
[----:B------:R-:W1:Y:S08]  /*5150*/  @P3 LDC.64 R102, c[0x0][0x478] ;  /* 0x00011e00ff663b82 */ /* 0x000e700000000a00 */
[----:B------:R-:W2:Y:S01]  /*5160*/  @P1 LDC.64 R100, c[0x0][0x468] ;  /* 0x00011a00ff641b82 */ /* 0x000ea20000000a00 */
[----:B-1----:R-:W-:-:S05]  /*5170*/  @P3 IMAD.WIDE.U32 R102, R129, 0x20, R102 ;  /* 0x0000002081663825 */ /* 0x002fca00078e0066 */
[----:B------:R3:W-:Y:S01]  /*5180*/  @P3 STG.E.128 desc[UR6][R102.64], R84 ;  /* 0x0000005466003986 */ /* 0x0007e2000c101d06 */
[----:B--2---:R-:W-:-:S03]  /*5190*/  @P1 IMAD.WIDE.U32 R100, R128, 0x10, R100 ;  /* 0x0000001080641825 */ /* 0x004fc600078e0064 */
[----:B------:R3:W-:Y:S04]  /*51a0*/  @P3 STG.E.128 desc[UR6][R102.64+0x10], R88 ;  /* 0x0000105866003986 */ /* 0x0007e8000c101d06 */
[----:B------:R3:W-:Y:S02]  /*51b0*/  @P1 STG.E.128 desc[UR6][R100.64], R80 ;  /* 0x0000005064001986 */ /* 0x0007e4000c101d06 */
.L_x_3376:
[----:B------:R-:W-:Y:S05]  /*51c0*/  BSYNC.RECONVERGENT B2 ;  /* 0x0000000000027941 */ /* 0x000fea0003800200 */
.L_x_3375:
[----:B-1-3--:R-:W1:Y:S02]  /*51d0*/  LDC.64 R100, c[0x0][0x380] ;  /* 0x0000e000ff647b82 */ /* 0x00ae640000000a00 */
[----:B-1----:R-:W-:-:S05]  /*51e0*/  IMAD R5, R100, 0x4, R5 ;  /* 0x0000000464057824 */ /* 0x002fca00078e0205 */
[----:B------:R-:W-:-:S13]  /*51f0*/  ISETP.GE.AND P0, PT, R5, R101, PT ;  /* 0x000000650500720c */ /* 0x000fda0003f06270 */
[----:B------:R-:W-:Y:S05]  /*5200*/  @!P0 BRA `(.L_x_3410) ;  /* 0xffffffb000a08947 */ /* 0x000fea000383ffff */
.L_x_3330:
[----:B------:R-:W-:Y:S05]  /*5210*/  BSYNC B0 ;  /* 0x0000000000007941 */ /* 0x000fea0003800000 */
.L_x_3329:
        /* <DEDUP_REMOVED lines=10> */
[----:B-1----:R-:W-:-:S04]  /*52c0*/  LEA R5, R6, R5, 0x18 ;  /* 0x0000000506057211 */ /* 0x002fc800078ec0ff */
[-C--:B------:R-:W-:Y:S02]  /*52d0*/  IADD3 R3, PT, PT, R3, R5.reuse, RZ ;  /* 0x0000000503037210 */ /* 0x080fe40007ffe0ff */
[----:B------:R-:W-:-:S03]  /*52e0*/  LEA R5, R0, R5, 0x2 ;  /* 0x0000000500057211 */ /* 0x000fc600078e10ff */
[----:B------:R-:W-:Y:S04]  /*52f0*/  STS.128 [R3], R44 ;  /* 0x0000002c03007388 */ /* 0x000fe80000000c00 */
[----:B------:R2:W-:Y:S04]  /*5300*/  STS.128 [R3+0x10], R40 ;  /* 0x0000102803007388 */ /* 0x0005e80000000c00 */
[----:B------:R-:W-:Y:S04]  /*5310*/  STS.128 [R3+0x400], R36 ;  /* 0x0004002403007388 */ /* 0x000fe80000000c00 */
[----:B------:R-:W-:Y:S01]  /*5320*/  STS.128 [R3+0x410], R32 ;  /* 0x0004102003007388 */ /* 0x000fe20000000c00 */
[----:B------:R-:W-:Y:S01]  /*5330*/  BAR.SYNC.DEFER_BLOCKING 0x0 ;  /* 0x0000000000007b1d */ /* 0x000fe20000010000 */
[----:B--2---:R-:W-:-:S02]  /*5340*/  IMAD R43, R2, UR4, RZ ;  /* 0x00000004022b7c24 */ /* 0x004fc4000f8e02ff */
[----:B------:R-:W-:-:S03]  /*5350*/  IMAD.IADD R2, R29, 0x1, R2 ;  /* 0x000000011d027824 */ /* 0x000fc600078e0202 */
[----:B------:R-:W-:Y:S02]  /*5360*/  IADD3 R43, P3, PT, R43, R0, RZ ;  /* 0x000000002b2b7210 */ /* 0x000fe40007f7e0ff */
[----:B------:R-:W-:Y:S02]  /*5370*/  ISETP.GE.U32.AND P2, PT, R2, 0x80, PT ;  /* 0x000000800200780c */ /* 0x000fe40003f46070 */
[----:B------:R-:W-:Y:S02]  /*5380*/  IADD3.X R18, PT, PT, RZ, RZ, RZ, P3, !PT ;  /* 0x000000ffff127210 */ /* 0x000fe40001ffe4ff */
[C---:B------:R-:W-:Y:S02]  /*5390*/  SHF.L.U32 R22, R43.reuse, 0x2, RZ ;  /* 0x000000022b167819 */ /* 0x040fe400000006ff */
[----:B------:R-:W-:Y:S02]  /*53a0*/  SHF.L.U64.HI R43, R43, 0x2, R18 ;  /* 0x000000022b2b7819 */ /* 0x000fe40000010212 */
[----:B---3--:R-:W-:-:S02]  /*53b0*/  IADD3 R24, P4, PT, R22, UR18, RZ ;  /* 0x0000001216187c10 */ /* 0x008fc4000ff9e0ff */
[----:B------:R-:W-:Y:S02]  /*53c0*/  IADD3 R22, P5, PT, R22, UR16, RZ ;  /* 0x0000001016167c10 */ /* 0x000fe4000ffbe0ff */
[C---:B------:R-:W-:Y:S01]  /*53d0*/  IADD3.X R45, PT, PT, R43.reuse, UR19, RZ, P4, !PT ;  /* 0x000000132b2d7c10 */ /* 0x040fe2000a7fe4ff */
[----:B------:R-:W1:Y:S01]  /*53e0*/  LDS R4, [R5] ;  /* 0x0000000005047984 */ /* 0x000e620000000800 */
[C---:B------:R-:W-:Y:S02]  /*53f0*/  ISETP.GE.U32.AND P1, PT, R2.reuse, 0x100, PT ;  /* 0x000001000200780c */ /* 0x040fe40003f26070 */
[C---:B------:R-:W-:Y:S01]  /*5400*/  ISETP.GE.U32.AND P0, PT, R2.reuse, 0x180, PT ;  /* 0x000001800200780c */ /* 0x040fe20003f06070 */
[----:B------:R-:W2:Y:S01]  /*5410*/  LDS R9, [R5+0x800] ;  /* 0x0008000005097984 */ /* 0x000ea20000000800 */
[----:B------:R-:W-:Y:S02]  /*5420*/  ISETP.GE.U32.AND P3, PT, R2, 0x200, PT ;  /* 0x000002000200780c */ /* 0x000fe40003f66070 */
[----:B------:R-:W-:Y:S01]  /*5430*/  @P2 MOV R2, R24 ;  /* 0x0000001800022202 */ /* 0x000fe20000000f00 */
[----:B------:R-:W3:Y:S01]  /*5440*/  LDS R6, [R5+0x200] ;  /* 0x0002000005067984 */ /* 0x000ee20000000800 */
[----:B------:R-:W-:-:S02]  /*5450*/  IADD3.X R43, PT, PT, R43, UR17, RZ, P5, !PT ;  /* 0x000000112b2b7c10 */ /* 0x000fc4000affe4ff */
[----:B------:R-:W-:Y:S01]  /*5460*/  @P2 IADD3 R24, P4, PT, R24, 0x200, RZ ;  /* 0x0000020018182810 */ /* 0x000fe20007f9e0ff */
        /* <DEDUP_REMOVED lines=63> */
[----:B0-----:R-:W-:Y:S01]  /*5860*/  @P2 IMAD.MOV.U32 R2, RZ, RZ, R22 ;  /* 0x000000ffff022224 */ /* 0x001fe200078e0016 */
[-C--:B------:R-:W-:Y:S01]  /*5870*/  @P2 MOV R3, R43.reuse ;  /* 0x0000002b00032202 */ /* 0x080fe20000000f00 */
[----:B------:R-:W-:Y:S01]  /*5880*/  FADD.FTZ R39, R0, R39 ;  /* 0x0000002700277221 */ /* 0x000fe20000010000 */
        /* <DEDUP_REMOVED lines=16> */
[----:B------:R-:W-:Y:S01]  /*5990*/  @P0 IADD3 R22, P4, PT, R22, 0x200, RZ ;  /* 0x0000020016160810 */ /* 0x000fe20007f9e0ff */
[----:B------:R0:W-:Y:S01]  /*59a0*/  @P1 STG.E desc[UR6][R2.64], R39 ;  /* 0x0000002702001986 */ /* 0x0001e2000c101906 */
[----:B------:R-:W-:Y:S01]  /*59b0*/  @P1 IADD3.X R45, PT, PT, RZ, R45, RZ, P2, !PT ;  /* 0x0000002dff2d1210 */ /* 0x000fe200017fe4ff */
[----:B----4-:R-:W-:Y:S01]  /*59c0*/  FADD.FTZ R15, R10, R15 ;  /* 0x0000000f0a0f7221 */ /* 0x010fe20000010000 */
[----:B------:R-:W-:Y:S01]  /*59d0*/  @P0 MOV R7, R43 ;  /* 0x0000002b00070202 */ /* 0x000fe20000000f00 */
[----:B------:R1:W-:Y:S01]  /*59e0*/  @P1 STG.E desc[UR6][R4.64], R23 ;  /* 0x0000001704001986 */ /* 0x0003e2000c101906 */
[----:B------:R-:W-:Y:S02]  /*59f0*/  @P0 IMAD.X R43, RZ, RZ, R43, P4 ;  /* 0x000000ffff2b0224 */ /* 0x000fe400020e062b */
[----:B0-----:R-:W-:Y:S01]  /*5a00*/  @P0 IMAD.MOV.U32 R2, RZ, RZ, R24 ;  /* 0x000000ffff020224 */ /* 0x001fe200078e0018 */
        /* <DEDUP_REMOVED lines=13> */
.L_x_3339:
[----:B------:R-:W-:Y:S01]  /*5ae0*/  HFMA2 R134, -RZ, RZ, 0, 5.9604644775390625e-08 ;  /* 0x00000001ff867431 */ /* 0x000fe200000001ff */
[----:B------:R-:W-:Y:S01]  /*5af0*/  BSSY B1, `(.L_x_3411) ;  /* 0x0000007000017945 */ /* 0x000fe20003800000 */
[----:B------:R-:W-:Y:S01]  /*5b00*/  IMAD.MOV.U32 R135, RZ, RZ, R131 ;  /* 0x000000ffff877224 */ /* 0x000fe200078e0083 */
[----:B------:R-:W-:Y:S02]  /*5b10*/  MOV R137, 0x1f ;  /* 0x0000001f00897802 */ /* 0x000fe40000000f00 */
[----:B------:R-:W-:-:S07]  /*5b20*/  MOV R132, 0xffffffff ;  /* 0xffffffff00847802 */ /* 0x000fce0000000f00 */
[----:B01--45:R-:W-:Y:S05]  /*5b30*/  WARPSYNC.COLLECTIVE R132, `(.L_x_3412) ;  /* 0x0000000084087348 */ /* 0x033fea0003c00000 */
[----:B------:R2:W3:Y:S02]  /*5b40*/  SHFL.BFLY P0, R133, R135, R134, R137 ;  /* 0x0c00008687857389 */ /* 0x0004e40000000089 */
[----:B012345:R-:W-:Y:S05]  /*5b50*/  ENDCOLLECTIVE ;  /* 0x000000000000791b */ /* 0x03ffea0003800000 */
.L_x_3412:
[----:B------:R-:W-:Y:S05]  /*5b60*/  BSYNC B1 ;  /* 0x0000000000017941 */ /* 0x000fea0003800000 */
.L_x_3411:
        /* <DEDUP_REMOVED lines=8> */
.L_x_3413:
[----:B------:R-:W-:-:S04]  /*5bf0*/  FADD.FTZ R100, R100, R131 ;  /* 0x0000008364647221 */ /* 0x000fc80000010000 */
[----:B------:R-:W-:Y:S02]  /*5c00*/  IMAD.MOV.U32 R135, RZ, RZ, R100 ;  /* 0x000000ffff877224 */ /* 0x000fe400078e0064 */
[----:B------:R-:W-:Y:S01]  /*5c10*/  HFMA2 R134, -RZ, RZ, 0, 1.1920928955078125e-07 ;  /* 0x00000002ff867431 */ /* 0x000fe200000001ff */
[----:B------:R-:W-:-:S07]  /*5c20*/  MOV R101, R133 ;  /* 0x0000008500657202 */ /* 0x000fce0000000f00 */
[----:B------:R-:W-:Y:S05]  /*5c30*/  WARPSYNC.COLLECTIVE R132, `(.L_x_3414) ;  /* 0x0000000084087348 */ /* 0x000fea0003c00000 */
[----:B------:R0:W1:Y:S02]  /*5c40*/  SHFL.BFLY P0, R133, R135, R134, R137 ;  /* 0x0c00008687857389 */ /* 0x0000640000000089 */
[----:B01----:R-:W-:Y:S05]  /*5c50*/  ENDCOLLECTIVE ;  /* 0x000000000000791b */ /* 0x003fea0003800000 */
.L_x_3414:
[----:B------:R-:W-:-:S05]  /*5c60*/  FADD.FTZ R101, R101, R128 ;  /* 0x0000008065657221 */ /* 0x000fca0000010000 */
[----:B------:R-:W-:Y:S02]  /*5c70*/  MOV R135, R101 ;  /* 0x0000006500877202 */ /* 0x000fe40000000f00 */
[----:B------:R-:W-:-:S07]  /*5c80*/  MOV R103, R133 ;  /* 0x0000008500677202 */ /* 0x000fce0000000f00 */
[----:B------:R-:W-:Y:S05]  /*5c90*/  WARPSYNC.COLLECTIVE R132, `(.L_x_3415) ;  /* 0x0000000084087348 */ /* 0x000fea0003c00000 */
[----:B------:R0:W1:Y:S02]  /*5ca0*/  SHFL.BFLY P0, R133, R135, R134, R137 ;  /* 0x0c00008687857389 */ /* 0x0000640000000089 */
[----:B01----:R-:W-:Y:S05]  /*5cb0*/  ENDCOLLECTIVE ;  /* 0x000000000000791b */ /* 0x003fea0003800000 */
.L_x_3415:
[----:B------:R-:W-:-:S04]  /*5cc0*/  FADD.FTZ R103, R100, R103 ;  /* 0x0000006764677221 */ /* 0x000fc80000010000 */
[----:B------:R-:W-:Y:S02]  /*5cd0*/  IMAD.MOV.U32 R135, RZ, RZ, R103 ;  /* 0x000000ffff877224 */ /* 0x000fe400078e0067 */
[----:B------:R-:W-:Y:S01]  /*5ce0*/  HFMA2 R134, -RZ, RZ, 0, 2.384185791015625e-07 ;  /* 0x00000004ff867431 */ /* 0x000fe200000001ff */
[----:B------:R-:W-:-:S07]  /*5cf0*/  MOV R102, R133 ;  /* 0x0000008500667202 */ /* 0x000fce0000000f00 */
[----:B------:R-:W-:Y:S05]  /*5d00*/  WARPSYNC.COLLECTIVE R132, `(.L_x_3416) ;  /* 0x0000000084087348 */ /* 0x000fea0003c00000 */
[----:B------:R0:W1:Y:S02]  /*5d10*/  SHFL.BFLY P0, R133, R135, R134, R137 ;  /* 0x0c00008687857389 */ /* 0x0000640000000089 */
[----:B01----:R-:W-:Y:S05]  /*5d20*/  ENDCOLLECTIVE ;  /* 0x000000000000791b */ /* 0x003fea0003800000 */
.L_x_3416:
[----:B------:R-:W-:-:S05]  /*5d30*/  FADD.FTZ R102, R101, R102 ;  /* 0x0000006665667221 */ /* 0x000fca0000010000 */
[----:B------:R-:W-:Y:S02]  /*5d40*/  MOV R135, R102 ;  /* 0x0000006600877202 */ /* 0x000fe40000000f00 */
[----:B------:R-:W-:-:S07]  /*5d50*/  MOV R118, R133 ;  /* 0x0000008500767202 */ /* 0x000fce0000000f00 */
[----:B------:R-:W-:Y:S05]  /*5d60*/  WARPSYNC.COLLECTIVE R132, `(.L_x_3417) ;  /* 0x0000000084087348 */ /* 0x000fea0003c00000 */
[----:B------:R0:W1:Y:S02]  /*5d70*/  SHFL.BFLY P0, R133, R135, R134, R137 ;  /* 0x0c00008687857389 */ /* 0x0000640000000089 */
[----:B01----:R-:W-:Y:S05]  /*5d80*/  ENDCOLLECTIVE ;  /* 0x000000000000791b */ /* 0x003fea0003800000 */
.L_x_3417:
[----:B------:R-:W-:-:S04]  /*5d90*/  FADD.FTZ R118, R103, R118 ;  /* 0x0000007667767221 */ /* 0x000fc80000010000 */
[----:B------:R-:W-:Y:S02]  /*5da0*/  IMAD.MOV.U32 R135, RZ, RZ, R118 ;  /* 0x000000ffff877224 */ /* 0x000fe400078e0076 */
[----:B------:R-:W-:Y:S01]  /*5db0*/  HFMA2 R134, -RZ, RZ, 0, 4.76837158203125e-07 ;  /* 0x00000008ff867431 */ /* 0x000fe200000001ff */
[----:B------:R-:W-:-:S07]  /*5dc0*/  MOV R119, R133 ;  /* 0x0000008500777202 */ /* 0x000fce0000000f00 */
[----:B------:R-:W-:Y:S05]  /*5dd0*/  WARPSYNC.COLLECTIVE R132, `(.L_x_3418) ;  /* 0x0000000084087348 */ /* 0x000fea0003c00000 */
[----:B------:R0:W1:Y:S02]  /*5de0*/  SHFL.BFLY P0, R133, R135, R134, R137 ;  /* 0x0c00008687857389 */ /* 0x0000640000000089 */
[----:B01----:R-:W-:Y:S05]  /*5df0*/  ENDCOLLECTIVE ;  /* 0x000000000000791b */ /* 0x003fea0003800000 */
.L_x_3418:
[----:B------:R-:W-:-:S05]  /*5e00*/  FADD.FTZ R119, R102, R119 ;  /* 0x0000007766777221 */ /* 0x000fca0000010000 */
[----:B------:R-:W-:Y:S02]  /*5e10*/  MOV R135, R119 ;  /* 0x0000007700877202 */ /* 0x000fe40000000f00 */
[----:B------:R-:W-:-:S07]  /*5e20*/  MOV R121, R133 ;  /* 0x0000008500797202 */ /* 0x000fce0000000f00 */
[----:B------:R-:W-:Y:S05]  /*5e30*/  WARPSYNC.COLLECTIVE R132, `(.L_x_3419) ;  /* 0x0000000084087348 */ /* 0x000fea0003c00000 */
[----:B------:R0:W1:Y:S02]  /*5e40*/  SHFL.BFLY P0, R133, R135, R134, R137 ;  /* 0x0c00008687857389 */ /* 0x0000640000000089 */
[----:B01----:R-:W-:Y:S05]  /*5e50*/  ENDCOLLECTIVE ;  /* 0x000000000000791b */ /* 0x003fea0003800000 */
.L_x_3419:
[----:B------:R-:W-:-:S04]  /*5e60*/  FADD.FTZ R121, R118, R121 ;  /* 0x0000007976797221 */ /* 0x000fc80000010000 */
[----:B------:R-:W-:Y:S02]  /*5e70*/  IMAD.MOV.U32 R135, RZ, RZ, R121 ;  /* 0x000000ffff877224 */ /* 0x000fe400078e0079 */
[----:B------:R-:W-:Y:S01]  /*5e80*/  HFMA2 R134, -RZ, RZ, 0, 9.5367431640625e-07 ;  /* 0x00000010ff867431 */ /* 0x000fe200000001ff */
[----:B------:R-:W-:-:S07]  /*5e90*/  MOV R120, R133 ;  /* 0x0000008500787202 */ /* 0x000fce0000000f00 */
[----:B------:R-:W-:Y:S05]  /*5ea0*/  WARPSYNC.COLLECTIVE R132, `(.L_x_3420) ;  /* 0x0000000084087348 */ /* 0x000fea0003c00000 */
[----:B------:R0:W1:Y:S02]  /*5eb0*/  SHFL.BFLY P0, R133, R135, R134, R137 ;  /* 0x0c00008687857389 */ /* 0x0000640000000089 */
[----:B01----:R-:W-:Y:S05]  /*5ec0*/  ENDCOLLECTIVE ;  /* 0x000000000000791b */ /* 0x003fea0003800000 */
.L_x_3420:
[----:B------:R-:W-:-:S05]  /*5ed0*/  FADD.FTZ R120, R119, R120 ;  /* 0x0000007877787221 */ /* 0x000fca0000010000 */
[----:B------:R-:W-:Y:S02]  /*5ee0*/  MOV R135, R120 ;  /* 0x0000007800877202 */ /* 0x000fe40000000f00 */
[----:B------:R-:W-:-:S07]  /*5ef0*/  MOV R100, R133 ;  /* 0x0000008500647202 */ /* 0x000fce0000000f00 */
[----:B------:R-:W-:Y:S05]  /*5f00*/  WARPSYNC.COLLECTIVE R132, `(.L_x_3421) ;  /* 0x0000000084087348 */ /* 0x000fea0003c00000 */
[----:B------:R0:W1:Y:S02]  /*5f10*/  SHFL.BFLY P0, R133, R135, R134, R137 ;  /* 0x0c00008687857389 */ /* 0x0000640000000089 */
[----:B01----:R-:W-:Y:S05]  /*5f20*/  ENDCOLLECTIVE ;  /* 0x000000000000791b */ /* 0x003fea0003800000 */
.L_x_3421:
[----:B------:R-:W-:Y:S01]  /*5f30*/  MOV R101, R133 ;  /* 0x0000008500657202 */ /* 0x000fe20000000f00 */
[----:B------:R-:W-:Y:S06]  /*5f40*/  BRA `(.L_x_3422) ;  /* 0xffffffb800207947 */ /* 0x000fec000383ffff */
.L_x_3423:
        /* <DEDUP_REMOVED lines=11> */
.L_x_11219:


//--------------------- .text._ZN10layer_norm22ln_bwd_finalize_kernelINS_22Kernel_traits_finalizeILj512E13__nv_bfloat16S2_fS2_fjLb0ELj1024ELj4ENS_18Kernel_traits_baseILj512ES2_S2_fS2_fjLj1024EEEEELb0ELb1EEEvNS_9BwdParamsE --------------------------
	.section	.text._ZN10layer_norm22ln_bwd_finalize_kernelINS_22Kernel_traits_finalizeILj512E13__nv_bfloat16S2_fS2_fjLb0ELj1024ELj4ENS_18Kernel_traits_baseILj512ES2_S2_fS2_fjLj1024EEEEELb0ELb1EEEvNS_9BwdParamsE,"ax",@progbits
	.align	128
        .global         _ZN10layer_norm22ln_bwd_finalize_kernelINS_22Kernel_traits_finalizeILj512E13__nv_bfloat16S2_fS2_fjLb0ELj1024ELj4ENS_18Kernel_traits_baseILj512ES2_S2_fS2_fjLj1024EEEEELb0ELb1EEEvNS_9BwdParamsE
        .type           _ZN10layer_norm22ln_bwd_finalize_kernelINS_22Kernel_traits_finalizeILj512E13__nv_bfloat16S2_fS2_fjLb0ELj1024ELj4ENS_18Kernel_traits_baseILj512ES2_S2_fS2_fjLj1024EEEEELb0ELb1EEEvNS_9BwdParamsE,@function
        .size           _ZN10layer_norm22ln_bwd_finalize_kernelINS_22Kernel_traits_finalizeILj512E13__nv_bfloat16S2_fS2_fjLb0ELj1024ELj4ENS_18Kernel_traits_baseILj512ES2_S2_fS2_fjLj1024EEEEELb0ELb1EEEvNS_9BwdParamsE,(.L_x_11220 - _ZN10layer_norm22ln_bwd_finalize_kernelINS_22Kernel_traits_finalizeILj512E13__nv_bfloat16S2_fS2_fjLb0ELj1024ELj4ENS_18Kernel_traits_baseILj512ES2_S2_fS2_fjLj1024EEEEELb0ELb1EEEvNS_9BwdParamsE)
        .other          _ZN10layer_norm22ln_bwd_finalize_kernelINS_22Kernel_traits_finalizeILj512E13__nv_bfloat16S2_fS2_fjLb0ELj1024ELj4ENS_18Kernel_traits_baseILj512ES2_S2_fS2_fjLj1024EEEEELb0ELb1EEEvNS_9BwdParamsE,@"STO_CUDA_ENTRY STV_DEFAULT"
_ZN10layer_norm22ln_bwd_finalize_kernelINS_22Kernel_traits_finalizeILj512E13__nv_bfloat16S2_fS2_fjLb0ELj1024ELj4ENS_18Kernel_traits_baseILj512ES2_S2_fS2_fjLj1024EEEEELb0ELb1EEEvNS_9BwdParamsE:
.text._ZN10layer_norm22ln_bwd_finalize_kernelINS_22Kernel_traits_finalizeILj512E13__nv_bfloat16S2_fS2_fjLb0ELj1024ELj4ENS_18Kernel_traits_baseILj512ES2_S2_fS2_fjLj1024EEEEELb0ELb1EEEvNS_9BwdParamsE:
        /* <DEDUP_REMOVED lines=81> */
.L_x_3428:
        /* <DEDUP_REMOVED lines=118> */
.L_x_3427:
[----:B------:R-:W-:Y:S05]  /*0c70*/  BSYNC.RECONVERGENT B1 ;  /* 0x0000000000017941 */ /* 0x000fea0003800200 */
.L_x_3426:
        /* <DEDUP_REMOVED lines=77> */
.L_x_3430:
[----:B------:R-:W-:Y:S05]  /*1150*/  BSYNC.RECONVERGENT B1 ;  /* 0x0000000000017941 */ /* 0x000fea0003800200 */
.L_x_3429:
        /* <DEDUP_REMOVED lines=38> */
.L_x_3432:
[----:B------:R-:W-:Y:S05]  /*13c0*/  BSYNC.RECONVERGENT B1 ;  /* 0x0000000000017941 */ /* 0x000fea0003800200 */
.L_x_3431:
        /* <DEDUP_REMOVED lines=8> */
.L_x_3433:
        /* <DEDUP_REMOVED lines=10> */
.L_x_3425:
[----:B------:R-:W-:Y:S05]  /*14f0*/  BSYNC.RECONVERGENT B0 ;  /* 0x0000000000007941 */ /* 0x000fea0003800200 */
.L_x_3424:
        /* <DEDUP_REMOVED lines=57> */
.L_x_3434:
        /* <DEDUP_REMOVED lines=15> */
.L_x_11220:


//--------------------- .text._ZN10layer_norm13ln_bwd_kernelINS_13Kernel_traitsI13__nv_bfloat16S2_fS2_fjLj512ELj1ELj4ELj1ELj16ENS_18Kernel_traits_baseILj512ES2_S2_fS2_fjLj128EEEEELb1ELb0ELb1ELb1EEEvNS_9BwdParamsE --------------------------
	.section	.text._ZN10layer_norm13ln_bwd_kernelINS_13Kernel_traitsI13__nv_bfloat16S2_fS2_fjLj512ELj1ELj4ELj1ELj16ENS_18Kernel_traits_baseILj512ES2_S2_fS2_fjLj128EEEEELb1ELb0ELb1ELb1EEEvNS_9BwdParamsE,"ax",@progbits
	.align	128
        .global         _ZN10layer_norm13ln_bwd_kernelINS_13Kernel_traitsI13__nv_bfloat16S2_fS2_fjLj512ELj1ELj4ELj1ELj16ENS_18Kernel_traits_baseILj512ES2_S2_fS2_fjLj128EEEEELb1ELb0ELb1ELb1EEEvNS_9BwdParamsE
        .type           _ZN10layer_norm13ln_bwd_kernelINS_13Kernel_traitsI13__nv_bfloat16S2_fS2_fjLj512ELj1ELj4ELj1ELj16ENS_18Kernel_traits_baseILj512ES2_S2_fS2_fjLj128EEEEELb1ELb0ELb1ELb1EEEvNS_9BwdParamsE,@function
        .size           _ZN10layer_norm13ln_bwd_kernelINS_13Kernel_traitsI13__nv_bfloat16S2_fS2_fjLj512ELj1ELj4ELj1ELj16ENS_18Kernel_traits_baseILj512ES2_S2_fS2_fjLj128EEEEELb1ELb0ELb1ELb1EEEvNS_9BwdParamsE,(.L_x_11221 - _ZN10layer_norm13ln_bwd_kernelINS_13Kernel_traitsI13__nv_bfloat16S2_fS2_fjLj512ELj1ELj4ELj1ELj16ENS_18Kernel_traits_baseILj512ES2_S2_fS2_fjLj128EEEEELb1ELb0ELb1ELb1EEEvNS_9BwdParamsE)
        .other          _ZN10layer_norm13ln_bwd_kernelINS_13Kernel_traitsI13__nv_bfloat16S2_fS2_fjLj512ELj1ELj4ELj1ELj16ENS_18Kernel_traits_baseILj512ES2_S2_fS2_fjLj128EEEEELb1ELb0ELb1ELb1EEEvNS_9BwdParamsE,@"STO_CUDA_ENTRY STV_DEFAULT"
_ZN10layer_norm13ln_bwd_kernelINS_13Kernel_traitsI13__nv_bfloat16S2_fS2_fjLj512ELj1ELj4ELj1ELj16ENS_18Kernel_traits_baseILj512ES2_S2_fS2_fjLj128EEEEELb1ELb0ELb1ELb1EEEvNS_9BwdParamsE:
.text._ZN10layer_norm13ln_bwd_kernelINS_13Kernel_traitsI13__nv_bfloat16S2_fS2_fjLj512ELj1ELj4ELj1ELj16ENS_18Kernel_traits_baseILj512ES2_S2_fS2_fjLj128EEEEELb1ELb0ELb1ELb1EEEvNS_9BwdParamsE:
        /* <DEDUP_REMOVED lines=47> */
.L_x_3507:
[----:B------:R-:W0:Y:S08]  /*02f0*/  LDC.64 R116, c[0x0][0x3f8] ;  /* 0x0000fe00ff747b82 */ /* 0x000e300000000a00 */
        /* <DEDUP_REMOVED lines=12> */
[----:B------:R-:W0:Y:S01]  /*03c0*/  S2R R16, SR_TID.X ;  /* 0x0000000000107919 */ /* 0x000e220000002100 */
[----:B------:R-:W1:Y:S01]  /*03d0*/  LDC.64 R106, c[0x0][0x3a8] ;  /* 0x0000ea00ff6a7b82 */ /* 0x000e620000000a00 */
[----:B------:R-:W-:Y:S01]  /*03e0*/  IADD3 R3, PT, PT, R125, -0x1, RZ ;  /* 0xffffffff7d037810 */ /* 0x000fe20007ffe0ff */
[C---:B------:R-:W-:Y:S02]  /*03f0*/  IMAD R0, R2.reuse, UR8, RZ ;  /* 0x0000000802007c24 */ /* 0x040fe4000f8e02ff */
[----:B------:R-:W-:-:S04]  /*0400*/  IMAD.WIDE R112, R2, 0x4, R112 ;  /* 0x0000000402707825 */ /* 0x000fc800078e0270 */
[----:B------:R-:W2:Y:S01]  /*0410*/  LDC.64 R12, c[0x0][0x428] ;  /* 0x00010a00ff0c7b82 */ /* 0x000ea20000000a00 */
[----:B------:R-:W-:Y:S01]  /*0420*/  IMAD R14, R3, UR8, RZ ;  /* 0x00000008030e7c24 */ /* 0x000fe2000f8e02ff */
[----:B------:R-:W-:Y:S01]  /*0430*/  SHF.R.S32.HI R3, RZ, 0x1f, R0 ;  /* 0x0000001fff037819 */ /* 0x000fe20000011400 */
[----:B------:R-:W3:Y:S03]  /*0440*/  LDG.E R112, desc[UR6][R112.64] ;  /* 0x0000000670707981 */ /* 0x000ee6000c1e1900 */
[----:B------:R-:W-:Y:S02]  /*0450*/  SHF.R.S32.HI R15, RZ, 0x1f, R14 ;  /* 0x0000001fff0f7819 */ /* 0x000fe4000001140e */
[----:B------:R-:W-:Y:S01]  /*0460*/  LEA.HI R3, R3, R0, RZ, 0x3 ;  /* 0x0000000003037211 */ /* 0x000fe200078f18ff */
[----:B------:R-:W4:Y:S01]  /*0470*/  LDC.64 R128, c[0x0][0x3b0] ;  /* 0x0000ec00ff807b82 */ /* 0x000f220000000a00 */
[----:B------:R-:W-:-:S02]  /*0480*/  LEA.HI R15, R15, R14, RZ, 0x3 ;  /* 0x0000000e0f0f7211 */ /* 0x000fc400078f18ff */
[----:B0-----:R-:W-:-:S04]  /*0490*/  LOP3.LUT R110, R16, 0x1f, RZ, 0xc0, !PT ;  /* 0x0000001f106e7812 */ /* 0x001fc800078ec0ff */
[-C--:B------:R-:W-:Y:S02]  /*04a0*/  LEA.HI.SX32 R115, R3, R110.reuse, 0x1d ;  /* 0x0000006e03737211 */ /* 0x080fe400078feaff */
[----:B------:R-:W-:Y:S02]  /*04b0*/  LEA.HI.SX32 R15, R15, R110, 0x1d ;  /* 0x0000006e0f0f7211 */ /* 0x000fe400078feaff */
[C---:B------:R-:W-:Y:S01]  /*04c0*/  IADD3 R117, PT, PT, R115.reuse, 0x20, RZ ;  /* 0x0000002073757810 */ /* 0x040fe20007ffe0ff */
[----:B-1----:R-:W-:Y:S01]  /*04d0*/  IMAD.WIDE.U32 R104, R115, 0x20, R106 ;  /* 0x0000002073687825 */ /* 0x002fe200078e006a */
[----:B------:R-:W-:-:S03]  /*04e0*/  IADD3 R3, PT, PT, R15, 0x20, RZ ;  /* 0x000000200f037810 */ /* 0x000fc60007ffe0ff */
[----:B--2---:R-:W-:Y:S01]  /*04f0*/  IMAD.WIDE.U32 R96, R15, 0x10, R12 ;  /* 0x000000100f607825 */ /* 0x004fe200078e000c */
[----:B------:R-:W2:Y:S03]  /*0500*/  LDG.E.128 R24, desc[UR6][R104.64] ;  /* 0x0000000668187981 */ /* 0x000ea6000c1e1d00 */
[----:B------:R-:W-:Y:S01]  /*0510*/  IMAD.WIDE.U32 R106, R117, 0x20, R106 ;  /* 0x00000020756a7825 */ /* 0x000fe200078e006a */
[----:B------:R0:W2:Y:S03]  /*0520*/  LDG.E.128 R100, desc[UR6][R104.64+0x10] ;  /* 0x0000100668647981 */ /* 0x0000a6000c1e1d00 */
[----:B------:R-:W-:Y:S01]  /*0530*/  IMAD.WIDE.U32 R12, R3, 0x10, R12 ;  /* 0x00000010030c7825 */ /* 0x000fe200078e000c */
[----:B------:R-:W2:Y:S04]  /*0540*/  LDG.E.128 R16, desc[UR6][R106.64+0x10] ;  /* 0x000010066a107981 */ /* 0x000ea8000c1e1d00 */
[----:B------:R-:W2:Y:S04]  /*0550*/  LDG.E.128 R96, desc[UR6][R96.64] ;  /* 0x0000000660607981 */ /* 0x000ea8000c1e1d00 */
[----:B------:R-:W2:Y:S04]  /*0560*/  LDG.E.128 R12, desc[UR6][R12.64] ;  /* 0x000000060c0c7981 */ /* 0x000ea8000c1e1d00 */
[----:B------:R1:W2:Y:S01]  /*0570*/  LDG.E.128 R20, desc[UR6][R106.64] ;  /* 0x000000066a147981 */ /* 0x0002a2000c1e1d00 */
        /* <DEDUP_REMOVED lines=8> */
[----:B----4-:R-:W-:-:S04]  /*0600*/  IMAD.WIDE.U32 R130, R131, 0x8, R128 ;  /* 0x0000000883827825 */ /* 0x010fc800078e0080 */
[----:B------:R-:W-:Y:S02]  /*0610*/  IMAD.WIDE.U32 R128, R3, 0x8, R128 ;  /* 0x0000000803807825 */ /* 0x000fe400078e0080 */
[----:B------:R-:W5:Y:S04]  /*0620*/  LDG.E.64 R130, desc[UR6][R130.64] ;  /* 0x0000000682827981 */ /* 0x000f68000c1e1b00 */
[----:B------:R-:W5:Y:S01]  /*0630*/  LDG.E.64 R128, desc[UR6][R128.64] ;  /* 0x0000000680807981 */ /* 0x000f62000c1e1b00 */
[----:B------:R-:W-:Y:S02]  /*0640*/  MOV R132, UR14 ;  /* 0x0000000e00847c02 */ /* 0x000fe40008000f00 */
[----:B------:R-:W-:Y:S02]  /*0650*/  MOV R127, UR15 ;  /* 0x0000000f007f7c02 */ /* 0x000fe40008000f00 */
[----:B------:R-:W-:-:S04]  /*0660*/  ISETP.NE.U32.AND P0, PT, R132, RZ, PT ;  /* 0x000000ff8400720c */ /* 0x000fc80003f05070 */
[----:B------:R-:W-:-:S13]  /*0670*/  ISETP.NE.AND.EX P0, PT, R127, RZ, PT, P0 ;  /* 0x000000ff7f00720c */ /* 0x000fda0003f05300 */
[----:B0-----:R-:W0:Y:S08]  /*0680*/  @P0 LDC.64 R104, c[0x0][0x438] ;  /* 0x00010e00ff680b82 */ /* 0x001e300000000a00 */
[----:B------:R-:W1:Y:S01]  /*0690*/  @P0 LDC.64 R108, c[0x0][0x438] ;  /* 0x00010e00ff6c0b82 */ /* 0x000e620000000a00 */
[----:B0-----:R-:W-:-:S05]  /*06a0*/  @P0 IMAD.WIDE.U32 R104, R115, 0x20, R104 ;  /* 0x0000002073680825 */ /* 0x001fca00078e0068 */
[----:B------:R-:W5:Y:S01]  /*06b0*/  @P0 LDG.E.128 R40, desc[UR6][R104.64] ;  /* 0x0000000668280981 */ /* 0x000f62000c1e1d00 */
[----:B-1----:R-:W-:-:S03]  /*06c0*/  @P0 IMAD.WIDE.U32 R106, R117, 0x20, R108 ;  /* 0x00000020756a0825 */ /* 0x002fc600078e006c */
[----:B------:R0:W5:Y:S04]  /*06d0*/  @P0 LDG.E.128 R36, desc[UR6][R104.64+0x10] ;  /* 0x0000100668240981 */ /* 0x000168000c1e1d00 */
[----:B------:R-:W5:Y:S04]  /*06e0*/  @P0 LDG.E.128 R32, desc[UR6][R106.64] ;  /* 0x000000066a200981 */ /* 0x000f68000c1e1d00 */
[----:B------:R1:W5:Y:S01]  /*06f0*/  @P0 LDG.E.128 R28, desc[UR6][R106.64+0x10] ;  /* 0x000010066a1c0981 */ /* 0x000362000c1e1d00 */
[----:B------:R-:W-:Y:S02]  /*0700*/  ISETP.NE.AND P0, PT, RZ, UR9, PT ;  /* 0x00000009ff007c0c */ /* 0x000fe4000bf05270 */
[----:B------:R-:W-:-:S02]  /*0710*/  SHF.L.U32 R110, R51, 0x10, RZ ;  /* 0x00000010336e7819 */ /* 0x000fc400000006ff */
[----:B------:R-:W-:Y:S02]  /*0720*/  SHF.L.U32 R114, R4, 0x10, RZ ;  /* 0x0000001004727819 */ /* 0x000fe400000006ff */
[----:B------:R-:W-:Y:S02]  /*0730*/  SHF.L.U32 R116, R5, 0x10, RZ ;  /* 0x0000001005747819 */ /* 0x000fe400000006ff */
[----:B---3--:R-:W-:-:S05]  /*0740*/  FSEL R112, R112, RZ, !P0 ;  /* 0x000000ff70707208 */ /* 0x008fca0004000000 */
[C---:B--2---:R-:W-:Y:S01]  /*0750*/  FADD.FTZ R3, -R112.reuse, R24 ;  /* 0x0000001870037221 */ /* 0x044fe20000010100 */
[C---:B------:R-:W-:Y:S01]  /*0760*/  FADD.FTZ R113, -R112.reuse, R25 ;  /* 0x0000001970717221 */ /* 0x040fe20000010100 */
[C---:B------:R-:W-:Y:S01]  /*0770*/  FADD.FTZ R115, -R112.reuse, R26 ;  /* 0x0000001a70737221 */ /* 0x040fe20000010100 */
[----:B------:R-:W-:Y:S01]  /*0780*/  FADD.FTZ R143, -R112, R16 ;  /* 0x00000010708f7221 */ /* 0x000fe20000010100 */
[----:B------:R-:W-:Y:S02]  /*0790*/  SHF.L.U32 R16, R44, 0x10, RZ ;  /* 0x000000102c107819 */ /* 0x000fe400000006ff */
[C---:B------:R-:W-:Y:S02]  /*07a0*/  PRMT R24, R96.reuse, 0x7632, R24 ;  /* 0x0000763260187816 */ /* 0x040fe40000000018 */
[----:B------:R-:W-:Y:S02]  /*07b0*/  SHF.L.U32 R25, R96, 0x10, RZ ;  /* 0x0000001060197819 */ /* 0x000fe400000006ff */
[----:B------:R-:W-:-:S02]  /*07c0*/  PRMT R0, R15, 0x7632, R0 ;  /* 0x000076320f007816 */ /* 0x000fc40000000000 */
[----:B------:R-:W-:Y:S02]  /*07d0*/  SHF.L.U32 R147, R15, 0x10, RZ ;  /* 0x000000100f937819 */ /* 0x000fe400000006ff */
[C---:B0-----:R-:W-:Y:S02]  /*07e0*/  PRMT R104, R12.reuse, 0x7632, R104 ;  /* 0x000076320c687816 */ /* 0x041fe40000000068 */
[----:B------:R-:W-:Y:S01]  /*07f0*/  SHF.L.U32 R137, R12, 0x10, RZ ;  /* 0x000000100c897819 */ /* 0x000fe200000006ff */
[----:B------:R-:W-:Y:S01]  /*0800*/  FMUL.FTZ R12, R16, R25 ;  /* 0x00000019100c7220 */ /* 0x000fe20000410000 */
[----:B------:R-:W-:Y:S02]  /*0810*/  SHF.L.U32 R15, R8, 0x10, RZ ;  /* 0x00000010080f7819 */ /* 0x000fe400000006ff */
[----:B------:R-:W-:Y:S01]  /*0820*/  SHF.L.U32 R24, R24, 0x10, RZ ;  /* 0x0000001018187819 */ /* 0x000fe200000006ff */
[----:B------:R-:W-:Y:S01]  /*0830*/  FMUL.FTZ R3, R124, R3 ;  /* 0x000000037c037220 */ /* 0x000fe20000410000 */
[----:B------:R-:W-:Y:S01]  /*0840*/  PRMT R26, R97, 0x7632, R26 ;  /* 0x00007632611a7816 */ /* 0x000fe2000000001a */
[----:B------:R-:W-:Y:S01]  /*0850*/  FADD.FTZ R121, -R112, R102 ;  /* 0x0000006670797221 */ /* 0x000fe20000010100 */
[----:B------:R-:W-:-:S02]  /*0860*/  PRMT R108, R14, 0x7632, R108 ;  /* 0x000076320e6c7816 */ /* 0x000fc4000000006c */
[----:B------:R-:W-:Y:S01]  /*0870*/  SHF.L.U32 R145, R14, 0x10, RZ ;  /* 0x000000100e917819 */ /* 0x000fe200000006ff */
[----:B------:R-:W-:Y:S01]  /*0880*/  FMUL.FTZ R15, R15, R24 ;  /* 0x000000180f0f7220 */ /* 0x000fe20000410000 */
[----:B------:R-:W-:Y:S01]  /*0890*/  SHF.L.U32 R97, R97, 0x10, RZ ;  /* 0x0000001061617819 */ /* 0x000fe200000006ff */
[----:B------:R-:W-:Y:S01]  /*08a0*/  FADD.FTZ R102, RZ, R12 ;  /* 0x0000000cff667221 */ /* 0x000fe20000010000 */
[C---:B-1----:R-:W-:Y:S02]  /*08b0*/  PRMT R106, R13.reuse, 0x7632, R106 ;  /* 0x000076320d6a7816 */ /* 0x042fe4000000006a */
[----:B------:R-:W-:Y:S01]  /*08c0*/  SHF.L.U32 R141, R13, 0x10, RZ ;  /* 0x000000100d8d7819 */ /* 0x000fe200000006ff */
[C---:B------:R-:W-:Y:S01]  /*08d0*/  FMUL.FTZ R13, R124.reuse, R115 ;  /* 0x000000737c0d7220 */ /* 0x040fe20000410000 */
[----:B------:R-:W-:Y:S01]  /*08e0*/  SHF.L.U32 R14, R45, 0x10, RZ ;  /* 0x000000102d0e7819 */ /* 0x000fe200000006ff */
[----:B------:R-:W-:Y:S01]  /*08f0*/  FMUL.FTZ R16, R124, R113 ;  /* 0x000000717c107220 */ /* 0x000fe20000410000 */
[----:B------:R-:W-:Y:S01]  /*0900*/  FFMA.FTZ R115, R3, R12, RZ ;  /* 0x0000000c03737223 */ /* 0x000fe200000100ff */
[----:B------:R-:W-:Y:S01]  /*0910*/  PRMT R96, R98, 0x7632, R96 ;  /* 0x0000763262607816 */ /* 0x000fe20000000060 */
[----:B------:R-:W-:Y:S01]  /*0920*/  FADD.FTZ R107, -R112, R17 ;  /* 0x00000011706b7221 */ /* 0x000fe20000010100 */
[----:B------:R-:W-:Y:S01]  /*0930*/  SHF.L.U32 R117, R98, 0x10, RZ ;  /* 0x0000001062757819 */ /* 0x000fe200000006ff */
[C---:B------:R-:W-:Y:S01]  /*0940*/  FADD.FTZ R119, -R112.reuse, R101 ;  /* 0x0000006570777221 */ /* 0x040fe20000010100 */
[C---:B------:R-:W-:Y:S01]  /*0950*/  PRMT R98, R99.reuse, 0x7632, R98 ;  /* 0x0000763263627816 */ /* 0x040fe20000000062 */
[C---:B------:R-:W-:Y:S01]  /*0960*/  FADD.FTZ R133, -R112.reuse, R103 ;  /* 0x0000006770857221 */ /* 0x040fe20000010100 */
[----:B------:R-:W-:Y:S01]  /*0970*/  SHF.L.U32 R123, R99, 0x10, RZ ;  /* 0x00000010637b7819 */ /* 0x000fe200000006ff */
[C---:B------:R-:W-:Y:S01]  /*0980*/  FADD.FTZ R27, -R112.reuse, R27 ;  /* 0x0000001b701b7221 */ /* 0x040fe20000010100 */
        /* <DEDUP_REMOVED lines=16> */
[----:B------:R-:W-:Y:S01]  /*0a90*/  FMUL.FTZ R18, R124, R27 ;  /* 0x0000001b7c127220 */ /* 0x000fe20000410000 */
[----:B------:R-:W-:Y:S01]  /*0aa0*/  FFMA.FTZ R115, R13, R14, R112 ;  /* 0x0000000e0d737223 */ /* 0x000fe20000010070 */
[----:B------:R-:W-:Y:S01]  /*0ab0*/  SHF.L.U32 R23, R10, 0x10, RZ ;  /* 0x000000100a177819 */ /* 0x000fe200000006ff */
[----:B------:R-:W-:Y:S01]  /*0ac0*/  FMUL.FTZ R20, R20, R117 ;  /* 0x0000007514147220 */ /* 0x000fe20000410000 */
[----:B------:R-:W-:Y:S01]  /*0ad0*/  SHF.L.U32 R96, R96, 0x10, RZ ;  /* 0x0000001060607819 */ /* 0x000fe200000006ff */
[----:B------:R-:W-:Y:S01]  /*0ae0*/  FADD.FTZ R113, R17, R110 ;  /* 0x0000006e11717221 */ /* 0x000fe20000010000 */
[----:B------:R-:W-:Y:S01]  /*0af0*/  FMUL.FTZ R19, R124, R99 ;  /* 0x000000637c137220 */ /* 0x000fe20000410000 */
[----:B------:R-:W-:Y:S01]  /*0b00*/  FFMA.FTZ R112, R18, R17, R115 ;  /* 0x0000001112707223 */ /* 0x000fe20000010073 */
[----:B------:R-:W-:Y:S01]  /*0b10*/  SHF.L.U32 R22, R47, 0x10, RZ ;  /* 0x000000102f167819 */ /* 0x000fe200000006ff */
[----:B------:R-:W-:Y:S01]  /*0b20*/  FFMA.FTZ R53, R16, R24, R53 ;  /* 0x0000001810357223 */ /* 0x000fe20000010035 */
[----:B------:R-:W-:Y:S01]  /*0b30*/  FADD.FTZ R73, R73, R24 ;  /* 0x0000001849497221 */ /* 0x000fe20000010000 */
[----:B------:R-:W-:Y:S01]  /*0b40*/  FMUL.FTZ R23, R23, R96 ;  /* 0x0000006017177220 */ /* 0x000fe20000410000 */
[----:B------:R-:W-:Y:S01]  /*0b50*/  FADD.FTZ R110, R20, R113 ;  /* 0x00000071146e7221 */ /* 0x000fe20000010000 */
[----:B------:R-:W-:Y:S01]  /*0b60*/  FMUL.FTZ R24, R124, R119 ;  /* 0x000000777c187220 */ /* 0x000fe20000410000 */
[----:B------:R-:W-:Y:S01]  /*0b70*/  FFMA.FTZ R115, R19, R20, R112 ;  /* 0x0000001413737223 */ /* 0x000fe20000010070 */
[----:B------:R-:W-:Y:S01]  /*0b80*/  FFMA.FTZ R52, R3, R25, R52 ;  /* 0x0000001903347223 */ /* 0x000fe20000010034 */
[----:B------:R-:W-:Y:S01]  /*0b90*/  FADD.FTZ R72, R72, R25 ;  /* 0x0000001948487221 */ /* 0x000fe20000010000 */
[----:B------:R-:W-:Y:S01]  /*0ba0*/  SHF.L.U32 R25, R11, 0x10, RZ ;  /* 0x000000100b197819 */ /* 0x000fe200000006ff */
[----:B------:R-:W-:Y:S01]  /*0bb0*/  FMUL.FTZ R22, R22, R123 ;  /* 0x0000007b16167220 */ /* 0x000fe20000410000 */
[----:B------:R-:W-:Y:S01]  /*0bc0*/  SHF.L.U32 R98, R98, 0x10, RZ ;  /* 0x0000001062627819 */ /* 0x000fe200000006ff */
[----:B------:R-:W-:Y:S01]  /*0bd0*/  FADD.FTZ R113, R23, R110 ;  /* 0x0000006e17717221 */ /* 0x000fe20000010000 */
[----:B------:R-:W-:Y:S01]  /*0be0*/  FMUL.FTZ R21, R124, R121 ;  /* 0x000000797c157220 */ /* 0x000fe20000410000 */
[----:B------:R-:W-:Y:S01]  /*0bf0*/  FFMA.FTZ R110, R24, R23, R115 ;  /* 0x00000017186e7223 */ /* 0x000fe20000010073 */
[----:B------:R-:W-:Y:S01]  /*0c00*/  FADD.FTZ R68, R68, R117 ;  /* 0x0000007544447221 */ /* 0x000fe20000010000 */
[----:B------:R-:W-:Y:S01]  /*0c10*/  FFMA.FTZ R56, R19, R117, R56 ;  /* 0x0000007513387223 */ /* 0x000fe20000010038 */
[----:B------:R-:W-:Y:S01]  /*0c20*/  FADD.FTZ R69, R69, R96 ;  /* 0x0000006045457221 */ /* 0x000fe20000010000 */
[----:B------:R-:W-:Y:S01]  /*0c30*/  FFMA.FTZ R57, R24, R96, R57 ;  /* 0x0000006018397223 */ /* 0x000fe20000010039 */
        /* <DEDUP_REMOVED lines=8> */
[----:B------:R-:W-:Y:S01]  /*0cc0*/  FMUL.FTZ R26, R124, R133 ;  /* 0x000000857c1a7220 */ /* 0x000fe20000410000 */
[----:B------:R-:W-:Y:S01]  /*0cd0*/  FFMA.FTZ R115, R21, R22, R110 ;  /* 0x0000001615737223 */ /* 0x000fe2000001006e */
[----:B------:R-:W-:Y:S01]  /*0ce0*/  FMUL.FTZ R96, R96, R137 ;  /* 0x0000008960607220 */ /* 0x000fe20000410000 */
[-C--:B------:R-:W-:Y:S01]  /*0cf0*/  FMUL.FTZ R103, R114, R112.reuse ;  /* 0x0000007072677220 */ /* 0x080fe20000410000 */
[----:B------:R-:W-:Y:S01]  /*0d00*/  FFMA.FTZ R81, R104, R112, R81 ;  /* 0x0000007068517223 */ /* 0x000fe20000010051 */
[----:B------:R-:W-:Y:S01]  /*0d10*/  FADD.FTZ R65, R65, R112 ;  /* 0x0000007041417221 */ /* 0x000fe20000010000 */
[----:B------:R-:W-:Y:S01]  /*0d20*/  FADD.FTZ R113, R25, R106 ;  /* 0x0000006a19717221 */ /* 0x000fe20000010000 */
[----:B------:R-:W-:Y:S01]  /*0d30*/  FMUL.FTZ R27, R124, R135 ;  /* 0x000000877c1b7220 */ /* 0x000fe20000410000 */
[C---:B------:R-:W-:Y:S01]  /*0d40*/  FFMA.FTZ R112, R26.reuse, R25, R115 ;  /* 0x000000191a707223 */ /* 0x040fe20000010073 */
[----:B------:R-:W-:Y:S01]  /*0d50*/  FADD.FTZ R71, R71, R98 ;  /* 0x0000006247477221 */ /* 0x000fe20000010000 */
[----:B------:R-:W-:Y:S01]  /*0d60*/  FFMA.FTZ R59, R26, R98, R59 ;  /* 0x000000621a3b7223 */ /* 0x000fe2000001003b */
[----:B------:R-:W-:Y:S01]  /*0d70*/  SHF.L.U32 R98, R49, 0x10, RZ ;  /* 0x0000001031627819 */ /* 0x000fe200000006ff */
[----:B------:R-:W-:Y:S01]  /*0d80*/  FADD.FTZ R110, R96, R113 ;  /* 0x00000071606e7221 */ /* 0x000fe20000010000 */
[----:B------:R-:W-:Y:S01]  /*0d90*/  FFMA.FTZ R113, R27, R96, R112 ;  /* 0x000000601b717223 */ /* 0x000fe20000010070 */
[----:B------:R-:W-:Y:S01]  /*0da0*/  FFMA.FTZ R54, R13, R97, R54 ;  /* 0x000000610d367223 */ /* 0x000fe20000010036 */
[----:B------:R-:W-:Y:S01]  /*0db0*/  FADD.FTZ R74, R74, R97 ;  /* 0x000000614a4a7221 */ /* 0x000fe20000010000 */
[----:B------:R-:W-:Y:S01]  /*0dc0*/  FMUL.FTZ R98, R98, R141 ;  /* 0x0000008d62627220 */ /* 0x000fe20000410000 */
        /* <DEDUP_REMOVED lines=15> */
[----:B------:R-:W-:Y:S01]  /*0ec0*/  SHF.L.U32 R118, R0, 0x10, RZ ;  /* 0x0000001000767819 */ /* 0x000fe200000006ff */
[----:B------:R-:W-:Y:S01]  /*0ed0*/  FMUL.FTZ R107, R114, R116 ;  /* 0x00000074726b7220 */ /* 0x000fe20000410000 */
[----:B------:R-:W-:Y:S01]  /*0ee0*/  FADD.FTZ R0, R115, R100 ;  /* 0x0000006473007221 */ /* 0x000fe20000010000 */
[----:B------:R-:W-:Y:S01]  /*0ef0*/  FFMA.FTZ R110, R99, R100, R110 ;  /* 0x00000064636e7223 */ /* 0x000fe2000001006e */
[----:B------:R-:W-:Y:S01]  /*0f00*/  FFMA.FTZ R83, R106, R117, R83 ;  /* 0x000000756a537223 */ /* 0x000fe20000010053 */
[----:B------:R-:W-:Y:S01]  /*0f10*/  FADD.FTZ R67, R67, R117 ;  /* 0x0000007543437221 */ /* 0x000fe20000010000 */
        /* <DEDUP_REMOVED lines=25> */
.L_x_3438:
[----:B-----5:R-:W-:Y:S01]  /*10b0*/  ISETP.GE.AND P2, PT, R111, 0x1, PT ;  /* 0x000000016f00780c */ /* 0x020fe20003f46270 */
[----:B------:R-:W-:Y:S01]  /*10c0*/  IMAD.U32 R132, RZ, RZ, UR14 ;  /* 0x0000000eff847e24 */ /* 0x000fe2000f8e00ff */
[----:B------:R-:W-:Y:S01]  /*10d0*/  MOV R127, UR15 ;  /* 0x0000000f007f7c02 */ /* 0x000fe20008000f00 */
[----:B------:R-:W-:-:S03]  /*10e0*/  HFMA2 R115, -RZ, RZ, 0, 0 ;  /* 0x00000000ff737431 */ /* 0x000fc600000001ff */
[----:B------:R-:W-:-:S04]  /*10f0*/  ISETP.NE.U32.AND P0, PT, R132, RZ, PT ;  /* 0x000000ff8400720c */ /* 0x000fc80003f05070 */
[----:B------:R-:W-:-:S03]  /*1100*/  ISETP.NE.AND.EX P0, PT, R127, RZ, PT, P0 ;  /* 0x000000ff7f00720c */ /* 0x000fc60003f05300 */
[----:B------:R-:W0:Y:S01]  /*1110*/  @P2 LDC R113, c[0x0][0x388] ;  /* 0x0000e200ff712b82 */ /* 0x000e220000000800 */
[----:B------:R-:W1:Y:S01]  /*1120*/  @P2 S2R R112, SR_TID.X ;  /* 0x0000000000702919 */ /* 0x000e620000002100 */
[----:B------:R-:W-:-:S08]  /*1130*/  @P2 IADD3 R0, PT, PT, R111, -0x1, RZ ;  /* 0xffffffff6f002810 */ /* 0x000fd00007ffe0ff */
[----:B------:R-:W2:Y:S01]  /*1140*/  @!P0 LDC.64 R128, c[0x0][0x3b0] ;  /* 0x0000ec00ff808b82 */ /* 0x000ea20000000a00 */
[----:B0-----:R-:W-:-:S05]  /*1150*/  @P2 IMAD R0, R0, R113, RZ ;  /* 0x0000007100002224 */ /* 0x001fca00078e02ff */
[----:B------:R-:W-:-:S04]  /*1160*/  @P2 SHF.R.S32.HI R113, RZ, 0x1f, R0 ;  /* 0x0000001fff712819 */ /* 0x000fc80000011400 */
[----:B------:R-:W-:Y:S02]  /*1170*/  @P2 LEA.HI R113, R113, R0, RZ, 0x3 ;  /* 0x0000000071712211 */ /* 0x000fe400078f18ff */
[----:B-1----:R-:W-:-:S04]  /*1180*/  @P2 LOP3.LUT R112, R112, 0x1f, RZ, 0xc0, !PT ;  /* 0x0000001f70702812 */ /* 0x002fc800078ec0ff */
[----:B------:R-:W-:-:S04]  /*1190*/  @P2 LEA.HI.SX32 R115, R113, R112, 0x1d ;  /* 0x0000007071732211 */ /* 0x000fc800078feaff */
[C---:B------:R-:W-:Y:S01]  /*11a0*/  @!P0 IADD3 R113, PT, PT, R115.reuse, 0x20, RZ ;  /* 0x0000002073718810 */ /* 0x040fe20007ffe0ff */
[----:B--2---:R-:W-:-:S04]  /*11b0*/  @!P0 IMAD.WIDE.U32 R130, R115, 0x8, R128 ;  /* 0x0000000873828825 */ /* 0x004fc800078e0080 */
[----:B------:R-:W-:Y:S02]  /*11c0*/  @!P0 IMAD.WIDE.U32 R128, R113, 0x8, R128 ;  /* 0x0000000871808825 */ /* 0x000fe400078e0080 */
[----:B------:R-:W5:Y:S04]  /*11d0*/  @!P0 LDG.E.64 R130, desc[UR6][R130.64] ;  /* 0x0000000682828981 */ /* 0x000f68000c1e1b00 */
[----:B------:R-:W5:Y:S01]  /*11e0*/  @!P0 LDG.E.64 R128, desc[UR6][R128.64] ;  /* 0x0000000680808981 */ /* 0x000f62000c1e1b00 */
[----:B------:R-:W-:Y:S01]  /*11f0*/  HFMA2 R0, -RZ, RZ, 0, 0 ;  /* 0x00000000ff007431 */ /* 0x000fe200000001ff */
[----:B------:R-:W-:Y:S01]  /*1200*/  MOV R116, RZ ;  /* 0x000000ff00747202 */ /* 0x000fe20000000f00 */
[----:B------:R-:W-:Y:S06]  /*1210*/  @!P0 BRA `(.L_x_3439) ;  /* 0x0000000000508947 */ /* 0x000fec0003800000 */
[----:B------:R-:W0:Y:S01]  /*1220*/  S2R R32, SR_TID.X ;  /* 0x0000000000207919 */ /* 0x000e220000002100 */
[----:B------:R-:W1:Y:S01]  /*1230*/  LDC.64 R28, c[0x0][0x3b0] ;  /* 0x0000ec00ff1c7b82 */ /* 0x000e620000000a00 */
[----:B------:R-:W-:Y:S01]  /*1240*/  IMAD R30, R2, UR8, RZ ;  /* 0x00000008021e7c24 */ /* 0x000fe2000f8e02ff */
[----:B-----5:R-:W-:-:S04]  /*1250*/  IADD3 R129, PT, PT, R115, 0x20, RZ ;  /* 0x0000002073817810 */ /* 0x020fc80007ffe0ff */
[----:B------:R-:W-:Y:S02]  /*1260*/  SHF.R.S32.HI R31, RZ, 0x1f, R30 ;  /* 0x0000001fff1f7819 */ /* 0x000fe4000001141e */
[----:B------:R-:W2:Y:S02]  /*1270*/  LDC.64 R112, c[0x0][0x438] ;  /* 0x00010e00ff707b82 */ /* 0x000ea40000000a00 */
[----:B------:R-:W-:Y:S01]  /*1280*/  LEA.HI R31, R31, R30, RZ, 0x3 ;  /* 0x0000001e1f1f7211 */ /* 0x000fe200078f18ff */
[----:B-1----:R-:W-:-:S04]  /*1290*/  IMAD.WIDE.U32 R130, R115, 0x8, R28 ;  /* 0x0000000873827825 */ /* 0x002fc800078e001c */
[----:B------:R-:W-:Y:S02]  /*12a0*/  IMAD.WIDE.U32 R128, R129, 0x8, R28 ;  /* 0x0000000881807825 */ /* 0x000fe400078e001c */
[----:B------:R-:W5:Y:S01]  /*12b0*/  LDG.E.64 R130, desc[UR6][R130.64] ;  /* 0x0000000682827981 */ /* 0x000f62000c1e1b00 */
[----:B0-----:R-:W-:-:S03]  /*12c0*/  LOP3.LUT R32, R32, 0x1f, RZ, 0xc0, !PT ;  /* 0x0000001f20207812 */ /* 0x001fc600078ec0ff */
[----:B------:R-:W5:Y:S01]  /*12d0*/  LDG.E.64 R128, desc[UR6][R128.64] ;  /* 0x0000000680807981 */ /* 0x000f62000c1e1b00 */
        /* <DEDUP_REMOVED lines=8> */
.L_x_3439:
[----:B------:R-:W-:Y:S05]  /*1360*/  BSYNC.RECONVERGENT B1 ;  /* 0x0000000000017941 */ /* 0x000fea0003800200 */
.L_x_3437:
        /* <DEDUP_REMOVED lines=20> */
.L_x_3519:
        /* <DEDUP_REMOVED lines=9> */
[----:B------:R-:W-:Y:S01]  /*1540*/  SHF.R.S32.HI R112, RZ, 0x1f, R111 ;  /* 0x0000001fff707819 */ /* 0x000fe2000001146f */
[----:B------:R-:W-:Y:S01]  /*1550*/  BSSY.RECONVERGENT B1, `(.L_x_3441) ;  /* 0x00001c5000017945 */ /* 0x000fe20003800200 */
[----:B------:R-:W-:Y:S01]  /*1560*/  @P2 SHF.R.S32.HI R117, RZ, 0x1f, R114 ;  /* 0x0000001fff752819 */ /* 0x000fe20000011472 */
[----:B------:R-:W-:Y:S01]  /*1570*/  FMUL.FTZ R126, R115, UR10 ;  /* 0x0000000a737e7c20 */ /* 0x000fe20008410000 */
[----:B------:R-:W-:Y:S01]  /*1580*/  LEA.HI R112, R112, R111, RZ, 0x3 ;  /* 0x0000006f70707211 */ /* 0x000fe200078f18ff */
[----:B------:R-:W-:Y:S01]  /*1590*/  HFMA2 R111, -RZ, RZ, 0, 0 ;  /* 0x00000000ff6f7431 */ /* 0x000fe200000001ff */
[----:B------:R-:W-:-:S02]  /*15a0*/  @P2 LEA.HI R114, R117, R114, RZ, 0x3 ;  /* 0x0000007275722211 */ /* 0x000fc400078f18ff */
[----:B------:R-:W-:-:S04]  /*15b0*/  ISETP.NE.AND P3, PT, RZ, UR9, PT ;  /* 0x00000009ff007c0c */ /* 0x000fc8000bf65270 */
[----:B------:R-:W-:Y:S02]  /*15c0*/  FSEL R123, R123, RZ, !P3 ;  /* 0x000000ff7b7b7208 */ /* 0x000fe40005800000 */
[----:B---3--:R-:W-:-:S04]  /*15d0*/  LOP3.LUT R117, R0, 0x1f, RZ, 0xc0, !PT ;  /* 0x0000001f00757812 */ /* 0x008fc800078ec0ff */
[-C--:B------:R-:W-:Y:S02]  /*15e0*/  LEA.HI.SX32 R122, R112, R117.reuse, 0x1d ;  /* 0x00000075707a7211 */ /* 0x080fe400078feaff */
[----:B------:R-:W-:Y:S01]  /*15f0*/  @P2 LEA.HI.SX32 R111, R114, R117, 0x1d ;  /* 0x00000075726f2211 */ /* 0x000fe200078feaff */
        /* <DEDUP_REMOVED lines=19> */
.L_x_3445:
[----:B------:R-:W-:Y:S05]  /*1730*/  BSYNC.RECONVERGENT B2 ;  /* 0x0000000000027941 */ /* 0x000fea0003800200 */
.L_x_3444:
        /* <DEDUP_REMOVED lines=13> */
.L_x_3447:
[----:B------:R-:W-:Y:S05]  /*1810*/  BSYNC.RECONVERGENT B2 ;  /* 0x0000000000027941 */ /* 0x000fea0003800200 */
.L_x_3446:
        /* <DEDUP_REMOVED lines=13> */
.L_x_3449:
[----:B------:R-:W-:Y:S05]  /*18f0*/  BSYNC.RECONVERGENT B2 ;  /* 0x0000000000027941 */ /* 0x000fea0003800200 */
.L_x_3448:
        /* <DEDUP_REMOVED lines=13> */
.L_x_3451:
[----:B------:R-:W-:Y:S05]  /*19d0*/  BSYNC.RECONVERGENT B2 ;  /* 0x0000000000027941 */ /* 0x000fea0003800200 */
.L_x_3450:
        /* <DEDUP_REMOVED lines=13> */
.L_x_3453:
[----:B------:R-:W-:Y:S05]  /*1ab0*/  BSYNC.RECONVERGENT B2 ;  /* 0x0000000000027941 */ /* 0x000fea0003800200 */
.L_x_3452:
        /* <DEDUP_REMOVED lines=13> */
.L_x_3455:
[----:B------:R-:W-:Y:S05]  /*1b90*/  BSYNC.RECONVERGENT B2 ;  /* 0x0000000000027941 */ /* 0x000fea0003800200 */
.L_x_3454:
        /* <DEDUP_REMOVED lines=13> */
.L_x_3457:
[----:B------:R-:W-:Y:S05]  /*1c70*/  BSYNC.RECONVERGENT B2 ;  /* 0x0000000000027941 */ /* 0x000fea0003800200 */
.L_x_3456:
        /* <DEDUP_REMOVED lines=14> */
.L_x_3443:
        /* <DEDUP_REMOVED lines=15> */
[C---:B------:R-:W-:Y:S01]  /*1e50*/  FMUL.FTZ R91, R124.reuse, R91 ;  /* 0x0000005b7c5b7220 */ /* 0x040fe20000410000 */
[----:B------:R-:W-:Y:S01]  /*1e60*/  ISETP.GT.AND P0, PT, R125, RZ, PT ;  /* 0x000000ff7d00720c */ /* 0x000fe20003f04270 */
[C---:B------:R-:W-:Y:S01]  /*1e70*/  FMUL.FTZ R89, R124.reuse, R89 ;  /* 0x000000597c597220 */ /* 0x040fe20000410000 */
[C---:B------:R-:W-:Y:S01]  /*1e80*/  FMUL.FTZ R90, R124.reuse, R95 ;  /* 0x0000005f7c5a7220 */ /* 0x040fe20000410000 */
[C---:B------:R-:W-:Y:S01]  /*1e90*/  FMUL.FTZ R92, R124.reuse, R93 ;  /* 0x0000005d7c5c7220 */ /* 0x040fe20000410000 */
[C---:B------:R-:W-:Y:S01]  /*1ea0*/  FMUL.FTZ R119, R124.reuse, R119 ;  /* 0x000000777c777220 */ /* 0x040fe20000410000 */
[C---:B------:R-:W-:Y:S01]  /*1eb0*/  FMUL.FTZ R113, R124.reuse, R113 ;  /* 0x000000717c717220 */ /* 0x040fe20000410000 */
[----:B------:R-:W-:Y:S01]  /*1ec0*/  FMUL.FTZ R115, R124, R115 ;  /* 0x000000737c737220 */ /* 0x000fe20000410000 */
[----:B------:R-:W-:Y:S01]  /*1ed0*/  FADD.FTZ R117, R12, -R117 ;  /* 0x800000750c757221 */ /* 0x000fe20000010000 */
[----:B------:R-:W-:Y:S01]  /*1ee0*/  BSSY.RECONVERGENT B2, `(.L_x_3459) ;  /* 0x0000015000027945 */ /* 0x000fe20003800200 */
[----:B------:R-:W-:-:S02]  /*1ef0*/  FSEL R93, R91, RZ, P0 ;  /* 0x000000ff5b5d7208 */ /* 0x000fc40000000000 */
[----:B------:R-:W-:Y:S01]  /*1f00*/  FSEL R94, R89, RZ, P0 ;  /* 0x000000ff595e7208 */ /* 0x000fe20000000000 */
[----:B------:R-:W-:Y:S01]  /*1f10*/  FMUL.FTZ R88, R124, R117 ;  /* 0x000000757c587220 */ /* 0x000fe20000410000 */
[----:B------:R-:W-:Y:S02]  /*1f20*/  FSEL R91, R90, RZ, P0 ;  /* 0x000000ff5a5b7208 */ /* 0x000fe40000000000 */
[----:B------:R-:W-:Y:S02]  /*1f30*/  FSEL R95, R119, RZ, P0 ;  /* 0x000000ff775f7208 */ /* 0x000fe40000000000 */
[----:B------:R-:W-:Y:S02]  /*1f40*/  FSEL R92, R92, RZ, P0 ;  /* 0x000000ff5c5c7208 */ /* 0x000fe40000000000 */
[----:B------:R-:W-:Y:S02]  /*1f50*/  FSEL R90, R113, RZ, P0 ;  /* 0x000000ff715a7208 */ /* 0x000fe40000000000 */
        /* <DEDUP_REMOVED lines=13> */
.L_x_3460:
[----:B------:R-:W-:Y:S05]  /*2030*/  BSYNC.RECONVERGENT B2 ;  /* 0x0000000000027941 */ /* 0x000fea0003800200 */
.L_x_3459:
        /* <DEDUP_REMOVED lines=13> */
.L_x_3462:
[----:B------:R-:W-:Y:S05]  /*2110*/  BSYNC.RECONVERGENT B2 ;  /* 0x0000000000027941 */ /* 0x000fea0003800200 */
.L_x_3461:
        /* <DEDUP_REMOVED lines=13> */
.L_x_3464:
[----:B------:R-:W-:Y:S05]  /*21f0*/  BSYNC.RECONVERGENT B2 ;  /* 0x0000000000027941 */ /* 0x000fea0003800200 */
.L_x_3463:
        /* <DEDUP_REMOVED lines=13> */
.L_x_3466:
[----:B------:R-:W-:Y:S05]  /*22d0*/  BSYNC.RECONVERGENT B2 ;  /* 0x0000000000027941 */ /* 0x000fea0003800200 */
.L_x_3465:
        /* <DEDUP_REMOVED lines=13> */
.L_x_3468:
[----:B------:R-:W-:Y:S05]  /*23b0*/  BSYNC.RECONVERGENT B2 ;  /* 0x0000000000027941 */ /* 0x000fea0003800200 */
.L_x_3467:
        /* <DEDUP_REMOVED lines=13> */
.L_x_3470:
[----:B------:R-:W-:Y:S05]  /*2490*/  BSYNC.RECONVERGENT B2 ;  /* 0x0000000000027941 */ /* 0x000fea0003800200 */
.L_x_3469:
        /* <DEDUP_REMOVED lines=13> */
.L_x_3472:
[----:B------:R-:W-:Y:S05]  /*2570*/  BSYNC.RECONVERGENT B2 ;  /* 0x0000000000027941 */ /* 0x000fea0003800200 */
.L_x_3471:
        /* <DEDUP_REMOVED lines=10> */
.L_x_3442:
[----:B------:R-:W-:Y:S02]  /*2620*/  MOV R133, UR20 ;  /* 0x0000001400857c02 */ /* 0x000fe40008000f00 */
[----:B------:R-:W-:Y:S02]  /*2630*/  MOV R135, UR21 ;  /* 0x0000001500877c02 */ /* 0x000fe40008000f00 */
[----:B------:R-:W-:-:S04]  /*2640*/  ISETP.NE.U32.AND P0, PT, R133, RZ, PT ;  /* 0x000000ff8500720c */ /* 0x000fc80003f05070 */
[----:B------:R-:W-:-:S13]  /*2650*/  ISETP.NE.AND.EX P0, PT, R135, RZ, PT, P0 ;  /* 0x000000ff8700720c */ /* 0x000fda0003f05300 */
[----:B------:R-:W-:Y:S05]  /*2660*/  @P0 BRA `(.L_x_3473) ;  /* 0x0000000400680947 */ /* 0x000fea0003800000 */
[----:B0-----:R-:W0:Y:S01]  /*2670*/  @P2 LDC.64 R116, c[0x0][0x408] ;  /* 0x00010200ff742b82 */ /* 0x001e220000000a00 */
[-CC-:B------:R-:W-:Y:S01]  /*2680*/  @P1 FFMA.FTZ R113, R3, R126.reuse, R123.reuse ;  /* 0x0000007e03711223 */ /* 0x180fe2000001007b */
[-CC-:B------:R-:W-:Y:S01]  /*2690*/  @P1 FFMA.FTZ R114, R16, R126.reuse, R123.reuse ;  /* 0x0000007e10721223 */ /* 0x180fe2000001007b */
[----:B------:R-:W-:Y:S01]  /*26a0*/  @P1 FFMA.FTZ R115, R13, R126, R123 ;  /* 0x0000007e0d731223 */ /* 0x000fe2000001007b */
[----:B-----5:R-:W-:Y:S01]  /*26b0*/  MOV R112, R40 ;  /* 0x0000002800707202 */ /* 0x020fe20000000f00 */
[----:B------:R-:W-:Y:S01]  /*26c0*/  @P1 FADD.FTZ R113, R12, -R113 ;  /* 0x800000710c711221 */ /* 0x000fe20000010000 */
[----:B------:R-:W-:Y:S01]  /*26d0*/  @P1 FADD.FTZ R114, R15, -R114 ;  /* 0x800000720f721221 */ /* 0x000fe20000010000 */
[----:B------:R-:W-:Y:S01]  /*26e0*/  @P1 FADD.FTZ R115, R14, -R115 ;  /* 0x800000730e731221 */ /* 0x000fe20000010000 */
[----:B------:R-:W1:Y:S01]  /*26f0*/  @P2 LDC.64 R118, c[0x0][0x408] ;  /* 0x00010200ff762b82 */ /* 0x000e620000000a00 */
[C---:B------:R-:W-:Y:S01]  /*2700*/  @P1 FFMA.FTZ R112, R124.reuse, R113, R40 ;  /* 0x000000717c701223 */ /* 0x040fe20000010028 */
[----:B------:R-:W-:Y:S01]  /*2710*/  MOV R120, R41 ;  /* 0x0000002900787202 */ /* 0x000fe20000000f00 */
[C---:B------:R-:W-:Y:S01]  /*2720*/  @P1 FFMA.FTZ R120, R124.reuse, R114, R41 ;  /* 0x000000727c781223 */ /* 0x040fe20000010029 */
[----:B------:R-:W-:Y:S01]  /*2730*/  MOV R134, R42 ;  /* 0x0000002a00867202 */ /* 0x000fe20000000f00 */
[----:B------:R-:W-:Y:S01]  /*2740*/  @P1 FFMA.FTZ R134, R124, R115, R42 ;  /* 0x000000737c861223 */ /* 0x000fe2000001002a */
[-CC-:B------:R-:W-:Y:S01]  /*2750*/  @P1 FFMA.FTZ R114, R18, R126.reuse, R123.reuse ;  /* 0x0000007e12721223 */ /* 0x180fe2000001007b */
[--C-:B------:R-:W-:Y:S01]  /*2760*/  @P1 FFMA.FTZ R115, R19, R126, R123.reuse ;  /* 0x0000007e13731223 */ /* 0x100fe2000001007b */
[----:B------:R-:W-:Y:S01]  /*2770*/  MOV R140, R36 ;  /* 0x00000024008c7202 */ /* 0x000fe20000000f00 */
[-C--:B------:R-:W-:Y:S01]  /*2780*/  @P1 FFMA.FTZ R146, R24, R126.reuse, R123 ;  /* 0x0000007e18921223 */ /* 0x080fe2000001007b */
[----:B------:R-:W-:Y:S01]  /*2790*/  @P1 FADD.FTZ R121, R17, -R114 ;  /* 0x8000007211791221 */ /* 0x000fe20000010000 */
[----:B------:R-:W-:Y:S01]  /*27a0*/  @P1 FADD.FTZ R137, R20, -R115 ;  /* 0x8000007314891221 */ /* 0x000fe20000010000 */
[----:B------:R-:W-:Y:S01]  /*27b0*/  MOV R138, R43 ;  /* 0x0000002b008a7202 */ /* 0x000fe20000000f00 */
[----:B------:R-:W2:Y:S01]  /*27c0*/  @P2 LDC.64 R114, c[0x0][0x408] ;  /* 0x00010200ff722b82 */ /* 0x000ea20000000a00 */
[C---:B------:R-:W-:Y:S01]  /*27d0*/  @P1 FFMA.FTZ R138, R124.reuse, R121, R43 ;  /* 0x000000797c8a1223 */ /* 0x040fe2000001002b */
[----:B------:R-:W-:Y:S01]  /*27e0*/  @P1 FFMA.FTZ R140, R124, R137, R36 ;  /* 0x000000897c8c1223 */ /* 0x000fe20000010024 */
[----:B0-----:R-:W-:Y:S01]  /*27f0*/  @P2 FMUL.FTZ R117, R112, R117 ;  /* 0x0000007570752220 */ /* 0x001fe20000410000 */
[----:B------:R-:W-:Y:S01]  /*2800*/  @P1 FFMA.FTZ R139, R21, R126, R123 ;  /* 0x0000007e158b1223 */ /* 0x000fe2000001007b */
[----:B------:R-:W-:Y:S01]  /*2810*/  @P1 FADD.FTZ R146, R23, -R146 ;  /* 0x8000009217921221 */ /* 0x000fe20000010000 */
[----:B------:R-:W-:Y:S01]  /*2820*/  @P2 LOP3.LUT P0, RZ, R130, 0xff, RZ, 0xc0, !PT ;  /* 0x000000ff82ff2812 */ /* 0x000fe2000780c0ff */
[----:B------:R-:W-:Y:S01]  /*2830*/  @P2 FMUL.FTZ R136, R117, R116 ;  /* 0x0000007475882220 */ /* 0x000fe20000410000 */
[----:B------:R-:W0:Y:S01]  /*2840*/  @P2 LDC.64 R112, c[0x0][0x408] ;  /* 0x00010200ff702b82 */ /* 0x000e220000000a00 */
[----:B------:R-:W-:Y:S01]  /*2850*/  @P1 FADD.FTZ R139, R22, -R139 ;  /* 0x8000008b168b1221 */ /* 0x000fe20000010000 */
[----:B------:R-:W-:Y:S01]  /*2860*/  MOV R142, R37 ;  /* 0x00000025008e7202 */ /* 0x000fe20000000f00 */
[----:B-1----:R-:W-:Y:S01]  /*2870*/  @P2 FMUL.FTZ R119, R120, R119 ;  /* 0x0000007778772220 */ /* 0x002fe20000410000 */
[----:B------:R-:W-:Y:S01]  /*2880*/  MOV R144, R38 ;  /* 0x0000002600907202 */ /* 0x000fe20000000f00 */
[----:B------:R-:W-:Y:S01]  /*2890*/  @P1 FFMA.FTZ R142, R124, R146, R37 ;  /* 0x000000927c8e1223 */ /* 0x000fe20000010025 */
[----:B------:R-:W-:Y:S01]  /*28a0*/  @P2 LOP3.LUT P3, RZ, R130, 0xff00, RZ, 0xc0, !PT ;  /* 0x0000ff0082ff2812 */ /* 0x000fe2000786c0ff */
[----:B------:R-:W-:Y:S01]  /*28b0*/  @P2 FMUL.FTZ R137, R119, R118 ;  /* 0x0000007677892220 */ /* 0x000fe20000410000 */
[----:B------:R-:W1:Y:S01]  /*28c0*/  @P2 LDC.64 R116, c[0x0][0x408] ;  /* 0x00010200ff742b82 */ /* 0x000e620000000a00 */
        /* <DEDUP_REMOVED lines=11> */
[----:B0-----:R-:W-:Y:S01]  /*2980*/  @P2 FMUL.FTZ R113, R134, R113 ;  /* 0x0000007186712220 */ /* 0x001fe20000410000 */
[----:B------:R-:W-:Y:S02]  /*2990*/  @P2 F2FP.BF16.F32.PACK_AB R136, RZ, R136 ;  /* 0x00000088ff88223e */ /* 0x000fe400000010ff */
[----:B------:R-:W-:Y:S01]  /*29a0*/  @P2 F2FP.BF16.F32.PACK_AB R137, RZ, R137 ;  /* 0x00000089ff89223e */ /* 0x000fe200000010ff */
[----:B------:R-:W-:Y:S01]  /*29b0*/  @P2 FMUL.FTZ R112, R113, R112 ;  /* 0x0000007071702220 */ /* 0x000fe20000410000 */
[----:B------:R-:W-:Y:S01]  /*29c0*/  @P2 PRMT R84, R136, 0x7610, R84 ;  /* 0x0000761088542816 */ /* 0x000fe20000000054 */
[----:B-1----:R-:W-:-:S03]  /*29d0*/  @P2 FMUL.FTZ R117, R140, R117 ;  /* 0x000000758c752220 */ /* 0x002fc60000410000 */
        /* <DEDUP_REMOVED lines=35> */
.L_x_3473:
[----:B------:R-:W1:Y:S01]  /*2c10*/  @P2 LDC.64 R112, c[0x0][0x408] ;  /* 0x00010200ff702b82 */ /* 0x000e620000000a00 */
[-CC-:B------:R-:W-:Y:S01]  /*2c20*/  @P1 FFMA.FTZ R115, R13, R126.reuse, R123.reuse ;  /* 0x0000007e0d731223 */ /* 0x180fe2000001007b */
[-CC-:B------:R-:W-:Y:S01]  /*2c30*/  @P1 FFMA.FTZ R114, R16, R126.reuse, R123.reuse ;  /* 0x0000007e10721223 */ /* 0x180fe2000001007b */
[----:B------:R-:W-:Y:S01]  /*2c40*/  @P1 FFMA.FTZ R91, R3, R126, R123 ;  /* 0x0000007e035b1223 */ /* 0x000fe2000001007b */
[----:B-----5:R-:W-:Y:S01]  /*2c50*/  MOV R90, R42 ;  /* 0x0000002a005a7202 */ /* 0x020fe20000000f00 */
[----:B------:R-:W-:Y:S01]  /*2c60*/  @P1 FADD.FTZ R115, R14, -R115 ;  /* 0x800000730e731221 */ /* 0x000fe20000010000 */
[----:B------:R-:W-:Y:S01]  /*2c70*/  @P1 FADD.FTZ R114, R15, -R114 ;  /* 0x800000720f721221 */ /* 0x000fe20000010000 */
[----:B------:R-:W-:Y:S01]  /*2c80*/  MOV R89, R41 ;  /* 0x0000002900597202 */ /* 0x000fe20000000f00 */
[----:B------:R-:W2:Y:S01]  /*2c90*/  @P2 LDC.64 R94, c[0x0][0x408] ;  /* 0x00010200ff5e2b82 */ /* 0x000ea20000000a00 */
[C---:B------:R-:W-:Y:S01]  /*2ca0*/  @P1 FFMA.FTZ R90, R124.reuse, R115, R42 ;  /* 0x000000737c5a1223 */ /* 0x040fe2000001002a */
[----:B------:R-:W-:Y:S01]  /*2cb0*/  @P1 FFMA.FTZ R89, R124, R114, R41 ;  /* 0x000000727c591223 */ /* 0x000fe20000010029 */
[----:B------:R-:W-:Y:S01]  /*2cc0*/  @P1 FADD.FTZ R91, R12, -R91 ;  /* 0x8000005b0c5b1221 */ /* 0x000fe20000010000 */
[----:B------:R-:W-:Y:S01]  /*2cd0*/  MOV R88, R40 ;  /* 0x0000002800587202 */ /* 0x000fe20000000f00 */
[----:B------:R-:W-:Y:S01]  /*2ce0*/  @P1 FFMA.FTZ R137, R21, R126, R123 ;  /* 0x0000007e15891223 */ /* 0x000fe2000001007b */
[----:B------:R-:W-:Y:S01]  /*2cf0*/  @P2 LOP3.LUT P0, RZ, R130, 0xff0000, RZ, 0xc0, !PT ;  /* 0x00ff000082ff2812 */ /* 0x000fe2000780c0ff */
[----:B------:R-:W-:Y:S01]  /*2d00*/  @P1 FFMA.FTZ R88, R124, R91, R40 ;  /* 0x0000005b7c581223 */ /* 0x000fe20000010028 */
[----:B------:R-:W3:Y:S01]  /*2d10*/  @P2 LDC.64 R92, c[0x0][0x408] ;  /* 0x00010200ff5c2b82 */ /* 0x000ee20000000a00 */
[----:B------:R-:W-:Y:S01]  /*2d20*/  @P2 LOP3.LUT P3, RZ, R130, 0xff00, RZ, 0xc0, !PT ;  /* 0x0000ff0082ff2812 */ /* 0x000fe2000786c0ff */
[----:B------:R-:W-:Y:S01]  /*2d30*/  @P1 FADD.FTZ R137, R22, -R137 ;  /* 0x8000008916891221 */ /* 0x000fe20000010000 */
[----:B------:R-:W-:-:S02]  /*2d40*/  @P2 LOP3.LUT P4, RZ, R130, 0xff, RZ, 0xc0, !PT ;  /* 0x000000ff82ff2812 */ /* 0x000fc4000788c0ff */
[----:B------:R-:W-:Y:S02]  /*2d50*/  @P2 LOP3.LUT P6, RZ, R130, 0xff000000, RZ, 0xc0, !PT ;  /* 0xff00000082ff2812 */ /* 0x000fe400078cc0ff */
[----:B------:R-:W-:Y:S01]  /*2d60*/  @P2 LOP3.LUT P5, RZ, R131, 0xff, RZ, 0xc0, !PT ;  /* 0x000000ff83ff2812 */ /* 0x000fe200078ac0ff */
[----:B-1----:R-:W-:Y:S01]  /*2d70*/  @P2 FMUL.FTZ R113, R90, R113 ;  /* 0x000000715a712220 */ /* 0x002fe20000410000 */
[----:B------:R-:W1:Y:S01]  /*2d80*/  @P2 LDC.64 R114, c[0x0][0x408] ;  /* 0x00010200ff722b82 */ /* 0x000e620000000a00 */
[----:B------:R-:W-:Y:S02]  /*2d90*/  MOV R91, R43 ;  /* 0x0000002b005b7202 */ /* 0x000fe40000000f00 */
[----:B------:R-:W-:Y:S01]  /*2da0*/  @P2 FMUL.FTZ R112, R113, R112 ;  /* 0x0000007071702220 */ /* 0x000fe20000410000 */
[----:B--2---:R-:W-:-:S04]  /*2db0*/  @P2 FMUL.FTZ R95, R89, R95 ;  /* 0x0000005f595f2220 */ /* 0x004fc80000410000 */
[----:B0-----:R-:W0:Y:S01]  /*2dc0*/  @P2 LDC.64 R118, c[0x0][0x408] ;  /* 0x00010200ff762b82 */ /* 0x001e220000000a00 */
[----:B------:R-:W-:Y:S01]  /*2dd0*/  @P2 FSEL R136, R112, RZ, P0 ;  /* 0x000000ff70882208 */ /* 0x000fe20000000000 */
[----:B------:R-:W-:Y:S01]  /*2de0*/  @P2 FMUL.FTZ R94, R95, R94 ;  /* 0x0000005e5f5e2220 */ /* 0x000fe20000410000 */
[----:B------:R-:W-:Y:S01]  /*2df0*/  @P2 ISETP.GE.U32.AND P0, PT, R130, RZ, PT ;  /* 0x000000ff8200220c */ /* 0x000fe20003f06070 */
[-CC-:B------:R-:W-:Y:S01]  /*2e00*/  @P1 FFMA.FTZ R130, R26, R126.reuse, R123.reuse ;  /* 0x0000007e1a821223 */ /* 0x180fe2000001007b */
[----:B------:R-:W-:Y:S01]  /*2e10*/  MOV R95, R39 ;  /* 0x00000027005f7202 */ /* 0x000fe20000000f00 */
[----:B---3--:R-:W-:Y:S01]  /*2e20*/  @P2 FMUL.FTZ R93, R88, R93 ;  /* 0x0000005d585d2220 */ /* 0x008fe20000410000 */
[----:B------:R-:W-:Y:S01]  /*2e30*/  @P2 FSEL R134, R94, RZ, P3 ;  /* 0x000000ff5e862208 */ /* 0x000fe20001800000 */
[----:B------:R-:W2:Y:S01]  /*2e40*/  @P2 LDC.64 R112, c[0x0][0x408] ;  /* 0x00010200ff702b82 */ /* 0x000ea20000000a00 */
[----:B------:R-:W-:Y:S01]  /*2e50*/  @P1 FFMA.FTZ R94, R18, R126, R123 ;  /* 0x0000007e125e1223 */ /* 0x000fe2000001007b */
[----:B------:R-:W-:Y:S01]  /*2e60*/  @P2 FMUL.FTZ R92, R93, R92 ;  /* 0x0000005c5d5c2220 */ /* 0x000fe20000410000 */
[----:B------:R-:W-:Y:S01]  /*2e70*/  @P2 LOP3.LUT P3, RZ, R131, 0xff0000, RZ, 0xc0, !PT ;  /* 0x00ff000083ff2812 */ /* 0x000fe2000786c0ff */
[----:B------:R-:W-:Y:S01]  /*2e80*/  @P1 FADD.FTZ R130, R25, -R130 ;  /* 0x8000008219821221 */ /* 0x000fe20000010000 */
[----:B------:R-:W-:Y:S01]  /*2e90*/  @P1 FADD.FTZ R94, R17, -R94 ;  /* 0x8000005e115e1221 */ /* 0x000fe20000010000 */
[C---:B------:R-:W-:Y:S01]  /*2ea0*/  @P2 ISETP.GE.U32.AND.EX P0, PT, R131.reuse, 0x1000000, PT, P0 ;  /* 0x010000008300280c */ /* 0x040fe20003f06100 */
[----:B------:R-:W-:Y:S01]  /*2eb0*/  IMAD.MOV.U32 R93, RZ, RZ, R37 ;  /* 0x000000ffff5d7224 */ /* 0x000fe200078e0025 */
[----:B------:R-:W3:Y:S01]  /*2ec0*/  @P2 LDC.64 R116, c[0x0][0x408] ;  /* 0x00010200ff742b82 */ /* 0x000ee20000000a00 */
[----:B------:R-:W-:Y:S01]  /*2ed0*/  @P2 FSEL R92, R92, RZ, P4 ;  /* 0x000000ff5c5c2208 */ /* 0x000fe20002000000 */
[----:B------:R-:W-:Y:S01]  /*2ee0*/  @P1 FFMA.FTZ R91, R124, R94, R43 ;  /* 0x0000005e7c5b1223 */ /* 0x000fe2000001002b */
[----:B------:R-:W-:Y:S01]  /*2ef0*/  @P2 LOP3.LUT P4, RZ, R131, 0xff00, RZ, 0xc0, !PT ;  /* 0x0000ff0083ff2812 */ /* 0x000fe2000788c0ff */
[-CC-:B------:R-:W-:Y:S01]  /*2f00*/  @P1 FFMA.FTZ R131, R19, R126.reuse, R123.reuse ;  /* 0x0000007e13831223 */ /* 0x180fe2000001007b */
[----:B------:R-:W-:Y:S01]  /*2f10*/  @P1 FFMA.FTZ R94, R24, R126, R123 ;  /* 0x0000007e185e1223 */ /* 0x000fe2000001007b */
[----:B------:R-:W-:Y:S01]  /*2f20*/  @P1 FFMA.FTZ R95, R124, R130, R39 ;  /* 0x000000827c5f1223 */ /* 0x000fe20000010027 */
[----:B------:R-:W-:Y:S01]  /*2f30*/  @P2 F2FP.BF16.F32.PACK_AB R130, RZ, R92 ;  /* 0x0000005cff82223e */ /* 0x000fe200000010ff */
[----:B------:R-:W4:Y:S01]  /*2f40*/  @P2 LDC.64 R120, c[0x0][0x408] ;  /* 0x00010200ff782b82 */ /* 0x000f220000000a00 */
[----:B------:R-:W-:Y:S01]  /*2f50*/  @P1 FADD.FTZ R131, R20, -R131 ;  /* 0x8000008314831221 */ /* 0x000fe20000010000 */
[----:B------:R-:W-:Y:S01]  /*2f60*/  @P1 FADD.FTZ R138, R23, -R94 ;  /* 0x8000005e178a1221 */ /* 0x000fe20000010000 */
[----:B------:R-:W-:-:S02]  /*2f70*/  MOV R92, R36 ;  /* 0x00000024005c7202 */ /* 0x000fc40000000f00 */
[----:B------:R-:W-:Y:S01]  /*2f80*/  MOV R94, R38 ;  /* 0x00000026005e7202 */ /* 0x000fe20000000f00 */
[C---:B------:R-:W-:Y:S01]  /*2f90*/  @P1 FFMA.FTZ R92, R124.reuse, R131, R36 ;  /* 0x000000837c5c1223 */ /* 0x040fe20000010024 */
[C---:B------:R-:W-:Y:S01]  /*2fa0*/  @P1 FFMA.FTZ R94, R124.reuse, R137, R38 ;  /* 0x000000897c5e1223 */ /* 0x040fe20000010026 */
[----:B------:R-:W-:Y:S01]  /*2fb0*/  @P1 FFMA.FTZ R93, R124, R138, R37 ;  /* 0x0000008a7c5d1223 */ /* 0x000fe20000010025 */
[----:B--2---:R-:W-:Y:S01]  /*2fc0*/  @P2 FMUL.FTZ R113, R91, R113 ;  /* 0x000000715b712220 */ /* 0x004fe20000410000 */
[----:B-1----:R-:W-:Y:S01]  /*2fd0*/  @P2 FMUL.FTZ R115, R92, R115 ;  /* 0x000000735c732220 */ /* 0x002fe20000410000 */
[----:B0-----:R-:W-:Y:S01]  /*2fe0*/  @P2 FMUL.FTZ R119, R94, R119 ;  /* 0x000000775e772220 */ /* 0x001fe20000410000 */
[----:B------:R-:W-:Y:S01]  /*2ff0*/  @P2 F2FP.BF16.F32.PACK_AB R136, RZ, R136 ;  /* 0x00000088ff88223e */ /* 0x000fe200000010ff */
[----:B------:R-:W-:Y:S01]  /*3000*/  @P2 FMUL.FTZ R112, R113, R112 ;  /* 0x0000007071702220 */ /* 0x000fe20000410000 */
[----:B------:R-:W-:Y:S01]  /*3010*/  @P2 FMUL.FTZ R114, R115, R114 ;  /* 0x0000007273722220 */ /* 0x000fe20000410000 */
[----:B------:R-:W-:Y:S01]  /*3020*/  @P2 FMUL.FTZ R118, R119, R118 ;  /* 0x0000007677762220 */ /* 0x000fe20000410000 */
[----:B---3--:R-:W-:Y:S01]  /*3030*/  @P2 FMUL.FTZ R117, R93, R117 ;  /* 0x000000755d752220 */ /* 0x008fe20000410000 */
[----:B------:R-:W-:-:S02]  /*3040*/  @P2 PRMT R84, R130, 0x7610, R84 ;  /* 0x0000761082542816 */ /* 0x000fc40000000054 */
[----:B------:R-:W-:Y:S01]  /*3050*/  @P2 FSEL R114, R114, RZ, P5 ;  /* 0x000000ff72722208 */ /* 0x000fe20002800000 */
[----:B------:R-:W-:Y:S01]  /*3060*/  @P2 FMUL.FTZ R116, R117, R116 ;  /* 0x0000007475742220 */ /* 0x000fe20000410000 */
[----:B------:R-:W-:Y:S02]  /*3070*/  @P2 FSEL R118, R118, RZ, P3 ;  /* 0x000000ff76762208 */ /* 0x000fe40001800000 */
[----:B------:R-:W-:Y:S01]  /*3080*/  @P2 FSEL R112, R112, RZ, P6 ;  /* 0x000000ff70702208 */ /* 0x000fe20003000000 */
[----:B----4-:R-:W-:Y:S01]  /*3090*/  @P2 FMUL.FTZ R121, R95, R121 ;  /* 0x000000795f792220 */ /* 0x010fe20000410000 */
[----:B------:R-:W-:Y:S02]  /*30a0*/  @P2 FSEL R116, R116, RZ, P4 ;  /* 0x000000ff74742208 */ /* 0x000fe40002000000 */
[----:B------:R-:W-:Y:S01]  /*30b0*/  @P2 F2FP.BF16.F32.PACK_AB R114, RZ, R114 ;  /* 0x00000072ff72223e */ /* 0x000fe200000010ff */
[----:B------:R-:W-:Y:S01]  /*30c0*/  @P2 FMUL.FTZ R120, R121, R120 ;  /* 0x0000007879782220 */ /* 0x000fe20000410000 */
[----:B------:R-:W-:-:S02]  /*30d0*/  @P2 F2FP.BF16.F32.PACK_AB R118, RZ, R118 ;  /* 0x00000076ff76223e */ /* 0x000fc400000010ff */
[----:B------:R-:W-:Y:S02]  /*30e0*/  @P2 F2FP.BF16.F32.PACK_AB R134, RZ, R134 ;  /* 0x00000086ff86223e */ /* 0x000fe400000010ff */
[----:B------:R-:W-:Y:S02]  /*30f0*/  @P2 FSEL R120, R120, RZ, P0 ;  /* 0x000000ff78782208 */ /* 0x000fe40000000000 */
[----:B------:R-:W-:Y:S02]  /*3100*/  @P2 F2FP.BF16.F32.PACK_AB R112, RZ, R112 ;  /* 0x00000070ff70223e */ /* 0x000fe400000010ff */
[----:B------:R-:W-:Y:S02]  /*3110*/  @P2 F2FP.BF16.F32.PACK_AB R116, RZ, R116 ;  /* 0x00000074ff74223e */ /* 0x000fe400000010ff */
[----:B------:R-:W-:Y:S02]  /*3120*/  @P2 F2FP.BF16.F32.PACK_AB R120, RZ, R120 ;  /* 0x00000078ff78223e */ /* 0x000fe400000010ff */
[----:B------:R-:W-:-:S02]  /*3130*/  @P2 PRMT R85, R136, 0x7610, R85 ;  /* 0x0000761088552816 */ /* 0x000fc40000000055 */
[----:B------:R-:W-:Y:S02]  /*3140*/  @P2 PRMT R86, R114, 0x7610, R86 ;  /* 0x0000761072562816 */ /* 0x000fe40000000056 */
[----:B------:R-:W-:Y:S02]  /*3150*/  @P2 PRMT R87, R118, 0x7610, R87 ;  /* 0x0000761076572816 */ /* 0x000fe40000000057 */
[----:B------:R-:W-:Y:S02]  /*3160*/  @P2 PRMT R84, R84, 0x5410, R134 ;  /* 0x0000541054542816 */ /* 0x000fe40000000086 */
[----:B------:R-:W-:Y:S02]  /*3170*/  @P2 PRMT R85, R85, 0x5410, R112 ;  /* 0x0000541055552816 */ /* 0x000fe40000000070 */
[----:B------:R-:W-:Y:S02]  /*3180*/  @P2 PRMT R86, R86, 0x5410, R116 ;  /* 0x0000541056562816 */ /* 0x000fe40000000074 */
[----:B------:R-:W-:-:S07]  /*3190*/  @P2 PRMT R87, R87, 0x5410, R120 ;  /* 0x0000541057572816 */ /* 0x000fce0000000078 */
.L_x_3458:
[----:B------:R-:W-:Y:S05]  /*31a0*/  BSYNC.RECONVERGENT B1 ;  /* 0x0000000000017941 */ /* 0x000fea0003800200 */
.L_x_3441:
        /* <DEDUP_REMOVED lines=10> */
[----:B------:R1:W-:Y:S04]  /*3250*/  @P0 STG.E.128 desc[UR6][R114.64+0x10], R92 ;  /* 0x0000105c72000986 */ /* 0x0003e8000c101d06 */
[----:B------:R1:W-:Y:S01]  /*3260*/  @P2 STG.E.128 desc[UR6][R112.64], R84 ;  /* 0x0000005470002986 */ /* 0x0003e2000c101d06 */
[----:B------:R-:W-:Y:S05]  /*3270*/  @!P3 BRA `(.L_x_3475) ;  /* 0x0000000800d8b947 */ /* 0x000fea0003800000 */
[----:B------:R-:W-:Y:S05]  /*3280*/  @!P0 BRA `(.L_x_3476) ;  /* 0x00000004006c8947 */ /* 0x000fea0003800000 */
[----:B-1----:R-:W1:Y:S01]  /*3290*/  @P2 LDC.64 R112, c[0x0][0x408] ;  /* 0x00010200ff702b82 */ /* 0x002e620000000a00 */
[--C-:B------:R-:W-:Y:S01]  /*32a0*/  @P1 FFMA.FTZ R89, R27, R126, R123.reuse ;  /* 0x0000007e1b591223 */ /* 0x100fe2000001007b */
[----:B-----5:R-:W-:Y:S01]  /*32b0*/  MOV R88, R32 ;  /* 0x0000002000587202 */ /* 0x020fe20000000f00 */
[-CC-:B------:R-:W-:Y:S01]  /*32c0*/  @P1 FFMA.FTZ R90, R110, R126.reuse, R123.reuse ;  /* 0x0000007e6e5a1223 */ /* 0x180fe2000001007b */
[-C--:B------:R-:W-:Y:S01]  /*32d0*/  @P1 FFMA.FTZ R114, R104, R126.reuse, R123 ;  /* 0x0000007e68721223 */ /* 0x080fe2000001007b */
[----:B------:R-:W-:Y:S01]  /*32e0*/  @P1 FADD.FTZ R89, R96, -R89 ;  /* 0x8000005960591221 */ /* 0x000fe20000010000 */
[-CC-:B------:R-:W-:Y:S01]  /*32f0*/  @P1 FFMA.FTZ R115, R97, R126.reuse, R123.reuse ;  /* 0x0000007e61731223 */ /* 0x180fe2000001007b */
[----:B0-----:R-:W-:Y:S01]  /*3300*/  @P1 FFMA.FTZ R116, R106, R126, R123 ;  /* 0x0000007e6a741223 */ /* 0x001fe2000001007b */
[----:B------:R-:W0:Y:S01]  /*3310*/  @P2 LDC.64 R92, c[0x0][0x408] ;  /* 0x00010200ff5c2b82 */ /* 0x000e220000000a00 */
[----:B------:R-:W-:Y:S01]  /*3320*/  @P1 FFMA.FTZ R88, R124, R89, R32 ;  /* 0x000000597c581223 */ /* 0x000fe20000010020 */
[----:B------:R-:W-:Y:S01]  /*3330*/  @P1 FADD.FTZ R90, R109, -R90 ;  /* 0x8000005a6d5a1221 */ /* 0x000fe20000010000 */
[----:B------:R-:W-:Y:S01]  /*3340*/  @P1 FADD.FTZ R114, R103, -R114 ;  /* 0x8000007267721221 */ /* 0x000fe20000010000 */
[----:B------:R-:W-:Y:S01]  /*3350*/  @P1 FADD.FTZ R115, R98, -R115 ;  /* 0x8000007362731221 */ /* 0x000fe20000010000 */
[----:B------:R-:W-:Y:S01]  /*3360*/  @P1 FADD.FTZ R116, R105, -R116 ;  /* 0x8000007469741221 */ /* 0x000fe20000010000 */
[----:B------:R-:W-:Y:S01]  /*3370*/  MOV R120, R31 ;  /* 0x0000001f00787202 */ /* 0x000fe20000000f00 */
[C---:B------:R-:W-:Y:S01]  /*3380*/  @P1 FFMA.FTZ R120, R124.reuse, R90, R31 ;  /* 0x0000005a7c781223 */ /* 0x040fe2000001001f */
[----:B------:R-:W2:Y:S01]  /*3390*/  @P2 LDC.64 R94, c[0x0][0x408] ;  /* 0x00010200ff5e2b82 */ /* 0x000ea20000000a00 */
[----:B------:R-:W-:Y:S01]  /*33a0*/  MOV R89, R33 ;  /* 0x0000002100597202 */ /* 0x000fe20000000f00 */
[C---:B------:R-:W-:Y:S01]  /*33b0*/  @P1 FFMA.FTZ R89, R124.reuse, R114, R33 ;  /* 0x000000727c591223 */ /* 0x040fe20000010021 */
[----:B------:R-:W-:Y:S01]  /*33c0*/  MOV R90, R34 ;  /* 0x00000022005a7202 */ /* 0x000fe20000000f00 */
[C---:B------:R-:W-:Y:S01]  /*33d0*/  @P1 FFMA.FTZ R90, R124.reuse, R115, R34 ;  /* 0x000000737c5a1223 */ /* 0x040fe20000010022 */
[----:B------:R-:W-:Y:S01]  /*33e0*/  MOV R91, R35 ;  /* 0x00000023005b7202 */ /* 0x000fe20000000f00 */
[----:B------:R-:W-:Y:S01]  /*33f0*/  @P1 FFMA.FTZ R91, R124, R116, R35 ;  /* 0x000000747c5b1223 */ /* 0x000fe20000010023 */
[-CC-:B------:R-:W-:Y:S01]  /*3400*/  @P1 FFMA.FTZ R125, R99, R126.reuse, R123.reuse ;  /* 0x0000007e637d1223 */ /* 0x180fe2000001007b */
[----:B-1----:R-:W-:Y:S01]  /*3410*/  @P2 FMUL.FTZ R113, R88, R113 ;  /* 0x0000007158712220 */ /* 0x002fe20000410000 */
[----:B------:R-:W1:Y:S01]  /*3420*/  @P2 LDC.64 R118, c[0x0][0x408] ;  /* 0x00010200ff762b82 */ /* 0x000e620000000a00 */
[-CC-:B------:R-:W-:Y:S01]  /*3430*/  @P1 FFMA.FTZ R130, R108, R126.reuse, R123.reuse ;  /* 0x0000007e6c821223 */ /* 0x180fe2000001007b */
[----:B------:R-:W-:Y:S01]  /*3440*/  @P1 FFMA.FTZ R127, R101, R126, R123 ;  /* 0x0000007e657f1223 */ /* 0x000fe2000001007b */
[----:B------:R-:W-:Y:S01]  /*3450*/  @P2 FMUL.FTZ R121, R113, R112 ;  /* 0x0000007071792220 */ /* 0x000fe20000410000 */
[----:B------:R-:W-:Y:S01]  /*3460*/  @P1 FADD.FTZ R125, R100, -R125 ;  /* 0x8000007d647d1221 */ /* 0x000fe20000010000 */
[----:B------:R-:W-:Y:S01]  /*3470*/  @P1 FADD.FTZ R130, R107, -R130 ;  /* 0x800000826b821221 */ /* 0x000fe20000010000 */
[----:B------:R-:W-:Y:S01]  /*3480*/  @P1 FADD.FTZ R127, R102, -R127 ;  /* 0x8000007f667f1221 */ /* 0x000fe20000010000 */
[----:B0-----:R-:W-:Y:S01]  /*3490*/  @P2 FMUL.FTZ R93, R89, R93 ;  /* 0x0000005d595d2220 */ /* 0x001fe20000410000 */
[----:B------:R-:W0:Y:S01]  /*34a0*/  @P2 LDC.64 R112, c[0x0][0x408] ;  /* 0x00010200ff702b82 */ /* 0x000e220000000a00 */
[----:B------:R-:W-:-:S02]  /*34b0*/  @P2 LOP3.LUT P3, RZ, R128, 0xff, RZ, 0xc0, !PT ;  /* 0x000000ff80ff2812 */ /* 0x000fc4000786c0ff */
[----:B------:R-:W-:Y:S02]  /*34c0*/  @P2 LOP3.LUT P4, RZ, R129, 0xff0000, RZ, 0xc0, !PT ;  /* 0x00ff000081ff2812 */ /* 0x000fe4000788c0ff */
[----:B------:R-:W-:Y:S01]  /*34d0*/  @P2 FSEL R121, R121, RZ, P3 ;  /* 0x000000ff79792208 */ /* 0x000fe20001800000 */
[----:B--2---:R-:W-:Y:S02]  /*34e0*/  @P2 FMUL.FTZ R123, R90, R95 ;  /* 0x0000005f5a7b2220 */ /* 0x004fe40000410000 */
[----:B------:R-:W2:Y:S01]  /*34f0*/  @P2 LDC.64 R114, c[0x0][0x408] ;  /* 0x00010200ff722b82 */ /* 0x000ea20000000a00 */
[----:B------:R-:W-:Y:S01]  /*3500*/  @P2 FMUL.FTZ R95, R93, R92 ;  /* 0x0000005c5d5f2220 */ /* 0x000fe20000410000 */
[----:B------:R-:W-:Y:S01]  /*3510*/  MOV R92, R28 ;  /* 0x0000001c005c7202 */ /* 0x000fe20000000f00 */
[----:B------:R-:W-:Y:S01]  /*3520*/  @P2 FMUL.FTZ R123, R123, R94 ;  /* 0x0000005e7b7b2220 */ /* 0x000fe20000410000 */
[C---:B------:R-:W-:Y:S01]  /*3530*/  @P1 FFMA.FTZ R92, R124.reuse, R125, R28 ;  /* 0x0000007d7c5c1223 */ /* 0x040fe2000001001c */
[----:B------:R-:W-:Y:S01]  /*3540*/  MOV R93, R29 ;  /* 0x0000001d005d7202 */ /* 0x000fe20000000f00 */
[C---:B------:R-:W-:Y:S01]  /*3550*/  @P1 FFMA.FTZ R93, R124.reuse, R130, R29 ;  /* 0x000000827c5d1223 */ /* 0x040fe2000001001d */
[----:B------:R-:W-:Y:S01]  /*3560*/  MOV R94, R30 ;  /* 0x0000001e005e7202 */ /* 0x000fe20000000f00 */
[----:B------:R-:W3:Y:S01]  /*3570*/  @P2 LDC.64 R116, c[0x0][0x408] ;  /* 0x00010200ff742b82 */ /* 0x000ee20000000a00 */
[----:B------:R-:W-:Y:S01]  /*3580*/  @P1 FFMA.FTZ R94, R124, R127, R30 ;  /* 0x0000007f7c5e1223 */ /* 0x000fe2000001001e */
[----:B-1----:R-:W-:Y:S01]  /*3590*/  @P2 FMUL.FTZ R119, R91, R119 ;  /* 0x000000775b772220 */ /* 0x002fe20000410000 */
[----:B------:R-:W-:-:S02]  /*35a0*/  @P2 LOP3.LUT P1, RZ, R128, 0xff0000, RZ, 0xc0, !PT ;  /* 0x00ff000080ff2812 */ /* 0x000fc4000782c0ff */
[----:B------:R-:W-:Y:S01]  /*35b0*/  @P2 LOP3.LUT P3, RZ, R128, 0xff00, RZ, 0xc0, !PT ;  /* 0x0000ff0080ff2812 */ /* 0x000fe2000786c0ff */
[----:B------:R-:W-:Y:S01]  /*35c0*/  @P2 FMUL.FTZ R118, R119, R118 ;  /* 0x0000007677762220 */ /* 0x000fe20000410000 */
[----:B------:R-:W-:Y:S01]  /*35d0*/  @P2 FSEL R123, R123, RZ, P1 ;  /* 0x000000ff7b7b2208 */ /* 0x000fe20000800000 */
[----:B0-----:R-:W-:Y:S01]  /*35e0*/  @P2 FMUL.FTZ R113, R92, R113 ;  /* 0x000000715c712220 */ /* 0x001fe20000410000 */
[----:B------:R-:W-:Y:S02]  /*35f0*/  @P2 FSEL R95, R95, RZ, P3 ;  /* 0x000000ff5f5f2208 */ /* 0x000fe40001800000 */
[----:B------:R-:W-:Y:S01]  /*3600*/  @P2 LOP3.LUT P1, RZ, R128, 0xff000000, RZ, 0xc0, !PT ;  /* 0xff00000080ff2812 */ /* 0x000fe2000782c0ff */
[----:B------:R-:W-:Y:S01]  /*3610*/  @P2 FMUL.FTZ R112, R113, R112 ;  /* 0x0000007071702220 */ /* 0x000fe20000410000 */
[----:B------:R-:W-:Y:S02]  /*3620*/  @P2 LOP3.LUT P3, RZ, R129, 0xff, RZ, 0xc0, !PT ;  /* 0x000000ff81ff2812 */ /* 0x000fe4000786c0ff */
[----:B------:R-:W-:Y:S01]  /*3630*/  @P2 FSEL R118, R118, RZ, P1 ;  /* 0x000000ff76762208 */ /* 0x000fe20000800000 */
[----:B--2---:R-:W-:Y:S01]  /*3640*/  @P2 FMUL.FTZ R115, R93, R115 ;  /* 0x000000735d732220 */ /* 0x004fe20000410000 */
[----:B------:R-:W-:-:S02]  /*3650*/  @P2 LOP3.LUT P1, RZ, R129, 0xff00, RZ, 0xc0, !PT ;  /* 0x0000ff0081ff2812 */ /* 0x000fc4000782c0ff */
        /* <DEDUP_REMOVED lines=11> */
[----:B------:R-:W-:Y:S02]  /*3710*/  @P2 F2FP.BF16.F32.PACK_AB R118, RZ, R118 ;  /* 0x00000076ff76223e */ /* 0x000fe400000010ff */
[----:B------:R-:W-:Y:S02]  /*3720*/  @P2 PRMT R85, R123, 0x7610, R85 ;  /* 0x000076107b552816 */ /* 0x000fe40000000055 */
[----:B------:R-:W-:Y:S02]  /*3730*/  @P2 F2FP.BF16.F32.PACK_AB R114, RZ, R114 ;  /* 0x00000072ff72223e */ /* 0x000fe400000010ff */
[----:B------:R-:W-:-:S02]  /*3740*/  @P2 F2FP.BF16.F32.PACK_AB R116, RZ, R116 ;  /* 0x00000074ff74223e */ /* 0x000fc400000010ff */
[----:B------:R-:W-:Y:S02]  /*3750*/  @P2 PRMT R86, R112, 0x7610, R86 ;  /* 0x0000761070562816 */ /* 0x000fe40000000056 */
[----:B------:R-:W-:Y:S02]  /*3760*/  @P2 PRMT R84, R84, 0x5410, R95 ;  /* 0x0000541054542816 */ /* 0x000fe4000000005f */
[----:B------:R-:W-:Y:S02]  /*3770*/  @P2 PRMT R85, R85, 0x5410, R118 ;  /* 0x0000541055552816 */ /* 0x000fe40000000076 */
        /* <DEDUP_REMOVED lines=12> */
.L_x_3476:
[----:B0-----:R-:W0:Y:S01]  /*3840*/  @P2 LDC.64 R116, c[0x0][0x408] ;  /* 0x00010200ff742b82 */ /* 0x001e220000000a00 */
[-CC-:B-1----:R-:W-:Y:S01]  /*3850*/  @P1 FFMA.FTZ R115, R97, R126.reuse, R123.reuse ;  /* 0x0000007e61731223 */ /* 0x182fe2000001007b */
[-CC-:B------:R-:W-:Y:S01]  /*3860*/  @P1 FFMA.FTZ R113, R27, R126.reuse, R123.reuse ;  /* 0x0000007e1b711223 */ /* 0x180fe2000001007b */
[----:B------:R-:W-:Y:S01]  /*3870*/  @P1 FFMA.FTZ R114, R104, R126, R123 ;  /* 0x0000007e68721223 */ /* 0x000fe2000001007b */
[----:B-----5:R-:W-:Y:S01]  /*3880*/  MOV R130, R34 ;  /* 0x0000002200827202 */ /* 0x020fe20000000f00 */
[----:B------:R-:W-:Y:S01]  /*3890*/  @P1 FADD.FTZ R115, R98, -R115 ;  /* 0x8000007362731221 */ /* 0x000fe20000010000 */
[----:B------:R-:W-:Y:S01]  /*38a0*/  @P1 FADD.FTZ R113, R96, -R113 ;  /* 0x8000007160711221 */ /* 0x000fe20000010000 */
[----:B------:R-:W-:Y:S01]  /*38b0*/  MOV R112, R32 ;  /* 0x0000002000707202 */ /* 0x000fe20000000f00 */
[----:B------:R-:W1:Y:S01]  /*38c0*/  @P2 LDC.64 R118, c[0x0][0x408] ;  /* 0x00010200ff762b82 */ /* 0x000e620000000a00 */
[----:B------:R-:W-:Y:S01]  /*38d0*/  @P1 FADD.FTZ R114, R103, -R114 ;  /* 0x8000007267721221 */ /* 0x000fe20000010000 */
[C---:B------:R-:W-:Y:S01]  /*38e0*/  @P1 FFMA.FTZ R130, R124.reuse, R115, R34 ;  /* 0x000000737c821223 */ /* 0x040fe20000010022 */
[C---:B------:R-:W-:Y:S01]  /*38f0*/  @P1 FFMA.FTZ R112, R124.reuse, R113, R32 ;  /* 0x000000717c701223 */ /* 0x040fe20000010020 */
[----:B------:R-:W-:Y:S01]  /*3900*/  @P1 FFMA.FTZ R115, R99, R126, R123 ;  /* 0x0000007e63731223 */ /* 0x000fe2000001007b */
[----:B------:R-:W-:Y:S01]  /*3910*/  MOV R120, R33 ;  /* 0x0000002100787202 */ /* 0x000fe20000000f00 */
[----:B------:R-:W-:Y:S01]  /*3920*/  @P1 FFMA.FTZ R120, R124, R114, R33 ;  /* 0x000000727c781223 */ /* 0x000fe20000010021 */
[----:B------:R-:W-:Y:S01]  /*3930*/  @P1 FFMA.FTZ R114, R106, R126, R123 ;  /* 0x0000007e6a721223 */ /* 0x000fe2000001007b */
[----:B------:R-:W-:Y:S01]  /*3940*/  @P1 FADD.FTZ R125, R100, -R115 ;  /* 0x80000073647d1221 */ /* 0x000fe20000010000 */
[----:B------:R-:W-:Y:S01]  /*3950*/  MOV R134, R28 ;  /* 0x0000001c00867202 */ /* 0x000fe20000000f00 */
[-C--:B------:R-:W-:Y:S01]  /*3960*/  @P1 FFMA.FTZ R140, R108, R126.reuse, R123 ;  /* 0x0000007e6c8c1223 */ /* 0x080fe2000001007b */
[----:B------:R-:W-:Y:S01]  /*3970*/  @P1 FADD.FTZ R121, R105, -R114 ;  /* 0x8000007269791221 */ /* 0x000fe20000010000 */
[C---:B------:R-:W-:Y:S01]  /*3980*/  @P1 FFMA.FTZ R134, R124.reuse, R125, R28 ;  /* 0x0000007d7c861223 */ /* 0x040fe2000001001c */
[----:B------:R-:W-:Y:S01]  /*3990*/  MOV R132, R35 ;  /* 0x0000002300847202 */ /* 0x000fe20000000f00 */
[----:B------:R-:W2:Y:S01]  /*39a0*/  @P2 LDC.64 R114, c[0x0][0x408] ;  /* 0x00010200ff722b82 */ /* 0x000ea20000000a00 */
[----:B------:R-:W-:Y:S01]  /*39b0*/  @P1 FFMA.FTZ R132, R124, R121, R35 ;  /* 0x000000797c841223 */ /* 0x000fe20000010023 */
[----:B0-----:R-:W-:Y:S01]  /*39c0*/  @P2 FMUL.FTZ R117, R112, R117 ;  /* 0x0000007570752220 */ /* 0x001fe20000410000 */
[----:B------:R-:W-:Y:S01]  /*39d0*/  @P1 FFMA.FTZ R131, R101, R126, R123 ;  /* 0x0000007e65831223 */ /* 0x000fe2000001007b */
[----:B------:R-:W-:Y:S01]  /*39e0*/  @P1 FADD.FTZ R140, R107, -R140 ;  /* 0x8000008c6b8c1221 */ /* 0x000fe20000010000 */
[----:B------:R-:W-:Y:S01]  /*39f0*/  @P2 LOP3.LUT P3, RZ, R128, 0xff, RZ, 0xc0, !PT ;  /* 0x000000ff80ff2812 */ /* 0x000fe2000786c0ff */
[----:B------:R-:W-:Y:S01]  /*3a00*/  @P2 FMUL.FTZ R125, R117, R116 ;  /* 0x00000074757d2220 */ /* 0x000fe20000410000 */
[----:B------:R-:W-:Y:S01]  /*3a10*/  @P1 FADD.FTZ R131, R102, -R131 ;  /* 0x8000008366831221 */ /* 0x000fe20000010000 */
[----:B------:R-:W0:Y:S01]  /*3a20*/  @P2 LDC.64 R112, c[0x0][0x408] ;  /* 0x00010200ff702b82 */ /* 0x000e220000000a00 */
[----:B------:R-:W-:Y:S01]  /*3a30*/  MOV R136, R29 ;  /* 0x0000001d00887202 */ /* 0x000fe20000000f00 */
[----:B-1----:R-:W-:Y:S01]  /*3a40*/  @P2 FMUL.FTZ R119, R120, R119 ;  /* 0x0000007778772220 */ /* 0x002fe20000410000 */
[----:B------:R-:W-:Y:S01]  /*3a50*/  MOV R138, R30 ;  /* 0x0000001e008a7202 */ /* 0x000fe20000000f00 */
[----:B------:R-:W-:Y:S01]  /*3a60*/  @P1 FFMA.FTZ R136, R124, R140, R29 ;  /* 0x0000008c7c881223 */ /* 0x000fe2000001001d */
[----:B------:R-:W-:Y:S01]  /*3a70*/  @P2 LOP3.LUT P4, RZ, R128, 0xff00, RZ, 0xc0, !PT ;  /* 0x0000ff0080ff2812 */ /* 0x000fe2000788c0ff */
[----:B------:R-:W-:Y:S01]  /*3a80*/  @P2 FMUL.FTZ R127, R119, R118 ;  /* 0x00000076777f2220 */ /* 0x000fe20000410000 */
[----:B------:R-:W-:Y:S01]  /*3a90*/  @P1 FFMA.FTZ R138, R124, R131, R30 ;  /* 0x000000837c8a1223 */ /* 0x000fe2000001001e */
[----:B------:R-:W1:Y:S01]  /*3aa0*/  @P2 LDC.64 R116, c[0x0][0x408] ;  /* 0x00010200ff742b82 */ /* 0x000e620000000a00 */
[----:B------:R-:W-:-:S02]  /*3ab0*/  @P2 FSEL R125, R125, RZ, P3 ;  /* 0x000000ff7d7d2208 */ /* 0x000fc40001800000 */
[----:B------:R-:W-:Y:S02]  /*3ac0*/  @P2 FSEL R127, R127, RZ, P4 ;  /* 0x000000ff7f7f2208 */ /* 0x000fe40002000000 */
[----:B------:R-:W-:Y:S02]  /*3ad0*/  @P2 LOP3.LUT P3, RZ, R128, 0xff0000, RZ, 0xc0, !PT ;  /* 0x00ff000080ff2812 */ /* 0x000fe4000786c0ff */
[C---:B------:R-:W-:Y:S01]  /*3ae0*/  @P2 LOP3.LUT P4, RZ, R129.reuse, 0xff, RZ, 0xc0, !PT ;  /* 0x000000ff81ff2812 */ /* 0x040fe2000788c0ff */
[----:B------:R-:W3:Y:S01]  /*3af0*/  @P2 LDC.64 R118, c[0x0][0x408] ;  /* 0x00010200ff762b82 */ /* 0x000ee20000000a00 */
[----:B--2---:R-:W-:Y:S01]  /*3b00*/  @P2 FMUL.FTZ R115, R132, R115 ;  /* 0x0000007384732220 */ /* 0x004fe20000410000 */
[C---:B------:R-:W-:Y:S02]  /*3b10*/  @P2 LOP3.LUT P5, RZ, R129.reuse, 0xff00, RZ, 0xc0, !PT ;  /* 0x0000ff0081ff2812 */ /* 0x040fe400078ac0ff */
[----:B------:R-:W-:Y:S01]  /*3b20*/  @P2 LOP3.LUT P6, RZ, R129, 0xff0000, RZ, 0xc0, !PT ;  /* 0x00ff000081ff2812 */ /* 0x000fe200078cc0ff */
[----:B------:R-:W-:Y:S01]  /*3b30*/  @P2 FMUL.FTZ R114, R115, R114 ;  /* 0x0000007273722220 */ /* 0x000fe20000410000 */
[----:B------:R-:W-:-:S02]  /*3b40*/  @P2 F2FP.BF16.F32.PACK_AB R125, RZ, R125 ;  /* 0x0000007dff7d223e */ /* 0x000fc400000010ff */
[----:B------:R-:W2:Y:S01]  /*3b50*/  @P2 LDC.64 R120, c[0x0][0x408] ;  /* 0x00010200ff782b82 */ /* 0x000ea20000000a00 */
[----:B0-----:R-:W-:Y:S01]  /*3b60*/  @P2 FMUL.FTZ R113, R130, R113 ;  /* 0x0000007182712220 */ /* 0x001fe20000410000 */
[----:B------:R-:W-:Y:S02]  /*3b70*/  @P2 F2FP.BF16.F32.PACK_AB R127, RZ, R127 ;  /* 0x0000007fff7f223e */ /* 0x000fe400000010ff */
[----:B------:R-:W-:Y:S01]  /*3b80*/  @P2 PRMT R84, R125, 0x7610, R84 ;  /* 0x000076107d542816 */ /* 0x000fe20000000054 */
[----:B------:R-:W-:Y:S01]  /*3b90*/  @P2 FMUL.FTZ R112, R113, R112 ;  /* 0x0000007071702220 */ /* 0x000fe20000410000 */
[----:B-1----:R-:W-:Y:S02]  /*3ba0*/  @P2 FMUL.FTZ R117, R134, R117 ;  /* 0x0000007586752220 */ /* 0x002fe40000410000 */
[----:B------:R-:W-:Y:S02]  /*3bb0*/  @P2 PRMT R84, R84, 0x5410, R127 ;  /* 0x0000541054542816 */ /* 0x000fe4000000007f */
        /* <DEDUP_REMOVED lines=12> */
[----:B------:R-:W-:Y:S01]  /*3c80*/  @P2 PRMT R85, R112, 0x7610, R85 ;  /* 0x0000761070552816 */ /* 0x000fe20000000055 */
[----:B------:R-:W-:Y:S01]  /*3c90*/  @P2 FMUL.FTZ R120, R121, R120 ;  /* 0x0000007879782220 */ /* 0x000fe20000410000 */
[----:B------:R-:W-:Y:S02]  /*3ca0*/  @P2 F2FP.BF16.F32.PACK_AB R118, RZ, R118 ;  /* 0x00000076ff76223e */ /* 0x000fe400000010ff */
[----:B------:R-:W-:Y:S02]  /*3cb0*/  @P2 PRMT R86, R116, 0x7610, R86 ;  /* 0x0000761074562816 */ /* 0x000fe40000000056 */
[----:B------:R-:W-:Y:S02]  /*3cc0*/  @P2 FSEL R120, R120, RZ, P6 ;  /* 0x000000ff78782208 */ /* 0x000fe40003000000 */
[----:B------:R-:W-:Y:S02]  /*3cd0*/  @P2 PRMT R85, R85, 0x5410, R114 ;  /* 0x0000541055552816 */ /* 0x000fe40000000072 */
[----:B------:R-:W-:-:S02]  /*3ce0*/  @P2 F2FP.BF16.F32.PACK_AB R120, RZ, R120 ;  /* 0x00000078ff78223e */ /* 0x000fc400000010ff */
[----:B------:R-:W-:Y:S02]  /*3cf0*/  @P2 PRMT R86, R86, 0x5410, R118 ;  /* 0x0000541056562816 */ /* 0x000fe40000000076 */
[----:B------:R-:W-:Y:S01]  /*3d00*/  @P2 PRMT R87, R120, 0x7610, R87 ;  /* 0x0000761078572816 */ /* 0x000fe20000000057 */
[----:B------:R-:W-:Y:S06]  /*3d10*/  @!P2 BRA `(.L_x_3477) ;  /* 0x000000100020a947 */ /* 0x000fec0003800000 */
[----:B------:R-:W-:Y:S01]  /*3d20*/  @P1 FFMA.FTZ R126, R110, R126, R123 ;  /* 0x0000007e6e7e1223 */ /* 0x000fe2000001007b */
[----:B------:R-:W-:-:S03]  /*3d30*/  MOV R112, R31 ;  /* 0x0000001f00707202 */ /* 0x000fc60000000f00 */
        /* <DEDUP_REMOVED lines=10> */
.L_x_3475:
        /* <DEDUP_REMOVED lines=39> */
.L_x_3480:
[----:B------:R-:W-:Y:S05]  /*4050*/  BSYNC.RECONVERGENT B2 ;  /* 0x0000000000027941 */ /* 0x000fea0003800200 */
.L_x_3479:
        /* <DEDUP_REMOVED lines=13> */
.L_x_3482:
[----:B------:R-:W-:Y:S05]  /*4130*/  BSYNC.RECONVERGENT B2 ;  /* 0x0000000000027941 */ /* 0x000fea0003800200 */
.L_x_3481:
        /* <DEDUP_REMOVED lines=13> */
.L_x_3484:
[----:B------:R-:W-:Y:S05]  /*4210*/  BSYNC.RECONVERGENT B2 ;  /* 0x0000000000027941 */ /* 0x000fea0003800200 */
.L_x_3483:
        /* <DEDUP_REMOVED lines=13> */
.L_x_3486:
[----:B------:R-:W-:Y:S05]  /*42f0*/  BSYNC.RECONVERGENT B2 ;  /* 0x0000000000027941 */ /* 0x000fea0003800200 */
.L_x_3485:
        /* <DEDUP_REMOVED lines=13> */
.L_x_3488:
[----:B------:R-:W-:Y:S05]  /*43d0*/  BSYNC.RECONVERGENT B2 ;  /* 0x0000000000027941 */ /* 0x000fea0003800200 */
.L_x_3487:
        /* <DEDUP_REMOVED lines=13> */
.L_x_3490:
[----:B------:R-:W-:Y:S05]  /*44b0*/  BSYNC.RECONVERGENT B2 ;  /* 0x0000000000027941 */ /* 0x000fea0003800200 */
.L_x_3489:
        /* <DEDUP_REMOVED lines=13> */
.L_x_3492:
[----:B------:R-:W-:Y:S05]  /*4590*/  BSYNC.RECONVERGENT B2 ;  /* 0x0000000000027941 */ /* 0x000fea0003800200 */
.L_x_3491:
        /* <DEDUP_REMOVED lines=17> */
.L_x_3478:
        /* <DEDUP_REMOVED lines=24> */
.L_x_3494:
[----:B------:R-:W-:Y:S05]  /*4830*/  BSYNC.RECONVERGENT B2 ;  /* 0x0000000000027941 */ /* 0x000fea0003800200 */
.L_x_3493:
        /* <DEDUP_REMOVED lines=13> */
.L_x_3496:
[----:B------:R-:W-:Y:S05]  /*4910*/  BSYNC.RECONVERGENT B2 ;  /* 0x0000000000027941 */ /* 0x000fea0003800200 */
.L_x_3495:
        /* <DEDUP_REMOVED lines=13> */
.L_x_3498:
[----:B------:R-:W-:Y:S05]  /*49f0*/  BSYNC.RECONVERGENT B2 ;  /* 0x0000000000027941 */ /* 0x000fea0003800200 */
.L_x_3497:
        /* <DEDUP_REMOVED lines=13> */
.L_x_3500:
[----:B------:R-:W-:Y:S05]  /*4ad0*/  BSYNC.RECONVERGENT B2 ;  /* 0x0000000000027941 */ /* 0x000fea0003800200 */
.L_x_3499:
        /* <DEDUP_REMOVED lines=13> */
.L_x_3502:
[----:B------:R-:W-:Y:S05]  /*4bb0*/  BSYNC.RECONVERGENT B2 ;  /* 0x0000000000027941 */ /* 0x000fea0003800200 */
.L_x_3501:
        /* <DEDUP_REMOVED lines=13> */
.L_x_3504:
[----:B------:R-:W-:Y:S05]  /*4c90*/  BSYNC.RECONVERGENT B2 ;  /* 0x0000000000027941 */ /* 0x000fea0003800200 */
.L_x_3503:
        /* <DEDUP_REMOVED lines=13> */
.L_x_3506:
[----:B------:R-:W-:Y:S05]  /*4d70*/  BSYNC.RECONVERGENT B2 ;  /* 0x0000000000027941 */ /* 0x000fea0003800200 */
.L_x_3505:
[----:B------:R-:W-:-:S04]  /*4d80*/  @P2 F2FP.BF16.F32.PACK_AB R112, RZ, R112 ;  /* 0x00000070ff70223e */ /* 0x000fc800000010ff */
[----:B------:R-:W-:-:S07]  /*4d90*/  @P2 PRMT R87, R87, 0x5410, R112 ;  /* 0x0000541057572816 */ /* 0x000fce0000000070 */
.L_x_3477:
[----:B------:R-:W-:Y:S05]  /*4da0*/  BSYNC.RECONVERGENT B1 ;  /* 0x0000000000017941 */ /* 0x000fea0003800200 */
.L_x_3474:
[----:B0-----:R-:W0:Y:S01]  /*4db0*/  @P0 LDC.64 R116, c[0x0][0x478] ;  /* 0x00011e00ff740b82 */ /* 0x001e220000000a00 */
        /* <DEDUP_REMOVED lines=11> */
[----:B0-----:R-:W-:Y:S05]  /*4e70*/  @!P0 BRA `(.L_x_3507) ;  /* 0xffffffb4001c8947 */ /* 0x001fea000383ffff */
.L_x_3436:
[----:B------:R-:W-:Y:S05]  /*4e80*/  BSYNC B0 ;  /* 0x0000000000007941 */ /* 0x000fea0003800000 */
.L_x_3435:
[----:B------:R-:W0:Y:S01]  /*4e90*/  S2R R5, SR_CgaCtaId ;  /* 0x0000000000057919 */ /* 0x000e220000008800 */
[C---:B------:R-:W-:Y:S01]  /*4ea0*/  SHF.L.U32 R3, R0.reuse, 0x6, RZ ;  /* 0x0000000600037819 */ /* 0x040fe200000006ff */
[----:B------:R-:W-:Y:S05]  /*4eb0*/  WARPSYNC.ALL ;  /* 0x0000000000007948 */ /* 0x000fea0003800000 */
[----:B------:R-:W-:Y:S01]  /*4ec0*/  SHF.L.U32 R2, R0, 0x5, RZ ;  /* 0x0000000500027819 */ /* 0x000fe200000006ff */
[----:B-----5:R-:W1:Y:S01]  /*4ed0*/  LDC R30, c[0x0][0x388] ;  /* 0x0000e200ff1e7b82 */ /* 0x020e620000000800 */
        /* <DEDUP_REMOVED lines=30> */
[----:B--2---:R-:W-:-:S03]  /*50c0*/  FADD.FTZ R4, R4, R9 ;  /* 0x0000000904047221 */ /* 0x004fc60000010000 */
[----:B------:R-:W2:Y:S01]  /*50d0*/  LDS R19, [R5+0x1c00] ;  /* 0x001c000005137984 */ /* 0x000ea20000000800 */
        /* <DEDUP_REMOVED lines=11> */
[----:B---3--:R-:W-:Y:S01]  /*5190*/  FADD.FTZ R9, R3, R16 ;  /* 0x0000001003097221 */ /* 0x008fe20000010000 */
[----:B------:R-:W-:Y:S02]  /*51a0*/  IMAD R3, R30, UR4, RZ ;  /* 0x000000041e037c24 */ /* 0x000fe4000f8e02ff */
[----:B------:R-:W-:Y:S01]  /*51b0*/  STS.128 [R2+0x10], R56 ;  /* 0x0000103802007388 */ /* 0x000fe20000000c00 */
[----:B----4-:R-:W-:-:S02]  /*51c0*/  FADD.FTZ R17, R4, R17 ;  /* 0x0000001104117221 */ /* 0x010fc40000010000 */
[----:B------:R-:W-:Y:S01]  /*51d0*/  IADD3 R0, P0, PT, R3, R0, RZ ;  /* 0x0000000003007210 */ /* 0x000fe20007f1e0ff */
[----:B------:R-:W-:Y:S01]  /*51e0*/  STS.128 [R2+0x400], R80 ;  /* 0x0004005002007388 */ /* 0x000fe20000000c00 */
[----:B--2---:R-:W-:Y:S02]  /*51f0*/  FADD.FTZ R19, R6, R19 ;  /* 0x0000001306137221 */ /* 0x004fe40000010000 */
[----:B------:R-:W-:Y:S01]  /*5200*/  IADD3.X R3, PT, PT, RZ, RZ, RZ, P0, !PT ;  /* 0x000000ffff037210 */ /* 0x000fe200007fe4ff */
[----:B------:R0:W-:Y:S01]  /*5210*/  STS.128 [R2+0x410], R76 ;  /* 0x0004104c02007388 */ /* 0x0001e20000000c00 */
[C---:B------:R-:W-:Y:S01]  /*5220*/  SHF.L.U32 R4, R0.reuse, 0x2, RZ ;  /* 0x0000000200047819 */ /* 0x040fe200000006ff */
[----:B-1----:R-:W-:Y:S01]  /*5230*/  FADD.FTZ R7, R7, R18 ;  /* 0x0000001207077221 */ /* 0x002fe20000010000 */
[----:B------:R-:W-:Y:S01]  /*5240*/  SHF.L.U64.HI R0, R0, 0x2, R3 ;  /* 0x0000000200007819 */ /* 0x000fe20000010203 */
[----:B------:R-:W-:Y:S01]  /*5250*/  BAR.SYNC.DEFER_BLOCKING 0x0 ;  /* 0x0000000000007b1d */ /* 0x000fe20000010000 */
[----:B0-----:R-:W-:-:S02]  /*5260*/  IADD3 R2, P0, PT, R4, UR18, RZ ;  /* 0x0000001204027c10 */ /* 0x001fc4000ff1e0ff */
        /* <DEDUP_REMOVED lines=23> */
[----:B------:R-:W-:Y:S01]  /*53e0*/  FADD.FTZ R23, RZ, R23 ;  /* 0x00000017ff177221 */ /* 0x000fe20000010000 */
[----:B------:R-:W-:Y:S01]  /*53f0*/  FADD.FTZ R20, R20, R29 ;  /* 0x0000001d14147221 */ /* 0x000fe20000010000 */
[----:B------:R-:W-:Y:S01]  /*5400*/  FADD.FTZ R22, R22, R27 ;  /* 0x0000001b16167221 */ /* 0x000fe20000010000 */
[----:B----4-:R-:W-:Y:S01]  /*5410*/  IADD3.X R5, PT, PT, R0, UR17, RZ, P1, !PT ;  /* 0x0000001100057c10 */ /* 0x010fe20008ffe4ff */
[----:B------:R-:W-:Y:S01]  /*5420*/  FADD.FTZ R21, R21, R26 ;  /* 0x0000001a15157221 */ /* 0x000fe20000010000 */
[----:B------:R-:W-:Y:S01]  /*5430*/  FADD.FTZ R8, R23, R8 ;  /* 0x0000000817087221 */ /* 0x000fe20000010000 */
        /* <DEDUP_REMOVED lines=15> */
.L_x_3440:
[----:B------:R-:W-:Y:S01]  /*5530*/  HFMA2 R133, -RZ, RZ, 0, 1.847743988037109375e-06 ;  /* 0x0000001fff857431 */ /* 0x000fe200000001ff */
[----:B------:R-:W-:Y:S01]  /*5540*/  BSSY B1, `(.L_x_3508) ;  /* 0x0000007000017945 */ /* 0x000fe20003800000 */
[----:B------:R-:W-:Y:S01]  /*5550*/  MOV R123, R116 ;  /* 0x00000074007b7202 */ /* 0x000fe20000000f00 */
[----:B------:R-:W-:Y:S01]  /*5560*/  IMAD.MOV.U32 R122, RZ, RZ, 0x1 ;  /* 0x00000001ff7a7424 */ /* 0x000fe200078e00ff */
[----:B------:R-:W-:-:S07]  /*5570*/  MOV R120, 0xffffffff ;  /* 0xffffffff00787802 */ /* 0x000fce0000000f00 */
[----:B0----5:R-:W-:Y:S05]  /*5580*/  WARPSYNC.COLLECTIVE R120, `(.L_x_3509) ;  /* 0x0000000078087348 */ /* 0x021fea0003c00000 */
[----:B------:R1:W2:Y:S02]  /*5590*/  SHFL.BFLY P0, R121, R123, R122, R133 ;  /* 0x0c00007a7b797389 */ /* 0x0002a40000000085 */
[----:B012--5:R-:W-:Y:S05]  /*55a0*/  ENDCOLLECTIVE ;  /* 0x000000000000791b */ /* 0x027fea0003800000 */
.L_x_3509:
[----:B------:R-:W-:Y:S05]  /*55b0*/  BSYNC B1 ;  /* 0x0000000000017941 */ /* 0x000fea0003800000 */
.L_x_3508:
        /* <DEDUP_REMOVED lines=8> */
.L_x_3510:
[----:B------:R-:W-:-:S05]  /*5640*/  FADD.FTZ R113, R113, R116 ;  /* 0x0000007471717221 */ /* 0x000fca0000010000 */
[----:B------:R-:W-:Y:S01]  /*5650*/  MOV R123, R113 ;  /* 0x00000071007b7202 */ /* 0x000fe20000000f00 */
[----:B------:R-:W-:Y:S01]  /*5660*/  HFMA2 R122, -RZ, RZ, 0, 1.1920928955078125e-07 ;  /* 0x00000002ff7a7431 */ /* 0x000fe200000001ff */
[----:B------:R-:W-:-:S07]  /*5670*/  MOV R115, R121 ;  /* 0x0000007900737202 */ /* 0x000fce0000000f00 */
[----:B------:R-:W-:Y:S05]  /*5680*/  WARPSYNC.COLLECTIVE R120, `(.L_x_3511) ;  /* 0x0000000078087348 */ /* 0x000fea0003c00000 */
[----:B------:R0:W1:Y:S02]  /*5690*/  SHFL.BFLY P0, R121, R123, R122, R133 ;  /* 0x0c00007a7b797389 */ /* 0x0000640000000085 */
[----:B01----:R-:W-:Y:S05]  /*56a0*/  ENDCOLLECTIVE ;  /* 0x000000000000791b */ /* 0x003fea0003800000 */
.L_x_3511:
[----:B------:R-:W-:-:S05]  /*56b0*/  FADD.FTZ R115, R115, R0 ;  /* 0x0000000073737221 */ /* 0x000fca0000010000 */
[----:B------:R-:W-:Y:S02]  /*56c0*/  MOV R123, R115 ;  /* 0x00000073007b7202 */ /* 0x000fe40000000f00 */
[----:B------:R-:W-:-:S07]  /*56d0*/  MOV R112, R121 ;  /* 0x0000007900707202 */ /* 0x000fce0000000f00 */
[----:B------:R-:W-:Y:S05]  /*56e0*/  WARPSYNC.COLLECTIVE R120, `(.L_x_3512) ;  /* 0x0000000078087348 */ /* 0x000fea0003c00000 */
[----:B------:R0:W1:Y:S02]  /*56f0*/  SHFL.BFLY P0, R121, R123, R122, R133 ;  /* 0x0c00007a7b797389 */ /* 0x0000640000000085 */
[----:B01----:R-:W-:Y:S05]  /*5700*/  ENDCOLLECTIVE ;  /* 0x000000000000791b */ /* 0x003fea0003800000 */
.L_x_3512:
[----:B------:R-:W-:-:S05]  /*5710*/  FADD.FTZ R112, R113, R112 ;  /* 0x0000007071707221 */ /* 0x000fca0000010000 */
[----:B------:R-:W-:Y:S01]  /*5720*/  MOV R123, R112 ;  /* 0x00000070007b7202 */ /* 0x000fe20000000f00 */
[----:B------:R-:W-:Y:S01]  /*5730*/  HFMA2 R122, -RZ, RZ, 0, 2.384185791015625e-07 ;  /* 0x00000004ff7a7431 */ /* 0x000fe200000001ff */
[----:B------:R-:W-:-:S07]  /*5740*/  MOV R114, R121 ;  /* 0x0000007900727202 */ /* 0x000fce0000000f00 */
[----:B------:R-:W-:Y:S05]  /*5750*/  WARPSYNC.COLLECTIVE R120, `(.L_x_3513) ;  /* 0x0000000078087348 */ /* 0x000fea0003c00000 */
[----:B------:R0:W1:Y:S02]  /*5760*/  SHFL.BFLY P0, R121, R123, R122, R133 ;  /* 0x0c00007a7b797389 */ /* 0x0000640000000085 */
[----:B01----:R-:W-:Y:S05]  /*5770*/  ENDCOLLECTIVE ;  /* 0x000000000000791b */ /* 0x003fea0003800000 */
.L_x_3513:
[----:B------:R-:W-:-:S05]  /*5780*/  FADD.FTZ R114, R115, R114 ;  /* 0x0000007273727221 */ /* 0x000fca0000010000 */
[----:B------:R-:W-:Y:S02]  /*5790*/  MOV R123, R114 ;  /* 0x00000072007b7202 */ /* 0x000fe40000000f00 */
[----:B------:R-:W-:-:S07]  /*57a0*/  MOV R117, R121 ;  /* 0x0000007900757202 */ /* 0x000fce0000000f00 */
[----:B------:R-:W-:Y:S05]  /*57b0*/  WARPSYNC.COLLECTIVE R120, `(.L_x_3514) ;  /* 0x0000000078087348 */ /* 0x000fea0003c00000 */
[----:B------:R0:W1:Y:S02]  /*57c0*/  SHFL.BFLY P0, R121, R123, R122, R133 ;  /* 0x0c00007a7b797389 */ /* 0x0000640000000085 */
[----:B01----:R-:W-:Y:S05]  /*57d0*/  ENDCOLLECTIVE ;  /* 0x000000000000791b */ /* 0x003fea0003800000 */
.L_x_3514:
[----:B------:R-:W-:-:S05]  /*57e0*/  FADD.FTZ R117, R112, R117 ;  /* 0x0000007570757221 */ /* 0x000fca0000010000 */
[----:B------:R-:W-:Y:S01]  /*57f0*/  MOV R123, R117 ;  /* 0x00000075007b7202 */ /* 0x000fe20000000f00 */
[----:B------:R-:W-:Y:S01]  /*5800*/  HFMA2 R122, -RZ, RZ, 0, 4.76837158203125e-07 ;  /* 0x00000008ff7a7431 */ /* 0x000fe200000001ff */
[----:B------:R-:W-:-:S07]  /*5810*/  MOV R119, R121 ;  /* 0x0000007900777202 */ /* 0x000fce0000000f00 */
[----:B------:R-:W-:Y:S05]  /*5820*/  WARPSYNC.COLLECTIVE R120, `(.L_x_3515) ;  /* 0x0000000078087348 */ /* 0x000fea0003c00000 */
[----:B------:R0:W1:Y:S02]  /*5830*/  SHFL.BFLY P0, R121, R123, R122, R133 ;  /* 0x0c00007a7b797389 */ /* 0x0000640000000085 */
[----:B01----:R-:W-:Y:S05]  /*5840*/  ENDCOLLECTIVE ;  /* 0x000000000000791b */ /* 0x003fea0003800000 */
.L_x_3515:
[----:B------:R-:W-:-:S05]  /*5850*/  FADD.FTZ R119, R114, R119 ;  /* 0x0000007772777221 */ /* 0x000fca0000010000 */
[----:B------:R-:W-:Y:S02]  /*5860*/  MOV R123, R119 ;  /* 0x00000077007b7202 */ /* 0x000fe40000000f00 */
[----:B------:R-:W-:-:S07]  /*5870*/  MOV R0, R121 ;  /* 0x0000007900007202 */ /* 0x000fce0000000f00 */
[----:B------:R-:W-:Y:S05]  /*5880*/  WARPSYNC.COLLECTIVE R120, `(.L_x_3516) ;  /* 0x0000000078087348 */ /* 0x000fea0003c00000 */
[----:B------:R0:W1:Y:S02]  /*5890*/  SHFL.BFLY P0, R121, R123, R122, R133 ;  /* 0x0c00007a7b797389 */ /* 0x0000640000000085 */
[----:B01----:R-:W-:Y:S05]  /*58a0*/  ENDCOLLECTIVE ;  /* 0x000000000000791b */ /* 0x003fea0003800000 */
.L_x_3516:
[----:B------:R-:W-:-:S05]  /*58b0*/  FADD.FTZ R118, R117, R0 ;  /* 0x0000000075767221 */ /* 0x000fca0000010000 */
[----:B------:R-:W-:Y:S01]  /*58c0*/  MOV R123, R118 ;  /* 0x00000076007b7202 */ /* 0x000fe20000000f00 */
[----:B------:R-:W-:Y:S01]  /*58d0*/  HFMA2 R122, -RZ, RZ, 0, 9.5367431640625e-07 ;  /* 0x00000010ff7a7431 */ /* 0x000fe200000001ff */
[----:B------:R-:W-:-:S07]  /*58e0*/  MOV R116, R121 ;  /* 0x0000007900747202 */ /* 0x000fce0000000f00 */
[----:B------:R-:W-:Y:S05]  /*58f0*/  WARPSYNC.COLLECTIVE R120, `(.L_x_3517) ;  /* 0x0000000078087348 */ /* 0x000fea0003c00000 */
[----:B------:R0:W1:Y:S02]  /*5900*/  SHFL.BFLY P0, R121, R123, R122, R133 ;  /* 0x0c00007a7b797389 */ /* 0x0000640000000085 */
[----:B01----:R-:W-:Y:S05]  /*5910*/  ENDCOLLECTIVE ;  /* 0x000000000000791b */ /* 0x003fea0003800000 */
.L_x_3517:
[----:B------:R-:W-:-:S05]  /*5920*/  FADD.FTZ R116, R119, R116 ;  /* 0x0000007477747221 */ /* 0x000fca0000010000 */
[----:B------:R-:W-:Y:S02]  /*5930*/  MOV R123, R116 ;  /* 0x00000074007b7202 */ /* 0x000fe40000000f00 */
[----:B------:R-:W-:-:S07]  /*5940*/  MOV R113, R121 ;  /* 0x0000007900717202 */ /* 0x000fce0000000f00 */
[----:B------:R-:W-:Y:S05]  /*5950*/  WARPSYNC.COLLECTIVE R120, `(.L_x_3518) ;  /* 0x0000000078087348 */ /* 0x000fea0003c00000 */
[----:B------:R0:W1:Y:S02]  /*5960*/  SHFL.BFLY P0, R121, R123, R122, R133 ;  /* 0x0c00007a7b797389 */ /* 0x0000640000000085 */
[----:B01----:R-:W-:Y:S05]  /*5970*/  ENDCOLLECTIVE ;  /* 0x000000000000791b */ /* 0x003fea0003800000 */
.L_x_3518:
[----:B------:R-:W-:Y:S01]  /*5980*/  MOV R115, R121 ;  /* 0x0000007900737202 */ /* 0x000fe20000000f00 */
[----:B------:R-:W-:Y:S06]  /*5990*/  BRA `(.L_x_3519) ;  /* 0xffffffb800c47947 */ /* 0x000fec000383ffff */
.L_x_3520:
        /* <DEDUP_REMOVED lines=14> */
.L_x_11221:


//--------------------- .text._ZN10layer_norm13ln_bwd_kernelINS_13Kernel_traitsI13__nv_bfloat16S2_fS2_fjLj512ELj1ELj4ELj1ELj16ENS_18Kernel_traits_baseILj512ES2_S2_fS2_fjLj128EEEEELb1ELb1ELb0ELb0EEEvNS_9BwdParamsE --------------------------
	.section	.text._ZN10layer_norm13ln_bwd_kernelINS_13Kernel_traitsI13__nv_bfloat16S2_fS2_fjLj512ELj1ELj4ELj1ELj16ENS_18Kernel_traits_baseILj512ES2_S2_fS2_fjLj128EEEEELb1ELb1ELb0ELb0EEEvNS_9BwdParamsE,"ax",@progbits
	.align	128
        .global         _ZN10layer_norm13ln_bwd_kernelINS_13Kernel_traitsI13__nv_bfloat16S2_fS2_fjLj512ELj1ELj4ELj1ELj16ENS_18Kernel_traits_baseILj512ES2_S2_fS2_fjLj128EEEEELb1ELb1ELb0ELb0EEEvNS_9BwdParamsE
        .type           _ZN10layer_norm13ln_bwd_kernelINS_13Kernel_traitsI13__nv_bfloat16S2_fS2_fjLj512ELj1ELj4ELj1ELj16ENS_18Kernel_traits_baseILj512ES2_S2_fS2_fjLj128EEEEELb1ELb1ELb0ELb0EEEvNS_9BwdParamsE,@function
        .size           _ZN10layer_norm13ln_bwd_kernelINS_13Kernel_traitsI13__nv_bfloat16S2_fS2_fjLj512ELj1ELj4ELj1ELj16ENS_18Kernel_traits_baseILj512ES2_S2_fS2_fjLj128EEEEELb1ELb1ELb0ELb0EEEvNS_9BwdParamsE,(.L_x_11222 - _ZN10layer_norm13ln_bwd_kernelINS_13Kernel_traitsI13__nv_bfloat16S2_fS2_fjLj512ELj1ELj4ELj1ELj16ENS_18Kernel_traits_baseILj512ES2_S2_fS2_fjLj128EEEEELb1ELb1ELb0ELb0EEEvNS_9BwdParamsE)
        .other          _ZN10layer_norm13ln_bwd_kernelINS_13Kernel_traitsI13__nv_bfloat16S2_fS2_fjLj512ELj1ELj4ELj1ELj16ENS_18Kernel_traits_baseILj512ES2_S2_fS2_fjLj128EEEEELb1ELb1ELb0ELb0EEEvNS_9BwdParamsE,@"STO_CUDA_ENTRY STV_DEFAULT"
_ZN10layer_norm13ln_bwd_kernelINS_13Kernel_traitsI13__nv_bfloat16S2_fS2_fjLj512ELj1ELj4ELj1ELj16ENS_18Kernel_traits_baseILj512ES2_S2_fS2_fjLj128EEEEELb1ELb1ELb0ELb0EEEvNS_9BwdParamsE:
.text._ZN10layer_norm13ln_bwd_kernelINS_13Kernel_traitsI13__nv_bfloat16S2_fS2_fjLj512ELj1ELj4ELj1ELj16ENS_18Kernel_traits_baseILj512ES2_S2_fS2_fjLj128EEEEELb1ELb1ELb0ELb0EEEvNS_9BwdParamsE:
        /* <DEDUP_REMOVED lines=17> */
[C---:B------:R-:W-:Y:S01]  /*0110*/  ISETP.GE.U32.AND P0, PT, R119.reuse, 0x20, PT ;  /* 0x000000207700780c */ /* 0x040fe20003f06070 */
[----:B------:R-:W2:Y:S01]  /*0120*/  S2UR UR4, SR_CTAID.X ;  /* 0x00000000000479c3 */ /* 0x000ea20000002500 */
[----:B------:R-:W-:-:S11]  /*0130*/  ISETP.GE.U32.AND P1, PT, R119, 0x40, PT ;  /* 0x000000407700780c */ /* 0x000fd60003f26070 */
[----:B------:R-:W3:Y:S08]  /*0140*/  @P0 LDC.64 R2, c[0x0][0x3d0] ;  /* 0x0000f400ff020b82 */ /* 0x000ef00000000a00 */
[----:B------:R-:W4:Y:S01]  /*0150*/  @P0 LDC.64 R20, c[0x0][0x3e8] ;  /* 0x0000fa00ff140b82 */ /* 0x000f220000000a00 */
[----:B------:R-:W-:-:S07]  /*0160*/  SHF.R.U32.HI R118, RZ, 0x5, R120 ;  /* 0x00000005ff767819 */ /* 0x000fce0000011678 */
[----:B------:R-:W1:Y:S01]  /*0170*/  @P1 LDC.64 R22, c[0x0][0x3d0] ;  /* 0x0000f400ff161b82 */ /* 0x000e620000000a00 */
[----:B--2---:R-:W-:-:S07]  /*0180*/  USHF.L.U32 UR4, UR4, 0x2, URZ ;  /* 0x0000000204047899 */ /* 0x004fce00080006ff */
[----:B------:R-:W2:Y:S01]  /*0190*/  @P1 LDC.64 R24, c[0x0][0x3e8] ;  /* 0x0000fa00ff181b82 */ /* 0x000ea20000000a00 */
[----:B---3--:R-:W-:Y:S01]  /*01a0*/  @P0 IMAD.WIDE.U32 R2, R27, 0x10, R2 ;  /* 0x000000101b020825 */ /* 0x008fe200078e0002 */
[----:B------:R-:W-:-:S04]  /*01b0*/  LOP3.LUT R118, R118, UR4, RZ, 0xfc, !PT ;  /* 0x0000000476767c12 */ /* 0x000fc8000f8efcff */
[----:B------:R-:W5:Y:S01]  /*01c0*/  @P0 LDG.E.128 R4, desc[UR6][R2.64] ;  /* 0x0000000602040981 */ /* 0x000f62000c1e1d00 */
[C---:B----4-:R-:W-:Y:S01]  /*01d0*/  @P0 IMAD.WIDE.U32 R20, R27.reuse, 0x10, R20 ;  /* 0x000000101b140825 */ /* 0x050fe200078e0014 */
[----:B------:R-:W-:-:S04]  /*01e0*/  @P0 LOP3.LUT R27, R27, 0x20, RZ, 0xfc, !PT ;  /* 0x000000201b1b0812 */ /* 0x000fc800078efcff */
[----:B------:R3:W5:Y:S01]  /*01f0*/  @P0 LDG.E.128 R8, desc[UR6][R20.64] ;  /* 0x0000000614080981 */ /* 0x000762000c1e1d00 */
[----:B------:R-:W-:Y:S01]  /*0200*/  ISETP.GE.AND P0, PT, R118, UR5, PT ;  /* 0x0000000576007c0c */ /* 0x000fe2000bf06270 */
[C---:B-1----:R-:W-:Y:S01]  /*0210*/  @P1 IMAD.WIDE.U32 R22, R27.reuse, 0x10, R22 ;  /* 0x000000101b161825 */ /* 0x042fe200078e0016 */
[----:B------:R-:W-:Y:S02]  /*0220*/  CS2R R48, SRZ ;  /* 0x0000000000307805 */ /* 0x000fe4000001ff00 */
[----:B------:R-:W-:Y:S02]  /*0230*/  CS2R R50, SRZ ;  /* 0x0000000000327805 */ /* 0x000fe4000001ff00 */
[----:B------:R-:W-:Y:S02]  /*0240*/  CS2R R44, SRZ ;  /* 0x00000000002c7805 */ /* 0x000fe4000001ff00 */
[----:B------:R-:W-:Y:S01]  /*0250*/  CS2R R46, SRZ ;  /* 0x00000000002e7805 */ /* 0x000fe2000001ff00 */
[----:B------:R1:W5:Y:S01]  /*0260*/  @P1 LDG.E.128 R12, desc[UR6][R22.64] ;  /* 0x00000006160c1981 */ /* 0x000362000c1e1d00 */
[----:B--2---:R-:W-:Y:S01]  /*0270*/  @P1 IMAD.WIDE.U32 R24, R27, 0x10, R24 ;  /* 0x000000101b181825 */ /* 0x004fe200078e0018 */
[----:B------:R-:W-:-:S02]  /*0280*/  CS2R R40, SRZ ;  /* 0x0000000000287805 */ /* 0x000fc4000001ff00 */
[----:B------:R-:W-:Y:S02]  /*0290*/  CS2R R42, SRZ ;  /* 0x00000000002a7805 */ /* 0x000fe4000001ff00 */
[----:B------:R-:W-:Y:S02]  /*02a0*/  CS2R R36, SRZ ;  /* 0x0000000000247805 */ /* 0x000fe4000001ff00 */
[----:B------:R-:W-:Y:S01]  /*02b0*/  CS2R R38, SRZ ;  /* 0x0000000000267805 */ /* 0x000fe2000001ff00 */
[----:B------:R2:W5:Y:S01]  /*02c0*/  @P1 LDG.E.128 R16, desc[UR6][R24.64] ;  /* 0x0000000618101981 */ /* 0x000562000c1e1d00 */
[----:B------:R-:W-:Y:S02]  /*02d0*/  CS2R R32, SRZ ;  /* 0x0000000000207805 */ /* 0x000fe4000001ff00 */
[----:B------:R-:W-:Y:S02]  /*02e0*/  CS2R R34, SRZ ;  /* 0x0000000000227805 */ /* 0x000fe4000001ff00 */
[----:B------:R-:W-:-:S02]  /*02f0*/  CS2R R28, SRZ ;  /* 0x00000000001c7805 */ /* 0x000fc4000001ff00 */
[----:B------:R-:W-:Y:S02]  /*0300*/  CS2R R30, SRZ ;  /* 0x00000000001e7805 */ /* 0x000fe4000001ff00 */
[----:B------:R-:W-:Y:S02]  /*0310*/  CS2R R26, SRZ ;  /* 0x00000000001a7805 */ /* 0x000fe4000001ff00 */
[----:B---3--:R-:W-:Y:S02]  /*0320*/  CS2R R20, SRZ ;  /* 0x0000000000147805 */ /* 0x008fe4000001ff00 */
[----:B-1----:R-:W-:Y:S02]  /*0330*/  CS2R R22, SRZ ;  /* 0x0000000000167805 */ /* 0x002fe4000001ff00 */
[----:B------:R-:W-:Y:S02]  /*0340*/  CS2R R88, SRZ ;  /* 0x0000000000587805 */ /* 0x000fe4000001ff00 */
[----:B------:R-:W-:-:S02]  /*0350*/  CS2R R90, SRZ ;  /* 0x00000000005a7805 */ /* 0x000fc4000001ff00 */
[----:B--2---:R-:W-:Y:S02]  /*0360*/  CS2R R24, SRZ ;  /* 0x0000000000187805 */ /* 0x004fe4000001ff00 */
        /* <DEDUP_REMOVED lines=50> */
.L_x_3542:
        /* <DEDUP_REMOVED lines=22> */
[----:B0-----:R-:W-:-:S04]  /*07f0*/  LOP3.LUT R95, R120, 0x1f, RZ, 0xc0, !PT ;  /* 0x0000001f785f7812 */ /* 0x001fc800078ec0ff */
[----:B------:R-:W-:Y:S02]  /*0800*/  LEA.HI.SX32 R0, R0, R95, 0x1d ;  /* 0x0000005f00007211 */ /* 0x000fe400078feaff */
[----:B------:R-:W-:Y:S02]  /*0810*/  MOV R157, RZ ;  /* 0x000000ff009d7202 */ /* 0x000fe40000000f00 */
[----:B------:R-:W-:Y:S02]  /*0820*/  MOV R163, R0 ;  /* 0x0000000000a37202 */ /* 0x000fe40000000f00 */
[----:B---3--:R-:W-:Y:S02]  /*0830*/  @P0 SHF.L.U32 R149, R96, 0x10, RZ ;  /* 0x0000001060950819 */ /* 0x008fe400000006ff */
[----:B----4-:R-:W-:Y:S01]  /*0840*/  FSEL R155, R94, RZ, !P5 ;  /* 0x000000ff5e9b7208 */ /* 0x010fe20006800000 */
[----:B-1----:R-:W-:Y:S06]  /*0850*/  @!P4 BRA `(.L_x_3523) ;  /* 0x000000040074c947 */ /* 0x002fec0003800000 */
        /* <DEDUP_REMOVED lines=8> */
[----:B--2---:R-:W-:-:S06]  /*08e0*/  IMAD.WIDE.U32 R160, R0, 0x8, R122 ;  /* 0x0000000800a07825 */ /* 0x004fcc00078e007a */
[----:B------:R-:W5:Y:S01]  /*08f0*/  LDG.E.64 R160, desc[UR6][R160.64] ;  /* 0x00000006a0a07981 */ /* 0x000f62000c1e1b00 */
        /* <DEDUP_REMOVED lines=9> */
[----:B------:R-:W-:Y:S02]  /*0990*/  SHF.L.U32 R146, R112, 0x10, RZ ;  /* 0x0000001070927819 */ /* 0x000fe400000006ff */
[----:B------:R-:W-:Y:S02]  /*09a0*/  SHF.L.U32 R153, R113, 0x10, RZ ;  /* 0x0000001071997819 */ /* 0x000fe400000006ff */
[----:B------:R-:W-:Y:S01]  /*09b0*/  IADD3 R163, PT, PT, R0, 0x20, RZ ;  /* 0x0000002000a37810 */ /* 0x000fe20007ffe0ff */
[C---:B---3--:R-:W-:Y:S01]  /*09c0*/  FADD.FTZ R92, -R155.reuse, R92 ;  /* 0x0000005c9b5c7221 */ /* 0x048fe20000010100 */
[C---:B------:R-:W-:Y:S01]  /*09d0*/  FADD.FTZ R132, -R155.reuse, R95 ;  /* 0x0000005f9b847221 */ /* 0x040fe20000010100 */
[----:B0-----:R-:W-:-:S02]  /*09e0*/  FADD.FTZ R128, -R155, R94 ;  /* 0x0000005e9b807221 */ /* 0x001fc40000010100 */
[----:B-----5:R-:W-:Y:S01]  /*09f0*/  FMUL.FTZ R123, R147, R92 ;  /* 0x0000005c937b7220 */ /* 0x020fe20000410000 */
[----:B------:R-:W-:Y:S01]  /*0a00*/  SHF.L.U32 R92, R5, 0x10, RZ ;  /* 0x00000010055c7819 */ /* 0x000fe200000006ff */
[--C-:B------:R-:W-:Y:S01]  /*0a10*/  FADD.FTZ R122, -R155, R93.reuse ;  /* 0x0000005d9b7a7221 */ /* 0x100fe20000010100 */
[C---:B----4-:R-:W-:Y:S02]  /*0a20*/  SHF.L.U32 R129, R96.reuse, 0x10, RZ ;  /* 0x0000001060817819 */ /* 0x050fe400000006ff */
[----:B------:R-:W-:Y:S01]  /*0a30*/  SHF.L.U32 R95, R97, 0x10, RZ ;  /* 0x00000010615f7819 */ /* 0x000fe200000006ff */
[----:B------:R-:W-:Y:S01]  /*0a40*/  FADD.FTZ R100, -R155, R100 ;  /* 0x000000649b647221 */ /* 0x000fe20000010100 */
[----:B------:R-:W-:Y:S01]  /*0a50*/  PRMT R93, R96, 0x7632, R93 ;  /* 0x00007632605d7816 */ /* 0x000fe2000000005d */
[----:B-1----:R-:W-:Y:S01]  /*0a60*/  FMUL.FTZ R125, R147, R128 ;  /* 0x00000080937d7220 */ /* 0x002fe20000410000 */
[-C--:B------:R-:W-:Y:S01]  /*0a70*/  FMUL.FTZ R126, R126, R129.reuse ;  /* 0x000000817e7e7220 */ /* 0x080fe20000410000 */
[----:B------:R-:W-:Y:S01]  /*0a80*/  FADD.FTZ R32, R32, R129 ;  /* 0x0000008120207221 */ /* 0x000fe20000010000 */
[----:B------:R-:W-:Y:S01]  /*0a90*/  FFMA.FTZ R48, R123, R129, R48 ;  /* 0x000000817b307223 */ /* 0x000fe20000010030 */
[----:B------:R-:W-:Y:S01]  /*0aa0*/  FMUL.FTZ R128, R92, R95 ;  /* 0x0000005f5c807220 */ /* 0x000fe20000410000 */
[----:B------:R-:W-:Y:S01]  /*0ab0*/  SHF.L.U32 R129, R6, 0x10, RZ ;  /* 0x0000001006817819 */ /* 0x000fe200000006ff */
[C---:B------:R-:W-:Y:S01]  /*0ac0*/  FMUL.FTZ R131, R147.reuse, R100 ;  /* 0x0000006493837220 */ /* 0x040fe20000410000 */
[----:B------:R-:W-:Y:S01]  /*0ad0*/  SHF.L.U32 R92, R98, 0x10, RZ ;  /* 0x00000010625c7819 */ /* 0x000fe200000006ff */
[----:B------:R-:W-:Y:S01]  /*0ae0*/  FMUL.FTZ R124, R147, R122 ;  /* 0x0000007a937c7220 */ /* 0x000fe20000410000 */
[----:B------:R-:W-:Y:S01]  /*0af0*/  SHF.L.U32 R94, R110, 0x10, RZ ;  /* 0x000000106e5e7819 */ /* 0x000fe200000006ff */
[----:B------:R-:W-:Y:S01]  /*0b00*/  FADD.FTZ R102, -R155, R102 ;  /* 0x000000669b667221 */ /* 0x000fe20000010100 */
[----:B------:R-:W-:Y:S01]  /*0b10*/  SHF.L.U32 R93, R93, 0x10, RZ ;  /* 0x000000105d5d7819 */ /* 0x000fe200000006ff */
[-C--:B------:R-:W-:Y:S01]  /*0b20*/  FMUL.FTZ R129, R129, R92.reuse ;  /* 0x0000005c81817220 */ /* 0x080fe20000410000 */
[----:B------:R-:W-:Y:S01]  /*0b30*/  FADD.FTZ R28, R28, R92 ;  /* 0x0000005c1c1c7221 */ /* 0x000fe20000010000 */
[----:B------:R-:W-:Y:S01]  /*0b40*/  FFMA.FTZ R44, R131, R92, R44 ;  /* 0x0000005c832c7223 */ /* 0x000fe2000001002c */
[----:B------:R-:W-:Y:S01]  /*0b50*/  SHF.L.U32 R92, R99, 0x10, RZ ;  /* 0x00000010635c7819 */ /* 0x000fe200000006ff */
[-C--:B------:R-:W-:Y:S01]  /*0b60*/  FMUL.FTZ R122, R94, R93.reuse ;  /* 0x0000005d5e7a7220 */ /* 0x080fe20000410000 */
[----:B------:R-:W-:Y:S01]  /*0b70*/  FFMA.FTZ R49, R124, R93, R49 ;  /* 0x0000005d7c317223 */ /* 0x000fe20000010031 */
[----:B------:R-:W-:Y:S01]  /*0b80*/  FADD.FTZ R33, R33, R93 ;  /* 0x0000005d21217221 */ /* 0x000fe20000010000 */
[----:B------:R-:W-:Y:S01]  /*0b90*/  PRMT R97, R97, 0x7632, R97 ;  /* 0x0000763261617816 */ /* 0x000fe20000000061 */
[----:B------:R-:W-:Y:S01]  /*0ba0*/  FADD.FTZ R34, R34, R95 ;  /* 0x0000005f22227221 */ /* 0x000fe20000010000 */
[----:B------:R-:W-:Y:S01]  /*0bb0*/  FFMA.FTZ R50, R125, R95, R50 ;  /* 0x0000005f7d327223 */ /* 0x000fe20000010032 */
[----:B------:R-:W-:Y:S01]  /*0bc0*/  FMUL.FTZ R145, R147, R102 ;  /* 0x0000006693917220 */ /* 0x000fe20000410000 */
[----:B------:R-:W-:Y:S01]  /*0bd0*/  FADD.FTZ R93, RZ, R126 ;  /* 0x0000007eff5d7221 */ /* 0x000fe20000010000 */
[----:B------:R-:W-:Y:S01]  /*0be0*/  FFMA.FTZ R95, R123, R126, RZ ;  /* 0x0000007e7b5f7223 */ /* 0x000fe200000100ff */
[----:B------:R-:W-:Y:S01]  /*0bf0*/  SHF.L.U32 R97, R97, 0x10, RZ ;  /* 0x0000001061617819 */ /* 0x000fe200000006ff */
[-C--:B------:R-:W-:Y:S01]  /*0c00*/  FMUL.FTZ R143, R143, R92.reuse ;  /* 0x0000005c8f8f7220 */ /* 0x080fe20000410000 */
        /* <DEDUP_REMOVED lines=34> */
.L_x_3523:
[----:B------:R-:W-:Y:S05]  /*0e30*/  BSYNC.RECONVERGENT B0 ;  /* 0x0000000000007941 */ /* 0x000fea0003800200 */
.L_x_3522:
[----:B------:R-:W-:Y:S04]  /*0e40*/  BSSY.RECONVERGENT B0, `(.L_x_3524) ;  /* 0x000005e000007945 */ /* 0x000fe80003800200 */
[----:B------:R-:W-:Y:S05]  /*0e50*/  @!P3 BRA `(.L_x_3525) ;  /* 0x000000040070b947 */ /* 0x000fea0003800000 */
        /* <DEDUP_REMOVED lines=9> */
[----:B------:R-:W-:Y:S01]  /*0ef0*/  ISETP.NE.AND.EX P2, PT, RZ, UR11, PT, P2 ;  /* 0x0000000bff007c0c */ /* 0x000fe2000bf45320 */
[----:B--2---:R-:W-:Y:S01]  /*0f00*/  IMAD.WIDE.U32 R134, R163, 0x8, R134 ;  /* 0x00000008a3867825 */ /* 0x004fe200078e0086 */
[----:B0-----:R-:W-:Y:S02]  /*0f10*/  SHF.L.U32 R138, R12, 0x10, RZ ;  /* 0x000000100c8a7819 */ /* 0x001fe400000006ff */
[----:B------:R-:W-:Y:S02]  /*0f20*/  SHF.L.U32 R139, R3, 0x10, RZ ;  /* 0x00000010038b7819 */ /* 0x000fe400000006ff */
[----:B------:R0:W5:Y:S07]  /*0f30*/  LDG.E.64 R158, desc[UR6][R134.64] ;  /* 0x00000006869e7981 */ /* 0x00016e000c1e1b00 */
[----:B------:R-:W1:Y:S01]  /*0f40*/  @P2 LDC.64 R136, c[0x0][0x438] ;  /* 0x00010e00ff882b82 */ /* 0x000e620000000a00 */
[----:B------:R-:W-:-:S02]  /*0f50*/  SHF.L.U32 R140, R15, 0x10, RZ ;  /* 0x000000100f8c7819 */ /* 0x000fc400000006ff */
[----:B------:R-:W-:Y:S02]  /*0f60*/  SHF.L.U32 R141, R2, 0x10, RZ ;  /* 0x00000010028d7819 */ /* 0x000fe400000006ff */
[----:B0-----:R-:W-:Y:S01]  /*0f70*/  SHF.L.U32 R134, R14, 0x10, RZ ;  /* 0x000000100e867819 */ /* 0x001fe200000006ff */
[----:B-1----:R-:W-:-:S05]  /*0f80*/  @P2 IMAD.WIDE.U32 R136, R163, 0x20, R136 ;  /* 0x00000020a3882825 */ /* 0x002fca00078e0088 */
[----:B------:R-:W5:Y:S04]  /*0f90*/  @P2 LDG.E.128 R60, desc[UR6][R136.64] ;  /* 0x00000006883c2981 */ /* 0x000f68000c1e1d00 */
[----:B------:R0:W5:Y:S02]  /*0fa0*/  @P2 LDG.E.128 R64, desc[UR6][R136.64+0x10] ;  /* 0x0000100688402981 */ /* 0x000164000c1e1d00 */
[----:B0-----:R-:W-:Y:S02]  /*0fb0*/  SHF.L.U32 R136, R13, 0x10, RZ ;  /* 0x000000100d887819 */ /* 0x001fe400000006ff */
[----:B------:R-:W-:Y:S02]  /*0fc0*/  SHF.L.U32 R151, R104, 0x10, RZ ;  /* 0x0000001068977819 */ /* 0x000fe400000006ff */
[----:B------:R-:W-:Y:S01]  /*0fd0*/  SHF.L.U32 R150, R105, 0x10, RZ ;  /* 0x0000001069967819 */ /* 0x000fe200000006ff */
[C---:B---3--:R-:W-:Y:S01]  /*0fe0*/  FADD.FTZ R92, -R155.reuse, R92 ;  /* 0x0000005c9b5c7221 */ /* 0x048fe20000010100 */
[C---:B------:R-:W-:Y:S01]  /*0ff0*/  FADD.FTZ R142, -R155.reuse, R93 ;  /* 0x0000005d9b8e7221 */ /* 0x040fe20000010100 */
[----:B------:R-:W-:-:S02]  /*1000*/  FADD.FTZ R94, -R155, R94 ;  /* 0x0000005e9b5e7221 */ /* 0x000fc40000010100 */
[C---:B-----5:R-:W-:Y:S01]  /*1010*/  FMUL.FTZ R127, R147.reuse, R92 ;  /* 0x0000005c937f7220 */ /* 0x060fe20000410000 */
[----:B----4-:R-:W-:Y:S01]  /*1020*/  SHF.L.U32 R93, R100, 0x10, RZ ;  /* 0x00000010645d7819 */ /* 0x010fe200000006ff */
[----:B------:R-:W-:Y:S01]  /*1030*/  FMUL.FTZ R137, R147, R94 ;  /* 0x0000005e93897220 */ /* 0x000fe20000410000 */
[----:B------:R-:W-:-:S03]  /*1040*/  FADD.FTZ R144, -R155, R95 ;  /* 0x0000005f9b907221 */ /* 0x000fc60000010100 */
[-C--:B------:R-:W-:Y:S01]  /*1050*/  FMUL.FTZ R138, R138, R93.reuse ;  /* 0x0000005d8a8a7220 */ /* 0x080fe20000410000 */
[----:B------:R-:W-:Y:S01]  /*1060*/  FADD.FTZ R24, R24, R93 ;  /* 0x0000005d18187221 */ /* 0x000fe20000010000 */
[----:B------:R-:W-:Y:S01]  /*1070*/  FFMA.FTZ R40, R127, R93, R40 ;  /* 0x0000005d7f287223 */ /* 0x000fe20000010028 */
[C---:B------:R-:W-:Y:S02]  /*1080*/  SHF.L.U32 R93, R101.reuse, 0x10, RZ ;  /* 0x00000010655d7819 */ /* 0x040fe400000006ff */
[----:B------:R-:W-:Y:S01]  /*1090*/  PRMT R101, R101, 0x7632, R101 ;  /* 0x0000763265657816 */ /* 0x000fe20000000065 */
[----:B------:R-:W-:Y:S01]  /*10a0*/  FADD.FTZ R98, -R155, R98 ;  /* 0x000000629b627221 */ /* 0x000fe20000010100 */
[----:B------:R-:W-:Y:S01]  /*10b0*/  PRMT R100, R100, 0x7632, R100 ;  /* 0x0000763264647816 */ /* 0x000fe20000000064 */
[----:B------:R-:W-:Y:S01]  /*10c0*/  FADD.FTZ R26, R26, R93 ;  /* 0x0000005d1a1a7221 */ /* 0x000fe20000010000 */
[-C--:B------:R-:W-:Y:S01]  /*10d0*/  FFMA.FTZ R42, R137, R93.reuse, R42 ;  /* 0x0000005d892a7223 */ /* 0x080fe2000001002a */
[----:B------:R-:W-:Y:S01]  /*10e0*/  FMUL.FTZ R136, R136, R93 ;  /* 0x0000005d88887220 */ /* 0x000fe20000410000 */
[----:B------:R-:W-:Y:S01]  /*10f0*/  SHF.L.U32 R92, R101, 0x10, RZ ;  /* 0x00000010655c7819 */ /* 0x000fe200000006ff */
[----:B------:R-:W-:Y:S01]  /*1100*/  FADD.FTZ R96, -R155, R96 ;  /* 0x000000609b607221 */ /* 0x000fe20000010100 */
[----:B------:R-:W-:Y:S01]  /*1110*/  SHF.L.U32 R93, R103, 0x10, RZ ;  /* 0x00000010675d7819 */ /* 0x000fe200000006ff */
[C---:B------:R-:W-:Y:S01]  /*1120*/  FMUL.FTZ R144, R147.reuse, R144 ;  /* 0x0000009093907220 */ /* 0x040fe20000410000 */
[----:B------:R-:W-:Y:S01]  /*1130*/  SHF.L.U32 R100, R100, 0x10, RZ ;  /* 0x0000001064647819 */ /* 0x000fe200000006ff */
[C---:B------:R-:W-:Y:S01]  /*1140*/  FMUL.FTZ R133, R147.reuse, R98 ;  /* 0x0000006293857220 */ /* 0x040fe20000410000 */
[----:B------:R-:W-:Y:S01]  /*1150*/  SHF.L.U32 R95, R102, 0x10, RZ ;  /* 0x00000010665f7819 */ /* 0x000fe200000006ff */
[----:B------:R-:W-:Y:S01]  /*1160*/  FMUL.FTZ R135, R147, R96 ;  /* 0x0000006093877220 */ /* 0x000fe20000410000 */
[-C--:B------:R-:W-:Y:S01]  /*1170*/  FFMA.FTZ R43, R144, R92.reuse, R43 ;  /* 0x0000005c902b7223 */ /* 0x080fe2000001002b */
[----:B------:R-:W-:Y:S01]  /*1180*/  FADD.FTZ R27, R27, R92 ;  /* 0x0000005c1b1b7221 */ /* 0x000fe20000010000 */
[----:B------:R-:W-:Y:S01]  /*1190*/  FMUL.FTZ R139, R139, R92 ;  /* 0x0000005c8b8b7220 */ /* 0x000fe20000410000 */
[----:B------:R-:W-:Y:S01]  /*11a0*/  FADD.FTZ R22, R22, R93 ;  /* 0x0000005d16167221 */ /* 0x000fe20000010000 */
[-C--:B------:R-:W-:Y:S01]  /*11b0*/  FFMA.FTZ R38, R133, R93.reuse, R38 ;  /* 0x0000005d85267223 */ /* 0x080fe20000010026 */
[----:B------:R-:W-:Y:S01]  /*11c0*/  FMUL.FTZ R140, R140, R93 ;  /* 0x0000005d8c8c7220 */ /* 0x000fe20000410000 */
[----:B------:R-:W-:Y:S01]  /*11d0*/  FMUL.FTZ R141, R141, R100 ;  /* 0x000000648d8d7220 */ /* 0x000fe20000410000 */
        /* <DEDUP_REMOVED lines=8> */
[----:B------:R-:W-:-:S02]  /*1260*/  PRMT R102, R102, 0x7632, R102 ;  /* 0x0000763266667816 */ /* 0x000fc40000000066 */
        /* <DEDUP_REMOVED lines=25> */
[----:B------:R-:W-:Y:S01]  /*1400*/  FADD.FTZ R157, R95, R150 ;  /* 0x000000965f9d7221 */ /* 0x000fe20000010000 */
[----:B------:R-:W-:-:S07]  /*1410*/  FFMA.FTZ R162, R152, R150, R93 ;  /* 0x0000009698a27223 */ /* 0x000fce000001005d */
.L_x_3525:
[----:B------:R-:W-:Y:S05]  /*1420*/  BSYNC.RECONVERGENT B0 ;  /* 0x0000000000007941 */ /* 0x000fea0003800200 */
.L_x_3524:
        /* <DEDUP_REMOVED lines=20> */
.L_x_3560:
        /* <DEDUP_REMOVED lines=15> */
[----:B0-----:R-:W-:Y:S01]  /*1660*/  FFMA.FTZ R99, R123, R97, R96 ;  /* 0x000000617b637223 */ /* 0x001fe20000010060 */
[----:B------:R-:W-:Y:S02]  /*1670*/  LOP3.LUT P2, RZ, R160, 0xff, RZ, 0xc0, !PT ;  /* 0x000000ffa0ff7812 */ /* 0x000fe4000784c0ff */
[----:B------:R-:W-:Y:S01]  /*1680*/  CS2R R102, SRZ ;  /* 0x0000000000667805 */ /* 0x000fe2000001ff00 */
[----:B------:R-:W-:Y:S01]  /*1690*/  FADD.FTZ R98, R126, -R99 ;  /* 0x800000637e627221 */ /* 0x000fe20000010000 */
[----:B------:R-:W-:-:S03]  /*16a0*/  HFMA2 R99, -RZ, RZ, 0, 0 ;  /* 0x00000000ff637431 */ /* 0x000fc600000001ff */
[----:B-----5:R-:W-:-:S04]  /*16b0*/  FMUL.FTZ R98, R147, R98 ;  /* 0x0000006293627220 */ /* 0x020fc80000410000 */
[----:B------:R-:W-:Y:S02]  /*16c0*/  FMUL.FTZ R98, R98, R149 ;  /* 0x0000009562627220 */ /* 0x000fe40000410000 */
[----:B------:R-:W-:Y:S02]  /*16d0*/  @P2 SHF.L.U32 R100, R8, 0x10, RZ ;  /* 0x0000001008642819 */ /* 0x000fe400000006ff */
[----:B------:R-:W-:Y:S01]  /*16e0*/  FMUL.FTZ R101, R98, UR14 ;  /* 0x0000000e62657c20 */ /* 0x000fe20008410000 */
[----:B------:R-:W-:-:S03]  /*16f0*/  @P2 SHF.L.U32 R98, R92, 0x10, RZ ;  /* 0x000000105c622819 */ /* 0x000fc600000006ff */
[C---:B------:R-:W-:Y:S02]  /*1700*/  @P2 FMUL.FTZ R102, R101.reuse, R100 ;  /* 0x0000006465662220 */ /* 0x040fe40000410000 */
[----:B------:R-:W-:Y:S01]  /*1710*/  @P2 FMUL.FTZ R99, R101, R98 ;  /* 0x0000006265632220 */ /* 0x000fe20000410000 */
[----:B------:R-:W-:Y:S01]  /*1720*/  LOP3.LUT P2, RZ, R160, 0xff00, RZ, 0xc0, !PT ;  /* 0x0000ff00a0ff7812 */ /* 0x000fe2000784c0ff */
[----:B------:R-:W-:Y:S02]  /*1730*/  FFMA.FTZ R101, R124, R97, R96 ;  /* 0x000000617c657223 */ /* 0x000fe40000010060 */
[----:B------:R-:W-:Y:S02]  /*1740*/  FADD.FTZ R88, R88, R99 ;  /* 0x0000006358587221 */ /* 0x000fe40000010000 */
[----:B------:R-:W-:-:S04]  /*1750*/  FADD.FTZ R98, R122, -R101 ;  /* 0x800000657a627221 */ /* 0x000fc80000010000 */
[----:B------:R-:W-:-:S04]  /*1760*/  FMUL.FTZ R98, R147, R98 ;  /* 0x0000006293627220 */ /* 0x000fc80000410000 */
[----:B------:R-:W-:Y:S01]  /*1770*/  @P2 PRMT R92, R92, 0x7632, R92 ;  /* 0x000076325c5c2816 */ /* 0x000fe2000000005c */
[----:B------:R-:W-:-:S03]  /*1780*/  FMUL.FTZ R98, R98, R149 ;  /* 0x0000009562627220 */ /* 0x000fc60000410000 */
[----:B------:R-:W-:Y:S01]  /*1790*/  @P2 SHF.L.U32 R92, R92, 0x10, RZ ;  /* 0x000000105c5c2819 */ /* 0x000fe200000006ff */
[----:B------:R-:W-:Y:S01]  /*17a0*/  FMUL.FTZ R101, R98, UR14 ;  /* 0x0000000e62657c20 */ /* 0x000fe20008410000 */
[----:B------:R-:W-:-:S03]  /*17b0*/  MOV R98, RZ ;  /* 0x000000ff00627202 */ /* 0x000fc60000000f00 */
[----:B------:R-:W-:Y:S01]  /*17c0*/  @P2 FMUL.FTZ R98, R101, R92 ;  /* 0x0000005c65622220 */ /* 0x000fe20000410000 */
[----:B------:R-:W-:-:S03]  /*17d0*/  @P2 SHF.L.U32 R92, R114, 0x10, RZ ;  /* 0x00000010725c2819 */ /* 0x000fc600000006ff */
[----:B------:R-:W-:Y:S02]  /*17e0*/  FADD.FTZ R89, R89, R98 ;  /* 0x0000006259597221 */ /* 0x000fe40000010000 */
[----:B------:R-:W-:Y:S01]  /*17f0*/  @P2 FMUL.FTZ R103, R101, R92 ;  /* 0x0000005c65672220 */ /* 0x000fe20000410000 */
[----:B------:R-:W-:Y:S01]  /*1800*/  FFMA.FTZ R101, R125, R97, R96 ;  /* 0x000000617d657223 */ /* 0x000fe20000010060 */
[----:B------:R-:W-:-:S03]  /*1810*/  LOP3.LUT P2, RZ, R160, 0xff0000, RZ, 0xc0, !PT ;  /* 0x00ff0000a0ff7812 */ /* 0x000fc6000784c0ff */
[----:B------:R-:W-:Y:S01]  /*1820*/  FADD.FTZ R92, R128, -R101 ;  /* 0x80000065805c7221 */ /* 0x000fe20000010000 */
[----:B------:R-:W-:-:S03]  /*1830*/  HFMA2 R101, -RZ, RZ, 0, 0 ;  /* 0x00000000ff657431 */ /* 0x000fc600000001ff */
[----:B------:R-:W-:-:S04]  /*1840*/  FMUL.FTZ R92, R147, R92 ;  /* 0x0000005c935c7220 */ /* 0x000fc80000410000 */
[----:B------:R-:W-:Y:S02]  /*1850*/  FMUL.FTZ R92, R92, R149 ;  /* 0x000000955c5c7220 */ /* 0x000fe40000410000 */
[----:B------:R-:W-:Y:S02]  /*1860*/  @P2 SHF.L.U32 R100, R9, 0x10, RZ ;  /* 0x0000001009642819 */ /* 0x000fe400000006ff */
[----:B------:R-:W-:Y:S01]  /*1870*/  FMUL.FTZ R155, R92, UR14 ;  /* 0x0000000e5c9b7c20 */ /* 0x000fe20008410000 */
[----:B------:R-:W-:-:S05]  /*1880*/  @P2 SHF.L.U32 R92, R93, 0x10, RZ ;  /* 0x000000105d5c2819 */ /* 0x000fca00000006ff */
[C---:B------:R-:W-:Y:S01]  /*1890*/  @P2 FMUL.FTZ R101, R155.reuse, R92 ;  /* 0x0000005c9b652220 */ /* 0x040fe20000410000 */
[----:B------:R-:W-:Y:S01]  /*18a0*/  MOV R92, RZ ;  /* 0x000000ff005c7202 */ /* 0x000fe20000000f00 */
[----:B------:R-:W-:Y:S01]  /*18b0*/  @P2 FMUL.FTZ R92, R155, R100 ;  /* 0x000000649b5c2220 */ /* 0x000fe20000410000 */
[----:B------:R-:W-:Y:S01]  /*18c0*/  LOP3.LUT P2, RZ, R160, 0xff000000, RZ, 0xc0, !PT ;  /* 0xff000000a0ff7812 */ /* 0x000fe2000784c0ff */
[----:B------:R-:W-:Y:S01]  /*18d0*/  FFMA.FTZ R155, R132, R97, R96 ;  /* 0x00000061849b7223 */ /* 0x000fe20000010060 */
[----:B------:R-:W-:-:S03]  /*18e0*/  FADD.FTZ R90, R90, R101 ;  /* 0x000000655a5a7221 */ /* 0x000fc60000010000 */
[----:B------:R-:W-:Y:S01]  /*18f0*/  FADD.FTZ R100, R130, -R155 ;  /* 0x8000009b82647221 */ /* 0x000fe20000010000 */
[----:B------:R-:W-:-:S03]  /*1900*/  MOV R155, RZ ;  /* 0x000000ff009b7202 */ /* 0x000fc60000000f00 */
[----:B------:R-:W-:-:S04]  /*1910*/  FMUL.FTZ R100, R147, R100 ;  /* 0x0000006493647220 */ /* 0x000fc80000410000 */
[----:B------:R-:W-:Y:S01]  /*1920*/  @P2 PRMT R93, R93, 0x7632, R93 ;  /* 0x000076325d5d2816 */ /* 0x000fe2000000005d */
[----:B------:R-:W-:Y:S01]  /*1930*/  FMUL.FTZ R100, R100, R149 ;  /* 0x0000009564647220 */ /* 0x000fe20000410000 */
[----:B------:R-:W-:Y:S02]  /*1940*/  @P2 SHF.L.U32 R99, R115, 0x10, RZ ;  /* 0x0000001073632819 */ /* 0x000fe400000006ff */
[----:B------:R-:W-:Y:S01]  /*1950*/  @P2 SHF.L.U32 R93, R93, 0x10, RZ ;  /* 0x000000105d5d2819 */ /* 0x000fe200000006ff */
[----:B------:R-:W-:Y:S01]  /*1960*/  FMUL.FTZ R162, R100, UR14 ;  /* 0x0000000e64a27c20 */ /* 0x000fe20008410000 */
[----:B------:R-:W-:-:S03]  /*1970*/  HFMA2 R100, -RZ, RZ, 0, 0 ;  /* 0x00000000ff647431 */ /* 0x000fc600000001ff */
[C---:B------:R-:W-:Y:S01]  /*1980*/  @P2 FMUL.FTZ R100, R162.reuse, R93 ;  /* 0x0000005da2642220 */ /* 0x040fe20000410000 */
[----:B------:R-:W-:Y:S01]  /*1990*/  MOV R93, RZ ;  /* 0x000000ff005d7202 */ /* 0x000fe20000000f00 */
[----:B------:R-:W-:Y:S01]  /*19a0*/  @P2 FMUL.FTZ R93, R162, R99 ;  /* 0x00000063a25d2220 */ /* 0x000fe20000410000 */
[----:B------:R-:W-:Y:S01]  /*19b0*/  FFMA.FTZ R162, R131, R97, R96 ;  /* 0x0000006183a27223 */ /* 0x000fe20000010060 */
[----:B------:R-:W-:Y:S01]  /*19c0*/  LOP3.LUT P2, RZ, R161, 0xff, RZ, 0xc0, !PT ;  /* 0x000000ffa1ff7812 */ /* 0x000fe2000784c0ff */
[----:B------:R-:W-:Y:S02]  /*19d0*/  HFMA2 R99, -RZ, RZ, 0, 0 ;  /* 0x00000000ff637431 */ /* 0x000fe400000001ff */
[----:B------:R-:W-:Y:S01]  /*19e0*/  FADD.FTZ R91, R91, R100 ;  /* 0x000000645b5b7221 */ /* 0x000fe20000010000 */
[----:B------:R-:W-:Y:S01]  /*19f0*/  FADD.FTZ R162, R129, -R162 ;  /* 0x800000a281a27221 */ /* 0x000fe20000010000 */
[----:B------:R-:W-:Y:S02]  /*1a00*/  F2FP.BF16.F32.PACK_AB R93, R93, R92 ;  /* 0x0000005c5d5d723e */ /* 0x000fe400000010ff */
[----:B------:R-:W-:Y:S01]  /*1a10*/  F2FP.BF16.F32.PACK_AB R92, R103, R102 ;  /* 0x00000066675c723e */ /* 0x000fe200000010ff */
[----:B------:R-:W-:-:S04]  /*1a20*/  FMUL.FTZ R162, R147, R162 ;  /* 0x000000a293a27220 */ /* 0x000fc80000410000 */
[----:B------:R-:W-:Y:S01]  /*1a30*/  FMUL.FTZ R162, R162, R149 ;  /* 0x00000095a2a27220 */ /* 0x000fe20000410000 */
[----:B------:R-:W-:-:S03]  /*1a40*/  @P2 SHF.L.U32 R98, R94, 0x10, RZ ;  /* 0x000000105e622819 */ /* 0x000fc600000006ff */
[----:B------:R-:W-:Y:S01]  /*1a50*/  FMUL.FTZ R101, R162, UR14 ;  /* 0x0000000ea2657c20 */ /* 0x000fe20008410000 */
[----:B------:R-:W-:-:S03]  /*1a60*/  HFMA2 R162, -RZ, RZ, 0, 0 ;  /* 0x00000000ffa27431 */ /* 0x000fc600000001ff */
[----:B------:R-:W-:Y:S01]  /*1a70*/  @P2 FMUL.FTZ R99, R101, R98 ;  /* 0x0000006265632220 */ /* 0x000fe20000410000 */
[----:B------:R-:W-:-:S03]  /*1a80*/  @P2 SHF.L.U32 R98, R10, 0x10, RZ ;  /* 0x000000100a622819 */ /* 0x000fc600000006ff */
[----:B------:R-:W-:Y:S02]  /*1a90*/  FADD.FTZ R99, R84, R99 ;  /* 0x0000006354637221 */ /* 0x000fe40000010000 */
[----:B------:R-:W-:Y:S01]  /*1aa0*/  @P2 FMUL.FTZ R155, R101, R98 ;  /* 0x00000062659b2220 */ /* 0x000fe20000410000 */
[----:B------:R-:W-:Y:S01]  /*1ab0*/  LOP3.LUT P2, RZ, R161, 0xff00, RZ, 0xc0, !PT ;  /* 0x0000ff00a1ff7812 */ /* 0x000fe2000784c0ff */
[----:B------:R-:W-:-:S04]  /*1ac0*/  FFMA.FTZ R101, R148, R97, R96 ;  /* 0x0000006194657223 */ /* 0x000fc80000010060 */
[----:B------:R-:W-:-:S04]  /*1ad0*/  FADD.FTZ R98, R146, -R101 ;  /* 0x8000006592627221 */ /* 0x000fc80000010000 */
        /* <DEDUP_REMOVED lines=12> */
[----:B------:R-:W-:Y:S01]  /*1ba0*/  FADD.FTZ R98, R85, R98 ;  /* 0x0000006255627221 */ /* 0x000fe20000010000 */
[----:B------:R-:W-:Y:S02]  /*1bb0*/  HFMA2 R85, -RZ, RZ, 0, 0 ;  /* 0x00000000ff557431 */ /* 0x000fe400000001ff */
[----:B------:R-:W-:Y:S01]  /*1bc0*/  FADD.FTZ R100, R143, -R100 ;  /* 0x800000648f647221 */ /* 0x000fe20000010000 */
[----:B------:R-:W-:-:S03]  /*1bd0*/  F2FP.BF16.F32.PACK_AB R94, R94, R155 ;  /* 0x0000009b5e5e723e */ /* 0x000fc600000010ff */
[----:B------:R-:W-:-:S04]  /*1be0*/  FMUL.FTZ R100, R147, R100 ;  /* 0x0000006493647220 */ /* 0x000fc80000410000 */
[----:B------:R-:W-:Y:S01]  /*1bf0*/  FMUL.FTZ R100, R100, R149 ;  /* 0x0000009564647220 */ /* 0x000fe20000410000 */
[----:B------:R-:W-:-:S03]  /*1c00*/  @P2 SHF.L.U32 R84, R95, 0x10, RZ ;  /* 0x000000105f542819 */ /* 0x000fc600000006ff */
[----:B------:R-:W-:Y:S01]  /*1c10*/  FMUL.FTZ R101, R100, UR14 ;  /* 0x0000000e64657c20 */ /* 0x000fe20008410000 */
[----:B------:R-:W-:-:S03]  /*1c20*/  @P2 SHF.L.U32 R100, R11, 0x10, RZ ;  /* 0x000000100b642819 */ /* 0x000fc600000006ff */
[C---:B------:R-:W-:Y:S01]  /*1c30*/  @P2 FMUL.FTZ R85, R101.reuse, R84 ;  /* 0x0000005465552220 */ /* 0x040fe20000410000 */
[----:B------:R-:W-:Y:S01]  /*1c40*/  MOV R84, RZ ;  /* 0x000000ff00547202 */ /* 0x000fe20000000f00 */
[----:B------:R-:W-:Y:S01]  /*1c50*/  @P2 FMUL.FTZ R84, R101, R100 ;  /* 0x0000006465542220 */ /* 0x000fe20000410000 */
[----:B------:R-:W-:Y:S01]  /*1c60*/  ISETP.GE.U32.AND P2, PT, R160, RZ, PT ;  /* 0x000000ffa000720c */ /* 0x000fe20003f46070 */
[----:B------:R-:W-:-:S03]  /*1c70*/  FFMA.FTZ R100, R156, R97, R96 ;  /* 0x000000619c647223 */ /* 0x000fc60000010060 */
[----:B------:R-:W-:Y:S01]  /*1c80*/  ISETP.GE.U32.AND.EX P2, PT, R161, 0x1000000, PT, P2 ;  /* 0x01000000a100780c */ /* 0x000fe20003f46120 */
[----:B------:R-:W-:-:S04]  /*1c90*/  FADD.FTZ R100, R153, -R100 ;  /* 0x8000006499647221 */ /* 0x000fc80000010000 */
[----:B------:R-:W-:-:S04]  /*1ca0*/  FMUL.FTZ R100, R147, R100 ;  /* 0x0000006493647220 */ /* 0x000fc80000410000 */
[----:B------:R-:W-:-:S04]  /*1cb0*/  FMUL.FTZ R100, R100, R149 ;  /* 0x0000009564647220 */ /* 0x000fc80000410000 */
[----:B------:R-:W-:Y:S01]  /*1cc0*/  @P2 PRMT R95, R95, 0x7632, R95 ;  /* 0x000076325f5f2816 */ /* 0x000fe2000000005f */
[----:B------:R-:W-:Y:S01]  /*1cd0*/  FMUL.FTZ R164, R100, UR14 ;  /* 0x0000000e64a47c20 */ /* 0x000fe20008410000 */
[----:B------:R-:W-:Y:S01]  /*1ce0*/  FADD.FTZ R100, R86, R85 ;  /* 0x0000005556647221 */ /* 0x000fe20000010000 */
[----:B------:R-:W-:Y:S02]  /*1cf0*/  @P2 SHF.L.U32 R85, R117, 0x10, RZ ;  /* 0x0000001075552819 */ /* 0x000fe400000006ff */
[----:B------:R-:W-:-:S05]  /*1d00*/  @P2 SHF.L.U32 R95, R95, 0x10, RZ ;  /* 0x000000105f5f2819 */ /* 0x000fca00000006ff */
[C---:B------:R-:W-:Y:S01]  /*1d10*/  @P2 FMUL.FTZ R162, R164.reuse, R95 ;  /* 0x0000005fa4a22220 */ /* 0x040fe20000410000 */
[----:B------:R-:W-:Y:S01]  /*1d20*/  MOV R95, RZ ;  /* 0x000000ff005f7202 */ /* 0x000fe20000000f00 */
[----:B------:R-:W-:Y:S02]  /*1d30*/  @P2 FMUL.FTZ R95, R164, R85 ;  /* 0x00000055a45f2220 */ /* 0x000fe40000410000 */
[----:B------:R-:W-:-:S03]  /*1d40*/  FADD.FTZ R101, R87, R162 ;  /* 0x000000a257657221 */ /* 0x000fc60000010000 */
[----:B------:R-:W-:Y:S01]  /*1d50*/  F2FP.BF16.F32.PACK_AB R95, R95, R84 ;  /* 0x000000545f5f723e */ /* 0x000fe200000010ff */
[----:B------:R-:W-:Y:S06]  /*1d60*/  BRA `(.L_x_3532) ;  /* 0x0000000800407947 */ /* 0x000fec0003800000 */
.L_x_3531:
[----:B------:R-:W-:Y:S01]  /*1d70*/  LOP3.LUT P2, RZ, R160, 0xff00, RZ, 0xc0, !PT ;  /* 0x0000ff00a0ff7812 */ /* 0x000fe2000784c0ff */
[----:B------:R-:W-:Y:S01]  /*1d80*/  FFMA.FTZ R69, R124, R97, R96 ;  /* 0x000000617c457223 */ /* 0x000fe20000010060 */
[----:B------:R-:W-:Y:S01]  /*1d90*/  LOP3.LUT P4, RZ, R160, 0xff0000, RZ, 0xc0, !PT ;  /* 0x00ff0000a0ff7812 */ /* 0x000fe2000788c0ff */
[----:B------:R-:W-:Y:S01]  /*1da0*/  HFMA2 R70, -RZ, RZ, 0, 0 ;  /* 0x00000000ff467431 */ /* 0x000fe200000001ff */
[----:B------:R-:W-:Y:S01]  /*1db0*/  CS2R R102, SRZ ;  /* 0x0000000000667805 */ /* 0x000fe2000001ff00 */
[----:B------:R-:W-:Y:S01]  /*1dc0*/  FADD.FTZ R68, R122, -R69 ;  /* 0x800000457a447221 */ /* 0x000fe20000010000 */
[----:B------:R-:W-:Y:S01]  /*1dd0*/  HFMA2 R155, -RZ, RZ, 0, 0 ;  /* 0x00000000ff9b7431 */ /* 0x000fe200000001ff */
[----:B------:R-:W-:Y:S01]  /*1de0*/  MOV R72, RZ ;  /* 0x000000ff00487202 */ /* 0x000fe20000000f00 */
[----:B------:R-:W-:Y:S02]  /*1df0*/  HFMA2 R162, -RZ, RZ, 0, 0 ;  /* 0x00000000ffa27431 */ /* 0x000fe400000001ff */
[----:B-----5:R-:W-:Y:S01]  /*1e00*/  FMUL.FTZ R73, R147, R68 ;  /* 0x0000004493497220 */ /* 0x020fe20000410000 */
[----:B------:R-:W-:-:S02]  /*1e10*/  MOV R157, RZ ;  /* 0x000000ff009d7202 */ /* 0x000fc40000000f00 */
[----:B------:R-:W1:Y:S01]  /*1e20*/  @P2 LDC R71, c[0x0][0x408] ;  /* 0x00010200ff472b82 */ /* 0x000e620000000800 */
[----:B------:R-:W-:Y:S01]  /*1e30*/  @P2 PRMT R69, R92, 0x7632, R69 ;  /* 0x000076325c452816 */ /* 0x000fe20000000045 */
[----:B------:R-:W-:-:S03]  /*1e40*/  @P2 FMUL.FTZ R68, R73, R149 ;  /* 0x0000009549442220 */ /* 0x000fc60000410000 */
[----:B------:R-:W-:-:S03]  /*1e50*/  @P2 SHF.L.U32 R69, R69, 0x10, RZ ;  /* 0x0000001045452819 */ /* 0x000fc600000006ff */
[----:B------:R-:W2:Y:S01]  /*1e60*/  @P2 LDC R75, c[0x0][0x408] ;  /* 0x00010200ff4b2b82 */ /* 0x000ea20000000800 */
[----:B-1----:R-:W-:-:S07]  /*1e70*/  @P2 FMUL.FTZ R68, R68, R71 ;  /* 0x0000004744442220 */ /* 0x002fce0000410000 */
[----:B------:R-:W1:Y:S01]  /*1e80*/  @P4 LDC R71, c[0x0][0x408] ;  /* 0x00010200ff474b82 */ /* 0x000e620000000800 */
[----:B------:R-:W-:Y:S01]  /*1e90*/  @P2 FMUL.FTZ R70, R68, R69 ;  /* 0x0000004544462220 */ /* 0x000fe20000410000 */
[----:B------:R-:W-:Y:S01]  /*1ea0*/  @P2 FMUL.FTZ R68, R73, R149 ;  /* 0x0000009549442220 */ /* 0x000fe20000410000 */
[----:B------:R-:W-:Y:S02]  /*1eb0*/  FFMA.FTZ R69, R125, R97, R96 ;  /* 0x000000617d457223 */ /* 0x000fe40000010060 */
[----:B------:R-:W-:Y:S01]  /*1ec0*/  FADD.FTZ R89, R89, R70 ;  /* 0x0000004659597221 */ /* 0x000fe20000010000 */
[----:B--2---:R-:W-:Y:S01]  /*1ed0*/  @P2 FMUL.FTZ R75, R68, R75 ;  /* 0x0000004b444b2220 */ /* 0x004fe20000410000 */
[----:B------:R-:W-:Y:S01]  /*1ee0*/  @P2 SHF.L.U32 R68, R114, 0x10, RZ ;  /* 0x0000001072442819 */ /* 0x000fe200000006ff */
[----:B------:R-:W-:Y:S01]  /*1ef0*/  FADD.FTZ R74, R128, -R69 ;  /* 0x80000045804a7221 */ /* 0x000fe20000010000 */
[----:B------:R-:W-:-:S03]  /*1f00*/  @P4 SHF.L.U32 R69, R93, 0x10, RZ ;  /* 0x000000105d454819 */ /* 0x000fc600000006ff */
[----:B------:R-:W-:Y:S01]  /*1f10*/  @P2 FMUL.FTZ R102, R75, R68 ;  /* 0x000000444b662220 */ /* 0x000fe20000410000 */
[----:B------:R-:W-:Y:S01]  /*1f20*/  FMUL.FTZ R74, R147, R74 ;  /* 0x0000004a934a7220 */ /* 0x000fe20000410000 */
[----:B------:R-:W2:Y:S01]  /*1f30*/  @P4 LDC R75, c[0x0][0x408] ;  /* 0x00010200ff4b4b82 */ /* 0x000ea20000000800 */
[----:B------:R-:W-:Y:S02]  /*1f40*/  LOP3.LUT P2, RZ, R160, 0xff000000, RZ, 0xc0, !PT ;  /* 0xff000000a0ff7812 */ /* 0x000fe4000784c0ff */
[----:B------:R-:W-:-:S04]  /*1f50*/  @P4 FMUL.FTZ R68, R74, R149 ;  /* 0x000000954a444220 */ /* 0x000fc80000410000 */
[----:B-1----:R-:W-:Y:S01]  /*1f60*/  @P4 FMUL.FTZ R68, R68, R71 ;  /* 0x0000004744444220 */ /* 0x002fe20000410000 */
[----:B------:R-:W-:-:S03]  /*1f70*/  MOV R71, RZ ;  /* 0x000000ff00477202 */ /* 0x000fc60000000f00 */
[----:B------:R-:W-:Y:S01]  /*1f80*/  @P4 FMUL.FTZ R71, R68, R69 ;  /* 0x0000004544474220 */ /* 0x000fe20000410000 */
[----:B------:R-:W-:Y:S02]  /*1f90*/  @P4 FMUL.FTZ R68, R74, R149 ;  /* 0x000000954a444220 */ /* 0x000fe40000410000 */
[----:B0-----:R-:W0:Y:S01]  /*1fa0*/  @P2 LDC R99, c[0x0][0x408] ;  /* 0x00010200ff632b82 */ /* 0x001e220000000800 */
[----:B------:R-:W-:Y:S01]  /*1fb0*/  FFMA.FTZ R69, R132, R97, R96 ;  /* 0x0000006184457223 */ /* 0x000fe20000010060 */
[----:B------:R-:W-:Y:S01]  /*1fc0*/  @P2 PRMT R93, R93, 0x7632, R93 ;  /* 0x000076325d5d2816 */ /* 0x000fe2000000005d */
[----:B------:R-:W-:-:S03]  /*1fd0*/  FADD.FTZ R90, R90, R71 ;  /* 0x000000475a5a7221 */ /* 0x000fc60000010000 */
[----:B------:R-:W-:Y:S01]  /*1fe0*/  @P2 SHF.L.U32 R93, R93, 0x10, RZ ;  /* 0x000000105d5d2819 */ /* 0x000fe200000006ff */
[----:B--2---:R-:W-:Y:S01]  /*1ff0*/  @P4 FMUL.FTZ R75, R68, R75 ;  /* 0x0000004b444b4220 */ /* 0x004fe20000410000 */
[----:B------:R-:W-:-:S05]  /*2000*/  @P4 SHF.L.U32 R68, R9, 0x10, RZ ;  /* 0x0000001009444819 */ /* 0x000fca00000006ff */
[----:B------:R-:W-:Y:S01]  /*2010*/  @P4 FMUL.FTZ R155, R75, R68 ;  /* 0x000000444b9b4220 */ /* 0x000fe20000410000 */
[----:B------:R-:W-:Y:S01]  /*2020*/  FADD.FTZ R68, R130, -R69 ;  /* 0x8000004582447221 */ /* 0x000fe20000010000 */
[----:B------:R-:W-:Y:S01]  /*2030*/  LOP3.LUT P4, RZ, R161, 0xff, RZ, 0xc0, !PT ;  /* 0x000000ffa1ff7812 */ /* 0x000fe2000788c0ff */
[----:B------:R-:W1:Y:S02]  /*2040*/  @P2 LDC R69, c[0x0][0x408] ;  /* 0x00010200ff452b82 */ /* 0x000e640000000800 */
[----:B------:R-:W-:-:S04]  /*2050*/  FMUL.FTZ R75, R147, R68 ;  /* 0x00000044934b7220 */ /* 0x000fc80000410000 */
[----:B------:R-:W-:-:S04]  /*2060*/  @P2 FMUL.FTZ R68, R75, R149 ;  /* 0x000000954b442220 */ /* 0x000fc80000410000 */
[----:B0-----:R-:W-:Y:S01]  /*2070*/  @P2 FMUL.FTZ R68, R68, R99 ;  /* 0x0000006344442220 */ /* 0x001fe20000410000 */
[----:B------:R-:W-:Y:S01]  /*2080*/  MOV R99, RZ ;  /* 0x000000ff00637202 */ /* 0x000fe20000000f00 */
[----:B------:R-:W0:Y:S02]  /*2090*/  @P4 LDC R98, c[0x0][0x408] ;  /* 0x00010200ff624b82 */ /* 0x000e240000000800 */
[----:B------:R-:W-:Y:S01]  /*20a0*/  @P2 FMUL.FTZ R72, R68, R93 ;  /* 0x0000005d44482220 */ /* 0x000fe20000410000 */
[----:B------:R-:W-:-:S03]  /*20b0*/  @P2 FMUL.FTZ R68, R75, R149 ;  /* 0x000000954b442220 */ /* 0x000fc60000410000 */
[----:B------:R-:W-:Y:S01]  /*20c0*/  FADD.FTZ R91, R91, R72 ;  /* 0x000000485b5b7221 */ /* 0x000fe20000010000 */
[----:B------:R-:W-:Y:S01]  /*20d0*/  FFMA.FTZ R72, R156, R97, R96 ;  /* 0x000000619c487223 */ /* 0x000fe20000010060 */
[----:B------:R-:W2:Y:S03]  /*20e0*/  @P4 LDC R100, c[0x0][0x408] ;  /* 0x00010200ff644b82 */ /* 0x000ea60000000800 */
[----:B------:R-:W-:Y:S01]  /*20f0*/  FADD.FTZ R72, R153, -R72 ;  /* 0x8000004899487221 */ /* 0x000fe20000010000 */
[----:B-1----:R-:W-:Y:S01]  /*2100*/  @P2 FMUL.FTZ R69, R68, R69 ;  /* 0x0000004544452220 */ /* 0x002fe20000410000 */
[----:B------:R-:W-:-:S05]  /*2110*/  @P2 SHF.L.U32 R68, R115, 0x10, RZ ;  /* 0x0000001073442819 */ /* 0x000fca00000006ff */
[----:B------:R-:W-:Y:S01]  /*2120*/  @P2 FMUL.FTZ R162, R69, R68 ;  /* 0x0000004445a22220 */ /* 0x000fe20000410000 */
[----:B------:R-:W-:Y:S01]  /*2130*/  FFMA.FTZ R68, R131, R97, R96 ;  /* 0x0000006183447223 */ /* 0x000fe20000010060 */
[----:B------:R-:W-:-:S03]  /*2140*/  LOP3.LUT P2, RZ, R161, 0xff00, RZ, 0xc0, !PT ;  /* 0x0000ff00a1ff7812 */ /* 0x000fc6000784c0ff */
[----:B------:R-:W-:-:S04]  /*2150*/  FADD.FTZ R68, R129, -R68 ;  /* 0x8000004481447221 */ /* 0x000fc80000010000 */
[----:B------:R-:W-:-:S04]  /*2160*/  FMUL.FTZ R68, R147, R68 ;  /* 0x0000004493447220 */ /* 0x000fc80000410000 */
[----:B------:R-:W-:Y:S02]  /*2170*/  @P4 FMUL.FTZ R69, R68, R149 ;  /* 0x0000009544454220 */ /* 0x000fe40000410000 */
[----:B------:R-:W1:Y:S02]  /*2180*/  @P2 LDC R101, c[0x0][0x408] ;  /* 0x00010200ff652b82 */ /* 0x000e640000000800 */
[----:B0-----:R-:W-:Y:S01]  /*2190*/  @P4 FMUL.FTZ R69, R69, R98 ;  /* 0x0000006245454220 */ /* 0x001fe20000410000 */
[----:B------:R-:W-:-:S05]  /*21a0*/  @P4 SHF.L.U32 R98, R94, 0x10, RZ ;  /* 0x000000105e624819 */ /* 0x000fca00000006ff */
[----:B------:R-:W-:Y:S01]  /*21b0*/  @P4 FMUL.FTZ R99, R69, R98 ;  /* 0x0000006245634220 */ /* 0x000fe20000410000 */
[----:B------:R-:W-:Y:S01]  /*21c0*/  @P4 FMUL.FTZ R69, R68, R149 ;  /* 0x0000009544454220 */ /* 0x000fe20000410000 */
[----:B------:R-:W0:Y:S02]  /*21d0*/  @P2 LDC R93, c[0x0][0x408] ;  /* 0x00010200ff5d2b82 */ /* 0x000e240000000800 */
[----:B------:R-:W-:Y:S01]  /*21e0*/  FADD.FTZ R99, R84, R99 ;  /* 0x0000006354637221 */ /* 0x000fe20000010000 */
[----:B--2---:R-:W-:Y:S01]  /*21f0*/  @P4 FMUL.FTZ R100, R69, R100 ;  /* 0x0000006445644220 */ /* 0x004fe20000410000 */
[----:B------:R-:W-:Y:S02]  /*2200*/  @P4 SHF.L.U32 R69, R10, 0x10, RZ ;  /* 0x000000100a454819 */ /* 0x000fe400000006ff */
[----:B------:R-:W-:-:S03]  /*2210*/  MOV R84, RZ ;  /* 0x000000ff00547202 */ /* 0x000fc60000000f00 */
[----:B------:R-:W-:Y:S01]  /*2220*/  @P4 FMUL.FTZ R103, R100, R69 ;  /* 0x0000004564674220 */ /* 0x000fe20000410000 */
[----:B------:R-:W-:Y:S01]  /*2230*/  FFMA.FTZ R69, R148, R97, R96 ;  /* 0x0000006194457223 */ /* 0x000fe20000010060 */
[----:B------:R-:W-:-:S03]  /*2240*/  LOP3.LUT P4, RZ, R161, 0xff0000, RZ, 0xc0, !PT ;  /* 0x00ff0000a1ff7812 */ /* 0x000fc6000788c0ff */
[----:B------:R-:W-:-:S04]  /*2250*/  FADD.FTZ R98, R146, -R69 ;  /* 0x8000004592627221 */ /* 0x000fc80000010000 */
[----:B------:R-:W-:Y:S01]  /*2260*/  FMUL.FTZ R69, R147, R98 ;  /* 0x0000006293457220 */ /* 0x000fe20000410000 */
[----:B------:R-:W-:-:S03]  /*2270*/  @P2 PRMT R98, R94, 0x7632, R98 ;  /* 0x000076325e622816 */ /* 0x000fc60000000062 */
[----:B------:R-:W-:Y:S02]  /*2280*/  @P2 FMUL.FTZ R94, R69, R149 ;  /* 0x00000095455e2220 */ /* 0x000fe40000410000 */
[----:B------:R-:W2:Y:S02]  /*2290*/  @P4 LDC R164, c[0x0][0x408] ;  /* 0x00010200ffa44b82 */ /* 0x000ea40000000800 */
[----:B-1----:R-:W-:Y:S01]  /*22a0*/  @P2 FMUL.FTZ R94, R94, R101 ;  /* 0x000000655e5e2220 */ /* 0x002fe20000410000 */
[----:B------:R-:W-:Y:S01]  /*22b0*/  @P2 SHF.L.U32 R101, R98, 0x10, RZ ;  /* 0x0000001062652819 */ /* 0x000fe200000006ff */
[----:B------:R-:W-:-:S04]  /*22c0*/  HFMA2 R98, -RZ, RZ, 0, 0 ;  /* 0x00000000ff627431 */ /* 0x000fc800000001ff */
[----:B------:R-:W-:Y:S01]  /*22d0*/  @P2 FMUL.FTZ R98, R94, R101 ;  /* 0x000000655e622220 */ /* 0x000fe20000410000 */
[----:B------:R-:W-:-:S03]  /*22e0*/  @P2 FMUL.FTZ R94, R69, R149 ;  /* 0x00000095455e2220 */ /* 0x000fc60000410000 */
[----:B------:R-:W-:Y:S01]  /*22f0*/  FADD.FTZ R98, R85, R98 ;  /* 0x0000006255627221 */ /* 0x000fe20000010000 */
[----:B0-----:R-:W-:Y:S01]  /*2300*/  @P2 FMUL.FTZ R100, R94, R93 ;  /* 0x0000005d5e642220 */ /* 0x001fe20000410000 */
[----:B------:R-:W-:Y:S01]  /*2310*/  @P2 SHF.L.U32 R93, R116, 0x10, RZ ;  /* 0x00000010745d2819 */ /* 0x000fe200000006ff */
[----:B------:R-:W-:Y:S01]  /*2320*/  FFMA.FTZ R85, R123, R97, R96 ;  /* 0x000000617b557223 */ /* 0x000fe20000010060 */
[----:B------:R-:W-:-:S03]  /*2330*/  MOV R94, RZ ;  /* 0x000000ff005e7202 */ /* 0x000fc60000000f00 */
[----:B------:R-:W-:Y:S01]  /*2340*/  @P2 FMUL.FTZ R94, R100, R93 ;  /* 0x0000005d645e2220 */ /* 0x000fe20000410000 */
[----:B------:R-:W-:Y:S01]  /*2350*/  FFMA.FTZ R100, R145, R97, R96 ;  /* 0x0000006191647223 */ /* 0x000fe20000010060 */
[----:B------:R-:W-:Y:S01]  /*2360*/  HFMA2 R93, -RZ, RZ, 0, 0 ;  /* 0x00000000ff5d7431 */ /* 0x000fe200000001ff */
[----:B------:R-:W-:Y:S02]  /*2370*/  ISETP.GE.U32.AND P2, PT, R160, RZ, PT ;  /* 0x000000ffa000720c */ /* 0x000fe40003f46070 */
[----:B------:R-:W-:Y:S01]  /*2380*/  FADD.FTZ R100, R143, -R100 ;  /* 0x800000648f647221 */ /* 0x000fe20000010000 */
[----:B------:R-:W-:Y:S02]  /*2390*/  F2FP.BF16.F32.PACK_AB R94, R94, R103 ;  /* 0x000000675e5e723e */ /* 0x000fe400000010ff */
[----:B------:R-:W-:Y:S01]  /*23a0*/  ISETP.GE.U32.AND.EX P2, PT, R161, 0x1000000, PT, P2 ;  /* 0x01000000a100780c */ /* 0x000fe20003f46120 */
[----:B------:R-:W-:Y:S01]  /*23b0*/  FMUL.FTZ R70, R147, R100 ;  /* 0x0000006493467220 */ /* 0x000fe20000410000 */
[----:B------:R-:W-:-:S03]  /*23c0*/  @P4 SHF.L.U32 R100, R95, 0x10, RZ ;  /* 0x000000105f644819 */ /* 0x000fc600000006ff */
[----:B------:R-:W-:-:S04]  /*23d0*/  @P4 FMUL.FTZ R71, R70, R149 ;  /* 0x0000009546474220 */ /* 0x000fc80000410000 */
[----:B--2---:R-:W-:Y:S01]  /*23e0*/  @P4 FMUL.FTZ R71, R71, R164 ;  /* 0x000000a447474220 */ /* 0x004fe20000410000 */
[----:B------:R-:W-:-:S03]  /*23f0*/  HFMA2 R164, -RZ, RZ, 0, 0 ;  /* 0x00000000ffa47431 */ /* 0x000fc600000001ff */
[----:B------:R-:W-:Y:S01]  /*2400*/  @P4 FMUL.FTZ R93, R71, R100 ;  /* 0x00000064475d4220 */ /* 0x000fe20000410000 */
[----:B------:R-:W0:Y:S01]  /*2410*/  @P2 LDC R101, c[0x0][0x408] ;  /* 0x00010200ff652b82 */ /* 0x000e220000000800 */
[----:B------:R-:W-:Y:S01]  /*2420*/  @P4 FMUL.FTZ R71, R70, R149 ;  /* 0x0000009546474220 */ /* 0x000fe20000410000 */
[----:B------:R-:W-:-:S04]  /*2430*/  @P2 PRMT R95, R95, 0x7632, R95 ;  /* 0x000076325f5f2816 */ /* 0x000fc8000000005f */
[----:B------:R-:W-:Y:S02]  /*2440*/  @P2 SHF.L.U32 R95, R95, 0x10, RZ ;  /* 0x000000105f5f2819 */ /* 0x000fe400000006ff */
[----:B------:R-:W1:Y:S02]  /*2450*/  @P4 LDC R100, c[0x0][0x408] ;  /* 0x00010200ff644b82 */ /* 0x000e640000000800 */
[----:B-1----:R-:W-:Y:S01]  /*2460*/  @P4 FMUL.FTZ R100, R71, R100 ;  /* 0x0000006447644220 */ /* 0x002fe20000410000 */
[----:B------:R-:W-:-:S05]  /*2470*/  @P4 SHF.L.U32 R71, R11, 0x10, RZ ;  /* 0x000000100b474819 */ /* 0x000fca00000006ff */
[----:B------:R-:W-:Y:S01]  /*2480*/  @P4 FMUL.FTZ R157, R100, R71 ;  /* 0x00000047649d4220 */ /* 0x000fe20000410000 */
[----:B------:R-:W-:Y:S01]  /*2490*/  FMUL.FTZ R71, R147, R72 ;  /* 0x0000004893477220 */ /* 0x000fe20000410000 */
[----:B------:R-:W-:-:S03]  /*24a0*/  LOP3.LUT P4, RZ, R160, 0xff, RZ, 0xc0, !PT ;  /* 0x000000ffa0ff7812 */ /* 0x000fc6000788c0ff */
[----:B------:R-:W-:-:S04]  /*24b0*/  @P2 FMUL.FTZ R72, R71, R149 ;  /* 0x0000009547482220 */ /* 0x000fc80000410000 */
[----:B0-----:R-:W-:-:S04]  /*24c0*/  @P2 FMUL.FTZ R72, R72, R101 ;  /* 0x0000006548482220 */ /* 0x001fc80000410000 */
[----:B------:R-:W-:Y:S01]  /*24d0*/  @P2 FMUL.FTZ R164, R72, R95 ;  /* 0x0000005f48a42220 */ /* 0x000fe20000410000 */
[----:B------:R-:W-:Y:S01]  /*24e0*/  @P2 FMUL.FTZ R72, R71, R149 ;  /* 0x0000009547482220 */ /* 0x000fe20000410000 */
[----:B------:R-:W0:Y:S01]  /*24f0*/  @P2 LDC R95, c[0x0][0x408] ;  /* 0x00010200ff5f2b82 */ /* 0x000e220000000800 */
[----:B------:R-:W-:-:S07]  /*2500*/  @P4 SHF.L.U32 R92, R92, 0x10, RZ ;  /* 0x000000105c5c4819 */ /* 0x000fce00000006ff */
[----:B------:R-:W1:Y:S01]  /*2510*/  @P4 LDC R100, c[0x0][0x408] ;  /* 0x00010200ff644b82 */ /* 0x000e620000000800 */
[----:B0-----:R-:W-:Y:S01]  /*2520*/  @P2 FMUL.FTZ R95, R72, R95 ;  /* 0x0000005f485f2220 */ /* 0x001fe20000410000 */
[----:B------:R-:W-:-:S05]  /*2530*/  @P2 SHF.L.U32 R72, R117, 0x10, RZ ;  /* 0x0000001075482819 */ /* 0x000fca00000006ff */
[----:B------:R-:W-:Y:S01]  /*2540*/  @P2 FMUL.FTZ R84, R95, R72 ;  /* 0x000000485f542220 */ /* 0x000fe20000410000 */
[----:B------:R-:W-:Y:S01]  /*2550*/  FADD.FTZ R72, R126, -R85 ;  /* 0x800000557e487221 */ /* 0x000fe20000010000 */
[----:B------:R-:W-:-:S03]  /*2560*/  HFMA2 R95, -RZ, RZ, 0, 0 ;  /* 0x00000000ff5f7431 */ /* 0x000fc600000001ff */
[----:B------:R-:W-:-:S04]  /*2570*/  FMUL.FTZ R72, R147, R72 ;  /* 0x0000004893487220 */ /* 0x000fc80000410000 */
[----:B------:R-:W-:-:S04]  /*2580*/  @P4 FMUL.FTZ R85, R72, R149 ;  /* 0x0000009548554220 */ /* 0x000fc80000410000 */
[----:B-1----:R-:W-:Y:S01]  /*2590*/  @P4 FMUL.FTZ R85, R85, R100 ;  /* 0x0000006455554220 */ /* 0x002fe20000410000 */
[----:B------:R-:W-:Y:S01]  /*25a0*/  FADD.FTZ R100, R86, R93 ;  /* 0x0000005d56647221 */ /* 0x000fe20000010000 */
[----:B------:R-:W-:Y:S02]  /*25b0*/  F2FP.BF16.F32.PACK_AB R93, R162, R155 ;  /* 0x0000009ba25d723e */ /* 0x000fe400000010ff */
[----:B------:R-:W-:Y:S01]  /*25c0*/  @P4 FMUL.FTZ R95, R85, R92 ;  /* 0x0000005c555f4220 */ /* 0x000fe20000410000 */
[----:B------:R-:W-:Y:S01]  /*25d0*/  @P4 FMUL.FTZ R85, R72, R149 ;  /* 0x0000009548554220 */ /* 0x000fe20000410000 */
[----:B------:R-:W0:Y:S02]  /*25e0*/  @P4 LDC R92, c[0x0][0x408] ;  /* 0x00010200ff5c4b82 */ /* 0x000e240000000800 */
[----:B------:R-:W-:Y:S01]  /*25f0*/  FADD.FTZ R88, R88, R95 ;  /* 0x0000005f58587221 */ /* 0x000fe20000010000 */
[----:B------:R-:W-:Y:S01]  /*2600*/  F2FP.BF16.F32.PACK_AB R95, R84, R157 ;  /* 0x0000009d545f723e */ /* 0x000fe200000010ff */
[----:B0-----:R-:W-:Y:S01]  /*2610*/  @P4 FMUL.FTZ R101, R85, R92 ;  /* 0x0000005c55654220 */ /* 0x001fe20000410000 */
[----:B------:R-:W-:-:S02]  /*2620*/  @P4 SHF.L.U32 R92, R8, 0x10, RZ ;  /* 0x00000010085c4819 */ /* 0x000fc400000006ff */
[----:B------:R-:W-:-:S03]  /*2630*/  MOV R85, RZ ;  /* 0x000000ff00557202 */ /* 0x000fc60000000f00 */
[----:B------:R-:W-:Y:S01]  /*2640*/  @P4 FMUL.FTZ R85, R101, R92 ;  /* 0x0000005c65554220 */ /* 0x000fe20000410000 */
[----:B------:R-:W-:-:S04]  /*2650*/  FADD.FTZ R101, R87, R164 ;  /* 0x000000a457657221 */ /* 0x000fc80000010000 */
[----:B------:R-:W-:-:S07]  /*2660*/  F2FP.BF16.F32.PACK_AB R92, R102, R85 ;  /* 0x00000055665c723e */ /* 0x000fce00000010ff */
.L_x_3532:
        /* <DEDUP_REMOVED lines=12> */
.L_x_3530:
[----:B------:R-:W-:Y:S05]  /*2730*/  BSYNC.RECONVERGENT B1 ;  /* 0x0000000000017941 */ /* 0x000fea0003800200 */
.L_x_3529:
[----:B------:R-:W-:Y:S05]  /*2740*/  @!P3 BRA `(.L_x_3533) ;  /* 0x0000003000d0b947 */ /* 0x000fea0003800000 */
[----:B--2---:R-:W1:Y:S02]  /*2750*/  LDC.64 R92, c[0x0][0x390] ;  /* 0x0000e400ff5c7b82 */ /* 0x004e640000000a00 */
[----:B-1----:R-:W-:-:S06]  /*2760*/  IMAD.WIDE.U32 R92, R0, 0x10, R92 ;  /* 0x00000010005c7825 */ /* 0x002fcc00078e005c */
[----:B------:R-:W5:Y:S01]  /*2770*/  LDG.E.128 R92, desc[UR6][R92.64] ;  /* 0x000000065c5c7981 */ /* 0x000f62000c1e1d00 */
[----:B------:R-:W-:-:S04]  /*2780*/  ISETP.NE.U32.AND P1, PT, RZ, UR12, PT ;  /* 0x0000000cff007c0c */ /* 0x000fc8000bf25070 */
[----:B------:R-:W-:-:S13]  /*2790*/  ISETP.NE.AND.EX P1, PT, RZ, UR13, PT, P1 ;  /* 0x0000000dff007c0c */ /* 0x000fda000bf25310 */
[----:B------:R-:W-:Y:S05]  /*27a0*/  @!P1 BRA `(.L_x_3534) ;  /* 0x0000000800309947 */ /* 0x000fea0003800000 */
[----:B------:R-:W-:Y:S01]  /*27b0*/  LOP3.LUT P2, RZ, R158, 0xff00, RZ, 0xc0, !PT ;  /* 0x0000ff009eff7812 */ /* 0x000fe2000784c0ff */
[----:B------:R-:W-:Y:S01]  /*27c0*/  FFMA.FTZ R68, R142, R97, R96 ;  /* 0x000000618e447223 */ /* 0x000fe20000010060 */
[----:B------:R-:W-:Y:S01]  /*27d0*/  LOP3.LUT P3, RZ, R158, 0xff0000, RZ, 0xc0, !PT ;  /* 0x00ff00009eff7812 */ /* 0x000fe2000786c0ff */
[----:B------:R-:W-:Y:S01]  /*27e0*/  HFMA2 R72, -RZ, RZ, 0, 0 ;  /* 0x00000000ff487431 */ /* 0x000fe200000001ff */
[----:B0-----:R-:W-:Y:S01]  /*27f0*/  MOV R98, RZ ;  /* 0x000000ff00627202 */ /* 0x001fe20000000f00 */
[----:B------:R-:W-:Y:S01]  /*2800*/  FADD.FTZ R68, R141, -R68 ;  /* 0x800000448d447221 */ /* 0x000fe20000010000 */
[----:B------:R-:W-:Y:S02]  /*2810*/  MOV R155, RZ ;  /* 0x000000ff009b7202 */ /* 0x000fe40000000f00 */
[----:B------:R-:W-:Y:S02]  /*2820*/  CS2R R162, SRZ ;  /* 0x0000000000a27805 */ /* 0x000fe4000001ff00 */
[----:B------:R-:W-:Y:S01]  /*2830*/  MOV R157, RZ ;  /* 0x000000ff009d7202 */ /* 0x000fe20000000f00 */
[----:B-----5:R-:W-:-:S02]  /*2840*/  FMUL.FTZ R73, R147, R68 ;  /* 0x0000004493497220 */ /* 0x020fc40000410000 */
[----:B------:R-:W0:Y:S01]  /*2850*/  @P2 LDC R70, c[0x0][0x408] ;  /* 0x00010200ff462b82 */ /* 0x000e220000000800 */
[----:B------:R-:W-:Y:S01]  /*2860*/  @P2 PRMT R68, R92, 0x7632, R68 ;  /* 0x000076325c442816 */ /* 0x000fe20000000044 */
[----:B------:R-:W-:-:S03]  /*2870*/  @P2 FMUL.FTZ R69, R73, R149 ;  /* 0x0000009549452220 */ /* 0x000fc60000410000 */
[----:B------:R-:W-:-:S03]  /*2880*/  @P2 SHF.L.U32 R68, R68, 0x10, RZ ;  /* 0x0000001044442819 */ /* 0x000fc600000006ff */
[----:B------:R-:W1:Y:S08]  /*2890*/  @P2 LDC R71, c[0x0][0x408] ;  /* 0x00010200ff472b82 */ /* 0x000e700000000800 */
[----:B------:R-:W2:Y:S01]  /*28a0*/  @P3 LDC R75, c[0x0][0x408] ;  /* 0x00010200ff4b3b82 */ /* 0x000ea20000000800 */
[----:B0-----:R-:W-:Y:S01]  /*28b0*/  @P2 FMUL.FTZ R69, R69, R70 ;  /* 0x0000004645452220 */ /* 0x001fe20000410000 */
[----:B------:R-:W-:-:S06]  /*28c0*/  HFMA2 R70, -RZ, RZ, 0, 0 ;  /* 0x00000000ff467431 */ /* 0x000fcc00000001ff */
[----:B------:R-:W0:Y:S01]  /*28d0*/  @P3 LDC R99, c[0x0][0x408] ;  /* 0x00010200ff633b82 */ /* 0x000e220000000800 */
[----:B------:R-:W-:Y:S01]  /*28e0*/  @P2 FMUL.FTZ R70, R68, R69 ;  /* 0x0000004544462220 */ /* 0x000fe20000410000 */
[----:B------:R-:W-:Y:S01]  /*28f0*/  FFMA.FTZ R69, R137, R97, R96 ;  /* 0x0000006189457223 */ /* 0x000fe20000010060 */
[----:B------:R-:W-:Y:S02]  /*2900*/  @P2 FMUL.FTZ R68, R73, R149 ;  /* 0x0000009549442220 */ /* 0x000fe40000410000 */
[----:B------:R-:W-:Y:S01]  /*2910*/  FADD.FTZ R81, R81, R70 ;  /* 0x0000004651517221 */ /* 0x000fe20000010000 */
[----:B------:R-:W-:Y:S01]  /*2920*/  FADD.FTZ R74, R136, -R69 ;  /* 0x80000045884a7221 */ /* 0x000fe20000010000 */
[----:B-1----:R-:W-:Y:S01]  /*2930*/  @P2 FMUL.FTZ R71, R68, R71 ;  /* 0x0000004744472220 */ /* 0x002fe20000410000 */
[----:B------:R-:W-:Y:S02]  /*2940*/  @P2 SHF.L.U32 R68, R106, 0x10, RZ ;  /* 0x000000106a442819 */ /* 0x000fe400000006ff */
[----:B------:R-:W-:-:S03]  /*2950*/  FMUL.FTZ R74, R147, R74 ;  /* 0x0000004a934a7220 */ /* 0x000fc60000410000 */
[----:B------:R-:W-:Y:S01]  /*2960*/  @P2 FMUL.FTZ R98, R71, R68 ;  /* 0x0000004447622220 */ /* 0x000fe20000410000 */
[----:B------:R-:W-:Y:S01]  /*2970*/  @P3 FMUL.FTZ R68, R74, R149 ;  /* 0x000000954a443220 */ /* 0x000fe20000410000 */
[----:B------:R-:W-:Y:S01]  /*2980*/  LOP3.LUT P2, RZ, R158, 0xff000000, RZ, 0xc0, !PT ;  /* 0xff0000009eff7812 */ /* 0x000fe2000784c0ff */
[----:B------:R-:W-:Y:S02]  /*2990*/  HFMA2 R71, -RZ, RZ, 0, 0 ;  /* 0x00000000ff477431 */ /* 0x000fe400000001ff */
[----:B--2---:R-:W-:Y:S01]  /*29a0*/  @P3 FMUL.FTZ R69, R68, R75 ;  /* 0x0000004b44453220 */ /* 0x004fe20000410000 */
[----:B------:R-:W-:-:S05]  /*29b0*/  @P3 SHF.L.U32 R68, R93, 0x10, RZ ;  /* 0x000000105d443819 */ /* 0x000fca00000006ff */
[----:B------:R-:W-:Y:S01]  /*29c0*/  @P3 FMUL.FTZ R71, R68, R69 ;  /* 0x0000004544473220 */ /* 0x000fe20000410000 */
[----:B------:R-:W-:-:S03]  /*29d0*/  @P3 FMUL.FTZ R68, R74, R149 ;  /* 0x000000954a443220 */ /* 0x000fc60000410000 */
[----:B------:R-:W1:Y:S01]  /*29e0*/  @P2 LDC R69, c[0x0][0x408] ;  /* 0x00010200ff452b82 */ /* 0x000e620000000800 */
[----:B0-----:R-:W-:Y:S01]  /*29f0*/  @P3 FMUL.FTZ R99, R68, R99 ;  /* 0x0000006344633220 */ /* 0x001fe20000410000 */
[----:B------:R-:W-:Y:S01]  /*2a00*/  @P3 SHF.L.U32 R68, R17, 0x10, RZ ;  /* 0x0000001011443819 */ /* 0x000fe200000006ff */
[----:B------:R-:W-:Y:S01]  /*2a10*/  FADD.FTZ R82, R82, R71 ;  /* 0x0000004752527221 */ /* 0x000fe20000010000 */
[----:B------:R-:W-:-:S03]  /*2a20*/  @P2 PRMT R93, R93, 0x7632, R93 ;  /* 0x000076325d5d2816 */ /* 0x000fc6000000005d */
[----:B------:R-:W-:Y:S01]  /*2a30*/  @P3 FMUL.FTZ R155, R99, R68 ;  /* 0x00000044639b3220 */ /* 0x000fe20000410000 */
[----:B------:R-:W-:Y:S01]  /*2a40*/  FFMA.FTZ R68, R144, R97, R96 ;  /* 0x0000006190447223 */ /* 0x000fe20000010060 */
[----:B------:R-:W0:Y:S01]  /*2a50*/  @P2 LDC R99, c[0x0][0x408] ;  /* 0x00010200ff632b82 */ /* 0x000e220000000800 */
[----:B------:R-:W-:Y:S02]  /*2a60*/  LOP3.LUT P3, RZ, R159, 0xff, RZ, 0xc0, !PT ;  /* 0x000000ff9fff7812 */ /* 0x000fe4000786c0ff */
[----:B------:R-:W-:Y:S01]  /*2a70*/  FADD.FTZ R68, R139, -R68 ;  /* 0x800000448b447221 */ /* 0x000fe20000010000 */
[----:B------:R-:W-:-:S03]  /*2a80*/  @P2 SHF.L.U32 R93, R93, 0x10, RZ ;  /* 0x000000105d5d2819 */ /* 0x000fc600000006ff */
[----:B------:R-:W-:-:S04]  /*2a90*/  FMUL.FTZ R75, R147, R68 ;  /* 0x00000044934b7220 */ /* 0x000fc80000410000 */
[----:B------:R-:W-:-:S03]  /*2aa0*/  @P2 FMUL.FTZ R68, R75, R149 ;  /* 0x000000954b442220 */ /* 0x000fc60000410000 */
[----:B------:R-:W2:Y:S01]  /*2ab0*/  @P3 LDC R100, c[0x0][0x408] ;  /* 0x00010200ff643b82 */ /* 0x000ea20000000800 */
[----:B-1----:R-:W-:Y:S01]  /*2ac0*/  @P2 FMUL.FTZ R68, R68, R69 ;  /* 0x0000004544442220 */ /* 0x002fe20000410000 */
[----:B------:R-:W-:-:S03]  /*2ad0*/  FFMA.FTZ R69, R135, R97, R96 ;  /* 0x0000006187457223 */ /* 0x000fc60000010060 */
[----:B------:R-:W-:Y:S01]  /*2ae0*/  @P2 FMUL.FTZ R72, R93, R68 ;  /* 0x000000445d482220 */ /* 0x000fe20000410000 */
[----:B------:R-:W-:Y:S01]  /*2af0*/  @P2 FMUL.FTZ R68, R75, R149 ;  /* 0x000000954b442220 */ /* 0x000fe20000410000 */
[----:B------:R-:W-:Y:S01]  /*2b00*/  MOV R93, RZ ;  /* 0x000000ff005d7202 */ /* 0x000fe20000000f00 */
[----:B------:R-:W1:Y:S01]  /*2b10*/  @P3 LDC R102, c[0x0][0x408] ;  /* 0x00010200ff663b82 */ /* 0x000e620000000800 */
[----:B------:R-:W-:Y:S01]  /*2b20*/  FADD.FTZ R83, R83, R72 ;  /* 0x0000004853537221 */ /* 0x000fe20000010000 */
[----:B0-----:R-:W-:Y:S01]  /*2b30*/  @P2 FMUL.FTZ R99, R68, R99 ;  /* 0x0000006344632220 */ /* 0x001fe20000410000 */
[----:B------:R-:W-:-:S05]  /*2b40*/  @P2 SHF.L.U32 R68, R107, 0x10, RZ ;  /* 0x000000106b442819 */ /* 0x000fca00000006ff */
[----:B------:R-:W-:Y:S01]  /*2b50*/  @P2 FMUL.FTZ R162, R99, R68 ;  /* 0x0000004463a22220 */ /* 0x000fe20000410000 */
[----:B------:R-:W-:Y:S01]  /*2b60*/  FADD.FTZ R68, R134, -R69 ;  /* 0x8000004586447221 */ /* 0x000fe20000010000 */
[----:B------:R-:W-:Y:S01]  /*2b70*/  LOP3.LUT P2, RZ, R159, 0xff00, RZ, 0xc0, !PT ;  /* 0x0000ff009fff7812 */ /* 0x000fe2000784c0ff */
[----:B------:R-:W-:Y:S02]  /*2b80*/  HFMA2 R99, -RZ, RZ, 0, 0 ;  /* 0x00000000ff637431 */ /* 0x000fe400000001ff */
[----:B------:R-:W-:-:S04]  /*2b90*/  FMUL.FTZ R68, R147, R68 ;  /* 0x0000004493447220 */ /* 0x000fc80000410000 */
[----:B------:R-:W-:-:S04]  /*2ba0*/  @P3 FMUL.FTZ R69, R68, R149 ;  /* 0x0000009544453220 */ /* 0x000fc80000410000 */
[----:B--2---:R-:W-:Y:S01]  /*2bb0*/  @P3 FMUL.FTZ R100, R69, R100 ;  /* 0x0000006445643220 */ /* 0x004fe20000410000 */
[C---:B------:R-:W-:Y:S01]  /*2bc0*/  @P3 SHF.L.U32 R69, R94.reuse, 0x10, RZ ;  /* 0x000000105e453819 */ /* 0x040fe200000006ff */
[----:B------:R-:W0:Y:S01]  /*2bd0*/  @P2 LDC R164, c[0x0][0x408] ;  /* 0x00010200ffa42b82 */ /* 0x000e220000000800 */
[----:B------:R-:W-:-:S03]  /*2be0*/  @P2 PRMT R94, R94, 0x7632, R94 ;  /* 0x000076325e5e2816 */ /* 0x000fc6000000005e */
[----:B------:R-:W-:Y:S01]  /*2bf0*/  @P3 FMUL.FTZ R93, R69, R100 ;  /* 0x00000064455d3220 */ /* 0x000fe20000410000 */
[----:B------:R-:W-:Y:S01]  /*2c00*/  @P3 FMUL.FTZ R69, R68, R149 ;  /* 0x0000009544453220 */ /* 0x000fe20000410000 */
[----:B------:R-:W-:Y:S01]  /*2c10*/  FFMA.FTZ R100, R154, R97, R96 ;  /* 0x000000619a647223 */ /* 0x000fe20000010060 */
[----:B------:R-:W-:Y:S02]  /*2c20*/  @P2 SHF.L.U32 R94, R94, 0x10, RZ ;  /* 0x000000105e5e2819 */ /* 0x000fe400000006ff */
[----:B-1----:R-:W-:Y:S01]  /*2c30*/  @P3 FMUL.FTZ R102, R69, R102 ;  /* 0x0000006645663220 */ /* 0x002fe20000410000 */
[----:B------:R-:W-:-:S05]  /*2c40*/  @P3 SHF.L.U32 R69, R18, 0x10, RZ ;  /* 0x0000001012453819 */ /* 0x000fca00000006ff */
[----:B------:R-:W-:Y:S01]  /*2c50*/  @P3 FMUL.FTZ R99, R102, R69 ;  /* 0x0000004566633220 */ /* 0x000fe20000410000 */
[----:B------:R-:W-:Y:S01]  /*2c60*/  FADD.FTZ R102, R151, -R100 ;  /* 0x8000006497667221 */ /* 0x000fe20000010000 */
[----:B------:R-:W-:Y:S01]  /*2c70*/  LOP3.LUT P3, RZ, R159, 0xff0000, RZ, 0xc0, !PT ;  /* 0x00ff00009fff7812 */ /* 0x000fe2000786c0ff */
[----:B------:R-:W1:Y:S02]  /*2c80*/  @P2 LDC R100, c[0x0][0x408] ;  /* 0x00010200ff642b82 */ /* 0x000e640000000800 */
[----:B------:R-:W-:Y:S01]  /*2c90*/  FMUL.FTZ R69, R147, R102 ;  /* 0x0000006693457220 */ /* 0x000fe20000410000 */
[----:B------:R-:W-:-:S03]  /*2ca0*/  MOV R102, RZ ;  /* 0x000000ff00667202 */ /* 0x000fc60000000f00 */
[----:B------:R-:W-:-:S04]  /*2cb0*/  @P2 FMUL.FTZ R101, R69, R149 ;  /* 0x0000009545652220 */ /* 0x000fc80000410000 */
[----:B0-----:R-:W-:Y:S02]  /*2cc0*/  @P2 FMUL.FTZ R101, R101, R164 ;  /* 0x000000a465652220 */ /* 0x001fe40000410000 */
[----:B------:R-:W0:Y:S02]  /*2cd0*/  @P3 LDC R164, c[0x0][0x408] ;  /* 0x00010200ffa43b82 */ /* 0x000e240000000800 */
[----:B------:R-:W-:Y:S01]  /*2ce0*/  @P2 FMUL.FTZ R102, R94, R101 ;  /* 0x000000655e662220 */ /* 0x000fe20000410000 */
[----:B------:R-:W-:Y:S01]  /*2cf0*/  @P2 FMUL.FTZ R101, R69, R149 ;  /* 0x0000009545652220 */ /* 0x000fe20000410000 */
[----:B------:R-:W-:-:S03]  /*2d00*/  HFMA2 R94, -RZ, RZ, 0, 0 ;  /* 0x00000000ff5e7431 */ /* 0x000fc600000001ff */
[----:B-1----:R-:W-:Y:S01]  /*2d10*/  @P2 FMUL.FTZ R101, R101, R100 ;  /* 0x0000006465652220 */ /* 0x002fe20000410000 */
[----:B------:R-:W-:-:S05]  /*2d20*/  @P2 SHF.L.U32 R100, R108, 0x10, RZ ;  /* 0x000000106c642819 */ /* 0x000fca00000006ff */
[----:B------:R-:W-:Y:S01]  /*2d30*/  @P2 FMUL.FTZ R94, R101, R100 ;  /* 0x00000064655e2220 */ /* 0x000fe20000410000 */
[----:B------:R-:W-:Y:S01]  /*2d40*/  FFMA.FTZ R101, R133, R97, R96 ;  /* 0x0000006185657223 */ /* 0x000fe20000010060 */
[----:B------:R-:W-:-:S03]  /*2d50*/  ISETP.GE.U32.AND P2, PT, R158, RZ, PT ;  /* 0x000000ff9e00720c */ /* 0x000fc60003f46070 */
[----:B------:R-:W-:Y:S01]  /*2d60*/  FADD.FTZ R100, R140, -R101 ;  /* 0x800000658c647221 */ /* 0x000fe20000010000 */
[----:B------:R-:W-:Y:S01]  /*2d70*/  ISETP.GE.U32.AND.EX P2, PT, R159, 0x1000000, PT, P2 ;  /* 0x010000009f00780c */ /* 0x000fe20003f46120 */
[----:B------:R-:W-:Y:S01]  /*2d80*/  FADD.FTZ R101, R77, R102 ;  /* 0x000000664d657221 */ /* 0x000fe20000010000 */
[----:B------:R-:W-:Y:S01]  /*2d90*/  F2FP.BF16.F32.PACK_AB R94, R94, R99 ;  /* 0x000000635e5e723e */ /* 0x000fe200000010ff */
[----:B------:R-:W-:-:S04]  /*2da0*/  FMUL.FTZ R70, R147, R100 ;  /* 0x0000006493467220 */ /* 0x000fc80000410000 */
[----:B------:R-:W-:-:S04]  /*2db0*/  @P3 FMUL.FTZ R71, R70, R149 ;  /* 0x0000009546473220 */ /* 0x000fc80000410000 */
[----:B0-----:R-:W-:Y:S01]  /*2dc0*/  @P3 FMUL.FTZ R100, R71, R164 ;  /* 0x000000a447643220 */ /* 0x001fe20000410000 */
[C---:B------:R-:W-:Y:S02]  /*2dd0*/  @P3 SHF.L.U32 R71, R95.reuse, 0x10, RZ ;  /* 0x000000105f473819 */ /* 0x040fe400000006ff */
[----:B------:R-:W-:-:S03]  /*2de0*/  @P2 PRMT R95, R95, 0x7632, R95 ;  /* 0x000076325f5f2816 */ /* 0x000fc6000000005f */
[----:B------:R-:W-:Y:S01]  /*2df0*/  @P3 FMUL.FTZ R163, R71, R100 ;  /* 0x0000006447a33220 */ /* 0x000fe20000410000 */
[----:B------:R-:W-:Y:S01]  /*2e00*/  @P3 FMUL.FTZ R71, R70, R149 ;  /* 0x0000009546473220 */ /* 0x000fe20000410000 */
[----:B------:R-:W0:Y:S01]  /*2e10*/  @P3 LDC R100, c[0x0][0x408] ;  /* 0x00010200ff643b82 */ /* 0x000e220000000800 */
[----:B------:R-:W-:Y:S01]  /*2e20*/  @P2 SHF.L.U32 R95, R95, 0x10, RZ ;  /* 0x000000105f5f2819 */ /* 0x000fe200000006ff */
[----:B------:R-:W-:Y:S01]  /*2e30*/  FADD.FTZ R102, R78, R163 ;  /* 0x000000a34e667221 */ /* 0x000fe20000010000 */
[----:B0-----:R-:W-:Y:S01]  /*2e40*/  @P3 FMUL.FTZ R100, R71, R100 ;  /* 0x0000006447643220 */ /* 0x001fe20000410000 */
[----:B------:R-:W-:-:S05]  /*2e50*/  @P3 SHF.L.U32 R71, R19, 0x10, RZ ;  /* 0x0000001013473819 */ /* 0x000fca00000006ff */
[----:B------:R-:W-:Y:S01]  /*2e60*/  @P3 FMUL.FTZ R157, R100, R71 ;  /* 0x00000047649d3220 */ /* 0x000fe20000410000 */
[-CC-:B------:R-:W-:Y:S01]  /*2e70*/  FFMA.FTZ R71, R152, R97.reuse, R96.reuse ;  /* 0x0000006198477223 */ /* 0x180fe20000010060 */
[----:B------:R-:W-:Y:S01]  /*2e80*/  LOP3.LUT P3, RZ, R158, 0xff, RZ, 0xc0, !PT ;  /* 0x000000ff9eff7812 */ /* 0x000fe2000786c0ff */
[----:B------:R-:W-:Y:S01]  /*2e90*/  FFMA.FTZ R97, R127, R97, R96 ;  /* 0x000000617f617223 */ /* 0x000fe20000010060 */
[----:B------:R-:W-:Y:S02]  /*2ea0*/  HFMA2 R100, -RZ, RZ, 0, 0 ;  /* 0x00000000ff647431 */ /* 0x000fe400000001ff */
[----:B------:R-:W-:Y:S01]  /*2eb0*/  FADD.FTZ R72, R150, -R71 ;  /* 0x8000004796487221 */ /* 0x000fe20000010000 */
[----:B------:R-:W-:-:S03]  /*2ec0*/  MOV R96, RZ ;  /* 0x000000ff00607202 */ /* 0x000fc60000000f00 */
[----:B------:R-:W-:-:S04]  /*2ed0*/  FMUL.FTZ R71, R147, R72 ;  /* 0x0000004893477220 */ /* 0x000fc80000410000 */
[----:B------:R-:W-:Y:S01]  /*2ee0*/  FMUL.FTZ R72, R71, R149 ;  /* 0x0000009547487220 */ /* 0x000fe20000410000 */
[----:B------:R-:W-:-:S03]  /*2ef0*/  @P3 SHF.L.U32 R92, R92, 0x10, RZ ;  /* 0x000000105c5c3819 */ /* 0x000fc600000006ff */
[----:B------:R-:W-:Y:S01]  /*2f00*/  FMUL.FTZ R164, R72, UR14 ;  /* 0x0000000e48a47c20 */ /* 0x000fe20008410000 */
[----:B------:R-:W-:-:S03]  /*2f10*/  FADD.FTZ R72, R138, -R97 ;  /* 0x800000618a487221 */ /* 0x000fc60000010000 */
[----:B------:R-:W-:Y:S01]  /*2f20*/  @P2 FMUL.FTZ R100, R164, R95 ;  /* 0x0000005fa4642220 */ /* 0x000fe20000410000 */
[----:B------:R-:W-:Y:S01]  /*2f30*/  @P2 SHF.L.U32 R95, R109, 0x10, RZ ;  /* 0x000000106d5f2819 */ /* 0x000fe200000006ff */
[----:B------:R-:W-:Y:S02]  /*2f40*/  FMUL.FTZ R72, R147, R72 ;  /* 0x0000004893487220 */ /* 0x000fe40000410000 */
[----:B------:R-:W-:Y:S01]  /*2f50*/  FADD.FTZ R103, R79, R100 ;  /* 0x000000644f677221 */ /* 0x000fe20000010000 */
[----:B------:R-:W-:Y:S01]  /*2f60*/  FADD.FTZ R100, R76, R93 ;  /* 0x0000005d4c647221 */ /* 0x000fe20000010000 */
[----:B------:R-:W-:Y:S01]  /*2f70*/  @P2 FMUL.FTZ R96, R164, R95 ;  /* 0x0000005fa4602220 */ /* 0x000fe20000410000 */
[CC--:B------:R-:W-:Y:S01]  /*2f80*/  @P3 FMUL.FTZ R95, R72.reuse, R149.reuse ;  /* 0x00000095485f3220 */ /* 0x0c0fe20000410000 */
[----:B------:R-:W-:Y:S01]  /*2f90*/  @P3 FMUL.FTZ R149, R72, R149 ;  /* 0x0000009548953220 */ /* 0x000fe20000410000 */
[----:B------:R-:W-:Y:S02]  /*2fa0*/  F2FP.BF16.F32.PACK_AB R93, R162, R155 ;  /* 0x0000009ba25d723e */ /* 0x000fe400000010ff */
[----:B------:R-:W-:Y:S01]  /*2fb0*/  @P3 FMUL.FTZ R97, R95, UR14 ;  /* 0x0000000e5f613c20 */ /* 0x000fe20008410000 */
[----:B------:R-:W-:-:S03]  /*2fc0*/  HFMA2 R95, -RZ, RZ, 0, 0 ;  /* 0x00000000ff5f7431 */ /* 0x000fc600000001ff */
[----:B------:R-:W-:Y:S01]  /*2fd0*/  @P3 FMUL.FTZ R95, R92, R97 ;  /* 0x000000615c5f3220 */ /* 0x000fe20000410000 */
[----:B------:R-:W-:Y:S01]  /*2fe0*/  MOV R97, RZ ;  /* 0x000000ff00617202 */ /* 0x000fe20000000f00 */
[----:B------:R-:W0:Y:S02]  /*2ff0*/  @P3 LDC R92, c[0x0][0x408] ;  /* 0x00010200ff5c3b82 */ /* 0x000e240000000800 */
[----:B------:R-:W-:Y:S01]  /*3000*/  FADD.FTZ R80, R80, R95 ;  /* 0x0000005f50507221 */ /* 0x000fe20000010000 */
[----:B------:R-:W-:Y:S01]  /*3010*/  F2FP.BF16.F32.PACK_AB R95, R96, R157 ;  /* 0x0000009d605f723e */ /* 0x000fe200000010ff */
[----:B0-----:R-:W-:Y:S01]  /*3020*/  @P3 FMUL.FTZ R149, R149, R92 ;  /* 0x0000005c95953220 */ /* 0x001fe20000410000 */
[----:B------:R-:W-:-:S05]  /*3030*/  @P3 SHF.L.U32 R92, R16, 0x10, RZ ;  /* 0x00000010105c3819 */ /* 0x000fca00000006ff */
[----:B------:R-:W-:-:S05]  /*3040*/  @P3 FMUL.FTZ R97, R149, R92 ;  /* 0x0000005c95613220 */ /* 0x000fca0000410000 */
[----:B------:R-:W-:Y:S01]  /*3050*/  F2FP.BF16.F32.PACK_AB R92, R98, R97 ;  /* 0x00000061625c723e */ /* 0x000fe200000010ff */
[----:B------:R-:W-:Y:S06]  /*3060*/  BRA `(.L_x_3535) ;  /* 0x0000000400c07947 */ /* 0x000fec0003800000 */
.L_x_3534:
[----:B0-----:R-:W-:Y:S01]  /*3070*/  FFMA.FTZ R99, R127, R97, R96 ;  /* 0x000000617f637223 */ /* 0x001fe20000010060 */
[----:B------:R-:W-:Y:S01]  /*3080*/  LOP3.LUT P2, RZ, R158, 0xff, RZ, 0xc0, !PT ;  /* 0x000000ff9eff7812 */ /* 0x000fe2000784c0ff */
[----:B------:R-:W-:Y:S01]  /*3090*/  HFMA2 R101, -RZ, RZ, 0, 0 ;  /* 0x00000000ff657431 */ /* 0x000fe200000001ff */
[----:B------:R-:W-:Y:S01]  /*30a0*/  LOP3.LUT P3, RZ, R159, 0xff0000, RZ, 0xc0, !PT ;  /* 0x00ff00009fff7812 */ /* 0x000fe2000786c0ff */
[----:B------:R-:W-:-:S04]  /*30b0*/  FADD.FTZ R98, R138, -R99 ;  /* 0x800000638a627221 */ /* 0x000fc80000010000 */
[----:B-----5:R-:W-:-:S04]  /*30c0*/  FMUL.FTZ R98, R147, R98 ;  /* 0x0000006293627220 */ /* 0x020fc80000410000 */
[----:B------:R-:W-:Y:S02]  /*30d0*/  FMUL.FTZ R98, R149, R98 ;  /* 0x0000006295627220 */ /* 0x000fe40000410000 */
[----:B------:R-:W-:Y:S02]  /*30e0*/  @P2 SHF.L.U32 R100, R92, 0x10, RZ ;  /* 0x000000105c642819 */ /* 0x000fe400000006ff */
[----:B------:R-:W-:Y:S01]  /*30f0*/  @P2 SHF.L.U32 R102, R16, 0x10, RZ ;  /* 0x0000001010662819 */ /* 0x000fe200000006ff */
[----:B------:R-:W-:Y:S01]  /*3100*/  FMUL.FTZ R99, R98, UR14 ;  /* 0x0000000e62637c20 */ /* 0x000fe20008410000 */
[----:B------:R-:W-:-:S03]  /*3110*/  MOV R98, RZ ;  /* 0x000000ff00627202 */ /* 0x000fc60000000f00 */
[-C--:B------:R-:W-:Y:S01]  /*3120*/  @P2 FMUL.FTZ R101, R100, R99.reuse ;  /* 0x0000006364652220 */ /* 0x080fe20000410000 */
[----:B------:R-:W-:Y:S01]  /*3130*/  @P2 FMUL.FTZ R98, R102, R99 ;  /* 0x0000006366622220 */ /* 0x000fe20000410000 */
[----:B------:R-:W-:Y:S01]  /*3140*/  LOP3.LUT P2, RZ, R158, 0xff00, RZ, 0xc0, !PT ;  /* 0x0000ff009eff7812 */ /* 0x000fe2000784c0ff */
[-CC-:B------:R-:W-:Y:S01]  /*3150*/  FFMA.FTZ R100, R142, R97.reuse, R96.reuse ;  /* 0x000000618e647223 */ /* 0x180fe20000010060 */
[----:B------:R-:W-:Y:S02]  /*3160*/  HFMA2 R102, -RZ, RZ, 0, 0 ;  /* 0x00000000ff667431 */ /* 0x000fe400000001ff */
[----:B------:R-:W-:Y:S01]  /*3170*/  FADD.FTZ R80, R80, R101 ;  /* 0x0000006550507221 */ /* 0x000fe20000010000 */
[----:B------:R-:W-:Y:S01]  /*3180*/  FFMA.FTZ R101, R135, R97, R96 ;  /* 0x0000006187657223 */ /* 0x000fe20000010060 */
[----:B------:R-:W-:-:S04]  /*3190*/  FADD.FTZ R100, R141, -R100 ;  /* 0x800000648d647221 */ /* 0x000fc80000010000 */
[----:B------:R-:W-:-:S03]  /*31a0*/  FMUL.FTZ R100, R147, R100 ;  /* 0x0000006493647220 */ /* 0x000fc60000410000 */
[----:B------:R-:W-:Y:S01]  /*31b0*/  @P2 PRMT R99, R92, 0x7632, R99 ;  /* 0x000076325c632816 */ /* 0x000fe20000000063 */
[----:B------:R-:W-:Y:S01]  /*31c0*/  FMUL.FTZ R92, R149, R100 ;  /* 0x00000064955c7220 */ /* 0x000fe20000410000 */
[----:B------:R-:W-:Y:S02]  /*31d0*/  @P2 SHF.L.U32 R103, R106, 0x10, RZ ;  /* 0x000000106a672819 */ /* 0x000fe400000006ff */
[----:B------:R-:W-:Y:S01]  /*31e0*/  @P2 SHF.L.U32 R99, R99, 0x10, RZ ;  /* 0x0000001063632819 */ /* 0x000fe200000006ff */
[----:B------:R-:W-:-:S04]  /*31f0*/  FMUL.FTZ R92, R92, UR14 ;  /* 0x0000000e5c5c7c20 */ /* 0x000fc80008410000 */
[-C--:B------:R-:W-:Y:S01]  /*3200*/  @P2 FMUL.FTZ R102, R99, R92.reuse ;  /* 0x0000005c63662220 */ /* 0x080fe20000410000 */
[----:B------:R-:W-:Y:S01]  /*3210*/  MOV R99, RZ ;  /* 0x000000ff00637202 */ /* 0x000fe20000000f00 */
[----:B------:R-:W-:Y:S01]  /*3220*/  @P2 FMUL.FTZ R99, R103, R92 ;  /* 0x0000005c67632220 */ /* 0x000fe20000410000 */
[----:B------:R-:W-:Y:S01]  /*3230*/  FFMA.FTZ R103, R137, R97, R96 ;  /* 0x0000006189677223 */ /* 0x000fe20000010060 */
[----:B------:R-:W-:Y:S01]  /*3240*/  LOP3.LUT P2, RZ, R158, 0xff0000, RZ, 0xc0, !PT ;  /* 0x00ff00009eff7812 */ /* 0x000fe2000784c0ff */
[----:B------:R-:W-:Y:S02]  /*3250*/  FADD.FTZ R81, R81, R102 ;  /* 0x0000006651517221 */ /* 0x000fe40000010000 */
[----:B------:R-:W-:Y:S01]  /*3260*/  FADD.FTZ R92, R136, -R103 ;  /* 0x80000067885c7221 */ /* 0x000fe20000010000 */
[----:B------:R-:W-:-:S03]  /*3270*/  HFMA2 R103, -RZ, RZ, 0, 0 ;  /* 0x00000000ff677431 */ /* 0x000fc600000001ff */
[----:B------:R-:W-:-:S04]  /*3280*/  FMUL.FTZ R92, R147, R92 ;  /* 0x0000005c935c7220 */ /* 0x000fc80000410000 */
[----:B------:R-:W-:Y:S02]  /*3290*/  FMUL.FTZ R92, R149, R92 ;  /* 0x0000005c955c7220 */ /* 0x000fe40000410000 */
[----:B------:R-:W-:Y:S02]  /*32a0*/  @P2 SHF.L.U32 R155, R93, 0x10, RZ ;  /* 0x000000105d9b2819 */ /* 0x000fe400000006ff */
[----:B------:R-:W-:Y:S01]  /*32b0*/  FMUL.FTZ R100, R92, UR14 ;  /* 0x0000000e5c647c20 */ /* 0x000fe20008410000 */
[----:B------:R-:W-:-:S03]  /*32c0*/  MOV R92, RZ ;  /* 0x000000ff005c7202 */ /* 0x000fc60000000f00 */
        /* <DEDUP_REMOVED lines=10> */
[----:B------:R-:W-:Y:S02]  /*3370*/  HFMA2 R100, -RZ, RZ, 0, 0 ;  /* 0x00000000ff647431 */ /* 0x000fe400000001ff */
[----:B------:R-:W-:Y:S01]  /*3380*/  @P2 SHF.L.U32 R162, R155, 0x10, RZ ;  /* 0x000000109ba22819 */ /* 0x000fe200000006ff */
[----:B------:R-:W-:Y:S01]  /*3390*/  FMUL.FTZ R155, R93, UR14 ;  /* 0x0000000e5d9b7c20 */ /* 0x000fe20008410000 */
[----:B------:R-:W-:-:S03]  /*33a0*/  MOV R93, RZ ;  /* 0x000000ff005d7202 */ /* 0x000fc60000000f00 */
[----:B------:R-:W-:Y:S01]  /*33b0*/  @P2 FMUL.FTZ R100, R162, R155 ;  /* 0x0000009ba2642220 */ /* 0x000fe20000410000 */
[----:B------:R-:W-:-:S03]  /*33c0*/  @P2 SHF.L.U32 R162, R107, 0x10, RZ ;  /* 0x000000106ba22819 */ /* 0x000fc600000006ff */
[----:B------:R-:W-:Y:S02]  /*33d0*/  FADD.FTZ R83, R83, R100 ;  /* 0x0000006453537221 */ /* 0x000fe40000010000 */
[----:B------:R-:W-:Y:S01]  /*33e0*/  @P2 FMUL.FTZ R93, R162, R155 ;  /* 0x0000009ba25d2220 */ /* 0x000fe20000410000 */
[----:B------:R-:W-:Y:S01]  /*33f0*/  LOP3.LUT P2, RZ, R159, 0xff, RZ, 0xc0, !PT ;  /* 0x000000ff9fff7812 */ /* 0x000fe2000784c0ff */
[----:B------:R-:W-:Y:S01]  /*3400*/  FADD.FTZ R162, R134, -R101 ;  /* 0x8000006586a27221 */ /* 0x000fe20000010000 */
[----:B------:R-:W-:Y:S02]  /*3410*/  MOV R155, RZ ;  /* 0x000000ff009b7202 */ /* 0x000fe40000000f00 */
[----:B------:R-:W-:Y:S01]  /*3420*/  F2FP.BF16.F32.PACK_AB R93, R93, R92 ;  /* 0x0000005c5d5d723e */ /* 0x000fe200000010ff */
[----:B------:R-:W-:Y:S01]  /*3430*/  FMUL.FTZ R162, R147, R162 ;  /* 0x000000a293a27220 */ /* 0x000fe20000410000 */
[----:B------:R-:W-:-:S03]  /*3440*/  F2FP.BF16.F32.PACK_AB R92, R99, R98 ;  /* 0x00000062635c723e */ /* 0x000fc600000010ff */
[----:B------:R-:W-:-:S04]  /*3450*/  FMUL.FTZ R101, R149, R162 ;  /* 0x000000a295657220 */ /* 0x000fc80000410000 */
[----:B------:R-:W-:Y:S01]  /*3460*/  @P2 SHF.L.U32 R103, R94, 0x10, RZ ;  /* 0x000000105e672819 */ /* 0x000fe200000006ff */
[----:B------:R-:W-:Y:S01]  /*3470*/  FMUL.FTZ R102, R101, UR14 ;  /* 0x0000000e65667c20 */ /* 0x000fe20008410000 */
[----:B------:R-:W-:-:S03]  /*3480*/  HFMA2 R101, -RZ, RZ, 0, 0 ;  /* 0x00000000ff657431 */ /* 0x000fc600000001ff */
[----:B------:R-:W-:Y:S01]  /*3490*/  @P2 FMUL.FTZ R101, R103, R102 ;  /* 0x0000006667652220 */ /* 0x000fe20000410000 */
[----:B------:R-:W-:-:S05]  /*34a0*/  @P2 SHF.L.U32 R103, R18, 0x10, RZ ;  /* 0x0000001012672819 */ /* 0x000fca00000006ff */
[----:B------:R-:W-:Y:S01]  /*34b0*/  @P2 FMUL.FTZ R155, R103, R102 ;  /* 0x00000066679b2220 */ /* 0x000fe20000410000 */
[----:B------:R-:W-:Y:S01]  /*34c0*/  LOP3.LUT P2, RZ, R159, 0xff00, RZ, 0xc0, !PT ;  /* 0x0000ff009fff7812 */ /* 0x000fe2000784c0ff */
[----:B------:R-:W-:-:S04]  /*34d0*/  FFMA.FTZ R102, R154, R97, R96 ;  /* 0x000000619a667223 */ /* 0x000fc80000010060 */
[----:B------:R-:W-:-:S04]  /*34e0*/  FADD.FTZ R102, R151, -R102 ;  /* 0x8000006697667221 */ /* 0x000fc80000010000 */
[----:B------:R-:W-:-:S04]  /*34f0*/  FMUL.FTZ R102, R147, R102 ;  /* 0x0000006693667220 */ /* 0x000fc80000410000 */
[----:B------:R-:W-:Y:S01]  /*3500*/  @P2 PRMT R103, R94, 0x7632, R103 ;  /* 0x000076325e672816 */ /* 0x000fe20000000067 */
[----:B------:R-:W-:Y:S01]  /*3510*/  FMUL.FTZ R94, R149, R102 ;  /* 0x00000066955e7220 */ /* 0x000fe20000410000 */
[----:B------:R-:W-:Y:S01]  /*3520*/  @P2 SHF.L.U32 R100, R108, 0x10, RZ ;  /* 0x000000106c642819 */ /* 0x000fe200000006ff */
[----:B------:R-:W-:Y:S01]  /*3530*/  HFMA2 R102, -RZ, RZ, 0, 0 ;  /* 0x00000000ff667431 */ /* 0x000fe200000001ff */
[----:B------:R-:W-:Y:S01]  /*3540*/  @P2 SHF.L.U32 R162, R103, 0x10, RZ ;  /* 0x0000001067a22819 */ /* 0x000fe200000006ff */
[----:B------:R-:W-:Y:S01]  /*3550*/  FMUL.FTZ R103, R94, UR14 ;  /* 0x0000000e5e677c20 */ /* 0x000fe20008410000 */
[----:B------:R-:W-:-:S03]  /*3560*/  MOV R94, RZ ;  /* 0x000000ff005e7202 */ /* 0x000fc60000000f00 */
[-C--:B------:R-:W-:Y:S01]  /*3570*/  @P2 FMUL.FTZ R102, R162, R103.reuse ;  /* 0x00000067a2662220 */ /* 0x080fe20000410000 */
[----:B------:R-:W-:Y:S01]  /*3580*/  @P2 FMUL.FTZ R94, R100, R103 ;  /* 0x00000067645e2220 */ /* 0x000fe20000410000 */
[-CC-:B------:R-:W-:Y:S01]  /*3590*/  FFMA.FTZ R103, R133, R97.reuse, R96.reuse ;  /* 0x0000006185677223 */ /* 0x180fe20000010060 */
[----:B------:R-:W-:Y:S01]  /*35a0*/  FFMA.FTZ R97, R152, R97, R96 ;  /* 0x0000006198617223 */ /* 0x000fe20000010060 */
[----:B------:R-:W-:Y:S02]  /*35b0*/  ISETP.GE.U32.AND P2, PT, R158, RZ, PT ;  /* 0x000000ff9e00720c */ /* 0x000fe40003f46070 */
[----:B------:R-:W-:Y:S01]  /*35c0*/  FADD.FTZ R96, R140, -R103 ;  /* 0x800000678c607221 */ /* 0x000fe20000010000 */
[----:B------:R-:W-:Y:S01]  /*35d0*/  FADD.FTZ R100, R150, -R97 ;  /* 0x8000006196647221 */ /* 0x000fe20000010000 */
[----:B------:R-:W-:Y:S02]  /*35e0*/  ISETP.GE.U32.AND.EX P2, PT, R159, 0x1000000, PT, P2 ;  /* 0x010000009f00780c */ /* 0x000fe40003f46120 */
[C---:B------:R-:W-:Y:S01]  /*35f0*/  FMUL.FTZ R96, R147.reuse, R96 ;  /* 0x0000006093607220 */ /* 0x040fe20000410000 */
[----:B------:R-:W-:Y:S01]  /*3600*/  FMUL.FTZ R162, R147, R100 ;  /* 0x0000006493a27220 */ /* 0x000fe20000410000 */
[----:B------:R-:W-:Y:S01]  /*3610*/  FADD.FTZ R100, R76, R101 ;  /* 0x000000654c647221 */ /* 0x000fe20000010000 */
[----:B------:R-:W-:Y:S01]  /*3620*/  @P3 SHF.L.U32 R97, R95, 0x10, RZ ;  /* 0x000000105f613819 */ /* 0x000fe200000006ff */
[----:B------:R-:W-:Y:S01]  /*3630*/  FMUL.FTZ R76, R149, R96 ;  /* 0x00000060954c7220 */ /* 0x000fe20000410000 */
[----:B------:R-:W-:Y:S01]  /*3640*/  FADD.FTZ R101, R77, R102 ;  /* 0x000000664d657221 */ /* 0x000fe20000010000 */
[----:B------:R-:W-:Y:S01]  /*3650*/  FMUL.FTZ R149, R149, R162 ;  /* 0x000000a295957220 */ /* 0x000fe20000410000 */
[----:B------:R-:W-:Y:S01]  /*3660*/  F2FP.BF16.F32.PACK_AB R94, R94, R155 ;  /* 0x0000009b5e5e723e */ /* 0x000fe200000010ff */
[----:B------:R-:W-:Y:S01]  /*3670*/  FMUL.FTZ R96, R76, UR14 ;  /* 0x0000000e4c607c20 */ /* 0x000fe20008410000 */
[----:B------:R-:W-:Y:S01]  /*3680*/  CS2R R76, SRZ ;  /* 0x00000000004c7805 */ /* 0x000fe2000001ff00 */
[----:B------:R-:W-:Y:S01]  /*3690*/  FMUL.FTZ R149, R149, UR14 ;  /* 0x0000000e95957c20 */ /* 0x000fe20008410000 */
[----:B------:R-:W-:Y:S01]  /*36a0*/  @P2 PRMT R95, R95, 0x7632, R95 ;  /* 0x000076325f5f2816 */ /* 0x000fe2000000005f */
[----:B------:R-:W-:Y:S01]  /*36b0*/  @P3 FMUL.FTZ R77, R97, R96 ;  /* 0x00000060614d3220 */ /* 0x000fe20000410000 */
[----:B------:R-:W-:-:S02]  /*36c0*/  @P3 SHF.L.U32 R97, R19, 0x10, RZ ;  /* 0x0000001013613819 */ /* 0x000fc400000006ff */
[----:B------:R-:W-:Y:S02]  /*36d0*/  @P2 SHF.L.U32 R102, R95, 0x10, RZ ;  /* 0x000000105f662819 */ /* 0x000fe400000006ff */
[----:B------:R-:W-:Y:S01]  /*36e0*/  MOV R95, RZ ;  /* 0x000000ff005f7202 */ /* 0x000fe20000000f00 */
[----:B------:R-:W-:Y:S01]  /*36f0*/  @P3 FMUL.FTZ R76, R97, R96 ;  /* 0x00000060614c3220 */ /* 0x000fe20000410000 */
[----:B------:R-:W-:Y:S02]  /*3700*/  HFMA2 R96, -RZ, RZ, 0, 0 ;  /* 0x00000000ff607431 */ /* 0x000fe400000001ff */
[----:B------:R-:W-:Y:S01]  /*3710*/  @P2 FMUL.FTZ R96, R102, R149 ;  /* 0x0000009566602220 */ /* 0x000fe20000410000 */
[----:B------:R-:W-:-:S03]  /*3720*/  @P2 SHF.L.U32 R102, R109, 0x10, RZ ;  /* 0x000000106d662819 */ /* 0x000fc600000006ff */
[----:B------:R-:W-:Y:S02]  /*3730*/  FADD.FTZ R103, R79, R96 ;  /* 0x000000604f677221 */ /* 0x000fe40000010000 */
[----:B------:R-:W-:Y:S01]  /*3740*/  @P2 FMUL.FTZ R95, R102, R149 ;  /* 0x00000095665f2220 */ /* 0x000fe20000410000 */
[----:B------:R-:W-:-:S04]  /*3750*/  FADD.FTZ R102, R78, R77 ;  /* 0x0000004d4e667221 */ /* 0x000fc80000010000 */
[----:B------:R-:W-:-:S07]  /*3760*/  F2FP.BF16.F32.PACK_AB R95, R95, R76 ;  /* 0x0000004c5f5f723e */ /* 0x000fce00000010ff */
.L_x_3535:
        /* <DEDUP_REMOVED lines=12> */
.L_x_3528:
        /* <DEDUP_REMOVED lines=8> */
[----:B0-----:R-:W-:Y:S01]  /*38b0*/  FFMA.FTZ R99, R123, R97, R96 ;  /* 0x000000617b637223 */ /* 0x001fe20000010060 */
[----:B------:R-:W-:Y:S01]  /*38c0*/  LOP3.LUT P1, RZ, R160, 0xff, RZ, 0xc0, !PT ;  /* 0x000000ffa0ff7812 */ /* 0x000fe2000782c0ff */
[----:B------:R-:W-:Y:S02]  /*38d0*/  HFMA2 R101, -RZ, RZ, 0, 0 ;  /* 0x00000000ff657431 */ /* 0x000fe400000001ff */
[----:B------:R-:W-:Y:S01]  /*38e0*/  FADD.FTZ R98, R126, -R99 ;  /* 0x800000637e627221 */ /* 0x000fe20000010000 */
[----:B------:R-:W-:-:S03]  /*38f0*/  HFMA2 R162, -RZ, RZ, 0, 0 ;  /* 0x00000000ffa27431 */ /* 0x000fc600000001ff */
[----:B-----5:R-:W-:-:S04]  /*3900*/  FFMA.FTZ R98, R147, R98, R52 ;  /* 0x0000006293627223 */ /* 0x020fc80000010034 */
[----:B------:R-:W-:Y:S02]  /*3910*/  FMUL.FTZ R98, R98, R149 ;  /* 0x0000009562627220 */ /* 0x000fe40000410000 */
[----:B------:R-:W-:Y:S02]  /*3920*/  @P1 SHF.L.U32 R99, R92, 0x10, RZ ;  /* 0x000000105c631819 */ /* 0x000fe400000006ff */
[----:B------:R-:W-:Y:S01]  /*3930*/  @P1 SHF.L.U32 R103, R8, 0x10, RZ ;  /* 0x0000001008671819 */ /* 0x000fe200000006ff */
[----:B------:R-:W-:Y:S01]  /*3940*/  FMUL.FTZ R100, R98, UR14 ;  /* 0x0000000e62647c20 */ /* 0x000fe20008410000 */
[----:B------:R-:W-:-:S03]  /*3950*/  MOV R98, RZ ;  /* 0x000000ff00627202 */ /* 0x000fc60000000f00 */
[----:B------:R-:W-:Y:S01]  /*3960*/  @P1 FMUL.FTZ R101, R100, R99 ;  /* 0x0000006364651220 */ /* 0x000fe20000410000 */
[----:B------:R-:W-:Y:S01]  /*3970*/  @P1 FMUL.FTZ R98, R103, R100 ;  /* 0x0000006467621220 */ /* 0x000fe20000410000 */
[----:B------:R-:W-:Y:S01]  /*3980*/  LOP3.LUT P1, RZ, R160, 0xff00, RZ, 0xc0, !PT ;  /* 0x0000ff00a0ff7812 */ /* 0x000fe2000782c0ff */
[----:B------:R-:W-:Y:S01]  /*3990*/  FFMA.FTZ R99, R124, R97, R96 ;  /* 0x000000617c637223 */ /* 0x000fe20000010060 */
[----:B------:R-:W-:-:S03]  /*39a0*/  FADD.FTZ R88, R88, R101 ;  /* 0x0000006558587221 */ /* 0x000fc60000010000 */
[----:B------:R-:W-:Y:S01]  /*39b0*/  FADD.FTZ R100, R122, -R99 ;  /* 0x800000637a647221 */ /* 0x000fe20000010000 */
[----:B------:R-:W-:-:S03]  /*39c0*/  MOV R99, RZ ;  /* 0x000000ff00637202 */ /* 0x000fc60000000f00 */
[----:B------:R-:W-:-:S04]  /*39d0*/  FFMA.FTZ R100, R147, R100, R53 ;  /* 0x0000006493647223 */ /* 0x000fc80000010035 */
[----:B------:R-:W-:Y:S01]  /*39e0*/  @P1 PRMT R92, R92, 0x7632, R92 ;  /* 0x000076325c5c1816 */ /* 0x000fe2000000005c */
[----:B------:R-:W-:-:S03]  /*39f0*/  FMUL.FTZ R100, R100, R149 ;  /* 0x0000009564647220 */ /* 0x000fc60000410000 */
[----:B------:R-:W-:Y:S01]  /*3a00*/  @P1 SHF.L.U32 R92, R92, 0x10, RZ ;  /* 0x000000105c5c1819 */ /* 0x000fe200000006ff */
[----:B------:R-:W-:Y:S01]  /*3a10*/  FMUL.FTZ R103, R100, UR14 ;  /* 0x0000000e64677c20 */ /* 0x000fe20008410000 */
[----:B------:R-:W-:-:S03]  /*3a20*/  HFMA2 R100, -RZ, RZ, 0, 0 ;  /* 0x00000000ff647431 */ /* 0x000fc600000001ff */
        /* <DEDUP_REMOVED lines=8> */
[----:B------:R-:W-:-:S04]  /*3ab0*/  FFMA.FTZ R92, R147, R92, R54 ;  /* 0x0000005c935c7223 */ /* 0x000fc80000010036 */
[----:B------:R-:W-:Y:S02]  /*3ac0*/  FMUL.FTZ R92, R92, R149 ;  /* 0x000000955c5c7220 */ /* 0x000fe40000410000 */
[----:B------:R-:W-:Y:S02]  /*3ad0*/  @P1 SHF.L.U32 R102, R9, 0x10, RZ ;  /* 0x0000001009661819 */ /* 0x000fe400000006ff */
[----:B------:R-:W-:Y:S01]  /*3ae0*/  FMUL.FTZ R155, R92, UR14 ;  /* 0x0000000e5c9b7c20 */ /* 0x000fe20008410000 */
[----:B------:R-:W-:-:S05]  /*3af0*/  @P1 SHF.L.U32 R92, R93, 0x10, RZ ;  /* 0x000000105d5c1819 */ /* 0x000fca00000006ff */
[----:B------:R-:W-:Y:S01]  /*3b00*/  @P1 FMUL.FTZ R103, R155, R92 ;  /* 0x0000005c9b671220 */ /* 0x000fe20000410000 */
[----:B------:R-:W-:Y:S01]  /*3b10*/  MOV R92, RZ ;  /* 0x000000ff005c7202 */ /* 0x000fe20000000f00 */
[----:B------:R-:W-:Y:S01]  /*3b20*/  @P1 FMUL.FTZ R92, R102, R155 ;  /* 0x0000009b665c1220 */ /* 0x000fe20000410000 */
[----:B------:R-:W-:Y:S01]  /*3b30*/  LOP3.LUT P1, RZ, R160, 0xff000000, RZ, 0xc0, !PT ;  /* 0xff000000a0ff7812 */ /* 0x000fe2000782c0ff */
[----:B------:R-:W-:Y:S01]  /*3b40*/  FFMA.FTZ R155, R132, R97, R96 ;  /* 0x00000061849b7223 */ /* 0x000fe20000010060 */
[----:B------:R-:W-:-:S03]  /*3b50*/  FADD.FTZ R90, R90, R103 ;  /* 0x000000675a5a7221 */ /* 0x000fc60000010000 */
[----:B------:R-:W-:-:S04]  /*3b60*/  FADD.FTZ R102, R130, -R155 ;  /* 0x8000009b82667221 */ /* 0x000fc80000010000 */
[----:B------:R-:W-:-:S04]  /*3b70*/  FFMA.FTZ R102, R147, R102, R55 ;  /* 0x0000006693667223 */ /* 0x000fc80000010037 */
[----:B------:R-:W-:Y:S01]  /*3b80*/  @P1 PRMT R93, R93, 0x7632, R93 ;  /* 0x000076325d5d1816 */ /* 0x000fe2000000005d */
[----:B------:R-:W-:Y:S01]  /*3b90*/  FMUL.FTZ R102, R102, R149 ;  /* 0x0000009566667220 */ /* 0x000fe20000410000 */
[----:B------:R-:W-:Y:S02]  /*3ba0*/  @P1 SHF.L.U32 R101, R115, 0x10, RZ ;  /* 0x0000001073651819 */ /* 0x000fe400000006ff */
[----:B------:R-:W-:Y:S01]  /*3bb0*/  @P1 SHF.L.U32 R93, R93, 0x10, RZ ;  /* 0x000000105d5d1819 */ /* 0x000fe200000006ff */
[----:B------:R-:W-:-:S04]  /*3bc0*/  FMUL.FTZ R102, R102, UR14 ;  /* 0x0000000e66667c20 */ /* 0x000fc80008410000 */
[----:B------:R-:W-:Y:S01]  /*3bd0*/  @P1 FMUL.FTZ R162, R102, R93 ;  /* 0x0000005d66a21220 */ /* 0x000fe20000410000 */
        /* <DEDUP_REMOVED lines=9> */
[----:B------:R-:W-:-:S04]  /*3c70*/  FFMA.FTZ R102, R147, R102, R56 ;  /* 0x0000006693667223 */ /* 0x000fc80000010038 */
[----:B------:R-:W-:Y:S01]  /*3c80*/  FMUL.FTZ R102, R102, R149 ;  /* 0x0000009566667220 */ /* 0x000fe20000410000 */
[----:B------:R-:W-:-:S03]  /*3c90*/  @P1 SHF.L.U32 R100, R94, 0x10, RZ ;  /* 0x000000105e641819 */ /* 0x000fc600000006ff */
        /* <DEDUP_REMOVED lines=18> */
[----:B------:R-:W-:Y:S01]  /*3dc0*/  FADD.FTZ R100, R85, R100 ;  /* 0x0000006455647221 */ /* 0x000fe20000010000 */
[----:B------:R-:W-:Y:S02]  /*3dd0*/  HFMA2 R85, -RZ, RZ, 0, 0 ;  /* 0x00000000ff557431 */ /* 0x000fe400000001ff */
[----:B------:R-:W-:Y:S01]  /*3de0*/  @P1 FMUL.FTZ R103, R94, R155 ;  /* 0x0000009b5e671220 */ /* 0x000fe20000410000 */
[----:B------:R-:W-:Y:S01]  /*3df0*/  FFMA.FTZ R94, R145, R97, R96 ;  /* 0x00000061915e7223 */ /* 0x000fe20000010060 */
[----:B------:R-:W-:-:S03]  /*3e00*/  LOP3.LUT P1, RZ, R161, 0xff0000, RZ, 0xc0, !PT ;  /* 0x00ff0000a1ff7812 */ /* 0x000fc6000782c0ff */
[----:B------:R-:W-:-:S04]  /*3e10*/  FADD.FTZ R94, R143, -R94 ;  /* 0x8000005e8f5e7221 */ /* 0x000fc80000010000 */
[----:B------:R-:W-:-:S04]  /*3e20*/  FFMA.FTZ R94, R147, R94, R58 ;  /* 0x0000005e935e7223 */ /* 0x000fc8000001003a */
[----:B------:R-:W-:Y:S02]  /*3e30*/  FMUL.FTZ R94, R94, R149 ;  /* 0x000000955e5e7220 */ /* 0x000fe40000410000 */
[----:B------:R-:W-:Y:S02]  /*3e40*/  @P1 SHF.L.U32 R84, R95, 0x10, RZ ;  /* 0x000000105f541819 */ /* 0x000fe400000006ff */
[----:B------:R-:W-:Y:S01]  /*3e50*/  FMUL.FTZ R155, R94, UR14 ;  /* 0x0000000e5e9b7c20 */ /* 0x000fe20008410000 */
[----:B------:R-:W-:-:S03]  /*3e60*/  @P1 SHF.L.U32 R94, R11, 0x10, RZ ;  /* 0x000000100b5e1819 */ /* 0x000fc600000006ff */
[----:B------:R-:W-:Y:S01]  /*3e70*/  @P1 FMUL.FTZ R85, R155, R84 ;  /* 0x000000549b551220 */ /* 0x000fe20000410000 */
[----:B------:R-:W-:Y:S01]  /*3e80*/  MOV R84, RZ ;  /* 0x000000ff00547202 */ /* 0x000fe20000000f00 */
[----:B------:R-:W-:Y:S01]  /*3e90*/  @P1 FMUL.FTZ R84, R94, R155 ;  /* 0x0000009b5e541220 */ /* 0x000fe20000410000 */
[----:B------:R-:W-:Y:S01]  /*3ea0*/  ISETP.GE.U32.AND P1, PT, R160, RZ, PT ;  /* 0x000000ffa000720c */ /* 0x000fe20003f26070 */
[----:B------:R-:W-:Y:S01]  /*3eb0*/  FFMA.FTZ R94, R156, R97, R96 ;  /* 0x000000619c5e7223 */ /* 0x000fe20000010060 */
[----:B------:R-:W-:Y:S02]  /*3ec0*/  FADD.FTZ R86, R86, R85 ;  /* 0x0000005556567221 */ /* 0x000fe40000010000 */
[----:B------:R-:W-:Y:S01]  /*3ed0*/  ISETP.GE.U32.AND.EX P1, PT, R161, 0x1000000, PT, P1 ;  /* 0x01000000a100780c */ /* 0x000fe20003f26110 */
[----:B------:R-:W-:-:S04]  /*3ee0*/  FADD.FTZ R94, R153, -R94 ;  /* 0x8000005e995e7221 */ /* 0x000fc80000010000 */
[----:B------:R-:W-:-:S04]  /*3ef0*/  FFMA.FTZ R94, R147, R94, R59 ;  /* 0x0000005e935e7223 */ /* 0x000fc8000001003b */
[----:B------:R-:W-:-:S04]  /*3f00*/  FMUL.FTZ R94, R94, R149 ;  /* 0x000000955e5e7220 */ /* 0x000fc80000410000 */
[----:B------:R-:W-:Y:S01]  /*3f10*/  @P1 PRMT R95, R95, 0x7632, R95 ;  /* 0x000076325f5f1816 */ /* 0x000fe2000000005f */
[----:B------:R-:W-:Y:S01]  /*3f20*/  FMUL.FTZ R162, R94, UR14 ;  /* 0x0000000e5ea27c20 */ /* 0x000fe20008410000 */
[----:B------:R-:W-:Y:S01]  /*3f30*/  @P1 SHF.L.U32 R85, R117, 0x10, RZ ;  /* 0x0000001075551819 */ /* 0x000fe200000006ff */
[----:B------:R-:W-:Y:S01]  /*3f40*/  HFMA2 R94, -RZ, RZ, 0, 0 ;  /* 0x00000000ff5e7431 */ /* 0x000fe200000001ff */
[----:B------:R-:W-:-:S05]  /*3f50*/  @P1 SHF.L.U32 R95, R95, 0x10, RZ ;  /* 0x000000105f5f1819 */ /* 0x000fca00000006ff */
[----:B------:R-:W-:Y:S01]  /*3f60*/  @P1 FMUL.FTZ R94, R162, R95 ;  /* 0x0000005fa25e1220 */ /* 0x000fe20000410000 */
[----:B------:R-:W-:Y:S01]  /*3f70*/  MOV R95, RZ ;  /* 0x000000ff005f7202 */ /* 0x000fe20000000f00 */
[----:B------:R-:W-:Y:S02]  /*3f80*/  @P1 FMUL.FTZ R95, R85, R162 ;  /* 0x000000a2555f1220 */ /* 0x000fe40000410000 */
[----:B------:R-:W-:Y:S01]  /*3f90*/  FADD.FTZ R87, R87, R94 ;  /* 0x0000005e57577221 */ /* 0x000fe20000010000 */
[----:B------:R-:W-:Y:S02]  /*3fa0*/  F2FP.BF16.F32.PACK_AB R94, R103, R102 ;  /* 0x00000066675e723e */ /* 0x000fe400000010ff */
[----:B------:R-:W-:Y:S01]  /*3fb0*/  F2FP.BF16.F32.PACK_AB R95, R95, R84 ;  /* 0x000000545f5f723e */ /* 0x000fe200000010ff */
[----:B------:R-:W-:Y:S06]  /*3fc0*/  BRA `(.L_x_3539) ;  /* 0x0000000800447947 */ /* 0x000fec0003800000 */
.L_x_3538:
[----:B------:R-:W-:Y:S01]  /*3fd0*/  LOP3.LUT P1, RZ, R160, 0xff00, RZ, 0xc0, !PT ;  /* 0x0000ff00a0ff7812 */ /* 0x000fe2000782c0ff */
[----:B------:R-:W-:Y:S01]  /*3fe0*/  FFMA.FTZ R69, R124, R97, R96 ;  /* 0x000000617c457223 */ /* 0x000fe20000010060 */
[----:B------:R-:W-:Y:S01]  /*3ff0*/  LOP3.LUT P2, RZ, R160, 0xff0000, RZ, 0xc0, !PT ;  /* 0x00ff0000a0ff7812 */ /* 0x000fe2000784c0ff */
[----:B------:R-:W-:Y:S01]  /*4000*/  HFMA2 R70, -RZ, RZ, 0, 0 ;  /* 0x00000000ff467431 */ /* 0x000fe200000001ff */
[----:B0-----:R-:W-:Y:S01]  /*4010*/  MOV R98, RZ ;  /* 0x000000ff00627202 */ /* 0x001fe20000000f00 */
[----:B------:R-:W-:Y:S01]  /*4020*/  FADD.FTZ R68, R122, -R69 ;  /* 0x800000457a447221 */ /* 0x000fe20000010000 */
[----:B------:R-:W-:Y:S01]  /*4030*/  MOV R102, RZ ;  /* 0x000000ff00667202 */ /* 0x000fe20000000f00 */
[----:B------:R-:W-:Y:S02]  /*4040*/  HFMA2 R72, -RZ, RZ, 0, 0 ;  /* 0x00000000ff487431 */ /* 0x000fe400000001ff */
[----:B-----5:R-:W-:Y:S01]  /*4050*/  FFMA.FTZ R73, R147, R68, R53 ;  /* 0x0000004493497223 */ /* 0x020fe20000010035 */
[----:B------:R-:W-:-:S03]  /*4060*/  HFMA2 R101, -RZ, RZ, 0, 0 ;  /* 0x00000000ff657431 */ /* 0x000fc600000001ff */
[----:B------:R-:W0:Y:S01]  /*4070*/  @P1 LDC R71, c[0x0][0x408] ;  /* 0x00010200ff471b82 */ /* 0x000e220000000800 */
[----:B------:R-:W-:Y:S01]  /*4080*/  @P1 PRMT R69, R92, 0x7632, R69 ;  /* 0x000076325c451816 */ /* 0x000fe20000000045 */
[----:B------:R-:W-:-:S03]  /*4090*/  @P1 FMUL.FTZ R68, R73, R149 ;  /* 0x0000009549441220 */ /* 0x000fc60000410000 */
[----:B------:R-:W-:-:S03]  /*40a0*/  @P1 SHF.L.U32 R69, R69, 0x10, RZ ;  /* 0x0000001045451819 */ /* 0x000fc600000006ff */
[----:B------:R-:W1:Y:S01]  /*40b0*/  @P1 LDC R75, c[0x0][0x408] ;  /* 0x00010200ff4b1b82 */ /* 0x000e620000000800 */
[----:B0-----:R-:W-:-:S07]  /*40c0*/  @P1 FMUL.FTZ R68, R68, R71 ;  /* 0x0000004744441220 */ /* 0x001fce0000410000 */
[----:B------:R-:W0:Y:S01]  /*40d0*/  @P2 LDC R71, c[0x0][0x408] ;  /* 0x00010200ff472b82 */ /* 0x000e220000000800 */
[----:B------:R-:W-:Y:S01]  /*40e0*/  @P1 FMUL.FTZ R70, R69, R68 ;  /* 0x0000004445461220 */ /* 0x000fe20000410000 */
[----:B------:R-:W-:Y:S01]  /*40f0*/  @P1 FMUL.FTZ R68, R73, R149 ;  /* 0x0000009549441220 */ /* 0x000fe20000410000 */
[----:B------:R-:W-:Y:S02]  /*4100*/  FFMA.FTZ R69, R125, R97, R96 ;  /* 0x000000617d457223 */ /* 0x000fe40000010060 */
[----:B------:R-:W-:Y:S01]  /*4110*/  FADD.FTZ R89, R89, R70 ;  /* 0x0000004659597221 */ /* 0x000fe20000010000 */
[----:B-1----:R-:W-:Y:S01]  /*4120*/  @P1 FMUL.FTZ R75, R68, R75 ;  /* 0x0000004b444b1220 */ /* 0x002fe20000410000 */
[----:B------:R-:W-:Y:S01]  /*4130*/  @P1 SHF.L.U32 R68, R114, 0x10, RZ ;  /* 0x0000001072441819 */ /* 0x000fe200000006ff */
[----:B------:R-:W-:-:S04]  /*4140*/  FADD.FTZ R69, R128, -R69 ;  /* 0x8000004580457221 */ /* 0x000fc80000010000 */
[----:B------:R-:W-:Y:S01]  /*4150*/  @P1 FMUL.FTZ R98, R68, R75 ;  /* 0x0000004b44621220 */ /* 0x000fe20000410000 */
[----:B------:R-:W-:Y:S01]  /*4160*/  FFMA.FTZ R74, R147, R69, R54 ;  /* 0x00000045934a7223 */ /* 0x000fe20000010036 */
[----:B------:R-:W1:Y:S01]  /*4170*/  @P2 LDC R75, c[0x0][0x408] ;  /* 0x00010200ff4b2b82 */ /* 0x000e620000000800 */
[----:B------:R-:W-:Y:S02]  /*4180*/  LOP3.LUT P1, RZ, R160, 0xff000000, RZ, 0xc0, !PT ;  /* 0xff000000a0ff7812 */ /* 0x000fe4000782c0ff */
[----:B------:R-:W-:Y:S01]  /*4190*/  @P2 FMUL.FTZ R68, R74, R149 ;  /* 0x000000954a442220 */ /* 0x000fe20000410000 */
[----:B------:R-:W-:-:S03]  /*41a0*/  @P2 SHF.L.U32 R69, R93, 0x10, RZ ;  /* 0x000000105d452819 */ /* 0x000fc600000006ff */
[----:B0-----:R-:W-:Y:S01]  /*41b0*/  @P2 FMUL.FTZ R68, R68, R71 ;  /* 0x0000004744442220 */ /* 0x001fe20000410000 */
[----:B------:R-:W-:-:S03]  /*41c0*/  HFMA2 R71, -RZ, RZ, 0, 0 ;  /* 0x00000000ff477431 */ /* 0x000fc600000001ff */
[----:B------:R-:W-:Y:S01]  /*41d0*/  @P2 FMUL.FTZ R71, R69, R68 ;  /* 0x0000004445472220 */ /* 0x000fe20000410000 */
[----:B------:R-:W-:Y:S02]  /*41e0*/  @P2 FMUL.FTZ R68, R74, R149 ;  /* 0x000000954a442220 */ /* 0x000fe40000410000 */
[----:B------:R-:W0:Y:S01]  /*41f0*/  @P1 LDC R99, c[0x0][0x408] ;  /* 0x00010200ff631b82 */ /* 0x000e220000000800 */
[----:B------:R-:W-:Y:S01]  /*4200*/  FFMA.FTZ R69, R132, R97, R96 ;  /* 0x0000006184457223 */ /* 0x000fe20000010060 */
[----:B------:R-:W-:Y:S01]  /*4210*/  @P1 PRMT R93, R93, 0x7632, R93 ;  /* 0x000076325d5d1816 */ /* 0x000fe2000000005d */
[----:B------:R-:W-:-:S03]  /*4220*/  FADD.FTZ R90, R90, R71 ;  /* 0x000000475a5a7221 */ /* 0x000fc60000010000 */
[----:B------:R-:W-:Y:S01]  /*4230*/  @P1 SHF.L.U32 R93, R93, 0x10, RZ ;  /* 0x000000105d5d1819 */ /* 0x000fe200000006ff */
[----:B-1----:R-:W-:Y:S01]  /*4240*/  @P2 FMUL.FTZ R75, R68, R75 ;  /* 0x0000004b444b2220 */ /* 0x002fe20000410000 */
[----:B------:R-:W-:-:S05]  /*4250*/  @P2 SHF.L.U32 R68, R9, 0x10, RZ ;  /* 0x0000001009442819 */ /* 0x000fca00000006ff */
[----:B------:R-:W-:Y:S01]  /*4260*/  @P2 FMUL.FTZ R102, R68, R75 ;  /* 0x0000004b44662220 */ /* 0x000fe20000410000 */
[----:B------:R-:W-:Y:S01]  /*4270*/  FADD.FTZ R68, R130, -R69 ;  /* 0x8000004582447221 */ /* 0x000fe20000010000 */
[----:B------:R-:W-:Y:S01]  /*4280*/  LOP3.LUT P2, RZ, R161, 0xff, RZ, 0xc0, !PT ;  /* 0x000000ffa1ff7812 */ /* 0x000fe2000784c0ff */
[----:B------:R-:W1:Y:S02]  /*4290*/  @P1 LDC R69, c[0x0][0x408] ;  /* 0x00010200ff451b82 */ /* 0x000e640000000800 */
[----:B------:R-:W-:-:S04]  /*42a0*/  FFMA.FTZ R75, R147, R68, R55 ;  /* 0x00000044934b7223 */ /* 0x000fc80000010037 */
[----:B------:R-:W-:-:S04]  /*42b0*/  @P1 FMUL.FTZ R68, R75, R149 ;  /* 0x000000954b441220 */ /* 0x000fc80000410000 */
[----:B0-----:R-:W-:Y:S01]  /*42c0*/  @P1 FMUL.FTZ R68, R68, R99 ;  /* 0x0000006344441220 */ /* 0x001fe20000410000 */
[----:B------:R-:W-:Y:S01]  /*42d0*/  MOV R99, RZ ;  /* 0x000000ff00637202 */ /* 0x000fe20000000f00 */
[----:B------:R-:W0:Y:S02]  /*42e0*/  @P2 LDC R100, c[0x0][0x408] ;  /* 0x00010200ff642b82 */ /* 0x000e240000000800 */
[----:B------:R-:W-:Y:S01]  /*42f0*/  @P1 FMUL.FTZ R72, R93, R68 ;  /* 0x000000445d481220 */ /* 0x000fe20000410000 */
[----:B------:R-:W-:Y:S01]  /*4300*/  @P1 FMUL.FTZ R68, R75, R149 ;  /* 0x000000954b441220 */ /* 0x000fe20000410000 */
[----:B------:R-:W-:Y:S02]  /*4310*/  MOV R93, RZ ;  /* 0x000000ff005d7202 */ /* 0x000fe40000000f00 */
        /* <DEDUP_REMOVED lines=9> */
[----:B------:R-:W-:Y:S01]  /*43b0*/  FADD.FTZ R68, R129, -R68 ;  /* 0x8000004481447221 */ /* 0x000fe20000010000 */
[----:B------:R-:W-:-:S03]  /*43c0*/  F2FP.BF16.F32.PACK_AB R93, R93, R102 ;  /* 0x000000665d5d723e */ /* 0x000fc600000010ff */
[----:B------:R-:W-:-:S04]  /*43d0*/  FFMA.FTZ R68, R147, R68, R56 ;  /* 0x0000004493447223 */ /* 0x000fc80000010038 */
        /* <DEDUP_REMOVED lines=15> */
[----:B------:R-:W-:Y:S01]  /*44d0*/  FFMA.FTZ R69, R147, R100, R57 ;  /* 0x0000006493457223 */ /* 0x000fe20000010039 */
[----:B------:R-:W-:-:S03]  /*44e0*/  @P1 PRMT R100, R94, 0x7632, R100 ;  /* 0x000076325e641816 */ /* 0x000fc60000000064 */
[----:B------:R-:W-:Y:S02]  /*44f0*/  @P1 FMUL.FTZ R94, R69, R149 ;  /* 0x00000095455e1220 */ /* 0x000fe40000410000 */
[----:B------:R-:W2:Y:S02]  /*4500*/  @P2 LDC R164, c[0x0][0x408] ;  /* 0x00010200ffa42b82 */ /* 0x000ea40000000800 */
[----:B-1----:R-:W-:Y:S01]  /*4510*/  @P1 FMUL.FTZ R94, R94, R155 ;  /* 0x0000009b5e5e1220 */ /* 0x002fe20000410000 */
[----:B------:R-:W-:Y:S01]  /*4520*/  @P1 SHF.L.U32 R155, R100, 0x10, RZ ;  /* 0x00000010649b1819 */ /* 0x000fe200000006ff */
[----:B------:R-:W-:-:S04]  /*4530*/  HFMA2 R100, -RZ, RZ, 0, 0 ;  /* 0x00000000ff647431 */ /* 0x000fc800000001ff */
[----:B------:R-:W-:Y:S01]  /*4540*/  @P1 FMUL.FTZ R100, R155, R94 ;  /* 0x0000005e9b641220 */ /* 0x000fe20000410000 */
[----:B------:R-:W-:Y:S01]  /*4550*/  @P1 FMUL.FTZ R94, R69, R149 ;  /* 0x00000095455e1220 */ /* 0x000fe20000410000 */
[----:B------:R-:W-:Y:S02]  /*4560*/  HFMA2 R155, -RZ, RZ, 0, 0 ;  /* 0x00000000ff9b7431 */ /* 0x000fe400000001ff */
[----:B------:R-:W-:Y:S01]  /*4570*/  FADD.FTZ R100, R85, R100 ;  /* 0x0000006455647221 */ /* 0x000fe20000010000 */
[----:B0-----:R-:W-:Y:S01]  /*4580*/  @P1 FMUL.FTZ R162, R94, R103 ;  /* 0x000000675ea21220 */ /* 0x001fe20000410000 */
[----:B------:R-:W-:Y:S01]  /*4590*/  @P1 SHF.L.U32 R103, R116, 0x10, RZ ;  /* 0x0000001074671819 */ /* 0x000fe200000006ff */
[----:B------:R-:W-:Y:S01]  /*45a0*/  FFMA.FTZ R85, R123, R97, R96 ;  /* 0x000000617b557223 */ /* 0x000fe20000010060 */
[----:B------:R-:W-:-:S03]  /*45b0*/  MOV R94, RZ ;  /* 0x000000ff005e7202 */ /* 0x000fc60000000f00 */
[----:B------:R-:W-:Y:S01]  /*45c0*/  @P1 FMUL.FTZ R94, R103, R162 ;  /* 0x000000a2675e1220 */ /* 0x000fe20000410000 */
[----:B------:R-:W-:Y:S01]  /*45d0*/  FFMA.FTZ R162, R145, R97, R96 ;  /* 0x0000006191a27223 */ /* 0x000fe20000010060 */
[----:B------:R-:W-:Y:S01]  /*45e0*/  ISETP.GE.U32.AND P1, PT, R160, RZ, PT ;  /* 0x000000ffa000720c */ /* 0x000fe20003f26070 */
[----:B------:R-:W-:Y:S01]  /*45f0*/  FADD.FTZ R85, R126, -R85 ;  /* 0x800000557e557221 */ /* 0x000fe20000010000 */
[----:B------:R-:W-:Y:S01]  /*4600*/  MOV R103, RZ ;  /* 0x000000ff00677202 */ /* 0x000fe20000000f00 */
[----:B------:R-:W-:Y:S01]  /*4610*/  FADD.FTZ R162, R143, -R162 ;  /* 0x800000a28fa27221 */ /* 0x000fe20000010000 */
[----:B------:R-:W-:Y:S02]  /*4620*/  ISETP.GE.U32.AND.EX P1, PT, R161, 0x1000000, PT, P1 ;  /* 0x01000000a100780c */ /* 0x000fe40003f26110 */
[----:B------:R-:W-:Y:S01]  /*4630*/  F2FP.BF16.F32.PACK_AB R94, R94, R99 ;  /* 0x000000635e5e723e */ /* 0x000fe200000010ff */
[----:B------:R-:W-:Y:S01]  /*4640*/  FFMA.FTZ R70, R147, R162, R58 ;  /* 0x000000a293467223 */ /* 0x000fe2000001003a */
[----:B------:R-:W-:-:S03]  /*4650*/  @P2 SHF.L.U32 R162, R95, 0x10, RZ ;  /* 0x000000105fa22819 */ /* 0x000fc600000006ff */
[----:B------:R-:W-:-:S04]  /*4660*/  @P2 FMUL.FTZ R71, R70, R149 ;  /* 0x0000009546472220 */ /* 0x000fc80000410000 */
[----:B--2---:R-:W-:Y:S02]  /*4670*/  @P2 FMUL.FTZ R71, R71, R164 ;  /* 0x000000a447472220 */ /* 0x004fe40000410000 */
[----:B------:R-:W0:Y:S01]  /*4680*/  @P1 LDC R157, c[0x0][0x408] ;  /* 0x00010200ff9d1b82 */ /* 0x000e220000000800 */
[----:B------:R-:W-:Y:S01]  /*4690*/  @P1 PRMT R95, R95, 0x7632, R95 ;  /* 0x000076325f5f1816 */ /* 0x000fe2000000005f */
[----:B------:R-:W-:Y:S01]  /*46a0*/  @P2 FMUL.FTZ R155, R162, R71 ;  /* 0x00000047a29b2220 */ /* 0x000fe20000410000 */
[----:B------:R-:W-:Y:S02]  /*46b0*/  @P2 FMUL.FTZ R71, R70, R149 ;  /* 0x0000009546472220 */ /* 0x000fe40000410000 */
[----:B------:R-:W-:Y:S01]  /*46c0*/  @P1 SHF.L.U32 R95, R95, 0x10, RZ ;  /* 0x000000105f5f1819 */ /* 0x000fe200000006ff */
[----:B------:R-:W-:Y:S02]  /*46d0*/  FADD.FTZ R86, R86, R155 ;  /* 0x0000009b56567221 */ /* 0x000fe40000010000 */
[----:B------:R-:W1:Y:S02]  /*46e0*/  @P2 LDC R162, c[0x0][0x408] ;  /* 0x00010200ffa22b82 */ /* 0x000e640000000800 */
[----:B-1----:R-:W-:Y:S01]  /*46f0*/  @P2 FMUL.FTZ R162, R71, R162 ;  /* 0x000000a247a22220 */ /* 0x002fe20000410000 */
[----:B------:R-:W-:-:S05]  /*4700*/  @P2 SHF.L.U32 R71, R11, 0x10, RZ ;  /* 0x000000100b472819 */ /* 0x000fca00000006ff */
[----:B------:R-:W-:Y:S01]  /*4710*/  @P2 FMUL.FTZ R103, R71, R162 ;  /* 0x000000a247672220 */ /* 0x000fe20000410000 */
[----:B------:R-:W-:Y:S01]  /*4720*/  FFMA.FTZ R71, R147, R72, R59 ;  /* 0x0000004893477223 */ /* 0x000fe2000001003b */
[----:B------:R-:W-:Y:S01]  /*4730*/  HFMA2 R162, -RZ, RZ, 0, 0 ;  /* 0x00000000ffa27431 */ /* 0x000fe200000001ff */
[----:B------:R-:W-:Y:S02]  /*4740*/  LOP3.LUT P2, RZ, R160, 0xff, RZ, 0xc0, !PT ;  /* 0x000000ffa0ff7812 */ /* 0x000fe4000784c0ff */
[----:B------:R-:W-:-:S04]  /*4750*/  @P1 FMUL.FTZ R72, R71, R149 ;  /* 0x0000009547481220 */ /* 0x000fc80000410000 */
[----:B0-----:R-:W-:-:S04]  /*4760*/  @P1 FMUL.FTZ R72, R72, R157 ;  /* 0x0000009d48481220 */ /* 0x001fc80000410000 */
[----:B------:R-:W-:Y:S01]  /*4770*/  @P1 FMUL.FTZ R162, R95, R72 ;  /* 0x000000485fa21220 */ /* 0x000fe20000410000 */
[----:B------:R-:W-:Y:S01]  /*4780*/  @P1 FMUL.FTZ R72, R71, R149 ;  /* 0x0000009547481220 */ /* 0x000fe20000410000 */
[----:B------:R-:W0:Y:S01]  /*4790*/  @P1 LDC R95, c[0x0][0x408] ;  /* 0x00010200ff5f1b82 */ /* 0x000e220000000800 */
[----:B------:R-:W-:Y:S01]  /*47a0*/  @P2 SHF.L.U32 R92, R92, 0x10, RZ ;  /* 0x000000105c5c2819 */ /* 0x000fe200000006ff */
[----:B------:R-:W-:-:S06]  /*47b0*/  FADD.FTZ R87, R87, R162 ;  /* 0x000000a257577221 */ /* 0x000fcc0000010000 */
[----:B------:R-:W1:Y:S01]  /*47c0*/  @P2 LDC R164, c[0x0][0x408] ;  /* 0x00010200ffa42b82 */ /* 0x000e620000000800 */
[----:B0-----:R-:W-:Y:S01]  /*47d0*/  @P1 FMUL.FTZ R95, R72, R95 ;  /* 0x0000005f485f1220 */ /* 0x001fe20000410000 */
[----:B------:R-:W-:-:S05]  /*47e0*/  @P1 SHF.L.U32 R72, R117, 0x10, RZ ;  /* 0x0000001075481819 */ /* 0x000fca00000006ff */
[----:B------:R-:W-:Y:S01]  /*47f0*/  @P1 FMUL.FTZ R84, R72, R95 ;  /* 0x0000005f48541220 */ /* 0x000fe20000410000 */
[----:B------:R-:W-:Y:S01]  /*4800*/  FFMA.FTZ R72, R147, R85, R52 ;  /* 0x0000005593487223 */ /* 0x000fe20000010034 */
[----:B------:R-:W-:-:S03]  /*4810*/  HFMA2 R95, -RZ, RZ, 0, 0 ;  /* 0x00000000ff5f7431 */ /* 0x000fc600000001ff */
[----:B------:R-:W-:-:S04]  /*4820*/  @P2 FMUL.FTZ R85, R72, R149 ;  /* 0x0000009548552220 */ /* 0x000fc80000410000 */
[----:B-1----:R-:W-:-:S04]  /*4830*/  @P2 FMUL.FTZ R85, R85, R164 ;  /* 0x000000a455552220 */ /* 0x002fc80000410000 */
[----:B------:R-:W-:Y:S01]  /*4840*/  @P2 FMUL.FTZ R95, R92, R85 ;  /* 0x000000555c5f2220 */ /* 0x000fe20000410000 */
[----:B------:R-:W-:Y:S01]  /*4850*/  @P2 FMUL.FTZ R85, R72, R149 ;  /* 0x0000009548552220 */ /* 0x000fe20000410000 */
[----:B------:R-:W0:Y:S02]  /*4860*/  @P2 LDC R92, c[0x0][0x408] ;  /* 0x00010200ff5c2b82 */ /* 0x000e240000000800 */
[----:B------:R-:W-:Y:S01]  /*4870*/  FADD.FTZ R88, R88, R95 ;  /* 0x0000005f58587221 */ /* 0x000fe20000010000 */
[----:B------:R-:W-:Y:S01]  /*4880*/  F2FP.BF16.F32.PACK_AB R95, R84, R103 ;  /* 0x00000067545f723e */ /* 0x000fe200000010ff */
[----:B0-----:R-:W-:Y:S01]  /*4890*/  @P2 FMUL.FTZ R157, R85, R92 ;  /* 0x0000005c559d2220 */ /* 0x001fe20000410000 */
[----:B------:R-:W-:Y:S02]  /*48a0*/  @P2 SHF.L.U32 R92, R8, 0x10, RZ ;  /* 0x00000010085c2819 */ /* 0x000fe400000006ff */
[----:B------:R-:W-:-:S03]  /*48b0*/  MOV R85, RZ ;  /* 0x000000ff00557202 */ /* 0x000fc60000000f00 */
[----:B------:R-:W-:-:S05]  /*48c0*/  @P2 FMUL.FTZ R85, R92, R157 ;  /* 0x0000009d5c552220 */ /* 0x000fca0000410000 */
[----:B------:R-:W-:-:S07]  /*48d0*/  F2FP.BF16.F32.PACK_AB R92, R98, R85 ;  /* 0x00000055625c723e */ /* 0x000fce00000010ff */
.L_x_3539:
        /* <DEDUP_REMOVED lines=12> */
.L_x_3537:
[----:B------:R-:W-:Y:S05]  /*49a0*/  BSYNC.RECONVERGENT B1 ;  /* 0x0000000000017941 */ /* 0x000fea0003800200 */
.L_x_3536:
[----:B------:R-:W-:Y:S05]  /*49b0*/  @!P3 BRA `(.L_x_3533) ;  /* 0x000000100034b947 */ /* 0x000fea0003800000 */
[----:B-1----:R-:W1:Y:S02]  /*49c0*/  LDC.64 R92, c[0x0][0x390] ;  /* 0x0000e400ff5c7b82 */ /* 0x002e640000000a00 */
        /* <DEDUP_REMOVED lines=14> */
[----:B-----5:R-:W-:-:S02]  /*4ab0*/  FFMA.FTZ R73, R147, R68, R61 ;  /* 0x0000004493497223 */ /* 0x020fc4000001003d */
        /* <DEDUP_REMOVED lines=16> */
[----:B------:R-:W-:-:S03]  /*4bc0*/  FFMA.FTZ R74, R147, R69, R62 ;  /* 0x00000045934a7223 */ /* 0x000fc6000001003e */
        /* <DEDUP_REMOVED lines=19> */
[----:B------:R-:W-:-:S04]  /*4d00*/  FFMA.FTZ R75, R147, R68, R63 ;  /* 0x00000044934b7223 */ /* 0x000fc8000001003f */
[----:B------:R-:W-:-:S03]  /*4d10*/  @P2 FMUL.FTZ R68, R75, R149 ;  /* 0x000000954b442220 */ /* 0x000fc60000410000 */
[----:B------:R-:W2:Y:S01]  /*4d20*/  @P3 LDC R100, c[0x0][0x408] ;  /* 0x00010200ff643b82 */ /* 0x000ea20000000800 */
[----:B-1----:R-:W-:Y:S01]  /*4d30*/  @P2 FMUL.FTZ R68, R68, R69 ;  /* 0x0000004544442220 */ /* 0x002fe20000410000 */
[----:B------:R-:W-:-:S03]  /*4d40*/  FFMA.FTZ R69, R135, R97, R96 ;  /* 0x0000006187457223 */ /* 0x000fc60000010060 */
[----:B------:R-:W-:Y:S01]  /*4d50*/  @P2 FMUL.FTZ R72, R93, R68 ;  /* 0x000000445d482220 */ /* 0x000fe20000410000 */
[----:B------:R-:W-:Y:S01]  /*4d60*/  @P2 FMUL.FTZ R68, R75, R149 ;  /* 0x000000954b442220 */ /* 0x000fe20000410000 */
[----:B------:R-:W-:Y:S01]  /*4d70*/  FADD.FTZ R69, R134, -R69 ;  /* 0x8000004586457221 */ /* 0x000fe20000010000 */
[----:B------:R-:W1:Y:S01]  /*4d80*/  @P3 LDC R102, c[0x0][0x408] ;  /* 0x00010200ff663b82 */ /* 0x000e620000000800 */
[----:B------:R-:W-:Y:S01]  /*4d90*/  MOV R93, RZ ;  /* 0x000000ff005d7202 */ /* 0x000fe20000000f00 */
[----:B0-----:R-:W-:Y:S01]  /*4da0*/  @P2 FMUL.FTZ R99, R68, R99 ;  /* 0x0000006344632220 */ /* 0x001fe20000410000 */
[----:B------:R-:W-:Y:S01]  /*4db0*/  @P2 SHF.L.U32 R68, R107, 0x10, RZ ;  /* 0x000000106b442819 */ /* 0x000fe200000006ff */
[----:B------:R-:W-:-:S04]  /*4dc0*/  FADD.FTZ R83, R83, R72 ;  /* 0x0000004853537221 */ /* 0x000fc80000010000 */
[----:B------:R-:W-:Y:S01]  /*4dd0*/  @P2 FMUL.FTZ R162, R68, R99 ;  /* 0x0000006344a22220 */ /* 0x000fe20000410000 */
[----:B------:R-:W-:Y:S01]  /*4de0*/  FFMA.FTZ R68, R147, R69, R64 ;  /* 0x0000004593447223 */ /* 0x000fe20000010040 */
[----:B------:R-:W-:Y:S01]  /*4df0*/  LOP3.LUT P2, RZ, R159, 0xff00, RZ, 0xc0, !PT ;  /* 0x0000ff009fff7812 */ /* 0x000fe2000784c0ff */
[----:B------:R-:W-:Y:S02]  /*4e00*/  HFMA2 R99, -RZ, RZ, 0, 0 ;  /* 0x00000000ff637431 */ /* 0x000fe400000001ff */
[----:B------:R-:W-:-:S04]  /*4e10*/  @P3 FMUL.FTZ R69, R68, R149 ;  /* 0x0000009544453220 */ /* 0x000fc80000410000 */
[----:B--2---:R-:W-:Y:S01]  /*4e20*/  @P3 FMUL.FTZ R100, R69, R100 ;  /* 0x0000006445643220 */ /* 0x004fe20000410000 */
[----:B------:R-:W-:-:S05]  /*4e30*/  @P3 SHF.L.U32 R69, R94, 0x10, RZ ;  /* 0x000000105e453819 */ /* 0x000fca00000006ff */
[----:B------:R-:W-:Y:S01]  /*4e40*/  @P3 FMUL.FTZ R93, R69, R100 ;  /* 0x00000064455d3220 */ /* 0x000fe20000410000 */
[----:B------:R-:W-:Y:S01]  /*4e50*/  @P3 FMUL.FTZ R69, R68, R149 ;  /* 0x0000009544453220 */ /* 0x000fe20000410000 */
[----:B------:R-:W0:Y:S01]  /*4e60*/  @P2 LDC R164, c[0x0][0x408] ;  /* 0x00010200ffa42b82 */ /* 0x000e220000000800 */
[----:B------:R-:W-:Y:S01]  /*4e70*/  FFMA.FTZ R100, R154, R97, R96 ;  /* 0x000000619a647223 */ /* 0x000fe20000010060 */
[----:B------:R-:W-:Y:S01]  /*4e80*/  @P2 PRMT R94, R94, 0x7632, R94 ;  /* 0x000076325e5e2816 */ /* 0x000fe2000000005e */
[----:B-1----:R-:W-:Y:S01]  /*4e90*/  @P3 FMUL.FTZ R102, R69, R102 ;  /* 0x0000006645663220 */ /* 0x002fe20000410000 */
[----:B------:R-:W-:Y:S02]  /*4ea0*/  @P3 SHF.L.U32 R69, R18, 0x10, RZ ;  /* 0x0000001012453819 */ /* 0x000fe400000006ff */
[----:B------:R-:W-:-:S03]  /*4eb0*/  @P2 SHF.L.U32 R94, R94, 0x10, RZ ;  /* 0x000000105e5e2819 */ /* 0x000fc600000006ff */
[----:B------:R-:W-:Y:S01]  /*4ec0*/  @P3 FMUL.FTZ R99, R69, R102 ;  /* 0x0000006645633220 */ /* 0x000fe20000410000 */
[----:B------:R-:W-:Y:S01]  /*4ed0*/  FADD.FTZ R102, R151, -R100 ;  /* 0x8000006497667221 */ /* 0x000fe20000010000 */
[----:B------:R-:W-:Y:S01]  /*4ee0*/  LOP3.LUT P3, RZ, R159, 0xff0000, RZ, 0xc0, !PT ;  /* 0x00ff00009fff7812 */ /* 0x000fe2000786c0ff */
[----:B------:R-:W1:Y:S02]  /*4ef0*/  @P2 LDC R100, c[0x0][0x408] ;  /* 0x00010200ff642b82 */ /* 0x000e640000000800 */
[----:B------:R-:W-:Y:S01]  /*4f00*/  FFMA.FTZ R69, R147, R102, R65 ;  /* 0x0000006693457223 */ /* 0x000fe20000010041 */
[----:B------:R-:W-:-:S03]  /*4f10*/  MOV R102, RZ ;  /* 0x000000ff00667202 */ /* 0x000fc60000000f00 */
[----:B------:R-:W-:-:S04]  /*4f20*/  @P2 FMUL.FTZ R101, R69, R149 ;  /* 0x0000009545652220 */ /* 0x000fc80000410000 */
[----:B0-----:R-:W-:-:S04]  /*4f30*/  @P2 FMUL.FTZ R101, R101, R164 ;  /* 0x000000a465652220 */ /* 0x001fc80000410000 */
[----:B------:R-:W-:Y:S01]  /*4f40*/  @P2 FMUL.FTZ R102, R94, R101 ;  /* 0x000000655e662220 */ /* 0x000fe20000410000 */
[----:B------:R-:W-:Y:S01]  /*4f50*/  @P2 FMUL.FTZ R101, R69, R149 ;  /* 0x0000009545652220 */ /* 0x000fe20000410000 */
[----:B------:R-:W-:-:S03]  /*4f60*/  HFMA2 R94, -RZ, RZ, 0, 0 ;  /* 0x00000000ff5e7431 */ /* 0x000fc600000001ff */
[----:B-1----:R-:W-:Y:S01]  /*4f70*/  @P2 FMUL.FTZ R101, R101, R100 ;  /* 0x0000006465652220 */ /* 0x002fe20000410000 */
[----:B------:R-:W-:-:S05]  /*4f80*/  @P2 SHF.L.U32 R100, R108, 0x10, RZ ;  /* 0x000000106c642819 */ /* 0x000fca00000006ff */
[----:B------:R-:W-:Y:S01]  /*4f90*/  @P2 FMUL.FTZ R94, R100, R101 ;  /* 0x00000065645e2220 */ /* 0x000fe20000410000 */
[----:B------:R-:W-:Y:S01]  /*4fa0*/  FFMA.FTZ R101, R133, R97, R96 ;  /* 0x0000006185657223 */ /* 0x000fe20000010060 */
[----:B------:R-:W0:Y:S01]  /*4fb0*/  @P3 LDC R100, c[0x0][0x408] ;  /* 0x00010200ff643b82 */ /* 0x000e220000000800 */
[----:B------:R-:W-:Y:S02]  /*4fc0*/  ISETP.GE.U32.AND P2, PT, R158, RZ, PT ;  /* 0x000000ff9e00720c */ /* 0x000fe40003f46070 */
[----:B------:R-:W-:Y:S01]  /*4fd0*/  FADD.FTZ R101, R140, -R101 ;  /* 0x800000658c657221 */ /* 0x000fe20000010000 */
[----:B------:R-:W-:Y:S02]  /*4fe0*/  F2FP.BF16.F32.PACK_AB R94, R94, R99 ;  /* 0x000000635e5e723e */ /* 0x000fe400000010ff */
[----:B------:R-:W-:Y:S01]  /*4ff0*/  ISETP.GE.U32.AND.EX P2, PT, R159, 0x1000000, PT, P2 ;  /* 0x010000009f00780c */ /* 0x000fe20003f46120 */
[----:B------:R-:W-:Y:S01]  /*5000*/  FFMA.FTZ R70, R147, R101, R66 ;  /* 0x0000006593467223 */ /* 0x000fe20000010042 */
[----:B------:R-:W-:-:S03]  /*5010*/  FADD.FTZ R101, R77, R102 ;  /* 0x000000664d657221 */ /* 0x000fc60000010000 */
[----:B------:R-:W-:-:S04]  /*5020*/  @P3 FMUL.FTZ R71, R70, R149 ;  /* 0x0000009546473220 */ /* 0x000fc80000410000 */
[----:B0-----:R-:W-:Y:S01]  /*5030*/  @P3 FMUL.FTZ R100, R71, R100 ;  /* 0x0000006447643220 */ /* 0x001fe20000410000 */
[----:B------:R-:W-:-:S03]  /*5040*/  @P3 SHF.L.U32 R71, R95, 0x10, RZ ;  /* 0x000000105f473819 */ /* 0x000fc600000006ff */
[----:B------:R-:W-:Y:S02]  /*5050*/  @P2 PRMT R95, R95, 0x7632, R95 ;  /* 0x000076325f5f2816 */ /* 0x000fe4000000005f */
        /* <DEDUP_REMOVED lines=13> */
[----:B------:R-:W-:Y:S01]  /*5130*/  MOV R96, RZ ;  /* 0x000000ff00607202 */ /* 0x000fe20000000f00 */
[----:B------:R-:W-:Y:S02]  /*5140*/  FADD.FTZ R97, R138, -R97 ;  /* 0x800000618a617221 */ /* 0x000fe40000010000 */
[----:B------:R-:W-:-:S04]  /*5150*/  FFMA.FTZ R71, R147, R72, R67 ;  /* 0x0000004893477223 */ /* 0x000fc80000010043 */
[----:B------:R-:W-:Y:S01]  /*5160*/  FMUL.FTZ R72, R71, R149 ;  /* 0x0000009547487220 */ /* 0x000fe20000410000 */
[----:B------:R-:W-:-:S03]  /*5170*/  @P3 SHF.L.U32 R92, R92, 0x10, RZ ;  /* 0x000000105c5c3819 */ /* 0x000fc600000006ff */
[----:B------:R-:W-:Y:S01]  /*5180*/  FMUL.FTZ R164, R72, UR14 ;  /* 0x0000000e48a47c20 */ /* 0x000fe20008410000 */
[----:B------:R-:W-:-:S03]  /*5190*/  FFMA.FTZ R72, R147, R97, R60 ;  /* 0x0000006193487223 */ /* 0x000fc6000001003c */
[----:B------:R-:W-:Y:S01]  /*51a0*/  @P2 FMUL.FTZ R100, R164, R95 ;  /* 0x0000005fa4642220 */ /* 0x000fe20000410000 */
[----:B------:R-:W-:-:S03]  /*51b0*/  @P2 SHF.L.U32 R95, R109, 0x10, RZ ;  /* 0x000000106d5f2819 */ /* 0x000fc600000006ff */
        /* <DEDUP_REMOVED lines=18> */
.L_x_3540:
[----:B0-----:R-:W-:Y:S01]  /*52e0*/  FFMA.FTZ R99, R127, R97, R96 ;  /* 0x000000617f637223 */ /* 0x001fe20000010060 */
[----:B------:R-:W-:Y:S01]  /*52f0*/  LOP3.LUT P2, RZ, R158, 0xff, RZ, 0xc0, !PT ;  /* 0x000000ff9eff7812 */ /* 0x000fe2000784c0ff */
[----:B------:R-:W-:Y:S01]  /*5300*/  HFMA2 R101, -RZ, RZ, 0, 0 ;  /* 0x00000000ff657431 */ /* 0x000fe200000001ff */
[----:B------:R-:W-:Y:S01]  /*5310*/  LOP3.LUT P3, RZ, R159, 0xff0000, RZ, 0xc0, !PT ;  /* 0x00ff00009fff7812 */ /* 0x000fe2000786c0ff */
[----:B------:R-:W-:-:S04]  /*5320*/  FADD.FTZ R99, R138, -R99 ;  /* 0x800000638a637221 */ /* 0x000fc80000010000 */
[----:B-----5:R-:W-:-:S04]  /*5330*/  FFMA.FTZ R98, R147, R99, R60 ;  /* 0x0000006393627223 */ /* 0x020fc8000001003c */
        /* <DEDUP_REMOVED lines=12> */
[----:B------:R-:W-:-:S03]  /*5400*/  FADD.FTZ R100, R141, -R100 ;  /* 0x800000648d647221 */ /* 0x000fc60000010000 */
[----:B------:R-:W-:Y:S01]  /*5410*/  FADD.FTZ R101, R134, -R101 ;  /* 0x8000006586657221 */ /* 0x000fe20000010000 */
[----:B------:R-:W-:-:S03]  /*5420*/  FFMA.FTZ R100, R147, R100, R61 ;  /* 0x0000006493647223 */ /* 0x000fc6000001003d */
        /* <DEDUP_REMOVED lines=11> */
[----:B------:R-:W-:-:S04]  /*54e0*/  FADD.FTZ R103, R136, -R103 ;  /* 0x8000006788677221 */ /* 0x000fc80000010000 */
[----:B------:R-:W-:Y:S01]  /*54f0*/  FFMA.FTZ R92, R147, R103, R62 ;  /* 0x00000067935c7223 */ /* 0x000fe2000001003e */
[----:B------:R-:W-:-:S03]  /*5500*/  HFMA2 R103, -RZ, RZ, 0, 0 ;  /* 0x00000000ff677431 */ /* 0x000fc600000001ff */
        /* <DEDUP_REMOVED lines=11> */
[----:B------:R-:W-:-:S04]  /*55c0*/  FFMA.FTZ R100, R147, R100, R63 ;  /* 0x0000006493647223 */ /* 0x000fc8000001003f */
        /* <DEDUP_REMOVED lines=11> */
[----:B------:R-:W-:Y:S01]  /*5680*/  FFMA.FTZ R162, R147, R101, R64 ;  /* 0x0000006593a27223 */ /* 0x000fe20000010040 */
[----:B------:R-:W-:Y:S02]  /*5690*/  MOV R155, RZ ;  /* 0x000000ff009b7202 */ /* 0x000fe40000000f00 */
[----:B------:R-:W-:Y:S01]  /*56a0*/  F2FP.BF16.F32.PACK_AB R93, R93, R92 ;  /* 0x0000005c5d5d723e */ /* 0x000fe200000010ff */
[----:B------:R-:W-:Y:S01]  /*56b0*/  FMUL.FTZ R101, R149, R162 ;  /* 0x000000a295657220 */ /* 0x000fe20000410000 */
[----:B------:R-:W-:-:S03]  /*56c0*/  F2FP.BF16.F32.PACK_AB R92, R99, R98 ;  /* 0x00000062635c723e */ /* 0x000fc600000010ff */
[----:B------:R-:W-:Y:S01]  /*56d0*/  FMUL.FTZ R102, R101, UR14 ;  /* 0x0000000e65667c20 */ /* 0x000fe20008410000 */
[----:B------:R-:W-:-:S03]  /*56e0*/  HFMA2 R101, -RZ, RZ, 0, 0 ;  /* 0x00000000ff657431 */ /* 0x000fc600000001ff */
[----:B------:R-:W-:-:S05]  /*56f0*/  @P2 SHF.L.U32 R103, R94, 0x10, RZ ;  /* 0x000000105e672819 */ /* 0x000fca00000006ff */
[----:B------:R-:W-:Y:S01]  /*5700*/  @P2 FMUL.FTZ R101, R103, R102 ;  /* 0x0000006667652220 */ /* 0x000fe20000410000 */
[----:B------:R-:W-:-:S05]  /*5710*/  @P2 SHF.L.U32 R103, R18, 0x10, RZ ;  /* 0x0000001012672819 */ /* 0x000fca00000006ff */
[----:B------:R-:W-:Y:S01]  /*5720*/  @P2 FMUL.FTZ R155, R103, R102 ;  /* 0x00000066679b2220 */ /* 0x000fe20000410000 */
[----:B------:R-:W-:Y:S01]  /*5730*/  LOP3.LUT P2, RZ, R159, 0xff00, RZ, 0xc0, !PT ;  /* 0x0000ff009fff7812 */ /* 0x000fe2000784c0ff */
[----:B------:R-:W-:-:S04]  /*5740*/  FFMA.FTZ R102, R154, R97, R96 ;  /* 0x000000619a667223 */ /* 0x000fc80000010060 */
[----:B------:R-:W-:-:S04]  /*5750*/  FADD.FTZ R102, R151, -R102 ;  /* 0x8000006697667221 */ /* 0x000fc80000010000 */
[----:B------:R-:W-:-:S04]  /*5760*/  FFMA.FTZ R102, R147, R102, R65 ;  /* 0x0000006693667223 */ /* 0x000fc80000010041 */
        /* <DEDUP_REMOVED lines=15> */
[C---:B------:R-:W-:Y:S01]  /*5860*/  FFMA.FTZ R96, R147.reuse, R103, R66 ;  /* 0x0000006793607223 */ /* 0x040fe20000010042 */
[----:B------:R-:W-:Y:S01]  /*5870*/  FFMA.FTZ R162, R147, R100, R67 ;  /* 0x0000006493a27223 */ /* 0x000fe20000010043 */
        /* <DEDUP_REMOVED lines=22> */
.L_x_3541:
        /* <DEDUP_REMOVED lines=11> */
.L_x_3533:
[----:B------:R-:W-:Y:S05]  /*5a90*/  BSYNC.RECONVERGENT B0 ;  /* 0x0000000000007941 */ /* 0x000fea0003800200 */
.L_x_3527:
[----:B-1234-:R-:W1:Y:S02]  /*5aa0*/  LDC.64 R92, c[0x0][0x380] ;  /* 0x0000e000ff5c7b82 */ /* 0x01ee640000000a00 */
[----:B-1----:R-:W-:-:S04]  /*5ab0*/  LEA R118, R92, R118, 0x2 ;  /* 0x000000765c767211 */ /* 0x002fc800078e10ff */
[----:B------:R-:W-:-:S13]  /*5ac0*/  ISETP.GE.AND P1, PT, R118, R93, PT ;  /* 0x0000005d7600720c */ /* 0x000fda0003f26270 */
[----:B------:R-:W-:Y:S05]  /*5ad0*/  @!P1 BRA `(.L_x_3542) ;  /* 0xffffffa800ec9947 */ /* 0x000fea000383ffff */
.L_x_3521:
        /* <DEDUP_REMOVED lines=22> */
[----:B------:R2:W-:Y:S04]  /*5c40*/  STS.128 [R0], R32 ;  /* 0x0000002000007388 */ /* 0x0005e80000000c00 */
[----:B------:R3:W-:Y:S04]  /*5c50*/  STS.128 [R0+0x10], R28 ;  /* 0x0000101c00007388 */ /* 0x0007e80000000c00 */
[----:B------:R4:W-:Y:S04]  /*5c60*/  STS.128 [R0+0x400], R24 ;  /* 0x0004001800007388 */ /* 0x0009e80000000c00 */
[----:B------:R-:W-:Y:S01]  /*5c70*/  STS.128 [R0+0x410], R20 ;  /* 0x0004101400007388 */ /* 0x000fe20000000c00 */
[----:B------:R-:W-:Y:S01]  /*5c80*/  BAR.SYNC.DEFER_BLOCKING 0x0 ;  /* 0x0000000000007b1d */ /* 0x000fe20000010000 */
[----:B--2---:R-:W-:-:S04]  /*5c90*/  SHF.L.U32 R32, R120, 0x2, RZ ;  /* 0x0000000278207819 */ /* 0x004fc800000006ff */
[C---:B---3--:R-:W-:Y:S02]  /*5ca0*/  IADD3 R28, P5, PT, R32.reuse, UR16, RZ ;  /* 0x00000010201c7c10 */ /* 0x048fe4000ffbe0ff */
[----:B----4-:R-:W-:Y:S02]  /*5cb0*/  IADD3.X R25, PT, PT, RZ, RZ, RZ, P4, !PT ;  /* 0x000000ffff197210 */ /* 0x010fe400027fe4ff */
[----:B------:R-:W-:Y:S02]  /*5cc0*/  IADD3 R30, P4, PT, R32, UR18, RZ ;  /* 0x00000012201e7c10 */ /* 0x000fe4000ff9e0ff */
[----:B------:R-:W-:-:S04]  /*5cd0*/  SHF.L.U64.HI R34, R120, 0x2, R25 ;  /* 0x0000000278227819 */ /* 0x000fc80000010219 */
[C---:B------:R-:W-:Y:S02]  /*5ce0*/  IADD3.X R59, PT, PT, R34.reuse, UR19, RZ, P4, !PT ;  /* 0x00000013223b7c10 */ /* 0x040fe4000a7fe4ff */
        /* <DEDUP_REMOVED lines=124> */
.L_x_3544:
[----:B------:R-:W-:Y:S05]  /*64b0*/  BSYNC.RECONVERGENT B0 ;  /* 0x0000000000007941 */ /* 0x000fea0003800200 */
.L_x_3543:
        /* <DEDUP_REMOVED lines=18> */
.L_x_3546:
[----:B------:R-:W-:Y:S05]  /*65e0*/  BSYNC.RECONVERGENT B0 ;  /* 0x0000000000007941 */ /* 0x000fea0003800200 */
.L_x_3545:
        /* <DEDUP_REMOVED lines=18> */
.L_x_3548:
[----:B------:R-:W-:Y:S05]  /*6710*/  BSYNC.RECONVERGENT B0 ;  /* 0x0000000000007941 */ /* 0x000fea0003800200 */
.L_x_3547:
        /* <DEDUP_REMOVED lines=12> */
.L_x_3526:
[----:B------:R-:W-:Y:S01]  /*67e0*/  HFMA2 R102, -RZ, RZ, 0, 5.9604644775390625e-08 ;  /* 0x00000001ff667431 */ /* 0x000fe200000001ff */
[----:B------:R-:W-:Y:S01]  /*67f0*/  BSSY B0, `(.L_x_3549) ;  /* 0x0000006000007945 */ /* 0x000fe20003800000 */
[----:B------:R-:W-:Y:S02]  /*6800*/  MOV R103, 0x1f ;  /* 0x0000001f00677802 */ /* 0x000fe40000000f00 */
[----:B------:R-:W-:-:S07]  /*6810*/  MOV R100, 0xffffffff ;  /* 0xffffffff00647802 */ /* 0x000fce0000000f00 */
[----:B-----5:R-:W-:Y:S05]  /*6820*/  WARPSYNC.COLLECTIVE R100, `(.L_x_3550) ;  /* 0x0000000064087348 */ /* 0x020fea0003c00000 */
[----:B------:R0:W1:Y:S02]  /*6830*/  SHFL.BFLY P2, R101, R157, R102, R103 ;  /* 0x0c0000669d657389 */ /* 0x0000640000040067 */
[----:B01---5:R-:W-:Y:S05]  /*6840*/  ENDCOLLECTIVE ;  /* 0x000000000000791b */ /* 0x023fea0003800000 */
.L_x_3550:
[----:B------:R-:W-:Y:S05]  /*6850*/  BSYNC B0 ;  /* 0x0000000000007941 */ /* 0x000fea0003800000 */
.L_x_3549:
        /* <DEDUP_REMOVED lines=9> */
.L_x_3551:
[----:B------:R-:W-:Y:S01]  /*68f0*/  MOV R157, R92 ;  /* 0x0000005c009d7202 */ /* 0x000fe20000000f00 */
[----:B------:R-:W-:Y:S01]  /*6900*/  HFMA2 R102, -RZ, RZ, 0, 1.1920928955078125e-07 ;  /* 0x00000002ff667431 */ /* 0x000fe200000001ff */
[----:B------:R-:W-:-:S07]  /*6910*/  MOV R93, R101 ;  /* 0x00000065005d7202 */ /* 0x000fce0000000f00 */
[----:B------:R-:W-:Y:S05]  /*6920*/  WARPSYNC.COLLECTIVE R100, `(.L_x_3552) ;  /* 0x0000000064087348 */ /* 0x000fea0003c00000 */
[----:B------:R0:W1:Y:S02]  /*6930*/  SHFL.BFLY P2, R101, R157, R102, R103 ;  /* 0x0c0000669d657389 */ /* 0x0000640000040067 */
[----:B01----:R-:W-:Y:S05]  /*6940*/  ENDCOLLECTIVE ;  /* 0x000000000000791b */ /* 0x003fea0003800000 */
.L_x_3552:
[----:B------:R-:W-:-:S05]  /*6950*/  FADD.FTZ R93, R93, R162 ;  /* 0x000000a25d5d7221 */ /* 0x000fca0000010000 */
[----:B------:R-:W-:Y:S02]  /*6960*/  MOV R157, R93 ;  /* 0x0000005d009d7202 */ /* 0x000fe40000000f00 */
[----:B------:R-:W-:-:S07]  /*6970*/  MOV R95, R101 ;  /* 0x00000065005f7202 */ /* 0x000fce0000000f00 */
[----:B------:R-:W-:Y:S05]  /*6980*/  WARPSYNC.COLLECTIVE R100, `(.L_x_3553) ;  /* 0x0000000064087348 */ /* 0x000fea0003c00000 */
[----:B------:R0:W1:Y:S02]  /*6990*/  SHFL.BFLY P2, R101, R157, R102, R103 ;  /* 0x0c0000669d657389 */ /* 0x0000640000040067 */
[----:B01----:R-:W-:Y:S05]  /*69a0*/  ENDCOLLECTIVE ;  /* 0x000000000000791b */ /* 0x003fea0003800000 */
.L_x_3553:
[----:B------:R-:W-:-:S05]  /*69b0*/  FADD.FTZ R95, R92, R95 ;  /* 0x0000005f5c5f7221 */ /* 0x000fca0000010000 */
[----:B------:R-:W-:Y:S01]  /*69c0*/  MOV R157, R95 ;  /* 0x0000005f009d7202 */ /* 0x000fe20000000f00 */
[----:B------:R-:W-:Y:S01]  /*69d0*/  HFMA2 R102, -RZ, RZ, 0, 2.384185791015625e-07 ;  /* 0x00000004ff667431 */ /* 0x000fe200000001ff */
[----:B------:R-:W-:-:S07]  /*69e0*/  MOV R94, R101 ;  /* 0x00000065005e7202 */ /* 0x000fce0000000f00 */
[----:B------:R-:W-:Y:S05]  /*69f0*/  WARPSYNC.COLLECTIVE R100, `(.L_x_3554) ;  /* 0x0000000064087348 */ /* 0x000fea0003c00000 */
[----:B------:R0:W1:Y:S02]  /*6a00*/  SHFL.BFLY P2, R101, R157, R102, R103 ;  /* 0x0c0000669d657389 */ /* 0x0000640000040067 */
[----:B01----:R-:W-:Y:S05]  /*6a10*/  ENDCOLLECTIVE ;  /* 0x000000000000791b */ /* 0x003fea0003800000 */
.L_x_3554:
[----:B------:R-:W-:-:S05]  /*6a20*/  FADD.FTZ R94, R93, R94 ;  /* 0x0000005e5d5e7221 */ /* 0x000fca0000010000 */
[----:B------:R-:W-:Y:S02]  /*6a30*/  MOV R157, R94 ;  /* 0x0000005e009d7202 */ /* 0x000fe40000000f00 */
[----:B------:R-:W-:-:S07]  /*6a40*/  MOV R96, R101 ;  /* 0x0000006500607202 */ /* 0x000fce0000000f00 */
[----:B------:R-:W-:Y:S05]  /*6a50*/  WARPSYNC.COLLECTIVE R100, `(.L_x_3555) ;  /* 0x0000000064087348 */ /* 0x000fea0003c00000 */
[----:B------:R0:W1:Y:S02]  /*6a60*/  SHFL.BFLY P2, R101, R157, R102, R103 ;  /* 0x0c0000669d657389 */ /* 0x0000640000040067 */
[----:B01----:R-:W-:Y:S05]  /*6a70*/  ENDCOLLECTIVE ;  /* 0x000000000000791b */ /* 0x003fea0003800000 */
.L_x_3555:
[----:B------:R-:W-:-:S05]  /*6a80*/  FADD.FTZ R96, R95, R96 ;  /* 0x000000605f607221 */ /* 0x000fca0000010000 */
[----:B------:R-:W-:Y:S01]  /*6a90*/  MOV R157, R96 ;  /* 0x00000060009d7202 */ /* 0x000fe20000000f00 */
[----:B------:R-:W-:Y:S01]  /*6aa0*/  HFMA2 R102, -RZ, RZ, 0, 4.76837158203125e-07 ;  /* 0x00000008ff667431 */ /* 0x000fe200000001ff */
[----:B------:R-:W-:-:S07]  /*6ab0*/  MOV R97, R101 ;  /* 0x0000006500617202 */ /* 0x000fce0000000f00 */
[----:B------:R-:W-:Y:S05]  /*6ac0*/  WARPSYNC.COLLECTIVE R100, `(.L_x_3556) ;  /* 0x0000000064087348 */ /* 0x000fea0003c00000 */
[----:B------:R0:W1:Y:S02]  /*6ad0*/  SHFL.BFLY P2, R101, R157, R102, R103 ;  /* 0x0c0000669d657389 */ /* 0x0000640000040067 */
[----:B01----:R-:W-:Y:S05]  /*6ae0*/  ENDCOLLECTIVE ;  /* 0x000000000000791b */ /* 0x003fea0003800000 */
.L_x_3556:
[----:B------:R-:W-:-:S05]  /*6af0*/  FADD.FTZ R97, R94, R97 ;  /* 0x000000615e617221 */ /* 0x000fca0000010000 */
[----:B------:R-:W-:Y:S02]  /*6b00*/  MOV R157, R97 ;  /* 0x00000061009d7202 */ /* 0x000fe40000000f00 */
[----:B------:R-:W-:-:S07]  /*6b10*/  MOV R99, R101 ;  /* 0x0000006500637202 */ /* 0x000fce0000000f00 */
[----:B------:R-:W-:Y:S05]  /*6b20*/  WARPSYNC.COLLECTIVE R100, `(.L_x_3557) ;  /* 0x0000000064087348 */ /* 0x000fea0003c00000 */
[----:B------:R0:W1:Y:S02]  /*6b30*/  SHFL.BFLY P2, R101, R157, R102, R103 ;  /* 0x0c0000669d657389 */ /* 0x0000640000040067 */
[----:B01----:R-:W-:Y:S05]  /*6b40*/  ENDCOLLECTIVE ;  /* 0x000000000000791b */ /* 0x003fea0003800000 */
.L_x_3557:
[----:B------:R-:W-:-:S05]  /*6b50*/  FADD.FTZ R99, R96, R99 ;  /* 0x0000006360637221 */ /* 0x000fca0000010000 */
[----:B------:R-:W-:Y:S01]  /*6b60*/  MOV R157, R99 ;  /* 0x00000063009d7202 */ /* 0x000fe20000000f00 */
[----:B------:R-:W-:Y:S01]  /*6b70*/  HFMA2 R102, -RZ, RZ, 0, 9.5367431640625e-07 ;  /* 0x00000010ff667431 */ /* 0x000fe200000001ff */
[----:B------:R-:W-:-:S07]  /*6b80*/  MOV R98, R101 ;  /* 0x0000006500627202 */ /* 0x000fce0000000f00 */
[----:B------:R-:W-:Y:S05]  /*6b90*/  WARPSYNC.COLLECTIVE R100, `(.L_x_3558) ;  /* 0x0000000064087348 */ /* 0x000fea0003c00000 */
[----:B------:R0:W1:Y:S02]  /*6ba0*/  SHFL.BFLY P2, R101, R157, R102, R103 ;  /* 0x0c0000669d657389 */ /* 0x0000640000040067 */
[----:B01----:R-:W-:Y:S05]  /*6bb0*/  ENDCOLLECTIVE ;  /* 0x000000000000791b */ /* 0x003fea0003800000 */
.L_x_3558:
[----:B------:R-:W-:-:S05]  /*6bc0*/  FADD.FTZ R98, R97, R98 ;  /* 0x0000006261627221 */ /* 0x000fca0000010000 */
[----:B------:R-:W-:Y:S02]  /*6bd0*/  MOV R157, R98 ;  /* 0x00000062009d7202 */ /* 0x000fe40000000f00 */
[----:B------:R-:W-:-:S07]  /*6be0*/  MOV R92, R101 ;  /* 0x00000065005c7202 */ /* 0x000fce0000000f00 */
[----:B------:R-:W-:Y:S05]  /*6bf0*/  WARPSYNC.COLLECTIVE R100, `(.L_x_3559) ;  /* 0x0000000064087348 */ /* 0x000fea0003c00000 */
[----:B------:R0:W1:Y:S02]  /*6c00*/  SHFL.BFLY P2, R101, R157, R102, R103 ;  /* 0x0c0000669d657389 */ /* 0x0000640000040067 */
[----:B01----:R-:W-:Y:S05]  /*6c10*/  ENDCOLLECTIVE ;  /* 0x000000000000791b */ /* 0x003fea0003800000 */
.L_x_3559:
[----:B------:R-:W-:Y:S01]  /*6c20*/  MOV R93, R101 ;  /* 0x00000065005d7202 */ /* 0x000fe20000000f00 */
[----:B------:R-:W-:Y:S06]  /*6c30*/  BRA `(.L_x_3560) ;  /* 0xffffffa8004c7947 */ /* 0x000fec000383ffff */
.L_x_3561:
        /* <DEDUP_REMOVED lines=12> */
.L_x_11222:


//--------------------- .text._ZN10layer_norm13ln_bwd_kernelINS_13Kernel_traitsI13__nv_bfloat16S2_fS2_fjLj512ELj1ELj4ELj1ELj16ENS_18Kernel_traits_baseILj512ES2_S2_fS2_fjLj128EEEEELb1ELb1ELb0ELb1EEEvNS_9BwdParamsE --------------------------
	.section	.text._ZN10layer_norm13ln_bwd_kernelINS_13Kernel_traitsI13__nv_bfloat16S2_fS2_fjLj512ELj1ELj4ELj1ELj16ENS_18Kernel_traits_baseILj512ES2_S2_fS2_fjLj128EEEEELb1ELb1ELb0ELb1EEEvNS_9BwdParamsE,"ax",@progbits
	.align	128
        .global         _ZN10layer_norm13ln_bwd_kernelINS_13Kernel_traitsI13__nv_bfloat16S2_fS2_fjLj512ELj1ELj4ELj1ELj16ENS_18Kernel_traits_baseILj512ES2_S2_fS2_fjLj128EEEEELb1ELb1ELb0ELb1EEEvNS_9BwdParamsE
        .type           _ZN10layer_norm13ln_bwd_kernelINS_13Kernel_traitsI13__nv_bfloat16S2_fS2_fjLj512ELj1ELj4ELj1ELj16ENS_18Kernel_traits_baseILj512ES2_S2_fS2_fjLj128EEEEELb1ELb1ELb0ELb1EEEvNS_9BwdParamsE,@function
        .size           _ZN10layer_norm13ln_bwd_kernelINS_13Kernel_traitsI13__nv_bfloat16S2_fS2_fjLj512ELj1ELj4ELj1ELj16ENS_18Kernel_traits_baseILj512ES2_S2_fS2_fjLj128EEEEELb1ELb1ELb0ELb1EEEvNS_9BwdParamsE,(.L_x_11223 - _ZN10layer_norm13ln_bwd_kernelINS_13Kernel_traitsI13__nv_bfloat16S2_fS2_fjLj512ELj1ELj4ELj1ELj16ENS_18Kernel_traits_baseILj512ES2_S2_fS2_fjLj128EEEEELb1ELb1ELb0ELb1EEEvNS_9BwdParamsE)
        .other          _ZN10layer_norm13ln_bwd_kernelINS_13Kernel_traitsI13__nv_bfloat16S2_fS2_fjLj512ELj1ELj4ELj1ELj16ENS_18Kernel_traits_baseILj512ES2_S2_fS2_fjLj128EEEEELb1ELb1ELb0ELb1EEEvNS_9BwdParamsE,@"STO_CUDA_ENTRY STV_DEFAULT"
_ZN10layer_norm13ln_bwd_kernelINS_13Kernel_traitsI13__nv_bfloat16S2_fS2_fjLj512ELj1ELj4ELj1ELj16ENS_18Kernel_traits_baseILj512ES2_S2_fS2_fjLj128EEEEELb1ELb1ELb0ELb1EEEvNS_9BwdParamsE:
.text._ZN10layer_norm13ln_bwd_kernelINS_13Kernel_traitsI13__nv_bfloat16S2_fS2_fjLj512ELj1ELj4ELj1ELj16ENS_18Kernel_traits_baseILj512ES2_S2_fS2_fjLj128EEEEELb1ELb1ELb0ELb1EEEvNS_9BwdParamsE:
        /* <DEDUP_REMOVED lines=46> */
[----:B------:R-:W3:Y:S01]  /*02e0*/  LDG.E.128 R124, desc[UR6][R2.64] ;  /* 0x00000006027c7981 */ /* 0x000ee2000c1e1d00 */
[----:B--2---:R-:W-:-:S03]  /*02f0*/  IMAD.WIDE.U32 R4, R7, 0x10, R4 ;  /* 0x0000001007047825 */ /* 0x004fc600078e0004 */
[----:B------:R0:W2:Y:S04]  /*0300*/  LDG.E.128 R8, desc[UR6][R2.64+0x200] ;  /* 0x0002000602087981 */ /* 0x0000a8000c1e1d00 */
[----:B------:R-:W4:Y:S04]  /*0310*/  LDG.E.128 R32, desc[UR6][R4.64+0x200] ;  /* 0x0002000604207981 */ /* 0x000f28000c1e1d00 */
[----:B------:R5:W4:Y:S01]  /*0320*/  LDG.E.128 R28, desc[UR6][R4.64] ;  /* 0x00000006041c7981 */ /* 0x000b22000c1e1d00 */
        /* <DEDUP_REMOVED lines=12> */
[----:B-----5:R-:W-:Y:S02]  /*03f0*/  MOV R4, RZ ;  /* 0x000000ff00047202 */ /* 0x020fe40000000f00 */
        /* <DEDUP_REMOVED lines=14> */
[----:B---3--:R-:W-:Y:S02]  /*04e0*/  PRMT R112, R124, 0x7632, R112 ;  /* 0x000076327c707816 */ /* 0x008fe40000000070 */
[----:B------:R-:W-:-:S02]  /*04f0*/  PRMT R111, R125, 0x7632, R111 ;  /* 0x000076327d6f7816 */ /* 0x000fc4000000006f */
[----:B------:R-:W-:Y:S02]  /*0500*/  PRMT R110, R126, 0x7632, R110 ;  /* 0x000076327e6e7816 */ /* 0x000fe4000000006e */
[----:B------:R-:W-:Y:S02]  /*0510*/  PRMT R109, R127, 0x7632, R109 ;  /* 0x000076327f6d7816 */ /* 0x000fe4000000006d */
[----:B--2---:R-:W-:Y:S02]  /*0520*/  PRMT R108, R8, 0x7632, R108 ;  /* 0x00007632086c7816 */ /* 0x004fe4000000006c */
        /* <DEDUP_REMOVED lines=8> */
[----:B------:R-:W-:-:S02]  /*05b0*/  CS2R R8, SRZ ;  /* 0x0000000000087805 */ /* 0x000fc4000001ff00 */
[----:B------:R-:W-:Y:S02]  /*05c0*/  SHF.L.U32 R124, R10, 0x10, RZ ;  /* 0x000000100a7c7819 */ /* 0x000fe400000006ff */
[----:B------:R-:W-:Y:S02]  /*05d0*/  SHF.L.U32 R123, R11, 0x10, RZ ;  /* 0x000000100b7b7819 */ /* 0x000fe400000006ff */
[----:B------:R-:W-:Y:S02]  /*05e0*/  CS2R R10, SRZ ;  /* 0x00000000000a7805 */ /* 0x000fe4000001ff00 */
[----:B------:R-:W-:Y:S02]  /*05f0*/  SHF.L.U32 R127, R127, 0x10, RZ ;  /* 0x000000107f7f7819 */ /* 0x000fe400000006ff */
[----:B----4-:R-:W-:Y:S02]  /*0600*/  PRMT R120, R32, 0x7632, R120 ;  /* 0x0000763220787816 */ /* 0x010fe40000000078 */
        /* <DEDUP_REMOVED lines=15> */
.L_x_3576:
[----:B------:R-:W0:Y:S01]  /*0700*/  S2R R5, SR_TID.X ;  /* 0x0000000000057919 */ /* 0x000e220000002100 */
[----:B------:R-:W1:Y:S01]  /*0710*/  LDC.64 R76, c[0x0][0x3c0] ;  /* 0x0000f000ff4c7b82 */ /* 0x000e620000000a00 */
[----:B------:R-:W-:-:S05]  /*0720*/  IMAD R60, R122, UR11, RZ ;  /* 0x0000000b7a3c7c24 */ /* 0x000fca000f8e02ff */
[----:B------:R-:W-:Y:S02]  /*0730*/  SHF.R.S32.HI R61, RZ, 0x1f, R60 ;  /* 0x0000001fff3d7819 */ /* 0x000fe4000001143c */
[----:B------:R-:W2:Y:S02]  /*0740*/  LDC.64 R80, c[0x0][0x428] ;  /* 0x00010a00ff507b82 */ /* 0x000ea40000000a00 */
[----:B------:R-:W-:-:S06]  /*0750*/  LEA.HI R61, R61, R60, RZ, 0x3 ;  /* 0x0000003c3d3d7211 */ /* 0x000fcc00078f18ff */
[----:B------:R-:W3:Y:S08]  /*0760*/  LDC.64 R134, c[0x0][0x3a8] ;  /* 0x0000ea00ff867b82 */ /* 0x000ef00000000a00 */
[----:B------:R-:W4:Y:S01]  /*0770*/  LDC.64 R132, c[0x0][0x3c8] ;  /* 0x0000f200ff847b82 */ /* 0x000f220000000a00 */
[----:B-1----:R-:W-:-:S05]  /*0780*/  IMAD.WIDE R76, R122, 0x4, R76 ;  /* 0x000000047a4c7825 */ /* 0x002fca00078e024c */
[----:B------:R-:W4:Y:S01]  /*0790*/  LDG.E R139, desc[UR6][R76.64] ;  /* 0x000000064c8b7981 */ /* 0x000f22000c1e1900 */
[----:B0-----:R-:W-:Y:S01]  /*07a0*/  LOP3.LUT R138, R5, 0x1f, RZ, 0xc0, !PT ;  /* 0x0000001f058a7812 */ /* 0x001fe200078ec0ff */
[----:B------:R-:W0:Y:S03]  /*07b0*/  @P0 LDC.64 R144, c[0x0][0x3e0] ;  /* 0x0000f800ff900b82 */ /* 0x000e260000000a00 */
[----:B------:R-:W-:-:S05]  /*07c0*/  LEA.HI.SX32 R138, R61, R138, 0x1d ;  /* 0x0000008a3d8a7211 */ /* 0x000fca00078feaff */
[C---:B--2---:R-:W-:Y:S01]  /*07d0*/  IMAD.WIDE.U32 R64, R138.reuse, 0x10, R80 ;  /* 0x000000108a407825 */ /* 0x044fe200078e0050 */
[----:B------:R-:W-:-:S03]  /*07e0*/  IADD3 R131, PT, PT, R138, 0x20, RZ ;  /* 0x000000208a837810 */ /* 0x000fc60007ffe0ff */
[----:B---3--:R-:W-:Y:S02]  /*07f0*/  IMAD.WIDE.U32 R146, R138, 0x20, R134 ;  /* 0x000000208a927825 */ /* 0x008fe400078e0086 */
[----:B------:R-:W2:Y:S02]  /*0800*/  LDG.E.128 R64, desc[UR6][R64.64] ;  /* 0x0000000640407981 */ /* 0x000ea4000c1e1d00 */
[----:B----4-:R-:W-:Y:S02]  /*0810*/  IMAD.WIDE R136, R122, 0x4, R132 ;  /* 0x000000047a887825 */ /* 0x010fe400078e0284 */
[----:B------:R-:W3:Y:S01]  /*0820*/  LDG.E.128 R68, desc[UR6][R146.64+0x10] ;  /* 0x0000100692447981 */ /* 0x000ee2000c1e1d00 */
[----:B------:R-:W1:Y:S01]  /*0830*/  LDC.64 R132, c[0x0][0x3b0] ;  /* 0x0000ec00ff847b82 */ /* 0x000e620000000a00 */
[C---:B------:R-:W-:Y:S02]  /*0840*/  IMAD.WIDE.U32 R134, R131.reuse, 0x20, R134 ;  /* 0x0000002083867825 */ /* 0x040fe400078e0086 */
[----:B------:R-:W4:Y:S02]  /*0850*/  LDG.E.128 R60, desc[UR6][R146.64] ;  /* 0x00000006923c7981 */ /* 0x000f24000c1e1d00 */
[----:B------:R-:W-:-:S02]  /*0860*/  IMAD.WIDE.U32 R80, R131, 0x10, R80 ;  /* 0x0000001083507825 */ /* 0x000fc400078e0050 */
[----:B------:R-:W4:Y:S02]  /*0870*/  LDG.E R137, desc[UR6][R136.64] ;  /* 0x0000000688897981 */ /* 0x000f24000c1e1900 */
[----:B0-----:R-:W-:Y:S02]  /*0880*/  @P0 IMAD.WIDE R144, R122, 0x2, R144 ;  /* 0x000000027a900825 */ /* 0x001fe400078e0290 */
[----:B------:R-:W4:Y:S04]  /*0890*/  LDG.E.128 R72, desc[UR6][R134.64] ;  /* 0x0000000686487981 */ /* 0x000f28000c1e1d00 */
[----:B------:R-:W4:Y:S04]  /*08a0*/  LDG.E.128 R80, desc[UR6][R80.64] ;  /* 0x0000000650507981 */ /* 0x000f28000c1e1d00 */
[----:B------:R-:W4:Y:S04]  /*08b0*/  @P0 LDG.E.U16 R144, desc[UR6][R144.64] ;  /* 0x0000000690900981 */ /* 0x000f28000c1e1500 */
[----:B------:R1:W4:Y:S02]  /*08c0*/  LDG.E.128 R76, desc[UR6][R134.64+0x10] ;  /* 0x00001006864c7981 */ /* 0x000324000c1e1d00 */
[----:B-1----:R-:W-:-:S04]  /*08d0*/  IMAD.WIDE.U32 R134, R138, 0x8, R132 ;  /* 0x000000088a867825 */ /* 0x002fc800078e0084 */
[----:B------:R-:W-:Y:S02]  /*08e0*/  IMAD.WIDE.U32 R132, R131, 0x8, R132 ;  /* 0x0000000883847825 */ /* 0x000fe400078e0084 */
[----:B------:R-:W5:Y:S04]  /*08f0*/  LDG.E.64 R134, desc[UR6][R134.64] ;  /* 0x0000000686867981 */ /* 0x000f68000c1e1b00 */
[----:B------:R-:W5:Y:S01]  /*0900*/  LDG.E.64 R132, desc[UR6][R132.64] ;  /* 0x0000000684847981 */ /* 0x000f62000c1e1b00 */
[----:B------:R-:W-:-:S04]  /*0910*/  ISETP.NE.U32.AND P1, PT, RZ, UR12, PT ;  /* 0x0000000cff007c0c */ /* 0x000fc8000bf25070 */
[----:B------:R-:W-:-:S13]  /*0920*/  ISETP.NE.AND.EX P1, PT, RZ, UR13, PT, P1 ;  /* 0x0000000dff007c0c */ /* 0x000fda000bf25310 */
[----:B------:R-:W0:Y:S08]  /*0930*/  @P1 LDC.64 R142, c[0x0][0x438] ;  /* 0x00010e00ff8e1b82 */ /* 0x000e300000000a00 */
[----:B------:R-:W1:Y:S01]  /*0940*/  @P1 LDC.64 R140, c[0x0][0x438] ;  /* 0x00010e00ff8c1b82 */ /* 0x000e620000000a00 */
[----:B------:R-:W-:Y:S02]  /*0950*/  ISETP.NE.AND P2, PT, RZ, UR10, PT ;  /* 0x0000000aff007c0c */ /* 0x000fe4000bf45270 */
        /* <DEDUP_REMOVED lines=10> */
[----:B------:R-:W-:Y:S02]  /*0a00*/  FSEL R139, R139, RZ, !P2 ;  /* 0x000000ff8b8b7208 */ /* 0x000fe40005000000 */
[C---:B--2---:R-:W-:Y:S02]  /*0a10*/  PRMT R145, R64.reuse, 0x7632, R145 ;  /* 0x0000763240917816 */ /* 0x044fe40000000091 */
[----:B------:R-:W-:Y:S01]  /*0a20*/  SHF.L.U32 R147, R64, 0x10, RZ ;  /* 0x0000001040937819 */ /* 0x000fe200000006ff */
[C---:B---3--:R-:W-:Y:S01]  /*0a30*/  FADD.FTZ R162, -R139.reuse, R68 ;  /* 0x000000448ba27221 */ /* 0x048fe20000010100 */
[C---:B------:R-:W-:Y:S01]  /*0a40*/  FADD.FTZ R164, -R139.reuse, R70 ;  /* 0x000000468ba47221 */ /* 0x040fe20000010100 */
[C---:B0-----:R-:W-:Y:S01]  /*0a50*/  PRMT R143, R66.reuse, 0x7632, R143 ;  /* 0x00007632428f7816 */ /* 0x041fe2000000008f */
[----:B----4-:R-:W-:Y:S01]  /*0a60*/  FADD.FTZ R160, -R139, R60 ;  /* 0x0000003c8ba07221 */ /* 0x010fe20000010100 */
[----:B------:R-:W-:Y:S01]  /*0a70*/  PRMT R146, R65, 0x7632, R146 ;  /* 0x0000763241927816 */ /* 0x000fe20000000092 */
[----:B------:R-:W-:Y:S01]  /*0a80*/  FADD.FTZ R68, -R139, R69 ;  /* 0x000000458b447221 */ /* 0x000fe20000010100 */
[----:B------:R-:W-:Y:S01]  /*0a90*/  SHF.L.U32 R66, R66, 0x10, RZ ;  /* 0x0000001042427819 */ /* 0x000fe200000006ff */
[----:B------:R-:W-:Y:S01]  /*0aa0*/  FMUL.FTZ R151, R137, R162 ;  /* 0x000000a289977220 */ /* 0x000fe20000410000 */
[----:B------:R-:W-:Y:S01]  /*0ab0*/  SHF.L.U32 R150, R67, 0x10, RZ ;  /* 0x0000001043967819 */ /* 0x000fe200000006ff */
[----:B------:R-:W-:Y:S01]  /*0ac0*/  FMUL.FTZ R69, R130, R147 ;  /* 0x0000009382457220 */ /* 0x000fe20000410000 */
[----:B------:R-:W-:Y:S01]  /*0ad0*/  SHF.L.U32 R145, R145, 0x10, RZ ;  /* 0x0000001091917819 */ /* 0x000fe200000006ff */
[----:B------:R-:W-:Y:S01]  /*0ae0*/  FMUL.FTZ R149, R137, R164 ;  /* 0x000000a489957220 */ /* 0x000fe20000410000 */
[C---:B------:R-:W-:Y:S01]  /*0af0*/  FADD.FTZ R152, -R139.reuse, R61 ;  /* 0x0000003d8b987221 */ /* 0x040fe20000010100 */
[----:B-1----:R-:W-:Y:S01]  /*0b00*/  FADD.FTZ R140, -R139, R73 ;  /* 0x000000498b8c7221 */ /* 0x002fe20000010100 */
[----:B------:R-:W-:Y:S01]  /*0b10*/  FMUL.FTZ R64, R137, R160 ;  /* 0x000000a089407220 */ /* 0x000fe20000410000 */
[C---:B------:R-:W-:Y:S01]  /*0b20*/  FADD.FTZ R154, -R139.reuse, R62 ;  /* 0x0000003e8b9a7221 */ /* 0x040fe20000010100 */
[C---:B------:R-:W-:Y:S01]  /*0b30*/  FADD.FTZ R142, -R139.reuse, R75 ;  /* 0x0000004b8b8e7221 */ /* 0x040fe20000010100 */
[----:B------:R-:W-:Y:S01]  /*0b40*/  SHF.L.U32 R73, R146, 0x10, RZ ;  /* 0x0000001092497819 */ /* 0x000fe200000006ff */
[----:B------:R-:W-:Y:S01]  /*0b50*/  FADD.FTZ R156, -R139, R63 ;  /* 0x0000003f8b9c7221 */ /* 0x000fe20000010100 */
[----:B------:R-:W-:Y:S01]  /*0b60*/  SHF.L.U32 R158, R65, 0x10, RZ ;  /* 0x00000010419e7819 */ /* 0x000fe200000006ff */
[----:B------:R-:W-:Y:S01]  /*0b70*/  FADD.FTZ R17, R66, R17 ;  /* 0x0000001142117221 */ /* 0x000fe20000010000 */
[----:B------:R-:W-:Y:S01]  /*0b80*/  PRMT R61, R83, 0x7632, R61 ;  /* 0x00007632533d7816 */ /* 0x000fe2000000003d */
[-C--:B------:R-:W-:Y:S01]  /*0b90*/  FFMA.FTZ R89, R151, R66.reuse, R89 ;  /* 0x0000004297597223 */ /* 0x080fe20000010059 */
[----:B------:R-:W-:Y:S01]  /*0ba0*/  SHF.L.U32 R62, R83, 0x10, RZ ;  /* 0x00000010533e7819 */ /* 0x000fe200000006ff */
[----:B------:R-:W-:Y:S01]  /*0bb0*/  FMUL.FTZ R146, R128, R66 ;  /* 0x0000004280927220 */ /* 0x000fe20000410000 */
[----:B------:R-:W-:Y:S01]  /*0bc0*/  FMUL.FTZ R75, R137, R68 ;  /* 0x00000044894b7220 */ /* 0x000fe20000410000 */
[----:B------:R-:W-:Y:S01]  /*0bd0*/  FADD.FTZ R15, R150, R15 ;  /* 0x0000000f960f7221 */ /* 0x000fe20000010000 */
[-C--:B------:R-:W-:Y:S01]  /*0be0*/  FFMA.FTZ R87, R149, R150.reuse, R87 ;  /* 0x0000009695577223 */ /* 0x080fe20000010057 */
[----:B------:R-:W-:Y:S01]  /*0bf0*/  FMUL.FTZ R66, R127, R150 ;  /* 0x000000967f427220 */ /* 0x000fe20000410000 */
[----:B------:R-:W-:Y:S01]  /*0c00*/  FMUL.FTZ R68, R112, R145 ;  /* 0x0000009170447220 */ /* 0x000fe20000410000 */
[----:B------:R-:W-:Y:S01]  /*0c10*/  FADD.FTZ R83, RZ, R69 ;  /* 0x00000045ff537221 */ /* 0x000fe20000010000 */
[----:B------:R-:W-:Y:S01]  /*0c20*/  @P0 SHF.L.U32 R136, R144, 0x10, RZ ;  /* 0x0000001090880819 */ /* 0x000fe200000006ff */
[----:B------:R-:W-:Y:S01]  /*0c30*/  FMUL.FTZ R157, R137, R152 ;  /* 0x00000098899d7220 */ /* 0x000fe20000410000 */
[----:B------:R-:W-:Y:S01]  /*0c40*/  FFMA.FTZ R150, R64, R69, RZ ;  /* 0x0000004540967223 */ /* 0x000fe200000100ff */
[C---:B------:R-:W-:Y:S01]  /*0c50*/  FADD.FTZ R144, -R139.reuse, R77 ;  /* 0x0000004d8b907221 */ /* 0x040fe20000010100 */
[C---:B------:R-:W-:Y:S01]  /*0c60*/  FADD.FTZ R70, -R139.reuse, R71 ;  /* 0x000000478b467221 */ /* 0x040fe20000010100 */
[----:B------:R-:W-:Y:S01]  /*0c70*/  FADD.FTZ R72, -R139, R72 ;  /* 0x000000488b487221 */ /* 0x000fe20000010100 */
[C---:B------:R-:W-:Y:S01]  /*0c80*/  FMUL.FTZ R153, R137.reuse, R156 ;  /* 0x0000009c89997220 */ /* 0x040fe20000410000 */
[----:B------:R-:W-:Y:S01]  /*0c90*/  FMUL.FTZ R77, R137, R140 ;  /* 0x0000008c894d7220 */ /* 0x000fe20000410000 */
[----:B------:R-:W-:Y:S01]  /*0ca0*/  FMUL.FTZ R71, R129, R158 ;  /* 0x0000009e81477220 */ /* 0x000fe20000410000 */
[----:B------:R-:W-:Y:S01]  /*0cb0*/  FADD.FTZ R140, R83, R68 ;  /* 0x00000044538c7221 */ /* 0x000fe20000010000 */
[C---:B------:R-:W-:Y:S01]  /*0cc0*/  FADD.FTZ R74, -R139.reuse, R74 ;  /* 0x0000004a8b4a7221 */ /* 0x040fe20000010100 */
[C---:B------:R-:W-:Y:S01]  /*0cd0*/  FADD.FTZ R76, -R139.reuse, R76 ;  /* 0x0000004c8b4c7221 */ /* 0x040fe20000010100 */
[C---:B------:R-:W-:Y:S01]  /*0ce0*/  FADD.FTZ R78, -R139.reuse, R78 ;  /* 0x0000004e8b4e7221 */ /* 0x040fe20000010100 */
[----:B------:R-:W-:Y:S01]  /*0cf0*/  FADD.FTZ R60, -R139, R79 ;  /* 0x0000004f8b3c7221 */ /* 0x000fe20000010100 */
[----:B------:R-:W-:Y:S01]  /*0d00*/  FMUL.FTZ R155, R137, R154 ;  /* 0x0000009a899b7220 */ /* 0x000fe20000410000 */
[----:B------:R-:W-:Y:S01]  /*0d10*/  FFMA.FTZ R150, R157, R68, R150 ;  /* 0x000000449d967223 */ /* 0x000fe20000010096 */
[----:B------:R-:W-:Y:S01]  /*0d20*/  SHF.L.U32 R139, R80, 0x10, RZ ;  /* 0x00000010508b7819 */ /* 0x000fe200000006ff */
[-C--:B------:R-:W-:Y:S01]  /*0d30*/  FFMA.FTZ R90, R153, R73.reuse, R90 ;  /* 0x00000049995a7223 */ /* 0x080fe2000001005a */
[----:B------:R-:W-:Y:S01]  /*0d40*/  FADD.FTZ R18, R73, R18 ;  /* 0x0000001249127221 */ /* 0x000fe20000010000 */
        /* <DEDUP_REMOVED lines=11> */
[----:B------:R-:W-:Y:S01]  /*0e00*/  PRMT R65, R67, 0x7632, R65 ;  /* 0x0000763243417816 */ /* 0x000fe20000000041 */
[----:B------:R-:W-:Y:S01]  /*0e10*/  FMUL.FTZ R67, R137, R70 ;  /* 0x0000004689437220 */ /* 0x000fe20000410000 */
[----:B------:R-:W-:Y:S01]  /*0e20*/  FFMA.FTZ R92, R157, R145, R92 ;  /* 0x000000919d5c7223 */ /* 0x000fe2000001005c */
[----:B------:R-:W-:Y:S01]  /*0e30*/  FADD.FTZ R20, R145, R20 ;  /* 0x0000001491147221 */ /* 0x000fe20000010000 */
[----:B------:R-:W-:Y:S01]  /*0e40*/  FMUL.FTZ R70, R110, R143 ;  /* 0x0000008f6e467220 */ /* 0x000fe20000410000 */
[----:B------:R-:W-:Y:S01]  /*0e50*/  FADD.FTZ R145, R139, R146 ;  /* 0x000000928b917221 */ /* 0x000fe20000010000 */
[----:B------:R-:W-:Y:S01]  /*0e60*/  FFMA.FTZ R150, R151, R146, R150 ;  /* 0x0000009297967223 */ /* 0x000fe20000010096 */
[----:B------:R-:W-:-:S02]  /*0e70*/  PRMT R63, R80, 0x7632, R63 ;  /* 0x00007632503f7816 */ /* 0x000fc4000000003f */
[----:B------:R-:W-:Y:S01]  /*0e80*/  SHF.L.U32 R65, R65, 0x10, RZ ;  /* 0x0000001041417819 */ /* 0x000fe200000006ff */
[----:B------:R-:W-:Y:S01]  /*0e90*/  FADD.FTZ R145, R145, R70 ;  /* 0x0000004691917221 */ /* 0x000fe20000010000 */
[----:B------:R-:W-:Y:S01]  /*0ea0*/  PRMT R80, R81, 0x7632, R80 ;  /* 0x0000763251507816 */ /* 0x000fe20000000050 */
[----:B------:R-:W-:Y:S01]  /*0eb0*/  FFMA.FTZ R150, R75, R70, R150 ;  /* 0x000000464b967223 */ /* 0x000fe20000010096 */
[C---:B------:R-:W-:Y:S01]  /*0ec0*/  PRMT R141, R82.reuse, 0x7632, R141 ;  /* 0x00007632528d7816 */ /* 0x040fe2000000008d */
[----:B------:R-:W-:Y:S01]  /*0ed0*/  FADD.FTZ R14, R65, R14 ;  /* 0x0000000e410e7221 */ /* 0x000fe20000010000 */
[----:B------:R-:W-:Y:S01]  /*0ee0*/  SHF.L.U32 R82, R82, 0x10, RZ ;  /* 0x0000001052527819 */ /* 0x000fe200000006ff */
[-C--:B------:R-:W-:Y:S01]  /*0ef0*/  FFMA.FTZ R86, R67, R65.reuse, R86 ;  /* 0x0000004143567223 */ /* 0x080fe20000010056 */
[----:B------:R-:W-:Y:S01]  /*0f00*/  FMUL.FTZ R76, R137, R76 ;  /* 0x0000004c894c7220 */ /* 0x000fe20000410000 */
[----:B------:R-:W-:Y:S01]  /*0f10*/  SHF.L.U32 R140, R80, 0x10, RZ ;  /* 0x00000010508c7819 */ /* 0x000fe200000006ff */
[----:B------:R-:W-:Y:S01]  /*0f20*/  FMUL.FTZ R65, R109, R65 ;  /* 0x000000416d417220 */ /* 0x000fe20000410000 */
[----:B------:R-:W-:Y:S01]  /*0f30*/  FADD.FTZ R80, R145, R66 ;  /* 0x0000004291507221 */ /* 0x000fe20000010000 */
[----:B------:R-:W-:Y:S01]  /*0f40*/  FADD.FTZ R16, R143, R16 ;  /* 0x000000108f107221 */ /* 0x000fe20000010000 */
[----:B------:R-:W-:Y:S01]  /*0f50*/  FFMA.FTZ R88, R75, R143, R88 ;  /* 0x0000008f4b587223 */ /* 0x000fe20000010058 */
        /* <DEDUP_REMOVED lines=25> */
[C---:B------:R-:W-:Y:S01]  /*10f0*/  FMUL.FTZ R81, R137.reuse, R144 ;  /* 0x0000009089517220 */ /* 0x040fe20000410000 */
[----:B------:R-:W-:Y:S01]  /*1100*/  FMUL.FTZ R78, R137, R78 ;  /* 0x0000004e894e7220 */ /* 0x000fe20000410000 */
[----:B------:R-:W-:Y:S01]  /*1110*/  FADD.FTZ R145, R142, R141 ;  /* 0x0000008d8e917221 */ /* 0x000fe20000010000 */
[----:B------:R-:W-:Y:S01]  /*1120*/  FMUL.FTZ R140, R106, R143 ;  /* 0x0000008f6a8c7220 */ /* 0x000fe20000410000 */
[----:B------:R-:W-:Y:S01]  /*1130*/  FFMA.FTZ R142, R76, R141, R63 ;  /* 0x0000008d4c8e7223 */ /* 0x000fe2000001003f */
[----:B------:R-:W-:Y:S01]  /*1140*/  FFMA.FTZ R24, R81, R143, R24 ;  /* 0x0000008f51187223 */ /* 0x000fe20000010018 */
[----:B------:R-:W-:Y:S01]  /*1150*/  FADD.FTZ R8, R143, R8 ;  /* 0x000000088f087221 */ /* 0x000fe20000010000 */
        /* <DEDUP_REMOVED lines=39> */
.L_x_3588:
        /* <DEDUP_REMOVED lines=13> */
[C---:B-----5:R-:W-:Y:S01]  /*14a0*/  LOP3.LUT P2, RZ, R134.reuse, 0xff, RZ, 0xc0, !PT ;  /* 0x000000ff86ff7812 */ /* 0x060fe2000784c0ff */
[-C--:B------:R-:W-:Y:S01]  /*14b0*/  FFMA.FTZ R157, R157, R147.reuse, R144 ;  /* 0x000000939d9d7223 */ /* 0x080fe20000010090 */
[----:B------:R-:W-:Y:S01]  /*14c0*/  LOP3.LUT P3, RZ, R134, 0xff00, RZ, 0xc0, !PT ;  /* 0x0000ff0086ff7812 */ /* 0x000fe2000786c0ff */
[----:B------:R-:W-:Y:S01]  /*14d0*/  FADD.FTZ R64, R69, -R64 ;  /* 0x8000004045407221 */ /* 0x000fe20000010000 */
[----:B------:R-:W-:Y:S01]  /*14e0*/  UMOV UR4, UR5 ;  /* 0x0000000500047c82 */ /* 0x000fe20008000000 */
[----:B------:R-:W-:Y:S01]  /*14f0*/  FADD.FTZ R150, R68, -R157 ;  /* 0x8000009d44967221 */ /* 0x000fe20000010000 */
[----:B------:R-:W-:Y:S01]  /*1500*/  LOP3.LUT P6, RZ, R134, 0xff000000, RZ, 0xc0, !PT ;  /* 0xff00000086ff7812 */ /* 0x000fe200078cc0ff */
[----:B------:R-:W-:Y:S01]  /*1510*/  FMUL.FTZ R69, R137, R64 ;  /* 0x0000004089457220 */ /* 0x000fe20000410000 */
[----:B------:R-:W-:Y:S01]  /*1520*/  MOV R64, RZ ;  /* 0x000000ff00407202 */ /* 0x000fe20000000f00 */
[----:B------:R-:W-:Y:S01]  /*1530*/  FFMA.FTZ R151, R151, R147, R144 ;  /* 0x0000009397977223 */ /* 0x000fe20000010090 */
[----:B------:R-:W-:Y:S01]  /*1540*/  LOP3.LUT P5, RZ, R135, 0xff, RZ, 0xc0, !PT ;  /* 0x000000ff87ff7812 */ /* 0x000fe200078ac0ff */
[----:B------:R-:W-:Y:S01]  /*1550*/  FMUL.FTZ R69, R69, R136 ;  /* 0x0000008845457220 */ /* 0x000fe20000410000 */
[----:B------:R-:W-:Y:S01]  /*1560*/  LOP3.LUT P4, RZ, R135, 0xff00, RZ, 0xc0, !PT ;  /* 0x0000ff0087ff7812 */ /* 0x000fe2000788c0ff */
[----:B------:R-:W-:Y:S01]  /*1570*/  FADD.FTZ R146, R146, -R151 ;  /* 0x8000009792927221 */ /* 0x000fe20000010000 */
[----:B------:R-:W-:Y:S01]  /*1580*/  @P2 SHF.L.U32 R68, R60, 0x10, RZ ;  /* 0x000000103c442819 */ /* 0x000fe200000006ff */
[----:B------:R-:W-:Y:S01]  /*1590*/  FMUL.FTZ R157, R69, UR4 ;  /* 0x00000004459d7c20 */ /* 0x000fe20008410000 */
[----:B------:R-:W-:Y:S01]  /*15a0*/  @P2 SHF.L.U32 R148, R28, 0x10, RZ ;  /* 0x000000101c942819 */ /* 0x000fe200000006ff */
[----:B------:R-:W-:Y:S01]  /*15b0*/  HFMA2 R69, -RZ, RZ, 0, 0 ;  /* 0x00000000ff457431 */ /* 0x000fe200000001ff */
[----:B------:R-:W-:Y:S01]  /*15c0*/  @P3 PRMT R60, R60, 0x7632, R60 ;  /* 0x000076323c3c3816 */ /* 0x000fe2000000003c */
[----:B------:R-:W-:Y:S01]  /*15d0*/  @P2 FMUL.FTZ R69, R157, R68 ;  /* 0x000000449d452220 */ /* 0x000fe20000410000 */
[----:B------:R-:W-:-:S02]  /*15e0*/  HFMA2 R68, -RZ, RZ, 0, 0 ;  /* 0x00000000ff447431 */ /* 0x000fc400000001ff */
[----:B------:R-:W-:Y:S01]  /*15f0*/  @P2 FMUL.FTZ R64, R157, R148 ;  /* 0x000000949d402220 */ /* 0x000fe20000410000 */
[----:B------:R-:W-:Y:S01]  /*1600*/  FMUL.FTZ R157, R137, R150 ;  /* 0x00000096899d7220 */ /* 0x000fe20000410000 */
[----:B------:R-:W-:Y:S01]  /*1610*/  @P3 SHF.L.U32 R60, R60, 0x10, RZ ;  /* 0x000000103c3c3819 */ /* 0x000fe200000006ff */
[-CC-:B------:R-:W-:Y:S01]  /*1620*/  FFMA.FTZ R75, R75, R147.reuse, R144.reuse ;  /* 0x000000934b4b7223 */ /* 0x180fe20000010090 */
[----:B------:R-:W-:Y:S01]  /*1630*/  LOP3.LUT P2, RZ, R134, 0xff0000, RZ, 0xc0, !PT ;  /* 0x00ff000086ff7812 */ /* 0x000fe2000784c0ff */
[----:B------:R-:W-:Y:S01]  /*1640*/  FMUL.FTZ R157, R157, R136 ;  /* 0x000000889d9d7220 */ /* 0x000fe20000410000 */
[----:B------:R-:W-:-:S03]  /*1650*/  FFMA.FTZ R149, R149, R147, R144 ;  /* 0x0000009395957223 */ /* 0x000fc60000010090 */
[----:B------:R-:W-:Y:S01]  /*1660*/  FMUL.FTZ R161, R157, UR4 ;  /* 0x000000049da17c20 */ /* 0x000fe20008410000 */
[----:B------:R-:W-:Y:S01]  /*1670*/  MOV R157, RZ ;  /* 0x000000ff009d7202 */ /* 0x000fe20000000f00 */
[----:B------:R-:W-:Y:S01]  /*1680*/  FADD.FTZ R66, R66, -R149 ;  /* 0x8000009542427221 */ /* 0x000fe20000010000 */
[----:B------:R-:W-:Y:S01]  /*1690*/  MOV R149, RZ ;  /* 0x000000ff00957202 */ /* 0x000fe20000000f00 */
[----:B------:R-:W-:Y:S01]  /*16a0*/  @P3 FMUL.FTZ R68, R161, R60 ;  /* 0x0000003ca1443220 */ /* 0x000fe20000410000 */
[----:B------:R-:W-:-:S03]  /*16b0*/  @P3 SHF.L.U32 R60, R116, 0x10, RZ ;  /* 0x00000010743c3819 */ /* 0x000fc600000006ff */
[----:B------:R-:W-:Y:S02]  /*16c0*/  @P2 SHF.L.U32 R148, R61, 0x10, RZ ;  /* 0x000000103d942819 */ /* 0x000fe400000006ff */
[----:B------:R-:W-:Y:S01]  /*16d0*/  @P3 FMUL.FTZ R157, R161, R60 ;  /* 0x0000003ca19d3220 */ /* 0x000fe20000410000 */
[----:B------:R-:W-:Y:S01]  /*16e0*/  FFMA.FTZ R60, R155, R147, R144 ;  /* 0x000000939b3c7223 */ /* 0x000fe20000010090 */
[----:B------:R-:W-:Y:S02]  /*16f0*/  @P2 SHF.L.U32 R150, R29, 0x10, RZ ;  /* 0x000000101d962819 */ /* 0x000fe400000006ff */
[----:B------:R-:W-:Y:S01]  /*1700*/  @P6 PRMT R61, R61, 0x7632, R61 ;  /* 0x000076323d3d6816 */ /* 0x000fe2000000003d */
[----:B------:R-:W-:Y:S01]  /*1710*/  FADD.FTZ R60, R71, -R60 ;  /* 0x8000003c473c7221 */ /* 0x000fe20000010000 */
[----:B------:R-:W-:Y:S02]  /*1720*/  LOP3.LUT P3, RZ, R135, 0xff0000, RZ, 0xc0, !PT ;  /* 0x00ff000087ff7812 */ /* 0x000fe4000786c0ff */
[----:B------:R-:W-:Y:S01]  /*1730*/  @P6 SHF.L.U32 R61, R61, 0x10, RZ ;  /* 0x000000103d3d6819 */ /* 0x000fe200000006ff */
[----:B------:R-:W-:Y:S01]  /*1740*/  FMUL.FTZ R71, R137, R60 ;  /* 0x0000003c89477220 */ /* 0x000fe20000410000 */
[----:B------:R-:W-:-:S03]  /*1750*/  MOV R60, RZ ;  /* 0x000000ff003c7202 */ /* 0x000fc60000000f00 */
[----:B------:R-:W-:-:S04]  /*1760*/  FMUL.FTZ R71, R71, R136 ;  /* 0x0000008847477220 */ /* 0x000fc80000410000 */
[----:B------:R-:W-:Y:S01]  /*1770*/  FMUL.FTZ R155, R71, UR4 ;  /* 0x00000004479b7c20 */ /* 0x000fe20008410000 */
[----:B------:R-:W-:-:S03]  /*1780*/  HFMA2 R71, -RZ, RZ, 0, 0 ;  /* 0x00000000ff477431 */ /* 0x000fc600000001ff */
[----:B------:R-:W-:Y:S01]  /*1790*/  @P2 FMUL.FTZ R71, R155, R148 ;  /* 0x000000949b472220 */ /* 0x000fe20000410000 */
[----:B------:R-:W-:Y:S01]  /*17a0*/  FFMA.FTZ R148, R153, R147, R144 ;  /* 0x0000009399947223 */ /* 0x000fe20000010090 */
[----:B------:R-:W-:Y:S01]  /*17b0*/  @P2 FMUL.FTZ R60, R155, R150 ;  /* 0x000000969b3c2220 */ /* 0x000fe20000410000 */
[----:B------:R-:W-:Y:S02]  /*17c0*/  ISETP.GE.U32.AND P2, PT, R134, RZ, PT ;  /* 0x000000ff8600720c */ /* 0x000fe40003f46070 */
[----:B------:R-:W-:Y:S01]  /*17d0*/  FADD.FTZ R148, R73, -R148 ;  /* 0x8000009449947221 */ /* 0x000fe20000010000 */
[----:B------:R-:W-:Y:S02]  /*17e0*/  @P6 SHF.L.U32 R134, R115, 0x10, RZ ;  /* 0x0000001073866819 */ /* 0x000fe400000006ff */
[----:B------:R-:W-:Y:S01]  /*17f0*/  ISETP.GE.U32.AND.EX P2, PT, R135, 0x1000000, PT, P2 ;  /* 0x010000008700780c */ /* 0x000fe20003f46120 */
[----:B------:R-:W-:Y:S01]  /*1800*/  FMUL.FTZ R73, R137, R148 ;  /* 0x0000009489497220 */ /* 0x000fe20000410000 */
[----:B------:R-:W-:Y:S01]  /*1810*/  FADD.FTZ R148, R70, -R75 ;  /* 0x8000004b46947221 */ /* 0x000fe20000010000 */
[----:B------:R-:W-:Y:S01]  /*1820*/  @P5 SHF.L.U32 R70, R62, 0x10, RZ ;  /* 0x000000103e465819 */ /* 0x000fe200000006ff */
[----:B------:R-:W-:-:S02]  /*1830*/  HFMA2 R75, -RZ, RZ, 0, 0 ;  /* 0x00000000ff4b7431 */ /* 0x000fc400000001ff */
[----:B------:R-:W-:Y:S01]  /*1840*/  FMUL.FTZ R73, R73, R136 ;  /* 0x0000008849497220 */ /* 0x000fe20000410000 */
[----:B------:R-:W-:-:S03]  /*1850*/  @P4 PRMT R62, R62, 0x7632, R62 ;  /* 0x000076323e3e4816 */ /* 0x000fc6000000003e */
[----:B------:R-:W-:Y:S01]  /*1860*/  FMUL.FTZ R135, R73, UR4 ;  /* 0x0000000449877c20 */ /* 0x000fe20008410000 */
[----:B------:R-:W-:Y:S01]  /*1870*/  HFMA2 R73, -RZ, RZ, 0, 0 ;  /* 0x00000000ff497431 */ /* 0x000fe200000001ff */
[----:B------:R-:W-:Y:S02]  /*1880*/  @P4 SHF.L.U32 R62, R62, 0x10, RZ ;  /* 0x000000103e3e4819 */ /* 0x000fe400000006ff */
[C---:B------:R-:W-:Y:S01]  /*1890*/  @P6 FMUL.FTZ R73, R135.reuse, R61 ;  /* 0x0000003d87496220 */ /* 0x040fe20000410000 */
[----:B------:R-:W-:Y:S01]  /*18a0*/  MOV R61, RZ ;  /* 0x000000ff003d7202 */ /* 0x000fe20000000f00 */
[----:B------:R-:W-:Y:S01]  /*18b0*/  @P6 FMUL.FTZ R61, R135, R134 ;  /* 0x00000086873d6220 */ /* 0x000fe20000410000 */
[----:B------:R-:W-:Y:S01]  /*18c0*/  FMUL.FTZ R135, R137, R146 ;  /* 0x0000009289877220 */ /* 0x000fe20000410000 */
[----:B------:R-:W-:Y:S02]  /*18d0*/  @P5 SHF.L.U32 R134, R30, 0x10, RZ ;  /* 0x000000101e865819 */ /* 0x000fe400000006ff */
[----:B------:R-:W-:Y:S01]  /*18e0*/  MOV R146, RZ ;  /* 0x000000ff00927202 */ /* 0x000fe20000000f00 */
[----:B------:R-:W-:Y:S01]  /*18f0*/  FMUL.FTZ R135, R135, R136 ;  /* 0x0000008887877220 */ /* 0x000fe20000410000 */
[----:B------:R-:W-:-:S02]  /*1900*/  F2FP.BF16.F32.PACK_AB R61, R61, R60 ;  /* 0x0000003c3d3d723e */ /* 0x000fc400000010ff */
[----:B------:R-:W-:Y:S01]  /*1910*/  F2FP.BF16.F32.PACK_AB R60, R157, R64 ;  /* 0x000000409d3c723e */ /* 0x000fe200000010ff */
[----:B------:R-:W-:-:S04]  /*1920*/  FMUL.FTZ R135, R135, UR4 ;  /* 0x0000000487877c20 */ /* 0x000fc80008410000 */
[C---:B------:R-:W-:Y:S01]  /*1930*/  @P5 FMUL.FTZ R75, R135.reuse, R70 ;  /* 0x00000046874b5220 */ /* 0x040fe20000410000 */
[----:B------:R-:W-:Y:S01]  /*1940*/  @P5 FMUL.FTZ R146, R135, R134 ;  /* 0x0000008687925220 */ /* 0x000fe20000410000 */
[----:B------:R-:W-:Y:S01]  /*1950*/  FMUL.FTZ R135, R137, R148 ;  /* 0x0000009489877220 */ /* 0x000fe20000410000 */
[----:B------:R-:W-:Y:S02]  /*1960*/  HFMA2 R70, -RZ, RZ, 0, 0 ;  /* 0x00000000ff467431 */ /* 0x000fe400000001ff */
[----:B------:R-:W-:Y:S01]  /*1970*/  FFMA.FTZ R134, R67, R147, R144 ;  /* 0x0000009343867223 */ /* 0x000fe20000010090 */
[----:B------:R-:W-:-:S03]  /*1980*/  FMUL.FTZ R135, R135, R136 ;  /* 0x0000008887877220 */ /* 0x000fc60000410000 */
[----:B------:R-:W-:Y:S01]  /*1990*/  FADD.FTZ R134, R65, -R134 ;  /* 0x8000008641867221 */ /* 0x000fe20000010000 */
[----:B------:R-:W-:Y:S01]  /*19a0*/  MOV R65, RZ ;  /* 0x000000ff00417202 */ /* 0x000fe20000000f00 */
[----:B------:R-:W-:Y:S01]  /*19b0*/  FMUL.FTZ R151, R135, UR4 ;  /* 0x0000000487977c20 */ /* 0x000fe20008410000 */
[C---:B------:R-:W-:Y:S01]  /*19c0*/  FMUL.FTZ R135, R137.reuse, R66 ;  /* 0x0000004289877220 */ /* 0x040fe20000410000 */
[----:B------:R-:W-:Y:S01]  /*19d0*/  FMUL.FTZ R67, R137, R134 ;  /* 0x0000008689437220 */ /* 0x000fe20000410000 */
[----:B------:R-:W-:Y:S01]  /*19e0*/  @P3 SHF.L.U32 R66, R63, 0x10, RZ ;  /* 0x000000103f423819 */ /* 0x000fe200000006ff */
[----:B------:R-:W-:Y:S01]  /*19f0*/  @P4 FMUL.FTZ R70, R151, R62 ;  /* 0x0000003e97464220 */ /* 0x000fe20000410000 */
[----:B------:R-:W-:Y:S01]  /*1a00*/  @P4 SHF.L.U32 R62, R114, 0x10, RZ ;  /* 0x00000010723e4819 */ /* 0x000fe200000006ff */
[----:B------:R-:W-:Y:S01]  /*1a10*/  FMUL.FTZ R67, R67, R136 ;  /* 0x0000008843437220 */ /* 0x000fe20000410000 */
[----:B------:R-:W-:Y:S02]  /*1a20*/  @P2 PRMT R63, R63, 0x7632, R63 ;  /* 0x000076323f3f2816 */ /* 0x000fe4000000003f */
[----:B------:R-:W-:Y:S01]  /*1a30*/  MOV R134, RZ ;  /* 0x000000ff00867202 */ /* 0x000fe20000000f00 */
[----:B------:R-:W-:Y:S01]  /*1a40*/  @P4 FMUL.FTZ R149, R151, R62 ;  /* 0x0000003e97954220 */ /* 0x000fe20000410000 */
[----:B------:R-:W-:Y:S01]  /*1a50*/  FMUL.FTZ R62, R135, R136 ;  /* 0x00000088873e7220 */ /* 0x000fe20000410000 */
[----:B------:R-:W-:Y:S01]  /*1a60*/  FMUL.FTZ R67, R67, UR4 ;  /* 0x0000000443437c20 */ /* 0x000fe20008410000 */
[----:B------:R-:W-:Y:S01]  /*1a70*/  HFMA2 R135, -RZ, RZ, 0, 0 ;  /* 0x00000000ff877431 */ /* 0x000fe200000001ff */
[----:B------:R-:W-:Y:S01]  /*1a80*/  @P2 SHF.L.U32 R63, R63, 0x10, RZ ;  /* 0x000000103f3f2819 */ /* 0x000fe200000006ff */
[----:B------:R-:W-:Y:S01]  /*1a90*/  FMUL.FTZ R151, R62, UR4 ;  /* 0x000000043e977c20 */ /* 0x000fe20008410000 */
[----:B------:R-:W-:-:S03]  /*1aa0*/  @P3 SHF.L.U32 R62, R31, 0x10, RZ ;  /* 0x000000101f3e3819 */ /* 0x000fc600000006ff */
[C---:B------:R-:W-:Y:S01]  /*1ab0*/  @P3 FMUL.FTZ R135, R151.reuse, R66 ;  /* 0x0000004297873220 */ /* 0x040fe20000410000 */
[----:B------:R-:W-:Y:S02]  /*1ac0*/  HFMA2 R66, -RZ, RZ, 0, 0 ;  /* 0x00000000ff427431 */ /* 0x000fe400000001ff */
[----:B------:R-:W-:Y:S01]  /*1ad0*/  @P3 FMUL.FTZ R65, R151, R62 ;  /* 0x0000003e97413220 */ /* 0x000fe20000410000 */
[----:B------:R-:W-:Y:S01]  /*1ae0*/  @P2 SHF.L.U32 R62, R113, 0x10, RZ ;  /* 0x00000010713e2819 */ /* 0x000fe200000006ff */
[----:B------:R-:W-:-:S04]  /*1af0*/  @P2 FMUL.FTZ R134, R67, R63 ;  /* 0x0000003f43862220 */ /* 0x000fc80000410000 */
[----:B------:R-:W-:Y:S01]  /*1b00*/  @P2 FMUL.FTZ R66, R67, R62 ;  /* 0x0000003e43422220 */ /* 0x000fe20000410000 */
[----:B------:R-:W-:-:S04]  /*1b10*/  F2FP.BF16.F32.PACK_AB R62, R149, R146 ;  /* 0x00000092953e723e */ /* 0x000fc800000010ff */
[----:B------:R-:W-:Y:S01]  /*1b20*/  F2FP.BF16.F32.PACK_AB R63, R66, R65 ;  /* 0x00000041423f723e */ /* 0x000fe200000010ff */
[----:B------:R-:W-:Y:S06]  /*1b30*/  BRA `(.L_x_3568) ;  /* 0x0000000400a87947 */ /* 0x000fec0003800000 */
.L_x_3567:
[-CC-:B------:R-:W-:Y:S01]  /*1b40*/  FFMA.FTZ R64, R64, R147.reuse, R144.reuse ;  /* 0x0000009340407223 */ /* 0x180fe20000010090 */
[C---:B-----5:R-:W-:Y:S01]  /*1b50*/  LOP3.LUT P2, RZ, R134.reuse, 0xff, RZ, 0xc0, !PT ;  /* 0x000000ff86ff7812 */ /* 0x060fe2000784c0ff */
[-C--:B------:R-:W-:Y:S01]  /*1b60*/  FFMA.FTZ R157, R157, R147.reuse, R144 ;  /* 0x000000939d9d7223 */ /* 0x080fe20000010090 */
[----:B------:R-:W-:Y:S01]  /*1b70*/  LOP3.LUT P3, RZ, R134, 0xff00, RZ, 0xc0, !PT ;  /* 0x0000ff0086ff7812 */ /* 0x000fe2000786c0ff */
[----:B------:R-:W-:Y:S01]  /*1b80*/  FADD.FTZ R64, R69, -R64 ;  /* 0x8000004045407221 */ /* 0x000fe20000010000 */
[----:B------:R-:W-:Y:S01]  /*1b90*/  UMOV UR4, UR5 ;  /* 0x0000000500047c82 */ /* 0x000fe20008000000 */
[----:B------:R-:W-:Y:S01]  /*1ba0*/  FADD.FTZ R68, R68, -R157 ;  /* 0x8000009d44447221 */ /* 0x000fe20000010000 */
[----:B------:R-:W-:Y:S02]  /*1bb0*/  HFMA2 R69, -RZ, RZ, 0, 0 ;  /* 0x00000000ff457431 */ /* 0x000fe400000001ff */
[----:B------:R-:W-:Y:S01]  /*1bc0*/  FMUL.FTZ R52, R137, R64 ;  /* 0x0000004089347220 */ /* 0x000fe20000410000 */
[----:B------:R-:W-:Y:S01]  /*1bd0*/  MOV R64, RZ ;  /* 0x000000ff00407202 */ /* 0x000fe20000000f00 */
[-CC-:B------:R-:W-:Y:S01]  /*1be0*/  FFMA.FTZ R58, R155, R147.reuse, R144.reuse ;  /* 0x000000939b3a7223 */ /* 0x180fe20000010090 */
[----:B------:R-:W-:Y:S01]  /*1bf0*/  FFMA.FTZ R148, R153, R147, R144 ;  /* 0x0000009399947223 */ /* 0x000fe20000010090 */
[----:B------:R-:W-:Y:S01]  /*1c00*/  FMUL.FTZ R53, R52, R136 ;  /* 0x0000008834357220 */ /* 0x000fe20000410000 */
[----:B------:R-:W-:Y:S01]  /*1c10*/  MOV R153, RZ ;  /* 0x000000ff00997202 */ /* 0x000fe20000000f00 */
[----:B------:R-:W-:Y:S01]  /*1c20*/  FADD.FTZ R58, R71, -R58 ;  /* 0x8000003a473a7221 */ /* 0x000fe20000010000 */
[----:B------:R-:W-:Y:S01]  /*1c30*/  @P2 SHF.L.U32 R54, R60, 0x10, RZ ;  /* 0x000000103c362819 */ /* 0x000fe200000006ff */
[----:B------:R-:W-:Y:S01]  /*1c40*/  FMUL.FTZ R53, R53, UR4 ;  /* 0x0000000435357c20 */ /* 0x000fe20008410000 */
[----:B------:R-:W-:Y:S01]  /*1c50*/  @P2 SHF.L.U32 R56, R28, 0x10, RZ ;  /* 0x000000101c382819 */ /* 0x000fe200000006ff */
[----:B------:R-:W-:Y:S01]  /*1c60*/  FADD.FTZ R148, R73, -R148 ;  /* 0x8000009449947221 */ /* 0x000fe20000010000 */
[----:B------:R-:W-:Y:S01]  /*1c70*/  @P3 PRMT R60, R60, 0x7632, R60 ;  /* 0x000076323c3c3816 */ /* 0x000fe2000000003c */
[C---:B------:R-:W-:Y:S01]  /*1c80*/  @P2 FMUL.FTZ R69, R53.reuse, R54 ;  /* 0x0000003635452220 */ /* 0x040fe20000410000 */
[C---:B------:R-:W-:Y:S01]  /*1c90*/  LOP3.LUT P6, RZ, R134.reuse, 0xff000000, RZ, 0xc0, !PT ;  /* 0xff00000086ff7812 */ /* 0x040fe200078cc0ff */
[----:B------:R-:W-:Y:S01]  /*1ca0*/  @P2 FMUL.FTZ R64, R53, R56 ;  /* 0x0000003835402220 */ /* 0x000fe20000410000 */
[----:B------:R-:W-:Y:S01]  /*1cb0*/  FMUL.FTZ R53, R137, R68 ;  /* 0x0000004489357220 */ /* 0x000fe20000410000 */
[----:B------:R-:W-:Y:S01]  /*1cc0*/  LOP3.LUT P2, RZ, R134, 0xff0000, RZ, 0xc0, !PT ;  /* 0x00ff000086ff7812 */ /* 0x000fe2000784c0ff */
[----:B------:R-:W-:Y:S01]  /*1cd0*/  HFMA2 R68, -RZ, RZ, 0, 0 ;  /* 0x00000000ff447431 */ /* 0x000fe200000001ff */
[----:B------:R-:W-:Y:S01]  /*1ce0*/  @P3 SHF.L.U32 R60, R60, 0x10, RZ ;  /* 0x000000103c3c3819 */ /* 0x000fe200000006ff */
[----:B------:R-:W-:Y:S01]  /*1cf0*/  FMUL.FTZ R54, R53, R136 ;  /* 0x0000008835367220 */ /* 0x000fe20000410000 */
[----:B------:R-:W-:Y:S01]  /*1d00*/  @P3 SHF.L.U32 R56, R116, 0x10, RZ ;  /* 0x0000001074383819 */ /* 0x000fe200000006ff */
[----:B------:R-:W-:-:S02]  /*1d10*/  HFMA2 R71, -RZ, RZ, 0, 0 ;  /* 0x00000000ff477431 */ /* 0x000fc400000001ff */
[-CC-:B------:R-:W-:Y:S01]  /*1d20*/  FFMA.FTZ R151, R151, R147.reuse, R144.reuse ;  /* 0x0000009397977223 */ /* 0x180fe20000010090 */
[----:B------:R-:W-:Y:S01]  /*1d30*/  FMUL.FTZ R55, R54, UR4 ;  /* 0x0000000436377c20 */ /* 0x000fe20008410000 */
[----:B------:R-:W-:Y:S01]  /*1d40*/  FMUL.FTZ R54, R137, R58 ;  /* 0x0000003a89367220 */ /* 0x000fe20000410000 */
[----:B------:R-:W-:Y:S01]  /*1d50*/  LOP3.LUT P5, RZ, R135, 0xff, RZ, 0xc0, !PT ;  /* 0x000000ff87ff7812 */ /* 0x000fe200078ac0ff */
[----:B------:R-:W-:Y:S01]  /*1d60*/  FADD.FTZ R146, R146, -R151 ;  /* 0x8000009792927221 */ /* 0x000fe20000010000 */
[C---:B------:R-:W-:Y:S01]  /*1d70*/  @P3 FMUL.FTZ R68, R55.reuse, R60 ;  /* 0x0000003c37443220 */ /* 0x040fe20000410000 */
[----:B------:R-:W-:Y:S01]  /*1d80*/  @P3 FMUL.FTZ R153, R55, R56 ;  /* 0x0000003837993220 */ /* 0x000fe20000410000 */
[----:B------:R-:W-:Y:S01]  /*1d90*/  FMUL.FTZ R55, R54, R136 ;  /* 0x0000008836377220 */ /* 0x000fe20000410000 */
[----:B------:R-:W-:Y:S01]  /*1da0*/  @P2 SHF.L.U32 R56, R61, 0x10, RZ ;  /* 0x000000103d382819 */ /* 0x000fe200000006ff */
[----:B------:R-:W-:Y:S01]  /*1db0*/  HFMA2 R73, -RZ, RZ, 0, 0 ;  /* 0x00000000ff497431 */ /* 0x000fe200000001ff */
[----:B------:R-:W-:Y:S01]  /*1dc0*/  @P2 SHF.L.U32 R58, R29, 0x10, RZ ;  /* 0x000000101d3a2819 */ /* 0x000fe200000006ff */
[----:B------:R-:W-:Y:S01]  /*1dd0*/  FMUL.FTZ R55, R55, UR4 ;  /* 0x0000000437377c20 */ /* 0x000fe20008410000 */
[----:B------:R-:W-:Y:S01]  /*1de0*/  MOV R60, RZ ;  /* 0x000000ff003c7202 */ /* 0x000fe20000000f00 */
[-CC-:B------:R-:W-:Y:S01]  /*1df0*/  FFMA.FTZ R59, R75, R147.reuse, R144.reuse ;  /* 0x000000934b3b7223 */ /* 0x180fe20000010090 */
[----:B------:R-:W-:Y:S01]  /*1e00*/  @P6 PRMT R57, R61, 0x7632, R57 ;  /* 0x000076323d396816 */ /* 0x000fe20000000039 */
[C---:B------:R-:W-:Y:S01]  /*1e10*/  @P2 FMUL.FTZ R71, R55.reuse, R56 ;  /* 0x0000003837472220 */ /* 0x040fe20000410000 */
[----:B------:R-:W-:Y:S01]  /*1e20*/  @P2 FMUL.FTZ R60, R55, R58 ;  /* 0x0000003a373c2220 */ /* 0x000fe20000410000 */
[----:B------:R-:W-:Y:S01]  /*1e30*/  FMUL.FTZ R55, R137, R148 ;  /* 0x0000009489377220 */ /* 0x000fe20000410000 */
[----:B------:R-:W-:Y:S01]  /*1e40*/  ISETP.GE.U32.AND P2, PT, R134, RZ, PT ;  /* 0x000000ff8600720c */ /* 0x000fe20003f46070 */
[----:B------:R-:W-:Y:S01]  /*1e50*/  FADD.FTZ R70, R70, -R59 ;  /* 0x8000003b46467221 */ /* 0x000fe20000010000 */
[----:B------:R-:W-:Y:S01]  /*1e60*/  @P6 SHF.L.U32 R58, R57, 0x10, RZ ;  /* 0x00000010393a6819 */ /* 0x000fe200000006ff */
[----:B------:R-:W-:Y:S01]  /*1e70*/  FMUL.FTZ R56, R55, R136 ;  /* 0x0000008837387220 */ /* 0x000fe20000410000 */
[----:B------:R-:W-:Y:S01]  /*1e80*/  @P6 SHF.L.U32 R134, R115, 0x10, RZ ;  /* 0x0000001073866819 */ /* 0x000fe200000006ff */
[----:B------:R-:W-:Y:S01]  /*1e90*/  HFMA2 R75, -RZ, RZ, 0, 0 ;  /* 0x00000000ff4b7431 */ /* 0x000fe200000001ff */
[----:B------:R-:W-:Y:S01]  /*1ea0*/  MOV R61, RZ ;  /* 0x000000ff003d7202 */ /* 0x000fe20000000f00 */
[----:B------:R-:W-:Y:S01]  /*1eb0*/  FMUL.FTZ R57, R56, UR4 ;  /* 0x0000000438397c20 */ /* 0x000fe20008410000 */
[----:B------:R-:W-:Y:S01]  /*1ec0*/  FMUL.FTZ R56, R137, R146 ;  /* 0x0000009289387220 */ /* 0x000fe20000410000 */
[----:B------:R-:W-:Y:S01]  /*1ed0*/  LOP3.LUT P4, RZ, R135, 0xff00, RZ, 0xc0, !PT ;  /* 0x0000ff0087ff7812 */ /* 0x000fe2000788c0ff */
[----:B------:R-:W-:Y:S01]  /*1ee0*/  FFMA.FTZ R149, R149, R147, R144 ;  /* 0x0000009395957223 */ /* 0x000fe20000010090 */
[C---:B------:R-:W-:Y:S01]  /*1ef0*/  @P6 FMUL.FTZ R73, R57.reuse, R58 ;  /* 0x0000003a39496220 */ /* 0x040fe20000410000 */
[----:B------:R-:W-:Y:S01]  /*1f00*/  @P6 FMUL.FTZ R61, R57, R134 ;  /* 0x00000086393d6220 */ /* 0x000fe20000410000 */
[----:B------:R-:W-:Y:S01]  /*1f10*/  FMUL.FTZ R57, R56, R136 ;  /* 0x0000008838397220 */ /* 0x000fe20000410000 */
[----:B------:R-:W-:Y:S01]  /*1f20*/  @P5 SHF.L.U32 R58, R62, 0x10, RZ ;  /* 0x000000103e3a5819 */ /* 0x000fe200000006ff */
[----:B------:R-:W-:Y:S01]  /*1f30*/  FADD.FTZ R148, R66, -R149 ;  /* 0x8000009542947221 */ /* 0x000fe20000010000 */
[----:B------:R-:W-:Y:S01]  /*1f40*/  @P5 SHF.L.U32 R134, R30, 0x10, RZ ;  /* 0x000000101e865819 */ /* 0x000fe200000006ff */
[----:B------:R-:W-:Y:S01]  /*1f50*/  FMUL.FTZ R57, R57, UR4 ;  /* 0x0000000439397c20 */ /* 0x000fe20008410000 */
[----:B------:R-:W-:-:S02]  /*1f60*/  MOV R146, RZ ;  /* 0x000000ff00927202 */ /* 0x000fc40000000f00 */
[----:B------:R-:W-:Y:S01]  /*1f70*/  LOP3.LUT P3, RZ, R135, 0xff0000, RZ, 0xc0, !PT ;  /* 0x00ff000087ff7812 */ /* 0x000fe2000786c0ff */
[C---:B------:R-:W-:Y:S01]  /*1f80*/  @P5 FMUL.FTZ R75, R57.reuse, R58 ;  /* 0x0000003a394b5220 */ /* 0x040fe20000410000 */
[----:B------:R-:W-:Y:S01]  /*1f90*/  @P5 FMUL.FTZ R146, R57, R134 ;  /* 0x0000008639925220 */ /* 0x000fe20000410000 */
[----:B------:R-:W-:Y:S01]  /*1fa0*/  FMUL.FTZ R57, R137, R70 ;  /* 0x0000004689397220 */ /* 0x000fe20000410000 */
[----:B------:R-:W-:Y:S01]  /*1fb0*/  @P4 PRMT R62, R62, 0x7632, R62 ;  /* 0x000076323e3e4816 */ /* 0x000fe2000000003e */
[----:B------:R-:W-:Y:S01]  /*1fc0*/  FFMA.FTZ R134, R67, R147, R144 ;  /* 0x0000009343867223 */ /* 0x000fe20000010090 */
[----:B------:R-:W-:Y:S01]  /*1fd0*/  @P4 SHF.L.U32 R66, R114, 0x10, RZ ;  /* 0x0000001072424819 */ /* 0x000fe200000006ff */
[----:B------:R-:W-:Y:S01]  /*1fe0*/  FMUL.FTZ R58, R57, R136 ;  /* 0x00000088393a7220 */ /* 0x000fe20000410000 */
[----:B------:R-:W-:Y:S01]  /*1ff0*/  @P4 SHF.L.U32 R62, R62, 0x10, RZ ;  /* 0x000000103e3e4819 */ /* 0x000fe200000006ff */
[----:B------:R-:W-:Y:S01]  /*2000*/  HFMA2 R70, -RZ, RZ, 0, 0 ;  /* 0x00000000ff467431 */ /* 0x000fe200000001ff */
[----:B------:R-:W-:Y:S01]  /*2010*/  MOV R67, RZ ;  /* 0x000000ff00437202 */ /* 0x000fe20000000f00 */
[----:B------:R-:W-:Y:S01]  /*2020*/  FMUL.FTZ R59, R58, UR4 ;  /* 0x000000043a3b7c20 */ /* 0x000fe20008410000 */
[----:B------:R-:W-:Y:S01]  /*2030*/  FMUL.FTZ R58, R137, R148 ;  /* 0x00000094893a7220 */ /* 0x000fe20000410000 */
[----:B------:R-:W-:Y:S01]  /*2040*/  ISETP.GE.U32.AND.EX P2, PT, R135, 0x1000000, PT, P2 ;  /* 0x010000008700780c */ /* 0x000fe20003f46120 */
        /* <DEDUP_REMOVED lines=8> */
[----:B------:R-:W-:Y:S01]  /*20d0*/  FMUL.FTZ R59, R137, R134 ;  /* 0x00000086893b7220 */ /* 0x000fe20000410000 */
[----:B------:R-:W-:Y:S01]  /*20e0*/  MOV R65, RZ ;  /* 0x000000ff00417202 */ /* 0x000fe20000000f00 */
[----:B------:R-:W-:-:S02]  /*20f0*/  HFMA2 R66, -RZ, RZ, 0, 0 ;  /* 0x00000000ff427431 */ /* 0x000fc400000001ff */
[C---:B------:R-:W-:Y:S01]  /*2100*/  @P3 FMUL.FTZ R135, R62.reuse, R149 ;  /* 0x000000953e873220 */ /* 0x040fe20000410000 */
[----:B------:R-:W-:Y:S01]  /*2110*/  @P3 FMUL.FTZ R65, R62, R151 ;  /* 0x000000973e413220 */ /* 0x000fe20000410000 */
[----:B------:R-:W-:Y:S01]  /*2120*/  FMUL.FTZ R62, R59, R136 ;  /* 0x000000883b3e7220 */ /* 0x000fe20000410000 */
[----:B------:R-:W-:Y:S02]  /*2130*/  @P2 PRMT R63, R63, 0x7632, R63 ;  /* 0x000076323f3f2816 */ /* 0x000fe4000000003f */
[----:B------:R-:W-:Y:S01]  /*2140*/  @P2 SHF.L.U32 R149, R113, 0x10, RZ ;  /* 0x0000001071952819 */ /* 0x000fe200000006ff */
[----:B------:R-:W-:Y:S01]  /*2150*/  FMUL.FTZ R62, R62, UR4 ;  /* 0x000000043e3e7c20 */ /* 0x000fe20008410000 */
[----:B------:R-:W-:Y:S02]  /*2160*/  @P2 SHF.L.U32 R63, R63, 0x10, RZ ;  /* 0x000000103f3f2819 */ /* 0x000fe400000006ff */
[----:B------:R-:W-:Y:S01]  /*2170*/  MOV R134, RZ ;  /* 0x000000ff00867202 */ /* 0x000fe20000000f00 */
[C---:B------:R-:W-:Y:S01]  /*2180*/  @P2 FMUL.FTZ R66, R62.reuse, R149 ;  /* 0x000000953e422220 */ /* 0x040fe20000410000 */
[----:B------:R-:W-:Y:S01]  /*2190*/  F2FP.BF16.F32.PACK_AB R61, R61, R60 ;  /* 0x0000003c3d3d723e */ /* 0x000fe200000010ff */
[----:B------:R-:W-:Y:S01]  /*21a0*/  @P2 FMUL.FTZ R134, R62, R63 ;  /* 0x0000003f3e862220 */ /* 0x000fe20000410000 */
[----:B------:R-:W-:-:S02]  /*21b0*/  F2FP.BF16.F32.PACK_AB R62, R67, R146 ;  /* 0x00000092433e723e */ /* 0x000fc400000010ff */
[----:B------:R-:W-:Y:S02]  /*21c0*/  F2FP.BF16.F32.PACK_AB R60, R153, R64 ;  /* 0x00000040993c723e */ /* 0x000fe400000010ff */
[----:B------:R-:W-:-:S07]  /*21d0*/  F2FP.BF16.F32.PACK_AB R63, R66, R65 ;  /* 0x00000041423f723e */ /* 0x000fce00000010ff */
.L_x_3568:
[----:B------:R-:W0:Y:S08]  /*21e0*/  @P1 LDC.64 R64, c[0x0][0x478] ;  /* 0x00011e00ff401b82 */ /* 0x000e300000000a00 */
[----:B------:R-:W1:Y:S01]  /*21f0*/  LDC.64 R148, c[0x0][0x468] ;  /* 0x00011a00ff947b82 */ /* 0x000e620000000a00 */
[----:B0-----:R-:W-:-:S04]  /*2200*/  @P1 IMAD.WIDE.U32 R150, R138, 0x20, R64 ;  /* 0x000000208a961825 */ /* 0x001fc800078e0040 */
[----:B------:R-:W-:Y:S01]  /*2210*/  IMAD.WIDE.U32 R64, R131, 0x10, R158 ;  /* 0x0000001083407825 */ /* 0x000fe200078e009e */
[----:B------:R0:W-:Y:S03]  /*2220*/  @P1 STG.E.128 desc[UR6][R150.64], R52 ;  /* 0x0000003496001986 */ /* 0x0001e6000c101d06 */
[----:B-1----:R-:W-:Y:S01]  /*2230*/  IMAD.WIDE.U32 R152, R138, 0x10, R148 ;  /* 0x000000108a987825 */ /* 0x002fe200078e0094 */
[----:B------:R0:W-:Y:S04]  /*2240*/  @P1 STG.E.128 desc[UR6][R150.64+0x10], R56 ;  /* 0x0000103896001986 */ /* 0x0001e8000c101d06 */
[----:B------:R0:W-:Y:S04]  /*2250*/  STG.E.128 desc[UR6][R152.64], R60 ;  /* 0x0000003c98007986 */ /* 0x0001e8000c101d06 */
[----:B------:R-:W5:Y:S01]  /*2260*/  LDG.E.128 R64, desc[UR6][R64.64] ;  /* 0x0000000640407981 */ /* 0x000f62000c1e1d00 */
[----:B------:R-:W-:Y:S05]  /*2270*/  @!P1 BRA `(.L_x_3569) ;  /* 0x00000004009c9947 */ /* 0x000fea0003800000 */
[-CC-:B------:R-:W-:Y:S01]  /*2280*/  FFMA.FTZ R72, R72, R147.reuse, R144.reuse ;  /* 0x0000009348487223 */ /* 0x180fe20000010090 */
[C---:B------:R-:W-:Y:S01]  /*2290*/  LOP3.LUT P2, RZ, R132.reuse, 0xff, RZ, 0xc0, !PT ;  /* 0x000000ff84ff7812 */ /* 0x040fe2000784c0ff */
[-C--:B------:R-:W-:Y:S01]  /*22a0*/  FFMA.FTZ R77, R77, R147.reuse, R144 ;  /* 0x000000934d4d7223 */ /* 0x080fe20000010090 */
[----:B------:R-:W-:Y:S01]  /*22b0*/  LOP3.LUT P4, RZ, R132, 0xff00, RZ, 0xc0, !PT ;  /* 0x0000ff0084ff7812 */ /* 0x000fe2000788c0ff */
[----:B0-----:R-:W-:Y:S01]  /*22c0*/  FADD.FTZ R52, R83, -R72 ;  /* 0x8000004853347221 */ /* 0x001fe20000010000 */
[----:B------:R-:W-:Y:S01]  /*22d0*/  FFMA.FTZ R74, R74, R147, R144 ;  /* 0x000000934a4a7223 */ /* 0x000fe20000010090 */
[----:B------:R-:W-:Y:S01]  /*22e0*/  FADD.FTZ R80, R80, -R77 ;  /* 0x8000004d50507221 */ /* 0x000fe20000010000 */
[----:B------:R-:W-:Y:S01]  /*22f0*/  LOP3.LUT P3, RZ, R132, 0xff0000, RZ, 0xc0, !PT ;  /* 0x00ff000084ff7812 */ /* 0x000fe2000786c0ff */
[----:B------:R-:W-:Y:S01]  /*2300*/  FMUL.FTZ R52, R137, R52 ;  /* 0x0000003489347220 */ /* 0x000fe20000410000 */
[----:B------:R-:W-:Y:S01]  /*2310*/  FADD.FTZ R74, R139, -R74 ;  /* 0x8000004a8b4a7221 */ /* 0x000fe20000010000 */
[----:B------:R-:W-:Y:S01]  /*2320*/  FMUL.FTZ R53, R137, R80 ;  /* 0x0000005089357220 */ /* 0x000fe20000410000 */
[----:B------:R-:W-:-:S02]  /*2330*/  HFMA2 R77, -RZ, RZ, 0, 0 ;  /* 0x00000000ff4d7431 */ /* 0x000fc400000001ff */
[-C--:B------:R-:W-:Y:S01]  /*2340*/  FMUL.FTZ R54, R52, R136.reuse ;  /* 0x0000008834367220 */ /* 0x080fe20000410000 */
[----:B------:R-:W-:Y:S02]  /*2350*/  CS2R R60, SRZ ;  /* 0x00000000003c7805 */ /* 0x000fe4000001ff00 */
[C---:B-----5:R-:W-:Y:S01]  /*2360*/  @P2 SHF.L.U32 R55, R64.reuse, 0x10, RZ ;  /* 0x0000001040372819 */ /* 0x060fe200000006ff */
[----:B------:R-:W-:Y:S01]  /*2370*/  FMUL.FTZ R57, R53, R136 ;  /* 0x0000008835397220 */ /* 0x000fe20000410000 */
[----:B------:R-:W-:Y:S01]  /*2380*/  @P4 PRMT R64, R64, 0x7632, R64 ;  /* 0x0000763240404816 */ /* 0x000fe20000000040 */
[----:B------:R-:W-:Y:S01]  /*2390*/  FMUL.FTZ R59, R54, UR4 ;  /* 0x00000004363b7c20 */ /* 0x000fe20008410000 */
[----:B------:R-:W-:Y:S01]  /*23a0*/  FMUL.FTZ R54, R137, R74 ;  /* 0x0000004a89367220 */ /* 0x000fe20000410000 */
[----:B------:R-:W-:Y:S01]  /*23b0*/  @P4 SHF.L.U32 R58, R120, 0x10, RZ ;  /* 0x00000010783a4819 */ /* 0x000fe200000006ff */
[----:B------:R-:W-:Y:S01]  /*23c0*/  FMUL.FTZ R57, R57, UR4 ;  /* 0x0000000439397c20 */ /* 0x000fe20008410000 */
[----:B------:R-:W-:Y:S01]  /*23d0*/  @P4 SHF.L.U32 R64, R64, 0x10, RZ ;  /* 0x0000001040404819 */ /* 0x000fe200000006ff */
[----:B------:R-:W-:Y:S01]  /*23e0*/  @P2 FMUL.FTZ R77, R59, R55 ;  /* 0x000000373b4d2220 */ /* 0x000fe20000410000 */
[----:B------:R-:W-:Y:S01]  /*23f0*/  FMUL.FTZ R55, R54, R136 ;  /* 0x0000008836377220 */ /* 0x000fe20000410000 */
[----:B------:R-:W-:-:S02]  /*2400*/  HFMA2 R72, -RZ, RZ, 0, 0 ;  /* 0x00000000ff487431 */ /* 0x000fc400000001ff */
[-CC-:B------:R-:W-:Y:S01]  /*2410*/  FFMA.FTZ R79, R79, R147.reuse, R144.reuse ;  /* 0x000000934f4f7223 */ /* 0x180fe20000010090 */
[----:B------:R-:W-:Y:S01]  /*2420*/  @P2 SHF.L.U32 R56, R32, 0x10, RZ ;  /* 0x0000001020382819 */ /* 0x000fe200000006ff */
[C---:B------:R-:W-:Y:S01]  /*2430*/  @P4 FMUL.FTZ R72, R57.reuse, R64 ;  /* 0x0000004039484220 */ /* 0x040fe20000410000 */
[----:B------:R-:W-:Y:S01]  /*2440*/  @P4 FMUL.FTZ R60, R57, R58 ;  /* 0x0000003a393c4220 */ /* 0x000fe20000410000 */
[----:B------:R-:W-:Y:S01]  /*2450*/  FMUL.FTZ R57, R55, UR4 ;  /* 0x0000000437397c20 */ /* 0x000fe20008410000 */
[----:B------:R-:W-:Y:S01]  /*2460*/  @P3 SHF.L.U32 R55, R33, 0x10, RZ ;  /* 0x0000001021373819 */ /* 0x000fe200000006ff */
[----:B------:R-:W-:Y:S01]  /*2470*/  FADD.FTZ R82, R82, -R79 ;  /* 0x8000004f52527221 */ /* 0x000fe20000010000 */
[----:B------:R-:W-:Y:S01]  /*2480*/  LOP3.LUT P6, RZ, R132, 0xff000000, RZ, 0xc0, !PT ;  /* 0xff00000084ff7812 */ /* 0x000fe200078cc0ff */
[--C-:B------:R-:W-:Y:S01]  /*2490*/  FFMA.FTZ R76, R76, R147, R144.reuse ;  /* 0x000000934c4c7223 */ /* 0x100fe20000010090 */
[----:B------:R-:W-:Y:S01]  /*24a0*/  MOV R63, RZ ;  /* 0x000000ff003f7202 */ /* 0x000fe20000000f00 */
[----:B------:R-:W-:Y:S01]  /*24b0*/  @P2 FMUL.FTZ R63, R59, R56 ;  /* 0x000000383b3f2220 */ /* 0x000fe20000410000 */
[----:B------:R-:W-:Y:S01]  /*24c0*/  @P3 SHF.L.U32 R56, R65, 0x10, RZ ;  /* 0x0000001041383819 */ /* 0x000fe200000006ff */
[----:B------:R-:W-:Y:S01]  /*24d0*/  @P3 FMUL.FTZ R61, R57, R55 ;  /* 0x00000037393d3220 */ /* 0x000fe20000410000 */
[----:B------:R-:W-:Y:S01]  /*24e0*/  FMUL.FTZ R55, R137, R82 ;  /* 0x0000005289377220 */ /* 0x000fe20000410000 */
[----:B------:R-:W-:Y:S01]  /*24f0*/  ISETP.GE.U32.AND P2, PT, R132, RZ, PT ;  /* 0x000000ff8400720c */ /* 0x000fe20003f46070 */
[-C--:B------:R-:W-:Y:S01]  /*2500*/  FFMA.FTZ R81, R81, R147.reuse, R144 ;  /* 0x0000009351517223 */ /* 0x080fe20000010090 */
[----:B------:R-:W-:Y:S01]  /*2510*/  MOV R79, RZ ;  /* 0x000000ff004f7202 */ /* 0x000fe20000000f00 */
[----:B------:R-:W-:Y:S01]  /*2520*/  @P3 FMUL.FTZ R79, R57, R56 ;  /* 0x00000038394f3220 */ /* 0x000fe20000410000 */
[----:B------:R-:W-:Y:S01]  /*2530*/  LOP3.LUT P4, RZ, R133, 0xff00, RZ, 0xc0, !PT ;  /* 0x0000ff0085ff7812 */ /* 0x000fe2000788c0ff */
[----:B------:R-:W-:Y:S01]  /*2540*/  FMUL.FTZ R56, R55, R136 ;  /* 0x0000008837387220 */ /* 0x000fe20000410000 */
[----:B------:R-:W-:Y:S01]  /*2550*/  LOP3.LUT P5, RZ, R133, 0xff, RZ, 0xc0, !PT ;  /* 0x000000ff85ff7812 */ /* 0x000fe200078ac0ff */
[----:B------:R-:W-:Y:S01]  /*2560*/  FADD.FTZ R76, R141, -R76 ;  /* 0x8000004c8d4c7221 */ /* 0x000fe20000010000 */
[C---:B------:R-:W-:Y:S01]  /*2570*/  LOP3.LUT P3, RZ, R133.reuse, 0xff0000, RZ, 0xc0, !PT ;  /* 0x00ff000085ff7812 */ /* 0x040fe2000786c0ff */
[----:B------:R-:W-:Y:S01]  /*2580*/  FADD.FTZ R140, R140, -R81 ;  /* 0x800000518c8c7221 */ /* 0x000fe20000010000 */
[----:B------:R-:W-:Y:S01]  /*2590*/  ISETP.GE.U32.AND.EX P2, PT, R133, 0x1000000, PT, P2 ;  /* 0x010000008500780c */ /* 0x000fe20003f46120 */
[----:B------:R-:W-:Y:S01]  /*25a0*/  FMUL.FTZ R81, R56, UR4 ;  /* 0x0000000438517c20 */ /* 0x000fe20008410000 */
[----:B------:R-:W-:Y:S01]  /*25b0*/  @P6 PRMT R65, R65, 0x7632, R65 ;  /* 0x0000763241416816 */ /* 0x000fe20000000041 */
[C---:B------:R-:W-:Y:S01]  /*25c0*/  FMUL.FTZ R56, R137.reuse, R76 ;  /* 0x0000004c89387220 */ /* 0x040fe20000410000 */
[-CC-:B------:R-:W-:Y:S01]  /*25d0*/  FFMA.FTZ R78, R78, R147.reuse, R144.reuse ;  /* 0x000000934e4e7223 */ /* 0x180fe20000010090 */
[----:B------:R-:W-:Y:S01]  /*25e0*/  FMUL.FTZ R57, R137, R140 ;  /* 0x0000008c89397220 */ /* 0x000fe20000410000 */
[----:B------:R-:W-:Y:S01]  /*25f0*/  @P6 SHF.L.U32 R65, R65, 0x10, RZ ;  /* 0x0000001041416819 */ /* 0x000fe200000006ff */
[-C--:B------:R-:W-:Y:S01]  /*2600*/  FMUL.FTZ R59, R56, R136.reuse ;  /* 0x00000088383b7220 */ /* 0x080fe20000410000 */
[----:B------:R-:W-:Y:S01]  /*2610*/  FFMA.FTZ R145, R145, R147, R144 ;  /* 0x0000009391917223 */ /* 0x000fe20000010090 */
[----:B------:R-:W-:Y:S01]  /*2620*/  FADD.FTZ R82, R143, -R78 ;  /* 0x8000004e8f527221 */ /* 0x000fe20000010000 */
[C---:B------:R-:W-:Y:S01]  /*2630*/  @P4 PRMT R80, R66.reuse, 0x7632, R80 ;  /* 0x0000763242504816 */ /* 0x040fe20000000050 */
[----:B------:R-:W-:Y:S01]  /*2640*/  HFMA2 R74, -RZ, RZ, 0, 0 ;  /* 0x00000000ff4a7431 */ /* 0x000fe200000001ff */
[----:B------:R-:W-:Y:S01]  /*2650*/  @P6 SHF.L.U32 R58, R119, 0x10, RZ ;  /* 0x00000010773a6819 */ /* 0x000fe200000006ff */
[----:B------:R-:W-:Y:S01]  /*2660*/  FMUL.FTZ R78, R57, R136 ;  /* 0x00000088394e7220 */ /* 0x000fe20000410000 */
[----:B------:R-:W-:Y:S01]  /*2670*/  @P5 SHF.L.U32 R62, R66, 0x10, RZ ;  /* 0x00000010423e5819 */ /* 0x000fe200000006ff */
[----:B------:R-:W-:Y:S01]  /*2680*/  @P6 FMUL.FTZ R74, R81, R65 ;  /* 0x00000041514a6220 */ /* 0x000fe20000410000 */
[----:B------:R-:W-:Y:S01]  /*2690*/  @P5 SHF.L.U32 R76, R34, 0x10, RZ ;  /* 0x00000010224c5819 */ /* 0x000fe200000006ff */
[----:B------:R-:W-:Y:S01]  /*26a0*/  FMUL.FTZ R59, R59, UR4 ;  /* 0x000000043b3b7c20 */ /* 0x000fe20008410000 */
[----:B------:R-:W-:Y:S01]  /*26b0*/  FADD.FTZ R142, R142, -R145 ;  /* 0x800000918e8e7221 */ /* 0x000fe20000010000 */
[----:B------:R-:W-:-:S02]  /*26c0*/  @P3 SHF.L.U32 R83, R67, 0x10, RZ ;  /* 0x0000001043533819 */ /* 0x000fc400000006ff */
[----:B------:R-:W-:Y:S02]  /*26d0*/  CS2R R64, SRZ ;  /* 0x0000000000407805 */ /* 0x000fe4000001ff00 */
[----:B------:R-:W-:Y:S02]  /*26e0*/  @P2 PRMT R133, R67, 0x7632, R133 ;  /* 0x0000763243852816 */ /* 0x000fe40000000085 */
[----:B------:R-:W-:Y:S02]  /*26f0*/  CS2R R66, SRZ ;  /* 0x0000000000427805 */ /* 0x000fe4000001ff00 */
[----:B------:R-:W-:Y:S01]  /*2700*/  @P4 SHF.L.U32 R80, R80, 0x10, RZ ;  /* 0x0000001050504819 */ /* 0x000fe200000006ff */
[----:B------:R-:W-:Y:S01]  /*2710*/  FMUL.FTZ R139, R78, UR4 ;  /* 0x000000044e8b7c20 */ /* 0x000fe20008410000 */
[----:B------:R-:W-:Y:S01]  /*2720*/  @P6 FMUL.FTZ R64, R81, R58 ;  /* 0x0000003a51406220 */ /* 0x000fe20000410000 */
[C---:B------:R-:W-:Y:S01]  /*2730*/  @P5 FMUL.FTZ R67, R59.reuse, R62 ;  /* 0x0000003e3b435220 */ /* 0x040fe20000410000 */
[----:B------:R-:W-:Y:S01]  /*2740*/  @P5 FMUL.FTZ R65, R59, R76 ;  /* 0x0000004c3b415220 */ /* 0x000fe20000410000 */
[C---:B------:R-:W-:Y:S01]  /*2750*/  FMUL.FTZ R58, R137.reuse, R82 ;  /* 0x00000052893a7220 */ /* 0x040fe20000410000 */
[----:B------:R-:W-:Y:S01]  /*2760*/  FMUL.FTZ R59, R137, R142 ;  /* 0x0000008e893b7220 */ /* 0x000fe20000410000 */
[----:B------:R-:W-:Y:S01]  /*2770*/  @P4 FMUL.FTZ R66, R139, R80 ;  /* 0x000000508b424220 */ /* 0x000fe20000410000 */
[----:B------:R-:W-:Y:S01]  /*2780*/  @P4 SHF.L.U32 R78, R118, 0x10, RZ ;  /* 0x00000010764e4819 */ /* 0x000fe200000006ff */
[-C--:B------:R-:W-:Y:S01]  /*2790*/  FMUL.FTZ R80, R58, R136.reuse ;  /* 0x000000883a507220 */ /* 0x080fe20000410000 */
[----:B------:R-:W-:Y:S01]  /*27a0*/  FMUL.FTZ R136, R59, R136 ;  /* 0x000000883b887220 */ /* 0x000fe20000410000 */
[----:B------:R-:W-:Y:S01]  /*27b0*/  @P3 SHF.L.U32 R132, R35, 0x10, RZ ;  /* 0x0000001023843819 */ /* 0x000fe200000006ff */
[----:B------:R-:W-:Y:S01]  /*27c0*/  HFMA2 R81, -RZ, RZ, 0, 0 ;  /* 0x00000000ff517431 */ /* 0x000fe200000001ff */
[----:B------:R-:W-:Y:S01]  /*27d0*/  @P2 SHF.L.U32 R138, R117, 0x10, RZ ;  /* 0x00000010758a2819 */ /* 0x000fe200000006ff */
[----:B------:R-:W-:Y:S01]  /*27e0*/  FMUL.FTZ R80, R80, UR4 ;  /* 0x0000000450507c20 */ /* 0x000fe20008410000 */
[----:B------:R-:W-:Y:S01]  /*27f0*/  FMUL.FTZ R136, R136, UR4 ;  /* 0x0000000488887c20 */ /* 0x000fe20008410000 */
[----:B------:R-:W-:Y:S01]  /*2800*/  MOV R62, RZ ;  /* 0x000000ff003e7202 */ /* 0x000fe20000000f00 */
[----:B------:R-:W-:Y:S01]  /*2810*/  @P4 FMUL.FTZ R62, R139, R78 ;  /* 0x0000004e8b3e4220 */ /* 0x000fe20000410000 */
[----:B------:R-:W-:Y:S01]  /*2820*/  MOV R82, RZ ;  /* 0x000000ff00527202 */ /* 0x000fe20000000f00 */
[----:B------:R-:W-:Y:S01]  /*2830*/  @P3 FMUL.FTZ R82, R80, R132 ;  /* 0x0000008450523220 */ /* 0x000fe20000410000 */
[----:B------:R-:W-:Y:S01]  /*2840*/  MOV R137, RZ ;  /* 0x000000ff00897202 */ /* 0x000fe20000000f00 */
[----:B------:R-:W-:Y:S01]  /*2850*/  @P2 FMUL.FTZ R137, R136, R138 ;  /* 0x0000008a88892220 */ /* 0x000fe20000410000 */
[----:B------:R-:W-:Y:S01]  /*2860*/  @P2 SHF.L.U32 R133, R133, 0x10, RZ ;  /* 0x0000001085852819 */ /* 0x000fe200000006ff */
[----:B------:R-:W-:Y:S01]  /*2870*/  HFMA2 R76, -RZ, RZ, 0, 0 ;  /* 0x00000000ff4c7431 */ /* 0x000fe200000001ff */
[----:B------:R-:W-:Y:S01]  /*2880*/  F2FP.BF16.F32.PACK_AB R60, R60, R63 ;  /* 0x0000003f3c3c723e */ /* 0x000fe200000010ff */
[----:B------:R-:W-:Y:S01]  /*2890*/  @P3 FMUL.FTZ R81, R80, R83 ;  /* 0x0000005350513220 */ /* 0x000fe20000410000 */
[----:B------:R-:W-:Y:S01]  /*28a0*/  F2FP.BF16.F32.PACK_AB R62, R62, R65 ;  /* 0x000000413e3e723e */ /* 0x000fe200000010ff */
[----:B------:R-:W-:Y:S01]  /*28b0*/  @P2 FMUL.FTZ R76, R136, R133 ;  /* 0x00000085884c2220 */ /* 0x000fe20000410000 */
[----:B------:R-:W-:-:S02]  /*28c0*/  F2FP.BF16.F32.PACK_AB R61, R64, R61 ;  /* 0x0000003d403d723e */ /* 0x000fc400000010ff */
[----:B------:R-:W-:Y:S01]  /*28d0*/  F2FP.BF16.F32.PACK_AB R63, R137, R82 ;  /* 0x00000052893f723e */ /* 0x000fe200000010ff */
[----:B------:R-:W-:Y:S06]  /*28e0*/  BRA `(.L_x_3570) ;  /* 0x0000000400987947 */ /* 0x000fec0003800000 */
.L_x_3569:
[-CC-:B------:R-:W-:Y:S01]  /*28f0*/  FFMA.FTZ R72, R72, R147.reuse, R144.reuse ;  /* 0x0000009348487223 */ /* 0x180fe20000010090 */
[C---:B------:R-:W-:Y:S01]  /*2900*/  LOP3.LUT P2, RZ, R132.reuse, 0xff, RZ, 0xc0, !PT ;  /* 0x000000ff84ff7812 */ /* 0x040fe2000784c0ff */
[-C--:B0-----:R-:W-:Y:S01]  /*2910*/  FFMA.FTZ R63, R77, R147.reuse, R144 ;  /* 0x000000934d3f7223 */ /* 0x081fe20000010090 */
[----:B------:R-:W-:Y:S01]  /*2920*/  LOP3.LUT P3, RZ, R132, 0xff00, RZ, 0xc0, !PT ;  /* 0x0000ff0084ff7812 */ /* 0x000fe2000786c0ff */
[----:B------:R-:W-:Y:S01]  /*2930*/  FADD.FTZ R72, R83, -R72 ;  /* 0x8000004853487221 */ /* 0x000fe20000010000 */
[-C--:B------:R-:W-:Y:S01]  /*2940*/  FFMA.FTZ R62, R74, R147.reuse, R144 ;  /* 0x000000934a3e7223 */ /* 0x080fe20000010090 */
[----:B------:R-:W-:Y:S01]  /*2950*/  LOP3.LUT P4, RZ, R132, 0xff0000, RZ, 0xc0, !PT ;  /* 0x00ff000084ff7812 */ /* 0x000fe2000788c0ff */
[----:B------:R-:W-:Y:S01]  /*2960*/  FADD.FTZ R80, R80, -R63 ;  /* 0x8000003f50507221 */ /* 0x000fe20000010000 */
[----:B------:R-:W-:Y:S01]  /*2970*/  FMUL.FTZ R61, R137, R72 ;  /* 0x00000048893d7220 */ /* 0x000fe20000410000 */
[----:B------:R-:W-:Y:S01]  /*2980*/  FADD.FTZ R62, R139, -R62 ;  /* 0x8000003e8b3e7221 */ /* 0x000fe20000010000 */
[-CC-:B------:R-:W-:Y:S01]  /*2990*/  FFMA.FTZ R83, R79, R147.reuse, R144.reuse ;  /* 0x000000934f537223 */ /* 0x180fe20000010090 */
[-CC-:B------:R-:W-:Y:S01]  /*29a0*/  FFMA.FTZ R76, R76, R147.reuse, R144.reuse ;  /* 0x000000934c4c7223 */ /* 0x180fe20000010090 */
[-CC-:B------:R-:W-:Y:S01]  /*29b0*/  FFMA.FTZ R81, R81, R147.reuse, R144.reuse ;  /* 0x0000009351517223 */ /* 0x180fe20000010090 */
[-CC-:B------:R-:W-:Y:S01]  /*29c0*/  FFMA.FTZ R78, R78, R147.reuse, R144.reuse ;  /* 0x000000934e4e7223 */ /* 0x180fe20000010090 */
[----:B------:R-:W-:Y:S01]  /*29d0*/  FFMA.FTZ R145, R145, R147, R144 ;  /* 0x0000009391917223 */ /* 0x000fe20000010090 */
[----:B------:R-:W-:Y:S01]  /*29e0*/  FMUL.FTZ R60, R136, R61 ;  /* 0x0000003d883c7220 */ /* 0x000fe20000410000 */
[C---:B------:R-:W-:Y:S01]  /*29f0*/  FMUL.FTZ R147, R137.reuse, R80 ;  /* 0x0000005089937220 */ /* 0x040fe20000410000 */
[----:B------:R-:W-:Y:S01]  /*2a00*/  FMUL.FTZ R153, R137, R62 ;  /* 0x0000003e89997220 */ /* 0x000fe20000410000 */
[----:B-----5:R-:W-:Y:S01]  /*2a10*/  @P2 SHF.L.U32 R61, R64, 0x10, RZ ;  /* 0x00000010403d2819 */ /* 0x020fe200000006ff */
[----:B------:R-:W-:Y:S01]  /*2a20*/  FMUL.FTZ R74, R60, UR4 ;  /* 0x000000043c4a7c20 */ /* 0x000fe20008410000 */
[----:B------:R-:W-:Y:S01]  /*2a30*/  @P3 PRMT R138, R64, 0x7632, R138 ;  /* 0x00007632408a3816 */ /* 0x000fe2000000008a */
[----:B------:R-:W-:Y:S01]  /*2a40*/  FMUL.FTZ R62, R136, R147 ;  /* 0x00000093883e7220 */ /* 0x000fe20000410000 */
[----:B------:R-:W-:Y:S01]  /*2a50*/  @P2 SHF.L.U32 R139, R32, 0x10, RZ ;  /* 0x00000010208b2819 */ /* 0x000fe200000006ff */
[----:B------:R-:W-:Y:S01]  /*2a60*/  FMUL.FTZ R64, R136, R153 ;  /* 0x0000009988407220 */ /* 0x000fe20000410000 */
[----:B------:R-:W-:Y:S01]  /*2a70*/  HFMA2 R77, -RZ, RZ, 0, 0 ;  /* 0x00000000ff4d7431 */ /* 0x000fe200000001ff */
[----:B------:R-:W-:Y:S01]  /*2a80*/  MOV R63, RZ ;  /* 0x000000ff003f7202 */ /* 0x000fe20000000f00 */
[-C--:B------:R-:W-:Y:S01]  /*2a90*/  @P2 FMUL.FTZ R77, R61, R74.reuse ;  /* 0x0000004a3d4d2220 */ /* 0x080fe20000410000 */
[----:B------:R-:W-:Y:S01]  /*2aa0*/  @P3 SHF.L.U32 R151, R120, 0x10, RZ ;  /* 0x0000001078973819 */ /* 0x000fe200000006ff */
[----:B------:R-:W-:Y:S01]  /*2ab0*/  FMUL.FTZ R62, R62, UR4 ;  /* 0x000000043e3e7c20 */ /* 0x000fe20008410000 */
[----:B------:R-:W-:Y:S01]  /*2ac0*/  @P3 SHF.L.U32 R147, R138, 0x10, RZ ;  /* 0x000000108a933819 */ /* 0x000fe200000006ff */
[----:B------:R-:W-:Y:S01]  /*2ad0*/  @P2 FMUL.FTZ R63, R139, R74 ;  /* 0x0000004a8b3f2220 */ /* 0x000fe20000410000 */
[----:B------:R-:W-:Y:S01]  /*2ae0*/  @P4 SHF.L.U32 R155, R65, 0x10, RZ ;  /* 0x00000010419b4819 */ /* 0x000fe200000006ff */
[----:B------:R-:W-:Y:S01]  /*2af0*/  FMUL.FTZ R64, R64, UR4 ;  /* 0x0000000440407c20 */ /* 0x000fe20008410000 */
[----:B------:R-:W-:-:S02]  /*2b00*/  @P4 SHF.L.U32 R153, R33, 0x10, RZ ;  /* 0x0000001021994819 */ /* 0x000fc400000006ff */
[----:B------:R-:W-:Y:S02]  /*2b10*/  CS2R R60, SRZ ;  /* 0x00000000003c7805 */ /* 0x000fe4000001ff00 */
[C---:B------:R-:W-:Y:S01]  /*2b20*/  ISETP.GE.U32.AND P2, PT, R132.reuse, RZ, PT ;  /* 0x000000ff8400720c */ /* 0x040fe20003f46070 */
[----:B------:R-:W-:Y:S01]  /*2b30*/  HFMA2 R72, -RZ, RZ, 0, 0 ;  /* 0x00000000ff487431 */ /* 0x000fe200000001ff */
[----:B------:R-:W-:Y:S01]  /*2b40*/  LOP3.LUT P6, RZ, R132, 0xff000000, RZ, 0xc0, !PT ;  /* 0xff00000084ff7812 */ /* 0x000fe200078cc0ff */
[-C--:B------:R-:W-:Y:S01]  /*2b50*/  @P3 FMUL.FTZ R72, R147, R62.reuse ;  /* 0x0000003e93483220 */ /* 0x080fe20000410000 */
[----:B------:R-:W-:Y:S01]  /*2b60*/  MOV R79, RZ ;  /* 0x000000ff004f7202 */ /* 0x000fe20000000f00 */
[----:B------:R-:W-:Y:S01]  /*2b70*/  @P3 FMUL.FTZ R60, R151, R62 ;  /* 0x0000003e973c3220 */ /* 0x000fe20000410000 */
[-C--:B------:R-:W-:Y:S01]  /*2b80*/  @P4 FMUL.FTZ R79, R155, R64.reuse ;  /* 0x000000409b4f4220 */ /* 0x080fe20000410000 */
[----:B------:R-:W-:Y:S01]  /*2b90*/  @P4 FMUL.FTZ R61, R153, R64 ;  /* 0x00000040993d4220 */ /* 0x000fe20000410000 */
[C---:B------:R-:W-:Y:S01]  /*2ba0*/  LOP3.LUT P3, RZ, R133.reuse, 0xff0000, RZ, 0xc0, !PT ;  /* 0x00ff000085ff7812 */ /* 0x040fe2000786c0ff */
[----:B------:R-:W-:Y:S01]  /*2bb0*/  FADD.FTZ R82, R82, -R83 ;  /* 0x8000005352527221 */ /* 0x000fe20000010000 */
[----:B------:R-:W-:Y:S01]  /*2bc0*/  ISETP.GE.U32.AND.EX P2, PT, R133, 0x1000000, PT, P2 ;  /* 0x010000008500780c */ /* 0x000fe20003f46120 */
[----:B------:R-:W-:Y:S01]  /*2bd0*/  FADD.FTZ R76, R141, -R76 ;  /* 0x8000004c8d4c7221 */ /* 0x000fe20000010000 */
[C---:B------:R-:W-:Y:S01]  /*2be0*/  LOP3.LUT P4, RZ, R133.reuse, 0xff00, RZ, 0xc0, !PT ;  /* 0x0000ff0085ff7812 */ /* 0x040fe2000788c0ff */
[----:B------:R-:W-:Y:S01]  /*2bf0*/  FADD.FTZ R140, R140, -R81 ;  /* 0x800000518c8c7221 */ /* 0x000fe20000010000 */
[----:B------:R-:W-:Y:S01]  /*2c00*/  LOP3.LUT P5, RZ, R133, 0xff, RZ, 0xc0, !PT ;  /* 0x000000ff85ff7812 */ /* 0x000fe200078ac0ff */
[----:B------:R-:W-:Y:S01]  /*2c10*/  FADD.FTZ R78, R143, -R78 ;  /* 0x8000004e8f4e7221 */ /* 0x000fe20000010000 */
[----:B------:R-:W-:Y:S01]  /*2c20*/  FADD.FTZ R142, R142, -R145 ;  /* 0x800000918e8e7221 */ /* 0x000fe20000010000 */
[----:B------:R-:W-:Y:S01]  /*2c30*/  FMUL.FTZ R81, R137, R82 ;  /* 0x0000005289517220 */ /* 0x000fe20000410000 */
[----:B------:R-:W-:Y:S01]  /*2c40*/  @P6 PRMT R65, R65, 0x7632, R65 ;  /* 0x0000763241416816 */ /* 0x000fe20000000041 */
[C---:B------:R-:W-:Y:S01]  /*2c50*/  FMUL.FTZ R83, R137.reuse, R76 ;  /* 0x0000004c89537220 */ /* 0x040fe20000410000 */
[C---:B------:R-:W-:Y:S01]  /*2c60*/  FMUL.FTZ R133, R137.reuse, R140 ;  /* 0x0000008c89857220 */ /* 0x040fe20000410000 */
[C---:B------:R-:W-:Y:S01]  /*2c70*/  FMUL.FTZ R139, R137.reuse, R78 ;  /* 0x0000004e898b7220 */ /* 0x040fe20000410000 */
[----:B------:R-:W-:Y:S01]  /*2c80*/  FMUL.FTZ R141, R137, R142 ;  /* 0x0000008e898d7220 */ /* 0x000fe20000410000 */
[C---:B------:R-:W-:Y:S01]  /*2c90*/  FMUL.FTZ R62, R136.reuse, R81 ;  /* 0x00000051883e7220 */ /* 0x040fe20000410000 */
[C---:B------:R-:W-:Y:S01]  /*2ca0*/  @P3 SHF.L.U32 R137, R67.reuse, 0x10, RZ ;  /* 0x0000001043893819 */ /* 0x040fe200000006ff */
[----:B------:R-:W-:Y:S01]  /*2cb0*/  FMUL.FTZ R76, R136, R133 ;  /* 0x00000085884c7220 */ /* 0x000fe20000410000 */
[----:B------:R-:W-:Y:S01]  /*2cc0*/  @P2 PRMT R140, R67, 0x7632, R140 ;  /* 0x00007632438c2816 */ /* 0x000fe2000000008c */
[----:B------:R-:W-:Y:S01]  /*2cd0*/  FMUL.FTZ R80, R62, UR4 ;  /* 0x000000043e507c20 */ /* 0x000fe20008410000 */
[----:B------:R-:W-:Y:S01]  /*2ce0*/  @P4 PRMT R82, R66, 0x7632, R82 ;  /* 0x0000763242524816 */ /* 0x000fe20000000052 */
[C---:B------:R-:W-:Y:S01]  /*2cf0*/  FMUL.FTZ R78, R136.reuse, R139 ;  /* 0x0000008b884e7220 */ /* 0x040fe20000410000 */
[----:B------:R-:W-:Y:S01]  /*2d00*/  @P6 SHF.L.U32 R67, R65, 0x10, RZ ;  /* 0x0000001041436819 */ /* 0x000fe200000006ff */
[C---:B------:R-:W-:Y:S01]  /*2d10*/  FMUL.FTZ R65, R136.reuse, R83 ;  /* 0x0000005388417220 */ /* 0x040fe20000410000 */
[----:B------:R-:W-:Y:S01]  /*2d20*/  FMUL.FTZ R136, R136, R141 ;  /* 0x0000008d88887220 */ /* 0x000fe20000410000 */
[----:B------:R-:W-:Y:S01]  /*2d30*/  @P6 SHF.L.U32 R81, R119, 0x10, RZ ;  /* 0x0000001077516819 */ /* 0x000fe200000006ff */
[----:B------:R-:W-:Y:S01]  /*2d40*/  HFMA2 R74, -RZ, RZ, 0, 0 ;  /* 0x00000000ff4a7431 */ /* 0x000fe200000001ff */
        /* <DEDUP_REMOVED lines=8> */
[----:B------:R-:W-:Y:S01]  /*2dd0*/  @P3 SHF.L.U32 R139, R35, 0x10, RZ ;  /* 0x00000010238b3819 */ /* 0x000fe200000006ff */
[----:B------:R-:W-:Y:S01]  /*2de0*/  FMUL.FTZ R78, R78, UR4 ;  /* 0x000000044e4e7c20 */ /* 0x000fe20008410000 */
[----:B------:R-:W-:Y:S01]  /*2df0*/  @P2 SHF.L.U32 R143, R117, 0x10, RZ ;  /* 0x00000010758f2819 */ /* 0x000fe200000006ff */
[----:B------:R-:W-:Y:S01]  /*2e00*/  FMUL.FTZ R136, R136, UR4 ;  /* 0x0000000488887c20 */ /* 0x000fe20008410000 */
[----:B------:R-:W-:Y:S01]  /*2e10*/  MOV R64, RZ ;  /* 0x000000ff00407202 */ /* 0x000fe20000000f00 */
[----:B------:R-:W-:Y:S02]  /*2e20*/  HFMA2 R62, -RZ, RZ, 0, 0 ;  /* 0x00000000ff3e7431 */ /* 0x000fe400000001ff */
[----:B------:R-:W-:Y:S01]  /*2e30*/  @P6 FMUL.FTZ R64, R81, R80 ;  /* 0x0000005051406220 */ /* 0x000fe20000410000 */
[-C--:B------:R-:W-:Y:S01]  /*2e40*/  @P5 FMUL.FTZ R67, R132, R65.reuse ;  /* 0x0000004184435220 */ /* 0x080fe20000410000 */
[----:B------:R-:W-:Y:S01]  /*2e50*/  @P5 FMUL.FTZ R62, R138, R65 ;  /* 0x000000418a3e5220 */ /* 0x000fe20000410000 */
[----:B------:R-:W-:Y:S01]  /*2e60*/  @P4 FMUL.FTZ R66, R83, R82 ;  /* 0x0000005253424220 */ /* 0x000fe20000410000 */
[----:B------:R-:W-:-:S02]  /*2e70*/  CS2R R80, SRZ ;  /* 0x0000000000507805 */ /* 0x000fc4000001ff00 */
[----:B------:R-:W-:Y:S01]  /*2e80*/  MOV R65, RZ ;  /* 0x000000ff00417202 */ /* 0x000fe20000000f00 */
[----:B------:R-:W-:Y:S01]  /*2e90*/  @P4 FMUL.FTZ R65, R133, R82 ;  /* 0x0000005285414220 */ /* 0x000fe20000410000 */
[----:B------:R-:W-:Y:S01]  /*2ea0*/  MOV R83, RZ ;  /* 0x000000ff00537202 */ /* 0x000fe20000000f00 */
[----:B------:R-:W-:Y:S01]  /*2eb0*/  @P3 FMUL.FTZ R80, R139, R78 ;  /* 0x0000004e8b503220 */ /* 0x000fe20000410000 */
[----:B------:R-:W-:Y:S01]  /*2ec0*/  @P2 SHF.L.U32 R141, R140, 0x10, RZ ;  /* 0x000000108c8d2819 */ /* 0x000fe200000006ff */
[----:B------:R-:W-:Y:S01]  /*2ed0*/  @P2 FMUL.FTZ R83, R143, R136 ;  /* 0x000000888f532220 */ /* 0x000fe20000410000 */
[----:B------:R-:W-:Y:S01]  /*2ee0*/  HFMA2 R76, -RZ, RZ, 0, 0 ;  /* 0x00000000ff4c7431 */ /* 0x000fe200000001ff */
[----:B------:R-:W-:Y:S01]  /*2ef0*/  F2FP.BF16.F32.PACK_AB R60, R60, R63 ;  /* 0x0000003f3c3c723e */ /* 0x000fe200000010ff */
[----:B------:R-:W-:Y:S01]  /*2f00*/  @P3 FMUL.FTZ R81, R137, R78 ;  /* 0x0000004e89513220 */ /* 0x000fe20000410000 */
[----:B------:R-:W-:Y:S01]  /*2f10*/  @P2 FMUL.FTZ R76, R141, R136 ;  /* 0x000000888d4c2220 */ /* 0x000fe20000410000 */
[----:B------:R-:W-:-:S02]  /*2f20*/  F2FP.BF16.F32.PACK_AB R62, R65, R62 ;  /* 0x0000003e413e723e */ /* 0x000fc400000010ff */
[----:B------:R-:W-:Y:S02]  /*2f30*/  F2FP.BF16.F32.PACK_AB R61, R64, R61 ;  /* 0x0000003d403d723e */ /* 0x000fe400000010ff */
[----:B------:R-:W-:-:S07]  /*2f40*/  F2FP.BF16.F32.PACK_AB R63, R83, R80 ;  /* 0x00000050533f723e */ /* 0x000fce00000010ff */
.L_x_3570:
[----:B------:R-:W0:Y:S01]  /*2f50*/  @P1 LDC.64 R64, c[0x0][0x478] ;  /* 0x00011e00ff401b82 */ /* 0x000e220000000a00 */
[----:B------:R-:W-:-:S04]  /*2f60*/  IMAD.WIDE.U32 R148, R131, 0x10, R148 ;  /* 0x0000001083947825 */ /* 0x000fc800078e0094 */
[----:B0-----:R-:W-:-:S05]  /*2f70*/  @P1 IMAD.WIDE.U32 R64, R131, 0x20, R64 ;  /* 0x0000002083401825 */ /* 0x001fca00078e0040 */
[----:B------:R1:W-:Y:S04]  /*2f80*/  @P1 STG.E.128 desc[UR6][R64.64], R52 ;  /* 0x0000003440001986 */ /* 0x0003e8000c101d06 */
[----:B------:R1:W-:Y:S04]  /*2f90*/  @P1 STG.E.128 desc[UR6][R64.64+0x10], R56 ;  /* 0x0000103840001986 */ /* 0x0003e8000c101d06 */
[----:B------:R1:W-:Y:S01]  /*2fa0*/  STG.E.128 desc[UR6][R148.64], R60 ;  /* 0x0000003c94007986 */ /* 0x0003e2000c101d06 */
[----:B------:R-:W-:Y:S05]  /*2fb0*/  BRA `(.L_x_3571) ;  /* 0x0000001800e87947 */ /* 0x000fea0003800000 */
.L_x_3566:
[----:B------:R-:W0:Y:S02]  /*2fc0*/  LDC.64 R158, c[0x0][0x390] ;  /* 0x0000e400ff9e7b82 */ /* 0x000e240000000a00 */
[----:B0-----:R-:W-:-:S06]  /*2fd0*/  IMAD.WIDE.U32 R60, R138, 0x10, R158 ;  /* 0x000000108a3c7825 */ /* 0x001fcc00078e009e */
[----:B------:R-:W5:Y:S01]  /*2fe0*/  LDG.E.128 R60, desc[UR6][R60.64] ;  /* 0x000000063c3c7981 */ /* 0x000f62000c1e1d00 */
[----:B------:R-:W-:-:S04]  /*2ff0*/  UISETP.NE.U32.AND UP0, UPT, UR16, URZ, UPT ;  /* 0x000000ff1000728c */ /* 0x000fc8000bf05070 */
[----:B------:R-:W-:-:S09]  /*3000*/  UISETP.NE.AND.EX UP0, UPT, UR17, URZ, UPT, UP0 ;  /* 0x000000ff1100728c */ /* 0x000fd2000bf05300 */
[----:B------:R-:W-:Y:S05]  /*3010*/  BRA.U UP0, `(.L_x_3572) ;  /* 0x0000000500ac7547 */ /* 0x000fea000b800000 */
[-CC-:B------:R-:W-:Y:S01]  /*3020*/  FFMA.FTZ R64, R64, R147.reuse, R144.reuse ;  /* 0x0000009340407223 */ /* 0x180fe20000010090 */
[C---:B-----5:R-:W-:Y:S01]  /*3030*/  LOP3.LUT P1, RZ, R134.reuse, 0xff, RZ, 0xc0, !PT ;  /* 0x000000ff86ff7812 */ /* 0x060fe2000782c0ff */
[----:B------:R-:W-:Y:S01]  /*3040*/  FFMA.FTZ R157, R157, R147, R144 ;  /* 0x000000939d9d7223 */ /* 0x000fe20000010090 */
[----:B------:R-:W-:Y:S01]  /*3050*/  LOP3.LUT P2, RZ, R134, 0xff00, RZ, 0xc0, !PT ;  /* 0x0000ff0086ff7812 */ /* 0x000fe2000784c0ff */
[----:B------:R-:W-:Y:S01]  /*3060*/  FADD.FTZ R69, R69, -R64 ;  /* 0x8000004045457221 */ /* 0x000fe20000010000 */
[----:B------:R-:W-:Y:S01]  /*3070*/  UMOV UR4, UR5 ;  /* 0x0000000500047c82 */ /* 0x000fe20008000000 */
[----:B------:R-:W-:Y:S01]  /*3080*/  FADD.FTZ R150, R68, -R157 ;  /* 0x8000009d44967221 */ /* 0x000fe20000010000 */
[----:B------:R-:W-:Y:S01]  /*3090*/  MOV R64, RZ ;  /* 0x000000ff00407202 */ /* 0x000fe20000000f00 */
[----:B------:R-:W-:Y:S01]  /*30a0*/  FFMA.FTZ R69, R137, R69, R36 ;  /* 0x0000004589457223 */ /* 0x000fe20000010024 */
[C---:B------:R-:W-:Y:S01]  /*30b0*/  LOP3.LUT P6, RZ, R134.reuse, 0xff0000, RZ, 0xc0, !PT ;  /* 0x00ff000086ff7812 */ /* 0x040fe200078cc0ff */
        /* <DEDUP_REMOVED lines=13> */
[----:B------:R-:W-:Y:S01]  /*3190*/  FFMA.FTZ R157, R137, R150, R37 ;  /* 0x00000096899d7223 */ /* 0x000fe20000010025 */
[----:B------:R-:W-:Y:S01]  /*31a0*/  @P2 SHF.L.U32 R60, R60, 0x10, RZ ;  /* 0x000000103c3c2819 */ /* 0x000fe200000006ff */
[-CC-:B------:R-:W-:Y:S01]  /*31b0*/  FFMA.FTZ R75, R75, R147.reuse, R144.reuse ;  /* 0x000000934b4b7223 */ /* 0x180fe20000010090 */
[----:B------:R-:W-:Y:S01]  /*31c0*/  ISETP.GE.U32.AND P1, PT, R134, RZ, PT ;  /* 0x000000ff8600720c */ /* 0x000fe20003f26070 */
[----:B------:R-:W-:Y:S01]  /*31d0*/  FMUL.FTZ R157, R157, R136 ;  /* 0x000000889d9d7220 */ /* 0x000fe20000410000 */
[----:B------:R-:W-:Y:S01]  /*31e0*/  LOP3.LUT P3, RZ, R135, 0xff00, RZ, 0xc0, !PT ;  /* 0x0000ff0087ff7812 */ /* 0x000fe2000786c0ff */
[----:B------:R-:W-:Y:S01]  /*31f0*/  FFMA.FTZ R149, R149, R147, R144 ;  /* 0x0000009395957223 */ /* 0x000fe20000010090 */
[----:B------:R-:W-:Y:S01]  /*3200*/  ISETP.GE.U32.AND.EX P1, PT, R135, 0x1000000, PT, P1 ;  /* 0x010000008700780c */ /* 0x000fe20003f26110 */
[----:B------:R-:W-:Y:S01]  /*3210*/  FMUL.FTZ R161, R157, UR4 ;  /* 0x000000049da17c20 */ /* 0x000fe20008410000 */
[----:B------:R-:W-:-:S02]  /*3220*/  MOV R157, RZ ;  /* 0x000000ff009d7202 */ /* 0x000fc40000000f00 */
[----:B------:R-:W-:Y:S01]  /*3230*/  MOV R146, RZ ;  /* 0x000000ff00927202 */ /* 0x000fe20000000f00 */
[----:B------:R-:W-:Y:S01]  /*3240*/  @P2 FMUL.FTZ R68, R161, R60 ;  /* 0x0000003ca1442220 */ /* 0x000fe20000410000 */
[----:B------:R-:W-:-:S05]  /*3250*/  @P2 SHF.L.U32 R60, R116, 0x10, RZ ;  /* 0x00000010743c2819 */ /* 0x000fca00000006ff */
[----:B------:R-:W-:Y:S01]  /*3260*/  @P2 FMUL.FTZ R157, R60, R161 ;  /* 0x000000a13c9d2220 */ /* 0x000fe20000410000 */
[-C--:B------:R-:W-:Y:S01]  /*3270*/  FFMA.FTZ R60, R155, R147.reuse, R144 ;  /* 0x000000939b3c7223 */ /* 0x080fe20000010090 */
[----:B------:R-:W-:Y:S02]  /*3280*/  LOP3.LUT P2, RZ, R135, 0xff0000, RZ, 0xc0, !PT ;  /* 0x00ff000087ff7812 */ /* 0x000fe4000784c0ff */
[----:B------:R-:W-:Y:S01]  /*3290*/  @P6 SHF.L.U32 R135, R29, 0x10, RZ ;  /* 0x000000101d876819 */ /* 0x000fe200000006ff */
[----:B------:R-:W-:Y:S01]  /*32a0*/  FADD.FTZ R71, R71, -R60 ;  /* 0x8000003c47477221 */ /* 0x000fe20000010000 */
[----:B------:R-:W-:-:S03]  /*32b0*/  FFMA.FTZ R60, R153, R147, R144 ;  /* 0x00000093993c7223 */ /* 0x000fc60000010090 */
[----:B------:R-:W-:Y:S01]  /*32c0*/  FFMA.FTZ R71, R137, R71, R38 ;  /* 0x0000004789477223 */ /* 0x000fe20000010026 */
[----:B------:R-:W-:Y:S01]  /*32d0*/  FADD.FTZ R148, R73, -R60 ;  /* 0x8000003c49947221 */ /* 0x000fe20000010000 */
[----:B------:R-:W-:Y:S02]  /*32e0*/  @P6 SHF.L.U32 R73, R61, 0x10, RZ ;  /* 0x000000103d496819 */ /* 0x000fe400000006ff */
[----:B------:R-:W-:Y:S01]  /*32f0*/  FMUL.FTZ R71, R71, R136 ;  /* 0x0000008847477220 */ /* 0x000fe20000410000 */
[----:B------:R-:W-:Y:S02]  /*3300*/  @P5 PRMT R61, R61, 0x7632, R61 ;  /* 0x000076323d3d5816 */ /* 0x000fe4000000003d */
[----:B------:R-:W-:Y:S01]  /*3310*/  MOV R60, RZ ;  /* 0x000000ff003c7202 */ /* 0x000fe20000000f00 */
[----:B------:R-:W-:Y:S01]  /*3320*/  FMUL.FTZ R134, R71, UR4 ;  /* 0x0000000447867c20 */ /* 0x000fe20008410000 */
[----:B------:R-:W-:Y:S01]  /*3330*/  HFMA2 R71, -RZ, RZ, 0, 0 ;  /* 0x00000000ff477431 */ /* 0x000fe200000001ff */
[----:B------:R-:W-:-:S02]  /*3340*/  @P5 SHF.L.U32 R61, R61, 0x10, RZ ;  /* 0x000000103d3d5819 */ /* 0x000fc400000006ff */
[----:B------:R-:W-:Y:S01]  /*3350*/  @P6 FMUL.FTZ R71, R134, R73 ;  /* 0x0000004986476220 */ /* 0x000fe20000410000 */
[----:B------:R-:W-:Y:S01]  /*3360*/  FFMA.FTZ R73, R137, R148, R39 ;  /* 0x0000009489497223 */ /* 0x000fe20000010027 */
[----:B------:R-:W-:Y:S01]  /*3370*/  @P6 FMUL.FTZ R60, R135, R134 ;  /* 0x00000086873c6220 */ /* 0x000fe20000410000 */
[----:B------:R-:W-:Y:S01]  /*3380*/  @P5 SHF.L.U32 R135, R115, 0x10, RZ ;  /* 0x0000001073875819 */ /* 0x000fe200000006ff */
[----:B------:R-:W-:Y:S01]  /*3390*/  FADD.FTZ R148, R70, -R75 ;  /* 0x8000004b46947221 */ /* 0x000fe20000010000 */
[----:B------:R-:W-:Y:S01]  /*33a0*/  FMUL.FTZ R73, R73, R136 ;  /* 0x0000008849497220 */ /* 0x000fe20000410000 */
[C---:B------:R-:W-:Y:S01]  /*33b0*/  @P4 SHF.L.U32 R70, R62.reuse, 0x10, RZ ;  /* 0x000000103e464819 */ /* 0x040fe200000006ff */
[----:B------:R-:W-:Y:S01]  /*33c0*/  HFMA2 R75, -RZ, RZ, 0, 0 ;  /* 0x00000000ff4b7431 */ /* 0x000fe200000001ff */
[----:B------:R-:W-:Y:S01]  /*33d0*/  @P3 PRMT R62, R62, 0x7632, R62 ;  /* 0x000076323e3e3816 */ /* 0x000fe2000000003e */
[----:B------:R-:W-:Y:S01]  /*33e0*/  FMUL.FTZ R134, R73, UR4 ;  /* 0x0000000449867c20 */ /* 0x000fe20008410000 */
[----:B------:R-:W-:-:S02]  /*33f0*/  HFMA2 R73, -RZ, RZ, 0, 0 ;  /* 0x00000000ff497431 */ /* 0x000fc400000001ff */
[----:B------:R-:W-:Y:S01]  /*3400*/  @P3 SHF.L.U32 R62, R62, 0x10, RZ ;  /* 0x000000103e3e3819 */ /* 0x000fe200000006ff */
[----:B------:R-:W-:Y:S01]  /*3410*/  @P5 FMUL.FTZ R73, R134, R61 ;  /* 0x0000003d86495220 */ /* 0x000fe20000410000 */
[----:B------:R-:W-:Y:S01]  /*3420*/  MOV R61, RZ ;  /* 0x000000ff003d7202 */ /* 0x000fe20000000f00 */
[----:B------:R-:W-:Y:S01]  /*3430*/  @P5 FMUL.FTZ R61, R135, R134 ;  /* 0x00000086873d5220 */ /* 0x000fe20000410000 */
[----:B------:R-:W-:Y:S01]  /*3440*/  FFMA.FTZ R135, R137, R151, R40 ;  /* 0x0000009789877223 */ /* 0x000fe20000010028 */
[----:B------:R-:W-:-:S03]  /*3450*/  @P4 SHF.L.U32 R134, R30, 0x10, RZ ;  /* 0x000000101e864819 */ /* 0x000fc600000006ff */
[----:B------:R-:W-:Y:S01]  /*3460*/  FMUL.FTZ R135, R135, R136 ;  /* 0x0000008887877220 */ /* 0x000fe20000410000 */
[----:B------:R-:W-:Y:S02]  /*3470*/  F2FP.BF16.F32.PACK_AB R61, R61, R60 ;  /* 0x0000003c3d3d723e */ /* 0x000fe400000010ff */
[----:B------:R-:W-:Y:S01]  /*3480*/  F2FP.BF16.F32.PACK_AB R60, R157, R64 ;  /* 0x000000409d3c723e */ /* 0x000fe200000010ff */
[----:B------:R-:W-:-:S04]  /*3490*/  FMUL.FTZ R135, R135, UR4 ;  /* 0x0000000487877c20 */ /* 0x000fc80008410000 */
[----:B------:R-:W-:Y:S01]  /*34a0*/  @P4 FMUL.FTZ R75, R135, R70 ;  /* 0x00000046874b4220 */ /* 0x000fe20000410000 */
[----:B------:R-:W-:Y:S01]  /*34b0*/  @P4 FMUL.FTZ R146, R134, R135 ;  /* 0x0000008786924220 */ /* 0x000fe20000410000 */
[----:B------:R-:W-:Y:S01]  /*34c0*/  FFMA.FTZ R135, R137, R148, R41 ;  /* 0x0000009489877223 */ /* 0x000fe20000010029 */
[----:B------:R-:W-:Y:S02]  /*34d0*/  HFMA2 R70, -RZ, RZ, 0, 0 ;  /* 0x00000000ff467431 */ /* 0x000fe400000001ff */
[----:B------:R-:W-:Y:S01]  /*34e0*/  FFMA.FTZ R134, R67, R147, R144 ;  /* 0x0000009343867223 */ /* 0x000fe20000010090 */
[----:B------:R-:W-:-:S03]  /*34f0*/  FMUL.FTZ R135, R135, R136 ;  /* 0x0000008887877220 */ /* 0x000fc60000410000 */
[----:B------:R-:W-:Y:S01]  /*3500*/  FADD.FTZ R134, R65, -R134 ;  /* 0x8000008641867221 */ /* 0x000fe20000010000 */
[----:B------:R-:W-:Y:S01]  /*3510*/  MOV R65, RZ ;  /* 0x000000ff00417202 */ /* 0x000fe20000000f00 */
[----:B------:R-:W-:Y:S01]  /*3520*/  FMUL.FTZ R151, R135, UR4 ;  /* 0x0000000487977c20 */ /* 0x000fe20008410000 */
[----:B------:R-:W-:Y:S01]  /*3530*/  FADD.FTZ R135, R66, -R149 ;  /* 0x8000009542877221 */ /* 0x000fe20000010000 */
[----:B------:R-:W-:Y:S01]  /*3540*/  MOV R149, RZ ;  /* 0x000000ff00957202 */ /* 0x000fe20000000f00 */
[----:B------:R-:W-:Y:S01]  /*3550*/  FFMA.FTZ R67, R137, R134, R43 ;  /* 0x0000008689437223 */ /* 0x000fe2000001002b */
[----:B------:R-:W-:Y:S01]  /*3560*/  @P3 FMUL.FTZ R70, R151, R62 ;  /* 0x0000003e97463220 */ /* 0x000fe20000410000 */
[----:B------:R-:W-:Y:S01]  /*3570*/  @P3 SHF.L.U32 R62, R114, 0x10, RZ ;  /* 0x00000010723e3819 */ /* 0x000fe200000006ff */
[----:B------:R-:W-:Y:S01]  /*3580*/  FFMA.FTZ R135, R137, R135, R42 ;  /* 0x0000008789877223 */ /* 0x000fe2000001002a */
[----:B------:R-:W-:Y:S01]  /*3590*/  FMUL.FTZ R67, R67, R136 ;  /* 0x0000008843437220 */ /* 0x000fe20000410000 */
[----:B------:R-:W-:-:S02]  /*35a0*/  @P2 SHF.L.U32 R66, R63, 0x10, RZ ;  /* 0x000000103f422819 */ /* 0x000fc400000006ff */
[----:B------:R-:W-:Y:S01]  /*35b0*/  @P3 FMUL.FTZ R149, R62, R151 ;  /* 0x000000973e953220 */ /* 0x000fe20000410000 */
[----:B------:R-:W-:Y:S01]  /*35c0*/  FMUL.FTZ R62, R135, R136 ;  /* 0x00000088873e7220 */ /* 0x000fe20000410000 */
[----:B------:R-:W-:Y:S01]  /*35d0*/  @P1 PRMT R63, R63, 0x7632, R63 ;  /* 0x000076323f3f1816 */ /* 0x000fe2000000003f */
[----:B------:R-:W-:Y:S01]  /*35e0*/  HFMA2 R135, -RZ, RZ, 0, 0 ;  /* 0x00000000ff877431 */ /* 0x000fe200000001ff */
[----:B------:R-:W-:Y:S01]  /*35f0*/  MOV R134, RZ ;  /* 0x000000ff00867202 */ /* 0x000fe20000000f00 */
[----:B------:R-:W-:Y:S01]  /*3600*/  FMUL.FTZ R151, R62, UR4 ;  /* 0x000000043e977c20 */ /* 0x000fe20008410000 */
[----:B------:R-:W-:Y:S02]  /*3610*/  @P2 SHF.L.U32 R62, R31, 0x10, RZ ;  /* 0x000000101f3e2819 */ /* 0x000fe400000006ff */
[----:B------:R-:W-:Y:S01]  /*3620*/  @P1 SHF.L.U32 R63, R63, 0x10, RZ ;  /* 0x000000103f3f1819 */ /* 0x000fe200000006ff */
[----:B------:R-:W-:Y:S01]  /*3630*/  @P2 FMUL.FTZ R135, R151, R66 ;  /* 0x0000004297872220 */ /* 0x000fe20000410000 */
[----:B------:R-:W-:-:S02]  /*3640*/  HFMA2 R66, -RZ, RZ, 0, 0 ;  /* 0x00000000ff427431 */ /* 0x000fc400000001ff */
[----:B------:R-:W-:Y:S01]  /*3650*/  @P2 FMUL.FTZ R65, R62, R151 ;  /* 0x000000973e412220 */ /* 0x000fe20000410000 */
[----:B------:R-:W-:Y:S01]  /*3660*/  FMUL.FTZ R62, R67, UR4 ;  /* 0x00000004433e7c20 */ /* 0x000fe20008410000 */
[----:B------:R-:W-:-:S03]  /*3670*/  @P1 SHF.L.U32 R67, R113, 0x10, RZ ;  /* 0x0000001071431819 */ /* 0x000fc600000006ff */
[----:B------:R-:W-:Y:S02]  /*3680*/  @P1 FMUL.FTZ R134, R62, R63 ;  /* 0x0000003f3e861220 */ /* 0x000fe40000410000 */
[----:B------:R-:W-:Y:S01]  /*3690*/  @P1 FMUL.FTZ R66, R67, R62 ;  /* 0x0000003e43421220 */ /* 0x000fe20000410000 */
[----:B------:R-:W-:-:S04]  /*36a0*/  F2FP.BF16.F32.PACK_AB R62, R149, R146 ;  /* 0x00000092953e723e */ /* 0x000fc800000010ff */
[----:B------:R-:W-:Y:S01]  /*36b0*/  F2FP.BF16.F32.PACK_AB R63, R66, R65 ;  /* 0x00000041423f723e */ /* 0x000fe200000010ff */
[----:B------:R-:W-:Y:S06]  /*36c0*/  BRA `(.L_x_3573) ;  /* 0x0000000400a47947 */ /* 0x000fec0003800000 */
.L_x_3572:
        /* <DEDUP_REMOVED lines=8> */
[----:B------:R-:W-:Y:S01]  /*3750*/  FFMA.FTZ R52, R137, R64, R36 ;  /* 0x0000004089347223 */ /* 0x000fe20000010024 */
[----:B------:R-:W-:Y:S01]  /*3760*/  MOV R64, RZ ;  /* 0x000000ff00407202 */ /* 0x000fe20000000f00 */
[-C--:B------:R-:W-:Y:S01]  /*3770*/  FFMA.FTZ R58, R155, R147.reuse, R144 ;  /* 0x000000939b3a7223 */ /* 0x080fe20000010090 */
[----:B------:R-:W-:Y:S01]  /*3780*/  LOP3.LUT P6, RZ, R134, 0xff0000, RZ, 0xc0, !PT ;  /* 0x00ff000086ff7812 */ /* 0x000fe200078cc0ff */
[----:B------:R-:W-:Y:S01]  /*3790*/  FMUL.FTZ R53, R52, R136 ;  /* 0x0000008834357220 */ /* 0x000fe20000410000 */
[----:B------:R-:W-:Y:S01]  /*37a0*/  LOP3.LUT P5, RZ, R134, 0xff000000, RZ, 0xc0, !PT ;  /* 0xff00000086ff7812 */ /* 0x000fe200078ac0ff */
[----:B------:R-:W-:Y:S01]  /*37b0*/  FADD.FTZ R58, R71, -R58 ;  /* 0x8000003a473a7221 */ /* 0x000fe20000010000 */
[----:B------:R-:W-:Y:S01]  /*37c0*/  @P1 SHF.L.U32 R54, R60, 0x10, RZ ;  /* 0x000000103c361819 */ /* 0x000fe200000006ff */
[----:B------:R-:W-:Y:S01]  /*37d0*/  FMUL.FTZ R53, R53, UR4 ;  /* 0x0000000435357c20 */ /* 0x000fe20008410000 */
[----:B------:R-:W-:Y:S01]  /*37e0*/  @P1 SHF.L.U32 R56, R28, 0x10, RZ ;  /* 0x000000101c381819 */ /* 0x000fe200000006ff */
[----:B------:R-:W-:Y:S01]  /*37f0*/  FFMA.FTZ R151, R151, R147, R144 ;  /* 0x0000009397977223 */ /* 0x000fe20000010090 */
[----:B------:R-:W-:Y:S01]  /*3800*/  @P2 PRMT R60, R60, 0x7632, R60 ;  /* 0x000076323c3c2816 */ /* 0x000fe2000000003c */
[-C--:B------:R-:W-:Y:S01]  /*3810*/  @P1 FMUL.FTZ R69, R54, R53.reuse ;  /* 0x0000003536451220 */ /* 0x080fe20000410000 */
[----:B------:R-:W-:Y:S01]  /*3820*/  @P2 SHF.L.U32 R57, R116, 0x10, RZ ;  /* 0x0000001074392819 */ /* 0x000fe200000006ff */
[----:B------:R-:W-:Y:S01]  /*3830*/  @P1 FMUL.FTZ R64, R56, R53 ;  /* 0x0000003538401220 */ /* 0x000fe20000410000 */
[----:B------:R-:W-:Y:S01]  /*3840*/  FFMA.FTZ R53, R137, R68, R37 ;  /* 0x0000004489357223 */ /* 0x000fe20000010025 */
[----:B------:R-:W-:Y:S01]  /*3850*/  @P2 SHF.L.U32 R55, R60, 0x10, RZ ;  /* 0x000000103c372819 */ /* 0x000fe200000006ff */
[----:B------:R-:W-:Y:S01]  /*3860*/  FFMA.FTZ R56, R153, R147, R144 ;  /* 0x0000009399387223 */ /* 0x000fe20000010090 */
[----:B------:R-:W-:-:S02]  /*3870*/  HFMA2 R68, -RZ, RZ, 0, 0 ;  /* 0x00000000ff447431 */ /* 0x000fc400000001ff */
[----:B------:R-:W-:Y:S01]  /*3880*/  FMUL.FTZ R54, R53, R136 ;  /* 0x0000008835367220 */ /* 0x000fe20000410000 */
[----:B------:R-:W-:Y:S01]  /*3890*/  MOV R153, RZ ;  /* 0x000000ff00997202 */ /* 0x000fe20000000f00 */
[----:B------:R-:W-:Y:S01]  /*38a0*/  FADD.FTZ R60, R73, -R56 ;  /* 0x80000038493c7221 */ /* 0x000fe20000010000 */
[----:B------:R-:W-:Y:S01]  /*38b0*/  @P6 SHF.L.U32 R56, R61, 0x10, RZ ;  /* 0x000000103d386819 */ /* 0x000fe200000006ff */
[----:B------:R-:W-:Y:S01]  /*38c0*/  FMUL.FTZ R54, R54, UR4 ;  /* 0x0000000436367c20 */ /* 0x000fe20008410000 */
[----:B------:R-:W-:Y:S01]  /*38d0*/  HFMA2 R71, -RZ, RZ, 0, 0 ;  /* 0x00000000ff477431 */ /* 0x000fe200000001ff */
[----:B------:R-:W-:Y:S01]  /*38e0*/  LOP3.LUT P4, RZ, R135, 0xff, RZ, 0xc0, !PT ;  /* 0x000000ff87ff7812 */ /* 0x000fe2000788c0ff */
[----:B------:R-:W-:Y:S01]  /*38f0*/  FADD.FTZ R151, R146, -R151 ;  /* 0x8000009792977221 */ /* 0x000fe20000010000 */
[-C--:B------:R-:W-:Y:S01]  /*3900*/  @P2 FMUL.FTZ R68, R55, R54.reuse ;  /* 0x0000003637442220 */ /* 0x080fe20000410000 */
[----:B------:R-:W-:Y:S01]  /*3910*/  @P2 FMUL.FTZ R153, R57, R54 ;  /* 0x0000003639992220 */ /* 0x000fe20000410000 */
[----:B------:R-:W-:Y:S01]  /*3920*/  FFMA.FTZ R54, R137, R58, R38 ;  /* 0x0000003a89367223 */ /* 0x000fe20000010026 */
[----:B------:R-:W-:Y:S01]  /*3930*/  @P5 PRMT R58, R61, 0x7632, R58 ;  /* 0x000076323d3a5816 */ /* 0x000fe2000000003a */
[----:B------:R-:W-:Y:S01]  /*3940*/  FFMA.FTZ R149, R149, R147, R144 ;  /* 0x0000009395957223 */ /* 0x000fe20000010090 */
[----:B------:R-:W-:Y:S01]  /*3950*/  ISETP.GE.U32.AND P1, PT, R134, RZ, PT ;  /* 0x000000ff8600720c */ /* 0x000fe20003f26070 */
[----:B------:R-:W-:Y:S01]  /*3960*/  FMUL.FTZ R55, R54, R136 ;  /* 0x0000008836377220 */ /* 0x000fe20000410000 */
[----:B------:R-:W-:Y:S01]  /*3970*/  @P6 SHF.L.U32 R134, R29, 0x10, RZ ;  /* 0x000000101d866819 */ /* 0x000fe200000006ff */
[----:B------:R-:W-:Y:S01]  /*3980*/  FADD.FTZ R149, R66, -R149 ;  /* 0x8000009542957221 */ /* 0x000fe20000010000 */
[----:B------:R-:W-:Y:S01]  /*3990*/  @P5 SHF.L.U32 R59, R58, 0x10, RZ ;  /* 0x000000103a3b5819 */ /* 0x000fe200000006ff */
[----:B------:R-:W-:Y:S01]  /*39a0*/  FMUL.FTZ R57, R55, UR4 ;  /* 0x0000000437397c20 */ /* 0x000fe20008410000 */
[----:B------:R-:W-:Y:S01]  /*39b0*/  FFMA.FTZ R55, R137, R60, R39 ;  /* 0x0000003c89377223 */ /* 0x000fe20000010027 */
[----:B------:R-:W-:-:S02]  /*39c0*/  LOP3.LUT P3, RZ, R135, 0xff00, RZ, 0xc0, !PT ;  /* 0x0000ff0087ff7812 */ /* 0x000fc4000786c0ff */
[----:B------:R-:W-:Y:S01]  /*39d0*/  CS2R R60, SRZ ;  /* 0x00000000003c7805 */ /* 0x000fe2000001ff00 */
[-C--:B------:R-:W-:Y:S01]  /*39e0*/  @P6 FMUL.FTZ R71, R56, R57.reuse ;  /* 0x0000003938476220 */ /* 0x080fe20000410000 */
[----:B------:R-:W-:Y:S01]  /*39f0*/  FMUL.FTZ R56, R55, R136 ;  /* 0x0000008837387220 */ /* 0x000fe20000410000 */
[C---:B------:R-:W-:Y:S01]  /*3a00*/  LOP3.LUT P2, RZ, R135.reuse, 0xff0000, RZ, 0xc0, !PT ;  /* 0x00ff000087ff7812 */ /* 0x040fe2000784c0ff */
[----:B------:R-:W-:Y:S01]  /*3a10*/  @P6 FMUL.FTZ R60, R134, R57 ;  /* 0x00000039863c6220 */ /* 0x000fe20000410000 */
[----:B------:R-:W-:Y:S01]  /*3a20*/  ISETP.GE.U32.AND.EX P1, PT, R135, 0x1000000, PT, P1 ;  /* 0x010000008700780c */ /* 0x000fe20003f26110 */
[----:B------:R-:W-:Y:S01]  /*3a30*/  FMUL.FTZ R58, R56, UR4 ;  /* 0x00000004383a7c20 */ /* 0x000fe20008410000 */
[----:B------:R-:W-:Y:S01]  /*3a40*/  FFMA.FTZ R56, R137, R151, R40 ;  /* 0x0000009789387223 */ /* 0x000fe20000010028 */
[----:B------:R-:W-:Y:S02]  /*3a50*/  @P5 SHF.L.U32 R135, R115, 0x10, RZ ;  /* 0x0000001073875819 */ /* 0x000fe400000006ff */
[----:B------:R-:W-:Y:S01]  /*3a60*/  MOV R73, RZ ;  /* 0x000000ff00497202 */ /* 0x000fe20000000f00 */
[----:B------:R-:W-:Y:S01]  /*3a70*/  @P5 FMUL.FTZ R73, R59, R58 ;  /* 0x0000003a3b495220 */ /* 0x000fe20000410000 */
[----:B------:R-:W-:Y:S01]  /*3a80*/  FMUL.FTZ R57, R56, R136 ;  /* 0x0000008838397220 */ /* 0x000fe20000410000 */
[----:B------:R-:W-:Y:S01]  /*3a90*/  FFMA.FTZ R59, R75, R147, R144 ;  /* 0x000000934b3b7223 */ /* 0x000fe20000010090 */
[----:B------:R-:W-:Y:S01]  /*3aa0*/  @P5 FMUL.FTZ R61, R135, R58 ;  /* 0x0000003a873d5220 */ /* 0x000fe20000410000 */
[----:B------:R-:W-:Y:S01]  /*3ab0*/  @P4 SHF.L.U32 R58, R62, 0x10, RZ ;  /* 0x000000103e3a4819 */ /* 0x000fe200000006ff */
[----:B------:R-:W-:Y:S01]  /*3ac0*/  FMUL.FTZ R57, R57, UR4 ;  /* 0x0000000439397c20 */ /* 0x000fe20008410000 */
[----:B------:R-:W-:Y:S01]  /*3ad0*/  @P4 SHF.L.U32 R134, R30, 0x10, RZ ;  /* 0x000000101e864819 */ /* 0x000fe200000006ff */
[----:B------:R-:W-:Y:S01]  /*3ae0*/  FADD.FTZ R70, R70, -R59 ;  /* 0x8000003b46467221 */ /* 0x000fe20000010000 */
[----:B------:R-:W-:Y:S01]  /*3af0*/  HFMA2 R75, -RZ, RZ, 0, 0 ;  /* 0x00000000ff4b7431 */ /* 0x000fe200000001ff */
[----:B------:R-:W-:Y:S01]  /*3b00*/  MOV R146, RZ ;  /* 0x000000ff00927202 */ /* 0x000fe20000000f00 */
[-C--:B------:R-:W-:Y:S01]  /*3b10*/  @P4 FMUL.FTZ R75, R58, R57.reuse ;  /* 0x000000393a4b4220 */ /* 0x080fe20000410000 */
[----:B------:R-:W-:Y:S01]  /*3b20*/  @P4 FMUL.FTZ R146, R134, R57 ;  /* 0x0000003986924220 */ /* 0x000fe20000410000 */
[----:B------:R-:W-:Y:S01]  /*3b30*/  FFMA.FTZ R57, R137, R70, R41 ;  /* 0x0000004689397223 */ /* 0x000fe20000010029 */
[----:B------:R-:W-:Y:S01]  /*3b40*/  @P3 PRMT R62, R62, 0x7632, R62 ;  /* 0x000076323e3e3816 */ /* 0x000fe2000000003e */
[----:B------:R-:W-:Y:S01]  /*3b50*/  FFMA.FTZ R134, R67, R147, R144 ;  /* 0x0000009343867223 */ /* 0x000fe20000010090 */
[----:B------:R-:W-:Y:S01]  /*3b60*/  @P3 SHF.L.U32 R66, R114, 0x10, RZ ;  /* 0x0000001072423819 */ /* 0x000fe200000006ff */
[-C--:B------:R-:W-:Y:S01]  /*3b70*/  FMUL.FTZ R58, R57, R136.reuse ;  /* 0x00000088393a7220 */ /* 0x080fe20000410000 */
[----:B------:R-:W-:Y:S01]  /*3b80*/  @P3 SHF.L.U32 R62, R62, 0x10, RZ ;  /* 0x000000103e3e3819 */ /* 0x000fe200000006ff */
[----:B------:R-:W-:Y:S01]  /*3b90*/  HFMA2 R70, -RZ, RZ, 0, 0 ;  /* 0x00000000ff467431 */ /* 0x000fe200000001ff */
[----:B------:R-:W-:Y:S01]  /*3ba0*/  MOV R67, RZ ;  /* 0x000000ff00437202 */ /* 0x000fe20000000f00 */
[----:B------:R-:W-:Y:S01]  /*3bb0*/  FMUL.FTZ R59, R58, UR4 ;  /* 0x000000043a3b7c20 */ /* 0x000fe20008410000 */
[----:B------:R-:W-:Y:S01]  /*3bc0*/  FFMA.FTZ R58, R137, R149, R42 ;  /* 0x00000095893a7223 */ /* 0x000fe2000001002a */
[----:B------:R-:W-:Y:S01]  /*3bd0*/  FADD.FTZ R134, R65, -R134 ;  /* 0x8000008641867221 */ /* 0x000fe20000010000 */
[----:B------:R-:W-:Y:S01]  /*3be0*/  @P2 SHF.L.U32 R149, R63, 0x10, RZ ;  /* 0x000000103f952819 */ /* 0x000fe200000006ff */
[-C--:B------:R-:W-:Y:S01]  /*3bf0*/  @P3 FMUL.FTZ R70, R62, R59.reuse ;  /* 0x0000003b3e463220 */ /* 0x080fe20000410000 */
[----:B------:R-:W-:Y:S01]  /*3c00*/  @P3 FMUL.FTZ R67, R66, R59 ;  /* 0x0000003b42433220 */ /* 0x000fe20000410000 */
[----:B------:R-:W-:Y:S01]  /*3c10*/  FMUL.FTZ R59, R58, R136 ;  /* 0x000000883a3b7220 */ /* 0x000fe20000410000 */
[----:B------:R-:W-:Y:S01]  /*3c20*/  @P2 SHF.L.U32 R151, R31, 0x10, RZ ;  /* 0x000000101f972819 */ /* 0x000fe200000006ff */
[----:B------:R-:W-:Y:S01]  /*3c30*/  HFMA2 R135, -RZ, RZ, 0, 0 ;  /* 0x00000000ff877431 */ /* 0x000fe200000001ff */
[----:B------:R-:W-:Y:S01]  /*3c40*/  MOV R65, RZ ;  /* 0x000000ff00417202 */ /* 0x000fe20000000f00 */
[----:B------:R-:W-:Y:S01]  /*3c50*/  FMUL.FTZ R62, R59, UR4 ;  /* 0x000000043b3e7c20 */ /* 0x000fe20008410000 */
[----:B------:R-:W-:Y:S01]  /*3c60*/  FFMA.FTZ R59, R137, R134, R43 ;  /* 0x00000086893b7223 */ /* 0x000fe2000001002b */
[----:B------:R-:W-:Y:S01]  /*3c70*/  @P1 PRMT R63, R63, 0x7632, R63 ;  /* 0x000076323f3f1816 */ /* 0x000fe2000000003f */
[----:B------:R-:W-:-:S02]  /*3c80*/  HFMA2 R66, -RZ, RZ, 0, 0 ;  /* 0x00000000ff427431 */ /* 0x000fc400000001ff */
[-C--:B------:R-:W-:Y:S01]  /*3c90*/  @P2 FMUL.FTZ R135, R149, R62.reuse ;  /* 0x0000003e95872220 */ /* 0x080fe20000410000 */
[----:B------:R-:W-:Y:S01]  /*3ca0*/  @P2 FMUL.FTZ R65, R151, R62 ;  /* 0x0000003e97412220 */ /* 0x000fe20000410000 */
[----:B------:R-:W-:Y:S01]  /*3cb0*/  FMUL.FTZ R62, R59, R136 ;  /* 0x000000883b3e7220 */ /* 0x000fe20000410000 */
[----:B------:R-:W-:Y:S02]  /*3cc0*/  @P1 SHF.L.U32 R149, R113, 0x10, RZ ;  /* 0x0000001071951819 */ /* 0x000fe400000006ff */
[----:B------:R-:W-:Y:S01]  /*3cd0*/  @P1 SHF.L.U32 R63, R63, 0x10, RZ ;  /* 0x000000103f3f1819 */ /* 0x000fe200000006ff */
[----:B------:R-:W-:Y:S01]  /*3ce0*/  FMUL.FTZ R62, R62, UR4 ;  /* 0x000000043e3e7c20 */ /* 0x000fe20008410000 */
[----:B------:R-:W-:Y:S02]  /*3cf0*/  MOV R134, RZ ;  /* 0x000000ff00867202 */ /* 0x000fe40000000f00 */
[----:B------:R-:W-:Y:S01]  /*3d00*/  F2FP.BF16.F32.PACK_AB R61, R61, R60 ;  /* 0x0000003c3d3d723e */ /* 0x000fe200000010ff */
[-C--:B------:R-:W-:Y:S01]  /*3d10*/  @P1 FMUL.FTZ R66, R149, R62.reuse ;  /* 0x0000003e95421220 */ /* 0x080fe20000410000 */
[----:B------:R-:W-:Y:S01]  /*3d20*/  @P1 FMUL.FTZ R134, R63, R62 ;  /* 0x0000003e3f861220 */ /* 0x000fe20000410000 */
[----:B------:R-:W-:-:S02]  /*3d30*/  F2FP.BF16.F32.PACK_AB R62, R67, R146 ;  /* 0x00000092433e723e */ /* 0x000fc400000010ff */
[----:B------:R-:W-:Y:S02]  /*3d40*/  F2FP.BF16.F32.PACK_AB R60, R153, R64 ;  /* 0x00000040993c723e */ /* 0x000fe400000010ff */
[----:B------:R-:W-:-:S07]  /*3d50*/  F2FP.BF16.F32.PACK_AB R63, R66, R65 ;  /* 0x00000041423f723e */ /* 0x000fce00000010ff */
.L_x_3573:
        /* <DEDUP_REMOVED lines=13> */
[----:B------:R-:W-:Y:S01]  /*3e30*/  LOP3.LUT P2, RZ, R132, 0xff, RZ, 0xc0, !PT ;  /* 0x000000ff84ff7812 */ /* 0x000fe2000784c0ff */
[-CC-:B------:R-:W-:Y:S01]  /*3e40*/  FFMA.FTZ R77, R77, R147.reuse, R144.reuse ;  /* 0x000000934d4d7223 */ /* 0x180fe20000010090 */
[----:B------:R-:W-:Y:S01]  /*3e50*/  FFMA.FTZ R74, R74, R147, R144 ;  /* 0x000000934a4a7223 */ /* 0x000fe20000010090 */
[----:B0-----:R-:W-:Y:S01]  /*3e60*/  FADD.FTZ R52, R83, -R72 ;  /* 0x8000004853347221 */ /* 0x001fe20000010000 */
[----:B------:R-:W-:Y:S01]  /*3e70*/  LOP3.LUT P3, RZ, R132, 0xff0000, RZ, 0xc0, !PT ;  /* 0x00ff000084ff7812 */ /* 0x000fe2000786c0ff */
[----:B------:R-:W-:Y:S01]  /*3e80*/  FADD.FTZ R80, R80, -R77 ;  /* 0x8000004d50507221 */ /* 0x000fe20000010000 */
[----:B------:R-:W-:Y:S01]  /*3e90*/  LOP3.LUT P4, RZ, R132, 0xff00, RZ, 0xc0, !PT ;  /* 0x0000ff0084ff7812 */ /* 0x000fe2000788c0ff */
[----:B------:R-:W-:Y:S01]  /*3ea0*/  FFMA.FTZ R52, R137, R52, R44 ;  /* 0x0000003489347223 */ /* 0x000fe2000001002c */
[----:B------:R-:W-:Y:S01]  /*3eb0*/  FADD.FTZ R74, R139, -R74 ;  /* 0x8000004a8b4a7221 */ /* 0x000fe20000010000 */
[----:B------:R-:W-:Y:S01]  /*3ec0*/  FFMA.FTZ R53, R137, R80, R45 ;  /* 0x0000005089357223 */ /* 0x000fe2000001002d */
[----:B------:R-:W-:-:S02]  /*3ed0*/  HFMA2 R77, -RZ, RZ, 0, 0 ;  /* 0x00000000ff4d7431 */ /* 0x000fc400000001ff */
[-C--:B------:R-:W-:Y:S01]  /*3ee0*/  FMUL.FTZ R54, R52, R136.reuse ;  /* 0x0000008834367220 */ /* 0x080fe20000410000 */
[----:B------:R-:W-:Y:S01]  /*3ef0*/  FFMA.FTZ R79, R79, R147, R144 ;  /* 0x000000934f4f7223 */ /* 0x000fe20000010090 */
[----:B-----5:R-:W-:Y:S01]  /*3f00*/  @P2 SHF.L.U32 R55, R64, 0x10, RZ ;  /* 0x0000001040372819 */ /* 0x020fe200000006ff */
[----:B------:R-:W-:Y:S01]  /*3f10*/  FMUL.FTZ R56, R53, R136 ;  /* 0x0000008835387220 */ /* 0x000fe20000410000 */
[----:B------:R-:W-:Y:S01]  /*3f20*/  FMUL.FTZ R58, R54, UR4 ;  /* 0x00000004363a7c20 */ /* 0x000fe20008410000 */
[----:B------:R-:W-:Y:S01]  /*3f30*/  FFMA.FTZ R54, R137, R74, R46 ;  /* 0x0000004a89367223 */ /* 0x000fe2000001002e */
[----:B------:R-:W-:Y:S01]  /*3f40*/  @P2 SHF.L.U32 R59, R32, 0x10, RZ ;  /* 0x00000010203b2819 */ /* 0x000fe200000006ff */
[----:B------:R-:W-:Y:S01]  /*3f50*/  FMUL.FTZ R57, R56, UR4 ;  /* 0x0000000438397c20 */ /* 0x000fe20008410000 */
[----:B------:R-:W-:Y:S01]  /*3f60*/  @P2 FMUL.FTZ R77, R58, R55 ;  /* 0x000000373a4d2220 */ /* 0x000fe20000410000 */
[----:B------:R-:W-:Y:S01]  /*3f70*/  FMUL.FTZ R55, R54, R136 ;  /* 0x0000008836377220 */ /* 0x000fe20000410000 */
[----:B------:R-:W-:Y:S01]  /*3f80*/  MOV R63, RZ ;  /* 0x000000ff003f7202 */ /* 0x000fe20000000f00 */
[----:B------:R-:W-:Y:S01]  /*3f90*/  @P2 FMUL.FTZ R63, R59, R58 ;  /* 0x0000003a3b3f2220 */ /* 0x000fe20000410000 */
[----:B------:R-:W-:Y:S01]  /*3fa0*/  @P3 SHF.L.U32 R56, R65, 0x10, RZ ;  /* 0x0000001041383819 */ /* 0x000fe200000006ff */
[----:B------:R-:W-:Y:S01]  /*3fb0*/  FMUL.FTZ R55, R55, UR4 ;  /* 0x0000000437377c20 */ /* 0x000fe20008410000 */
[----:B------:R-:W-:Y:S01]  /*3fc0*/  @P3 SHF.L.U32 R58, R33, 0x10, RZ ;  /* 0x00000010213a3819 */ /* 0x000fe200000006ff */
[----:B------:R-:W-:Y:S01]  /*3fd0*/  FADD.FTZ R82, R82, -R79 ;  /* 0x8000004f52527221 */ /* 0x000fe20000010000 */
[----:B------:R-:W-:-:S02]  /*3fe0*/  @P4 PRMT R64, R64, 0x7632, R64 ;  /* 0x0000763240404816 */ /* 0x000fc40000000040 */
[----:B------:R-:W-:Y:S02]  /*3ff0*/  CS2R R60, SRZ ;  /* 0x00000000003c7805 */ /* 0x000fe4000001ff00 */
[----:B------:R-:W-:Y:S01]  /*4000*/  MOV R79, RZ ;  /* 0x000000ff004f7202 */ /* 0x000fe20000000f00 */
[----:B------:R-:W-:Y:S01]  /*4010*/  @P3 FMUL.FTZ R79, R55, R56 ;  /* 0x00000038374f3220 */ /* 0x000fe20000410000 */
[----:B------:R-:W-:Y:S01]  /*4020*/  @P4 SHF.L.U32 R62, R120, 0x10, RZ ;  /* 0x00000010783e4819 */ /* 0x000fe200000006ff */
[----:B------:R-:W-:Y:S01]  /*4030*/  @P3 FMUL.FTZ R61, R58, R55 ;  /* 0x000000373a3d3220 */ /* 0x000fe20000410000 */
[----:B------:R-:W-:Y:S01]  /*4040*/  @P4 SHF.L.U32 R64, R64, 0x10, RZ ;  /* 0x0000001040404819 */ /* 0x000fe200000006ff */
[----:B------:R-:W-:Y:S01]  /*4050*/  FFMA.FTZ R55, R137, R82, R47 ;  /* 0x0000005289377223 */ /* 0x000fe2000001002f */
[-CC-:B------:R-:W-:Y:S01]  /*4060*/  FFMA.FTZ R76, R76, R147.reuse, R144.reuse ;  /* 0x000000934c4c7223 */ /* 0x180fe20000010090 */
[----:B------:R-:W-:Y:S01]  /*4070*/  ISETP.GE.U32.AND P2, PT, R132, RZ, PT ;  /* 0x000000ff8400720c */ /* 0x000fe20003f46070 */
[----:B------:R-:W-:Y:S01]  /*4080*/  FFMA.FTZ R78, R78, R147, R144 ;  /* 0x000000934e4e7223 */ /* 0x000fe20000010090 */
[----:B------:R-:W-:Y:S01]  /*4090*/  HFMA2 R72, -RZ, RZ, 0, 0 ;  /* 0x00000000ff487431 */ /* 0x000fe200000001ff */
[----:B------:R-:W-:Y:S01]  /*40a0*/  LOP3.LUT P6, RZ, R132, 0xff000000, RZ, 0xc0, !PT ;  /* 0xff00000084ff7812 */ /* 0x000fe200078cc0ff */
[----:B------:R-:W-:Y:S01]  /*40b0*/  @P4 FMUL.FTZ R72, R57, R64 ;  /* 0x0000004039484220 */ /* 0x000fe20000410000 */
[----:B------:R-:W-:Y:S01]  /*40c0*/  LOP3.LUT P5, RZ, R133, 0xff, RZ, 0xc0, !PT ;  /* 0x000000ff85ff7812 */ /* 0x000fe200078ac0ff */
[----:B------:R-:W-:Y:S01]  /*40d0*/  @P4 FMUL.FTZ R60, R62, R57 ;  /* 0x000000393e3c4220 */ /* 0x000fe20000410000 */
[-C--:B------:R-:W-:Y:S01]  /*40e0*/  FMUL.FTZ R56, R55, R136.reuse ;  /* 0x0000008837387220 */ /* 0x080fe20000410000 */
[----:B------:R-:W-:Y:S01]  /*40f0*/  LOP3.LUT P4, RZ, R133, 0xff00, RZ, 0xc0, !PT ;  /* 0x0000ff0085ff7812 */ /* 0x000fe2000788c0ff */
[----:B------:R-:W-:Y:S01]  /*4100*/  FADD.FTZ R141, R141, -R76 ;  /* 0x8000004c8d8d7221 */ /* 0x000fe20000010000 */
[----:B------:R-:W-:Y:S01]  /*4110*/  LOP3.LUT P3, RZ, R133, 0xff0000, RZ, 0xc0, !PT ;  /* 0x00ff000085ff7812 */ /* 0x000fe2000786c0ff */
[----:B------:R-:W-:Y:S01]  /*4120*/  FADD.FTZ R143, R143, -R78 ;  /* 0x8000004e8f8f7221 */ /* 0x000fe20000010000 */
[----:B------:R-:W-:Y:S01]  /*4130*/  ISETP.GE.U32.AND.EX P2, PT, R133, 0x1000000, PT, P2 ;  /* 0x010000008500780c */ /* 0x000fe20003f46120 */
[----:B------:R-:W-:Y:S01]  /*4140*/  FMUL.FTZ R78, R56, UR4 ;  /* 0x00000004384e7c20 */ /* 0x000fe20008410000 */
[----:B------:R-:W-:Y:S01]  /*4150*/  FFMA.FTZ R56, R137, R141, R48 ;  /* 0x0000008d89387223 */ /* 0x000fe20000010030 */
[-CC-:B------:R-:W-:Y:S01]  /*4160*/  FFMA.FTZ R81, R81, R147.reuse, R144.reuse ;  /* 0x0000009351517223 */ /* 0x180fe20000010090 */
[----:B------:R-:W-:Y:S01]  /*4170*/  FFMA.FTZ R145, R145, R147, R144 ;  /* 0x0000009391917223 */ /* 0x000fe20000010090 */
[----:B------:R-:W-:Y:S01]  /*4180*/  @P6 PRMT R65, R65, 0x7632, R65 ;  /* 0x0000763241416816 */ /* 0x000fe20000000041 */
[----:B------:R-:W-:Y:S01]  /*4190*/  FMUL.FTZ R58, R56, R136 ;  /* 0x00000088383a7220 */ /* 0x000fe20000410000 */
[----:B------:R-:W-:Y:S01]  /*41a0*/  @P5 SHF.L.U32 R59, R66, 0x10, RZ ;  /* 0x00000010423b5819 */ /* 0x000fe200000006ff */
[----:B------:R-:W-:Y:S01]  /*41b0*/  FADD.FTZ R140, R140, -R81 ;  /* 0x800000518c8c7221 */ /* 0x000fe20000010000 */
[----:B------:R-:W-:Y:S01]  /*41c0*/  @P5 SHF.L.U32 R133, R34, 0x10, RZ ;  /* 0x0000001022855819 */ /* 0x000fe200000006ff */
[----:B------:R-:W-:Y:S01]  /*41d0*/  FMUL.FTZ R58, R58, UR4 ;  /* 0x000000043a3a7c20 */ /* 0x000fe20008410000 */
[----:B------:R-:W-:Y:S01]  /*41e0*/  @P4 PRMT R76, R66, 0x7632, R76 ;  /* 0x00007632424c4816 */ /* 0x000fe2000000004c */
[----:B------:R-:W-:Y:S01]  /*41f0*/  FADD.FTZ R142, R142, -R145 ;  /* 0x800000918e8e7221 */ /* 0x000fe20000010000 */
[C---:B------:R-:W-:Y:S01]  /*4200*/  @P3 SHF.L.U32 R80, R67.reuse, 0x10, RZ ;  /* 0x0000001043503819 */ /* 0x040fe200000006ff */
[----:B------:R-:W-:Y:S01]  /*4210*/  HFMA2 R62, -RZ, RZ, 0, 0 ;  /* 0x00000000ff3e7431 */ /* 0x000fe200000001ff */
[----:B------:R-:W-:-:S02]  /*4220*/  @P2 PRMT R83, R67, 0x7632, R83 ;  /* 0x0000763243532816 */ /* 0x000fc40000000053 */
[----:B------:R-:W-:Y:S02]  /*4230*/  CS2R R66, SRZ ;  /* 0x0000000000427805 */ /* 0x000fe4000001ff00 */
[----:B------:R-:W-:Y:S01]  /*4240*/  @P6 SHF.L.U32 R65, R65, 0x10, RZ ;  /* 0x0000001041416819 */ /* 0x000fe200000006ff */
[----:B------:R-:W-:Y:S01]  /*4250*/  @P5 FMUL.FTZ R67, R58, R59 ;  /* 0x0000003b3a435220 */ /* 0x000fe20000410000 */
[----:B------:R-:W-:Y:S01]  /*4260*/  @P6 SHF.L.U32 R81, R119, 0x10, RZ ;  /* 0x0000001077516819 */ /* 0x000fe200000006ff */
[----:B------:R-:W-:Y:S01]  /*4270*/  @P5 FMUL.FTZ R62, R133, R58 ;  /* 0x0000003a853e5220 */ /* 0x000fe20000410000 */
[C---:B------:R-:W-:Y:S01]  /*4280*/  FFMA.FTZ R57, R137.reuse, R140, R49 ;  /* 0x0000008c89397223 */ /* 0x040fe20000010031 */
[C---:B------:R-:W-:Y:S01]  /*4290*/  FFMA.FTZ R58, R137.reuse, R143, R50 ;  /* 0x0000008f893a7223 */ /* 0x040fe20000010032 */
[----:B------:R-:W-:Y:S01]  /*42a0*/  FFMA.FTZ R59, R137, R142, R51 ;  /* 0x0000008e893b7223 */ /* 0x000fe20000010033 */
[----:B------:R-:W-:Y:S01]  /*42b0*/  HFMA2 R74, -RZ, RZ, 0, 0 ;  /* 0x00000000ff4a7431 */ /* 0x000fe200000001ff */
[----:B------:R-:W-:Y:S01]  /*42c0*/  MOV R64, RZ ;  /* 0x000000ff00407202 */ /* 0x000fe20000000f00 */
        /* <DEDUP_REMOVED lines=27> */
[----:B------:R-:W-:Y:S01]  /*4480*/  F2FP.BF16.F32.PACK_AB R63, R133, R82 ;  /* 0x00000052853f723e */ /* 0x000fe200000010ff */
[----:B------:R-:W-:Y:S06]  /*4490*/  BRA `(.L_x_3575) ;  /* 0x0000000400987947 */ /* 0x000fec0003800000 */
.L_x_3574:
        /* <DEDUP_REMOVED lines=8> */
[----:B------:R-:W-:Y:S01]  /*4520*/  FFMA.FTZ R61, R137, R72, R44 ;  /* 0x00000048893d7223 */ /* 0x000fe2000001002c */
[----:B------:R-:W-:Y:S01]  /*4530*/  FADD.FTZ R151, R139, -R62 ;  /* 0x8000003e8b977221 */ /* 0x000fe20000010000 */
[-CC-:B------:R-:W-:Y:S01]  /*4540*/  FFMA.FTZ R83, R79, R147.reuse, R144.reuse ;  /* 0x000000934f537223 */ /* 0x180fe20000010090 */
[-CC-:B------:R-:W-:Y:S01]  /*4550*/  FFMA.FTZ R76, R76, R147.reuse, R144.reuse ;  /* 0x000000934c4c7223 */ /* 0x180fe20000010090 */
[-CC-:B------:R-:W-:Y:S01]  /*4560*/  FFMA.FTZ R81, R81, R147.reuse, R144.reuse ;  /* 0x0000009351517223 */ /* 0x180fe20000010090 */
[-CC-:B------:R-:W-:Y:S01]  /*4570*/  FFMA.FTZ R78, R78, R147.reuse, R144.reuse ;  /* 0x000000934e4e7223 */ /* 0x180fe20000010090 */
[----:B------:R-:W-:Y:S01]  /*4580*/  FFMA.FTZ R145, R145, R147, R144 ;  /* 0x0000009391917223 */ /* 0x000fe20000010090 */
[----:B------:R-:W-:Y:S01]  /*4590*/  FMUL.FTZ R60, R136, R61 ;  /* 0x0000003d883c7220 */ /* 0x000fe20000410000 */
[C---:B------:R-:W-:Y:S01]  /*45a0*/  FFMA.FTZ R147, R137.reuse, R80, R45 ;  /* 0x0000005089937223 */ /* 0x040fe2000001002d */
[----:B------:R-:W-:Y:S01]  /*45b0*/  FFMA.FTZ R153, R137, R151, R46 ;  /* 0x0000009789997223 */ /* 0x000fe2000001002e */
        /* <DEDUP_REMOVED lines=34> */
[----:B------:R-:W-:Y:S01]  /*47e0*/  FFMA.FTZ R81, R137, R82, R47 ;  /* 0x0000005289517223 */ /* 0x000fe2000001002f */
[----:B------:R-:W-:Y:S01]  /*47f0*/  @P6 PRMT R65, R65, 0x7632, R65 ;  /* 0x0000763241416816 */ /* 0x000fe20000000041 */
[C---:B------:R-:W-:Y:S01]  /*4800*/  FFMA.FTZ R141, R137.reuse, R141, R48 ;  /* 0x0000008d898d7223 */ /* 0x040fe20000010030 */
[C---:B------:R-:W-:Y:S01]  /*4810*/  FFMA.FTZ R83, R137.reuse, R140, R49 ;  /* 0x0000008c89537223 */ /* 0x040fe20000010031 */
[C---:B------:R-:W-:Y:S01]  /*4820*/  FFMA.FTZ R143, R137.reuse, R143, R50 ;  /* 0x0000008f898f7223 */ /* 0x040fe20000010032 */
[----:B------:R-:W-:Y:S01]  /*4830*/  FFMA.FTZ R133, R137, R142, R51 ;  /* 0x0000008e89857223 */ /* 0x000fe20000010033 */
        /* <DEDUP_REMOVED lines=44> */
.L_x_3575:
[----:B------:R-:W0:Y:S01]  /*4b00*/  @P1 LDC.64 R64, c[0x0][0x478] ;  /* 0x00011e00ff401b82 */ /* 0x000e220000000a00 */
[----:B------:R-:W-:-:S04]  /*4b10*/  IMAD.WIDE.U32 R148, R131, 0x10, R148 ;  /* 0x0000001083947825 */ /* 0x000fc800078e0094 */
[----:B0-----:R-:W-:-:S05]  /*4b20*/  @P1 IMAD.WIDE.U32 R64, R131, 0x20, R64 ;  /* 0x0000002083401825 */ /* 0x001fca00078e0040 */
[----:B------:R0:W-:Y:S04]  /*4b30*/  @P1 STG.E.128 desc[UR6][R64.64], R52 ;  /* 0x0000003440001986 */ /* 0x0001e8000c101d06 */
[----:B------:R0:W-:Y:S04]  /*4b40*/  @P1 STG.E.128 desc[UR6][R64.64+0x10], R56 ;  /* 0x0000103840001986 */ /* 0x0001e8000c101d06 */
[----:B------:R0:W-:Y:S02]  /*4b50*/  STG.E.128 desc[UR6][R148.64], R60 ;  /* 0x0000003c94007986 */ /* 0x0001e4000c101d06 */
.L_x_3571:
        /* <DEDUP_REMOVED lines=21> */
.L_x_3564:
        /* <DEDUP_REMOVED lines=48> */
.L_x_3563:
[----:B------:R-:W-:Y:S05]  /*4fb0*/  BSYNC B0 ;  /* 0x0000000000007941 */ /* 0x000fea0003800000 */
.L_x_3562:
        /* <DEDUP_REMOVED lines=56> */
[----:B------:R-:W-:Y:S01]  /*5340*/  BAR.SYNC.DEFER_BLOCKING 0x0 ;  /* 0x0000000000007b1d */ /* 0x000fe20000010000 */
[----:B0-----:R-:W-:-:S05]  /*5350*/  IMAD R2, R2, UR4, RZ ;  /* 0x0000000402027c24 */ /* 0x001fca000f8e02ff */
[----:B------:R-:W-:-:S04]  /*5360*/  IADD3 R5, P0, PT, R2, R5, RZ ;  /* 0x0000000502057210 */ /* 0x000fc80007f1e0ff */
[----:B------:R-:W-:Y:S01]  /*5370*/  IADD3.X R2, PT, PT, RZ, RZ, RZ, P0, !PT ;  /* 0x000000ffff027210 */ /* 0x000fe200007fe4ff */
        /* <DEDUP_REMOVED lines=32> */
[----:B--2---:R-:W-:Y:S01]  /*5580*/  FADD.FTZ R47, R14, R47 ;  /* 0x0000002f0e2f7221 */ /* 0x004fe20000010000 */
[C---:B------:R-:W-:Y:S02]  /*5590*/  SHF.L.U32 R14, R5.reuse, 0x2, RZ ;  /* 0x00000002050e7819 */ /* 0x040fe400000006ff */
        /* <DEDUP_REMOVED lines=23> */
[----:B------:R-:W-:Y:S02]  /*5710*/  IADD3.X R3, PT, PT, R8, UR23, RZ, P0, !PT ;  /* 0x0000001708037c10 */ /* 0x000fe400087fe4ff */
[----:B------:R-:W2:Y:S01]  /*5720*/  LDS R24, [R4+0x1600] ;  /* 0x0016000004187984 */ /* 0x000ea20000000800 */
[----:B---3--:R-:W-:-:S03]  /*5730*/  FADD.FTZ R0, RZ, R0 ;  /* 0x00000000ff007221 */ /* 0x008fc60000010000 */
[----:B------:R-:W3:Y:S01]  /*5740*/  LDS R26, [R4+0x1c00] ;  /* 0x001c0000041a7984 */ /* 0x000ee20000000800 */
[----:B----4-:R-:W-:-:S03]  /*5750*/  FADD.FTZ R13, RZ, R13 ;  /* 0x0000000dff0d7221 */ /* 0x010fc60000010000 */
[----:B------:R4:W3:Y:S01]  /*5760*/  LDS R28, [R4+0x1e00] ;  /* 0x001e0000041c7984 */ /* 0x0008e20000000800 */
[----:B-----5:R-:W-:Y:S01]  /*5770*/  FADD.FTZ R31, R6, R31 ;  /* 0x0000001f061f7221 */ /* 0x020fe20000010000 */
[----:B------:R-:W-:Y:S01]  /*5780*/  IADD3 R6, P0, PT, R14, UR8, RZ ;  /* 0x000000080e067c10 */ /* 0x000fe2000ff1e0ff */
[----:B------:R-:W-:Y:S01]  /*5790*/  FADD.FTZ R0, R0, R7 ;  /* 0x0000000700007221 */ /* 0x000fe20000010000 */
[----:B------:R-:W-:Y:S02]  /*57a0*/  STG.E desc[UR6][R2.64], R23 ;  /* 0x0000001702007986 */ /* 0x000fe4000c101906 */
[----:B------:R-:W-:Y:S02]  /*57b0*/  IADD3.X R7, PT, PT, R8, UR9, RZ, P0, !PT ;  /* 0x0000000908077c10 */ /* 0x000fe400087fe4ff */
[----:B----4-:R-:W-:Y:S01]  /*57c0*/  IADD3 R4, P1, PT, R14, UR20, RZ ;  /* 0x000000140e047c10 */ /* 0x010fe2000ff3e0ff */
[----:B------:R-:W-:Y:S01]  /*57d0*/  FADD.FTZ R15, RZ, R15 ;  /* 0x0000000fff0f7221 */ /* 0x000fe20000010000 */
[----:B------:R-:W-:-:S02]  /*57e0*/  FADD.FTZ R13, R13, R18 ;  /* 0x000000120d0d7221 */ /* 0x000fc40000010000 */
[----:B------:R-:W-:Y:S01]  /*57f0*/  IADD3.X R5, PT, PT, R8, UR21, RZ, P1, !PT ;  /* 0x0000001508057c10 */ /* 0x000fe20008ffe4ff */
[----:B------:R-:W-:-:S04]  /*5800*/  FADD.FTZ R0, R0, R29 ;  /* 0x0000001d00007221 */ /* 0x000fc80000010000 */
        /* <DEDUP_REMOVED lines=18> */
.L_x_3565:
        /* <DEDUP_REMOVED lines=8> */
.L_x_3578:
[----:B------:R-:W-:Y:S05]  /*59b0*/  BSYNC B2 ;  /* 0x0000000000027941 */ /* 0x000fea0003800000 */
.L_x_3577:
        /* <DEDUP_REMOVED lines=8> */
.L_x_3579:
[----:B------:R-:W-:-:S05]  /*5a40*/  FADD.FTZ R61, R147, R60 ;  /* 0x0000003c933d7221 */ /* 0x000fca0000010000 */
[----:B------:R-:W-:Y:S01]  /*5a50*/  MOV R163, R61 ;  /* 0x0000003d00a37202 */ /* 0x000fe20000000f00 */
[----:B------:R-:W-:Y:S01]  /*5a60*/  HFMA2 R152, -RZ, RZ, 0, 1.1920928955078125e-07 ;  /* 0x00000002ff987431 */ /* 0x000fe200000001ff */
[----:B------:R-:W-:-:S07]  /*5a70*/  MOV R62, R148 ;  /* 0x00000094003e7202 */ /* 0x000fce0000000f00 */
[----:B------:R-:W-:Y:S05]  /*5a80*/  WARPSYNC.COLLECTIVE R150, `(.L_x_3580) ;  /* 0x0000000096087348 */ /* 0x000fea0003c00000 */
[----:B------:R0:W1:Y:S02]  /*5a90*/  SHFL.BFLY P3, R148, R163, R152, R165 ;  /* 0x0c000098a3947389 */ /* 0x00006400000600a5 */
[----:B01----:R-:W-:Y:S05]  /*5aa0*/  ENDCOLLECTIVE ;  /* 0x000000000000791b */ /* 0x003fea0003800000 */
.L_x_3580:
[----:B------:R-:W-:-:S05]  /*5ab0*/  FADD.FTZ R62, R63, R62 ;  /* 0x0000003e3f3e7221 */ /* 0x000fca0000010000 */
[----:B------:R-:W-:Y:S02]  /*5ac0*/  MOV R163, R62 ;  /* 0x0000003e00a37202 */ /* 0x000fe40000000f00 */
[----:B------:R-:W-:-:S07]  /*5ad0*/  MOV R60, R148 ;  /* 0x00000094003c7202 */ /* 0x000fce0000000f00 */
[----:B------:R-:W-:Y:S05]  /*5ae0*/  WARPSYNC.COLLECTIVE R150, `(.L_x_3581) ;  /* 0x0000000096087348 */ /* 0x000fea0003c00000 */
[----:B------:R0:W1:Y:S02]  /*5af0*/  SHFL.BFLY P3, R148, R163, R152, R165 ;  /* 0x0c000098a3947389 */ /* 0x00006400000600a5 */
[----:B01----:R-:W-:Y:S05]  /*5b00*/  ENDCOLLECTIVE ;  /* 0x000000000000791b */ /* 0x003fea0003800000 */
.L_x_3581:
[----:B------:R-:W-:-:S05]  /*5b10*/  FADD.FTZ R144, R61, R60 ;  /* 0x0000003c3d907221 */ /* 0x000fca0000010000 */
[----:B------:R-:W-:Y:S01]  /*5b20*/  MOV R163, R144 ;  /* 0x0000009000a37202 */ /* 0x000fe20000000f00 */
[----:B------:R-:W-:Y:S01]  /*5b30*/  HFMA2 R152, -RZ, RZ, 0, 2.384185791015625e-07 ;  /* 0x00000004ff987431 */ /* 0x000fe200000001ff */
[----:B------:R-:W-:-:S07]  /*5b40*/  MOV R159, R148 ;  /* 0x00000094009f7202 */ /* 0x000fce0000000f00 */
[----:B------:R-:W-:Y:S05]  /*5b50*/  WARPSYNC.COLLECTIVE R150, `(.L_x_3582) ;  /* 0x0000000096087348 */ /* 0x000fea0003c00000 */
[----:B------:R0:W1:Y:S02]  /*5b60*/  SHFL.BFLY P3, R148, R163, R152, R165 ;  /* 0x0c000098a3947389 */ /* 0x00006400000600a5 */
[----:B01----:R-:W-:Y:S05]  /*5b70*/  ENDCOLLECTIVE ;  /* 0x000000000000791b */ /* 0x003fea0003800000 */
.L_x_3582:
[----:B------:R-:W-:-:S05]  /*5b80*/  FADD.FTZ R159, R62, R159 ;  /* 0x0000009f3e9f7221 */ /* 0x000fca0000010000 */
[----:B------:R-:W-:Y:S02]  /*5b90*/  MOV R163, R159 ;  /* 0x0000009f00a37202 */ /* 0x000fe40000000f00 */
[----:B------:R-:W-:-:S07]  /*5ba0*/  MOV R161, R148 ;  /* 0x0000009400a17202 */ /* 0x000fce0000000f00 */
[----:B------:R-:W-:Y:S05]  /*5bb0*/  WARPSYNC.COLLECTIVE R150, `(.L_x_3583) ;  /* 0x0000000096087348 */ /* 0x000fea0003c00000 */
[----:B------:R0:W1:Y:S02]  /*5bc0*/  SHFL.BFLY P3, R148, R163, R152, R165 ;  /* 0x0c000098a3947389 */ /* 0x00006400000600a5 */
[----:B01----:R-:W-:Y:S05]  /*5bd0*/  ENDCOLLECTIVE ;  /* 0x000000000000791b */ /* 0x003fea0003800000 */
.L_x_3583:
[----:B------:R-:W-:-:S05]  /*5be0*/  FADD.FTZ R161, R144, R161 ;  /* 0x000000a190a17221 */ /* 0x000fca0000010000 */
[----:B------:R-:W-:Y:S01]  /*5bf0*/  MOV R163, R161 ;  /* 0x000000a100a37202 */ /* 0x000fe20000000f00 */
[----:B------:R-:W-:Y:S01]  /*5c00*/  HFMA2 R152, -RZ, RZ, 0, 4.76837158203125e-07 ;  /* 0x00000008ff987431 */ /* 0x000fe200000001ff */
[----:B------:R-:W-:-:S07]  /*5c10*/  MOV R60, R148 ;  /* 0x00000094003c7202 */ /* 0x000fce0000000f00 */
[----:B------:R-:W-:Y:S05]  /*5c20*/  WARPSYNC.COLLECTIVE R150, `(.L_x_3584) ;  /* 0x0000000096087348 */ /* 0x000fea0003c00000 */
[----:B------:R0:W1:Y:S02]  /*5c30*/  SHFL.BFLY P3, R148, R163, R152, R165 ;  /* 0x0c000098a3947389 */ /* 0x00006400000600a5 */
[----:B01----:R-:W-:Y:S05]  /*5c40*/  ENDCOLLECTIVE ;  /* 0x000000000000791b */ /* 0x003fea0003800000 */
.L_x_3584:
[----:B------:R-:W-:-:S05]  /*5c50*/  FADD.FTZ R147, R159, R60 ;  /* 0x0000003c9f937221 */ /* 0x000fca0000010000 */
[----:B------:R-:W-:Y:S02]  /*5c60*/  MOV R163, R147 ;  /* 0x0000009300a37202 */ /* 0x000fe40000000f00 */
[----:B------:R-:W-:-:S07]  /*5c70*/  MOV R60, R148 ;  /* 0x00000094003c7202 */ /* 0x000fce0000000f00 */
[----:B------:R-:W-:Y:S05]  /*5c80*/  WARPSYNC.COLLECTIVE R150, `(.L_x_3585) ;  /* 0x0000000096087348 */ /* 0x000fea0003c00000 */
[----:B------:R0:W1:Y:S02]  /*5c90*/  SHFL.BFLY P3, R148, R163, R152, R165 ;  /* 0x0c000098a3947389 */ /* 0x00006400000600a5 */
[----:B01----:R-:W-:Y:S05]  /*5ca0*/  ENDCOLLECTIVE ;  /* 0x000000000000791b */ /* 0x003fea0003800000 */
.L_x_3585:
[----:B------:R-:W-:-:S05]  /*5cb0*/  FADD.FTZ R60, R161, R60 ;  /* 0x0000003ca13c7221 */ /* 0x000fca0000010000 */
[----:B------:R-:W-:Y:S01]  /*5cc0*/  MOV R163, R60 ;  /* 0x0000003c00a37202 */ /* 0x000fe20000000f00 */
[----:B------:R-:W-:Y:S02]  /*5cd0*/  HFMA2 R152, -RZ, RZ, 0, 9.5367431640625e-07 ;  /* 0x00000010ff987431 */ /* 0x000fe400000001ff */
[----:B------:R-:W-:-:S07]  /*5ce0*/  FADD.FTZ R61, R147, R148 ;  /* 0x00000094933d7221 */ /* 0x000fce0000010000 */
[----:B------:R-:W-:Y:S05]  /*5cf0*/  WARPSYNC.COLLECTIVE R150, `(.L_x_3586) ;  /* 0x0000000096087348 */ /* 0x000fea0003c00000 */
[----:B------:R0:W1:Y:S02]  /*5d00*/  SHFL.BFLY P3, R148, R163, R152, R165 ;  /* 0x0c000098a3947389 */ /* 0x00006400000600a5 */
[----:B01----:R-:W-:Y:S05]  /*5d10*/  ENDCOLLECTIVE ;  /* 0x000000000000791b */ /* 0x003fea0003800000 */
.L_x_3586:
[----:B------:R-:W-:Y:S02]  /*5d20*/  MOV R163, R61 ;  /* 0x0000003d00a37202 */ /* 0x000fe40000000f00 */
[----:B------:R-:W-:-:S07]  /*5d30*/  MOV R63, R148 ;  /* 0x00000094003f7202 */ /* 0x000fce0000000f00 */
[----:B------:R-:W-:Y:S05]  /*5d40*/  WARPSYNC.COLLECTIVE R150, `(.L_x_3587) ;  /* 0x0000000096087348 */ /* 0x000fea0003c00000 */
[----:B------:R0:W1:Y:S02]  /*5d50*/  SHFL.BFLY P3, R148, R163, R152, R165 ;  /* 0x0c000098a3947389 */ /* 0x00006400000600a5 */
[----:B01----:R-:W-:Y:S05]  /*5d60*/  ENDCOLLECTIVE ;  /* 0x000000000000791b */ /* 0x003fea0003800000 */
.L_x_3587:
[----:B------:R-:W-:Y:S01]  /*5d70*/  MOV R62, R148 ;  /* 0x00000094003e7202 */ /* 0x000fe20000000f00 */
[----:B------:R-:W-:Y:S06]  /*5d80*/  BRA `(.L_x_3588) ;  /* 0xffffffb400907947 */ /* 0x000fec000383ffff */
.L_x_3589:
        /* <DEDUP_REMOVED lines=15> */
.L_x_11223:


//--------------------- .text._ZN10layer_norm22ln_bwd_finalize_kernelINS_22Kernel_traits_finalizeILj512E13__nv_bfloat16S2_fS2_fjLb1ELj1024ELj4ENS_18Kernel_traits_baseILj512ES2_S2_fS2_fjLj1024EEEEELb1ELb0EEEvNS_9BwdParamsE --------------------------
	.section	.text._ZN10layer_norm22ln_bwd_finalize_kernelINS_22Kernel_traits_finalizeILj512E13__nv_bfloat16S2_fS2_fjLb1ELj1024ELj4ENS_18Kernel_traits_baseILj512ES2_S2_fS2_fjLj1024EEEEELb1ELb0EEEvNS_9BwdParamsE,"ax",@progbits
	.align	128
        .global         _ZN10layer_norm22ln_bwd_finalize_kernelINS_22Kernel_traits_finalizeILj512E13__nv_bfloat16S2_fS2_fjLb1ELj1024ELj4ENS_18Kernel_traits_baseILj512ES2_S2_fS2_fjLj1024EEEEELb1ELb0EEEvNS_9BwdParamsE
        .type           _ZN10layer_norm22ln_bwd_finalize_kernelINS_22Kernel_traits_finalizeILj512E13__nv_bfloat16S2_fS2_fjLb1ELj1024ELj4ENS_18Kernel_traits_baseILj512ES2_S2_fS2_fjLj1024EEEEELb1ELb0EEEvNS_9BwdParamsE,@function
        .size           _ZN10layer_norm22ln_bwd_finalize_kernelINS_22Kernel_traits_finalizeILj512E13__nv_bfloat16S2_fS2_fjLb1ELj1024ELj4ENS_18Kernel_traits_baseILj512ES2_S2_fS2_fjLj1024EEEEELb1ELb0EEEvNS_9BwdParamsE,(.L_x_11224 - _ZN10layer_norm22ln_bwd_finalize_kernelINS_22Kernel_traits_finalizeILj512E13__nv_bfloat16S2_fS2_fjLb1ELj1024ELj4ENS_18Kernel_traits_baseILj512ES2_S2_fS2_fjLj1024EEEEELb1ELb0EEEvNS_9BwdParamsE)
        .other          _ZN10layer_norm22ln_bwd_finalize_kernelINS_22Kernel_traits_finalizeILj512E13__nv_bfloat16S2_fS2_fjLb1ELj1024ELj4ENS_18Kernel_traits_baseILj512ES2_S2_fS2_fjLj1024EEEEELb1ELb0EEEvNS_9BwdParamsE,@"STO_CUDA_ENTRY STV_DEFAULT"
_ZN10layer_norm22ln_bwd_finalize_kernelINS_22Kernel_traits_finalizeILj512E13__nv_bfloat16S2_fS2_fjLb1ELj1024ELj4ENS_18Kernel_traits_baseILj512ES2_S2_fS2_fjLj1024EEEEELb1ELb0EEEvNS_9BwdParamsE:
.text._ZN10layer_norm22ln_bwd_finalize_kernelINS_22Kernel_traits_finalizeILj512E13__nv_bfloat16S2_fS2_fjLb1ELj1024ELj4ENS_18Kernel_traits_baseILj512ES2_S2_fS2_fjLj1024EEEEELb1ELb0EEEvNS_9BwdParamsE:
        /* <DEDUP_REMOVED lines=62> */
.L_x_3594:
        /* <DEDUP_REMOVED lines=87> */
.L_x_3593:
[----:B------:R-:W-:Y:S05]  /*0950*/  BSYNC.RECONVERGENT B1 ;  /* 0x0000000000017941 */ /* 0x000fea0003800200 */
.L_x_3592:
        /* <DEDUP_REMOVED lines=49> */
.L_x_3596:
[----:B------:R-:W-:Y:S05]  /*0c70*/  BSYNC.RECONVERGENT B1 ;  /* 0x0000000000017941 */ /* 0x000fea0003800200 */
.L_x_3595:
        /* <DEDUP_REMOVED lines=29> */
.L_x_3598:
[----:B------:R-:W-:Y:S05]  /*0e50*/  BSYNC.RECONVERGENT B1 ;  /* 0x0000000000017941 */ /* 0x000fea0003800200 */
.L_x_3597:
        /* <DEDUP_REMOVED lines=14> */
.L_x_3591:
[----:B------:R-:W-:Y:S05]  /*0f40*/  BSYNC.RECONVERGENT B0 ;  /* 0x0000000000007941 */ /* 0x000fea0003800200 */
.L_x_3590:
        /* <DEDUP_REMOVED lines=75> */
.L_x_3599:
        /* <DEDUP_REMOVED lines=16> */
.L_x_11224:


//--------------------- .text._ZN10layer_norm13ln_bwd_kernelINS_13Kernel_traitsI13__nv_bfloat16S2_fS2_fjLj512ELj1ELj4ELj1ELj16ENS_18Kernel_traits_baseILj512ES2_S2_fS2_fjLj128EEEEELb1ELb1ELb1ELb0EEEvNS_9BwdParamsE --------------------------
	.section	.text._ZN10layer_norm13ln_bwd_kernelINS_13Kernel_traitsI13__nv_bfloat16S2_fS2_fjLj512ELj1ELj4ELj1ELj16ENS_18Kernel_traits_baseILj512ES2_S2_fS2_fjLj128EEEEELb1ELb1ELb1ELb0EEEvNS_9BwdParamsE,"ax",@progbits
	.align	128
        .global         _ZN10layer_norm13ln_bwd_kernelINS_13Kernel_traitsI13__nv_bfloat16S2_fS2_fjLj512ELj1ELj4ELj1ELj16ENS_18Kernel_traits_baseILj512ES2_S2_fS2_fjLj128EEEEELb1ELb1ELb1ELb0EEEvNS_9BwdParamsE
        .type           _ZN10layer_norm13ln_bwd_kernelINS_13Kernel_traitsI13__nv_bfloat16S2_fS2_fjLj512ELj1ELj4ELj1ELj16ENS_18Kernel_traits_baseILj512ES2_S2_fS2_fjLj128EEEEELb1ELb1ELb1ELb0EEEvNS_9BwdParamsE,@function
        .size           _ZN10layer_norm13ln_bwd_kernelINS_13Kernel_traitsI13__nv_bfloat16S2_fS2_fjLj512ELj1ELj4ELj1ELj16ENS_18Kernel_traits_baseILj512ES2_S2_fS2_fjLj128EEEEELb1ELb1ELb1ELb0EEEvNS_9BwdParamsE,(.L_x_11225 - _ZN10layer_norm13ln_bwd_kernelINS_13Kernel_traitsI13__nv_bfloat16S2_fS2_fjLj512ELj1ELj4ELj1ELj16ENS_18Kernel_traits_baseILj512ES2_S2_fS2_fjLj128EEEEELb1ELb1ELb1ELb0EEEvNS_9BwdParamsE)
        .other          _ZN10layer_norm13ln_bwd_kernelINS_13Kernel_traitsI13__nv_bfloat16S2_fS2_fjLj512ELj1ELj4ELj1ELj16ENS_18Kernel_traits_baseILj512ES2_S2_fS2_fjLj128EEEEELb1ELb1ELb1ELb0EEEvNS_9BwdParamsE,@"STO_CUDA_ENTRY STV_DEFAULT"
_ZN10layer_norm13ln_bwd_kernelINS_13Kernel_traitsI13__nv_bfloat16S2_fS2_fjLj512ELj1ELj4ELj1ELj16ENS_18Kernel_traits_baseILj512ES2_S2_fS2_fjLj128EEEEELb1ELb1ELb1ELb0EEEvNS_9BwdParamsE:
.text._ZN10layer_norm13ln_bwd_kernelINS_13Kernel_traitsI13__nv_bfloat16S2_fS2_fjLj512ELj1ELj4ELj1ELj16ENS_18Kernel_traits_baseILj512ES2_S2_fS2_fjLj128EEEEELb1ELb1ELb1ELb0EEEvNS_9BwdParamsE:
        /* <DEDUP_REMOVED lines=102> */
.L_x_3856:
[----:B0-----:R-:W0:Y:S08]  /*0660*/  LDC.64 R102, c[0x0][0x3f8] ;  /* 0x0000fe00ff667b82 */ /* 0x001e300000000a00 */
[----:B-1----:R-:W1:Y:S08]  /*0670*/  LDC.64 R100, c[0x0][0x3c8] ;  /* 0x0000f200ff647b82 */ /* 0x002e700000000a00 */
        /* <DEDUP_REMOVED lines=17> */
[C---:B------:R-:W-:Y:S01]  /*0790*/  ISETP.GE.U32.AND P4, PT, R0.reuse, 0x20, PT ;  /* 0x000000200000780c */ /* 0x040fe20003f86070 */
[----:B------:R-:W-:Y:S01]  /*07a0*/  HFMA2 R154, -RZ, RZ, 0, 0 ;  /* 0x00000000ff9a7431 */ /* 0x000fe200000001ff */
[----:B------:R-:W-:Y:S01]  /*07b0*/  ISETP.NE.AND P0, PT, RZ, UR8, PT ;  /* 0x00000008ff007c0c */ /* 0x000fe2000bf05270 */
[----:B------:R-:W-:Y:S01]  /*07c0*/  IMAD R102, R113, R2, RZ ;  /* 0x0000000271667224 */ /* 0x000fe200078e02ff */
[----:B------:R-:W-:Y:S02]  /*07d0*/  ISETP.GE.U32.AND P3, PT, R0, 0x40, PT ;  /* 0x000000400000780c */ /* 0x000fe40003f66070 */
[----:B------:R-:W-:-:S02]  /*07e0*/  CS2R R174, SRZ ;  /* 0x0000000000ae7805 */ /* 0x000fc4000001ff00 */
[----:B0-----:R-:W-:Y:S02]  /*07f0*/  SHF.R.S32.HI R101, RZ, 0x1f, R102 ;  /* 0x0000001fff657819 */ /* 0x001fe40000011466 */
[----:B------:R-:W-:Y:S02]  /*0800*/  @P2 IADD3 R103, PT, PT, R150, -0x1, RZ ;  /* 0xffffffff96672810 */ /* 0x000fe40007ffe0ff */
[----:B------:R-:W-:-:S03]  /*0810*/  LEA.HI R101, R101, R102, RZ, 0x3 ;  /* 0x0000006665657211 */ /* 0x000fc600078f18ff */
[----:B------:R-:W-:Y:S01]  /*0820*/  @P2 IMAD R104, R103, R2, RZ ;  /* 0x0000000267682224 */ /* 0x000fe200078e02ff */
[----:B------:R-:W-:-:S04]  /*0830*/  IADD3 R103, PT, PT, R115, -0x1, RZ ;  /* 0xffffffff73677810 */ /* 0x000fc80007ffe0ff */
[----:B------:R-:W-:Y:S01]  /*0840*/  @P2 SHF.R.S32.HI R105, RZ, 0x1f, R104 ;  /* 0x0000001fff692819 */ /* 0x000fe20000011468 */
[----:B------:R-:W-:-:S03]  /*0850*/  IMAD R103, R103, R2, RZ ;  /* 0x0000000267677224 */ /* 0x000fc600078e02ff */
[----:B------:R-:W-:Y:S02]  /*0860*/  @P2 LEA.HI R105, R105, R104, RZ, 0x3 ;  /* 0x0000006869692211 */ /* 0x000fe400078f18ff */
[----:B------:R-:W-:-:S04]  /*0870*/  SHF.R.S32.HI R100, RZ, 0x1f, R103 ;  /* 0x0000001fff647819 */ /* 0x000fc80000011467 */
[----:B------:R-:W-:Y:S02]  /*0880*/  LEA.HI R103, R100, R103, RZ, 0x3 ;  /* 0x0000006764677211 */ /* 0x000fe400078f18ff */
[----:B-1----:R-:W-:-:S04]  /*0890*/  LOP3.LUT R152, R112, 0x1f, RZ, 0xc0, !PT ;  /* 0x0000001f70987812 */ /* 0x002fc800078ec0ff */
        /* <DEDUP_REMOVED lines=19> */
[----:B0-----:R-:W-:Y:S02]  /*09d0*/  SHF.L.U32 R118, R140, 0x10, RZ ;  /* 0x000000108c767819 */ /* 0x001fe400000006ff */
[----:B------:R-:W-:Y:S01]  /*09e0*/  SHF.L.U32 R124, R142, 0x10, RZ ;  /* 0x000000108e7c7819 */ /* 0x000fe200000006ff */
[----:B-1----:R-:W-:-:S05]  /*09f0*/  @P0 IMAD.WIDE.U32 R116, R156, 0x20, R116 ;  /* 0x000000209c740825 */ /* 0x002fca00078e0074 */
[----:B------:R-:W5:Y:S04]  /*0a00*/  @P0 LDG.E.128 R16, desc[UR6][R116.64] ;  /* 0x0000000674100981 */ /* 0x000f68000c1e1d00 */
[----:B------:R0:W5:Y:S02]  /*0a10*/  @P0 LDG.E.128 R12, desc[UR6][R116.64+0x10] ;  /* 0x00001006740c0981 */ /* 0x000164000c1e1d00 */
[----:B0-----:R-:W-:Y:S02]  /*0a20*/  SHF.L.U32 R117, R164, 0x10, RZ ;  /* 0x00000010a4757819 */ /* 0x001fe400000006ff */
[----:B------:R-:W-:Y:S02]  /*0a30*/  SHF.L.U32 R122, R141, 0x10, RZ ;  /* 0x000000108d7a7819 */ /* 0x000fe400000006ff */
[----:B------:R-:W-:-:S02]  /*0a40*/  SHF.L.U32 R127, R143, 0x10, RZ ;  /* 0x000000108f7f7819 */ /* 0x000fc400000006ff */
[----:B------:R-:W-:Y:S02]  /*0a50*/  SHF.L.U32 R131, R161, 0x10, RZ ;  /* 0x00000010a1837819 */ /* 0x000fe400000006ff */
[----:B------:R-:W-:Y:S02]  /*0a60*/  IADD3 R173, PT, PT, R173, 0x20, RZ ;  /* 0x00000020adad7810 */ /* 0x000fe40007ffe0ff */
[----:B------:R-:W-:Y:S02]  /*0a70*/  IADD3 R154, PT, PT, R154, 0x20, RZ ;  /* 0x000000209a9a7810 */ /* 0x000fe40007ffe0ff */
[----:B------:R-:W-:Y:S01]  /*0a80*/  IADD3 R156, PT, PT, R156, 0x20, RZ ;  /* 0x000000209c9c7810 */ /* 0x000fe20007ffe0ff */
[C---:B---3--:R-:W-:Y:S01]  /*0a90*/  FADD.FTZ R3, -R155.reuse, R100 ;  /* 0x000000649b037221 */ /* 0x048fe20000010100 */
[C---:B------:R-:W-:Y:S01]  /*0aa0*/  FADD.FTZ R119, -R155.reuse, R101 ;  /* 0x000000659b777221 */ /* 0x040fe20000010100 */
[----:B------:R-:W-:Y:S01]  /*0ab0*/  FADD.FTZ R121, -R155, R102 ;  /* 0x000000669b797221 */ /* 0x000fe20000010100 */
[----:B----4-:R-:W-:-:S02]  /*0ac0*/  PRMT R100, R104, 0x7632, R100 ;  /* 0x0000763268647816 */ /* 0x010fc40000000064 */
[----:B------:R-:W-:Y:S01]  /*0ad0*/  FMUL.FTZ R116, R114, R119 ;  /* 0x0000007772747220 */ /* 0x000fe20000410000 */
[----:B------:R-:W-:Y:S02]  /*0ae0*/  PRMT R102, R105, 0x7632, R102 ;  /* 0x0000763269667816 */ /* 0x000fe40000000066 */
[----:B------:R-:W-:Y:S02]  /*0af0*/  SHF.L.U32 R100, R100, 0x10, RZ ;  /* 0x0000001064647819 */ /* 0x000fe400000006ff */
[----:B------:R-:W-:-:S03]  /*0b00*/  SHF.L.U32 R102, R102, 0x10, RZ ;  /* 0x0000001066667819 */ /* 0x000fc600000006ff */
[-C--:B------:R-:W-:Y:S01]  /*0b10*/  FMUL.FTZ R117, R117, R100.reuse ;  /* 0x0000006475757220 */ /* 0x080fe20000410000 */
[----:B------:R-:W-:Y:S01]  /*0b20*/  FFMA.FTZ R65, R116, R100, R65 ;  /* 0x0000006474417223 */ /* 0x000fe20000010041 */
[----:B------:R-:W-:Y:S01]  /*0b30*/  FADD.FTZ R49, R49, R100 ;  /* 0x0000006431317221 */ /* 0x000fe20000010000 */
[----:B------:R-:W-:Y:S01]  /*0b40*/  SHF.L.U32 R100, R163, 0x10, RZ ;  /* 0x00000010a3647819 */ /* 0x000fe200000006ff */
[----:B------:R-:W-:Y:S01]  /*0b50*/  FADD.FTZ R123, -R155, R108 ;  /* 0x0000006c9b7b7221 */ /* 0x000fe20000010100 */
[----:B------:R-:W-:Y:S02]  /*0b60*/  SHF.L.U32 R101, R104, 0x10, RZ ;  /* 0x0000001068657819 */ /* 0x000fe400000006ff */
[----:B------:R-:W-:Y:S01]  /*0b70*/  PRMT R104, R106, 0x7632, R104 ;  /* 0x000076326a687816 */ /* 0x000fe20000000068 */
        /* <DEDUP_REMOVED lines=8> */
[-C--:B------:R-:W-:Y:S01]  /*0c00*/  FMUL.FTZ R124, R124, R125.reuse ;  /* 0x0000007d7c7c7220 */ /* 0x080fe20000410000 */
[----:B------:R-:W-:Y:S01]  /*0c10*/  FADD.FTZ R44, R44, R125 ;  /* 0x0000007d2c2c7221 */ /* 0x000fe20000010000 */
[----:B------:R-:W-:Y:S01]  /*0c20*/  FFMA.FTZ R60, R123, R125, R60 ;  /* 0x0000007d7b3c7223 */ /* 0x000fe2000001003c */
[----:B------:R-:W-:Y:S01]  /*0c30*/  FADD.FTZ R103, -R155, R103 ;  /* 0x000000679b677221 */ /* 0x000fe20000010100 */
[----:B------:R-:W-:Y:S01]  /*0c40*/  FMUL.FTZ R125, R100, R104 ;  /* 0x00000068647d7220 */ /* 0x000fe20000410000 */
[----:B------:R-:W-:Y:S01]  /*0c50*/  SHF.L.U32 R105, R105, 0x10, RZ ;  /* 0x0000001069697819 */ /* 0x000fe200000006ff */
[----:B------:R-:W-:Y:S01]  /*0c60*/  FADD.FTZ R48, R48, R101 ;  /* 0x0000006530307221 */ /* 0x000fe20000010000 */
[C---:B------:R-:W-:Y:S01]  /*0c70*/  FFMA.FTZ R64, R3.reuse, R101, R64 ;  /* 0x0000006503407223 */ /* 0x040fe20000010040 */
[----:B------:R-:W-:Y:S01]  /*0c80*/  FADD.FTZ R100, RZ, R118 ;  /* 0x00000076ff647221 */ /* 0x000fe20000010000 */
[----:B------:R-:W-:Y:S01]  /*0c90*/  FFMA.FTZ R101, R3, R118, RZ ;  /* 0x0000007603657223 */ /* 0x000fe200000100ff */
        /* <DEDUP_REMOVED lines=8> */
[----:B------:R-:W-:-:S02]  /*0d20*/  FADD.FTZ R109, -R155, R109 ;  /* 0x0000006d9b6d7221 */ /* 0x000fc40000010100 */
[----:B------:R-:W-:Y:S01]  /*0d30*/  FADD.FTZ R103, R102, R121 ;  /* 0x0000007966677221 */ /* 0x000fe20000010000 */
[----:B------:R-:W-:Y:S01]  /*0d40*/  FFMA.FTZ R100, R120, R121, R101 ;  /* 0x0000007978647223 */ /* 0x000fe20000010065 */
[----:B------:R-:W-:Y:S01]  /*0d50*/  PRMT R106, R107, 0x7632, R106 ;  /* 0x000076326b6a7816 */ /* 0x000fe2000000006a */
[----:B------:R-:W-:Y:S01]  /*0d60*/  FADD.FTZ R129, -R155, R110 ;  /* 0x0000006e9b817221 */ /* 0x000fe20000010100 */
[----:B------:R-:W-:Y:S01]  /*0d70*/  SHF.L.U32 R107, R107, 0x10, RZ ;  /* 0x000000106b6b7819 */ /* 0x000fe200000006ff */
[----:B------:R-:W-:Y:S01]  /*0d80*/  FMUL.FTZ R126, R114, R109 ;  /* 0x0000006d727e7220 */ /* 0x000fe20000410000 */
[----:B------:R-:W-:Y:S01]  /*0d90*/  FADD.FTZ R102, R103, R124 ;  /* 0x0000007c67667221 */ /* 0x000fe20000010000 */
[----:B------:R-:W-:Y:S01]  /*0da0*/  FFMA.FTZ R101, R123, R124, R100 ;  /* 0x0000007c7b657223 */ /* 0x000fe20000010064 */
[----:B------:R-:W-:Y:S01]  /*0db0*/  SHF.L.U32 R106, R106, 0x10, RZ ;  /* 0x000000106a6a7819 */ /* 0x000fe200000006ff */
        /* <DEDUP_REMOVED lines=19> */
.L_x_3604:
[----:B------:R-:W-:Y:S05]  /*0ef0*/  BSYNC.RECONVERGENT B1 ;  /* 0x0000000000017941 */ /* 0x000fea0003800200 */
.L_x_3603:
[----:B------:R-:W-:Y:S05]  /*0f00*/  @!P3 BRA `(.L_x_3605) ;  /* 0x000000080044b947 */ /* 0x000fea0003800000 */
[----:B------:R-:W0:Y:S08]  /*0f10*/  LDC.64 R134, c[0x0][0x3a8] ;  /* 0x0000ea00ff867b82 */ /* 0x000e300000000a00 */
[----:B------:R-:W1:Y:S08]  /*0f20*/  LDC.64 R108, c[0x0][0x428] ;  /* 0x00010a00ff6c7b82 */ /* 0x000e700000000a00 */
[----:B------:R-:W2:Y:S01]  /*0f30*/  LDC.64 R96, c[0x0][0x3b0] ;  /* 0x0000ec00ff607b82 */ /* 0x000ea20000000a00 */
[----:B0-----:R-:W-:-:S05]  /*0f40*/  IMAD.WIDE.U32 R134, R156, 0x20, R134 ;  /* 0x000000209c867825 */ /* 0x001fca00078e0086 */
[----:B------:R-:W3:Y:S01]  /*0f50*/  LDG.E.128 R100, desc[UR6][R134.64] ;  /* 0x0000000686647981 */ /* 0x000ee2000c1e1d00 */
[----:B-1----:R-:W-:-:S03]  /*0f60*/  IMAD.WIDE.U32 R108, R173, 0x10, R108 ;  /* 0x00000010ad6c7825 */ /* 0x002fc600078e006c */
[----:B------:R-:W4:Y:S04]  /*0f70*/  LDG.E.128 R104, desc[UR6][R134.64+0x10] ;  /* 0x0000100686687981 */ /* 0x000f28000c1e1d00 */
[----:B------:R-:W4:Y:S01]  /*0f80*/  LDG.E.128 R108, desc[UR6][R108.64] ;  /* 0x000000066c6c7981 */ /* 0x000f22000c1e1d00 */
[----:B------:R-:W-:Y:S01]  /*0f90*/  ISETP.NE.U32.AND P0, PT, RZ, UR10, PT ;  /* 0x0000000aff007c0c */ /* 0x000fe2000bf05070 */
[----:B--2---:R-:W-:-:S03]  /*0fa0*/  IMAD.WIDE.U32 R96, R154, 0x8, R96 ;  /* 0x000000089a607825 */ /* 0x004fc600078e0060 */
[----:B------:R-:W-:-:S03]  /*0fb0*/  ISETP.NE.AND.EX P0, PT, RZ, UR11, PT, P0 ;  /* 0x0000000bff007c0c */ /* 0x000fc6000bf05300 */
[----:B------:R-:W5:Y:S10]  /*0fc0*/  LDG.E.64 R96, desc[UR6][R96.64] ;  /* 0x0000000660607981 */ /* 0x000f74000c1e1b00 */
[----:B------:R-:W0:Y:S01]  /*0fd0*/  @P0 LDC.64 R132, c[0x0][0x438] ;  /* 0x00010e00ff840b82 */ /* 0x000e220000000a00 */
[----:B------:R-:W-:Y:S01]  /*0fe0*/  SHF.L.U32 R136, R73, 0x10, RZ ;  /* 0x0000001049887819 */ /* 0x000fe200000006ff */
[----:B0-----:R-:W-:-:S05]  /*0ff0*/  @P0 IMAD.WIDE.U32 R132, R156, 0x20, R132 ;  /* 0x000000209c840825 */ /* 0x001fca00078e0084 */
[----:B------:R-:W5:Y:S04]  /*1000*/  @P0 LDG.E.128 R8, desc[UR6][R132.64] ;  /* 0x0000000684080981 */ /* 0x000f68000c1e1d00 */
[----:B------:R0:W5:Y:S02]  /*1010*/  @P0 LDG.E.128 R4, desc[UR6][R132.64+0x10] ;  /* 0x0000100684040981 */ /* 0x000164000c1e1d00 */
[----:B0-----:R-:W-:Y:S02]  /*1020*/  SHF.L.U32 R132, R72, 0x10, RZ ;  /* 0x0000001048847819 */ /* 0x001fe400000006ff */
[----:B------:R-:W-:Y:S02]  /*1030*/  SHF.L.U32 R138, R74, 0x10, RZ ;  /* 0x000000104a8a7819 */ /* 0x000fe400000006ff */
[----:B------:R-:W-:Y:S01]  /*1040*/  SHF.L.U32 R146, R75, 0x10, RZ ;  /* 0x000000104b927819 */ /* 0x000fe200000006ff */
[C---:B---3--:R-:W-:Y:S01]  /*1050*/  FADD.FTZ R135, -R155.reuse, R100 ;  /* 0x000000649b877221 */ /* 0x048fe20000010100 */
[C---:B------:R-:W-:Y:S01]  /*1060*/  FADD.FTZ R137, -R155.reuse, R101 ;  /* 0x000000659b897221 */ /* 0x040fe20000010100 */
[C---:B------:R-:W-:Y:S01]  /*1070*/  FADD.FTZ R139, -R155.reuse, R102 ;  /* 0x000000669b8b7221 */ /* 0x040fe20000010100 */
[----:B------:R-:W-:Y:S01]  /*1080*/  SHF.L.U32 R102, R172, 0x10, RZ ;  /* 0x00000010ac667819 */ /* 0x000fe200000006ff */
[--C-:B------:R-:W-:Y:S01]  /*1090*/  FADD.FTZ R145, -R155, R103.reuse ;  /* 0x000000679b917221 */ /* 0x100fe20000010100 */
[----:B----4-:R-:W-:Y:S01]  /*10a0*/  PRMT R100, R108, 0x7632, R100 ;  /* 0x000076326c647816 */ /* 0x010fe20000000064 */
[----:B------:R-:W-:Y:S01]  /*10b0*/  FMUL.FTZ R130, R114, R137 ;  /* 0x0000008972827220 */ /* 0x000fe20000410000 */
[----:B------:R-:W-:-:S02]  /*10c0*/  PRMT R103, R109, 0x7632, R103 ;  /* 0x000076326d677816 */ /* 0x000fc40000000067 */
[----:B------:R-:W-:Y:S01]  /*10d0*/  SHF.L.U32 R100, R100, 0x10, RZ ;  /* 0x0000001064647819 */ /* 0x000fe200000006ff */
[----:B------:R-:W-:Y:S01]  /*10e0*/  FMUL.FTZ R133, R114, R135 ;  /* 0x0000008772857220 */ /* 0x000fe20000410000 */
[----:B------:R-:W-:Y:S02]  /*10f0*/  SHF.L.U32 R101, R108, 0x10, RZ ;  /* 0x000000106c657819 */ /* 0x000fe400000006ff */
[----:B------:R-:W-:Y:S01]  /*1100*/  SHF.L.U32 R103, R103, 0x10, RZ ;  /* 0x0000001067677819 */ /* 0x000fe200000006ff */
[-C--:B------:R-:W-:Y:S01]  /*1110*/  FMUL.FTZ R135, R102, R100.reuse ;  /* 0x0000006466877220 */ /* 0x080fe20000410000 */
[----:B------:R-:W-:Y:S01]  /*1120*/  FFMA.FTZ R57, R130, R100, R57 ;  /* 0x0000006482397223 */ /* 0x000fe20000010039 */
[----:B------:R-:W-:Y:S01]  /*1130*/  FADD.FTZ R41, R41, R100 ;  /* 0x0000006429297221 */ /* 0x000fe20000010000 */
[----:B------:R-:W-:Y:S01]  /*1140*/  SHF.L.U32 R100, R171, 0x10, RZ ;  /* 0x00000010ab647819 */ /* 0x000fe200000006ff */
[----:B------:R-:W-:Y:S01]  /*1150*/  FMUL.FTZ R132, R132, R101 ;  /* 0x0000006584847220 */ /* 0x000fe20000410000 */
[--C-:B------:R-:W-:Y:S01]  /*1160*/  FADD.FTZ R147, -R155, R104.reuse ;  /* 0x000000689b937221 */ /* 0x100fe20000010100 */
[----:B------:R-:W-:Y:S01]  /*1170*/  FMUL.FTZ R137, R114, R139 ;  /* 0x0000008b72897220 */ /* 0x000fe20000410000 */
[----:B------:R-:W-:Y:S01]  /*1180*/  PRMT R104, R110, 0x7632, R104 ;  /* 0x000076326e687816 */ /* 0x000fe20000000068 */
[----:B------:R-:W-:Y:S01]  /*1190*/  FMUL.FTZ R134, R114, R145 ;  /* 0x0000009172867220 */ /* 0x000fe20000410000 */
[----:B------:R-:W-:Y:S01]  /*11a0*/  FMUL.FTZ R139, R100, R103 ;  /* 0x00000067648b7220 */ /* 0x000fe20000410000 */
[----:B------:R-:W-:Y:S01]  /*11b0*/  SHF.L.U32 R109, R109, 0x10, RZ ;  /* 0x000000106d6d7819 */ /* 0x000fe200000006ff */
[----:B------:R-:W-:Y:S01]  /*11c0*/  FADD.FTZ R40, R40, R101 ;  /* 0x0000006528287221 */ /* 0x000fe20000010000 */
[----:B------:R-:W-:Y:S01]  /*11d0*/  FFMA.FTZ R56, R133, R101, R56 ;  /* 0x0000006585387223 */ /* 0x000fe20000010038 */
[----:B------:R-:W-:Y:S01]  /*11e0*/  FADD.FTZ R100, R175, R132 ;  /* 0x00000084af647221 */ /* 0x000fe20000010000 */
[----:B------:R-:W-:Y:S01]  /*11f0*/  FFMA.FTZ R101, R133, R132, R174 ;  /* 0x0000008485657223 */ /* 0x000fe200000100ae */
[----:B------:R-:W-:Y:S01]  /*1200*/  FFMA.FTZ R59, R134, R103, R59 ;  /* 0x00000067863b7223 */ /* 0x000fe2000001003b */
[----:B------:R-:W-:Y:S01]  /*1210*/  FADD.FTZ R43, R43, R103 ;  /* 0x000000672b2b7221 */ /* 0x000fe20000010000 */
[----:B------:R-:W-:Y:S01]  /*1220*/  SHF.L.U32 R102, R170, 0x10, RZ ;  /* 0x00000010aa667819 */ /* 0x000fe200000006ff */
[----:B------:R-:W-:Y:S01]  /*1230*/  FADD.FTZ R103, R100, R135 ;  /* 0x0000008764677221 */ /* 0x000fe20000010000 */
[----:B------:R-:W-:Y:S01]  /*1240*/  SHF.L.U32 R104, R104, 0x10, RZ ;  /* 0x0000001068687819 */ /* 0x000fe200000006ff */
[----:B------:R-:W-:Y:S01]  /*1250*/  FMUL.FTZ R136, R136, R109 ;  /* 0x0000006d88887220 */ /* 0x000fe20000410000 */
[----:B------:R-:W-:Y:S01]  /*1260*/  FFMA.FTZ R100, R130, R135, R101 ;  /* 0x0000008782647223 */ /* 0x000fe20000010065 */
[----:B------:R-:W-:Y:S01]  /*1270*/  FADD.FTZ R149, -R155, R105 ;  /* 0x000000699b957221 */ /* 0x000fe20000010100 */
[----:B------:R-:W-:Y:S01]  /*1280*/  FMUL.FTZ R145, R114, R147 ;  /* 0x0000009372917220 */ /* 0x000fe20000410000 */
[----:B------:R-:W-:Y:S01]  /*1290*/  SHF.L.U32 R105, R110, 0x10, RZ ;  /* 0x000000106e697819 */ /* 0x000fe200000006ff */
[----:B------:R-:W-:Y:S01]  /*12a0*/  FMUL.FTZ R147, R102, R104 ;  /* 0x0000006866937220 */ /* 0x000fe20000410000 */
[----:B------:R-:W-:Y:S01]  /*12b0*/  FADD.FTZ R102, R103, R136 ;  /* 0x0000008867667221 */ /* 0x000fe20000010000 */
[----:B------:R-:W-:Y:S01]  /*12c0*/  FFMA.FTZ R101, R137, R136, R100 ;  /* 0x0000008889657223 */ /* 0x000fe20000010064 */
[--C-:B------:R-:W-:Y:S01]  /*12d0*/  FADD.FTZ R151, -R155, R106.reuse ;  /* 0x0000006a9b977221 */ /* 0x100fe20000010100 */
        /* <DEDUP_REMOVED lines=10> */
[----:B------:R-:W-:Y:S01]  /*1380*/  SHF.L.U32 R104, R169, 0x10, RZ ;  /* 0x00000010a9687819 */ /* 0x000fe200000006ff */
[----:B------:R-:W-:Y:S01]  /*1390*/  FADD.FTZ R107, -R155, R107 ;  /* 0x0000006b9b6b7221 */ /* 0x000fe20000010100 */
        /* <DEDUP_REMOVED lines=20> */
.L_x_3602:
[----:B------:R-:W0:Y:S01]  /*14e0*/  S2R R112, SR_TID.X ;  /* 0x0000000000707919 */ /* 0x000e220000002100 */
        /* <DEDUP_REMOVED lines=25> */
.L_x_3608:
[----:B------:R-:W-:Y:S05]  /*1680*/  BSYNC.RECONVERGENT B1 ;  /* 0x0000000000017941 */ /* 0x000fea0003800200 */
.L_x_3607:
[----:B------:R-:W-:Y:S01]  /*1690*/  CS2R R174, SRZ ;  /* 0x0000000000ae7805 */ /* 0x000fe2000001ff00 */
[----:B------:R-:W-:Y:S06]  /*16a0*/  @!P3 BRA `(.L_x_3605) ;  /* 0x00000000005cb947 */ /* 0x000fec0003800000 */
[----:B------:R-:W0:Y:S02]  /*16b0*/  LDC.64 R96, c[0x0][0x3b0] ;  /* 0x0000ec00ff607b82 */ /* 0x000e240000000a00 */
[----:B0-----:R-:W-:-:S06]  /*16c0*/  IMAD.WIDE.U32 R96, R155, 0x8, R96 ;  /* 0x000000089b607825 */ /* 0x001fcc00078e0060 */
[----:B------:R-:W5:Y:S01]  /*16d0*/  LDG.E.64 R96, desc[UR6][R96.64] ;  /* 0x0000000660607981 */ /* 0x000f62000c1e1b00 */
[----:B------:R-:W-:Y:S05]  /*16e0*/  BRA `(.L_x_3605) ;  /* 0x00000000004c7947 */ /* 0x000fea0003800000 */
.L_x_3606:
        /* <DEDUP_REMOVED lines=12> */
[----:B--2---:R-:W-:-:S03]  /*17b0*/  @P3 IMAD.WIDE.U32 R104, R155, 0x8, R104 ;  /* 0x000000089b683825 */ /* 0x004fc600078e0068 */
[----:B------:R0:W5:Y:S04]  /*17c0*/  @P4 LDG.E.128 R12, desc[UR6][R100.64+0x10] ;  /* 0x00001006640c4981 */ /* 0x000168000c1e1d00 */
[----:B------:R0:W5:Y:S01]  /*17d0*/  @P3 LDG.E.64 R96, desc[UR6][R104.64] ;  /* 0x0000000668603981 */ /* 0x000162000c1e1b00 */
[----:B---3--:R-:W-:-:S05]  /*17e0*/  @P3 IMAD.WIDE.U32 R102, R111, 0x20, R108 ;  /* 0x000000206f663825 */ /* 0x008fca00078e006c */
[----:B------:R0:W5:Y:S04]  /*17f0*/  @P3 LDG.E.128 R8, desc[UR6][R102.64] ;  /* 0x0000000666083981 */ /* 0x000168000c1e1d00 */
[----:B------:R0:W5:Y:S01]  /*1800*/  @P3 LDG.E.128 R4, desc[UR6][R102.64+0x10] ;  /* 0x0000100666043981 */ /* 0x000162000c1e1d00 */
[----:B------:R-:W-:-:S07]  /*1810*/  CS2R R174, SRZ ;  /* 0x0000000000ae7805 */ /* 0x000fce000001ff00 */
.L_x_3605:
[----:B------:R-:W-:Y:S05]  /*1820*/  BSYNC.RECONVERGENT B0 ;  /* 0x0000000000007941 */ /* 0x000fea0003800200 */
.L_x_3601:
        /* <DEDUP_REMOVED lines=20> */
.L_x_3874:
[----:B------:R-:W-:Y:S01]  /*1970*/  @P2 IADD3 R103, PT, PT, R150, -0x1, RZ ;  /* 0xffffffff96672810 */ /* 0x000fe20007ffe0ff */
[----:B--2---:R-:W-:Y:S01]  /*1980*/  FADD.FTZ R101, R106, R101 ;  /* 0x000000656a657221 */ /* 0x004fe20000010000 */
[----:B------:R-:W-:Y:S01]  /*1990*/  ISETP.NE.AND P0, PT, RZ, UR8, PT ;  /* 0x00000008ff007c0c */ /* 0x000fe2000bf05270 */
[----:B------:R-:W-:Y:S02]  /*19a0*/  BSSY.RECONVERGENT B1, `(.L_x_3610) ;  /* 0x00003aa000017945 */ /* 0x000fe40003800200 */
[----:B------:R-:W-:Y:S02]  /*19b0*/  @P2 IMAD R102, R103, R2, RZ ;  /* 0x0000000267662224 */ /* 0x000fe400078e02ff */
[----:B-1----:R-:W-:Y:S01]  /*19c0*/  FADD.FTZ R103, R107, R100 ;  /* 0x000000646b677221 */ /* 0x002fe20000010000 */
[----:B------:R-:W-:Y:S02]  /*19d0*/  HFMA2 R100, -RZ, RZ, 0, 0 ;  /* 0x00000000ff647431 */ /* 0x000fe400000001ff */
[----:B------:R-:W-:Y:S01]  /*19e0*/  @P2 SHF.R.S32.HI R105, RZ, 0x1f, R102 ;  /* 0x0000001fff692819 */ /* 0x000fe20000011466 */
[----:B------:R-:W-:-:S03]  /*19f0*/  FMUL.FTZ R103, R103, UR9 ;  /* 0x0000000967677c20 */ /* 0x000fc60008410000 */
[----:B------:R-:W-:Y:S01]  /*1a00*/  @P2 LEA.HI R105, R105, R102, RZ, 0x3 ;  /* 0x0000006669692211 */ /* 0x000fe200078f18ff */
[----:B------:R-:W-:Y:S01]  /*1a10*/  FMUL.FTZ R102, R101, UR9 ;  /* 0x0000000965667c20 */ /* 0x000fe20008410000 */
[----:B------:R-:W-:Y:S02]  /*1a20*/  FSEL R101, R103, RZ, !P0 ;  /* 0x000000ff67657208 */ /* 0x000fe40004000000 */
[----:B------:R-:W-:Y:S01]  /*1a30*/  @P2 LEA.HI.SX32 R100, R105, R152, 0x1d ;  /* 0x0000009869642211 */ /* 0x000fe200078feaff */
[----:B------:R-:W-:Y:S06]  /*1a40*/  @!P4 BRA `(.L_x_3611) ;  /* 0x00000038007cc947 */ /* 0x000fec0003800000 */
[----:B------:R-:W-:Y:S04]  /*1a50*/  BSSY.RECONVERGENT B0, `(.L_x_3612) ;  /* 0x0000005000007945 */ /* 0x000fe80003800200 */
[----:B------:R-:W-:Y:S05]  /*1a60*/  @!P2 BRA `(.L_x_3613) ;  /* 0x00000000000ca947 */ /* 0x000fea0003800000 */
[----:B------:R-:W1:Y:S02]  /*1a70*/  LDC.64 R80, c[0x0][0x390] ;  /* 0x0000e400ff507b82 */ /* 0x000e640000000a00 */
[----:B-1----:R-:W-:-:S06]  /*1a80*/  IMAD.WIDE.U32 R80, R100, 0x10, R80 ;  /* 0x0000001064507825 */ /* 0x002fcc00078e0050 */
[----:B------:R-:W5:Y:S02]  /*1a90*/  LDG.E.128 R80, desc[UR6][R80.64] ;  /* 0x0000000650507981 */ /* 0x000f64000c1e1d00 */
.L_x_3613:
[----:B------:R-:W-:Y:S05]  /*1aa0*/  BSYNC.RECONVERGENT B0 ;  /* 0x0000000000007941 */ /* 0x000fea0003800200 */
.L_x_3612:
[----:B------:R-:W-:Y:S01]  /*1ab0*/  UISETP.NE.U32.AND UP0, UPT, UR10, URZ, UPT ;  /* 0x000000ff0a00728c */ /* 0x000fe2000bf05070 */
[----:B------:R-:W-:Y:S03]  /*1ac0*/  BSSY.RECONVERGENT B0, `(.L_x_3614) ;  /* 0x000038c000007945 */ /* 0x000fe60003800200 */
[----:B------:R-:W-:-:S09]  /*1ad0*/  UISETP.NE.AND.EX UP0, UPT, UR11, URZ, UPT, UP0 ;  /* 0x000000ff0b00728c */ /* 0x000fd2000bf05300 */
[----:B------:R-:W-:Y:S05]  /*1ae0*/  BRA.U UP0, `(.L_x_3615) ;  /* 0x0000002100c47547 */ /* 0x000fea000b800000 */
[----:B------:R-:W-:Y:S02]  /*1af0*/  MOV R105, UR20 ;  /* 0x0000001400697c02 */ /* 0x000fe40008000f00 */
[----:B0-----:R-:W-:Y:S02]  /*1b00*/  MOV R106, UR21 ;  /* 0x00000015006a7c02 */ /* 0x001fe40008000f00 */
[----:B------:R-:W-:-:S04]  /*1b10*/  ISETP.NE.U32.AND P0, PT, R105, RZ, PT ;  /* 0x000000ff6900720c */ /* 0x000fc80003f05070 */
[----:B------:R-:W-:-:S13]  /*1b20*/  ISETP.NE.AND.EX P0, PT, R106, RZ, PT, P0 ;  /* 0x000000ff6a00720c */ /* 0x000fda0003f05300 */
[----:B------:R-:W-:Y:S05]  /*1b30*/  @P0 BRA `(.L_x_3616) ;  /* 0x0000001000340947 */ /* 0x000fea0003800000 */
[----:B------:R-:W-:Y:S04]  /*1b40*/  BSSY.RECONVERGENT B2, `(.L_x_3617) ;  /* 0x0000020000027945 */ /* 0x000fe80003800200 */
[----:B------:R-:W-:Y:S05]  /*1b50*/  @!P2 BRA `(.L_x_3618) ;  /* 0x000000000078a947 */ /* 0x000fea0003800000 */
[----:B-----5:R-:W-:Y:S01]  /*1b60*/  LOP3.LUT P4, RZ, R98, 0xff, RZ, 0xc0, !PT ;  /* 0x000000ff62ff7812 */ /* 0x020fe2000788c0ff */
[----:B------:R-:W-:Y:S01]  /*1b70*/  BSSY.RECONVERGENT B3, `(.L_x_3619) ;  /* 0x000000c000037945 */ /* 0x000fe20003800200 */
[----:B------:R-:W-:-:S11]  /*1b80*/  MOV R103, RZ ;  /* 0x000000ff00677202 */ /* 0x000fd60000000f00 */
        /* <DEDUP_REMOVED lines=8> */
[----:B------:R-:W-:-:S04]  /*1c10*/  FMUL.FTZ R104, R104, UR12 ;  /* 0x0000000c68687c20 */ /* 0x000fc80008410000 */
[----:B------:R-:W-:-:S07]  /*1c20*/  FMUL.FTZ R103, R103, R104 ;  /* 0x0000006867677220 */ /* 0x000fce0000410000 */
.L_x_3620:
[----:B------:R-:W-:Y:S05]  /*1c30*/  BSYNC.RECONVERGENT B3 ;  /* 0x0000000000037941 */ /* 0x000fea0003800200 */
.L_x_3619:
[----:B------:R-:W-:Y:S01]  /*1c40*/  FADD.FTZ R32, R32, R103 ;  /* 0x0000006720207221 */ /* 0x000fe20000010000 */
[----:B------:R-:W-:Y:S01]  /*1c50*/  BSSY.RECONVERGENT B3, `(.L_x_3621) ;  /* 0x000000c000037945 */ /* 0x000fe20003800200 */
[----:B------:R-:W-:-:S03]  /*1c60*/  HFMA2 R103, -RZ, RZ, 0, 0 ;  /* 0x00000000ff677431 */ /* 0x000fc600000001ff */
        /* <DEDUP_REMOVED lines=10> */
.L_x_3622:
[----:B------:R-:W-:Y:S05]  /*1d10*/  BSYNC.RECONVERGENT B3 ;  /* 0x0000000000037941 */ /* 0x000fea0003800200 */
.L_x_3621:
[----:B------:R-:W-:-:S04]  /*1d20*/  F2FP.BF16.F32.PACK_AB R103, RZ, R103 ;  /* 0x00000067ff67723e */ /* 0x000fc800000010ff */
[----:B------:R-:W-:-:S07]  /*1d30*/  PRMT R84, R103, 0x7610, R84 ;  /* 0x0000761067547816 */ /* 0x000fce0000000054 */
.L_x_3618:
[----:B------:R-:W-:Y:S05]  /*1d40*/  BSYNC.RECONVERGENT B2 ;  /* 0x0000000000027941 */ /* 0x000fea0003800200 */
.L_x_3617:
        /* <DEDUP_REMOVED lines=10> */
[----:B------:R-:W-:Y:S02]  /*1df0*/  FSEL R104, R103, RZ, P4 ;  /* 0x000000ff67687208 */ /* 0x000fe40002000000 */
[----:B------:R-:W-:-:S03]  /*1e00*/  PRMT R103, R80, 0x7632, R103 ;  /* 0x0000763250677816 */ /* 0x000fc60000000067 */
[----:B------:R-:W-:Y:S01]  /*1e10*/  FMUL.FTZ R104, R104, UR13 ;  /* 0x0000000d68687c20 */ /* 0x000fe20008410000 */
[----:B------:R-:W-:-:S03]  /*1e20*/  SHF.L.U32 R103, R103, 0x10, RZ ;  /* 0x0000001067677819 */ /* 0x000fc600000006ff */
[----:B------:R-:W-:-:S04]  /*1e30*/  FMUL.FTZ R104, R104, UR12 ;  /* 0x0000000c68687c20 */ /* 0x000fc80008410000 */
[----:B------:R-:W-:-:S07]  /*1e40*/  FMUL.FTZ R104, R103, R104 ;  /* 0x0000006867687220 */ /* 0x000fce0000410000 */
.L_x_3626:
[----:B------:R-:W-:Y:S05]  /*1e50*/  BSYNC.RECONVERGENT B3 ;  /* 0x0000000000037941 */ /* 0x000fea0003800200 */
.L_x_3625:
[----:B------:R-:W-:Y:S01]  /*1e60*/  BSSY.RECONVERGENT B3, `(.L_x_3627) ;  /* 0x000000d000037945 */ /* 0x000fe20003800200 */
[----:B------:R-:W-:Y:S02]  /*1e70*/  HFMA2 R103, -RZ, RZ, 0, 0 ;  /* 0x00000000ff677431 */ /* 0x000fe400000001ff */
[----:B------:R-:W-:Y:S01]  /*1e80*/  FADD.FTZ R33, R33, R104 ;  /* 0x0000006821217221 */ /* 0x000fe20000010000 */
[----:B------:R-:W-:Y:S06]  /*1e90*/  @!P0 BRA `(.L_x_3628) ;  /* 0x0000000000248947 */ /* 0x000fec0003800000 */
        /* <DEDUP_REMOVED lines=9> */
.L_x_3628:
[----:B------:R-:W-:Y:S05]  /*1f30*/  BSYNC.RECONVERGENT B3 ;  /* 0x0000000000037941 */ /* 0x000fea0003800200 */
.L_x_3627:
[----:B------:R-:W-:-:S04]  /*1f40*/  F2FP.BF16.F32.PACK_AB R103, RZ, R103 ;  /* 0x00000067ff67723e */ /* 0x000fc800000010ff */
[----:B------:R-:W-:-:S07]  /*1f50*/  PRMT R84, R84, 0x5410, R103 ;  /* 0x0000541054547816 */ /* 0x000fce0000000067 */
.L_x_3624:
[----:B------:R-:W-:Y:S05]  /*1f60*/  BSYNC.RECONVERGENT B2 ;  /* 0x0000000000027941 */ /* 0x000fea0003800200 */
.L_x_3623:
        /* <DEDUP_REMOVED lines=15> */
.L_x_3632:
[----:B------:R-:W-:Y:S05]  /*2060*/  BSYNC.RECONVERGENT B3 ;  /* 0x0000000000037941 */ /* 0x000fea0003800200 */
.L_x_3631:
        /* <DEDUP_REMOVED lines=13> */
.L_x_3634:
[----:B------:R-:W-:Y:S05]  /*2140*/  BSYNC.RECONVERGENT B3 ;  /* 0x0000000000037941 */ /* 0x000fea0003800200 */
.L_x_3633:
[----:B------:R-:W-:-:S04]  /*2150*/  F2FP.BF16.F32.PACK_AB R103, RZ, R103 ;  /* 0x00000067ff67723e */ /* 0x000fc800000010ff */
[----:B------:R-:W-:-:S07]  /*2160*/  PRMT R85, R103, 0x7610, R85 ;  /* 0x0000761067557816 */ /* 0x000fce0000000055 */
.L_x_3630:
[----:B------:R-:W-:Y:S05]  /*2170*/  BSYNC.RECONVERGENT B2 ;  /* 0x0000000000027941 */ /* 0x000fea0003800200 */
.L_x_3629:
        /* <DEDUP_REMOVED lines=16> */
.L_x_3638:
[----:B------:R-:W-:Y:S05]  /*2280*/  BSYNC.RECONVERGENT B3 ;  /* 0x0000000000037941 */ /* 0x000fea0003800200 */
.L_x_3637:
        /* <DEDUP_REMOVED lines=13> */
.L_x_3640:
[----:B------:R-:W-:Y:S05]  /*2360*/  BSYNC.RECONVERGENT B3 ;  /* 0x0000000000037941 */ /* 0x000fea0003800200 */
.L_x_3639:
[----:B------:R-:W-:-:S04]  /*2370*/  F2FP.BF16.F32.PACK_AB R103, RZ, R103 ;  /* 0x00000067ff67723e */ /* 0x000fc800000010ff */
[----:B------:R-:W-:-:S07]  /*2380*/  PRMT R85, R85, 0x5410, R103 ;  /* 0x0000541055557816 */ /* 0x000fce0000000067 */
.L_x_3636:
[----:B------:R-:W-:Y:S05]  /*2390*/  BSYNC.RECONVERGENT B2 ;  /* 0x0000000000027941 */ /* 0x000fea0003800200 */
.L_x_3635:
        /* <DEDUP_REMOVED lines=15> */
.L_x_3644:
[----:B------:R-:W-:Y:S05]  /*2490*/  BSYNC.RECONVERGENT B3 ;  /* 0x0000000000037941 */ /* 0x000fea0003800200 */
.L_x_3643:
        /* <DEDUP_REMOVED lines=13> */
.L_x_3646:
[----:B------:R-:W-:Y:S05]  /*2570*/  BSYNC.RECONVERGENT B3 ;  /* 0x0000000000037941 */ /* 0x000fea0003800200 */
.L_x_3645:
[----:B------:R-:W-:-:S04]  /*2580*/  F2FP.BF16.F32.PACK_AB R103, RZ, R103 ;  /* 0x00000067ff67723e */ /* 0x000fc800000010ff */
[----:B------:R-:W-:-:S07]  /*2590*/  PRMT R86, R103, 0x7610, R86 ;  /* 0x0000761067567816 */ /* 0x000fce0000000056 */
.L_x_3642:
[----:B------:R-:W-:Y:S05]  /*25a0*/  BSYNC.RECONVERGENT B2 ;  /* 0x0000000000027941 */ /* 0x000fea0003800200 */
.L_x_3641:
        /* <DEDUP_REMOVED lines=16> */
.L_x_3650:
[----:B------:R-:W-:Y:S05]  /*26b0*/  BSYNC.RECONVERGENT B3 ;  /* 0x0000000000037941 */ /* 0x000fea0003800200 */
.L_x_3649:
        /* <DEDUP_REMOVED lines=13> */
.L_x_3652:
[----:B------:R-:W-:Y:S05]  /*2790*/  BSYNC.RECONVERGENT B3 ;  /* 0x0000000000037941 */ /* 0x000fea0003800200 */
.L_x_3651:
[----:B------:R-:W-:-:S04]  /*27a0*/  F2FP.BF16.F32.PACK_AB R103, RZ, R103 ;  /* 0x00000067ff67723e */ /* 0x000fc800000010ff */
[----:B------:R-:W-:-:S07]  /*27b0*/  PRMT R86, R86, 0x5410, R103 ;  /* 0x0000541056567816 */ /* 0x000fce0000000067 */
.L_x_3648:
[----:B------:R-:W-:Y:S05]  /*27c0*/  BSYNC.RECONVERGENT B2 ;  /* 0x0000000000027941 */ /* 0x000fea0003800200 */
.L_x_3647:
        /* <DEDUP_REMOVED lines=15> */
.L_x_3656:
[----:B------:R-:W-:Y:S05]  /*28c0*/  BSYNC.RECONVERGENT B3 ;  /* 0x0000000000037941 */ /* 0x000fea0003800200 */
.L_x_3655:
        /* <DEDUP_REMOVED lines=13> */
.L_x_3658:
[----:B------:R-:W-:Y:S05]  /*29a0*/  BSYNC.RECONVERGENT B3 ;  /* 0x0000000000037941 */ /* 0x000fea0003800200 */
.L_x_3657:
[----:B------:R-:W-:-:S04]  /*29b0*/  F2FP.BF16.F32.PACK_AB R103, RZ, R103 ;  /* 0x00000067ff67723e */ /* 0x000fc800000010ff */
[----:B------:R-:W-:-:S07]  /*29c0*/  PRMT R87, R103, 0x7610, R87 ;  /* 0x0000761067577816 */ /* 0x000fce0000000057 */
.L_x_3654:
[----:B------:R-:W-:Y:S05]  /*29d0*/  BSYNC.RECONVERGENT B2 ;  /* 0x0000000000027941 */ /* 0x000fea0003800200 */
.L_x_3653:
[----:B------:R-:W-:Y:S05]  /*29e0*/  @!P2 BRA `(.L_x_3659) ;  /* 0x000000280064a947 */ /* 0x000fea0003800000 */
[----:B-----5:R-:W-:Y:S01]  /*29f0*/  ISETP.GE.U32.AND P0, PT, R98, RZ, PT ;  /* 0x000000ff6200720c */ /* 0x020fe20003f06070 */
[----:B------:R-:W-:Y:S01]  /*2a00*/  BSSY.RECONVERGENT B2, `(.L_x_3660) ;  /* 0x000000e000027945 */ /* 0x000fe20003800200 */
[----:B------:R-:W-:Y:S02]  /*2a10*/  MOV R104, RZ ;  /* 0x000000ff00687202 */ /* 0x000fe40000000f00 */
[----:B------:R-:W-:-:S13]  /*2a20*/  ISETP.GE.U32.AND.EX P0, PT, R99, 0x1000000, PT, P0 ;  /* 0x010000006300780c */ /* 0x000fda0003f06100 */
        /* <DEDUP_REMOVED lines=11> */
.L_x_3661:
[----:B------:R-:W-:Y:S05]  /*2ae0*/  BSYNC.RECONVERGENT B2 ;  /* 0x0000000000027941 */ /* 0x000fea0003800200 */
.L_x_3660:
        /* <DEDUP_REMOVED lines=13> */
.L_x_3663:
[----:B------:R-:W-:Y:S05]  /*2bc0*/  BSYNC.RECONVERGENT B2 ;  /* 0x0000000000027941 */ /* 0x000fea0003800200 */
.L_x_3662:
[----:B------:R-:W-:Y:S02]  /*2bd0*/  F2FP.BF16.F32.PACK_AB R103, RZ, R31 ;  /* 0x0000001fff67723e */ /* 0x000fe400000010ff */
[----:B------:R-:W-:Y:S02]  /*2be0*/  MOV R31, R104 ;  /* 0x00000068001f7202 */ /* 0x000fe40000000f00 */
[----:B------:R-:W-:Y:S01]  /*2bf0*/  PRMT R87, R87, 0x5410, R103 ;  /* 0x0000541057577816 */ /* 0x000fe20000000067 */
[----:B------:R-:W-:Y:S06]  /*2c00*/  BRA `(.L_x_3659) ;  /* 0x0000002400dc7947 */ /* 0x000fec0003800000 */
.L_x_3616:
[----:B------:R-:W-:Y:S04]  /*2c10*/  BSSY.RECONVERGENT B2, `(.L_x_3664) ;  /* 0x0000020000027945 */ /* 0x000fe80003800200 */
[----:B------:R-:W-:Y:S05]  /*2c20*/  @!P2 BRA `(.L_x_3665) ;  /* 0x000000000078a947 */ /* 0x000fea0003800000 */
[----:B-----5:R-:W-:Y:S01]  /*2c30*/  LOP3.LUT P0, RZ, R98, 0xff, RZ, 0xc0, !PT ;  /* 0x000000ff62ff7812 */ /* 0x020fe2000780c0ff */
[----:B------:R-:W-:Y:S01]  /*2c40*/  BSSY.RECONVERGENT B3, `(.L_x_3666) ;  /* 0x000000c000037945 */ /* 0x000fe20003800200 */
[----:B------:R-:W-:-:S11]  /*2c50*/  HFMA2 R89, -RZ, RZ, 0, 0 ;  /* 0x00000000ff597431 */ /* 0x000fd600000001ff */
        /* <DEDUP_REMOVED lines=10> */
.L_x_3667:
[----:B------:R-:W-:Y:S05]  /*2d00*/  BSYNC.RECONVERGENT B3 ;  /* 0x0000000000037941 */ /* 0x000fea0003800200 */
.L_x_3666:
[----:B------:R-:W-:Y:S01]  /*2d10*/  BSSY.RECONVERGENT B3, `(.L_x_3668) ;  /* 0x000000d000037945 */ /* 0x000fe20003800200 */
[----:B------:R-:W-:Y:S01]  /*2d20*/  FADD.FTZ R32, R32, R89 ;  /* 0x0000005920207221 */ /* 0x000fe20000010000 */
[----:B------:R-:W-:Y:S02]  /*2d30*/  MOV R88, RZ ;  /* 0x000000ff00587202 */ /* 0x000fe40000000f00 */
        /* <DEDUP_REMOVED lines=8> */
[----:B------:R-:W-:-:S04]  /*2dc0*/  FMUL.FTZ R89, R89, UR12 ;  /* 0x0000000c59597c20 */ /* 0x000fc80008410000 */
[----:B------:R-:W-:-:S07]  /*2dd0*/  FMUL.FTZ R88, R89, R88 ;  /* 0x0000005859587220 */ /* 0x000fce0000410000 */
.L_x_3669:
[----:B------:R-:W-:Y:S05]  /*2de0*/  BSYNC.RECONVERGENT B3 ;  /* 0x0000000000037941 */ /* 0x000fea0003800200 */
.L_x_3668:
[----:B------:R-:W-:-:S04]  /*2df0*/  F2FP.BF16.F32.PACK_AB R88, RZ, R88 ;  /* 0x00000058ff58723e */ /* 0x000fc800000010ff */
[----:B------:R-:W-:-:S07]  /*2e00*/  PRMT R84, R88, 0x7610, R84 ;  /* 0x0000761058547816 */ /* 0x000fce0000000054 */
.L_x_3665:
[----:B------:R-:W-:Y:S05]  /*2e10*/  BSYNC.RECONVERGENT B2 ;  /* 0x0000000000027941 */ /* 0x000fea0003800200 */
.L_x_3664:
        /* <DEDUP_REMOVED lines=8> */
[--C-:B------:R-:W-:Y:S01]  /*2ea0*/  FADD.FTZ R89, R117, -R88.reuse ;  /* 0x8000005875597221 */ /* 0x100fe20000010000 */
[----:B------:R-:W-:-:S03]  /*2eb0*/  PRMT R88, R80, 0x7632, R88 ;  /* 0x0000763250587816 */ /* 0x000fc60000000058 */
[----:B------:R-:W-:Y:S01]  /*2ec0*/  FMUL.FTZ R89, R114, R89 ;  /* 0x0000005972597220 */ /* 0x000fe20000410000 */
[----:B------:R-:W-:-:S04]  /*2ed0*/  SHF.L.U32 R88, R88, 0x10, RZ ;  /* 0x0000001058587819 */ /* 0x000fc800000006ff */
[----:B------:R-:W-:-:S05]  /*2ee0*/  FSEL R89, R89, RZ, P4 ;  /* 0x000000ff59597208 */ /* 0x000fca0002000000 */
[----:B------:R-:W-:-:S04]  /*2ef0*/  FMUL.FTZ R89, R89, UR13 ;  /* 0x0000000d59597c20 */ /* 0x000fc80008410000 */
[----:B------:R-:W-:-:S04]  /*2f00*/  FMUL.FTZ R89, R89, UR12 ;  /* 0x0000000c59597c20 */ /* 0x000fc80008410000 */
[----:B------:R-:W-:-:S07]  /*2f10*/  FMUL.FTZ R88, R89, R88 ;  /* 0x0000005859587220 */ /* 0x000fce0000410000 */
.L_x_3673:
[----:B------:R-:W-:Y:S05]  /*2f20*/  BSYNC.RECONVERGENT B3 ;  /* 0x0000000000037941 */ /* 0x000fea0003800200 */
.L_x_3672:
[----:B------:R-:W-:Y:S01]  /*2f30*/  BSSY.RECONVERGENT B3, `(.L_x_3674) ;  /* 0x000000d000037945 */ /* 0x000fe20003800200 */
[----:B------:R-:W-:Y:S01]  /*2f40*/  FADD.FTZ R33, R33, R88 ;  /* 0x0000005821217221 */ /* 0x000fe20000010000 */
[----:B------:R-:W-:Y:S02]  /*2f50*/  MOV R88, RZ ;  /* 0x000000ff00587202 */ /* 0x000fe40000000f00 */
        /* <DEDUP_REMOVED lines=8> */
[----:B------:R-:W-:-:S04]  /*2fe0*/  FMUL.FTZ R89, R89, UR12 ;  /* 0x0000000c59597c20 */ /* 0x000fc80008410000 */
[----:B------:R-:W-:-:S07]  /*2ff0*/  FMUL.FTZ R88, R89, R88 ;  /* 0x0000005859587220 */ /* 0x000fce0000410000 */
.L_x_3675:
[----:B------:R-:W-:Y:S05]  /*3000*/  BSYNC.RECONVERGENT B3 ;  /* 0x0000000000037941 */ /* 0x000fea0003800200 */
.L_x_3674:
[----:B------:R-:W-:-:S04]  /*3010*/  F2FP.BF16.F32.PACK_AB R88, RZ, R88 ;  /* 0x00000058ff58723e */ /* 0x000fc800000010ff */
[----:B------:R-:W-:-:S07]  /*3020*/  PRMT R84, R84, 0x5410, R88 ;  /* 0x0000541054547816 */ /* 0x000fce0000000058 */
.L_x_3671:
[----:B------:R-:W-:Y:S05]  /*3030*/  BSYNC.RECONVERGENT B2 ;  /* 0x0000000000027941 */ /* 0x000fea0003800200 */
.L_x_3670:
        /* <DEDUP_REMOVED lines=15> */
.L_x_3679:
[----:B------:R-:W-:Y:S05]  /*3130*/  BSYNC.RECONVERGENT B3 ;  /* 0x0000000000037941 */ /* 0x000fea0003800200 */
.L_x_3678:
        /* <DEDUP_REMOVED lines=13> */
.L_x_3681:
[----:B------:R-:W-:Y:S05]  /*3210*/  BSYNC.RECONVERGENT B3 ;  /* 0x0000000000037941 */ /* 0x000fea0003800200 */
.L_x_3680:
[----:B------:R-:W-:-:S04]  /*3220*/  F2FP.BF16.F32.PACK_AB R88, RZ, R88 ;  /* 0x00000058ff58723e */ /* 0x000fc800000010ff */
[----:B------:R-:W-:-:S07]  /*3230*/  PRMT R85, R88, 0x7610, R85 ;  /* 0x0000761058557816 */ /* 0x000fce0000000055 */
.L_x_3677:
[----:B------:R-:W-:Y:S05]  /*3240*/  BSYNC.RECONVERGENT B2 ;  /* 0x0000000000027941 */ /* 0x000fea0003800200 */
.L_x_3676:
        /* <DEDUP_REMOVED lines=16> */
.L_x_3685:
[----:B------:R-:W-:Y:S05]  /*3350*/  BSYNC.RECONVERGENT B3 ;  /* 0x0000000000037941 */ /* 0x000fea0003800200 */
.L_x_3684:
        /* <DEDUP_REMOVED lines=13> */
.L_x_3687:
[----:B------:R-:W-:Y:S05]  /*3430*/  BSYNC.RECONVERGENT B3 ;  /* 0x0000000000037941 */ /* 0x000fea0003800200 */
.L_x_3686:
[----:B------:R-:W-:-:S04]  /*3440*/  F2FP.BF16.F32.PACK_AB R88, RZ, R88 ;  /* 0x00000058ff58723e */ /* 0x000fc800000010ff */
[----:B------:R-:W-:-:S07]  /*3450*/  PRMT R85, R85, 0x5410, R88 ;  /* 0x0000541055557816 */ /* 0x000fce0000000058 */
.L_x_3683:
[----:B------:R-:W-:Y:S05]  /*3460*/  BSYNC.RECONVERGENT B2 ;  /* 0x0000000000027941 */ /* 0x000fea0003800200 */
.L_x_3682:
        /* <DEDUP_REMOVED lines=15> */
.L_x_3691:
[----:B------:R-:W-:Y:S05]  /*3560*/  BSYNC.RECONVERGENT B3 ;  /* 0x0000000000037941 */ /* 0x000fea0003800200 */
.L_x_3690:
        /* <DEDUP_REMOVED lines=13> */
.L_x_3693:
[----:B------:R-:W-:Y:S05]  /*3640*/  BSYNC.RECONVERGENT B3 ;  /* 0x0000000000037941 */ /* 0x000fea0003800200 */
.L_x_3692:
[----:B------:R-:W-:-:S04]  /*3650*/  F2FP.BF16.F32.PACK_AB R88, RZ, R88 ;  /* 0x00000058ff58723e */ /* 0x000fc800000010ff */
[----:B------:R-:W-:-:S07]  /*3660*/  PRMT R86, R88, 0x7610, R86 ;  /* 0x0000761058567816 */ /* 0x000fce0000000056 */
.L_x_3689:
[----:B------:R-:W-:Y:S05]  /*3670*/  BSYNC.RECONVERGENT B2 ;  /* 0x0000000000027941 */ /* 0x000fea0003800200 */
.L_x_3688:
        /* <DEDUP_REMOVED lines=16> */
.L_x_3697:
[----:B------:R-:W-:Y:S05]  /*3780*/  BSYNC.RECONVERGENT B3 ;  /* 0x0000000000037941 */ /* 0x000fea0003800200 */
.L_x_3696:
        /* <DEDUP_REMOVED lines=13> */
.L_x_3699:
[----:B------:R-:W-:Y:S05]  /*3860*/  BSYNC.RECONVERGENT B3 ;  /* 0x0000000000037941 */ /* 0x000fea0003800200 */
.L_x_3698:
[----:B------:R-:W-:-:S04]  /*3870*/  F2FP.BF16.F32.PACK_AB R88, RZ, R88 ;  /* 0x00000058ff58723e */ /* 0x000fc800000010ff */
[----:B------:R-:W-:-:S07]  /*3880*/  PRMT R86, R86, 0x5410, R88 ;  /* 0x0000541056567816 */ /* 0x000fce0000000058 */
.L_x_3695:
[----:B------:R-:W-:Y:S05]  /*3890*/  BSYNC.RECONVERGENT B2 ;  /* 0x0000000000027941 */ /* 0x000fea0003800200 */
.L_x_3694:
        /* <DEDUP_REMOVED lines=15> */
.L_x_3703:
[----:B------:R-:W-:Y:S05]  /*3990*/  BSYNC.RECONVERGENT B3 ;  /* 0x0000000000037941 */ /* 0x000fea0003800200 */
.L_x_3702:
        /* <DEDUP_REMOVED lines=13> */
.L_x_3705:
[----:B------:R-:W-:Y:S05]  /*3a70*/  BSYNC.RECONVERGENT B3 ;  /* 0x0000000000037941 */ /* 0x000fea0003800200 */
.L_x_3704:
[----:B------:R-:W-:-:S04]  /*3a80*/  F2FP.BF16.F32.PACK_AB R88, RZ, R88 ;  /* 0x00000058ff58723e */ /* 0x000fc800000010ff */
[----:B------:R-:W-:-:S07]  /*3a90*/  PRMT R87, R88, 0x7610, R87 ;  /* 0x0000761058577816 */ /* 0x000fce0000000057 */
.L_x_3701:
[----:B------:R-:W-:Y:S05]  /*3aa0*/  BSYNC.RECONVERGENT B2 ;  /* 0x0000000000027941 */ /* 0x000fea0003800200 */
.L_x_3700:
        /* <DEDUP_REMOVED lines=34> */
[----:B-----5:R-:W-:Y:S02]  /*3cd0*/  ISETP.GE.U32.AND P0, PT, R98, RZ, PT ;  /* 0x000000ff6200720c */ /* 0x020fe40003f06070 */
[----:B------:R-:W-:Y:S02]  /*3ce0*/  MOV R104, RZ ;  /* 0x000000ff00687202 */ /* 0x000fe40000000f00 */
[----:B------:R-:W-:-:S13]  /*3cf0*/  ISETP.GE.U32.AND.EX P0, PT, R99, 0x1000000, PT, P0 ;  /* 0x010000006300780c */ /* 0x000fda0003f06100 */
[----:B------:R-:W0:Y:S08]  /*3d00*/  @P0 LDC.64 R108, c[0x0][0x408] ;  /* 0x00010200ff6c0b82 */ /* 0x000e300000000a00 */
[----:B------:R-:W1:Y:S01]  /*3d10*/  @P0 LDC.64 R110, c[0x0][0x408] ;  /* 0x00010200ff6e0b82 */ /* 0x000e620000000a00 */
[----:B0-----:R-:W-:Y:S01]  /*3d20*/  @P0 FMUL.FTZ R103, R95, R109 ;  /* 0x0000006d5f670220 */ /* 0x001fe20000410000 */
[----:B------:R-:W-:-:S03]  /*3d30*/  HFMA2 R109, -RZ, RZ, 0, 0 ;  /* 0x00000000ff6d7431 */ /* 0x000fc600000001ff */
[----:B------:R-:W-:Y:S01]  /*3d40*/  @P0 FMUL.FTZ R150, R103, R108 ;  /* 0x0000006c67960220 */ /* 0x000fe20000410000 */
[----:B------:R-:W-:Y:S01]  /*3d50*/  @P0 PRMT R103, R83, 0x7632, R103 ;  /* 0x0000763253670816 */ /* 0x000fe20000000067 */
[----:B-1----:R-:W-:Y:S01]  /*3d60*/  @P0 FMUL.FTZ R107, R95, R111 ;  /* 0x0000006f5f6b0220 */ /* 0x002fe20000410000 */
[----:B------:R-:W-:Y:S02]  /*3d70*/  @P0 SHF.L.U32 R111, R157, 0x10, RZ ;  /* 0x000000109d6f0819 */ /* 0x000fe400000006ff */
[----:B------:R-:W-:Y:S01]  /*3d80*/  @P0 SHF.L.U32 R103, R103, 0x10, RZ ;  /* 0x0000001067670819 */ /* 0x000fe200000006ff */
[----:B------:R-:W-:Y:S02]  /*3d90*/  @P0 FMUL.FTZ R108, R107, R110 ;  /* 0x0000006e6b6c0220 */ /* 0x000fe40000410000 */
[----:B------:R-:W-:Y:S02]  /*3da0*/  @P0 FMUL.FTZ R109, R111, R150 ;  /* 0x000000966f6d0220 */ /* 0x000fe40000410000 */
[----:B------:R-:W-:-:S03]  /*3db0*/  @P0 FMUL.FTZ R104, R103, R108 ;  /* 0x0000006c67680220 */ /* 0x000fc60000410000 */
[----:B------:R-:W-:Y:S01]  /*3dc0*/  F2FP.BF16.F32.PACK_AB R109, RZ, R109 ;  /* 0x0000006dff6d723e */ /* 0x000fe200000010ff */
[----:B------:R-:W-:-:S03]  /*3dd0*/  FADD.FTZ R31, R31, R104 ;  /* 0x000000681f1f7221 */ /* 0x000fc60000010000 */
[----:B------:R-:W-:Y:S01]  /*3de0*/  PRMT R87, R87, 0x5410, R109 ;  /* 0x0000541057577816 */ /* 0x000fe2000000006d */
[----:B------:R-:W-:Y:S06]  /*3df0*/  BRA `(.L_x_3659) ;  /* 0x0000001400607947 */ /* 0x000fec0003800000 */
.L_x_3615:
[----:B------:R-:W-:Y:S02]  /*3e00*/  MOV R105, UR20 ;  /* 0x0000001400697c02 */ /* 0x000fe40008000f00 */
[----:B0-----:R-:W-:Y:S02]  /*3e10*/  MOV R106, UR21 ;  /* 0x00000015006a7c02 */ /* 0x001fe40008000f00 */
[----:B------:R-:W-:-:S04]  /*3e20*/  ISETP.NE.U32.AND P0, PT, R105, RZ, PT ;  /* 0x000000ff6900720c */ /* 0x000fc80003f05070 */
[----:B------:R-:W-:-:S13]  /*3e30*/  ISETP.NE.AND.EX P0, PT, R106, RZ, PT, P0 ;  /* 0x000000ff6a00720c */ /* 0x000fda0003f05300 */
[----:B------:R-:W-:Y:S05]  /*3e40*/  @P0 BRA `(.L_x_3706) ;  /* 0x0000000800700947 */ /* 0x000fea0003800000 */
[----:B------:R-:W-:Y:S04]  /*3e50*/  BSSY.RECONVERGENT B2, `(.L_x_3707) ;  /* 0x0000012000027945 */ /* 0x000fe80003800200 */
[----:B------:R-:W-:Y:S05]  /*3e60*/  @!P2 BRA `(.L_x_3708) ;  /* 0x000000000040a947 */ /* 0x000fea0003800000 */
[----:B------:R-:W-:Y:S01]  /*3e70*/  @P1 FFMA.FTZ R107, R3, R102, R101 ;  /* 0x00000066036b1223 */ /* 0x000fe20000010065 */
[----:B-----5:R-:W-:Y:S02]  /*3e80*/  LOP3.LUT P0, RZ, R98, 0xff, RZ, 0xc0, !PT ;  /* 0x000000ff62ff7812 */ /* 0x020fe4000780c0ff */
[----:B------:R-:W-:Y:S01]  /*3e90*/  MOV R103, R16 ;  /* 0x0000001000677202 */ /* 0x000fe20000000f00 */
        /* <DEDUP_REMOVED lines=13> */
.L_x_3708:
[----:B------:R-:W-:Y:S05]  /*3f70*/  BSYNC.RECONVERGENT B2 ;  /* 0x0000000000027941 */ /* 0x000fea0003800200 */
.L_x_3707:
        /* <DEDUP_REMOVED lines=11> */
[----:B------:R-:W-:Y:S01]  /*4030*/  @P0 PRMT R107, R80, 0x7632, R107 ;  /* 0x00007632506b0816 */ /* 0x000fe2000000006b */
[----:B------:R-:W-:-:S03]  /*4040*/  FMUL.FTZ R110, R103, UR12 ;  /* 0x0000000c676e7c20 */ /* 0x000fc60008410000 */
[----:B------:R-:W-:Y:S01]  /*4050*/  @P0 SHF.L.U32 R107, R107, 0x10, RZ ;  /* 0x000000106b6b0819 */ /* 0x000fe200000006ff */
[----:B------:R-:W-:-:S04]  /*4060*/  @P0 FMUL.FTZ R108, R109, R110 ;  /* 0x0000006e6d6c0220 */ /* 0x000fc80000410000 */
[----:B------:R-:W-:Y:S01]  /*4070*/  @P0 FMUL.FTZ R104, R110, R107 ;  /* 0x0000006b6e680220 */ /* 0x000fe20000410000 */
[----:B------:R-:W-:-:S03]  /*4080*/  F2FP.BF16.F32.PACK_AB R108, RZ, R108 ;  /* 0x0000006cff6c723e */ /* 0x000fc600000010ff */
[----:B------:R-:W-:Y:S01]  /*4090*/  FADD.FTZ R33, R33, R104 ;  /* 0x0000006821217221 */ /* 0x000fe20000010000 */
[----:B------:R-:W-:-:S07]  /*40a0*/  PRMT R84, R84, 0x5410, R108 ;  /* 0x0000541054547816 */ /* 0x000fce000000006c */
.L_x_3710:
[----:B------:R-:W-:Y:S05]  /*40b0*/  BSYNC.RECONVERGENT B2 ;  /* 0x0000000000027941 */ /* 0x000fea0003800200 */
.L_x_3709:
        /* <DEDUP_REMOVED lines=18> */
.L_x_3712:
[----:B------:R-:W-:Y:S05]  /*41e0*/  BSYNC.RECONVERGENT B2 ;  /* 0x0000000000027941 */ /* 0x000fea0003800200 */
.L_x_3711:
        /* <DEDUP_REMOVED lines=19> */
.L_x_3714:
[----:B------:R-:W-:Y:S05]  /*4320*/  BSYNC.RECONVERGENT B2 ;  /* 0x0000000000027941 */ /* 0x000fea0003800200 */
.L_x_3713:
        /* <DEDUP_REMOVED lines=18> */
.L_x_3716:
[----:B------:R-:W-:Y:S05]  /*4450*/  BSYNC.RECONVERGENT B2 ;  /* 0x0000000000027941 */ /* 0x000fea0003800200 */
.L_x_3715:
        /* <DEDUP_REMOVED lines=19> */
.L_x_3718:
[----:B------:R-:W-:Y:S05]  /*4590*/  BSYNC.RECONVERGENT B2 ;  /* 0x0000000000027941 */ /* 0x000fea0003800200 */
.L_x_3717:
        /* <DEDUP_REMOVED lines=18> */
.L_x_3720:
[----:B------:R-:W-:Y:S05]  /*46c0*/  BSYNC.RECONVERGENT B2 ;  /* 0x0000000000027941 */ /* 0x000fea0003800200 */
.L_x_3719:
[----:B------:R-:W-:Y:S05]  /*46d0*/  @!P2 BRA `(.L_x_3659) ;  /* 0x0000000c0028a947 */ /* 0x000fea0003800000 */
[----:B-----5:R-:W-:Y:S01]  /*46e0*/  ISETP.GE.U32.AND P0, PT, R98, RZ, PT ;  /* 0x000000ff6200720c */ /* 0x020fe20003f06070 */
[----:B------:R-:W-:Y:S01]  /*46f0*/  @P1 FFMA.FTZ R104, R128, R102, R101 ;  /* 0x0000006680681223 */ /* 0x000fe20000010065 */
[----:B------:R-:W-:Y:S01]  /*4700*/  MOV R103, R15 ;  /* 0x0000000f00677202 */ /* 0x000fe20000000f00 */
[----:B------:R-:W-:Y:S01]  /*4710*/  HFMA2 R108, -RZ, RZ, 0, 0 ;  /* 0x00000000ff6c7431 */ /* 0x000fe200000001ff */
[----:B------:R-:W-:Y:S01]  /*4720*/  ISETP.GE.U32.AND.EX P0, PT, R99, 0x1000000, PT, P0 ;  /* 0x010000006300780c */ /* 0x000fe20003f06100 */
[----:B------:R-:W-:-:S04]  /*4730*/  @P1 FADD.FTZ R104, R131, -R104 ;  /* 0x8000006883681221 */ /* 0x000fc80000010000 */
[----:B------:R-:W-:Y:S01]  /*4740*/  @P1 FFMA.FTZ R103, R114, R104, R15 ;  /* 0x0000006872671223 */ /* 0x000fe2000001000f */
[----:B------:R-:W-:-:S03]  /*4750*/  MOV R104, RZ ;  /* 0x000000ff00687202 */ /* 0x000fc60000000f00 */
[----:B------:R-:W-:-:S04]  /*4760*/  FMUL.FTZ R103, R103, UR13 ;  /* 0x0000000d67677c20 */ /* 0x000fc80008410000 */
[----:B------:R-:W-:Y:S01]  /*4770*/  @P0 SHF.L.U32 R109, R157, 0x10, RZ ;  /* 0x000000109d6d0819 */ /* 0x000fe200000006ff */
[----:B------:R-:W-:Y:S01]  /*4780*/  FMUL.FTZ R110, R103, UR12 ;  /* 0x0000000c676e7c20 */ /* 0x000fe20008410000 */
[----:B------:R-:W-:-:S03]  /*4790*/  @P0 PRMT R107, R83, 0x7632, R107 ;  /* 0x00007632536b0816 */ /* 0x000fc6000000006b */
[----:B------:R-:W-:Y:S01]  /*47a0*/  @P0 FMUL.FTZ R108, R109, R110 ;  /* 0x0000006e6d6c0220 */ /* 0x000fe20000410000 */
[----:B------:R-:W-:-:S04]  /*47b0*/  @P0 SHF.L.U32 R107, R107, 0x10, RZ ;  /* 0x000000106b6b0819 */ /* 0x000fc800000006ff */
[----:B------:R-:W-:Y:S01]  /*47c0*/  F2FP.BF16.F32.PACK_AB R108, RZ, R108 ;  /* 0x0000006cff6c723e */ /* 0x000fe200000010ff */
[----:B------:R-:W-:-:S03]  /*47d0*/  @P0 FMUL.FTZ R104, R110, R107 ;  /* 0x0000006b6e680220 */ /* 0x000fc60000410000 */
[----:B------:R-:W-:Y:S01]  /*47e0*/  PRMT R87, R87, 0x5410, R108 ;  /* 0x0000541057577816 */ /* 0x000fe2000000006c */
[----:B------:R-:W-:Y:S01]  /*47f0*/  FADD.FTZ R31, R31, R104 ;  /* 0x000000681f1f7221 */ /* 0x000fe20000010000 */
[----:B------:R-:W-:Y:S06]  /*4800*/  BRA `(.L_x_3659) ;  /* 0x0000000800dc7947 */ /* 0x000fec0003800000 */
.L_x_3706:
[-CC-:B------:R-:W-:Y:S01]  /*4810*/  @P1 FFMA.FTZ R88, R116, R102.reuse, R101.reuse ;  /* 0x0000006674581223 */ /* 0x180fe20000010065 */
[----:B-----5:R-:W-:Y:S01]  /*4820*/  MOV R89, R17 ;  /* 0x0000001100597202 */ /* 0x020fe20000000f00 */
[-CC-:B------:R-:W-:Y:S01]  /*4830*/  @P1 FFMA.FTZ R104, R129, R102.reuse, R101.reuse ;  /* 0x0000006681681223 */ /* 0x180fe20000010065 */
[-CC-:B------:R-:W-:Y:S01]  /*4840*/  @P1 FFMA.FTZ R93, R119, R102.reuse, R101.reuse ;  /* 0x00000066775d1223 */ /* 0x180fe20000010065 */
[----:B------:R-:W-:Y:S01]  /*4850*/  @P1 FADD.FTZ R88, R117, -R88 ;  /* 0x8000005875581221 */ /* 0x000fe20000010000 */
[----:B------:R-:W-:Y:S01]  /*4860*/  MOV R91, R19 ;  /* 0x00000013005b7202 */ /* 0x000fe20000000f00 */
[----:B------:R-:W-:Y:S01]  /*4870*/  @P1 FADD.FTZ R103, R127, -R104 ;  /* 0x800000687f671221 */ /* 0x000fe20000010000 */
[----:B------:R-:W-:Y:S01]  /*4880*/  @P1 FFMA.FTZ R95, R123, R102, R101 ;  /* 0x000000667b5f1223 */ /* 0x000fe20000010065 */
[----:B------:R-:W-:Y:S01]  /*4890*/  @P1 FFMA.FTZ R89, R114, R88, R17 ;  /* 0x0000005872591223 */ /* 0x000fe20000010011 */
[--C-:B------:R-:W-:Y:S01]  /*48a0*/  @P1 FFMA.FTZ R88, R120, R102, R101.reuse ;  /* 0x0000006678581223 */ /* 0x100fe20000010065 */
[----:B------:R-:W-:Y:S01]  /*48b0*/  MOV R94, R14 ;  /* 0x0000000e005e7202 */ /* 0x000fe20000000f00 */
[----:B------:R-:W-:Y:S01]  /*48c0*/  @P1 FFMA.FTZ R94, R114, R103, R14 ;  /* 0x00000067725e1223 */ /* 0x000fe2000001000e */
[-CC-:B------:R-:W-:Y:S01]  /*48d0*/  @P1 FFMA.FTZ R103, R3, R102.reuse, R101.reuse ;  /* 0x0000006603671223 */ /* 0x180fe20000010065 */
[----:B------:R-:W-:Y:S01]  /*48e0*/  @P1 FADD.FTZ R88, R121, -R88 ;  /* 0x8000005879581221 */ /* 0x000fe20000010000 */
[----:B------:R-:W-:Y:S01]  /*48f0*/  @P1 FFMA.FTZ R108, R128, R102, R101 ;  /* 0x00000066806c1223 */ /* 0x000fe20000010065 */
[----:B------:R-:W-:Y:S01]  /*4900*/  @P1 FADD.FTZ R93, R122, -R93 ;  /* 0x8000005d7a5d1221 */ /* 0x000fe20000010000 */
[----:B------:R-:W-:Y:S01]  /*4910*/  @P1 FADD.FTZ R95, R124, -R95 ;  /* 0x8000005f7c5f1221 */ /* 0x000fe20000010000 */
[----:B------:R-:W-:Y:S01]  /*4920*/  @P1 FFMA.FTZ R91, R114, R88, R19 ;  /* 0x00000058725b1223 */ /* 0x000fe20000010013 */
[----:B------:R-:W-:Y:S01]  /*4930*/  @P1 FFMA.FTZ R88, R126, R102, R101 ;  /* 0x000000667e581223 */ /* 0x000fe20000010065 */
[----:B------:R-:W-:Y:S01]  /*4940*/  @P1 FADD.FTZ R108, R131, -R108 ;  /* 0x8000006c836c1221 */ /* 0x000fe20000010000 */
[----:B------:R-:W-:Y:S01]  /*4950*/  @P1 FADD.FTZ R103, R118, -R103 ;  /* 0x8000006776671221 */ /* 0x000fe20000010000 */
[----:B------:R-:W-:Y:S01]  /*4960*/  MOV R90, R18 ;  /* 0x00000012005a7202 */ /* 0x000fe20000000f00 */
[----:B------:R-:W-:Y:S01]  /*4970*/  @P1 FADD.FTZ R104, R125, -R88 ;  /* 0x800000587d681221 */ /* 0x000fe20000010000 */
[----:B------:R-:W-:Y:S01]  /*4980*/  MOV R92, R12 ;  /* 0x0000000c005c7202 */ /* 0x000fe20000000f00 */
[----:B------:R-:W-:Y:S01]  /*4990*/  BSSY.RECONVERGENT B2, `(.L_x_3721) ;  /* 0x000001a000027945 */ /* 0x000fe20003800200 */
[C---:B------:R-:W-:Y:S01]  /*49a0*/  @P1 FFMA.FTZ R90, R114.reuse, R93, R18 ;  /* 0x0000005d725a1223 */ /* 0x040fe20000010012 */
[C---:B------:R-:W-:Y:S01]  /*49b0*/  @P1 FFMA.FTZ R92, R114.reuse, R95, R12 ;  /* 0x0000005f725c1223 */ /* 0x040fe2000001000c */
[----:B------:R-:W-:Y:S01]  /*49c0*/  MOV R93, R13 ;  /* 0x0000000d005d7202 */ /* 0x000fe20000000f00 */
[C---:B------:R-:W-:Y:S01]  /*49d0*/  @P1 FFMA.FTZ R93, R114.reuse, R104, R13 ;  /* 0x00000068725d1223 */ /* 0x040fe2000001000d */
[----:B------:R-:W-:Y:S01]  /*49e0*/  MOV R95, R15 ;  /* 0x0000000f005f7202 */ /* 0x000fe20000000f00 */
[C---:B------:R-:W-:Y:S01]  /*49f0*/  @P1 FFMA.FTZ R95, R114.reuse, R108, R15 ;  /* 0x0000006c725f1223 */ /* 0x040fe2000001000f */
[----:B------:R-:W-:Y:S01]  /*4a00*/  MOV R88, R16 ;  /* 0x0000001000587202 */ /* 0x000fe20000000f00 */
[----:B------:R-:W-:Y:S01]  /*4a10*/  @P1 FFMA.FTZ R88, R114, R103, R16 ;  /* 0x0000006772581223 */ /* 0x000fe20000010010 */
[----:B------:R-:W-:Y:S06]  /*4a20*/  @!P2 BRA `(.L_x_3722) ;  /* 0x000000000040a947 */ /* 0x000fec0003800000 */
[----:B------:R-:W-:Y:S01]  /*4a30*/  LOP3.LUT P0, RZ, R98, 0xff, RZ, 0xc0, !PT ;  /* 0x000000ff62ff7812 */ /* 0x000fe2000780c0ff */
[----:B------:R-:W-:-:S12]  /*4a40*/  HFMA2 R104, -RZ, RZ, 0, 0 ;  /* 0x00000000ff687431 */ /* 0x000fd800000001ff */
[----:B------:R-:W0:Y:S08]  /*4a50*/  @P0 LDC.64 R108, c[0x0][0x408] ;  /* 0x00010200ff6c0b82 */ /* 0x000e300000000a00 */
[----:B------:R-:W1:Y:S01]  /*4a60*/  @P0 LDC.64 R110, c[0x0][0x408] ;  /* 0x00010200ff6e0b82 */ /* 0x000e620000000a00 */
[----:B0-----:R-:W-:Y:S01]  /*4a70*/  @P0 FMUL.FTZ R103, R88, R109 ;  /* 0x0000006d58670220 */ /* 0x001fe20000410000 */
[----:B------:R-:W-:-:S03]  /*4a80*/  @P0 SHF.L.U32 R109, R76, 0x10, RZ ;  /* 0x000000104c6d0819 */ /* 0x000fc600000006ff */
[----:B------:R-:W-:Y:S01]  /*4a90*/  @P0 FMUL.FTZ R150, R103, R108 ;  /* 0x0000006c67960220 */ /* 0x000fe20000410000 */
[----:B------:R-:W-:Y:S02]  /*4aa0*/  @P0 SHF.L.U32 R108, R80, 0x10, RZ ;  /* 0x00000010506c0819 */ /* 0x000fe400000006ff */
[----:B------:R-:W-:Y:S01]  /*4ab0*/  MOV R103, RZ ;  /* 0x000000ff00677202 */ /* 0x000fe20000000f00 */
[----:B-1----:R-:W-:Y:S01]  /*4ac0*/  @P0 FMUL.FTZ R107, R88, R111 ;  /* 0x0000006f586b0220 */ /* 0x002fe20000410000 */
[----:B------:R-:W-:-:S03]  /*4ad0*/  @P0 FMUL.FTZ R104, R109, R150 ;  /* 0x000000966d680220 */ /* 0x000fc60000410000 */
[----:B------:R-:W-:Y:S02]  /*4ae0*/  @P0 FMUL.FTZ R107, R107, R110 ;  /* 0x0000006e6b6b0220 */ /* 0x000fe40000410000 */
[----:B------:R-:W-:Y:S02]  /*4af0*/  F2FP.BF16.F32.PACK_AB R104, RZ, R104 ;  /* 0x00000068ff68723e */ /* 0x000fe400000010ff */
[----:B------:R-:W-:Y:S02]  /*4b00*/  @P0 FMUL.FTZ R103, R108, R107 ;  /* 0x0000006b6c670220 */ /* 0x000fe40000410000 */
[----:B------:R-:W-:Y:S02]  /*4b10*/  PRMT R84, R104, 0x7610, R84 ;  /* 0x0000761068547816 */ /* 0x000fe40000000054 */
[----:B------:R-:W-:-:S07]  /*4b20*/  FADD.FTZ R32, R32, R103 ;  /* 0x0000006720207221 */ /* 0x000fce0000010000 */
.L_x_3722:
[----:B------:R-:W-:Y:S05]  /*4b30*/  BSYNC.RECONVERGENT B2 ;  /* 0x0000000000027941 */ /* 0x000fea0003800200 */
.L_x_3721:
[----:B------:R-:W-:Y:S04]  /*4b40*/  BSSY.RECONVERGENT B2, `(.L_x_3723) ;  /* 0x0000013000027945 */ /* 0x000fe80003800200 */
[----:B------:R-:W-:Y:S05]  /*4b50*/  @!P2 BRA `(.L_x_3724) ;  /* 0x000000000044a947 */ /* 0x000fea0003800000 */
[----:B------:R-:W-:Y:S02]  /*4b60*/  LOP3.LUT P0, RZ, R98, 0xff00, RZ, 0xc0, !PT ;  /* 0x0000ff0062ff7812 */ /* 0x000fe4000780c0ff */
[----:B------:R-:W-:-:S11]  /*4b70*/  MOV R104, RZ ;  /* 0x000000ff00687202 */ /* 0x000fd60000000f00 */
        /* <DEDUP_REMOVED lines=14> */
[----:B------:R-:W-:-:S07]  /*4c60*/  PRMT R84, R84, 0x5410, R109 ;  /* 0x0000541054547816 */ /* 0x000fce000000006d */
.L_x_3724:
[----:B------:R-:W-:Y:S05]  /*4c70*/  BSYNC.RECONVERGENT B2 ;  /* 0x0000000000027941 */ /* 0x000fea0003800200 */
.L_x_3723:
[----:B------:R-:W-:Y:S04]  /*4c80*/  BSSY.RECONVERGENT B2, `(.L_x_3725) ;  /* 0x0000012000027945 */ /* 0x000fe80003800200 */
[----:B------:R-:W-:Y:S05]  /*4c90*/  @!P2 BRA `(.L_x_3726) ;  /* 0x000000000040a947 */ /* 0x000fea0003800000 */
        /* <DEDUP_REMOVED lines=16> */
.L_x_3726:
[----:B------:R-:W-:Y:S05]  /*4da0*/  BSYNC.RECONVERGENT B2 ;  /* 0x0000000000027941 */ /* 0x000fea0003800200 */
.L_x_3725:
        /* <DEDUP_REMOVED lines=19> */
.L_x_3728:
[----:B------:R-:W-:Y:S05]  /*4ee0*/  BSYNC.RECONVERGENT B2 ;  /* 0x0000000000027941 */ /* 0x000fea0003800200 */
.L_x_3727:
        /* <DEDUP_REMOVED lines=18> */
.L_x_3730:
[----:B------:R-:W-:Y:S05]  /*5010*/  BSYNC.RECONVERGENT B2 ;  /* 0x0000000000027941 */ /* 0x000fea0003800200 */
.L_x_3729:
        /* <DEDUP_REMOVED lines=19> */
.L_x_3732:
[----:B------:R-:W-:Y:S05]  /*5150*/  BSYNC.RECONVERGENT B2 ;  /* 0x0000000000027941 */ /* 0x000fea0003800200 */
.L_x_3731:
        /* <DEDUP_REMOVED lines=18> */
.L_x_3734:
[----:B------:R-:W-:Y:S05]  /*5280*/  BSYNC.RECONVERGENT B2 ;  /* 0x0000000000027941 */ /* 0x000fea0003800200 */
.L_x_3733:
[----:B------:R-:W-:Y:S05]  /*5290*/  @!P2 BRA `(.L_x_3659) ;  /* 0x000000000038a947 */ /* 0x000fea0003800000 */
[----:B------:R-:W-:Y:S01]  /*52a0*/  ISETP.GE.U32.AND P0, PT, R98, RZ, PT ;  /* 0x000000ff6200720c */ /* 0x000fe20003f06070 */
[----:B------:R-:W-:Y:S01]  /*52b0*/  FMUL.FTZ R103, R95, UR13 ;  /* 0x0000000d5f677c20 */ /* 0x000fe20008410000 */
[----:B------:R-:W-:Y:S01]  /*52c0*/  MOV R108, RZ ;  /* 0x000000ff006c7202 */ /* 0x000fe20000000f00 */
[----:B------:R-:W-:Y:S01]  /*52d0*/  HFMA2 R104, -RZ, RZ, 0, 0 ;  /* 0x00000000ff687431 */ /* 0x000fe200000001ff */
[----:B------:R-:W-:Y:S01]  /*52e0*/  ISETP.GE.U32.AND.EX P0, PT, R99, 0x1000000, PT, P0 ;  /* 0x010000006300780c */ /* 0x000fe20003f06100 */
[----:B------:R-:W-:-:S12]  /*52f0*/  FMUL.FTZ R110, R103, UR12 ;  /* 0x0000000c676e7c20 */ /* 0x000fd80008410000 */
[----:B------:R-:W-:Y:S02]  /*5300*/  @P0 SHF.L.U32 R109, R157, 0x10, RZ ;  /* 0x000000109d6d0819 */ /* 0x000fe400000006ff */
[----:B------:R-:W-:-:S03]  /*5310*/  @P0 PRMT R107, R83, 0x7632, R107 ;  /* 0x00007632536b0816 */ /* 0x000fc6000000006b */
[----:B------:R-:W-:Y:S01]  /*5320*/  @P0 FMUL.FTZ R108, R109, R110 ;  /* 0x0000006e6d6c0220 */ /* 0x000fe20000410000 */
[----:B------:R-:W-:-:S04]  /*5330*/  @P0 SHF.L.U32 R107, R107, 0x10, RZ ;  /* 0x000000106b6b0819 */ /* 0x000fc800000006ff */
[----:B------:R-:W-:Y:S01]  /*5340*/  F2FP.BF16.F32.PACK_AB R108, RZ, R108 ;  /* 0x0000006cff6c723e */ /* 0x000fe200000010ff */
[----:B------:R-:W-:-:S03]  /*5350*/  @P0 FMUL.FTZ R104, R110, R107 ;  /* 0x0000006b6e680220 */ /* 0x000fc60000410000 */
[----:B------:R-:W-:Y:S01]  /*5360*/  PRMT R87, R87, 0x5410, R108 ;  /* 0x0000541057577816 */ /* 0x000fe2000000006c */
[----:B------:R-:W-:-:S07]  /*5370*/  FADD.FTZ R31, R31, R104 ;  /* 0x000000681f1f7221 */ /* 0x000fce0000010000 */
.L_x_3659:
[----:B------:R-:W-:Y:S05]  /*5380*/  BSYNC.RECONVERGENT B0 ;  /* 0x0000000000007941 */ /* 0x000fea0003800200 */
.L_x_3614:
[----:B------:R-:W-:-:S04]  /*5390*/  ISETP.NE.U32.AND P0, PT, R105, RZ, PT ;  /* 0x000000ff6900720c */ /* 0x000fc80003f05070 */
[----:B------:R-:W-:Y:S02]  /*53a0*/  ISETP.NE.AND.EX P0, PT, R106, RZ, PT, P0 ;  /* 0x000000ff6a00720c */ /* 0x000fe40003f05300 */
[----:B------:R-:W0:Y:S11]  /*53b0*/  @P2 LDC.64 R106, c[0x0][0x468] ;  /* 0x00011a00ff6a2b82 */ /* 0x000e360000000a00 */
[----:B------:R-:W1:Y:S01]  /*53c0*/  @P0 LDC.64 R104, c[0x0][0x478] ;  /* 0x00011e00ff680b82 */ /* 0x000e620000000a00 */
[C---:B0-----:R-:W-:Y:S01]  /*53d0*/  @P2 IMAD.WIDE.U32 R106, R100.reuse, 0x10, R106 ;  /* 0x00000010646a2825 */ /* 0x041fe200078e006a */
[----:B------:R-:W-:-:S03]  /*53e0*/  IADD3 R100, PT, PT, R100, 0x20, RZ ;  /* 0x0000002064647810 */ /* 0x000fc60007ffe0ff */
[C---:B-1----:R-:W-:Y:S01]  /*53f0*/  @P0 IMAD.WIDE.U32 R104, R153.reuse, 0x20, R104 ;  /* 0x0000002099680825 */ /* 0x042fe200078e0068 */
[----:B------:R-:W-:-:S04]  /*5400*/  IADD3 R153, PT, PT, R153, 0x20, RZ ;  /* 0x0000002099997810 */ /* 0x000fc80007ffe0ff */
[----:B------:R1:W-:Y:S04]  /*5410*/  @P0 STG.E.128 desc[UR6][R104.64], R88 ;  /* 0x0000005868000986 */ /* 0x0003e8000c101d06 */
[----:B------:R1:W-:Y:S04]  /*5420*/  @P0 STG.E.128 desc[UR6][R104.64+0x10], R92 ;  /* 0x0000105c68000986 */ /* 0x0003e8000c101d06 */
[----:B------:R1:W-:Y:S02]  /*5430*/  @P2 STG.E.128 desc[UR6][R106.64], R84 ;  /* 0x000000546a002986 */ /* 0x0003e4000c101d06 */
.L_x_3611:
[----:B------:R-:W-:Y:S05]  /*5440*/  BSYNC.RECONVERGENT B1 ;  /* 0x0000000000017941 */ /* 0x000fea0003800200 */
.L_x_3610:
[----:B------:R-:W-:Y:S04]  /*5450*/  BSSY.RECONVERGENT B1, `(.L_x_3735) ;  /* 0x0000385000017945 */ /* 0x000fe80003800200 */
[----:B------:R-:W-:Y:S05]  /*5460*/  @!P3 BRA `(.L_x_3736) ;  /* 0x00000038000cb947 */ /* 0x000fea0003800000 */
[----:B------:R-:W-:Y:S04]  /*5470*/  BSSY.RECONVERGENT B0, `(.L_x_3737) ;  /* 0x0000005000007945 */ /* 0x000fe80003800200 */
[----:B------:R-:W-:Y:S05]  /*5480*/  @!P2 BRA `(.L_x_3738) ;  /* 0x00000000000ca947 */ /* 0x000fea0003800000 */
[----:B-----5:R-:W2:Y:S02]  /*5490*/  LDC.64 R80, c[0x0][0x390] ;  /* 0x0000e400ff507b82 */ /* 0x020ea40000000a00 */
[----:B--2---:R-:W-:-:S06]  /*54a0*/  IMAD.WIDE.U32 R80, R100, 0x10, R80 ;  /* 0x0000001064507825 */ /* 0x004fcc00078e0050 */
[----:B------:R-:W5:Y:S02]  /*54b0*/  LDG.E.128 R80, desc[UR6][R80.64] ;  /* 0x0000000650507981 */ /* 0x000f64000c1e1d00 */
.L_x_3738:
[----:B------:R-:W-:Y:S05]  /*54c0*/  BSYNC.RECONVERGENT B0 ;  /* 0x0000000000007941 */ /* 0x000fea0003800200 */
.L_x_3737:
        /* <DEDUP_REMOVED lines=8> */
[-CC-:B-1----:R-:W-:Y:S01]  /*5550*/  @P1 FFMA.FTZ R88, R130, R102.reuse, R101.reuse ;  /* 0x0000006682581223 */ /* 0x182fe20000010065 */
[-CC-:B------:R-:W-:Y:S01]  /*5560*/  @P1 FFMA.FTZ R93, R137, R102.reuse, R101.reuse ;  /* 0x00000066895d1223 */ /* 0x180fe20000010065 */
[-CC-:B------:R-:W-:Y:S01]  /*5570*/  @P1 FFMA.FTZ R95, R145, R102.reuse, R101.reuse ;  /* 0x00000066915f1223 */ /* 0x180fe20000010065 */
[-CC-:B------:R-:W-:Y:S01]  /*5580*/  @P1 FFMA.FTZ R103, R133, R102.reuse, R101.reuse ;  /* 0x0000006685671223 */ /* 0x180fe20000010065 */
[-CC-:B------:R-:W-:Y:S01]  /*5590*/  @P1 FFMA.FTZ R104, R134, R102.reuse, R101.reuse ;  /* 0x0000006686681223 */ /* 0x180fe20000010065 */
[-CC-:B0-----:R-:W-:Y:S01]  /*55a0*/  @P1 FFMA.FTZ R106, R144, R102.reuse, R101.reuse ;  /* 0x00000066906a1223 */ /* 0x181fe20000010065 */
[-CC-:B------:R-:W-:Y:S01]  /*55b0*/  @P1 FFMA.FTZ R105, R149, R102.reuse, R101.reuse ;  /* 0x0000006695691223 */ /* 0x180fe20000010065 */
[----:B------:R-:W-:Y:S01]  /*55c0*/  @P1 FFMA.FTZ R102, R148, R102, R101 ;  /* 0x0000006694661223 */ /* 0x000fe20000010065 */
[----:B------:R-:W-:Y:S01]  /*55d0*/  @P1 FADD.FTZ R88, R135, -R88 ;  /* 0x8000005887581221 */ /* 0x000fe20000010000 */
[----:B------:R-:W-:Y:S01]  /*55e0*/  @P1 FADD.FTZ R93, R136, -R93 ;  /* 0x8000005d885d1221 */ /* 0x000fe20000010000 */
[----:B------:R-:W-:Y:S01]  /*55f0*/  @P1 FADD.FTZ R95, R138, -R95 ;  /* 0x8000005f8a5f1221 */ /* 0x000fe20000010000 */
[----:B------:R-:W-:Y:S01]  /*5600*/  @P1 FADD.FTZ R104, R139, -R104 ;  /* 0x800000688b681221 */ /* 0x000fe20000010000 */
[----:B------:R-:W-:Y:S01]  /*5610*/  @P1 FADD.FTZ R105, R146, -R105 ;  /* 0x8000006992691221 */ /* 0x000fe20000010000 */
[----:B------:R-:W-:Y:S01]  /*5620*/  @P1 FADD.FTZ R106, R147, -R106 ;  /* 0x8000006a936a1221 */ /* 0x000fe20000010000 */
[----:B------:R-:W-:Y:S01]  /*5630*/  @P1 FADD.FTZ R102, R151, -R102 ;  /* 0x8000006697661221 */ /* 0x000fe20000010000 */
[----:B------:R-:W-:Y:S01]  /*5640*/  @P1 FADD.FTZ R103, R132, -R103 ;  /* 0x8000006784671221 */ /* 0x000fe20000010000 */
[----:B-----5:R-:W-:Y:S01]  /*5650*/  MOV R89, R9 ;  /* 0x0000000900597202 */ /* 0x020fe20000000f00 */
[----:B------:R-:W-:Y:S01]  /*5660*/  BSSY.RECONVERGENT B2, `(.L_x_3742) ;  /* 0x0000021000027945 */ /* 0x000fe20003800200 */
[----:B------:R-:W-:Y:S01]  /*5670*/  MOV R90, R10 ;  /* 0x0000000a005a7202 */ /* 0x000fe20000000f00 */
[C---:B------:R-:W-:Y:S01]  /*5680*/  @P1 FFMA.FTZ R89, R114.reuse, R88, R9 ;  /* 0x0000005872591223 */ /* 0x040fe20000010009 */
[----:B------:R-:W-:Y:S01]  /*5690*/  MOV R92, R4 ;  /* 0x00000004005c7202 */ /* 0x000fe20000000f00 */
[C---:B------:R-:W-:Y:S01]  /*56a0*/  @P1 FFMA.FTZ R90, R114.reuse, R93, R10 ;  /* 0x0000005d725a1223 */ /* 0x040fe2000001000a */
[C---:B------:R-:W-:Y:S01]  /*56b0*/  @P1 FFMA.FTZ R92, R114.reuse, R95, R4 ;  /* 0x0000005f725c1223 */ /* 0x040fe20000010004 */
[----:B------:R-:W-:Y:S01]  /*56c0*/  MOV R91, R11 ;  /* 0x0000000b005b7202 */ /* 0x000fe20000000f00 */
        /* <DEDUP_REMOVED lines=12> */
[----:B------:R-:W0:Y:S01]  /*5790*/  @P0 LDC.64 R104, c[0x0][0x408] ;  /* 0x00010200ff680b82 */ /* 0x000e220000000a00 */
[----:B------:R-:W-:-:S07]  /*57a0*/  @P0 SHF.L.U32 R106, R80, 0x10, RZ ;  /* 0x00000010506a0819 */ /* 0x000fce00000006ff */
[----:B------:R-:W1:Y:S01]  /*57b0*/  @P0 LDC.64 R108, c[0x0][0x408] ;  /* 0x00010200ff6c0b82 */ /* 0x000e620000000a00 */
[----:B0-----:R-:W-:-:S04]  /*57c0*/  @P0 FMUL.FTZ R101, R88, R105 ;  /* 0x0000006958650220 */ /* 0x001fc80000410000 */
[----:B------:R-:W-:Y:S01]  /*57d0*/  @P0 FMUL.FTZ R105, R101, R104 ;  /* 0x0000006865690220 */ /* 0x000fe20000410000 */
[----:B------:R-:W-:Y:S02]  /*57e0*/  @P0 SHF.L.U32 R104, R68, 0x10, RZ ;  /* 0x0000001044680819 */ /* 0x000fe400000006ff */
[----:B------:R-:W-:Y:S01]  /*57f0*/  MOV R101, RZ ;  /* 0x000000ff00657202 */ /* 0x000fe20000000f00 */
[----:B-1----:R-:W-:Y:S02]  /*5800*/  @P0 FMUL.FTZ R103, R88, R109 ;  /* 0x0000006d58670220 */ /* 0x002fe40000410000 */
[----:B------:R-:W-:Y:S02]  /*5810*/  @P0 FMUL.FTZ R102, R105, R104 ;  /* 0x0000006869660220 */ /* 0x000fe40000410000 */
[----:B------:R-:W-:-:S03]  /*5820*/  @P0 FMUL.FTZ R103, R103, R108 ;  /* 0x0000006c67670220 */ /* 0x000fc60000410000 */
[----:B------:R-:W-:Y:S01]  /*5830*/  F2FP.BF16.F32.PACK_AB R102, RZ, R102 ;  /* 0x00000066ff66723e */ /* 0x000fe200000010ff */
[----:B------:R-:W-:-:S03]  /*5840*/  @P0 FMUL.FTZ R101, R106, R103 ;  /* 0x000000676a650220 */ /* 0x000fc60000410000 */
[----:B------:R-:W-:Y:S01]  /*5850*/  PRMT R84, R102, 0x7610, R84 ;  /* 0x0000761066547816 */ /* 0x000fe20000000054 */
[----:B------:R-:W-:-:S07]  /*5860*/  FADD.FTZ R24, R24, R101 ;  /* 0x0000006518187221 */ /* 0x000fce0000010000 */
.L_x_3743:
[----:B------:R-:W-:Y:S05]  /*5870*/  BSYNC.RECONVERGENT B2 ;  /* 0x0000000000027941 */ /* 0x000fea0003800200 */
.L_x_3742:
[----:B------:R-:W-:Y:S04]  /*5880*/  BSSY.RECONVERGENT B2, `(.L_x_3744) ;  /* 0x0000013000027945 */ /* 0x000fe80003800200 */
[----:B------:R-:W-:Y:S05]  /*5890*/  @!P2 BRA `(.L_x_3745) ;  /* 0x000000000044a947 */ /* 0x000fea0003800000 */
[----:B------:R-:W-:Y:S01]  /*58a0*/  LOP3.LUT P0, RZ, R96, 0xff00, RZ, 0xc0, !PT ;  /* 0x0000ff0060ff7812 */ /* 0x000fe2000780c0ff */
[----:B------:R-:W-:-:S12]  /*58b0*/  HFMA2 R105, -RZ, RZ, 0, 0 ;  /* 0x00000000ff697431 */ /* 0x000fd800000001ff */
[----:B------:R-:W0:Y:S01]  /*58c0*/  @P0 LDC.64 R102, c[0x0][0x408] ;  /* 0x00010200ff660b82 */ /* 0x000e220000000a00 */
[----:B------:R-:W-:-:S07]  /*58d0*/  @P0 SHF.L.U32 R106, R168, 0x10, RZ ;  /* 0x00000010a86a0819 */ /* 0x000fce00000006ff */
[----:B------:R-:W1:Y:S01]  /*58e0*/  @P0 LDC.64 R108, c[0x0][0x408] ;  /* 0x00010200ff6c0b82 */ /* 0x000e620000000a00 */
[----:B0-----:R-:W-:-:S04]  /*58f0*/  @P0 FMUL.FTZ R101, R89, R103 ;  /* 0x0000006759650220 */ /* 0x001fc80000410000 */
[----:B------:R-:W-:Y:S01]  /*5900*/  @P0 FMUL.FTZ R107, R101, R102 ;  /* 0x00000066656b0220 */ /* 0x000fe20000410000 */
[----:B------:R-:W-:Y:S02]  /*5910*/  @P0 PRMT R101, R80, 0x7632, R101 ;  /* 0x0000763250650816 */ /* 0x000fe40000000065 */
[----:B------:R-:W-:Y:S01]  /*5920*/  MOV R102, RZ ;  /* 0x000000ff00667202 */ /* 0x000fe20000000f00 */
[----:B-1----:R-:W-:Y:S01]  /*5930*/  @P0 FMUL.FTZ R103, R89, R109 ;  /* 0x0000006d59670220 */ /* 0x002fe20000410000 */
[----:B------:R-:W-:Y:S01]  /*5940*/  @P0 SHF.L.U32 R101, R101, 0x10, RZ ;  /* 0x0000001065650819 */ /* 0x000fe200000006ff */
[----:B------:R-:W-:Y:S02]  /*5950*/  @P0 FMUL.FTZ R105, R107, R106 ;  /* 0x0000006a6b690220 */ /* 0x000fe40000410000 */
[----:B------:R-:W-:-:S03]  /*5960*/  @P0 FMUL.FTZ R104, R103, R108 ;  /* 0x0000006c67680220 */ /* 0x000fc60000410000 */
[----:B------:R-:W-:Y:S01]  /*5970*/  F2FP.BF16.F32.PACK_AB R105, RZ, R105 ;  /* 0x00000069ff69723e */ /* 0x000fe200000010ff */
[----:B------:R-:W-:-:S03]  /*5980*/  @P0 FMUL.FTZ R102, R101, R104 ;  /* 0x0000006865660220 */ /* 0x000fc60000410000 */
[----:B------:R-:W-:Y:S01]  /*5990*/  PRMT R84, R84, 0x5410, R105 ;  /* 0x0000541054547816 */ /* 0x000fe20000000069 */
[----:B------:R-:W-:-:S07]  /*59a0*/  FADD.FTZ R25, R25, R102 ;  /* 0x0000006619197221 */ /* 0x000fce0000010000 */
.L_x_3745:
[----:B------:R-:W-:Y:S05]  /*59b0*/  BSYNC.RECONVERGENT B2 ;  /* 0x0000000000027941 */ /* 0x000fea0003800200 */
.L_x_3744:
        /* <DEDUP_REMOVED lines=18> */
.L_x_3747:
[----:B------:R-:W-:Y:S05]  /*5ae0*/  BSYNC.RECONVERGENT B2 ;  /* 0x0000000000027941 */ /* 0x000fea0003800200 */
.L_x_3746:
        /* <DEDUP_REMOVED lines=19> */
.L_x_3749:
[----:B------:R-:W-:Y:S05]  /*5c20*/  BSYNC.RECONVERGENT B2 ;  /* 0x0000000000027941 */ /* 0x000fea0003800200 */
.L_x_3748:
        /* <DEDUP_REMOVED lines=18> */
.L_x_3751:
[----:B------:R-:W-:Y:S05]  /*5d50*/  BSYNC.RECONVERGENT B2 ;  /* 0x0000000000027941 */ /* 0x000fea0003800200 */
.L_x_3750:
        /* <DEDUP_REMOVED lines=19> */
.L_x_3753:
[----:B------:R-:W-:Y:S05]  /*5e90*/  BSYNC.RECONVERGENT B2 ;  /* 0x0000000000027941 */ /* 0x000fea0003800200 */
.L_x_3752:
        /* <DEDUP_REMOVED lines=18> */
.L_x_3755:
[----:B------:R-:W-:Y:S05]  /*5fc0*/  BSYNC.RECONVERGENT B2 ;  /* 0x0000000000027941 */ /* 0x000fea0003800200 */
.L_x_3754:
[----:B------:R-:W-:Y:S05]  /*5fd0*/  @!P2 BRA `(.L_x_3756) ;  /* 0x0000002c0010a947 */ /* 0x000fea0003800000 */
[----:B------:R-:W-:Y:S01]  /*5fe0*/  ISETP.GE.U32.AND P0, PT, R96, RZ, PT ;  /* 0x000000ff6000720c */ /* 0x000fe20003f06070 */
[----:B------:R-:W-:Y:S01]  /*5ff0*/  FMUL.FTZ R101, R95, UR13 ;  /* 0x0000000d5f657c20 */ /* 0x000fe20008410000 */
[----:B------:R-:W-:Y:S01]  /*6000*/  HFMA2 R104, -RZ, RZ, 0, 0 ;  /* 0x00000000ff687431 */ /* 0x000fe200000001ff */
[----:B------:R-:W-:Y:S02]  /*6010*/  MOV R102, RZ ;  /* 0x000000ff00667202 */ /* 0x000fe40000000f00 */
        /* <DEDUP_REMOVED lines=11> */
.L_x_3741:
[----:B------:R-:W-:Y:S04]  /*60d0*/  BSSY.RECONVERGENT B2, `(.L_x_3757) ;  /* 0x0000011000027945 */ /* 0x000fe80003800200 */
[----:B------:R-:W-:Y:S05]  /*60e0*/  @!P2 BRA `(.L_x_3758) ;  /* 0x00000000003ca947 */ /* 0x000fea0003800000 */
[----:B-1----:R-:W-:Y:S01]  /*60f0*/  @P1 FFMA.FTZ R105, R133, R102, R101 ;  /* 0x0000006685691223 */ /* 0x002fe20000010065 */
[----:B-----5:R-:W-:Y:S02]  /*6100*/  LOP3.LUT P0, RZ, R96, 0xff, RZ, 0xc0, !PT ;  /* 0x000000ff60ff7812 */ /* 0x020fe4000780c0ff */
[----:B------:R-:W-:Y:S01]  /*6110*/  MOV R103, R8 ;  /* 0x0000000800677202 */ /* 0x000fe20000000f00 */
[----:B------:R-:W-:-:S04]  /*6120*/  @P1 FADD.FTZ R105, R132, -R105 ;  /* 0x8000006984691221 */ /* 0x000fc80000010000 */
[----:B------:R-:W-:Y:S01]  /*6130*/  @P1 FFMA.FTZ R103, R114, R105, R8 ;  /* 0x0000006972671223 */ /* 0x000fe20000010008 */
[----:B------:R-:W-:-:S03]  /*6140*/  CS2R R104, SRZ ;  /* 0x0000000000687805 */ /* 0x000fc6000001ff00 */
[----:B------:R-:W-:Y:S02]  /*6150*/  FMUL.FTZ R103, R103, UR13 ;  /* 0x0000000d67677c20 */ /* 0x000fe40008410000 */
[----:B------:R-:W-:Y:S02]  /*6160*/  @P0 SHF.L.U32 R108, R68, 0x10, RZ ;  /* 0x00000010446c0819 */ /* 0x000fe400000006ff */
[----:B------:R-:W-:Y:S01]  /*6170*/  FMUL.FTZ R103, R103, UR12 ;  /* 0x0000000c67677c20 */ /* 0x000fe20008410000 */
[----:B0-----:R-:W-:-:S03]  /*6180*/  @P0 SHF.L.U32 R106, R80, 0x10, RZ ;  /* 0x00000010506a0819 */ /* 0x001fc600000006ff */
[-C--:B------:R-:W-:Y:S02]  /*6190*/  @P0 FMUL.FTZ R104, R108, R103.reuse ;  /* 0x000000676c680220 */ /* 0x080fe40000410000 */
[----:B------:R-:W-:-:S03]  /*61a0*/  @P0 FMUL.FTZ R105, R106, R103 ;  /* 0x000000676a690220 */ /* 0x000fc60000410000 */
[----:B------:R-:W-:Y:S01]  /*61b0*/  F2FP.BF16.F32.PACK_AB R104, RZ, R104 ;  /* 0x00000068ff68723e */ /* 0x000fe200000010ff */
[----:B------:R-:W-:-:S03]  /*61c0*/  FADD.FTZ R24, R24, R105 ;  /* 0x0000006918187221 */ /* 0x000fc60000010000 */
[----:B------:R-:W-:-:S07]  /*61d0*/  PRMT R84, R104, 0x7610, R84 ;  /* 0x0000761068547816 */ /* 0x000fce0000000054 */
.L_x_3758:
[----:B------:R-:W-:Y:S05]  /*61e0*/  BSYNC.RECONVERGENT B2 ;  /* 0x0000000000027941 */ /* 0x000fea0003800200 */
.L_x_3757:
[----:B------:R-:W-:Y:S04]  /*61f0*/  BSSY.RECONVERGENT B2, `(.L_x_3759) ;  /* 0x0000013000027945 */ /* 0x000fe80003800200 */
[----:B------:R-:W-:Y:S05]  /*6200*/  @!P2 BRA `(.L_x_3760) ;  /* 0x000000000044a947 */ /* 0x000fea0003800000 */
[----:B-1----:R-:W-:Y:S01]  /*6210*/  @P1 FFMA.FTZ R104, R130, R102, R101 ;  /* 0x0000006682681223 */ /* 0x002fe20000010065 */
[----:B-----5:R-:W-:Y:S02]  /*6220*/  LOP3.LUT P0, RZ, R96, 0xff00, RZ, 0xc0, !PT ;  /* 0x0000ff0060ff7812 */ /* 0x020fe4000780c0ff */
[----:B------:R-:W-:Y:S01]  /*6230*/  MOV R103, R9 ;  /* 0x0000000900677202 */ /* 0x000fe20000000f00 */
[----:B------:R-:W-:Y:S01]  /*6240*/  @P1 FADD.FTZ R104, R135, -R104 ;  /* 0x8000006887681221 */ /* 0x000fe20000010000 */
[----:B0-----:R-:W-:-:S03]  /*6250*/  MOV R106, RZ ;  /* 0x000000ff006a7202 */ /* 0x001fc60000000f00 */
        /* <DEDUP_REMOVED lines=12> */
.L_x_3760:
[----:B------:R-:W-:Y:S05]  /*6320*/  BSYNC.RECONVERGENT B2 ;  /* 0x0000000000027941 */ /* 0x000fea0003800200 */
.L_x_3759:
        /* <DEDUP_REMOVED lines=17> */
.L_x_3762:
[----:B------:R-:W-:Y:S05]  /*6440*/  BSYNC.RECONVERGENT B2 ;  /* 0x0000000000027941 */ /* 0x000fea0003800200 */
.L_x_3761:
        /* <DEDUP_REMOVED lines=19> */
.L_x_3764:
[----:B------:R-:W-:Y:S05]  /*6580*/  BSYNC.RECONVERGENT B2 ;  /* 0x0000000000027941 */ /* 0x000fea0003800200 */
.L_x_3763:
        /* <DEDUP_REMOVED lines=17> */
.L_x_3766:
[----:B------:R-:W-:Y:S05]  /*66a0*/  BSYNC.RECONVERGENT B2 ;  /* 0x0000000000027941 */ /* 0x000fea0003800200 */
.L_x_3765:
        /* <DEDUP_REMOVED lines=19> */
.L_x_3768:
[----:B------:R-:W-:Y:S05]  /*67e0*/  BSYNC.RECONVERGENT B2 ;  /* 0x0000000000027941 */ /* 0x000fea0003800200 */
.L_x_3767:
        /* <DEDUP_REMOVED lines=17> */
.L_x_3770:
[----:B------:R-:W-:Y:S05]  /*6900*/  BSYNC.RECONVERGENT B2 ;  /* 0x0000000000027941 */ /* 0x000fea0003800200 */
.L_x_3769:
[----:B------:R-:W-:Y:S05]  /*6910*/  @!P2 BRA `(.L_x_3756) ;  /* 0x0000002000c0a947 */ /* 0x000fea0003800000 */
[----:B-----5:R-:W-:Y:S01]  /*6920*/  ISETP.GE.U32.AND P0, PT, R96, RZ, PT ;  /* 0x000000ff6000720c */ /* 0x020fe20003f06070 */
[----:B------:R-:W-:Y:S01]  /*6930*/  @P1 FFMA.FTZ R102, R148, R102, R101 ;  /* 0x0000006694661223 */ /* 0x000fe20000010065 */
[----:B------:R-:W-:Y:S01]  /*6940*/  MOV R101, R7 ;  /* 0x0000000700657202 */ /* 0x000fe20000000f00 */
[----:B-1----:R-:W-:Y:S01]  /*6950*/  HFMA2 R104, -RZ, RZ, 0, 0 ;  /* 0x00000000ff687431 */ /* 0x002fe200000001ff */
[----:B------:R-:W-:Y:S01]  /*6960*/  ISETP.GE.U32.AND.EX P0, PT, R97, 0x1000000, PT, P0 ;  /* 0x010000006100780c */ /* 0x000fe20003f06100 */
[----:B------:R-:W-:-:S04]  /*6970*/  @P1 FADD.FTZ R102, R151, -R102 ;  /* 0x8000006697661221 */ /* 0x000fc80000010000 */
[----:B------:R-:W-:Y:S01]  /*6980*/  @P1 FFMA.FTZ R101, R114, R102, R7 ;  /* 0x0000006672651223 */ /* 0x000fe20000010007 */
[----:B------:R-:W-:-:S03]  /*6990*/  MOV R102, RZ ;  /* 0x000000ff00667202 */ /* 0x000fc60000000f00 */
[----:B------:R-:W-:-:S04]  /*69a0*/  FMUL.FTZ R101, R101, UR13 ;  /* 0x0000000d65657c20 */ /* 0x000fc80008410000 */
[----:B------:R-:W-:Y:S01]  /*69b0*/  @P0 SHF.L.U32 R105, R165, 0x10, RZ ;  /* 0x00000010a5690819 */ /* 0x000fe200000006ff */
[----:B0-----:R-:W-:Y:S01]  /*69c0*/  FMUL.FTZ R106, R101, UR12 ;  /* 0x0000000c656a7c20 */ /* 0x001fe20008410000 */
        /* <DEDUP_REMOVED lines=8> */
.L_x_3740:
[----:B------:R-:W-:-:S04]  /*6a50*/  UISETP.NE.U32.AND UP0, UPT, UR20, URZ, UPT ;  /* 0x000000ff1400728c */ /* 0x000fc8000bf05070 */
[----:B------:R-:W-:-:S06]  /*6a60*/  UISETP.NE.AND.EX UP0, UPT, UR21, URZ, UPT, UP0 ;  /* 0x000000ff1500728c */ /* 0x000fcc000bf05300 */
[----:B------:R-:W-:-:S13]  /*6a70*/  PLOP3.LUT P3, PT, PT, PT, UP0, 0x80, 0x8 ;  /* 0x000000000008781c */ /* 0x000fda0003f6f008 */
[----:B------:R-:W-:Y:S05]  /*6a80*/  @!P3 BRA `(.L_x_3771) ;  /* 0x00000010006cb947 */ /* 0x000fea0003800000 */
[----:B------:R-:W-:Y:S04]  /*6a90*/  BSSY.RECONVERGENT B2, `(.L_x_3772) ;  /* 0x0000020000027945 */ /* 0x000fe80003800200 */
[----:B------:R-:W-:Y:S05]  /*6aa0*/  @!P2 BRA `(.L_x_3773) ;  /* 0x000000000078a947 */ /* 0x000fea0003800000 */
[----:B-----5:R-:W-:Y:S01]  /*6ab0*/  LOP3.LUT P0, RZ, R96, 0xff, RZ, 0xc0, !PT ;  /* 0x000000ff60ff7812 */ /* 0x020fe2000780c0ff */
[----:B------:R-:W-:Y:S01]  /*6ac0*/  BSSY.RECONVERGENT B3, `(.L_x_3774) ;  /* 0x000000c000037945 */ /* 0x000fe20003800200 */
[----:B-1----:R-:W-:-:S11]  /*6ad0*/  HFMA2 R89, -RZ, RZ, 0, 0 ;  /* 0x00000000ff597431 */ /* 0x002fd600000001ff */
[----:B------:R-:W-:Y:S05]  /*6ae0*/  @!P0 BRA `(.L_x_3775) ;  /* 0x0000000000248947 */ /* 0x000fea0003800000 */
[----:B------:R-:W-:Y:S01]  /*6af0*/  FFMA.FTZ R89, R133, R102, R101 ;  /* 0x0000006685597223 */ /* 0x000fe20000010065 */
[----:B------:R-:W-:-:S03]  /*6b00*/  ISETP.GT.AND P1, PT, R115, RZ, PT ;  /* 0x000000ff7300720c */ /* 0x000fc60003f24270 */
[----:B------:R-:W-:-:S04]  /*6b10*/  FADD.FTZ R89, R132, -R89 ;  /* 0x8000005984597221 */ /* 0x000fc80000010000 */
[----:B------:R-:W-:Y:S01]  /*6b20*/  FMUL.FTZ R88, R114, R89 ;  /* 0x0000005972587220 */ /* 0x000fe20000410000 */
[----:B------:R-:W-:-:S04]  /*6b30*/  SHF.L.U32 R89, R80, 0x10, RZ ;  /* 0x0000001050597819 */ /* 0x000fc800000006ff */
[----:B------:R-:W-:-:S05]  /*6b40*/  FSEL R88, R88, RZ, P1 ;  /* 0x000000ff58587208 */ /* 0x000fca0000800000 */
[----:B------:R-:W-:-:S04]  /*6b50*/  FMUL.FTZ R88, R88, UR13 ;  /* 0x0000000d58587c20 */ /* 0x000fc80008410000 */
[----:B------:R-:W-:-:S04]  /*6b60*/  FMUL.FTZ R88, R88, UR12 ;  /* 0x0000000c58587c20 */ /* 0x000fc80008410000 */
[----:B------:R-:W-:-:S07]  /*6b70*/  FMUL.FTZ R89, R89, R88 ;  /* 0x0000005859597220 */ /* 0x000fce0000410000 */
.L_x_3775:
[----:B------:R-:W-:Y:S05]  /*6b80*/  BSYNC.RECONVERGENT B3 ;  /* 0x0000000000037941 */ /* 0x000fea0003800200 */
.L_x_3774:
        /* <DEDUP_REMOVED lines=13> */
.L_x_3777:
[----:B------:R-:W-:Y:S05]  /*6c60*/  BSYNC.RECONVERGENT B3 ;  /* 0x0000000000037941 */ /* 0x000fea0003800200 */
.L_x_3776:
[----:B------:R-:W-:-:S04]  /*6c70*/  F2FP.BF16.F32.PACK_AB R88, RZ, R88 ;  /* 0x00000058ff58723e */ /* 0x000fc800000010ff */
[----:B------:R-:W-:-:S07]  /*6c80*/  PRMT R84, R88, 0x7610, R84 ;  /* 0x0000761058547816 */ /* 0x000fce0000000054 */
.L_x_3773:
[----:B------:R-:W-:Y:S05]  /*6c90*/  BSYNC.RECONVERGENT B2 ;  /* 0x0000000000027941 */ /* 0x000fea0003800200 */
.L_x_3772:
        /* <DEDUP_REMOVED lines=16> */
.L_x_3781:
[----:B------:R-:W-:Y:S05]  /*6da0*/  BSYNC.RECONVERGENT B3 ;  /* 0x0000000000037941 */ /* 0x000fea0003800200 */
.L_x_3780:
        /* <DEDUP_REMOVED lines=13> */
.L_x_3783:
[----:B------:R-:W-:Y:S05]  /*6e80*/  BSYNC.RECONVERGENT B3 ;  /* 0x0000000000037941 */ /* 0x000fea0003800200 */
.L_x_3782:
[----:B------:R-:W-:-:S04]  /*6e90*/  F2FP.BF16.F32.PACK_AB R88, RZ, R88 ;  /* 0x00000058ff58723e */ /* 0x000fc800000010ff */
[----:B------:R-:W-:-:S07]  /*6ea0*/  PRMT R84, R84, 0x5410, R88 ;  /* 0x0000541054547816 */ /* 0x000fce0000000058 */
.L_x_3779:
[----:B------:R-:W-:Y:S05]  /*6eb0*/  BSYNC.RECONVERGENT B2 ;  /* 0x0000000000027941 */ /* 0x000fea0003800200 */
.L_x_3778:
        /* <DEDUP_REMOVED lines=15> */
.L_x_3787:
[----:B------:R-:W-:Y:S05]  /*6fb0*/  BSYNC.RECONVERGENT B3 ;  /* 0x0000000000037941 */ /* 0x000fea0003800200 */
.L_x_3786:
        /* <DEDUP_REMOVED lines=13> */
.L_x_3789:
[----:B------:R-:W-:Y:S05]  /*7090*/  BSYNC.RECONVERGENT B3 ;  /* 0x0000000000037941 */ /* 0x000fea0003800200 */
.L_x_3788:
[----:B------:R-:W-:-:S04]  /*70a0*/  F2FP.BF16.F32.PACK_AB R88, RZ, R88 ;  /* 0x00000058ff58723e */ /* 0x000fc800000010ff */
[----:B------:R-:W-:-:S07]  /*70b0*/  PRMT R85, R88, 0x7610, R85 ;  /* 0x0000761058557816 */ /* 0x000fce0000000055 */
.L_x_3785:
[----:B------:R-:W-:Y:S05]  /*70c0*/  BSYNC.RECONVERGENT B2 ;  /* 0x0000000000027941 */ /* 0x000fea0003800200 */
.L_x_3784:
        /* <DEDUP_REMOVED lines=16> */
.L_x_3793:
[----:B------:R-:W-:Y:S05]  /*71d0*/  BSYNC.RECONVERGENT B3 ;  /* 0x0000000000037941 */ /* 0x000fea0003800200 */
.L_x_3792:
        /* <DEDUP_REMOVED lines=13> */
.L_x_3795:
[----:B------:R-:W-:Y:S05]  /*72b0*/  BSYNC.RECONVERGENT B3 ;  /* 0x0000000000037941 */ /* 0x000fea0003800200 */
.L_x_3794:
[----:B------:R-:W-:-:S04]  /*72c0*/  F2FP.BF16.F32.PACK_AB R88, RZ, R88 ;  /* 0x00000058ff58723e */ /* 0x000fc800000010ff */
[----:B------:R-:W-:-:S07]  /*72d0*/  PRMT R85, R85, 0x5410, R88 ;  /* 0x0000541055557816 */ /* 0x000fce0000000058 */
.L_x_3791:
[----:B------:R-:W-:Y:S05]  /*72e0*/  BSYNC.RECONVERGENT B2 ;  /* 0x0000000000027941 */ /* 0x000fea0003800200 */
.L_x_3790:
        /* <DEDUP_REMOVED lines=15> */
.L_x_3799:
[----:B------:R-:W-:Y:S05]  /*73e0*/  BSYNC.RECONVERGENT B3 ;  /* 0x0000000000037941 */ /* 0x000fea0003800200 */
.L_x_3798:
        /* <DEDUP_REMOVED lines=13> */
.L_x_3801:
[----:B------:R-:W-:Y:S05]  /*74c0*/  BSYNC.RECONVERGENT B3 ;  /* 0x0000000000037941 */ /* 0x000fea0003800200 */
.L_x_3800:
[----:B------:R-:W-:-:S04]  /*74d0*/  F2FP.BF16.F32.PACK_AB R88, RZ, R88 ;  /* 0x00000058ff58723e */ /* 0x000fc800000010ff */
[----:B------:R-:W-:-:S07]  /*74e0*/  PRMT R86, R88, 0x7610, R86 ;  /* 0x0000761058567816 */ /* 0x000fce0000000056 */
.L_x_3797:
[----:B------:R-:W-:Y:S05]  /*74f0*/  BSYNC.RECONVERGENT B2 ;  /* 0x0000000000027941 */ /* 0x000fea0003800200 */
.L_x_3796:
        /* <DEDUP_REMOVED lines=16> */
.L_x_3805:
[----:B------:R-:W-:Y:S05]  /*7600*/  BSYNC.RECONVERGENT B3 ;  /* 0x0000000000037941 */ /* 0x000fea0003800200 */
.L_x_3804:
        /* <DEDUP_REMOVED lines=13> */
.L_x_3807:
[----:B------:R-:W-:Y:S05]  /*76e0*/  BSYNC.RECONVERGENT B3 ;  /* 0x0000000000037941 */ /* 0x000fea0003800200 */
.L_x_3806:
[----:B------:R-:W-:-:S04]  /*76f0*/  F2FP.BF16.F32.PACK_AB R88, RZ, R88 ;  /* 0x00000058ff58723e */ /* 0x000fc800000010ff */
[----:B------:R-:W-:-:S07]  /*7700*/  PRMT R86, R86, 0x5410, R88 ;  /* 0x0000541056567816 */ /* 0x000fce0000000058 */
.L_x_3803:
[----:B------:R-:W-:Y:S05]  /*7710*/  BSYNC.RECONVERGENT B2 ;  /* 0x0000000000027941 */ /* 0x000fea0003800200 */
.L_x_3802:
        /* <DEDUP_REMOVED lines=15> */
.L_x_3811:
[----:B------:R-:W-:Y:S05]  /*7810*/  BSYNC.RECONVERGENT B3 ;  /* 0x0000000000037941 */ /* 0x000fea0003800200 */
.L_x_3810:
        /* <DEDUP_REMOVED lines=13> */
.L_x_3813:
[----:B------:R-:W-:Y:S05]  /*78f0*/  BSYNC.RECONVERGENT B3 ;  /* 0x0000000000037941 */ /* 0x000fea0003800200 */
.L_x_3812:
[----:B------:R-:W-:-:S04]  /*7900*/  F2FP.BF16.F32.PACK_AB R88, RZ, R88 ;  /* 0x00000058ff58723e */ /* 0x000fc800000010ff */
[----:B------:R-:W-:-:S07]  /*7910*/  PRMT R87, R88, 0x7610, R87 ;  /* 0x0000761058577816 */ /* 0x000fce0000000057 */
.L_x_3809:
[----:B------:R-:W-:Y:S05]  /*7920*/  BSYNC.RECONVERGENT B2 ;  /* 0x0000000000027941 */ /* 0x000fea0003800200 */
.L_x_3808:
        /* <DEDUP_REMOVED lines=34> */
[----:B-----5:R-:W-:Y:S01]  /*7b50*/  ISETP.GE.U32.AND P0, PT, R96, RZ, PT ;  /* 0x000000ff6000720c */ /* 0x020fe20003f06070 */
        /* <DEDUP_REMOVED lines=14> */
.L_x_3771:
        /* <DEDUP_REMOVED lines=11> */
[----:B-1----:R-:W-:Y:S01]  /*7cf0*/  FMUL.FTZ R104, R103, UR13 ;  /* 0x0000000d67687c20 */ /* 0x002fe20008410000 */
[----:B------:R-:W-:-:S03]  /*7d00*/  SHF.L.U32 R103, R80, 0x10, RZ ;  /* 0x0000001050677819 */ /* 0x000fc600000006ff */
[----:B------:R-:W-:-:S04]  /*7d10*/  FMUL.FTZ R104, R104, UR12 ;  /* 0x0000000c68687c20 */ /* 0x000fc80008410000 */
[----:B------:R-:W-:-:S07]  /*7d20*/  FMUL.FTZ R103, R103, R104 ;  /* 0x0000006867677220 */ /* 0x000fce0000410000 */
.L_x_3817:
[----:B------:R-:W-:Y:S05]  /*7d30*/  BSYNC.RECONVERGENT B3 ;  /* 0x0000000000037941 */ /* 0x000fea0003800200 */
.L_x_3816:
[----:B------:R-:W-:Y:S01]  /*7d40*/  BSSY.RECONVERGENT B3, `(.L_x_3818) ;  /* 0x000000d000037945 */ /* 0x000fe20003800200 */
[----:B------:R-:W-:Y:S01]  /*7d50*/  FADD.FTZ R24, R24, R103 ;  /* 0x0000006718187221 */ /* 0x000fe20000010000 */
[----:B------:R-:W-:Y:S02]  /*7d60*/  MOV R103, RZ ;  /* 0x000000ff00677202 */ /* 0x000fe40000000f00 */
        /* <DEDUP_REMOVED lines=10> */
.L_x_3819:
[----:B------:R-:W-:Y:S05]  /*7e10*/  BSYNC.RECONVERGENT B3 ;  /* 0x0000000000037941 */ /* 0x000fea0003800200 */
.L_x_3818:
[----:B------:R-:W-:-:S04]  /*7e20*/  F2FP.BF16.F32.PACK_AB R103, RZ, R103 ;  /* 0x00000067ff67723e */ /* 0x000fc800000010ff */
[----:B-1----:R-:W-:-:S07]  /*7e30*/  PRMT R84, R103, 0x7610, R84 ;  /* 0x0000761067547816 */ /* 0x002fce0000000054 */
.L_x_3815:
[----:B------:R-:W-:Y:S05]  /*7e40*/  BSYNC.RECONVERGENT B2 ;  /* 0x0000000000027941 */ /* 0x000fea0003800200 */
.L_x_3814:
        /* <DEDUP_REMOVED lines=16> */
.L_x_3823:
[----:B------:R-:W-:Y:S05]  /*7f50*/  BSYNC.RECONVERGENT B3 ;  /* 0x0000000000037941 */ /* 0x000fea0003800200 */
.L_x_3822:
        /* <DEDUP_REMOVED lines=13> */
.L_x_3825:
[----:B------:R-:W-:Y:S05]  /*8030*/  BSYNC.RECONVERGENT B3 ;  /* 0x0000000000037941 */ /* 0x000fea0003800200 */
.L_x_3824:
[----:B------:R-:W-:-:S04]  /*8040*/  F2FP.BF16.F32.PACK_AB R103, RZ, R103 ;  /* 0x00000067ff67723e */ /* 0x000fc800000010ff */
[----:B------:R-:W-:-:S07]  /*8050*/  PRMT R84, R84, 0x5410, R103 ;  /* 0x0000541054547816 */ /* 0x000fce0000000067 */
.L_x_3821:
[----:B------:R-:W-:Y:S05]  /*8060*/  BSYNC.RECONVERGENT B2 ;  /* 0x0000000000027941 */ /* 0x000fea0003800200 */
.L_x_3820:
        /* <DEDUP_REMOVED lines=15> */
.L_x_3829:
[----:B------:R-:W-:Y:S05]  /*8160*/  BSYNC.RECONVERGENT B3 ;  /* 0x0000000000037941 */ /* 0x000fea0003800200 */
.L_x_3828:
        /* <DEDUP_REMOVED lines=13> */
.L_x_3831:
[----:B------:R-:W-:Y:S05]  /*8240*/  BSYNC.RECONVERGENT B3 ;  /* 0x0000000000037941 */ /* 0x000fea0003800200 */
.L_x_3830:
[----:B------:R-:W-:-:S04]  /*8250*/  F2FP.BF16.F32.PACK_AB R103, RZ, R103 ;  /* 0x00000067ff67723e */ /* 0x000fc800000010ff */
[----:B-1----:R-:W-:-:S07]  /*8260*/  PRMT R85, R103, 0x7610, R85 ;  /* 0x0000761067557816 */ /* 0x002fce0000000055 */
.L_x_3827:
[----:B------:R-:W-:Y:S05]  /*8270*/  BSYNC.RECONVERGENT B2 ;  /* 0x0000000000027941 */ /* 0x000fea0003800200 */
.L_x_3826:
        /* <DEDUP_REMOVED lines=16> */
.L_x_3835:
[----:B------:R-:W-:Y:S05]  /*8380*/  BSYNC.RECONVERGENT B3 ;  /* 0x0000000000037941 */ /* 0x000fea0003800200 */
.L_x_3834:
        /* <DEDUP_REMOVED lines=13> */
.L_x_3837:
[----:B------:R-:W-:Y:S05]  /*8460*/  BSYNC.RECONVERGENT B3 ;  /* 0x0000000000037941 */ /* 0x000fea0003800200 */
.L_x_3836:
[----:B------:R-:W-:-:S04]  /*8470*/  F2FP.BF16.F32.PACK_AB R103, RZ, R103 ;  /* 0x00000067ff67723e */ /* 0x000fc800000010ff */
[----:B------:R-:W-:-:S07]  /*8480*/  PRMT R85, R85, 0x5410, R103 ;  /* 0x0000541055557816 */ /* 0x000fce0000000067 */
.L_x_3833:
[----:B------:R-:W-:Y:S05]  /*8490*/  BSYNC.RECONVERGENT B2 ;  /* 0x0000000000027941 */ /* 0x000fea0003800200 */
.L_x_3832:
        /* <DEDUP_REMOVED lines=15> */
.L_x_3841:
[----:B------:R-:W-:Y:S05]  /*8590*/  BSYNC.RECONVERGENT B3 ;  /* 0x0000000000037941 */ /* 0x000fea0003800200 */
.L_x_3840:
        /* <DEDUP_REMOVED lines=13> */
.L_x_3843:
[----:B------:R-:W-:Y:S05]  /*8670*/  BSYNC.RECONVERGENT B3 ;  /* 0x0000000000037941 */ /* 0x000fea0003800200 */
.L_x_3842:
[----:B------:R-:W-:-:S04]  /*8680*/  F2FP.BF16.F32.PACK_AB R103, RZ, R103 ;  /* 0x00000067ff67723e */ /* 0x000fc800000010ff */
[----:B-1----:R-:W-:-:S07]  /*8690*/  PRMT R86, R103, 0x7610, R86 ;  /* 0x0000761067567816 */ /* 0x002fce0000000056 */
.L_x_3839:
[----:B------:R-:W-:Y:S05]  /*86a0*/  BSYNC.RECONVERGENT B2 ;  /* 0x0000000000027941 */ /* 0x000fea0003800200 */
.L_x_3838:
        /* <DEDUP_REMOVED lines=16> */
.L_x_3847:
[----:B------:R-:W-:Y:S05]  /*87b0*/  BSYNC.RECONVERGENT B3 ;  /* 0x0000000000037941 */ /* 0x000fea0003800200 */
.L_x_3846:
        /* <DEDUP_REMOVED lines=13> */
.L_x_3849:
[----:B------:R-:W-:Y:S05]  /*8890*/  BSYNC.RECONVERGENT B3 ;  /* 0x0000000000037941 */ /* 0x000fea0003800200 */
.L_x_3848:
[----:B------:R-:W-:-:S04]  /*88a0*/  F2FP.BF16.F32.PACK_AB R103, RZ, R103 ;  /* 0x00000067ff67723e */ /* 0x000fc800000010ff */
[----:B------:R-:W-:-:S07]  /*88b0*/  PRMT R86, R86, 0x5410, R103 ;  /* 0x0000541056567816 */ /* 0x000fce0000000067 */
.L_x_3845:
[----:B------:R-:W-:Y:S05]  /*88c0*/  BSYNC.RECONVERGENT B2 ;  /* 0x0000000000027941 */ /* 0x000fea0003800200 */
.L_x_3844:
        /* <DEDUP_REMOVED lines=15> */
.L_x_3853:
[----:B------:R-:W-:Y:S05]  /*89c0*/  BSYNC.RECONVERGENT B3 ;  /* 0x0000000000037941 */ /* 0x000fea0003800200 */
.L_x_3852:
        /* <DEDUP_REMOVED lines=13> */
.L_x_3855:
[----:B------:R-:W-:Y:S05]  /*8aa0*/  BSYNC.RECONVERGENT B3 ;  /* 0x0000000000037941 */ /* 0x000fea0003800200 */
.L_x_3854:
[----:B------:R-:W-:-:S04]  /*8ab0*/  F2FP.BF16.F32.PACK_AB R103, RZ, R103 ;  /* 0x00000067ff67723e */ /* 0x000fc800000010ff */
[----:B-1----:R-:W-:-:S07]  /*8ac0*/  PRMT R87, R103, 0x7610, R87 ;  /* 0x0000761067577816 */ /* 0x002fce0000000057 */
.L_x_3851:
[----:B------:R-:W-:Y:S05]  /*8ad0*/  BSYNC.RECONVERGENT B2 ;  /* 0x0000000000027941 */ /* 0x000fea0003800200 */
.L_x_3850:
[----:B------:R-:W-:Y:S05]  /*8ae0*/  @!P2 BRA `(.L_x_3756) ;  /* 0x00000000004ca947 */ /* 0x000fea0003800000 */
[----:B------:R-:W-:Y:S01]  /*8af0*/  FFMA.FTZ R102, R148, R102, R101 ;  /* 0x0000006694667223 */ /* 0x000fe20000010065 */
[----:B-----5:R-:W-:Y:S02]  /*8b00*/  ISETP.GE.U32.AND P0, PT, R96, RZ, PT ;  /* 0x000000ff6000720c */ /* 0x020fe40003f06070 */
[----:B------:R-:W-:Y:S01]  /*8b10*/  ISETP.GT.AND P1, PT, R115, RZ, PT ;  /* 0x000000ff7300720c */ /* 0x000fe20003f24270 */
[----:B------:R-:W-:Y:S01]  /*8b20*/  FADD.FTZ R101, R151, -R102 ;  /* 0x8000006697657221 */ /* 0x000fe20000010000 */
[----:B------:R-:W-:Y:S01]  /*8b30*/  ISETP.GE.U32.AND.EX P0, PT, R97, 0x1000000, PT, P0 ;  /* 0x010000006100780c */ /* 0x000fe20003f06100 */
[----:B------:R-:W-:Y:S01]  /*8b40*/  HFMA2 R102, -RZ, RZ, 0, 0 ;  /* 0x00000000ff667431 */ /* 0x000fe200000001ff */
[----:B-1----:R-:W-:Y:S01]  /*8b50*/  MOV R104, RZ ;  /* 0x000000ff00687202 */ /* 0x002fe20000000f00 */
[----:B------:R-:W-:-:S05]  /*8b60*/  FMUL.FTZ R101, R114, R101 ;  /* 0x0000006572657220 */ /* 0x000fca0000410000 */
[----:B------:R-:W-:-:S05]  /*8b70*/  FSEL R101, R101, RZ, P1 ;  /* 0x000000ff65657208 */ /* 0x000fca0000800000 */
[----:B------:R-:W-:Y:S01]  /*8b80*/  FMUL.FTZ R101, R101, UR13 ;  /* 0x0000000d65657c20 */ /* 0x000fe20008410000 */
[----:B------:R-:W-:Y:S02]  /*8b90*/  @P0 SHF.L.U32 R105, R165, 0x10, RZ ;  /* 0x00000010a5690819 */ /* 0x000fe400000006ff */
[----:B------:R-:W-:Y:S01]  /*8ba0*/  @P0 PRMT R103, R83, 0x7632, R103 ;  /* 0x0000763253670816 */ /* 0x000fe20000000067 */
[----:B0-----:R-:W-:-:S03]  /*8bb0*/  FMUL.FTZ R106, R101, UR12 ;  /* 0x0000000c656a7c20 */ /* 0x001fc60008410000 */
[----:B------:R-:W-:Y:S01]  /*8bc0*/  @P0 SHF.L.U32 R103, R103, 0x10, RZ ;  /* 0x0000001067670819 */ /* 0x000fe200000006ff */
[----:B------:R-:W-:-:S04]  /*8bd0*/  @P0 FMUL.FTZ R104, R105, R106 ;  /* 0x0000006a69680220 */ /* 0x000fc80000410000 */
[----:B------:R-:W-:Y:S01]  /*8be0*/  @P0 FMUL.FTZ R102, R106, R103 ;  /* 0x000000676a660220 */ /* 0x000fe20000410000 */
[----:B------:R-:W-:-:S03]  /*8bf0*/  F2FP.BF16.F32.PACK_AB R104, RZ, R104 ;  /* 0x00000068ff68723e */ /* 0x000fc600000010ff */
[----:B------:R-:W-:Y:S01]  /*8c00*/  FADD.FTZ R23, R23, R102 ;  /* 0x0000006617177221 */ /* 0x000fe20000010000 */
[----:B------:R-:W-:-:S07]  /*8c10*/  PRMT R87, R87, 0x5410, R104 ;  /* 0x0000541057577816 */ /* 0x000fce0000000068 */
.L_x_3756:
[----:B------:R-:W-:Y:S05]  /*8c20*/  BSYNC.RECONVERGENT B0 ;  /* 0x0000000000007941 */ /* 0x000fea0003800200 */
.L_x_3739:
[----:B------:R-:W2:Y:S08]  /*8c30*/  @P3 LDC.64 R102, c[0x0][0x478] ;  /* 0x00011e00ff663b82 */ /* 0x000eb00000000a00 */
[----:B-1----:R-:W1:Y:S01]  /*8c40*/  @P2 LDC.64 R104, c[0x0][0x468] ;  /* 0x00011a00ff682b82 */ /* 0x002e620000000a00 */
[----:B--2---:R-:W-:-:S05]  /*8c50*/  @P3 IMAD.WIDE.U32 R102, R153, 0x20, R102 ;  /* 0x0000002099663825 */ /* 0x004fca00078e0066 */
[----:B------:R2:W-:Y:S01]  /*8c60*/  @P3 STG.E.128 desc[UR6][R102.64], R88 ;  /* 0x0000005866003986 */ /* 0x0005e2000c101d06 */
[----:B-1----:R-:W-:-:S03]  /*8c70*/  @P2 IMAD.WIDE.U32 R100, R100, 0x10, R104 ;  /* 0x0000001064642825 */ /* 0x002fc600078e0068 */
[----:B------:R2:W-:Y:S04]  /*8c80*/  @P3 STG.E.128 desc[UR6][R102.64+0x10], R92 ;  /* 0x0000105c66003986 */ /* 0x0005e8000c101d06 */
[----:B------:R2:W-:Y:S02]  /*8c90*/  @P2 STG.E.128 desc[UR6][R100.64], R84 ;  /* 0x0000005464002986 */ /* 0x0005e4000c101d06 */
.L_x_3736:
[----:B------:R-:W-:Y:S05]  /*8ca0*/  BSYNC.RECONVERGENT B1 ;  /* 0x0000000000017941 */ /* 0x000fea0003800200 */
.L_x_3735:
[----:B--2---:R-:W2:Y:S02]  /*8cb0*/  LDC.64 R100, c[0x0][0x380] ;  /* 0x0000e000ff647b82 */ /* 0x004ea40000000a00 */
[----:B--2---:R-:W-:-:S04]  /*8cc0*/  LEA R113, R100, R113, 0x2 ;  /* 0x0000007164717211 */ /* 0x004fc800078e10ff */
[----:B------:R-:W-:-:S13]  /*8cd0*/  ISETP.GE.AND P0, PT, R113, R101, PT ;  /* 0x000000657100720c */ /* 0x000fda0003f06270 */
[----:B------:R-:W-:Y:S05]  /*8ce0*/  @!P0 BRA `(.L_x_3856) ;  /* 0xffffff78005c8947 */ /* 0x000fea000383ffff */
.L_x_3600:
[----:B-----5:R-:W2:Y:S01]  /*8cf0*/  S2R R7, SR_CgaCtaId ;  /* 0x0000000000077919 */ /* 0x020ea20000008800 */
[C---:B------:R-:W-:Y:S01]  /*8d00*/  SHF.L.U32 R3, R112.reuse, 0x6, RZ ;  /* 0x0000000670037819 */ /* 0x040fe200000006ff */
[----:B------:R-:W-:Y:S05]  /*8d10*/  WARPSYNC.ALL ;  /* 0x0000000000007948 */ /* 0x000fea0003800000 */
[C---:B------:R-:W-:Y:S01]  /*8d20*/  LOP3.LUT R5, R112.reuse, 0x7f, RZ, 0x3c, !PT ;  /* 0x0000007f70057812 */ /* 0x040fe200078e3cff */
[----:B------:R-:W3:Y:S01]  /*8d30*/  S2UR UR4, SR_CTAID.X ;  /* 0x00000000000479c3 */ /* 0x000ee20000002500 */
[----:B------:R-:W-:Y:S01]  /*8d40*/  SHF.L.U32 R0, R112, 0x5, RZ ;  /* 0x0000000570007819 */ /* 0x000fe200000006ff */
[----:B------:R-:W4:Y:S01]  /*8d50*/  LDCU.128 UR16, c[0x0][0x440] ;  /* 0x00008800ff1077ac */ /* 0x000f220008000c00 */
        /* <DEDUP_REMOVED lines=9> */
[----:B--2---:R-:W-:Y:S01]  /*8df0*/  LEA R5, R7, R4, 0x18 ;  /* 0x0000000407057211 */ /* 0x004fe200078ec0ff */
[----:B---3--:R-:W-:Y:S01]  /*8e00*/  IMAD R3, R2, UR4, RZ ;  /* 0x0000000402037c24 */ /* 0x008fe2000f8e02ff */
[----:B------:R-:W2:Y:S02]  /*8e10*/  LDCU.64 UR4, c[0x0][0x460] ;  /* 0x00008c00ff0477ac */ /* 0x000ea40008000a00 */
[-C--:B------:R-:W-:Y:S02]  /*8e20*/  IADD3 R0, PT, PT, R0, R5.reuse, RZ ;  /* 0x0000000500007210 */ /* 0x080fe40007ffe0ff */
[----:B------:R-:W-:Y:S02]  /*8e30*/  LEA R5, R112, R5, 0x2 ;  /* 0x0000000570057211 */ /* 0x000fe400078e10ff */
[----:B------:R-:W-:Y:S01]  /*8e40*/  IADD3 R112, P4, PT, R3, R112, RZ ;  /* 0x0000007003707210 */ /* 0x000fe20007f9e0ff */
[----:B------:R-:W-:Y:S04]  /*8e50*/  STS.128 [R0], R48 ;  /* 0x0000003000007388 */ /* 0x000fe80000000c00 */
[----:B------:R-:W-:Y:S04]  /*8e60*/  STS.128 [R0+0x10], R44 ;  /* 0x0000102c00007388 */ /* 0x000fe80000000c00 */
[----:B------:R3:W-:Y:S04]  /*8e70*/  STS.128 [R0+0x400], R40 ;  /* 0x0004002800007388 */ /* 0x0007e80000000c00 */
[----:B------:R0:W-:Y:S01]  /*8e80*/  STS.128 [R0+0x410], R36 ;  /* 0x0004102400007388 */ /* 0x0001e20000000c00 */
[----:B------:R-:W-:Y:S01]  /*8e90*/  BAR.SYNC.DEFER_BLOCKING 0x0 ;  /* 0x0000000000007b1d */ /* 0x000fe20000010000 */
[----:B---3--:R-:W-:-:S02]  /*8ea0*/  IADD3.X R41, PT, PT, RZ, RZ, RZ, P4, !PT ;  /* 0x000000ffff297210 */ /* 0x008fc400027fe4ff */
[C---:B------:R-:W-:Y:S02]  /*8eb0*/  SHF.L.U32 R42, R112.reuse, 0x2, RZ ;  /* 0x00000002702a7819 */ /* 0x040fe400000006ff */
[----:B------:R-:W-:Y:S02]  /*8ec0*/  SHF.L.U64.HI R44, R112, 0x2, R41 ;  /* 0x00000002702c7819 */ /* 0x000fe40000010229 */
[C---:B----4-:R-:W-:Y:S02]  /*8ed0*/  IADD3 R40, P4, PT, R42.reuse, UR18, RZ ;  /* 0x000000122a287c10 */ /* 0x050fe4000ff9e0ff */
[----:B0-----:R-:W-:Y:S01]  /*8ee0*/  IADD3 R38, P5, PT, R42, UR16, RZ ;  /* 0x000000102a267c10 */ /* 0x001fe2000ffbe0ff */
[----:B------:R-:W0:Y:S04]  /*8ef0*/  LDS R2, [R5] ;  /* 0x0000000005027984 */ /* 0x000e280000000800 */
[----:B------:R-:W3:Y:S04]  /*8f00*/  LDS R7, [R5+0x800] ;  /* 0x0008000005077984 */ /* 0x000ee80000000800 */
[----:B------:R-:W4:Y:S04]  /*8f10*/  LDS R3, [R5+0x200] ;  /* 0x0002000005037984 */ /* 0x000f280000000800 */
[----:B------:R-:W1:Y:S04]  /*8f20*/  LDS R8, [R5+0xa00] ;  /* 0x000a000005087984 */ /* 0x000e680000000800 */
        /* <DEDUP_REMOVED lines=13> */
[----:B-1----:R-:W-:-:S03]  /*9000*/  FADD.FTZ R3, R3, R8 ;  /* 0x0000000803037221 */ /* 0x002fc60000010000 */
[----:B------:R-:W1:Y:S01]  /*9010*/  LDS R37, [R5+0x1c00] ;  /* 0x001c000005257984 */ /* 0x000e620000000800 */
        /* <DEDUP_REMOVED lines=15> */
[----:B-1----:R-:W-:-:S03]  /*9110*/  FADD.FTZ R37, R4, R37 ;  /* 0x0000002504257221 */ /* 0x002fc60000010000 */
[----:B------:R-:W-:Y:S01]  /*9120*/  STS.128 [R0+0x410], R52 ;  /* 0x0004103400007388 */ /* 0x000fe20000000c00 */
[----:B--2---:R-:W-:Y:S01]  /*9130*/  FADD.FTZ R39, R6, R39 ;  /* 0x0000002706277221 */ /* 0x004fe20000010000 */
        /* <DEDUP_REMOVED lines=88> */
.L_x_3858:
[----:B------:R-:W-:Y:S05]  /*96c0*/  BSYNC.RECONVERGENT B0 ;  /* 0x0000000000007941 */ /* 0x000fea0003800200 */
.L_x_3857:
        /* <DEDUP_REMOVED lines=18> */
.L_x_3860:
[----:B------:R-:W-:Y:S05]  /*97f0*/  BSYNC.RECONVERGENT B0 ;  /* 0x0000000000007941 */ /* 0x000fea0003800200 */
.L_x_3859:
        /* <DEDUP_REMOVED lines=18> */
.L_x_3862:
[----:B------:R-:W-:Y:S05]  /*9920*/  BSYNC.RECONVERGENT B0 ;  /* 0x0000000000007941 */ /* 0x000fea0003800200 */
.L_x_3861:
        /* <DEDUP_REMOVED lines=12> */
.L_x_3609:
        /* <DEDUP_REMOVED lines=8> */
.L_x_3864:
[----:B------:R-:W-:Y:S05]  /*9a70*/  BSYNC B0 ;  /* 0x0000000000007941 */ /* 0x000fea0003800000 */
.L_x_3863:
        /* <DEDUP_REMOVED lines=8> */
.L_x_3865:
[----:B------:R-:W-:-:S05]  /*9b00*/  FADD.FTZ R100, R100, R175 ;  /* 0x000000af64647221 */ /* 0x000fca0000010000 */
[----:B------:R-:W-:Y:S01]  /*9b10*/  MOV R111, R100 ;  /* 0x00000064006f7202 */ /* 0x000fe20000000f00 */
[----:B------:R-:W-:Y:S01]  /*9b20*/  HFMA2 R110, -RZ, RZ, 0, 1.1920928955078125e-07 ;  /* 0x00000002ff6e7431 */ /* 0x000fe200000001ff */
[----:B------:R-:W-:-:S07]  /*9b30*/  MOV R101, R109 ;  /* 0x0000006d00657202 */ /* 0x000fce0000000f00 */
[----:B------:R-:W-:Y:S05]  /*9b40*/  WARPSYNC.COLLECTIVE R108, `(.L_x_3866) ;  /* 0x000000006c087348 */ /* 0x000fea0003c00000 */
[----:B------:R0:W1:Y:S02]  /*9b50*/  SHFL.BFLY P0, R109, R111, R110, R155 ;  /* 0x0c00006e6f6d7389 */ /* 0x000064000000009b */
[----:B01----:R-:W-:Y:S05]  /*9b60*/  ENDCOLLECTIVE ;  /* 0x000000000000791b */ /* 0x003fea0003800000 */
.L_x_3866:
[----:B------:R-:W-:-:S05]  /*9b70*/  FADD.FTZ R101, R101, R174 ;  /* 0x000000ae65657221 */ /* 0x000fca0000010000 */
[----:B------:R-:W-:Y:S02]  /*9b80*/  MOV R111, R101 ;  /* 0x00000065006f7202 */ /* 0x000fe40000000f00 */
[----:B------:R-:W-:-:S07]  /*9b90*/  MOV R103, R109 ;  /* 0x0000006d00677202 */ /* 0x000fce0000000f00 */
[----:B------:R-:W-:Y:S05]  /*9ba0*/  WARPSYNC.COLLECTIVE R108, `(.L_x_3867) ;  /* 0x000000006c087348 */ /* 0x000fea0003c00000 */
[----:B------:R0:W1:Y:S02]  /*9bb0*/  SHFL.BFLY P0, R109, R111, R110, R155 ;  /* 0x0c00006e6f6d7389 */ /* 0x000064000000009b */
[----:B01----:R-:W-:Y:S05]  /*9bc0*/  ENDCOLLECTIVE ;  /* 0x000000000000791b */ /* 0x003fea0003800000 */
.L_x_3867:
[----:B------:R-:W-:-:S05]  /*9bd0*/  FADD.FTZ R103, R100, R103 ;  /* 0x0000006764677221 */ /* 0x000fca0000010000 */
[----:B------:R-:W-:Y:S01]  /*9be0*/  MOV R111, R103 ;  /* 0x00000067006f7202 */ /* 0x000fe20000000f00 */
[----:B------:R-:W-:Y:S01]  /*9bf0*/  HFMA2 R110, -RZ, RZ, 0, 2.384185791015625e-07 ;  /* 0x00000004ff6e7431 */ /* 0x000fe200000001ff */
[----:B------:R-:W-:-:S07]  /*9c00*/  MOV R102, R109 ;  /* 0x0000006d00667202 */ /* 0x000fce0000000f00 */
[----:B------:R-:W-:Y:S05]  /*9c10*/  WARPSYNC.COLLECTIVE R108, `(.L_x_3868) ;  /* 0x000000006c087348 */ /* 0x000fea0003c00000 */
[----:B------:R0:W1:Y:S02]  /*9c20*/  SHFL.BFLY P0, R109, R111, R110, R155 ;  /* 0x0c00006e6f6d7389 */ /* 0x000064000000009b */
[----:B01----:R-:W-:Y:S05]  /*9c30*/  ENDCOLLECTIVE ;  /* 0x000000000000791b */ /* 0x003fea0003800000 */
.L_x_3868:
[----:B------:R-:W-:-:S05]  /*9c40*/  FADD.FTZ R102, R101, R102 ;  /* 0x0000006665667221 */ /* 0x000fca0000010000 */
[----:B------:R-:W-:Y:S02]  /*9c50*/  MOV R111, R102 ;  /* 0x00000066006f7202 */ /* 0x000fe40000000f00 */
[----:B------:R-:W-:-:S07]  /*9c60*/  MOV R104, R109 ;  /* 0x0000006d00687202 */ /* 0x000fce0000000f00 */
[----:B------:R-:W-:Y:S05]  /*9c70*/  WARPSYNC.COLLECTIVE R108, `(.L_x_3869) ;  /* 0x000000006c087348 */ /* 0x000fea0003c00000 */
[----:B------:R0:W1:Y:S02]  /*9c80*/  SHFL.BFLY P0, R109, R111, R110, R155 ;  /* 0x0c00006e6f6d7389 */ /* 0x000064000000009b */
[----:B01----:R-:W-:Y:S05]  /*9c90*/  ENDCOLLECTIVE ;  /* 0x000000000000791b */ /* 0x003fea0003800000 */
.L_x_3869:
[----:B------:R-:W-:-:S05]  /*9ca0*/  FADD.FTZ R104, R103, R104 ;  /* 0x0000006867687221 */ /* 0x000fca0000010000 */
[----:B------:R-:W-:Y:S01]  /*9cb0*/  MOV R111, R104 ;  /* 0x00000068006f7202 */ /* 0x000fe20000000f00 */
[----:B------:R-:W-:Y:S01]  /*9cc0*/  HFMA2 R110, -RZ, RZ, 0, 4.76837158203125e-07 ;  /* 0x00000008ff6e7431 */ /* 0x000fe200000001ff */
[----:B------:R-:W-:-:S07]  /*9cd0*/  MOV R105, R109 ;  /* 0x0000006d00697202 */ /* 0x000fce0000000f00 */
[----:B------:R-:W-:Y:S05]  /*9ce0*/  WARPSYNC.COLLECTIVE R108, `(.L_x_3870) ;  /* 0x000000006c087348 */ /* 0x000fea0003c00000 */
[----:B------:R0:W1:Y:S02]  /*9cf0*/  SHFL.BFLY P0, R109, R111, R110, R155 ;  /* 0x0c00006e6f6d7389 */ /* 0x000064000000009b */
[----:B01----:R-:W-:Y:S05]  /*9d00*/  ENDCOLLECTIVE ;  /* 0x000000000000791b */ /* 0x003fea0003800000 */
.L_x_3870:
[----:B------:R-:W-:-:S05]  /*9d10*/  FADD.FTZ R105, R102, R105 ;  /* 0x0000006966697221 */ /* 0x000fca0000010000 */
[----:B------:R-:W-:Y:S02]  /*9d20*/  MOV R111, R105 ;  /* 0x00000069006f7202 */ /* 0x000fe40000000f00 */
[----:B------:R-:W-:-:S07]  /*9d30*/  MOV R107, R109 ;  /* 0x0000006d006b7202 */ /* 0x000fce0000000f00 */
[----:B------:R-:W-:Y:S05]  /*9d40*/  WARPSYNC.COLLECTIVE R108, `(.L_x_3871) ;  /* 0x000000006c087348 */ /* 0x000fea0003c00000 */
[----:B------:R0:W1:Y:S02]  /*9d50*/  SHFL.BFLY P0, R109, R111, R110, R155 ;  /* 0x0c00006e6f6d7389 */ /* 0x000064000000009b */
[----:B01----:R-:W-:Y:S05]  /*9d60*/  ENDCOLLECTIVE ;  /* 0x000000000000791b */ /* 0x003fea0003800000 */
.L_x_3871:
[----:B------:R-:W-:-:S05]  /*9d70*/  FADD.FTZ R107, R104, R107 ;  /* 0x0000006b686b7221 */ /* 0x000fca0000010000 */
[----:B------:R-:W-:Y:S01]  /*9d80*/  MOV R111, R107 ;  /* 0x0000006b006f7202 */ /* 0x000fe20000000f00 */
[----:B------:R-:W-:Y:S01]  /*9d90*/  HFMA2 R110, -RZ, RZ, 0, 9.5367431640625e-07 ;  /* 0x00000010ff6e7431 */ /* 0x000fe200000001ff */
[----:B------:R-:W-:-:S07]  /*9da0*/  MOV R106, R109 ;  /* 0x0000006d006a7202 */ /* 0x000fce0000000f00 */
[----:B------:R-:W-:Y:S05]  /*9db0*/  WARPSYNC.COLLECTIVE R108, `(.L_x_3872) ;  /* 0x000000006c087348 */ /* 0x000fea0003c00000 */
[----:B------:R0:W1:Y:S02]  /*9dc0*/  SHFL.BFLY P0, R109, R111, R110, R155 ;  /* 0x0c00006e6f6d7389 */ /* 0x000064000000009b */
[----:B01----:R-:W-:Y:S05]  /*9dd0*/  ENDCOLLECTIVE ;  /* 0x000000000000791b */ /* 0x003fea0003800000 */
.L_x_3872:
[----:B------:R-:W-:-:S05]  /*9de0*/  FADD.FTZ R106, R105, R106 ;  /* 0x0000006a696a7221 */ /* 0x000fca0000010000 */
[----:B------:R-:W-:Y:S02]  /*9df0*/  MOV R111, R106 ;  /* 0x0000006a006f7202 */ /* 0x000fe40000000f00 */
[----:B------:R-:W-:-:S07]  /*9e00*/  MOV R100, R109 ;  /* 0x0000006d00647202 */ /* 0x000fce0000000f00 */
[----:B------:R-:W-:Y:S05]  /*9e10*/  WARPSYNC.COLLECTIVE R108, `(.L_x_3873) ;  /* 0x000000006c087348 */ /* 0x000fea0003c00000 */
[----:B------:R0:W1:Y:S02]  /*9e20*/  SHFL.BFLY P0, R109, R111, R110, R155 ;  /* 0x0c00006e6f6d7389 */ /* 0x000064000000009b */
[----:B01----:R-:W-:Y:S05]  /*9e30*/  ENDCOLLECTIVE ;  /* 0x000000000000791b */ /* 0x003fea0003800000 */
.L_x_3873:
[----:B------:R-:W-:Y:S01]  /*9e40*/  MOV R101, R109 ;  /* 0x0000006d00657202 */ /* 0x000fe20000000f00 */
[----:B------:R-:W-:Y:S06]  /*9e50*/  BRA `(.L_x_3874) ;  /* 0xffffff7800c47947 */ /* 0x000fec000383ffff */
.L_x_3875:
        /* <DEDUP_REMOVED lines=10> */
.L_x_11225:


//--------------------- .text._ZN10layer_norm22ln_bwd_finalize_kernelINS_22Kernel_traits_finalizeILj512E13__nv_bfloat16S2_fS2_fjLb1ELj1024ELj4ENS_18Kernel_traits_baseILj512ES2_S2_fS2_fjLj1024EEEEELb1ELb1EEEvNS_9BwdParamsE --------------------------
	.section	.text._ZN10layer_norm22ln_bwd_finalize_kernelINS_22Kernel_traits_finalizeILj512E13__nv_bfloat16S2_fS2_fjLb1ELj1024ELj4ENS_18Kernel_traits_baseILj512ES2_S2_fS2_fjLj1024EEEEELb1ELb1EEEvNS_9BwdParamsE,"ax",@progbits
	.align	128
        .global         _ZN10layer_norm22ln_bwd_finalize_kernelINS_22Kernel_traits_finalizeILj512E13__nv_bfloat16S2_fS2_fjLb1ELj1024ELj4ENS_18Kernel_traits_baseILj512ES2_S2_fS2_fjLj1024EEEEELb1ELb1EEEvNS_9BwdParamsE
        .type           _ZN10layer_norm22ln_bwd_finalize_kernelINS_22Kernel_traits_finalizeILj512E13__nv_bfloat16S2_fS2_fjLb1ELj1024ELj4ENS_18Kernel_traits_baseILj512ES2_S2_fS2_fjLj1024EEEEELb1ELb1EEEvNS_9BwdParamsE,@function
        .size           _ZN10layer_norm22ln_bwd_finalize_kernelINS_22Kernel_traits_finalizeILj512E13__nv_bfloat16S2_fS2_fjLb1ELj1024ELj4ENS_18Kernel_traits_baseILj512ES2_S2_fS2_fjLj1024EEEEELb1ELb1EEEvNS_9BwdParamsE,(.L_x_11226 - _ZN10layer_norm22ln_bwd_finalize_kernelINS_22Kernel_traits_finalizeILj512E13__nv_bfloat16S2_fS2_fjLb1ELj1024ELj4ENS_18Kernel_traits_baseILj512ES2_S2_fS2_fjLj1024EEEEELb1ELb1EEEvNS_9BwdParamsE)
        .other          _ZN10layer_norm22ln_bwd_finalize_kernelINS_22Kernel_traits_finalizeILj512E13__nv_bfloat16S2_fS2_fjLb1ELj1024ELj4ENS_18Kernel_traits_baseILj512ES2_S2_fS2_fjLj1024EEEEELb1ELb1EEEvNS_9BwdParamsE,@"STO_CUDA_ENTRY STV_DEFAULT"
_ZN10layer_norm22ln_bwd_finalize_kernelINS_22Kernel_traits_finalizeILj512E13__nv_bfloat16S2_fS2_fjLb1ELj1024ELj4ENS_18Kernel_traits_baseILj512ES2_S2_fS2_fjLj1024EEEEELb1ELb1EEEvNS_9BwdParamsE:
.text._ZN10layer_norm22ln_bwd_finalize_kernelINS_22Kernel_traits_finalizeILj512E13__nv_bfloat16S2_fS2_fjLb1ELj1024ELj4ENS_18Kernel_traits_baseILj512ES2_S2_fS2_fjLj1024EEEEELb1ELb1EEEvNS_9BwdParamsE:
        /* <DEDUP_REMOVED lines=58> */
.L_x_3880:
        /* <DEDUP_REMOVED lines=87> */
.L_x_3879:
[----:B------:R-:W-:Y:S05]  /*0910*/  BSYNC.RECONVERGENT B1 ;  /* 0x0000000000017941 */ /* 0x000fea0003800200 */
.L_x_3878:
        /* <DEDUP_REMOVED lines=50> */
.L_x_3882:
[----:B------:R-:W-:Y:S05]  /*0c40*/  BSYNC.RECONVERGENT B1 ;  /* 0x0000000000017941 */ /* 0x000fea0003800200 */
.L_x_3881:
        /* <DEDUP_REMOVED lines=30> */
.L_x_3884:
[----:B------:R-:W-:Y:S05]  /*0e30*/  BSYNC.RECONVERGENT B1 ;  /* 0x0000000000017941 */ /* 0x000fea0003800200 */
.L_x_3883:
        /* <DEDUP_REMOVED lines=15> */
.L_x_3877:
[----:B------:R-:W-:Y:S05]  /*0f30*/  BSYNC.RECONVERGENT B0 ;  /* 0x0000000000007941 */ /* 0x000fea0003800200 */
.L_x_3876:
        /* <DEDUP_REMOVED lines=73> */
.L_x_3885:
        /* <DEDUP_REMOVED lines=11> */
.L_x_11226:


//--------------------- .text._ZN10layer_norm13ln_bwd_kernelINS_13Kernel_traitsI13__nv_bfloat16S2_fS2_fjLj512ELj1ELj4ELj1ELj16ENS_18Kernel_traits_baseILj512ES2_S2_fS2_fjLj128EEEEELb1ELb1ELb1ELb1EEEvNS_9BwdParamsE --------------------------
	.section	.text._ZN10layer_norm13ln_bwd_kernelINS_13Kernel_traitsI13__nv_bfloat16S2_fS2_fjLj512ELj1ELj4ELj1ELj16ENS_18Kernel_traits_baseILj512ES2_S2_fS2_fjLj128EEEEELb1ELb1ELb1ELb1EEEvNS_9BwdParamsE,"ax",@progbits
	.align	128
        .global         _ZN10layer_norm13ln_bwd_kernelINS_13Kernel_traitsI13__nv_bfloat16S2_fS2_fjLj512ELj1ELj4ELj1ELj16ENS_18Kernel_traits_baseILj512ES2_S2_fS2_fjLj128EEEEELb1ELb1ELb1ELb1EEEvNS_9BwdParamsE
        .type           _ZN10layer_norm13ln_bwd_kernelINS_13Kernel_traitsI13__nv_bfloat16S2_fS2_fjLj512ELj1ELj4ELj1ELj16ENS_18Kernel_traits_baseILj512ES2_S2_fS2_fjLj128EEEEELb1ELb1ELb1ELb1EEEvNS_9BwdParamsE,@function
        .size           _ZN10layer_norm13ln_bwd_kernelINS_13Kernel_traitsI13__nv_bfloat16S2_fS2_fjLj512ELj1ELj4ELj1ELj16ENS_18Kernel_traits_baseILj512ES2_S2_fS2_fjLj128EEEEELb1ELb1ELb1ELb1EEEvNS_9BwdParamsE,(.L_x_11227 - _ZN10layer_norm13ln_bwd_kernelINS_13Kernel_traitsI13__nv_bfloat16S2_fS2_fjLj512ELj1ELj4ELj1ELj16ENS_18Kernel_traits_baseILj512ES2_S2_fS2_fjLj128EEEEELb1ELb1ELb1ELb1EEEvNS_9BwdParamsE)
        .other          _ZN10layer_norm13ln_bwd_kernelINS_13Kernel_traitsI13__nv_bfloat16S2_fS2_fjLj512ELj1ELj4ELj1ELj16ENS_18Kernel_traits_baseILj512ES2_S2_fS2_fjLj128EEEEELb1ELb1ELb1ELb1EEEvNS_9BwdParamsE,@"STO_CUDA_ENTRY STV_DEFAULT"
_ZN10layer_norm13ln_bwd_kernelINS_13Kernel_traitsI13__nv_bfloat16S2_fS2_fjLj512ELj1ELj4ELj1ELj16ENS_18Kernel_traits_baseILj512ES2_S2_fS2_fjLj128EEEEELb1ELb1ELb1ELb1EEEvNS_9BwdParamsE:
.text._ZN10layer_norm13ln_bwd_kernelINS_13Kernel_traitsI13__nv_bfloat16S2_fS2_fjLj512ELj1ELj4ELj1ELj16ENS_18Kernel_traits_baseILj512ES2_S2_fS2_fjLj128EEEEELb1ELb1ELb1ELb1EEEvNS_9BwdParamsE:
        /* <DEDUP_REMOVED lines=42> */
[----:B------:R-:W-:-:S07]  /*02a0*/  LOP3.LUT R7, R6, 0x1f, RZ, 0xc0, !PT ;  /* 0x0000001f06077812 */ /* 0x000fce00078ec0ff */
[----:B------:R-:W1:Y:S01]  /*02b0*/  LDC.64 R2, c[0x0][0x3d0] ;  /* 0x0000f400ff027b82 */ /* 0x000e620000000a00 */
[----:B0-----:R-:W-:-:S05]  /*02c0*/  IMAD.WIDE.U32 R4, R7, 0x10, R4 ;  /* 0x0000001007047825 */ /* 0x001fca00078e0004 */
[----:B------:R-:W2:Y:S01]  /*02d0*/  LDG.E.128 R40, desc[UR6][R4.64+0x200] ;  /* 0x0002000604287981 */ /* 0x000ea2000c1e1d00 */
[----:B-1----:R-:W-:-:S03]  /*02e0*/  IMAD.WIDE.U32 R2, R7, 0x10, R2 ;  /* 0x0000001007027825 */ /* 0x002fc600078e0002 */
[----:B------:R-:W3:Y:S04]  /*02f0*/  LDG.E.128 R36, desc[UR6][R4.64] ;  /* 0x0000000604247981 */ /* 0x000ee8000c1e1d00 */
[----:B------:R-:W4:Y:S04]  /*0300*/  LDG.E.128 R144, desc[UR6][R2.64+0x200] ;  /* 0x0002000602907981 */ /* 0x000f28000c1e1d00 */
[----:B------:R-:W5:Y:S01]  /*0310*/  LDG.E.128 R136, desc[UR6][R2.64] ;  /* 0x0000000602887981 */ /* 0x000f62000c1e1d00 */
[----:B------:R-:W-:Y:S01]  /*0320*/  HFMA2 R88, -RZ, RZ, 0, 0 ;  /* 0x00000000ff587431 */ /* 0x000fe200000001ff */
[----:B--2---:R-:W-:-:S02]  /*0330*/  PRMT R150, R40, 0x7632, R150 ;  /* 0x0000763228967816 */ /* 0x004fc40000000096 */
[----:B------:R-:W-:Y:S02]  /*0340*/  PRMT R149, R41, 0x7632, R149 ;  /* 0x0000763229957816 */ /* 0x000fe40000000095 */
[----:B------:R-:W-:Y:S02]  /*0350*/  PRMT R148, R42, 0x7632, R148 ;  /* 0x000076322a947816 */ /* 0x000fe40000000094 */
[----:B------:R-:W-:Y:S02]  /*0360*/  PRMT R157, R43, 0x7632, R157 ;  /* 0x000076322b9d7816 */ /* 0x000fe4000000009d */
[----:B----4-:R-:W-:Y:S02]  /*0370*/  PRMT R161, R144, 0x7632, R161 ;  /* 0x0000763290a17816 */ /* 0x010fe400000000a1 */
[----:B------:R-:W-:Y:S02]  /*0380*/  PRMT R160, R145, 0x7632, R160 ;  /* 0x0000763291a07816 */ /* 0x000fe400000000a0 */
[----:B------:R-:W-:-:S02]  /*0390*/  PRMT R159, R146, 0x7632, R159 ;  /* 0x00007632929f7816 */ /* 0x000fc4000000009f */
[----:B------:R-:W-:Y:S02]  /*03a0*/  PRMT R158, R147, 0x7632, R158 ;  /* 0x00007632939e7816 */ /* 0x000fe4000000009e */
[----:B---3--:R-:W-:Y:S02]  /*03b0*/  PRMT R155, R36, 0x7632, R155 ;  /* 0x00007632249b7816 */ /* 0x008fe4000000009b */
[----:B------:R-:W-:Y:S02]  /*03c0*/  PRMT R152, R37, 0x7632, R152 ;  /* 0x0000763225987816 */ /* 0x000fe40000000098 */
[----:B------:R-:W-:Y:S02]  /*03d0*/  PRMT R151, R38, 0x7632, R151 ;  /* 0x0000763226977816 */ /* 0x000fe40000000097 */
[----:B------:R-:W-:Y:S02]  /*03e0*/  PRMT R156, R39, 0x7632, R156 ;  /* 0x00007632279c7816 */ /* 0x000fe4000000009c */
[----:B-----5:R-:W-:-:S02]  /*03f0*/  PRMT R0, R136, 0x7632, R0 ;  /* 0x0000763288007816 */ /* 0x020fc40000000000 */
[----:B------:R-:W-:Y:S02]  /*0400*/  PRMT R165, R137, 0x7632, R165 ;  /* 0x0000763289a57816 */ /* 0x000fe400000000a5 */
[----:B------:R-:W-:Y:S02]  /*0410*/  PRMT R163, R138, 0x7632, R163 ;  /* 0x000076328aa37816 */ /* 0x000fe400000000a3 */
[----:B------:R-:W-:-:S07]  /*0420*/  PRMT R162, R139, 0x7632, R162 ;  /* 0x000076328ba27816 */ /* 0x000fce00000000a2 */
.L_x_4132:
[----:B0-----:R-:W0:Y:S08]  /*0430*/  LDC.64 R2, c[0x0][0x3f8] ;  /* 0x0000fe00ff027b82 */ /* 0x001e300000000a00 */
[----:B------:R-:W1:Y:S08]  /*0440*/  LDC.64 R126, c[0x0][0x3f0] ;  /* 0x0000fc00ff7e7b82 */ /* 0x000e700000000a00 */
[----:B------:R-:W2:Y:S01]  /*0450*/  LDC.64 R124, c[0x0][0x3c8] ;  /* 0x0000f200ff7c7b82 */ /* 0x000ea20000000a00 */
[----:B0-----:R-:W-:-:S05]  /*0460*/  IMAD.WIDE R2, R131, 0x4, R2 ;  /* 0x0000000483027825 */ /* 0x001fca00078e0202 */
[----:B------:R2:W3:Y:S01]  /*0470*/  LDG.E R130, desc[UR6][R2.64] ;  /* 0x0000000602827981 */ /* 0x0004e2000c1e1900 */
[----:B-1----:R-:W-:-:S05]  /*0480*/  IMAD.WIDE R126, R131, 0x4, R126 ;  /* 0x00000004837e7825 */ /* 0x002fca00078e027e */
[----:B-----5:R-:W5:Y:S01]  /*0490*/  LDG.E R132, desc[UR6][R126.64] ;  /* 0x000000067e847981 */ /* 0x020f62000c1e1900 */
[----:B--2---:R-:W-:-:S05]  /*04a0*/  IMAD.WIDE R2, R131, 0x4, R124 ;  /* 0x0000000483027825 */ /* 0x004fca00078e027c */
[----:B------:R0:W5:Y:S02]  /*04b0*/  LDG.E R125, desc[UR6][R2.64] ;  /* 0x00000006027d7981 */ /* 0x000164000c1e1900 */
[----:B0-----:R-:W0:Y:S01]  /*04c0*/  LDC.64 R2, c[0x0][0x3c0] ;  /* 0x0000f000ff027b82 */ /* 0x001e220000000a00 */
[----:B------:R-:W-:Y:S01]  /*04d0*/  BSSY.RECONVERGENT B1, `(.L_x_3888) ;  /* 0x00000fd000017945 */ /* 0x000fe20003800200 */
[----:B---3--:R-:W-:-:S13]  /*04e0*/  ISETP.GE.AND P1, PT, R130, 0x1, PT ;  /* 0x000000018200780c */ /* 0x008fda0003f26270 */
[----:B0-----:R-:W-:Y:S05]  /*04f0*/  @!P1 BRA `(.L_x_3889) ;  /* 0x0000000c00409947 */ /* 0x001fea0003800000 */
[----:B------:R-:W0:Y:S01]  /*0500*/  S2R R120, SR_TID.X ;  /* 0x0000000000787919 */ /* 0x000e220000002100 */
[----:B------:R-:W1:Y:S01]  /*0510*/  LDC.64 R118, c[0x0][0x3a8] ;  /* 0x0000ea00ff767b82 */ /* 0x000e620000000a00 */
[----:B------:R-:W-:Y:S01]  /*0520*/  IADD3 R4, PT, PT, R130, -0x1, RZ ;  /* 0xffffffff82047810 */ /* 0x000fe20007ffe0ff */
[C---:B------:R-:W-:Y:S02]  /*0530*/  IMAD R0, R131.reuse, UR8, RZ ;  /* 0x0000000883007c24 */ /* 0x040fe4000f8e02ff */
[----:B------:R-:W-:-:S03]  /*0540*/  IMAD.WIDE R2, R131, 0x4, R2 ;  /* 0x0000000483027825 */ /* 0x000fc600078e0202 */
[----:B------:R-:W-:Y:S01]  /*0550*/  SHF.R.S32.HI R5, RZ, 0x1f, R0 ;  /* 0x0000001fff057819 */ /* 0x000fe20000011400 */
[----:B------:R-:W2:Y:S01]  /*0560*/  LDC.64 R112, c[0x0][0x428] ;  /* 0x00010a00ff707b82 */ /* 0x000ea20000000a00 */
[----:B------:R-:W-:Y:S02]  /*0570*/  IMAD R4, R4, UR8, RZ ;  /* 0x0000000804047c24 */ /* 0x000fe4000f8e02ff */
[----:B------:R-:W-:Y:S02]  /*0580*/  LEA.HI R5, R5, R0, RZ, 0x3 ;  /* 0x0000000005057211 */ /* 0x000fe400078f18ff */
[----:B------:R-:W3:Y:S01]  /*0590*/  LDG.E R0, desc[UR6][R2.64] ;  /* 0x0000000602007981 */ /* 0x000ee2000c1e1900 */
[----:B------:R-:W-:Y:S02]  /*05a0*/  SHF.R.S32.HI R7, RZ, 0x1f, R4 ;  /* 0x0000001fff077819 */ /* 0x000fe40000011404 */
[----:B------:R-:W-:Y:S01]  /*05b0*/  MOV R124, UR14 ;  /* 0x0000000e007c7c02 */ /* 0x000fe20008000f00 */
[----:B------:R-:W4:Y:S01]  /*05c0*/  LDC.64 R126, c[0x0][0x3b0] ;  /* 0x0000ec00ff7e7b82 */ /* 0x000f220000000a00 */
[----:B------:R-:W-:-:S02]  /*05d0*/  LEA.HI R7, R7, R4, RZ, 0x3 ;  /* 0x0000000407077211 */ /* 0x000fc400078f18ff */
[----:B0-----:R-:W-:-:S04]  /*05e0*/  LOP3.LUT R120, R120, 0x1f, RZ, 0xc0, !PT ;  /* 0x0000001f78787812 */ /* 0x001fc800078ec0ff */
[-C--:B------:R-:W-:Y:S02]  /*05f0*/  LEA.HI.SX32 R121, R5, R120.reuse, 0x1d ;  /* 0x0000007805797211 */ /* 0x080fe400078feaff */
[----:B------:R-:W-:Y:S02]  /*0600*/  LEA.HI.SX32 R109, R7, R120, 0x1d ;  /* 0x00000078076d7211 */ /* 0x000fe400078feaff */
[C---:B------:R-:W-:Y:S01]  /*0610*/  IADD3 R129, PT, PT, R121.reuse, 0x20, RZ ;  /* 0x0000002079817810 */ /* 0x040fe20007ffe0ff */
[----:B-1----:R-:W-:-:S04]  /*0620*/  IMAD.WIDE.U32 R116, R121, 0x20, R118 ;  /* 0x0000002079747825 */ /* 0x002fc800078e0076 */
[C---:B--2---:R-:W-:Y:S01]  /*0630*/  IMAD.WIDE.U32 R8, R109.reuse, 0x10, R112 ;  /* 0x000000106d087825 */ /* 0x044fe200078e0070 */
[----:B------:R-:W-:Y:S01]  /*0640*/  IADD3 R109, PT, PT, R109, 0x20, RZ ;  /* 0x000000206d6d7810 */ /* 0x000fe20007ffe0ff */
[----:B------:R-:W2:Y:S02]  /*0650*/  LDG.E.128 R4, desc[UR6][R116.64] ;  /* 0x0000000674047981 */ /* 0x000ea4000c1e1d00 */
[----:B------:R-:W-:Y:S02]  /*0660*/  IMAD.WIDE.U32 R118, R129, 0x20, R118 ;  /* 0x0000002081767825 */ /* 0x000fe400078e0076 */
[----:B------:R-:W2:Y:S02]  /*0670*/  LDG.E.128 R8, desc[UR6][R8.64] ;  /* 0x0000000608087981 */ /* 0x000ea4000c1e1d00 */
[----:B------:R-:W-:Y:S02]  /*0680*/  IMAD.WIDE.U32 R112, R109, 0x10, R112 ;  /* 0x000000106d707825 */ /* 0x000fe400078e0070 */
[----:B------:R0:W2:Y:S04]  /*0690*/  LDG.E.128 R12, desc[UR6][R116.64+0x10] ;  /* 0x00001006740c7981 */ /* 0x0000a8000c1e1d00 */
[----:B------:R-:W2:Y:S04]  /*06a0*/  LDG.E.128 R108, desc[UR6][R118.64+0x10] ;  /* 0x00001006766c7981 */ /* 0x000ea8000c1e1d00 */
[----:B------:R1:W2:Y:S04]  /*06b0*/  LDG.E.128 R16, desc[UR6][R118.64] ;  /* 0x0000000676107981 */ /* 0x0002a8000c1e1d00 */
[----:B------:R-:W2:Y:S01]  /*06c0*/  LDG.E.128 R112, desc[UR6][R112.64] ;  /* 0x0000000670707981 */ /* 0x000ea2000c1e1d00 */
[----:B------:R-:W-:-:S02]  /*06d0*/  MOV R123, UR15 ;  /* 0x0000000f007b7c02 */ /* 0x000fc40008000f00 */
[----:B------:R-:W-:Y:S02]  /*06e0*/  ISETP.NE.U32.AND P0, PT, R124, RZ, PT ;  /* 0x000000ff7c00720c */ /* 0x000fe40003f05070 */
[----:B-----5:R-:W-:Y:S02]  /*06f0*/  ISETP.GE.AND P2, PT, R132, 0x1, PT ;  /* 0x000000018400780c */ /* 0x020fe40003f46270 */
[----:B------:R-:W-:-:S11]  /*0700*/  ISETP.NE.AND.EX P0, PT, R123, RZ, PT, P0 ;  /* 0x000000ff7b00720c */ /* 0x000fd60003f05300 */
[----:B------:R-:W-:Y:S02]  /*0710*/  @P2 IADD3 R122, PT, PT, R132, -0x1, RZ ;  /* 0xffffffff847a2810 */ /* 0x000fe40007ffe0ff */
[----:B0-----:R-:W0:Y:S03]  /*0720*/  @P0 LDC.64 R116, c[0x0][0x438] ;  /* 0x00010e00ff740b82 */ /* 0x001e260000000a00 */
[----:B------:R-:W-:-:S05]  /*0730*/  @P2 IMAD R122, R122, UR8, RZ ;  /* 0x000000087a7a2c24 */ /* 0x000fca000f8e02ff */
[----:B-1----:R-:W-:Y:S01]  /*0740*/  @P2 SHF.R.S32.HI R119, RZ, 0x1f, R122 ;  /* 0x0000001fff772819 */ /* 0x002fe2000001147a */
[----:B------:R-:W1:Y:S03]  /*0750*/  @P0 LDC.64 R2, c[0x0][0x438] ;  /* 0x00010e00ff020b82 */ /* 0x000e660000000a00 */
[----:B------:R-:W-:Y:S02]  /*0760*/  @P2 LEA.HI R133, R119, R122, RZ, 0x3 ;  /* 0x0000007a77852211 */ /* 0x000fe400078f18ff */
[----:B------:R-:W-:Y:S02]  /*0770*/  MOV R119, RZ ;  /* 0x000000ff00777202 */ /* 0x000fe40000000f00 */
[----:B------:R-:W-:-:S04]  /*0780*/  @P2 LEA.HI.SX32 R119, R133, R120, 0x1d ;  /* 0x0000007885772211 */ /* 0x000fc800078feaff */
[----:B------:R-:W-:Y:S01]  /*0790*/  IADD3 R133, PT, PT, R119, 0x20, RZ ;  /* 0x0000002077857810 */ /* 0x000fe20007ffe0ff */
[----:B0-----:R-:W-:-:S04]  /*07a0*/  @P0 IMAD.WIDE.U32 R116, R129, 0x20, R116 ;  /* 0x0000002081740825 */ /* 0x001fc800078e0074 */
[--C-:B----4-:R-:W-:Y:S01]  /*07b0*/  IMAD.WIDE.U32 R128, R119, 0x8, R126.reuse ;  /* 0x0000000877807825 */ /* 0x110fe200078e007e */
[----:B------:R-:W5:Y:S03]  /*07c0*/  @P0 LDG.E.128 R24, desc[UR6][R116.64] ;  /* 0x0000000674180981 */ /* 0x000f66000c1e1d00 */
[----:B------:R-:W-:Y:S01]  /*07d0*/  IMAD.WIDE.U32 R126, R133, 0x8, R126 ;  /* 0x00000008857e7825 */ /* 0x000fe200078e007e */
[----:B------:R-:W5:Y:S04]  /*07e0*/  @P0 LDG.E.128 R20, desc[UR6][R116.64+0x10] ;  /* 0x0000100674140981 */ /* 0x000f68000c1e1d00 */
[----:B------:R-:W5:Y:S04]  /*07f0*/  LDG.E.64 R128, desc[UR6][R128.64] ;  /* 0x0000000680807981 */ /* 0x000f68000c1e1b00 */
[----:B------:R-:W5:Y:S01]  /*0800*/  LDG.E.64 R126, desc[UR6][R126.64] ;  /* 0x000000067e7e7981 */ /* 0x000f62000c1e1b00 */
[----:B-1----:R-:W-:-:S05]  /*0810*/  @P0 IMAD.WIDE.U32 R2, R121, 0x20, R2 ;  /* 0x0000002079020825 */ /* 0x002fca00078e0002 */
[----:B------:R-:W5:Y:S04]  /*0820*/  @P0 LDG.E.128 R32, desc[UR6][R2.64] ;  /* 0x0000000602200981 */ /* 0x000f68000c1e1d00 */
[----:B------:R3:W5:Y:S01]  /*0830*/  @P0 LDG.E.128 R28, desc[UR6][R2.64+0x10] ;  /* 0x00001006021c0981 */ /* 0x000762000c1e1d00 */
[----:B------:R-:W-:Y:S02]  /*0840*/  ISETP.NE.AND P0, PT, RZ, UR9, PT ;  /* 0x00000009ff007c0c */ /* 0x000fe4000bf05270 */
[C---:B------:R-:W-:Y:S02]  /*0850*/  SHF.L.U32 R121, R136.reuse, 0x10, RZ ;  /* 0x0000001088797819 */ /* 0x040fe400000006ff */
[----:B------:R-:W-:Y:S02]  /*0860*/  PRMT R164, R136, 0x7632, R164 ;  /* 0x0000763288a47816 */ /* 0x000fe400000000a4 */
[----:B---3--:R-:W-:-:S05]  /*0870*/  FSEL R3, R0, RZ, !P0 ;  /* 0x000000ff00037208 */ /* 0x008fca0004000000 */
[C---:B--2---:R-:W-:Y:S01]  /*0880*/  FADD.FTZ R0, -R3.reuse, R4 ;  /* 0x0000000403007221 */ /* 0x044fe20000010100 */
[----:B------:R-:W-:Y:S01]  /*0890*/  FADD.FTZ R118, -R3, R7 ;  /* 0x0000000703767221 */ /* 0x000fe20000010100 */
[----:B------:R-:W-:Y:S02]  /*08a0*/  PRMT R116, R9, 0x7632, R116 ;  /* 0x0000763209747816 */ /* 0x000fe40000000074 */
[----:B------:R-:W-:Y:S01]  /*08b0*/  FMUL.FTZ R0, R125, R0 ;  /* 0x000000007d007220 */ /* 0x000fe20000410000 */
[----:B------:R-:W-:Y:S01]  /*08c0*/  SHF.L.U32 R120, R8, 0x10, RZ ;  /* 0x0000001008787819 */ /* 0x000fe200000006ff */
[C---:B------:R-:W-:Y:S01]  /*08d0*/  FADD.FTZ R141, -R3.reuse, R14 ;  /* 0x0000000e038d7221 */ /* 0x040fe20000010100 */
[C---:B------:R-:W-:Y:S01]  /*08e0*/  FADD.FTZ R140, -R3.reuse, R12 ;  /* 0x0000000c038c7221 */ /* 0x040fe20000010100 */
[----:B------:R-:W-:Y:S01]  /*08f0*/  FADD.FTZ R14, -R3, R15 ;  /* 0x0000000f030e7221 */ /* 0x000fe20000010100 */
[----:B------:R-:W-:Y:S01]  /*0900*/  SHF.L.U32 R143, R9, 0x10, RZ ;  /* 0x00000010098f7819 */ /* 0x000fe200000006ff */
[C---:B------:R-:W-:Y:S01]  /*0910*/  FADD.FTZ R12, -R3.reuse, R13 ;  /* 0x0000000d030c7221 */ /* 0x040fe20000010100 */
[C---:B------:R-:W-:Y:S01]  /*0920*/  FADD.FTZ R15, -R3.reuse, R108 ;  /* 0x0000006c030f7221 */ /* 0x040fe20000010100 */
[----:B------:R-:W-:Y:S01]  /*0930*/  FADD.FTZ R13, -R3, R110 ;  /* 0x0000006e030d7221 */ /* 0x000fe20000010100 */
[----:B------:R-:W-:Y:S01]  /*0940*/  SHF.L.U32 R108, R137, 0x10, RZ ;  /* 0x00000010896c7819 */ /* 0x000fe200000006ff */
[----:B------:R-:W-:Y:S01]  /*0950*/  FADD.FTZ R9, -R3, R19 ;  /* 0x0000001303097221 */ /* 0x000fe20000010100 */
[----:B------:R-:W-:Y:S01]  /*0960*/  SHF.L.U32 R19, R165, 0x10, RZ ;  /* 0x00000010a5137819 */ /* 0x000fe200000006ff */
[--C-:B------:R-:W-:Y:S01]  /*0970*/  FADD.FTZ R122, -R3, R6.reuse ;  /* 0x00000006037a7221 */ /* 0x100fe20000010100 */
[----:B------:R-:W-:Y:S01]  /*0980*/  SHF.L.U32 R110, R116, 0x10, RZ ;  /* 0x00000010746e7819 */ /* 0x000fe200000006ff */
[----:B------:R-:W-:Y:S01]  /*0990*/  FMUL.FTZ R118, R125, R118 ;  /* 0x000000767d767220 */ /* 0x000fe20000410000 */
[----:B------:R-:W-:Y:S01]  /*09a0*/  PRMT R117, R8, 0x7632, R117 ;  /* 0x0000763208757816 */ /* 0x000fe20000000075 */
[----:B------:R-:W-:Y:S01]  /*09b0*/  FADD.FTZ R119, -R3, R5 ;  /* 0x0000000503777221 */ /* 0x000fe20000010100 */
[C---:B------:R-:W-:Y:S01]  /*09c0*/  PRMT R6, R10.reuse, 0x7632, R6 ;  /* 0x000076320a067816 */ /* 0x040fe20000000006 */
[-C--:B------:R-:W-:Y:S01]  /*09d0*/  FMUL.FTZ R121, R121, R120.reuse ;  /* 0x0000007879797220 */ /* 0x080fe20000410000 */
[----:B------:R-:W-:Y:S01]  /*09e0*/  SHF.L.U32 R134, R10, 0x10, RZ ;  /* 0x000000100a867819 */ /* 0x000fe200000006ff */
[----:B------:R-:W-:Y:S01]  /*09f0*/  FFMA.FTZ R44, R0, R120, R44 ;  /* 0x00000078002c7223 */ /* 0x000fe2000001002c */
[C---:B------:R-:W-:Y:S01]  /*0a00*/  PRMT R2, R11.reuse, 0x7632, R2 ;  /* 0x000076320b027816 */ /* 0x040fe20000000002 */
[----:B------:R-:W-:Y:S01]  /*0a10*/  FADD.FTZ R88, R88, R120 ;  /* 0x0000007858587221 */ /* 0x000fe20000010000 */
[----:B------:R-:W-:Y:S01]  /*0a20*/  SHF.L.U32 R10, R11, 0x10, RZ ;  /* 0x000000100b0a7819 */ /* 0x000fe200000006ff */
[----:B------:R-:W-:Y:S01]  /*0a30*/  FADD.FTZ R11, -R3, R17 ;  /* 0x00000011030b7221 */ /* 0x000fe20000010100 */
[----:B------:R-:W-:Y:S01]  /*0a40*/  FMUL.FTZ R120, R108, R143 ;  /* 0x0000008f6c787220 */ /* 0x000fe20000410000 */
[----:B------:R-:W-:Y:S01]  /*0a50*/  SHF.L.U32 R17, R164, 0x10, RZ ;  /* 0x00000010a4117819 */ /* 0x000fe200000006ff */
[-C--:B------:R-:W-:Y:S01]  /*0a60*/  FMUL.FTZ R116, R19, R110.reuse ;  /* 0x0000006e13747220 */ /* 0x080fe20000410000 */
[----:B------:R-:W-:Y:S01]  /*0a70*/  SHF.L.U32 R108, R117, 0x10, RZ ;  /* 0x00000010756c7819 */ /* 0x000fe200000006ff */
[----:B------:R-:W-:Y:S01]  /*0a80*/  FFMA.FTZ R47, R118, R110, R47 ;  /* 0x0000006e762f7223 */ /* 0x000fe2000001002f */
[----:B------:R-:W-:Y:S01]  /*0a90*/  FADD.FTZ R91, R91, R110 ;  /* 0x0000006e5b5b7221 */ /* 0x000fe20000010000 */
[----:B------:R-:W-:Y:S01]  /*0aa0*/  FADD.FTZ R5, -R3, R111 ;  /* 0x0000006f03057221 */ /* 0x000fe20000010100 */
[----:B------:R-:W-:Y:S01]  /*0ab0*/  SHF.L.U32 R110, R163, 0x10, RZ ;  /* 0x00000010a36e7819 */ /* 0x000fe200000006ff */
[C---:B------:R-:W-:Y:S01]  /*0ac0*/  FMUL.FTZ R119, R125.reuse, R119 ;  /* 0x000000777d777220 */ /* 0x040fe20000410000 */
[----:B------:R-:W-:Y:S01]  /*0ad0*/  SHF.L.U32 R6, R6, 0x10, RZ ;  /* 0x0000001006067819 */ /* 0x000fe200000006ff */
[----:B------:R-:W-:Y:S01]  /*0ae0*/  FMUL.FTZ R111, R125, R12 ;  /* 0x0000000c7d6f7220 */ /* 0x000fe20000410000 */
[----:B------:R-:W-:-:S02]  /*0af0*/  PRMT R8, R113, 0x7632, R8 ;  /* 0x0000763271087816 */ /* 0x000fc40000000008 */
[----:B------:R-:W-:Y:S01]  /*0b00*/  SHF.L.U32 R154, R113, 0x10, RZ ;  /* 0x00000010719a7819 */ /* 0x000fe200000006ff */
[----:B------:R-:W-:Y:S01]  /*0b10*/  FMUL.FTZ R113, R125, R141 ;  /* 0x0000008d7d717220 */ /* 0x000fe20000410000 */
[----:B------:R-:W-:Y:S01]  /*0b20*/  SHF.L.U32 R19, R139, 0x10, RZ ;  /* 0x000000108b137819 */ /* 0x000fe200000006ff */
[----:B------:R-:W-:Y:S01]  /*0b30*/  FADD.FTZ R16, -R3, R16 ;  /* 0x0000001003107221 */ /* 0x000fe20000010100 */
[-C--:B------:R-:W-:Y:S01]  /*0b40*/  FMUL.FTZ R117, R17, R108.reuse ;  /* 0x0000006c11757220 */ /* 0x080fe20000410000 */
[----:B------:R-:W-:Y:S01]  /*0b50*/  SHF.L.U32 R141, R145, 0x10, RZ ;  /* 0x00000010918d7819 */ /* 0x000fe200000006ff */
[----:B------:R-:W-:Y:S01]  /*0b60*/  FFMA.FTZ R45, R119, R108, R45 ;  /* 0x0000006c772d7223 */ /* 0x000fe2000001002d */
[----:B------:R-:W-:Y:S01]  /*0b70*/  FADD.FTZ R89, R89, R108 ;  /* 0x0000006c59597221 */ /* 0x000fe20000010000 */
[----:B------:R-:W-:Y:S01]  /*0b80*/  SHF.L.U32 R17, R138, 0x10, RZ ;  /* 0x000000108a117819 */ /* 0x000fe200000006ff */
[-C--:B------:R-:W-:Y:S01]  /*0b90*/  FMUL.FTZ R110, R110, R6.reuse ;  /* 0x000000066e6e7220 */ /* 0x080fe20000410000 */
[----:B------:R-:W-:Y:S01]  /*0ba0*/  FADD.FTZ R85, R85, R6 ;  /* 0x0000000655557221 */ /* 0x000fe20000010000 */
[----:B------:R-:W-:Y:S01]  /*0bb0*/  FFMA.FTZ R49, R111, R6, R49 ;  /* 0x000000066f317223 */ /* 0x000fe20000010031 */
[----:B------:R-:W-:Y:S01]  /*0bc0*/  FADD.FTZ R7, -R3, R109 ;  /* 0x0000006d03077221 */ /* 0x000fe20000010100 */
[C---:B------:R-:W-:Y:S01]  /*0bd0*/  PRMT R133, R112.reuse, 0x7632, R133 ;  /* 0x0000763270857816 */ /* 0x040fe20000000085 */
[----:B------:R-:W-:Y:S01]  /*0be0*/  FMUL.FTZ R109, R125, R14 ;  /* 0x0000000e7d6d7220 */ /* 0x000fe20000410000 */
[----:B------:R-:W-:Y:S01]  /*0bf0*/  SHF.L.U32 R153, R112, 0x10, RZ ;  /* 0x0000001070997819 */ /* 0x000fe200000006ff */
[----:B------:R-:W-:Y:S01]  /*0c00*/  FMUL.FTZ R112, R19, R10 ;  /* 0x0000000a13707220 */ /* 0x000fe20000410000 */
[----:B------:R-:W-:-:S02]  /*0c10*/  SHF.L.U32 R108, R162, 0x10, RZ ;  /* 0x00000010a26c7819 */ /* 0x000fc400000006ff */
[----:B------:R-:W-:Y:S02]  /*0c20*/  SHF.L.U32 R2, R2, 0x10, RZ ;  /* 0x0000001002027819 */ /* 0x000fe400000006ff */
[----:B------:R-:W-:Y:S01]  /*0c30*/  SHF.L.U32 R6, R144, 0x10, RZ ;  /* 0x0000001090067819 */ /* 0x000fe200000006ff */
[----:B------:R-:W-:Y:S01]  /*0c40*/  FADD.FTZ R18, -R3, R18 ;  /* 0x0000001203127221 */ /* 0x000fe20000010100 */
[----:B------:R-:W-:Y:S01]  /*0c50*/  FMUL.FTZ R19, R125, R16 ;  /* 0x000000107d137220 */ /* 0x000fe20000410000 */
[C---:B------:R-:W-:Y:S01]  /*0c60*/  PRMT R3, R114.reuse, 0x7632, R3 ;  /* 0x0000763272037816 */ /* 0x040fe20000000003 */
[----:B------:R-:W-:Y:S01]  /*0c70*/  FMUL.FTZ R16, R141, R154 ;  /* 0x0000009a8d107220 */ /* 0x000fe20000410000 */
[----:B------:R-:W-:Y:S01]  /*0c80*/  SHF.L.U32 R142, R114, 0x10, RZ ;  /* 0x00000010728e7819 */ /* 0x000fe200000006ff */
[----:B------:R-:W-:Y:S01]  /*0c90*/  FMUL.FTZ R114, R17, R134 ;  /* 0x0000008611727220 */ /* 0x000fe20000410000 */
[----:B------:R-:W-:Y:S01]  /*0ca0*/  SHF.L.U32 R141, R146, 0x10, RZ ;  /* 0x00000010928d7819 */ /* 0x000fe200000006ff */
[----:B------:R-:W-:Y:S01]  /*0cb0*/  FMUL.FTZ R122, R125, R122 ;  /* 0x0000007a7d7a7220 */ /* 0x000fe20000410000 */
[-C--:B------:R-:W-:Y:S01]  /*0cc0*/  FMUL.FTZ R108, R108, R2.reuse ;  /* 0x000000026c6c7220 */ /* 0x080fe20000410000 */
[----:B------:R-:W-:Y:S01]  /*0cd0*/  FADD.FTZ R87, R87, R2 ;  /* 0x0000000257577221 */ /* 0x000fe20000010000 */
[----:B------:R-:W-:Y:S01]  /*0ce0*/  FFMA.FTZ R51, R109, R2, R51 ;  /* 0x000000026d337223 */ /* 0x000fe20000010033 */
[----:B------:R-:W-:Y:S01]  /*0cf0*/  FMUL.FTZ R17, R6, R153 ;  /* 0x0000009906117220 */ /* 0x000fe20000410000 */
[----:B------:R-:W-:Y:S01]  /*0d00*/  FADD.FTZ R2, RZ, R121 ;  /* 0x00000079ff027221 */ /* 0x000fe20000010000 */
[----:B------:R-:W-:Y:S01]  /*0d10*/  FFMA.FTZ R6, R0, R121, RZ ;  /* 0x0000007900067223 */ /* 0x000fe200000100ff */
[----:B------:R-:W-:Y:S01]  /*0d20*/  FFMA.FTZ R46, R122, R143, R46 ;  /* 0x0000008f7a2e7223 */ /* 0x000fe2000001002e */
[----:B------:R-:W-:Y:S01]  /*0d30*/  FADD.FTZ R90, R90, R143 ;  /* 0x0000008f5a5a7221 */ /* 0x000fe20000010000 */
[----:B------:R-:W-:Y:S01]  /*0d40*/  FMUL.FTZ R14, R141, R142 ;  /* 0x0000008e8d0e7220 */ /* 0x000fe20000410000 */
[----:B------:R-:W-:Y:S01]  /*0d50*/  FADD.FTZ R141, R117, R2 ;  /* 0x00000002758d7221 */ /* 0x000fe20000010000 */
[----:B------:R-:W-:-:S03]  /*0d60*/  FFMA.FTZ R143, R119, R117, R6 ;  /* 0x00000075778f7223 */ /* 0x000fc60000010006 */
[----:B------:R-:W-:Y:S01]  /*0d70*/  FADD.FTZ R141, R120, R141 ;  /* 0x0000008d788d7221 */ /* 0x000fe20000010000 */
[----:B------:R-:W-:Y:S01]  /*0d80*/  FFMA.FTZ R143, R122, R120, R143 ;  /* 0x000000787a8f7223 */ /* 0x000fe2000001008f */
[C---:B------:R-:W-:Y:S02]  /*0d90*/  PRMT R4, R115.reuse, 0x7632, R4 ;  /* 0x0000763273047816 */ /* 0x040fe40000000004 */
[----:B------:R-:W-:Y:S01]  /*0da0*/  SHF.L.U32 R135, R115, 0x10, RZ ;  /* 0x0000001073877819 */ /* 0x000fe200000006ff */
[----:B------:R-:W-:Y:S01]  /*0db0*/  FMUL.FTZ R115, R125, R140 ;  /* 0x0000008c7d737220 */ /* 0x000fe20000410000 */
[----:B------:R-:W-:Y:S01]  /*0dc0*/  FADD.FTZ R141, R116, R141 ;  /* 0x0000008d748d7221 */ /* 0x000fe20000010000 */
[----:B------:R-:W-:-:S03]  /*0dd0*/  FFMA.FTZ R6, R118, R116, R143 ;  /* 0x0000007476067223 */ /* 0x000fc6000001008f */
        /* <DEDUP_REMOVED lines=12> */
[----:B------:R-:W-:Y:S01]  /*0ea0*/  SHF.L.U32 R6, R8, 0x10, RZ ;  /* 0x0000001008067819 */ /* 0x000fe200000006ff */
[----:B------:R-:W-:-:S02]  /*0eb0*/  FFMA.FTZ R8, R113, R112, R134 ;  /* 0x0000007071087223 */ /* 0x000fc40000010086 */
[-C--:B------:R-:W-:Y:S01]  /*0ec0*/  FMUL.FTZ R10, R10, R140.reuse ;  /* 0x0000008c0a0a7220 */ /* 0x080fe20000410000 */
[----:B------:R-:W-:Y:S01]  /*0ed0*/  FFMA.FTZ R53, R11, R140, R53 ;  /* 0x0000008c0b357223 */ /* 0x000fe20000010035 */
[----:B------:R-:W-:Y:S01]  /*0ee0*/  FADD.FTZ R81, R81, R140 ;  /* 0x0000008c51517221 */ /* 0x000fe20000010000 */
[----:B------:R-:W-:Y:S01]  /*0ef0*/  FADD.FTZ R134, R108, R141 ;  /* 0x0000008d6c867221 */ /* 0x000fe20000010000 */
[----:B------:R-:W-:Y:S01]  /*0f00*/  FFMA.FTZ R140, R109, R108, R8 ;  /* 0x0000006c6d8c7223 */ /* 0x000fe20000010008 */
[----:B------:R-:W-:Y:S01]  /*0f10*/  SHF.L.U32 R12, R147, 0x10, RZ ;  /* 0x00000010930c7819 */ /* 0x000fe200000006ff */
[----:B------:R-:W-:Y:S01]  /*0f20*/  FMUL.FTZ R13, R125, R13 ;  /* 0x0000000d7d0d7220 */ /* 0x000fe20000410000 */
[----:B------:R-:W-:Y:S01]  /*0f30*/  FADD.FTZ R133, R17, R134 ;  /* 0x0000008611857221 */ /* 0x000fe20000010000 */
[----:B------:R-:W-:Y:S01]  /*0f40*/  FFMA.FTZ R140, R19, R17, R140 ;  /* 0x00000011138c7223 */ /* 0x000fe2000001008c */
[----:B------:R-:W-:Y:S01]  /*0f50*/  SHF.L.U32 R2, R160, 0x10, RZ ;  /* 0x00000010a0027819 */ /* 0x000fe200000006ff */
[-C--:B------:R-:W-:Y:S01]  /*0f60*/  FMUL.FTZ R12, R12, R135.reuse ;  /* 0x000000870c0c7220 */ /* 0x080fe20000410000 */
[----:B------:R-:W-:Y:S01]  /*0f70*/  FFMA.FTZ R58, R13, R135, R58 ;  /* 0x000000870d3a7223 */ /* 0x000fe2000001003a */
[----:B------:R-:W-:Y:S01]  /*0f80*/  FADD.FTZ R78, R78, R135 ;  /* 0x000000874e4e7221 */ /* 0x000fe20000010000 */
[C---:B------:R-:W-:Y:S01]  /*0f90*/  FMUL.FTZ R9, R125.reuse, R9 ;  /* 0x000000097d097220 */ /* 0x040fe20000410000 */
[----:B------:R-:W-:Y:S01]  /*0fa0*/  FMUL.FTZ R18, R125, R18 ;  /* 0x000000127d127220 */ /* 0x000fe20000410000 */
[----:B------:R-:W-:Y:S01]  /*0fb0*/  FADD.FTZ R133, R133, R10 ;  /* 0x0000000a85857221 */ /* 0x000fe20000010000 */
[----:B------:R-:W-:Y:S01]  /*0fc0*/  FFMA.FTZ R135, R11, R10, R140 ;  /* 0x0000000a0b877223 */ /* 0x000fe2000001008c */
[----:B------:R-:W-:Y:S01]  /*0fd0*/  FMUL.FTZ R15, R125, R15 ;  /* 0x0000000f7d0f7220 */ /* 0x000fe20000410000 */
[-C--:B------:R-:W-:Y:S01]  /*0fe0*/  FMUL.FTZ R8, R2, R6.reuse ;  /* 0x0000000602087220 */ /* 0x080fe20000410000 */
[----:B------:R-:W-:Y:S01]  /*0ff0*/  FFMA.FTZ R55, R9, R6, R55 ;  /* 0x0000000609377223 */ /* 0x000fe20000010037 */
[----:B------:R-:W-:Y:S01]  /*1000*/  FADD.FTZ R83, R83, R6 ;  /* 0x0000000653537221 */ /* 0x000fe20000010000 */
        /* <DEDUP_REMOVED lines=10> */
[----:B------:R-:W-:Y:S01]  /*10b0*/  FMUL.FTZ R6, R141, R142 ;  /* 0x0000008e8d067220 */ /* 0x000fe20000410000 */
[----:B------:R-:W-:Y:S01]  /*10c0*/  FFMA.FTZ R3, R15, R14, R140 ;  /* 0x0000000e0f037223 */ /* 0x000fe2000001008c */
[----:B------:R-:W-:Y:S02]  /*10d0*/  SHF.L.U32 R2, R158, 0x10, RZ ;  /* 0x000000109e027819 */ /* 0x000fe400000006ff */
        /* <DEDUP_REMOVED lines=18> */
.L_x_3889:
[----:B-----5:R-:W-:Y:S02]  /*1200*/  ISETP.GE.AND P2, PT, R132, 0x1, PT ;  /* 0x000000018400780c */ /* 0x020fe40003f46270 */
[----:B------:R-:W-:Y:S02]  /*1210*/  CS2R R134, SRZ ;  /* 0x0000000000867805 */ /* 0x000fe4000001ff00 */
[----:B------:R-:W-:Y:S02]  /*1220*/  MOV R124, UR14 ;  /* 0x0000000e007c7c02 */ /* 0x000fe40008000f00 */
[----:B------:R-:W-:Y:S02]  /*1230*/  MOV R123, UR15 ;  /* 0x0000000f007b7c02 */ /* 0x000fe40008000f00 */
[----:B------:R-:W-:-:S04]  /*1240*/  ISETP.NE.U32.AND P0, PT, R124, RZ, PT ;  /* 0x000000ff7c00720c */ /* 0x000fc80003f05070 */
[----:B------:R-:W-:Y:S01]  /*1250*/  ISETP.NE.AND.EX P0, PT, R123, RZ, PT, P0 ;  /* 0x000000ff7b00720c */ /* 0x000fe20003f05300 */
[----:B------:R-:W0:Y:S01]  /*1260*/  @P2 LDC R127, c[0x0][0x388] ;  /* 0x0000e200ff7f2b82 */ /* 0x000e220000000800 */
[----:B------:R-:W1:Y:S01]  /*1270*/  @P2 S2R R128, SR_TID.X ;  /* 0x0000000000802919 */ /* 0x000e620000002100 */
[----:B------:R-:W-:-:S10]  /*1280*/  @P2 IADD3 R126, PT, PT, R132, -0x1, RZ ;  /* 0xffffffff847e2810 */ /* 0x000fd40007ffe0ff */
        /* <DEDUP_REMOVED lines=10> */
[----:B------:R0:W5:Y:S01]  /*1330*/  @!P0 LDG.E.64 R126, desc[UR6][R2.64] ;  /* 0x00000006027e8981 */ /* 0x000162000c1e1b00 */
[----:B------:R-:W-:Y:S01]  /*1340*/  HFMA2 R133, -RZ, RZ, 0, 0 ;  /* 0x00000000ff857431 */ /* 0x000fe200000001ff */
[----:B------:R-:W-:Y:S06]  /*1350*/  @!P0 BRA `(.L_x_3890) ;  /* 0x0000000000508947 */ /* 0x000fec0003800000 */
[----:B------:R-:W1:Y:S01]  /*1360*/  S2R R22, SR_TID.X ;  /* 0x0000000000167919 */ /* 0x000e620000002100 */
[----:B-----5:R-:W2:Y:S01]  /*1370*/  LDC.64 R126, c[0x0][0x3b0] ;  /* 0x0000ec00ff7e7b82 */ /* 0x020ea20000000a00 */
[----:B------:R-:W-:Y:S01]  /*1380*/  IMAD R20, R131, UR8, RZ ;  /* 0x0000000883147c24 */ /* 0x000fe2000f8e02ff */
[----:B------:R-:W-:-:S04]  /*1390*/  IADD3 R25, PT, PT, R135, 0x20, RZ ;  /* 0x0000002087197810 */ /* 0x000fc80007ffe0ff */
[----:B------:R-:W-:Y:S02]  /*13a0*/  SHF.R.S32.HI R21, RZ, 0x1f, R20 ;  /* 0x0000001fff157819 */ /* 0x000fe40000011414 */
[----:B0-----:R-:W0:Y:S02]  /*13b0*/  LDC.64 R2, c[0x0][0x438] ;  /* 0x00010e00ff027b82 */ /* 0x001e240000000a00 */
[----:B------:R-:W-:Y:S01]  /*13c0*/  LEA.HI R21, R21, R20, RZ, 0x3 ;  /* 0x0000001415157211 */ /* 0x000fe200078f18ff */
[----:B--2---:R-:W-:-:S04]  /*13d0*/  IMAD.WIDE.U32 R128, R135, 0x8, R126 ;  /* 0x0000000887807825 */ /* 0x004fc800078e007e */
[----:B------:R-:W-:Y:S02]  /*13e0*/  IMAD.WIDE.U32 R126, R25, 0x8, R126 ;  /* 0x00000008197e7825 */ /* 0x000fe400078e007e */
[----:B------:R-:W5:Y:S01]  /*13f0*/  LDG.E.64 R128, desc[UR6][R128.64] ;  /* 0x0000000680807981 */ /* 0x000f62000c1e1b00 */
[----:B-1----:R-:W-:-:S03]  /*1400*/  LOP3.LUT R22, R22, 0x1f, RZ, 0xc0, !PT ;  /* 0x0000001f16167812 */ /* 0x002fc600078ec0ff */
[----:B------:R-:W5:Y:S01]  /*1410*/  LDG.E.64 R126, desc[UR6][R126.64] ;  /* 0x000000067e7e7981 */ /* 0x000f62000c1e1b00 */
[----:B------:R-:W-:-:S04]  /*1420*/  LEA.HI.SX32 R21, R21, R22, 0x1d ;  /* 0x0000001615157211 */ /* 0x000fc800078feaff */
[C---:B------:R-:W-:Y:S01]  /*1430*/  IADD3 R23, PT, PT, R21.reuse, 0x20, RZ ;  /* 0x0000002015177810 */ /* 0x040fe20007ffe0ff */
[----:B0-----:R-:W-:-:S04]  /*1440*/  IMAD.WIDE.U32 R20, R21, 0x20, R2 ;  /* 0x0000002015147825 */ /* 0x001fc800078e0002 */
[----:B------:R-:W-:Y:S01]  /*1450*/  IMAD.WIDE.U32 R2, R23, 0x20, R2 ;  /* 0x0000002017027825 */ /* 0x000fe200078e0002 */
[----:B------:R1:W5:Y:S04]  /*1460*/  LDG.E.128 R32, desc[UR6][R20.64] ;  /* 0x0000000614207981 */ /* 0x000368000c1e1d00 */
[----:B------:R1:W5:Y:S04]  /*1470*/  LDG.E.128 R28, desc[UR6][R20.64+0x10] ;  /* 0x00001006141c7981 */ /* 0x000368000c1e1d00 */
[----:B------:R1:W5:Y:S04]  /*1480*/  LDG.E.128 R24, desc[UR6][R2.64] ;  /* 0x0000000602187981 */ /* 0x000368000c1e1d00 */
[----:B------:R1:W5:Y:S02]  /*1490*/  LDG.E.128 R20, desc[UR6][R2.64+0x10] ;  /* 0x0000100602147981 */ /* 0x000364000c1e1d00 */
.L_x_3890:
[----:B------:R-:W-:Y:S05]  /*14a0*/  BSYNC.RECONVERGENT B1 ;  /* 0x0000000000017941 */ /* 0x000fea0003800200 */
.L_x_3888:
[----:B------:R-:W-:-:S03]  /*14b0*/  UMOV UR4, 0xffffffff ;  /* 0xffffffff00047882 */ /* 0x000fc60000000000 */
[----:B------:R-:W-:Y:S05]  /*14c0*/  BRA.DIV UR4, `(.L_x_3891) ;  /* 0x0000007e04a47947 */ /* 0x000fea000b800000 */
[----:B------:R-:W2:Y:S04]  /*14d0*/  SHFL.BFLY PT, R140, R133, 0x1, 0x1f ;  /* 0x0c201f00858c7f89 */ /* 0x000ea800000e0000 */
[----:B------:R-:W3:Y:S01]  /*14e0*/  SHFL.BFLY PT, R143, R134, 0x1, 0x1f ;  /* 0x0c201f00868f7f89 */ /* 0x000ee200000e0000 */
[----:B--2---:R-:W-:Y:S01]  /*14f0*/  FADD.FTZ R140, R140, R133 ;  /* 0x000000858c8c7221 */ /* 0x004fe20000010000 */
[----:B---3--:R-:W-:-:S04]  /*1500*/  FADD.FTZ R153, R143, R134 ;  /* 0x000000868f997221 */ /* 0x008fc80000010000 */
        /* <DEDUP_REMOVED lines=12> */
[----:B------:R2:W3:Y:S04]  /*15d0*/  SHFL.BFLY PT, R140, R133, 0x10, 0x1f ;  /* 0x0e001f00858c7f89 */ /* 0x0004e800000e0000 */
[----:B------:R2:W4:Y:S02]  /*15e0*/  SHFL.BFLY PT, R154, R135, 0x10, 0x1f ;  /* 0x0e001f00879a7f89 */ /* 0x00052400000e0000 */
.L_x_4144:
[----:B------:R-:W2:Y:S01]  /*15f0*/  S2R R142, SR_TID.X ;  /* 0x00000000008e7919 */ /* 0x000ea20000002100 */
[----:B01----:R-:W0:Y:S01]  /*1600*/  @P2 LDC.64 R2, c[0x0][0x390] ;  /* 0x0000e400ff022b82 */ /* 0x003e220000000a00 */
[----:B------:R-:W-:Y:S01]  /*1610*/  @P2 IADD3 R132, PT, PT, R132, -0x1, RZ ;  /* 0xffffffff84842810 */ /* 0x000fe20007ffe0ff */
[----:B------:R-:W-:-:S04]  /*1620*/  HFMA2 R134, -RZ, RZ, 0, 0 ;  /* 0x00000000ff867431 */ /* 0x000fc800000001ff */
[----:B------:R-:W-:Y:S01]  /*1630*/  @P2 IMAD R132, R132, UR8, RZ ;  /* 0x0000000884842c24 */ /* 0x000fe2000f8e02ff */
[----:B------:R-:W-:-:S04]  /*1640*/  ISETP.NE.U32.AND P0, PT, R124, RZ, PT ;  /* 0x000000ff7c00720c */ /* 0x000fc80003f05070 */
[----:B------:R-:W-:Y:S02]  /*1650*/  @P2 SHF.R.S32.HI R141, RZ, 0x1f, R132 ;  /* 0x0000001fff8d2819 */ /* 0x000fe40000011484 */
[----:B------:R-:W-:Y:S02]  /*1660*/  ISETP.NE.AND.EX P0, PT, R123, RZ, PT, P0 ;  /* 0x000000ff7b00720c */ /* 0x000fe40003f05300 */
[----:B------:R-:W-:Y:S01]  /*1670*/  @P2 LEA.HI R132, R141, R132, RZ, 0x3 ;  /* 0x000000848d842211 */ /* 0x000fe200078f18ff */
[----:B------:R-:W-:Y:S02]  /*1680*/  IMAD R141, R131, UR8, RZ ;  /* 0x00000008838d7c24 */ /* 0x000fe4000f8e02ff */
[----:B----4-:R-:W-:Y:S01]  /*1690*/  FADD.FTZ R154, R135, R154 ;  /* 0x0000009a879a7221 */ /* 0x010fe20000010000 */
[----:B------:R-:W-:Y:S01]  /*16a0*/  ISETP.NE.AND P3, PT, RZ, UR9, PT ;  /* 0x00000009ff007c0c */ /* 0x000fe2000bf65270 */
[----:B------:R-:W-:Y:S01]  /*16b0*/  BSSY.RECONVERGENT B1, `(.L_x_3892) ;  /* 0x000039f000017945 */ /* 0x000fe20003800200 */
[----:B--2---:R-:W-:-:S04]  /*16c0*/  LOP3.LUT R143, R142, 0x1f, RZ, 0xc0, !PT ;  /* 0x0000001f8e8f7812 */ /* 0x004fc800078ec0ff */
[----:B------:R-:W-:Y:S01]  /*16d0*/  @P2 LEA.HI.SX32 R134, R132, R143, 0x1d ;  /* 0x0000008f84862211 */ /* 0x000fe200078feaff */
[----:B---3--:R-:W-:Y:S01]  /*16e0*/  FADD.FTZ R132, R133, R140 ;  /* 0x0000008c85847221 */ /* 0x008fe20000010000 */
[----:B------:R-:W-:-:S03]  /*16f0*/  SHF.R.S32.HI R142, RZ, 0x1f, R141 ;  /* 0x0000001fff8e7819 */ /* 0x000fc6000001148d */
[----:B0-----:R-:W-:-:S04]  /*1700*/  @P2 IMAD.WIDE.U32 R2, R134, 0x10, R2 ;  /* 0x0000001086022825 */ /* 0x001fc800078e0002 */
[----:B------:R-:W-:Y:S01]  /*1710*/  FMUL.FTZ R132, R132, UR10 ;  /* 0x0000000a84847c20 */ /* 0x000fe20008410000 */
[----:B------:R-:W-:Y:S01]  /*1720*/  LEA.HI R142, R142, R141, RZ, 0x3 ;  /* 0x0000008d8e8e7211 */ /* 0x000fe200078f18ff */
[----:B------:R0:W5:Y:S03]  /*1730*/  @P2 LDG.E.128 R92, desc[UR6][R2.64] ;  /* 0x00000006025c2981 */ /* 0x000166000c1e1d00 */
[----:B------:R-:W-:Y:S01]  /*1740*/  LEA.HI.SX32 R143, R142, R143, 0x1d ;  /* 0x0000008f8e8f7211 */ /* 0x000fe200078feaff */
[----:B0-----:R-:W-:Y:S01]  /*1750*/  FMUL.FTZ R3, R154, UR10 ;  /* 0x0000000a9a037c20 */ /* 0x001fe20008410000 */
[----:B------:R-:W-:Y:S01]  /*1760*/  FSEL R2, R132, RZ, !P3 ;  /* 0x000000ff84027208 */ /* 0x000fe20005800000 */
        /* <DEDUP_REMOVED lines=21> */
.L_x_3898:
[----:B------:R-:W-:Y:S05]  /*18c0*/  BSYNC.RECONVERGENT B3 ;  /* 0x0000000000037941 */ /* 0x000fea0003800200 */
.L_x_3897:
[----:B------:R-:W-:Y:S01]  /*18d0*/  FADD.FTZ R72, R72, R135 ;  /* 0x0000008748487221 */ /* 0x000fe20000010000 */
[----:B------:R-:W-:Y:S01]  /*18e0*/  BSSY.RECONVERGENT B3, `(.L_x_3899) ;  /* 0x000000c000037945 */ /* 0x000fe20003800200 */
[----:B------:R-:W-:-:S03]  /*18f0*/  HFMA2 R135, -RZ, RZ, 0, 0 ;  /* 0x00000000ff877431 */ /* 0x000fc600000001ff */
        /* <DEDUP_REMOVED lines=10> */
.L_x_3900:
[----:B------:R-:W-:Y:S05]  /*19a0*/  BSYNC.RECONVERGENT B3 ;  /* 0x0000000000037941 */ /* 0x000fea0003800200 */
.L_x_3899:
[----:B------:R-:W-:-:S04]  /*19b0*/  F2FP.BF16.F32.PACK_AB R135, RZ, R135 ;  /* 0x00000087ff87723e */ /* 0x000fc800000010ff */
[----:B------:R-:W-:-:S07]  /*19c0*/  PRMT R96, R135, 0x7610, R96 ;  /* 0x0000761087607816 */ /* 0x000fce0000000060 */
.L_x_3896:
[----:B------:R-:W-:Y:S05]  /*19d0*/  BSYNC.RECONVERGENT B2 ;  /* 0x0000000000027941 */ /* 0x000fea0003800200 */
.L_x_3895:
        /* <DEDUP_REMOVED lines=8> */
[----:B------:R-:W-:Y:S01]  /*1a60*/  PRMT R135, R92, 0x7632, R135 ;  /* 0x000076325c877816 */ /* 0x000fe20000000087 */
[----:B------:R-:W-:-:S03]  /*1a70*/  FADD.FTZ R140, R117, -R140 ;  /* 0x8000008c758c7221 */ /* 0x000fc60000010000 */
[----:B------:R-:W-:Y:S01]  /*1a80*/  SHF.L.U32 R135, R135, 0x10, RZ ;  /* 0x0000001087877819 */ /* 0x000fe200000006ff */
[----:B------:R-:W-:-:S05]  /*1a90*/  FMUL.FTZ R140, R125, R140 ;  /* 0x0000008c7d8c7220 */ /* 0x000fca0000410000 */
[----:B------:R-:W-:-:S05]  /*1aa0*/  FSEL R140, R140, RZ, P3 ;  /* 0x000000ff8c8c7208 */ /* 0x000fca0001800000 */
[----:B------:R-:W-:-:S04]  /*1ab0*/  FMUL.FTZ R140, R140, UR13 ;  /* 0x0000000d8c8c7c20 */ /* 0x000fc80008410000 */
[----:B------:R-:W-:-:S04]  /*1ac0*/  FMUL.FTZ R140, R140, UR12 ;  /* 0x0000000c8c8c7c20 */ /* 0x000fc80008410000 */
[----:B------:R-:W-:-:S07]  /*1ad0*/  FMUL.FTZ R140, R135, R140 ;  /* 0x0000008c878c7220 */ /* 0x000fce0000410000 */
.L_x_3904:
[----:B------:R-:W-:Y:S05]  /*1ae0*/  BSYNC.RECONVERGENT B3 ;  /* 0x0000000000037941 */ /* 0x000fea0003800200 */
.L_x_3903:
[----:B------:R-:W-:Y:S01]  /*1af0*/  BSSY.RECONVERGENT B3, `(.L_x_3905) ;  /* 0x000000d000037945 */ /* 0x000fe20003800200 */
[----:B------:R-:W-:Y:S02]  /*1b00*/  HFMA2 R135, -RZ, RZ, 0, 0 ;  /* 0x00000000ff877431 */ /* 0x000fe400000001ff */
[----:B------:R-:W-:Y:S01]  /*1b10*/  FADD.FTZ R73, R73, R140 ;  /* 0x0000008c49497221 */ /* 0x000fe20000010000 */
        /* <DEDUP_REMOVED lines=10> */
.L_x_3906:
[----:B------:R-:W-:Y:S05]  /*1bc0*/  BSYNC.RECONVERGENT B3 ;  /* 0x0000000000037941 */ /* 0x000fea0003800200 */
.L_x_3905:
[----:B------:R-:W-:-:S04]  /*1bd0*/  F2FP.BF16.F32.PACK_AB R135, RZ, R135 ;  /* 0x00000087ff87723e */ /* 0x000fc800000010ff */
[----:B------:R-:W-:-:S07]  /*1be0*/  PRMT R96, R96, 0x5410, R135 ;  /* 0x0000541060607816 */ /* 0x000fce0000000087 */
.L_x_3902:
[----:B------:R-:W-:Y:S05]  /*1bf0*/  BSYNC.RECONVERGENT B2 ;  /* 0x0000000000027941 */ /* 0x000fea0003800200 */
.L_x_3901:
        /* <DEDUP_REMOVED lines=15> */
.L_x_3910:
[----:B------:R-:W-:Y:S05]  /*1cf0*/  BSYNC.RECONVERGENT B3 ;  /* 0x0000000000037941 */ /* 0x000fea0003800200 */
.L_x_3909:
[----:B------:R-:W-:Y:S01]  /*1d00*/  FADD.FTZ R74, R74, R135 ;  /* 0x000000874a4a7221 */ /* 0x000fe20000010000 */
[----:B------:R-:W-:Y:S01]  /*1d10*/  BSSY.RECONVERGENT B3, `(.L_x_3911) ;  /* 0x000000c000037945 */ /* 0x000fe20003800200 */
[----:B------:R-:W-:-:S03]  /*1d20*/  HFMA2 R135, -RZ, RZ, 0, 0 ;  /* 0x00000000ff877431 */ /* 0x000fc600000001ff */
        /* <DEDUP_REMOVED lines=10> */
.L_x_3912:
[----:B------:R-:W-:Y:S05]  /*1dd0*/  BSYNC.RECONVERGENT B3 ;  /* 0x0000000000037941 */ /* 0x000fea0003800200 */
.L_x_3911:
[----:B------:R-:W-:-:S04]  /*1de0*/  F2FP.BF16.F32.PACK_AB R135, RZ, R135 ;  /* 0x00000087ff87723e */ /* 0x000fc800000010ff */
[----:B------:R-:W-:-:S07]  /*1df0*/  PRMT R97, R135, 0x7610, R97 ;  /* 0x0000761087617816 */ /* 0x000fce0000000061 */
.L_x_3908:
[----:B------:R-:W-:Y:S05]  /*1e00*/  BSYNC.RECONVERGENT B2 ;  /* 0x0000000000027941 */ /* 0x000fea0003800200 */
.L_x_3907:
        /* <DEDUP_REMOVED lines=16> */
.L_x_3916:
[----:B------:R-:W-:Y:S05]  /*1f10*/  BSYNC.RECONVERGENT B3 ;  /* 0x0000000000037941 */ /* 0x000fea0003800200 */
.L_x_3915:
[----:B------:R-:W-:Y:S01]  /*1f20*/  BSSY.RECONVERGENT B3, `(.L_x_3917) ;  /* 0x000000d000037945 */ /* 0x000fe20003800200 */
[----:B------:R-:W-:Y:S02]  /*1f30*/  HFMA2 R135, -RZ, RZ, 0, 0 ;  /* 0x00000000ff877431 */ /* 0x000fe400000001ff */
[----:B------:R-:W-:Y:S01]  /*1f40*/  FADD.FTZ R75, R75, R140 ;  /* 0x0000008c4b4b7221 */ /* 0x000fe20000010000 */
        /* <DEDUP_REMOVED lines=10> */
.L_x_3918:
[----:B------:R-:W-:Y:S05]  /*1ff0*/  BSYNC.RECONVERGENT B3 ;  /* 0x0000000000037941 */ /* 0x000fea0003800200 */
.L_x_3917:
[----:B------:R-:W-:-:S04]  /*2000*/  F2FP.BF16.F32.PACK_AB R135, RZ, R135 ;  /* 0x00000087ff87723e */ /* 0x000fc800000010ff */
[----:B------:R-:W-:-:S07]  /*2010*/  PRMT R97, R97, 0x5410, R135 ;  /* 0x0000541061617816 */ /* 0x000fce0000000087 */
.L_x_3914:
[----:B------:R-:W-:Y:S05]  /*2020*/  BSYNC.RECONVERGENT B2 ;  /* 0x0000000000027941 */ /* 0x000fea0003800200 */
.L_x_3913:
        /* <DEDUP_REMOVED lines=15> */
.L_x_3922:
[----:B------:R-:W-:Y:S05]  /*2120*/  BSYNC.RECONVERGENT B3 ;  /* 0x0000000000037941 */ /* 0x000fea0003800200 */
.L_x_3921:
        /* <DEDUP_REMOVED lines=13> */
.L_x_3924:
[----:B------:R-:W-:Y:S05]  /*2200*/  BSYNC.RECONVERGENT B3 ;  /* 0x0000000000037941 */ /* 0x000fea0003800200 */
.L_x_3923:
[----:B------:R-:W-:-:S04]  /*2210*/  F2FP.BF16.F32.PACK_AB R135, RZ, R135 ;  /* 0x00000087ff87723e */ /* 0x000fc800000010ff */
[----:B------:R-:W-:-:S07]  /*2220*/  PRMT R98, R135, 0x7610, R98 ;  /* 0x0000761087627816 */ /* 0x000fce0000000062 */
.L_x_3920:
[----:B------:R-:W-:Y:S05]  /*2230*/  BSYNC.RECONVERGENT B2 ;  /* 0x0000000000027941 */ /* 0x000fea0003800200 */
.L_x_3919:
        /* <DEDUP_REMOVED lines=16> */
.L_x_3928:
[----:B------:R-:W-:Y:S05]  /*2340*/  BSYNC.RECONVERGENT B3 ;  /* 0x0000000000037941 */ /* 0x000fea0003800200 */
.L_x_3927:
        /* <DEDUP_REMOVED lines=13> */
.L_x_3930:
[----:B------:R-:W-:Y:S05]  /*2420*/  BSYNC.RECONVERGENT B3 ;  /* 0x0000000000037941 */ /* 0x000fea0003800200 */
.L_x_3929:
[----:B------:R-:W-:-:S04]  /*2430*/  F2FP.BF16.F32.PACK_AB R135, RZ, R135 ;  /* 0x00000087ff87723e */ /* 0x000fc800000010ff */
[----:B------:R-:W-:-:S07]  /*2440*/  PRMT R98, R98, 0x5410, R135 ;  /* 0x0000541062627816 */ /* 0x000fce0000000087 */
.L_x_3926:
[----:B------:R-:W-:Y:S05]  /*2450*/  BSYNC.RECONVERGENT B2 ;  /* 0x0000000000027941 */ /* 0x000fea0003800200 */
.L_x_3925:
        /* <DEDUP_REMOVED lines=15> */
.L_x_3934:
[----:B------:R-:W-:Y:S05]  /*2550*/  BSYNC.RECONVERGENT B3 ;  /* 0x0000000000037941 */ /* 0x000fea0003800200 */
.L_x_3933:
        /* <DEDUP_REMOVED lines=13> */
.L_x_3936:
[----:B------:R-:W-:Y:S05]  /*2630*/  BSYNC.RECONVERGENT B3 ;  /* 0x0000000000037941 */ /* 0x000fea0003800200 */
.L_x_3935:
[----:B------:R-:W-:-:S04]  /*2640*/  F2FP.BF16.F32.PACK_AB R135, RZ, R135 ;  /* 0x00000087ff87723e */ /* 0x000fc800000010ff */
[----:B------:R-:W-:-:S07]  /*2650*/  PRMT R99, R135, 0x7610, R99 ;  /* 0x0000761087637816 */ /* 0x000fce0000000063 */
.L_x_3932:
[----:B------:R-:W-:Y:S05]  /*2660*/  BSYNC.RECONVERGENT B2 ;  /* 0x0000000000027941 */ /* 0x000fea0003800200 */
.L_x_3931:
        /* <DEDUP_REMOVED lines=16> */
.L_x_3939:
[----:B------:R-:W-:Y:S05]  /*2770*/  BSYNC.RECONVERGENT B2 ;  /* 0x0000000000027941 */ /* 0x000fea0003800200 */
.L_x_3938:
        /* <DEDUP_REMOVED lines=13> */
.L_x_3941:
[----:B------:R-:W-:Y:S05]  /*2850*/  BSYNC.RECONVERGENT B2 ;  /* 0x0000000000027941 */ /* 0x000fea0003800200 */
.L_x_3940:
[----:B------:R-:W-:-:S04]  /*2860*/  F2FP.BF16.F32.PACK_AB R128, RZ, R128 ;  /* 0x00000080ff80723e */ /* 0x000fc800000010ff */
[----:B------:R-:W-:Y:S01]  /*2870*/  PRMT R99, R99, 0x5410, R128 ;  /* 0x0000541063637816 */ /* 0x000fe20000000080 */
[----:B------:R-:W-:Y:S06]  /*2880*/  BRA `(.L_x_3937) ;  /* 0x0000002800047947 */ /* 0x000fec0003800000 */
.L_x_3894:
        /* <DEDUP_REMOVED lines=15> */
.L_x_3945:
[----:B------:R-:W-:Y:S05]  /*2980*/  BSYNC.RECONVERGENT B3 ;  /* 0x0000000000037941 */ /* 0x000fea0003800200 */
.L_x_3944:
        /* <DEDUP_REMOVED lines=13> */
.L_x_3947:
[----:B------:R-:W-:Y:S05]  /*2a60*/  BSYNC.RECONVERGENT B3 ;  /* 0x0000000000037941 */ /* 0x000fea0003800200 */
.L_x_3946:
[----:B------:R-:W-:-:S04]  /*2a70*/  F2FP.BF16.F32.PACK_AB R100, RZ, R100 ;  /* 0x00000064ff64723e */ /* 0x000fc800000010ff */
[----:B------:R-:W-:-:S07]  /*2a80*/  PRMT R96, R100, 0x7610, R96 ;  /* 0x0000761064607816 */ /* 0x000fce0000000060 */
.L_x_3943:
[----:B------:R-:W-:Y:S05]  /*2a90*/  BSYNC.RECONVERGENT B2 ;  /* 0x0000000000027941 */ /* 0x000fea0003800200 */
.L_x_3942:
        /* <DEDUP_REMOVED lines=16> */
.L_x_3951:
[----:B------:R-:W-:Y:S05]  /*2ba0*/  BSYNC.RECONVERGENT B3 ;  /* 0x0000000000037941 */ /* 0x000fea0003800200 */
.L_x_3950:
        /* <DEDUP_REMOVED lines=13> */
.L_x_3953:
[----:B------:R-:W-:Y:S05]  /*2c80*/  BSYNC.RECONVERGENT B3 ;  /* 0x0000000000037941 */ /* 0x000fea0003800200 */
.L_x_3952:
[----:B------:R-:W-:-:S04]  /*2c90*/  F2FP.BF16.F32.PACK_AB R100, RZ, R100 ;  /* 0x00000064ff64723e */ /* 0x000fc800000010ff */
[----:B------:R-:W-:-:S07]  /*2ca0*/  PRMT R96, R96, 0x5410, R100 ;  /* 0x0000541060607816 */ /* 0x000fce0000000064 */
.L_x_3949:
[----:B------:R-:W-:Y:S05]  /*2cb0*/  BSYNC.RECONVERGENT B2 ;  /* 0x0000000000027941 */ /* 0x000fea0003800200 */
.L_x_3948:
        /* <DEDUP_REMOVED lines=15> */
.L_x_3957:
[----:B------:R-:W-:Y:S05]  /*2db0*/  BSYNC.RECONVERGENT B3 ;  /* 0x0000000000037941 */ /* 0x000fea0003800200 */
.L_x_3956:
        /* <DEDUP_REMOVED lines=13> */
.L_x_3959:
[----:B------:R-:W-:Y:S05]  /*2e90*/  BSYNC.RECONVERGENT B3 ;  /* 0x0000000000037941 */ /* 0x000fea0003800200 */
.L_x_3958:
[----:B------:R-:W-:-:S04]  /*2ea0*/  F2FP.BF16.F32.PACK_AB R100, RZ, R100 ;  /* 0x00000064ff64723e */ /* 0x000fc800000010ff */
[----:B------:R-:W-:-:S07]  /*2eb0*/  PRMT R97, R100, 0x7610, R97 ;  /* 0x0000761064617816 */ /* 0x000fce0000000061 */
.L_x_3955:
[----:B------:R-:W-:Y:S05]  /*2ec0*/  BSYNC.RECONVERGENT B2 ;  /* 0x0000000000027941 */ /* 0x000fea0003800200 */
.L_x_3954:
        /* <DEDUP_REMOVED lines=16> */
.L_x_3963:
[----:B------:R-:W-:Y:S05]  /*2fd0*/  BSYNC.RECONVERGENT B3 ;  /* 0x0000000000037941 */ /* 0x000fea0003800200 */
.L_x_3962:
        /* <DEDUP_REMOVED lines=13> */
.L_x_3965:
[----:B------:R-:W-:Y:S05]  /*30b0*/  BSYNC.RECONVERGENT B3 ;  /* 0x0000000000037941 */ /* 0x000fea0003800200 */
.L_x_3964:
[----:B------:R-:W-:-:S04]  /*30c0*/  F2FP.BF16.F32.PACK_AB R100, RZ, R100 ;  /* 0x00000064ff64723e */ /* 0x000fc800000010ff */
[----:B------:R-:W-:-:S07]  /*30d0*/  PRMT R97, R97, 0x5410, R100 ;  /* 0x0000541061617816 */ /* 0x000fce0000000064 */
.L_x_3961:
[----:B------:R-:W-:Y:S05]  /*30e0*/  BSYNC.RECONVERGENT B2 ;  /* 0x0000000000027941 */ /* 0x000fea0003800200 */
.L_x_3960:
        /* <DEDUP_REMOVED lines=15> */
.L_x_3969:
[----:B------:R-:W-:Y:S05]  /*31e0*/  BSYNC.RECONVERGENT B3 ;  /* 0x0000000000037941 */ /* 0x000fea0003800200 */
.L_x_3968:
        /* <DEDUP_REMOVED lines=13> */
.L_x_3971:
[----:B------:R-:W-:Y:S05]  /*32c0*/  BSYNC.RECONVERGENT B3 ;  /* 0x0000000000037941 */ /* 0x000fea0003800200 */
.L_x_3970:
[----:B------:R-:W-:-:S04]  /*32d0*/  F2FP.BF16.F32.PACK_AB R100, RZ, R100 ;  /* 0x00000064ff64723e */ /* 0x000fc800000010ff */
[----:B------:R-:W-:-:S07]  /*32e0*/  PRMT R98, R100, 0x7610, R98 ;  /* 0x0000761064627816 */ /* 0x000fce0000000062 */
.L_x_3967:
[----:B------:R-:W-:Y:S05]  /*32f0*/  BSYNC.RECONVERGENT B2 ;  /* 0x0000000000027941 */ /* 0x000fea0003800200 */
.L_x_3966:
        /* <DEDUP_REMOVED lines=16> */
.L_x_3975:
[----:B------:R-:W-:Y:S05]  /*3400*/  BSYNC.RECONVERGENT B3 ;  /* 0x0000000000037941 */ /* 0x000fea0003800200 */
.L_x_3974:
        /* <DEDUP_REMOVED lines=13> */
.L_x_3977:
[----:B------:R-:W-:Y:S05]  /*34e0*/  BSYNC.RECONVERGENT B3 ;  /* 0x0000000000037941 */ /* 0x000fea0003800200 */
.L_x_3976:
[----:B------:R-:W-:-:S04]  /*34f0*/  F2FP.BF16.F32.PACK_AB R100, RZ, R100 ;  /* 0x00000064ff64723e */ /* 0x000fc800000010ff */
[----:B------:R-:W-:-:S07]  /*3500*/  PRMT R98, R98, 0x5410, R100 ;  /* 0x0000541062627816 */ /* 0x000fce0000000064 */
.L_x_3973:
[----:B------:R-:W-:Y:S05]  /*3510*/  BSYNC.RECONVERGENT B2 ;  /* 0x0000000000027941 */ /* 0x000fea0003800200 */
.L_x_3972:
        /* <DEDUP_REMOVED lines=15> */
.L_x_3981:
[----:B------:R-:W-:Y:S05]  /*3610*/  BSYNC.RECONVERGENT B3 ;  /* 0x0000000000037941 */ /* 0x000fea0003800200 */
.L_x_3980:
        /* <DEDUP_REMOVED lines=13> */
.L_x_3983:
[----:B------:R-:W-:Y:S05]  /*36f0*/  BSYNC.RECONVERGENT B3 ;  /* 0x0000000000037941 */ /* 0x000fea0003800200 */
.L_x_3982:
[----:B------:R-:W-:-:S04]  /*3700*/  F2FP.BF16.F32.PACK_AB R100, RZ, R100 ;  /* 0x00000064ff64723e */ /* 0x000fc800000010ff */
[----:B------:R-:W-:-:S07]  /*3710*/  PRMT R99, R100, 0x7610, R99 ;  /* 0x0000761064637816 */ /* 0x000fce0000000063 */
.L_x_3979:
[----:B------:R-:W-:Y:S05]  /*3720*/  BSYNC.RECONVERGENT B2 ;  /* 0x0000000000027941 */ /* 0x000fea0003800200 */
.L_x_3978:
        /* <DEDUP_REMOVED lines=20> */
[----:B------:R-:W-:Y:S01]  /*3870*/  ISETP.GT.AND P0, PT, R130, RZ, PT ;  /* 0x000000ff8200720c */ /* 0x000fe20003f04270 */
        /* <DEDUP_REMOVED lines=11> */
[----:B------:R-:W-:Y:S02]  /*3930*/  FSEL R107, R107, RZ, P0 ;  /* 0x000000ff6b6b7208 */ /* 0x000fe40000000000 */
[----:B------:R-:W-:Y:S02]  /*3940*/  MOV R103, R135 ;  /* 0x0000008700677202 */ /* 0x000fe40000000f00 */
[----:B------:R-:W-:Y:S02]  /*3950*/  MOV R102, R140 ;  /* 0x0000008c00667202 */ /* 0x000fe40000000f00 */
[----:B------:R-:W-:Y:S02]  /*3960*/  MOV R101, R141 ;  /* 0x0000008d00657202 */ /* 0x000fe40000000f00 */
[----:B------:R-:W-:Y:S01]  /*3970*/  MOV R100, R142 ;  /* 0x0000008e00647202 */ /* 0x000fe20000000f00 */
[----:B------:R-:W-:Y:S06]  /*3980*/  @!P2 BRA `(.L_x_3937) ;  /* 0x0000001400c4a947 */ /* 0x000fec0003800000 */
[----:B-----5:R-:W-:Y:S01]  /*3990*/  ISETP.GE.U32.AND P0, PT, R128, RZ, PT ;  /* 0x000000ff8000720c */ /* 0x020fe20003f06070 */
[----:B------:R-:W-:-:S03]  /*39a0*/  HFMA2 R128, -RZ, RZ, 0, 0 ;  /* 0x00000000ff807431 */ /* 0x000fc600000001ff */
[----:B------:R-:W-:-:S13]  /*39b0*/  ISETP.GE.U32.AND.EX P0, PT, R129, 0x1000000, PT, P0 ;  /* 0x010000008100780c */ /* 0x000fda0003f06100 */
        /* <DEDUP_REMOVED lines=10> */
[----:B------:R-:W-:Y:S01]  /*3a60*/  @P0 FMUL.FTZ R102, R103, R102 ;  /* 0x0000006667660220 */ /* 0x000fe20000410000 */
[----:B------:R-:W-:Y:S02]  /*3a70*/  MOV R103, R135 ;  /* 0x0000008700677202 */ /* 0x000fe40000000f00 */
[----:B------:R-:W-:Y:S01]  /*3a80*/  F2FP.BF16.F32.PACK_AB R128, RZ, R128 ;  /* 0x00000080ff80723e */ /* 0x000fe200000010ff */
[----:B------:R-:W-:Y:S01]  /*3a90*/  @P0 FMUL.FTZ R100, R101, R102 ;  /* 0x0000006665640220 */ /* 0x000fe20000410000 */
[----:B------:R-:W-:-:S02]  /*3aa0*/  MOV R101, R141 ;  /* 0x0000008d00657202 */ /* 0x000fc40000000f00 */
[----:B------:R-:W-:Y:S01]  /*3ab0*/  MOV R102, R140 ;  /* 0x0000008c00667202 */ /* 0x000fe20000000f00 */
[----:B------:R-:W-:Y:S01]  /*3ac0*/  FADD.FTZ R71, R71, R100 ;  /* 0x0000006447477221 */ /* 0x000fe20000010000 */
[----:B------:R-:W-:Y:S02]  /*3ad0*/  MOV R100, R142 ;  /* 0x0000008e00647202 */ /* 0x000fe40000000f00 */
[----:B------:R-:W-:Y:S01]  /*3ae0*/  PRMT R99, R99, 0x5410, R128 ;  /* 0x0000541063637816 */ /* 0x000fe20000000080 */
[----:B------:R-:W-:Y:S06]  /*3af0*/  BRA `(.L_x_3937) ;  /* 0x0000001400687947 */ /* 0x000fec0003800000 */
.L_x_3893:
[----:B------:R-:W-:Y:S02]  /*3b00*/  MOV R132, UR20 ;  /* 0x0000001400847c02 */ /* 0x000fe40008000f00 */
[----:B------:R-:W-:Y:S02]  /*3b10*/  MOV R133, UR21 ;  /* 0x0000001500857c02 */ /* 0x000fe40008000f00 */
        /* <DEDUP_REMOVED lines=8> */
[----:B------:R-:W-:-:S04]  /*3ba0*/  @P1 FADD.FTZ R140, R121, -R140 ;  /* 0x8000008c798c1221 */ /* 0x000fc80000010000 */
[----:B------:R-:W-:Y:S01]  /*3bb0*/  @P1 FFMA.FTZ R135, R125, R140, R32 ;  /* 0x0000008c7d871223 */ /* 0x000fe20000010020 */
[----:B------:R-:W-:-:S03]  /*3bc0*/  MOV R140, RZ ;  /* 0x000000ff008c7202 */ /* 0x000fc60000000f00 */
[----:B------:R-:W-:Y:S01]  /*3bd0*/  FMUL.FTZ R142, R135, UR13 ;  /* 0x0000000d878e7c20 */ /* 0x000fe20008410000 */
[----:B------:R-:W-:Y:S01]  /*3be0*/  HFMA2 R135, -RZ, RZ, 0, 0 ;  /* 0x00000000ff877431 */ /* 0x000fe200000001ff */
        /* <DEDUP_REMOVED lines=8> */
.L_x_3986:
[----:B------:R-:W-:Y:S05]  /*3c70*/  BSYNC.RECONVERGENT B2 ;  /* 0x0000000000027941 */ /* 0x000fea0003800200 */
.L_x_3985:
[----:B------:R-:W-:Y:S04]  /*3c80*/  BSSY.RECONVERGENT B2, `(.L_x_3987) ;  /* 0x0000012000027945 */ /* 0x000fe80003800200 */
[----:B------:R-:W-:Y:S05]  /*3c90*/  @!P2 BRA `(.L_x_3988) ;  /* 0x000000000040a947 */ /* 0x000fea0003800000 */
[----:B------:R-:W-:Y:S01]  /*3ca0*/  @P1 FFMA.FTZ R140, R119, R3, R2 ;  /* 0x00000003778c1223 */ /* 0x000fe20000010002 */
[----:B-----5:R-:W-:Y:S02]  /*3cb0*/  LOP3.LUT P0, RZ, R128, 0xff00, RZ, 0xc0, !PT ;  /* 0x0000ff0080ff7812 */ /* 0x020fe4000780c0ff */
[----:B------:R-:W-:Y:S01]  /*3cc0*/  MOV R135, R33 ;  /* 0x0000002100877202 */ /* 0x000fe20000000f00 */
[----:B------:R-:W-:-:S04]  /*3cd0*/  @P1 FADD.FTZ R140, R117, -R140 ;  /* 0x8000008c758c1221 */ /* 0x000fc80000010000 */
[----:B------:R-:W-:Y:S01]  /*3ce0*/  @P1 FFMA.FTZ R135, R125, R140, R33 ;  /* 0x0000008c7d871223 */ /* 0x000fe20000010021 */
[----:B------:R-:W-:-:S03]  /*3cf0*/  CS2R R140, SRZ ;  /* 0x00000000008c7805 */ /* 0x000fc6000001ff00 */
        /* <DEDUP_REMOVED lines=10> */
.L_x_3988:
[----:B------:R-:W-:Y:S05]  /*3da0*/  BSYNC.RECONVERGENT B2 ;  /* 0x0000000000027941 */ /* 0x000fea0003800200 */
.L_x_3987:
[----:B------:R-:W-:Y:S04]  /*3db0*/  BSSY.RECONVERGENT B2, `(.L_x_3989) ;  /* 0x0000012000027945 */ /* 0x000fe80003800200 */
[----:B------:R-:W-:Y:S05]  /*3dc0*/  @!P2 BRA `(.L_x_3990) ;  /* 0x000000000040a947 */ /* 0x000fea0003800000 */
[----:B------:R-:W-:Y:S01]  /*3dd0*/  @P1 FFMA.FTZ R141, R122, R3, R2 ;  /* 0x000000037a8d1223 */ /* 0x000fe20000010002 */
[----:B-----5:R-:W-:Y:S02]  /*3de0*/  LOP3.LUT P0, RZ, R128, 0xff0000, RZ, 0xc0, !PT ;  /* 0x00ff000080ff7812 */ /* 0x020fe4000780c0ff */
[----:B------:R-:W-:Y:S01]  /*3df0*/  MOV R135, R34 ;  /* 0x0000002200877202 */ /* 0x000fe20000000f00 */
[----:B------:R-:W-:Y:S01]  /*3e00*/  @P1 FADD.FTZ R141, R120, -R141 ;  /* 0x8000008d788d1221 */ /* 0x000fe20000010000 */
[----:B------:R-:W-:-:S03]  /*3e10*/  MOV R140, RZ ;  /* 0x000000ff008c7202 */ /* 0x000fc60000000f00 */
[----:B------:R-:W-:-:S04]  /*3e20*/  @P1 FFMA.FTZ R135, R125, R141, R34 ;  /* 0x0000008d7d871223 */ /* 0x000fc80000010022 */
        /* <DEDUP_REMOVED lines=10> */
.L_x_3990:
[----:B------:R-:W-:Y:S05]  /*3ed0*/  BSYNC.RECONVERGENT B2 ;  /* 0x0000000000027941 */ /* 0x000fea0003800200 */
.L_x_3989:
        /* <DEDUP_REMOVED lines=18> */
.L_x_3992:
[----:B------:R-:W-:Y:S05]  /*4000*/  BSYNC.RECONVERGENT B2 ;  /* 0x0000000000027941 */ /* 0x000fea0003800200 */
.L_x_3991:
        /* <DEDUP_REMOVED lines=18> */
.L_x_3994:
[----:B------:R-:W-:Y:S05]  /*4130*/  BSYNC.RECONVERGENT B2 ;  /* 0x0000000000027941 */ /* 0x000fea0003800200 */
.L_x_3993:
        /* <DEDUP_REMOVED lines=18> */
.L_x_3996:
[----:B------:R-:W-:Y:S05]  /*4260*/  BSYNC.RECONVERGENT B2 ;  /* 0x0000000000027941 */ /* 0x000fea0003800200 */
.L_x_3995:
        /* <DEDUP_REMOVED lines=18> */
.L_x_3998:
[----:B------:R-:W-:Y:S05]  /*4390*/  BSYNC.RECONVERGENT B2 ;  /* 0x0000000000027941 */ /* 0x000fea0003800200 */
.L_x_3997:
[----:B------:R-:W-:Y:S05]  /*43a0*/  @!P2 BRA `(.L_x_3937) ;  /* 0x0000000c003ca947 */ /* 0x000fea0003800000 */
[----:B-----5:R-:W-:Y:S01]  /*43b0*/  ISETP.GE.U32.AND P0, PT, R128, RZ, PT ;  /* 0x000000ff8000720c */ /* 0x020fe20003f06070 */
[----:B------:R-:W-:Y:S01]  /*43c0*/  @P1 FFMA.FTZ R135, R109, R3, R2 ;  /* 0x000000036d871223 */ /* 0x000fe20000010002 */
[----:B------:R-:W-:Y:S02]  /*43d0*/  MOV R128, R31 ;  /* 0x0000001f00807202 */ /* 0x000fe40000000f00 */
[----:B------:R-:W-:Y:S01]  /*43e0*/  ISETP.GE.U32.AND.EX P0, PT, R129, 0x1000000, PT, P0 ;  /* 0x010000008100780c */ /* 0x000fe20003f06100 */
[----:B------:R-:W-:Y:S01]  /*43f0*/  @P1 FADD.FTZ R140, R108, -R135 ;  /* 0x800000876c8c1221 */ /* 0x000fe20000010000 */
[----:B------:R-:W-:-:S03]  /*4400*/  HFMA2 R135, -RZ, RZ, 0, 0 ;  /* 0x00000000ff877431 */ /* 0x000fc600000001ff */
[----:B------:R-:W-:-:S04]  /*4410*/  @P1 FFMA.FTZ R128, R125, R140, R31 ;  /* 0x0000008c7d801223 */ /* 0x000fc8000001001f */
[----:B------:R-:W-:-:S04]  /*4420*/  FMUL.FTZ R128, R128, UR13 ;  /* 0x0000000d80807c20 */ /* 0x000fc80008410000 */
[----:B------:R-:W-:Y:S01]  /*4430*/  @P0 SHF.L.U32 R141, R156, 0x10, RZ ;  /* 0x000000109c8d0819 */ /* 0x000fe200000006ff */
[----:B------:R-:W-:Y:S01]  /*4440*/  FMUL.FTZ R140, R128, UR12 ;  /* 0x0000000c808c7c20 */ /* 0x000fe20008410000 */
[----:B------:R-:W-:Y:S02]  /*4450*/  @P0 PRMT R129, R95, 0x7632, R129 ;  /* 0x000076325f810816 */ /* 0x000fe40000000081 */
[----:B------:R-:W-:Y:S01]  /*4460*/  MOV R128, RZ ;  /* 0x000000ff00807202 */ /* 0x000fe20000000f00 */
[----:B------:R-:W-:Y:S01]  /*4470*/  @P0 FMUL.FTZ R135, R141, R140 ;  /* 0x0000008c8d870220 */ /* 0x000fe20000410000 */
[----:B------:R-:W-:-:S04]  /*4480*/  @P0 SHF.L.U32 R129, R129, 0x10, RZ ;  /* 0x0000001081810819 */ /* 0x000fc800000006ff */
[----:B------:R-:W-:Y:S01]  /*4490*/  F2FP.BF16.F32.PACK_AB R135, RZ, R135 ;  /* 0x00000087ff87723e */ /* 0x000fe200000010ff */
[----:B------:R-:W-:-:S03]  /*44a0*/  @P0 FMUL.FTZ R128, R140, R129 ;  /* 0x000000818c800220 */ /* 0x000fc60000410000 */
[----:B------:R-:W-:Y:S01]  /*44b0*/  PRMT R99, R99, 0x5410, R135 ;  /* 0x0000541063637816 */ /* 0x000fe20000000087 */
[----:B------:R-:W-:Y:S01]  /*44c0*/  FADD.FTZ R71, R71, R128 ;  /* 0x0000008047477221 */ /* 0x000fe20000010000 */
[----:B------:R-:W-:Y:S06]  /*44d0*/  BRA `(.L_x_3937) ;  /* 0x0000000800f07947 */ /* 0x000fec0003800000 */
.L_x_3984:
[-CC-:B------:R-:W-:Y:S01]  /*44e0*/  @P1 FFMA.FTZ R100, R119, R3.reuse, R2.reuse ;  /* 0x0000000377641223 */ /* 0x180fe20000010002 */
[-CC-:B------:R-:W-:Y:S01]  /*44f0*/  @P1 FFMA.FTZ R101, R122, R3.reuse, R2.reuse ;  /* 0x000000037a651223 */ /* 0x180fe20000010002 */
[----:B------:R-:W-:Y:S01]  /*4500*/  @P1 FFMA.FTZ R103, R118, R3, R2 ;  /* 0x0000000376671223 */ /* 0x000fe20000010002 */
[----:B-----5:R-:W-:Y:S01]  /*4510*/  MOV R135, R33 ;  /* 0x0000002100877202 */ /* 0x020fe20000000f00 */
[----:B------:R-:W-:Y:S01]  /*4520*/  @P1 FADD.FTZ R100, R117, -R100 ;  /* 0x8000006475641221 */ /* 0x000fe20000010000 */
[----:B------:R-:W-:Y:S01]  /*4530*/  @P1 FADD.FTZ R101, R120, -R101 ;  /* 0x8000006578651221 */ /* 0x000fe20000010000 */
[----:B------:R-:W-:Y:S01]  /*4540*/  MOV R140, R34 ;  /* 0x00000022008c7202 */ /* 0x000fe20000000f00 */
[--C-:B------:R-:W-:Y:S01]  /*4550*/  @P1 FFMA.FTZ R105, R115, R3, R2.reuse ;  /* 0x0000000373691223 */ /* 0x100fe20000010002 */
[----:B------:R-:W-:Y:S01]  /*4560*/  @P1 FFMA.FTZ R135, R125, R100, R33 ;  /* 0x000000647d871223 */ /* 0x000fe20000010021 */
[----:B------:R-:W-:Y:S01]  /*4570*/  @P1 FADD.FTZ R100, R116, -R103 ;  /* 0x8000006774641221 */ /* 0x000fe20000010000 */
[----:B------:R-:W-:Y:S01]  /*4580*/  MOV R141, R35 ;  /* 0x00000023008d7202 */ /* 0x000fe20000000f00 */
[----:B------:R-:W-:Y:S01]  /*4590*/  @P1 FFMA.FTZ R107, R113, R3, R2 ;  /* 0x00000003716b1223 */ /* 0x000fe20000010002 */
[C---:B------:R-:W-:Y:S01]  /*45a0*/  @P1 FFMA.FTZ R140, R125.reuse, R101, R34 ;  /* 0x000000657d8c1223 */ /* 0x040fe20000010022 */
[----:B------:R-:W-:Y:S01]  /*45b0*/  @P1 FFMA.FTZ R141, R125, R100, R35 ;  /* 0x000000647d8d1223 */ /* 0x000fe20000010023 */
[-CC-:B------:R-:W-:Y:S01]  /*45c0*/  @P1 FFMA.FTZ R101, R111, R3.reuse, R2.reuse ;  /* 0x000000036f651223 */ /* 0x180fe20000010002 */
[-CC-:B------:R-:W-:Y:S01]  /*45d0*/  @P1 FFMA.FTZ R100, R0, R3.reuse, R2.reuse ;  /* 0x0000000300641223 */ /* 0x180fe20000010002 */
[----:B------:R-:W-:Y:S01]  /*45e0*/  @P1 FFMA.FTZ R103, R109, R3, R2 ;  /* 0x000000036d671223 */ /* 0x000fe20000010002 */
[----:B------:R-:W-:Y:S01]  /*45f0*/  @P1 FADD.FTZ R105, R114, -R105 ;  /* 0x8000006972691221 */ /* 0x000fe20000010000 */
[----:B------:R-:W-:Y:S01]  /*4600*/  @P1 FADD.FTZ R107, R112, -R107 ;  /* 0x8000006b706b1221 */ /* 0x000fe20000010000 */
[----:B------:R-:W-:Y:S01]  /*4610*/  @P1 FADD.FTZ R102, R110, -R101 ;  /* 0x800000656e661221 */ /* 0x000fe20000010000 */
[----:B------:R-:W-:Y:S01]  /*4620*/  @P1 FADD.FTZ R154, R108, -R103 ;  /* 0x800000676c9a1221 */ /* 0x000fe20000010000 */
[----:B------:R-:W-:Y:S01]  /*4630*/  @P1 FADD.FTZ R101, R121, -R100 ;  /* 0x8000006479651221 */ /* 0x000fe20000010000 */
[----:B------:R-:W-:Y:S01]  /*4640*/  MOV R104, R28 ;  /* 0x0000001c00687202 */ /* 0x000fe20000000f00 */
[----:B------:R-:W-:Y:S01]  /*4650*/  BSSY.RECONVERGENT B2, `(.L_x_3999) ;  /* 0x000001b000027945 */ /* 0x000fe20003800200 */
        /* <DEDUP_REMOVED lines=10> */
[----:B------:R-:W-:Y:S02]  /*4700*/  LOP3.LUT P0, RZ, R128, 0xff, RZ, 0xc0, !PT ;  /* 0x000000ff80ff7812 */ /* 0x000fe4000780c0ff */
[----:B------:R-:W-:-:S11]  /*4710*/  MOV R154, RZ ;  /* 0x000000ff009a7202 */ /* 0x000fd60000000f00 */
[----:B------:R-:W0:Y:S01]  /*4720*/  @P0 LDC.64 R100, c[0x0][0x408] ;  /* 0x00010200ff640b82 */ /* 0x000e220000000a00 */
[----:B------:R-:W-:-:S07]  /*4730*/  @P0 SHF.L.U32 R164, R92, 0x10, RZ ;  /* 0x000000105ca40819 */ /* 0x000fce00000006ff */
[----:B------:R-:W1:Y:S01]  /*4740*/  @P0 LDC.64 R102, c[0x0][0x408] ;  /* 0x00010200ff660b82 */ /* 0x000e620000000a00 */
[----:B0-----:R-:W-:Y:S01]  /*4750*/  @P0 FMUL.FTZ R153, R107, R101 ;  /* 0x000000656b990220 */ /* 0x001fe20000410000 */
[----:B------:R-:W-:-:S03]  /*4760*/  HFMA2 R101, -RZ, RZ, 0, 0 ;  /* 0x00000000ff657431 */ /* 0x000fc600000001ff */
[----:B------:R-:W-:Y:S01]  /*4770*/  @P0 FMUL.FTZ R100, R153, R100 ;  /* 0x0000006499640220 */ /* 0x000fe20000410000 */
[----:B------:R-:W-:Y:S01]  /*4780*/  @P0 SHF.L.U32 R153, R36, 0x10, RZ ;  /* 0x0000001024990819 */ /* 0x000fe200000006ff */
[----:B-1----:R-:W-:-:S04]  /*4790*/  @P0 FMUL.FTZ R103, R107, R103 ;  /* 0x000000676b670220 */ /* 0x002fc80000410000 */
[----:B------:R-:W-:Y:S01]  /*47a0*/  @P0 FMUL.FTZ R101, R153, R100 ;  /* 0x0000006499650220 */ /* 0x000fe20000410000 */
[----:B------:R-:W-:-:S04]  /*47b0*/  @P0 FMUL.FTZ R102, R103, R102 ;  /* 0x0000006667660220 */ /* 0x000fc80000410000 */
[----:B------:R-:W-:Y:S01]  /*47c0*/  F2FP.BF16.F32.PACK_AB R101, RZ, R101 ;  /* 0x00000065ff65723e */ /* 0x000fe200000010ff */
[----:B------:R-:W-:-:S03]  /*47d0*/  @P0 FMUL.FTZ R154, R164, R102 ;  /* 0x00000066a49a0220 */ /* 0x000fc60000410000 */
[----:B------:R-:W-:Y:S01]  /*47e0*/  PRMT R96, R101, 0x7610, R96 ;  /* 0x0000761065607816 */ /* 0x000fe20000000060 */
[----:B------:R-:W-:-:S07]  /*47f0*/  FADD.FTZ R72, R72, R154 ;  /* 0x0000009a48487221 */ /* 0x000fce0000010000 */
.L_x_4000:
[----:B------:R-:W-:Y:S05]  /*4800*/  BSYNC.RECONVERGENT B2 ;  /* 0x0000000000027941 */ /* 0x000fea0003800200 */
.L_x_3999:
[----:B------:R-:W-:Y:S04]  /*4810*/  BSSY.RECONVERGENT B2, `(.L_x_4001) ;  /* 0x0000013000027945 */ /* 0x000fe80003800200 */
[----:B------:R-:W-:Y:S05]  /*4820*/  @!P2 BRA `(.L_x_4002) ;  /* 0x000000000044a947 */ /* 0x000fea0003800000 */
[----:B------:R-:W-:-:S13]  /*4830*/  LOP3.LUT P0, RZ, R128, 0xff00, RZ, 0xc0, !PT ;  /* 0x0000ff0080ff7812 */ /* 0x000fda000780c0ff */
[----:B------:R-:W0:Y:S01]  /*4840*/  @P0 LDC.64 R100, c[0x0][0x408] ;  /* 0x00010200ff640b82 */ /* 0x000e220000000a00 */
[----:B------:R-:W-:-:S07]  /*4850*/  @P0 SHF.L.U32 R154, R155, 0x10, RZ ;  /* 0x000000109b9a0819 */ /* 0x000fce00000006ff */
[----:B------:R-:W1:Y:S01]  /*4860*/  @P0 LDC.64 R102, c[0x0][0x408] ;  /* 0x00010200ff660b82 */ /* 0x000e620000000a00 */
[----:B0-----:R-:W-:Y:S01]  /*4870*/  @P0 FMUL.FTZ R153, R135, R101 ;  /* 0x0000006587990220 */ /* 0x001fe20000410000 */
[----:B------:R-:W-:-:S03]  /*4880*/  HFMA2 R101, -RZ, RZ, 0, 0 ;  /* 0x00000000ff657431 */ /* 0x000fc600000001ff */
[----:B------:R-:W-:Y:S01]  /*4890*/  @P0 FMUL.FTZ R153, R153, R100 ;  /* 0x0000006499990220 */ /* 0x000fe20000410000 */
[----:B------:R-:W-:Y:S01]  /*48a0*/  @P0 PRMT R100, R92, 0x7632, R100 ;  /* 0x000076325c640816 */ /* 0x000fe20000000064 */
[----:B-1----:R-:W-:-:S03]  /*48b0*/  @P0 FMUL.FTZ R164, R135, R103 ;  /* 0x0000006787a40220 */ /* 0x002fc60000410000 */
[----:B------:R-:W-:Y:S01]  /*48c0*/  @P0 SHF.L.U32 R100, R100, 0x10, RZ ;  /* 0x0000001064640819 */ /* 0x000fe200000006ff */
[----:B------:R-:W-:Y:S01]  /*48d0*/  @P0 FMUL.FTZ R101, R154, R153 ;  /* 0x000000999a650220 */ /* 0x000fe20000410000 */
[----:B------:R-:W-:Y:S01]  /*48e0*/  MOV R103, RZ ;  /* 0x000000ff00677202 */ /* 0x000fe20000000f00 */
[----:B------:R-:W-:-:S03]  /*48f0*/  @P0 FMUL.FTZ R102, R164, R102 ;  /* 0x00000066a4660220 */ /* 0x000fc60000410000 */
[----:B------:R-:W-:Y:S01]  /*4900*/  F2FP.BF16.F32.PACK_AB R101, RZ, R101 ;  /* 0x00000065ff65723e */ /* 0x000fe200000010ff */
[----:B------:R-:W-:-:S03]  /*4910*/  @P0 FMUL.FTZ R103, R100, R102 ;  /* 0x0000006664670220 */ /* 0x000fc60000410000 */
[----:B------:R-:W-:Y:S01]  /*4920*/  PRMT R96, R96, 0x5410, R101 ;  /* 0x0000541060607816 */ /* 0x000fe20000000065 */
[----:B------:R-:W-:-:S07]  /*4930*/  FADD.FTZ R73, R73, R103 ;  /* 0x0000006749497221 */ /* 0x000fce0000010000 */
.L_x_4002:
[----:B------:R-:W-:Y:S05]  /*4940*/  BSYNC.RECONVERGENT B2 ;  /* 0x0000000000027941 */ /* 0x000fea0003800200 */
.L_x_4001:
[----:B------:R-:W-:Y:S04]  /*4950*/  BSSY.RECONVERGENT B2, `(.L_x_4003) ;  /* 0x0000012000027945 */ /* 0x000fe80003800200 */
[----:B------:R-:W-:Y:S05]  /*4960*/  @!P2 BRA `(.L_x_4004) ;  /* 0x000000000040a947 */ /* 0x000fea0003800000 */
        /* <DEDUP_REMOVED lines=16> */
.L_x_4004:
[----:B------:R-:W-:Y:S05]  /*4a70*/  BSYNC.RECONVERGENT B2 ;  /* 0x0000000000027941 */ /* 0x000fea0003800200 */
.L_x_4003:
        /* <DEDUP_REMOVED lines=19> */
.L_x_4006:
[----:B------:R-:W-:Y:S05]  /*4bb0*/  BSYNC.RECONVERGENT B2 ;  /* 0x0000000000027941 */ /* 0x000fea0003800200 */
.L_x_4005:
        /* <DEDUP_REMOVED lines=18> */
.L_x_4008:
[----:B------:R-:W-:Y:S05]  /*4ce0*/  BSYNC.RECONVERGENT B2 ;  /* 0x0000000000027941 */ /* 0x000fea0003800200 */
.L_x_4007:
        /* <DEDUP_REMOVED lines=19> */
.L_x_4010:
[----:B------:R-:W-:Y:S05]  /*4e20*/  BSYNC.RECONVERGENT B2 ;  /* 0x0000000000027941 */ /* 0x000fea0003800200 */
.L_x_4009:
        /* <DEDUP_REMOVED lines=18> */
.L_x_4012:
[----:B------:R-:W-:Y:S05]  /*4f50*/  BSYNC.RECONVERGENT B2 ;  /* 0x0000000000027941 */ /* 0x000fea0003800200 */
.L_x_4011:
[----:B------:R-:W-:Y:S02]  /*4f60*/  MOV R100, R107 ;  /* 0x0000006b00647202 */ /* 0x000fe40000000f00 */
[----:B------:R-:W-:Y:S02]  /*4f70*/  MOV R103, R141 ;  /* 0x0000008d00677202 */ /* 0x000fe40000000f00 */
[----:B------:R-:W-:Y:S02]  /*4f80*/  MOV R102, R140 ;  /* 0x0000008c00667202 */ /* 0x000fe40000000f00 */
[----:B------:R-:W-:Y:S02]  /*4f90*/  MOV R101, R135 ;  /* 0x0000008700657202 */ /* 0x000fe40000000f00 */
[----:B------:R-:W-:Y:S01]  /*4fa0*/  MOV R107, R142 ;  /* 0x0000008e006b7202 */ /* 0x000fe20000000f00 */
[----:B------:R-:W-:Y:S06]  /*4fb0*/  @!P2 BRA `(.L_x_3937) ;  /* 0x000000000038a947 */ /* 0x000fec0003800000 */
[----:B------:R-:W-:Y:S01]  /*4fc0*/  ISETP.GE.U32.AND P0, PT, R128, RZ, PT ;  /* 0x000000ff8000720c */ /* 0x000fe20003f06070 */
[----:B------:R-:W-:Y:S01]  /*4fd0*/  HFMA2 R128, -RZ, RZ, 0, 0 ;  /* 0x00000000ff807431 */ /* 0x000fe200000001ff */
[----:B------:R-:W-:Y:S02]  /*4fe0*/  MOV R140, RZ ;  /* 0x000000ff008c7202 */ /* 0x000fe40000000f00 */
[----:B------:R-:W-:Y:S01]  /*4ff0*/  ISETP.GE.U32.AND.EX P0, PT, R129, 0x1000000, PT, P0 ;  /* 0x010000008100780c */ /* 0x000fe20003f06100 */
[----:B------:R-:W-:-:S04]  /*5000*/  FMUL.FTZ R129, R142, UR13 ;  /* 0x0000000d8e817c20 */ /* 0x000fc80008410000 */
[----:B------:R-:W-:-:S08]  /*5010*/  FMUL.FTZ R142, R129, UR12 ;  /* 0x0000000c818e7c20 */ /* 0x000fd00008410000 */
        /* <DEDUP_REMOVED lines=8> */
.L_x_3937:
[----:B------:R-:W-:Y:S05]  /*50a0*/  BSYNC.RECONVERGENT B1 ;  /* 0x0000000000017941 */ /* 0x000fea0003800200 */
.L_x_3892:
[----:B------:R-:W-:Y:S01]  /*50b0*/  ISETP.NE.U32.AND P0, PT, R132, RZ, PT ;  /* 0x000000ff8400720c */ /* 0x000fe20003f05070 */
[----:B------:R-:W-:Y:S01]  /*50c0*/  BSSY.RECONVERGENT B1, `(.L_x_4013) ;  /* 0x0000010000017945 */ /* 0x000fe20003800200 */
[----:B------:R-:W-:Y:S02]  /*50d0*/  ISETP.NE.U32.AND P3, PT, R124, RZ, PT ;  /* 0x000000ff7c00720c */ /* 0x000fe40003f65070 */
[----:B------:R-:W-:Y:S02]  /*50e0*/  ISETP.NE.AND.EX P0, PT, R133, RZ, PT, P0 ;  /* 0x000000ff8500720c */ /* 0x000fe40003f05300 */
[----:B------:R-:W0:Y:S01]  /*50f0*/  @P2 LDC.64 R132, c[0x0][0x468] ;  /* 0x00011a00ff842b82 */ /* 0x000e220000000a00 */
[----:B------:R-:W-:-:S10]  /*5100*/  ISETP.NE.AND.EX P3, PT, R123, RZ, PT, P3 ;  /* 0x000000ff7b00720c */ /* 0x000fd40003f65330 */
[----:B-----5:R-:W1:Y:S01]  /*5110*/  @P0 LDC.64 R128, c[0x0][0x478] ;  /* 0x00011e00ff800b82 */ /* 0x020e620000000a00 */
[C---:B0-----:R-:W-:Y:S01]  /*5120*/  @P2 IMAD.WIDE.U32 R132, R134.reuse, 0x10, R132 ;  /* 0x0000001086842825 */ /* 0x041fe200078e0084 */
[----:B------:R-:W-:-:S03]  /*5130*/  IADD3 R134, PT, PT, R134, 0x20, RZ ;  /* 0x0000002086867810 */ /* 0x000fc60007ffe0ff */
[----:B-1----:R-:W-:-:S05]  /*5140*/  @P0 IMAD.WIDE.U32 R128, R143, 0x20, R128 ;  /* 0x000000208f800825 */ /* 0x002fca00078e0080 */
[----:B------:R0:W-:Y:S04]  /*5150*/  @P0 STG.E.128 desc[UR6][R128.64], R100 ;  /* 0x0000006480000986 */ /* 0x0001e8000c101d06 */
[----:B------:R0:W-:Y:S04]  /*5160*/  @P0 STG.E.128 desc[UR6][R128.64+0x10], R104 ;  /* 0x0000106880000986 */ /* 0x0001e8000c101d06 */
[----:B------:R0:W-:Y:S01]  /*5170*/  @P2 STG.E.128 desc[UR6][R132.64], R96 ;  /* 0x0000006084002986 */ /* 0x0001e2000c101d06 */
[----:B------:R-:W-:Y:S05]  /*5180*/  @!P2 BRA `(.L_x_4014) ;  /* 0x00000000000ca947 */ /* 0x000fea0003800000 */
[----:B------:R-:W1:Y:S02]  /*5190*/  LDC.64 R92, c[0x0][0x390] ;  /* 0x0000e400ff5c7b82 */ /* 0x000e640000000a00 */
[----:B-1----:R-:W-:-:S06]  /*51a0*/  IMAD.WIDE.U32 R92, R134, 0x10, R92 ;  /* 0x00000010865c7825 */ /* 0x002fcc00078e005c */
[----:B------:R-:W5:Y:S02]  /*51b0*/  LDG.E.128 R92, desc[UR6][R92.64] ;  /* 0x000000065c5c7981 */ /* 0x000f64000c1e1d00 */
.L_x_4014:
[----:B------:R-:W-:Y:S05]  /*51c0*/  BSYNC.RECONVERGENT B1 ;  /* 0x0000000000017941 */ /* 0x000fea0003800200 */
.L_x_4013:
[----:B------:R-:W-:Y:S04]  /*51d0*/  BSSY.RECONVERGENT B1, `(.L_x_4015) ;  /* 0x0000373000017945 */ /* 0x000fe80003800200 */
[----:B------:R-:W-:Y:S05]  /*51e0*/  @!P3 BRA `(.L_x_4016) ;  /* 0x00000014005cb947 */ /* 0x000fea0003800000 */
[----:B------:R-:W-:Y:S05]  /*51f0*/  @!P0 BRA `(.L_x_4017) ;  /* 0x0000000800e88947 */ /* 0x000fea0003800000 */
[-CC-:B0-----:R-:W-:Y:S01]  /*5200*/  @P1 FFMA.FTZ R101, R11, R3.reuse, R2.reuse ;  /* 0x000000030b651223 */ /* 0x181fe20000010002 */
        /* <DEDUP_REMOVED lines=13> */
[----:B------:R-:W-:Y:S01]  /*52e0*/  @P1 FADD.FTZ R128, R4, -R3 ;  /* 0x8000000304801221 */ /* 0x000fe20000010000 */
[----:B------:R-:W-:Y:S01]  /*52f0*/  @P1 FFMA.FTZ R123, R125, R102, R25 ;  /* 0x000000667d7b1223 */ /* 0x000fe20000010019 */
[----:B------:R-:W-:Y:S01]  /*5300*/  @P1 FADD.FTZ R129, R14, -R129 ;  /* 0x800000810e811221 */ /* 0x000fe20000010000 */
[----:B------:R-:W-:Y:S01]  /*5310*/  @P1 FADD.FTZ R133, R12, -R133 ;  /* 0x800000850c851221 */ /* 0x000fe20000010000 */
[----:B------:R-:W-:Y:S01]  /*5320*/  @P1 FADD.FTZ R2, R6, -R101 ;  /* 0x8000006506021221 */ /* 0x000fe20000010000 */
[----:B------:R-:W-:Y:S01]  /*5330*/  @P1 FADD.FTZ R3, R17, -R100 ;  /* 0x8000006411031221 */ /* 0x000fe20000010000 */
[----:B------:R-:W-:Y:S01]  /*5340*/  MOV R102, R26 ;  /* 0x0000001a00667202 */ /* 0x000fe20000000f00 */
[----:B------:R-:W-:Y:S01]  /*5350*/  BSSY.RECONVERGENT B2, `(.L_x_4018) ;  /* 0x000001d000027945 */ /* 0x000fe20003800200 */
        /* <DEDUP_REMOVED lines=15> */
[----:B-----5:R-:W-:-:S07]  /*5450*/  @P1 SHF.L.U32 R129, R92, 0x10, RZ ;  /* 0x000000105c811819 */ /* 0x020fce00000006ff */
        /* <DEDUP_REMOVED lines=12> */
.L_x_4019:
[----:B------:R-:W-:Y:S05]  /*5520*/  BSYNC.RECONVERGENT B2 ;  /* 0x0000000000027941 */ /* 0x000fea0003800200 */
.L_x_4018:
        /* <DEDUP_REMOVED lines=9> */
[----:B-----5:R-:W-:Y:S02]  /*55c0*/  @P1 PRMT R3, R92, 0x7632, R3 ;  /* 0x000076325c031816 */ /* 0x020fe40000000003 */
        /* <DEDUP_REMOVED lines=9> */
.L_x_4021:
[----:B------:R-:W-:Y:S05]  /*5660*/  BSYNC.RECONVERGENT B2 ;  /* 0x0000000000027941 */ /* 0x000fea0003800200 */
.L_x_4020:
[----:B------:R-:W-:Y:S04]  /*5670*/  BSSY.RECONVERGENT B2, `(.L_x_4022) ;  /* 0x0000012000027945 */ /* 0x000fe80003800200 */
[----:B------:R-:W-:Y:S05]  /*5680*/  @!P2 BRA `(.L_x_4023) ;  /* 0x000000000040a947 */ /* 0x000fea0003800000 */
        /* <DEDUP_REMOVED lines=16> */
.L_x_4023:
[----:B------:R-:W-:Y:S05]  /*5790*/  BSYNC.RECONVERGENT B2 ;  /* 0x0000000000027941 */ /* 0x000fea0003800200 */
.L_x_4022:
        /* <DEDUP_REMOVED lines=19> */
.L_x_4025:
[----:B------:R-:W-:Y:S05]  /*58d0*/  BSYNC.RECONVERGENT B2 ;  /* 0x0000000000027941 */ /* 0x000fea0003800200 */
.L_x_4024:
        /* <DEDUP_REMOVED lines=18> */
.L_x_4027:
[----:B------:R-:W-:Y:S05]  /*5a00*/  BSYNC.RECONVERGENT B2 ;  /* 0x0000000000027941 */ /* 0x000fea0003800200 */
.L_x_4026:
        /* <DEDUP_REMOVED lines=19> */
.L_x_4029:
[----:B------:R-:W-:Y:S05]  /*5b40*/  BSYNC.RECONVERGENT B2 ;  /* 0x0000000000027941 */ /* 0x000fea0003800200 */
.L_x_4028:
        /* <DEDUP_REMOVED lines=18> */
.L_x_4031:
[----:B------:R-:W-:Y:S05]  /*5c70*/  BSYNC.RECONVERGENT B2 ;  /* 0x0000000000027941 */ /* 0x000fea0003800200 */
.L_x_4030:
[----:B------:R-:W-:Y:S02]  /*5c80*/  MOV R101, R123 ;  /* 0x0000007b00657202 */ /* 0x000fe40000000f00 */
[----:B------:R-:W-:Y:S01]  /*5c90*/  MOV R100, R124 ;  /* 0x0000007c00647202 */ /* 0x000fe20000000f00 */
[----:B------:R-:W-:Y:S06]  /*5ca0*/  @!P2 BRA `(.L_x_4032) ;  /* 0x0000002c0014a947 */ /* 0x000fec0003800000 */
[----:B------:R-:W-:Y:S01]  /*5cb0*/  ISETP.GE.U32.AND P1, PT, R126, RZ, PT ;  /* 0x000000ff7e00720c */ /* 0x000fe20003f26070 */
[----:B------:R-:W-:Y:S01]  /*5cc0*/  FMUL.FTZ R2, R107, UR13 ;  /* 0x0000000d6b027c20 */ /* 0x000fe20008410000 */
[----:B------:R-:W-:Y:S02]  /*5cd0*/  HFMA2 R123, -RZ, RZ, 0, 0 ;  /* 0x00000000ff7b7431 */ /* 0x000fe400000001ff */
[----:B------:R-:W-:Y:S01]  /*5ce0*/  ISETP.GE.U32.AND.EX P1, PT, R127, 0x1000000, PT, P1 ;  /* 0x010000007f00780c */ /* 0x000fe20003f26110 */
[----:B------:R-:W-:Y:S01]  /*5cf0*/  FMUL.FTZ R125, R2, UR12 ;  /* 0x0000000c027d7c20 */ /* 0x000fe20008410000 */
[----:B------:R-:W-:-:S11]  /*5d00*/  MOV R2, RZ ;  /* 0x000000ff00027202 */ /* 0x000fd60000000f00 */
[----:B------:R-:W-:Y:S02]  /*5d10*/  @P1 SHF.L.U32 R124, R157, 0x10, RZ ;  /* 0x000000109d7c1819 */ /* 0x000fe400000006ff */
[----:B-----5:R-:W-:-:S03]  /*5d20*/  @P1 PRMT R3, R95, 0x7632, R3 ;  /* 0x000076325f031816 */ /* 0x020fc60000000003 */
[----:B------:R-:W-:Y:S01]  /*5d30*/  @P1 FMUL.FTZ R123, R125, R124 ;  /* 0x0000007c7d7b1220 */ /* 0x000fe20000410000 */
[----:B------:R-:W-:-:S04]  /*5d40*/  @P1 SHF.L.U32 R3, R3, 0x10, RZ ;  /* 0x0000001003031819 */ /* 0x000fc800000006ff */
[----:B------:R-:W-:Y:S01]  /*5d50*/  F2FP.BF16.F32.PACK_AB R123, RZ, R123 ;  /* 0x0000007bff7b723e */ /* 0x000fe200000010ff */
[----:B------:R-:W-:-:S03]  /*5d60*/  @P1 FMUL.FTZ R2, R125, R3 ;  /* 0x000000037d021220 */ /* 0x000fc60000410000 */
[----:B------:R-:W-:Y:S01]  /*5d70*/  PRMT R99, R99, 0x5410, R123 ;  /* 0x0000541063637816 */ /* 0x000fe2000000007b */
[----:B------:R-:W-:Y:S01]  /*5d80*/  FADD.FTZ R63, R63, R2 ;  /* 0x000000023f3f7221 */ /* 0x000fe20000010000 */
[----:B------:R-:W-:Y:S06]  /*5d90*/  BRA `(.L_x_4032) ;  /* 0x0000002800d87947 */ /* 0x000fec0003800000 */
.L_x_4017:
[----:B------:R-:W-:Y:S04]  /*5da0*/  BSSY.RECONVERGENT B2, `(.L_x_4033) ;  /* 0x0000012000027945 */ /* 0x000fe80003800200 */
[----:B------:R-:W-:Y:S05]  /*5db0*/  @!P2 BRA `(.L_x_4034) ;  /* 0x000000000040a947 */ /* 0x000fea0003800000 */
[----:B------:R-:W-:Y:S01]  /*5dc0*/  @P1 FFMA.FTZ R124, R19, R3, R2 ;  /* 0x00000003137c1223 */ /* 0x000fe20000010002 */
[----:B------:R-:W-:Y:S01]  /*5dd0*/  LOP3.LUT P3, RZ, R126, 0xff, RZ, 0xc0, !PT ;  /* 0x000000ff7eff7812 */ /* 0x000fe2000786c0ff */
[----:B0-----:R-:W-:Y:S01]  /*5de0*/  HFMA2 R129, -RZ, RZ, 0, 0 ;  /* 0x00000000ff817431 */ /* 0x001fe200000001ff */
[----:B------:R-:W-:Y:S01]  /*5df0*/  MOV R123, R24 ;  /* 0x00000018007b7202 */ /* 0x000fe20000000f00 */
[----:B------:R-:W-:-:S04]  /*5e00*/  @P1 FADD.FTZ R124, R17, -R124 ;  /* 0x8000007c117c1221 */ /* 0x000fc80000010000 */
[----:B------:R-:W-:Y:S01]  /*5e10*/  @P1 FFMA.FTZ R123, R125, R124, R24 ;  /* 0x0000007c7d7b1223 */ /* 0x000fe20000010018 */
[----:B------:R-:W-:-:S03]  /*5e20*/  MOV R124, RZ ;  /* 0x000000ff007c7202 */ /* 0x000fc60000000f00 */
[----:B------:R-:W-:Y:S02]  /*5e30*/  FMUL.FTZ R123, R123, UR13 ;  /* 0x0000000d7b7b7c20 */ /* 0x000fe40008410000 */
[----:B------:R-:W-:Y:S02]  /*5e40*/  @P3 SHF.L.U32 R130, R40, 0x10, RZ ;  /* 0x0000001028823819 */ /* 0x000fe400000006ff */
[----:B------:R-:W-:Y:S01]  /*5e50*/  FMUL.FTZ R123, R123, UR12 ;  /* 0x0000000c7b7b7c20 */ /* 0x000fe20008410000 */
[----:B-----5:R-:W-:-:S03]  /*5e60*/  @P3 SHF.L.U32 R128, R92, 0x10, RZ ;  /* 0x000000105c803819 */ /* 0x020fc600000006ff */
[-C--:B------:R-:W-:Y:S02]  /*5e70*/  @P3 FMUL.FTZ R124, R130, R123.reuse ;  /* 0x0000007b827c3220 */ /* 0x080fe40000410000 */
[----:B------:R-:W-:-:S03]  /*5e80*/  @P3 FMUL.FTZ R129, R128, R123 ;  /* 0x0000007b80813220 */ /* 0x000fc60000410000 */
[----:B------:R-:W-:Y:S01]  /*5e90*/  F2FP.BF16.F32.PACK_AB R124, RZ, R124 ;  /* 0x0000007cff7c723e */ /* 0x000fe200000010ff */
[----:B------:R-:W-:-:S03]  /*5ea0*/  FADD.FTZ R64, R64, R129 ;  /* 0x0000008140407221 */ /* 0x000fc60000010000 */
[----:B------:R-:W-:-:S07]  /*5eb0*/  PRMT R96, R124, 0x7610, R96 ;  /* 0x000076107c607816 */ /* 0x000fce0000000060 */
.L_x_4034:
[----:B------:R-:W-:Y:S05]  /*5ec0*/  BSYNC.RECONVERGENT B2 ;  /* 0x0000000000027941 */ /* 0x000fea0003800200 */
.L_x_4033:
[----:B------:R-:W-:Y:S04]  /*5ed0*/  BSSY.RECONVERGENT B2, `(.L_x_4035) ;  /* 0x0000013000027945 */ /* 0x000fe80003800200 */
[----:B------:R-:W-:Y:S05]  /*5ee0*/  @!P2 BRA `(.L_x_4036) ;  /* 0x000000000044a947 */ /* 0x000fea0003800000 */
[----:B0-----:R-:W-:Y:S01]  /*5ef0*/  @P1 FFMA.FTZ R129, R11, R3, R2 ;  /* 0x000000030b811223 */ /* 0x001fe20000010002 */
[----:B------:R-:W-:Y:S02]  /*5f00*/  LOP3.LUT P3, RZ, R126, 0xff00, RZ, 0xc0, !PT ;  /* 0x0000ff007eff7812 */ /* 0x000fe4000786c0ff */
[----:B------:R-:W-:Y:S01]  /*5f10*/  MOV R123, R25 ;  /* 0x00000019007b7202 */ /* 0x000fe20000000f00 */
[----:B------:R-:W-:Y:S01]  /*5f20*/  @P1 FADD.FTZ R124, R10, -R129 ;  /* 0x800000810a7c1221 */ /* 0x000fe20000010000 */
[----:B------:R-:W-:-:S03]  /*5f30*/  MOV R129, RZ ;  /* 0x000000ff00817202 */ /* 0x000fc60000000f00 */
[----:B------:R-:W-:Y:S01]  /*5f40*/  @P1 FFMA.FTZ R123, R125, R124, R25 ;  /* 0x0000007c7d7b1223 */ /* 0x000fe20000010019 */
[----:B------:R-:W-:-:S03]  /*5f50*/  HFMA2 R124, -RZ, RZ, 0, 0 ;  /* 0x00000000ff7c7431 */ /* 0x000fc600000001ff */
[----:B------:R-:W-:Y:S02]  /*5f60*/  FMUL.FTZ R123, R123, UR13 ;  /* 0x0000000d7b7b7c20 */ /* 0x000fe40008410000 */
[----:B------:R-:W-:Y:S02]  /*5f70*/  @P3 SHF.L.U32 R130, R150, 0x10, RZ ;  /* 0x0000001096823819 */ /* 0x000fe400000006ff */
[----:B-----5:R-:W-:Y:S01]  /*5f80*/  @P3 PRMT R128, R92, 0x7632, R128 ;  /* 0x000076325c803816 */ /* 0x020fe20000000080 */
[----:B------:R-:W-:-:S03]  /*5f90*/  FMUL.FTZ R123, R123, UR12 ;  /* 0x0000000c7b7b7c20 */ /* 0x000fc60008410000 */
[----:B------:R-:W-:Y:S01]  /*5fa0*/  @P3 SHF.L.U32 R128, R128, 0x10, RZ ;  /* 0x0000001080803819 */ /* 0x000fe200000006ff */
[----:B------:R-:W-:-:S04]  /*5fb0*/  @P3 FMUL.FTZ R129, R130, R123 ;  /* 0x0000007b82813220 */ /* 0x000fc80000410000 */
[----:B------:R-:W-:Y:S01]  /*5fc0*/  @P3 FMUL.FTZ R124, R123, R128 ;  /* 0x000000807b7c3220 */ /* 0x000fe20000410000 */
[----:B------:R-:W-:-:S03]  /*5fd0*/  F2FP.BF16.F32.PACK_AB R129, RZ, R129 ;  /* 0x00000081ff81723e */ /* 0x000fc600000010ff */
[----:B------:R-:W-:Y:S01]  /*5fe0*/  FADD.FTZ R65, R65, R124 ;  /* 0x0000007c41417221 */ /* 0x000fe20000010000 */
[----:B------:R-:W-:-:S07]  /*5ff0*/  PRMT R96, R96, 0x5410, R129 ;  /* 0x0000541060607816 */ /* 0x000fce0000000081 */
.L_x_4036:
[----:B------:R-:W-:Y:S05]  /*6000*/  BSYNC.RECONVERGENT B2 ;  /* 0x0000000000027941 */ /* 0x000fea0003800200 */
.L_x_4035:
        /* <DEDUP_REMOVED lines=18> */
.L_x_4038:
[----:B------:R-:W-:Y:S05]  /*6130*/  BSYNC.RECONVERGENT B2 ;  /* 0x0000000000027941 */ /* 0x000fea0003800200 */
.L_x_4037:
        /* <DEDUP_REMOVED lines=19> */
.L_x_4040:
[----:B------:R-:W-:Y:S05]  /*6270*/  BSYNC.RECONVERGENT B2 ;  /* 0x0000000000027941 */ /* 0x000fea0003800200 */
.L_x_4039:
        /* <DEDUP_REMOVED lines=18> */
.L_x_4042:
[----:B------:R-:W-:Y:S05]  /*63a0*/  BSYNC.RECONVERGENT B2 ;  /* 0x0000000000027941 */ /* 0x000fea0003800200 */
.L_x_4041:
        /* <DEDUP_REMOVED lines=19> */
.L_x_4044:
[----:B------:R-:W-:Y:S05]  /*64e0*/  BSYNC.RECONVERGENT B2 ;  /* 0x0000000000027941 */ /* 0x000fea0003800200 */
.L_x_4043:
        /* <DEDUP_REMOVED lines=18> */
.L_x_4046:
[----:B------:R-:W-:Y:S05]  /*6610*/  BSYNC.RECONVERGENT B2 ;  /* 0x0000000000027941 */ /* 0x000fea0003800200 */
.L_x_4045:
[----:B------:R-:W-:Y:S05]  /*6620*/  @!P2 BRA `(.L_x_4032) ;  /* 0x0000002000b4a947 */ /* 0x000fea0003800000 */
[----:B------:R-:W-:Y:S01]  /*6630*/  ISETP.GE.U32.AND P3, PT, R126, RZ, PT ;  /* 0x000000ff7e00720c */ /* 0x000fe20003f66070 */
[----:B------:R-:W-:Y:S01]  /*6640*/  @P1 FFMA.FTZ R3, R5, R3, R2 ;  /* 0x0000000305031223 */ /* 0x000fe20000010002 */
[----:B------:R-:W-:Y:S01]  /*6650*/  MOV R2, R23 ;  /* 0x0000001700027202 */ /* 0x000fe20000000f00 */
[----:B------:R-:W-:Y:S01]  /*6660*/  HFMA2 R123, -RZ, RZ, 0, 0 ;  /* 0x00000000ff7b7431 */ /* 0x000fe200000001ff */
[----:B------:R-:W-:Y:S01]  /*6670*/  ISETP.GE.U32.AND.EX P3, PT, R127, 0x1000000, PT, P3 ;  /* 0x010000007f00780c */ /* 0x000fe20003f66130 */
[----:B------:R-:W-:-:S04]  /*6680*/  @P1 FADD.FTZ R124, R4, -R3 ;  /* 0x80000003047c1221 */ /* 0x000fc80000010000 */
[----:B------:R-:W-:-:S04]  /*6690*/  @P1 FFMA.FTZ R2, R125, R124, R23 ;  /* 0x0000007c7d021223 */ /* 0x000fc80000010017 */
[----:B------:R-:W-:-:S04]  /*66a0*/  FMUL.FTZ R2, R2, UR13 ;  /* 0x0000000d02027c20 */ /* 0x000fc80008410000 */
[----:B------:R-:W-:Y:S01]  /*66b0*/  @P3 SHF.L.U32 R125, R157, 0x10, RZ ;  /* 0x000000109d7d3819 */ /* 0x000fe200000006ff */
[----:B------:R-:W-:Y:S01]  /*66c0*/  FMUL.FTZ R124, R2, UR12 ;  /* 0x0000000c027c7c20 */ /* 0x000fe20008410000 */
[----:B-----5:R-:W-:Y:S02]  /*66d0*/  @P3 PRMT R3, R95, 0x7632, R3 ;  /* 0x000076325f033816 */ /* 0x020fe40000000003 */
[----:B------:R-:W-:Y:S01]  /*66e0*/  MOV R2, RZ ;  /* 0x000000ff00027202 */ /* 0x000fe20000000f00 */
[----:B------:R-:W-:Y:S01]  /*66f0*/  @P3 FMUL.FTZ R123, R125, R124 ;  /* 0x0000007c7d7b3220 */ /* 0x000fe20000410000 */
[----:B------:R-:W-:-:S04]  /*6700*/  @P3 SHF.L.U32 R3, R3, 0x10, RZ ;  /* 0x0000001003033819 */ /* 0x000fc800000006ff */
[----:B------:R-:W-:Y:S01]  /*6710*/  F2FP.BF16.F32.PACK_AB R123, RZ, R123 ;  /* 0x0000007bff7b723e */ /* 0x000fe200000010ff */
[----:B------:R-:W-:-:S03]  /*6720*/  @P3 FMUL.FTZ R2, R124, R3 ;  /* 0x000000037c023220 */ /* 0x000fc60000410000 */
[----:B0-----:R-:W-:Y:S01]  /*6730*/  PRMT R99, R99, 0x5410, R123 ;  /* 0x0000541063637816 */ /* 0x001fe2000000007b */
[----:B------:R-:W-:Y:S01]  /*6740*/  FADD.FTZ R63, R63, R2 ;  /* 0x000000023f3f7221 */ /* 0x000fe20000010000 */
[----:B------:R-:W-:Y:S06]  /*6750*/  BRA `(.L_x_4032) ;  /* 0x0000002000687947 */ /* 0x000fec0003800000 */
.L_x_4016:
[----:B------:R-:W-:Y:S05]  /*6760*/  @!P0 BRA `(.L_x_4047) ;  /* 0x00000010006c8947 */ /* 0x000fea0003800000 */
[----:B------:R-:W-:Y:S04]  /*6770*/  BSSY.RECONVERGENT B2, `(.L_x_4048) ;  /* 0x0000020000027945 */ /* 0x000fe80003800200 */
[----:B------:R-:W-:Y:S05]  /*6780*/  @!P2 BRA `(.L_x_4049) ;  /* 0x000000000078a947 */ /* 0x000fea0003800000 */
[----:B------:R-:W-:Y:S01]  /*6790*/  LOP3.LUT P1, RZ, R126, 0xff, RZ, 0xc0, !PT ;  /* 0x000000ff7eff7812 */ /* 0x000fe2000782c0ff */
[----:B------:R-:W-:Y:S01]  /*67a0*/  BSSY.RECONVERGENT B3, `(.L_x_4050) ;  /* 0x000000c000037945 */ /* 0x000fe20003800200 */
[----:B0-----:R-:W-:-:S11]  /*67b0*/  HFMA2 R101, -RZ, RZ, 0, 0 ;  /* 0x00000000ff657431 */ /* 0x001fd600000001ff */
[----:B------:R-:W-:Y:S05]  /*67c0*/  @!P1 BRA `(.L_x_4051) ;  /* 0x0000000000249947 */ /* 0x000fea0003800000 */
[----:B------:R-:W-:Y:S01]  /*67d0*/  FFMA.FTZ R100, R19, R3, R2 ;  /* 0x0000000313647223 */ /* 0x000fe20000010002 */
[----:B------:R-:W-:Y:S02]  /*67e0*/  ISETP.GT.AND P3, PT, R130, RZ, PT ;  /* 0x000000ff8200720c */ /* 0x000fe40003f64270 */
[----:B-----5:R-:W-:Y:S01]  /*67f0*/  SHF.L.U32 R101, R92, 0x10, RZ ;  /* 0x000000105c657819 */ /* 0x020fe200000006ff */
[----:B------:R-:W-:-:S04]  /*6800*/  FADD.FTZ R100, R17, -R100 ;  /* 0x8000006411647221 */ /* 0x000fc80000010000 */
[----:B------:R-:W-:-:S05]  /*6810*/  FMUL.FTZ R100, R125, R100 ;  /* 0x000000647d647220 */ /* 0x000fca0000410000 */
[----:B------:R-:W-:-:S05]  /*6820*/  FSEL R100, R100, RZ, P3 ;  /* 0x000000ff64647208 */ /* 0x000fca0001800000 */
[----:B------:R-:W-:-:S04]  /*6830*/  FMUL.FTZ R100, R100, UR13 ;  /* 0x0000000d64647c20 */ /* 0x000fc80008410000 */
[----:B------:R-:W-:-:S04]  /*6840*/  FMUL.FTZ R100, R100, UR12 ;  /* 0x0000000c64647c20 */ /* 0x000fc80008410000 */
[----:B------:R-:W-:-:S07]  /*6850*/  FMUL.FTZ R101, R101, R100 ;  /* 0x0000006465657220 */ /* 0x000fce0000410000 */
.L_x_4051:
[----:B------:R-:W-:Y:S05]  /*6860*/  BSYNC.RECONVERGENT B3 ;  /* 0x0000000000037941 */ /* 0x000fea0003800200 */
.L_x_4050:
        /* <DEDUP_REMOVED lines=13> */
.L_x_4053:
[----:B------:R-:W-:Y:S05]  /*6940*/  BSYNC.RECONVERGENT B3 ;  /* 0x0000000000037941 */ /* 0x000fea0003800200 */
.L_x_4052:
[----:B------:R-:W-:-:S04]  /*6950*/  F2FP.BF16.F32.PACK_AB R100, RZ, R100 ;  /* 0x00000064ff64723e */ /* 0x000fc800000010ff */
[----:B------:R-:W-:-:S07]  /*6960*/  PRMT R96, R100, 0x7610, R96 ;  /* 0x0000761064607816 */ /* 0x000fce0000000060 */
.L_x_4049:
[----:B------:R-:W-:Y:S05]  /*6970*/  BSYNC.RECONVERGENT B2 ;  /* 0x0000000000027941 */ /* 0x000fea0003800200 */
.L_x_4048:
[----:B------:R-:W-:Y:S04]  /*6980*/  BSSY.RECONVERGENT B2, `(.L_x_4054) ;  /* 0x0000021000027945 */ /* 0x000fe80003800200 */
[----:B------:R-:W-:Y:S05]  /*6990*/  @!P2 BRA `(.L_x_4055) ;  /* 0x00000000007ca947 */ /* 0x000fea0003800000 */
[----:B------:R-:W-:Y:S01]  /*69a0*/  LOP3.LUT P1, RZ, R126, 0xff00, RZ, 0xc0, !PT ;  /* 0x0000ff007eff7812 */ /* 0x000fe2000782c0ff */
[----:B------:R-:W-:Y:S01]  /*69b0*/  BSSY.RECONVERGENT B3, `(.L_x_4056) ;  /* 0x000000d000037945 */ /* 0x000fe20003800200 */
[----:B0-----:R-:W-:-:S11]  /*69c0*/  HFMA2 R100, -RZ, RZ, 0, 0 ;  /* 0x00000000ff647431 */ /* 0x001fd600000001ff */
[----:B------:R-:W-:Y:S05]  /*69d0*/  @!P1 BRA `(.L_x_4057) ;  /* 0x0000000000289947 */ /* 0x000fea0003800000 */
[----:B------:R-:W-:Y:S01]  /*69e0*/  FFMA.FTZ R101, R11, R3, R2 ;  /* 0x000000030b657223 */ /* 0x000fe20000010002 */
[----:B------:R-:W-:-:S03]  /*69f0*/  ISETP.GT.AND P3, PT, R130, RZ, PT ;  /* 0x000000ff8200720c */ /* 0x000fc60003f64270 */
[----:B------:R-:W-:-:S04]  /*6a00*/  FADD.FTZ R100, R10, -R101 ;  /* 0x800000650a647221 */ /* 0x000fc80000010000 */
[----:B------:R-:W-:-:S05]  /*6a10*/  FMUL.FTZ R100, R125, R100 ;  /* 0x000000647d647220 */ /* 0x000fca0000410000 */
[----:B------:R-:W-:Y:S02]  /*6a20*/  FSEL R101, R100, RZ, P3 ;  /* 0x000000ff64657208 */ /* 0x000fe40001800000 */
[----:B-----5:R-:W-:-:S03]  /*6a30*/  PRMT R100, R92, 0x7632, R100 ;  /* 0x000076325c647816 */ /* 0x020fc60000000064 */
[----:B------:R-:W-:Y:S01]  /*6a40*/  FMUL.FTZ R101, R101, UR13 ;  /* 0x0000000d65657c20 */ /* 0x000fe20008410000 */
[----:B------:R-:W-:-:S03]  /*6a50*/  SHF.L.U32 R100, R100, 0x10, RZ ;  /* 0x0000001064647819 */ /* 0x000fc600000006ff */
[----:B------:R-:W-:-:S04]  /*6a60*/  FMUL.FTZ R101, R101, UR12 ;  /* 0x0000000c65657c20 */ /* 0x000fc80008410000 */
[----:B------:R-:W-:-:S07]  /*6a70*/  FMUL.FTZ R100, R100, R101 ;  /* 0x0000006564647220 */ /* 0x000fce0000410000 */
.L_x_4057:
[----:B------:R-:W-:Y:S05]  /*6a80*/  BSYNC.RECONVERGENT B3 ;  /* 0x0000000000037941 */ /* 0x000fea0003800200 */
.L_x_4056:
        /* <DEDUP_REMOVED lines=13> */
.L_x_4059:
[----:B------:R-:W-:Y:S05]  /*6b60*/  BSYNC.RECONVERGENT B3 ;  /* 0x0000000000037941 */ /* 0x000fea0003800200 */
.L_x_4058:
[----:B------:R-:W-:-:S04]  /*6b70*/  F2FP.BF16.F32.PACK_AB R100, RZ, R100 ;  /* 0x00000064ff64723e */ /* 0x000fc800000010ff */
[----:B------:R-:W-:-:S07]  /*6b80*/  PRMT R96, R96, 0x5410, R100 ;  /* 0x0000541060607816 */ /* 0x000fce0000000064 */
.L_x_4055:
[----:B------:R-:W-:Y:S05]  /*6b90*/  BSYNC.RECONVERGENT B2 ;  /* 0x0000000000027941 */ /* 0x000fea0003800200 */
.L_x_4054:
        /* <DEDUP_REMOVED lines=8> */
[----:B------:R-:W-:Y:S01]  /*6c20*/  FADD.FTZ R100, R16, -R101 ;  /* 0x8000006510647221 */ /* 0x000fe20000010000 */
[----:B-----5:R-:W-:-:S03]  /*6c30*/  SHF.L.U32 R101, R93, 0x10, RZ ;  /* 0x000000105d657819 */ /* 0x020fc600000006ff */
[----:B------:R-:W-:-:S05]  /*6c40*/  FMUL.FTZ R100, R125, R100 ;  /* 0x000000647d647220 */ /* 0x000fca0000410000 */
[----:B------:R-:W-:-:S05]  /*6c50*/  FSEL R100, R100, RZ, P3 ;  /* 0x000000ff64647208 */ /* 0x000fca0001800000 */
[----:B------:R-:W-:-:S04]  /*6c60*/  FMUL.FTZ R100, R100, UR13 ;  /* 0x0000000d64647c20 */ /* 0x000fc80008410000 */
[----:B------:R-:W-:-:S04]  /*6c70*/  FMUL.FTZ R100, R100, UR12 ;  /* 0x0000000c64647c20 */ /* 0x000fc80008410000 */
[----:B------:R-:W-:-:S07]  /*6c80*/  FMUL.FTZ R101, R101, R100 ;  /* 0x0000006465657220 */ /* 0x000fce0000410000 */
.L_x_4063:
[----:B------:R-:W-:Y:S05]  /*6c90*/  BSYNC.RECONVERGENT B3 ;  /* 0x0000000000037941 */ /* 0x000fea0003800200 */
.L_x_4062:
        /* <DEDUP_REMOVED lines=13> */
.L_x_4065:
[----:B------:R-:W-:Y:S05]  /*6d70*/  BSYNC.RECONVERGENT B3 ;  /* 0x0000000000037941 */ /* 0x000fea0003800200 */
.L_x_4064:
[----:B------:R-:W-:-:S04]  /*6d80*/  F2FP.BF16.F32.PACK_AB R100, RZ, R100 ;  /* 0x00000064ff64723e */ /* 0x000fc800000010ff */
[----:B------:R-:W-:-:S07]  /*6d90*/  PRMT R97, R100, 0x7610, R97 ;  /* 0x0000761064617816 */ /* 0x000fce0000000061 */
.L_x_4061:
[----:B------:R-:W-:Y:S05]  /*6da0*/  BSYNC.RECONVERGENT B2 ;  /* 0x0000000000027941 */ /* 0x000fea0003800200 */
.L_x_4060:
        /* <DEDUP_REMOVED lines=16> */
.L_x_4069:
[----:B------:R-:W-:Y:S05]  /*6eb0*/  BSYNC.RECONVERGENT B3 ;  /* 0x0000000000037941 */ /* 0x000fea0003800200 */
.L_x_4068:
        /* <DEDUP_REMOVED lines=13> */
.L_x_4071:
[----:B------:R-:W-:Y:S05]  /*6f90*/  BSYNC.RECONVERGENT B3 ;  /* 0x0000000000037941 */ /* 0x000fea0003800200 */
.L_x_4070:
[----:B------:R-:W-:-:S04]  /*6fa0*/  F2FP.BF16.F32.PACK_AB R100, RZ, R100 ;  /* 0x00000064ff64723e */ /* 0x000fc800000010ff */
[----:B------:R-:W-:-:S07]  /*6fb0*/  PRMT R97, R97, 0x5410, R100 ;  /* 0x0000541061617816 */ /* 0x000fce0000000064 */
.L_x_4067:
[----:B------:R-:W-:Y:S05]  /*6fc0*/  BSYNC.RECONVERGENT B2 ;  /* 0x0000000000027941 */ /* 0x000fea0003800200 */
.L_x_4066:
        /* <DEDUP_REMOVED lines=15> */
.L_x_4075:
[----:B------:R-:W-:Y:S05]  /*70c0*/  BSYNC.RECONVERGENT B3 ;  /* 0x0000000000037941 */ /* 0x000fea0003800200 */
.L_x_4074:
        /* <DEDUP_REMOVED lines=13> */
.L_x_4077:
[----:B------:R-:W-:Y:S05]  /*71a0*/  BSYNC.RECONVERGENT B3 ;  /* 0x0000000000037941 */ /* 0x000fea0003800200 */
.L_x_4076:
[----:B------:R-:W-:-:S04]  /*71b0*/  F2FP.BF16.F32.PACK_AB R100, RZ, R100 ;  /* 0x00000064ff64723e */ /* 0x000fc800000010ff */
[----:B------:R-:W-:-:S07]  /*71c0*/  PRMT R98, R100, 0x7610, R98 ;  /* 0x0000761064627816 */ /* 0x000fce0000000062 */
.L_x_4073:
[----:B------:R-:W-:Y:S05]  /*71d0*/  BSYNC.RECONVERGENT B2 ;  /* 0x0000000000027941 */ /* 0x000fea0003800200 */
.L_x_4072:
        /* <DEDUP_REMOVED lines=16> */
.L_x_4081:
[----:B------:R-:W-:Y:S05]  /*72e0*/  BSYNC.RECONVERGENT B3 ;  /* 0x0000000000037941 */ /* 0x000fea0003800200 */
.L_x_4080:
        /* <DEDUP_REMOVED lines=13> */
.L_x_4083:
[----:B------:R-:W-:Y:S05]  /*73c0*/  BSYNC.RECONVERGENT B3 ;  /* 0x0000000000037941 */ /* 0x000fea0003800200 */
.L_x_4082:
[----:B------:R-:W-:-:S04]  /*73d0*/  F2FP.BF16.F32.PACK_AB R100, RZ, R100 ;  /* 0x00000064ff64723e */ /* 0x000fc800000010ff */
[----:B------:R-:W-:-:S07]  /*73e0*/  PRMT R98, R98, 0x5410, R100 ;  /* 0x0000541062627816 */ /* 0x000fce0000000064 */
.L_x_4079:
[----:B------:R-:W-:Y:S05]  /*73f0*/  BSYNC.RECONVERGENT B2 ;  /* 0x0000000000027941 */ /* 0x000fea0003800200 */
.L_x_4078:
        /* <DEDUP_REMOVED lines=15> */
.L_x_4087:
[----:B------:R-:W-:Y:S05]  /*74f0*/  BSYNC.RECONVERGENT B3 ;  /* 0x0000000000037941 */ /* 0x000fea0003800200 */
.L_x_4086:
        /* <DEDUP_REMOVED lines=13> */
.L_x_4089:
[----:B------:R-:W-:Y:S05]  /*75d0*/  BSYNC.RECONVERGENT B3 ;  /* 0x0000000000037941 */ /* 0x000fea0003800200 */
.L_x_4088:
[----:B------:R-:W-:-:S04]  /*75e0*/  F2FP.BF16.F32.PACK_AB R100, RZ, R100 ;  /* 0x00000064ff64723e */ /* 0x000fc800000010ff */
[----:B------:R-:W-:-:S07]  /*75f0*/  PRMT R99, R100, 0x7610, R99 ;  /* 0x0000761064637816 */ /* 0x000fce0000000063 */
.L_x_4085:
[----:B------:R-:W-:Y:S05]  /*7600*/  BSYNC.RECONVERGENT B2 ;  /* 0x0000000000027941 */ /* 0x000fea0003800200 */
.L_x_4084:
        /* <DEDUP_REMOVED lines=8> */
[----:B------:R-:W-:Y:S01]  /*7690*/  ISETP.GT.AND P1, PT, R130, RZ, PT ;  /* 0x000000ff8200720c */ /* 0x000fe20003f24270 */
        /* <DEDUP_REMOVED lines=40> */
.L_x_4047:
[----:B------:R-:W-:Y:S04]  /*7920*/  BSSY.RECONVERGENT B2, `(.L_x_4090) ;  /* 0x0000020000027945 */ /* 0x000fe80003800200 */
[----:B------:R-:W-:Y:S05]  /*7930*/  @!P2 BRA `(.L_x_4091) ;  /* 0x000000000078a947 */ /* 0x000fea0003800000 */
[----:B------:R-:W-:Y:S01]  /*7940*/  LOP3.LUT P1, RZ, R126, 0xff, RZ, 0xc0, !PT ;  /* 0x000000ff7eff7812 */ /* 0x000fe2000782c0ff */
[----:B------:R-:W-:Y:S01]  /*7950*/  BSSY.RECONVERGENT B3, `(.L_x_4092) ;  /* 0x000000c000037945 */ /* 0x000fe20003800200 */
[----:B------:R-:W-:-:S11]  /*7960*/  HFMA2 R123, -RZ, RZ, 0, 0 ;  /* 0x00000000ff7b7431 */ /* 0x000fd600000001ff */
        /* <DEDUP_REMOVED lines=10> */
.L_x_4093:
[----:B------:R-:W-:Y:S05]  /*7a10*/  BSYNC.RECONVERGENT B3 ;  /* 0x0000000000037941 */ /* 0x000fea0003800200 */
.L_x_4092:
        /* <DEDUP_REMOVED lines=13> */
.L_x_4095:
[----:B------:R-:W-:Y:S05]  /*7af0*/  BSYNC.RECONVERGENT B3 ;  /* 0x0000000000037941 */ /* 0x000fea0003800200 */
.L_x_4094:
[----:B------:R-:W-:-:S04]  /*7b00*/  F2FP.BF16.F32.PACK_AB R123, RZ, R123 ;  /* 0x0000007bff7b723e */ /* 0x000fc800000010ff */
[----:B0-----:R-:W-:-:S07]  /*7b10*/  PRMT R96, R123, 0x7610, R96 ;  /* 0x000076107b607816 */ /* 0x001fce0000000060 */
.L_x_4091:
[----:B------:R-:W-:Y:S05]  /*7b20*/  BSYNC.RECONVERGENT B2 ;  /* 0x0000000000027941 */ /* 0x000fea0003800200 */
.L_x_4090:
[----:B------:R-:W-:Y:S04]  /*7b30*/  BSSY.RECONVERGENT B2, `(.L_x_4096) ;  /* 0x0000021000027945 */ /* 0x000fe80003800200 */
[----:B------:R-:W-:Y:S05]  /*7b40*/  @!P2 BRA `(.L_x_4097) ;  /* 0x00000000007ca947 */ /* 0x000fea0003800000 */
[----:B------:R-:W-:Y:S01]  /*7b50*/  LOP3.LUT P1, RZ, R126, 0xff00, RZ, 0xc0, !PT ;  /* 0x0000ff007eff7812 */ /* 0x000fe2000782c0ff */
[----:B------:R-:W-:Y:S01]  /*7b60*/  BSSY.RECONVERGENT B3, `(.L_x_4098) ;  /* 0x000000d000037945 */ /* 0x000fe20003800200 */
[----:B------:R-:W-:-:S11]  /*7b70*/  HFMA2 R124, -RZ, RZ, 0, 0 ;  /* 0x00000000ff7c7431 */ /* 0x000fd600000001ff */
        /* <DEDUP_REMOVED lines=8> */
[----:B------:R-:W-:-:S04]  /*7c00*/  FMUL.FTZ R124, R124, UR13 ;  /* 0x0000000d7c7c7c20 */ /* 0x000fc80008410000 */
[----:B------:R-:W-:-:S04]  /*7c10*/  FMUL.FTZ R124, R124, UR12 ;  /* 0x0000000c7c7c7c20 */ /* 0x000fc80008410000 */
[----:B------:R-:W-:-:S07]  /*7c20*/  FMUL.FTZ R124, R124, R123 ;  /* 0x0000007b7c7c7220 */ /* 0x000fce0000410000 */
.L_x_4099:
[----:B------:R-:W-:Y:S05]  /*7c30*/  BSYNC.RECONVERGENT B3 ;  /* 0x0000000000037941 */ /* 0x000fea0003800200 */
.L_x_4098:
        /* <DEDUP_REMOVED lines=13> */
.L_x_4101:
[----:B------:R-:W-:Y:S05]  /*7d10*/  BSYNC.RECONVERGENT B3 ;  /* 0x0000000000037941 */ /* 0x000fea0003800200 */
.L_x_4100:
[----:B------:R-:W-:-:S04]  /*7d20*/  F2FP.BF16.F32.PACK_AB R123, RZ, R123 ;  /* 0x0000007bff7b723e */ /* 0x000fc800000010ff */
[----:B0-----:R-:W-:-:S07]  /*7d30*/  PRMT R96, R96, 0x5410, R123 ;  /* 0x0000541060607816 */ /* 0x001fce000000007b */
.L_x_4097:
[----:B------:R-:W-:Y:S05]  /*7d40*/  BSYNC.RECONVERGENT B2 ;  /* 0x0000000000027941 */ /* 0x000fea0003800200 */
.L_x_4096:
        /* <DEDUP_REMOVED lines=15> */
.L_x_4105:
[----:B------:R-:W-:Y:S05]  /*7e40*/  BSYNC.RECONVERGENT B3 ;  /* 0x0000000000037941 */ /* 0x000fea0003800200 */
.L_x_4104:
        /* <DEDUP_REMOVED lines=13> */
.L_x_4107:
[----:B------:R-:W-:Y:S05]  /*7f20*/  BSYNC.RECONVERGENT B3 ;  /* 0x0000000000037941 */ /* 0x000fea0003800200 */
.L_x_4106:
[----:B------:R-:W-:-:S04]  /*7f30*/  F2FP.BF16.F32.PACK_AB R123, RZ, R123 ;  /* 0x0000007bff7b723e */ /* 0x000fc800000010ff */
[----:B0-----:R-:W-:-:S07]  /*7f40*/  PRMT R97, R123, 0x7610, R97 ;  /* 0x000076107b617816 */ /* 0x001fce0000000061 */
.L_x_4103:
[----:B------:R-:W-:Y:S05]  /*7f50*/  BSYNC.RECONVERGENT B2 ;  /* 0x0000000000027941 */ /* 0x000fea0003800200 */
.L_x_4102:
        /* <DEDUP_REMOVED lines=16> */
.L_x_4111:
[----:B------:R-:W-:Y:S05]  /*8060*/  BSYNC.RECONVERGENT B3 ;  /* 0x0000000000037941 */ /* 0x000fea0003800200 */
.L_x_4110:
        /* <DEDUP_REMOVED lines=13> */
.L_x_4113:
[----:B------:R-:W-:Y:S05]  /*8140*/  BSYNC.RECONVERGENT B3 ;  /* 0x0000000000037941 */ /* 0x000fea0003800200 */
.L_x_4112:
[----:B------:R-:W-:-:S04]  /*8150*/  F2FP.BF16.F32.PACK_AB R123, RZ, R123 ;  /* 0x0000007bff7b723e */ /* 0x000fc800000010ff */
[----:B0-----:R-:W-:-:S07]  /*8160*/  PRMT R97, R97, 0x5410, R123 ;  /* 0x0000541061617816 */ /* 0x001fce000000007b */
.L_x_4109:
[----:B------:R-:W-:Y:S05]  /*8170*/  BSYNC.RECONVERGENT B2 ;  /* 0x0000000000027941 */ /* 0x000fea0003800200 */
.L_x_4108:
        /* <DEDUP_REMOVED lines=15> */
.L_x_4117:
[----:B------:R-:W-:Y:S05]  /*8270*/  BSYNC.RECONVERGENT B3 ;  /* 0x0000000000037941 */ /* 0x000fea0003800200 */
.L_x_4116:
        /* <DEDUP_REMOVED lines=13> */
.L_x_4119:
[----:B------:R-:W-:Y:S05]  /*8350*/  BSYNC.RECONVERGENT B3 ;  /* 0x0000000000037941 */ /* 0x000fea0003800200 */
.L_x_4118:
[----:B------:R-:W-:-:S04]  /*8360*/  F2FP.BF16.F32.PACK_AB R123, RZ, R123 ;  /* 0x0000007bff7b723e */ /* 0x000fc800000010ff */
[----:B0-----:R-:W-:-:S07]  /*8370*/  PRMT R98, R123, 0x7610, R98 ;  /* 0x000076107b627816 */ /* 0x001fce0000000062 */
.L_x_4115:
[----:B------:R-:W-:Y:S05]  /*8380*/  BSYNC.RECONVERGENT B2 ;  /* 0x0000000000027941 */ /* 0x000fea0003800200 */
.L_x_4114:
        /* <DEDUP_REMOVED lines=16> */
.L_x_4123:
[----:B------:R-:W-:Y:S05]  /*8490*/  BSYNC.RECONVERGENT B3 ;  /* 0x0000000000037941 */ /* 0x000fea0003800200 */
.L_x_4122:
        /* <DEDUP_REMOVED lines=13> */
.L_x_4125:
[----:B------:R-:W-:Y:S05]  /*8570*/  BSYNC.RECONVERGENT B3 ;  /* 0x0000000000037941 */ /* 0x000fea0003800200 */
.L_x_4124:
[----:B------:R-:W-:-:S04]  /*8580*/  F2FP.BF16.F32.PACK_AB R123, RZ, R123 ;  /* 0x0000007bff7b723e */ /* 0x000fc800000010ff */
[----:B0-----:R-:W-:-:S07]  /*8590*/  PRMT R98, R98, 0x5410, R123 ;  /* 0x0000541062627816 */ /* 0x001fce000000007b */
.L_x_4121:
[----:B------:R-:W-:Y:S05]  /*85a0*/  BSYNC.RECONVERGENT B2 ;  /* 0x0000000000027941 */ /* 0x000fea0003800200 */
.L_x_4120:
        /* <DEDUP_REMOVED lines=15> */
.L_x_4129:
[----:B------:R-:W-:Y:S05]  /*86a0*/  BSYNC.RECONVERGENT B3 ;  /* 0x0000000000037941 */ /* 0x000fea0003800200 */
.L_x_4128:
        /* <DEDUP_REMOVED lines=13> */
.L_x_4131:
[----:B------:R-:W-:Y:S05]  /*8780*/  BSYNC.RECONVERGENT B3 ;  /* 0x0000000000037941 */ /* 0x000fea0003800200 */
.L_x_4130:
[----:B------:R-:W-:-:S04]  /*8790*/  F2FP.BF16.F32.PACK_AB R123, RZ, R123 ;  /* 0x0000007bff7b723e */ /* 0x000fc800000010ff */
[----:B0-----:R-:W-:-:S07]  /*87a0*/  PRMT R99, R123, 0x7610, R99 ;  /* 0x000076107b637816 */ /* 0x001fce0000000063 */
.L_x_4127:
[----:B------:R-:W-:Y:S05]  /*87b0*/  BSYNC.RECONVERGENT B2 ;  /* 0x0000000000027941 */ /* 0x000fea0003800200 */
.L_x_4126:
[----:B------:R-:W-:Y:S05]  /*87c0*/  @!P2 BRA `(.L_x_4032) ;  /* 0x00000000004ca947 */ /* 0x000fea0003800000 */
[----:B------:R-:W-:Y:S01]  /*87d0*/  FFMA.FTZ R3, R5, R3, R2 ;  /* 0x0000000305037223 */ /* 0x000fe20000010002 */
[----:B------:R-:W-:Y:S01]  /*87e0*/  ISETP.GE.U32.AND P1, PT, R126, RZ, PT ;  /* 0x000000ff7e00720c */ /* 0x000fe20003f26070 */
        /* <DEDUP_REMOVED lines=16> */
[----:B0-----:R-:W-:-:S07]  /*88f0*/  PRMT R99, R99, 0x5410, R123 ;  /* 0x0000541063637816 */ /* 0x001fce000000007b */
.L_x_4032:
[----:B------:R-:W-:Y:S05]  /*8900*/  BSYNC.RECONVERGENT B1 ;  /* 0x0000000000017941 */ /* 0x000fea0003800200 */
.L_x_4015:
[----:B------:R-:W1:Y:S01]  /*8910*/  @P0 LDC.64 R124, c[0x0][0x478] ;  /* 0x00011e00ff7c0b82 */ /* 0x000e620000000a00 */
[----:B------:R-:W-:-:S07]  /*8920*/  @P0 IADD3 R143, PT, PT, R143, 0x20, RZ ;  /* 0x000000208f8f0810 */ /* 0x000fce0007ffe0ff */
[----:B------:R-:W2:Y:S08]  /*8930*/  @P2 LDC.64 R126, c[0x0][0x468] ;  /* 0x00011a00ff7e2b82 */ /* 0x000eb00000000a00 */
[----:B------:R-:W3:Y:S01]  /*8940*/  LDC.64 R2, c[0x0][0x380] ;  /* 0x0000e000ff027b82 */ /* 0x000ee20000000a00 */
[----:B-1----:R-:W-:-:S05]  /*8950*/  @P0 IMAD.WIDE.U32 R124, R143, 0x20, R124 ;  /* 0x000000208f7c0825 */ /* 0x002fca00078e007c */
[----:B------:R1:W-:Y:S01]  /*8960*/  @P0 STG.E.128 desc[UR6][R124.64], R100 ;  /* 0x000000647c000986 */ /* 0x0003e2000c101d06 */
[----:B--2---:R-:W-:-:S03]  /*8970*/  @P2 IMAD.WIDE.U32 R126, R134, 0x10, R126 ;  /* 0x00000010867e2825 */ /* 0x004fc600078e007e */
[----:B------:R1:W-:Y:S04]  /*8980*/  @P0 STG.E.128 desc[UR6][R124.64+0x10], R104 ;  /* 0x000010687c000986 */ /* 0x0003e8000c101d06 */
[----:B------:R1:W-:Y:S01]  /*8990*/  @P2 STG.E.128 desc[UR6][R126.64], R96 ;  /* 0x000000607e002986 */ /* 0x0003e2000c101d06 */
[----:B---3--:R-:W-:-:S04]  /*89a0*/  LEA R131, R2, R131, 0x2 ;  /* 0x0000008302837211 */ /* 0x008fc800078e10ff */
[----:B------:R-:W-:-:S13]  /*89b0*/  ISETP.GE.AND P0, PT, R131, R3, PT ;  /* 0x000000038300720c */ /* 0x000fda0003f06270 */
[----:B-1----:R-:W-:Y:S05]  /*89c0*/  @!P0 BRA `(.L_x_4132) ;  /* 0xffffff7800988947 */ /* 0x002fea000383ffff */
.L_x_3887:
[----:B------:R-:W-:Y:S05]  /*89d0*/  BSYNC B0 ;  /* 0x0000000000007941 */ /* 0x000fea0003800000 */
.L_x_3886:
[----:B------:R-:W1:Y:S01]  /*89e0*/  S2R R123, SR_TID.X ;  /* 0x00000000007b7919 */ /* 0x000e620000002100 */
[----:B------:R-:W-:Y:S01]  /*89f0*/  MOV R4, 0x400 ;  /* 0x0000040000047802 */ /* 0x000fe20000000f00 */
[----:B------:R-:W-:Y:S05]  /*8a00*/  WARPSYNC.ALL ;  /* 0x0000000000007948 */ /* 0x000fea0003800000 */
[----:B------:R-:W2:Y:S01]  /*8a10*/  S2R R5, SR_CgaCtaId ;  /* 0x0000000000057919 */ /* 0x000ea20000008800 */
[----:B------:R-:W3:Y:S01]  /*8a20*/  S2UR UR4, SR_CTAID.X ;  /* 0x00000000000479c3 */ /* 0x000ee20000002500 */
[----:B------:R-:W4:Y:S01]  /*8a30*/  LDCU.128 UR16, c[0x0][0x440] ;  /* 0x00008800ff1077ac */ /* 0x000f220008000c00 */
[----:B-1----:R-:W-:-:S02]  /*8a40*/  SHF.L.U32 R2, R123, 0x6, RZ ;  /* 0x000000067b027819 */ /* 0x002fc400000006ff */
[----:B------:R-:W-:Y:S02]  /*8a50*/  SHF.L.U32 R0, R123, 0x5, RZ ;  /* 0x000000057b007819 */ /* 0x000fe400000006ff */
[----:B------:R-:W-:Y:S02]  /*8a60*/  LOP3.LUT R3, R2, 0x1800, RZ, 0xc0, !PT ;  /* 0x0000180002037812 */ /* 0x000fe400078ec0ff */
[----:B--2---:R-:W-:Y:S02]  /*8a70*/  LEA R5, R5, R4, 0x18 ;  /* 0x0000000405057211 */ /* 0x004fe400078ec0ff */
        /* <DEDUP_REMOVED lines=21> */
[----:B--2---:R-:W-:-:S03]  /*8bd0*/  FADD.FTZ R3, RZ, R3 ;  /* 0x00000003ff037221 */ /* 0x004fc60000010000 */
[----:B------:R-:W2:Y:S01]  /*8be0*/  LDS R19, [R5+0x1800] ;  /* 0x0018000005137984 */ /* 0x000ea20000000800 */
[----:B0-----:R-:W-:-:S03]  /*8bf0*/  FADD.FTZ R2, R2, R7 ;  /* 0x0000000702027221 */ /* 0x001fc60000010000 */
[----:B------:R-:W0:Y:S01]  /*8c00*/  LDS R12, [R5+0x1a00] ;  /* 0x001a0000050c7984 */ /* 0x000e220000000800 */
[----:B----4-:R-:W-:-:S03]  /*8c10*/  FADD.FTZ R3, R3, R8 ;  /* 0x0000000803037221 */ /* 0x010fc60000010000 */
[----:B------:R-:W4:Y:S01]  /*8c20*/  LDS R21, [R5+0x1c00] ;  /* 0x001c000005157984 */ /* 0x000f220000000800 */
[----:B---3--:R-:W-:-:S03]  /*8c30*/  FADD.FTZ R4, RZ, R4 ;  /* 0x00000004ff047221 */ /* 0x008fc60000010000 */
        /* <DEDUP_REMOVED lines=15> */
[----:B----4-:R-:W-:-:S03]  /*8d30*/  FADD.FTZ R21, R4, R21 ;  /* 0x0000001504157221 */ /* 0x010fc60000010000 */
[----:B------:R-:W-:Y:S01]  /*8d40*/  STS.128 [R0+0x410], R56 ;  /* 0x0004103800007388 */ /* 0x000fe20000000c00 */
[----:B---3--:R-:W-:Y:S01]  /*8d50*/  FADD.FTZ R23, R6, R23 ;  /* 0x0000001706177221 */ /* 0x008fe20000010000 */
[----:B------:R-:W-:Y:S01]  /*8d60*/  BAR.SYNC.DEFER_BLOCKING 0x0 ;  /* 0x0000000000007b1d */ /* 0x000fe20000010000 */
[----:B-1----:R-:W-:-:S05]  /*8d70*/  IMAD R2, R2, UR4, RZ ;  /* 0x0000000402027c24 */ /* 0x002fca000f8e02ff */
[----:B------:R-:W0:Y:S01]  /*8d80*/  LDCU.64 UR4, c[0x0][0x460] ;  /* 0x00008c00ff0477ac */ /* 0x000e220008000a00 */
[----:B------:R-:W-:-:S04]  /*8d90*/  IADD3 R2, P0, PT, R2, R123, RZ ;  /* 0x0000007b02027210 */ /* 0x000fc80007f1e0ff */
[----:B------:R-:W-:Y:S01]  /*8da0*/  IADD3.X R37, PT, PT, RZ, RZ, RZ, P0, !PT ;  /* 0x000000ffff257210 */ /* 0x000fe200007fe4ff */
        /* <DEDUP_REMOVED lines=33> */
[----:B------:R-:W-:Y:S02]  /*8fc0*/  SHF.L.U32 R7, R2, 0x2, RZ ;  /* 0x0000000202077819 */ /* 0x000fe400000006ff */
[----:B------:R-:W-:Y:S01]  /*8fd0*/  STS.128 [R0+0x400], R64 ;  /* 0x0004004000007388 */ /* 0x000fe20000000c00 */
[----:B----4-:R-:W-:Y:S01]  /*8fe0*/  FADD.FTZ R33, R8, R33 ;  /* 0x0000002108217221 */ /* 0x010fe20000010000 */
[----:B------:R-:W-:Y:S02]  /*8ff0*/  SHF.L.U64.HI R8, R2, 0x2, R37 ;  /* 0x0000000202087819 */ /* 0x000fe40000010225 */
[----:B------:R-:W-:Y:S01]  /*9000*/  STS.128 [R0+0x410], R60 ;  /* 0x0004103c00007388 */ /* 0x000fe20000000c00 */
[----:B------:R-:W-:Y:S01]  /*9010*/  BAR.SYNC.DEFER_BLOCKING 0x0 ;  /* 0x0000000000007b1d */ /* 0x000fe20000010000 */
[----:B------:R-:W-:Y:S01]  /*9020*/  IADD3 R2, P0, PT, R7, UR18, RZ ;  /* 0x0000001207027c10 */ /* 0x000fe2000ff1e0ff */
[----:B0-----:R-:W-:-:S04]  /*9030*/  FADD.FTZ R13, R13, R22 ;  /* 0x000000160d0d7221 */ /* 0x001fc80000010000 */
[----:B------:R-:W0:Y:S04]  /*9040*/  LDS R24, [R5] ;  /* 0x0000000005187984 */ /* 0x000e280000000800 */
[----:B------:R-:W1:Y:S04]  /*9050*/  LDS R3, [R5+0x800] ;  /* 0x0008000005037984 */ /* 0x000e680000000800 */
[----:B------:R-:W-:Y:S04]  /*9060*/  LDS R4, [R5+0x1000] ;  /* 0x0010000005047984 */ /* 0x000fe80000000800 */
[----:B------:R-:W2:Y:S04]  /*9070*/  LDS R0, [R5+0x200] ;  /* 0x0002000005007984 */ /* 0x000ea80000000800 */
[----:B------:R-:W3:Y:S04]  /*9080*/  LDS R12, [R5+0x400] ;  /* 0x00040000050c7984 */ /* 0x000ee80000000800 */
[----:B------:R-:W-:Y:S04]  /*9090*/  LDS R6, [R5+0x1800] ;  /* 0x0018000005067984 */ /* 0x000fe80000000800 */
        /* <DEDUP_REMOVED lines=8> */
[----:B------:R-:W1:Y:S04]  /*9120*/  LDS R39, [R5+0x1a00] ;  /* 0x001a000005277984 */ /* 0x000e680000000800 */
[----:B------:R-:W1:Y:S01]  /*9130*/  LDS R35, [R5+0x1600] ;  /* 0x0016000005237984 */ /* 0x000e620000000800 */
[----:B--2---:R-:W-:-:S03]  /*9140*/  FADD.FTZ R0, RZ, R0 ;  /* 0x00000000ff007221 */ /* 0x004fc60000010000 */
[----:B------:R-:W2:Y:S01]  /*9150*/  LDS R41, [R5+0x1c00] ;  /* 0x001c000005297984 */ /* 0x000ea20000000800 */
[----:B---3--:R-:W-:-:S03]  /*9160*/  FADD.FTZ R12, RZ, R12 ;  /* 0x0000000cff0c7221 */ /* 0x008fc60000010000 */
[----:B------:R3:W2:Y:S01]  /*9170*/  LDS R43, [R5+0x1e00] ;  /* 0x001e0000052b7984 */ /* 0x0006a20000000800 */
[----:B----4-:R-:W-:Y:S01]  /*9180*/  FADD.FTZ R0, R0, R25 ;  /* 0x0000001900007221 */ /* 0x010fe20000010000 */
[----:B---3--:R-:W-:Y:S01]  /*9190*/  FADD.FTZ R5, R3, R4 ;  /* 0x0000000403057221 */ /* 0x008fe20000010000 */
[----:B------:R-:W-:Y:S01]  /*91a0*/  IADD3 R4, P1, PT, R7, UR16, RZ ;  /* 0x0000001007047c10 */ /* 0x000fe2000ff3e0ff */
[----:B------:R-:W-:Y:S01]  /*91b0*/  FADD.FTZ R17, RZ, R17 ;  /* 0x00000011ff117221 */ /* 0x000fe20000010000 */
[----:B------:R-:W-:Y:S01]  /*91c0*/  IADD3.X R3, PT, PT, R8, UR19, RZ, P0, !PT ;  /* 0x0000001308037c10 */ /* 0x000fe200087fe4ff */
[----:B------:R-:W-:Y:S01]  /*91d0*/  FADD.FTZ R37, R5, R6 ;  /* 0x0000000605257221 */ /* 0x000fe20000010000 */
[----:B------:R-:W-:Y:S01]  /*91e0*/  IADD3 R6, P0, PT, R7, UR4, RZ ;  /* 0x0000000407067c10 */ /* 0x000fe2000ff1e0ff */
[----:B------:R-:W-:Y:S01]  /*91f0*/  FADD.FTZ R12, R12, R27 ;  /* 0x0000001b0c0c7221 */ /* 0x000fe20000010000 */
[----:B------:R-:W-:Y:S01]  /*9200*/  IADD3.X R5, PT, PT, R8, UR17, RZ, P1, !PT ;  /* 0x0000001108057c10 */ /* 0x000fe20008ffe4ff */
[----:B------:R-:W-:Y:S01]  /*9210*/  FADD.FTZ R0, R0, R29 ;  /* 0x0000001d00007221 */ /* 0x000fe20000010000 */
[----:B------:R-:W-:Y:S01]  /*9220*/  IADD3.X R7, PT, PT, R8, UR5, RZ, P0, !PT ;  /* 0x0000000508077c10 */ /* 0x000fe200087fe4ff */
[----:B------:R-:W-:Y:S01]  /*9230*/  STG.E desc[UR6][R2.64], R15 ;  /* 0x0000000f02007986 */ /* 0x000fe2000c101906 */
[----:B------:R-:W-:-:S03]  /*9240*/  FADD.FTZ R10, R17, R10 ;  /* 0x0000000a110a7221 */ /* 0x000fc60000010000 */
[----:B------:R-:W-:Y:S01]  /*9250*/  STG.E desc[UR6][R4.64], R19 ;  /* 0x0000001304007986 */ /* 0x000fe2000c101906 */
[----:B0-----:R-:W-:-:S03]  /*9260*/  FADD.FTZ R12, R12, R31 ;  /* 0x0000001f0c0c7221 */ /* 0x001fc60000010000 */
[----:B------:R-:W-:Y:S01]  /*9270*/  STG.E desc[UR6][R6.64], R37 ;  /* 0x0000002506007986 */ /* 0x000fe2000c101906 */
[----:B-1----:R-:W-:-:S03]  /*9280*/  FADD.FTZ R39, R0, R39 ;  /* 0x0000002700277221 */ /* 0x002fc60000010000 */
[----:B------:R-:W-:Y:S01]  /*9290*/  STG.E desc[UR6][R2.64+0x200], R11 ;  /* 0x0002000b02007986 */ /* 0x000fe2000c101906 */
[----:B------:R-:W-:-:S03]  /*92a0*/  FADD.FTZ R10, R10, R35 ;  /* 0x000000230a0a7221 */ /* 0x000fc60000010000 */
[----:B------:R-:W-:Y:S01]  /*92b0*/  STG.E desc[UR6][R4.64+0x200], R9 ;  /* 0x0002000904007986 */ /* 0x000fe2000c101906 */
[----:B--2---:R-:W-:-:S03]  /*92c0*/  FADD.FTZ R41, R12, R41 ;  /* 0x000000290c297221 */ /* 0x004fc60000010000 */
        /* <DEDUP_REMOVED lines=9> */
.L_x_3891:
[----:B------:R-:W-:Y:S01]  /*9360*/  HFMA2 R141, -RZ, RZ, 0, 5.9604644775390625e-08 ;  /* 0x00000001ff8d7431 */ /* 0x000fe200000001ff */
[----:B------:R-:W-:Y:S01]  /*9370*/  BSSY B1, `(.L_x_4133) ;  /* 0x0000007000017945 */ /* 0x000fe20003800000 */
[----:B------:R-:W-:Y:S02]  /*9380*/  MOV R142, R133 ;  /* 0x00000085008e7202 */ /* 0x000fe40000000f00 */
[----:B01----:R-:W-:Y:S02]  /*9390*/  MOV R3, 0x1f ;  /* 0x0000001f00037802 */ /* 0x003fe40000000f00 */
[----:B------:R-:W-:-:S07]  /*93a0*/  MOV R2, 0xffffffff ;  /* 0xffffffff00027802 */ /* 0x000fce0000000f00 */
[----:B-----5:R-:W-:Y:S05]  /*93b0*/  WARPSYNC.COLLECTIVE R2, `(.L_x_4134) ;  /* 0x0000000002087348 */ /* 0x020fea0003c00000 */
[----:B------:R0:W1:Y:S02]  /*93c0*/  SHFL.BFLY P0, R143, R142, R141, R3 ;  /* 0x0c00008d8e8f7389 */ /* 0x0000640000000003 */
[----:B01---5:R-:W-:Y:S05]  /*93d0*/  ENDCOLLECTIVE ;  /* 0x000000000000791b */ /* 0x023fea0003800000 */
.L_x_4134:
[----:B------:R-:W-:Y:S05]  /*93e0*/  BSYNC B1 ;  /* 0x0000000000017941 */ /* 0x000fea0003800000 */
.L_x_4133:
        /* <DEDUP_REMOVED lines=8> */
.L_x_4135:
[----:B------:R-:W-:-:S05]  /*9470*/  FADD.FTZ R140, R140, R133 ;  /* 0x000000858c8c7221 */ /* 0x000fca0000010000 */
[----:B------:R-:W-:Y:S01]  /*9480*/  MOV R142, R140 ;  /* 0x0000008c008e7202 */ /* 0x000fe20000000f00 */
[----:B------:R-:W-:Y:S02]  /*9490*/  HFMA2 R141, -RZ, RZ, 0, 1.1920928955078125e-07 ;  /* 0x00000002ff8d7431 */ /* 0x000fe400000001ff */
[----:B------:R-:W-:-:S07]  /*94a0*/  FADD.FTZ R153, R143, R134 ;  /* 0x000000868f997221 */ /* 0x000fce0000010000 */
[----:B------:R-:W-:Y:S05]  /*94b0*/  WARPSYNC.COLLECTIVE R2, `(.L_x_4136) ;  /* 0x0000000002087348 */ /* 0x000fea0003c00000 */
[----:B------:R0:W1:Y:S02]  /*94c0*/  SHFL.BFLY P0, R143, R142, R141, R3 ;  /* 0x0c00008d8e8f7389 */ /* 0x0000640000000003 */
[----:B01----:R-:W-:Y:S05]  /*94d0*/  ENDCOLLECTIVE ;  /* 0x000000000000791b */ /* 0x003fea0003800000 */
.L_x_4136:
[----:B------:R-:W-:Y:S02]  /*94e0*/  MOV R142, R153 ;  /* 0x00000099008e7202 */ /* 0x000fe40000000f00 */
[----:B------:R-:W-:-:S07]  /*94f0*/  MOV R135, R143 ;  /* 0x0000008f00877202 */ /* 0x000fce0000000f00 */
[----:B------:R-:W-:Y:S05]  /*9500*/  WARPSYNC.COLLECTIVE R2, `(.L_x_4137) ;  /* 0x0000000002087348 */ /* 0x000fea0003c00000 */
[----:B------:R0:W1:Y:S02]  /*9510*/  SHFL.BFLY P0, R143, R142, R141, R3 ;  /* 0x0c00008d8e8f7389 */ /* 0x0000640000000003 */
[----:B01----:R-:W-:Y:S05]  /*9520*/  ENDCOLLECTIVE ;  /* 0x000000000000791b */ /* 0x003fea0003800000 */
.L_x_4137:
[----:B------:R-:W-:-:S05]  /*9530*/  FADD.FTZ R164, R140, R135 ;  /* 0x000000878ca47221 */ /* 0x000fca0000010000 */
[----:B------:R-:W-:Y:S01]  /*9540*/  MOV R142, R164 ;  /* 0x000000a4008e7202 */ /* 0x000fe20000000f00 */
[----:B------:R-:W-:Y:S02]  /*9550*/  HFMA2 R141, -RZ, RZ, 0, 2.384185791015625e-07 ;  /* 0x00000004ff8d7431 */ /* 0x000fe400000001ff */
[----:B------:R-:W-:-:S07]  /*9560*/  FADD.FTZ R153, R153, R143 ;  /* 0x0000008f99997221 */ /* 0x000fce0000010000 */
[----:B------:R-:W-:Y:S05]  /*9570*/  WARPSYNC.COLLECTIVE R2, `(.L_x_4138) ;  /* 0x0000000002087348 */ /* 0x000fea0003c00000 */
[----:B------:R0:W1:Y:S02]  /*9580*/  SHFL.BFLY P0, R143, R142, R141, R3 ;  /* 0x0c00008d8e8f7389 */ /* 0x0000640000000003 */
[----:B01----:R-:W-:Y:S05]  /*9590*/  ENDCOLLECTIVE ;  /* 0x000000000000791b */ /* 0x003fea0003800000 */
.L_x_4138:
[----:B------:R-:W-:Y:S02]  /*95a0*/  MOV R142, R153 ;  /* 0x00000099008e7202 */ /* 0x000fe40000000f00 */
[----:B------:R-:W-:-:S07]  /*95b0*/  MOV R135, R143 ;  /* 0x0000008f00877202 */ /* 0x000fce0000000f00 */
[----:B------:R-:W-:Y:S05]  /*95c0*/  WARPSYNC.COLLECTIVE R2, `(.L_x_4139) ;  /* 0x0000000002087348 */ /* 0x000fea0003c00000 */
[----:B------:R0:W1:Y:S02]  /*95d0*/  SHFL.BFLY P0, R143, R142, R141, R3 ;  /* 0x0c00008d8e8f7389 */ /* 0x0000640000000003 */
[----:B01----:R-:W-:Y:S05]  /*95e0*/  ENDCOLLECTIVE ;  /* 0x000000000000791b */ /* 0x003fea0003800000 */
.L_x_4139:
[----:B------:R-:W-:-:S05]  /*95f0*/  FADD.FTZ R135, R164, R135 ;  /* 0x00000087a4877221 */ /* 0x000fca0000010000 */
[----:B------:R-:W-:Y:S01]  /*9600*/  MOV R142, R135 ;  /* 0x00000087008e7202 */ /* 0x000fe20000000f00 */
[----:B------:R-:W-:Y:S02]  /*9610*/  HFMA2 R141, -RZ, RZ, 0, 4.76837158203125e-07 ;  /* 0x00000008ff8d7431 */ /* 0x000fe400000001ff */
[----:B------:R-:W-:-:S07]  /*9620*/  FADD.FTZ R134, R153, R143 ;  /* 0x0000008f99867221 */ /* 0x000fce0000010000 */
[----:B------:R-:W-:Y:S05]  /*9630*/  WARPSYNC.COLLECTIVE R2, `(.L_x_4140) ;  /* 0x0000000002087348 */ /* 0x000fea0003c00000 */
[----:B------:R0:W1:Y:S02]  /*9640*/  SHFL.BFLY P0, R143, R142, R141, R3 ;  /* 0x0c00008d8e8f7389 */ /* 0x0000640000000003 */
[----:B01----:R-:W-:Y:S05]  /*9650*/  ENDCOLLECTIVE ;  /* 0x000000000000791b */ /* 0x003fea0003800000 */
.L_x_4140:
[----:B------:R-:W-:Y:S02]  /*9660*/  MOV R142, R134 ;  /* 0x00000086008e7202 */ /* 0x000fe40000000f00 */
[----:B------:R-:W-:-:S07]  /*9670*/  MOV R154, R143 ;  /* 0x0000008f009a7202 */ /* 0x000fce0000000f00 */
[----:B------:R-:W-:Y:S05]  /*9680*/  WARPSYNC.COLLECTIVE R2, `(.L_x_4141) ;  /* 0x0000000002087348 */ /* 0x000fea0003c00000 */
[----:B------:R0:W1:Y:S02]  /*9690*/  SHFL.BFLY P0, R143, R142, R141, R3 ;  /* 0x0c00008d8e8f7389 */ /* 0x0000640000000003 */
[----:B01----:R-:W-:Y:S05]  /*96a0*/  ENDCOLLECTIVE ;  /* 0x000000000000791b */ /* 0x003fea0003800000 */
.L_x_4141:
[----:B------:R-:W-:-:S05]  /*96b0*/  FADD.FTZ R133, R135, R154 ;  /* 0x0000009a87857221 */ /* 0x000fca0000010000 */
[----:B------:R-:W-:Y:S01]  /*96c0*/  MOV R142, R133 ;  /* 0x00000085008e7202 */ /* 0x000fe20000000f00 */
[----:B------:R-:W-:Y:S02]  /*96d0*/  HFMA2 R141, -RZ, RZ, 0, 9.5367431640625e-07 ;  /* 0x00000010ff8d7431 */ /* 0x000fe400000001ff */
[----:B------:R-:W-:-:S07]  /*96e0*/  FADD.FTZ R135, R134, R143 ;  /* 0x0000008f86877221 */ /* 0x000fce0000010000 */
[----:B------:R-:W-:Y:S05]  /*96f0*/  WARPSYNC.COLLECTIVE R2, `(.L_x_4142) ;  /* 0x0000000002087348 */ /* 0x000fea0003c00000 */
[----:B------:R0:W1:Y:S02]  /*9700*/  SHFL.BFLY P0, R143, R142, R141, R3 ;  /* 0x0c00008d8e8f7389 */ /* 0x0000640000000003 */
[----:B01----:R-:W-:Y:S05]  /*9710*/  ENDCOLLECTIVE ;  /* 0x000000000000791b */ /* 0x003fea0003800000 */
.L_x_4142:
[----:B------:R-:W-:Y:S02]  /*9720*/  MOV R142, R135 ;  /* 0x00000087008e7202 */ /* 0x000fe40000000f00 */
[----:B------:R-:W-:-:S07]  /*9730*/  MOV R140, R143 ;  /* 0x0000008f008c7202 */ /* 0x000fce0000000f00 */
[----:B------:R-:W-:Y:S05]  /*9740*/  WARPSYNC.COLLECTIVE R2, `(.L_x_4143) ;  /* 0x0000000002087348 */ /* 0x000fea0003c00000 */
[----:B------:R0:W1:Y:S02]  /*9750*/  SHFL.BFLY P0, R143, R142, R141, R3 ;  /* 0x0c00008d8e8f7389 */ /* 0x0000640000000003 */
[----:B01----:R-:W-:Y:S05]  /*9760*/  ENDCOLLECTIVE ;  /* 0x000000000000791b */ /* 0x003fea0003800000 */
.L_x_4143:
[----:B------:R-:W-:Y:S01]  /*9770*/  MOV R154, R143 ;  /* 0x0000008f009a7202 */ /* 0x000fe20000000f00 */
[----:B------:R-:W-:Y:S06]  /*9780*/  BRA `(.L_x_4144) ;  /* 0xffffff7c00987947 */ /* 0x000fec000383ffff */
.L_x_4145:
        /* <DEDUP_REMOVED lines=15> */
.L_x_11227:


//--------------------- .text._ZN10layer_norm13ln_bwd_kernelINS_13Kernel_traitsIf13__nv_bfloat16fS2_fjLj512ELj1ELj4ELj1ELj16ENS_18Kernel_traits_baseILj512EfS2_fS2_fjLj128EEEEELb0ELb0ELb0ELb0EEEvNS_9BwdParamsE --------------------------
	.section	.text._ZN10layer_norm13ln_bwd_kernelINS_13Kernel_traitsIf13__nv_bfloat16fS2_fjLj512ELj1ELj4ELj1ELj16ENS_18Kernel_traits_baseILj512EfS2_fS2_fjLj128EEEEELb0ELb0ELb0ELb0EEEvNS_9BwdParamsE,"ax",@progbits
	.align	128
        .global         _ZN10layer_norm13ln_bwd_kernelINS_13Kernel_traitsIf13__nv_bfloat16fS2_fjLj512ELj1ELj4ELj1ELj16ENS_18Kernel_traits_baseILj512EfS2_fS2_fjLj128EEEEELb0ELb0ELb0ELb0EEEvNS_9BwdParamsE
        .type           _ZN10layer_norm13ln_bwd_kernelINS_13Kernel_traitsIf13__nv_bfloat16fS2_fjLj512ELj1ELj4ELj1ELj16ENS_18Kernel_traits_baseILj512EfS2_fS2_fjLj128EEEEELb0ELb0ELb0ELb0EEEvNS_9BwdParamsE,@function
        .size           _ZN10layer_norm13ln_bwd_kernelINS_13Kernel_traitsIf13__nv_bfloat16fS2_fjLj512ELj1ELj4ELj1ELj16ENS_18Kernel_traits_baseILj512EfS2_fS2_fjLj128EEEEELb0ELb0ELb0ELb0EEEvNS_9BwdParamsE,(.L_x_11228 - _ZN10layer_norm13ln_bwd_kernelINS_13Kernel_traitsIf13__nv_bfloat16fS2_fjLj512ELj1ELj4ELj1ELj16ENS_18Kernel_traits_baseILj512EfS2_fS2_fjLj128EEEEELb0ELb0ELb0ELb0EEEvNS_9BwdParamsE)
        .other          _ZN10layer_norm13ln_bwd_kernelINS_13Kernel_traitsIf13__nv_bfloat16fS2_fjLj512ELj1ELj4ELj1ELj16ENS_18Kernel_traits_baseILj512EfS2_fS2_fjLj128EEEEELb0ELb0ELb0ELb0EEEvNS_9BwdParamsE,@"STO_CUDA_ENTRY STV_DEFAULT"
_ZN10layer_norm13ln_bwd_kernelINS_13Kernel_traitsIf13__nv_bfloat16fS2_fjLj512ELj1ELj4ELj1ELj16ENS_18Kernel_traits_baseILj512EfS2_fS2_fjLj128EEEEELb0ELb0ELb0ELb0EEEvNS_9BwdParamsE:
.text._ZN10layer_norm13ln_bwd_kernelINS_13Kernel_traitsIf13__nv_bfloat16fS2_fjLj512ELj1ELj4ELj1ELj16ENS_18Kernel_traits_baseILj512EfS2_fS2_fjLj128EEEEELb0ELb0ELb0ELb0EEEvNS_9BwdParamsE:
        /* <DEDUP_REMOVED lines=69> */
.L_x_4167:
        /* <DEDUP_REMOVED lines=20> */
[----:B------:R-:W-:Y:S02]  /*0590*/  ISETP.NE.AND.EX P1, PT, RZ, UR11, PT, P1 ;  /* 0x0000000bff007c0c */ /* 0x000fe4000bf25310 */
[----:B--2---:R-:W-:-:S04]  /*05a0*/  LOP3.LUT R118, R102, 0x1f, RZ, 0xc0, !PT ;  /* 0x0000001f66767812 */ /* 0x004fc800078ec0ff */
[----:B------:R-:W-:Y:S02]  /*05b0*/  LEA.HI.SX32 R103, R103, R118, 0x1d ;  /* 0x0000007667677211 */ /* 0x000fe400078feaff */
[----:B------:R-:W-:Y:S02]  /*05c0*/  CS2R R118, SRZ ;  /* 0x0000000000767805 */ /* 0x000fe4000001ff00 */
[----:B0-----:R-:W-:Y:S02]  /*05d0*/  MOV R117, R103 ;  /* 0x0000006700757202 */ /* 0x001fe40000000f00 */
[----:B---3--:R-:W-:Y:S02]  /*05e0*/  @P0 SHF.L.U32 R114, R116, 0x10, RZ ;  /* 0x0000001074720819 */ /* 0x008fe400000006ff */
[----:B----4-:R-:W-:Y:S01]  /*05f0*/  FSEL R116, R86, RZ, !P5 ;  /* 0x000000ff56747208 */ /* 0x010fe20006800000 */
[----:B-1----:R-:W-:Y:S06]  /*0600*/  @!P4 BRA `(.L_x_4149) ;  /* 0x000000040048c947 */ /* 0x002fec0003800000 */
        /* <DEDUP_REMOVED lines=9> */
[----:B------:R-:W0:Y:S02]  /*06a0*/  @P2 LDC.64 R106, c[0x0][0x438] ;  /* 0x00010e00ff6a2b82 */ /* 0x000e240000000a00 */
[----:B0-----:R-:W-:-:S05]  /*06b0*/  @P2 IMAD.WIDE.U32 R106, R103, 0x20, R106 ;  /* 0x00000020676a2825 */ /* 0x001fca00078e006a */
[----:B------:R-:W5:Y:S04]  /*06c0*/  @P2 LDG.E.128 R24, desc[UR6][R106.64] ;  /* 0x000000066a182981 */ /* 0x000f68000c1e1d00 */
[----:B------:R0:W5:Y:S01]  /*06d0*/  @P2 LDG.E.128 R20, desc[UR6][R106.64+0x10] ;  /* 0x000010066a142981 */ /* 0x000162000c1e1d00 */
[C---:B--2---:R-:W-:Y:S01]  /*06e0*/  FADD.FTZ R110, -R116.reuse, R84 ;  /* 0x00000054746e7221 */ /* 0x044fe20000010100 */
[C---:B------:R-:W-:Y:S01]  /*06f0*/  FADD.FTZ R112, -R116.reuse, R85 ;  /* 0x0000005574707221 */ /* 0x040fe20000010100 */
[C---:B------:R-:W-:Y:S01]  /*0700*/  FADD.FTZ R118, -R116.reuse, R86 ;  /* 0x0000005674767221 */ /* 0x040fe20000010100 */
[C---:B------:R-:W-:Y:S01]  /*0710*/  FADD.FTZ R120, -R116.reuse, R87 ;  /* 0x0000005774787221 */ /* 0x040fe20000010100 */
[----:B---3--:R-:W-:Y:S01]  /*0720*/  FADD.FTZ R92, -R116, R92 ;  /* 0x0000005c745c7221 */ /* 0x008fe20000010100 */
[----:B-----5:R-:W-:Y:S01]  /*0730*/  FMUL.FTZ R113, R115, R110 ;  /* 0x0000006e73717220 */ /* 0x020fe20000410000 */
[----:B----4-:R-:W-:-:S02]  /*0740*/  PRMT R111, R88, 0x7632, R111 ;  /* 0x00007632586f7816 */ /* 0x010fc4000000006f */
[----:B------:R-:W-:Y:S01]  /*0750*/  SHF.L.U32 R117, R88, 0x10, RZ ;  /* 0x0000001058757819 */ /* 0x000fe200000006ff */
[----:B------:R-:W-:Y:S01]  /*0760*/  FMUL.FTZ R112, R115, R112 ;  /* 0x0000007073707220 */ /* 0x000fe20000410000 */
[C---:B------:R-:W-:Y:S02]  /*0770*/  PRMT R86, R90.reuse, 0x7632, R86 ;  /* 0x000076325a567816 */ /* 0x040fe40000000056 */
[----:B------:R-:W-:Y:S01]  /*0780*/  SHF.L.U32 R87, R90, 0x10, RZ ;  /* 0x000000105a577819 */ /* 0x000fe200000006ff */
[----:B------:R-:W-:Y:S01]  /*0790*/  FADD.FTZ R90, -R116, R95 ;  /* 0x0000005f745a7221 */ /* 0x000fe20000010100 */
[----:B------:R-:W-:Y:S01]  /*07a0*/  SHF.L.U32 R110, R111, 0x10, RZ ;  /* 0x000000106f6e7819 */ /* 0x000fe200000006ff */
[----:B------:R-:W-:Y:S01]  /*07b0*/  FMUL.FTZ R111, R72, R117 ;  /* 0x00000075486f7220 */ /* 0x000fe20000410000 */
[----:B------:R-:W-:Y:S01]  /*07c0*/  PRMT R85, R91, 0x7632, R85 ;  /* 0x000076325b557816 */ /* 0x000fe20000000055 */
[----:B------:R-:W-:Y:S01]  /*07d0*/  FMUL.FTZ R95, R115, R92 ;  /* 0x0000005c735f7220 */ /* 0x000fe20000410000 */
[----:B------:R-:W-:Y:S01]  /*07e0*/  PRMT R88, R89, 0x7632, R88 ;  /* 0x0000763259587816 */ /* 0x000fe20000000058 */
[----:B------:R-:W-:Y:S01]  /*07f0*/  FMUL.FTZ R109, R115, R118 ;  /* 0x00000076736d7220 */ /* 0x000fe20000410000 */
[----:B------:R-:W-:Y:S01]  /*0800*/  SHF.L.U32 R89, R89, 0x10, RZ ;  /* 0x0000001059597819 */ /* 0x000fe200000006ff */
[----:B------:R-:W-:Y:S01]  /*0810*/  FADD.FTZ R84, -R116, R93 ;  /* 0x0000005d74547221 */ /* 0x000fe20000010100 */
[----:B------:R-:W-:Y:S01]  /*0820*/  SHF.L.U32 R92, R86, 0x10, RZ ;  /* 0x00000010565c7819 */ /* 0x000fe200000006ff */
[----:B------:R-:W-:Y:S01]  /*0830*/  FADD.FTZ R94, -R116, R94 ;  /* 0x0000005e745e7221 */ /* 0x000fe20000010100 */
[----:B------:R-:W-:Y:S01]  /*0840*/  SHF.L.U32 R86, R85, 0x10, RZ ;  /* 0x0000001055567819 */ /* 0x000fe200000006ff */
[-C--:B------:R-:W-:Y:S01]  /*0850*/  FFMA.FTZ R57, R112, R110.reuse, R57 ;  /* 0x0000006e70397223 */ /* 0x080fe20000010039 */
[----:B------:R-:W-:Y:S01]  /*0860*/  FADD.FTZ R41, R41, R110 ;  /* 0x0000006e29297221 */ /* 0x000fe20000010000 */
[----:B------:R-:W-:Y:S01]  /*0870*/  FADD.FTZ R36, R36, R87 ;  /* 0x0000005724247221 */ /* 0x000fe20000010000 */
[-C--:B------:R-:W-:Y:S01]  /*0880*/  FFMA.FTZ R52, R95, R87.reuse, R52 ;  /* 0x000000575f347223 */ /* 0x080fe20000010034 */
[----:B------:R-:W-:Y:S01]  /*0890*/  FMUL.FTZ R93, R68, R87 ;  /* 0x00000057445d7220 */ /* 0x000fe20000410000 */
[----:B------:R-:W-:Y:S01]  /*08a0*/  FMUL.FTZ R110, R73, R110 ;  /* 0x0000006e496e7220 */ /* 0x000fe20000410000 */
[----:B------:R-:W-:Y:S01]  /*08b0*/  FADD.FTZ R85, RZ, R111 ;  /* 0x0000006fff557221 */ /* 0x000fe20000010000 */
[----:B------:R-:W-:Y:S01]  /*08c0*/  FFMA.FTZ R87, R113, R111, RZ ;  /* 0x0000006f71577223 */ /* 0x000fe200000100ff */
[----:B0-----:R-:W-:Y:S01]  /*08d0*/  SHF.L.U32 R106, R88, 0x10, RZ ;  /* 0x00000010586a7819 */ /* 0x001fe200000006ff */
[----:B------:R-:W-:Y:S01]  /*08e0*/  FADD.FTZ R42, R42, R89 ;  /* 0x000000592a2a7221 */ /* 0x000fe20000010000 */
[-C--:B------:R-:W-:Y:S01]  /*08f0*/  FFMA.FTZ R58, R109, R89.reuse, R58 ;  /* 0x000000596d3a7223 */ /* 0x080fe2000001003a */
[----:B------:R-:W-:Y:S01]  /*0900*/  FMUL.FTZ R107, R74, R89 ;  /* 0x000000594a6b7220 */ /* 0x000fe20000410000 */
[C---:B------:R-:W-:Y:S01]  /*0910*/  FMUL.FTZ R108, R115.reuse, R120 ;  /* 0x00000078736c7220 */ /* 0x040fe20000410000 */
        /* <DEDUP_REMOVED lines=32> */
[----:B------:R-:W-:-:S07]  /*0b20*/  IADD3 R117, PT, PT, R103, 0x20, RZ ;  /* 0x0000002067757810 */ /* 0x000fce0007ffe0ff */
.L_x_4149:
[----:B------:R-:W-:Y:S05]  /*0b30*/  BSYNC.RECONVERGENT B1 ;  /* 0x0000000000017941 */ /* 0x000fea0003800200 */
.L_x_4148:
        /* <DEDUP_REMOVED lines=11> */
[----:B------:R-:W1:Y:S02]  /*0bf0*/  @P2 LDC.64 R2, c[0x0][0x438] ;  /* 0x00010e00ff022b82 */ /* 0x000e640000000a00 */
[----:B-1----:R-:W-:-:S05]  /*0c00*/  @P2 IMAD.WIDE.U32 R2, R117, 0x20, R2 ;  /* 0x0000002075022825 */ /* 0x002fca00078e0002 */
[----:B------:R-:W5:Y:S04]  /*0c10*/  @P2 LDG.E.128 R16, desc[UR6][R2.64] ;  /* 0x0000000602102981 */ /* 0x000f68000c1e1d00 */
[----:B------:R1:W5:Y:S01]  /*0c20*/  @P2 LDG.E.128 R12, desc[UR6][R2.64+0x10] ;  /* 0x00001006020c2981 */ /* 0x000362000c1e1d00 */
[C---:B--2---:R-:W-:Y:S01]  /*0c30*/  FADD.FTZ R98, -R116.reuse, R5 ;  /* 0x0000000574627221 */ /* 0x044fe20000010100 */
[C---:B------:R-:W-:Y:S01]  /*0c40*/  FADD.FTZ R4, -R116.reuse, R4 ;  /* 0x0000000474047221 */ /* 0x040fe20000010100 */
[C---:B------:R-:W-:Y:S01]  /*0c50*/  FADD.FTZ R6, -R116.reuse, R6 ;  /* 0x0000000674067221 */ /* 0x040fe20000010100 */
[C---:B0-----:R-:W-:Y:S01]  /*0c60*/  FADD.FTZ R96, -R116.reuse, R7 ;  /* 0x0000000774607221 */ /* 0x041fe20000010100 */
[C---:B---3--:R-:W-:Y:S01]  /*0c70*/  FADD.FTZ R120, -R116.reuse, R8 ;  /* 0x0000000874787221 */ /* 0x048fe20000010100 */
[C---:B------:R-:W-:Y:S01]  /*0c80*/  FADD.FTZ R124, -R116.reuse, R10 ;  /* 0x0000000a747c7221 */ /* 0x040fe20000010100 */
[----:B------:R-:W-:Y:S01]  /*0c90*/  FADD.FTZ R100, -R116, R11 ;  /* 0x0000000b74647221 */ /* 0x000fe20000010100 */
[C---:B-1---5:R-:W-:Y:S01]  /*0ca0*/  FMUL.FTZ R2, R115.reuse, R98 ;  /* 0x0000006273027220 */ /* 0x062fe20000410000 */
[C---:B------:R-:W-:Y:S01]  /*0cb0*/  FMUL.FTZ R7, R115.reuse, R120 ;  /* 0x0000007873077220 */ /* 0x040fe20000410000 */
[C---:B----4-:R-:W-:Y:S01]  /*0cc0*/  PRMT R8, R84.reuse, 0x7632, R8 ;  /* 0x0000763254087816 */ /* 0x050fe20000000008 */
[C---:B------:R-:W-:Y:S01]  /*0cd0*/  FMUL.FTZ R3, R115.reuse, R4 ;  /* 0x0000000473037220 */ /* 0x040fe20000410000 */
[----:B------:R-:W-:Y:S01]  /*0ce0*/  SHF.L.U32 R97, R84, 0x10, RZ ;  /* 0x0000001054617819 */ /* 0x000fe200000006ff */
[----:B------:R-:W-:Y:S01]  /*0cf0*/  FMUL.FTZ R5, R115, R6 ;  /* 0x0000000673057220 */ /* 0x000fe20000410000 */
[----:B------:R-:W-:Y:S01]  /*0d00*/  PRMT R10, R85, 0x7632, R10 ;  /* 0x00007632550a7816 */ /* 0x000fe2000000000a */
[----:B------:R-:W-:Y:S01]  /*0d10*/  FMUL.FTZ R4, R115, R96 ;  /* 0x0000006073047220 */ /* 0x000fe20000410000 */
[----:B------:R-:W-:Y:S01]  /*0d20*/  SHF.L.U32 R99, R85, 0x10, RZ ;  /* 0x0000001055637819 */ /* 0x000fe200000006ff */
[----:B------:R-:W-:Y:S01]  /*0d30*/  FADD.FTZ R122, -R116, R9 ;  /* 0x00000009747a7221 */ /* 0x000fe20000010100 */
[----:B------:R-:W-:Y:S01]  /*0d40*/  PRMT R11, R86, 0x7632, R11 ;  /* 0x00007632560b7816 */ /* 0x000fe2000000000b */
[----:B------:R-:W-:Y:S01]  /*0d50*/  FADD.FTZ R32, R32, R97 ;  /* 0x0000006120207221 */ /* 0x000fe20000010000 */
[----:B------:R-:W-:Y:S01]  /*0d60*/  SHF.L.U32 R85, R86, 0x10, RZ ;  /* 0x0000001056557819 */ /* 0x000fe200000006ff */
[----:B------:R-:W-:Y:S01]  /*0d70*/  FADD.FTZ R34, R34, R99 ;  /* 0x0000006322227221 */ /* 0x000fe20000010000 */
[----:B------:R-:W-:Y:S01]  /*0d80*/  SHF.L.U32 R98, R8, 0x10, RZ ;  /* 0x0000001008627819 */ /* 0x000fe200000006ff */
[----:B------:R-:W-:Y:S01]  /*0d90*/  FMUL.FTZ R8, R64, R97 ;  /* 0x0000006140087220 */ /* 0x000fe20000410000 */
[----:B------:R-:W-:Y:S01]  /*0da0*/  SHF.L.U32 R120, R11, 0x10, RZ ;  /* 0x000000100b787819 */ /* 0x000fe200000006ff */
[----:B------:R-:W-:Y:S01]  /*0db0*/  FADD.FTZ R28, R28, R85 ;  /* 0x000000551c1c7221 */ /* 0x000fe20000010000 */
[-C--:B------:R-:W-:Y:S01]  /*0dc0*/  FFMA.FTZ R44, R7, R85.reuse, R44 ;  /* 0x00000055072c7223 */ /* 0x080fe2000001002c */
[----:B------:R-:W-:Y:S01]  /*0dd0*/  FMUL.FTZ R96, R60, R85 ;  /* 0x000000553c607220 */ /* 0x000fe20000410000 */
[----:B------:R-:W-:Y:S01]  /*0de0*/  FADD.FTZ R86, R119, R8 ;  /* 0x0000000877567221 */ /* 0x000fe20000010000 */
[----:B------:R-:W-:Y:S01]  /*0df0*/  FMUL.FTZ R11, R65, R98 ;  /* 0x00000062410b7220 */ /* 0x000fe20000410000 */
[----:B------:R-:W-:Y:S01]  /*0e00*/  FFMA.FTZ R85, R3, R8, R118 ;  /* 0x0000000803557223 */ /* 0x000fe20000010076 */
[----:B------:R-:W-:Y:S01]  /*0e10*/  SHF.L.U32 R116, R10, 0x10, RZ ;  /* 0x000000100a747819 */ /* 0x000fe200000006ff */
[-C--:B------:R-:W-:Y:S01]  /*0e20*/  FFMA.FTZ R50, R5, R99.reuse, R50 ;  /* 0x0000006305327223 */ /* 0x080fe20000010032 */
[----:B------:R-:W-:Y:S01]  /*0e30*/  FMUL.FTZ R10, R66, R99 ;  /* 0x00000063420a7220 */ /* 0x000fe20000410000 */
[----:B------:R-:W-:Y:S01]  /*0e40*/  FADD.FTZ R99, R86, R11 ;  /* 0x0000000b56637221 */ /* 0x000fe20000010000 */
[C---:B------:R-:W-:Y:S01]  /*0e50*/  FFMA.FTZ R86, R2.reuse, R11, R85 ;  /* 0x0000000b02567223 */ /* 0x040fe20000010055 */
[----:B------:R-:W-:Y:S01]  /*0e60*/  FFMA.FTZ R48, R3, R97, R48 ;  /* 0x0000006103307223 */ /* 0x000fe20000010030 */
[----:B------:R-:W-:Y:S01]  /*0e70*/  FFMA.FTZ R49, R2, R98, R49 ;  /* 0x0000006202317223 */ /* 0x000fe20000010031 */
[----:B------:R-:W-:Y:S01]  /*0e80*/  FADD.FTZ R33, R33, R98 ;  /* 0x0000006221217221 */ /* 0x000fe20000010000 */
[----:B------:R-:W-:Y:S01]  /*0e90*/  FMUL.FTZ R97, R67, R116 ;  /* 0x0000007443617220 */ /* 0x000fe20000410000 */
[----:B------:R-:W-:Y:S01]  /*0ea0*/  FADD.FTZ R98, R99, R10 ;  /* 0x0000000a63627221 */ /* 0x000fe20000010000 */
[----:B------:R-:W-:Y:S01]  /*0eb0*/  FFMA.FTZ R85, R5, R10, R86 ;  /* 0x0000000a05557223 */ /* 0x000fe20000010056 */
[----:B------:R-:W-:Y:S01]  /*0ec0*/  PRMT R84, R87, 0x7632, R84 ;  /* 0x0000763257547816 */ /* 0x000fe20000000054 */
[----:B------:R-:W-:Y:S01]  /*0ed0*/  FMUL.FTZ R9, R115, R124 ;  /* 0x0000007c73097220 */ /* 0x000fe20000410000 */
[----:B------:R-:W-:Y:S01]  /*0ee0*/  FADD.FTZ R101, R98, R97 ;  /* 0x0000006162657221 */ /* 0x000fe20000010000 */
[C---:B------:R-:W-:Y:S01]  /*0ef0*/  FFMA.FTZ R86, R4.reuse, R97, R85 ;  /* 0x0000006104567223 */ /* 0x040fe20000010055 */
[----:B------:R-:W-:Y:S01]  /*0f00*/  SHF.L.U32 R87, R87, 0x10, RZ ;  /* 0x0000001057577819 */ /* 0x000fe200000006ff */
[----:B------:R-:W-:Y:S01]  /*0f10*/  FFMA.FTZ R51, R4, R116, R51 ;  /* 0x0000007404337223 */ /* 0x000fe20000010033 */
[----:B------:R-:W-:Y:S01]  /*0f20*/  FADD.FTZ R35, R35, R116 ;  /* 0x0000007423237221 */ /* 0x000fe20000010000 */
        /* <DEDUP_REMOVED lines=9> */
[C---:B------:R-:W-:Y:S01]  /*0fc0*/  FFMA.FTZ R86, R6.reuse, R99, R85 ;  /* 0x0000006306567223 */ /* 0x040fe20000010055 */
        /* <DEDUP_REMOVED lines=9> */
[----:B------:R-:W-:-:S07]  /*1060*/  FFMA.FTZ R118, R100, R101, R86 ;  /* 0x0000006564767223 */ /* 0x000fce0000010056 */
.L_x_4151:
[----:B------:R-:W-:Y:S05]  /*1070*/  BSYNC.RECONVERGENT B1 ;  /* 0x0000000000017941 */ /* 0x000fea0003800200 */
.L_x_4150:
        /* <DEDUP_REMOVED lines=20> */
.L_x_4179:
        /* <DEDUP_REMOVED lines=20> */
[C---:B-----5:R-:W-:Y:S01]  /*1300*/  FMUL.FTZ R85, R115.reuse, R84 ;  /* 0x0000005473557220 */ /* 0x060fe20000410000 */
[----:B------:R-:W-:Y:S01]  /*1310*/  FMUL.FTZ R87, R115, R86 ;  /* 0x0000005673577220 */ /* 0x000fe20000410000 */
[--C-:B------:R-:W-:Y:S01]  /*1320*/  FFMA.FTZ R86, R109, R116, R117.reuse ;  /* 0x000000746d567223 */ /* 0x100fe20000010075 */
[----:B------:R-:W-:Y:S01]  /*1330*/  FMUL.FTZ R119, R115, R120 ;  /* 0x0000007873777220 */ /* 0x000fe20000410000 */
[-C--:B------:R-:W-:Y:S01]  /*1340*/  FMUL.FTZ R84, R85, R114.reuse ;  /* 0x0000007255547220 */ /* 0x080fe20000410000 */
[----:B------:R-:W-:Y:S01]  /*1350*/  FMUL.FTZ R87, R87, R114 ;  /* 0x0000007257577220 */ /* 0x000fe20000410000 */
[----:B------:R-:W-:Y:S01]  /*1360*/  FFMA.FTZ R85, R108, R116, R117 ;  /* 0x000000746c557223 */ /* 0x000fe20000010075 */
[----:B------:R-:W-:Y:S01]  /*1370*/  FADD.FTZ R86, R107, -R86 ;  /* 0x800000566b567221 */ /* 0x000fe20000010000 */
[----:B------:R-:W-:Y:S01]  /*1380*/  FMUL.FTZ R125, R115, R125 ;  /* 0x0000007d737d7220 */ /* 0x000fe20000410000 */
[----:B------:R-:W-:Y:S01]  /*1390*/  FMUL.FTZ R119, R119, R114 ;  /* 0x0000007277777220 */ /* 0x000fe20000410000 */
[----:B------:R-:W-:Y:S01]  /*13a0*/  F2FP.BF16.F32.PACK_AB R84, R87, R84 ;  /* 0x000000545754723e */ /* 0x000fe200000010ff */
[----:B------:R-:W-:Y:S01]  /*13b0*/  FADD.FTZ R118, R106, -R85 ;  /* 0x800000556a767221 */ /* 0x000fe20000010000 */
[-CC-:B------:R-:W-:Y:S01]  /*13c0*/  FFMA.FTZ R85, R94, R116.reuse, R117.reuse ;  /* 0x000000745e557223 */ /* 0x180fe20000010075 */
[----:B------:R-:W-:Y:S01]  /*13d0*/  FFMA.FTZ R87, R89, R116, R117 ;  /* 0x0000007459577223 */ /* 0x000fe20000010075 */
[----:B------:R-:W-:-:S02]  /*13e0*/  FMUL.FTZ R120, R125, R114 ;  /* 0x000000727d787220 */ /* 0x000fc40000410000 */
[----:B------:R-:W-:Y:S01]  /*13f0*/  FADD.FTZ R122, R92, -R85 ;  /* 0x800000555c7a7221 */ /* 0x000fe20000010000 */
        /* <DEDUP_REMOVED lines=8> */
[----:B------:R-:W-:-:S03]  /*1480*/  FMUL.FTZ R87, R123, R114 ;  /* 0x000000727b577220 */ /* 0x000fc60000410000 */
[----:B------:R-:W-:Y:S02]  /*1490*/  F2FP.BF16.F32.PACK_AB R85, R86, R85 ;  /* 0x000000555655723e */ /* 0x000fe400000010ff */
[----:B------:R-:W-:Y:S02]  /*14a0*/  F2FP.BF16.F32.PACK_AB R86, R118, R119 ;  /* 0x000000777656723e */ /* 0x000fe400000010ff */
[----:B------:R-:W-:Y:S01]  /*14b0*/  F2FP.BF16.F32.PACK_AB R87, R120, R87 ;  /* 0x000000577857723e */ /* 0x000fe200000010ff */
[----:B------:R-:W-:Y:S06]  /*14c0*/  BRA `(.L_x_4158) ;  /* 0x0000000000907947 */ /* 0x000fec0003800000 */
.L_x_4157:
        /* <DEDUP_REMOVED lines=36> */
.L_x_4158:
        /* <DEDUP_REMOVED lines=8> */
.L_x_4156:
[----:B------:R-:W-:Y:S05]  /*1790*/  BSYNC.RECONVERGENT B2 ;  /* 0x0000000000027941 */ /* 0x000fea0003800200 */
.L_x_4155:
        /* <DEDUP_REMOVED lines=10> */
[-CC-:B------:R-:W-:Y:S01]  /*1840*/  FFMA.FTZ R78, R4, R116.reuse, R117.reuse ;  /* 0x00000074044e7223 */ /* 0x180fe20000010075 */
[-CC-:B------:R-:W-:Y:S01]  /*1850*/  FFMA.FTZ R84, R6, R116.reuse, R117.reuse ;  /* 0x0000007406547223 */ /* 0x180fe20000010075 */
[-C--:B------:R-:W-:Y:S01]  /*1860*/  FFMA.FTZ R83, R9, R116.reuse, R117 ;  /* 0x0000007409537223 */ /* 0x080fe20000010075 */
[----:B------:R-:W-:Y:S01]  /*1870*/  FADD.FTZ R86, R96, -R81 ;  /* 0x8000005160567221 */ /* 0x000fe20000010000 */
[----:B------:R-:W-:Y:S01]  /*1880*/  FFMA.FTZ R120, R100, R116, R117 ;  /* 0x0000007464787223 */ /* 0x000fe20000010075 */
[C---:B-----5:R-:W-:Y:S01]  /*1890*/  FMUL.FTZ R80, R115.reuse, R80 ;  /* 0x0000005073507220 */ /* 0x060fe20000410000 */
[----:B------:R-:W-:Y:S01]  /*18a0*/  FMUL.FTZ R81, R115, R76 ;  /* 0x0000004c73517220 */ /* 0x000fe20000410000 */
[----:B------:R-:W-:Y:S01]  /*18b0*/  FADD.FTZ R82, R10, -R79 ;  /* 0x8000004f0a527221 */ /* 0x000fe20000010000 */
[----:B------:R-:W-:Y:S01]  /*18c0*/  FADD.FTZ R78, R97, -R78 ;  /* 0x8000004e614e7221 */ /* 0x000fe20000010000 */
[----:B------:R-:W-:Y:S01]  /*18d0*/  FADD.FTZ R116, R99, -R84 ;  /* 0x8000005463747221 */ /* 0x000fe20000010000 */
[----:B0-----:R-:W-:Y:S01]  /*18e0*/  FADD.FTZ R118, R98, -R83 ;  /* 0x8000005362767221 */ /* 0x001fe20000010000 */
[----:B------:R-:W-:Y:S01]  /*18f0*/  FADD.FTZ R120, R101, -R120 ;  /* 0x8000007865787221 */ /* 0x000fe20000010000 */
[-C--:B------:R-:W-:Y:S01]  /*1900*/  FMUL.FTZ R84, R80, R114.reuse ;  /* 0x0000007250547220 */ /* 0x080fe20000410000 */
[----:B------:R-:W-:Y:S01]  /*1910*/  FMUL.FTZ R85, R81, R114 ;  /* 0x0000007251557220 */ /* 0x000fe20000410000 */
[C---:B------:R-:W-:Y:S01]  /*1920*/  FMUL.FTZ R82, R115.reuse, R82 ;  /* 0x0000005273527220 */ /* 0x040fe20000410000 */
        /* <DEDUP_REMOVED lines=16> */
.L_x_4160:
        /* <DEDUP_REMOVED lines=36> */
.L_x_4161:
        /* <DEDUP_REMOVED lines=8> */
.L_x_4154:
        /* <DEDUP_REMOVED lines=26> */
[--C-:B------:R-:W-:Y:S01]  /*1e90*/  FFMA.FTZ R86, R95, R116, R117.reuse ;  /* 0x000000745f567223 */ /* 0x100fe20000010075 */
[----:B------:R-:W-:Y:S01]  /*1ea0*/  F2FP.BF16.F32.PACK_AB R84, R87, R84 ;  /* 0x000000545754723e */ /* 0x000fe200000010ff */
        /* <DEDUP_REMOVED lines=8> */
[----:B------:R-:W-:-:S02]  /*1f30*/  FFMA.FTZ R121, R115, R120, R21 ;  /* 0x0000007873797223 */ /* 0x000fc40000010015 */
[-C--:B------:R-:W-:Y:S01]  /*1f40*/  FMUL.FTZ R86, R87, R114.reuse ;  /* 0x0000007257567220 */ /* 0x080fe20000410000 */
[-C--:B------:R-:W-:Y:S01]  /*1f50*/  FMUL.FTZ R87, R123, R114.reuse ;  /* 0x000000727b577220 */ /* 0x080fe20000410000 */
[-C--:B------:R-:W-:Y:S01]  /*1f60*/  FMUL.FTZ R121, R121, R114.reuse ;  /* 0x0000007279797220 */ /* 0x080fe20000410000 */
[----:B------:R-:W-:-:S04]  /*1f70*/  FMUL.FTZ R120, R125, R114 ;  /* 0x000000727d787220 */ /* 0x000fc80000410000 */
[----:B------:R-:W-:Y:S01]  /*1f80*/  F2FP.BF16.F32.PACK_AB R86, R121, R86 ;  /* 0x000000567956723e */ /* 0x000fe200000010ff */
[C---:B0-----:R-:W-:Y:S01]  /*1f90*/  IMAD.WIDE.U32 R118, R103.reuse, 0x10, R118 ;  /* 0x0000001067767825 */ /* 0x041fe200078e0076 */
[----:B------:R-:W-:Y:S02]  /*1fa0*/  F2FP.BF16.F32.PACK_AB R87, R120, R87 ;  /* 0x000000577857723e */ /* 0x000fe400000010ff */
[----:B------:R-:W-:-:S03]  /*1fb0*/  IADD3 R103, PT, PT, R103, 0x20, RZ ;  /* 0x0000002067677810 */ /* 0x000fc60007ffe0ff */
[----:B------:R1:W-:Y:S04]  /*1fc0*/  STG.E.128 desc[UR6][R118.64], R84 ;  /* 0x0000005476007986 */ /* 0x0003e8000c101d06 */
.L_x_4164:
[----:B------:R-:W-:Y:S05]  /*1fd0*/  BSYNC.RECONVERGENT B2 ;  /* 0x0000000000027941 */ /* 0x000fea0003800200 */
.L_x_4163:
[----:B------:R-:W-:Y:S05]  /*1fe0*/  @!P3 BRA `(.L_x_4159) ;  /* 0x00000008000cb947 */ /* 0x000fea0003800000 */
[-CC-:B------:R-:W-:Y:S01]  /*1ff0*/  FFMA.FTZ R121, R3, R116.reuse, R117.reuse ;  /* 0x0000007403797223 */ /* 0x180fe20000010075 */
[-CC-:B------:R-:W-:Y:S01]  /*2000*/  FFMA.FTZ R120, R2, R116.reuse, R117.reuse ;  /* 0x0000007402787223 */ /* 0x180fe20000010075 */
[-CC-:B-1----:R-:W-:Y:S01]  /*2010*/  FFMA.FTZ R87, R5, R116.reuse, R117.reuse ;  /* 0x0000007405577223 */ /* 0x182fe20000010075 */
[-CC-:B0-----:R-:W-:Y:S01]  /*2020*/  FFMA.FTZ R118, R4, R116.reuse, R117.reuse ;  /* 0x0000007404767223 */ /* 0x181fe20000010075 */
[-CC-:B------:R-:W-:Y:S01]  /*2030*/  FFMA.FTZ R123, R7, R116.reuse, R117.reuse ;  /* 0x00000074077b7223 */ /* 0x180fe20000010075 */
[-CC-:B------:R-:W-:Y:S01]  /*2040*/  FFMA.FTZ R86, R6, R116.reuse, R117.reuse ;  /* 0x0000007406567223 */ /* 0x180fe20000010075 */
[-CC-:B------:R-:W-:Y:S01]  /*2050*/  FFMA.FTZ R119, R9, R116.reuse, R117.reuse ;  /* 0x0000007409777223 */ /* 0x180fe20000010075 */
[----:B------:R-:W-:Y:S01]  /*2060*/  FFMA.FTZ R84, R100, R116, R117 ;  /* 0x0000007464547223 */ /* 0x000fe20000010075 */
[----:B------:R-:W-:Y:S01]  /*2070*/  FADD.FTZ R87, R10, -R87 ;  /* 0x800000570a577221 */ /* 0x000fe20000010000 */
        /* <DEDUP_REMOVED lines=31> */
.L_x_4162:
[----:B------:R-:W-:Y:S04]  /*2270*/  BSSY.RECONVERGENT B2, `(.L_x_4165) ;  /* 0x000002e000027945 */ /* 0x000fe80003800200 */
[----:B------:R-:W-:Y:S05]  /*2280*/  @!P4 BRA `(.L_x_4166) ;  /* 0x0000000000b0c947 */ /* 0x000fea0003800000 */
[-CC-:B------:R-:W-:Y:S01]  /*2290*/  FFMA.FTZ R77, R112, R116.reuse, R117.reuse ;  /* 0x00000074704d7223 */ /* 0x180fe20000010075 */
        /* <DEDUP_REMOVED lines=9> */
[----:B------:R-:W-:Y:S01]  /*2330*/  FADD.FTZ R79, R93, -R82 ;  /* 0x800000525d4f7221 */ /* 0x000fe20000010000 */
[----:B-----5:R-:W-:Y:S01]  /*2340*/  FFMA.FTZ R82, R115, R77, R26 ;  /* 0x0000004d73527223 */ /* 0x020fe2000001001a */
[----:B------:R-:W-:Y:S01]  /*2350*/  FFMA.FTZ R76, R113, R116, R117 ;  /* 0x00000074714c7223 */ /* 0x000fe20000010075 */
[----:B------:R-:W-:Y:S01]  /*2360*/  FFMA.FTZ R77, R115, R118, R21 ;  /* 0x00000076734d7223 */ /* 0x000fe20000010015 */
[-CC-:B------:R-:W-:Y:S01]  /*2370*/  FFMA.FTZ R83, R89, R116.reuse, R117.reuse ;  /* 0x0000007459537223 */ /* 0x180fe20000010075 */
[----:B------:R-:W0:Y:S01]  /*2380*/  LDC.64 R118, c[0x0][0x468] ;  /* 0x00011a00ff767b82 */ /* 0x000e220000000a00 */
[----:B------:R-:W-:Y:S01]  /*2390*/  FFMA.FTZ R80, R90, R116, R117 ;  /* 0x000000745a507223 */ /* 0x000fe20000010075 */
[----:B------:R-:W-:Y:S01]  /*23a0*/  FADD.FTZ R76, R111, -R76 ;  /* 0x8000004c6f4c7221 */ /* 0x000fe20000010000 */
[----:B------:R-:W-:Y:S01]  /*23b0*/  FADD.FTZ R87, R88, -R83 ;  /* 0x8000005358577221 */ /* 0x000fe20000010000 */
[----:B------:R-:W-:Y:S01]  /*23c0*/  FFMA.FTZ R81, R115, R78, R25 ;  /* 0x0000004e73517223 */ /* 0x000fe20000010019 */
[----:B------:R-:W-:Y:S01]  /*23d0*/  FADD.FTZ R120, R91, -R80 ;  /* 0x800000505b787221 */ /* 0x000fe20000010000 */
        /* <DEDUP_REMOVED lines=23> */
.L_x_4166:
[----:B------:R-:W-:Y:S05]  /*2550*/  BSYNC.RECONVERGENT B2 ;  /* 0x0000000000027941 */ /* 0x000fea0003800200 */
.L_x_4165:
        /* <DEDUP_REMOVED lines=9> */
[----:B01----:R-:W0:Y:S01]  /*25f0*/  LDC.64 R118, c[0x0][0x468] ;  /* 0x00011a00ff767b82 */ /* 0x003e220000000a00 */
[----:B------:R-:W-:Y:S01]  /*2600*/  FADD.FTZ R77, R8, -R77 ;  /* 0x8000004d084d7221 */ /* 0x000fe20000010000 */
[----:B------:R-:W-:Y:S01]  /*2610*/  FADD.FTZ R76, R11, -R76 ;  /* 0x8000004c0b4c7221 */ /* 0x000fe20000010000 */
[----:B------:R-:W-:Y:S01]  /*2620*/  FADD.FTZ R85, R96, -R81 ;  /* 0x8000005160557221 */ /* 0x000fe20000010000 */
[----:B------:R-:W-:Y:S01]  /*2630*/  FADD.FTZ R84, R99, -R80 ;  /* 0x8000005063547221 */ /* 0x000fe20000010000 */
[C---:B-----5:R-:W-:Y:S01]  /*2640*/  FFMA.FTZ R80, R115.reuse, R77, R16 ;  /* 0x0000004d73507223 */ /* 0x060fe20000010010 */
[----:B------:R-:W-:Y:S01]  /*2650*/  FFMA.FTZ R81, R115, R76, R17 ;  /* 0x0000004c73517223 */ /* 0x000fe20000010011 */
[----:B------:R-:W-:Y:S01]  /*2660*/  FADD.FTZ R79, R10, -R79 ;  /* 0x8000004f0a4f7221 */ /* 0x000fe20000010000 */
[----:B------:R-:W1:Y:S01]  /*2670*/  LDC.64 R116, c[0x0][0x478] ;  /* 0x00011e00ff747b82 */ /* 0x000e620000000a00 */
        /* <DEDUP_REMOVED lines=21> */
[----:B------:R-:W-:Y:S01]  /*27d0*/  F2FP.BF16.F32.PACK_AB R87, R114, R115 ;  /* 0x000000737257723e */ /* 0x000fe200000010ff */
[----:B-1----:R-:W-:-:S05]  /*27e0*/  IMAD.WIDE.U32 R116, R103, 0x20, R116 ;  /* 0x0000002067747825 */ /* 0x002fca00078e0074 */
[----:B------:R0:W-:Y:S04]  /*27f0*/  STG.E.128 desc[UR6][R116.64], R80 ;  /* 0x0000005074007986 */ /* 0x0001e8000c101d06 */
[----:B------:R0:W-:Y:S04]  /*2800*/  STG.E.128 desc[UR6][R116.64+0x10], R76 ;  /* 0x0000104c74007986 */ /* 0x0001e8000c101d06 */
[----:B------:R0:W-:Y:S02]  /*2810*/  STG.E.128 desc[UR6][R118.64], R84 ;  /* 0x0000005476007986 */ /* 0x0001e4000c101d06 */
.L_x_4159:
[----:B------:R-:W-:Y:S05]  /*2820*/  BSYNC.RECONVERGENT B1 ;  /* 0x0000000000017941 */ /* 0x000fea0003800200 */
.L_x_4153:
[----:B01234-:R-:W0:Y:S02]  /*2830*/  LDC.64 R84, c[0x0][0x380] ;  /* 0x0000e000ff547b82 */ /* 0x01fe240000000a00 */
[----:B0-----:R-:W-:-:S04]  /*2840*/  LEA R105, R84, R105, 0x2 ;  /* 0x0000006954697211 */ /* 0x001fc800078e10ff */
[----:B------:R-:W-:-:S13]  /*2850*/  ISETP.GE.AND P1, PT, R105, R85, PT ;  /* 0x000000556900720c */ /* 0x000fda0003f26270 */
[----:B------:R-:W-:Y:S05]  /*2860*/  @!P1 BRA `(.L_x_4167) ;  /* 0xffffffd800f89947 */ /* 0x000fea000383ffff */
.L_x_4147:
[----:B------:R-:W-:Y:S05]  /*2870*/  BSYNC B0 ;  /* 0x0000000000007941 */ /* 0x000fea0003800000 */
.L_x_4146:
        /* <DEDUP_REMOVED lines=14> */
[----:B0-----:R-:W-:-:S04]  /*2960*/  LEA R5, R5, R4, 0x18 ;  /* 0x0000000405057211 */ /* 0x001fc800078ec0ff */
[-C--:B------:R-:W-:Y:S02]  /*2970*/  IADD3 R2, PT, PT, R2, R5.reuse, RZ ;  /* 0x0000000502027210 */ /* 0x080fe40007ffe0ff */
[----:B------:R-:W-:-:S03]  /*2980*/  LEA R5, R102, R5, 0x2 ;  /* 0x0000000566057211 */ /* 0x000fc600078e10ff */
[----:B------:R-:W-:Y:S04]  /*2990*/  STS.128 [R2], R40 ;  /* 0x0000002802007388 */ /* 0x000fe80000000c00 */
[----:B------:R1:W-:Y:S04]  /*29a0*/  STS.128 [R2+0x10], R36 ;  /* 0x0000102402007388 */ /* 0x0003e80000000c00 */
[----:B------:R-:W-:Y:S04]  /*29b0*/  STS.128 [R2+0x400], R32 ;  /* 0x0004002002007388 */ /* 0x000fe80000000c00 */
[----:B------:R0:W-:Y:S01]  /*29c0*/  STS.128 [R2+0x410], R28 ;  /* 0x0004101c02007388 */ /* 0x0001e20000000c00 */
        /* <DEDUP_REMOVED lines=44> */
[----:B0-----:R-:W-:Y:S02]  /*2c90*/  IADD3.X R2, PT, PT, RZ, RZ, RZ, P3, !PT ;  /* 0x000000ffff027210 */ /* 0x001fe40001ffe4ff */
[----:B------:R-:W-:Y:S02]  /*2ca0*/  ISETP.GE.U32.AND P3, PT, R21, 0x200, PT ;  /* 0x000002001500780c */ /* 0x000fe40003f66070 */
[----:B------:R-:W-:Y:S02]  /*2cb0*/  SHF.L.U64.HI R37, R37, 0x2, R2 ;  /* 0x0000000225257819 */ /* 0x000fe40000010202 */
[----:B------:R-:W-:Y:S02]  /*2cc0*/  @P2 MOV R2, R30 ;  /* 0x0000001e00022202 */ /* 0x000fe40000000f00 */
[----:B------:R-:W-:-:S02]  /*2cd0*/  IADD3.X R39, PT, PT, R37, UR19, RZ, P4, !PT ;  /* 0x0000001325277c10 */ /* 0x000fc4000a7fe4ff */
[----:B------:R-:W-:Y:S01]  /*2ce0*/  IADD3.X R37, PT, PT, R37, UR17, RZ, P5, !PT ;  /* 0x0000001125257c10 */ /* 0x000fe2000affe4ff */
[----:B------:R-:W0:Y:S01]  /*2cf0*/  LDS R20, [R5] ;  /* 0x0000000005147984 */ /* 0x000e220000000800 */
[-C--:B------:R-:W-:Y:S02]  /*2d00*/  @P2 MOV R3, R39.reuse ;  /* 0x0000002700032202 */ /* 0x080fe40000000f00 */
        /* <DEDUP_REMOVED lines=67> */
.L_x_4152:
        /* <DEDUP_REMOVED lines=8> */
.L_x_4169:
[----:B------:R-:W-:Y:S05]  /*31c0*/  BSYNC B1 ;  /* 0x0000000000017941 */ /* 0x000fea0003800000 */
.L_x_4168:
[----:B------:R-:W-:Y:S02]  /*31d0*/  MOV R84, R123 ;  /* 0x0000007b00547202 */ /* 0x000fe40000000f00 */
[----:B------:R-:W-:Y:S02]  /*31e0*/  MOV R125, R118 ;  /* 0x00000076007d7202 */ /* 0x000fe40000000f00 */
[----:B------:R-:W-:Y:S01]  /*31f0*/  MOV R85, 0x1f ;  /* 0x0000001f00557802 */ /* 0x000fe20000000f00 */
[----:B------:R-:W-:Y:S01]  /*3200*/  FADD.FTZ R116, R84, R119 ;  /* 0x0000007754747221 */ /* 0x000fe20000010000 */
[----:B------:R-:W-:Y:S01]  /*3210*/  HFMA2 R84, -RZ, RZ, 0, 5.9604644775390625e-08 ;  /* 0x00000001ff547431 */ /* 0x000fe200000001ff */
[----:B------:R-:W-:-:S07]  /*3220*/  MOV R86, 0xffffffff ;  /* 0xffffffff00567802 */ /* 0x000fce0000000f00 */
[----:B------:R-:W-:Y:S05]  /*3230*/  WARPSYNC.COLLECTIVE R86, `(.L_x_4170) ;  /* 0x0000000056087348 */ /* 0x000fea0003c00000 */
[----:B------:R0:W1:Y:S02]  /*3240*/  SHFL.BFLY P2, R123, R125, R84, R85 ;  /* 0x0c0000547d7b7389 */ /* 0x0000640000040055 */
[----:B01----:R-:W-:Y:S05]  /*3250*/  ENDCOLLECTIVE ;  /* 0x000000000000791b */ /* 0x003fea0003800000 */
.L_x_4170:
[----:B------:R-:W-:Y:S01]  /*3260*/  MOV R125, R116 ;  /* 0x00000074007d7202 */ /* 0x000fe20000000f00 */
[----:B------:R-:W-:Y:S01]  /*3270*/  HFMA2 R84, -RZ, RZ, 0, 1.1920928955078125e-07 ;  /* 0x00000002ff547431 */ /* 0x000fe200000001ff */
[----:B------:R-:W-:-:S07]  /*3280*/  MOV R87, R123 ;  /* 0x0000007b00577202 */ /* 0x000fce0000000f00 */
[----:B------:R-:W-:Y:S05]  /*3290*/  WARPSYNC.COLLECTIVE R86, `(.L_x_4171) ;  /* 0x0000000056087348 */ /* 0x000fea0003c00000 */
[----:B------:R0:W1:Y:S02]  /*32a0*/  SHFL.BFLY P2, R123, R125, R84, R85 ;  /* 0x0c0000547d7b7389 */ /* 0x0000640000040055 */
[----:B01----:R-:W-:Y:S05]  /*32b0*/  ENDCOLLECTIVE ;  /* 0x000000000000791b */ /* 0x003fea0003800000 */
.L_x_4171:
[----:B------:R-:W-:-:S05]  /*32c0*/  FADD.FTZ R87, R87, R118 ;  /* 0x0000007657577221 */ /* 0x000fca0000010000 */
[----:B------:R-:W-:Y:S02]  /*32d0*/  MOV R125, R87 ;  /* 0x00000057007d7202 */ /* 0x000fe40000000f00 */
[----:B------:R-:W-:-:S07]  /*32e0*/  MOV R117, R123 ;  /* 0x0000007b00757202 */ /* 0x000fce0000000f00 */
[----:B------:R-:W-:Y:S05]  /*32f0*/  WARPSYNC.COLLECTIVE R86, `(.L_x_4172) ;  /* 0x0000000056087348 */ /* 0x000fea0003c00000 */
[----:B------:R0:W1:Y:S02]  /*3300*/  SHFL.BFLY P2, R123, R125, R84, R85 ;  /* 0x0c0000547d7b7389 */ /* 0x0000640000040055 */
[----:B01----:R-:W-:Y:S05]  /*3310*/  ENDCOLLECTIVE ;  /* 0x000000000000791b */ /* 0x003fea0003800000 */
.L_x_4172:
[----:B------:R-:W-:-:S05]  /*3320*/  FADD.FTZ R117, R116, R117 ;  /* 0x0000007574757221 */ /* 0x000fca0000010000 */
[----:B------:R-:W-:Y:S01]  /*3330*/  MOV R125, R117 ;  /* 0x00000075007d7202 */ /* 0x000fe20000000f00 */
[----:B------:R-:W-:Y:S01]  /*3340*/  HFMA2 R84, -RZ, RZ, 0, 2.384185791015625e-07 ;  /* 0x00000004ff547431 */ /* 0x000fe200000001ff */
[----:B------:R-:W-:-:S07]  /*3350*/  MOV R120, R123 ;  /* 0x0000007b00787202 */ /* 0x000fce0000000f00 */
[----:B------:R-:W-:Y:S05]  /*3360*/  WARPSYNC.COLLECTIVE R86, `(.L_x_4173) ;  /* 0x0000000056087348 */ /* 0x000fea0003c00000 */
[----:B------:R0:W1:Y:S02]  /*3370*/  SHFL.BFLY P2, R123, R125, R84, R85 ;  /* 0x0c0000547d7b7389 */ /* 0x0000640000040055 */
[----:B01----:R-:W-:Y:S05]  /*3380*/  ENDCOLLECTIVE ;  /* 0x000000000000791b */ /* 0x003fea0003800000 */
.L_x_4173:
[----:B------:R-:W-:-:S05]  /*3390*/  FADD.FTZ R120, R87, R120 ;  /* 0x0000007857787221 */ /* 0x000fca0000010000 */
[----:B------:R-:W-:Y:S02]  /*33a0*/  MOV R125, R120 ;  /* 0x00000078007d7202 */ /* 0x000fe40000000f00 */
[----:B------:R-:W-:-:S07]  /*33b0*/  MOV R122, R123 ;  /* 0x0000007b007a7202 */ /* 0x000fce0000000f00 */
[----:B------:R-:W-:Y:S05]  /*33c0*/  WARPSYNC.COLLECTIVE R86, `(.L_x_4174) ;  /* 0x0000000056087348 */ /* 0x000fea0003c00000 */
[----:B------:R0:W1:Y:S02]  /*33d0*/  SHFL.BFLY P2, R123, R125, R84, R85 ;  /* 0x0c0000547d7b7389 */ /* 0x0000640000040055 */
[----:B01----:R-:W-:Y:S05]  /*33e0*/  ENDCOLLECTIVE ;  /* 0x000000000000791b */ /* 0x003fea0003800000 */
.L_x_4174:
[----:B------:R-:W-:-:S05]  /*33f0*/  FADD.FTZ R122, R117, R122 ;  /* 0x0000007a757a7221 */ /* 0x000fca0000010000 */
[----:B------:R-:W-:Y:S01]  /*3400*/  MOV R125, R122 ;  /* 0x0000007a007d7202 */ /* 0x000fe20000000f00 */
[----:B------:R-:W-:Y:S01]  /*3410*/  HFMA2 R84, -RZ, RZ, 0, 4.76837158203125e-07 ;  /* 0x00000008ff547431 */ /* 0x000fe200000001ff */
[----:B------:R-:W-:-:S07]  /*3420*/  MOV R121, R123 ;  /* 0x0000007b00797202 */ /* 0x000fce0000000f00 */
[----:B------:R-:W-:Y:S05]  /*3430*/  WARPSYNC.COLLECTIVE R86, `(.L_x_4175) ;  /* 0x0000000056087348 */ /* 0x000fea0003c00000 */
[----:B------:R0:W1:Y:S02]  /*3440*/  SHFL.BFLY P2, R123, R125, R84, R85 ;  /* 0x0c0000547d7b7389 */ /* 0x0000640000040055 */
[----:B01----:R-:W-:Y:S05]  /*3450*/  ENDCOLLECTIVE ;  /* 0x000000000000791b */ /* 0x003fea0003800000 */
.L_x_4175:
[----:B------:R-:W-:-:S05]  /*3460*/  FADD.FTZ R121, R120, R121 ;  /* 0x0000007978797221 */ /* 0x000fca0000010000 */
[----:B------:R-:W-:Y:S02]  /*3470*/  MOV R125, R121 ;  /* 0x00000079007d7202 */ /* 0x000fe40000000f00 */
[----:B------:R-:W-:-:S07]  /*3480*/  MOV R119, R123 ;  /* 0x0000007b00777202 */ /* 0x000fce0000000f00 */
[----:B------:R-:W-:Y:S05]  /*3490*/  WARPSYNC.COLLECTIVE R86, `(.L_x_4176) ;  /* 0x0000000056087348 */ /* 0x000fea0003c00000 */
[----:B------:R0:W1:Y:S02]  /*34a0*/  SHFL.BFLY P2, R123, R125, R84, R85 ;  /* 0x0c0000547d7b7389 */ /* 0x0000640000040055 */
[----:B01----:R-:W-:Y:S05]  /*34b0*/  ENDCOLLECTIVE ;  /* 0x000000000000791b */ /* 0x003fea0003800000 */
.L_x_4176:
[----:B------:R-:W-:-:S05]  /*34c0*/  FADD.FTZ R119, R122, R119 ;  /* 0x000000777a777221 */ /* 0x000fca0000010000 */
[----:B------:R-:W-:Y:S01]  /*34d0*/  MOV R125, R119 ;  /* 0x00000077007d7202 */ /* 0x000fe20000000f00 */
[----:B------:R-:W-:Y:S01]  /*34e0*/  HFMA2 R84, -RZ, RZ, 0, 9.5367431640625e-07 ;  /* 0x00000010ff547431 */ /* 0x000fe200000001ff */
[----:B------:R-:W-:-:S07]  /*34f0*/  MOV R118, R123 ;  /* 0x0000007b00767202 */ /* 0x000fce0000000f00 */
[----:B------:R-:W-:Y:S05]  /*3500*/  WARPSYNC.COLLECTIVE R86, `(.L_x_4177) ;  /* 0x0000000056087348 */ /* 0x000fea0003c00000 */
[----:B------:R0:W1:Y:S02]  /*3510*/  SHFL.BFLY P2, R123, R125, R84, R85 ;  /* 0x0c0000547d7b7389 */ /* 0x0000640000040055 */
[----:B01----:R-:W-:Y:S05]  /*3520*/  ENDCOLLECTIVE ;  /* 0x000000000000791b */ /* 0x003fea0003800000 */
.L_x_4177:
[----:B------:R-:W-:-:S05]  /*3530*/  FADD.FTZ R118, R121, R118 ;  /* 0x0000007679767221 */ /* 0x000fca0000010000 */
[----:B------:R-:W-:Y:S02]  /*3540*/  MOV R125, R118 ;  /* 0x00000076007d7202 */ /* 0x000fe40000000f00 */
[----:B------:R-:W-:-:S07]  /*3550*/  MOV R116, R123 ;  /* 0x0000007b00747202 */ /* 0x000fce0000000f00 */
[----:B------:R-:W-:Y:S05]  /*3560*/  WARPSYNC.COLLECTIVE R86, `(.L_x_4178) ;  /* 0x0000000056087348 */ /* 0x000fea0003c00000 */
[----:B------:R0:W1:Y:S02]  /*3570*/  SHFL.BFLY P2, R123, R125, R84, R85 ;  /* 0x0c0000547d7b7389 */ /* 0x0000640000040055 */
[----:B01----:R-:W-:Y:S05]  /*3580*/  ENDCOLLECTIVE ;  /* 0x000000000000791b */ /* 0x003fea0003800000 */
.L_x_4178:
[----:B------:R-:W-:Y:S01]  /*3590*/  MOV R87, R123 ;  /* 0x0000007b00577202 */ /* 0x000fe20000000f00 */
[----:B------:R-:W-:Y:S06]  /*35a0*/  BRA `(.L_x_4179) ;  /* 0xffffffdc00047947 */ /* 0x000fec000383ffff */
.L_x_4180:
        /* <DEDUP_REMOVED lines=13> */
.L_x_11228:


//--------------------- .text._ZN10layer_norm13ln_bwd_kernelINS_13Kernel_traitsIf13__nv_bfloat16fS2_fjLj512ELj1ELj4ELj1ELj16ENS_18Kernel_traits_baseILj512EfS2_fS2_fjLj128EEEEELb0ELb0ELb0ELb1EEEvNS_9BwdParamsE --------------------------
	.section	.text._ZN10layer_norm13ln_bwd_kernelINS_13Kernel_traitsIf13__nv_bfloat16fS2_fjLj512ELj1ELj4ELj1ELj16ENS_18Kernel_traits_baseILj512EfS2_fS2_fjLj128EEEEELb0ELb0ELb0ELb1EEEvNS_9BwdParamsE,"ax",@progbits
	.align	128
        .global         _ZN10layer_norm13ln_bwd_kernelINS_13Kernel_traitsIf13__nv_bfloat16fS2_fjLj512ELj1ELj4ELj1ELj16ENS_18Kernel_traits_baseILj512EfS2_fS2_fjLj128EEEEELb0ELb0ELb0ELb1EEEvNS_9BwdParamsE
        .type           _ZN10layer_norm13ln_bwd_kernelINS_13Kernel_traitsIf13__nv_bfloat16fS2_fjLj512ELj1ELj4ELj1ELj16ENS_18Kernel_traits_baseILj512EfS2_fS2_fjLj128EEEEELb0ELb0ELb0ELb1EEEvNS_9BwdParamsE,@function
        .size           _ZN10layer_norm13ln_bwd_kernelINS_13Kernel_traitsIf13__nv_bfloat16fS2_fjLj512ELj1ELj4ELj1ELj16ENS_18Kernel_traits_baseILj512EfS2_fS2_fjLj128EEEEELb0ELb0ELb0ELb1EEEvNS_9BwdParamsE,(.L_x_11229 - _ZN10layer_norm13ln_bwd_kernelINS_13Kernel_traitsIf13__nv_bfloat16fS2_fjLj512ELj1ELj4ELj1ELj16ENS_18Kernel_traits_baseILj512EfS2_fS2_fjLj128EEEEELb0ELb0ELb0ELb1EEEvNS_9BwdParamsE)
        .other          _ZN10layer_norm13ln_bwd_kernelINS_13Kernel_traitsIf13__nv_bfloat16fS2_fjLj512ELj1ELj4ELj1ELj16ENS_18Kernel_traits_baseILj512EfS2_fS2_fjLj128EEEEELb0ELb0ELb0ELb1EEEvNS_9BwdParamsE,@"STO_CUDA_ENTRY STV_DEFAULT"
_ZN10layer_norm13ln_bwd_kernelINS_13Kernel_traitsIf13__nv_bfloat16fS2_fjLj512ELj1ELj4ELj1ELj16ENS_18Kernel_traits_baseILj512EfS2_fS2_fjLj128EEEEELb0ELb0ELb0ELb1EEEvNS_9BwdParamsE:
.text._ZN10layer_norm13ln_bwd_kernelINS_13Kernel_traitsIf13__nv_bfloat16fS2_fjLj512ELj1ELj4ELj1ELj16ENS_18Kernel_traits_baseILj512EfS2_fS2_fjLj128EEEEELb0ELb0ELb0ELb1EEEvNS_9BwdParamsE:
        /* <DEDUP_REMOVED lines=57> */
[----:B------:R-:W-:-:S03]  /*0390*/  MOV R98, RZ ;  /* 0x000000ff00627202 */ /* 0x000fc60000000f00 */
[----:B------:R0:W5:Y:S02]  /*03a0*/  LDG.E.128 R16, desc[UR6][R8.64+0x410] ;  /* 0x0004100608107981 */ /* 0x000164000c1e1d00 */
[----:B0-2---:R-:W-:-:S07]  /*03b0*/  CS2R R8, SRZ ;  /* 0x0000000000087805 */ /* 0x005fce000001ff00 */
.L_x_4192:
        /* <DEDUP_REMOVED lines=8> */
[----:B------:R-:W3:Y:S01]  /*0440*/  @P0 LDC.64 R56, c[0x0][0x3e0] ;  /* 0x0000f800ff380b82 */ /* 0x000ee20000000a00 */
[----:B0-----:R-:W-:-:S07]  /*0450*/  IMAD.WIDE R120, R99, 0x4, R58 ;  /* 0x0000000463787825 */ /* 0x001fce00078e023a */
[----:B------:R-:W0:Y:S01]  /*0460*/  LDC.64 R104, c[0x0][0x3c8] ;  /* 0x0000f200ff687b82 */ /* 0x000e220000000a00 */
[C---:B------:R-:W-:Y:S01]  /*0470*/  IADD3 R101, PT, PT, R102.reuse, 0x20, RZ ;  /* 0x0000002066657810 */ /* 0x040fe20007ffe0ff */
[----:B------:R-:W4:Y:S01]  /*0480*/  LDG.E R120, desc[UR6][R120.64] ;  /* 0x0000000678787981 */ /* 0x000f22000c1e1900 */
[----:B-1----:R-:W-:-:S04]  /*0490*/  IMAD.WIDE.U32 R108, R102, 0x20, R114 ;  /* 0x00000020666c7825 */ /* 0x002fc800078e0072 */
[----:B--2---:R-:W-:Y:S01]  /*04a0*/  IMAD.WIDE.U32 R60, R102, 0x10, R76 ;  /* 0x00000010663c7825 */ /* 0x004fe200078e004c */
[----:B------:R-:W2:Y:S03]  /*04b0*/  LDG.E.128 R64, desc[UR6][R108.64+0x10] ;  /* 0x000010066c407981 */ /* 0x000ea6000c1e1d00 */
[----:B------:R-:W-:Y:S02]  /*04c0*/  IMAD.WIDE.U32 R114, R101, 0x20, R114 ;  /* 0x0000002065727825 */ /* 0x000fe400078e0072 */
[----:B------:R-:W2:Y:S02]  /*04d0*/  LDG.E.128 R60, desc[UR6][R60.64] ;  /* 0x000000063c3c7981 */ /* 0x000ea4000c1e1d00 */
[----:B---3--:R-:W-:Y:S02]  /*04e0*/  @P0 IMAD.WIDE R116, R99, 0x2, R56 ;  /* 0x0000000263740825 */ /* 0x008fe400078e0238 */
[----:B------:R1:W3:Y:S02]  /*04f0*/  LDG.E.128 R56, desc[UR6][R108.64] ;  /* 0x000000066c387981 */ /* 0x0002e4000c1e1d00 */
[----:B------:R-:W-:-:S02]  /*0500*/  IMAD.WIDE.U32 R76, R101, 0x10, R76 ;  /* 0x00000010654c7825 */ /* 0x000fc400078e004c */
[----:B------:R-:W3:Y:S02]  /*0510*/  @P0 LDG.E.U16 R116, desc[UR6][R116.64] ;  /* 0x0000000674740981 */ /* 0x000ee4000c1e1500 */
[----:B0-----:R-:W-:Y:S02]  /*0520*/  IMAD.WIDE R112, R99, 0x4, R104 ;  /* 0x0000000463707825 */ /* 0x001fe400078e0268 */
[----:B------:R-:W3:Y:S04]  /*0530*/  LDG.E.128 R68, desc[UR6][R114.64] ;  /* 0x0000000672447981 */ /* 0x000ee8000c1e1d00 */
[----:B------:R-:W3:Y:S04]  /*0540*/  LDG.E.128 R72, desc[UR6][R114.64+0x10] ;  /* 0x0000100672487981 */ /* 0x000ee8000c1e1d00 */
[----:B------:R-:W3:Y:S04]  /*0550*/  LDG.E.128 R76, desc[UR6][R76.64] ;  /* 0x000000064c4c7981 */ /* 0x000ee8000c1e1d00 */
[----:B------:R-:W3:Y:S01]  /*0560*/  LDG.E R103, desc[UR6][R112.64] ;  /* 0x0000000670677981 */ /* 0x000ee2000c1e1900 */
        /* <DEDUP_REMOVED lines=9> */
[----:B------:R-:W5:Y:S04]  /*0600*/  @P1 LDG.E.128 R36, desc[UR6][R108.64+0x10] ;  /* 0x000010066c241981 */ /* 0x000f68000c1e1d00 */
[----:B------:R-:W5:Y:S04]  /*0610*/  @P1 LDG.E.128 R40, desc[UR6][R110.64] ;  /* 0x000000066e281981 */ /* 0x000f68000c1e1d00 */
[----:B------:R2:W5:Y:S01]  /*0620*/  @P1 LDG.E.128 R44, desc[UR6][R110.64+0x10] ;  /* 0x000010066e2c1981 */ /* 0x000562000c1e1d00 */
[----:B------:R-:W-:Y:S01]  /*0630*/  UMOV UR4, 0xffffffff ;  /* 0xffffffff00047882 */ /* 0x000fe20000000000 */
[----:B----4-:R-:W-:-:S05]  /*0640*/  FSEL R120, R120, RZ, !P2 ;  /* 0x000000ff78787208 */ /* 0x010fca0005000000 */
[C---:B--2---:R-:W-:Y:S01]  /*0650*/  FADD.FTZ R110, -R120.reuse, R65 ;  /* 0x00000041786e7221 */ /* 0x044fe20000010100 */
[----:B------:R-:W-:Y:S01]  /*0660*/  FADD.FTZ R112, -R120, R67 ;  /* 0x0000004378707221 */ /* 0x000fe20000010100 */
[----:B------:R-:W-:Y:S01]  /*0670*/  SHF.L.U32 R105, R60, 0x10, RZ ;  /* 0x000000103c697819 */ /* 0x000fe200000006ff */
[C-C-:B---3--:R-:W-:Y:S01]  /*0680*/  FADD.FTZ R106, -R120.reuse, R59.reuse ;  /* 0x0000003b786a7221 */ /* 0x148fe20000010100 */
[----:B------:R-:W-:Y:S01]  /*0690*/  FADD.FTZ R104, -R120, R56 ;  /* 0x0000003878687221 */ /* 0x000fe20000010100 */
[----:B------:R-:W-:Y:S01]  /*06a0*/  PRMT R59, R60, 0x7632, R59 ;  /* 0x000076323c3b7816 */ /* 0x000fe2000000003b */
[----:B------:R-:W-:Y:S01]  /*06b0*/  FADD.FTZ R56, -R120, R57 ;  /* 0x0000003978387221 */ /* 0x000fe20000010100 */
[C---:B------:R-:W-:Y:S02]  /*06c0*/  PRMT R60, R61.reuse, 0x7632, R60 ;  /* 0x000076323d3c7816 */ /* 0x040fe4000000003c */
[----:B------:R-:W-:Y:S02]  /*06d0*/  @P0 SHF.L.U32 R100, R116, 0x10, RZ ;  /* 0x0000001074640819 */ /* 0x000fe400000006ff */
[----:B------:R-:W-:Y:S01]  /*06e0*/  SHF.L.U32 R108, R61, 0x10, RZ ;  /* 0x000000103d6c7819 */ /* 0x000fe200000006ff */
[----:B------:R-:W-:Y:S01]  /*06f0*/  FADD.FTZ R116, -R120, R71 ;  /* 0x0000004778747221 */ /* 0x000fe20000010100 */
[----:B------:R-:W-:Y:S01]  /*0700*/  PRMT R61, R62, 0x7632, R61 ;  /* 0x000076323e3d7816 */ /* 0x000fe2000000003d */
[C---:B------:R-:W-:Y:S01]  /*0710*/  FADD.FTZ R118, -R120.reuse, R73 ;  /* 0x0000004978767221 */ /* 0x040fe20000010100 */
[----:B------:R-:W-:Y:S01]  /*0720*/  SHF.L.U32 R113, R59, 0x10, RZ ;  /* 0x000000103b717819 */ /* 0x000fe200000006ff */
[----:B------:R-:W-:Y:S01]  /*0730*/  FADD.FTZ R66, -R120, R66 ;  /* 0x0000004278427221 */ /* 0x000fe20000010100 */
[----:B------:R-:W-:-:S02]  /*0740*/  PRMT R71, R78, 0x7632, R71 ;  /* 0x000076324e477816 */ /* 0x000fc40000000047 */
[----:B------:R-:W-:Y:S02]  /*0750*/  SHF.L.U32 R73, R78, 0x10, RZ ;  /* 0x000000104e497819 */ /* 0x000fe400000006ff */
[C---:B------:R-:W-:Y:S01]  /*0760*/  PRMT R65, R76.reuse, 0x7632, R65 ;  /* 0x000076324c417816 */ /* 0x040fe20000000041 */
[C---:B------:R-:W-:Y:S01]  /*0770*/  FMUL.FTZ R56, R103.reuse, R56 ;  /* 0x0000003867387220 */ /* 0x040fe20000410000 */
[----:B------:R-:W-:Y:S01]  /*0780*/  SHF.L.U32 R67, R76, 0x10, RZ ;  /* 0x000000104c437819 */ /* 0x000fe200000006ff */
[C---:B------:R-:W-:Y:S01]  /*0790*/  FMUL.FTZ R57, R103.reuse, R104 ;  /* 0x0000006867397220 */ /* 0x040fe20000410000 */
[----:B------:R-:W-:Y:S01]  /*07a0*/  SHF.L.U32 R78, R60, 0x10, RZ ;  /* 0x000000103c4e7819 */ /* 0x000fe200000006ff */
[----:B------:R-:W-:Y:S01]  /*07b0*/  FMUL.FTZ R109, R103, R106 ;  /* 0x0000006a676d7220 */ /* 0x000fe20000410000 */
[----:B------:R-:W-:Y:S01]  /*07c0*/  FMUL.FTZ R76, R28, R105 ;  /* 0x000000691c4c7220 */ /* 0x000fe20000410000 */
[----:B------:R-:W-:Y:S01]  /*07d0*/  FADD.FTZ R64, -R120, R64 ;  /* 0x0000004078407221 */ /* 0x000fe20000010100 */
[----:B------:R-:W-:Y:S01]  /*07e0*/  SHF.L.U32 R111, R61, 0x10, RZ ;  /* 0x000000103d6f7819 */ /* 0x000fe200000006ff */
[----:B------:R-:W-:Y:S01]  /*07f0*/  FMUL.FTZ R61, R103, R66 ;  /* 0x00000042673d7220 */ /* 0x000fe20000410000 */
[-C--:B------:R-:W-:Y:S01]  /*0800*/  FFMA.FTZ R95, R56, R113.reuse, R95 ;  /* 0x00000071385f7223 */ /* 0x080fe2000001005f */
[----:B------:R-:W-:Y:S01]  /*0810*/  FADD.FTZ R94, R113, R94 ;  /* 0x0000005e715e7221 */ /* 0x000fe20000010000 */
[----:B------:R-:W-:Y:S01]  /*0820*/  FADD.FTZ R58, -R120, R58 ;  /* 0x0000003a783a7221 */ /* 0x000fe20000010100 */
[----:B------:R-:W-:Y:S01]  /*0830*/  FMUL.FTZ R113, R29, R113 ;  /* 0x000000711d717220 */ /* 0x000fe20000410000 */
[-C--:B------:R-:W-:Y:S01]  /*0840*/  FFMA.FTZ R92, R109, R78.reuse, R92 ;  /* 0x0000004e6d5c7223 */ /* 0x080fe2000001005c */
[----:B------:R-:W-:Y:S01]  /*0850*/  FADD.FTZ R14, R78, R14 ;  /* 0x0000000e4e0e7221 */ /* 0x000fe20000010000 */
[----:B------:R-:W-:Y:S01]  /*0860*/  FMUL.FTZ R66, R31, R78 ;  /* 0x0000004e1f427220 */ /* 0x000fe20000410000 */
[----:B------:R-:W-:Y:S01]  /*0870*/  FFMA.FTZ R119, R57, R76, RZ ;  /* 0x0000004c39777223 */ /* 0x000fe200000100ff */
[----:B------:R-:W-:Y:S01]  /*0880*/  SHF.L.U32 R107, R62, 0x10, RZ ;  /* 0x000000103e6b7819 */ /* 0x000fe200000006ff */
[----:B------:R-:W-:Y:S01]  /*0890*/  FADD.FTZ R96, R105, R96 ;  /* 0x0000006069607221 */ /* 0x000fe20000010000 */
[----:B------:R-:W-:Y:S01]  /*08a0*/  FFMA.FTZ R98, R57, R105, R98 ;  /* 0x0000006939627223 */ /* 0x000fe20000010062 */
[----:B------:R-:W-:Y:S01]  /*08b0*/  FADD.FTZ R78, RZ, R76 ;  /* 0x0000004cff4e7221 */ /* 0x000fe20000010000 */
[----:B------:R-:W-:Y:S01]  /*08c0*/  FMUL.FTZ R105, R103, R64 ;  /* 0x0000004067697220 */ /* 0x000fe20000410000 */
[C---:B------:R-:W-:Y:S01]  /*08d0*/  PRMT R62, R63.reuse, 0x7632, R62 ;  /* 0x000076323f3e7816 */ /* 0x040fe2000000003e */
[----:B------:R-:W-:Y:S01]  /*08e0*/  FADD.FTZ R70, -R120, R70 ;  /* 0x0000004678467221 */ /* 0x000fe20000010100 */
[----:B------:R-:W-:Y:S01]  /*08f0*/  SHF.L.U32 R63, R63, 0x10, RZ ;  /* 0x000000103f3f7819 */ /* 0x000fe200000006ff */
[----:B------:R-:W-:Y:S01]  /*0900*/  FMUL.FTZ R58, R103, R58 ;  /* 0x0000003a673a7220 */ /* 0x000fe20000410000 */
[----:B------:R-:W-:Y:S01]  /*0910*/  FMUL.FTZ R59, R30, R108 ;  /* 0x0000006c1e3b7220 */ /* 0x000fe20000410000 */
[----:B------:R-:W-:Y:S01]  /*0920*/  FFMA.FTZ R119, R56, R113, R119 ;  /* 0x0000007138777223 */ /* 0x000fe20000010077 */
[----:B------:R-:W-:Y:S01]  /*0930*/  FADD.FTZ R78, R113, R78 ;  /* 0x0000004e714e7221 */ /* 0x000fe20000010000 */
[----:B------:R-:W-:Y:S01]  /*0940*/  FADD.FTZ R68, -R120, R68 ;  /* 0x0000004478447221 */ /* 0x000fe20000010100 */
[----:B------:R-:W-:Y:S01]  /*0950*/  FADD.FTZ R13, R107, R13 ;  /* 0x0000000d6b0d7221 */ /* 0x000fe20000010000 */
[-C--:B------:R-:W-:Y:S01]  /*0960*/  FFMA.FTZ R90, R105, R107.reuse, R90 ;  /* 0x0000006b695a7223 */ /* 0x080fe2000001005a */
[----:B------:R-:W-:Y:S01]  /*0970*/  FMUL.FTZ R60, R24, R107 ;  /* 0x0000006b183c7220 */ /* 0x000fe20000410000 */
[----:B------:R-:W-:Y:S01]  /*0980*/  FMUL.FTZ R107, R103, R70 ;  /* 0x00000046676b7220 */ /* 0x000fe20000410000 */
[----:B------:R-:W-:Y:S01]  /*0990*/  SHF.L.U32 R64, R62, 0x10, RZ ;  /* 0x000000103e407819 */ /* 0x000fe200000006ff */
[----:B------:R-:W-:Y:S01]  /*09a0*/  FFMA.FTZ R70, R58, R59, R119 ;  /* 0x0000003b3a467223 */ /* 0x000fe20000010077 */
[----:B------:R-:W-:Y:S01]  /*09b0*/  FADD.FTZ R11, R63, R11 ;  /* 0x0000000b3f0b7221 */ /* 0x000fe20000010000 */
[-C--:B------:R-:W-:Y:S01]  /*09c0*/  FFMA.FTZ R88, R61, R63.reuse, R88 ;  /* 0x0000003f3d587223 */ /* 0x080fe20000010058 */
[----:B------:R-:W-:Y:S01]  /*09d0*/  FMUL.FTZ R62, R26, R63 ;  /* 0x0000003f1a3e7220 */ /* 0x000fe20000410000 */
[----:B------:R-:W-:Y:S01]  /*09e0*/  FADD.FTZ R119, R59, R78 ;  /* 0x0000004e3b777221 */ /* 0x000fe20000010000 */
[--C-:B------:R-:W-:Y:S01]  /*09f0*/  FADD.FTZ R114, -R120, R69.reuse ;  /* 0x0000004578727221 */ /* 0x100fe20000010100 */
[----:B------:R-:W-:Y:S01]  /*0a00*/  FMUL.FTZ R63, R103, R68 ;  /* 0x00000044673f7220 */ /* 0x000fe20000410000 */
[----:B------:R-:W-:Y:S01]  /*0a10*/  PRMT R69, R77, 0x7632, R69 ;  /* 0x000076324d457816 */ /* 0x000fe20000000045 */
[----:B------:R-:W-:Y:S01]  /*0a20*/  FMUL.FTZ R110, R103, R110 ;  /* 0x0000006e676e7220 */ /* 0x000fe20000410000 */
[----:B------:R-:W-:Y:S01]  /*0a30*/  FFMA.FTZ R70, R109, R66, R70 ;  /* 0x000000426d467223 */ /* 0x000fe20000010046 */
[----:B------:R-:W-:Y:S01]  /*0a40*/  FADD.FTZ R119, R66, R119 ;  /* 0x0000007742777221 */ /* 0x000fe20000010000 */
[----:B------:R-:W-:Y:S01]  /*0a50*/  FADD.FTZ R9, R67, R9 ;  /* 0x0000000943097221 */ /* 0x000fe20000010000 */
[-C--:B------:R-:W-:Y:S01]  /*0a60*/  FFMA.FTZ R86, R63, R67.reuse, R86 ;  /* 0x000000433f567223 */ /* 0x080fe20000010056 */
[----:B------:R-:W-:Y:S01]  /*0a70*/  FMUL.FTZ R68, R20, R67 ;  /* 0x0000004314447220 */ /* 0x000fe20000410000 */
[----:B------:R-:W-:Y:S01]  /*0a80*/  FADD.FTZ R74, -R120, R74 ;  /* 0x0000004a784a7221 */ /* 0x000fe20000010100 */
[----:B------:R-:W-:Y:S01]  /*0a90*/  FADD.FTZ R12, R111, R12 ;  /* 0x0000000c6f0c7221 */ /* 0x000fe20000010000 */
[-C--:B------:R-:W-:Y:S01]  /*0aa0*/  FFMA.FTZ R89, R110, R111.reuse, R89 ;  /* 0x0000006f6e597223 */ /* 0x080fe20000010059 */
[----:B------:R-:W-:Y:S01]  /*0ab0*/  SHF.L.U32 R67, R69, 0x10, RZ ;  /* 0x0000001045437819 */ /* 0x000fe200000006ff */
[----:B------:R-:W-:Y:S01]  /*0ac0*/  FMUL.FTZ R111, R25, R111 ;  /* 0x0000006f196f7220 */ /* 0x000fe20000410000 */
[----:B------:R-:W-:Y:S01]  /*0ad0*/  FFMA.FTZ R69, R105, R60, R70 ;  /* 0x0000003c69457223 */ /* 0x000fe20000010046 */
[----:B------:R-:W-:Y:S01]  /*0ae0*/  FADD.FTZ R78, R60, R119 ;  /* 0x000000773c4e7221 */ /* 0x000fe20000010000 */
[C---:B------:R-:W-:Y:S01]  /*0af0*/  FMUL.FTZ R112, R103.reuse, R112 ;  /* 0x0000007067707220 */ /* 0x040fe20000410000 */
[----:B------:R-:W-:Y:S01]  /*0b00*/  FMUL.FTZ R117, R103, R74 ;  /* 0x0000004a67757220 */ /* 0x000fe20000410000 */
[----:B------:R-:W-:Y:S01]  /*0b10*/  SHF.L.U32 R74, R71, 0x10, RZ ;  /* 0x00000010474a7819 */ /* 0x000fe200000006ff */
[----:B------:R-:W-:Y:S01]  /*0b20*/  FFMA.FTZ R70, R110, R111, R69 ;  /* 0x0000006f6e467223 */ /* 0x000fe20000010045 */
[----:B------:R-:W-:Y:S01]  /*0b30*/  FADD.FTZ R71, R111, R78 ;  /* 0x0000004e6f477221 */ /* 0x000fe20000010000 */
[----:B------:R-:W-:Y:S01]  /*0b40*/  FADD.FTZ R10, R64, R10 ;  /* 0x0000000a400a7221 */ /* 0x000fe20000010000 */
[-C--:B------:R-:W-:Y:S01]  /*0b50*/  FFMA.FTZ R87, R112, R64.reuse, R87 ;  /* 0x0000004070577223 */ /* 0x080fe20000010057 */
[----:B------:R-:W-:Y:S01]  /*0b60*/  FMUL.FTZ R64, R27, R64 ;  /* 0x000000401b407220 */ /* 0x000fe20000410000 */
[----:B------:R-:W-:Y:S01]  /*0b70*/  FFMA.FTZ R69, R61, R62, R70 ;  /* 0x0000003e3d457223 */ /* 0x000fe20000010046 */
[----:B------:R-:W-:Y:S01]  /*0b80*/  FADD.FTZ R71, R62, R71 ;  /* 0x000000473e477221 */ /* 0x000fe20000010000 */
[----:B------:R-:W-:Y:S01]  /*0b90*/  SHF.L.U32 R65, R65, 0x10, RZ ;  /* 0x0000001041417819 */ /* 0x000fe200000006ff */
[----:B------:R-:W-:Y:S01]  /*0ba0*/  FMUL.FTZ R114, R103, R114 ;  /* 0x0000007267727220 */ /* 0x000fe20000410000 */
[----:B------:R-:W-:Y:S01]  /*0bb0*/  FFMA.FTZ R78, R112, R64, R69 ;  /* 0x00000040704e7223 */ /* 0x000fe20000010045 */
[----:B------:R-:W-:Y:S01]  /*0bc0*/  FADD.FTZ R71, R64, R71 ;  /* 0x0000004740477221 */ /* 0x000fe20000010000 */
[----:B------:R-:W-:Y:S01]  /*0bd0*/  FADD.FTZ R72, -R120, R72 ;  /* 0x0000004878487221 */ /* 0x000fe20000010100 */
[----:B------:R-:W-:Y:S01]  /*0be0*/  SHF.L.U32 R77, R77, 0x10, RZ ;  /* 0x000000104d4d7819 */ /* 0x000fe200000006ff */
[-C--:B------:R-:W-:Y:S01]  /*0bf0*/  FFMA.FTZ R85, R114, R65.reuse, R85 ;  /* 0x0000004172557223 */ /* 0x080fe20000010055 */
[----:B------:R-:W-:Y:S01]  /*0c00*/  FADD.FTZ R8, R65, R8 ;  /* 0x0000000841087221 */ /* 0x000fe20000010000 */
[----:B------:R-:W-:Y:S01]  /*0c10*/  FMUL.FTZ R69, R21, R65 ;  /* 0x0000004115457220 */ /* 0x000fe20000410000 */
[----:B------:R-:W-:Y:S01]  /*0c20*/  FFMA.FTZ R65, R63, R68, R78 ;  /* 0x000000443f417223 */ /* 0x000fe2000001004e */
[----:B------:R-:W-:Y:S01]  /*0c30*/  FADD.FTZ R78, R68, R71 ;  /* 0x00000047444e7221 */ /* 0x000fe20000010000 */
[C---:B------:R-:W-:Y:S01]  /*0c40*/  FMUL.FTZ R116, R103.reuse, R116 ;  /* 0x0000007467747220 */ /* 0x040fe20000410000 */
        /* <DEDUP_REMOVED lines=9> */
[----:B------:R-:W-:-:S02]  /*0ce0*/  FMUL.FTZ R70, R16, R73 ;  /* 0x0000004910467220 */ /* 0x000fc40000410000 */
[----:B------:R-:W-:Y:S01]  /*0cf0*/  FFMA.FTZ R104, R116, R71, R67 ;  /* 0x0000004774687223 */ /* 0x000fe20000010043 */
[----:B------:R-:W-:Y:S01]  /*0d00*/  FADD.FTZ R67, R78, R71 ;  /* 0x000000474e437221 */ /* 0x000fe20000010000 */
[--C-:B------:R-:W-:Y:S01]  /*0d10*/  FADD.FTZ R120, -R120, R75.reuse ;  /* 0x0000004b78787221 */ /* 0x100fe20000010100 */
[----:B------:R-:W-:Y:S01]  /*0d20*/  PRMT R75, R79, 0x7632, R75 ;  /* 0x000076324f4b7816 */ /* 0x000fe2000000004b */
[----:B------:R-:W-:Y:S01]  /*0d30*/  FADD.FTZ R5, R73, R5 ;  /* 0x0000000549057221 */ /* 0x000fe20000010000 */
[----:B------:R-:W-:Y:S01]  /*0d40*/  FFMA.FTZ R82, R115, R73, R82 ;  /* 0x0000004973527223 */ /* 0x000fe20000010052 */
[----:B------:R-:W-:Y:S01]  /*0d50*/  SHF.L.U32 R79, R79, 0x10, RZ ;  /* 0x000000104f4f7819 */ /* 0x000fe200000006ff */
[----:B------:R-:W-:Y:S01]  /*0d60*/  FMUL.FTZ R118, R103, R118 ;  /* 0x0000007667767220 */ /* 0x000fe20000410000 */
[----:B------:R-:W-:Y:S01]  /*0d70*/  FMUL.FTZ R65, R17, R74 ;  /* 0x0000004a11417220 */ /* 0x000fe20000410000 */
[----:B------:R-:W-:Y:S01]  /*0d80*/  FFMA.FTZ R73, R115, R70, R104 ;  /* 0x0000004673497223 */ /* 0x000fe20000010068 */
[----:B------:R-:W-:Y:S01]  /*0d90*/  FADD.FTZ R78, R67, R70 ;  /* 0x00000046434e7221 */ /* 0x000fe20000010000 */
[----:B------:R-:W-:Y:S01]  /*0da0*/  SHF.L.U32 R75, R75, 0x10, RZ ;  /* 0x000000104b4b7819 */ /* 0x000fe200000006ff */
[----:B------:R-:W-:Y:S01]  /*0db0*/  FFMA.FTZ R81, R118, R74, R81 ;  /* 0x0000004a76517223 */ /* 0x000fe20000010051 */
[----:B------:R-:W-:Y:S01]  /*0dc0*/  FADD.FTZ R4, R74, R4 ;  /* 0x000000044a047221 */ /* 0x000fe20000010000 */
[----:B------:R-:W-:Y:S01]  /*0dd0*/  FFMA.FTZ R104, R118, R65, R73 ;  /* 0x0000004176687223 */ /* 0x000fe20000010049 */
[----:B------:R-:W-:Y:S01]  /*0de0*/  FMUL.FTZ R74, R18, R79 ;  /* 0x0000004f124a7220 */ /* 0x000fe20000410000 */
[----:B------:R-:W-:Y:S01]  /*0df0*/  FADD.FTZ R73, R78, R65 ;  /* 0x000000414e497221 */ /* 0x000fe20000010000 */
[----:B------:R-:W-:Y:S01]  /*0e00*/  FMUL.FTZ R120, R103, R120 ;  /* 0x0000007867787220 */ /* 0x000fe20000410000 */
[----:B------:R-:W-:Y:S01]  /*0e10*/  FMUL.FTZ R67, R19, R75 ;  /* 0x0000004b13437220 */ /* 0x000fe20000410000 */
[----:B------:R-:W-:Y:S01]  /*0e20*/  FFMA.FTZ R104, R117, R74, R104 ;  /* 0x0000004a75687223 */ /* 0x000fe20000010068 */
[----:B------:R-:W-:Y:S01]  /*0e30*/  FADD.FTZ R78, R73, R74 ;  /* 0x0000004a494e7221 */ /* 0x000fe20000010000 */
[----:B------:R-:W-:Y:S01]  /*0e40*/  FADD.FTZ R91, R108, R91 ;  /* 0x0000005b6c5b7221 */ /* 0x000fe20000010000 */
[----:B------:R-:W-:Y:S01]  /*0e50*/  FFMA.FTZ R93, R58, R108, R93 ;  /* 0x0000006c3a5d7223 */ /* 0x000fe2000001005d */
[----:B------:R-:W-:Y:S01]  /*0e60*/  FADD.FTZ R7, R77, R7 ;  /* 0x000000074d077221 */ /* 0x000fe20000010000 */
[----:B------:R-:W-:Y:S01]  /*0e70*/  FFMA.FTZ R84, R107, R77, R84 ;  /* 0x0000004d6b547223 */ /* 0x000fe20000010054 */
[----:B------:R-:W-:Y:S01]  /*0e80*/  FADD.FTZ R3, R79, R3 ;  /* 0x000000034f037221 */ /* 0x000fe20000010000 */
[----:B------:R-:W-:Y:S01]  /*0e90*/  FFMA.FTZ R80, R117, R79, R80 ;  /* 0x0000004f75507223 */ /* 0x000fe20000010050 */
[C---:B------:R-:W-:Y:S01]  /*0ea0*/  FFMA.FTZ R15, R120.reuse, R75, R15 ;  /* 0x0000004b780f7223 */ /* 0x040fe2000001000f */
[----:B------:R-:W-:Y:S01]  /*0eb0*/  FADD.FTZ R2, R75, R2 ;  /* 0x000000024b027221 */ /* 0x000fe20000010000 */
        /* <DEDUP_REMOVED lines=21> */
.L_x_4204:
[----:B-1----:R-:W-:Y:S01]  /*1010*/  FADD.FTZ R78, R73, R78 ;  /* 0x0000004e494e7221 */ /* 0x002fe20000010000 */
[----:B0-2---:R-:W-:-:S03]  /*1020*/  FADD.FTZ R73, R75, R104 ;  /* 0x000000684b497221 */ /* 0x005fc60000010000 */
[----:B------:R-:W-:Y:S01]  /*1030*/  FMUL.FTZ R78, R78, UR13 ;  /* 0x0000000d4e4e7c20 */ /* 0x000fe20008410000 */
        /* <DEDUP_REMOVED lines=84> */
.L_x_4186:
[----:B------:R-:W0:Y:S01]  /*1580*/  LDC.64 R52, c[0x0][0x478] ;  /* 0x00011e00ff347b82 */ /* 0x000e220000000a00 */
[-CC-:B------:R-:W-:Y:S01]  /*1590*/  FFMA.FTZ R56, R56, R73.reuse, R104.reuse ;  /* 0x0000004938387223 */ /* 0x180fe20000010068 */
[-CC-:B------:R-:W-:Y:S01]  /*15a0*/  FFMA.FTZ R58, R58, R73.reuse, R104.reuse ;  /* 0x000000493a3a7223 */ /* 0x180fe20000010068 */
[-CC-:B------:R-:W-:Y:S01]  /*15b0*/  FFMA.FTZ R57, R57, R73.reuse, R104.reuse ;  /* 0x0000004939397223 */ /* 0x180fe20000010068 */
[-CC-:B------:R-:W-:Y:S01]  /*15c0*/  FFMA.FTZ R109, R109, R73.reuse, R104.reuse ;  /* 0x000000496d6d7223 */ /* 0x180fe20000010068 */
[-CC-:B------:R-:W-:Y:S01]  /*15d0*/  FFMA.FTZ R110, R110, R73.reuse, R104.reuse ;  /* 0x000000496e6e7223 */ /* 0x180fe20000010068 */
[-CC-:B------:R-:W-:Y:S01]  /*15e0*/  FFMA.FTZ R49, R112, R73.reuse, R104.reuse ;  /* 0x0000004970317223 */ /* 0x180fe20000010068 */
[-C--:B------:R-:W-:Y:S01]  /*15f0*/  FFMA.FTZ R61, R61, R73.reuse, R104 ;  /* 0x000000493d3d7223 */ /* 0x080fe20000010068 */
[----:B------:R-:W1:Y:S01]  /*1600*/  LDC.64 R54, c[0x0][0x468] ;  /* 0x00011a00ff367b82 */ /* 0x000e620000000a00 */
[----:B------:R-:W-:Y:S01]  /*1610*/  FADD.FTZ R50, R113, -R56 ;  /* 0x8000003871327221 */ /* 0x000fe20000010000 */
        /* <DEDUP_REMOVED lines=10> */
[----:B------:R-:W-:Y:S01]  /*16c0*/  FADD.FTZ R56, R60, -R105 ;  /* 0x800000693c387221 */ /* 0x000fe20000010000 */
[----:B------:R-:W-:Y:S01]  /*16d0*/  FADD.FTZ R63, R68, -R63 ;  /* 0x8000003f443f7221 */ /* 0x000fe20000010000 */
[----:B------:R-:W-:Y:S01]  /*16e0*/  FADD.FTZ R114, R69, -R114 ;  /* 0x8000007245727221 */ /* 0x000fe20000010000 */
[----:B------:R-:W-:Y:S01]  /*16f0*/  FFMA.FTZ R50, R103, R51, R34 ;  /* 0x0000003367327223 */ /* 0x000fe20000010022 */
[----:B0-----:R-:W-:-:S04]  /*1700*/  IMAD.WIDE.U32 R68, R102, 0x20, R52 ;  /* 0x0000002066447825 */ /* 0x001fc800078e0034 */
[C---:B------:R-:W-:Y:S01]  /*1710*/  FFMA.FTZ R48, R103.reuse, R48, R32 ;  /* 0x0000003067307223 */ /* 0x040fe20000010020 */
[----:B------:R-:W-:Y:S01]  /*1720*/  FFMA.FTZ R51, R103, R66, R35 ;  /* 0x0000004267337223 */ /* 0x000fe20000010023 */
[-CC-:B------:R-:W-:Y:S01]  /*1730*/  FFMA.FTZ R107, R107, R73.reuse, R104.reuse ;  /* 0x000000496b6b7223 */ /* 0x180fe20000010068 */
[-CC-:B------:R-:W-:Y:S01]  /*1740*/  FFMA.FTZ R116, R116, R73.reuse, R104.reuse ;  /* 0x0000004974747223 */ /* 0x180fe20000010068 */
[-CC-:B------:R-:W-:Y:S01]  /*1750*/  FFMA.FTZ R115, R115, R73.reuse, R104.reuse ;  /* 0x0000004973737223 */ /* 0x180fe20000010068 */
[-CC-:B------:R-:W-:Y:S01]  /*1760*/  FFMA.FTZ R118, R118, R73.reuse, R104.reuse ;  /* 0x0000004976767223 */ /* 0x180fe20000010068 */
[-CC-:B------:R-:W-:Y:S01]  /*1770*/  FFMA.FTZ R117, R117, R73.reuse, R104.reuse ;  /* 0x0000004975757223 */ /* 0x180fe20000010068 */
[C---:B------:R-:W-:Y:S01]  /*1780*/  FFMA.FTZ R57, R103.reuse, R58, R37 ;  /* 0x0000003a67397223 */ /* 0x040fe20000010025 */
[----:B------:R-:W-:Y:S01]  /*1790*/  FFMA.FTZ R104, R120, R73, R104 ;  /* 0x0000004978687223 */ /* 0x000fe20000010068 */
[C---:B------:R-:W-:Y:S01]  /*17a0*/  FFMA.FTZ R58, R103.reuse, R59, R38 ;  /* 0x0000003b673a7223 */ /* 0x040fe20000010026 */
[C---:B------:R-:W-:Y:S01]  /*17b0*/  FFMA.FTZ R56, R103.reuse, R56, R36 ;  /* 0x0000003867387223 */ /* 0x040fe20000010024 */
[----:B------:R-:W-:Y:S01]  /*17c0*/  FFMA.FTZ R59, R103, R64, R39 ;  /* 0x00000040673b7223 */ /* 0x000fe20000010027 */
[----:B------:R-:W-:Y:S01]  /*17d0*/  FADD.FTZ R107, R72, -R107 ;  /* 0x8000006b486b7221 */ /* 0x000fe20000010000 */
        /* <DEDUP_REMOVED lines=47> */
.L_x_4185:
[----:B------:R-:W-:-:S04]  /*1ad0*/  ISETP.NE.U32.AND P1, PT, RZ, UR14, PT ;  /* 0x0000000eff007c0c */ /* 0x000fc8000bf25070 */
[----:B------:R-:W-:-:S13]  /*1ae0*/  ISETP.NE.AND.EX P1, PT, RZ, UR15, PT, P1 ;  /* 0x0000000fff007c0c */ /* 0x000fda000bf25310 */
[----:B------:R-:W-:Y:S05]  /*1af0*/  @P1 BRA `(.L_x_4188) ;  /* 0x0000000000941947 */ /* 0x000fea0003800000 */
[-CC-:B------:R-:W-:Y:S01]  /*1b00*/  FFMA.FTZ R57, R57, R73.reuse, R104.reuse ;  /* 0x0000004939397223 */ /* 0x180fe20000010068 */
[-CC-:B------:R-:W-:Y:S01]  /*1b10*/  FFMA.FTZ R58, R58, R73.reuse, R104.reuse ;  /* 0x000000493a3a7223 */ /* 0x180fe20000010068 */
[-CC-:B------:R-:W-:Y:S01]  /*1b20*/  FFMA.FTZ R56, R56, R73.reuse, R104.reuse ;  /* 0x0000004938387223 */ /* 0x180fe20000010068 */
[-CC-:B------:R-:W-:Y:S01]  /*1b30*/  FFMA.FTZ R109, R109, R73.reuse, R104.reuse ;  /* 0x000000496d6d7223 */ /* 0x180fe20000010068 */
        /* <DEDUP_REMOVED lines=33> */
.L_x_4188:
        /* <DEDUP_REMOVED lines=36> */
.L_x_4189:
        /* <DEDUP_REMOVED lines=45> */
.L_x_4190:
        /* <DEDUP_REMOVED lines=36> */
.L_x_4191:
[----:B------:R-:W0:Y:S01]  /*24a0*/  @P1 LDC.64 R62, c[0x0][0x478] ;  /* 0x00011e00ff3e1b82 */ /* 0x000e220000000a00 */
[----:B------:R-:W-:-:S04]  /*24b0*/  IMAD.WIDE.U32 R60, R101, 0x10, R60 ;  /* 0x00000010653c7825 */ /* 0x000fc800078e003c */
[----:B0-----:R-:W-:-:S05]  /*24c0*/  @P1 IMAD.WIDE.U32 R62, R101, 0x20, R62 ;  /* 0x00000020653e1825 */ /* 0x001fca00078e003e */
[----:B------:R0:W-:Y:S04]  /*24d0*/  @P1 STG.E.128 desc[UR6][R62.64], R48 ;  /* 0x000000303e001986 */ /* 0x0001e8000c101d06 */
[----:B------:R0:W-:Y:S04]  /*24e0*/  @P1 STG.E.128 desc[UR6][R62.64+0x10], R52 ;  /* 0x000010343e001986 */ /* 0x0001e8000c101d06 */
[----:B------:R0:W-:Y:S02]  /*24f0*/  STG.E.128 desc[UR6][R60.64], R56 ;  /* 0x000000383c007986 */ /* 0x0001e4000c101d06 */
.L_x_4187:
[----:B012---:R-:W0:Y:S02]  /*2500*/  LDC.64 R56, c[0x0][0x380] ;  /* 0x0000e000ff387b82 */ /* 0x007e240000000a00 */
[----:B0-----:R-:W-:-:S04]  /*2510*/  LEA R99, R56, R99, 0x2 ;  /* 0x0000006338637211 */ /* 0x001fc800078e10ff */
[----:B------:R-:W-:-:S13]  /*2520*/  ISETP.GE.AND P1, PT, R99, R57, PT ;  /* 0x000000396300720c */ /* 0x000fda0003f26270 */
[----:B------:R-:W-:Y:S05]  /*2530*/  @!P1 BRA `(.L_x_4192) ;  /* 0xffffffdc00a09947 */ /* 0x000fea000383ffff */
[----:B------:R-:W-:Y:S05]  /*2540*/  BSYNC B1 ;  /* 0x0000000000017941 */ /* 0x000fea0003800000 */
.L_x_4183:
[----:B------:R-:W-:Y:S02]  /*2550*/  MOV R23, R14 ;  /* 0x0000000e00177202 */ /* 0x000fe40000000f00 */
[----:B------:R-:W-:Y:S02]  /*2560*/  MOV R28, R13 ;  /* 0x0000000d001c7202 */ /* 0x000fe40000000f00 */
[----:B------:R-:W-:Y:S02]  /*2570*/  MOV R29, R12 ;  /* 0x0000000c001d7202 */ /* 0x000fe40000000f00 */
[----:B------:R-:W-:Y:S02]  /*2580*/  MOV R30, R11 ;  /* 0x0000000b001e7202 */ /* 0x000fe40000000f00 */
[----:B------:R-:W-:Y:S02]  /*2590*/  MOV R31, R10 ;  /* 0x0000000a001f7202 */ /* 0x000fe40000000f00 */
[----:B-----5:R-:W-:-:S02]  /*25a0*/  MOV R36, R9 ;  /* 0x0000000900247202 */ /* 0x020fc40000000f00 */
        /* <DEDUP_REMOVED lines=24> */
[----:B------:R-:W-:-:S07]  /*2730*/  MOV R11, R2 ;  /* 0x00000002000b7202 */ /* 0x000fce0000000f00 */
.L_x_4182:
[----:B------:R-:W-:Y:S05]  /*2740*/  BSYNC B0 ;  /* 0x0000000000007941 */ /* 0x000fea0003800000 */
.L_x_4181:
        /* <DEDUP_REMOVED lines=47> */
[----:B------:R0:W-:Y:S01]  /*2a40*/  STS.128 [R2+0x10], R24 ;  /* 0x0000101802007388 */ /* 0x0001e20000000c00 */
[----:B---3--:R-:W-:-:S03]  /*2a50*/  FADD.FTZ R9, R5, R22 ;  /* 0x0000001605097221 */ /* 0x008fc60000010000 */
[----:B------:R-:W-:Y:S01]  /*2a60*/  STS.128 [R2+0x400], R32 ;  /* 0x0004002002007388 */ /* 0x000fe20000000c00 */
[----:B----4-:R-:W-:-:S03]  /*2a70*/  FADD.FTZ R29, R6, R29 ;  /* 0x0000001d061d7221 */ /* 0x010fc60000010000 */
[----:B------:R-:W-:Y:S01]  /*2a80*/  STS.128 [R2+0x410], R12 ;  /* 0x0004100c02007388 */ /* 0x000fe20000000c00 */
[----:B-----5:R-:W-:Y:S01]  /*2a90*/  FADD.FTZ R7, R7, R28 ;  /* 0x0000001c07077221 */ /* 0x020fe20000010000 */
[----:B------:R-:W-:Y:S08]  /*2aa0*/  BAR.SYNC.DEFER_BLOCKING 0x0 ;  /* 0x0000000000007b1d */ /* 0x000ff00000010000 */
[----:B0-----:R-:W0:Y:S01]  /*2ab0*/  LDC R26, c[0x0][0x388] ;  /* 0x0000e200ff1a7b82 */ /* 0x001e220000000800 */
        /* <DEDUP_REMOVED lines=50> */
.L_x_4184:
        /* <DEDUP_REMOVED lines=8> */
.L_x_4194:
[----:B------:R-:W-:Y:S05]  /*2e60*/  BSYNC B2 ;  /* 0x0000000000027941 */ /* 0x000fea0003800000 */
.L_x_4193:
        /* <DEDUP_REMOVED lines=9> */
.L_x_4195:
[----:B------:R-:W-:Y:S01]  /*2f00*/  HFMA2 R77, -RZ, RZ, 0, 1.1920928955078125e-07 ;  /* 0x00000002ff4d7431 */ /* 0x000fe200000001ff */
[----:B------:R-:W-:Y:S02]  /*2f10*/  MOV R75, R125 ;  /* 0x0000007d004b7202 */ /* 0x000fe40000000f00 */
[----:B------:R-:W-:-:S03]  /*2f20*/  MOV R125, R108 ;  /* 0x0000006c007d7202 */ /* 0x000fc60000000f00 */
[----:B------:R-:W-:-:S07]  /*2f30*/  FADD.FTZ R119, R104, R75 ;  /* 0x0000004b68777221 */ /* 0x000fce0000010000 */
[----:B------:R-:W-:Y:S05]  /*2f40*/  WARPSYNC.COLLECTIVE R79, `(.L_x_4196) ;  /* 0x000000004f087348 */ /* 0x000fea0003c00000 */
[----:B------:R0:W1:Y:S02]  /*2f50*/  SHFL.BFLY P3, R125, R125, R77, R106 ;  /* 0x0c00004d7d7d7389 */ /* 0x000064000006006a */
[----:B01----:R-:W-:Y:S05]  /*2f60*/  ENDCOLLECTIVE ;  /* 0x000000000000791b */ /* 0x003fea0003800000 */
.L_x_4196:
[----:B------:R-:W-:Y:S02]  /*2f70*/  MOV R73, R125 ;  /* 0x0000007d00497202 */ /* 0x000fe40000000f00 */
[----:B------:R-:W-:-:S03]  /*2f80*/  MOV R125, R119 ;  /* 0x00000077007d7202 */ /* 0x000fc60000000f00 */
[----:B------:R-:W-:-:S07]  /*2f90*/  FADD.FTZ R121, R108, R73 ;  /* 0x000000496c797221 */ /* 0x000fce0000010000 */
[----:B------:R-:W-:Y:S05]  /*2fa0*/  WARPSYNC.COLLECTIVE R79, `(.L_x_4197) ;  /* 0x000000004f087348 */ /* 0x000fea0003c00000 */
[----:B------:R0:W1:Y:S02]  /*2fb0*/  SHFL.BFLY P3, R125, R125, R77, R106 ;  /* 0x0c00004d7d7d7389 */ /* 0x000064000006006a */
[----:B01----:R-:W-:Y:S05]  /*2fc0*/  ENDCOLLECTIVE ;  /* 0x000000000000791b */ /* 0x003fea0003800000 */
.L_x_4197:
[----:B------:R-:W-:Y:S01]  /*2fd0*/  HFMA2 R77, -RZ, RZ, 0, 2.384185791015625e-07 ;  /* 0x00000004ff4d7431 */ /* 0x000fe200000001ff */
[----:B------:R-:W-:Y:S02]  /*2fe0*/  MOV R122, R125 ;  /* 0x0000007d007a7202 */ /* 0x000fe40000000f00 */
[----:B------:R-:W-:-:S03]  /*2ff0*/  MOV R125, R121 ;  /* 0x00000079007d7202 */ /* 0x000fc60000000f00 */
[----:B------:R-:W-:-:S07]  /*3000*/  FADD.FTZ R122, R119, R122 ;  /* 0x0000007a777a7221 */ /* 0x000fce0000010000 */
[----:B------:R-:W-:Y:S05]  /*3010*/  WARPSYNC.COLLECTIVE R79, `(.L_x_4198) ;  /* 0x000000004f087348 */ /* 0x000fea0003c00000 */
[----:B------:R0:W1:Y:S02]  /*3020*/  SHFL.BFLY P3, R125, R125, R77, R106 ;  /* 0x0c00004d7d7d7389 */ /* 0x000064000006006a */
[----:B01----:R-:W-:Y:S05]  /*3030*/  ENDCOLLECTIVE ;  /* 0x000000000000791b */ /* 0x003fea0003800000 */
.L_x_4198:
[----:B------:R-:W-:Y:S02]  /*3040*/  MOV R124, R125 ;  /* 0x0000007d007c7202 */ /* 0x000fe40000000f00 */
[----:B------:R-:W-:-:S03]  /*3050*/  MOV R125, R122 ;  /* 0x0000007a007d7202 */ /* 0x000fc60000000f00 */
[----:B------:R-:W-:-:S07]  /*3060*/  FADD.FTZ R124, R121, R124 ;  /* 0x0000007c797c7221 */ /* 0x000fce0000010000 */
[----:B------:R-:W-:Y:S05]  /*3070*/  WARPSYNC.COLLECTIVE R79, `(.L_x_4199) ;  /* 0x000000004f087348 */ /* 0x000fea0003c00000 */
[----:B------:R0:W1:Y:S02]  /*3080*/  SHFL.BFLY P3, R125, R125, R77, R106 ;  /* 0x0c00004d7d7d7389 */ /* 0x000064000006006a */
[----:B01----:R-:W-:Y:S05]  /*3090*/  ENDCOLLECTIVE ;  /* 0x000000000000791b */ /* 0x003fea0003800000 */
.L_x_4199:
[----:B------:R-:W-:Y:S01]  /*30a0*/  HFMA2 R77, -RZ, RZ, 0, 4.76837158203125e-07 ;  /* 0x00000008ff4d7431 */ /* 0x000fe200000001ff */
[----:B------:R-:W-:Y:S02]  /*30b0*/  MOV R73, R125 ;  /* 0x0000007d00497202 */ /* 0x000fe40000000f00 */
[----:B------:R-:W-:-:S03]  /*30c0*/  MOV R125, R124 ;  /* 0x0000007c007d7202 */ /* 0x000fc60000000f00 */
[----:B------:R-:W-:-:S07]  /*30d0*/  FADD.FTZ R123, R122, R73 ;  /* 0x000000497a7b7221 */ /* 0x000fce0000010000 */
[----:B------:R-:W-:Y:S05]  /*30e0*/  WARPSYNC.COLLECTIVE R79, `(.L_x_4200) ;  /* 0x000000004f087348 */ /* 0x000fea0003c00000 */
[----:B------:R0:W1:Y:S02]  /*30f0*/  SHFL.BFLY P3, R125, R125, R77, R106 ;  /* 0x0c00004d7d7d7389 */ /* 0x000064000006006a */
[----:B01----:R-:W-:Y:S05]  /*3100*/  ENDCOLLECTIVE ;  /* 0x000000000000791b */ /* 0x003fea0003800000 */
.L_x_4200:
[----:B------:R-:W-:Y:S02]  /*3110*/  MOV R73, R125 ;  /* 0x0000007d00497202 */ /* 0x000fe40000000f00 */
[----:B------:R-:W-:-:S03]  /*3120*/  MOV R125, R123 ;  /* 0x0000007b007d7202 */ /* 0x000fc60000000f00 */
[----:B------:R-:W-:-:S07]  /*3130*/  FADD.FTZ R73, R124, R73 ;  /* 0x000000497c497221 */ /* 0x000fce0000010000 */
[----:B------:R-:W-:Y:S05]  /*3140*/  WARPSYNC.COLLECTIVE R79, `(.L_x_4201) ;  /* 0x000000004f087348 */ /* 0x000fea0003c00000 */
[----:B------:R0:W1:Y:S02]  /*3150*/  SHFL.BFLY P3, R125, R125, R77, R106 ;  /* 0x0c00004d7d7d7389 */ /* 0x000064000006006a */
[----:B01----:R-:W-:Y:S05]  /*3160*/  ENDCOLLECTIVE ;  /* 0x000000000000791b */ /* 0x003fea0003800000 */
.L_x_4201:
[----:B------:R-:W-:Y:S01]  /*3170*/  HFMA2 R77, -RZ, RZ, 0, 9.5367431640625e-07 ;  /* 0x00000010ff4d7431 */ /* 0x000fe200000001ff */
[----:B------:R-:W-:Y:S02]  /*3180*/  MOV R78, R125 ;  /* 0x0000007d004e7202 */ /* 0x000fe40000000f00 */
[----:B------:R-:W-:-:S03]  /*3190*/  MOV R125, R73 ;  /* 0x00000049007d7202 */ /* 0x000fc60000000f00 */
[----:B------:R-:W-:-:S07]  /*31a0*/  FADD.FTZ R75, R123, R78 ;  /* 0x0000004e7b4b7221 */ /* 0x000fce0000010000 */
[----:B------:R-:W-:Y:S05]  /*31b0*/  WARPSYNC.COLLECTIVE R79, `(.L_x_4202) ;  /* 0x000000004f087348 */ /* 0x000fea0003c00000 */
[----:B------:R0:W1:Y:S02]  /*31c0*/  SHFL.BFLY P3, R125, R125, R77, R106 ;  /* 0x0c00004d7d7d7389 */ /* 0x000064000006006a */
[----:B01----:R-:W-:Y:S05]  /*31d0*/  ENDCOLLECTIVE ;  /* 0x000000000000791b */ /* 0x003fea0003800000 */
.L_x_4202:
[----:B------:R-:W-:Y:S02]  /*31e0*/  MOV R78, R125 ;  /* 0x0000007d004e7202 */ /* 0x000fe40000000f00 */
[----:B------:R-:W-:-:S07]  /*31f0*/  MOV R125, R75 ;  /* 0x0000004b007d7202 */ /* 0x000fce0000000f00 */
[----:B------:R-:W-:Y:S05]  /*3200*/  WARPSYNC.COLLECTIVE R79, `(.L_x_4203) ;  /* 0x000000004f087348 */ /* 0x000fea0003c00000 */
[----:B------:R0:W1:Y:S02]  /*3210*/  SHFL.BFLY P3, R125, R125, R77, R106 ;  /* 0x0c00004d7d7d7389 */ /* 0x000064000006006a */
[----:B01----:R-:W-:Y:S05]  /*3220*/  ENDCOLLECTIVE ;  /* 0x000000000000791b */ /* 0x003fea0003800000 */
.L_x_4203:
[----:B------:R-:W-:Y:S01]  /*3230*/  MOV R104, R125 ;  /* 0x0000007d00687202 */ /* 0x000fe20000000f00 */
[----:B------:R-:W-:Y:S06]  /*3240*/  BRA `(.L_x_4204) ;  /* 0xffffffdc00707947 */ /* 0x000fec000383ffff */
.L_x_4205:
        /* <DEDUP_REMOVED lines=11> */
.L_x_11229:


//--------------------- .text._ZN10layer_norm13ln_bwd_kernelINS_13Kernel_traitsIf13__nv_bfloat16fS2_fjLj512ELj1ELj4ELj1ELj16ENS_18Kernel_traits_baseILj512EfS2_fS2_fjLj128EEEEELb0ELb0ELb1ELb0EEEvNS_9BwdParamsE --------------------------
	.section	.text._ZN10layer_norm13ln_bwd_kernelINS_13Kernel_traitsIf13__nv_bfloat16fS2_fjLj512ELj1ELj4ELj1ELj16ENS_18Kernel_traits_baseILj512EfS2_fS2_fjLj128EEEEELb0ELb0ELb1ELb0EEEvNS_9BwdParamsE,"ax",@progbits
	.align	128
        .global         _ZN10layer_norm13ln_bwd_kernelINS_13Kernel_traitsIf13__nv_bfloat16fS2_fjLj512ELj1ELj4ELj1ELj16ENS_18Kernel_traits_baseILj512EfS2_fS2_fjLj128EEEEELb0ELb0ELb1ELb0EEEvNS_9BwdParamsE
        .type           _ZN10layer_norm13ln_bwd_kernelINS_13Kernel_traitsIf13__nv_bfloat16fS2_fjLj512ELj1ELj4ELj1ELj16ENS_18Kernel_traits_baseILj512EfS2_fS2_fjLj128EEEEELb0ELb0ELb1ELb0EEEvNS_9BwdParamsE,@function
        .size           _ZN10layer_norm13ln_bwd_kernelINS_13Kernel_traitsIf13__nv_bfloat16fS2_fjLj512ELj1ELj4ELj1ELj16ENS_18Kernel_traits_baseILj512EfS2_fS2_fjLj128EEEEELb0ELb0ELb1ELb0EEEvNS_9BwdParamsE,(.L_x_11230 - _ZN10layer_norm13ln_bwd_kernelINS_13Kernel_traitsIf13__nv_bfloat16fS2_fjLj512ELj1ELj4ELj1ELj16ENS_18Kernel_traits_baseILj512EfS2_fS2_fjLj128EEEEELb0ELb0ELb1ELb0EEEvNS_9BwdParamsE)
        .other          _ZN10layer_norm13ln_bwd_kernelINS_13Kernel_traitsIf13__nv_bfloat16fS2_fjLj512ELj1ELj4ELj1ELj16ENS_18Kernel_traits_baseILj512EfS2_fS2_fjLj128EEEEELb0ELb0ELb1ELb0EEEvNS_9BwdParamsE,@"STO_CUDA_ENTRY STV_DEFAULT"
_ZN10layer_norm13ln_bwd_kernelINS_13Kernel_traitsIf13__nv_bfloat16fS2_fjLj512ELj1ELj4ELj1ELj16ENS_18Kernel_traits_baseILj512EfS2_fS2_fjLj128EEEEELb0ELb0ELb1ELb0EEEvNS_9BwdParamsE:
.text._ZN10layer_norm13ln_bwd_kernelINS_13Kernel_traitsIf13__nv_bfloat16fS2_fjLj512ELj1ELj4ELj1ELj16ENS_18Kernel_traits_baseILj512EfS2_fS2_fjLj128EEEEELb0ELb0ELb1ELb0EEEvNS_9BwdParamsE:
        /* <DEDUP_REMOVED lines=68> */
.L_x_4256:
[----:B------:R-:W0:Y:S08]  /*0440*/  LDC.64 R4, c[0x0][0x3f8] ;  /* 0x0000fe00ff047b82 */ /* 0x000e300000000a00 */
[----:B------:R-:W1:Y:S08]  /*0450*/  LDC.64 R10, c[0x0][0x3c8] ;  /* 0x0000f200ff0a7b82 */ /* 0x000e700000000a00 */
[----:B------:R-:W2:Y:S01]  /*0460*/  LDC.64 R2, c[0x0][0x3f0] ;  /* 0x0000fc00ff027b82 */ /* 0x000ea20000000a00 */
[----:B0-----:R-:W-:-:S05]  /*0470*/  IMAD.WIDE R88, R8, 0x4, R4 ;  /* 0x0000000408587825 */ /* 0x001fca00078e0204 */
[----:B------:R-:W3:Y:S01]  /*0480*/  LDG.E R7, desc[UR6][R88.64] ;  /* 0x0000000658077981 */ /* 0x000ee2000c1e1900 */
[----:B-1----:R-:W-:-:S05]  /*0490*/  IMAD.WIDE R10, R8, 0x4, R10 ;  /* 0x00000004080a7825 */ /* 0x002fca00078e020a */
        /* <DEDUP_REMOVED lines=15> */
[----:B------:R-:W1:Y:S01]  /*0590*/  S2R R10, SR_TID.X ;  /* 0x00000000000a7919 */ /* 0x000e620000002100 */
        /* <DEDUP_REMOVED lines=11> */
[----:B-1----:R-:W-:-:S04]  /*0650*/  LOP3.LUT R4, R10, 0x1f, RZ, 0xc0, !PT ;  /* 0x0000001f0a047812 */ /* 0x002fc800078ec0ff */
[-C--:B0-----:R-:W-:Y:S02]  /*0660*/  LEA.HI.SX32 R3, R89, R4.reuse, 0x1d ;  /* 0x0000000459037211 */ /* 0x081fe400078feaff */
        /* <DEDUP_REMOVED lines=17> */
[----:B------:R-:W-:Y:S02]  /*0780*/  IADD3 R100, PT, PT, R100, 0x20, RZ ;  /* 0x0000002064647810 */ /* 0x000fe40007ffe0ff */
[----:B------:R-:W-:Y:S01]  /*0790*/  IADD3 R0, PT, PT, R0, 0x20, RZ ;  /* 0x0000002000007810 */ /* 0x000fe20007ffe0ff */
[C---:B--2---:R-:W-:Y:S01]  /*07a0*/  FADD.FTZ R133, -R2.reuse, R88 ;  /* 0x0000005802857221 */ /* 0x044fe20000010100 */
[----:B------:R-:W-:-:S03]  /*07b0*/  FADD.FTZ R129, -R2, R90 ;  /* 0x0000005a02817221 */ /* 0x000fc60000010100 */
[----:B-----5:R-:W-:Y:S01]  /*07c0*/  FMUL.FTZ R133, R6, R133 ;  /* 0x0000008506857220 */ /* 0x020fe20000410000 */
[----:B---3--:R-:W-:Y:S01]  /*07d0*/  FADD.FTZ R123, -R2, R96 ;  /* 0x00000060027b7221 */ /* 0x008fe20000010100 */
[C---:B----4-:R-:W-:Y:S02]  /*07e0*/  SHF.L.U32 R131, R92.reuse, 0x10, RZ ;  /* 0x000000105c837819 */ /* 0x050fe400000006ff */
[----:B------:R-:W-:Y:S01]  /*07f0*/  PRMT R90, R92, 0x7632, R90 ;  /* 0x000076325c5a7816 */ /* 0x000fe2000000005a */
[C---:B------:R-:W-:Y:S01]  /*0800*/  FADD.FTZ R103, -R2.reuse, R89 ;  /* 0x0000005902677221 */ /* 0x040fe20000010100 */
[----:B------:R-:W-:Y:S01]  /*0810*/  FADD.FTZ R101, -R2, R91 ;  /* 0x0000005b02657221 */ /* 0x000fe20000010100 */
[----:B------:R-:W-:Y:S01]  /*0820*/  PRMT R89, R94, 0x7632, R89 ;  /* 0x000076325e597816 */ /* 0x000fe20000000059 */
[----:B------:R-:W-:Y:S01]  /*0830*/  FADD.FTZ R48, R48, R131 ;  /* 0x0000008330307221 */ /* 0x000fe20000010000 */
[----:B------:R-:W-:Y:S01]  /*0840*/  SHF.L.U32 R91, R94, 0x10, RZ ;  /* 0x000000105e5b7819 */ /* 0x000fe200000006ff */
[-C--:B------:R-:W-:Y:S01]  /*0850*/  FFMA.FTZ R36, R133, R131.reuse, R36 ;  /* 0x0000008385247223 */ /* 0x080fe20000010024 */
[----:B------:R-:W-:Y:S01]  /*0860*/  SHF.L.U32 R90, R90, 0x10, RZ ;  /* 0x000000105a5a7819 */ /* 0x000fe200000006ff */
[----:B------:R-:W-:Y:S01]  /*0870*/  FMUL.FTZ R131, R20, R131 ;  /* 0x0000008314837220 */ /* 0x000fe20000410000 */
[C---:B------:R-:W-:Y:S01]  /*0880*/  FMUL.FTZ R123, R6.reuse, R123 ;  /* 0x0000007b067b7220 */ /* 0x040fe20000410000 */
[C---:B------:R-:W-:Y:S01]  /*0890*/  PRMT R92, R93.reuse, 0x7632, R92 ;  /* 0x000076325d5c7816 */ /* 0x040fe2000000005c */
[----:B------:R-:W-:Y:S01]  /*08a0*/  FMUL.FTZ R130, R6, R103 ;  /* 0x0000006706827220 */ /* 0x000fe20000410000 */
[----:B------:R-:W-:Y:S01]  /*08b0*/  SHF.L.U32 R93, R93, 0x10, RZ ;  /* 0x000000105d5d7819 */ /* 0x000fe200000006ff */
[----:B------:R-:W-:Y:S01]  /*08c0*/  FADD.FTZ R52, R52, R91 ;  /* 0x0000005b34347221 */ /* 0x000fe20000010000 */
[----:B------:R-:W-:Y:S01]  /*08d0*/  SHF.L.U32 R94, R89, 0x10, RZ ;  /* 0x00000010595e7819 */ /* 0x000fe200000006ff */
[-C--:B------:R-:W-:Y:S01]  /*08e0*/  FFMA.FTZ R40, R123, R91.reuse, R40 ;  /* 0x0000005b7b287223 */ /* 0x080fe20000010028 */
[----:B------:R-:W-:Y:S01]  /*08f0*/  FMUL.FTZ R102, R24, R91 ;  /* 0x0000005b18667220 */ /* 0x000fe20000410000 */
[-C--:B------:R-:W-:Y:S01]  /*0900*/  FMUL.FTZ R128, R21, R90.reuse ;  /* 0x0000005a15807220 */ /* 0x080fe20000410000 */
[----:B------:R-:W-:Y:S01]  /*0910*/  FADD.FTZ R89, RZ, R131 ;  /* 0x00000083ff597221 */ /* 0x000fe20000010000 */
[----:B------:R-:W-:Y:S01]  /*0920*/  FFMA.FTZ R91, R133, R131, RZ ;  /* 0x00000083855b7223 */ /* 0x000fe200000100ff */
[----:B------:R-:W-:Y:S01]  /*0930*/  SHF.L.U32 R92, R92, 0x10, RZ ;  /* 0x000000105c5c7819 */ /* 0x000fe200000006ff */
[----:B------:R-:W-:Y:S01]  /*0940*/  FFMA.FTZ R37, R130, R90, R37 ;  /* 0x0000005a82257223 */ /* 0x000fe20000010025 */
[----:B------:R-:W-:Y:S01]  /*0950*/  FADD.FTZ R49, R49, R90 ;  /* 0x0000005a31317221 */ /* 0x000fe20000010000 */
        /* <DEDUP_REMOVED lines=8> */
[----:B------:R-:W-:Y:S01]  /*09e0*/  FADD.FTZ R97, -R2, R97 ;  /* 0x0000006102617221 */ /* 0x000fe20000010100 */
[----:B------:R-:W-:-:S02]  /*09f0*/  FADD.FTZ R91, R90, R125 ;  /* 0x0000007d5a5b7221 */ /* 0x000fc40000010000 */
[----:B------:R-:W-:Y:S01]  /*0a00*/  FFMA.FTZ R90, R126, R125, R89 ;  /* 0x0000007d7e5a7223 */ /* 0x000fe20000010059 */
[C---:B------:R-:W-:Y:S01]  /*0a10*/  PRMT R88, R95.reuse, 0x7632, R88 ;  /* 0x000076325f587816 */ /* 0x040fe20000000058 */
[----:B------:R-:W-:Y:S01]  /*0a20*/  FADD.FTZ R99, -R2, R99 ;  /* 0x0000006302637221 */ /* 0x000fe20000010100 */
[----:B------:R-:W-:Y:S01]  /*0a30*/  SHF.L.U32 R95, R95, 0x10, RZ ;  /* 0x000000105f5f7819 */ /* 0x000fe200000006ff */
[----:B------:R-:W-:Y:S01]  /*0a40*/  FFMA.FTZ R39, R126, R92, R39 ;  /* 0x0000005c7e277223 */ /* 0x000fe20000010027 */
[----:B------:R-:W-:Y:S01]  /*0a50*/  FADD.FTZ R51, R51, R92 ;  /* 0x0000005c33337221 */ /* 0x000fe20000010000 */
[----:B0-----:R-:W-:Y:S01]  /*0a60*/  FADD.FTZ R105, -R2, R98 ;  /* 0x0000006202697221 */ /* 0x001fe20000010100 */
[----:B------:R-:W-:Y:S01]  /*0a70*/  FMUL.FTZ R106, R6, R97 ;  /* 0x00000061066a7220 */ /* 0x000fe20000410000 */
[----:B------:R-:W-:Y:S01]  /*0a80*/  FMUL.FTZ R103, R25, R94 ;  /* 0x0000005e19677220 */ /* 0x000fe20000410000 */
        /* <DEDUP_REMOVED lines=21> */
.L_x_4211:
[----:B------:R-:W-:Y:S05]  /*0be0*/  BSYNC.RECONVERGENT B2 ;  /* 0x0000000000027941 */ /* 0x000fea0003800200 */
.L_x_4210:
        /* <DEDUP_REMOVED lines=17> */
[----:B------:R-:W-:Y:S01]  /*0d00*/  FADD.FTZ R91, -R2, R91 ;  /* 0x0000005b025b7221 */ /* 0x000fe20000010100 */
[C---:B-----5:R-:W-:Y:S01]  /*0d10*/  FMUL.FTZ R109, R6.reuse, R109 ;  /* 0x0000006d066d7220 */ /* 0x060fe20000410000 */
[----:B------:R-:W-:Y:S01]  /*0d20*/  FMUL.FTZ R107, R6, R107 ;  /* 0x0000006b066b7220 */ /* 0x000fe20000410000 */
[----:B---3--:R-:W-:Y:S01]  /*0d30*/  FADD.FTZ R111, -R2, R92 ;  /* 0x0000005c026f7221 */ /* 0x008fe20000010100 */
[C---:B------:R-:W-:Y:S01]  /*0d40*/  FMUL.FTZ R110, R6.reuse, R89 ;  /* 0x00000059066e7220 */ /* 0x040fe20000410000 */
[----:B------:R-:W-:Y:S01]  /*0d50*/  FMUL.FTZ R112, R6, R91 ;  /* 0x0000005b06707220 */ /* 0x000fe20000410000 */
[----:B----4-:R-:W-:Y:S01]  /*0d60*/  PRMT R90, R96, 0x7632, R90 ;  /* 0x00007632605a7816 */ /* 0x010fe2000000005a */
[----:B------:R-:W-:Y:S01]  /*0d70*/  FADD.FTZ R93, -R2, R93 ;  /* 0x0000005d025d7221 */ /* 0x000fe20000010100 */
[----:B------:R-:W-:Y:S01]  /*0d80*/  SHF.L.U32 R117, R96, 0x10, RZ ;  /* 0x0000001060757819 */ /* 0x000fe200000006ff */
[C---:B------:R-:W-:Y:S01]  /*0d90*/  FADD.FTZ R113, -R2.reuse, R94 ;  /* 0x0000005e02717221 */ /* 0x040fe20000010100 */
[C---:B0-----:R-:W-:Y:S01]  /*0da0*/  SHF.L.U32 R115, R97.reuse, 0x10, RZ ;  /* 0x0000001061737819 */ /* 0x041fe200000006ff */
[----:B------:R-:W-:Y:S01]  /*0db0*/  FADD.FTZ R95, -R2, R95 ;  /* 0x0000005f025f7221 */ /* 0x000fe20000010100 */
[----:B------:R-:W-:Y:S01]  /*0dc0*/  SHF.L.U32 R90, R90, 0x10, RZ ;  /* 0x000000105a5a7819 */ /* 0x000fe200000006ff */
[----:B------:R-:W-:Y:S01]  /*0dd0*/  FMUL.FTZ R118, R28, R117 ;  /* 0x000000751c767220 */ /* 0x000fe20000410000 */
[----:B------:R-:W-:Y:S01]  /*0de0*/  PRMT R0, R97, 0x7632, R0 ;  /* 0x0000763261007816 */ /* 0x000fe20000000000 */
[----:B------:R-:W-:Y:S01]  /*0df0*/  FADD.FTZ R62, R62, R115 ;  /* 0x000000733e3e7221 */ /* 0x000fe20000010000 */
[-C--:B------:R-:W-:Y:S01]  /*0e00*/  FFMA.FTZ R58, R109, R115.reuse, R58 ;  /* 0x000000736d3a7223 */ /* 0x080fe2000001003a */
[----:B------:R-:W-:Y:S01]  /*0e10*/  FMUL.FTZ R120, R30, R115 ;  /* 0x000000731e787220 */ /* 0x000fe20000410000 */
[----:B------:R-:W-:Y:S01]  /*0e20*/  FADD.FTZ R92, R135, R118 ;  /* 0x00000076875c7221 */ /* 0x000fe20000010000 */
[----:B------:R-:W-:Y:S01]  /*0e30*/  FMUL.FTZ R115, R29, R90 ;  /* 0x0000005a1d737220 */ /* 0x000fe20000410000 */
[----:B------:R-:W-:Y:S01]  /*0e40*/  FFMA.FTZ R89, R107, R118, R132 ;  /* 0x000000766b597223 */ /* 0x000fe20000010084 */
[----:B------:R-:W-:Y:S01]  /*0e50*/  SHF.L.U32 R0, R0, 0x10, RZ ;  /* 0x0000001000007819 */ /* 0x000fe200000006ff */
[----:B------:R-:W-:Y:S01]  /*0e60*/  FFMA.FTZ R57, R110, R90, R57 ;  /* 0x0000005a6e397223 */ /* 0x000fe20000010039 */
[----:B------:R-:W-:Y:S01]  /*0e70*/  FADD.FTZ R61, R61, R90 ;  /* 0x0000005a3d3d7221 */ /* 0x000fe20000010000 */
[----:B------:R-:W-:Y:S01]  /*0e80*/  FADD.FTZ R91, R92, R115 ;  /* 0x000000735c5b7221 */ /* 0x000fe20000010000 */
[----:B------:R-:W-:Y:S01]  /*0e90*/  FFMA.FTZ R90, R110, R115, R89 ;  /* 0x000000736e5a7223 */ /* 0x000fe20000010059 */
[----:B------:R-:W-:Y:S01]  /*0ea0*/  FADD.FTZ R60, R60, R117 ;  /* 0x000000753c3c7221 */ /* 0x000fe20000010000 */
[----:B------:R-:W-:Y:S01]  /*0eb0*/  FFMA.FTZ R56, R107, R117, R56 ;  /* 0x000000756b387223 */ /* 0x000fe20000010038 */
[----:B------:R-:W-:Y:S01]  /*0ec0*/  PRMT R2, R98, 0x7632, R2 ;  /* 0x0000763262027816 */ /* 0x000fe20000000002 */
[-C--:B------:R-:W-:Y:S01]  /*0ed0*/  FFMA.FTZ R59, R112, R0.reuse, R59 ;  /* 0x00000000703b7223 */ /* 0x080fe2000001003b */
[----:B------:R-:W-:Y:S01]  /*0ee0*/  FADD.FTZ R63, R63, R0 ;  /* 0x000000003f3f7221 */ /* 0x000fe20000010000 */
        /* <DEDUP_REMOVED lines=11> */
[-C--:B------:R-:W-:Y:S01]  /*0fa0*/  FFMA.FTZ R65, R114, R2.reuse, R65 ;  /* 0x0000000272417223 */ /* 0x080fe20000010041 */
[----:B------:R-:W-:Y:S01]  /*0fb0*/  SHF.L.U32 R99, R99, 0x10, RZ ;  /* 0x0000001063637819 */ /* 0x000fe200000006ff */
[----:B------:R-:W-:Y:S01]  /*0fc0*/  FADD.FTZ R45, R45, R2 ;  /* 0x000000022d2d7221 */ /* 0x000fe20000010000 */
        /* <DEDUP_REMOVED lines=21> */
.L_x_4209:
        /* <DEDUP_REMOVED lines=13> */
[----:B------:R-:W0:Y:S02]  /*11f0*/  @P0 LDC.64 R88, c[0x0][0x438] ;  /* 0x00010e00ff580b82 */ /* 0x000e240000000a00 */
[----:B0-----:R-:W-:-:S06]  /*1200*/  @P0 IMAD.WIDE.U32 R92, R91, 0x20, R88 ;  /* 0x000000205b5c0825 */ /* 0x001fcc00078e0058 */
[----:B------:R-:W0:Y:S01]  /*1210*/  @P2 LDC.64 R88, c[0x0][0x438] ;  /* 0x00010e00ff582b82 */ /* 0x000e220000000a00 */
[----:B------:R-:W-:Y:S01]  /*1220*/  @P0 IADD3 R91, PT, PT, R91, 0x20, RZ ;  /* 0x000000205b5b0810 */ /* 0x000fe20007ffe0ff */
[----:B------:R1:W5:Y:S04]  /*1230*/  @P0 LDG.E.128 R68, desc[UR6][R92.64] ;  /* 0x000000065c440981 */ /* 0x000368000c1e1d00 */
[----:B------:R1:W5:Y:S01]  /*1240*/  @P0 LDG.E.128 R72, desc[UR6][R92.64+0x10] ;  /* 0x000010065c480981 */ /* 0x000362000c1e1d00 */
[----:B0-----:R-:W-:-:S05]  /*1250*/  @P2 IMAD.WIDE.U32 R88, R91, 0x20, R88 ;  /* 0x000000205b582825 */ /* 0x001fca00078e0058 */
[----:B------:R1:W5:Y:S04]  /*1260*/  @P2 LDG.E.128 R16, desc[UR6][R88.64] ;  /* 0x0000000658102981 */ /* 0x000368000c1e1d00 */
[----:B------:R1:W5:Y:S02]  /*1270*/  @P2 LDG.E.128 R12, desc[UR6][R88.64+0x10] ;  /* 0x00001006580c2981 */ /* 0x000364000c1e1d00 */
.L_x_4212:
[----:B------:R-:W-:Y:S05]  /*1280*/  BSYNC.RECONVERGENT B1 ;  /* 0x0000000000017941 */ /* 0x000fea0003800200 */
.L_x_4208:
        /* <DEDUP_REMOVED lines=21> */
.L_x_4268:
        /* <DEDUP_REMOVED lines=8> */
[----:B------:R-:W-:Y:S01]  /*1460*/  FMUL.FTZ R0, R0, UR9 ;  /* 0x0000000900007c20 */ /* 0x000fe20008410000 */
[----:B------:R-:W-:-:S02]  /*1470*/  @P2 SHF.R.S32.HI R5, RZ, 0x1f, R2 ;  /* 0x0000001fff052819 */ /* 0x000fc40000011402 */
[----:B------:R-:W-:Y:S02]  /*1480*/  FSEL R91, R91, RZ, !P0 ;  /* 0x000000ff5b5b7208 */ /* 0x000fe40004000000 */
[----:B------:R-:W-:Y:S01]  /*1490*/  @P2 LEA.HI R89, R5, R2, RZ, 0x3 ;  /* 0x0000000205592211 */ /* 0x000fe200078f18ff */
[----:B------:R-:W-:-:S03]  /*14a0*/  HFMA2 R5, -RZ, RZ, 0, 0 ;  /* 0x00000000ff057431 */ /* 0x000fc600000001ff */
[----:B------:R-:W-:Y:S02]  /*14b0*/  @P2 LEA.HI.SX32 R5, R89, R4, 0x1d ;  /* 0x0000000459052211 */ /* 0x000fe400078feaff */
[----:B------:R-:W-:Y:S01]  /*14c0*/  MOV R89, R3 ;  /* 0x0000000300597202 */ /* 0x000fe20000000f00 */
        /* <DEDUP_REMOVED lines=20> */
.L_x_4220:
[----:B------:R-:W-:Y:S05]  /*1610*/  BSYNC.RECONVERGENT B3 ;  /* 0x0000000000037941 */ /* 0x000fea0003800200 */
.L_x_4219:
        /* <DEDUP_REMOVED lines=10> */
.L_x_4222:
[----:B------:R-:W-:Y:S05]  /*16c0*/  BSYNC.RECONVERGENT B3 ;  /* 0x0000000000037941 */ /* 0x000fea0003800200 */
.L_x_4221:
        /* <DEDUP_REMOVED lines=10> */
.L_x_4224:
[----:B------:R-:W-:Y:S05]  /*1770*/  BSYNC.RECONVERGENT B3 ;  /* 0x0000000000037941 */ /* 0x000fea0003800200 */
.L_x_4223:
        /* <DEDUP_REMOVED lines=10> */
.L_x_4226:
[----:B------:R-:W-:Y:S05]  /*1820*/  BSYNC.RECONVERGENT B3 ;  /* 0x0000000000037941 */ /* 0x000fea0003800200 */
.L_x_4225:
        /* <DEDUP_REMOVED lines=10> */
.L_x_4228:
[----:B------:R-:W-:Y:S05]  /*18d0*/  BSYNC.RECONVERGENT B3 ;  /* 0x0000000000037941 */ /* 0x000fea0003800200 */
.L_x_4227:
        /* <DEDUP_REMOVED lines=10> */
.L_x_4230:
[----:B------:R-:W-:Y:S05]  /*1980*/  BSYNC.RECONVERGENT B3 ;  /* 0x0000000000037941 */ /* 0x000fea0003800200 */
.L_x_4229:
        /* <DEDUP_REMOVED lines=10> */
.L_x_4232:
[----:B------:R-:W-:Y:S05]  /*1a30*/  BSYNC.RECONVERGENT B3 ;  /* 0x0000000000037941 */ /* 0x000fea0003800200 */
.L_x_4231:
        /* <DEDUP_REMOVED lines=10> */
.L_x_4218:
        /* <DEDUP_REMOVED lines=11> */
[----:B------:R-:W-:Y:S01]  /*1b90*/  FFMA.FTZ R80, R126, R0, R91 ;  /* 0x000000007e507223 */ /* 0x000fe2000001005b */
[----:B------:R-:W-:-:S02]  /*1ba0*/  FADD.FTZ R95, R102, -R93 ;  /* 0x8000005d665f7221 */ /* 0x000fc40000010000 */
[----:B------:R-:W-:Y:S01]  /*1bb0*/  FSEL R77, R77, RZ, P0 ;  /* 0x000000ff4d4d7208 */ /* 0x000fe20000000000 */
[----:B------:R-:W-:Y:S01]  /*1bc0*/  FADD.FTZ R93, R125, -R80 ;  /* 0x800000507d5d7221 */ /* 0x000fe20000010000 */
[----:B------:R-:W2:Y:S01]  /*1bd0*/  @P2 LDC R83, c[0x0][0x40c] ;  /* 0x00010300ff532b82 */ /* 0x000ea20000000800 */
[----:B------:R-:W-:Y:S01]  /*1be0*/  FSEL R76, R3, RZ, P0 ;  /* 0x000000ff034c7208 */ /* 0x000fe20000000000 */
[C---:B------:R-:W-:Y:S01]  /*1bf0*/  FMUL.FTZ R95, R6.reuse, R95 ;  /* 0x0000005f065f7220 */ /* 0x040fe20000410000 */
[----:B------:R-:W-:-:S04]  /*1c00*/  FMUL.FTZ R93, R6, R93 ;  /* 0x0000005d065d7220 */ /* 0x000fc80000410000 */
[----:B------:R-:W-:Y:S01]  /*1c10*/  FSEL R80, R95, RZ, P0 ;  /* 0x000000ff5f507208 */ /* 0x000fe20000000000 */
[----:B0-----:R-:W-:Y:S01]  /*1c20*/  @P2 FMUL.FTZ R3, R77, R4 ;  /* 0x000000044d032220 */ /* 0x001fe20000410000 */
[----:B------:R-:W0:Y:S04]  /*1c30*/  @P2 LDC R81, c[0x0][0x40c] ;  /* 0x00010300ff512b82 */ /* 0x000e280000000800 */
[----:B------:R-:W-:Y:S01]  /*1c40*/  @P2 F2FP.BF16.F32.PACK_AB R3, RZ, R3 ;  /* 0x00000003ff03223e */ /* 0x000fe200000010ff */
[----:B-1----:R-:W-:-:S03]  /*1c50*/  @P2 FMUL.FTZ R2, R76, R79 ;  /* 0x0000004f4c022220 */ /* 0x002fc60000410000 */
[----:B------:R-:W1:Y:S01]  /*1c60*/  @P2 LDC R4, c[0x0][0x40c] ;  /* 0x00010300ff042b82 */ /* 0x000e620000000800 */
[----:B------:R-:W-:Y:S01]  /*1c70*/  FADD.FTZ R79, R127, -R78 ;  /* 0x8000004e7f4f7221 */ /* 0x000fe20000010000 */
[----:B------:R-:W-:-:S03]  /*1c80*/  @P2 F2FP.BF16.F32.PACK_AB R2, RZ, R2 ;  /* 0x00000002ff02223e */ /* 0x000fc600000010ff */
[----:B------:R-:W-:Y:S01]  /*1c90*/  FMUL.FTZ R79, R6, R79 ;  /* 0x0000004f064f7220 */ /* 0x000fe20000410000 */
[----:B------:R-:W-:-:S04]  /*1ca0*/  @P2 PRMT R84, R2, 0x7610, R84 ;  /* 0x0000761002542816 */ /* 0x000fc80000000054 */
[----:B------:R-:W-:Y:S01]  /*1cb0*/  FSEL R78, R79, RZ, P0 ;  /* 0x000000ff4f4e7208 */ /* 0x000fe20000000000 */
[----:B------:R-:W3:Y:S01]  /*1cc0*/  @P2 LDC R2, c[0x0][0x40c] ;  /* 0x00010300ff022b82 */ /* 0x000ee20000000800 */
[----:B------:R-:W-:Y:S02]  /*1cd0*/  FSEL R79, R93, RZ, P0 ;  /* 0x000000ff5d4f7208 */ /* 0x000fe40000000000 */
[----:B------:R-:W-:Y:S01]  /*1ce0*/  @P2 PRMT R84, R84, 0x5410, R3 ;  /* 0x0000541054542816 */ /* 0x000fe20000000003 */
[----:B--2---:R-:W-:Y:S01]  /*1cf0*/  @P2 FMUL.FTZ R83, R78, R83 ;  /* 0x000000534e532220 */ /* 0x004fe20000410000 */
[----:B0-----:R-:W-:-:S03]  /*1d00*/  @P2 FMUL.FTZ R81, R80, R81 ;  /* 0x0000005150512220 */ /* 0x001fc60000410000 */
[----:B------:R-:W0:Y:S01]  /*1d10*/  @P2 LDC R3, c[0x0][0x40c] ;  /* 0x00010300ff032b82 */ /* 0x000e220000000800 */
[----:B------:R-:W-:Y:S02]  /*1d20*/  @P2 F2FP.BF16.F32.PACK_AB R83, RZ, R83 ;  /* 0x00000053ff53223e */ /* 0x000fe400000010ff */
[----:B------:R-:W-:Y:S01]  /*1d30*/  @P2 F2FP.BF16.F32.PACK_AB R81, RZ, R81 ;  /* 0x00000051ff51223e */ /* 0x000fe200000010ff */
[----:B-1----:R-:W-:Y:S01]  /*1d40*/  @P2 FMUL.FTZ R4, R79, R4 ;  /* 0x000000044f042220 */ /* 0x002fe20000410000 */
[----:B------:R-:W-:Y:S01]  /*1d50*/  @P2 PRMT R85, R83, 0x7610, R85 ;  /* 0x0000761053552816 */ /* 0x000fe20000000055 */
[----:B------:R-:W-:Y:S01]  /*1d60*/  FFMA.FTZ R83, R101, R0, R91 ;  /* 0x0000000065537223 */ /* 0x000fe2000001005b */
[----:B------:R-:W-:Y:S02]  /*1d70*/  @P2 PRMT R86, R81, 0x7610, R86 ;  /* 0x0000761051562816 */ /* 0x000fe40000000056 */
[----:B------:R-:W-:Y:S01]  /*1d80*/  @P2 F2FP.BF16.F32.PACK_AB R4, RZ, R4 ;  /* 0x00000004ff04223e */ /* 0x000fe200000010ff */
[----:B------:R-:W-:-:S03]  /*1d90*/  FADD.FTZ R83, R104, -R83 ;  /* 0x8000005368537221 */ /* 0x000fc60000010000 */
[----:B------:R-:W-:Y:S01]  /*1da0*/  @P2 PRMT R85, R85, 0x5410, R4 ;  /* 0x0000541055552816 */ /* 0x000fe20000000004 */
[----:B------:R-:W-:Y:S01]  /*1db0*/  FFMA.FTZ R4, R106, R0, R91 ;  /* 0x000000006a047223 */ /* 0x000fe2000001005b */
[----:B------:R-:W-:-:S03]  /*1dc0*/  FMUL.FTZ R83, R6, R83 ;  /* 0x0000005306537220 */ /* 0x000fc60000410000 */
[----:B------:R-:W-:Y:S01]  /*1dd0*/  FADD.FTZ R81, R103, -R4 ;  /* 0x8000000467517221 */ /* 0x000fe20000010000 */
[----:B------:R-:W-:Y:S01]  /*1de0*/  FFMA.FTZ R4, R108, R0, R91 ;  /* 0x000000006c047223 */ /* 0x000fe2000001005b */
[----:B------:R-:W-:Y:S02]  /*1df0*/  FSEL R82, R83, RZ, P0 ;  /* 0x000000ff53527208 */ /* 0x000fe40000000000 */
[----:B------:R-:W-:Y:S01]  /*1e00*/  FMUL.FTZ R81, R6, R81 ;  /* 0x0000005106517220 */ /* 0x000fe20000410000 */
[----:B------:R-:W-:Y:S02]  /*1e10*/  FADD.FTZ R83, R105, -R4 ;  /* 0x8000000469537221 */ /* 0x000fe40000010000 */
[----:B0-----:R-:W-:Y:S02]  /*1e20*/  @P2 FMUL.FTZ R3, R82, R3 ;  /* 0x0000000352032220 */ /* 0x001fe40000410000 */
[----:B------:R-:W-:Y:S01]  /*1e30*/  FSEL R81, R81, RZ, P0 ;  /* 0x000000ff51517208 */ /* 0x000fe20000000000 */
[----:B------:R-:W-:-:S02]  /*1e40*/  FMUL.FTZ R83, R6, R83 ;  /* 0x0000005306537220 */ /* 0x000fc40000410000 */
[----:B------:R-:W-:Y:S02]  /*1e50*/  @P2 F2FP.BF16.F32.PACK_AB R3, RZ, R3 ;  /* 0x00000003ff03223e */ /* 0x000fe400000010ff */
[----:B---3--:R-:W-:Y:S01]  /*1e60*/  @P2 FMUL.FTZ R2, R81, R2 ;  /* 0x0000000251022220 */ /* 0x008fe20000410000 */
[----:B------:R-:W-:Y:S02]  /*1e70*/  FSEL R83, R83, RZ, P0 ;  /* 0x000000ff53537208 */ /* 0x000fe40000000000 */
        /* <DEDUP_REMOVED lines=8> */
.L_x_4217:
[----:B------:R-:W-:Y:S02]  /*1f00*/  MOV R88, UR20 ;  /* 0x0000001400587c02 */ /* 0x000fe40008000f00 */
[----:B------:R-:W-:Y:S02]  /*1f10*/  MOV R90, UR21 ;  /* 0x00000015005a7c02 */ /* 0x000fe40008000f00 */
[----:B------:R-:W-:-:S04]  /*1f20*/  ISETP.NE.U32.AND P0, PT, R88, RZ, PT ;  /* 0x000000ff5800720c */ /* 0x000fc80003f05070 */
[----:B------:R-:W-:-:S13]  /*1f30*/  ISETP.NE.AND.EX P0, PT, R90, RZ, PT, P0 ;  /* 0x000000ff5a00720c */ /* 0x000fda0003f05300 */
[----:B------:R-:W-:Y:S05]  /*1f40*/  @P0 BRA `(.L_x_4234) ;  /* 0x0000000400040947 */ /* 0x000fea0003800000 */
[----:B------:R-:W-:-:S04]  /*1f50*/  @P1 FFMA.FTZ R2, R133, R0, R91 ;  /* 0x0000000085021223 */ /* 0x000fc8000001005b */
[----:B------:R-:W-:Y:S01]  /*1f60*/  @P1 FADD.FTZ R3, R131, -R2 ;  /* 0x8000000283031221 */ /* 0x000fe20000010000 */
[----:B------:R-:W-:-:S03]  /*1f70*/  MOV R2, R68 ;  /* 0x0000004400027202 */ /* 0x000fc60000000f00 */
[----:B------:R-:W-:Y:S02]  /*1f80*/  @P1 FFMA.FTZ R2, R6, R3, R68 ;  /* 0x0000000306021223 */ /* 0x000fe40000010044 */
[----:B------:R-:W0:Y:S02]  /*1f90*/  @P2 LDC R3, c[0x0][0x40c] ;  /* 0x00010300ff032b82 */ /* 0x000e240000000800 */
[----:B0-----:R-:W-:Y:S01]  /*1fa0*/  @P2 FMUL.FTZ R2, R2, R3 ;  /* 0x0000000302022220 */ /* 0x001fe20000410000 */
[----:B------:R-:W-:-:S04]  /*1fb0*/  @P1 FFMA.FTZ R3, R130, R0, R91 ;  /* 0x0000000082031223 */ /* 0x000fc8000001005b */
[----:B------:R-:W-:Y:S01]  /*1fc0*/  @P2 F2FP.BF16.F32.PACK_AB R2, RZ, R2 ;  /* 0x00000002ff02223e */ /* 0x000fe200000010ff */
[----:B------:R-:W-:-:S03]  /*1fd0*/  @P1 FADD.FTZ R3, R128, -R3 ;  /* 0x8000000380031221 */ /* 0x000fc60000010000 */
[----:B------:R-:W-:Y:S02]  /*1fe0*/  @P2 PRMT R84, R2, 0x7610, R84 ;  /* 0x0000761002542816 */ /* 0x000fe40000000054 */
[----:B------:R-:W-:Y:S01]  /*1ff0*/  MOV R2, R69 ;  /* 0x0000004500027202 */ /* 0x000fe20000000f00 */
[----:B------:R-:W-:Y:S02]  /*2000*/  @P1 FFMA.FTZ R2, R6, R3, R69 ;  /* 0x0000000306021223 */ /* 0x000fe40000010045 */
[----:B------:R-:W0:Y:S02]  /*2010*/  @P2 LDC R3, c[0x0][0x40c] ;  /* 0x00010300ff032b82 */ /* 0x000e240000000800 */
[----:B0-----:R-:W-:-:S05]  /*2020*/  @P2 FMUL.FTZ R2, R2, R3 ;  /* 0x0000000302022220 */ /* 0x001fca0000410000 */
[----:B------:R-:W-:-:S04]  /*2030*/  @P2 F2FP.BF16.F32.PACK_AB R2, RZ, R2 ;  /* 0x00000002ff02223e */ /* 0x000fc800000010ff */
[----:B------:R-:W-:Y:S01]  /*2040*/  @P2 PRMT R84, R84, 0x5410, R2 ;  /* 0x0000541054542816 */ /* 0x000fe20000000002 */
[----:B------:R-:W-:-:S04]  /*2050*/  @P1 FFMA.FTZ R2, R129, R0, R91 ;  /* 0x0000000081021223 */ /* 0x000fc8000001005b */
[----:B------:R-:W-:Y:S01]  /*2060*/  @P1 FADD.FTZ R3, R127, -R2 ;  /* 0x800000027f031221 */ /* 0x000fe20000010000 */
[----:B------:R-:W-:-:S03]  /*2070*/  MOV R2, R70 ;  /* 0x0000004600027202 */ /* 0x000fc60000000f00 */
        /* <DEDUP_REMOVED lines=46> */
.L_x_4234:
[----:B------:R-:W0:Y:S01]  /*2360*/  @P2 LDC R79, c[0x0][0x40c] ;  /* 0x00010300ff4f2b82 */ /* 0x000e220000000800 */
[-CC-:B------:R-:W-:Y:S01]  /*2370*/  @P1 FFMA.FTZ R3, R101, R0.reuse, R91.reuse ;  /* 0x0000000065031223 */ /* 0x180fe2000001005b */
[----:B------:R-:W-:Y:S01]  /*2380*/  @P1 FFMA.FTZ R2, R108, R0, R91 ;  /* 0x000000006c021223 */ /* 0x000fe2000001005b */
[----:B------:R-:W-:Y:S02]  /*2390*/  MOV R82, R74 ;  /* 0x0000004a00527202 */ /* 0x000fe40000000f00 */
[----:B------:R-:W-:Y:S01]  /*23a0*/  @P1 FADD.FTZ R3, R104, -R3 ;  /* 0x8000000368031221 */ /* 0x000fe20000010000 */
[----:B------:R-:W-:Y:S01]  /*23b0*/  @P1 FADD.FTZ R2, R105, -R2 ;  /* 0x8000000269021221 */ /* 0x000fe20000010000 */
[----:B------:R-:W-:Y:S01]  /*23c0*/  MOV R83, R75 ;  /* 0x0000004b00537202 */ /* 0x000fe20000000f00 */
[----:B------:R-:W1:Y:S01]  /*23d0*/  @P2 LDC R78, c[0x0][0x40c] ;  /* 0x00010300ff4e2b82 */ /* 0x000e620000000800 */
[C---:B------:R-:W-:Y:S01]  /*23e0*/  @P1 FFMA.FTZ R82, R6.reuse, R3, R74 ;  /* 0x0000000306521223 */ /* 0x040fe2000001004a */
[----:B------:R-:W-:Y:S01]  /*23f0*/  @P1 FFMA.FTZ R83, R6, R2, R75 ;  /* 0x0000000206531223 */ /* 0x000fe2000001004b */
[----:B------:R-:W-:Y:S01]  /*2400*/  @P1 FFMA.FTZ R2, R133, R0, R91 ;  /* 0x0000000085021223 */ /* 0x000fe2000001005b */
[----:B------:R-:W-:-:S03]  /*2410*/  MOV R76, R68 ;  /* 0x00000044004c7202 */ /* 0x000fc60000000f00 */
[----:B------:R-:W-:Y:S01]  /*2420*/  @P1 FADD.FTZ R77, R131, -R2 ;  /* 0x80000002834d1221 */ /* 0x000fe20000010000 */
[----:B------:R-:W2:Y:S03]  /*2430*/  @P2 LDC R80, c[0x0][0x40c] ;  /* 0x00010300ff502b82 */ /* 0x000ea60000000800 */
[----:B------:R-:W-:Y:S01]  /*2440*/  @P1 FFMA.FTZ R76, R6, R77, R68 ;  /* 0x0000004d064c1223 */ /* 0x000fe20000010044 */
[----:B------:R-:W-:Y:S01]  /*2450*/  @P1 FFMA.FTZ R77, R130, R0, R91 ;  /* 0x00000000824d1223 */ /* 0x000fe2000001005b */
[----:B0-----:R-:W-:-:S03]  /*2460*/  @P2 FMUL.FTZ R4, R82, R79 ;  /* 0x0000004f52042220 */ /* 0x001fc60000410000 */
[----:B------:R-:W-:Y:S01]  /*2470*/  @P1 FADD.FTZ R2, R128, -R77 ;  /* 0x8000004d80021221 */ /* 0x000fe20000010000 */
[----:B------:R-:W0:Y:S01]  /*2480*/  @P2 LDC R79, c[0x0][0x40c] ;  /* 0x00010300ff4f2b82 */ /* 0x000e220000000800 */
[----:B------:R-:W-:Y:S02]  /*2490*/  MOV R77, R69 ;  /* 0x00000045004d7202 */ /* 0x000fe40000000f00 */
[----:B------:R-:W-:Y:S01]  /*24a0*/  @P2 F2FP.BF16.F32.PACK_AB R4, RZ, R4 ;  /* 0x00000004ff04223e */ /* 0x000fe200000010ff */
[----:B------:R-:W-:Y:S01]  /*24b0*/  @P1 FFMA.FTZ R77, R6, R2, R69 ;  /* 0x00000002064d1223 */ /* 0x000fe20000010045 */
[----:B------:R-:W-:Y:S01]  /*24c0*/  @P1 FFMA.FTZ R2, R129, R0, R91 ;  /* 0x0000000081021223 */ /* 0x000fe2000001005b */
[----:B-1----:R-:W-:Y:S01]  /*24d0*/  @P2 FMUL.FTZ R3, R83, R78 ;  /* 0x0000004e53032220 */ /* 0x002fe20000410000 */
[----:B------:R-:W-:Y:S01]  /*24e0*/  @P2 PRMT R87, R4, 0x7610, R87 ;  /* 0x0000761004572816 */ /* 0x000fe20000000057 */
[----:B------:R-:W-:Y:S01]  /*24f0*/  @P1 FFMA.FTZ R4, R126, R0, R91 ;  /* 0x000000007e041223 */ /* 0x000fe2000001005b */
[----:B------:R-:W-:Y:S01]  /*2500*/  @P1 FADD.FTZ R81, R127, -R2 ;  /* 0x800000027f511221 */ /* 0x000fe20000010000 */
[----:B------:R-:W-:-:S02]  /*2510*/  MOV R78, R70 ;  /* 0x00000046004e7202 */ /* 0x000fc40000000f00 */
[----:B------:R-:W-:Y:S01]  /*2520*/  @P2 F2FP.BF16.F32.PACK_AB R3, RZ, R3 ;  /* 0x00000003ff03223e */ /* 0x000fe200000010ff */
[----:B------:R-:W-:Y:S01]  /*2530*/  @P1 FADD.FTZ R4, R125, -R4 ;  /* 0x800000047d041221 */ /* 0x000fe20000010000 */
[----:B--2---:R-:W-:Y:S01]  /*2540*/  @P2 FMUL.FTZ R80, R77, R80 ;  /* 0x000000504d502220 */ /* 0x004fe20000410000 */
[----:B------:R-:W-:Y:S01]  /*2550*/  @P1 FFMA.FTZ R78, R6, R81, R70 ;  /* 0x00000051064e1223 */ /* 0x000fe20000010046 */
[----:B------:R-:W-:Y:S01]  /*2560*/  @P2 PRMT R87, R87, 0x5410, R3 ;  /* 0x0000541057572816 */ /* 0x000fe20000000003 */
[----:B------:R-:W-:Y:S01]  /*2570*/  @P1 FFMA.FTZ R81, R123, R0, R91 ;  /* 0x000000007b511223 */ /* 0x000fe2000001005b */
[----:B------:R-:W1:Y:S01]  /*2580*/  @P2 LDC R3, c[0x0][0x40c] ;  /* 0x00010300ff032b82 */ /* 0x000e620000000800 */
[----:B------:R-:W-:Y:S02]  /*2590*/  @P2 F2FP.BF16.F32.PACK_AB R80, RZ, R80 ;  /* 0x00000050ff50223e */ /* 0x000fe400000010ff */
[----:B------:R-:W-:Y:S01]  /*25a0*/  @P1 FADD.FTZ R81, R102, -R81 ;  /* 0x8000005166511221 */ /* 0x000fe20000010000 */
[----:B0-----:R-:W-:Y:S01]  /*25b0*/  @P2 FMUL.FTZ R2, R76, R79 ;  /* 0x0000004f4c022220 */ /* 0x001fe20000410000 */
[----:B------:R-:W-:Y:S01]  /*25c0*/  MOV R79, R71 ;  /* 0x00000047004f7202 */ /* 0x000fe20000000f00 */
[----:B------:R-:W-:-:S02]  /*25d0*/  @P1 FFMA.FTZ R79, R6, R4, R71 ;  /* 0x00000004064f1223 */ /* 0x000fc40000010047 */
[----:B------:R-:W0:Y:S01]  /*25e0*/  @P2 LDC R4, c[0x0][0x40c] ;  /* 0x00010300ff042b82 */ /* 0x000e220000000800 */
[----:B------:R-:W-:-:S04]  /*25f0*/  @P2 F2FP.BF16.F32.PACK_AB R2, RZ, R2 ;  /* 0x00000002ff02223e */ /* 0x000fc800000010ff */
[----:B------:R-:W-:-:S04]  /*2600*/  @P2 PRMT R84, R2, 0x7610, R84 ;  /* 0x0000761002542816 */ /* 0x000fc80000000054 */
[----:B------:R-:W-:Y:S02]  /*2610*/  @P2 PRMT R84, R84, 0x5410, R80 ;  /* 0x0000541054542816 */ /* 0x000fe40000000050 */
[----:B------:R-:W-:Y:S01]  /*2620*/  MOV R80, R72 ;  /* 0x0000004800507202 */ /* 0x000fe20000000f00 */
[----:B------:R-:W-:Y:S02]  /*2630*/  @P1 FFMA.FTZ R80, R6, R81, R72 ;  /* 0x0000005106501223 */ /* 0x000fe40000010048 */
[----:B------:R-:W2:Y:S01]  /*2640*/  @P2 LDC R81, c[0x0][0x40c] ;  /* 0x00010300ff512b82 */ /* 0x000ea20000000800 */
[----:B-1----:R-:W-:-:S05]  /*2650*/  @P2 FMUL.FTZ R3, R78, R3 ;  /* 0x000000034e032220 */ /* 0x002fca0000410000 */
[----:B------:R-:W-:-:S04]  /*2660*/  @P2 F2FP.BF16.F32.PACK_AB R2, RZ, R3 ;  /* 0x00000003ff02223e */ /* 0x000fc800000010ff */
[----:B------:R-:W-:Y:S01]  /*2670*/  @P2 PRMT R85, R2, 0x7610, R85 ;  /* 0x0000761002552816 */ /* 0x000fe20000000055 */
[----:B------:R-:W-:Y:S01]  /*2680*/  @P1 FFMA.FTZ R2, R106, R0, R91 ;  /* 0x000000006a021223 */ /* 0x000fe2000001005b */
[----:B0-----:R-:W-:-:S03]  /*2690*/  @P2 FMUL.FTZ R4, R79, R4 ;  /* 0x000000044f042220 */ /* 0x001fc60000410000 */
[----:B------:R-:W-:Y:S02]  /*26a0*/  @P1 FADD.FTZ R2, R103, -R2 ;  /* 0x8000000267021221 */ /* 0x000fe40000010000 */
[----:B------:R-:W-:-:S04]  /*26b0*/  @P2 F2FP.BF16.F32.PACK_AB R3, RZ, R4 ;  /* 0x00000004ff03223e */ /* 0x000fc800000010ff */
[----:B------:R-:W-:Y:S01]  /*26c0*/  @P2 PRMT R85, R85, 0x5410, R3 ;  /* 0x0000541055552816 */ /* 0x000fe20000000003 */
[----:B--2---:R-:W-:Y:S01]  /*26d0*/  @P2 FMUL.FTZ R4, R80, R81 ;  /* 0x0000005150042220 */ /* 0x004fe20000410000 */
[----:B------:R-:W-:Y:S01]  /*26e0*/  MOV R81, R73 ;  /* 0x0000004900517202 */ /* 0x000fe20000000f00 */
[----:B------:R-:W-:Y:S02]  /*26f0*/  @P1 FFMA.FTZ R81, R6, R2, R73 ;  /* 0x0000000206511223 */ /* 0x000fe40000010049 */
[----:B------:R-:W0:Y:S01]  /*2700*/  @P2 LDC R2, c[0x0][0x40c] ;  /* 0x00010300ff022b82 */ /* 0x000e220000000800 */
[----:B------:R-:W-:-:S04]  /*2710*/  @P2 F2FP.BF16.F32.PACK_AB R4, RZ, R4 ;  /* 0x00000004ff04223e */ /* 0x000fc800000010ff */
[----:B------:R-:W-:Y:S01]  /*2720*/  @P2 PRMT R86, R4, 0x7610, R86 ;  /* 0x0000761004562816 */ /* 0x000fe20000000056 */
[----:B0-----:R-:W-:-:S05]  /*2730*/  @P2 FMUL.FTZ R2, R81, R2 ;  /* 0x0000000251022220 */ /* 0x001fca0000410000 */
[----:B------:R-:W-:-:S04]  /*2740*/  @P2 F2FP.BF16.F32.PACK_AB R2, RZ, R2 ;  /* 0x00000002ff02223e */ /* 0x000fc800000010ff */
[----:B------:R-:W-:-:S07]  /*2750*/  @P2 PRMT R86, R86, 0x5410, R2 ;  /* 0x0000541056562816 */ /* 0x000fce0000000002 */
.L_x_4233:
[----:B------:R-:W-:Y:S05]  /*2760*/  BSYNC.RECONVERGENT B1 ;  /* 0x0000000000017941 */ /* 0x000fea0003800200 */
.L_x_4216:
[----:B------:R-:W-:-:S04]  /*2770*/  ISETP.NE.U32.AND P0, PT, R88, RZ, PT ;  /* 0x000000ff5800720c */ /* 0x000fc80003f05070 */
[----:B------:R-:W-:-:S13]  /*2780*/  ISETP.NE.AND.EX P0, PT, R90, RZ, PT, P0 ;  /* 0x000000ff5a00720c */ /* 0x000fda0003f05300 */
[----:B------:R-:W0:Y:S02]  /*2790*/  @P0 LDC.64 R2, c[0x0][0x478] ;  /* 0x00011e00ff020b82 */ /* 0x000e240000000a00 */
[C---:B0-----:R-:W-:Y:S01]  /*27a0*/  @P0 IMAD.WIDE.U32 R92, R89.reuse, 0x20, R2 ;  /* 0x00000020595c0825 */ /* 0x041fe200078e0002 */
[----:B------:R-:W-:-:S05]  /*27b0*/  IADD3 R89, PT, PT, R89, 0x20, RZ ;  /* 0x0000002059597810 */ /* 0x000fca0007ffe0ff */
[----:B------:R-:W0:Y:S01]  /*27c0*/  @P2 LDC.64 R2, c[0x0][0x468] ;  /* 0x00011a00ff022b82 */ /* 0x000e220000000a00 */
[----:B------:R1:W-:Y:S04]  /*27d0*/  @P0 STG.E.128 desc[UR6][R92.64], R76 ;  /* 0x0000004c5c000986 */ /* 0x0003e8000c101d06 */
[----:B------:R1:W-:Y:S01]  /*27e0*/  @P0 STG.E.128 desc[UR6][R92.64+0x10], R80 ;  /* 0x000010505c000986 */ /* 0x0003e2000c101d06 */
[C---:B0-----:R-:W-:Y:S01]  /*27f0*/  @P2 IMAD.WIDE.U32 R2, R5.reuse, 0x10, R2 ;  /* 0x0000001005022825 */ /* 0x041fe200078e0002 */
[----:B------:R-:W-:-:S04]  /*2800*/  IADD3 R5, PT, PT, R5, 0x20, RZ ;  /* 0x0000002005057810 */ /* 0x000fc80007ffe0ff */
[----:B------:R1:W-:Y:S03]  /*2810*/  @P2 STG.E.128 desc[UR6][R2.64], R84 ;  /* 0x0000005402002986 */ /* 0x0003e6000c101d06 */
.L_x_4215:
[----:B------:R-:W-:Y:S05]  /*2820*/  BSYNC.RECONVERGENT B2 ;  /* 0x0000000000027941 */ /* 0x000fea0003800200 */
.L_x_4214:
        /* <DEDUP_REMOVED lines=13> */
[----:B------:R-:W-:Y:S01]  /*2900*/  @P1 FFMA.FTZ R4, R110, R0, R91 ;  /* 0x000000006e041223 */ /* 0x000fe2000001005b */
[----:B------:R-:W-:Y:S01]  /*2910*/  MOV R83, R15 ;  /* 0x0000000f00537202 */ /* 0x000fe20000000f00 */
[----:B------:R-:W-:Y:S01]  /*2920*/  @P1 FADD.FTZ R76, R121, -R76 ;  /* 0x8000004c794c1221 */ /* 0x000fe20000010000 */
[----:B------:R-:W-:Y:S01]  /*2930*/  @P1 FADD.FTZ R7, R118, -R7 ;  /* 0x8000000776071221 */ /* 0x000fe20000010000 */
[----:B------:R-:W-:Y:S01]  /*2940*/  @P1 FADD.FTZ R4, R115, -R4 ;  /* 0x8000000473041221 */ /* 0x000fe20000010000 */
[----:B------:R-:W-:Y:S01]  /*2950*/  MOV R77, R17 ;  /* 0x00000011004d7202 */ /* 0x000fe20000000f00 */
[C---:B------:R-:W-:Y:S01]  /*2960*/  @P1 FFMA.FTZ R83, R6.reuse, R76, R15 ;  /* 0x0000004c06531223 */ /* 0x040fe2000001000f */
[----:B------:R-:W-:Y:S01]  /*2970*/  MOV R76, R16 ;  /* 0x00000010004c7202 */ /* 0x000fe20000000f00 */
[C---:B------:R-:W-:Y:S01]  /*2980*/  @P1 FFMA.FTZ R76, R6.reuse, R7, R16 ;  /* 0x00000007064c1223 */ /* 0x040fe20000010010 */
[----:B------:R-:W-:Y:S01]  /*2990*/  @P1 FFMA.FTZ R77, R6, R4, R17 ;  /* 0x00000004064d1223 */ /* 0x000fe20000010011 */
[----:B------:R-:W0:Y:S01]  /*29a0*/  @P2 LDC R7, c[0x0][0x40c] ;  /* 0x00010300ff072b82 */ /* 0x000e220000000800 */
[-CC-:B------:R-:W-:Y:S01]  /*29b0*/  @P1 FFMA.FTZ R79, R109, R0.reuse, R91.reuse ;  /* 0x000000006d4f1223 */ /* 0x180fe2000001005b */
[-CC-:B------:R-:W-:Y:S01]  /*29c0*/  @P1 FFMA.FTZ R80, R112, R0.reuse, R91.reuse ;  /* 0x0000000070501223 */ /* 0x180fe2000001005b */
[-CC-:B------:R-:W-:Y:S01]  /*29d0*/  @P1 FFMA.FTZ R3, R111, R0.reuse, R91.reuse ;  /* 0x000000006f031223 */ /* 0x180fe2000001005b */
[-C--:B------:R-:W-:Y:S01]  /*29e0*/  @P1 FFMA.FTZ R2, R114, R0.reuse, R91 ;  /* 0x0000000072021223 */ /* 0x080fe2000001005b */
[----:B------:R-:W-:Y:S01]  /*29f0*/  @P1 FADD.FTZ R79, R120, -R79 ;  /* 0x8000004f784f1221 */ /* 0x000fe20000010000 */
[----:B------:R-:W-:Y:S01]  /*2a00*/  @P1 FFMA.FTZ R91, R113, R0, R91 ;  /* 0x00000000715b1223 */ /* 0x000fe2000001005b */
[----:B------:R-:W-:Y:S01]  /*2a10*/  @P1 FADD.FTZ R80, R117, -R80 ;  /* 0x8000005075501221 */ /* 0x000fe20000010000 */
[----:B------:R-:W1:Y:S01]  /*2a20*/  @P2 LDC R4, c[0x0][0x40c] ;  /* 0x00010300ff042b82 */ /* 0x000e620000000800 */
[----:B------:R-:W-:Y:S01]  /*2a30*/  MOV R78, R18 ;  /* 0x00000012004e7202 */ /* 0x000fe20000000f00 */
[----:B------:R-:W-:Y:S01]  /*2a40*/  @P1 FFMA.FTZ R78, R6, R79, R18 ;  /* 0x0000004f064e1223 */ /* 0x000fe20000010012 */
[----:B------:R-:W-:Y:S01]  /*2a50*/  @P1 FADD.FTZ R3, R122, -R3 ;  /* 0x800000037a031221 */ /* 0x000fe20000010000 */
[----:B------:R-:W-:Y:S01]  /*2a60*/  MOV R79, R19 ;  /* 0x00000013004f7202 */ /* 0x000fe20000000f00 */
[----:B------:R-:W-:Y:S01]  /*2a70*/  @P1 FADD.FTZ R91, R124, -R91 ;  /* 0x8000005b7c5b1221 */ /* 0x000fe20000010000 */
[C---:B------:R-:W-:Y:S01]  /*2a80*/  @P1 FFMA.FTZ R79, R6.reuse, R80, R19 ;  /* 0x00000050064f1223 */ /* 0x040fe20000010013 */
[----:B------:R-:W-:Y:S01]  /*2a90*/  MOV R80, R12 ;  /* 0x0000000c00507202 */ /* 0x000fe20000000f00 */
[C---:B------:R-:W-:Y:S01]  /*2aa0*/  @P1 FFMA.FTZ R80, R6.reuse, R3, R12 ;  /* 0x0000000306501223 */ /* 0x040fe2000001000c */
[----:B------:R-:W-:Y:S01]  /*2ab0*/  @P1 FADD.FTZ R2, R119, -R2 ;  /* 0x8000000277021221 */ /* 0x000fe20000010000 */
[----:B------:R-:W-:Y:S01]  /*2ac0*/  MOV R82, R14 ;  /* 0x0000000e00527202 */ /* 0x000fe20000000f00 */
[C---:B------:R-:W-:Y:S01]  /*2ad0*/  @P1 FFMA.FTZ R82, R6.reuse, R91, R14 ;  /* 0x0000005b06521223 */ /* 0x040fe2000001000e */
[----:B------:R-:W-:Y:S01]  /*2ae0*/  MOV R81, R13 ;  /* 0x0000000d00517202 */ /* 0x000fe20000000f00 */
[----:B------:R-:W2:Y:S01]  /*2af0*/  @P2 LDC R91, c[0x0][0x40c] ;  /* 0x00010300ff5b2b82 */ /* 0x000ea20000000800 */
[----:B------:R-:W-:Y:S01]  /*2b00*/  @P1 FFMA.FTZ R81, R6, R2, R13 ;  /* 0x0000000206511223 */ /* 0x000fe2000001000d */
[----:B0-----:R-:W-:-:S06]  /*2b10*/  @P2 FMUL.FTZ R0, R76, R7 ;  /* 0x000000074c002220 */ /* 0x001fcc0000410000 */
[----:B------:R-:W0:Y:S01]  /*2b20*/  @P2 LDC R7, c[0x0][0x40c] ;  /* 0x00010300ff072b82 */ /* 0x000e220000000800 */
[----:B------:R-:W-:Y:S01]  /*2b30*/  @P2 F2FP.BF16.F32.PACK_AB R2, RZ, R0 ;  /* 0x00000000ff02223e */ /* 0x000fe200000010ff */
[----:B-1----:R-:W-:-:S03]  /*2b40*/  @P2 FMUL.FTZ R3, R77, R4 ;  /* 0x000000044d032220 */ /* 0x002fc60000410000 */
[----:B------:R-:W-:Y:S02]  /*2b50*/  @P2 PRMT R84, R2, 0x7610, R84 ;  /* 0x0000761002542816 */ /* 0x000fe40000000054 */
[----:B------:R-:W-:Y:S01]  /*2b60*/  @P2 F2FP.BF16.F32.PACK_AB R4, RZ, R3 ;  /* 0x00000003ff04223e */ /* 0x000fe200000010ff */
[----:B------:R-:W1:Y:S03]  /*2b70*/  @P2 LDC R88, c[0x0][0x40c] ;  /* 0x00010300ff582b82 */ /* 0x000e660000000800 */
[----:B------:R-:W-:Y:S01]  /*2b80*/  @P2 PRMT R84, R84, 0x5410, R4 ;  /* 0x0000541054542816 */ /* 0x000fe20000000004 */
[----:B--2---:R-:W-:-:S04]  /*2b90*/  @P2 FMUL.FTZ R4, R80, R91 ;  /* 0x0000005b50042220 */ /* 0x004fc80000410000 */
[----:B------:R-:W2:Y:S01]  /*2ba0*/  @P2 LDC R0, c[0x0][0x40c] ;  /* 0x00010300ff002b82 */ /* 0x000ea20000000800 */
[----:B------:R-:W-:Y:S01]  /*2bb0*/  @P2 F2FP.BF16.F32.PACK_AB R4, RZ, R4 ;  /* 0x00000004ff04223e */ /* 0x000fe200000010ff */
[----:B0-----:R-:W-:-:S06]  /*2bc0*/  @P2 FMUL.FTZ R6, R78, R7 ;  /* 0x000000074e062220 */ /* 0x001fcc0000410000 */
[----:B------:R-:W0:Y:S01]  /*2bd0*/  @P2 LDC R3, c[0x0][0x40c] ;  /* 0x00010300ff032b82 */ /* 0x000e220000000800 */
        /* <DEDUP_REMOVED lines=17> */
.L_x_4239:
[-CC-:B-1----:R-:W-:Y:S01]  /*2cf0*/  @P1 FFMA.FTZ R3, R107, R0.reuse, R91.reuse ;  /* 0x000000006b031223 */ /* 0x182fe2000001005b */
[----:B------:R-:W-:Y:S01]  /*2d00*/  @P1 FFMA.FTZ R4, R110, R0, R91 ;  /* 0x000000006e041223 */ /* 0x000fe2000001005b */
[----:B------:R-:W-:Y:S01]  /*2d10*/  MOV R2, R16 ;  /* 0x0000001000027202 */ /* 0x000fe20000000f00 */
[----:B------:R-:W0:Y:S01]  /*2d20*/  @P2 LDC R7, c[0x0][0x40c] ;  /* 0x00010300ff072b82 */ /* 0x000e220000000800 */
[----:B------:R-:W-:Y:S01]  /*2d30*/  @P1 FADD.FTZ R3, R118, -R3 ;  /* 0x8000000376031221 */ /* 0x000fe20000010000 */
[-CC-:B------:R-:W-:Y:S01]  /*2d40*/  @P1 FFMA.FTZ R88, R112, R0.reuse, R91.reuse ;  /* 0x0000000070581223 */ /* 0x180fe2000001005b */
[----:B------:R-:W-:Y:S02]  /*2d50*/  @P1 FFMA.FTZ R93, R113, R0, R91 ;  /* 0x00000000715d1223 */ /* 0x000fe4000001005b */
[----:B------:R-:W-:Y:S01]  /*2d60*/  @P1 FFMA.FTZ R2, R6, R3, R16 ;  /* 0x0000000306021223 */ /* 0x000fe20000010010 */
[----:B------:R-:W-:Y:S01]  /*2d70*/  @P1 FADD.FTZ R3, R115, -R4 ;  /* 0x8000000473031221 */ /* 0x000fe20000010000 */
[----:B------:R-:W-:Y:S01]  /*2d80*/  MOV R4, R17 ;  /* 0x0000001100047202 */ /* 0x000fe20000000f00 */
[----:B------:R-:W-:Y:S01]  /*2d90*/  @P1 FADD.FTZ R88, R117, -R88 ;  /* 0x8000005875581221 */ /* 0x000fe20000010000 */
[----:B------:R-:W-:Y:S01]  /*2da0*/  @P1 FADD.FTZ R93, R124, -R93 ;  /* 0x8000005d7c5d1221 */ /* 0x000fe20000010000 */
[----:B------:R-:W-:-:S02]  /*2db0*/  @P1 FFMA.FTZ R4, R6, R3, R17 ;  /* 0x0000000306041223 */ /* 0x000fc40000010011 */
[----:B------:R-:W1:Y:S02]  /*2dc0*/  @P2 LDC R3, c[0x0][0x40c] ;  /* 0x00010300ff032b82 */ /* 0x000e640000000800 */
[----:B0-----:R-:W-:Y:S01]  /*2dd0*/  @P2 FMUL.FTZ R4, R4, R7 ;  /* 0x0000000704042220 */ /* 0x001fe20000410000 */
[----:B------:R-:W-:-:S04]  /*2de0*/  @P1 FFMA.FTZ R7, R109, R0, R91 ;  /* 0x000000006d071223 */ /* 0x000fc8000001005b */
[----:B------:R-:W-:Y:S01]  /*2df0*/  @P2 F2FP.BF16.F32.PACK_AB R4, RZ, R4 ;  /* 0x00000004ff04223e */ /* 0x000fe200000010ff */
[----:B------:R-:W-:Y:S01]  /*2e00*/  @P1 FADD.FTZ R7, R120, -R7 ;  /* 0x8000000778071221 */ /* 0x000fe20000010000 */
[----:B-1----:R-:W-:Y:S01]  /*2e10*/  @P2 FMUL.FTZ R3, R2, R3 ;  /* 0x0000000302032220 */ /* 0x002fe20000410000 */
[----:B------:R-:W-:Y:S02]  /*2e20*/  MOV R2, R18 ;  /* 0x0000001200027202 */ /* 0x000fe40000000f00 */
[C---:B------:R-:W-:Y:S01]  /*2e30*/  @P1 FFMA.FTZ R2, R6.reuse, R7, R18 ;  /* 0x0000000706021223 */ /* 0x040fe20000010012 */
[----:B------:R-:W-:Y:S01]  /*2e40*/  MOV R7, R19 ;  /* 0x0000001300077202 */ /* 0x000fe20000000f00 */
[----:B------:R-:W-:Y:S01]  /*2e50*/  @P1 FFMA.FTZ R7, R6, R88, R19 ;  /* 0x0000005806071223 */ /* 0x000fe20000010013 */
[----:B------:R-:W-:Y:S01]  /*2e60*/  @P2 F2FP.BF16.F32.PACK_AB R3, RZ, R3 ;  /* 0x00000003ff03223e */ /* 0x000fe200000010ff */
[----:B------:R-:W-:-:S03]  /*2e70*/  @P1 FFMA.FTZ R88, R114, R0, R91 ;  /* 0x0000000072581223 */ /* 0x000fc6000001005b */
[----:B------:R-:W-:Y:S01]  /*2e80*/  @P2 PRMT R84, R3, 0x7610, R84 ;  /* 0x0000761003542816 */ /* 0x000fe20000000054 */
[----:B------:R-:W-:Y:S01]  /*2e90*/  @P1 FADD.FTZ R88, R119, -R88 ;  /* 0x8000005877581221 */ /* 0x000fe20000010000 */
[----:B------:R-:W0:Y:S02]  /*2ea0*/  @P2 LDC R3, c[0x0][0x40c] ;  /* 0x00010300ff032b82 */ /* 0x000e240000000800 */
[----:B------:R-:W-:-:S06]  /*2eb0*/  @P2 PRMT R84, R84, 0x5410, R4 ;  /* 0x0000541054542816 */ /* 0x000fcc0000000004 */
[----:B------:R-:W1:Y:S01]  /*2ec0*/  @P2 LDC R4, c[0x0][0x40c] ;  /* 0x00010300ff042b82 */ /* 0x000e620000000800 */
[----:B0-----:R-:W-:-:S05]  /*2ed0*/  @P2 FMUL.FTZ R2, R2, R3 ;  /* 0x0000000302022220 */ /* 0x001fca0000410000 */
[----:B------:R-:W-:Y:S01]  /*2ee0*/  @P2 F2FP.BF16.F32.PACK_AB R2, RZ, R2 ;  /* 0x00000002ff02223e */ /* 0x000fe200000010ff */
[----:B-1----:R-:W-:Y:S01]  /*2ef0*/  @P2 FMUL.FTZ R3, R7, R4 ;  /* 0x0000000407032220 */ /* 0x002fe20000410000 */
[----:B------:R-:W-:Y:S01]  /*2f00*/  @P1 FFMA.FTZ R7, R111, R0, R91 ;  /* 0x000000006f071223 */ /* 0x000fe2000001005b */
[----:B------:R-:W-:Y:S02]  /*2f10*/  MOV R4, R12 ;  /* 0x0000000c00047202 */ /* 0x000fe40000000f00 */
[----:B------:R-:W-:Y:S01]  /*2f20*/  @P2 PRMT R85, R2, 0x7610, R85 ;  /* 0x0000761002552816 */ /* 0x000fe20000000055 */
[----:B------:R-:W-:Y:S01]  /*2f30*/  @P1 FADD.FTZ R7, R122, -R7 ;  /* 0x800000077a071221 */ /* 0x000fe20000010000 */
[----:B------:R-:W-:-:S03]  /*2f40*/  @P2 F2FP.BF16.F32.PACK_AB R3, RZ, R3 ;  /* 0x00000003ff03223e */ /* 0x000fc600000010ff */
[----:B------:R-:W-:Y:S01]  /*2f50*/  @P1 FFMA.FTZ R4, R6, R7, R12 ;  /* 0x0000000706041223 */ /* 0x000fe2000001000c */
[----:B------:R-:W-:Y:S01]  /*2f60*/  @P2 PRMT R85, R85, 0x5410, R3 ;  /* 0x0000541055552816 */ /* 0x000fe20000000003 */
[----:B------:R-:W0:Y:S02]  /*2f70*/  @P2 LDC R7, c[0x0][0x40c] ;  /* 0x00010300ff072b82 */ /* 0x000e240000000800 */
[----:B0-----:R-:W-:Y:S01]  /*2f80*/  @P2 FMUL.FTZ R4, R4, R7 ;  /* 0x0000000704042220 */ /* 0x001fe20000410000 */
[----:B------:R-:W-:Y:S01]  /*2f90*/  MOV R7, R13 ;  /* 0x0000000d00077202 */ /* 0x000fe20000000f00 */
[----:B------:R-:W-:-:S04]  /*2fa0*/  @P1 FFMA.FTZ R7, R6, R88, R13 ;  /* 0x0000005806071223 */ /* 0x000fc8000001000d */
[----:B------:R-:W0:Y:S01]  /*2fb0*/  @P2 LDC R88, c[0x0][0x40c] ;  /* 0x00010300ff582b82 */ /* 0x000e220000000800 */
[----:B------:R-:W-:-:S04]  /*2fc0*/  @P2 F2FP.BF16.F32.PACK_AB R4, RZ, R4 ;  /* 0x00000004ff04223e */ /* 0x000fc800000010ff */
[----:B------:R-:W-:Y:S01]  /*2fd0*/  @P2 PRMT R86, R4, 0x7610, R86 ;  /* 0x0000761004562816 */ /* 0x000fe20000000056 */
[----:B0-----:R-:W-:Y:S01]  /*2fe0*/  @P2 FMUL.FTZ R7, R7, R88 ;  /* 0x0000005807072220 */ /* 0x001fe20000410000 */
        /* <DEDUP_REMOVED lines=17> */
.L_x_4238:
[----:B------:R-:W-:-:S04]  /*3100*/  UISETP.NE.U32.AND UP0, UPT, UR20, URZ, UPT ;  /* 0x000000ff1400728c */ /* 0x000fc8000bf05070 */
[----:B------:R-:W-:-:S06]  /*3110*/  UISETP.NE.AND.EX UP0, UPT, UR21, URZ, UPT, UP0 ;  /* 0x000000ff1500728c */ /* 0x000fcc000bf05300 */
[----:B------:R-:W-:-:S13]  /*3120*/  PLOP3.LUT P0, PT, PT, PT, UP0, 0x80, 0x8 ;  /* 0x000000000008781c */ /* 0x000fda0003f0f008 */
[----:B------:R-:W-:Y:S05]  /*3130*/  @!P0 BRA `(.L_x_4241) ;  /* 0x00000004000c8947 */ /* 0x000fea0003800000 */
[----:B-1----:R-:W0:Y:S01]  /*3140*/  @P2 LDC R83, c[0x0][0x40c] ;  /* 0x00010300ff532b82 */ /* 0x002e220000000800 */
[-CC-:B------:R-:W-:Y:S01]  /*3150*/  FFMA.FTZ R3, R107, R0.reuse, R91.reuse ;  /* 0x000000006b037223 */ /* 0x180fe2000001005b */
        /* <DEDUP_REMOVED lines=8> */
[----:B------:R-:W-:Y:S01]  /*31e0*/  FFMA.FTZ R0, R116, R0, R91 ;  /* 0x0000000074007223 */ /* 0x000fe2000001005b */
[----:B------:R-:W-:Y:S01]  /*31f0*/  FADD.FTZ R91, R119, -R76 ;  /* 0x8000004c775b7221 */ /* 0x000fe20000010000 */
[----:B------:R-:W-:Y:S01]  /*3200*/  FMUL.FTZ R76, R6, R3 ;  /* 0x00000003064c7220 */ /* 0x000fe20000410000 */
[----:B------:R-:W-:Y:S01]  /*3210*/  FADD.FTZ R79, R120, -R7 ;  /* 0x80000007784f7221 */ /* 0x000fe20000010000 */
[----:B------:R-:W1:Y:S01]  /*3220*/  @P2 LDC R3, c[0x0][0x40c] ;  /* 0x00010300ff032b82 */ /* 0x000e620000000800 */
[----:B------:R-:W-:Y:S01]  /*3230*/  FADD.FTZ R77, R115, -R2 ;  /* 0x80000002734d7221 */ /* 0x000fe20000010000 */
[----:B------:R-:W-:Y:S01]  /*3240*/  FADD.FTZ R81, R117, -R4 ;  /* 0x8000000475517221 */ /* 0x000fe20000010000 */
[----:B------:R-:W-:Y:S01]  /*3250*/  FSEL R76, R76, RZ, P1 ;  /* 0x000000ff4c4c7208 */ /* 0x000fe20000800000 */
[----:B------:R-:W-:Y:S01]  /*3260*/  FADD.FTZ R97, R121, -R0 ;  /* 0x8000000079617221 */ /* 0x000fe20000010000 */
[----:B------:R-:W-:Y:S01]  /*3270*/  FADD.FTZ R93, R122, -R93 ;  /* 0x8000005d7a5d7221 */ /* 0x000fe20000010000 */
[----:B------:R-:W-:Y:S01]  /*3280*/  FADD.FTZ R95, R124, -R95 ;  /* 0x8000005f7c5f7221 */ /* 0x000fe20000010000 */
[C---:B------:R-:W-:Y:S01]  /*3290*/  FMUL.FTZ R78, R6.reuse, R79 ;  /* 0x0000004f064e7220 */ /* 0x040fe20000410000 */
[----:B------:R-:W2:Y:S01]  /*32a0*/  @P2 LDC R7, c[0x0][0x40c] ;  /* 0x00010300ff072b82 */ /* 0x000ea20000000800 */
[----:B------:R-:W-:Y:S01]  /*32b0*/  FMUL.FTZ R80, R6, R93 ;  /* 0x0000005d06507220 */ /* 0x000fe20000410000 */
[----:B0-----:R-:W-:Y:S01]  /*32c0*/  @P2 FMUL.FTZ R88, R76, R83 ;  /* 0x000000534c582220 */ /* 0x001fe20000410000 */
[C---:B------:R-:W-:Y:S01]  /*32d0*/  FMUL.FTZ R79, R6.reuse, R81 ;  /* 0x00000051064f7220 */ /* 0x040fe20000410000 */
[C---:B------:R-:W-:Y:S01]  /*32e0*/  FMUL.FTZ R82, R6.reuse, R95 ;  /* 0x0000005f06527220 */ /* 0x040fe20000410000 */
[C---:B------:R-:W-:Y:S01]  /*32f0*/  FMUL.FTZ R77, R6.reuse, R77 ;  /* 0x0000004d064d7220 */ /* 0x040fe20000410000 */
[----:B------:R-:W-:Y:S01]  /*3300*/  FMUL.FTZ R81, R6, R91 ;  /* 0x0000005b06517220 */ /* 0x000fe20000410000 */
[----:B------:R-:W-:Y:S01]  /*3310*/  FSEL R78, R78, RZ, P1 ;  /* 0x000000ff4e4e7208 */ /* 0x000fe20000800000 */
[----:B------:R-:W0:Y:S01]  /*3320*/  @P2 LDC R83, c[0x0][0x40c] ;  /* 0x00010300ff532b82 */ /* 0x000e220000000800 */
[----:B------:R-:W-:Y:S01]  /*3330*/  FSEL R80, R80, RZ, P1 ;  /* 0x000000ff50507208 */ /* 0x000fe20000800000 */
[----:B------:R-:W-:Y:S01]  /*3340*/  FMUL.FTZ R6, R6, R97 ;  /* 0x0000006106067220 */ /* 0x000fe20000410000 */
[----:B------:R-:W-:-:S02]  /*3350*/  FSEL R82, R82, RZ, P1 ;  /* 0x000000ff52527208 */ /* 0x000fc40000800000 */
[----:B------:R-:W-:Y:S02]  /*3360*/  FSEL R77, R77, RZ, P1 ;  /* 0x000000ff4d4d7208 */ /* 0x000fe40000800000 */
[----:B------:R-:W-:Y:S01]  /*3370*/  FSEL R79, R79, RZ, P1 ;  /* 0x000000ff4f4f7208 */ /* 0x000fe20000800000 */
[----:B------:R-:W3:Y:S01]  /*3380*/  @P2 LDC R0, c[0x0][0x40c] ;  /* 0x00010300ff002b82 */ /* 0x000ee20000000800 */
[----:B------:R-:W-:Y:S01]  /*3390*/  FSEL R81, R81, RZ, P1 ;  /* 0x000000ff51517208 */ /* 0x000fe20000800000 */
[----:B-1----:R-:W-:Y:S01]  /*33a0*/  @P2 FMUL.FTZ R3, R80, R3 ;  /* 0x0000000350032220 */ /* 0x002fe20000410000 */
[----:B------:R-:W-:Y:S02]  /*33b0*/  @P2 F2FP.BF16.F32.PACK_AB R88, RZ, R88 ;  /* 0x00000058ff58223e */ /* 0x000fe400000010ff */
[----:B------:R-:W-:Y:S02]  /*33c0*/  FSEL R6, R6, RZ, P1 ;  /* 0x000000ff06067208 */ /* 0x000fe40000800000 */
[----:B------:R-:W-:Y:S01]  /*33d0*/  @P2 F2FP.BF16.F32.PACK_AB R3, RZ, R3 ;  /* 0x00000003ff03223e */ /* 0x000fe200000010ff */
[----:B------:R-:W1:Y:S01]  /*33e0*/  @P2 LDC R2, c[0x0][0x40c] ;  /* 0x00010300ff022b82 */ /* 0x000e620000000800 */
[----:B--2---:R-:W-:Y:S01]  /*33f0*/  @P2 FMUL.FTZ R7, R78, R7 ;  /* 0x000000074e072220 */ /* 0x004fe20000410000 */
[----:B------:R-:W-:-:S02]  /*3400*/  @P2 PRMT R84, R88, 0x7610, R84 ;  /* 0x0000761058542816 */ /* 0x000fc40000000054 */
[----:B------:R-:W-:Y:S02]  /*3410*/  @P2 PRMT R86, R3, 0x7610, R86 ;  /* 0x0000761003562816 */ /* 0x000fe40000000056 */
[----:B------:R-:W-:Y:S02]  /*3420*/  @P2 F2FP.BF16.F32.PACK_AB R7, RZ, R7 ;  /* 0x00000007ff07223e */ /* 0x000fe400000010ff */
[----:B------:R-:W2:Y:S01]  /*3430*/  @P2 LDC R4, c[0x0][0x40c] ;  /* 0x00010300ff042b82 */ /* 0x000ea20000000800 */
[----:B0-----:R-:W-:Y:S01]  /*3440*/  @P2 FMUL.FTZ R83, R82, R83 ;  /* 0x0000005352532220 */ /* 0x001fe20000410000 */
[----:B------:R-:W-:-:S04]  /*3450*/  @P2 PRMT R85, R7, 0x7610, R85 ;  /* 0x0000761007552816 */ /* 0x000fc80000000055 */
[----:B------:R-:W-:Y:S01]  /*3460*/  @P2 F2FP.BF16.F32.PACK_AB R83, RZ, R83 ;  /* 0x00000053ff53223e */ /* 0x000fe200000010ff */
[----:B---3--:R-:W-:-:S03]  /*3470*/  @P2 FMUL.FTZ R0, R77, R0 ;  /* 0x000000004d002220 */ /* 0x008fc60000410000 */
[----:B------:R-:W-:Y:S02]  /*3480*/  @P2 PRMT R87, R83, 0x7610, R87 ;  /* 0x0000761053572816 */ /* 0x000fe40000000057 */
[----:B------:R-:W-:Y:S02]  /*3490*/  MOV R83, R6 ;  /* 0x0000000600537202 */ /* 0x000fe40000000f00 */
        /* <DEDUP_REMOVED lines=13> */
.L_x_4241:
[----:B-1----:R-:W0:Y:S01]  /*3570*/  @P2 LDC R2, c[0x0][0x40c] ;  /* 0x00010300ff022b82 */ /* 0x002e220000000800 */
        /* <DEDUP_REMOVED lines=10> */
.L_x_4243:
[----:B------:R-:W-:Y:S05]  /*3620*/  BSYNC.RECONVERGENT B3 ;  /* 0x0000000000037941 */ /* 0x000fea0003800200 */
.L_x_4242:
        /* <DEDUP_REMOVED lines=10> */
.L_x_4245:
[----:B------:R-:W-:Y:S05]  /*36d0*/  BSYNC.RECONVERGENT B3 ;  /* 0x0000000000037941 */ /* 0x000fea0003800200 */
.L_x_4244:
        /* <DEDUP_REMOVED lines=10> */
.L_x_4247:
[----:B------:R-:W-:Y:S05]  /*3780*/  BSYNC.RECONVERGENT B3 ;  /* 0x0000000000037941 */ /* 0x000fea0003800200 */
.L_x_4246:
        /* <DEDUP_REMOVED lines=10> */
.L_x_4249:
[----:B------:R-:W-:Y:S05]  /*3830*/  BSYNC.RECONVERGENT B3 ;  /* 0x0000000000037941 */ /* 0x000fea0003800200 */
.L_x_4248:
        /* <DEDUP_REMOVED lines=10> */
.L_x_4251:
[----:B------:R-:W-:Y:S05]  /*38e0*/  BSYNC.RECONVERGENT B3 ;  /* 0x0000000000037941 */ /* 0x000fea0003800200 */
.L_x_4250:
        /* <DEDUP_REMOVED lines=10> */
.L_x_4253:
[----:B------:R-:W-:Y:S05]  /*3990*/  BSYNC.RECONVERGENT B3 ;  /* 0x0000000000037941 */ /* 0x000fea0003800200 */
.L_x_4252:
        /* <DEDUP_REMOVED lines=11> */
.L_x_4255:
[----:B------:R-:W-:Y:S05]  /*3a50*/  BSYNC.RECONVERGENT B3 ;  /* 0x0000000000037941 */ /* 0x000fea0003800200 */
.L_x_4254:
[----:B------:R-:W-:Y:S01]  /*3a60*/  FADD.FTZ R3, R121, -R4 ;  /* 0x8000000479037221 */ /* 0x000fe20000010000 */
[----:B------:R-:W-:-:S03]  /*3a70*/  ISETP.GT.AND P1, PT, R7, RZ, PT ;  /* 0x000000ff0700720c */ /* 0x000fc60003f24270 */
[----:B------:R-:W-:-:S05]  /*3a80*/  FMUL.FTZ R3, R6, R3 ;  /* 0x0000000306037220 */ /* 0x000fca0000410000 */
[----:B------:R-:W-:-:S05]  /*3a90*/  FSEL R3, R3, RZ, P1 ;  /* 0x000000ff03037208 */ /* 0x000fca0000800000 */
[----:B0-----:R-:W-:-:S05]  /*3aa0*/  @P2 FMUL.FTZ R2, R3, R2 ;  /* 0x0000000203022220 */ /* 0x001fca0000410000 */
[----:B------:R-:W-:-:S04]  /*3ab0*/  @P2 F2FP.BF16.F32.PACK_AB R2, RZ, R2 ;  /* 0x00000002ff02223e */ /* 0x000fc800000010ff */
[----:B------:R-:W-:-:S07]  /*3ac0*/  @P2 PRMT R87, R87, 0x5410, R2 ;  /* 0x0000541057572816 */ /* 0x000fce0000000002 */
.L_x_4240:
[----:B------:R-:W-:Y:S05]  /*3ad0*/  BSYNC.RECONVERGENT B1 ;  /* 0x0000000000017941 */ /* 0x000fea0003800200 */
.L_x_4237:
[----:B------:R-:W0:Y:S08]  /*3ae0*/  @P0 LDC.64 R6, c[0x0][0x478] ;  /* 0x00011e00ff060b82 */ /* 0x000e300000000a00 */
[----:B------:R-:W1:Y:S01]  /*3af0*/  @P2 LDC.64 R2, c[0x0][0x468] ;  /* 0x00011a00ff022b82 */ /* 0x000e620000000a00 */
[----:B0-----:R-:W-:-:S05]  /*3b00*/  @P0 IMAD.WIDE.U32 R6, R89, 0x20, R6 ;  /* 0x0000002059060825 */ /* 0x001fca00078e0006 */
[----:B------:R0:W-:Y:S01]  /*3b10*/  @P0 STG.E.128 desc[UR6][R6.64], R76 ;  /* 0x0000004c06000986 */ /* 0x0001e2000c101d06 */
[----:B-1----:R-:W-:-:S03]  /*3b20*/  @P2 IMAD.WIDE.U32 R2, R5, 0x10, R2 ;  /* 0x0000001005022825 */ /* 0x002fc600078e0002 */
[----:B------:R0:W-:Y:S04]  /*3b30*/  @P0 STG.E.128 desc[UR6][R6.64+0x10], R80 ;  /* 0x0000105006000986 */ /* 0x0001e8000c101d06 */
[----:B------:R0:W-:Y:S02]  /*3b40*/  @P2 STG.E.128 desc[UR6][R2.64], R84 ;  /* 0x0000005402002986 */ /* 0x0001e4000c101d06 */
.L_x_4236:
[----:B------:R-:W-:Y:S05]  /*3b50*/  BSYNC.RECONVERGENT B2 ;  /* 0x0000000000027941 */ /* 0x000fea0003800200 */
.L_x_4235:
[----:B01----:R-:W0:Y:S02]  /*3b60*/  LDC.64 R2, c[0x0][0x380] ;  /* 0x0000e000ff027b82 */ /* 0x003e240000000a00 */
[----:B0-----:R-:W-:-:S04]  /*3b70*/  LEA R8, R2, R8, 0x2 ;  /* 0x0000000802087211 */ /* 0x001fc800078e10ff */
[----:B------:R-:W-:-:S13]  /*3b80*/  ISETP.GE.AND P0, PT, R8, R3, PT ;  /* 0x000000030800720c */ /* 0x000fda0003f06270 */
[----:B------:R-:W-:Y:S05]  /*3b90*/  @!P0 BRA `(.L_x_4256) ;  /* 0xffffffc800288947 */ /* 0x000fea000383ffff */
.L_x_4207:
[----:B------:R-:W-:Y:S05]  /*3ba0*/  BSYNC B0 ;  /* 0x0000000000007941 */ /* 0x000fea0003800000 */
.L_x_4206:
        /* <DEDUP_REMOVED lines=61> */
[----:B0-----:R-:W-:-:S04]  /*3f80*/  IADD3 R43, P3, PT, R29, R10, RZ ;  /* 0x0000000a1d2b7210 */ /* 0x001fc80007f7e0ff */
[----:B------:R-:W-:Y:S02]  /*3f90*/  IADD3.X R20, PT, PT, RZ, RZ, RZ, P3, !PT ;  /* 0x000000ffff147210 */ /* 0x000fe40001ffe4ff */
[C---:B------:R-:W-:Y:S02]  /*3fa0*/  SHF.L.U32 R10, R43.reuse, 0x2, RZ ;  /* 0x000000022b0a7819 */ /* 0x040fe400000006ff */
[----:B------:R-:W-:Y:S02]  /*3fb0*/  ISETP.GE.U32.AND P3, PT, R18, 0x200, PT ;  /* 0x000002001200780c */ /* 0x000fe40003f66070 */
[----:B------:R-:W-:Y:S02]  /*3fc0*/  SHF.L.U64.HI R43, R43, 0x2, R20 ;  /* 0x000000022b2b7819 */ /* 0x000fe40000010214 */
[C---:B------:R-:W-:Y:S02]  /*3fd0*/  IADD3 R20, P4, PT, R10.reuse, UR18, RZ ;  /* 0x000000120a147c10 */ /* 0x040fe4000ff9e0ff */
[----:B------:R-:W-:-:S02]  /*3fe0*/  IADD3 R18, P5, PT, R10, UR16, RZ ;  /* 0x000000100a127c10 */ /* 0x000fc4000ffbe0ff */
[C---:B------:R-:W-:Y:S02]  /*3ff0*/  IADD3.X R45, PT, PT, R43.reuse, UR19, RZ, P4, !PT ;  /* 0x000000132b2d7c10 */ /* 0x040fe4000a7fe4ff */
[----:B------:R-:W-:Y:S01]  /*4000*/  @P2 MOV R2, R20 ;  /* 0x0000001400022202 */ /* 0x000fe20000000f00 */
[----:B------:R-:W0:Y:S01]  /*4010*/  LDS R16, [R5] ;  /* 0x0000000005107984 */ /* 0x000e220000000800 */
[----:B------:R-:W-:Y:S02]  /*4020*/  @P2 MOV R3, R45 ;  /* 0x0000002d00032202 */ /* 0x000fe40000000f00 */
[----:B------:R-:W-:Y:S01]  /*4030*/  IADD3.X R43, PT, PT, R43, UR17, RZ, P5, !PT ;  /* 0x000000112b2b7c10 */ /* 0x000fe2000affe4ff */
[----:B------:R-:W1:Y:S01]  /*4040*/  LDS R27, [R5+0x800] ;  /* 0x00080000051b7984 */ /* 0x000e620000000800 */
[----:B------:R-:W-:-:S03]  /*4050*/  @P2 IADD3 R20, P4, PT, R20, 0x200, RZ ;  /* 0x0000020014142810 */ /* 0x000fc60007f9e0ff */
[----:B------:R-:W2:Y:S01]  /*4060*/  LDS R31, [R5+0x1000] ;  /* 0x00100000051f7984 */ /* 0x000ea20000000800 */
[----:B------:R-:W-:-:S03]  /*4070*/  @P2 IADD3.X R45, PT, PT, RZ, R45, RZ, P4, !PT ;  /* 0x0000002dff2d2210 */ /* 0x000fc600027fe4ff */
        /* <DEDUP_REMOVED lines=63> */
.L_x_4213:
[----:B-1----:R-:W-:Y:S01]  /*4470*/  HFMA2 R88, -RZ, RZ, 0, 5.9604644775390625e-08 ;  /* 0x00000001ff587431 */ /* 0x002fe200000001ff */
[----:B------:R-:W-:Y:S01]  /*4480*/  BSSY B1, `(.L_x_4257) ;  /* 0x0000006000017945 */ /* 0x000fe20003800000 */
[----:B------:R-:W-:Y:S02]  /*4490*/  MOV R89, 0x1f ;  /* 0x0000001f00597802 */ /* 0x000fe40000000f00 */
[----:B------:R-:W-:-:S07]  /*44a0*/  MOV R2, 0xffffffff ;  /* 0xffffffff00027802 */ /* 0x000fce0000000f00 */
[----:B------:R-:W-:Y:S05]  /*44b0*/  WARPSYNC.COLLECTIVE R2, `(.L_x_4258) ;  /* 0x0000000002087348 */ /* 0x000fea0003c00000 */
[----:B------:R0:W1:Y:S02]  /*44c0*/  SHFL.BFLY P0, R90, R135, R88, R89 ;  /* 0x0c000058875a7389 */ /* 0x0000640000000059 */
[----:B01----:R-:W-:Y:S05]  /*44d0*/  ENDCOLLECTIVE ;  /* 0x000000000000791b */ /* 0x003fea0003800000 */
.L_x_4258:
[----:B------:R-:W-:Y:S05]  /*44e0*/  BSYNC B1 ;  /* 0x0000000000017941 */ /* 0x000fea0003800000 */
.L_x_4257:
        /* <DEDUP_REMOVED lines=8> */
.L_x_4259:
[----:B------:R-:W-:Y:S01]  /*4570*/  MOV R135, R0 ;  /* 0x0000000000877202 */ /* 0x000fe20000000f00 */
[----:B------:R-:W-:Y:S01]  /*4580*/  HFMA2 R88, -RZ, RZ, 0, 1.1920928955078125e-07 ;  /* 0x00000002ff587431 */ /* 0x000fe200000001ff */
[----:B------:R-:W-:-:S07]  /*4590*/  MOV R91, R90 ;  /* 0x0000005a005b7202 */ /* 0x000fce0000000f00 */
[----:B------:R-:W-:Y:S05]  /*45a0*/  WARPSYNC.COLLECTIVE R2, `(.L_x_4260) ;  /* 0x0000000002087348 */ /* 0x000fea0003c00000 */
[----:B------:R0:W1:Y:S02]  /*45b0*/  SHFL.BFLY P0, R90, R135, R88, R89 ;  /* 0x0c000058875a7389 */ /* 0x0000640000000059 */
[----:B01----:R-:W-:Y:S05]  /*45c0*/  ENDCOLLECTIVE ;  /* 0x000000000000791b */ /* 0x003fea0003800000 */
.L_x_4260:
[----:B------:R-:W-:-:S05]  /*45d0*/  FADD.FTZ R92, R91, R132 ;  /* 0x000000845b5c7221 */ /* 0x000fca0000010000 */
[----:B------:R-:W-:Y:S01]  /*45e0*/  MOV R135, R92 ;  /* 0x0000005c00877202 */ /* 0x000fe20000000f00 */
[----:B------:R-:W-:-:S07]  /*45f0*/  FADD.FTZ R93, R0, R90 ;  /* 0x0000005a005d7221 */ /* 0x000fce0000010000 */
[----:B------:R-:W-:Y:S05]  /*4600*/  WARPSYNC.COLLECTIVE R2, `(.L_x_4261) ;  /* 0x0000000002087348 */ /* 0x000fea0003c00000 */
[----:B------:R0:W1:Y:S02]  /*4610*/  SHFL.BFLY P0, R90, R135, R88, R89 ;  /* 0x0c000058875a7389 */ /* 0x0000640000000059 */
[----:B01----:R-:W-:Y:S05]  /*4620*/  ENDCOLLECTIVE ;  /* 0x000000000000791b */ /* 0x003fea0003800000 */
.L_x_4261:
[----:B------:R-:W-:Y:S01]  /*4630*/  MOV R135, R93 ;  /* 0x0000005d00877202 */ /* 0x000fe20000000f00 */
[----:B------:R-:W-:Y:S01]  /*4640*/  HFMA2 R88, -RZ, RZ, 0, 2.384185791015625e-07 ;  /* 0x00000004ff587431 */ /* 0x000fe200000001ff */
[----:B------:R-:W-:-:S07]  /*4650*/  MOV R91, R90 ;  /* 0x0000005a005b7202 */ /* 0x000fce0000000f00 */
[----:B------:R-:W-:Y:S05]  /*4660*/  WARPSYNC.COLLECTIVE R2, `(.L_x_4262) ;  /* 0x0000000002087348 */ /* 0x000fea0003c00000 */
[----:B------:R0:W1:Y:S02]  /*4670*/  SHFL.BFLY P0, R90, R135, R88, R89 ;  /* 0x0c000058875a7389 */ /* 0x0000640000000059 */
[----:B01----:R-:W-:Y:S05]  /*4680*/  ENDCOLLECTIVE ;  /* 0x000000000000791b */ /* 0x003fea0003800000 */
.L_x_4262:
[----:B------:R-:W-:-:S05]  /*4690*/  FADD.FTZ R94, R92, R91 ;  /* 0x0000005b5c5e7221 */ /* 0x000fca0000010000 */
[----:B------:R-:W-:Y:S01]  /*46a0*/  MOV R135, R94 ;  /* 0x0000005e00877202 */ /* 0x000fe20000000f00 */
[----:B------:R-:W-:-:S07]  /*46b0*/  FADD.FTZ R95, R93, R90 ;  /* 0x0000005a5d5f7221 */ /* 0x000fce0000010000 */
[----:B------:R-:W-:Y:S05]  /*46c0*/  WARPSYNC.COLLECTIVE R2, `(.L_x_4263) ;  /* 0x0000000002087348 */ /* 0x000fea0003c00000 */
[----:B------:R0:W1:Y:S02]  /*46d0*/  SHFL.BFLY P0, R90, R135, R88, R89 ;  /* 0x0c000058875a7389 */ /* 0x0000640000000059 */
[----:B01----:R-:W-:Y:S05]  /*46e0*/  ENDCOLLECTIVE ;  /* 0x000000000000791b */ /* 0x003fea0003800000 */
.L_x_4263:
[----:B------:R-:W-:Y:S01]  /*46f0*/  MOV R135, R95 ;  /* 0x0000005f00877202 */ /* 0x000fe20000000f00 */
[----:B------:R-:W-:Y:S01]  /*4700*/  HFMA2 R88, -RZ, RZ, 0, 4.76837158203125e-07 ;  /* 0x00000008ff587431 */ /* 0x000fe200000001ff */
[----:B------:R-:W-:-:S07]  /*4710*/  MOV R91, R90 ;  /* 0x0000005a005b7202 */ /* 0x000fce0000000f00 */
[----:B------:R-:W-:Y:S05]  /*4720*/  WARPSYNC.COLLECTIVE R2, `(.L_x_4264) ;  /* 0x0000000002087348 */ /* 0x000fea0003c00000 */
[----:B------:R0:W1:Y:S02]  /*4730*/  SHFL.BFLY P0, R90, R135, R88, R89 ;  /* 0x0c000058875a7389 */ /* 0x0000640000000059 */
[----:B01----:R-:W-:Y:S05]  /*4740*/  ENDCOLLECTIVE ;  /* 0x000000000000791b */ /* 0x003fea0003800000 */
.L_x_4264:
[----:B------:R-:W-:-:S05]  /*4750*/  FADD.FTZ R96, R94, R91 ;  /* 0x0000005b5e607221 */ /* 0x000fca0000010000 */
[----:B------:R-:W-:Y:S01]  /*4760*/  MOV R135, R96 ;  /* 0x0000006000877202 */ /* 0x000fe20000000f00 */
[----:B------:R-:W-:-:S07]  /*4770*/  FADD.FTZ R91, R95, R90 ;  /* 0x0000005a5f5b7221 */ /* 0x000fce0000010000 */
[----:B------:R-:W-:Y:S05]  /*4780*/  WARPSYNC.COLLECTIVE R2, `(.L_x_4265) ;  /* 0x0000000002087348 */ /* 0x000fea0003c00000 */
[----:B------:R0:W1:Y:S02]  /*4790*/  SHFL.BFLY P0, R90, R135, R88, R89 ;  /* 0x0c000058875a7389 */ /* 0x0000640000000059 */
[----:B01----:R-:W-:Y:S05]  /*47a0*/  ENDCOLLECTIVE ;  /* 0x000000000000791b */ /* 0x003fea0003800000 */
.L_x_4265:
[----:B------:R-:W-:Y:S01]  /*47b0*/  MOV R135, R91 ;  /* 0x0000005b00877202 */ /* 0x000fe20000000f00 */
[----:B------:R-:W-:Y:S01]  /*47c0*/  HFMA2 R88, -RZ, RZ, 0, 9.5367431640625e-07 ;  /* 0x00000010ff587431 */ /* 0x000fe200000001ff */
[----:B------:R-:W-:-:S07]  /*47d0*/  MOV R97, R90 ;  /* 0x0000005a00617202 */ /* 0x000fce0000000f00 */
[----:B------:R-:W-:Y:S05]  /*47e0*/  WARPSYNC.COLLECTIVE R2, `(.L_x_4266) ;  /* 0x0000000002087348 */ /* 0x000fea0003c00000 */
[----:B------:R0:W1:Y:S02]  /*47f0*/  SHFL.BFLY P0, R90, R135, R88, R89 ;  /* 0x0c000058875a7389 */ /* 0x0000640000000059 */
[----:B01----:R-:W-:Y:S05]  /*4800*/  ENDCOLLECTIVE ;  /* 0x000000000000791b */ /* 0x003fea0003800000 */
.L_x_4266:
[----:B------:R-:W-:-:S05]  /*4810*/  FADD.FTZ R0, R96, R97 ;  /* 0x0000006160007221 */ /* 0x000fca0000010000 */
[----:B------:R-:W-:Y:S02]  /*4820*/  MOV R135, R0 ;  /* 0x0000000000877202 */ /* 0x000fe40000000f00 */
[----:B------:R-:W-:-:S07]  /*4830*/  MOV R92, R90 ;  /* 0x0000005a005c7202 */ /* 0x000fce0000000f00 */
[----:B------:R-:W-:Y:S05]  /*4840*/  WARPSYNC.COLLECTIVE R2, `(.L_x_4267) ;  /* 0x0000000002087348 */ /* 0x000fea0003c00000 */
[----:B------:R0:W1:Y:S02]  /*4850*/  SHFL.BFLY P0, R90, R135, R88, R89 ;  /* 0x0c000058875a7389 */ /* 0x0000640000000059 */
[----:B01----:R-:W-:Y:S05]  /*4860*/  ENDCOLLECTIVE ;  /* 0x000000000000791b */ /* 0x003fea0003800000 */
.L_x_4267:
[----:B------:R-:W-:Y:S05]  /*4870*/  BRA `(.L_x_4268) ;  /* 0xffffffc800d87947 */ /* 0x000fea000383ffff */
.L_x_4269:
        /* <DEDUP_REMOVED lines=16> */
.L_x_11230:


//--------------------- .text._ZN10layer_norm13ln_bwd_kernelINS_13Kernel_traitsIf13__nv_bfloat16fS2_fjLj512ELj1ELj4ELj1ELj16ENS_18Kernel_traits_baseILj512EfS2_fS2_fjLj128EEEEELb0ELb0ELb1ELb1EEEvNS_9BwdParamsE --------------------------
	.section	.text._ZN10layer_norm13ln_bwd_kernelINS_13Kernel_traitsIf13__nv_bfloat16fS2_fjLj512ELj1ELj4ELj1ELj16ENS_18Kernel_traits_baseILj512EfS2_fS2_fjLj128EEEEELb0ELb0ELb1ELb1EEEvNS_9BwdParamsE,"ax",@progbits
	.align	128
        .global         _ZN10layer_norm13ln_bwd_kernelINS_13Kernel_traitsIf13__nv_bfloat16fS2_fjLj512ELj1ELj4ELj1ELj16ENS_18Kernel_traits_baseILj512EfS2_fS2_fjLj128EEEEELb0ELb0ELb1ELb1EEEvNS_9BwdParamsE
        .type           _ZN10layer_norm13ln_bwd_kernelINS_13Kernel_traitsIf13__nv_bfloat16fS2_fjLj512ELj1ELj4ELj1ELj16ENS_18Kernel_traits_baseILj512EfS2_fS2_fjLj128EEEEELb0ELb0ELb1ELb1EEEvNS_9BwdParamsE,@function
        .size           _ZN10layer_norm13ln_bwd_kernelINS_13Kernel_traitsIf13__nv_bfloat16fS2_fjLj512ELj1ELj4ELj1ELj16ENS_18Kernel_traits_baseILj512EfS2_fS2_fjLj128EEEEELb0ELb0ELb1ELb1EEEvNS_9BwdParamsE,(.L_x_11231 - _ZN10layer_norm13ln_bwd_kernelINS_13Kernel_traitsIf13__nv_bfloat16fS2_fjLj512ELj1ELj4ELj1ELj16ENS_18Kernel_traits_baseILj512EfS2_fS2_fjLj128EEEEELb0ELb0ELb1ELb1EEEvNS_9BwdParamsE)
        .other          _ZN10layer_norm13ln_bwd_kernelINS_13Kernel_traitsIf13__nv_bfloat16fS2_fjLj512ELj1ELj4ELj1ELj16ENS_18Kernel_traits_baseILj512EfS2_fS2_fjLj128EEEEELb0ELb0ELb1ELb1EEEvNS_9BwdParamsE,@"STO_CUDA_ENTRY STV_DEFAULT"
_ZN10layer_norm13ln_bwd_kernelINS_13Kernel_traitsIf13__nv_bfloat16fS2_fjLj512ELj1ELj4ELj1ELj16ENS_18Kernel_traits_baseILj512EfS2_fS2_fjLj128EEEEELb0ELb0ELb1ELb1EEEvNS_9BwdParamsE:
.text._ZN10layer_norm13ln_bwd_kernelINS_13Kernel_traitsIf13__nv_bfloat16fS2_fjLj512ELj1ELj4ELj1ELj16ENS_18Kernel_traits_baseILj512EfS2_fS2_fjLj128EEEEELb0ELb0ELb1ELb1EEEvNS_9BwdParamsE:
        /* <DEDUP_REMOVED lines=42> */
.L_x_4314:
[----:B------:R-:W2:Y:S08]  /*02a0*/  LDC.64 R4, c[0x0][0x3f8] ;  /* 0x0000fe00ff047b82 */ /* 0x000eb00000000a00 */
[----:B------:R-:W3:Y:S08]  /*02b0*/  LDC.64 R86, c[0x0][0x3c8] ;  /* 0x0000f200ff567b82 */ /* 0x000ef00000000a00 */
[----:B------:R-:W4:Y:S01]  /*02c0*/  LDC.64 R6, c[0x0][0x3f0] ;  /* 0x0000fc00ff067b82 */ /* 0x000f220000000a00 */
[----:B--2---:R-:W-:-:S05]  /*02d0*/  IMAD.WIDE R4, R0, 0x4, R4 ;  /* 0x0000000400047825 */ /* 0x004fca00078e0204 */
[----:B-1----:R-:W2:Y:S01]  /*02e0*/  LDG.E R2, desc[UR6][R4.64] ;  /* 0x0000000604027981 */ /* 0x002ea2000c1e1900 */
[----:B---3--:R-:W-:-:S05]  /*02f0*/  IMAD.WIDE R86, R0, 0x4, R86 ;  /* 0x0000000400567825 */ /* 0x008fca00078e0256 */
[----:B-----5:R1:W5:Y:S01]  /*0300*/  LDG.E R4, desc[UR6][R86.64] ;  /* 0x0000000656047981 */ /* 0x020362000c1e1900 */
[----:B----4-:R-:W-:-:S05]  /*0310*/  IMAD.WIDE R6, R0, 0x4, R6 ;  /* 0x0000000400067825 */ /* 0x010fca00078e0206 */
[----:B------:R1:W5:Y:S01]  /*0320*/  LDG.E R5, desc[UR6][R6.64] ;  /* 0x0000000606057981 */ /* 0x000362000c1e1900 */
[----:B------:R-:W-:Y:S01]  /*0330*/  BSSY.RECONVERGENT B1, `(.L_x_4272) ;  /* 0x00000cc000017945 */ /* 0x000fe20003800200 */
[----:B------:R-:W-:Y:S02]  /*0340*/  MOV R94, RZ ;  /* 0x000000ff005e7202 */ /* 0x000fe40000000f00 */
[----:B------:R-:W-:Y:S02]  /*0350*/  MOV R92, RZ ;  /* 0x000000ff005c7202 */ /* 0x000fe40000000f00 */
[----:B--2---:R-:W-:-:S13]  /*0360*/  ISETP.GE.AND P2, PT, R2, 0x1, PT ;  /* 0x000000010200780c */ /* 0x004fda0003f46270 */
        /* <DEDUP_REMOVED lines=14> */
[----:B------:R-:W3:Y:S01]  /*0450*/  LDG.E R3, desc[UR6][R100.64] ;  /* 0x0000000664037981 */ /* 0x000ee2000c1e1900 */
[----:B-1----:R-:W-:-:S04]  /*0460*/  LOP3.LUT R105, R88, 0x1f, RZ, 0xc0, !PT ;  /* 0x0000001f58697812 */ /* 0x002fc800078ec0ff */
[-C--:B------:R-:W-:Y:S02]  /*0470*/  LEA.HI.SX32 R108, R84, R105.reuse, 0x1d ;  /* 0x00000069546c7211 */ /* 0x080fe400078feaff */
[----:B------:R-:W-:Y:S02]  /*0480*/  LEA.HI.SX32 R105, R86, R105, 0x1d ;  /* 0x0000006956697211 */ /* 0x000fe400078feaff */
[C---:B------:R-:W-:Y:S01]  /*0490*/  IADD3 R109, PT, PT, R108.reuse, 0x20, RZ ;  /* 0x000000206c6d7810 */ /* 0x040fe20007ffe0ff */
[----:B--2---:R-:W-:-:S04]  /*04a0*/  IMAD.WIDE.U32 R110, R108, 0x20, R92 ;  /* 0x000000206c6e7825 */ /* 0x004fc800078e005c */
[----:B0-----:R-:W-:Y:S01]  /*04b0*/  IMAD.WIDE.U32 R88, R105, 0x10, R6 ;  /* 0x0000001069587825 */ /* 0x001fe200078e0006 */
[----:B------:R-:W2:Y:S03]  /*04c0*/  LDG.E.128 R84, desc[UR6][R110.64] ;  /* 0x000000066e547981 */ /* 0x000ea6000c1e1d00 */
[----:B------:R-:W-:Y:S02]  /*04d0*/  IMAD.WIDE.U32 R112, R109, 0x20, R92 ;  /* 0x000000206d707825 */ /* 0x000fe400078e005c */
[----:B------:R-:W4:Y:S04]  /*04e0*/  LDG.E.128 R88, desc[UR6][R88.64] ;  /* 0x0000000658587981 */ /* 0x000f28000c1e1d00 */
[----:B------:R-:W4:Y:S04]  /*04f0*/  LDG.E.128 R100, desc[UR6][R112.64+0x10] ;  /* 0x0000100670647981 */ /* 0x000f28000c1e1d00 */
[----:B------:R0:W4:Y:S04]  /*0500*/  LDG.E.128 R92, desc[UR6][R110.64+0x10] ;  /* 0x000010066e5c7981 */ /* 0x000128000c1e1d00 */
[----:B------:R1:W4:Y:S01]  /*0510*/  LDG.E.128 R96, desc[UR6][R112.64] ;  /* 0x0000000670607981 */ /* 0x000322000c1e1d00 */
        /* <DEDUP_REMOVED lines=12> */
[----:B-1----:R-:W-:-:S03]  /*05e0*/  @P0 IMAD.WIDE.U32 R114, R108, 0x20, R114 ;  /* 0x000000206c720825 */ /* 0x002fc600078e0072 */
[----:B------:R0:W5:Y:S04]  /*05f0*/  @P0 LDG.E.128 R8, desc[UR6][R116.64+0x10] ;  /* 0x0000100674080981 */ /* 0x000168000c1e1d00 */
[----:B------:R-:W5:Y:S04]  /*0600*/  @P0 LDG.E.128 R20, desc[UR6][R114.64] ;  /* 0x0000000672140981 */ /* 0x000f68000c1e1d00 */
[----:B------:R1:W5:Y:S01]  /*0610*/  @P0 LDG.E.128 R16, desc[UR6][R114.64+0x10] ;  /* 0x0000100672100981 */ /* 0x000362000c1e1d00 */
[----:B---3--:R-:W-:-:S05]  /*0620*/  FSEL R3, R3, RZ, !P1 ;  /* 0x000000ff03037208 */ /* 0x008fca0004800000 */
[C---:B--2---:R-:W-:Y:S01]  /*0630*/  FADD.FTZ R109, -R3.reuse, R84 ;  /* 0x00000054036d7221 */ /* 0x044fe20000010100 */
[C---:B------:R-:W-:Y:S01]  /*0640*/  FADD.FTZ R111, -R3.reuse, R86 ;  /* 0x00000056036f7221 */ /* 0x040fe20000010100 */
[----:B------:R-:W-:Y:S01]  /*0650*/  FADD.FTZ R85, -R3, R85 ;  /* 0x0000005503557221 */ /* 0x000fe20000010100 */
[C---:B----4-:R-:W-:Y:S02]  /*0660*/  PRMT R84, R88.reuse, 0x7632, R84 ;  /* 0x0000763258547816 */ /* 0x050fe40000000054 */
[----:B------:R-:W-:Y:S02]  /*0670*/  SHF.L.U32 R113, R88, 0x10, RZ ;  /* 0x0000001058717819 */ /* 0x000fe400000006ff */
[----:B------:R-:W-:Y:S01]  /*0680*/  PRMT R86, R89, 0x7632, R86 ;  /* 0x0000763259567816 */ /* 0x000fe20000000056 */
[----:B------:R-:W-:Y:S01]  /*0690*/  FADD.FTZ R125, -R3, R100 ;  /* 0x00000064037d7221 */ /* 0x000fe20000010100 */
[----:B------:R-:W-:Y:S01]  /*06a0*/  SHF.L.U32 R89, R89, 0x10, RZ ;  /* 0x0000001059597819 */ /* 0x000fe200000006ff */
[----:B-----5:R-:W-:Y:S01]  /*06b0*/  FMUL.FTZ R111, R4, R111 ;  /* 0x0000006f046f7220 */ /* 0x020fe20000410000 */
[----:B------:R-:W-:Y:S01]  /*06c0*/  SHF.L.U32 R84, R84, 0x10, RZ ;  /* 0x0000001054547819 */ /* 0x000fe200000006ff */
[----:B------:R-:W-:Y:S01]  /*06d0*/  FMUL.FTZ R100, R4, R85 ;  /* 0x0000005504647220 */ /* 0x000fe20000410000 */
[C---:B------:R-:W-:Y:S01]  /*06e0*/  FADD.FTZ R87, -R3.reuse, R87 ;  /* 0x0000005703577221 */ /* 0x040fe20000010100 */
[C---:B0-----:R-:W-:Y:S01]  /*06f0*/  FADD.FTZ R117, -R3.reuse, R92 ;  /* 0x0000005c03757221 */ /* 0x041fe20000010100 */
        /* <DEDUP_REMOVED lines=10> */
[----:B-1----:R-:W-:Y:S01]  /*07a0*/  FMUL.FTZ R114, R60, R113 ;  /* 0x000000713c727220 */ /* 0x002fe20000410000 */
[----:B------:R-:W-:Y:S01]  /*07b0*/  FMUL.FTZ R3, R4, R109 ;  /* 0x0000006d04037220 */ /* 0x000fe20000410000 */
[-C--:B------:R-:W-:Y:S01]  /*07c0*/  FFMA.FTZ R26, R111, R89.reuse, R26 ;  /* 0x000000596f1a7223 */ /* 0x080fe2000001001a */
[----:B------:R-:W-:Y:S01]  /*07d0*/  FADD.FTZ R58, R58, R89 ;  /* 0x000000593a3a7221 */ /* 0x000fe20000010000 */
[----:B------:R-:W-:Y:S01]  /*07e0*/  FMUL.FTZ R116, R62, R89 ;  /* 0x000000593e747220 */ /* 0x000fe20000410000 */
[----:B------:R-:W-:Y:S01]  /*07f0*/  PRMT R88, R90, 0x7632, R88 ;  /* 0x000076325a587816 */ /* 0x000fe20000000058 */
[-C--:B------:R-:W-:Y:S01]  /*0800*/  FFMA.FTZ R25, R100, R84.reuse, R25 ;  /* 0x0000005464197223 */ /* 0x080fe20000010019 */
[----:B------:R-:W-:Y:S01]  /*0810*/  SHF.L.U32 R115, R90, 0x10, RZ ;  /* 0x000000105a737819 */ /* 0x000fe200000006ff */
[----:B------:R-:W-:Y:S01]  /*0820*/  FADD.FTZ R57, R57, R84 ;  /* 0x0000005439397221 */ /* 0x000fe20000010000 */
[----:B------:R-:W-:Y:S01]  /*0830*/  FMUL.FTZ R89, R61, R84 ;  /* 0x000000543d597220 */ /* 0x000fe20000410000 */
[C---:B------:R-:W-:Y:S01]  /*0840*/  PRMT R90, R91.reuse, 0x7632, R90 ;  /* 0x000076325b5a7816 */ /* 0x040fe2000000005a */
[C---:B------:R-:W-:Y:S01]  /*0850*/  FMUL.FTZ R108, R4.reuse, R87 ;  /* 0x00000057046c7220 */ /* 0x040fe20000410000 */
[----:B------:R-:W-:Y:S01]  /*0860*/  FADD.FTZ R84, RZ, R114 ;  /* 0x00000072ff547221 */ /* 0x000fe20000010000 */
[----:B------:R-:W-:Y:S01]  /*0870*/  SHF.L.U32 R91, R91, 0x10, RZ ;  /* 0x000000105b5b7819 */ /* 0x000fe200000006ff */
[----:B------:R-:W-:Y:S01]  /*0880*/  FFMA.FTZ R87, R3, R114, RZ ;  /* 0x0000007203577223 */ /* 0x000fe200000100ff */
[----:B------:R-:W-:Y:S01]  /*0890*/  FMUL.FTZ R119, R4, R119 ;  /* 0x0000007704777220 */ /* 0x000fe20000410000 */
[----:B------:R-:W-:Y:S01]  /*08a0*/  SHF.L.U32 R86, R86, 0x10, RZ ;  /* 0x0000001056567819 */ /* 0x000fe200000006ff */
[----:B------:R-:W-:Y:S01]  /*08b0*/  FMUL.FTZ R122, R4, R97 ;  /* 0x00000061047a7220 */ /* 0x000fe20000410000 */
[----:B------:R-:W-:Y:S01]  /*08c0*/  FADD.FTZ R97, R84, R89 ;  /* 0x0000005954617221 */ /* 0x000fe20000010000 */
[----:B------:R-:W-:Y:S01]  /*08d0*/  FFMA.FTZ R84, R100, R89, R87 ;  /* 0x0000005964547223 */ /* 0x000fe20000010057 */
[----:B------:R-:W-:Y:S01]  /*08e0*/  FADD.FTZ R54, R54, R91 ;  /* 0x0000005b36367221 */ /* 0x000fe20000010000 */
[-C--:B------:R-:W-:Y:S01]  /*08f0*/  FFMA.FTZ R34, R119, R91.reuse, R34 ;  /* 0x0000005b77227223 */ /* 0x080fe20000010022 */
[----:B------:R-:W-:Y:S01]  /*0900*/  FMUL.FTZ R120, R66, R91 ;  /* 0x0000005b42787220 */ /* 0x000fe20000410000 */
[-C--:B------:R-:W-:Y:S01]  /*0910*/  FFMA.FTZ R27, R108, R86.reuse, R27 ;  /* 0x000000566c1b7223 */ /* 0x080fe2000001001b */
        /* <DEDUP_REMOVED lines=17> */
[----:B------:R-:W-:Y:S01]  /*0a30*/  PRMT R92, R104, 0x7632, R92 ;  /* 0x00007632685c7816 */ /* 0x000fe2000000005c */
[----:B------:R-:W-:Y:S01]  /*0a40*/  FFMA.FTZ R86, R110, R93, R87 ;  /* 0x0000005d6e567223 */ /* 0x000fe20000010057 */
[----:B------:R-:W-:Y:S01]  /*0a50*/  SHF.L.U32 R104, R104, 0x10, RZ ;  /* 0x0000001068687819 */ /* 0x000fe200000006ff */
[C---:B------:R-:W-:Y:S01]  /*0a60*/  FMUL.FTZ R112, R4.reuse, R95 ;  /* 0x0000005f04707220 */ /* 0x040fe20000410000 */
[C---:B------:R-:W-:Y:S01]  /*0a70*/  FMUL.FTZ R121, R4.reuse, R121 ;  /* 0x0000007904797220 */ /* 0x040fe20000410000 */
[----:B------:R-:W-:Y:S01]  /*0a80*/  FMUL.FTZ R95, R67, R90 ;  /* 0x0000005a435f7220 */ /* 0x000fe20000410000 */
[----:B------:R-:W-:Y:S01]  /*0a90*/  FADD.FTZ R88, R97, R120 ;  /* 0x0000007861587221 */ /* 0x000fe20000010000 */
[----:B------:R-:W-:Y:S01]  /*0aa0*/  FFMA.FTZ R87, R119, R120, R86 ;  /* 0x0000007877577223 */ /* 0x000fe20000010056 */
[----:B------:R-:W-:Y:S01]  /*0ab0*/  FMUL.FTZ R124, R4, R99 ;  /* 0x00000063047c7220 */ /* 0x000fe20000410000 */
[----:B------:R-:W-:Y:S01]  /*0ac0*/  SHF.L.U32 R92, R92, 0x10, RZ ;  /* 0x000000105c5c7819 */ /* 0x000fe200000006ff */
[-C--:B------:R-:W-:Y:S01]  /*0ad0*/  FFMA.FTZ R76, R121, R104.reuse, R76 ;  /* 0x00000068794c7223 */ /* 0x080fe2000001004c */
[----:B------:R-:W-:Y:S01]  /*0ae0*/  FADD.FTZ R44, R44, R104 ;  /* 0x000000682c2c7221 */ /* 0x000fe20000010000 */
[----:B------:R-:W-:Y:S01]  /*0af0*/  FMUL.FTZ R104, R68, R104 ;  /* 0x0000006844687220 */ /* 0x000fe20000410000 */
[----:B------:R-:W-:Y:S01]  /*0b00*/  FADD.FTZ R99, R88, R95 ;  /* 0x0000005f58637221 */ /* 0x000fe20000010000 */
[----:B------:R-:W-:Y:S01]  /*0b10*/  FFMA.FTZ R88, R112, R95, R87 ;  /* 0x0000005f70587223 */ /* 0x000fe20000010057 */
[----:B------:R-:W-:Y:S01]  /*0b20*/  PRMT R94, R105, 0x7632, R94 ;  /* 0x00007632695e7816 */ /* 0x000fe2000000005e */
[----:B------:R-:W-:Y:S01]  /*0b30*/  FMUL.FTZ R97, R69, R92 ;  /* 0x0000005c45617220 */ /* 0x000fe20000410000 */
[----:B------:R-:W-:Y:S01]  /*0b40*/  SHF.L.U32 R105, R105, 0x10, RZ ;  /* 0x0000001069697819 */ /* 0x000fe200000006ff */
[----:B------:R-:W-:Y:S01]  /*0b50*/  FADD.FTZ R86, R99, R104 ;  /* 0x0000006863567221 */ /* 0x000fe20000010000 */
[----:B------:R-:W-:Y:S01]  /*0b60*/  FFMA.FTZ R87, R121, R104, R88 ;  /* 0x0000006879577223 */ /* 0x000fe20000010058 */
[C---:B------:R-:W-:Y:S01]  /*0b70*/  FMUL.FTZ R85, R4.reuse, R102 ;  /* 0x0000006604557220 */ /* 0x040fe20000410000 */
[----:B------:R-:W-:Y:S01]  /*0b80*/  FMUL.FTZ R102, R4, R103 ;  /* 0x0000006704667220 */ /* 0x000fe20000410000 */
[----:B------:R-:W-:Y:S01]  /*0b90*/  SHF.L.U32 R94, R94, 0x10, RZ ;  /* 0x000000105e5e7819 */ /* 0x000fe200000006ff */
[----:B------:R-:W-:Y:S01]  /*0ba0*/  FMUL.FTZ R84, R70, R105 ;  /* 0x0000006946547220 */ /* 0x000fe20000410000 */
[----:B------:R-:W-:Y:S01]  /*0bb0*/  FADD.FTZ R103, R86, R97 ;  /* 0x0000006156677221 */ /* 0x000fe20000010000 */
[----:B------:R-:W-:Y:S01]  /*0bc0*/  PRMT R96, R106, 0x7632, R96 ;  /* 0x000076326a607816 */ /* 0x000fe20000000060 */
        /* <DEDUP_REMOVED lines=19> */
[----:B------:R-:W-:Y:S01]  /*0d00*/  FADD.FTZ R55, R55, R90 ;  /* 0x0000005a37377221 */ /* 0x000fe20000010000 */
[----:B------:R-:W-:Y:S01]  /*0d10*/  FFMA.FTZ R35, R112, R90, R35 ;  /* 0x0000005a70237223 */ /* 0x000fe20000010023 */
[----:B------:R-:W-:Y:S01]  /*0d20*/  SHF.L.U32 R98, R98, 0x10, RZ ;  /* 0x0000001062627819 */ /* 0x000fe200000006ff */
[----:B------:R-:W-:Y:S01]  /*0d30*/  FMUL.FTZ R90, R74, R107 ;  /* 0x0000006b4a5a7220 */ /* 0x000fe20000410000 */
[----:B------:R-:W-:Y:S01]  /*0d40*/  FADD.FTZ R87, R103, R88 ;  /* 0x0000005867577221 */ /* 0x000fe20000010000 */
[----:B------:R-:W-:Y:S01]  /*0d50*/  FFMA.FTZ R86, R101, R88, R86 ;  /* 0x0000005865567223 */ /* 0x000fe20000010056 */
[----:B------:R-:W-:Y:S01]  /*0d60*/  FFMA.FTZ R79, R124, R94, R79 ;  /* 0x0000005e7c4f7223 */ /* 0x000fe2000001004f */
[----:B------:R-:W-:Y:S01]  /*0d70*/  FADD.FTZ R47, R47, R94 ;  /* 0x0000005e2f2f7221 */ /* 0x000fe20000010000 */
[----:B------:R-:W-:Y:S01]  /*0d80*/  FADD.FTZ R94, R87, R90 ;  /* 0x0000005a575e7221 */ /* 0x000fe20000010000 */
[----:B------:R-:W-:Y:S01]  /*0d90*/  FMUL.FTZ R103, R75, R98 ;  /* 0x000000624b677220 */ /* 0x000fe20000410000 */
[----:B------:R-:W-:Y:S01]  /*0da0*/  FFMA.FTZ R87, R85, R90, R86 ;  /* 0x0000005a55577223 */ /* 0x000fe20000010056 */
[----:B------:R-:W-:Y:S01]  /*0db0*/  FFMA.FTZ R77, R122, R92, R77 ;  /* 0x0000005c7a4d7223 */ /* 0x000fe2000001004d */
[----:B------:R-:W-:Y:S01]  /*0dc0*/  FADD.FTZ R45, R45, R92 ;  /* 0x0000005c2d2d7221 */ /* 0x000fe20000010000 */
        /* <DEDUP_REMOVED lines=15> */
.L_x_4273:
        /* <DEDUP_REMOVED lines=18> */
[----:B------:R-:W5:Y:S02]  /*0fe0*/  LDG.E.128 R16, desc[UR6][R16.64+0x10] ;  /* 0x0000100610107981 */ /* 0x000f64000c1e1d00 */
.L_x_4274:
[----:B0-----:R-:W-:Y:S05]  /*0ff0*/  BSYNC.RECONVERGENT B1 ;  /* 0x0000000000017941 */ /* 0x001fea0003800200 */
.L_x_4272:
        /* <DEDUP_REMOVED lines=21> */
.L_x_4326:
[----:B------:R-:W4:Y:S01]  /*1150*/  S2R R92, SR_TID.X ;  /* 0x00000000005c7919 */ /* 0x000f220000002100 */
[----:B------:R-:W-:Y:S01]  /*1160*/  ISETP.NE.U32.AND P1, PT, R6, RZ, PT ;  /* 0x000000ff0600720c */ /* 0x000fe20003f25070 */
[----:B0-2---:R-:W-:Y:S01]  /*1170*/  FADD.FTZ R94, R94, R107 ;  /* 0x0000006b5e5e7221 */ /* 0x005fe20000010000 */
[----:B------:R-:W-:Y:S01]  /*1180*/  @P3 IADD3 R5, PT, PT, R5, -0x1, RZ ;  /* 0xffffffff05053810 */ /* 0x000fe20007ffe0ff */
[----:B---3--:R-:W-:Y:S01]  /*1190*/  FADD.FTZ R6, R109, R98 ;  /* 0x000000626d067221 */ /* 0x008fe20000010000 */
[----:B------:R-:W-:Y:S01]  /*11a0*/  ISETP.NE.AND.EX P1, PT, R7, RZ, PT, P1 ;  /* 0x000000ff0700720c */ /* 0x000fe20003f25310 */
[----:B------:R-:W-:Y:S01]  /*11b0*/  IMAD R7, R0, UR9, RZ ;  /* 0x0000000900077c24 */ /* 0x000fe2000f8e02ff */
[----:B------:R-:W-:Y:S01]  /*11c0*/  ISETP.NE.AND P4, PT, RZ, UR8, PT ;  /* 0x00000008ff007c0c */ /* 0x000fe2000bf85270 */
[----:B------:R-:W-:Y:S01]  /*11d0*/  @P3 IMAD R5, R5, UR9, RZ ;  /* 0x0000000905053c24 */ /* 0x000fe2000f8e02ff */
[----:B------:R-:W-:Y:S01]  /*11e0*/  BSSY.RECONVERGENT B1, `(.L_x_4276) ;  /* 0x0000131000017945 */ /* 0x000fe20003800200 */
[----:B------:R-:W-:Y:S01]  /*11f0*/  HFMA2 R105, -RZ, RZ, 0, 0 ;  /* 0x00000000ff697431 */ /* 0x000fe200000001ff */
[----:B-1----:R-:W-:-:S04]  /*1200*/  SHF.R.S32.HI R86, RZ, 0x1f, R7 ;  /* 0x0000001fff567819 */ /* 0x002fc80000011407 */
[----:B------:R-:W-:Y:S02]  /*1210*/  LEA.HI R107, R86, R7, RZ, 0x3 ;  /* 0x00000007566b7211 */ /* 0x000fe400078f18ff */
[----:B------:R-:W-:-:S04]  /*1220*/  @P3 SHF.R.S32.HI R86, RZ, 0x1f, R5 ;  /* 0x0000001fff563819 */ /* 0x000fc80000011405 */
[----:B------:R-:W-:Y:S01]  /*1230*/  @P3 LEA.HI R86, R86, R5, RZ, 0x3 ;  /* 0x0000000556563211 */ /* 0x000fe200078f18ff */
[----:B------:R-:W-:Y:S01]  /*1240*/  FMUL.FTZ R5, R94, UR12 ;  /* 0x0000000c5e057c20 */ /* 0x000fe20008410000 */
[----:B------:R-:W-:-:S04]  /*1250*/  FMUL.FTZ R94, R6, UR12 ;  /* 0x0000000c065e7c20 */ /* 0x000fc80008410000 */
        /* <DEDUP_REMOVED lines=20> */
.L_x_4280:
[----:B------:R-:W-:Y:S05]  /*13a0*/  BSYNC.RECONVERGENT B2 ;  /* 0x0000000000027941 */ /* 0x000fea0003800200 */
.L_x_4279:
        /* <DEDUP_REMOVED lines=10> */
.L_x_4282:
[----:B------:R-:W-:Y:S05]  /*1450*/  BSYNC.RECONVERGENT B2 ;  /* 0x0000000000027941 */ /* 0x000fea0003800200 */
.L_x_4281:
        /* <DEDUP_REMOVED lines=10> */
.L_x_4284:
[----:B------:R-:W-:Y:S05]  /*1500*/  BSYNC.RECONVERGENT B2 ;  /* 0x0000000000027941 */ /* 0x000fea0003800200 */
.L_x_4283:
        /* <DEDUP_REMOVED lines=10> */
.L_x_4286:
[----:B------:R-:W-:Y:S05]  /*15b0*/  BSYNC.RECONVERGENT B2 ;  /* 0x0000000000027941 */ /* 0x000fea0003800200 */
.L_x_4285:
        /* <DEDUP_REMOVED lines=10> */
.L_x_4288:
[----:B------:R-:W-:Y:S05]  /*1660*/  BSYNC.RECONVERGENT B2 ;  /* 0x0000000000027941 */ /* 0x000fea0003800200 */
.L_x_4287:
        /* <DEDUP_REMOVED lines=10> */
.L_x_4290:
[----:B------:R-:W-:Y:S05]  /*1710*/  BSYNC.RECONVERGENT B2 ;  /* 0x0000000000027941 */ /* 0x000fea0003800200 */
.L_x_4289:
        /* <DEDUP_REMOVED lines=10> */
.L_x_4292:
[----:B------:R-:W-:Y:S05]  /*17c0*/  BSYNC.RECONVERGENT B2 ;  /* 0x0000000000027941 */ /* 0x000fea0003800200 */
.L_x_4291:
        /* <DEDUP_REMOVED lines=10> */
.L_x_4278:
[----:B------:R-:W0:Y:S01]  /*1870*/  @P3 LDC R37, c[0x0][0x40c] ;  /* 0x00010300ff253b82 */ /* 0x000e220000000800 */
[-CC-:B------:R-:W-:Y:S01]  /*1880*/  FFMA.FTZ R29, R3, R94.reuse, R5.reuse ;  /* 0x0000005e031d7223 */ /* 0x180fe20000010005 */
[-CC-:B------:R-:W-:Y:S01]  /*1890*/  FFMA.FTZ R31, R111, R94.reuse, R5.reuse ;  /* 0x0000005e6f1f7223 */ /* 0x180fe20000010005 */
[-CC-:B------:R-:W-:Y:S01]  /*18a0*/  FFMA.FTZ R28, R100, R94.reuse, R5.reuse ;  /* 0x0000005e641c7223 */ /* 0x180fe20000010005 */
[-C--:B------:R-:W-:Y:S01]  /*18b0*/  FFMA.FTZ R30, R108, R94.reuse, R5 ;  /* 0x0000005e6c1e7223 */ /* 0x080fe20000010005 */
[----:B------:R-:W-:Y:S01]  /*18c0*/  FADD.FTZ R29, R114, -R29 ;  /* 0x8000001d721d7221 */ /* 0x000fe20000010000 */
[----:B------:R-:W-:Y:S01]  /*18d0*/  FADD.FTZ R39, R116, -R31 ;  /* 0x8000001f74277221 */ /* 0x000fe20000010000 */
[----:B------:R-:W-:Y:S01]  /*18e0*/  FADD.FTZ R31, R89, -R28 ;  /* 0x8000001c591f7221 */ /* 0x000fe20000010000 */
[----:B------:R-:W1:Y:S01]  /*18f0*/  @P3 LDC R7, c[0x0][0x40c] ;  /* 0x00010300ff073b82 */ /* 0x000e620000000800 */
[C---:B------:R-:W-:Y:S01]  /*1900*/  FMUL.FTZ R29, R4.reuse, R29 ;  /* 0x0000001d041d7220 */ /* 0x040fe20000410000 */
[----:B------:R-:W-:Y:S01]  /*1910*/  FMUL.FTZ R39, R4, R39 ;  /* 0x0000002704277220 */ /* 0x000fe20000410000 */
[----:B------:R-:W-:Y:S01]  /*1920*/  ISETP.GT.AND P1, PT, R2, RZ, PT ;  /* 0x000000ff0200720c */ /* 0x000fe20003f24270 */
[----:B------:R-:W-:Y:S01]  /*1930*/  FADD.FTZ R109, R91, -R30 ;  /* 0x8000001e5b6d7221 */ /* 0x000fe20000010000 */
[----:B------:R-:W-:Y:S01]  /*1940*/  FMUL.FTZ R31, R4, R31 ;  /* 0x0000001f041f7220 */ /* 0x000fe20000410000 */
[----:B------:R-:W-:Y:S01]  /*1950*/  FFMA.FTZ R86, R112, R94, R5 ;  /* 0x0000005e70567223 */ /* 0x000fe20000010005 */
[----:B------:R-:W-:Y:S01]  /*1960*/  FSEL R28, R29, RZ, P1 ;  /* 0x000000ff1d1c7208 */ /* 0x000fe20000800000 */
[----:B------:R-:W2:Y:S01]  /*1970*/  @P3 LDC R36, c[0x0][0x40c] ;  /* 0x00010300ff243b82 */ /* 0x000ea20000000800 */
[----:B------:R-:W-:Y:S01]  /*1980*/  FSEL R30, R39, RZ, P1 ;  /* 0x000000ff271e7208 */ /* 0x000fe20000800000 */
[----:B------:R-:W-:Y:S01]  /*1990*/  FMUL.FTZ R109, R4, R109 ;  /* 0x0000006d046d7220 */ /* 0x000fe20000410000 */
[----:B------:R-:W-:-:S04]  /*19a0*/  FSEL R29, R31, RZ, P1 ;  /* 0x000000ff1f1d7208 */ /* 0x000fc80000800000 */
        /* <DEDUP_REMOVED lines=9> */
[----:B------:R-:W-:Y:S02]  /*1a40*/  FMUL.FTZ R109, R4, R109 ;  /* 0x0000006d046d7220 */ /* 0x000fe40000410000 */
[----:B------:R-:W-:Y:S01]  /*1a50*/  @P3 F2FP.BF16.F32.PACK_AB R7, RZ, R7 ;  /* 0x00000007ff07323e */ /* 0x000fe200000010ff */
[----:B--2---:R-:W-:-:S03]  /*1a60*/  @P3 FMUL.FTZ R36, R29, R36 ;  /* 0x000000241d243220 */ /* 0x004fc60000410000 */
[----:B------:R-:W-:Y:S01]  /*1a70*/  @P3 PRMT R81, R7, 0x7610, R81 ;  /* 0x0000761007513816 */ /* 0x000fe20000000051 */
[----:B------:R-:W-:Y:S01]  /*1a80*/  FFMA.FTZ R7, R117, R94, R5 ;  /* 0x0000005e75077223 */ /* 0x000fe20000010005 */
[----:B------:R-:W-:Y:S01]  /*1a90*/  FSEL R38, R109, RZ, P1 ;  /* 0x000000ff6d267208 */ /* 0x000fe20000800000 */
[----:B------:R-:W-:Y:S01]  /*1aa0*/  FADD.FTZ R109, R95, -R86 ;  /* 0x800000565f6d7221 */ /* 0x000fe20000010000 */
[----:B------:R-:W-:Y:S01]  /*1ab0*/  @P3 F2FP.BF16.F32.PACK_AB R36, RZ, R36 ;  /* 0x00000024ff24323e */ /* 0x000fe200000010ff */
[----:B------:R-:W-:Y:S01]  /*1ac0*/  FADD.FTZ R7, R118, -R7 ;  /* 0x8000000776077221 */ /* 0x000fe20000010000 */
[----:B---3--:R-:W-:Y:S02]  /*1ad0*/  @P3 FMUL.FTZ R6, R31, R6 ;  /* 0x000000061f063220 */ /* 0x008fe40000410000 */
[----:B------:R-:W-:Y:S01]  /*1ae0*/  @P3 PRMT R80, R80, 0x5410, R36 ;  /* 0x0000541050503816 */ /* 0x000fe20000000024 */
[----:B------:R-:W-:Y:S01]  /*1af0*/  FFMA.FTZ R36, R110, R94, R5 ;  /* 0x0000005e6e247223 */ /* 0x000fe20000010005 */
[----:B------:R-:W-:Y:S01]  /*1b00*/  FMUL.FTZ R109, R4, R109 ;  /* 0x0000006d046d7220 */ /* 0x000fe20000410000 */
[----:B------:R-:W-:-:S02]  /*1b10*/  @P3 F2FP.BF16.F32.PACK_AB R6, RZ, R6 ;  /* 0x00000006ff06323e */ /* 0x000fc400000010ff */
[----:B------:R-:W-:Y:S01]  /*1b20*/  FADD.FTZ R37, R93, -R36 ;  /* 0x800000245d257221 */ /* 0x000fe20000010000 */
[C---:B------:R-:W-:Y:S01]  /*1b30*/  FMUL.FTZ R36, R4.reuse, R7 ;  /* 0x0000000704247220 */ /* 0x040fe20000410000 */
[----:B------:R-:W-:Y:S01]  /*1b40*/  @P3 PRMT R81, R81, 0x5410, R6 ;  /* 0x0000541051513816 */ /* 0x000fe20000000006 */
[----:B------:R-:W1:Y:S01]  /*1b50*/  @P3 LDC R7, c[0x0][0x40c] ;  /* 0x00010300ff073b82 */ /* 0x000e620000000800 */
[----:B------:R-:W-:Y:S02]  /*1b60*/  FMUL.FTZ R37, R4, R37 ;  /* 0x0000002504257220 */ /* 0x000fe40000410000 */
[----:B------:R-:W-:-:S03]  /*1b70*/  FSEL R36, R36, RZ, P1 ;  /* 0x000000ff24247208 */ /* 0x000fc60000800000 */
[----:B------:R-:W-:Y:S02]  /*1b80*/  FSEL R37, R37, RZ, P1 ;  /* 0x000000ff25257208 */ /* 0x000fe40000800000 */
[----:B0-----:R-:W-:Y:S01]  /*1b90*/  @P3 FMUL.FTZ R39, R36, R39 ;  /* 0x0000002724273220 */ /* 0x001fe20000410000 */
[----:B------:R-:W0:Y:S04]  /*1ba0*/  @P3 LDC R6, c[0x0][0x40c] ;  /* 0x00010300ff063b82 */ /* 0x000e280000000800 */
[----:B------:R-:W-:-:S04]  /*1bb0*/  @P3 F2FP.BF16.F32.PACK_AB R39, RZ, R39 ;  /* 0x00000027ff27323e */ /* 0x000fc800000010ff */
[----:B------:R-:W-:Y:S02]  /*1bc0*/  @P3 PRMT R82, R39, 0x7610, R82 ;  /* 0x0000761027523816 */ /* 0x000fe40000000052 */
[----:B------:R-:W-:Y:S01]  /*1bd0*/  FSEL R39, R109, RZ, P1 ;  /* 0x000000ff6d277208 */ /* 0x000fe20000800000 */
[----:B-1----:R-:W-:-:S05]  /*1be0*/  @P3 FMUL.FTZ R7, R38, R7 ;  /* 0x0000000726073220 */ /* 0x002fca0000410000 */
        /* <DEDUP_REMOVED lines=10> */
.L_x_4277:
[----:B------:R-:W-:Y:S02]  /*1c90*/  MOV R87, UR20 ;  /* 0x0000001400577c02 */ /* 0x000fe40008000f00 */
[----:B------:R-:W-:Y:S02]  /*1ca0*/  MOV R96, UR21 ;  /* 0x0000001500607c02 */ /* 0x000fe40008000f00 */
[----:B------:R-:W-:-:S04]  /*1cb0*/  ISETP.NE.U32.AND P1, PT, R87, RZ, PT ;  /* 0x000000ff5700720c */ /* 0x000fc80003f25070 */
[----:B------:R-:W-:-:S13]  /*1cc0*/  ISETP.NE.AND.EX P1, PT, R96, RZ, PT, P1 ;  /* 0x000000ff6000720c */ /* 0x000fda0003f25310 */
[----:B------:R-:W-:Y:S05]  /*1cd0*/  @P1 BRA `(.L_x_4294) ;  /* 0x0000000400041947 */ /* 0x000fea0003800000 */
[----:B------:R-:W0:Y:S01]  /*1ce0*/  @P3 LDC R109, c[0x0][0x40c] ;  /* 0x00010300ff6d3b82 */ /* 0x000e220000000800 */
[--C-:B------:R-:W-:Y:S01]  /*1cf0*/  @P2 FFMA.FTZ R7, R3, R94, R5.reuse ;  /* 0x0000005e03072223 */ /* 0x100fe20000010005 */
        /* <DEDUP_REMOVED lines=24> */
[----:B------:R-:W-:Y:S01]  /*1e80*/  MOV R6, R16 ;  /* 0x0000001000067202 */ /* 0x000fe20000000f00 */
[----:B-1----:R-:W-:-:S05]  /*1e90*/  @P3 FMUL.FTZ R7, R7, R98 ;  /* 0x0000006207073220 */ /* 0x002fca0000410000 */
[----:B------:R-:W-:Y:S01]  /*1ea0*/  @P3 F2FP.BF16.F32.PACK_AB R7, RZ, R7 ;  /* 0x00000007ff07323e */ /* 0x000fe200000010ff */
[----:B0-----:R-:W-:Y:S01]  /*1eb0*/  @P3 FMUL.FTZ R86, R86, R109 ;  /* 0x0000006d56563220 */ /* 0x001fe20000410000 */
[----:B------:R-:W-:-:S04]  /*1ec0*/  @P2 FFMA.FTZ R109, R117, R94, R5 ;  /* 0x0000005e756d2223 */ /* 0x000fc80000010005 */
[----:B------:R-:W-:Y:S01]  /*1ed0*/  @P3 F2FP.BF16.F32.PACK_AB R86, RZ, R86 ;  /* 0x00000056ff56323e */ /* 0x000fe200000010ff */
[----:B------:R-:W-:-:S03]  /*1ee0*/  @P2 FADD.FTZ R109, R118, -R109 ;  /* 0x8000006d766d2221 */ /* 0x000fc60000010000 */
[----:B------:R-:W-:Y:S01]  /*1ef0*/  @P3 PRMT R81, R86, 0x7610, R81 ;  /* 0x0000761056513816 */ /* 0x000fe20000000051 */
[----:B------:R-:W-:Y:S01]  /*1f00*/  @P2 FFMA.FTZ R86, R110, R94, R5 ;  /* 0x0000005e6e562223 */ /* 0x000fe20000010005 */
[C---:B------:R-:W-:Y:S02]  /*1f10*/  @P2 FFMA.FTZ R6, R4.reuse, R109, R16 ;  /* 0x0000006d04062223 */ /* 0x040fe40000010010 */
[----:B------:R-:W0:Y:S01]  /*1f20*/  @P3 LDC R109, c[0x0][0x40c] ;  /* 0x00010300ff6d3b82 */ /* 0x000e220000000800 */
[----:B------:R-:W-:Y:S01]  /*1f30*/  @P2 FADD.FTZ R86, R93, -R86 ;  /* 0x800000565d562221 */ /* 0x000fe20000010000 */
[----:B------:R-:W-:Y:S02]  /*1f40*/  @P3 PRMT R81, R81, 0x5410, R7 ;  /* 0x0000541051513816 */ /* 0x000fe40000000007 */
[----:B------:R-:W-:Y:S01]  /*1f50*/  MOV R7, R17 ;  /* 0x0000001100077202 */ /* 0x000fe20000000f00 */
[----:B------:R-:W-:-:S03]  /*1f60*/  @P2 FFMA.FTZ R7, R4, R86, R17 ;  /* 0x0000005604072223 */ /* 0x000fc60000010011 */
[----:B------:R-:W1:Y:S01]  /*1f70*/  @P3 LDC R86, c[0x0][0x40c] ;  /* 0x00010300ff563b82 */ /* 0x000e620000000800 */
[----:B0-----:R-:W-:Y:S01]  /*1f80*/  @P3 FMUL.FTZ R6, R6, R109 ;  /* 0x0000006d06063220 */ /* 0x001fe20000410000 */
[----:B------:R-:W-:-:S04]  /*1f90*/  @P2 FFMA.FTZ R109, R119, R94, R5 ;  /* 0x0000005e776d2223 */ /* 0x000fc80000010005 */
[----:B------:R-:W-:Y:S01]  /*1fa0*/  @P2 FADD.FTZ R109, R120, -R109 ;  /* 0x8000006d786d2221 */ /* 0x000fe20000010000 */
[----:B------:R-:W-:Y:S01]  /*1fb0*/  @P3 F2FP.BF16.F32.PACK_AB R6, RZ, R6 ;  /* 0x00000006ff06323e */ /* 0x000fe200000010ff */
[----:B-1----:R-:W-:Y:S01]  /*1fc0*/  @P3 FMUL.FTZ R7, R7, R86 ;  /* 0x0000005607073220 */ /* 0x002fe20000410000 */
[----:B------:R-:W-:Y:S01]  /*1fd0*/  MOV R86, R18 ;  /* 0x0000001200567202 */ /* 0x000fe20000000f00 */
[----:B------:R-:W-:Y:S01]  /*1fe0*/  @P2 FFMA.FTZ R86, R4, R109, R18 ;  /* 0x0000006d04562223 */ /* 0x000fe20000010012 */
[----:B------:R-:W-:Y:S01]  /*1ff0*/  @P3 PRMT R82, R6, 0x7610, R82 ;  /* 0x0000761006523816 */ /* 0x000fe20000000052 */
        /* <DEDUP_REMOVED lines=15> */
.L_x_4294:
[----:B------:R-:W0:Y:S01]  /*20f0*/  @P3 LDC R37, c[0x0][0x40c] ;  /* 0x00010300ff253b82 */ /* 0x000e220000000800 */
        /* <DEDUP_REMOVED lines=8> */
[C---:B------:R-:W-:Y:S01]  /*2180*/  @P2 FFMA.FTZ R38, R4.reuse, R7, R18 ;  /* 0x0000000704262223 */ /* 0x040fe20000010012 */
[----:B------:R-:W-:Y:S01]  /*2190*/  @P2 FFMA.FTZ R7, R3, R94, R5 ;  /* 0x0000005e03072223 */ /* 0x000fe20000010005 */
[----:B------:R-:W-:Y:S01]  /*21a0*/  @P2 FFMA.FTZ R39, R4, R6, R19 ;  /* 0x0000000604272223 */ /* 0x000fe20000010013 */
[-CC-:B------:R-:W-:Y:S01]  /*21b0*/  @P2 FFMA.FTZ R36, R108, R94.reuse, R5.reuse ;  /* 0x0000005e6c242223 */ /* 0x180fe20000010005 */
[----:B------:R-:W-:Y:S01]  /*21c0*/  @P2 FFMA.FTZ R109, R117, R94, R5 ;  /* 0x0000005e756d2223 */ /* 0x000fe20000010005 */
[----:B------:R-:W-:-:S02]  /*21d0*/  @P2 FADD.FTZ R29, R114, -R7 ;  /* 0x80000007721d2221 */ /* 0x000fc40000010000 */
[----:B------:R-:W2:Y:S01]  /*21e0*/  @P3 LDC R31, c[0x0][0x40c] ;  /* 0x00010300ff1f3b82 */ /* 0x000ea20000000800 */
[----:B------:R-:W-:Y:S01]  /*21f0*/  @P2 FADD.FTZ R36, R91, -R36 ;  /* 0x800000245b242221 */ /* 0x000fe20000010000 */
[----:B------:R-:W-:Y:S01]  /*2200*/  @P2 FFMA.FTZ R28, R4, R29, R20 ;  /* 0x0000001d041c2223 */ /* 0x000fe20000010014 */
[----:B------:R-:W-:Y:S01]  /*2210*/  MOV R29, R21 ;  /* 0x00000015001d7202 */ /* 0x000fe20000000f00 */
[----:B------:R-:W-:Y:S02]  /*2220*/  @P2 FADD.FTZ R109, R118, -R109 ;  /* 0x8000006d766d2221 */ /* 0x000fe40000010000 */
[----:B0-----:R-:W-:Y:S02]  /*2230*/  @P3 FMUL.FTZ R37, R28, R37 ;  /* 0x000000251c253220 */ /* 0x001fe40000410000 */
[----:B------:R-:W0:Y:S03]  /*2240*/  @P3 LDC R86, c[0x0][0x40c] ;  /* 0x00010300ff563b82 */ /* 0x000e260000000800 */
[----:B------:R-:W-:Y:S01]  /*2250*/  @P3 F2FP.BF16.F32.PACK_AB R37, RZ, R37 ;  /* 0x00000025ff25323e */ /* 0x000fe200000010ff */
[----:B-1----:R-:W-:-:S03]  /*2260*/  @P3 FMUL.FTZ R7, R39, R30 ;  /* 0x0000001e27073220 */ /* 0x002fc60000410000 */
[----:B------:R-:W-:Y:S01]  /*2270*/  @P3 PRMT R80, R37, 0x7610, R80 ;  /* 0x0000761025503816 */ /* 0x000fe20000000050 */
[-CC-:B------:R-:W-:Y:S01]  /*2280*/  @P2 FFMA.FTZ R30, R100, R94.reuse, R5.reuse ;  /* 0x0000005e641e2223 */ /* 0x180fe20000010005 */
[----:B------:R-:W1:Y:S01]  /*2290*/  @P3 LDC R37, c[0x0][0x40c] ;  /* 0x00010300ff253b82 */ /* 0x000e620000000800 */
[----:B------:R-:W-:Y:S02]  /*22a0*/  @P3 F2FP.BF16.F32.PACK_AB R7, RZ, R7 ;  /* 0x00000007ff07323e */ /* 0x000fe400000010ff */
[----:B------:R-:W-:Y:S01]  /*22b0*/  @P2 FADD.FTZ R30, R89, -R30 ;  /* 0x8000001e591e2221 */ /* 0x000fe20000010000 */
[----:B--2---:R-:W-:Y:S01]  /*22c0*/  @P3 FMUL.FTZ R6, R38, R31 ;  /* 0x0000001f26063220 */ /* 0x004fe20000410000 */
[----:B------:R-:W-:Y:S02]  /*22d0*/  @P2 FFMA.FTZ R31, R111, R94, R5 ;  /* 0x0000005e6f1f2223 */ /* 0x000fe40000010005 */
[----:B------:R-:W-:Y:S01]  /*22e0*/  @P2 FFMA.FTZ R29, R4, R30, R21 ;  /* 0x0000001e041d2223 */ /* 0x000fe20000010015 */
[----:B------:R-:W-:Y:S01]  /*22f0*/  MOV R30, R22 ;  /* 0x00000016001e7202 */ /* 0x000fe20000000f00 */
[----:B------:R-:W-:Y:S01]  /*2300*/  @P2 FADD.FTZ R31, R116, -R31 ;  /* 0x8000001f741f2221 */ /* 0x000fe20000010000 */
[----:B------:R-:W-:-:S03]  /*2310*/  @P3 F2FP.BF16.F32.PACK_AB R6, RZ, R6 ;  /* 0x00000006ff06323e */ /* 0x000fc600000010ff */
[C---:B------:R-:W-:Y:S01]  /*2320*/  @P2 FFMA.FTZ R30, R4.reuse, R31, R22 ;  /* 0x0000001f041e2223 */ /* 0x040fe20000010016 */
[----:B------:R-:W-:Y:S01]  /*2330*/  MOV R31, R23 ;  /* 0x00000017001f7202 */ /* 0x000fe20000000f00 */
[C---:B------:R-:W-:Y:S01]  /*2340*/  @P2 FFMA.FTZ R31, R4.reuse, R36, R23 ;  /* 0x00000024041f2223 */ /* 0x040fe20000010017 */
[----:B------:R-:W-:Y:S01]  /*2350*/  MOV R36, R16 ;  /* 0x0000001000247202 */ /* 0x000fe20000000f00 */
[----:B------:R-:W-:Y:S01]  /*2360*/  @P2 FFMA.FTZ R36, R4, R109, R16 ;  /* 0x0000006d04242223 */ /* 0x000fe20000010010 */
[----:B------:R-:W-:Y:S01]  /*2370*/  @P3 PRMT R83, R6, 0x7610, R83 ;  /* 0x0000761006533816 */ /* 0x000fe20000000053 */
[----:B0-----:R-:W-:Y:S01]  /*2380*/  @P3 FMUL.FTZ R86, R31, R86 ;  /* 0x000000561f563220 */ /* 0x001fe20000410000 */
[----:B------:R-:W0:Y:S02]  /*2390*/  @P3 LDC R6, c[0x0][0x40c] ;  /* 0x00010300ff063b82 */ /* 0x000e240000000800 */
[----:B------:R-:W-:Y:S01]  /*23a0*/  @P3 PRMT R83, R83, 0x5410, R7 ;  /* 0x0000541053533816 */ /* 0x000fe20000000007 */
[----:B-1----:R-:W-:Y:S01]  /*23b0*/  @P3 FMUL.FTZ R98, R36, R37 ;  /* 0x0000002524623220 */ /* 0x002fe20000410000 */
[----:B------:R-:W-:Y:S01]  /*23c0*/  @P2 FFMA.FTZ R37, R110, R94, R5 ;  /* 0x0000005e6e252223 */ /* 0x000fe20000010005 */
[----:B------:R-:W-:-:S03]  /*23d0*/  @P3 F2FP.BF16.F32.PACK_AB R86, RZ, R86 ;  /* 0x00000056ff56323e */ /* 0x000fc600000010ff */
[----:B------:R-:W-:Y:S01]  /*23e0*/  @P2 FADD.FTZ R109, R93, -R37 ;  /* 0x800000255d6d2221 */ /* 0x000fe20000010000 */
[----:B------:R-:W1:Y:S01]  /*23f0*/  @P3 LDC R7, c[0x0][0x40c] ;  /* 0x00010300ff073b82 */ /* 0x000e620000000800 */
[----:B------:R-:W-:Y:S02]  /*2400*/  MOV R37, R17 ;  /* 0x0000001100257202 */ /* 0x000fe40000000f00 */
[----:B------:R-:W-:Y:S01]  /*2410*/  @P2 FFMA.FTZ R37, R4, R109, R17 ;  /* 0x0000006d04252223 */ /* 0x000fe20000010011 */
[----:B------:R-:W-:-:S04]  /*2420*/  @P3 F2FP.BF16.F32.PACK_AB R98, RZ, R98 ;  /* 0x00000062ff62323e */ /* 0x000fc800000010ff */
[----:B------:R-:W2:Y:S01]  /*2430*/  @P3 LDC R109, c[0x0][0x40c] ;  /* 0x00010300ff6d3b82 */ /* 0x000ea20000000800 */
[----:B------:R-:W-:Y:S01]  /*2440*/  @P3 PRMT R82, R98, 0x7610, R82 ;  /* 0x0000761062523816 */ /* 0x000fe20000000052 */
[----:B0-----:R-:W-:-:S05]  /*2450*/  @P3 FMUL.FTZ R6, R29, R6 ;  /* 0x000000061d063220 */ /* 0x001fca0000410000 */
[----:B------:R-:W-:Y:S01]  /*2460*/  @P3 F2FP.BF16.F32.PACK_AB R6, RZ, R6 ;  /* 0x00000006ff06323e */ /* 0x000fe200000010ff */
[----:B-1----:R-:W-:-:S03]  /*2470*/  @P3 FMUL.FTZ R7, R30, R7 ;  /* 0x000000071e073220 */ /* 0x002fc60000410000 */
[----:B------:R-:W-:Y:S02]  /*2480*/  @P3 PRMT R80, R80, 0x5410, R6 ;  /* 0x0000541050503816 */ /* 0x000fe40000000006 */
[----:B------:R-:W-:Y:S01]  /*2490*/  @P3 F2FP.BF16.F32.PACK_AB R7, RZ, R7 ;  /* 0x00000007ff07323e */ /* 0x000fe200000010ff */
[----:B--2---:R-:W-:-:S03]  /*24a0*/  @P3 FMUL.FTZ R109, R37, R109 ;  /* 0x0000006d256d3220 */ /* 0x004fc60000410000 */
[----:B------:R-:W-:Y:S02]  /*24b0*/  @P3 PRMT R81, R7, 0x7610, R81 ;  /* 0x0000761007513816 */ /* 0x000fe40000000051 */
[----:B------:R-:W-:Y:S02]  /*24c0*/  @P3 F2FP.BF16.F32.PACK_AB R109, RZ, R109 ;  /* 0x0000006dff6d323e */ /* 0x000fe400000010ff */
[----:B------:R-:W-:Y:S02]  /*24d0*/  @P3 PRMT R81, R81, 0x5410, R86 ;  /* 0x0000541051513816 */ /* 0x000fe40000000056 */
[----:B------:R-:W-:-:S07]  /*24e0*/  @P3 PRMT R82, R82, 0x5410, R109 ;  /* 0x0000541052523816 */ /* 0x000fce000000006d */
.L_x_4293:
[----:B------:R-:W-:Y:S05]  /*24f0*/  BSYNC.RECONVERGENT B1 ;  /* 0x0000000000017941 */ /* 0x000fea0003800200 */
.L_x_4276:
        /* <DEDUP_REMOVED lines=22> */
[----:B------:R-:W-:Y:S01]  /*2660*/  MOV R28, R12 ;  /* 0x0000000c001c7202 */ /* 0x000fe20000000f00 */
[----:B------:R-:W-:Y:S01]  /*2670*/  @P2 FFMA.FTZ R28, R4, R29, R12 ;  /* 0x0000001d041c2223 */ /* 0x000fe2000001000c */
[----:B------:R-:W-:Y:S01]  /*2680*/  @P2 FADD.FTZ R31, R84, -R31 ;  /* 0x8000001f541f2221 */ /* 0x000fe20000010000 */
[----:B------:R-:W-:Y:S01]  /*2690*/  @P2 FADD.FTZ R2, R97, -R2 ;  /* 0x8000000261022221 */ /* 0x000fe20000010000 */
[----:B------:R-:W-:Y:S01]  /*26a0*/  @P2 FADD.FTZ R36, R99, -R36 ;  /* 0x8000002463242221 */ /* 0x000fe20000010000 */
[----:B------:R-:W-:Y:S01]  /*26b0*/  @P2 FADD.FTZ R94, R103, -R94 ;  /* 0x8000005e675e2221 */ /* 0x000fe20000010000 */
[----:B------:R-:W-:Y:S01]  /*26c0*/  MOV R30, R14 ;  /* 0x0000000e001e7202 */ /* 0x000fe20000000f00 */
[----:B------:R-:W-:Y:S01]  /*26d0*/  @P2 FADD.FTZ R39, R106, -R39 ;  /* 0x800000276a272221 */ /* 0x000fe20000010000 */
[C---:B------:R-:W-:Y:S01]  /*26e0*/  @P2 FFMA.FTZ R30, R4.reuse, R31, R14 ;  /* 0x0000001f041e2223 */ /* 0x040fe2000001000e */
[----:B------:R-:W1:Y:S01]  /*26f0*/  @P3 LDC R109, c[0x0][0x40c] ;  /* 0x00010300ff6d3b82 */ /* 0x000e620000000800 */
[----:B------:R-:W-:Y:S01]  /*2700*/  MOV R29, R13 ;  /* 0x0000000d001d7202 */ /* 0x000fe20000000f00 */
[C---:B------:R-:W-:Y:S01]  /*2710*/  @P2 FFMA.FTZ R29, R4.reuse, R2, R13 ;  /* 0x00000002041d2223 */ /* 0x040fe2000001000d */
[----:B------:R-:W-:Y:S01]  /*2720*/  MOV R31, R15 ;  /* 0x0000000f001f7202 */ /* 0x000fe20000000f00 */
[----:B------:R-:W-:Y:S01]  /*2730*/  @P2 FFMA.FTZ R31, R4, R36, R15 ;  /* 0x00000024041f2223 */ /* 0x000fe2000001000f */
[----:B0-----:R-:W-:Y:S01]  /*2740*/  @P3 FMUL.FTZ R5, R28, R87 ;  /* 0x000000571c053220 */ /* 0x001fe20000410000 */
[----:B------:R-:W-:Y:S01]  /*2750*/  MOV R2, R11 ;  /* 0x0000000b00027202 */ /* 0x000fe20000000f00 */
[C---:B------:R-:W-:Y:S01]  /*2760*/  @P2 FFMA.FTZ R2, R4.reuse, R94, R11 ;  /* 0x0000005e04022223 */ /* 0x040fe2000001000b */
[----:B------:R-:W0:Y:S01]  /*2770*/  @P3 LDC R87, c[0x0][0x40c] ;  /* 0x00010300ff573b82 */ /* 0x000e220000000800 */
[----:B------:R-:W-:Y:S01]  /*2780*/  MOV R36, R8 ;  /* 0x0000000800247202 */ /* 0x000fe20000000f00 */
[----:B------:R-:W-:Y:S01]  /*2790*/  @P2 FFMA.FTZ R36, R4, R39, R8 ;  /* 0x0000002704242223 */ /* 0x000fe20000010008 */
[----:B------:R-:W-:Y:S01]  /*27a0*/  @P2 FADD.FTZ R38, R88, -R37 ;  /* 0x8000002558262221 */ /* 0x000fe20000010000 */
[----:B------:R-:W-:Y:S01]  /*27b0*/  @P2 FADD.FTZ R7, R90, -R7 ;  /* 0x800000075a072221 */ /* 0x000fe20000010000 */
[----:B------:R-:W-:-:S02]  /*27c0*/  MOV R37, R9 ;  /* 0x0000000900257202 */ /* 0x000fc40000000f00 */
[C---:B------:R-:W-:Y:S01]  /*27d0*/  @P2 FFMA.FTZ R37, R4.reuse, R38, R9 ;  /* 0x0000002604252223 */ /* 0x040fe20000010009 */
[----:B------:R-:W2:Y:S01]  /*27e0*/  @P3 LDC R6, c[0x0][0x40c] ;  /* 0x00010300ff063b82 */ /* 0x000ea20000000800 */
[----:B------:R-:W-:Y:S01]  /*27f0*/  MOV R38, R10 ;  /* 0x0000000a00267202 */ /* 0x000fe20000000f00 */
[----:B------:R-:W-:Y:S01]  /*2800*/  @P2 FFMA.FTZ R38, R4, R7, R10 ;  /* 0x0000000704262223 */ /* 0x000fe2000001000a */
[----:B------:R-:W-:-:S04]  /*2810*/  @P3 F2FP.BF16.F32.PACK_AB R5, RZ, R5 ;  /* 0x00000005ff05323e */ /* 0x000fc800000010ff */
[----:B------:R-:W-:Y:S01]  /*2820*/  @P3 PRMT R80, R5, 0x7610, R80 ;  /* 0x0000761005503816 */ /* 0x000fe20000000050 */
[----:B------:R-:W3:Y:S01]  /*2830*/  @P3 LDC R94, c[0x0][0x40c] ;  /* 0x00010300ff5e3b82 */ /* 0x000ee20000000800 */
[----:B-1----:R-:W-:-:S05]  /*2840*/  @P3 FMUL.FTZ R4, R30, R109 ;  /* 0x0000006d1e043220 */ /* 0x002fca0000410000 */
[----:B------:R-:W-:Y:S02]  /*2850*/  @P3 F2FP.BF16.F32.PACK_AB R4, RZ, R4 ;  /* 0x00000004ff04323e */ /* 0x000fe400000010ff */
[----:B------:R-:W1:Y:S01]  /*2860*/  @P3 LDC R86, c[0x0][0x40c] ;  /* 0x00010300ff563b82 */ /* 0x000e620000000800 */
[----:B0-----:R-:W-:Y:S01]  /*2870*/  @P3 FMUL.FTZ R87, R36, R87 ;  /* 0x0000005724573220 */ /* 0x001fe20000410000 */
[----:B------:R-:W-:-:S04]  /*2880*/  @P3 PRMT R81, R4, 0x7610, R81 ;  /* 0x0000761004513816 */ /* 0x000fc80000000051 */
[----:B------:R-:W-:Y:S02]  /*2890*/  @P3 F2FP.BF16.F32.PACK_AB R87, RZ, R87 ;  /* 0x00000057ff57323e */ /* 0x000fe400000010ff */
[----:B------:R-:W0:Y:S01]  /*28a0*/  @P3 LDC R39, c[0x0][0x40c] ;  /* 0x00010300ff273b82 */ /* 0x000e220000000800 */
[----:B--2---:R-:W-:Y:S01]  /*28b0*/  @P3 FMUL.FTZ R6, R29, R6 ;  /* 0x000000061d063220 */ /* 0x004fe20000410000 */
[----:B------:R-:W-:-:S04]  /*28c0*/  @P3 PRMT R82, R87, 0x7610, R82 ;  /* 0x0000761057523816 */ /* 0x000fc80000000052 */
[----:B------:R-:W-:Y:S01]  /*28d0*/  @P3 F2FP.BF16.F32.PACK_AB R6, RZ, R6 ;  /* 0x00000006ff06323e */ /* 0x000fe200000010ff */
[----:B---3--:R-:W-:-:S03]  /*28e0*/  @P3 FMUL.FTZ R5, R31, R94 ;  /* 0x0000005e1f053220 */ /* 0x008fc60000410000 */
[----:B------:R-:W-:Y:S02]  /*28f0*/  @P3 PRMT R80, R80, 0x5410, R6 ;  /* 0x0000541050503816 */ /* 0x000fe40000000006 */
[----:B------:R-:W-:Y:S01]  /*2900*/  @P3 F2FP.BF16.F32.PACK_AB R5, RZ, R5 ;  /* 0x00000005ff05323e */ /* 0x000fe200000010ff */
[----:B-1----:R-:W-:-:S03]  /*2910*/  @P3 FMUL.FTZ R86, R37, R86 ;  /* 0x0000005625563220 */ /* 0x002fc60000410000 */
[----:B------:R-:W-:Y:S02]  /*2920*/  @P3 PRMT R81, R81, 0x5410, R5 ;  /* 0x0000541051513816 */ /* 0x000fe40000000005 */
[----:B------:R-:W-:Y:S01]  /*2930*/  @P3 F2FP.BF16.F32.PACK_AB R86, RZ, R86 ;  /* 0x00000056ff56323e */ /* 0x000fe200000010ff */
[----:B0-----:R-:W-:-:S03]  /*2940*/  @P3 FMUL.FTZ R39, R38, R39 ;  /* 0x0000002726273220 */ /* 0x001fc60000410000 */
        /* <DEDUP_REMOVED lines=9> */
.L_x_4297:
[----:B0-----:R-:W0:Y:S01]  /*29e0*/  @P3 LDC R87, c[0x0][0x40c] ;  /* 0x00010300ff573b82 */ /* 0x001e220000000800 */
[-CC-:B------:R-:W-:Y:S01]  /*29f0*/  @P2 FFMA.FTZ R7, R121, R94.reuse, R5.reuse ;  /* 0x0000005e79072223 */ /* 0x180fe20000010005 */
[--C-:B------:R-:W-:Y:S01]  /*2a00*/  @P2 FFMA.FTZ R6, R122, R94, R5.reuse ;  /* 0x0000005e7a062223 */ /* 0x100fe20000010005 */
[----:B------:R-:W-:Y:S01]  /*2a10*/  MOV R2, R12 ;  /* 0x0000000c00027202 */ /* 0x000fe20000000f00 */
[----:B------:R-:W-:Y:S01]  /*2a20*/  @P2 FFMA.FTZ R109, R125, R94, R5 ;  /* 0x0000005e7d6d2223 */ /* 0x000fe20000010005 */
[----:B------:R-:W-:Y:S01]  /*2a30*/  @P2 FADD.FTZ R7, R104, -R7 ;  /* 0x8000000768072221 */ /* 0x000fe20000010000 */
[----:B------:R-:W-:Y:S02]  /*2a40*/  @P2 FADD.FTZ R6, R97, -R6 ;  /* 0x8000000661062221 */ /* 0x000fe40000010000 */
[----:B------:R-:W1:Y:S01]  /*2a50*/  @P3 LDC R86, c[0x0][0x40c] ;  /* 0x00010300ff563b82 */ /* 0x000e620000000800 */
[C---:B------:R-:W-:Y:S01]  /*2a60*/  @P2 FFMA.FTZ R2, R4.reuse, R7, R12 ;  /* 0x0000000704022223 */ /* 0x040fe2000001000c */
[----:B------:R-:W-:Y:S01]  /*2a70*/  MOV R7, R13 ;  /* 0x0000000d00077202 */ /* 0x000fe20000000f00 */
[----:B------:R-:W-:Y:S01]  /*2a80*/  @P2 FFMA.FTZ R7, R4, R6, R13 ;  /* 0x0000000604072223 */ /* 0x000fe2000001000d */
[----:B------:R-:W-:-:S04]  /*2a90*/  @P2 FADD.FTZ R109, R106, -R109 ;  /* 0x8000006d6a6d2221 */ /* 0x000fc80000010000 */
[----:B------:R-:W2:Y:S01]  /*2aa0*/  @P3 LDC R113, c[0x0][0x40c] ;  /* 0x00010300ff713b82 */ /* 0x000ea20000000800 */
[----:B0-----:R-:W-:Y:S01]  /*2ab0*/  @P3 FMUL.FTZ R6, R2, R87 ;  /* 0x0000005702063220 */ /* 0x001fe20000410000 */
[----:B------:R-:W-:Y:S01]  /*2ac0*/  @P2 FFMA.FTZ R87, R123, R94, R5 ;  /* 0x0000005e7b572223 */ /* 0x000fe20000010005 */
[----:B------:R-:W-:-:S03]  /*2ad0*/  MOV R2, R14 ;  /* 0x0000000e00027202 */ /* 0x000fc60000000f00 */
[----:B------:R-:W-:Y:S01]  /*2ae0*/  @P2 FADD.FTZ R87, R84, -R87 ;  /* 0x8000005754572221 */ /* 0x000fe20000010000 */
[----:B-1----:R-:W-:Y:S01]  /*2af0*/  @P3 FMUL.FTZ R7, R7, R86 ;  /* 0x0000005607073220 */ /* 0x002fe20000410000 */
[----:B------:R-:W-:Y:S01]  /*2b00*/  @P3 F2FP.BF16.F32.PACK_AB R86, RZ, R6 ;  /* 0x00000006ff56323e */ /* 0x000fe200000010ff */
[--C-:B------:R-:W-:Y:S01]  /*2b10*/  @P2 FFMA.FTZ R6, R124, R94, R5.reuse ;  /* 0x0000005e7c062223 */ /* 0x100fe20000010005 */
[----:B------:R-:W-:Y:S02]  /*2b20*/  @P2 FFMA.FTZ R2, R4, R87, R14 ;  /* 0x0000005704022223 */ /* 0x000fe4000001000e */
[----:B------:R-:W-:Y:S01]  /*2b30*/  @P3 PRMT R80, R86, 0x7610, R80 ;  /* 0x0000761056503816 */ /* 0x000fe20000000050 */
[----:B------:R-:W-:Y:S01]  /*2b40*/  @P2 FADD.FTZ R96, R99, -R6 ;  /* 0x8000000663602221 */ /* 0x000fe20000010000 */
[----:B------:R-:W-:Y:S01]  /*2b50*/  MOV R86, R8 ;  /* 0x0000000800567202 */ /* 0x000fe20000000f00 */
[C---:B------:R-:W-:Y:S01]  /*2b60*/  @P2 FFMA.FTZ R86, R4.reuse, R109, R8 ;  /* 0x0000006d04562223 */ /* 0x040fe20000010008 */
[----:B------:R-:W-:Y:S01]  /*2b70*/  @P2 FFMA.FTZ R109, R101, R94, R5 ;  /* 0x0000005e656d2223 */ /* 0x000fe20000010005 */
[----:B------:R-:W-:Y:S01]  /*2b80*/  MOV R6, R15 ;  /* 0x0000000f00067202 */ /* 0x000fe20000000f00 */
[----:B------:R-:W-:Y:S01]  /*2b90*/  @P2 FFMA.FTZ R6, R4, R96, R15 ;  /* 0x0000006004062223 */ /* 0x000fe2000001000f */
[----:B------:R-:W-:Y:S01]  /*2ba0*/  @P3 F2FP.BF16.F32.PACK_AB R87, RZ, R7 ;  /* 0x00000007ff57323e */ /* 0x000fe200000010ff */
[----:B------:R-:W-:Y:S01]  /*2bb0*/  @P2 FADD.FTZ R109, R88, -R109 ;  /* 0x8000006d586d2221 */ /* 0x000fe20000010000 */
[----:B------:R-:W-:Y:S01]  /*2bc0*/  MOV R96, R9 ;  /* 0x0000000900607202 */ /* 0x000fe20000000f00 */
[----:B------:R-:W0:Y:S01]  /*2bd0*/  @P3 LDC R7, c[0x0][0x40c] ;  /* 0x00010300ff073b82 */ /* 0x000e220000000800 */
[----:B------:R-:W-:Y:S01]  /*2be0*/  @P3 PRMT R80, R80, 0x5410, R87 ;  /* 0x0000541050503816 */ /* 0x000fe20000000057 */
[----:B------:R-:W-:-:S06]  /*2bf0*/  @P2 FFMA.FTZ R96, R4, R109, R9 ;  /* 0x0000006d04602223 */ /* 0x000fcc0000010009 */
[----:B------:R-:W1:Y:S08]  /*2c00*/  @P3 LDC R109, c[0x0][0x40c] ;  /* 0x00010300ff6d3b82 */ /* 0x000e700000000800 */
[----:B------:R-:W3:Y:S01]  /*2c10*/  @P3 LDC R87, c[0x0][0x40c] ;  /* 0x00010300ff573b82 */ /* 0x000ee20000000800 */
[----:B0-----:R-:W-:-:S05]  /*2c20*/  @P3 FMUL.FTZ R7, R2, R7 ;  /* 0x0000000702073220 */ /* 0x001fca0000410000 */
[----:B------:R-:W-:Y:S01]  /*2c30*/  @P3 F2FP.BF16.F32.PACK_AB R7, RZ, R7 ;  /* 0x00000007ff07323e */ /* 0x000fe200000010ff */
[----:B-1----:R-:W-:Y:S01]  /*2c40*/  @P3 FMUL.FTZ R2, R86, R109 ;  /* 0x0000006d56023220 */ /* 0x002fe20000410000 */
[----:B------:R-:W-:Y:S01]  /*2c50*/  @P2 FFMA.FTZ R109, R85, R94, R5 ;  /* 0x0000005e556d2223 */ /* 0x000fe20000010005 */
[----:B------:R-:W-:Y:S02]  /*2c60*/  MOV R86, R10 ;  /* 0x0000000a00567202 */ /* 0x000fe40000000f00 */
[----:B------:R-:W-:Y:S01]  /*2c70*/  @P3 PRMT R81, R7, 0x7610, R81 ;  /* 0x0000761007513816 */ /* 0x000fe20000000051 */
[----:B------:R-:W-:Y:S01]  /*2c80*/  @P2 FADD.FTZ R109, R90, -R109 ;  /* 0x8000006d5a6d2221 */ /* 0x000fe20000010000 */
[----:B------:R-:W-:Y:S01]  /*2c90*/  @P3 F2FP.BF16.F32.PACK_AB R2, RZ, R2 ;  /* 0x00000002ff02323e */ /* 0x000fe200000010ff */
[----:B---3--:R-:W-:Y:S02]  /*2ca0*/  @P3 FMUL.FTZ R87, R6, R87 ;  /* 0x0000005706573220 */ /* 0x008fe40000410000 */
[----:B------:R-:W-:Y:S01]  /*2cb0*/  @P2 FFMA.FTZ R86, R4, R109, R10 ;  /* 0x0000006d04562223 */ /* 0x000fe2000001000a */
[----:B--2---:R-:W-:Y:S01]  /*2cc0*/  @P3 FMUL.FTZ R6, R96, R113 ;  /* 0x0000007160063220 */ /* 0x004fe20000410000 */
[----:B------:R-:W0:Y:S01]  /*2cd0*/  @P3 LDC R109, c[0x0][0x40c] ;  /* 0x00010300ff6d3b82 */ /* 0x000e220000000800 */
[----:B------:R-:W-:-:S02]  /*2ce0*/  @P3 PRMT R82, R2, 0x7610, R82 ;  /* 0x0000761002523816 */ /* 0x000fc40000000052 */
        /* <DEDUP_REMOVED lines=16> */
.L_x_4296:
[----:B------:R-:W-:Y:S05]  /*2df0*/  @!P1 BRA `(.L_x_4299) ;  /* 0x0000000400089947 */ /* 0x000fea0003800000 */
[----:B0-----:R-:W0:Y:S01]  /*2e00*/  @P3 LDC R29, c[0x0][0x40c] ;  /* 0x00010300ff1d3b82 */ /* 0x001e220000000800 */
[-CC-:B------:R-:W-:Y:S01]  /*2e10*/  FFMA.FTZ R7, R121, R94.reuse, R5.reuse ;  /* 0x0000005e79077223 */ /* 0x180fe20000010005 */
[----:B------:R-:W-:Y:S01]  /*2e20*/  ISETP.GT.AND P0, PT, R2, RZ, PT ;  /* 0x000000ff0200720c */ /* 0x000fe20003f04270 */
[-CC-:B------:R-:W-:Y:S01]  /*2e30*/  FFMA.FTZ R31, R125, R94.reuse, R5.reuse ;  /* 0x0000005e7d1f7223 */ /* 0x180fe20000010005 */
[-C--:B------:R-:W-:Y:S01]  /*2e40*/  FFMA.FTZ R2, R122, R94.reuse, R5 ;  /* 0x0000005e7a027223 */ /* 0x080fe20000010005 */
[----:B------:R-:W-:Y:S01]  /*2e50*/  FADD.FTZ R7, R104, -R7 ;  /* 0x8000000768077221 */ /* 0x000fe20000010000 */
[-C--:B------:R-:W-:Y:S01]  /*2e60*/  FFMA.FTZ R30, R124, R94.reuse, R5 ;  /* 0x0000005e7c1e7223 */ /* 0x080fe20000010005 */
[----:B------:R-:W-:Y:S01]  /*2e70*/  FADD.FTZ R37, R106, -R31 ;  /* 0x8000001f6a257221 */ /* 0x000fe20000010000 */
[----:B------:R-:W1:Y:S01]  /*2e80*/  @P3 LDC R36, c[0x0][0x40c] ;  /* 0x00010300ff243b82 */ /* 0x000e620000000800 */
[----:B------:R-:W-:Y:S01]  /*2e90*/  FMUL.FTZ R28, R4, R7 ;  /* 0x00000007041c7220 */ /* 0x000fe20000410000 */
[-CC-:B------:R-:W-:Y:S01]  /*2ea0*/  FFMA.FTZ R7, R123, R94.reuse, R5.reuse ;  /* 0x0000005e7b077223 */ /* 0x180fe20000010005 */
[-CC-:B------:R-:W-:Y:S01]  /*2eb0*/  FFMA.FTZ R87, R101, R94.reuse, R5.reuse ;  /* 0x0000005e65577223 */ /* 0x180fe20000010005 */
[-CC-:B------:R-:W-:Y:S01]  /*2ec0*/  FFMA.FTZ R109, R85, R94.reuse, R5.reuse ;  /* 0x0000005e556d7223 */ /* 0x180fe20000010005 */
[----:B------:R-:W-:Y:S01]  /*2ed0*/  FFMA.FTZ R94, R102, R94, R5 ;  /* 0x0000005e665e7223 */ /* 0x000fe20000010005 */
[----:B------:R-:W-:Y:S01]  /*2ee0*/  FSEL R28, R28, RZ, P0 ;  /* 0x000000ff1c1c7208 */ /* 0x000fe20000000000 */
[----:B------:R-:W-:Y:S01]  /*2ef0*/  FADD.FTZ R7, R84, -R7 ;  /* 0x8000000754077221 */ /* 0x000fe20000010000 */
[----:B------:R-:W2:Y:S01]  /*2f00*/  @P3 LDC R31, c[0x0][0x40c] ;  /* 0x00010300ff1f3b82 */ /* 0x000ea20000000800 */
[----:B------:R-:W-:Y:S01]  /*2f10*/  FADD.FTZ R39, R99, -R30 ;  /* 0x8000001e63277221 */ /* 0x000fe20000010000 */
[----:B------:R-:W-:Y:S01]  /*2f20*/  FADD.FTZ R87, R88, -R87 ;  /* 0x8000005758577221 */ /* 0x000fe20000010000 */
[----:B------:R-:W-:Y:S01]  /*2f30*/  FMUL.FTZ R30, R4, R7 ;  /* 0x00000007041e7220 */ /* 0x000fe20000410000 */
[----:B------:R-:W-:Y:S01]  /*2f40*/  FADD.FTZ R109, R90, -R109 ;  /* 0x8000006d5a6d7221 */ /* 0x000fe20000010000 */
[C---:B------:R-:W-:Y:S01]  /*2f50*/  FMUL.FTZ R86, R4.reuse, R37 ;  /* 0x0000002504567220 */ /* 0x040fe20000410000 */
[C---:B------:R-:W-:Y:S01]  /*2f60*/  FMUL.FTZ R37, R4.reuse, R87 ;  /* 0x0000005704257220 */ /* 0x040fe20000410000 */
[----:B------:R-:W-:Y:S01]  /*2f70*/  FMUL.FTZ R39, R4, R39 ;  /* 0x0000002704277220 */ /* 0x000fe20000410000 */
[----:B0-----:R-:W-:Y:S01]  /*2f80*/  @P3 FMUL.FTZ R6, R28, R29 ;  /* 0x0000001d1c063220 */ /* 0x001fe20000410000 */
[----:B------:R-:W0:Y:S01]  /*2f90*/  @P3 LDC R5, c[0x0][0x40c] ;  /* 0x00010300ff053b82 */ /* 0x000e220000000800 */
[----:B------:R-:W-:Y:S01]  /*2fa0*/  FADD.FTZ R29, R97, -R2 ;  /* 0x80000002611d7221 */ /* 0x000fe20000010000 */
[----:B------:R-:W-:Y:S01]  /*2fb0*/  FSEL R30, R30, RZ, P0 ;  /* 0x000000ff1e1e7208 */ /* 0x000fe20000000000 */
[C---:B------:R-:W-:Y:S01]  /*2fc0*/  FMUL.FTZ R38, R4.reuse, R109 ;  /* 0x0000006d04267220 */ /* 0x040fe20000410000 */
[----:B------:R-:W-:Y:S01]  /*2fd0*/  @P3 F2FP.BF16.F32.PACK_AB R6, RZ, R6 ;  /* 0x00000006ff06323e */ /* 0x000fe200000010ff */
[----:B------:R-:W-:Y:S01]  /*2fe0*/  FMUL.FTZ R29, R4, R29 ;  /* 0x0000001d041d7220 */ /* 0x000fe20000410000 */
[----:B------:R-:W-:Y:S01]  /*2ff0*/  FADD.FTZ R113, R103, -R94 ;  /* 0x8000005e67717221 */ /* 0x000fe20000010000 */
[----:B------:R-:W-:Y:S01]  /*3000*/  FSEL R37, R37, RZ, P0 ;  /* 0x000000ff25257208 */ /* 0x000fe20000000000 */
[----:B------:R-:W3:Y:S01]  /*3010*/  @P3 LDC R2, c[0x0][0x40c] ;  /* 0x00010300ff023b82 */ /* 0x000ee20000000800 */
[----:B------:R-:W-:Y:S01]  /*3020*/  @P3 PRMT R80, R6, 0x7610, R80 ;  /* 0x0000761006503816 */ /* 0x000fe20000000050 */
[----:B------:R-:W-:Y:S01]  /*3030*/  FMUL.FTZ R4, R4, R113 ;  /* 0x0000007104047220 */ /* 0x000fe20000410000 */
[----:B------:R-:W-:-:S02]  /*3040*/  FSEL R29, R29, RZ, P0 ;  /* 0x000000ff1d1d7208 */ /* 0x000fc40000000000 */
[----:B------:R-:W-:Y:S01]  /*3050*/  FSEL R38, R38, RZ, P0 ;  /* 0x000000ff26267208 */ /* 0x000fe20000000000 */
[----:B--2---:R-:W-:Y:S02]  /*3060*/  @P3 FMUL.FTZ R94, R30, R31 ;  /* 0x0000001f1e5e3220 */ /* 0x004fe40000410000 */
[----:B------:R-:W2:Y:S01]  /*3070*/  @P3 LDC R6, c[0x0][0x40c] ;  /* 0x00010300ff063b82 */ /* 0x000ea20000000800 */
[----:B-1----:R-:W-:Y:S01]  /*3080*/  @P3 FMUL.FTZ R87, R29, R36 ;  /* 0x000000241d573220 */ /* 0x002fe20000410000 */
[----:B------:R-:W-:Y:S02]  /*3090*/  FSEL R36, R86, RZ, P0 ;  /* 0x000000ff56247208 */ /* 0x000fe40000000000 */
[----:B------:R-:W-:Y:S02]  /*30a0*/  FSEL R31, R39, RZ, P0 ;  /* 0x000000ff271f7208 */ /* 0x000fe40000000000 */
[----:B------:R-:W-:Y:S02]  /*30b0*/  @P3 F2FP.BF16.F32.PACK_AB R94, RZ, R94 ;  /* 0x0000005eff5e323e */ /* 0x000fe400000010ff */
[----:B------:R-:W1:Y:S01]  /*30c0*/  @P3 LDC R7, c[0x0][0x40c] ;  /* 0x00010300ff073b82 */ /* 0x000e620000000800 */
[----:B0-----:R-:W-:Y:S01]  /*30d0*/  @P3 FMUL.FTZ R5, R36, R5 ;  /* 0x0000000524053220 */ /* 0x001fe20000410000 */
[----:B------:R-:W-:-:S02]  /*30e0*/  @P3 F2FP.BF16.F32.PACK_AB R87, RZ, R87 ;  /* 0x00000057ff57323e */ /* 0x000fc400000010ff */
[----:B------:R-:W-:Y:S02]  /*30f0*/  @P3 PRMT R81, R94, 0x7610, R81 ;  /* 0x000076105e513816 */ /* 0x000fe40000000051 */
[----:B------:R-:W-:Y:S01]  /*3100*/  @P3 F2FP.BF16.F32.PACK_AB R5, RZ, R5 ;  /* 0x00000005ff05323e */ /* 0x000fe200000010ff */
[----:B---3--:R-:W-:Y:S01]  /*3110*/  @P3 FMUL.FTZ R2, R31, R2 ;  /* 0x000000021f023220 */ /* 0x008fe20000410000 */
[----:B------:R-:W-:Y:S02]  /*3120*/  @P3 PRMT R80, R80, 0x5410, R87 ;  /* 0x0000541050503816 */ /* 0x000fe40000000057 */
[----:B------:R-:W-:Y:S02]  /*3130*/  @P3 PRMT R82, R5, 0x7610, R82 ;  /* 0x0000761005523816 */ /* 0x000fe40000000052 */
[----:B------:R-:W-:Y:S02]  /*3140*/  @P3 F2FP.BF16.F32.PACK_AB R2, RZ, R2 ;  /* 0x00000002ff02323e */ /* 0x000fe400000010ff */
[----:B------:R-:W-:Y:S01]  /*3150*/  FSEL R39, R4, RZ, P0 ;  /* 0x000000ff04277208 */ /* 0x000fe20000000000 */
[----:B--2---:R-:W-:Y:S01]  /*3160*/  @P3 FMUL.FTZ R6, R37, R6 ;  /* 0x0000000625063220 */ /* 0x004fe20000410000 */
[----:B------:R-:W-:-:S04]  /*3170*/  @P3 PRMT R81, R81, 0x5410, R2 ;  /* 0x0000541051513816 */ /* 0x000fc80000000002 */
[----:B------:R-:W-:Y:S01]  /*3180*/  @P3 F2FP.BF16.F32.PACK_AB R6, RZ, R6 ;  /* 0x00000006ff06323e */ /* 0x000fe200000010ff */
[----:B-1----:R-:W-:-:S03]  /*3190*/  @P3 FMUL.FTZ R7, R38, R7 ;  /* 0x0000000726073220 */ /* 0x002fc60000410000 */
        /* <DEDUP_REMOVED lines=8> */
.L_x_4299:
        /* <DEDUP_REMOVED lines=11> */
.L_x_4301:
[----:B------:R-:W-:Y:S05]  /*32d0*/  BSYNC.RECONVERGENT B2 ;  /* 0x0000000000027941 */ /* 0x000fea0003800200 */
.L_x_4300:
        /* <DEDUP_REMOVED lines=10> */
.L_x_4303:
[----:B------:R-:W-:Y:S05]  /*3380*/  BSYNC.RECONVERGENT B2 ;  /* 0x0000000000027941 */ /* 0x000fea0003800200 */
.L_x_4302:
        /* <DEDUP_REMOVED lines=10> */
.L_x_4305:
[----:B------:R-:W-:Y:S05]  /*3430*/  BSYNC.RECONVERGENT B2 ;  /* 0x0000000000027941 */ /* 0x000fea0003800200 */
.L_x_4304:
        /* <DEDUP_REMOVED lines=10> */
.L_x_4307:
[----:B------:R-:W-:Y:S05]  /*34e0*/  BSYNC.RECONVERGENT B2 ;  /* 0x0000000000027941 */ /* 0x000fea0003800200 */
.L_x_4306:
        /* <DEDUP_REMOVED lines=10> */
.L_x_4309:
[----:B------:R-:W-:Y:S05]  /*3590*/  BSYNC.RECONVERGENT B2 ;  /* 0x0000000000027941 */ /* 0x000fea0003800200 */
.L_x_4308:
        /* <DEDUP_REMOVED lines=10> */
.L_x_4311:
[----:B------:R-:W-:Y:S05]  /*3640*/  BSYNC.RECONVERGENT B2 ;  /* 0x0000000000027941 */ /* 0x000fea0003800200 */
.L_x_4310:
        /* <DEDUP_REMOVED lines=11> */
.L_x_4313:
[----:B------:R-:W-:Y:S05]  /*3700*/  BSYNC.RECONVERGENT B2 ;  /* 0x0000000000027941 */ /* 0x000fea0003800200 */
.L_x_4312:
[----:B------:R-:W-:Y:S01]  /*3710*/  FADD.FTZ R5, R103, -R86 ;  /* 0x8000005667057221 */ /* 0x000fe20000010000 */
[----:B------:R-:W-:-:S03]  /*3720*/  ISETP.GT.AND P0, PT, R2, RZ, PT ;  /* 0x000000ff0200720c */ /* 0x000fc60003f04270 */
[----:B------:R-:W-:-:S05]  /*3730*/  FMUL.FTZ R5, R4, R5 ;  /* 0x0000000504057220 */ /* 0x000fca0000410000 */
[----:B------:R-:W-:-:S05]  /*3740*/  FSEL R5, R5, RZ, P0 ;  /* 0x000000ff05057208 */ /* 0x000fca0000000000 */
[----:B0-----:R-:W-:-:S05]  /*3750*/  @P3 FMUL.FTZ R6, R5, R6 ;  /* 0x0000000605063220 */ /* 0x001fca0000410000 */
[----:B------:R-:W-:-:S04]  /*3760*/  @P3 F2FP.BF16.F32.PACK_AB R6, RZ, R6 ;  /* 0x00000006ff06323e */ /* 0x000fc800000010ff */
[----:B------:R-:W-:-:S07]  /*3770*/  @P3 PRMT R83, R83, 0x5410, R6 ;  /* 0x0000541053533816 */ /* 0x000fce0000000006 */
.L_x_4298:
[----:B------:R-:W-:Y:S05]  /*3780*/  BSYNC.RECONVERGENT B1 ;  /* 0x0000000000017941 */ /* 0x000fea0003800200 */
.L_x_4295:
        /* <DEDUP_REMOVED lines=13> */
.L_x_4271:
[----:B0-----:R-:W-:Y:S05]  /*3860*/  BSYNC B0 ;  /* 0x0000000000007941 */ /* 0x001fea0003800000 */
.L_x_4270:
        /* <DEDUP_REMOVED lines=106> */
.L_x_4275:
[----:B------:R-:W-:Y:S01]  /*3f10*/  HFMA2 R96, -RZ, RZ, 0, 5.9604644775390625e-08 ;  /* 0x00000001ff607431 */ /* 0x000fe200000001ff */
[----:B------:R-:W-:Y:S01]  /*3f20*/  BSSY B1, `(.L_x_4315) ;  /* 0x0000007000017945 */ /* 0x000fe20003800000 */
[----:B------:R-:W-:Y:S02]  /*3f30*/  MOV R105, R94 ;  /* 0x0000005e00697202 */ /* 0x000fe40000000f00 */
[----:B-1----:R-:W-:Y:S02]  /*3f40*/  MOV R87, 0x1f ;  /* 0x0000001f00577802 */ /* 0x002fe40000000f00 */
[----:B------:R-:W-:-:S07]  /*3f50*/  MOV R86, 0xffffffff ;  /* 0xffffffff00567802 */ /* 0x000fce0000000f00 */
[----:B------:R-:W-:Y:S05]  /*3f60*/  WARPSYNC.COLLECTIVE R86, `(.L_x_4316) ;  /* 0x0000000056087348 */ /* 0x000fea0003c00000 */
[----:B------:R0:W1:Y:S02]  /*3f70*/  SHFL.BFLY P1, R98, R105, R96, R87 ;  /* 0x0c00006069627389 */ /* 0x0000640000020057 */
[----:B01----:R-:W-:Y:S05]  /*3f80*/  ENDCOLLECTIVE ;  /* 0x000000000000791b */ /* 0x003fea0003800000 */
.L_x_4316:
[----:B------:R-:W-:Y:S05]  /*3f90*/  BSYNC B1 ;  /* 0x0000000000017941 */ /* 0x000fea0003800000 */
.L_x_4315:
        /* <DEDUP_REMOVED lines=8> */
.L_x_4317:
[----:B------:R-:W-:Y:S01]  /*4020*/  MOV R105, R109 ;  /* 0x0000006d00697202 */ /* 0x000fe20000000f00 */
[----:B------:R-:W-:Y:S01]  /*4030*/  HFMA2 R96, -RZ, RZ, 0, 1.1920928955078125e-07 ;  /* 0x00000002ff607431 */ /* 0x000fe200000001ff */
[----:B------:R-:W-:-:S07]  /*4040*/  MOV R107, R98 ;  /* 0x00000062006b7202 */ /* 0x000fce0000000f00 */
[----:B------:R-:W-:Y:S05]  /*4050*/  WARPSYNC.COLLECTIVE R86, `(.L_x_4318) ;  /* 0x0000000056087348 */ /* 0x000fea0003c00000 */
[----:B------:R0:W1:Y:S02]  /*4060*/  SHFL.BFLY P1, R98, R105, R96, R87 ;  /* 0x0c00006069627389 */ /* 0x0000640000020057 */
[----:B01----:R-:W-:Y:S05]  /*4070*/  ENDCOLLECTIVE ;  /* 0x000000000000791b */ /* 0x003fea0003800000 */
.L_x_4318:
[----:B------:R-:W-:-:S05]  /*4080*/  FADD.FTZ R107, R107, R92 ;  /* 0x0000005c6b6b7221 */ /* 0x000fca0000010000 */
[----:B------:R-:W-:Y:S01]  /*4090*/  MOV R105, R107 ;  /* 0x0000006b00697202 */ /* 0x000fe20000000f00 */
[----:B------:R-:W-:-:S07]  /*40a0*/  FADD.FTZ R115, R109, R98 ;  /* 0x000000626d737221 */ /* 0x000fce0000010000 */
[----:B------:R-:W-:Y:S05]  /*40b0*/  WARPSYNC.COLLECTIVE R86, `(.L_x_4319) ;  /* 0x0000000056087348 */ /* 0x000fea0003c00000 */
[----:B------:R0:W1:Y:S02]  /*40c0*/  SHFL.BFLY P1, R98, R105, R96, R87 ;  /* 0x0c00006069627389 */ /* 0x0000640000020057 */
[----:B01----:R-:W-:Y:S05]  /*40d0*/  ENDCOLLECTIVE ;  /* 0x000000000000791b */ /* 0x003fea0003800000 */
.L_x_4319:
[----:B------:R-:W-:Y:S01]  /*40e0*/  MOV R105, R115 ;  /* 0x0000007300697202 */ /* 0x000fe20000000f00 */
[----:B------:R-:W-:Y:S01]  /*40f0*/  HFMA2 R96, -RZ, RZ, 0, 2.384185791015625e-07 ;  /* 0x00000004ff607431 */ /* 0x000fe200000001ff */
[----:B------:R-:W-:-:S07]  /*4100*/  MOV R113, R98 ;  /* 0x0000006200717202 */ /* 0x000fce0000000f00 */
[----:B------:R-:W-:Y:S05]  /*4110*/  WARPSYNC.COLLECTIVE R86, `(.L_x_4320) ;  /* 0x0000000056087348 */ /* 0x000fea0003c00000 */
[----:B------:R0:W1:Y:S02]  /*4120*/  SHFL.BFLY P1, R98, R105, R96, R87 ;  /* 0x0c00006069627389 */ /* 0x0000640000020057 */
[----:B01----:R-:W-:Y:S05]  /*4130*/  ENDCOLLECTIVE ;  /* 0x000000000000791b */ /* 0x003fea0003800000 */
.L_x_4320:
[----:B------:R-:W-:-:S05]  /*4140*/  FADD.FTZ R113, R107, R113 ;  /* 0x000000716b717221 */ /* 0x000fca0000010000 */
[----:B------:R-:W-:Y:S01]  /*4150*/  MOV R105, R113 ;  /* 0x0000007100697202 */ /* 0x000fe20000000f00 */
[----:B------:R-:W-:-:S07]  /*4160*/  FADD.FTZ R115, R115, R98 ;  /* 0x0000006273737221 */ /* 0x000fce0000010000 */
[----:B------:R-:W-:Y:S05]  /*4170*/  WARPSYNC.COLLECTIVE R86, `(.L_x_4321) ;  /* 0x0000000056087348 */ /* 0x000fea0003c00000 */
[----:B------:R0:W1:Y:S02]  /*4180*/  SHFL.BFLY P1, R98, R105, R96, R87 ;  /* 0x0c00006069627389 */ /* 0x0000640000020057 */
[----:B01----:R-:W-:Y:S05]  /*4190*/  ENDCOLLECTIVE ;  /* 0x000000000000791b */ /* 0x003fea0003800000 */
.L_x_4321:
[----:B------:R-:W-:Y:S01]  /*41a0*/  MOV R105, R115 ;  /* 0x0000007300697202 */ /* 0x000fe20000000f00 */
[----:B------:R-:W-:Y:S01]  /*41b0*/  HFMA2 R96, -RZ, RZ, 0, 4.76837158203125e-07 ;  /* 0x00000008ff607431 */ /* 0x000fe200000001ff */
[----:B------:R-:W-:-:S07]  /*41c0*/  MOV R92, R98 ;  /* 0x00000062005c7202 */ /* 0x000fce0000000f00 */
[----:B------:R-:W-:Y:S05]  /*41d0*/  WARPSYNC.COLLECTIVE R86, `(.L_x_4322) ;  /* 0x0000000056087348 */ /* 0x000fea0003c00000 */
[----:B------:R0:W1:Y:S02]  /*41e0*/  SHFL.BFLY P1, R98, R105, R96, R87 ;  /* 0x0c00006069627389 */ /* 0x0000640000020057 */
[----:B01----:R-:W-:Y:S05]  /*41f0*/  ENDCOLLECTIVE ;  /* 0x000000000000791b */ /* 0x003fea0003800000 */
.L_x_4322:
[----:B------:R-:W-:-:S05]  /*4200*/  FADD.FTZ R92, R113, R92 ;  /* 0x0000005c715c7221 */ /* 0x000fca0000010000 */
[----:B------:R-:W-:Y:S01]  /*4210*/  MOV R105, R92 ;  /* 0x0000005c00697202 */ /* 0x000fe20000000f00 */
[----:B------:R-:W-:-:S07]  /*4220*/  FADD.FTZ R94, R115, R98 ;  /* 0x00000062735e7221 */ /* 0x000fce0000010000 */
[----:B------:R-:W-:Y:S05]  /*4230*/  WARPSYNC.COLLECTIVE R86, `(.L_x_4323) ;  /* 0x0000000056087348 */ /* 0x000fea0003c00000 */
[----:B------:R0:W1:Y:S02]  /*4240*/  SHFL.BFLY P1, R98, R105, R96, R87 ;  /* 0x0c00006069627389 */ /* 0x0000640000020057 */
[----:B01----:R-:W-:Y:S05]  /*4250*/  ENDCOLLECTIVE ;  /* 0x000000000000791b */ /* 0x003fea0003800000 */
.L_x_4323:
[----:B------:R-:W-:Y:S01]  /*4260*/  MOV R105, R94 ;  /* 0x0000005e00697202 */ /* 0x000fe20000000f00 */
[----:B------:R-:W-:Y:S01]  /*4270*/  HFMA2 R96, -RZ, RZ, 0, 9.5367431640625e-07 ;  /* 0x00000010ff607431 */ /* 0x000fe200000001ff */
[----:B------:R-:W-:-:S07]  /*4280*/  MOV R107, R98 ;  /* 0x00000062006b7202 */ /* 0x000fce0000000f00 */
[----:B------:R-:W-:Y:S05]  /*4290*/  WARPSYNC.COLLECTIVE R86, `(.L_x_4324) ;  /* 0x0000000056087348 */ /* 0x000fea0003c00000 */
[----:B------:R0:W1:Y:S02]  /*42a0*/  SHFL.BFLY P1, R98, R105, R96, R87 ;  /* 0x0c00006069627389 */ /* 0x0000640000020057 */
[----:B01----:R-:W-:Y:S05]  /*42b0*/  ENDCOLLECTIVE ;  /* 0x000000000000791b */ /* 0x003fea0003800000 */
.L_x_4324:
[----:B------:R-:W-:-:S05]  /*42c0*/  FADD.FTZ R109, R92, R107 ;  /* 0x0000006b5c6d7221 */ /* 0x000fca0000010000 */
[----:B------:R-:W-:Y:S02]  /*42d0*/  MOV R105, R109 ;  /* 0x0000006d00697202 */ /* 0x000fe40000000f00 */
[----:B------:R-:W-:-:S07]  /*42e0*/  MOV R107, R98 ;  /* 0x00000062006b7202 */ /* 0x000fce0000000f00 */
[----:B------:R-:W-:Y:S05]  /*42f0*/  WARPSYNC.COLLECTIVE R86, `(.L_x_4325) ;  /* 0x0000000056087348 */ /* 0x000fea0003c00000 */
[----:B------:R0:W1:Y:S02]  /*4300*/  SHFL.BFLY P1, R98, R105, R96, R87 ;  /* 0x0c00006069627389 */ /* 0x0000640000020057 */
[----:B01----:R-:W-:Y:S05]  /*4310*/  ENDCOLLECTIVE ;  /* 0x000000000000791b */ /* 0x003fea0003800000 */
.L_x_4325:
[----:B------:R-:W-:Y:S05]  /*4320*/  BRA `(.L_x_4326) ;  /* 0xffffffcc00887947 */ /* 0x000fea000383ffff */
.L_x_4327:
        /* <DEDUP_REMOVED lines=13> */
.L_x_11231:


//--------------------- .text._ZN10layer_norm13ln_bwd_kernelINS_13Kernel_traitsIf13__nv_bfloat16fS2_fjLj512ELj1ELj4ELj1ELj16ENS_18Kernel_traits_baseILj512EfS2_fS2_fjLj128EEEEELb0ELb1ELb0ELb0EEEvNS_9BwdParamsE --------------------------
	.section	.text._ZN10layer_norm13ln_bwd_kernelINS_13Kernel_traitsIf13__nv_bfloat16fS2_fjLj512ELj1ELj4ELj1ELj16ENS_18Kernel_traits_baseILj512EfS2_fS2_fjLj128EEEEELb0ELb1ELb0ELb0EEEvNS_9BwdParamsE,"ax",@progbits
	.align	128
        .global         _ZN10layer_norm13ln_bwd_kernelINS_13Kernel_traitsIf13__nv_bfloat16fS2_fjLj512ELj1ELj4ELj1ELj16ENS_18Kernel_traits_baseILj512EfS2_fS2_fjLj128EEEEELb0ELb1ELb0ELb0EEEvNS_9BwdParamsE
        .type           _ZN10layer_norm13ln_bwd_kernelINS_13Kernel_traitsIf13__nv_bfloat16fS2_fjLj512ELj1ELj4ELj1ELj16ENS_18Kernel_traits_baseILj512EfS2_fS2_fjLj128EEEEELb0ELb1ELb0ELb0EEEvNS_9BwdParamsE,@function
        .size           _ZN10layer_norm13ln_bwd_kernelINS_13Kernel_traitsIf13__nv_bfloat16fS2_fjLj512ELj1ELj4ELj1ELj16ENS_18Kernel_traits_baseILj512EfS2_fS2_fjLj128EEEEELb0ELb1ELb0ELb0EEEvNS_9BwdParamsE,(.L_x_11232 - _ZN10layer_norm13ln_bwd_kernelINS_13Kernel_traitsIf13__nv_bfloat16fS2_fjLj512ELj1ELj4ELj1ELj16ENS_18Kernel_traits_baseILj512EfS2_fS2_fjLj128EEEEELb0ELb1ELb0ELb0EEEvNS_9BwdParamsE)
        .other          _ZN10layer_norm13ln_bwd_kernelINS_13Kernel_traitsIf13__nv_bfloat16fS2_fjLj512ELj1ELj4ELj1ELj16ENS_18Kernel_traits_baseILj512EfS2_fS2_fjLj128EEEEELb0ELb1ELb0ELb0EEEvNS_9BwdParamsE,@"STO_CUDA_ENTRY STV_DEFAULT"
_ZN10layer_norm13ln_bwd_kernelINS_13Kernel_traitsIf13__nv_bfloat16fS2_fjLj512ELj1ELj4ELj1ELj16ENS_18Kernel_traits_baseILj512EfS2_fS2_fjLj128EEEEELb0ELb1ELb0ELb0EEEvNS_9BwdParamsE:
.text._ZN10layer_norm13ln_bwd_kernelINS_13Kernel_traitsIf13__nv_bfloat16fS2_fjLj512ELj1ELj4ELj1ELj16ENS_18Kernel_traits_baseILj512EfS2_fS2_fjLj128EEEEELb0ELb1ELb0ELb0EEEvNS_9BwdParamsE:
        /* <DEDUP_REMOVED lines=26> */
[----:B----4-:R-:W-:-:S03]  /*01a0*/  @P1 IMAD.WIDE.U32 R8, R11, 0x20, R8 ;  /* 0x000000200b081825 */ /* 0x010fc600078e0008 */
[----:B------:R2:W5:Y:S04]  /*01b0*/  @P1 LDG.E.128 R88, desc[UR6][R6.64+0x10] ;  /* 0x0000100606581981 */ /* 0x000568000c1e1d00 */
[----:B------:R2:W5:Y:S01]  /*01c0*/  @P1 LDG.E.128 R84, desc[UR6][R8.64] ;  /* 0x0000000608541981 */ /* 0x000562000c1e1d00 */
[----:B---3--:R-:W-:Y:S01]  /*01d0*/  USHF.L.U32 UR4, UR5, 0x2, URZ ;  /* 0x0000000205047899 */ /* 0x008fe200080006ff */
[----:B------:R-:W-:Y:S01]  /*01e0*/  SHF.R.U32.HI R137, RZ, 0x5, R137 ;  /* 0x00000005ff897819 */ /* 0x000fe20000011689 */
[C---:B-1----:R-:W-:Y:S01]  /*01f0*/  @P0 IMAD.WIDE.U32 R2, R138.reuse, 0x20, R2 ;  /* 0x000000208a020825 */ /* 0x042fe200078e0002 */
[----:B------:R2:W5:Y:S03]  /*0200*/  @P1 LDG.E.128 R80, desc[UR6][R8.64+0x10] ;  /* 0x0000100608501981 */ /* 0x000566000c1e1d00 */
[----:B------:R-:W-:Y:S01]  /*0210*/  LOP3.LUT R137, R137, UR4, RZ, 0xfc, !PT ;  /* 0x0000000489897c12 */ /* 0x000fe2000f8efcff */
[----:B------:R2:W5:Y:S01]  /*0220*/  @P0 LDG.E.128 R108, desc[UR6][R2.64] ;  /* 0x00000006026c0981 */ /* 0x000562000c1e1d00 */
[----:B0-----:R-:W-:-:S03]  /*0230*/  @P0 IMAD.WIDE.U32 R4, R138, 0x20, R4 ;  /* 0x000000208a040825 */ /* 0x001fc600078e0004 */
        /* <DEDUP_REMOVED lines=29> */
[----:B--2---:R-:W-:Y:S06]  /*0410*/  @P0 BRA `(.L_x_4329) ;  /* 0x0000003400400947 */ /* 0x004fec0003800000 */
        /* <DEDUP_REMOVED lines=26> */
[----:B------:R-:W-:Y:S02]  /*05c0*/  CS2R R32, SRZ ;  /* 0x0000000000207805 */ /* 0x000fe4000001ff00 */
[----:B-1----:R-:W-:-:S07]  /*05d0*/  CS2R R34, SRZ ;  /* 0x0000000000227805 */ /* 0x002fce000001ff00 */
.L_x_4350:
[----:B------:R-:W0:Y:S08]  /*05e0*/  @P0 LDC.64 R150, c[0x0][0x3e0] ;  /* 0x0000f800ff960b82 */ /* 0x000e300000000a00 */
[----:B------:R-:W1:Y:S08]  /*05f0*/  LDC.64 R122, c[0x0][0x3c0] ;  /* 0x0000f000ff7a7b82 */ /* 0x000e700000000a00 */
[----:B------:R-:W2:Y:S01]  /*0600*/  LDC.64 R120, c[0x0][0x3c8] ;  /* 0x0000f200ff787b82 */ /* 0x000ea20000000a00 */
[----:B0-----:R-:W-:-:S06]  /*0610*/  @P0 IMAD.WIDE R150, R137, 0x2, R150 ;  /* 0x0000000289960825 */ /* 0x001fcc00078e0296 */
[----:B------:R-:W3:Y:S01]  /*0620*/  @P0 LDG.E.U16 R150, desc[UR6][R150.64] ;  /* 0x0000000696960981 */ /* 0x000ee2000c1e1500 */
[----:B-1----:R-:W-:-:S06]  /*0630*/  IMAD.WIDE R122, R137, 0x4, R122 ;  /* 0x00000004897a7825 */ /* 0x002fcc00078e027a */
[----:B------:R0:W4:Y:S01]  /*0640*/  LDG.E R122, desc[UR6][R122.64] ;  /* 0x000000067a7a7981 */ /* 0x000122000c1e1900 */
[----:B------:R-:W-:Y:S02]  /*0650*/  MOV R134, UR13 ;  /* 0x0000000d00867c02 */ /* 0x000fe40008000f00 */
[----:B------:R-:W-:-:S03]  /*0660*/  ISETP.GE.U32.AND P4, PT, R136, 0x20, PT ;  /* 0x000000208800780c */ /* 0x000fc60003f86070 */
[----:B------:R-:W-:-:S05]  /*0670*/  IMAD R135, R137, R134, RZ ;  /* 0x0000008689877224 */ /* 0x000fca00078e02ff */
[----:B------:R-:W-:Y:S01]  /*0680*/  SHF.R.S32.HI R148, RZ, 0x1f, R135 ;  /* 0x0000001fff947819 */ /* 0x000fe20000011487 */
[----:B--2---:R-:W-:-:S03]  /*0690*/  IMAD.WIDE R120, R137, 0x4, R120 ;  /* 0x0000000489787825 */ /* 0x004fc600078e0278 */
[----:B------:R-:W-:Y:S01]  /*06a0*/  LEA.HI R135, R148, R135, RZ, 0x3 ;  /* 0x0000008794877211 */ /* 0x000fe200078f18ff */
[----:B------:R-:W-:Y:S01]  /*06b0*/  BSSY.RECONVERGENT B1, `(.L_x_4330) ;  /* 0x000005f000017945 */ /* 0x000fe20003800200 */
[----:B------:R-:W-:Y:S01]  /*06c0*/  ISETP.NE.U32.AND P1, PT, RZ, UR10, PT ;  /* 0x0000000aff007c0c */ /* 0x000fe2000bf25070 */
[----:B-----5:R1:W5:Y:S01]  /*06d0*/  LDG.E R141, desc[UR6][R120.64] ;  /* 0x00000006788d7981 */ /* 0x020362000c1e1900 */
[----:B------:R-:W-:Y:S02]  /*06e0*/  ISETP.NE.AND P5, PT, R0, RZ, PT ;  /* 0x000000ff0000720c */ /* 0x000fe40003fa5270 */
[----:B------:R-:W-:Y:S01]  /*06f0*/  LEA.HI.SX32 R135, R135, R138, 0x1d ;  /* 0x0000008a87877211 */ /* 0x000fe200078feaff */
[----:B------:R-:W-:Y:S01]  /*0700*/  HFMA2 R139, -RZ, RZ, 1.875, 0 ;  /* 0x3f800000ff8b7431 */ /* 0x000fe200000001ff */
[----:B------:R-:W-:Y:S02]  /*0710*/  ISETP.GE.U32.AND P3, PT, R136, 0x40, PT ;  /* 0x000000408800780c */ /* 0x000fe40003f66070 */
[----:B------:R-:W-:-:S02]  /*0720*/  ISETP.NE.AND.EX P1, PT, RZ, UR11, PT, P1 ;  /* 0x0000000bff007c0c */ /* 0x000fc4000bf25310 */
[----:B0-----:R-:W-:Y:S02]  /*0730*/  MOV R123, R135 ;  /* 0x00000087007b7202 */ /* 0x001fe40000000f00 */
[----:B-1----:R-:W-:Y:S02]  /*0740*/  CS2R R120, SRZ ;  /* 0x0000000000787805 */ /* 0x002fe4000001ff00 */
[----:B---3--:R-:W-:Y:S02]  /*0750*/  @P0 SHF.L.U32 R139, R150, 0x10, RZ ;  /* 0x00000010968b0819 */ /* 0x008fe400000006ff */
[----:B----4-:R-:W-:Y:S01]  /*0760*/  FSEL R148, R122, RZ, !P5 ;  /* 0x000000ff7a947208 */ /* 0x010fe20006800000 */
        /* <DEDUP_REMOVED lines=16> */
[----:B------:R-:W-:Y:S02]  /*0870*/  FADD.FTZ R150, -R148, R123 ;  /* 0x0000007b94967221 */ /* 0x000fe40000010100 */
[----:B-----5:R-:W-:Y:S01]  /*0880*/  FMUL.FTZ R149, R141, R120 ;  /* 0x000000788d957220 */ /* 0x020fe20000410000 */
[----:B----4-:R-:W-:-:S02]  /*0890*/  SHF.L.U32 R147, R124, 0x10, RZ ;  /* 0x000000107c937819 */ /* 0x010fc400000006ff */
[----:B------:R-:W-:Y:S02]  /*08a0*/  PRMT R122, R124, 0x7632, R122 ;  /* 0x000076327c7a7816 */ /* 0x000fe4000000007a */
[C---:B------:R-:W-:Y:S01]  /*08b0*/  PRMT R123, R125.reuse, 0x7632, R123 ;  /* 0x000076327d7b7816 */ /* 0x040fe2000000007b */
[C---:B------:R-:W-:Y:S01]  /*08c0*/  FADD.FTZ R146, -R148.reuse, R121 ;  /* 0x0000007994927221 */ /* 0x040fe20000010100 */
[----:B------:R-:W-:Y:S01]  /*08d0*/  SHF.L.U32 R125, R125, 0x10, RZ ;  /* 0x000000107d7d7819 */ /* 0x000fe200000006ff */
[----:B---3--:R-:W-:Y:S01]  /*08e0*/  FADD.FTZ R144, -R148, R129 ;  /* 0x0000008194907221 */ /* 0x008fe20000010100 */
[----:B------:R-:W-:Y:S01]  /*08f0*/  FMUL.FTZ R145, R141, R140 ;  /* 0x0000008c8d917220 */ /* 0x000fe20000410000 */
[----:B------:R-:W-:Y:S01]  /*0900*/  SHF.L.U32 R122, R122, 0x10, RZ ;  /* 0x000000107a7a7819 */ /* 0x000fe200000006ff */
[----:B------:R-:W-:Y:S01]  /*0910*/  FADD.FTZ R60, R60, R147 ;  /* 0x000000933c3c7221 */ /* 0x000fe20000010000 */
[-C--:B------:R-:W-:Y:S01]  /*0920*/  FFMA.FTZ R76, R149, R147.reuse, R76 ;  /* 0x00000093954c7223 */ /* 0x080fe2000001004c */
[----:B------:R-:W-:Y:S01]  /*0930*/  FMUL.FTZ R147, R108, R147 ;  /* 0x000000936c937220 */ /* 0x000fe20000410000 */
[C---:B------:R-:W-:Y:S01]  /*0940*/  FADD.FTZ R128, -R148.reuse, R128 ;  /* 0x0000008094807221 */ /* 0x040fe20000010100 */
[----:B------:R-:W-:Y:S01]  /*0950*/  FADD.FTZ R152, -R148, R130 ;  /* 0x0000008294987221 */ /* 0x000fe20000010100 */
[----:B------:R-:W-:Y:S01]  /*0960*/  PRMT R124, R126, 0x7632, R124 ;  /* 0x000076327e7c7816 */ /* 0x000fe2000000007c */
[----:B------:R-:W-:Y:S01]  /*0970*/  FMUL.FTZ R146, R141, R146 ;  /* 0x000000928d927220 */ /* 0x000fe20000410000 */
[----:B------:R-:W-:Y:S01]  /*0980*/  SHF.L.U32 R140, R123, 0x10, RZ ;  /* 0x000000107b8c7819 */ /* 0x000fe200000006ff */
[----:B------:R-:W-:Y:S01]  /*0990*/  FADD.FTZ R62, R62, R125 ;  /* 0x0000007d3e3e7221 */ /* 0x000fe20000010000 */
[-C--:B------:R-:W-:Y:S01]  /*09a0*/  FFMA.FTZ R78, R145, R125.reuse, R78 ;  /* 0x0000007d914e7223 */ /* 0x080fe2000001004e */
[----:B0-----:R-:W-:Y:S01]  /*09b0*/  FMUL.FTZ R143, R110, R125 ;  /* 0x0000007d6e8f7220 */ /* 0x001fe20000410000 */
[----:B------:R-:W-:Y:S01]  /*09c0*/  FMUL.FTZ R130, R141, R144 ;  /* 0x000000908d827220 */ /* 0x000fe20000410000 */
[----:B------:R-:W-:Y:S01]  /*09d0*/  SHF.L.U32 R151, R126, 0x10, RZ ;  /* 0x000000107e977819 */ /* 0x000fe200000006ff */
[----:B------:R-:W-:Y:S01]  /*09e0*/  FMUL.FTZ R144, R109, R122 ;  /* 0x0000007a6d907220 */ /* 0x000fe20000410000 */
[----:B------:R-:W-:Y:S01]  /*09f0*/  FADD.FTZ R123, RZ, R147 ;  /* 0x00000093ff7b7221 */ /* 0x000fe20000010000 */
[----:B------:R-:W-:Y:S01]  /*0a00*/  FFMA.FTZ R125, R149, R147, RZ ;  /* 0x00000093957d7223 */ /* 0x000fe200000100ff */
[----:B------:R-:W-:Y:S01]  /*0a10*/  FADD.FTZ R126, -R148, R131 ;  /* 0x00000083947e7221 */ /* 0x000fe20000010100 */
[C---:B------:R-:W-:Y:S01]  /*0a20*/  FMUL.FTZ R131, R141.reuse, R128 ;  /* 0x000000808d837220 */ /* 0x040fe20000410000 */
[----:B------:R-:W-:Y:S01]  /*0a30*/  FMUL.FTZ R142, R141, R150 ;  /* 0x000000968d8e7220 */ /* 0x000fe20000410000 */
[----:B------:R-:W-:Y:S01]  /*0a40*/  SHF.L.U32 R128, R124, 0x10, RZ ;  /* 0x000000107c807819 */ /* 0x000fe200000006ff */
[C---:B------:R-:W-:Y:S01]  /*0a50*/  FFMA.FTZ R77, R146.reuse, R122, R77 ;  /* 0x0000007a924d7223 */ /* 0x040fe2000001004d */
[----:B------:R-:W-:Y:S01]  /*0a60*/  FADD.FTZ R61, R61, R122 ;  /* 0x0000007a3d3d7221 */ /* 0x000fe20000010000 */
        /* <DEDUP_REMOVED lines=10> */
[----:B------:R-:W-:Y:S01]  /*0b10*/  PRMT R153, R127, 0x7632, R153 ;  /* 0x000076327f997816 */ /* 0x000fe20000000099 */
[----:B------:R-:W-:Y:S01]  /*0b20*/  FADD.FTZ R57, R57, R128 ;  /* 0x0000008039397221 */ /* 0x000fe20000010000 */
[----:B------:R-:W-:Y:S01]  /*0b30*/  SHF.L.U32 R121, R127, 0x10, RZ ;  /* 0x000000107f797819 */ /* 0x000fe200000006ff */
[-C--:B------:R-:W-:Y:S01]  /*0b40*/  FFMA.FTZ R73, R130, R128.reuse, R73 ;  /* 0x0000008082497223 */ /* 0x080fe20000010049 */
[----:B------:R-:W-:Y:S01]  /*0b50*/  FMUL.FTZ R128, R105, R128 ;  /* 0x0000008069807220 */ /* 0x000fe20000410000 */
[----:B------:R-:W-:Y:S01]  /*0b60*/  FADD.FTZ R123, R122, R129 ;  /* 0x000000817a7b7221 */ /* 0x000fe20000010000 */
[----:B------:R-:W-:Y:S01]  /*0b70*/  FFMA.FTZ R125, R131, R129, R124 ;  /* 0x00000081837d7223 */ /* 0x000fe2000001007c */
[----:B------:R-:W-:Y:S01]  /*0b80*/  SHF.L.U32 R120, R153, 0x10, RZ ;  /* 0x0000001099787819 */ /* 0x000fe200000006ff */
[----:B------:R-:W-:Y:S01]  /*0b90*/  FMUL.FTZ R127, R141, R152 ;  /* 0x000000988d7f7220 */ /* 0x000fe20000410000 */
[-C--:B------:R-:W-:Y:S01]  /*0ba0*/  FMUL.FTZ R124, R106, R121.reuse ;  /* 0x000000796a7c7220 */ /* 0x080fe20000410000 */
        /* <DEDUP_REMOVED lines=15> */
.L_x_4331:
[----:B------:R-:W-:Y:S05]  /*0ca0*/  BSYNC.RECONVERGENT B1 ;  /* 0x0000000000017941 */ /* 0x000fea0003800200 */
.L_x_4330:
[----:B------:R-:W-:Y:S04]  /*0cb0*/  BSSY.RECONVERGENT B1, `(.L_x_4332) ;  /* 0x0000053000017945 */ /* 0x000fe80003800200 */
        /* <DEDUP_REMOVED lines=18> */
[C---:B---3--:R-:W-:Y:S01]  /*0de0*/  FADD.FTZ R152, -R148.reuse, R8 ;  /* 0x0000000894987221 */ /* 0x048fe20000010100 */
[C---:B------:R-:W-:Y:S01]  /*0df0*/  FADD.FTZ R132, -R148.reuse, R11 ;  /* 0x0000000b94847221 */ /* 0x040fe20000010100 */
[----:B------:R-:W-:Y:S01]  /*0e00*/  FADD.FTZ R156, -R148, R10 ;  /* 0x0000000a949c7221 */ /* 0x000fe20000010100 */
[C---:B0----5:R-:W-:Y:S01]  /*0e10*/  FMUL.FTZ R2, R141.reuse, R122 ;  /* 0x0000007a8d027220 */ /* 0x061fe20000410000 */
[C---:B------:R-:W-:Y:S01]  /*0e20*/  FMUL.FTZ R3, R141.reuse, R4 ;  /* 0x000000048d037220 */ /* 0x040fe20000410000 */
[C---:B----4-:R-:W-:Y:S01]  /*0e30*/  PRMT R8, R12.reuse, 0x7632, R8 ;  /* 0x000076320c087816 */ /* 0x050fe20000000008 */
[----:B------:R-:W-:Y:S01]  /*0e40*/  FMUL.FTZ R5, R141, R6 ;  /* 0x000000068d057220 */ /* 0x000fe20000410000 */
[----:B------:R-:W-:Y:S01]  /*0e50*/  SHF.L.U32 R11, R12, 0x10, RZ ;  /* 0x000000100c0b7819 */ /* 0x000fe200000006ff */
[----:B------:R-:W-:Y:S01]  /*0e60*/  FADD.FTZ R154, -R148, R9 ;  /* 0x00000009949a7221 */ /* 0x000fe20000010100 */
[----:B------:R-:W-:Y:S01]  /*0e70*/  PRMT R10, R13, 0x7632, R10 ;  /* 0x000076320d0a7816 */ /* 0x000fe2000000000a */
[----:B------:R-:W-:Y:S01]  /*0e80*/  FMUL.FTZ R4, R141, R150 ;  /* 0x000000968d047220 */ /* 0x000fe20000410000 */
[----:B------:R-:W-:Y:S01]  /*0e90*/  SHF.L.U32 R13, R13, 0x10, RZ ;  /* 0x000000100d0d7819 */ /* 0x000fe200000006ff */
[----:B------:R-:W-:Y:S01]  /*0ea0*/  FADD.FTZ R52, R52, R11 ;  /* 0x0000000b34347221 */ /* 0x000fe20000010000 */
[----:B------:R-:W-:Y:S01]  /*0eb0*/  SHF.L.U32 R122, R8, 0x10, RZ ;  /* 0x00000010087a7819 */ /* 0x000fe200000006ff */
[-C--:B------:R-:W-:Y:S01]  /*0ec0*/  FMUL.FTZ R8, R92, R11.reuse ;  /* 0x0000000b5c087220 */ /* 0x080fe20000410000 */
[C---:B------:R-:W-:Y:S01]  /*0ed0*/  PRMT R12, R14.reuse, 0x7632, R12 ;  /* 0x000076320e0c7816 */ /* 0x040fe2000000000c */
[----:B------:R-:W-:Y:S01]  /*0ee0*/  FFMA.FTZ R68, R3, R11, R68 ;  /* 0x0000000b03447223 */ /* 0x000fe20000010044 */
[----:B------:R-:W-:Y:S01]  /*0ef0*/  SHF.L.U32 R133, R14, 0x10, RZ ;  /* 0x000000100e857819 */ /* 0x000fe200000006ff */
[----:B------:R-:W-:Y:S01]  /*0f00*/  FADD.FTZ R54, R54, R13 ;  /* 0x0000000d36367221 */ /* 0x000fe20000010000 */
[----:B------:R-:W-:Y:S01]  /*0f10*/  SHF.L.U32 R148, R10, 0x10, RZ ;  /* 0x000000100a947819 */ /* 0x000fe200000006ff */
[-C--:B------:R-:W-:Y:S01]  /*0f20*/  FFMA.FTZ R70, R5, R13.reuse, R70 ;  /* 0x0000000d05467223 */ /* 0x080fe20000010046 */
        /* <DEDUP_REMOVED lines=8> */
[----:B------:R-:W-:Y:S01]  /*0fb0*/  FFMA.FTZ R14, R2, R11, R13 ;  /* 0x0000000b020e7223 */ /* 0x000fe2000001000d */
        /* <DEDUP_REMOVED lines=32> */
[----:B------:R-:W-:Y:S01]  /*11c0*/  FADD.FTZ R121, R122, R133 ;  /* 0x000000857a797221 */ /* 0x000fe20000010000 */
[----:B------:R-:W-:-:S07]  /*11d0*/  FFMA.FTZ R120, R132, R133, R120 ;  /* 0x0000008584787223 */ /* 0x000fce0000010078 */
.L_x_4333:
[----:B------:R-:W-:Y:S05]  /*11e0*/  BSYNC.RECONVERGENT B1 ;  /* 0x0000000000017941 */ /* 0x000fea0003800200 */
.L_x_4332:
        /* <DEDUP_REMOVED lines=20> */
.L_x_4368:
        /* <DEDUP_REMOVED lines=16> */
[----:B------:R-:W-:-:S03]  /*1430*/  FFMA.FTZ R152, R126, R151, R148 ;  /* 0x000000977e987223 */ /* 0x000fc60000010094 */
[----:B------:R-:W-:Y:S01]  /*1440*/  FADD.FTZ R150, R124, -R153 ;  /* 0x800000997c967221 */ /* 0x000fe20000010000 */
[--C-:B------:R-:W-:Y:S01]  /*1450*/  FADD.FTZ R154, R125, -R152.reuse ;  /* 0x800000987d9a7221 */ /* 0x100fe20000010000 */
[----:B-----5:R-:W-:Y:S02]  /*1460*/  PRMT R152, R123, 0x7632, R152 ;  /* 0x000076327b987816 */ /* 0x020fe40000000098 */
[C---:B------:R-:W-:Y:S01]  /*1470*/  FMUL.FTZ R150, R141.reuse, R150 ;  /* 0x000000968d967220 */ /* 0x040fe20000410000 */
[----:B------:R-:W-:Y:S01]  /*1480*/  FMUL.FTZ R154, R141, R154 ;  /* 0x0000009a8d9a7220 */ /* 0x000fe20000410000 */
[----:B------:R-:W-:Y:S02]  /*1490*/  SHF.L.U32 R153, R123, 0x10, RZ ;  /* 0x000000107b997819 */ /* 0x000fe400000006ff */
[-C--:B------:R-:W-:Y:S01]  /*14a0*/  FMUL.FTZ R123, R150, R139.reuse ;  /* 0x0000008b967b7220 */ /* 0x080fe20000410000 */
[----:B------:R-:W-:Y:S01]  /*14b0*/  SHF.L.U32 R152, R152, 0x10, RZ ;  /* 0x0000001098987819 */ /* 0x000fe200000006ff */
[----:B------:R-:W-:-:S02]  /*14c0*/  FMUL.FTZ R156, R154, R139 ;  /* 0x0000008b9a9c7220 */ /* 0x000fc40000410000 */
[----:B------:R-:W-:Y:S01]  /*14d0*/  FFMA.FTZ R153, R123, R153, R42 ;  /* 0x000000997b997223 */ /* 0x000fe2000001002a */
[-CC-:B------:R-:W-:Y:S01]  /*14e0*/  FFMA.FTZ R42, R131, R151.reuse, R148.reuse ;  /* 0x00000097832a7223 */ /* 0x180fe20000010094 */
[----:B------:R-:W-:Y:S01]  /*14f0*/  FFMA.FTZ R154, R156, R152, R43 ;  /* 0x000000989c9a7223 */ /* 0x000fe2000001002b */
[----:B------:R-:W-:Y:S01]  /*1500*/  FFMA.FTZ R43, R130, R151, R148 ;  /* 0x00000097822b7223 */ /* 0x000fe20000010094 */
[----:B------:R-:W-:Y:S01]  /*1510*/  FMUL.FTZ R123, R98, R123 ;  /* 0x0000007b627b7220 */ /* 0x000fe20000410000 */
[----:B------:R-:W-:Y:S01]  /*1520*/  FADD.FTZ R42, R129, -R42 ;  /* 0x8000002a812a7221 */ /* 0x000fe20000010000 */
[----:B------:R-:W-:Y:S01]  /*1530*/  FMUL.FTZ R156, R99, R156 ;  /* 0x0000009c639c7220 */ /* 0x000fe20000410000 */
[--C-:B------:R-:W-:Y:S01]  /*1540*/  FADD.FTZ R150, R128, -R43.reuse ;  /* 0x8000002b80967221 */ /* 0x100fe20000010000 */
[C---:B------:R-:W-:Y:S01]  /*1550*/  PRMT R43, R122.reuse, 0x7632, R43 ;  /* 0x000076327a2b7816 */ /* 0x040fe2000000002b */
[C---:B------:R-:W-:Y:S01]  /*1560*/  FMUL.FTZ R42, R141.reuse, R42 ;  /* 0x0000002a8d2a7220 */ /* 0x040fe20000410000 */
[----:B------:R-:W-:Y:S01]  /*1570*/  SHF.L.U32 R122, R122, 0x10, RZ ;  /* 0x000000107a7a7819 */ /* 0x000fe200000006ff */
[----:B------:R-:W-:Y:S01]  /*1580*/  FMUL.FTZ R150, R141, R150 ;  /* 0x000000968d967220 */ /* 0x000fe20000410000 */
[----:B------:R-:W-:Y:S01]  /*1590*/  SHF.L.U32 R152, R43, 0x10, RZ ;  /* 0x000000102b987819 */ /* 0x000fe200000006ff */
[----:B------:R-:W-:Y:S01]  /*15a0*/  FMUL.FTZ R43, R42, R139 ;  /* 0x0000008b2a2b7220 */ /* 0x000fe20000410000 */
[----:B------:R-:W-:Y:S01]  /*15b0*/  F2FP.BF16.F32.PACK_AB R123, R156, R123 ;  /* 0x0000007b9c7b723e */ /* 0x000fe200000010ff */
[----:B------:R-:W-:-:S02]  /*15c0*/  FMUL.FTZ R42, R150, R139 ;  /* 0x0000008b962a7220 */ /* 0x000fc40000410000 */
[----:B------:R-:W-:Y:S01]  /*15d0*/  FFMA.FTZ R150, R43, R122, R40 ;  /* 0x0000007a2b967223 */ /* 0x000fe20000010028 */
[-CC-:B------:R-:W-:Y:S01]  /*15e0*/  FFMA.FTZ R40, R145, R151.reuse, R148.reuse ;  /* 0x0000009791287223 */ /* 0x180fe20000010094 */
[----:B------:R-:W-:Y:S01]  /*15f0*/  FFMA.FTZ R152, R42, R152, R41 ;  /* 0x000000982a987223 */ /* 0x000fe20000010029 */
[----:B------:R-:W-:Y:S02]  /*1600*/  FFMA.FTZ R41, R142, R151, R148 ;  /* 0x000000978e297223 */ /* 0x000fe40000010094 */
[----:B------:R-:W-:Y:S02]  /*1610*/  FADD.FTZ R40, R143, -R40 ;  /* 0x800000288f287221 */ /* 0x000fe40000010000 */
[--C-:B------:R-:W-:Y:S01]  /*1620*/  FADD.FTZ R122, R140, -R41.reuse ;  /* 0x800000298c7a7221 */ /* 0x100fe20000010000 */
[----:B------:R-:W-:Y:S01]  /*1630*/  PRMT R41, R121, 0x7632, R41 ;  /* 0x0000763279297816 */ /* 0x000fe20000000029 */
[----:B------:R-:W-:Y:S01]  /*1640*/  FMUL.FTZ R40, R141, R40 ;  /* 0x000000288d287220 */ /* 0x000fe20000410000 */
[----:B------:R-:W-:Y:S01]  /*1650*/  SHF.L.U32 R121, R121, 0x10, RZ ;  /* 0x0000001079797819 */ /* 0x000fe200000006ff */
[----:B------:R-:W-:Y:S01]  /*1660*/  FMUL.FTZ R122, R141, R122 ;  /* 0x0000007a8d7a7220 */ /* 0x000fe20000410000 */
[----:B------:R-:W-:Y:S01]  /*1670*/  SHF.L.U32 R155, R41, 0x10, RZ ;  /* 0x00000010299b7819 */ /* 0x000fe200000006ff */
[----:B------:R-:W-:-:S02]  /*1680*/  FMUL.FTZ R41, R40, R139 ;  /* 0x0000008b28297220 */ /* 0x000fc40000410000 */
[----:B------:R-:W-:Y:S01]  /*1690*/  FMUL.FTZ R40, R122, R139 ;  /* 0x0000008b7a287220 */ /* 0x000fe20000410000 */
[----:B------:R-:W-:Y:S01]  /*16a0*/  FFMA.FTZ R122, R149, R151, R148 ;  /* 0x00000097957a7223 */ /* 0x000fe20000010094 */
[----:B------:R-:W-:Y:S01]  /*16b0*/  FFMA.FTZ R46, R41, R121, R46 ;  /* 0x00000079292e7223 */ /* 0x000fe2000001002e */
[----:B------:R-:W-:Y:S01]  /*16c0*/  FFMA.FTZ R121, R146, R151, R148 ;  /* 0x0000009792797223 */ /* 0x000fe20000010094 */
[----:B------:R-:W-:Y:S01]  /*16d0*/  FFMA.FTZ R47, R40, R155, R47 ;  /* 0x0000009b282f7223 */ /* 0x000fe2000001002f */
[----:B------:R-:W-:Y:S01]  /*16e0*/  FADD.FTZ R122, R147, -R122 ;  /* 0x8000007a937a7221 */ /* 0x000fe20000010000 */
[----:B------:R-:W-:Y:S01]  /*16f0*/  SHF.L.U32 R155, R120, 0x10, RZ ;  /* 0x00000010789b7819 */ /* 0x000fe200000006ff */
[--C-:B------:R-:W-:Y:S01]  /*1700*/  FADD.FTZ R158, R144, -R121.reuse ;  /* 0x80000079909e7221 */ /* 0x100fe20000010000 */
[----:B------:R-:W-:Y:S01]  /*1710*/  PRMT R121, R120, 0x7632, R121 ;  /* 0x0000763278797816 */ /* 0x000fe20000000079 */
[C---:B------:R-:W-:Y:S02]  /*1720*/  FMUL.FTZ R122, R141.reuse, R122 ;  /* 0x0000007a8d7a7220 */ /* 0x040fe40000410000 */
[----:B------:R-:W-:Y:S01]  /*1730*/  FMUL.FTZ R158, R141, R158 ;  /* 0x0000009e8d9e7220 */ /* 0x000fe20000410000 */
[----:B------:R-:W-:Y:S01]  /*1740*/  SHF.L.U32 R157, R121, 0x10, RZ ;  /* 0x00000010799d7819 */ /* 0x000fe200000006ff */
        /* <DEDUP_REMOVED lines=9> */
[----:B------:R-:W-:Y:S01]  /*17e0*/  FFMA.FTZ R45, R120, R157, R45 ;  /* 0x0000009d782d7223 */ /* 0x000fe2000001002d */
[----:B------:R-:W-:-:S02]  /*17f0*/  F2FP.BF16.F32.PACK_AB R122, R155, R122 ;  /* 0x0000007a9b7a723e */ /* 0x000fc400000010ff */
[----:B------:R-:W-:Y:S02]  /*1800*/  F2FP.BF16.F32.PACK_AB R121, R43, R42 ;  /* 0x0000002a2b79723e */ /* 0x000fe400000010ff */
[----:B------:R-:W-:Y:S01]  /*1810*/  F2FP.BF16.F32.PACK_AB R120, R41, R40 ;  /* 0x000000282978723e */ /* 0x000fe200000010ff */
[----:B------:R-:W-:Y:S06]  /*1820*/  BRA `(.L_x_4340) ;  /* 0x0000000400007947 */ /* 0x000fec0003800000 */
.L_x_4339:
[-CC-:B------:R-:W-:Y:S01]  /*1830*/  FFMA.FTZ R112, R149, R151.reuse, R148.reuse ;  /* 0x0000009795707223 */ /* 0x180fe20000010094 */
[-C--:B------:R-:W-:Y:S01]  /*1840*/  FFMA.FTZ R113, R146, R151.reuse, R148 ;  /* 0x0000009792717223 */ /* 0x080fe20000010094 */
[----:B-----5:R-:W-:Y:S01]  /*1850*/  PRMT R114, R120, 0x7632, R114 ;  /* 0x0000763278727816 */ /* 0x020fe20000000072 */
[-C--:B------:R-:W-:Y:S01]  /*1860*/  FFMA.FTZ R118, R145, R151.reuse, R148 ;  /* 0x0000009791767223 */ /* 0x080fe20000010094 */
[----:B------:R-:W-:Y:S01]  /*1870*/  FADD.FTZ R112, R147, -R112 ;  /* 0x8000007093707221 */ /* 0x000fe20000010000 */
[----:B------:R-:W-:Y:S01]  /*1880*/  FADD.FTZ R116, R144, -R113 ;  /* 0x8000007190747221 */ /* 0x000fe20000010000 */
[----:B------:R-:W-:Y:S01]  /*1890*/  SHF.L.U32 R120, R120, 0x10, RZ ;  /* 0x0000001078787819 */ /* 0x000fe200000006ff */
[----:B------:R-:W-:Y:S01]  /*18a0*/  FFMA.FTZ R119, R142, R151, R148 ;  /* 0x000000978e777223 */ /* 0x000fe20000010094 */
[C---:B------:R-:W-:Y:S01]  /*18b0*/  FMUL.FTZ R112, R141.reuse, R112 ;  /* 0x000000708d707220 */ /* 0x040fe20000410000 */
[----:B------:R-:W-:Y:S01]  /*18c0*/  FMUL.FTZ R113, R141, R116 ;  /* 0x000000748d717220 */ /* 0x000fe20000410000 */
[----:B------:R-:W-:Y:S01]  /*18d0*/  SHF.L.U32 R117, R114, 0x10, RZ ;  /* 0x0000001072757819 */ /* 0x000fe200000006ff */
[----:B------:R-:W-:Y:S01]  /*18e0*/  FADD.FTZ R118, R143, -R118 ;  /* 0x800000768f767221 */ /* 0x000fe20000010000 */
[-C--:B------:R-:W-:Y:S01]  /*18f0*/  FMUL.FTZ R115, R112, R139.reuse ;  /* 0x0000008b70737220 */ /* 0x080fe20000410000 */
[----:B------:R-:W-:Y:S01]  /*1900*/  FMUL.FTZ R116, R113, R139 ;  /* 0x0000008b71747220 */ /* 0x000fe20000410000 */
[----:B------:R-:W-:Y:S01]  /*1910*/  FADD.FTZ R150, R140, -R119 ;  /* 0x800000778c967221 */ /* 0x000fe20000010000 */
[----:B------:R-:W-:Y:S01]  /*1920*/  FMUL.FTZ R114, R141, R118 ;  /* 0x000000768d727220 */ /* 0x000fe20000410000 */
[----:B------:R-:W-:Y:S01]  /*1930*/  FFMA.FTZ R44, R115, R120, R44 ;  /* 0x00000078732c7223 */ /* 0x000fe2000001002c */
[----:B------:R-:W-:Y:S01]  /*1940*/  FFMA.FTZ R45, R116, R117, R45 ;  /* 0x00000075742d7223 */ /* 0x000fe2000001002d */
[----:B------:R-:W-:Y:S01]  /*1950*/  FMUL.FTZ R120, R100, R115 ;  /* 0x0000007364787220 */ /* 0x000fe20000410000 */
[----:B------:R-:W-:Y:S01]  /*1960*/  FMUL.FTZ R117, R101, R116 ;  /* 0x0000007465757220 */ /* 0x000fe20000410000 */
[----:B------:R-:W-:Y:S01]  /*1970*/  FFMA.FTZ R116, R131, R151, R148 ;  /* 0x0000009783747223 */ /* 0x000fe20000010094 */
[----:B------:R-:W-:Y:S01]  /*1980*/  SHF.L.U32 R118, R121, 0x10, RZ ;  /* 0x0000001079767819 */ /* 0x000fe200000006ff */
[----:B------:R-:W-:Y:S01]  /*1990*/  FMUL.FTZ R115, R141, R150 ;  /* 0x000000968d737220 */ /* 0x000fe20000410000 */
[----:B------:R-:W-:Y:S01]  /*19a0*/  PRMT R121, R121, 0x7632, R121 ;  /* 0x0000763279797816 */ /* 0x000fe20000000079 */
[----:B------:R-:W-:Y:S01]  /*19b0*/  FADD.FTZ R116, R129, -R116 ;  /* 0x8000007481747221 */ /* 0x000fe20000010000 */
[----:B------:R-:W-:Y:S01]  /*19c0*/  F2FP.BF16.F32.PACK_AB R120, R117, R120 ;  /* 0x000000787578723e */ /* 0x000fe200000010ff */
[----:B------:R-:W-:Y:S01]  /*19d0*/  FMUL.FTZ R155, R114, R139 ;  /* 0x0000008b729b7220 */ /* 0x000fe20000410000 */
[----:B------:R-:W-:Y:S01]  /*19e0*/  FFMA.FTZ R117, R130, R151, R148 ;  /* 0x0000009782757223 */ /* 0x000fe20000010094 */
[----:B------:R-:W-:Y:S01]  /*19f0*/  SHF.L.U32 R121, R121, 0x10, RZ ;  /* 0x0000001079797819 */ /* 0x000fe200000006ff */
[----:B------:R-:W-:Y:S01]  /*1a00*/  FMUL.FTZ R156, R115, R139 ;  /* 0x0000008b739c7220 */ /* 0x000fe20000410000 */
[----:B------:R-:W-:Y:S01]  /*1a10*/  FMUL.FTZ R116, R141, R116 ;  /* 0x000000748d747220 */ /* 0x000fe20000410000 */
[----:B------:R-:W-:Y:S01]  /*1a20*/  FFMA.FTZ R46, R155, R118, R46 ;  /* 0x000000769b2e7223 */ /* 0x000fe2000001002e */
[----:B------:R-:W-:Y:S01]  /*1a30*/  FADD.FTZ R150, R128, -R117 ;  /* 0x8000007580967221 */ /* 0x000fe20000010000 */
[----:B------:R-:W-:Y:S01]  /*1a40*/  PRMT R118, R122, 0x7632, R118 ;  /* 0x000076327a767816 */ /* 0x000fe20000000076 */
[----:B------:R-:W-:Y:S01]  /*1a50*/  FFMA.FTZ R47, R156, R121, R47 ;  /* 0x000000799c2f7223 */ /* 0x000fe2000001002f */
[----:B------:R-:W-:Y:S01]  /*1a60*/  SHF.L.U32 R122, R122, 0x10, RZ ;  /* 0x000000107a7a7819 */ /* 0x000fe200000006ff */
[----:B------:R-:W-:Y:S01]  /*1a70*/  FMUL.FTZ R121, R116, R139 ;  /* 0x0000008b74797220 */ /* 0x000fe20000410000 */
[----:B------:R-:W-:Y:S01]  /*1a80*/  FMUL.FTZ R117, R141, R150 ;  /* 0x000000968d757220 */ /* 0x000fe20000410000 */
[----:B------:R-:W-:Y:S01]  /*1a90*/  SHF.L.U32 R118, R118, 0x10, RZ ;  /* 0x0000001076767819 */ /* 0x000fe200000006ff */
[----:B------:R-:W-:Y:S01]  /*1aa0*/  FMUL.FTZ R155, R102, R155 ;  /* 0x0000009b669b7220 */ /* 0x000fe20000410000 */
[----:B------:R-:W-:Y:S01]  /*1ab0*/  FFMA.FTZ R150, R121, R122, R40 ;  /* 0x0000007a79967223 */ /* 0x000fe20000010028 */
[----:B------:R-:W-:Y:S01]  /*1ac0*/  FMUL.FTZ R40, R117, R139 ;  /* 0x0000008b75287220 */ /* 0x000fe20000410000 */
[-CC-:B------:R-:W-:Y:S01]  /*1ad0*/  FFMA.FTZ R122, R126, R151.reuse, R148.reuse ;  /* 0x000000977e7a7223 */ /* 0x180fe20000010094 */
[----:B------:R-:W-:Y:S01]  /*1ae0*/  SHF.L.U32 R153, R123, 0x10, RZ ;  /* 0x000000107b997819 */ /* 0x000fe200000006ff */
[----:B------:R-:W-:Y:S01]  /*1af0*/  FMUL.FTZ R156, R103, R156 ;  /* 0x0000009c679c7220 */ /* 0x000fe20000410000 */
[----:B------:R-:W-:Y:S01]  /*1b00*/  FFMA.FTZ R152, R40, R118, R41 ;  /* 0x0000007628987223 */ /* 0x000fe20000010029 */
[----:B------:R-:W-:Y:S01]  /*1b10*/  FFMA.FTZ R41, R127, R151, R148 ;  /* 0x000000977f297223 */ /* 0x000fe20000010094 */
[----:B------:R-:W-:-:S03]  /*1b20*/  FADD.FTZ R122, R125, -R122 ;  /* 0x8000007a7d7a7221 */ /* 0x000fc60000010000 */
[--C-:B------:R-:W-:Y:S01]  /*1b30*/  FADD.FTZ R118, R124, -R41.reuse ;  /* 0x800000297c767221 */ /* 0x100fe20000010000 */
[----:B------:R-:W-:Y:S01]  /*1b40*/  PRMT R41, R123, 0x7632, R41 ;  /* 0x000076327b297816 */ /* 0x000fe20000000029 */
[C---:B------:R-:W-:Y:S01]  /*1b50*/  FMUL.FTZ R119, R141.reuse, R122 ;  /* 0x0000007a8d777220 */ /* 0x040fe20000410000 */
[----:B------:R-:W-:Y:S01]  /*1b60*/  FMUL.FTZ R122, R96, R121 ;  /* 0x00000079607a7220 */ /* 0x000fe20000410000 */
[----:B------:R-:W-:Y:S01]  /*1b70*/  FMUL.FTZ R118, R141, R118 ;  /* 0x000000768d767220 */ /* 0x000fe20000410000 */
[----:B------:R-:W-:Y:S02]  /*1b80*/  SHF.L.U32 R41, R41, 0x10, RZ ;  /* 0x0000001029297819 */ /* 0x000fe400000006ff */
[----:B------:R-:W-:Y:S01]  /*1b90*/  F2FP.BF16.F32.PACK_AB R121, R156, R155 ;  /* 0x0000009b9c79723e */ /* 0x000fe200000010ff */
[----:B------:R-:W-:-:S04]  /*1ba0*/  FMUL.FTZ R123, R118, R139 ;  /* 0x0000008b767b7220 */ /* 0x000fc80000410000 */
[----:B------:R-:W-:Y:S01]  /*1bb0*/  FFMA.FTZ R153, R123, R153, R42 ;  /* 0x000000997b997223 */ /* 0x000fe2000001002a */
[----:B------:R-:W-:Y:S01]  /*1bc0*/  FMUL.FTZ R42, R119, R139 ;  /* 0x0000008b772a7220 */ /* 0x000fe20000410000 */
[----:B------:R-:W-:-:S03]  /*1bd0*/  FMUL.FTZ R123, R98, R123 ;  /* 0x0000007b627b7220 */ /* 0x000fc60000410000 */
[----:B------:R-:W-:Y:S01]  /*1be0*/  FFMA.FTZ R154, R42, R41, R43 ;  /* 0x000000292a9a7223 */ /* 0x000fe2000001002b */
[----:B------:R-:W-:Y:S01]  /*1bf0*/  FMUL.FTZ R41, R97, R40 ;  /* 0x0000002861297220 */ /* 0x000fe20000410000 */
[----:B------:R-:W-:-:S04]  /*1c00*/  FMUL.FTZ R42, R99, R42 ;  /* 0x0000002a632a7220 */ /* 0x000fc80000410000 */
[----:B------:R-:W-:Y:S02]  /*1c10*/  F2FP.BF16.F32.PACK_AB R122, R41, R122 ;  /* 0x0000007a297a723e */ /* 0x000fe400000010ff */
[----:B------:R-:W-:-:S07]  /*1c20*/  F2FP.BF16.F32.PACK_AB R123, R42, R123 ;  /* 0x0000007b2a7b723e */ /* 0x000fce00000010ff */
.L_x_4340:
        /* <DEDUP_REMOVED lines=12> */
.L_x_4338:
[----:B------:R-:W-:Y:S05]  /*1cf0*/  BSYNC.RECONVERGENT B2 ;  /* 0x0000000000027941 */ /* 0x000fea0003800200 */
.L_x_4337:
        /* <DEDUP_REMOVED lines=19> */
[C---:B-----5:R-:W-:Y:S01]  /*1e30*/  FMUL.FTZ R112, R141.reuse, R112 ;  /* 0x000000708d707220 */ /* 0x060fe20000410000 */
[C---:B------:R-:W-:Y:S01]  /*1e40*/  FMUL.FTZ R113, R141.reuse, R114 ;  /* 0x000000728d717220 */ /* 0x040fe20000410000 */
[C---:B------:R-:W-:Y:S01]  /*1e50*/  FMUL.FTZ R114, R141.reuse, R116 ;  /* 0x000000748d727220 */ /* 0x040fe20000410000 */
[----:B------:R-:W-:Y:S01]  /*1e60*/  FMUL.FTZ R116, R141, R148 ;  /* 0x000000948d747220 */ /* 0x000fe20000410000 */
[----:B------:R-:W-:Y:S01]  /*1e70*/  FADD.FTZ R118, R13, -R118 ;  /* 0x800000760d767221 */ /* 0x000fe20000010000 */
[----:B------:R-:W-:Y:S01]  /*1e80*/  SHF.L.U32 R148, R120, 0x10, RZ ;  /* 0x0000001078947819 */ /* 0x000fe200000006ff */
[----:B------:R-:W-:Y:S01]  /*1e90*/  FADD.FTZ R150, R15, -R150 ;  /* 0x800000960f967221 */ /* 0x000fe20000010000 */
[----:B------:R-:W-:Y:S01]  /*1ea0*/  FADD.FTZ R152, R14, -R119 ;  /* 0x800000770e987221 */ /* 0x000fe20000010000 */
[----:B------:R-:W-:Y:S01]  /*1eb0*/  FADD.FTZ R154, R133, -R154 ;  /* 0x8000009a859a7221 */ /* 0x000fe20000010000 */
[-C--:B------:R-:W-:Y:S01]  /*1ec0*/  FMUL.FTZ R151, R112, R139.reuse ;  /* 0x0000008b70977220 */ /* 0x080fe20000410000 */
[C---:B------:R-:W-:Y:S01]  /*1ed0*/  FMUL.FTZ R115, R141.reuse, R118 ;  /* 0x000000768d737220 */ /* 0x040fe20000410000 */
[C---:B------:R-:W-:Y:S01]  /*1ee0*/  FMUL.FTZ R117, R141.reuse, R150 ;  /* 0x000000968d757220 */ /* 0x040fe20000410000 */
[C---:B------:R-:W-:Y:S01]  /*1ef0*/  FMUL.FTZ R118, R141.reuse, R152 ;  /* 0x000000988d767220 */ /* 0x040fe20000410000 */
[----:B------:R-:W-:Y:S01]  /*1f00*/  FMUL.FTZ R119, R141, R154 ;  /* 0x0000009a8d777220 */ /* 0x000fe20000410000 */
        /* <DEDUP_REMOVED lines=8> */
[----:B------:R-:W-:Y:S01]  /*1f90*/  FMUL.FTZ R152, R119, R139 ;  /* 0x0000008b77987220 */ /* 0x000fe20000410000 */
[----:B------:R-:W-:Y:S01]  /*1fa0*/  FMUL.FTZ R151, R84, R151 ;  /* 0x0000009754977220 */ /* 0x000fe20000410000 */
[----:B------:R-:W-:Y:S01]  /*1fb0*/  FFMA.FTZ R37, R120, R141, R37 ;  /* 0x0000008d78257223 */ /* 0x000fe20000010025 */
[----:B------:R-:W-:Y:S01]  /*1fc0*/  SHF.L.U32 R141, R121, 0x10, RZ ;  /* 0x00000010798d7819 */ /* 0x000fe200000006ff */
[----:B------:R-:W-:Y:S01]  /*1fd0*/  FFMA.FTZ R39, R150, R148, R39 ;  /* 0x0000009496277223 */ /* 0x000fe20000010027 */
[----:B------:R-:W-:Y:S01]  /*1fe0*/  PRMT R148, R122, 0x7632, R148 ;  /* 0x000076327a947816 */ /* 0x000fe20000000094 */
[----:B------:R-:W-:Y:S01]  /*1ff0*/  FMUL.FTZ R121, R114, R139 ;  /* 0x0000008b72797220 */ /* 0x000fe20000410000 */
[----:B------:R-:W-:Y:S01]  /*2000*/  SHF.L.U32 R122, R122, 0x10, RZ ;  /* 0x000000107a7a7819 */ /* 0x000fe200000006ff */
[----:B------:R-:W-:Y:S01]  /*2010*/  FMUL.FTZ R150, R87, R150 ;  /* 0x0000009657967220 */ /* 0x000fe20000410000 */
[----:B------:R-:W-:Y:S01]  /*2020*/  SHF.L.U32 R148, R148, 0x10, RZ ;  /* 0x0000001094947819 */ /* 0x000fe200000006ff */
[----:B------:R-:W-:Y:S01]  /*2030*/  FFMA.FTZ R38, R121, R141, R38 ;  /* 0x0000008d79267223 */ /* 0x000fe20000010026 */
[----:B------:R-:W-:Y:S01]  /*2040*/  FMUL.FTZ R121, R86, R121 ;  /* 0x0000007956797220 */ /* 0x000fe20000410000 */
[----:B------:R-:W-:Y:S01]  /*2050*/  FFMA.FTZ R141, R153, R122, R32 ;  /* 0x0000007a998d7223 */ /* 0x000fe20000010020 */
[----:B------:R-:W-:Y:S01]  /*2060*/  FMUL.FTZ R32, R117, R139 ;  /* 0x0000008b75207220 */ /* 0x000fe20000410000 */
[----:B------:R-:W-:-:S02]  /*2070*/  FMUL.FTZ R120, R85, R120 ;  /* 0x0000007855787220 */ /* 0x000fc40000410000 */
[----:B------:R-:W-:Y:S01]  /*2080*/  F2FP.BF16.F32.PACK_AB R121, R150, R121 ;  /* 0x000000799679723e */ /* 0x000fe200000010ff */
[--C-:B------:R-:W-:Y:S01]  /*2090*/  FFMA.FTZ R148, R32, R148, R33.reuse ;  /* 0x0000009420947223 */ /* 0x100fe20000010021 */
[C---:B------:R-:W-:Y:S02]  /*20a0*/  PRMT R33, R123.reuse, 0x7632, R33 ;  /* 0x000076327b217816 */ /* 0x040fe40000000021 */
[----:B------:R-:W-:Y:S02]  /*20b0*/  SHF.L.U32 R123, R123, 0x10, RZ ;  /* 0x000000107b7b7819 */ /* 0x000fe400000006ff */
[----:B------:R-:W-:Y:S01]  /*20c0*/  SHF.L.U32 R122, R33, 0x10, RZ ;  /* 0x00000010217a7819 */ /* 0x000fe200000006ff */
[----:B------:R-:W-:Y:S01]  /*20d0*/  FMUL.FTZ R33, R118, R139 ;  /* 0x0000008b76217220 */ /* 0x000fe20000410000 */
[----:B------:R-:W-:-:S03]  /*20e0*/  F2FP.BF16.F32.PACK_AB R120, R120, R151 ;  /* 0x000000977878723e */ /* 0x000fc600000010ff */
[----:B------:R-:W-:Y:S01]  /*20f0*/  FFMA.FTZ R154, R33, R123, R34 ;  /* 0x0000007b219a7223 */ /* 0x000fe20000010022 */
[----:B------:R-:W-:Y:S01]  /*2100*/  FFMA.FTZ R139, R152, R122, R35 ;  /* 0x0000007a988b7223 */ /* 0x000fe20000010023 */
[----:B------:R-:W-:Y:S01]  /*2110*/  FMUL.FTZ R123, R82, R33 ;  /* 0x00000021527b7220 */ /* 0x000fe20000410000 */
[----:B------:R-:W-:Y:S01]  /*2120*/  FMUL.FTZ R122, R80, R153 ;  /* 0x00000099507a7220 */ /* 0x000fe20000410000 */
[----:B------:R-:W-:Y:S01]  /*2130*/  FMUL.FTZ R152, R83, R152 ;  /* 0x0000009853987220 */ /* 0x000fe20000410000 */
[----:B------:R-:W-:-:S04]  /*2140*/  FMUL.FTZ R33, R81, R32 ;  /* 0x0000002051217220 */ /* 0x000fc80000410000 */
[----:B------:R-:W-:Y:S02]  /*2150*/  F2FP.BF16.F32.PACK_AB R123, R152, R123 ;  /* 0x0000007b987b723e */ /* 0x000fe400000010ff */
[----:B------:R-:W-:Y:S01]  /*2160*/  F2FP.BF16.F32.PACK_AB R122, R33, R122 ;  /* 0x0000007a217a723e */ /* 0x000fe200000010ff */
[----:B------:R-:W-:Y:S06]  /*2170*/  BRA `(.L_x_4343) ;  /* 0x0000000400007947 */ /* 0x000fec0003800000 */
.L_x_4342:
        /* <DEDUP_REMOVED lines=32> */
[----:B------:R-:W-:-:S02]  /*2380*/  SHF.L.U32 R139, R120, 0x10, RZ ;  /* 0x00000010788b7819 */ /* 0x000fc400000006ff */
[----:B------:R-:W-:Y:S02]  /*2390*/  SHF.L.U32 R141, R122, 0x10, RZ ;  /* 0x000000107a8d7819 */ /* 0x000fe400000006ff */
[----:B------:R-:W-:Y:S01]  /*23a0*/  PRMT R120, R120, 0x7632, R120 ;  /* 0x0000763278787816 */ /* 0x000fe20000000078 */
[----:B------:R-:W-:Y:S01]  /*23b0*/  FFMA.FTZ R36, R157, R139, R36 ;  /* 0x0000008b9d247223 */ /* 0x000fe20000010024 */
[----:B------:R-:W-:Y:S01]  /*23c0*/  PRMT R139, R121, 0x7632, R139 ;  /* 0x00007632798b7816 */ /* 0x000fe2000000008b */
[----:B------:R-:W-:Y:S01]  /*23d0*/  FFMA.FTZ R141, R151, R141, R32 ;  /* 0x0000008d978d7223 */ /* 0x000fe20000010020 */
[----:B------:R-:W-:Y:S02]  /*23e0*/  PRMT R122, R122, 0x7632, R122 ;  /* 0x000076327a7a7816 */ /* 0x000fe4000000007a */
[----:B------:R-:W-:Y:S02]  /*23f0*/  PRMT R32, R123, 0x7632, R32 ;  /* 0x000076327b207816 */ /* 0x000fe40000000020 */
[----:B------:R-:W-:-:S02]  /*2400*/  SHF.L.U32 R139, R139, 0x10, RZ ;  /* 0x000000108b8b7819 */ /* 0x000fc400000006ff */
[----:B------:R-:W-:Y:S02]  /*2410*/  SHF.L.U32 R120, R120, 0x10, RZ ;  /* 0x0000001078787819 */ /* 0x000fe400000006ff */
[----:B------:R-:W-:Y:S01]  /*2420*/  SHF.L.U32 R121, R121, 0x10, RZ ;  /* 0x0000001079797819 */ /* 0x000fe200000006ff */
[----:B------:R-:W-:Y:S01]  /*2430*/  FFMA.FTZ R39, R150, R139, R39 ;  /* 0x0000008b96277223 */ /* 0x000fe20000010027 */
[----:B------:R-:W-:Y:S01]  /*2440*/  SHF.L.U32 R122, R122, 0x10, RZ ;  /* 0x000000107a7a7819 */ /* 0x000fe200000006ff */
[----:B------:R-:W-:Y:S01]  /*2450*/  FFMA.FTZ R37, R152, R120, R37 ;  /* 0x0000007898257223 */ /* 0x000fe20000010025 */
[----:B------:R-:W-:Y:S01]  /*2460*/  SHF.L.U32 R123, R123, 0x10, RZ ;  /* 0x000000107b7b7819 */ /* 0x000fe200000006ff */
[----:B------:R-:W-:Y:S01]  /*2470*/  FFMA.FTZ R38, R155, R121, R38 ;  /* 0x000000799b267223 */ /* 0x000fe20000010026 */
[----:B------:R-:W-:Y:S01]  /*2480*/  SHF.L.U32 R32, R32, 0x10, RZ ;  /* 0x0000001020207819 */ /* 0x000fe200000006ff */
[----:B------:R-:W-:Y:S01]  /*2490*/  FFMA.FTZ R148, R156, R122, R33 ;  /* 0x0000007a9c947223 */ /* 0x000fe20000010021 */
[----:B------:R-:W-:Y:S01]  /*24a0*/  FMUL.FTZ R120, R84, R157 ;  /* 0x0000009d54787220 */ /* 0x000fe20000410000 */
[----:B------:R-:W-:Y:S01]  /*24b0*/  FFMA.FTZ R154, R153, R123, R34 ;  /* 0x0000007b999a7223 */ /* 0x000fe20000010022 */
[----:B------:R-:W-:Y:S01]  /*24c0*/  FMUL.FTZ R121, R86, R155 ;  /* 0x0000009b56797220 */ /* 0x000fe20000410000 */
[----:B------:R-:W-:Y:S01]  /*24d0*/  FFMA.FTZ R139, R158, R32, R35 ;  /* 0x000000209e8b7223 */ /* 0x000fe20000010023 */
[----:B------:R-:W-:Y:S01]  /*24e0*/  FMUL.FTZ R122, R80, R151 ;  /* 0x00000097507a7220 */ /* 0x000fe20000410000 */
[----:B------:R-:W-:Y:S01]  /*24f0*/  FMUL.FTZ R123, R82, R153 ;  /* 0x00000099527b7220 */ /* 0x000fe20000410000 */
[----:B------:R-:W-:Y:S01]  /*2500*/  FMUL.FTZ R158, R83, R158 ;  /* 0x0000009e539e7220 */ /* 0x000fe20000410000 */
[----:B------:R-:W-:Y:S01]  /*2510*/  FMUL.FTZ R35, R81, R156 ;  /* 0x0000009c51237220 */ /* 0x000fe20000410000 */
[----:B------:R-:W-:Y:S01]  /*2520*/  FMUL.FTZ R150, R87, R150 ;  /* 0x0000009657967220 */ /* 0x000fe20000410000 */
[----:B------:R-:W-:-:S02]  /*2530*/  FMUL.FTZ R33, R85, R152 ;  /* 0x0000009855217220 */ /* 0x000fc40000410000 */
[----:B------:R-:W-:Y:S02]  /*2540*/  F2FP.BF16.F32.PACK_AB R123, R158, R123 ;  /* 0x0000007b9e7b723e */ /* 0x000fe400000010ff */
[----:B------:R-:W-:Y:S02]  /*2550*/  F2FP.BF16.F32.PACK_AB R122, R35, R122 ;  /* 0x0000007a237a723e */ /* 0x000fe400000010ff */
[----:B------:R-:W-:Y:S02]  /*2560*/  F2FP.BF16.F32.PACK_AB R121, R150, R121 ;  /* 0x000000799679723e */ /* 0x000fe400000010ff */
[----:B------:R-:W-:-:S07]  /*2570*/  F2FP.BF16.F32.PACK_AB R120, R33, R120 ;  /* 0x000000782178723e */ /* 0x000fce00000010ff */
.L_x_4343:
        /* <DEDUP_REMOVED lines=12> */
.L_x_4336:
        /* <DEDUP_REMOVED lines=9> */
[----:B------:R-:W-:-:S03]  /*26d0*/  FFMA.FTZ R152, R126, R151, R148 ;  /* 0x000000977e987223 */ /* 0x000fc60000010094 */
[----:B------:R-:W-:Y:S01]  /*26e0*/  FADD.FTZ R150, R124, -R153 ;  /* 0x800000997c967221 */ /* 0x000fe20000010000 */
[--C-:B------:R-:W-:Y:S01]  /*26f0*/  FADD.FTZ R154, R125, -R152.reuse ;  /* 0x800000987d9a7221 */ /* 0x100fe20000010000 */
[----:B-----5:R-:W-:Y:S02]  /*2700*/  PRMT R152, R123, 0x7632, R152 ;  /* 0x000076327b987816 */ /* 0x020fe40000000098 */
[----:B------:R-:W-:Y:S01]  /*2710*/  FFMA.FTZ R150, R141, R150, R26 ;  /* 0x000000968d967223 */ /* 0x000fe2000001001a */
[----:B------:R-:W-:Y:S01]  /*2720*/  SHF.L.U32 R153, R123, 0x10, RZ ;  /* 0x000000107b997819 */ /* 0x000fe200000006ff */
        /* <DEDUP_REMOVED lines=10> */
[----:B------:R-:W-:Y:S01]  /*27d0*/  FMUL.FTZ R123, R98, R123 ;  /* 0x0000007b627b7220 */ /* 0x000fe20000410000 */
[--C-:B------:R-:W-:Y:S01]  /*27e0*/  FADD.FTZ R156, R128, -R153.reuse ;  /* 0x80000099809c7221 */ /* 0x100fe20000010000 */
[----:B------:R-:W-:Y:S01]  /*27f0*/  PRMT R153, R122, 0x7632, R153 ;  /* 0x000076327a997816 */ /* 0x000fe20000000099 */
[----:B------:R-:W-:Y:S01]  /*2800*/  FFMA.FTZ R150, R141, R150, R24 ;  /* 0x000000968d967223 */ /* 0x000fe20000010018 */
[----:B------:R-:W-:Y:S01]  /*2810*/  FMUL.FTZ R152, R99, R152 ;  /* 0x0000009863987220 */ /* 0x000fe20000410000 */
[----:B------:R-:W-:Y:S01]  /*2820*/  FFMA.FTZ R156, R141, R156, R25 ;  /* 0x0000009c8d9c7223 */ /* 0x000fe20000010019 */
[----:B------:R-:W-:Y:S01]  /*2830*/  SHF.L.U32 R155, R153, 0x10, RZ ;  /* 0x00000010999b7819 */ /* 0x000fe200000006ff */
[----:B------:R-:W-:-:S02]  /*2840*/  FMUL.FTZ R153, R150, R139 ;  /* 0x0000008b96997220 */ /* 0x000fc40000410000 */
[----:B------:R-:W-:Y:S01]  /*2850*/  FMUL.FTZ R122, R156, R139 ;  /* 0x0000008b9c7a7220 */ /* 0x000fe20000410000 */
[----:B------:R-:W-:Y:S01]  /*2860*/  F2FP.BF16.F32.PACK_AB R123, R152, R123 ;  /* 0x0000007b987b723e */ /* 0x000fe200000010ff */
[----:B------:R-:W-:Y:S01]  /*2870*/  FFMA.FTZ R150, R153, R154, R40 ;  /* 0x0000009a99967223 */ /* 0x000fe20000010028 */
[--C-:B------:R-:W-:Y:S01]  /*2880*/  FFMA.FTZ R40, R145, R151, R148.reuse ;  /* 0x0000009791287223 */ /* 0x100fe20000010094 */
[----:B------:R-:W-:Y:S01]  /*2890*/  FFMA.FTZ R154, R122, R155, R41 ;  /* 0x0000009b7a9a7223 */ /* 0x000fe20000010029 */
[----:B------:R-:W-:Y:S01]  /*28a0*/  FFMA.FTZ R41, R142, R151, R148 ;  /* 0x000000978e297223 */ /* 0x000fe20000010094 */
[----:B------:R-:W-:Y:S01]  /*28b0*/  FMUL.FTZ R122, R97, R122 ;  /* 0x0000007a617a7220 */ /* 0x000fe20000410000 */
[----:B------:R-:W-:Y:S02]  /*28c0*/  FADD.FTZ R40, R143, -R40 ;  /* 0x800000288f287221 */ /* 0x000fe40000010000 */
[--C-:B------:R-:W-:Y:S01]  /*28d0*/  FADD.FTZ R156, R140, -R41.reuse ;  /* 0x800000298c9c7221 */ /* 0x100fe20000010000 */
[----:B------:R-:W-:Y:S01]  /*28e0*/  PRMT R41, R121, 0x7632, R41 ;  /* 0x0000763279297816 */ /* 0x000fe20000000029 */
[----:B------:R-:W-:Y:S01]  /*28f0*/  FFMA.FTZ R40, R141, R40, R30 ;  /* 0x000000288d287223 */ /* 0x000fe2000001001e */
[----:B------:R-:W-:Y:S01]  /*2900*/  SHF.L.U32 R121, R121, 0x10, RZ ;  /* 0x0000001079797819 */ /* 0x000fe200000006ff */
[----:B------:R-:W-:Y:S01]  /*2910*/  FFMA.FTZ R156, R141, R156, R31 ;  /* 0x0000009c8d9c7223 */ /* 0x000fe2000001001f */
        /* <DEDUP_REMOVED lines=11> */
[C---:B------:R-:W-:Y:S01]  /*29d0*/  FFMA.FTZ R156, R141.reuse, R156, R28 ;  /* 0x0000009c8d9c7223 */ /* 0x040fe2000001001c */
[----:B------:R-:W-:Y:S01]  /*29e0*/  FMUL.FTZ R152, R102, R41 ;  /* 0x0000002966987220 */ /* 0x000fe20000410000 */
[----:B------:R-:W-:Y:S01]  /*29f0*/  FFMA.FTZ R158, R141, R158, R29 ;  /* 0x0000009e8d9e7223 */ /* 0x000fe2000001001d */
[----:B------:R-:W-:Y:S01]  /*2a00*/  SHF.L.U32 R157, R121, 0x10, RZ ;  /* 0x00000010799d7819 */ /* 0x000fe200000006ff */
[----:B------:R-:W-:-:S02]  /*2a10*/  FMUL.FTZ R121, R156, R139 ;  /* 0x0000008b9c797220 */ /* 0x000fc40000410000 */
[----:B------:R-:W-:Y:S02]  /*2a20*/  FMUL.FTZ R120, R158, R139 ;  /* 0x0000008b9e787220 */ /* 0x000fe40000410000 */
[----:B------:R-:W-:Y:S01]  /*2a30*/  FFMA.FTZ R44, R121, R155, R44 ;  /* 0x0000009b792c7223 */ /* 0x000fe2000001002c */
[----:B------:R-:W-:Y:S01]  /*2a40*/  FMUL.FTZ R155, R96, R153 ;  /* 0x00000099609b7220 */ /* 0x000fe20000410000 */
[----:B------:R-:W-:Y:S01]  /*2a50*/  FMUL.FTZ R153, R103, R40 ;  /* 0x0000002867997220 */ /* 0x000fe20000410000 */
[----:B------:R-:W-:Y:S01]  /*2a60*/  FMUL.FTZ R40, R100, R121 ;  /* 0x0000007964287220 */ /* 0x000fe20000410000 */
[----:B------:R-:W-:Y:S01]  /*2a70*/  FMUL.FTZ R41, R101, R120 ;  /* 0x0000007865297220 */ /* 0x000fe20000410000 */
[----:B------:R-:W-:Y:S01]  /*2a80*/  FFMA.FTZ R45, R120, R157, R45 ;  /* 0x0000009d782d7223 */ /* 0x000fe2000001002d */
[----:B------:R-:W-:Y:S02]  /*2a90*/  F2FP.BF16.F32.PACK_AB R122, R122, R155 ;  /* 0x0000009b7a7a723e */ /* 0x000fe400000010ff */
[----:B------:R-:W-:-:S02]  /*2aa0*/  F2FP.BF16.F32.PACK_AB R121, R153, R152 ;  /* 0x000000989979723e */ /* 0x000fc400000010ff */
[----:B------:R-:W-:Y:S01]  /*2ab0*/  F2FP.BF16.F32.PACK_AB R120, R41, R40 ;  /* 0x000000282978723e */ /* 0x000fe200000010ff */
[----:B------:R-:W-:Y:S06]  /*2ac0*/  BRA `(.L_x_4347) ;  /* 0x0000000400007947 */ /* 0x000fec0003800000 */
.L_x_4346:
        /* <DEDUP_REMOVED lines=8> */
[C---:B------:R-:W-:Y:S01]  /*2b50*/  FFMA.FTZ R112, R141.reuse, R112, R28 ;  /* 0x000000708d707223 */ /* 0x040fe2000001001c */
[----:B------:R-:W-:Y:S01]  /*2b60*/  FFMA.FTZ R113, R141, R116, R29 ;  /* 0x000000748d717223 */ /* 0x000fe2000001001d */
[----:B------:R-:W-:Y:S01]  /*2b70*/  SHF.L.U32 R117, R114, 0x10, RZ ;  /* 0x0000001072757819 */ /* 0x000fe200000006ff */
[----:B------:R-:W-:Y:S01]  /*2b80*/  FADD.FTZ R118, R143, -R118 ;  /* 0x800000768f767221 */ /* 0x000fe20000010000 */
[-C--:B------:R-:W-:Y:S01]  /*2b90*/  FMUL.FTZ R115, R112, R139.reuse ;  /* 0x0000008b70737220 */ /* 0x080fe20000410000 */
[----:B------:R-:W-:Y:S01]  /*2ba0*/  FMUL.FTZ R116, R113, R139 ;  /* 0x0000008b71747220 */ /* 0x000fe20000410000 */
[----:B------:R-:W-:Y:S01]  /*2bb0*/  FADD.FTZ R150, R140, -R119 ;  /* 0x800000778c967221 */ /* 0x000fe20000010000 */
[----:B------:R-:W-:Y:S01]  /*2bc0*/  FFMA.FTZ R114, R141, R118, R30 ;  /* 0x000000768d727223 */ /* 0x000fe2000001001e */
[----:B------:R-:W-:Y:S01]  /*2bd0*/  FFMA.FTZ R44, R115, R120, R44 ;  /* 0x00000078732c7223 */ /* 0x000fe2000001002c */
[----:B------:R-:W-:Y:S01]  /*2be0*/  FFMA.FTZ R45, R116, R117, R45 ;  /* 0x00000075742d7223 */ /* 0x000fe2000001002d */
[----:B------:R-:W-:Y:S01]  /*2bf0*/  FMUL.FTZ R120, R100, R115 ;  /* 0x0000007364787220 */ /* 0x000fe20000410000 */
[----:B------:R-:W-:Y:S01]  /*2c00*/  FMUL.FTZ R117, R101, R116 ;  /* 0x0000007465757220 */ /* 0x000fe20000410000 */
[----:B------:R-:W-:Y:S01]  /*2c10*/  FFMA.FTZ R116, R131, R151, R148 ;  /* 0x0000009783747223 */ /* 0x000fe20000010094 */
[----:B------:R-:W-:Y:S01]  /*2c20*/  SHF.L.U32 R118, R121, 0x10, RZ ;  /* 0x0000001079767819 */ /* 0x000fe200000006ff */
[----:B------:R-:W-:Y:S01]  /*2c30*/  FFMA.FTZ R115, R141, R150, R31 ;  /* 0x000000968d737223 */ /* 0x000fe2000001001f */
[----:B------:R-:W-:Y:S01]  /*2c40*/  PRMT R121, R121, 0x7632, R121 ;  /* 0x0000763279797816 */ /* 0x000fe20000000079 */
[----:B------:R-:W-:Y:S01]  /*2c50*/  FADD.FTZ R116, R129, -R116 ;  /* 0x8000007481747221 */ /* 0x000fe20000010000 */
[----:B------:R-:W-:Y:S01]  /*2c60*/  F2FP.BF16.F32.PACK_AB R120, R117, R120 ;  /* 0x000000787578723e */ /* 0x000fe200000010ff */
[----:B------:R-:W-:Y:S01]  /*2c70*/  FMUL.FTZ R153, R114, R139 ;  /* 0x0000008b72997220 */ /* 0x000fe20000410000 */
[----:B------:R-:W-:Y:S01]  /*2c80*/  FFMA.FTZ R117, R130, R151, R148 ;  /* 0x0000009782757223 */ /* 0x000fe20000010094 */
[----:B------:R-:W-:Y:S01]  /*2c90*/  SHF.L.U32 R121, R121, 0x10, RZ ;  /* 0x0000001079797819 */ /* 0x000fe200000006ff */
[----:B------:R-:W-:Y:S01]  /*2ca0*/  FMUL.FTZ R152, R115, R139 ;  /* 0x0000008b73987220 */ /* 0x000fe20000410000 */
[----:B------:R-:W-:Y:S01]  /*2cb0*/  FFMA.FTZ R116, R141, R116, R24 ;  /* 0x000000748d747223 */ /* 0x000fe20000010018 */
[----:B------:R-:W-:Y:S01]  /*2cc0*/  FFMA.FTZ R46, R153, R118, R46 ;  /* 0x00000076992e7223 */ /* 0x000fe2000001002e */
[----:B------:R-:W-:Y:S01]  /*2cd0*/  FADD.FTZ R150, R128, -R117 ;  /* 0x8000007580967221 */ /* 0x000fe20000010000 */
[----:B------:R-:W-:Y:S01]  /*2ce0*/  PRMT R118, R122, 0x7632, R118 ;  /* 0x000076327a767816 */ /* 0x000fe20000000076 */
[----:B------:R-:W-:Y:S01]  /*2cf0*/  FFMA.FTZ R47, R152, R121, R47 ;  /* 0x00000079982f7223 */ /* 0x000fe2000001002f */
[----:B------:R-:W-:Y:S01]  /*2d00*/  SHF.L.U32 R122, R122, 0x10, RZ ;  /* 0x000000107a7a7819 */ /* 0x000fe200000006ff */
[----:B------:R-:W-:Y:S01]  /*2d10*/  FMUL.FTZ R121, R116, R139 ;  /* 0x0000008b74797220 */ /* 0x000fe20000410000 */
[----:B------:R-:W-:Y:S01]  /*2d20*/  FFMA.FTZ R117, R141, R150, R25 ;  /* 0x000000968d757223 */ /* 0x000fe20000010019 */
[----:B------:R-:W-:Y:S01]  /*2d30*/  SHF.L.U32 R118, R118, 0x10, RZ ;  /* 0x0000001076767819 */ /* 0x000fe200000006ff */
[----:B------:R-:W-:Y:S01]  /*2d40*/  FMUL.FTZ R153, R102, R153 ;  /* 0x0000009966997220 */ /* 0x000fe20000410000 */
[----:B------:R-:W-:Y:S01]  /*2d50*/  FFMA.FTZ R150, R121, R122, R40 ;  /* 0x0000007a79967223 */ /* 0x000fe20000010028 */
[----:B------:R-:W-:Y:S01]  /*2d60*/  FMUL.FTZ R40, R117, R139 ;  /* 0x0000008b75287220 */ /* 0x000fe20000410000 */
[----:B------:R-:W-:Y:S01]  /*2d70*/  FFMA.FTZ R122, R126, R151, R148 ;  /* 0x000000977e7a7223 */ /* 0x000fe20000010094 */
[----:B------:R-:W-:-:S02]  /*2d80*/  FMUL.FTZ R152, R103, R152 ;  /* 0x0000009867987220 */ /* 0x000fc40000410000 */
[----:B------:R-:W-:Y:S01]  /*2d90*/  FFMA.FTZ R154, R40, R118, R41 ;  /* 0x00000076289a7223 */ /* 0x000fe20000010029 */
[----:B------:R-:W-:Y:S01]  /*2da0*/  FFMA.FTZ R41, R127, R151, R148 ;  /* 0x000000977f297223 */ /* 0x000fe20000010094 */
[----:B------:R-:W-:Y:S01]  /*2db0*/  FADD.FTZ R156, R125, -R122 ;  /* 0x8000007a7d9c7221 */ /* 0x000fe20000010000 */
[----:B------:R-:W-:Y:S02]  /*2dc0*/  SHF.L.U32 R122, R123, 0x10, RZ ;  /* 0x000000107b7a7819 */ /* 0x000fe400000006ff */
[----:B------:R-:W-:Y:S01]  /*2dd0*/  FADD.FTZ R41, R124, -R41 ;  /* 0x800000297c297221 */ /* 0x000fe20000010000 */
[----:B------:R-:W-:-:S03]  /*2de0*/  FFMA.FTZ R119, R141, R156, R27 ;  /* 0x0000009c8d777223 */ /* 0x000fc6000001001b */
[----:B------:R-:W-:Y:S01]  /*2df0*/  FFMA.FTZ R118, R141, R41, R26 ;  /* 0x000000298d767223 */ /* 0x000fe2000001001a */
[----:B------:R-:W-:Y:S01]  /*2e00*/  PRMT R41, R123, 0x7632, R41 ;  /* 0x000076327b297816 */ /* 0x000fe20000000029 */
[-C--:B------:R-:W-:Y:S02]  /*2e10*/  FMUL.FTZ R156, R119, R139.reuse ;  /* 0x0000008b779c7220 */ /* 0x080fe40000410000 */
[----:B------:R-:W-:Y:S01]  /*2e20*/  FMUL.FTZ R123, R118, R139 ;  /* 0x0000008b767b7220 */ /* 0x000fe20000410000 */
[----:B------:R-:W-:-:S03]  /*2e30*/  SHF.L.U32 R41, R41, 0x10, RZ ;  /* 0x0000001029297819 */ /* 0x000fc600000006ff */
[----:B------:R-:W-:Y:S01]  /*2e40*/  FFMA.FTZ R42, R123, R122, R42 ;  /* 0x0000007a7b2a7223 */ /* 0x000fe2000001002a */
[----:B------:R-:W-:Y:S01]  /*2e50*/  FMUL.FTZ R122, R96, R121 ;  /* 0x00000079607a7220 */ /* 0x000fe20000410000 */
[----:B------:R-:W-:Y:S01]  /*2e60*/  FFMA.FTZ R43, R156, R41, R43 ;  /* 0x000000299c2b7223 */ /* 0x000fe2000001002b */
[----:B------:R-:W-:Y:S01]  /*2e70*/  FMUL.FTZ R41, R97, R40 ;  /* 0x0000002861297220 */ /* 0x000fe20000410000 */
[----:B------:R-:W-:Y:S01]  /*2e80*/  FMUL.FTZ R123, R98, R123 ;  /* 0x0000007b627b7220 */ /* 0x000fe20000410000 */
[----:B------:R-:W-:Y:S01]  /*2e90*/  FMUL.FTZ R156, R99, R156 ;  /* 0x0000009c639c7220 */ /* 0x000fe20000410000 */
[----:B------:R-:W-:Y:S02]  /*2ea0*/  F2FP.BF16.F32.PACK_AB R121, R152, R153 ;  /* 0x000000999879723e */ /* 0x000fe400000010ff */
[----:B------:R-:W-:Y:S02]  /*2eb0*/  F2FP.BF16.F32.PACK_AB R122, R41, R122 ;  /* 0x0000007a297a723e */ /* 0x000fe400000010ff */
[----:B------:R-:W-:-:S07]  /*2ec0*/  F2FP.BF16.F32.PACK_AB R123, R156, R123 ;  /* 0x0000007b9c7b723e */ /* 0x000fce00000010ff */
.L_x_4347:
        /* <DEDUP_REMOVED lines=12> */
.L_x_4345:
[----:B------:R-:W-:Y:S05]  /*2f90*/  BSYNC.RECONVERGENT B2 ;  /* 0x0000000000027941 */ /* 0x000fea0003800200 */
.L_x_4344:
        /* <DEDUP_REMOVED lines=12> */
[----:B------:R-:W-:Y:S01]  /*3060*/  FADD.FTZ R113, R8, -R113 ;  /* 0x8000007108717221 */ /* 0x000fe20000010000 */
[-C--:B------:R-:W-:Y:S01]  /*3070*/  FFMA.FTZ R118, R6, R151.reuse, R148 ;  /* 0x0000009706767223 */ /* 0x080fe20000010094 */
[----:B------:R-:W-:Y:S01]  /*3080*/  FADD.FTZ R114, R11, -R112 ;  /* 0x800000700b727221 */ /* 0x000fe20000010000 */
[-CC-:B------:R-:W-:Y:S01]  /*3090*/  FFMA.FTZ R119, R9, R151.reuse, R148.reuse ;  /* 0x0000009709777223 */ /* 0x180fe20000010094 */
[----:B------:R-:W-:Y:S01]  /*30a0*/  FADD.FTZ R115, R10, -R115 ;  /* 0x800000730a737221 */ /* 0x000fe20000010000 */
[----:B------:R-:W-:Y:S01]  /*30b0*/  FFMA.FTZ R148, R132, R151, R148 ;  /* 0x0000009784947223 */ /* 0x000fe20000010094 */
[----:B------:R-:W-:Y:S01]  /*30c0*/  FADD.FTZ R116, R13, -R116 ;  /* 0x800000740d747221 */ /* 0x000fe20000010000 */
[----:B------:R-:W-:Y:S01]  /*30d0*/  FADD.FTZ R117, R12, -R117 ;  /* 0x800000750c757221 */ /* 0x000fe20000010000 */
[----:B-----5:R-:W-:Y:S01]  /*30e0*/  FFMA.FTZ R112, R141, R113, R20 ;  /* 0x000000718d707223 */ /* 0x020fe20000010014 */
[----:B------:R-:W-:Y:S01]  /*30f0*/  FADD.FTZ R118, R15, -R118 ;  /* 0x800000760f767221 */ /* 0x000fe20000010000 */
[C---:B------:R-:W-:Y:S01]  /*3100*/  FFMA.FTZ R113, R141.reuse, R114, R21 ;  /* 0x000000728d717223 */ /* 0x040fe20000010015 */
        /* <DEDUP_REMOVED lines=18> */
[----:B------:R-:W-:Y:S01]  /*3230*/  SHF.L.U32 R148, R148, 0x10, RZ ;  /* 0x0000001094947819 */ /* 0x000fe200000006ff */
[----:B------:R-:W-:-:S02]  /*3240*/  FMUL.FTZ R151, R84, R151 ;  /* 0x0000009754977220 */ /* 0x000fc40000410000 */
        /* <DEDUP_REMOVED lines=29> */
.L_x_4348:
        /* <DEDUP_REMOVED lines=64> */
.L_x_4349:
        /* <DEDUP_REMOVED lines=11> */
.L_x_4341:
[----:B------:R-:W-:Y:S05]  /*38d0*/  BSYNC.RECONVERGENT B1 ;  /* 0x0000000000017941 */ /* 0x000fea0003800200 */
.L_x_4335:
[----:B01234-:R-:W0:Y:S02]  /*38e0*/  LDC.64 R120, c[0x0][0x380] ;  /* 0x0000e000ff787b82 */ /* 0x01fe240000000a00 */
[----:B0-----:R-:W-:-:S04]  /*38f0*/  LEA R137, R120, R137, 0x2 ;  /* 0x0000008978897211 */ /* 0x001fc800078e10ff */
[----:B------:R-:W-:-:S13]  /*3900*/  ISETP.GE.AND P1, PT, R137, R121, PT ;  /* 0x000000798900720c */ /* 0x000fda0003f26270 */
[----:B------:R-:W-:Y:S05]  /*3910*/  @!P1 BRA `(.L_x_4350) ;  /* 0xffffffcc00309947 */ /* 0x000fea000383ffff */
.L_x_4329:
[----:B------:R-:W-:Y:S05]  /*3920*/  BSYNC B0 ;  /* 0x0000000000007941 */ /* 0x000fea0003800000 */
.L_x_4328:
        /* <DEDUP_REMOVED lines=23> */
[----:B------:R-:W-:Y:S01]  /*3aa0*/  IADD3.X R25, PT, PT, RZ, RZ, RZ, P4, !PT ;  /* 0x000000ffff197210 */ /* 0x000fe200027fe4ff */
[----:B------:R0:W-:Y:S04]  /*3ab0*/  STS.128 [R3+0x400], R52 ;  /* 0x0004003403007388 */ /* 0x0001e80000000c00 */
[----:B------:R2:W-:Y:S01]  /*3ac0*/  STS.128 [R3+0x410], R48 ;  /* 0x0004103003007388 */ /* 0x0005e20000000c00 */
[----:B------:R-:W-:Y:S01]  /*3ad0*/  BAR.SYNC.DEFER_BLOCKING 0x0 ;  /* 0x0000000000007b1d */ /* 0x000fe20000010000 */
[C---:B0-----:R-:W-:Y:S02]  /*3ae0*/  SHF.L.U64.HI R54, R14.reuse, 0x2, R25 ;  /* 0x000000020e367819 */ /* 0x041fe40000010219 */
[----:B------:R-:W-:-:S04]  /*3af0*/  SHF.L.U32 R52, R14, 0x2, RZ ;  /* 0x000000020e347819 */ /* 0x000fc800000006ff */
[C---:B--2---:R-:W-:Y:S02]  /*3b00*/  IADD3 R50, P4, PT, R52.reuse, UR18, RZ ;  /* 0x0000001234327c10 */ /* 0x044fe4000ff9e0ff */
[----:B------:R-:W-:Y:S01]  /*3b10*/  IADD3 R48, P5, PT, R52, UR16, RZ ;  /* 0x0000001034307c10 */ /* 0x000fe2000ffbe0ff */
        /* <DEDUP_REMOVED lines=35> */
[----:B------:R0:W-:Y:S01]  /*3d50*/  STS.128 [R3+0x410], R64 ;  /* 0x0004104003007388 */ /* 0x0001e20000000c00 */
[----:B---3--:R-:W-:Y:S01]  /*3d60*/  FADD.FTZ R23, R6, R23 ;  /* 0x0000001706177221 */ /* 0x008fe20000010000 */
[----:B------:R-:W-:Y:S01]  /*3d70*/  BAR.SYNC.DEFER_BLOCKING 0x0 ;  /* 0x0000000000007b1d */ /* 0x000fe20000010000 */
[C---:B0-----:R-:W-:Y:S02]  /*3d80*/  IADD3.X R67, PT, PT, R54.reuse, UR19, RZ, P4, !PT ;  /* 0x0000001336437c10 */ /* 0x041fe4000a7fe4ff */
[----:B------:R-:W-:-:S03]  /*3d90*/  IADD3.X R65, PT, PT, R54, UR17, RZ, P5, !PT ;  /* 0x0000001136417c10 */ /* 0x000fc6000affe4ff */
        /* <DEDUP_REMOVED lines=85> */
.L_x_4352:
[----:B------:R-:W-:Y:S05]  /*42f0*/  BSYNC.RECONVERGENT B0 ;  /* 0x0000000000007941 */ /* 0x000fea0003800200 */
.L_x_4351:
        /* <DEDUP_REMOVED lines=18> */
.L_x_4354:
[----:B------:R-:W-:Y:S05]  /*4420*/  BSYNC.RECONVERGENT B0 ;  /* 0x0000000000007941 */ /* 0x000fea0003800200 */
.L_x_4353:
        /* <DEDUP_REMOVED lines=18> */
.L_x_4356:
[----:B------:R-:W-:Y:S05]  /*4550*/  BSYNC.RECONVERGENT B0 ;  /* 0x0000000000007941 */ /* 0x000fea0003800200 */
.L_x_4355:
        /* <DEDUP_REMOVED lines=12> */
.L_x_4334:
        /* <DEDUP_REMOVED lines=8> */
.L_x_4358:
[----:B------:R-:W-:Y:S05]  /*46a0*/  BSYNC B1 ;  /* 0x0000000000017941 */ /* 0x000fea0003800000 */
.L_x_4357:
        /* <DEDUP_REMOVED lines=8> */
.L_x_4359:
[----:B------:R-:W-:-:S05]  /*4730*/  FADD.FTZ R122, R122, R121 ;  /* 0x000000797a7a7221 */ /* 0x000fca0000010000 */
[----:B------:R-:W-:Y:S01]  /*4740*/  MOV R155, R122 ;  /* 0x0000007a009b7202 */ /* 0x000fe20000000f00 */
[----:B------:R-:W-:Y:S01]  /*4750*/  HFMA2 R156, -RZ, RZ, 0, 1.1920928955078125e-07 ;  /* 0x00000002ff9c7431 */ /* 0x000fe200000001ff */
[----:B------:R-:W-:-:S07]  /*4760*/  MOV R123, R154 ;  /* 0x0000009a007b7202 */ /* 0x000fce0000000f00 */
[----:B------:R-:W-:Y:S05]  /*4770*/  WARPSYNC.COLLECTIVE R152, `(.L_x_4360) ;  /* 0x0000000098087348 */ /* 0x000fea0003c00000 */
[----:B------:R0:W1:Y:S02]  /*4780*/  SHFL.BFLY P2, R154, R155, R156, R157 ;  /* 0x0c00009c9b9a7389 */ /* 0x000064000004009d */
[----:B01----:R-:W-:Y:S05]  /*4790*/  ENDCOLLECTIVE ;  /* 0x000000000000791b */ /* 0x003fea0003800000 */
.L_x_4360:
[----:B------:R-:W-:-:S05]  /*47a0*/  FADD.FTZ R123, R123, R120 ;  /* 0x000000787b7b7221 */ /* 0x000fca0000010000 */
[----:B------:R-:W-:Y:S02]  /*47b0*/  MOV R155, R123 ;  /* 0x0000007b009b7202 */ /* 0x000fe40000000f00 */
[----:B------:R-:W-:-:S07]  /*47c0*/  MOV R151, R154 ;  /* 0x0000009a00977202 */ /* 0x000fce0000000f00 */
[----:B------:R-:W-:Y:S05]  /*47d0*/  WARPSYNC.COLLECTIVE R152, `(.L_x_4361) ;  /* 0x0000000098087348 */ /* 0x000fea0003c00000 */
[----:B------:R0:W1:Y:S02]  /*47e0*/  SHFL.BFLY P2, R154, R155, R156, R157 ;  /* 0x0c00009c9b9a7389 */ /* 0x000064000004009d */
[----:B01----:R-:W-:Y:S05]  /*47f0*/  ENDCOLLECTIVE ;  /* 0x000000000000791b */ /* 0x003fea0003800000 */
.L_x_4361:
[----:B------:R-:W-:-:S05]  /*4800*/  FADD.FTZ R151, R122, R151 ;  /* 0x000000977a977221 */ /* 0x000fca0000010000 */
[----:B------:R-:W-:Y:S01]  /*4810*/  MOV R155, R151 ;  /* 0x00000097009b7202 */ /* 0x000fe20000000f00 */
[----:B------:R-:W-:Y:S01]  /*4820*/  HFMA2 R156, -RZ, RZ, 0, 2.384185791015625e-07 ;  /* 0x00000004ff9c7431 */ /* 0x000fe200000001ff */
[----:B------:R-:W-:-:S07]  /*4830*/  MOV R148, R154 ;  /* 0x0000009a00947202 */ /* 0x000fce0000000f00 */
[----:B------:R-:W-:Y:S05]  /*4840*/  WARPSYNC.COLLECTIVE R152, `(.L_x_4362) ;  /* 0x0000000098087348 */ /* 0x000fea0003c00000 */
[----:B------:R0:W1:Y:S02]  /*4850*/  SHFL.BFLY P2, R154, R155, R156, R157 ;  /* 0x0c00009c9b9a7389 */ /* 0x000064000004009d */
[----:B01----:R-:W-:Y:S05]  /*4860*/  ENDCOLLECTIVE ;  /* 0x000000000000791b */ /* 0x003fea0003800000 */
.L_x_4362:
[----:B------:R-:W-:-:S05]  /*4870*/  FADD.FTZ R148, R123, R148 ;  /* 0x000000947b947221 */ /* 0x000fca0000010000 */
[----:B------:R-:W-:Y:S02]  /*4880*/  MOV R155, R148 ;  /* 0x00000094009b7202 */ /* 0x000fe40000000f00 */
[----:B------:R-:W-:-:S07]  /*4890*/  MOV R150, R154 ;  /* 0x0000009a00967202 */ /* 0x000fce0000000f00 */
[----:B------:R-:W-:Y:S05]  /*48a0*/  WARPSYNC.COLLECTIVE R152, `(.L_x_4363) ;  /* 0x0000000098087348 */ /* 0x000fea0003c00000 */
[----:B------:R0:W1:Y:S02]  /*48b0*/  SHFL.BFLY P2, R154, R155, R156, R157 ;  /* 0x0c00009c9b9a7389 */ /* 0x000064000004009d */
[----:B01----:R-:W-:Y:S05]  /*48c0*/  ENDCOLLECTIVE ;  /* 0x000000000000791b */ /* 0x003fea0003800000 */
.L_x_4363:
[----:B------:R-:W-:-:S05]  /*48d0*/  FADD.FTZ R150, R151, R150 ;  /* 0x0000009697967221 */ /* 0x000fca0000010000 */
[----:B------:R-:W-:Y:S01]  /*48e0*/  MOV R155, R150 ;  /* 0x00000096009b7202 */ /* 0x000fe20000000f00 */
[----:B------:R-:W-:Y:S01]  /*48f0*/  HFMA2 R156, -RZ, RZ, 0, 4.76837158203125e-07 ;  /* 0x00000008ff9c7431 */ /* 0x000fe200000001ff */
[----:B------:R-:W-:-:S07]  /*4900*/  MOV R153, R154 ;  /* 0x0000009a00997202 */ /* 0x000fce0000000f00 */
[----:B------:R-:W-:Y:S05]  /*4910*/  WARPSYNC.COLLECTIVE R152, `(.L_x_4364) ;  /* 0x0000000098087348 */ /* 0x000fea0003c00000 */
[----:B------:R0:W1:Y:S02]  /*4920*/  SHFL.BFLY P2, R154, R155, R156, R157 ;  /* 0x0c00009c9b9a7389 */ /* 0x000064000004009d */
[----:B01----:R-:W-:Y:S05]  /*4930*/  ENDCOLLECTIVE ;  /* 0x000000000000791b */ /* 0x003fea0003800000 */
.L_x_4364:
[----:B------:R-:W-:-:S05]  /*4940*/  FADD.FTZ R153, R148, R153 ;  /* 0x0000009994997221 */ /* 0x000fca0000010000 */
[----:B------:R-:W-:Y:S02]  /*4950*/  MOV R155, R153 ;  /* 0x00000099009b7202 */ /* 0x000fe40000000f00 */
[----:B------:R-:W-:-:S07]  /*4960*/  MOV R121, R154 ;  /* 0x0000009a00797202 */ /* 0x000fce0000000f00 */
[----:B------:R-:W-:Y:S05]  /*4970*/  WARPSYNC.COLLECTIVE R152, `(.L_x_4365) ;  /* 0x0000000098087348 */ /* 0x000fea0003c00000 */
[----:B------:R0:W1:Y:S02]  /*4980*/  SHFL.BFLY P2, R154, R155, R156, R157 ;  /* 0x0c00009c9b9a7389 */ /* 0x000064000004009d */
[----:B01----:R-:W-:Y:S05]  /*4990*/  ENDCOLLECTIVE ;  /* 0x000000000000791b */ /* 0x003fea0003800000 */
.L_x_4365:
[----:B------:R-:W-:-:S05]  /*49a0*/  FADD.FTZ R121, R150, R121 ;  /* 0x0000007996797221 */ /* 0x000fca0000010000 */
[----:B------:R-:W-:Y:S01]  /*49b0*/  MOV R155, R121 ;  /* 0x00000079009b7202 */ /* 0x000fe20000000f00 */
[----:B------:R-:W-:Y:S01]  /*49c0*/  HFMA2 R156, -RZ, RZ, 0, 9.5367431640625e-07 ;  /* 0x00000010ff9c7431 */ /* 0x000fe200000001ff */
[----:B------:R-:W-:-:S07]  /*49d0*/  MOV R120, R154 ;  /* 0x0000009a00787202 */ /* 0x000fce0000000f00 */
[----:B------:R-:W-:Y:S05]  /*49e0*/  WARPSYNC.COLLECTIVE R152, `(.L_x_4366) ;  /* 0x0000000098087348 */ /* 0x000fea0003c00000 */
[----:B------:R0:W1:Y:S02]  /*49f0*/  SHFL.BFLY P2, R154, R155, R156, R157 ;  /* 0x0c00009c9b9a7389 */ /* 0x000064000004009d */
[----:B01----:R-:W-:Y:S05]  /*4a00*/  ENDCOLLECTIVE ;  /* 0x000000000000791b */ /* 0x003fea0003800000 */
.L_x_4366:
[----:B------:R-:W-:-:S05]  /*4a10*/  FADD.FTZ R120, R153, R120 ;  /* 0x0000007899787221 */ /* 0x000fca0000010000 */
[----:B------:R-:W-:Y:S02]  /*4a20*/  MOV R155, R120 ;  /* 0x00000078009b7202 */ /* 0x000fe40000000f00 */
[----:B------:R-:W-:-:S07]  /*4a30*/  MOV R122, R154 ;  /* 0x0000009a007a7202 */ /* 0x000fce0000000f00 */
[----:B------:R-:W-:Y:S05]  /*4a40*/  WARPSYNC.COLLECTIVE R152, `(.L_x_4367) ;  /* 0x0000000098087348 */ /* 0x000fea0003c00000 */
[----:B------:R0:W1:Y:S02]  /*4a50*/  SHFL.BFLY P2, R154, R155, R156, R157 ;  /* 0x0c00009c9b9a7389 */ /* 0x000064000004009d */
[----:B01----:R-:W-:Y:S05]  /*4a60*/  ENDCOLLECTIVE ;  /* 0x000000000000791b */ /* 0x003fea0003800000 */
.L_x_4367:
[----:B------:R-:W-:Y:S01]  /*4a70*/  MOV R123, R154 ;  /* 0x0000009a007b7202 */ /* 0x000fe20000000f00 */
[----:B------:R-:W-:Y:S06]  /*4a80*/  BRA `(.L_x_4368) ;  /* 0xffffffc800287947 */ /* 0x000fec000383ffff */
.L_x_4369:
        /* <DEDUP_REMOVED lines=15> */
.L_x_11232:


//--------------------- .text._ZN10layer_norm13ln_bwd_kernelINS_13Kernel_traitsIf13__nv_bfloat16fS2_fjLj512ELj1ELj4ELj1ELj16ENS_18Kernel_traits_baseILj512EfS2_fS2_fjLj128EEEEELb0ELb1ELb0ELb1EEEvNS_9BwdParamsE --------------------------
	.section	.text._ZN10layer_norm13ln_bwd_kernelINS_13Kernel_traitsIf13__nv_bfloat16fS2_fjLj512ELj1ELj4ELj1ELj16ENS_18Kernel_traits_baseILj512EfS2_fS2_fjLj128EEEEELb0ELb1ELb0ELb1EEEvNS_9BwdParamsE,"ax",@progbits
	.align	128
        .global         _ZN10layer_norm13ln_bwd_kernelINS_13Kernel_traitsIf13__nv_bfloat16fS2_fjLj512ELj1ELj4ELj1ELj16ENS_18Kernel_traits_baseILj512EfS2_fS2_fjLj128EEEEELb0ELb1ELb0ELb1EEEvNS_9BwdParamsE
        .type           _ZN10layer_norm13ln_bwd_kernelINS_13Kernel_traitsIf13__nv_bfloat16fS2_fjLj512ELj1ELj4ELj1ELj16ENS_18Kernel_traits_baseILj512EfS2_fS2_fjLj128EEEEELb0ELb1ELb0ELb1EEEvNS_9BwdParamsE,@function
        .size           _ZN10layer_norm13ln_bwd_kernelINS_13Kernel_traitsIf13__nv_bfloat16fS2_fjLj512ELj1ELj4ELj1ELj16ENS_18Kernel_traits_baseILj512EfS2_fS2_fjLj128EEEEELb0ELb1ELb0ELb1EEEvNS_9BwdParamsE,(.L_x_11233 - _ZN10layer_norm13ln_bwd_kernelINS_13Kernel_traitsIf13__nv_bfloat16fS2_fjLj512ELj1ELj4ELj1ELj16ENS_18Kernel_traits_baseILj512EfS2_fS2_fjLj128EEEEELb0ELb1ELb0ELb1EEEvNS_9BwdParamsE)
        .other          _ZN10layer_norm13ln_bwd_kernelINS_13Kernel_traitsIf13__nv_bfloat16fS2_fjLj512ELj1ELj4ELj1ELj16ENS_18Kernel_traits_baseILj512EfS2_fS2_fjLj128EEEEELb0ELb1ELb0ELb1EEEvNS_9BwdParamsE,@"STO_CUDA_ENTRY STV_DEFAULT"
_ZN10layer_norm13ln_bwd_kernelINS_13Kernel_traitsIf13__nv_bfloat16fS2_fjLj512ELj1ELj4ELj1ELj16ENS_18Kernel_traits_baseILj512EfS2_fS2_fjLj128EEEEELb0ELb1ELb0ELb1EEEvNS_9BwdParamsE:
.text._ZN10layer_norm13ln_bwd_kernelINS_13Kernel_traitsIf13__nv_bfloat16fS2_fjLj512ELj1ELj4ELj1ELj16ENS_18Kernel_traits_baseILj512EfS2_fS2_fjLj128EEEEELb0ELb1ELb0ELb1EEEvNS_9BwdParamsE:
        /* <DEDUP_REMOVED lines=40> */
[----:B------:R-:W1:Y:S01]  /*0280*/  LDCU.64 UR8, c[0x0][0x3e0] ;  /* 0x00007c00ff0877ac */ /* 0x000e620008000a00 */
[----:B------:R-:W-:-:S06]  /*0290*/  LOP3.LUT R7, R0, 0x1f, RZ, 0xc0, !PT ;  /* 0x0000001f00077812 */ /* 0x000fcc00078ec0ff */
[----:B------:R-:W2:Y:S08]  /*02a0*/  LDC.64 R4, c[0x0][0x3e8] ;  /* 0x0000fa00ff047b82 */ /* 0x000eb00000000a00 */
[----:B------:R-:W3:Y:S01]  /*02b0*/  LDC.U8 R131, c[0x0][0x410] ;  /* 0x00010400ff837b82 */ /* 0x000ee20000000000 */
[----:B------:R-:W-:Y:S01]  /*02c0*/  HFMA2 R130, -RZ, RZ, 0, 0 ;  /* 0x00000000ff827431 */ /* 0x000fe200000001ff */
[----:B-1----:R-:W-:Y:S01]  /*02d0*/  ISETP.NE.U32.AND P0, PT, RZ, UR8, PT ;  /* 0x00000008ff007c0c */ /* 0x002fe2000bf05070 */
[----:B------:R-:W-:Y:S01]  /*02e0*/  BSSY B1, `(.L_x_4372) ;  /* 0x0000338000017945 */ /* 0x000fe20003800000 */
[----:B0-----:R-:W-:-:S02]  /*02f0*/  IMAD.WIDE.U32 R2, R7, 0x20, R2 ;  /* 0x0000002007027825 */ /* 0x001fc400078e0002 */
[----:B------:R-:W-:Y:S02]  /*0300*/  ISETP.NE.AND.EX P0, PT, RZ, UR9, PT, P0 ;  /* 0x00000009ff007c0c */ /* 0x000fe4000bf05300 */
[----:B------:R-:W-:Y:S02]  /*0310*/  CS2R R126, SRZ ;  /* 0x00000000007e7805 */ /* 0x000fe4000001ff00 */
[----:B------:R-:W-:Y:S02]  /*0320*/  MOV R128, RZ ;  /* 0x000000ff00807202 */ /* 0x000fe40000000f00 */
        /* <DEDUP_REMOVED lines=21> */
[----:B0-----:R-:W-:Y:S02]  /*0480*/  CS2R R2, SRZ ;  /* 0x0000000000027805 */ /* 0x001fe4000001ff00 */
        /* <DEDUP_REMOVED lines=8> */
[----:B0--3--:R-:W-:-:S07]  /*0510*/  CS2R R4, SRZ ;  /* 0x0000000000047805 */ /* 0x009fce000001ff00 */
.L_x_4384:
        /* <DEDUP_REMOVED lines=16> */
[----:B------:R-:W2:Y:S01]  /*0620*/  LDG.E.128 R88, desc[UR6][R144.64+0x10] ;  /* 0x0000100690587981 */ /* 0x000ea2000c1e1d00 */
[----:B------:R-:W-:-:S03]  /*0630*/  IMAD.WIDE.U32 R142, R129, 0x20, R142 ;  /* 0x00000020818e7825 */ /* 0x000fc600078e008e */
[----:B------:R-:W2:Y:S01]  /*0640*/  LDG.E.128 R84, desc[UR6][R84.64] ;  /* 0x0000000654547981 */ /* 0x000ea2000c1e1d00 */
[----:B---3--:R-:W-:-:S03]  /*0650*/  IMAD.WIDE R134, R132, 0x4, R134 ;  /* 0x0000000484867825 */ /* 0x008fc600078e0286 */
[----:B------:R-:W3:Y:S01]  /*0660*/  LDG.E.128 R92, desc[UR6][R142.64] ;  /* 0x000000068e5c7981 */ /* 0x000ee2000c1e1d00 */
[----:B0-----:R-:W-:-:S03]  /*0670*/  @P0 IMAD.WIDE R102, R132, 0x2, R102 ;  /* 0x0000000284660825 */ /* 0x001fc600078e0266 */
[----:B------:R-:W3:Y:S01]  /*0680*/  LDG.E R135, desc[UR6][R134.64] ;  /* 0x0000000686877981 */ /* 0x000ee2000c1e1900 */
[----:B------:R-:W-:-:S03]  /*0690*/  IMAD.WIDE.U32 R100, R129, 0x10, R100 ;  /* 0x0000001081647825 */ /* 0x000fc600078e0064 */
[----:B------:R-:W3:Y:S04]  /*06a0*/  @P0 LDG.E.U16 R136, desc[UR6][R102.64] ;  /* 0x0000000666880981 */ /* 0x000ee8000c1e1500 */
[----:B------:R-:W3:Y:S04]  /*06b0*/  LDG.E.128 R96, desc[UR6][R142.64+0x10] ;  /* 0x000010068e607981 */ /* 0x000ee8000c1e1d00 */
        /* <DEDUP_REMOVED lines=8> */
[----:B-----5:R-:W5:Y:S01]  /*0740*/  @P1 LDG.E.128 R64, desc[UR6][R138.64] ;  /* 0x000000068a401981 */ /* 0x020f62000c1e1d00 */
        /* <DEDUP_REMOVED lines=12> */
[----:B------:R-:W-:Y:S02]  /*0810*/  SHF.L.U32 R142, R84, 0x10, RZ ;  /* 0x00000010548e7819 */ /* 0x000fe400000006ff */
[C---:B------:R-:W-:Y:S02]  /*0820*/  PRMT R86, R87.reuse, 0x7632, R86 ;  /* 0x0000763257567816 */ /* 0x040fe40000000056 */
[----:B------:R-:W-:-:S02]  /*0830*/  SHF.L.U32 R148, R87, 0x10, RZ ;  /* 0x0000001057947819 */ /* 0x000fc400000006ff */
[----:B-1----:R-:W-:Y:S01]  /*0840*/  PRMT R141, R84, 0x7632, R141 ;  /* 0x00007632548d7816 */ /* 0x002fe2000000008d */
[----:B---3--:R-:W-:Y:S01]  /*0850*/  FMUL.FTZ R87, R135, R160 ;  /* 0x000000a087577220 */ /* 0x008fe20000410000 */
[----:B------:R-:W-:Y:S01]  /*0860*/  FADD.FTZ R90, -R146, R91 ;  /* 0x0000005b925a7221 */ /* 0x000fe20000010100 */
[----:B------:R-:W-:Y:S01]  /*0870*/  @P0 SHF.L.U32 R133, R136, 0x10, RZ ;  /* 0x0000001088850819 */ /* 0x000fe200000006ff */
[----:B------:R-:W-:Y:S01]  /*0880*/  FADD.FTZ R136, -R146, R95 ;  /* 0x0000005f92887221 */ /* 0x000fe20000010100 */
[----:B------:R-:W-:Y:S01]  /*0890*/  SHF.L.U32 R141, R141, 0x10, RZ ;  /* 0x000000108d8d7819 */ /* 0x000fe200000006ff */
[----:B------:R-:W-:Y:S01]  /*08a0*/  FADD.FTZ R21, R142, R21 ;  /* 0x000000158e157221 */ /* 0x000fe20000010000 */
[----:B------:R-:W-:Y:S01]  /*08b0*/  FFMA.FTZ R117, R87, R142, R117 ;  /* 0x0000008e57757223 */ /* 0x000fe20000010075 */
[----:B------:R-:W-:Y:S01]  /*08c0*/  FMUL.FTZ R95, R135, R164 ;  /* 0x000000a4875f7220 */ /* 0x000fe20000410000 */
[----:B------:R-:W-:Y:S01]  /*08d0*/  FADD.FTZ R154, -R146, R81 ;  /* 0x00000051929a7221 */ /* 0x000fe20000010100 */
[----:B------:R-:W-:Y:S01]  /*08e0*/  FMUL.FTZ R142, R52, R142 ;  /* 0x0000008e348e7220 */ /* 0x000fe20000410000 */
[C---:B------:R-:W-:Y:S01]  /*08f0*/  FADD.FTZ R156, -R146.reuse, R82 ;  /* 0x00000052929c7221 */ /* 0x040fe20000010100 */
[C---:B------:R-:W-:Y:S01]  /*0900*/  PRMT R143, R85.reuse, 0x7632, R143 ;  /* 0x00007632558f7816 */ /* 0x040fe2000000008f */
[----:B------:R-:W-:Y:S01]  /*0910*/  FADD.FTZ R82, -R146, R92 ;  /* 0x0000005c92527221 */ /* 0x000fe20000010100 */
[----:B------:R-:W-:Y:S01]  /*0920*/  SHF.L.U32 R152, R85, 0x10, RZ ;  /* 0x0000001055987819 */ /* 0x000fe200000006ff */
[----:B------:R-:W-:Y:S01]  /*0930*/  FADD.FTZ R15, R148, R15 ;  /* 0x0000000f940f7221 */ /* 0x000fe20000010000 */
[----:B------:R-:W-:Y:S01]  /*0940*/  PRMT R85, R101, 0x7632, R85 ;  /* 0x0000763265557816 */ /* 0x000fe20000000055 */
[-C--:B------:R-:W-:Y:S01]  /*0950*/  FFMA.FTZ R111, R95, R148.reuse, R111 ;  /* 0x000000945f6f7223 */ /* 0x080fe2000001006f */
[----:B------:R-:W-:Y:S01]  /*0960*/  SHF.L.U32 R144, R101, 0x10, RZ ;  /* 0x0000001065907819 */ /* 0x000fe200000006ff */
[----:B------:R-:W-:Y:S01]  /*0970*/  FMUL.FTZ R92, R50, R148 ;  /* 0x00000094325c7220 */ /* 0x000fe20000410000 */
[C---:B------:R-:W-:Y:S01]  /*0980*/  FMUL.FTZ R91, R135.reuse, R90 ;  /* 0x0000005a875b7220 */ /* 0x040fe20000410000 */
[----:B------:R-:W-:Y:S01]  /*0990*/  FMUL.FTZ R159, R135, R154 ;  /* 0x0000009a879f7220 */ /* 0x000fe20000410000 */
[----:B------:R-:W-:Y:S01]  /*09a0*/  FMUL.FTZ R90, R53, R141 ;  /* 0x0000008d355a7220 */ /* 0x000fe20000410000 */
[----:B------:R-:W-:Y:S01]  /*09b0*/  FADD.FTZ R101, RZ, R142 ;  /* 0x0000008eff657221 */ /* 0x000fe20000010000 */
[----:B------:R-:W-:Y:S01]  /*09c0*/  FFMA.FTZ R148, R87, R142, RZ ;  /* 0x0000008e57947223 */ /* 0x000fe200000100ff */
[C---:B------:R-:W-:Y:S01]  /*09d0*/  FADD.FTZ R138, -R146.reuse, R96 ;  /* 0x00000060928a7221 */ /* 0x040fe20000010100 */
[----:B------:R-:W-:Y:S01]  /*09e0*/  SHF.L.U32 R143, R143, 0x10, RZ ;  /* 0x000000108f8f7819 */ /* 0x000fe200000006ff */
[----:B------:R-:W-:Y:S01]  /*09f0*/  FADD.FTZ R158, -R146, R83 ;  /* 0x00000053929e7221 */ /* 0x000fe20000010100 */
[----:B------:R-:W-:Y:S01]  /*0a00*/  FMUL.FTZ R157, R135, R156 ;  /* 0x0000009c879d7220 */ /* 0x000fe20000410000 */
[----:B------:R-:W-:Y:S01]  /*0a10*/  FMUL.FTZ R96, R54, R152 ;  /* 0x0000009836607220 */ /* 0x000fe20000410000 */
[----:B------:R-:W-:Y:S01]  /*0a20*/  FADD.FTZ R101, R101, R90 ;  /* 0x0000005a65657221 */ /* 0x000fe20000010000 */
[----:B------:R-:W-:Y:S01]  /*0a30*/  FFMA.FTZ R148, R159, R90, R148 ;  /* 0x0000005a9f947223 */ /* 0x000fe20000010094 */
[C---:B------:R-:W-:Y:S01]  /*0a40*/  FADD.FTZ R162, -R146.reuse, R88 ;  /* 0x0000005892a27221 */ /* 0x040fe20000010100 */
[C---:B------:R-:W-:Y:S01]  /*0a50*/  FADD.FTZ R88, -R146.reuse, R89 ;  /* 0x0000005992587221 */ /* 0x040fe20000010100 */
[C---:B------:R-:W-:Y:S01]  /*0a60*/  FMUL.FTZ R153, R135.reuse, R82 ;  /* 0x0000005287997220 */ /* 0x040fe20000410000 */
        /* <DEDUP_REMOVED lines=26> */
[----:B------:R-:W-:Y:S01]  /*0c10*/  FFMA.FTZ R114, R155, R143, R114 ;  /* 0x0000008f9b727223 */ /* 0x000fe20000010072 */
[----:B------:R-:W-:Y:S01]  /*0c20*/  FADD.FTZ R18, R143, R18 ;  /* 0x000000128f127221 */ /* 0x000fe20000010000 */
[----:B------:R-:W-:Y:S01]  /*0c30*/  SHF.L.U32 R83, R83, 0x10, RZ ;  /* 0x0000001053537819 */ /* 0x000fe200000006ff */
[C---:B------:R-:W-:Y:S01]  /*0c40*/  FMUL.FTZ R151, R135.reuse, R84 ;  /* 0x0000005487977220 */ /* 0x040fe20000410000 */
[----:B------:R-:W-:Y:S01]  /*0c50*/  FMUL.FTZ R143, R135, R140 ;  /* 0x0000008c878f7220 */ /* 0x000fe20000410000 */
[----:B------:R-:W-:Y:S01]  /*0c60*/  FMUL.FTZ R140, R44, R100 ;  /* 0x000000642c8c7220 */ /* 0x000fe20000410000 */
[----:B------:R-:W-:Y:S01]  /*0c70*/  FADD.FTZ R101, R101, R86 ;  /* 0x0000005665657221 */ /* 0x000fe20000010000 */
[----:B------:R-:W-:Y:S01]  /*0c80*/  FFMA.FTZ R82, R91, R86, R148 ;  /* 0x000000565b527223 */ /* 0x000fe20000010094 */
[----:B------:R-:W-:Y:S01]  /*0c90*/  FMUL.FTZ R147, R135, R136 ;  /* 0x0000008887937220 */ /* 0x000fe20000410000 */
        /* <DEDUP_REMOVED lines=12> */
[C---:B------:R-:W-:Y:S01]  /*0d60*/  FADD.FTZ R98, -R146.reuse, R98 ;  /* 0x0000006292627221 */ /* 0x040fe20000010100 */
[--C-:B------:R-:W-:Y:S01]  /*0d70*/  FADD.FTZ R80, -R146, R99.reuse ;  /* 0x0000006392507221 */ /* 0x100fe20000010100 */
[C---:B------:R-:W-:Y:S01]  /*0d80*/  PRMT R99, R102.reuse, 0x7632, R99 ;  /* 0x0000763266637816 */ /* 0x040fe20000000063 */
        /* <DEDUP_REMOVED lines=10> */
[----:B------:R-:W-:Y:S01]  /*0e30*/  FFMA.FTZ R116, R159, R141, R116 ;  /* 0x0000008d9f747223 */ /* 0x000fe20000010074 */
[----:B------:R-:W-:Y:S01]  /*0e40*/  FADD.FTZ R20, R141, R20 ;  /* 0x000000148d147221 */ /* 0x000fe20000010000 */
[----:B------:R-:W-:Y:S01]  /*0e50*/  PRMT R81, R103, 0x7632, R81 ;  /* 0x0000763267517816 */ /* 0x000fe20000000051 */
        /* <DEDUP_REMOVED lines=51> */
.L_x_4396:
        /* <DEDUP_REMOVED lines=27> */
[----:B-----5:R-:W-:Y:S01]  /*1340*/  PRMT R87, R80, 0x7632, R87 ;  /* 0x0000763250577816 */ /* 0x020fe20000000057 */
[----:B------:R-:W-:Y:S01]  /*1350*/  FADD.FTZ R86, R86, -R91 ;  /* 0x8000005b56567221 */ /* 0x000fe20000010000 */
[----:B------:R-:W-:Y:S01]  /*1360*/  FMUL.FTZ R142, R135, R142 ;  /* 0x0000008e878e7220 */ /* 0x000fe20000410000 */
[----:B------:R-:W-:Y:S01]  /*1370*/  PRMT R93, R81, 0x7632, R93 ;  /* 0x00007632515d7816 */ /* 0x000fe2000000005d */
[C---:B------:R-:W-:Y:S01]  /*1380*/  FMUL.FTZ R148, R135.reuse, R148 ;  /* 0x0000009487947220 */ /* 0x040fe20000410000 */
[C---:B------:R-:W-:Y:S01]  /*1390*/  FMUL.FTZ R90, R135.reuse, R90 ;  /* 0x0000005a875a7220 */ /* 0x040fe20000410000 */
[C---:B------:R-:W-:Y:S01]  /*13a0*/  FMUL.FTZ R144, R135.reuse, R144 ;  /* 0x0000009087907220 */ /* 0x040fe20000410000 */
[C---:B------:R-:W-:Y:S01]  /*13b0*/  FMUL.FTZ R146, R135.reuse, R146 ;  /* 0x0000009287927220 */ /* 0x040fe20000410000 */
[C---:B------:R-:W-:Y:S01]  /*13c0*/  FMUL.FTZ R92, R135.reuse, R92 ;  /* 0x0000005c875c7220 */ /* 0x040fe20000410000 */
[----:B------:R-:W-:Y:S01]  /*13d0*/  SHF.L.U32 R80, R80, 0x10, RZ ;  /* 0x0000001050507819 */ /* 0x000fe200000006ff */
[C---:B------:R-:W-:Y:S01]  /*13e0*/  FMUL.FTZ R88, R135.reuse, R88 ;  /* 0x0000005887587220 */ /* 0x040fe20000410000 */
[----:B------:R-:W-:Y:S01]  /*13f0*/  PRMT R94, R82, 0x7632, R94 ;  /* 0x00007632525e7816 */ /* 0x000fe2000000005e */
[----:B------:R-:W-:Y:S01]  /*1400*/  FMUL.FTZ R150, R135, R86 ;  /* 0x0000005687967220 */ /* 0x000fe20000410000 */
[----:B------:R-:W-:Y:S01]  /*1410*/  SHF.L.U32 R91, R87, 0x10, RZ ;  /* 0x00000010575b7819 */ /* 0x000fe200000006ff */
        /* <DEDUP_REMOVED lines=36> */
.L_x_4375:
[-CC-:B------:R-:W-:Y:S01]  /*1660*/  FFMA.FTZ R157, R157, R99.reuse, R98.reuse ;  /* 0x000000639d9d7223 */ /* 0x180fe20000010062 */
[-CC-:B------:R-:W-:Y:S01]  /*1670*/  FFMA.FTZ R97, R97, R99.reuse, R98.reuse ;  /* 0x0000006361617223 */ /* 0x180fe20000010062 */
[-C--:B------:R-:W-:Y:S01]  /*1680*/  FFMA.FTZ R87, R87, R99.reuse, R98 ;  /* 0x0000006357577223 */ /* 0x080fe20000010062 */
[----:B-----5:R-:W-:Y:S01]  /*1690*/  PRMT R74, R82, 0x7632, R74 ;  /* 0x00007632524a7816 */ /* 0x020fe2000000004a */
[-CC-:B------:R-:W-:Y:S01]  /*16a0*/  FFMA.FTZ R78, R155, R99.reuse, R98.reuse ;  /* 0x000000639b4e7223 */ /* 0x180fe20000010062 */
[-CC-:B------:R-:W-:Y:S01]  /*16b0*/  FFMA.FTZ R93, R93, R99.reuse, R98.reuse ;  /* 0x000000635d5d7223 */ /* 0x180fe20000010062 */
[-CC-:B------:R-:W-:Y:S01]  /*16c0*/  FFMA.FTZ R159, R159, R99.reuse, R98.reuse ;  /* 0x000000639f9f7223 */ /* 0x180fe20000010062 */
[----:B------:R-:W-:Y:S01]  /*16d0*/  FADD.FTZ R76, R96, -R157 ;  /* 0x8000009d604c7221 */ /* 0x000fe20000010000 */
[-CC-:B------:R-:W-:Y:S01]  /*16e0*/  FFMA.FTZ R95, R95, R99.reuse, R98.reuse ;  /* 0x000000635f5f7223 */ /* 0x180fe20000010062 */
[----:B------:R-:W-:Y:S01]  /*16f0*/  FFMA.FTZ R91, R91, R99, R98 ;  /* 0x000000635b5b7223 */ /* 0x000fe20000010062 */
[----:B------:R-:W-:Y:S01]  /*1700*/  PRMT R72, R80, 0x7632, R72 ;  /* 0x0000763250487816 */ /* 0x000fe20000000048 */
[----:B------:R-:W-:Y:S01]  /*1710*/  FADD.FTZ R144, R94, -R97 ;  /* 0x800000615e907221 */ /* 0x000fe20000010000 */
[----:B------:R-:W-:Y:S01]  /*1720*/  PRMT R75, R81, 0x7632, R75 ;  /* 0x00007632514b7816 */ /* 0x000fe2000000004b */
[----:B------:R-:W-:Y:S01]  /*1730*/  FADD.FTZ R142, R142, -R87 ;  /* 0x800000578e8e7221 */ /* 0x000fe20000010000 */
[----:B------:R-:W-:Y:S01]  /*1740*/  PRMT R73, R83, 0x7632, R73 ;  /* 0x0000763253497816 */ /* 0x000fe20000000049 */
[----:B------:R-:W-:Y:S01]  /*1750*/  FADD.FTZ R78, R89, -R78 ;  /* 0x8000004e594e7221 */ /* 0x000fe20000010000 */
[----:B------:R-:W-:Y:S01]  /*1760*/  FADD.FTZ R88, R88, -R93 ;  /* 0x8000005d58587221 */ /* 0x000fe20000010000 */
[----:B------:R-:W-:Y:S01]  /*1770*/  SHF.L.U32 R94, R74, 0x10, RZ ;  /* 0x000000104a5e7819 */ /* 0x000fe200000006ff */
[----:B------:R-:W-:Y:S01]  /*1780*/  FADD.FTZ R90, R90, -R159 ;  /* 0x8000009f5a5a7221 */ /* 0x000fe20000010000 */
[----:B------:R-:W-:Y:S01]  /*1790*/  FADD.FTZ R92, R92, -R95 ;  /* 0x8000005f5c5c7221 */ /* 0x000fe20000010000 */
[----:B------:R-:W-:Y:S01]  /*17a0*/  FADD.FTZ R86, R86, -R91 ;  /* 0x8000005b56567221 */ /* 0x000fe20000010000 */
[C---:B------:R-:W-:Y:S01]  /*17b0*/  FMUL.FTZ R74, R135.reuse, R76 ;  /* 0x0000004c874a7220 */ /* 0x040fe20000410000 */
[----:B------:R-:W-:Y:S01]  /*17c0*/  SHF.L.U32 R91, R72, 0x10, RZ ;  /* 0x00000010485b7819 */ /* 0x000fe200000006ff */
[----:B------:R-:W-:Y:S01]  /*17d0*/  FMUL.FTZ R76, R135, R144 ;  /* 0x00000090874c7220 */ /* 0x000fe20000410000 */
[----:B------:R-:W-:Y:S01]  /*17e0*/  SHF.L.U32 R93, R75, 0x10, RZ ;  /* 0x000000104b5d7819 */ /* 0x000fe200000006ff */
[----:B------:R-:W-:Y:S01]  /*17f0*/  FMUL.FTZ R72, R135, R142 ;  /* 0x0000008e87487220 */ /* 0x000fe20000410000 */
[----:B------:R-:W-:Y:S01]  /*1800*/  SHF.L.U32 R96, R73, 0x10, RZ ;  /* 0x0000001049607819 */ /* 0x000fe200000006ff */
[C---:B------:R-:W-:Y:S01]  /*1810*/  FMUL.FTZ R75, R135.reuse, R78 ;  /* 0x0000004e874b7220 */ /* 0x040fe20000410000 */
[C---:B------:R-:W-:Y:S01]  /*1820*/  FMUL.FTZ R77, R135.reuse, R88 ;  /* 0x00000058874d7220 */ /* 0x040fe20000410000 */
[----:B------:R-:W-:Y:S01]  /*1830*/  SHF.L.U32 R82, R82, 0x10, RZ ;  /* 0x0000001052527819 */ /* 0x000fe200000006ff */
[C---:B------:R-:W-:Y:S01]  /*1840*/  FMUL.FTZ R73, R135.reuse, R90 ;  /* 0x0000005a87497220 */ /* 0x040fe20000410000 */
[C---:B------:R-:W-:Y:S01]  /*1850*/  FMUL.FTZ R78, R135.reuse, R92 ;  /* 0x0000005c874e7220 */ /* 0x040fe20000410000 */
[----:B------:R-:W-:Y:S01]  /*1860*/  SHF.L.U32 R80, R80, 0x10, RZ ;  /* 0x0000001050507819 */ /* 0x000fe200000006ff */
[----:B------:R-:W-:Y:S01]  /*1870*/  FMUL.FTZ R79, R135, R86 ;  /* 0x00000056874f7220 */ /* 0x000fe20000410000 */
[-C--:B------:R-:W-:Y:S01]  /*1880*/  FMUL.FTZ R89, R76, R133.reuse ;  /* 0x000000854c597220 */ /* 0x080fe20000410000 */
[-C--:B------:R-:W-:Y:S01]  /*1890*/  FMUL.FTZ R87, R72, R133.reuse ;  /* 0x0000008548577220 */ /* 0x080fe20000410000 */
[----:B------:R-:W-:Y:S01]  /*18a0*/  SHF.L.U32 R81, R81, 0x10, RZ ;  /* 0x0000001051517819 */ /* 0x000fe200000006ff */
[-C--:B------:R-:W-:Y:S01]  /*18b0*/  FMUL.FTZ R97, R77, R133.reuse ;  /* 0x000000854d617220 */ /* 0x080fe20000410000 */
[----:B------:R-:W-:Y:S01]  /*18c0*/  SHF.L.U32 R83, R83, 0x10, RZ ;  /* 0x0000001053537819 */ /* 0x000fe200000006ff */
        /* <DEDUP_REMOVED lines=24> */
[----:B------:R-:W-:-:S07]  /*1a50*/  F2FP.BF16.F32.PACK_AB R83, R86, R83 ;  /* 0x000000535653723e */ /* 0x000fce00000010ff */
.L_x_4376:
        /* <DEDUP_REMOVED lines=22> */
[----:B-----5:R-:W-:Y:S01]  /*1bc0*/  PRMT R82, R84, 0x7632, R82 ;  /* 0x0000763254527816 */ /* 0x020fe20000000052 */
[----:B------:R-:W-:Y:S01]  /*1bd0*/  FADD.FTZ R78, R103, -R78 ;  /* 0x8000004e674e7221 */ /* 0x000fe20000010000 */
[----:B------:R-:W-:Y:S01]  /*1be0*/  PRMT R83, R85, 0x7632, R83 ;  /* 0x0000763255537816 */ /* 0x000fe20000000053 */
[----:B------:R-:W-:Y:S01]  /*1bf0*/  FADD.FTZ R76, R138, -R145 ;  /* 0x800000918a4c7221 */ /* 0x000fe20000010000 */
[----:B------:R-:W-:Y:S01]  /*1c00*/  PRMT R98, R86, 0x7632, R98 ;  /* 0x0000763256627816 */ /* 0x000fe20000000062 */
[----:B------:R-:W-:Y:S01]  /*1c10*/  FADD.FTZ R102, R102, -R141 ;  /* 0x8000008d66667221 */ /* 0x000fe20000010000 */
[C---:B------:R-:W-:Y:S01]  /*1c20*/  FMUL.FTZ R72, R135.reuse, R72 ;  /* 0x0000004887487220 */ /* 0x040fe20000410000 */
[C---:B------:R-:W-:Y:S01]  /*1c30*/  FMUL.FTZ R73, R135.reuse, R136 ;  /* 0x0000008887497220 */ /* 0x040fe20000410000 */
[----:B------:R-:W-:Y:S01]  /*1c40*/  FADD.FTZ R100, R100, -R99 ;  /* 0x8000006364647221 */ /* 0x000fe20000010000 */
[C---:B------:R-:W-:Y:S01]  /*1c50*/  FMUL.FTZ R74, R135.reuse, R74 ;  /* 0x0000004a874a7220 */ /* 0x040fe20000410000 */
[----:B------:R-:W-:Y:S01]  /*1c60*/  SHF.L.U32 R81, R86, 0x10, RZ ;  /* 0x0000001056517819 */ /* 0x000fe200000006ff */
[C---:B------:R-:W-:Y:S01]  /*1c70*/  FMUL.FTZ R75, R135.reuse, R134 ;  /* 0x00000086874b7220 */ /* 0x040fe20000410000 */
[----:B------:R-:W-:Y:S01]  /*1c80*/  SHF.L.U32 R84, R84, 0x10, RZ ;  /* 0x0000001054547819 */ /* 0x000fe200000006ff */
[----:B------:R-:W-:Y:S01]  /*1c90*/  FMUL.FTZ R77, R135, R78 ;  /* 0x0000004e874d7220 */ /* 0x000fe20000410000 */
[----:B------:R-:W-:Y:S01]  /*1ca0*/  PRMT R86, R87, 0x7632, R86 ;  /* 0x0000763257567816 */ /* 0x000fe20000000056 */
[C---:B------:R-:W-:Y:S01]  /*1cb0*/  FMUL.FTZ R76, R135.reuse, R76 ;  /* 0x0000004c874c7220 */ /* 0x040fe20000410000 */
        /* <DEDUP_REMOVED lines=37> */
.L_x_4377:
        /* <DEDUP_REMOVED lines=13> */
[----:B0----5:R-:W-:Y:S01]  /*1fe0*/  PRMT R81, R84, 0x7632, R81 ;  /* 0x0000763254517816 */ /* 0x021fe20000000051 */
        /* <DEDUP_REMOVED lines=8> */
[----:B------:R-:W-:Y:S01]  /*2070*/  SHF.L.U32 R84, R84, 0x10, RZ ;  /* 0x0000001054547819 */ /* 0x000fe200000006ff */
[----:B------:R-:W-:Y:S01]  /*2080*/  FMUL.FTZ R138, R135, R138 ;  /* 0x0000008a878a7220 */ /* 0x000fe20000410000 */
[----:B------:R-:W-:Y:S01]  /*2090*/  PRMT R98, R85, 0x7632, R98 ;  /* 0x0000763255627816 */ /* 0x000fe20000000062 */
[C---:B------:R-:W-:Y:S01]  /*20a0*/  FMUL.FTZ R144, R135.reuse, R144 ;  /* 0x0000009087907220 */ /* 0x040fe20000410000 */
[----:B------:R-:W-:Y:S01]  /*20b0*/  FMUL.FTZ R100, R135, R100 ;  /* 0x0000006487647220 */ /* 0x000fe20000410000 */
[----:B------:R-:W-:Y:S01]  /*20c0*/  SHF.L.U32 R103, R81, 0x10, RZ ;  /* 0x0000001051677819 */ /* 0x000fe200000006ff */
[-C--:B------:R-:W-:Y:S01]  /*20d0*/  FMUL.FTZ R99, R140, R133.reuse ;  /* 0x000000858c637220 */ /* 0x080fe20000410000 */
[----:B------:R-:W-:Y:S01]  /*20e0*/  SHF.L.U32 R85, R85, 0x10, RZ ;  /* 0x0000001055557819 */ /* 0x000fe200000006ff */
[-C--:B------:R-:W-:Y:S01]  /*20f0*/  FMUL.FTZ R136, R136, R133.reuse ;  /* 0x0000008588887220 */ /* 0x080fe20000410000 */
[----:B------:R-:W-:Y:S01]  /*2100*/  PRMT R83, R86, 0x7632, R83 ;  /* 0x0000763256537816 */ /* 0x000fe20000000053 */
[-C--:B------:R-:W-:Y:S01]  /*2110*/  FMUL.FTZ R142, R142, R133.reuse ;  /* 0x000000858e8e7220 */ /* 0x080fe20000410000 */
[C---:B------:R-:W-:Y:S01]  /*2120*/  SHF.L.U32 R80, R87.reuse, 0x10, RZ ;  /* 0x0000001057507819 */ /* 0x040fe200000006ff */
[-C--:B------:R-:W-:Y:S01]  /*2130*/  FMUL.FTZ R134, R134, R133.reuse ;  /* 0x0000008586867220 */ /* 0x080fe20000410000 */
[----:B------:R-:W-:Y:S01]  /*2140*/  PRMT R82, R87, 0x7632, R82 ;  /* 0x0000763257527816 */ /* 0x000fe20000000052 */
        /* <DEDUP_REMOVED lines=24> */
[----:B------:R-:W-:Y:S01]  /*22d0*/  FMUL.FTZ R100, R144, R135 ;  /* 0x0000008790647220 */ /* 0x000fe20000410000 */
[----:B------:R-:W-:Y:S01]  /*22e0*/  FMUL.FTZ R133, R102, R139 ;  /* 0x0000008b66857220 */ /* 0x000fe20000410000 */
[----:B------:R-:W-:-:S02]  /*22f0*/  F2FP.BF16.F32.PACK_AB R82, R85, R82 ;  /* 0x000000525552723e */ /* 0x000fc400000010ff */
[----:B------:R-:W-:-:S07]  /*2300*/  F2FP.BF16.F32.PACK_AB R83, R84, R137 ;  /* 0x000000895453723e */ /* 0x000fce00000010ff */
.L_x_4378:
[----:B------:R-:W0:Y:S01]  /*2310*/  @P1 LDC.64 R84, c[0x0][0x478] ;  /* 0x00011e00ff541b82 */ /* 0x000e220000000a00 */
[----:B------:R-:W-:-:S04]  /*2320*/  IMAD.WIDE.U32 R88, R129, 0x10, R88 ;  /* 0x0000001081587825 */ /* 0x000fc800078e0058 */
[----:B0-----:R-:W-:-:S05]  /*2330*/  @P1 IMAD.WIDE.U32 R84, R129, 0x20, R84 ;  /* 0x0000002081541825 */ /* 0x001fca00078e0054 */
[----:B------:R1:W-:Y:S04]  /*2340*/  @P1 STG.E.128 desc[UR6][R84.64], R72 ;  /* 0x0000004854001986 */ /* 0x0003e8000c101d06 */
[----:B------:R1:W-:Y:S04]  /*2350*/  @P1 STG.E.128 desc[UR6][R84.64+0x10], R76 ;  /* 0x0000104c54001986 */ /* 0x0003e8000c101d06 */
[----:B------:R1:W-:Y:S01]  /*2360*/  STG.E.128 desc[UR6][R88.64], R80 ;  /* 0x0000005058007986 */ /* 0x0003e2000c101d06 */
[----:B------:R-:W-:Y:S05]  /*2370*/  BRA `(.L_x_4379) ;  /* 0x0000001000687947 */ /* 0x000fea0003800000 */
.L_x_4374:
        /* <DEDUP_REMOVED lines=22> */
[C---:B-----5:R-:W-:Y:S01]  /*24e0*/  PRMT R93, R80.reuse, 0x7632, R93 ;  /* 0x00007632505d7816 */ /* 0x060fe2000000005d */
[----:B------:R-:W-:Y:S01]  /*24f0*/  FFMA.FTZ R142, R135, R142, R56 ;  /* 0x0000008e878e7223 */ /* 0x000fe20000010038 */
[----:B------:R-:W-:Y:S01]  /*2500*/  PRMT R94, R81, 0x7632, R94 ;  /* 0x00007632515e7816 */ /* 0x000fe2000000005e */
[C---:B------:R-:W-:Y:S01]  /*2510*/  FFMA.FTZ R146, R135.reuse, R89, R60 ;  /* 0x0000005987927223 */ /* 0x040fe2000001003c */
[C---:B------:R-:W-:Y:S01]  /*2520*/  FFMA.FTZ R90, R135.reuse, R90, R57 ;  /* 0x0000005a875a7223 */ /* 0x040fe20000010039 */
[C---:B------:R-:W-:Y:S01]  /*2530*/  FFMA.FTZ R92, R135.reuse, R87, R58 ;  /* 0x00000057875c7223 */ /* 0x040fe2000001003a */
[C---:B------:R-:W-:Y:S01]  /*2540*/  FFMA.FTZ R144, R135.reuse, R144, R59 ;  /* 0x0000009087907223 */ /* 0x040fe2000001003b */
[C---:B------:R-:W-:Y:S01]  /*2550*/  FFMA.FTZ R150, R135.reuse, R97, R62 ;  /* 0x0000006187967223 */ /* 0x040fe2000001003e */
[----:B------:R-:W-:Y:S01]  /*2560*/  SHF.L.U32 R80, R80, 0x10, RZ ;  /* 0x0000001050507819 */ /* 0x000fe200000006ff */
[C---:B------:R-:W-:Y:S01]  /*2570*/  FFMA.FTZ R148, R135.reuse, R88, R61 ;  /* 0x0000005887947223 */ /* 0x040fe2000001003d */
[C---:B------:R-:W-:Y:S01]  /*2580*/  PRMT R96, R82.reuse, 0x7632, R96 ;  /* 0x0000763252607816 */ /* 0x040fe20000000060 */
        /* <DEDUP_REMOVED lines=38> */
.L_x_4380:
[-CC-:B------:R-:W-:Y:S01]  /*27f0*/  FFMA.FTZ R76, R155, R99.reuse, R98.reuse ;  /* 0x000000639b4c7223 */ /* 0x180fe20000010062 */
[-CC-:B------:R-:W-:Y:S01]  /*2800*/  FFMA.FTZ R97, R97, R99.reuse, R98.reuse ;  /* 0x0000006361617223 */ /* 0x180fe20000010062 */
[-CC-:B------:R-:W-:Y:S01]  /*2810*/  FFMA.FTZ R87, R87, R99.reuse, R98.reuse ;  /* 0x0000006357577223 */ /* 0x180fe20000010062 */
[-CC-:B------:R-:W-:Y:S01]  /*2820*/  FFMA.FTZ R91, R91, R99.reuse, R98.reuse ;  /* 0x000000635b5b7223 */ /* 0x180fe20000010062 */
[----:B-----5:R-:W-:Y:S01]  /*2830*/  PRMT R75, R80, 0x7632, R75 ;  /* 0x00007632504b7816 */ /* 0x020fe2000000004b */
[-CC-:B------:R-:W-:Y:S01]  /*2840*/  FFMA.FTZ R93, R93, R99.reuse, R98.reuse ;  /* 0x000000635d5d7223 */ /* 0x180fe20000010062 */
[-CC-:B------:R-:W-:Y:S01]  /*2850*/  FFMA.FTZ R159, R159, R99.reuse, R98.reuse ;  /* 0x000000639f9f7223 */ /* 0x180fe20000010062 */
[-C--:B------:R-:W-:Y:S01]  /*2860*/  FFMA.FTZ R157, R157, R99.reuse, R98 ;  /* 0x000000639d9d7223 */ /* 0x080fe20000010062 */
[----:B------:R-:W-:Y:S01]  /*2870*/  FADD.FTZ R76, R89, -R76 ;  /* 0x8000004c594c7221 */ /* 0x000fe20000010000 */
[----:B------:R-:W-:Y:S01]  /*2880*/  FFMA.FTZ R95, R95, R99, R98 ;  /* 0x000000635f5f7223 */ /* 0x000fe20000010062 */
[----:B------:R-:W-:Y:S01]  /*2890*/  PRMT R72, R83, 0x7632, R72 ;  /* 0x0000763253487816 */ /* 0x000fe20000000048 */
[----:B------:R-:W-:Y:S01]  /*28a0*/  FADD.FTZ R97, R94, -R97 ;  /* 0x800000615e617221 */ /* 0x000fe20000010000 */
[----:B------:R-:W-:Y:S01]  /*28b0*/  FADD.FTZ R87, R142, -R87 ;  /* 0x800000578e577221 */ /* 0x000fe20000010000 */
[----:B------:R-:W-:Y:S01]  /*28c0*/  FADD.FTZ R86, R86, -R91 ;  /* 0x8000005b56567221 */ /* 0x000fe20000010000 */
[----:B------:R-:W-:Y:S01]  /*28d0*/  PRMT R74, R81, 0x7632, R74 ;  /* 0x00007632514a7816 */ /* 0x000fe2000000004a */
[----:B------:R-:W-:Y:S01]  /*28e0*/  FADD.FTZ R88, R88, -R93 ;  /* 0x8000005d58587221 */ /* 0x000fe20000010000 */
[----:B------:R-:W-:Y:S01]  /*28f0*/  PRMT R73, R82, 0x7632, R73 ;  /* 0x0000763252497816 */ /* 0x000fe20000000049 */
[----:B------:R-:W-:Y:S01]  /*2900*/  FADD.FTZ R90, R90, -R159 ;  /* 0x8000009f5a5a7221 */ /* 0x000fe20000010000 */
[----:B------:R-:W-:Y:S01]  /*2910*/  SHF.L.U32 R91, R75, 0x10, RZ ;  /* 0x000000104b5b7819 */ /* 0x000fe200000006ff */
[----:B------:R-:W-:Y:S01]  /*2920*/  FADD.FTZ R157, R96, -R157 ;  /* 0x8000009d609d7221 */ /* 0x000fe20000010000 */
[----:B------:R-:W-:Y:S01]  /*2930*/  FADD.FTZ R95, R92, -R95 ;  /* 0x8000005f5c5f7221 */ /* 0x000fe20000010000 */
[C---:B------:R-:W-:Y:S01]  /*2940*/  FFMA.FTZ R75, R135.reuse, R76, R59 ;  /* 0x0000004c874b7223 */ /* 0x040fe2000001003b */
[----:B------:R-:W-:Y:S01]  /*2950*/  SHF.L.U32 R96, R72, 0x10, RZ ;  /* 0x0000001048607819 */ /* 0x000fe200000006ff */
[C---:B------:R-:W-:Y:S01]  /*2960*/  FFMA.FTZ R76, R135.reuse, R97, R60 ;  /* 0x00000061874c7223 */ /* 0x040fe2000001003c */
[C---:B------:R-:W-:Y:S01]  /*2970*/  FFMA.FTZ R72, R135.reuse, R87, R56 ;  /* 0x0000005787487223 */ /* 0x040fe20000010038 */
[----:B------:R-:W-:Y:S01]  /*2980*/  SHF.L.U32 R93, R74, 0x10, RZ ;  /* 0x000000104a5d7819 */ /* 0x000fe200000006ff */
[----:B------:R-:W-:Y:S01]  /*2990*/  FFMA.FTZ R77, R135, R88, R61 ;  /* 0x00000058874d7223 */ /* 0x000fe2000001003d */
[----:B------:R-:W-:Y:S01]  /*29a0*/  SHF.L.U32 R94, R73, 0x10, RZ ;  /* 0x00000010495e7819 */ /* 0x000fe200000006ff */
[C---:B------:R-:W-:Y:S01]  /*29b0*/  FFMA.FTZ R73, R135.reuse, R90, R57 ;  /* 0x0000005a87497223 */ /* 0x040fe20000010039 */
[----:B------:R-:W-:Y:S01]  /*29c0*/  SHF.L.U32 R82, R82, 0x10, RZ ;  /* 0x0000001052527819 */ /* 0x000fe200000006ff */
[C---:B------:R-:W-:Y:S01]  /*29d0*/  FFMA.FTZ R74, R135.reuse, R157, R58 ;  /* 0x0000009d874a7223 */ /* 0x040fe2000001003a */
[C---:B------:R-:W-:Y:S01]  /*29e0*/  FFMA.FTZ R78, R135.reuse, R95, R62 ;  /* 0x0000005f874e7223 */ /* 0x040fe2000001003e */
[----:B------:R-:W-:Y:S01]  /*29f0*/  SHF.L.U32 R80, R80, 0x10, RZ ;  /* 0x0000001050507819 */ /* 0x000fe200000006ff */
[----:B------:R-:W-:Y:S01]  /*2a00*/  FFMA.FTZ R79, R135, R86, R63 ;  /* 0x00000056874f7223 */ /* 0x000fe2000001003f */
        /* <DEDUP_REMOVED lines=30> */
.L_x_4381:
        /* <DEDUP_REMOVED lines=25> */
[----:B-----5:R-:W-:Y:S01]  /*2d80*/  PRMT R81, R84, 0x7632, R81 ;  /* 0x0000763254517816 */ /* 0x020fe20000000051 */
[----:B------:R-:W-:Y:S01]  /*2d90*/  FADD.FTZ R145, R138, -R145 ;  /* 0x800000918a917221 */ /* 0x000fe20000010000 */
[----:B------:R-:W-:Y:S01]  /*2da0*/  PRMT R82, R85, 0x7632, R82 ;  /* 0x0000763255527816 */ /* 0x000fe20000000052 */
[----:B------:R-:W-:Y:S01]  /*2db0*/  FADD.FTZ R141, R102, -R141 ;  /* 0x8000008d668d7221 */ /* 0x000fe20000010000 */
[----:B------:R-:W-:Y:S01]  /*2dc0*/  FADD.FTZ R100, R100, -R99 ;  /* 0x8000006364647221 */ /* 0x000fe20000010000 */
[C---:B------:R-:W-:Y:S01]  /*2dd0*/  PRMT R98, R86.reuse, 0x7632, R98 ;  /* 0x0000763256627816 */ /* 0x040fe20000000062 */
[C---:B------:R-:W-:Y:S01]  /*2de0*/  FFMA.FTZ R73, R135.reuse, R136, R65 ;  /* 0x0000008887497223 */ /* 0x040fe20000010041 */
[C---:B------:R-:W-:Y:S01]  /*2df0*/  FFMA.FTZ R72, R135.reuse, R153, R64 ;  /* 0x0000009987487223 */ /* 0x040fe20000010040 */
[C---:B------:R-:W-:Y:S01]  /*2e00*/  FFMA.FTZ R74, R135.reuse, R139, R66 ;  /* 0x0000008b874a7223 */ /* 0x040fe20000010042 */
[----:B------:R-:W-:Y:S01]  /*2e10*/  SHF.L.U32 R101, R86, 0x10, RZ ;  /* 0x0000001056657819 */ /* 0x000fe200000006ff */
[C---:B------:R-:W-:Y:S01]  /*2e20*/  FFMA.FTZ R75, R135.reuse, R134, R67 ;  /* 0x00000086874b7223 */ /* 0x040fe20000010043 */
[----:B------:R-:W-:Y:S01]  /*2e30*/  FFMA.FTZ R77, R135, R78, R69 ;  /* 0x0000004e874d7223 */ /* 0x000fe20000010045 */
[----:B------:R-:W-:Y:S01]  /*2e40*/  PRMT R86, R87, 0x7632, R86 ;  /* 0x0000763257567816 */ /* 0x000fe20000000056 */
        /* <DEDUP_REMOVED lines=39> */
.L_x_4382:
        /* <DEDUP_REMOVED lines=17> */
[C---:B------:R-:W-:Y:S01]  /*31d0*/  PRMT R83, R86.reuse, 0x7632, R83 ;  /* 0x0000763256537816 */ /* 0x040fe20000000053 */
[C---:B------:R-:W-:Y:S01]  /*31e0*/  FFMA.FTZ R136, R135.reuse, R136, R65 ;  /* 0x0000008887887223 */ /* 0x040fe20000010041 */
[----:B------:R-:W-:Y:S01]  /*31f0*/  SHF.L.U32 R101, R86, 0x10, RZ ;  /* 0x0000001056657819 */ /* 0x000fe200000006ff */
[C---:B------:R-:W-:Y:S01]  /*3200*/  FFMA.FTZ R86, R135.reuse, R153, R64 ;  /* 0x0000009987567223 */ /* 0x040fe20000010040 */
[C---:B------:R-:W-:Y:S01]  /*3210*/  FFMA.FTZ R100, R135.reuse, R139, R66 ;  /* 0x0000008b87647223 */ /* 0x040fe20000010042 */
[C---:B------:R-:W-:Y:S01]  /*3220*/  FFMA.FTZ R134, R135.reuse, R134, R67 ;  /* 0x0000008687867223 */ /* 0x040fe20000010043 */
        /* <DEDUP_REMOVED lines=8> */
[C---:B------:R-:W-:Y:S01]  /*32b0*/  PRMT R98, R85.reuse, 0x7632, R98 ;  /* 0x0000763255627816 */ /* 0x040fe20000000062 */
[-C--:B------:R-:W-:Y:S01]  /*32c0*/  FMUL.FTZ R100, R100, R133.reuse ;  /* 0x0000008564647220 */ /* 0x080fe20000410000 */
[----:B------:R-:W-:Y:S01]  /*32d0*/  SHF.L.U32 R85, R85, 0x10, RZ ;  /* 0x0000001055557819 */ /* 0x000fe200000006ff */
[-C--:B------:R-:W-:Y:S01]  /*32e0*/  FMUL.FTZ R134, R134, R133.reuse ;  /* 0x0000008586867220 */ /* 0x080fe20000410000 */
[C---:B------:R-:W-:Y:S01]  /*32f0*/  PRMT R82, R87.reuse, 0x7632, R82 ;  /* 0x0000763257527816 */ /* 0x040fe20000000052 */
[-C--:B------:R-:W-:Y:S01]  /*3300*/  FMUL.FTZ R102, R102, R133.reuse ;  /* 0x0000008566667220 */ /* 0x080fe20000410000 */
[----:B------:R-:W-:Y:S01]  /*3310*/  SHF.L.U32 R80, R87, 0x10, RZ ;  /* 0x0000001057507819 */ /* 0x000fe200000006ff */
[-C--:B------:R-:W-:Y:S01]  /*3320*/  FMUL.FTZ R137, R138, R133.reuse ;  /* 0x000000858a897220 */ /* 0x080fe20000410000 */
[-C--:B------:R-:W-:Y:S01]  /*3330*/  FMUL.FTZ R144, R144, R133.reuse ;  /* 0x0000008590907220 */ /* 0x080fe20000410000 */
[----:B------:R-:W-:Y:S01]  /*3340*/  FMUL.FTZ R140, R140, R133 ;  /* 0x000000858c8c7220 */ /* 0x000fe20000410000 */
[----:B------:R-:W-:Y:S01]  /*3350*/  FMUL.FTZ R86, R136, R103 ;  /* 0x0000006788567220 */ /* 0x000fe20000410000 */
        /* <DEDUP_REMOVED lines=20> */
[----:B------:R-:W-:-:S02]  /*34a0*/  F2FP.BF16.F32.PACK_AB R82, R85, R102 ;  /* 0x000000665552723e */ /* 0x000fc400000010ff */
[----:B------:R-:W-:-:S07]  /*34b0*/  F2FP.BF16.F32.PACK_AB R83, R84, R137 ;  /* 0x000000895453723e */ /* 0x000fce00000010ff */
.L_x_4383:
[----:B------:R-:W0:Y:S01]  /*34c0*/  @P1 LDC.64 R84, c[0x0][0x478] ;  /* 0x00011e00ff541b82 */ /* 0x000e220000000a00 */
[----:B------:R-:W-:-:S04]  /*34d0*/  IMAD.WIDE.U32 R88, R129, 0x10, R88 ;  /* 0x0000001081587825 */ /* 0x000fc800078e0058 */
[----:B0-----:R-:W-:-:S05]  /*34e0*/  @P1 IMAD.WIDE.U32 R84, R129, 0x20, R84 ;  /* 0x0000002081541825 */ /* 0x001fca00078e0054 */
[----:B------:R0:W-:Y:S04]  /*34f0*/  @P1 STG.E.128 desc[UR6][R84.64], R72 ;  /* 0x0000004854001986 */ /* 0x0001e8000c101d06 */
[----:B------:R0:W-:Y:S04]  /*3500*/  @P1 STG.E.128 desc[UR6][R84.64+0x10], R76 ;  /* 0x0000104c54001986 */ /* 0x0001e8000c101d06 */
[----:B------:R0:W-:Y:S02]  /*3510*/  STG.E.128 desc[UR6][R88.64], R80 ;  /* 0x0000005058007986 */ /* 0x0001e4000c101d06 */
.L_x_4379:
        /* <DEDUP_REMOVED lines=21> */
.L_x_4372:
        /* <DEDUP_REMOVED lines=48> */
.L_x_4371:
[----:B------:R-:W-:Y:S05]  /*3970*/  BSYNC B0 ;  /* 0x0000000000007941 */ /* 0x000fea0003800000 */
.L_x_4370:
        /* <DEDUP_REMOVED lines=52> */
[----:B------:R1:W-:Y:S01]  /*3cc0*/  STS.128 [R2+0x410], R12 ;  /* 0x0004100c02007388 */ /* 0x0003e20000000c00 */
[----:B------:R-:W-:Y:S01]  /*3cd0*/  BAR.SYNC.DEFER_BLOCKING 0x0 ;  /* 0x0000000000007b1d */ /* 0x000fe20000010000 */
[----:B-1----:R-:W-:-:S05]  /*3ce0*/  FADD.FTZ R13, R7, R56 ;  /* 0x00000038070d7221 */ /* 0x002fca0000010000 */
        /* <DEDUP_REMOVED lines=39> */
[----:B------:R-:W2:Y:S04]  /*3f60*/  LDS R14, [R4] ;  /* 0x00000000040e7984 */ /* 0x000ea80000000800 */
[----:B------:R-:W3:Y:S01]  /*3f70*/  LDS R3, [R4+0x800] ;  /* 0x0008000004037984 */ /* 0x000ee20000000800 */
[----:B0-----:R-:W-:-:S03]  /*3f80*/  IMAD R19, R26, UR5, RZ ;  /* 0x000000051a137c24 */ /* 0x001fc6000f8e02ff */
[----:B------:R-:W0:Y:S02]  /*3f90*/  LDS R6, [R4+0x200] ;  /* 0x0002000004067984 */ /* 0x000e240000000800 */
[----:B------:R-:W-:Y:S02]  /*3fa0*/  IADD3 R0, P0, PT, R19, R0, RZ ;  /* 0x0000000013007210 */ /* 0x000fe40007f1e0ff */
[----:B------:R-:W4:Y:S02]  /*3fb0*/  LDS R22, [R4+0x1000] ;  /* 0x0010000004167984 */ /* 0x000f240000000800 */
[----:B------:R-:W-:Y:S02]  /*3fc0*/  IADD3.X R19, PT, PT, RZ, RZ, RZ, P0, !PT ;  /* 0x000000ffff137210 */ /* 0x000fe400007fe4ff */
[----:B------:R-:W5:Y:S01]  /*3fd0*/  LDS R15, [R4+0x400] ;  /* 0x00040000040f7984 */ /* 0x000f620000000800 */
[C---:B------:R-:W-:Y:S02]  /*3fe0*/  SHF.L.U32 R12, R0.reuse, 0x2, RZ ;  /* 0x00000002000c7819 */ /* 0x040fe400000006ff */
[----:B------:R-:W-:Y:S01]  /*3ff0*/  SHF.L.U64.HI R8, R0, 0x2, R19 ;  /* 0x0000000200087819 */ /* 0x000fe20000010213 */
[----:B------:R-:W5:Y:S01]  /*4000*/  LDS R7, [R4+0xa00] ;  /* 0x000a000004077984 */ /* 0x000f620000000800 */
[----:B-1----:R-:W-:-:S03]  /*4010*/  IADD3 R2, P0, PT, R12, UR18, RZ ;  /* 0x000000120c027c10 */ /* 0x002fc6000ff1e0ff */
        /* <DEDUP_REMOVED lines=9> */
[----:B0-----:R-:W-:-:S03]  /*40b0*/  FADD.FTZ R0, RZ, R6 ;  /* 0x00000006ff007221 */ /* 0x001fc60000010000 */
[----:B------:R-:W0:Y:S01]  /*40c0*/  LDS R26, [R4+0x1600] ;  /* 0x00160000041a7984 */ /* 0x000e220000000800 */
[----:B----4-:R-:W-:Y:S01]  /*40d0*/  FADD.FTZ R22, R3, R22 ;  /* 0x0000001603167221 */ /* 0x010fe20000010000 */
[----:B------:R-:W-:Y:S02]  /*40e0*/  IADD3.X R3, PT, PT, R8, UR19, RZ, P0, !PT ;  /* 0x0000001308037c10 */ /* 0x000fe400087fe4ff */
[----:B------:R-:W4:Y:S01]  /*40f0*/  LDS R28, [R4+0x1c00] ;  /* 0x001c0000041c7984 */ /* 0x000f220000000800 */
[----:B-----5:R-:W-:Y:S01]  /*4100*/  FADD.FTZ R15, RZ, R15 ;  /* 0x0000000fff0f7221 */ /* 0x020fe20000010000 */
[----:B------:R-:W-:Y:S02]  /*4110*/  IADD3 R6, P0, PT, R12, UR8, RZ ;  /* 0x000000080c067c10 */ /* 0x000fe4000ff1e0ff */
[----:B------:R5:W4:Y:S01]  /*4120*/  LDS R30, [R4+0x1e00] ;  /* 0x001e0000041e7984 */ /* 0x000b220000000800 */
[----:B------:R-:W-:Y:S01]  /*4130*/  FADD.FTZ R0, R0, R7 ;  /* 0x0000000700007221 */ /* 0x000fe20000010000 */
[----:B------:R-:W-:Y:S01]  /*4140*/  IADD3.X R7, PT, PT, R8, UR9, RZ, P0, !PT ;  /* 0x0000000908077c10 */ /* 0x000fe200087fe4ff */
[----:B-1----:R-:W-:Y:S01]  /*4150*/  FADD.FTZ R17, RZ, R17 ;  /* 0x00000011ff117221 */ /* 0x002fe20000010000 */
[----:B------:R-:W-:Y:S01]  /*4160*/  STG.E desc[UR6][R2.64], R47 ;  /* 0x0000002f02007986 */ /* 0x000fe2000c101906 */
[----:B-----5:R-:W-:Y:S01]  /*4170*/  IADD3 R4, P1, PT, R12, UR16, RZ ;  /* 0x000000100c047c10 */ /* 0x020fe2000ff3e0ff */
[----:B------:R-:W-:Y:S01]  /*4180*/  FADD.FTZ R19, R22, R5 ;  /* 0x0000000516137221 */ /* 0x000fe20000010000 */
[----:B------:R-:W-:-:S02]  /*4190*/  FADD.FTZ R15, R15, R18 ;  /* 0x000000120f0f7221 */ /* 0x000fc40000010000 */
[----:B------:R-:W-:Y:S01]  /*41a0*/  IADD3.X R5, PT, PT, R8, UR17, RZ, P1, !PT ;  /* 0x0000001108057c10 */ /* 0x000fe20008ffe4ff */
[----:B------:R-:W-:-:S04]  /*41b0*/  FADD.FTZ R0, R0, R23 ;  /* 0x0000001700007221 */ /* 0x000fc80000010000 */
[----:B------:R-:W-:Y:S01]  /*41c0*/  STG.E desc[UR6][R4.64], R9 ;  /* 0x0000000904007986 */ /* 0x000fe2000c101906 */
[----:B------:R-:W-:-:S03]  /*41d0*/  FADD.FTZ R17, R17, R20 ;  /* 0x0000001411117221 */ /* 0x000fc60000010000 */
[----:B------:R-:W-:Y:S01]  /*41e0*/  STG.E desc[UR6][R6.64], R19 ;  /* 0x0000001306007986 */ /* 0x000fe2000c101906 */
[----:B--2---:R-:W-:-:S03]  /*41f0*/  FADD.FTZ R15, R15, R24 ;  /* 0x000000180f0f7221 */ /* 0x004fc60000010000 */
[----:B------:R-:W-:Y:S01]  /*4200*/  STG.E desc[UR6][R2.64+0x200], R49 ;  /* 0x0002003102007986 */ /* 0x000fe2000c101906 */
[----:B---3--:R-:W-:-:S03]  /*4210*/  FADD.FTZ R25, R0, R25 ;  /* 0x0000001900197221 */ /* 0x008fc60000010000 */
[----:B------:R-:W-:Y:S01]  /*4220*/  STG.E desc[UR6][R4.64+0x200], R11 ;  /* 0x0002000b04007986 */ /* 0x000fe2000c101906 */
[----:B0-----:R-:W-:-:S03]  /*4230*/  FADD.FTZ R17, R17, R26 ;  /* 0x0000001a11117221 */ /* 0x001fc60000010000 */
[----:B------:R-:W-:Y:S01]  /*4240*/  STG.E desc[UR6][R6.64+0x200], R25 ;  /* 0x0002001906007986 */ /* 0x000fe2000c101906 */
[----:B----4-:R-:W-:-:S03]  /*4250*/  FADD.FTZ R15, R15, R28 ;  /* 0x0000001c0f0f7221 */ /* 0x010fc60000010000 */
        /* <DEDUP_REMOVED lines=8> */
.L_x_4373:
        /* <DEDUP_REMOVED lines=8> */
.L_x_4386:
[----:B------:R-:W-:Y:S05]  /*4360*/  BSYNC B2 ;  /* 0x0000000000027941 */ /* 0x000fea0003800000 */
.L_x_4385:
        /* <DEDUP_REMOVED lines=8> */
.L_x_4387:
[----:B------:R-:W-:-:S05]  /*43f0*/  FADD.FTZ R81, R83, R80 ;  /* 0x0000005053517221 */ /* 0x000fca0000010000 */
[----:B------:R-:W-:Y:S01]  /*4400*/  MOV R163, R81 ;  /* 0x0000005100a37202 */ /* 0x000fe20000000f00 */
[----:B------:R-:W-:Y:S01]  /*4410*/  HFMA2 R148, -RZ, RZ, 0, 1.1920928955078125e-07 ;  /* 0x00000002ff947431 */ /* 0x000fe200000001ff */
[----:B------:R-:W-:-:S07]  /*4420*/  MOV R82, R146 ;  /* 0x0000009200527202 */ /* 0x000fce0000000f00 */
[----:B------:R-:W-:Y:S05]  /*4430*/  WARPSYNC.COLLECTIVE R144, `(.L_x_4388) ;  /* 0x0000000090087348 */ /* 0x000fea0003c00000 */
[----:B------:R0:W1:Y:S02]  /*4440*/  SHFL.BFLY P3, R146, R163, R148, R165 ;  /* 0x0c000094a3927389 */ /* 0x00006400000600a5 */
[----:B01----:R-:W-:Y:S05]  /*4450*/  ENDCOLLECTIVE ;  /* 0x000000000000791b */ /* 0x003fea0003800000 */
.L_x_4388:
[----:B------:R-:W-:-:S05]  /*4460*/  FADD.FTZ R82, R85, R82 ;  /* 0x0000005255527221 */ /* 0x000fca0000010000 */
[----:B------:R-:W-:Y:S02]  /*4470*/  MOV R163, R82 ;  /* 0x0000005200a37202 */ /* 0x000fe40000000f00 */
[----:B------:R-:W-:-:S07]  /*4480*/  MOV R80, R146 ;  /* 0x0000009200507202 */ /* 0x000fce0000000f00 */
[----:B------:R-:W-:Y:S05]  /*4490*/  WARPSYNC.COLLECTIVE R144, `(.L_x_4389) ;  /* 0x0000000090087348 */ /* 0x000fea0003c00000 */
[----:B------:R0:W1:Y:S02]  /*44a0*/  SHFL.BFLY P3, R146, R163, R148, R165 ;  /* 0x0c000094a3927389 */ /* 0x00006400000600a5 */
[----:B01----:R-:W-:Y:S05]  /*44b0*/  ENDCOLLECTIVE ;  /* 0x000000000000791b */ /* 0x003fea0003800000 */
.L_x_4389:
[----:B------:R-:W-:-:S05]  /*44c0*/  FADD.FTZ R84, R81, R80 ;  /* 0x0000005051547221 */ /* 0x000fca0000010000 */
[----:B------:R-:W-:Y:S01]  /*44d0*/  MOV R163, R84 ;  /* 0x0000005400a37202 */ /* 0x000fe20000000f00 */
[----:B------:R-:W-:Y:S01]  /*44e0*/  HFMA2 R148, -RZ, RZ, 0, 2.384185791015625e-07 ;  /* 0x00000004ff947431 */ /* 0x000fe200000001ff */
[----:B------:R-:W-:-:S07]  /*44f0*/  MOV R99, R146 ;  /* 0x0000009200637202 */ /* 0x000fce0000000f00 */
[----:B------:R-:W-:Y:S05]  /*4500*/  WARPSYNC.COLLECTIVE R144, `(.L_x_4390) ;  /* 0x0000000090087348 */ /* 0x000fea0003c00000 */
[----:B------:R0:W1:Y:S02]  /*4510*/  SHFL.BFLY P3, R146, R163, R148, R165 ;  /* 0x0c000094a3927389 */ /* 0x00006400000600a5 */
[----:B01----:R-:W-:Y:S05]  /*4520*/  ENDCOLLECTIVE ;  /* 0x000000000000791b */ /* 0x003fea0003800000 */
.L_x_4390:
[----:B------:R-:W-:-:S05]  /*4530*/  FADD.FTZ R99, R82, R99 ;  /* 0x0000006352637221 */ /* 0x000fca0000010000 */
[----:B------:R-:W-:Y:S02]  /*4540*/  MOV R163, R99 ;  /* 0x0000006300a37202 */ /* 0x000fe40000000f00 */
[----:B------:R-:W-:-:S07]  /*4550*/  MOV R161, R146 ;  /* 0x0000009200a17202 */ /* 0x000fce0000000f00 */
[----:B------:R-:W-:Y:S05]  /*4560*/  WARPSYNC.COLLECTIVE R144, `(.L_x_4391) ;  /* 0x0000000090087348 */ /* 0x000fea0003c00000 */
[----:B------:R0:W1:Y:S02]  /*4570*/  SHFL.BFLY P3, R146, R163, R148, R165 ;  /* 0x0c000094a3927389 */ /* 0x00006400000600a5 */
[----:B01----:R-:W-:Y:S05]  /*4580*/  ENDCOLLECTIVE ;  /* 0x000000000000791b */ /* 0x003fea0003800000 */
.L_x_4391:
[----:B------:R-:W-:-:S05]  /*4590*/  FADD.FTZ R161, R84, R161 ;  /* 0x000000a154a17221 */ /* 0x000fca0000010000 */
[----:B------:R-:W-:Y:S01]  /*45a0*/  MOV R163, R161 ;  /* 0x000000a100a37202 */ /* 0x000fe20000000f00 */
[----:B------:R-:W-:Y:S01]  /*45b0*/  HFMA2 R148, -RZ, RZ, 0, 4.76837158203125e-07 ;  /* 0x00000008ff947431 */ /* 0x000fe200000001ff */
[----:B------:R-:W-:-:S07]  /*45c0*/  MOV R80, R146 ;  /* 0x0000009200507202 */ /* 0x000fce0000000f00 */
[----:B------:R-:W-:Y:S05]  /*45d0*/  WARPSYNC.COLLECTIVE R144, `(.L_x_4392) ;  /* 0x0000000090087348 */ /* 0x000fea0003c00000 */
[----:B------:R0:W1:Y:S02]  /*45e0*/  SHFL.BFLY P3, R146, R163, R148, R165 ;  /* 0x0c000094a3927389 */ /* 0x00006400000600a5 */
[----:B01----:R-:W-:Y:S05]  /*45f0*/  ENDCOLLECTIVE ;  /* 0x000000000000791b */ /* 0x003fea0003800000 */
.L_x_4392:
[----:B------:R-:W-:-:S05]  /*4600*/  FADD.FTZ R98, R99, R80 ;  /* 0x0000005063627221 */ /* 0x000fca0000010000 */
[----:B------:R-:W-:Y:S02]  /*4610*/  MOV R163, R98 ;  /* 0x0000006200a37202 */ /* 0x000fe40000000f00 */
[----:B------:R-:W-:-:S07]  /*4620*/  MOV R80, R146 ;  /* 0x0000009200507202 */ /* 0x000fce0000000f00 */
[----:B------:R-:W-:Y:S05]  /*4630*/  WARPSYNC.COLLECTIVE R144, `(.L_x_4393) ;  /* 0x0000000090087348 */ /* 0x000fea0003c00000 */
[----:B------:R0:W1:Y:S02]  /*4640*/  SHFL.BFLY P3, R146, R163, R148, R165 ;  /* 0x0c000094a3927389 */ /* 0x00006400000600a5 */
[----:B01----:R-:W-:Y:S05]  /*4650*/  ENDCOLLECTIVE ;  /* 0x000000000000791b */ /* 0x003fea0003800000 */
.L_x_4393:
[----:B------:R-:W-:-:S05]  /*4660*/  FADD.FTZ R80, R161, R80 ;  /* 0x00000050a1507221 */ /* 0x000fca0000010000 */
[----:B------:R-:W-:Y:S01]  /*4670*/  MOV R163, R80 ;  /* 0x0000005000a37202 */ /* 0x000fe20000000f00 */
[----:B------:R-:W-:Y:S01]  /*4680*/  HFMA2 R148, -RZ, RZ, 0, 9.5367431640625e-07 ;  /* 0x00000010ff947431 */ /* 0x000fe200000001ff */
[----:B------:R-:W-:-:S07]  /*4690*/  MOV R83, R146 ;  /* 0x0000009200537202 */ /* 0x000fce0000000f00 */
[----:B------:R-:W-:Y:S05]  /*46a0*/  WARPSYNC.COLLECTIVE R144, `(.L_x_4394) ;  /* 0x0000000090087348 */ /* 0x000fea0003c00000 */
[----:B------:R0:W1:Y:S02]  /*46b0*/  SHFL.BFLY P3, R146, R163, R148, R165 ;  /* 0x0c000094a3927389 */ /* 0x00006400000600a5 */
[----:B01----:R-:W-:Y:S05]  /*46c0*/  ENDCOLLECTIVE ;  /* 0x000000000000791b */ /* 0x003fea0003800000 */
.L_x_4394:
[----:B------:R-:W-:-:S05]  /*46d0*/  FADD.FTZ R81, R98, R83 ;  /* 0x0000005362517221 */ /* 0x000fca0000010000 */
[----:B------:R-:W-:Y:S02]  /*46e0*/  MOV R163, R81 ;  /* 0x0000005100a37202 */ /* 0x000fe40000000f00 */
[----:B------:R-:W-:-:S07]  /*46f0*/  MOV R83, R146 ;  /* 0x0000009200537202 */ /* 0x000fce0000000f00 */
[----:B------:R-:W-:Y:S05]  /*4700*/  WARPSYNC.COLLECTIVE R144, `(.L_x_4395) ;  /* 0x0000000090087348 */ /* 0x000fea0003c00000 */
[----:B------:R0:W1:Y:S02]  /*4710*/  SHFL.BFLY P3, R146, R163, R148, R165 ;  /* 0x0c000094a3927389 */ /* 0x00006400000600a5 */
[----:B01----:R-:W-:Y:S05]  /*4720*/  ENDCOLLECTIVE ;  /* 0x000000000000791b */ /* 0x003fea0003800000 */
.L_x_4395:
[----:B------:R-:W-:Y:S01]  /*4730*/  MOV R82, R146 ;  /* 0x0000009200527202 */ /* 0x000fe20000000f00 */
[----:B------:R-:W-:Y:S06]  /*4740*/  BRA `(.L_x_4396) ;  /* 0xffffffc800907947 */ /* 0x000fec000383ffff */
.L_x_4397:
        /* <DEDUP_REMOVED lines=11> */
.L_x_11233:


//--------------------- .text._ZN10layer_norm13ln_bwd_kernelINS_13Kernel_traitsIf13__nv_bfloat16fS2_fjLj512ELj1ELj4ELj1ELj16ENS_18Kernel_traits_baseILj512EfS2_fS2_fjLj128EEEEELb0ELb1ELb1ELb0EEEvNS_9BwdParamsE --------------------------
	.section	.text._ZN10layer_norm13ln_bwd_kernelINS_13Kernel_traitsIf13__nv_bfloat16fS2_fjLj512ELj1ELj4ELj1ELj16ENS_18Kernel_traits_baseILj512EfS2_fS2_fjLj128EEEEELb0ELb1ELb1ELb0EEEvNS_9BwdParamsE,"ax",@progbits
	.align	128
        .global         _ZN10layer_norm13ln_bwd_kernelINS_13Kernel_traitsIf13__nv_bfloat16fS2_fjLj512ELj1ELj4ELj1ELj16ENS_18Kernel_traits_baseILj512EfS2_fS2_fjLj128EEEEELb0ELb1ELb1ELb0EEEvNS_9BwdParamsE
        .type           _ZN10layer_norm13ln_bwd_kernelINS_13Kernel_traitsIf13__nv_bfloat16fS2_fjLj512ELj1ELj4ELj1ELj16ENS_18Kernel_traits_baseILj512EfS2_fS2_fjLj128EEEEELb0ELb1ELb1ELb0EEEvNS_9BwdParamsE,@function
        .size           _ZN10layer_norm13ln_bwd_kernelINS_13Kernel_traitsIf13__nv_bfloat16fS2_fjLj512ELj1ELj4ELj1ELj16ENS_18Kernel_traits_baseILj512EfS2_fS2_fjLj128EEEEELb0ELb1ELb1ELb0EEEvNS_9BwdParamsE,(.L_x_11234 - _ZN10layer_norm13ln_bwd_kernelINS_13Kernel_traitsIf13__nv_bfloat16fS2_fjLj512ELj1ELj4ELj1ELj16ENS_18Kernel_traits_baseILj512EfS2_fS2_fjLj128EEEEELb0ELb1ELb1ELb0EEEvNS_9BwdParamsE)
        .other          _ZN10layer_norm13ln_bwd_kernelINS_13Kernel_traitsIf13__nv_bfloat16fS2_fjLj512ELj1ELj4ELj1ELj16ENS_18Kernel_traits_baseILj512EfS2_fS2_fjLj128EEEEELb0ELb1ELb1ELb0EEEvNS_9BwdParamsE,@"STO_CUDA_ENTRY STV_DEFAULT"
_ZN10layer_norm13ln_bwd_kernelINS_13Kernel_traitsIf13__nv_bfloat16fS2_fjLj512ELj1ELj4ELj1ELj16ENS_18Kernel_traits_baseILj512EfS2_fS2_fjLj128EEEEELb0ELb1ELb1ELb0EEEvNS_9BwdParamsE:
.text._ZN10layer_norm13ln_bwd_kernelINS_13Kernel_traitsIf13__nv_bfloat16fS2_fjLj512ELj1ELj4ELj1ELj16ENS_18Kernel_traits_baseILj512EfS2_fS2_fjLj128EEEEELb0ELb1ELb1ELb0EEEvNS_9BwdParamsE:
        /* <DEDUP_REMOVED lines=90> */
.L_x_4479:
        /* <DEDUP_REMOVED lines=14> */
[----:B------:R-:W0:Y:S02]  /*0680*/  LDC.64 R2, c[0x0][0x3c0] ;  /* 0x0000f000ff027b82 */ /* 0x000e240000000a00 */
[----:B0-----:R-:W-:-:S06]  /*0690*/  IMAD.WIDE R2, R8, 0x4, R2 ;  /* 0x0000000408027825 */ /* 0x001fcc00078e0202 */
        /* <DEDUP_REMOVED lines=38> */
[C---:B------:R-:W-:Y:S01]  /*0900*/  FADD.FTZ R165, -R3.reuse, R126 ;  /* 0x0000007e03a57221 */ /* 0x040fe20000010100 */
[----:B------:R-:W-:-:S02]  /*0910*/  FADD.FTZ R137, -R3, R125 ;  /* 0x0000007d03897221 */ /* 0x000fc40000010100 */
[----:B-----5:R-:W-:Y:S01]  /*0920*/  FMUL.FTZ R169, R6, R169 ;  /* 0x000000a906a97220 */ /* 0x020fe20000410000 */
[C---:B---3--:R-:W-:Y:S01]  /*0930*/  FADD.FTZ R139, -R3.reuse, R132 ;  /* 0x00000084038b7221 */ /* 0x048fe20000010100 */
[C---:B----4-:R-:W-:Y:S02]  /*0940*/  PRMT R126, R128.reuse, 0x7632, R126 ;  /* 0x00007632807e7816 */ /* 0x050fe4000000007e */
[----:B------:R-:W-:Y:S01]  /*0950*/  SHF.L.U32 R167, R128, 0x10, RZ ;  /* 0x0000001080a77819 */ /* 0x000fe200000006ff */
[----:B------:R-:W-:Y:S01]  /*0960*/  FADD.FTZ R143, -R3, R127 ;  /* 0x0000007f038f7221 */ /* 0x000fe20000010100 */
[----:B------:R-:W-:Y:S01]  /*0970*/  SHF.L.U32 R164, R126, 0x10, RZ ;  /* 0x000000107ea47819 */ /* 0x000fe200000006ff */
[----:B------:R-:W-:Y:S01]  /*0980*/  FMUL.FTZ R166, R6, R137 ;  /* 0x0000008906a67220 */ /* 0x000fe20000410000 */
[----:B------:R-:W-:Y:S01]  /*0990*/  PRMT R125, R130, 0x7632, R125 ;  /* 0x00007632827d7816 */ /* 0x000fe2000000007d */
[----:B------:R-:W-:Y:S01]  /*09a0*/  FADD.FTZ R68, R68, R167 ;  /* 0x000000a744447221 */ /* 0x000fe20000010000 */
[----:B------:R-:W-:Y:S01]  /*09b0*/  SHF.L.U32 R127, R130, 0x10, RZ ;  /* 0x00000010827f7819 */ /* 0x000fe200000006ff */
[-C--:B------:R-:W-:Y:S01]  /*09c0*/  FFMA.FTZ R52, R169, R167.reuse, R52 ;  /* 0x000000a7a9347223 */ /* 0x080fe20000010034 */
[----:B------:R-:W-:Y:S01]  /*09d0*/  FMUL.FTZ R167, R20, R167 ;  /* 0x000000a714a77220 */ /* 0x000fe20000410000 */
[----:B------:R-:W-:Y:S01]  /*09e0*/  FMUL.FTZ R139, R6, R139 ;  /* 0x0000008b068b7220 */ /* 0x000fe20000410000 */
[C---:B------:R-:W-:Y:S01]  /*09f0*/  PRMT R128, R129.reuse, 0x7632, R128 ;  /* 0x0000763281807816 */ /* 0x040fe20000000080 */
[-C--:B------:R-:W-:Y:S01]  /*0a00*/  FFMA.FTZ R53, R166, R164.reuse, R53 ;  /* 0x000000a4a6357223 */ /* 0x080fe20000010035 */
[----:B------:R-:W-:Y:S01]  /*0a10*/  SHF.L.U32 R129, R129, 0x10, RZ ;  /* 0x0000001081817819 */ /* 0x000fe200000006ff */
[----:B------:R-:W-:Y:S01]  /*0a20*/  FADD.FTZ R69, R69, R164 ;  /* 0x000000a445457221 */ /* 0x000fe20000010000 */
        /* <DEDUP_REMOVED lines=8> */
[----:B------:R-:W-:Y:S01]  /*0ab0*/  FMUL.FTZ R137, R22, R129 ;  /* 0x0000008116897220 */ /* 0x000fe20000410000 */
[----:B------:R-:W-:Y:S01]  /*0ac0*/  FADD.FTZ R130, R125, R164 ;  /* 0x000000a47d827221 */ /* 0x000fe20000010000 */
[----:B------:R-:W-:Y:S01]  /*0ad0*/  FMUL.FTZ R165, R6, R165 ;  /* 0x000000a506a57220 */ /* 0x000fe20000410000 */
[----:B------:R-:W-:Y:S01]  /*0ae0*/  FFMA.FTZ R132, R166, R164, R127 ;  /* 0x000000a4a6847223 */ /* 0x000fe2000001007f */
[----:B------:R-:W-:Y:S01]  /*0af0*/  FADD.FTZ R133, -R3, R133 ;  /* 0x0000008503857221 */ /* 0x000fe20000010100 */
[----:B------:R-:W-:Y:S01]  /*0b00*/  FMUL.FTZ R138, R6, R143 ;  /* 0x0000008f068a7220 */ /* 0x000fe20000410000 */
[-C--:B------:R-:W-:Y:S01]  /*0b10*/  FMUL.FTZ R143, R23, R128.reuse ;  /* 0x00000080178f7220 */ /* 0x080fe20000410000 */
[----:B------:R-:W-:Y:S01]  /*0b20*/  FADD.FTZ R130, R130, R137 ;  /* 0x0000008982827221 */ /* 0x000fe20000010000 */
[----:B------:R-:W-:Y:S01]  /*0b30*/  FFMA.FTZ R125, R165, R137, R132 ;  /* 0x00000089a57d7223 */ /* 0x000fe20000010084 */
[----:B------:R-:W-:Y:S01]  /*0b40*/  FMUL.FTZ R144, R6, R133 ;  /* 0x0000008506907220 */ /* 0x000fe20000410000 */
[----:B------:R-:W-:Y:S01]  /*0b50*/  FFMA.FTZ R55, R138, R128, R55 ;  /* 0x000000808a377223 */ /* 0x000fe20000010037 */
[----:B------:R-:W-:Y:S01]  /*0b60*/  FADD.FTZ R71, R71, R128 ;  /* 0x0000008047477221 */ /* 0x000fe20000010000 */
[----:B------:R-:W-:Y:S01]  /*0b70*/  FADD.FTZ R127, R130, R143 ;  /* 0x0000008f827f7221 */ /* 0x000fe20000010000 */
[----:B------:R-:W-:Y:S01]  /*0b80*/  FFMA.FTZ R128, R138, R143, R125 ;  /* 0x0000008f8a807223 */ /* 0x000fe2000001007d */
[----:B------:R-:W-:Y:S01]  /*0b90*/  PRMT R124, R131, 0x7632, R124 ;  /* 0x00007632837c7816 */ /* 0x000fe2000000007c */
[----:B------:R-:W-:Y:S01]  /*0ba0*/  FADD.FTZ R73, R73, R126 ;  /* 0x0000007e49497221 */ /* 0x000fe20000010000 */
[-C--:B------:R-:W-:Y:S01]  /*0bb0*/  FFMA.FTZ R57, R144, R126.reuse, R57 ;  /* 0x0000007e90397223 */ /* 0x080fe20000010039 */
[----:B------:R-:W-:Y:S01]  /*0bc0*/  FMUL.FTZ R145, R25, R126 ;  /* 0x0000007e19917220 */ /* 0x000fe20000410000 */
[----:B------:R-:W-:Y:S01]  /*0bd0*/  SHF.L.U32 R131, R131, 0x10, RZ ;  /* 0x0000001083837819 */ /* 0x000fe200000006ff */
[----:B------:R-:W-:Y:S01]  /*0be0*/  FADD.FTZ R135, -R3, R135 ;  /* 0x0000008703877221 */ /* 0x000fe20000010100 */
[----:B------:R-:W-:Y:S01]  /*0bf0*/  FADD.FTZ R126, R127, R140 ;  /* 0x0000008c7f7e7221 */ /* 0x000fe20000010000 */
[----:B------:R-:W-:Y:S01]  /*0c00*/  FADD.FTZ R141, -R3, R134 ;  /* 0x00000086038d7221 */ /* 0x000fe20000010100 */
[----:B------:R-:W-:Y:S01]  /*0c10*/  FFMA.FTZ R125, R139, R140, R128 ;  /* 0x0000008c8b7d7223 */ /* 0x000fe20000010080 */
[----:B------:R-:W-:Y:S01]  /*0c20*/  SHF.L.U32 R124, R124, 0x10, RZ ;  /* 0x000000107c7c7819 */ /* 0x000fe200000006ff */
[----:B------:R-:W-:Y:S01]  /*0c30*/  FMUL.FTZ R146, R6, R135 ;  /* 0x0000008706927220 */ /* 0x000fe20000410000 */
[----:B------:R-:W-:Y:S01]  /*0c40*/  FADD.FTZ R127, R126, R145 ;  /* 0x000000917e7f7221 */ /* 0x000fe20000010000 */
[----:B------:R-:W-:Y:S01]  /*0c50*/  FMUL.FTZ R141, R6, R141 ;  /* 0x0000008d068d7220 */ /* 0x000fe20000410000 */
[----:B------:R-:W-:Y:S01]  /*0c60*/  FMUL.FTZ R142, R26, R131 ;  /* 0x000000831a8e7220 */ /* 0x000fe20000410000 */
        /* <DEDUP_REMOVED lines=12> */
.L_x_4402:
[----:B------:R-:W-:Y:S05]  /*0d30*/  BSYNC.RECONVERGENT B1 ;  /* 0x0000000000017941 */ /* 0x000fea0003800200 */
.L_x_4401:
[----:B------:R-:W-:Y:S05]  /*0d40*/  @!P3 BRA `(.L_x_4403) ;  /* 0x0000000400a0b947 */ /* 0x000fea0003800000 */
        /* <DEDUP_REMOVED lines=13> */
[C---:B--2---:R-:W-:Y:S02]  /*0e20*/  PRMT R0, R132.reuse, 0x7632, R0 ;  /* 0x0000763284007816 */ /* 0x044fe40000000000 */
[----:B------:R-:W-:Y:S02]  /*0e30*/  SHF.L.U32 R159, R132, 0x10, RZ ;  /* 0x00000010849f7819 */ /* 0x000fe400000006ff */
[----:B0-----:R-:W-:Y:S01]  /*0e40*/  SHF.L.U32 R157, R134, 0x10, RZ ;  /* 0x00000010869d7819 */ /* 0x001fe200000006ff */
[C---:B---3--:R-:W-:Y:S01]  /*0e50*/  FADD.FTZ R153, -R3.reuse, R128 ;  /* 0x0000008003997221 */ /* 0x048fe20000010100 */
[C---:B------:R-:W-:Y:S01]  /*0e60*/  FADD.FTZ R129, -R3.reuse, R129 ;  /* 0x0000008103817221 */ /* 0x040fe20000010100 */
[C---:B------:R-:W-:Y:S01]  /*0e70*/  FADD.FTZ R155, -R3.reuse, R130 ;  /* 0x00000082039b7221 */ /* 0x040fe20000010100 */
[C---:B----4-:R-:W-:Y:S01]  /*0e80*/  FADD.FTZ R149, -R3.reuse, R124 ;  /* 0x0000007c03957221 */ /* 0x050fe20000010100 */
[C---:B------:R-:W-:Y:S01]  /*0e90*/  FADD.FTZ R125, -R3.reuse, R125 ;  /* 0x0000007d037d7221 */ /* 0x040fe20000010100 */
[C---:B------:R-:W-:Y:S01]  /*0ea0*/  FADD.FTZ R151, -R3.reuse, R126 ;  /* 0x0000007e03977221 */ /* 0x040fe20000010100 */
[C---:B------:R-:W-:Y:S01]  /*0eb0*/  FADD.FTZ R127, -R3.reuse, R127 ;  /* 0x0000007f037f7221 */ /* 0x040fe20000010100 */
[----:B------:R-:W-:Y:S01]  /*0ec0*/  FADD.FTZ R131, -R3, R131 ;  /* 0x0000008303837221 */ /* 0x000fe20000010100 */
[----:B-----5:R-:W-:Y:S01]  /*0ed0*/  FMUL.FTZ R153, R6, R153 ;  /* 0x0000009906997220 */ /* 0x020fe20000410000 */
[----:B------:R-:W-:Y:S01]  /*0ee0*/  SHF.L.U32 R128, R0, 0x10, RZ ;  /* 0x0000001000807819 */ /* 0x000fe200000006ff */
[----:B------:R-:W-:Y:S01]  /*0ef0*/  FMUL.FTZ R156, R36, R159 ;  /* 0x0000009f249c7220 */ /* 0x000fe20000410000 */
[----:B------:R-:W-:Y:S01]  /*0f00*/  PRMT R3, R133, 0x7632, R3 ;  /* 0x0000763285037816 */ /* 0x000fe20000000003 */
[----:B------:R-:W-:Y:S01]  /*0f10*/  FMUL.FTZ R149, R6, R149 ;  /* 0x0000009506957220 */ /* 0x000fe20000410000 */
[----:B------:R-:W-:Y:S01]  /*0f20*/  FADD.FTZ R64, R64, R157 ;  /* 0x0000009d40407221 */ /* 0x000fe20000010000 */
[-C--:B------:R-:W-:Y:S01]  /*0f30*/  FFMA.FTZ R84, R153, R157.reuse, R84 ;  /* 0x0000009d99547223 */ /* 0x080fe20000010054 */
[----:B------:R-:W-:Y:S01]  /*0f40*/  FMUL.FTZ R160, R40, R157 ;  /* 0x0000009d28a07220 */ /* 0x000fe20000410000 */
[----:B------:R-:W-:Y:S01]  /*0f50*/  SHF.L.U32 R133, R133, 0x10, RZ ;  /* 0x0000001085857819 */ /* 0x000fe200000006ff */
[----:B------:R-:W-:Y:S01]  /*0f60*/  FADD.FTZ R0, R171, R156 ;  /* 0x0000009cab007221 */ /* 0x000fe20000010000 */
[----:B------:R-:W-:Y:S01]  /*0f70*/  SHF.L.U32 R130, R3, 0x10, RZ ;  /* 0x0000001003827819 */ /* 0x000fe200000006ff */
[----:B------:R-:W-:Y:S01]  /*0f80*/  FMUL.FTZ R157, R37, R128 ;  /* 0x00000080259d7220 */ /* 0x000fe20000410000 */
[C---:B------:R-:W-:Y:S01]  /*0f90*/  FMUL.FTZ R148, R6.reuse, R125 ;  /* 0x0000007d06947220 */ /* 0x040fe20000410000 */
[C---:B------:R-:W-:Y:S01]  /*0fa0*/  FFMA.FTZ R3, R149.reuse, R156, R168 ;  /* 0x0000009c95037223 */ /* 0x040fe200000100a8 */
[----:B------:R-:W-:Y:S01]  /*0fb0*/  FMUL.FTZ R151, R6, R151 ;  /* 0x0000009706977220 */ /* 0x000fe20000410000 */
[----:B------:R-:W-:Y:S01]  /*0fc0*/  FADD.FTZ R125, R0, R157 ;  /* 0x0000009d007d7221 */ /* 0x000fe20000010000 */
[----:B------:R-:W-:Y:S01]  /*0fd0*/  FMUL.FTZ R158, R38, R133 ;  /* 0x00000085269e7220 */ /* 0x000fe20000410000 */
[----:B------:R-:W-:Y:S01]  /*0fe0*/  FFMA.FTZ R0, R148, R157, R3 ;  /* 0x0000009d94007223 */ /* 0x000fe20000010003 */
[----:B------:R-:W-:Y:S01]  /*0ff0*/  PRMT R124, R134, 0x7632, R124 ;  /* 0x00007632867c7816 */ /* 0x000fe2000000007c */
        /* <DEDUP_REMOVED lines=39> */
.L_x_4400:
        /* <DEDUP_REMOVED lines=22> */
.L_x_4403:
[----:B------:R-:W-:Y:S05]  /*13d0*/  BSYNC.RECONVERGENT B0 ;  /* 0x0000000000007941 */ /* 0x000fea0003800200 */
.L_x_4399:
        /* <DEDUP_REMOVED lines=21> */
.L_x_4497:
[----:B------:R-:W-:Y:S01]  /*1530*/  @P2 IADD3 R0, PT, PT, R5, -0x1, RZ ;  /* 0xffffffff05002810 */ /* 0x000fe20007ffe0ff */
[----:B-1----:R-:W-:Y:S01]  /*1540*/  FADD.FTZ R129, R126, R129 ;  /* 0x000000817e817221 */ /* 0x002fe20000010000 */
[----:B------:R-:W-:Y:S01]  /*1550*/  ISETP.GE.U32.AND P3, PT, R9, 0x20, PT ;  /* 0x000000200900780c */ /* 0x000fe20003f66070 */
[----:B------:R-:W-:Y:S01]  /*1560*/  BSSY.RECONVERGENT B0, `(.L_x_4405) ;  /* 0x00001e8000007945 */ /* 0x000fe20003800200 */
[----:B------:R-:W-:Y:S01]  /*1570*/  ISETP.NE.AND P0, PT, RZ, UR8, PT ;  /* 0x00000008ff007c0c */ /* 0x000fe2000bf05270 */
[----:B------:R-:W-:Y:S02]  /*1580*/  @P2 IMAD R0, R0, R11, RZ ;  /* 0x0000000b00002224 */ /* 0x000fe400078e02ff */
[----:B------:R-:W-:Y:S01]  /*1590*/  FMUL.FTZ R129, R129, UR9 ;  /* 0x0000000981817c20 */ /* 0x000fe20008410000 */
[----:B------:R-:W-:Y:S02]  /*15a0*/  HFMA2 R125, -RZ, RZ, 0, 0 ;  /* 0x00000000ff7d7431 */ /* 0x000fe400000001ff */
[----:B------:R-:W-:-:S02]  /*15b0*/  @P2 SHF.R.S32.HI R3, RZ, 0x1f, R0 ;  /* 0x0000001fff032819 */ /* 0x000fc40000011400 */
[----:B------:R-:W-:Y:S02]  /*15c0*/  FSEL R129, R129, RZ, !P0 ;  /* 0x000000ff81817208 */ /* 0x000fe40004000000 */
[----:B------:R-:W-:Y:S01]  /*15d0*/  @P2 LEA.HI R3, R3, R0, RZ, 0x3 ;  /* 0x0000000003032211 */ /* 0x000fe200078f18ff */
[----:B--2---:R-:W-:Y:S01]  /*15e0*/  FADD.FTZ R0, R127, R134 ;  /* 0x000000867f007221 */ /* 0x004fe20000010000 */
[----:B0-----:R-:W-:Y:S02]  /*15f0*/  MOV R127, R2 ;  /* 0x00000002007f7202 */ /* 0x001fe40000000f00 */
[----:B------:R-:W-:Y:S01]  /*1600*/  @P2 LEA.HI.SX32 R125, R3, R4, 0x1d ;  /* 0x00000004037d2211 */ /* 0x000fe200078feaff */
[----:B------:R-:W-:Y:S01]  /*1610*/  FMUL.FTZ R0, R0, UR9 ;  /* 0x0000000900007c20 */ /* 0x000fe20008410000 */
[----:B------:R-:W-:Y:S06]  /*1620*/  @!P3 BRA `(.L_x_4406) ;  /* 0x0000001c006cb947 */ /* 0x000fec0003800000 */
[----:B------:R-:W-:Y:S04]  /*1630*/  BSSY.RECONVERGENT B1, `(.L_x_4407) ;  /* 0x0000005000017945 */ /* 0x000fe80003800200 */
[----:B------:R-:W-:Y:S05]  /*1640*/  @!P2 BRA `(.L_x_4408) ;  /* 0x00000000000ca947 */ /* 0x000fea0003800000 */
[----:B------:R-:W0:Y:S02]  /*1650*/  LDC.64 R2, c[0x0][0x390] ;  /* 0x0000e400ff027b82 */ /* 0x000e240000000a00 */
[----:B0-----:R-:W-:-:S05]  /*1660*/  IMAD.WIDE.U32 R2, R125, 0x10, R2 ;  /* 0x000000107d027825 */ /* 0x001fca00078e0002 */
[----:B------:R0:W5:Y:S02]  /*1670*/  LDG.E.128 R116, desc[UR6][R2.64] ;  /* 0x0000000602747981 */ /* 0x000164000c1e1d00 */
.L_x_4408:
[----:B------:R-:W-:Y:S05]  /*1680*/  BSYNC.RECONVERGENT B1 ;  /* 0x0000000000017941 */ /* 0x000fea0003800200 */
.L_x_4407:
[----:B------:R-:W-:Y:S01]  /*1690*/  UISETP.NE.U32.AND UP0, UPT, UR10, URZ, UPT ;  /* 0x000000ff0a00728c */ /* 0x000fe2000bf05070 */
[----:B------:R-:W-:Y:S03]  /*16a0*/  BSSY.RECONVERGENT B1, `(.L_x_4409) ;  /* 0x00001c8000017945 */ /* 0x000fe60003800200 */
[----:B------:R-:W-:-:S09]  /*16b0*/  UISETP.NE.AND.EX UP0, UPT, UR11, URZ, UPT, UP0 ;  /* 0x000000ff0b00728c */ /* 0x000fd2000bf05300 */
[----:B------:R-:W-:Y:S05]  /*16c0*/  BRA.U UP0, `(.L_x_4410) ;  /* 0x00000011001c7547 */ /* 0x000fea000b800000 */
[----:B0-----:R-:W-:Y:S02]  /*16d0*/  MOV R3, UR14 ;  /* 0x0000000e00037c02 */ /* 0x001fe40008000f00 */
        /* <DEDUP_REMOVED lines=13> */
[----:B------:R-:W-:Y:S01]  /*17b0*/  FFMA.FTZ R88, R5, R2, R88 ;  /* 0x0000000205587223 */ /* 0x000fe20000010058 */
[----:B------:R-:W-:-:S05]  /*17c0*/  FMUL.FTZ R5, R28, R5 ;  /* 0x000000051c057220 */ /* 0x000fca0000410000 */
[----:B------:R-:W-:-:S04]  /*17d0*/  F2FP.BF16.F32.PACK_AB R5, RZ, R5 ;  /* 0x00000005ff05723e */ /* 0x000fc800000010ff */
[----:B------:R-:W-:-:S07]  /*17e0*/  PRMT R120, R5, 0x7610, R120 ;  /* 0x0000761005787816 */ /* 0x000fce0000000078 */
.L_x_4413:
[----:B------:R-:W-:Y:S05]  /*17f0*/  BSYNC.RECONVERGENT B2 ;  /* 0x0000000000027941 */ /* 0x000fea0003800200 */
.L_x_4412:
        /* <DEDUP_REMOVED lines=9> */
[----:B------:R-:W-:-:S04]  /*1890*/  FMUL.FTZ R2, R5, UR12 ;  /* 0x0000000c05027c20 */ /* 0x000fc80008410000 */
[----:B------:R-:W-:Y:S01]  /*18a0*/  FFMA.FTZ R89, R2, R124, R89 ;  /* 0x0000007c02597223 */ /* 0x000fe20000010059 */
[----:B------:R-:W-:-:S05]  /*18b0*/  FMUL.FTZ R2, R29, R2 ;  /* 0x000000021d027220 */ /* 0x000fca0000410000 */
[----:B------:R-:W-:-:S04]  /*18c0*/  F2FP.BF16.F32.PACK_AB R2, RZ, R2 ;  /* 0x00000002ff02723e */ /* 0x000fc800000010ff */
[----:B------:R-:W-:-:S07]  /*18d0*/  PRMT R120, R120, 0x5410, R2 ;  /* 0x0000541078787816 */ /* 0x000fce0000000002 */
.L_x_4415:
[----:B------:R-:W-:Y:S05]  /*18e0*/  BSYNC.RECONVERGENT B2 ;  /* 0x0000000000027941 */ /* 0x000fea0003800200 */
.L_x_4414:
        /* <DEDUP_REMOVED lines=13> */
.L_x_4417:
[----:B------:R-:W-:Y:S05]  /*19c0*/  BSYNC.RECONVERGENT B2 ;  /* 0x0000000000027941 */ /* 0x000fea0003800200 */
.L_x_4416:
        /* <DEDUP_REMOVED lines=10> */
[----:B------:R-:W-:Y:S01]  /*1a70*/  FFMA.FTZ R91, R2, R124, R91 ;  /* 0x0000007c025b7223 */ /* 0x000fe2000001005b */
[----:B------:R-:W-:-:S05]  /*1a80*/  FMUL.FTZ R2, R31, R2 ;  /* 0x000000021f027220 */ /* 0x000fca0000410000 */
[----:B------:R-:W-:-:S04]  /*1a90*/  F2FP.BF16.F32.PACK_AB R2, RZ, R2 ;  /* 0x00000002ff02723e */ /* 0x000fc800000010ff */
[----:B------:R-:W-:-:S07]  /*1aa0*/  PRMT R121, R121, 0x5410, R2 ;  /* 0x0000541079797816 */ /* 0x000fce0000000002 */
.L_x_4419:
[----:B------:R-:W-:Y:S05]  /*1ab0*/  BSYNC.RECONVERGENT B2 ;  /* 0x0000000000027941 */ /* 0x000fea0003800200 */
.L_x_4418:
        /* <DEDUP_REMOVED lines=13> */
.L_x_4421:
[----:B------:R-:W-:Y:S05]  /*1b90*/  BSYNC.RECONVERGENT B2 ;  /* 0x0000000000027941 */ /* 0x000fea0003800200 */
.L_x_4420:
        /* <DEDUP_REMOVED lines=14> */
.L_x_4423:
[----:B------:R-:W-:Y:S05]  /*1c80*/  BSYNC.RECONVERGENT B2 ;  /* 0x0000000000027941 */ /* 0x000fea0003800200 */
.L_x_4422:
        /* <DEDUP_REMOVED lines=13> */
.L_x_4425:
[----:B------:R-:W-:Y:S05]  /*1d60*/  BSYNC.RECONVERGENT B2 ;  /* 0x0000000000027941 */ /* 0x000fea0003800200 */
.L_x_4424:
        /* <DEDUP_REMOVED lines=12> */
[----:B------:R-:W-:Y:S01]  /*1e30*/  PRMT R123, R123, 0x5410, R2 ;  /* 0x000054107b7b7816 */ /* 0x000fe20000000002 */
[----:B------:R-:W-:Y:S06]  /*1e40*/  BRA `(.L_x_4426) ;  /* 0x0000001400347947 */ /* 0x000fec0003800000 */
.L_x_4411:
[-CC-:B------:R-:W-:Y:S01]  /*1e50*/  FFMA.FTZ R2, R144, R0.reuse, R129.reuse ;  /* 0x0000000090027223 */ /* 0x180fe20000010081 */
[-CC-:B------:R-:W-:Y:S01]  /*1e60*/  FFMA.FTZ R60, R165, R0.reuse, R129.reuse ;  /* 0x00000000a53c7223 */ /* 0x180fe20000010081 */
[-CC-:B------:R-:W-:Y:S01]  /*1e70*/  FFMA.FTZ R63, R139, R0.reuse, R129.reuse ;  /* 0x000000008b3f7223 */ /* 0x180fe20000010081 */
[-CC-:B------:R-:W-:Y:S01]  /*1e80*/  FFMA.FTZ R5, R141, R0.reuse, R129.reuse ;  /* 0x000000008d057223 */ /* 0x180fe20000010081 */
[----:B------:R-:W-:Y:S01]  /*1e90*/  FADD.FTZ R61, R145, -R2 ;  /* 0x80000002913d7221 */ /* 0x000fe20000010000 */
[-CC-:B------:R-:W-:Y:S01]  /*1ea0*/  FFMA.FTZ R2, R138, R0.reuse, R129.reuse ;  /* 0x000000008a027223 */ /* 0x180fe20000010081 */
[----:B------:R-:W-:Y:S01]  /*1eb0*/  FADD.FTZ R115, R137, -R60 ;  /* 0x8000003c89737221 */ /* 0x000fe20000010000 */
[-CC-:B------:R-:W-:Y:S01]  /*1ec0*/  FFMA.FTZ R131, R166, R0.reuse, R129.reuse ;  /* 0x00000000a6837223 */ /* 0x180fe20000010081 */
[-CC-:B------:R-:W-:Y:S01]  /*1ed0*/  FFMA.FTZ R60, R146, R0.reuse, R129.reuse ;  /* 0x00000000923c7223 */ /* 0x180fe20000010081 */
        /* <DEDUP_REMOVED lines=10> */
[----:B------:R-:W-:Y:S01]  /*1f80*/  ISETP.GT.AND P0, PT, R7, RZ, PT ;  /* 0x000000ff0700720c */ /* 0x000fe20003f04270 */
        /* <DEDUP_REMOVED lines=26> */
.L_x_4428:
[----:B------:R-:W-:Y:S05]  /*2130*/  BSYNC.RECONVERGENT B2 ;  /* 0x0000000000027941 */ /* 0x000fea0003800200 */
.L_x_4427:
        /* <DEDUP_REMOVED lines=14> */
.L_x_4430:
[----:B------:R-:W-:Y:S05]  /*2220*/  BSYNC.RECONVERGENT B2 ;  /* 0x0000000000027941 */ /* 0x000fea0003800200 */
.L_x_4429:
        /* <DEDUP_REMOVED lines=13> */
.L_x_4432:
[----:B------:R-:W-:Y:S05]  /*2300*/  BSYNC.RECONVERGENT B2 ;  /* 0x0000000000027941 */ /* 0x000fea0003800200 */
.L_x_4431:
        /* <DEDUP_REMOVED lines=14> */
.L_x_4434:
[----:B------:R-:W-:Y:S05]  /*23f0*/  BSYNC.RECONVERGENT B2 ;  /* 0x0000000000027941 */ /* 0x000fea0003800200 */
.L_x_4433:
        /* <DEDUP_REMOVED lines=13> */
.L_x_4436:
[----:B------:R-:W-:Y:S05]  /*24d0*/  BSYNC.RECONVERGENT B2 ;  /* 0x0000000000027941 */ /* 0x000fea0003800200 */
.L_x_4435:
        /* <DEDUP_REMOVED lines=14> */
.L_x_4438:
[----:B------:R-:W-:Y:S05]  /*25c0*/  BSYNC.RECONVERGENT B2 ;  /* 0x0000000000027941 */ /* 0x000fea0003800200 */
.L_x_4437:
        /* <DEDUP_REMOVED lines=13> */
.L_x_4440:
[----:B------:R-:W-:Y:S05]  /*26a0*/  BSYNC.RECONVERGENT B2 ;  /* 0x0000000000027941 */ /* 0x000fea0003800200 */
.L_x_4439:
[----:B------:R-:W-:Y:S05]  /*26b0*/  @!P2 BRA `(.L_x_4426) ;  /* 0x0000000c0018a947 */ /* 0x000fea0003800000 */
        /* <DEDUP_REMOVED lines=8> */
.L_x_4410:
[----:B0-----:R-:W-:Y:S02]  /*2740*/  MOV R3, UR14 ;  /* 0x0000000e00037c02 */ /* 0x001fe40008000f00 */
[----:B------:R-:W-:Y:S02]  /*2750*/  MOV R4, UR15 ;  /* 0x0000000f00047c02 */ /* 0x000fe40008000f00 */
[----:B------:R-:W-:-:S04]  /*2760*/  ISETP.NE.U32.AND P0, PT, R3, RZ, PT ;  /* 0x000000ff0300720c */ /* 0x000fc80003f05070 */
[----:B------:R-:W-:-:S13]  /*2770*/  ISETP.NE.AND.EX P0, PT, R4, RZ, PT, P0 ;  /* 0x000000ff0400720c */ /* 0x000fda0003f05300 */
[----:B------:R-:W-:Y:S05]  /*2780*/  @P0 BRA `(.L_x_4441) ;  /* 0x0000000400740947 */ /* 0x000fea0003800000 */
[----:B------:R-:W0:Y:S01]  /*2790*/  @P2 LDC R126, c[0x0][0x40c] ;  /* 0x00010300ff7e2b82 */ /* 0x000e220000000800 */
[----:B------:R-:W-:-:S04]  /*27a0*/  @P1 FFMA.FTZ R2, R169, R0, R129 ;  /* 0x00000000a9021223 */ /* 0x000fc80000010081 */
[----:B------:R-:W-:Y:S01]  /*27b0*/  @P1 FADD.FTZ R5, R167, -R2 ;  /* 0x80000002a7051221 */ /* 0x000fe20000010000 */
[----:B------:R-:W-:Y:S02]  /*27c0*/  MOV R2, R104 ;  /* 0x0000006800027202 */ /* 0x000fe40000000f00 */
[----:B------:R-:W1:Y:S01]  /*27d0*/  @P2 LDC R131, c[0x0][0x40c] ;  /* 0x00010300ff832b82 */ /* 0x000e620000000800 */
[----:B------:R-:W-:Y:S01]  /*27e0*/  @P1 FFMA.FTZ R2, R6, R5, R104 ;  /* 0x0000000506021223 */ /* 0x000fe20000010068 */
[----:B------:R-:W-:-:S04]  /*27f0*/  @P1 FFMA.FTZ R5, R166, R0, R129 ;  /* 0x00000000a6051223 */ /* 0x000fc80000010081 */
[----:B------:R-:W-:Y:S01]  /*2800*/  @P1 FADD.FTZ R124, R164, -R5 ;  /* 0x80000005a47c1221 */ /* 0x000fe20000010000 */
[----:B------:R-:W-:Y:S01]  /*2810*/  MOV R5, R105 ;  /* 0x0000006900057202 */ /* 0x000fe20000000f00 */
[----:B------:R-:W2:Y:S02]  /*2820*/  @P2 LDC R133, c[0x0][0x40c] ;  /* 0x00010300ff852b82 */ /* 0x000ea40000000800 */
[----:B------:R-:W-:-:S04]  /*2830*/  @P1 FFMA.FTZ R5, R6, R124, R105 ;  /* 0x0000007c06051223 */ /* 0x000fc80000010069 */
[----:B0-----:R-:W-:Y:S01]  /*2840*/  @P2 FMUL.FTZ R124, R5, R126 ;  /* 0x0000007e057c2220 */ /* 0x001fe20000410000 */
[----:B-----5:R-:W-:Y:S01]  /*2850*/  @P2 PRMT R5, R116, 0x7632, R5 ;  /* 0x0000763274052816 */ /* 0x020fe20000000005 */
[----:B------:R-:W-:-:S03]  /*2860*/  @P1 FFMA.FTZ R126, R138, R0, R129 ;  /* 0x000000008a7e1223 */ /* 0x000fc60000010081 */
[----:B------:R-:W-:Y:S01]  /*2870*/  @P2 SHF.L.U32 R5, R5, 0x10, RZ ;  /* 0x0000001005052819 */ /* 0x000fe200000006ff */
[----:B------:R-:W-:Y:S01]  /*2880*/  @P1 FADD.FTZ R128, R143, -R126 ;  /* 0x8000007e8f801221 */ /* 0x000fe20000010000 */
[----:B------:R-:W-:-:S03]  /*2890*/  MOV R126, R107 ;  /* 0x0000006b007e7202 */ /* 0x000fc60000000f00 */
[----:B------:R-:W-:Y:S01]  /*28a0*/  @P2 FFMA.FTZ R89, R124, R5, R89 ;  /* 0x000000057c592223 */ /* 0x000fe20000010059 */
[----:B-1----:R-:W-:Y:S01]  /*28b0*/  @P2 FMUL.FTZ R5, R2, R131 ;  /* 0x0000008302052220 */ /* 0x002fe20000410000 */
[----:B------:R-:W-:Y:S01]  /*28c0*/  @P2 SHF.L.U32 R131, R116, 0x10, RZ ;  /* 0x0000001074832819 */ /* 0x000fe200000006ff */
[----:B------:R-:W-:Y:S01]  /*28d0*/  @P1 FFMA.FTZ R2, R165, R0, R129 ;  /* 0x00000000a5021223 */ /* 0x000fe20000010081 */
[----:B------:R-:W-:Y:S01]  /*28e0*/  @P2 FMUL.FTZ R124, R29, R124 ;  /* 0x0000007c1d7c2220 */ /* 0x000fe20000410000 */
[----:B------:R-:W-:Y:S01]  /*28f0*/  @P1 FFMA.FTZ R126, R6, R128, R107 ;  /* 0x00000080067e1223 */ /* 0x000fe2000001006b */
[----:B------:R-:W-:Y:S01]  /*2900*/  MOV R128, R110 ;  /* 0x0000006e00807202 */ /* 0x000fe20000000f00 */
[-C--:B------:R-:W-:Y:S01]  /*2910*/  @P2 FFMA.FTZ R88, R131, R5.reuse, R88 ;  /* 0x0000000583582223 */ /* 0x080fe20000010058 */
[----:B------:R-:W-:Y:S01]  /*2920*/  @P1 FADD.FTZ R131, R137, -R2 ;  /* 0x8000000289831221 */ /* 0x000fe20000010000 */
[----:B------:R-:W-:Y:S01]  /*2930*/  MOV R2, R106 ;  /* 0x0000006a00027202 */ /* 0x000fe20000000f00 */
[----:B------:R-:W-:Y:S01]  /*2940*/  @P2 FMUL.FTZ R5, R28, R5 ;  /* 0x000000051c052220 */ /* 0x000fe20000410000 */
[----:B------:R-:W-:Y:S01]  /*2950*/  @P2 F2FP.BF16.F32.PACK_AB R124, RZ, R124 ;  /* 0x0000007cff7c223e */ /* 0x000fe200000010ff */
[----:B------:R-:W-:-:S02]  /*2960*/  @P1 FFMA.FTZ R2, R6, R131, R106 ;  /* 0x0000008306021223 */ /* 0x000fc4000001006a */
[----:B------:R-:W0:Y:S01]  /*2970*/  @P2 LDC R131, c[0x0][0x40c] ;  /* 0x00010300ff832b82 */ /* 0x000e220000000800 */
[----:B------:R-:W-:-:S04]  /*2980*/  @P2 F2FP.BF16.F32.PACK_AB R5, RZ, R5 ;  /* 0x00000005ff05223e */ /* 0x000fc800000010ff */
[----:B------:R-:W-:Y:S02]  /*2990*/  @P2 PRMT R120, R5, 0x7610, R120 ;  /* 0x0000761005782816 */ /* 0x000fe40000000078 */
[----:B------:R-:W-:Y:S02]  /*29a0*/  @P2 PRMT R5, R117, 0x7632, R5 ;  /* 0x0000763275052816 */ /* 0x000fe40000000005 */
[----:B------:R-:W-:Y:S01]  /*29b0*/  @P2 PRMT R120, R120, 0x5410, R124 ;  /* 0x0000541078782816 */ /* 0x000fe2000000007c */
[----:B--2---:R-:W-:Y:S01]  /*29c0*/  @P2 FMUL.FTZ R124, R126, R133 ;  /* 0x000000857e7c2220 */ /* 0x004fe20000410000 */
[----:B------:R-:W-:Y:S02]  /*29d0*/  @P2 SHF.L.U32 R5, R5, 0x10, RZ ;  /* 0x0000001005052819 */ /* 0x000fe400000006ff */
[----:B------:R-:W-:Y:S02]  /*29e0*/  MOV R126, R108 ;  /* 0x0000006c007e7202 */ /* 0x000fe40000000f00 */
[----:B------:R-:W-:Y:S01]  /*29f0*/  @P2 SHF.L.U32 R133, R118, 0x10, RZ ;  /* 0x0000001076852819 */ /* 0x000fe200000006ff */
[----:B------:R-:W-:Y:S01]  /*2a00*/  @P2 FFMA.FTZ R91, R124, R5, R91 ;  /* 0x000000057c5b2223 */ /* 0x000fe2000001005b */
[----:B0-----:R-:W-:Y:S01]  /*2a10*/  @P2 FMUL.FTZ R5, R2, R131 ;  /* 0x0000008302052220 */ /* 0x001fe20000410000 */
[----:B------:R-:W-:-:S03]  /*2a20*/  @P2 SHF.L.U32 R131, R117, 0x10, RZ ;  /* 0x0000001075832819 */ /* 0x000fc600000006ff */
[-C--:B------:R-:W-:Y:S02]  /*2a30*/  @P2 FMUL.FTZ R2, R30, R5.reuse ;  /* 0x000000051e022220 */ /* 0x080fe40000410000 */
[----:B------:R-:W-:Y:S01]  /*2a40*/  @P2 FFMA.FTZ R90, R131, R5, R90 ;  /* 0x00000005835a2223 */ /* 0x000fe2000001005a */
[--C-:B------:R-:W-:Y:S01]  /*2a50*/  @P1 FFMA.FTZ R131, R139, R0, R129.reuse ;  /* 0x000000008b831223 */ /* 0x100fe20000010081 */
[----:B------:R-:W-:Y:S01]  /*2a60*/  @P2 FMUL.FTZ R5, R31, R124 ;  /* 0x0000007c1f052220 */ /* 0x000fe20000410000 */
[----:B------:R-:W-:Y:S01]  /*2a70*/  @P1 FFMA.FTZ R124, R144, R0, R129 ;  /* 0x00000000907c1223 */ /* 0x000fe20000010081 */
[----:B------:R-:W-:Y:S01]  /*2a80*/  @P2 F2FP.BF16.F32.PACK_AB R2, RZ, R2 ;  /* 0x00000002ff02223e */ /* 0x000fe200000010ff */
[----:B------:R-:W-:Y:S02]  /*2a90*/  @P1 FADD.FTZ R131, R140, -R131 ;  /* 0x800000838c831221 */ /* 0x000fe40000010000 */
[----:B------:R-:W-:Y:S02]  /*2aa0*/  @P2 F2FP.BF16.F32.PACK_AB R5, RZ, R5 ;  /* 0x00000005ff05223e */ /* 0x000fe400000010ff */
[----:B------:R-:W-:Y:S01]  /*2ab0*/  @P1 FFMA.FTZ R126, R6, R131, R108 ;  /* 0x00000083067e1223 */ /* 0x000fe2000001006c */
[----:B------:R-:W-:Y:S01]  /*2ac0*/  @P2 PRMT R121, R2, 0x7610, R121 ;  /* 0x0000761002792816 */ /* 0x000fe20000000079 */
[----:B------:R-:W0:Y:S03]  /*2ad0*/  @P2 LDC R131, c[0x0][0x40c] ;  /* 0x00010300ff832b82 */ /* 0x000e260000000800 */
[----:B------:R-:W-:Y:S01]  /*2ae0*/  @P2 PRMT R121, R121, 0x5410, R5 ;  /* 0x0000541079792816 */ /* 0x000fe20000000005 */
[----:B0-----:R-:W-:Y:S01]  /*2af0*/  @P2 FMUL.FTZ R131, R126, R131 ;  /* 0x000000837e832220 */ /* 0x001fe20000410000 */
[----:B------:R-:W-:Y:S01]  /*2b00*/  @P1 FADD.FTZ R126, R145, -R124 ;  /* 0x8000007c917e1221 */ /* 0x000fe20000010000 */
[----:B------:R-:W-:-:S02]  /*2b10*/  MOV R124, R109 ;  /* 0x0000006d007c7202 */ /* 0x000fc40000000f00 */
[----:B------:R-:W-:Y:S01]  /*2b20*/  @P2 FFMA.FTZ R92, R133, R131, R92 ;  /* 0x00000083855c2223 */ /* 0x000fe2000001005c */
[----:B------:R-:W-:Y:S01]  /*2b30*/  @P1 FFMA.FTZ R124, R6, R126, R109 ;  /* 0x0000007e067c1223 */ /* 0x000fe2000001006d */
[----:B------:R-:W0:Y:S03]  /*2b40*/  @P2 LDC R133, c[0x0][0x40c] ;  /* 0x00010300ff852b82 */ /* 0x000e260000000800 */
[----:B0-----:R-:W-:Y:S01]  /*2b50*/  @P2 FMUL.FTZ R126, R124, R133 ;  /* 0x000000857c7e2220 */ /* 0x001fe20000410000 */
[----:B------:R-:W-:Y:S02]  /*2b60*/  @P2 PRMT R124, R118, 0x7632, R124 ;  /* 0x00007632767c2816 */ /* 0x000fe4000000007c */
[----:B------:R-:W-:Y:S02]  /*2b70*/  @P2 SHF.L.U32 R133, R119, 0x10, RZ ;  /* 0x0000001077852819 */ /* 0x000fe400000006ff */
[----:B------:R-:W-:-:S05]  /*2b80*/  @P2 SHF.L.U32 R124, R124, 0x10, RZ ;  /* 0x000000107c7c2819 */ /* 0x000fca00000006ff */
[----:B------:R-:W-:Y:S01]  /*2b90*/  @P2 FFMA.FTZ R93, R126, R124, R93 ;  /* 0x0000007c7e5d2223 */ /* 0x000fe2000001005d */
[----:B------:R-:W-:Y:S01]  /*2ba0*/  @P2 FMUL.FTZ R124, R32, R131 ;  /* 0x00000083207c2220 */ /* 0x000fe20000410000 */
[----:B------:R-:W-:Y:S01]  /*2bb0*/  @P1 FFMA.FTZ R131, R141, R0, R129 ;  /* 0x000000008d831223 */ /* 0x000fe20000010081 */
[----:B------:R-:W-:-:S03]  /*2bc0*/  @P2 FMUL.FTZ R126, R33, R126 ;  /* 0x0000007e217e2220 */ /* 0x000fc60000410000 */
[----:B------:R-:W-:Y:S01]  /*2bd0*/  @P1 FADD.FTZ R131, R142, -R131 ;  /* 0x800000838e831221 */ /* 0x000fe20000010000 */
[----:B------:R-:W-:Y:S02]  /*2be0*/  @P2 F2FP.BF16.F32.PACK_AB R124, RZ, R124 ;  /* 0x0000007cff7c223e */ /* 0x000fe400000010ff */
[----:B------:R-:W-:Y:S01]  /*2bf0*/  @P2 F2FP.BF16.F32.PACK_AB R126, RZ, R126 ;  /* 0x0000007eff7e223e */ /* 0x000fe200000010ff */
[----:B------:R-:W-:Y:S01]  /*2c00*/  @P1 FFMA.FTZ R128, R6, R131, R110 ;  /* 0x0000008306801223 */ /* 0x000fe2000001006e */
[----:B------:R-:W-:Y:S01]  /*2c10*/  @P2 PRMT R122, R124, 0x7610, R122 ;  /* 0x000076107c7a2816 */ /* 0x000fe2000000007a */
[----:B------:R-:W0:Y:S03]  /*2c20*/  @P2 LDC R131, c[0x0][0x40c] ;  /* 0x00010300ff832b82 */ /* 0x000e260000000800 */
[----:B------:R-:W-:Y:S01]  /*2c30*/  @P2 PRMT R122, R122, 0x5410, R126 ;  /* 0x000054107a7a2816 */ /* 0x000fe2000000007e */
[----:B0-----:R-:W-:-:S04]  /*2c40*/  @P2 FMUL.FTZ R131, R128, R131 ;  /* 0x0000008380832220 */ /* 0x001fc80000410000 */
[-C--:B------:R-:W-:Y:S01]  /*2c50*/  @P2 FFMA.FTZ R94, R133, R131.reuse, R94 ;  /* 0x00000083855e2223 */ /* 0x080fe2000001005e */
[----:B------:R-:W-:-:S05]  /*2c60*/  @P2 FMUL.FTZ R131, R34, R131 ;  /* 0x0000008322832220 */ /* 0x000fca0000410000 */
[----:B------:R-:W-:-:S04]  /*2c70*/  @P2 F2FP.BF16.F32.PACK_AB R131, RZ, R131 ;  /* 0x00000083ff83223e */ /* 0x000fc800000010ff */
[----:B------:R-:W-:Y:S01]  /*2c80*/  @P2 PRMT R123, R131, 0x7610, R123 ;  /* 0x00007610837b2816 */ /* 0x000fe2000000007b */
[----:B------:R-:W-:Y:S06]  /*2c90*/  @!P2 BRA `(.L_x_4426) ;  /* 0x0000000400a0a947 */ /* 0x000fec0003800000 */
[----:B------:R-:W-:-:S04]  /*2ca0*/  @P1 FFMA.FTZ R2, R146, R0, R129 ;  /* 0x0000000092021223 */ /* 0x000fc80000010081 */
[----:B------:R-:W-:Y:S01]  /*2cb0*/  @P1 FADD.FTZ R5, R147, -R2 ;  /* 0x8000000293051221 */ /* 0x000fe20000010000 */
[----:B------:R-:W-:-:S03]  /*2cc0*/  MOV R2, R111 ;  /* 0x0000006f00027202 */ /* 0x000fc60000000f00 */
[----:B------:R-:W-:Y:S01]  /*2cd0*/  @P1 FFMA.FTZ R2, R6, R5, R111 ;  /* 0x0000000506021223 */ /* 0x000fe2000001006f */
[----:B------:R-:W-:-:S03]  /*2ce0*/  PRMT R5, R119, 0x7632, R5 ;  /* 0x0000763277057816 */ /* 0x000fc60000000005 */
[----:B------:R-:W-:Y:S01]  /*2cf0*/  FMUL.FTZ R2, R2, UR12 ;  /* 0x0000000c02027c20 */ /* 0x000fe20008410000 */
[----:B------:R-:W-:-:S05]  /*2d00*/  SHF.L.U32 R5, R5, 0x10, RZ ;  /* 0x0000001005057819 */ /* 0x000fca00000006ff */
[----:B------:R-:W-:Y:S01]  /*2d10*/  FFMA.FTZ R95, R2, R5, R95 ;  /* 0x00000005025f7223 */ /* 0x000fe2000001005f */
[----:B------:R-:W-:-:S05]  /*2d20*/  FMUL.FTZ R2, R35, R2 ;  /* 0x0000000223027220 */ /* 0x000fca0000410000 */
[----:B------:R-:W-:-:S04]  /*2d30*/  F2FP.BF16.F32.PACK_AB R2, RZ, R2 ;  /* 0x00000002ff02723e */ /* 0x000fc800000010ff */
[----:B------:R-:W-:Y:S01]  /*2d40*/  PRMT R123, R123, 0x5410, R2 ;  /* 0x000054107b7b7816 */ /* 0x000fe20000000002 */
[----:B------:R-:W-:Y:S06]  /*2d50*/  BRA `(.L_x_4426) ;  /* 0x0000000400707947 */ /* 0x000fec0003800000 */
.L_x_4441:
[----:B------:R-:W0:Y:S01]  /*2d60*/  @P2 LDC R60, c[0x0][0x40c] ;  /* 0x00010300ff3c2b82 */ /* 0x000e220000000800 */
[-CC-:B------:R-:W-:Y:S01]  /*2d70*/  @P1 FFMA.FTZ R2, R146, R0.reuse, R129.reuse ;  /* 0x0000000092021223 */ /* 0x180fe20000010081 */
[-CC-:B------:R-:W-:Y:S01]  /*2d80*/  @P1 FFMA.FTZ R5, R141, R0.reuse, R129.reuse ;  /* 0x000000008d051223 */ /* 0x180fe20000010081 */
[----:B------:R-:W-:Y:S01]  /*2d90*/  MOV R115, R111 ;  /* 0x0000006f00737202 */ /* 0x000fe20000000f00 */
[----:B------:R-:W-:Y:S01]  /*2da0*/  @P1 FFMA.FTZ R112, R138, R0, R129 ;  /* 0x000000008a701223 */ /* 0x000fe20000010081 */
[----:B------:R-:W-:Y:S01]  /*2db0*/  @P1 FADD.FTZ R2, R147, -R2 ;  /* 0x8000000293021221 */ /* 0x000fe20000010000 */
[----:B------:R-:W-:Y:S01]  /*2dc0*/  @P1 FADD.FTZ R5, R142, -R5 ;  /* 0x800000058e051221 */ /* 0x000fe20000010000 */
[----:B------:R-:W-:Y:S01]  /*2dd0*/  MOV R114, R110 ;  /* 0x0000006e00727202 */ /* 0x000fe20000000f00 */
[----:B------:R-:W1:Y:S01]  /*2de0*/  @P2 LDC R61, c[0x0][0x40c] ;  /* 0x00010300ff3d2b82 */ /* 0x000e620000000800 */
[C---:B------:R-:W-:Y:S01]  /*2df0*/  @P1 FFMA.FTZ R115, R6.reuse, R2, R111 ;  /* 0x0000000206731223 */ /* 0x040fe2000001006f */
[----:B-----5:R-:W-:Y:S01]  /*2e00*/  @P2 PRMT R2, R119, 0x7632, R2 ;  /* 0x0000763277022816 */ /* 0x020fe20000000002 */
[----:B------:R-:W-:Y:S01]  /*2e10*/  @P1 FFMA.FTZ R114, R6, R5, R110 ;  /* 0x0000000506721223 */ /* 0x000fe2000001006e */
[----:B------:R-:W-:Y:S01]  /*2e20*/  @P2 SHF.L.U32 R131, R116, 0x10, RZ ;  /* 0x0000001074832819 */ /* 0x000fe200000006ff */
[----:B------:R-:W-:Y:S01]  /*2e30*/  @P1 FADD.FTZ R112, R143, -R112 ;  /* 0x800000708f701221 */ /* 0x000fe20000010000 */
[----:B------:R-:W-:-:S02]  /*2e40*/  @P2 SHF.L.U32 R2, R2, 0x10, RZ ;  /* 0x0000001002022819 */ /* 0x000fc400000006ff */
[----:B------:R-:W2:Y:S01]  /*2e50*/  @P2 LDC R113, c[0x0][0x40c] ;  /* 0x00010300ff712b82 */ /* 0x000ea20000000800 */
[----:B------:R-:W-:-:S04]  /*2e60*/  @P2 PRMT R124, R117, 0x7632, R124 ;  /* 0x00007632757c2816 */ /* 0x000fc8000000007c */
[----:B------:R-:W-:Y:S01]  /*2e70*/  @P2 SHF.L.U32 R126, R124, 0x10, RZ ;  /* 0x000000107c7e2819 */ /* 0x000fe200000006ff */
[----:B0-----:R-:W-:Y:S02]  /*2e80*/  @P2 FMUL.FTZ R60, R115, R60 ;  /* 0x0000003c733c2220 */ /* 0x001fe40000410000 */
[----:B------:R-:W0:Y:S02]  /*2e90*/  @P2 LDC R128, c[0x0][0x40c] ;  /* 0x00010300ff802b82 */ /* 0x000e240000000800 */
[----:B------:R-:W-:Y:S01]  /*2ea0*/  @P2 FFMA.FTZ R95, R60, R2, R95 ;  /* 0x000000023c5f2223 */ /* 0x000fe2000001005f */
[----:B-1----:R-:W-:Y:S01]  /*2eb0*/  @P2 FMUL.FTZ R5, R114, R61 ;  /* 0x0000003d72052220 */ /* 0x002fe20000410000 */
[----:B------:R-:W-:-:S04]  /*2ec0*/  @P2 SHF.L.U32 R61, R119, 0x10, RZ ;  /* 0x00000010773d2819 */ /* 0x000fc800000006ff */
[----:B------:R-:W1:Y:S01]  /*2ed0*/  @P2 LDC R130, c[0x0][0x40c] ;  /* 0x00010300ff822b82 */ /* 0x000e620000000800 */
[-C--:B------:R-:W-:Y:S01]  /*2ee0*/  @P2 FMUL.FTZ R2, R34, R5.reuse ;  /* 0x0000000522022220 */ /* 0x080fe20000410000 */
[----:B------:R-:W-:Y:S01]  /*2ef0*/  @P2 FFMA.FTZ R94, R61, R5, R94 ;  /* 0x000000053d5e2223 */ /* 0x000fe2000001005e */
[----:B------:R-:W-:Y:S01]  /*2f00*/  @P2 FMUL.FTZ R5, R35, R60 ;  /* 0x0000003c23052220 */ /* 0x000fe20000410000 */
[----:B------:R-:W-:Y:S02]  /*2f10*/  @P1 FFMA.FTZ R60, R169, R0, R129 ;  /* 0x00000000a93c1223 */ /* 0x000fe40000010081 */
[----:B------:R-:W-:Y:S02]  /*2f20*/  @P2 F2FP.BF16.F32.PACK_AB R2, RZ, R2 ;  /* 0x00000002ff02223e */ /* 0x000fe400000010ff */
[----:B------:R-:W-:Y:S01]  /*2f30*/  @P2 F2FP.BF16.F32.PACK_AB R5, RZ, R5 ;  /* 0x00000005ff05223e */ /* 0x000fe200000010ff */
[----:B------:R-:W-:Y:S01]  /*2f40*/  @P1 FADD.FTZ R61, R167, -R60 ;  /* 0x8000003ca73d1221 */ /* 0x000fe20000010000 */
[----:B------:R-:W-:-:S02]  /*2f50*/  @P2 PRMT R123, R2, 0x7610, R123 ;  /* 0x00007610027b2816 */ /* 0x000fc4000000007b */
[----:B------:R-:W-:Y:S01]  /*2f60*/  MOV R60, R104 ;  /* 0x00000068003c7202 */ /* 0x000fe20000000f00 */
[----:B------:R-:W-:Y:S01]  /*2f70*/  @P1 FFMA.FTZ R60, R6, R61, R104 ;  /* 0x0000003d063c1223 */ /* 0x000fe20000010068 */
[----:B------:R-:W-:Y:S01]  /*2f80*/  @P2 PRMT R123, R123, 0x5410, R5 ;  /* 0x000054107b7b2816 */ /* 0x000fe20000000005 */
[----:B------:R-:W-:Y:S01]  /*2f90*/  @P1 FFMA.FTZ R61, R166, R0, R129 ;  /* 0x00000000a63d1223 */ /* 0x000fe20000010081 */
[----:B------:R-:W3:Y:S01]  /*2fa0*/  @P2 LDC R5, c[0x0][0x40c] ;  /* 0x00010300ff052b82 */ /* 0x000ee20000000800 */
[----:B--2---:R-:W-:Y:S01]  /*2fb0*/  @P2 FMUL.FTZ R113, R60, R113 ;  /* 0x000000713c712220 */ /* 0x004fe20000410000 */
[----:B------:R-:W-:Y:S01]  /*2fc0*/  @P2 PRMT R2, R116, 0x7632, R2 ;  /* 0x0000763274022816 */ /* 0x000fe20000000002 */
[----:B------:R-:W-:Y:S01]  /*2fd0*/  @P1 FADD.FTZ R62, R164, -R61 ;  /* 0x8000003da43e1221 */ /* 0x000fe20000010000 */
[----:B------:R-:W-:Y:S01]  /*2fe0*/  MOV R61, R105 ;  /* 0x00000069003d7202 */ /* 0x000fe20000000f00 */
[-C--:B------:R-:W-:Y:S01]  /*2ff0*/  @P2 FFMA.FTZ R88, R131, R113.reuse, R88 ;  /* 0x0000007183582223 */ /* 0x080fe20000010058 */
[----:B------:R-:W-:Y:S01]  /*3000*/  @P2 FMUL.FTZ R113, R28, R113 ;  /* 0x000000711c712220 */ /* 0x000fe20000410000 */
[----:B------:R-:W-:Y:S01]  /*3010*/  @P1 FFMA.FTZ R61, R6, R62, R105 ;  /* 0x0000003e063d1223 */ /* 0x000fe20000010069 */
[----:B------:R-:W-:-:S03]  /*3020*/  @P1 FFMA.FTZ R62, R165, R0, R129 ;  /* 0x00000000a53e1223 */ /* 0x000fc60000010081 */
[----:B0-----:R-:W-:Y:S01]  /*3030*/  @P2 FMUL.FTZ R124, R61, R128 ;  /* 0x000000803d7c2220 */ /* 0x001fe20000410000 */
[----:B------:R-:W-:Y:S01]  /*3040*/  @P1 FADD.FTZ R63, R137, -R62 ;  /* 0x8000003e893f1221 */ /* 0x000fe20000010000 */
[----:B------:R-:W-:-:S03]  /*3050*/  MOV R62, R106 ;  /* 0x0000006a003e7202 */ /* 0x000fc60000000f00 */
[C---:B------:R-:W-:Y:S01]  /*3060*/  @P1 FFMA.FTZ R62, R6.reuse, R63, R106 ;  /* 0x0000003f063e1223 */ /* 0x040fe2000001006a */
[----:B------:R-:W-:Y:S01]  /*3070*/  MOV R63, R107 ;  /* 0x0000006b003f7202 */ /* 0x000fe20000000f00 */
[----:B------:R-:W-:Y:S01]  /*3080*/  @P1 FFMA.FTZ R63, R6, R112, R107 ;  /* 0x00000070063f1223 */ /* 0x000fe2000001006b */
[----:B------:R-:W-:-:S03]  /*3090*/  @P2 SHF.L.U32 R112, R2, 0x10, RZ ;  /* 0x0000001002702819 */ /* 0x000fc600000006ff */
[----:B-1----:R-:W-:Y:S01]  /*30a0*/  @P2 FMUL.FTZ R2, R63, R130 ;  /* 0x000000823f022220 */ /* 0x002fe20000410000 */
[----:B------:R-:W-:Y:S01]  /*30b0*/  @P1 FFMA.FTZ R130, R144, R0, R129 ;  /* 0x0000000090821223 */ /* 0x000fe20000010081 */
[----:B---3--:R-:W-:Y:S01]  /*30c0*/  @P2 FMUL.FTZ R131, R62, R5 ;  /* 0x000000053e832220 */ /* 0x008fe20000410000 */
[----:B------:R-:W-:Y:S01]  /*30d0*/  @P2 SHF.L.U32 R5, R117, 0x10, RZ ;  /* 0x0000001075052819 */ /* 0x000fe200000006ff */
[----:B------:R-:W-:Y:S01]  /*30e0*/  @P2 FFMA.FTZ R89, R124, R112, R89 ;  /* 0x000000707c592223 */ /* 0x000fe20000010059 */
[----:B------:R-:W-:Y:S01]  /*30f0*/  MOV R112, R108 ;  /* 0x0000006c00707202 */ /* 0x000fe20000000f00 */
[----:B------:R-:W-:Y:S01]  /*3100*/  @P2 FFMA.FTZ R91, R2, R126, R91 ;  /* 0x0000007e025b2223 */ /* 0x000fe2000001005b */
[----:B------:R-:W-:Y:S01]  /*3110*/  @P2 FMUL.FTZ R128, R31, R2 ;  /* 0x000000021f802220 */ /* 0x000fe20000410000 */
[----:B------:R-:W-:Y:S01]  /*3120*/  @P2 FFMA.FTZ R90, R5, R131, R90 ;  /* 0x00000083055a2223 */ /* 0x000fe2000001005a */
[----:B------:R-:W-:Y:S01]  /*3130*/  @P1 FFMA.FTZ R5, R139, R0, R129 ;  /* 0x000000008b051223 */ /* 0x000fe20000010081 */
[----:B------:R-:W-:Y:S01]  /*3140*/  @P2 F2FP.BF16.F32.PACK_AB R2, RZ, R113 ;  /* 0x00000071ff02223e */ /* 0x000fe200000010ff */
[----:B------:R-:W-:Y:S01]  /*3150*/  @P1 FADD.FTZ R130, R145, -R130 ;  /* 0x8000008291821221 */ /* 0x000fe20000010000 */
[----:B------:R-:W-:Y:S01]  /*3160*/  @P2 SHF.L.U32 R113, R118, 0x10, RZ ;  /* 0x0000001076712819 */ /* 0x000fe200000006ff */
[----:B------:R-:W-:Y:S01]  /*3170*/  @P1 FADD.FTZ R5, R140, -R5 ;  /* 0x800000058c051221 */ /* 0x000fe20000010000 */
[----:B------:R-:W-:Y:S01]  /*3180*/  @P2 PRMT R120, R2, 0x7610, R120 ;  /* 0x0000761002782816 */ /* 0x000fe20000000078 */
[----:B------:R-:W-:Y:S01]  /*3190*/  @P2 FMUL.FTZ R126, R30, R131 ;  /* 0x000000831e7e2220 */ /* 0x000fe20000410000 */
[----:B------:R-:W-:Y:S01]  /*31a0*/  @P2 PRMT R2, R118, 0x7632, R2 ;  /* 0x0000763276022816 */ /* 0x000fe20000000002 */
[----:B------:R-:W-:Y:S01]  /*31b0*/  @P1 FFMA.FTZ R112, R6, R5, R108 ;  /* 0x0000000506701223 */ /* 0x000fe2000001006c */
[----:B------:R-:W-:Y:S01]  /*31c0*/  @P2 FMUL.FTZ R124, R29, R124 ;  /* 0x0000007c1d7c2220 */ /* 0x000fe20000410000 */
[----:B------:R-:W0:Y:S01]  /*31d0*/  @P2 LDC R5, c[0x0][0x40c] ;  /* 0x00010300ff052b82 */ /* 0x000e220000000800 */
[----:B------:R-:W-:-:S02]  /*31e0*/  @P2 SHF.L.U32 R2, R2, 0x10, RZ ;  /* 0x0000001002022819 */ /* 0x000fc400000006ff */
[----:B------:R-:W-:Y:S02]  /*31f0*/  @P2 F2FP.BF16.F32.PACK_AB R126, RZ, R126 ;  /* 0x0000007eff7e223e */ /* 0x000fe400000010ff */
[----:B------:R-:W-:Y:S02]  /*3200*/  @P2 F2FP.BF16.F32.PACK_AB R124, RZ, R124 ;  /* 0x0000007cff7c223e */ /* 0x000fe400000010ff */
[----:B------:R-:W-:Y:S02]  /*3210*/  @P2 F2FP.BF16.F32.PACK_AB R128, RZ, R128 ;  /* 0x00000080ff80223e */ /* 0x000fe400000010ff */
[----:B------:R-:W-:Y:S02]  /*3220*/  @P2 PRMT R121, R126, 0x7610, R121 ;  /* 0x000076107e792816 */ /* 0x000fe40000000079 */
[----:B------:R-:W-:Y:S02]  /*3230*/  @P2 PRMT R120, R120, 0x5410, R124 ;  /* 0x0000541078782816 */ /* 0x000fe4000000007c */
[----:B------:R-:W-:Y:S01]  /*3240*/  @P2 PRMT R121, R121, 0x5410, R128 ;  /* 0x0000541079792816 */ /* 0x000fe20000000080 */
[----:B0-----:R-:W-:-:S04]  /*3250*/  @P2 FMUL.FTZ R5, R112, R5 ;  /* 0x0000000570052220 */ /* 0x001fc80000410000 */
[----:B------:R-:W-:Y:S01]  /*3260*/  @P2 FFMA.FTZ R92, R113, R5, R92 ;  /* 0x00000005715c2223 */ /* 0x000fe2000001005c */
[----:B------:R-:W-:Y:S01]  /*3270*/  MOV R113, R109 ;  /* 0x0000006d00717202 */ /* 0x000fe20000000f00 */
[----:B------:R-:W-:Y:S01]  /*3280*/  @P1 FFMA.FTZ R113, R6, R130, R109 ;  /* 0x0000008206711223 */ /* 0x000fe2000001006d */
[----:B------:R-:W-:Y:S01]  /*3290*/  @P2 FMUL.FTZ R5, R32, R5 ;  /* 0x0000000520052220 */ /* 0x000fe20000410000 */
[----:B------:R-:W0:Y:S04]  /*32a0*/  @P2 LDC R130, c[0x0][0x40c] ;  /* 0x00010300ff822b82 */ /* 0x000e280000000800 */
[----:B------:R-:W-:-:S04]  /*32b0*/  @P2 F2FP.BF16.F32.PACK_AB R5, RZ, R5 ;  /* 0x00000005ff05223e */ /* 0x000fc800000010ff */
[----:B------:R-:W-:Y:S01]  /*32c0*/  @P2 PRMT R122, R5, 0x7610, R122 ;  /* 0x00007610057a2816 */ /* 0x000fe2000000007a */
[----:B0-----:R-:W-:-:S04]  /*32d0*/  @P2 FMUL.FTZ R130, R113, R130 ;  /* 0x0000008271822220 */ /* 0x001fc80000410000 */
[----:B------:R-:W-:Y:S01]  /*32e0*/  @P2 FFMA.FTZ R93, R130, R2, R93 ;  /* 0x00000002825d2223 */ /* 0x000fe2000001005d */
[----:B------:R-:W-:-:S05]  /*32f0*/  @P2 FMUL.FTZ R130, R33, R130 ;  /* 0x0000008221822220 */ /* 0x000fca0000410000 */
[----:B------:R-:W-:-:S04]  /*3300*/  @P2 F2FP.BF16.F32.PACK_AB R130, RZ, R130 ;  /* 0x00000082ff82223e */ /* 0x000fc800000010ff */
[----:B------:R-:W-:-:S07]  /*3310*/  @P2 PRMT R122, R122, 0x5410, R130 ;  /* 0x000054107a7a2816 */ /* 0x000fce0000000082 */
.L_x_4426:
[----:B------:R-:W-:Y:S05]  /*3320*/  BSYNC.RECONVERGENT B1 ;  /* 0x0000000000017941 */ /* 0x000fea0003800200 */
.L_x_4409:
[----:B------:R-:W-:Y:S02]  /*3330*/  ISETP.NE.U32.AND P0, PT, R3, RZ, PT ;  /* 0x000000ff0300720c */ /* 0x000fe40003f05070 */
[----:B------:R-:W0:Y:S02]  /*3340*/  @P2 LDC.64 R2, c[0x0][0x468] ;  /* 0x00011a00ff022b82 */ /* 0x000e240000000a00 */
[----:B------:R-:W-:-:S13]  /*3350*/  ISETP.NE.AND.EX P0, PT, R4, RZ, PT, P0 ;  /* 0x000000ff0400720c */ /* 0x000fda0003f05300 */
        /* <DEDUP_REMOVED lines=8> */
.L_x_4406:
[----:B------:R-:W-:Y:S05]  /*33e0*/  BSYNC.RECONVERGENT B0 ;  /* 0x0000000000007941 */ /* 0x000fea0003800200 */
.L_x_4405:
[----:B------:R-:W-:Y:S01]  /*33f0*/  ISETP.GE.U32.AND P0, PT, R9, 0x40, PT ;  /* 0x000000400900780c */ /* 0x000fe20003f06070 */
[----:B------:R-:W-:-:S12]  /*3400*/  BSSY.RECONVERGENT B0, `(.L_x_4442) ;  /* 0x00001d7000007945 */ /* 0x000fd80003800200 */
[----:B------:R-:W-:Y:S05]  /*3410*/  @!P0 BRA `(.L_x_4443) ;  /* 0x0000001c00548947 */ /* 0x000fea0003800000 */
[----:B------:R-:W-:Y:S04]  /*3420*/  BSSY.RECONVERGENT B1, `(.L_x_4444) ;  /* 0x0000005000017945 */ /* 0x000fe80003800200 */
[----:B------:R-:W-:Y:S05]  /*3430*/  @!P2 BRA `(.L_x_4445) ;  /* 0x00000000000ca947 */ /* 0x000fea0003800000 */
[----:B0-----:R-:W0:Y:S02]  /*3440*/  LDC.64 R2, c[0x0][0x390] ;  /* 0x0000e400ff027b82 */ /* 0x001e240000000a00 */
[----:B0-----:R-:W-:-:S05]  /*3450*/  IMAD.WIDE.U32 R2, R125, 0x10, R2 ;  /* 0x000000107d027825 */ /* 0x001fca00078e0002 */
[----:B-----5:R1:W5:Y:S02]  /*3460*/  LDG.E.128 R116, desc[UR6][R2.64] ;  /* 0x0000000602747981 */ /* 0x020364000c1e1d00 */
.L_x_4445:
[----:B------:R-:W-:Y:S05]  /*3470*/  BSYNC.RECONVERGENT B1 ;  /* 0x0000000000017941 */ /* 0x000fea0003800200 */
.L_x_4444:
        /* <DEDUP_REMOVED lines=8> */
[-CC-:B0-----:R-:W-:Y:S01]  /*3500*/  @P1 FFMA.FTZ R60, R154, R0.reuse, R129.reuse ;  /* 0x000000009a3c1223 */ /* 0x181fe20000010081 */
[-CC-:B-1----:R-:W-:Y:S01]  /*3510*/  @P1 FFMA.FTZ R3, R149, R0.reuse, R129.reuse ;  /* 0x0000000095031223 */ /* 0x182fe20000010081 */
[----:B------:R-:W-:Y:S01]  /*3520*/  MOV R115, R15 ;  /* 0x0000000f00737202 */ /* 0x000fe20000000f00 */
[-C--:B------:R-:W-:Y:S01]  /*3530*/  @P1 FFMA.FTZ R4, R148, R0.reuse, R129 ;  /* 0x0000000094041223 */ /* 0x080fe20000010081 */
[----:B------:R-:W-:Y:S01]  /*3540*/  @P1 FADD.FTZ R60, R163, -R60 ;  /* 0x8000003ca33c1221 */ /* 0x000fe20000010000 */
[----:B------:R-:W-:Y:S01]  /*3550*/  @P1 FADD.FTZ R3, R156, -R3 ;  /* 0x800000039c031221 */ /* 0x000fe20000010000 */
[-CC-:B------:R-:W-:Y:S01]  /*3560*/  @P1 FFMA.FTZ R5, R151, R0.reuse, R129.reuse ;  /* 0x0000000097051223 */ /* 0x180fe20000010081 */
[----:B------:R-:W-:Y:S01]  /*3570*/  @P1 FFMA.FTZ R112, R150, R0, R129 ;  /* 0x0000000096701223 */ /* 0x000fe20000010081 */
[C---:B------:R-:W-:Y:S01]  /*3580*/  @P1 FFMA.FTZ R115, R6.reuse, R60, R15 ;  /* 0x0000003c06731223 */ /* 0x040fe2000001000f */
[----:B------:R-:W-:Y:S01]  /*3590*/  MOV R60, R16 ;  /* 0x00000010003c7202 */ /* 0x000fe20000000f00 */
[----:B------:R-:W-:Y:S01]  /*35a0*/  @P1 FFMA.FTZ R60, R6, R3, R16 ;  /* 0x00000003063c1223 */ /* 0x000fe20000010010 */
[-CC-:B------:R-:W-:Y:S01]  /*35b0*/  @P1 FFMA.FTZ R7, R153, R0.reuse, R129.reuse ;  /* 0x0000000099071223 */ /* 0x180fe20000010081 */
[----:B------:R-:W0:Y:S01]  /*35c0*/  @P2 LDC R3, c[0x0][0x40c] ;  /* 0x00010300ff032b82 */ /* 0x000e220000000800 */
[-CC-:B------:R-:W-:Y:S01]  /*35d0*/  @P1 FFMA.FTZ R2, R152, R0.reuse, R129.reuse ;  /* 0x0000000098021223 */ /* 0x180fe20000010081 */
[----:B------:R-:W-:Y:S01]  /*35e0*/  @P1 FFMA.FTZ R129, R155, R0, R129 ;  /* 0x000000009b811223 */ /* 0x000fe20000010081 */
[----:B------:R-:W-:Y:S01]  /*35f0*/  @P1 FADD.FTZ R5, R158, -R5 ;  /* 0x800000059e051221 */ /* 0x000fe20000010000 */
[----:B------:R-:W-:Y:S01]  /*3600*/  MOV R62, R18 ;  /* 0x00000012003e7202 */ /* 0x000fe20000000f00 */
[----:B------:R-:W-:Y:S01]  /*3610*/  @P1 FADD.FTZ R112, R159, -R112 ;  /* 0x800000709f701221 */ /* 0x000fe20000010000 */
[----:B------:R-:W-:Y:S01]  /*3620*/  @P1 FADD.FTZ R4, R157, -R4 ;  /* 0x800000049d041221 */ /* 0x000fe20000010000 */
[----:B------:R-:W-:Y:S01]  /*3630*/  @P1 FFMA.FTZ R62, R6, R5, R18 ;  /* 0x00000005063e1223 */ /* 0x000fe20000010012 */
[----:B------:R-:W1:Y:S01]  /*3640*/  @P2 LDC R0, c[0x0][0x40c] ;  /* 0x00010300ff002b82 */ /* 0x000e620000000800 */
[----:B------:R-:W-:Y:S01]  /*3650*/  @P1 FADD.FTZ R7, R160, -R7 ;  /* 0x80000007a0071221 */ /* 0x000fe20000010000 */
[----:B------:R-:W-:Y:S01]  /*3660*/  @P1 FADD.FTZ R2, R161, -R2 ;  /* 0x80000002a1021221 */ /* 0x000fe20000010000 */
[----:B------:R-:W-:Y:S01]  /*3670*/  @P1 FADD.FTZ R129, R162, -R129 ;  /* 0x80000081a2811221 */ /* 0x000fe20000010000 */
[----:B-----5:R-:W-:-:S02]  /*3680*/  @P2 SHF.L.U32 R5, R116, 0x10, RZ ;  /* 0x0000001074052819 */ /* 0x020fc400000006ff */
        /* <DEDUP_REMOVED lines=10> */
[----:B0-----:R-:W-:Y:S01]  /*3730*/  @P2 FMUL.FTZ R3, R60, R3 ;  /* 0x000000033c032220 */ /* 0x001fe20000410000 */
[----:B------:R-:W0:Y:S01]  /*3740*/  @P2 LDC R6, c[0x0][0x40c] ;  /* 0x00010300ff062b82 */ /* 0x000e220000000800 */
[----:B------:R-:W-:-:S02]  /*3750*/  @P2 PRMT R2, R116, 0x7632, R2 ;  /* 0x0000763274022816 */ /* 0x000fc40000000002 */
[-C--:B------:R-:W-:Y:S01]  /*3760*/  @P2 FFMA.FTZ R96, R5, R3.reuse, R96 ;  /* 0x0000000305602223 */ /* 0x080fe20000010060 */
[----:B------:R-:W-:Y:S01]  /*3770*/  @P2 FMUL.FTZ R3, R44, R3 ;  /* 0x000000032c032220 */ /* 0x000fe20000410000 */
[----:B------:R-:W-:Y:S01]  /*3780*/  @P2 SHF.L.U32 R2, R2, 0x10, RZ ;  /* 0x0000001002022819 */ /* 0x000fe200000006ff */
[----:B-1----:R-:W-:Y:S02]  /*3790*/  @P2 FMUL.FTZ R0, R61, R0 ;  /* 0x000000003d002220 */ /* 0x002fe40000410000 */
[----:B------:R-:W1:Y:S01]  /*37a0*/  @P2 LDC R5, c[0x0][0x40c] ;  /* 0x00010300ff052b82 */ /* 0x000e620000000800 */
[----:B------:R-:W-:Y:S01]  /*37b0*/  @P2 F2FP.BF16.F32.PACK_AB R3, RZ, R3 ;  /* 0x00000003ff03223e */ /* 0x000fe200000010ff */
[----:B------:R-:W-:Y:S01]  /*37c0*/  @P2 FMUL.FTZ R4, R45, R0 ;  /* 0x000000002d042220 */ /* 0x000fe20000410000 */
[----:B------:R-:W-:Y:S02]  /*37d0*/  @P2 FFMA.FTZ R97, R0, R2, R97 ;  /* 0x0000000200612223 */ /* 0x000fe40000010061 */
[----:B------:R-:W-:-:S02]  /*37e0*/  @P2 PRMT R120, R3, 0x7610, R120 ;  /* 0x0000761003782816 */ /* 0x000fc40000000078 */
[C---:B------:R-:W-:Y:S01]  /*37f0*/  @P2 PRMT R0, R117.reuse, 0x7632, R0 ;  /* 0x0000763275002816 */ /* 0x040fe20000000000 */
[----:B------:R-:W2:Y:S01]  /*3800*/  @P2 LDC R124, c[0x0][0x40c] ;  /* 0x00010300ff7c2b82 */ /* 0x000ea20000000800 */
[----:B------:R-:W-:Y:S02]  /*3810*/  @P2 F2FP.BF16.F32.PACK_AB R4, RZ, R4 ;  /* 0x00000004ff04223e */ /* 0x000fe400000010ff */
[----:B------:R-:W-:Y:S02]  /*3820*/  @P2 SHF.L.U32 R0, R0, 0x10, RZ ;  /* 0x0000001000002819 */ /* 0x000fe400000006ff */
[----:B------:R-:W-:Y:S02]  /*3830*/  @P2 SHF.L.U32 R7, R117, 0x10, RZ ;  /* 0x0000001075072819 */ /* 0x000fe400000006ff */
[--C-:B------:R-:W-:Y:S01]  /*3840*/  @P2 PRMT R120, R120, 0x5410, R4.reuse ;  /* 0x0000541078782816 */ /* 0x100fe20000000004 */
[----:B------:R-:W3:Y:S01]  /*3850*/  @P2 LDC R129, c[0x0][0x40c] ;  /* 0x00010300ff812b82 */ /* 0x000ee20000000800 */
[----:B0-----:R-:W-:Y:S01]  /*3860*/  @P2 FMUL.FTZ R2, R63, R6 ;  /* 0x000000063f022220 */ /* 0x001fe20000410000 */
[----:B------:R-:W-:-:S03]  /*3870*/  @P2 PRMT R4, R118, 0x7632, R4 ;  /* 0x0000763276042816 */ /* 0x000fc60000000004 */
[----:B------:R-:W-:Y:S01]  /*3880*/  @P2 FFMA.FTZ R99, R2, R0, R99 ;  /* 0x0000000002632223 */ /* 0x000fe20000010063 */
[----:B------:R-:W-:Y:S02]  /*3890*/  @P2 FMUL.FTZ R2, R47, R2 ;  /* 0x000000022f022220 */ /* 0x000fe40000410000 */
[----:B------:R-:W0:Y:S01]  /*38a0*/  @P2 LDC R3, c[0x0][0x40c] ;  /* 0x00010300ff032b82 */ /* 0x000e220000000800 */
[----:B-1----:R-:W-:Y:S02]  /*38b0*/  @P2 FMUL.FTZ R5, R62, R5 ;  /* 0x000000053e052220 */ /* 0x002fe40000410000 */
[----:B------:R-:W-:Y:S02]  /*38c0*/  @P2 F2FP.BF16.F32.PACK_AB R2, RZ, R2 ;  /* 0x00000002ff02223e */ /* 0x000fe400000010ff */
[-C--:B------:R-:W-:Y:S01]  /*38d0*/  @P2 FFMA.FTZ R98, R7, R5.reuse, R98 ;  /* 0x0000000507622223 */ /* 0x080fe20000010062 */
[----:B------:R-:W-:Y:S01]  /*38e0*/  @P2 FMUL.FTZ R0, R46, R5 ;  /* 0x000000052e002220 */ /* 0x000fe20000410000 */
[----:B------:R-:W-:Y:S01]  /*38f0*/  @P2 SHF.L.U32 R5, R4, 0x10, RZ ;  /* 0x0000001004052819 */ /* 0x000fe200000006ff */
[----:B--2---:R-:W-:Y:S01]  /*3900*/  @P2 FMUL.FTZ R4, R113, R124 ;  /* 0x0000007c71042220 */ /* 0x004fe20000410000 */
[----:B------:R-:W-:-:S02]  /*3910*/  @P2 SHF.L.U32 R7, R118, 0x10, RZ ;  /* 0x0000001076072819 */ /* 0x000fc400000006ff */
[----:B------:R-:W-:Y:S01]  /*3920*/  @P2 F2FP.BF16.F32.PACK_AB R0, RZ, R0 ;  /* 0x00000000ff00223e */ /* 0x000fe200000010ff */
[----:B------:R-:W-:Y:S01]  /*3930*/  @P2 FFMA.FTZ R101, R4, R5, R101 ;  /* 0x0000000504652223 */ /* 0x000fe20000010065 */
[----:B------:R-:W-:Y:S02]  /*3940*/  @P2 FMUL.FTZ R4, R49, R4 ;  /* 0x0000000431042220 */ /* 0x000fe40000410000 */
[----:B------:R-:W-:Y:S01]  /*3950*/  @P2 PRMT R121, R0, 0x7610, R121 ;  /* 0x0000761000792816 */ /* 0x000fe20000000079 */
[----:B---3--:R-:W-:Y:S01]  /*3960*/  @P2 FMUL.FTZ R5, R112, R129 ;  /* 0x0000008170052220 */ /* 0x008fe20000410000 */
[----:B------:R-:W-:Y:S02]  /*3970*/  @P2 SHF.L.U32 R129, R119, 0x10, RZ ;  /* 0x0000001077812819 */ /* 0x000fe400000006ff */
[----:B------:R-:W-:Y:S01]  /*3980*/  @P2 F2FP.BF16.F32.PACK_AB R4, RZ, R4 ;  /* 0x00000004ff04223e */ /* 0x000fe200000010ff */
[-C--:B------:R-:W-:Y:S01]  /*3990*/  @P2 FFMA.FTZ R100, R7, R5.reuse, R100 ;  /* 0x0000000507642223 */ /* 0x080fe20000010064 */
[----:B------:R-:W-:Y:S01]  /*39a0*/  @P2 FMUL.FTZ R5, R48, R5 ;  /* 0x0000000530052220 */ /* 0x000fe20000410000 */
[----:B------:R-:W-:Y:S01]  /*39b0*/  @P2 PRMT R121, R121, 0x5410, R2 ;  /* 0x0000541079792816 */ /* 0x000fe20000000002 */
[----:B0-----:R-:W-:-:S03]  /*39c0*/  @P2 FMUL.FTZ R3, R114, R3 ;  /* 0x0000000372032220 */ /* 0x001fc60000410000 */
        /* <DEDUP_REMOVED lines=8> */
[----:B------:R-:W-:-:S04]  /*3a50*/  PRMT R0, R119, 0x7632, R0 ;  /* 0x0000763277007816 */ /* 0x000fc80000000000 */
[----:B------:R-:W-:Y:S01]  /*3a60*/  SHF.L.U32 R2, R0, 0x10, RZ ;  /* 0x0000001000027819 */ /* 0x000fe200000006ff */
[----:B------:R-:W-:-:S04]  /*3a70*/  FMUL.FTZ R0, R115, UR12 ;  /* 0x0000000c73007c20 */ /* 0x000fc80008410000 */
[----:B------:R-:W-:Y:S01]  /*3a80*/  FFMA.FTZ R103, R0, R2, R103 ;  /* 0x0000000200677223 */ /* 0x000fe20000010067 */
[----:B------:R-:W-:-:S05]  /*3a90*/  FMUL.FTZ R0, R51, R0 ;  /* 0x0000000033007220 */ /* 0x000fca0000410000 */
[----:B------:R-:W-:-:S04]  /*3aa0*/  F2FP.BF16.F32.PACK_AB R0, RZ, R0 ;  /* 0x00000000ff00723e */ /* 0x000fc800000010ff */
[----:B------:R-:W-:Y:S01]  /*3ab0*/  PRMT R123, R123, 0x5410, R0 ;  /* 0x000054107b7b7816 */ /* 0x000fe20000000000 */
[----:B------:R-:W-:Y:S06]  /*3ac0*/  BRA `(.L_x_4449) ;  /* 0x0000001400887947 */ /* 0x000fec0003800000 */
.L_x_4448:
[----:B0-----:R-:W0:Y:S01]  /*3ad0*/  @P2 LDC R5, c[0x0][0x40c] ;  /* 0x00010300ff052b82 */ /* 0x001e220000000800 */
[--C-:B-1----:R-:W-:Y:S01]  /*3ae0*/  @P1 FFMA.FTZ R2, R148, R0, R129.reuse ;  /* 0x0000000094021223 */ /* 0x102fe20000010081 */
[----:B------:R-:W-:Y:S01]  /*3af0*/  MOV R4, R16 ;  /* 0x0000001000047202 */ /* 0x000fe20000000f00 */
[-CC-:B------:R-:W-:Y:S01]  /*3b00*/  @P1 FFMA.FTZ R131, R151, R0.reuse, R129.reuse ;  /* 0x0000000097831223 */ /* 0x180fe20000010081 */
[-C--:B------:R-:W-:Y:S01]  /*3b10*/  @P1 FFMA.FTZ R128, R152, R0.reuse, R129 ;  /* 0x0000000098801223 */ /* 0x080fe20000010081 */
[----:B------:R-:W-:Y:S01]  /*3b20*/  @P1 FADD.FTZ R3, R157, -R2 ;  /* 0x800000029d031221 */ /* 0x000fe20000010000 */
[----:B------:R-:W-:Y:S01]  /*3b30*/  MOV R2, R17 ;  /* 0x0000001100027202 */ /* 0x000fe20000000f00 */
[----:B------:R-:W-:Y:S01]  /*3b40*/  @P1 FADD.FTZ R131, R158, -R131 ;  /* 0x800000839e831221 */ /* 0x000fe20000010000 */
[----:B------:R-:W1:Y:S01]  /*3b50*/  @P2 LDC R7, c[0x0][0x40c] ;  /* 0x00010300ff072b82 */ /* 0x000e620000000800 */
[----:B------:R-:W-:Y:S01]  /*3b60*/  @P1 FFMA.FTZ R2, R6, R3, R17 ;  /* 0x0000000306021223 */ /* 0x000fe20000010011 */
[----:B------:R-:W-:Y:S01]  /*3b70*/  @P1 FFMA.FTZ R3, R149, R0, R129 ;  /* 0x0000000095031223 */ /* 0x000fe20000010081 */
[----:B------:R-:W-:Y:S01]  /*3b80*/  @P1 FADD.FTZ R128, R161, -R128 ;  /* 0x80000080a1801221 */ /* 0x000fe20000010000 */
[----:B-----5:R-:W-:-:S02]  /*3b90*/  @P2 SHF.L.U32 R135, R119, 0x10, RZ ;  /* 0x0000001077872819 */ /* 0x020fc400000006ff */
[----:B------:R-:W-:Y:S02]  /*3ba0*/  @P1 FADD.FTZ R3, R156, -R3 ;  /* 0x800000039c031221 */ /* 0x000fe40000010000 */
[----:B------:R-:W2:Y:S02]  /*3bb0*/  @P2 LDC R126, c[0x0][0x40c] ;  /* 0x00010300ff7e2b82 */ /* 0x000ea40000000800 */
[----:B------:R-:W-:Y:S01]  /*3bc0*/  @P1 FFMA.FTZ R4, R6, R3, R16 ;  /* 0x0000000306041223 */ /* 0x000fe20000010010 */
[----:B------:R-:W-:Y:S01]  /*3bd0*/  @P2 PRMT R3, R116, 0x7632, R3 ;  /* 0x0000763274032816 */ /* 0x000fe20000000003 */
[----:B0-----:R-:W-:-:S03]  /*3be0*/  @P2 FMUL.FTZ R2, R2, R5 ;  /* 0x0000000502022220 */ /* 0x001fc60000410000 */
[----:B------:R-:W-:Y:S02]  /*3bf0*/  @P2 SHF.L.U32 R5, R3, 0x10, RZ ;  /* 0x0000001003052819 */ /* 0x000fe400000006ff */
[----:B------:R-:W-:Y:S01]  /*3c00*/  MOV R3, R18 ;  /* 0x0000001200037202 */ /* 0x000fe20000000f00 */
[----:B------:R-:W-:Y:S01]  /*3c10*/  @P1 FFMA.FTZ R3, R6, R131, R18 ;  /* 0x0000008306031223 */ /* 0x000fe20000010012 */
[----:B------:R-:W-:Y:S01]  /*3c20*/  @P1 FFMA.FTZ R131, R153, R0, R129 ;  /* 0x0000000099831223 */ /* 0x000fe20000010081 */
[----:B------:R-:W-:Y:S01]  /*3c30*/  @P2 FFMA.FTZ R97, R2, R5, R97 ;  /* 0x0000000502612223 */ /* 0x000fe20000010061 */
[----:B------:R-:W-:Y:S01]  /*3c40*/  @P2 FMUL.FTZ R2, R45, R2 ;  /* 0x000000022d022220 */ /* 0x000fe20000410000 */
[----:B-1----:R-:W-:Y:S01]  /*3c50*/  @P2 FMUL.FTZ R5, R4, R7 ;  /* 0x0000000704052220 */ /* 0x002fe20000410000 */
[----:B------:R-:W-:Y:S01]  /*3c60*/  @P2 SHF.L.U32 R7, R116, 0x10, RZ ;  /* 0x0000001074072819 */ /* 0x000fe200000006ff */
[----:B------:R-:W-:Y:S01]  /*3c70*/  @P1 FFMA.FTZ R4, R150, R0, R129 ;  /* 0x0000000096041223 */ /* 0x000fe20000010081 */
[----:B------:R-:W-:-:S03]  /*3c80*/  @P1 FADD.FTZ R131, R160, -R131 ;  /* 0x80000083a0831221 */ /* 0x000fc60000010000 */
[-C--:B------:R-:W-:Y:S01]  /*3c90*/  @P2 FFMA.FTZ R96, R7, R5.reuse, R96 ;  /* 0x0000000507602223 */ /* 0x080fe20000010060 */
[----:B------:R-:W-:Y:S01]  /*3ca0*/  @P2 FMUL.FTZ R7, R44, R5 ;  /* 0x000000052c072220 */ /* 0x000fe20000410000 */
[----:B------:R-:W-:Y:S01]  /*3cb0*/  @P1 FADD.FTZ R124, R159, -R4 ;  /* 0x800000049f7c1221 */ /* 0x000fe20000010000 */
[----:B------:R-:W0:Y:S01]  /*3cc0*/  @P2 LDC R5, c[0x0][0x40c] ;  /* 0x00010300ff052b82 */ /* 0x000e220000000800 */
[----:B------:R-:W-:Y:S01]  /*3cd0*/  MOV R4, R19 ;  /* 0x0000001300047202 */ /* 0x000fe20000000f00 */
[----:B--2---:R-:W-:Y:S01]  /*3ce0*/  @P2 FMUL.FTZ R3, R3, R126 ;  /* 0x0000007e03032220 */ /* 0x004fe20000410000 */
[----:B------:R-:W-:Y:S01]  /*3cf0*/  @P2 F2FP.BF16.F32.PACK_AB R7, RZ, R7 ;  /* 0x00000007ff07223e */ /* 0x000fe200000010ff */
[C---:B------:R-:W-:Y:S01]  /*3d00*/  @P1 FFMA.FTZ R4, R6.reuse, R124, R19 ;  /* 0x0000007c06041223 */ /* 0x040fe20000010013 */
[----:B------:R-:W-:Y:S02]  /*3d10*/  @P2 F2FP.BF16.F32.PACK_AB R124, RZ, R2 ;  /* 0x00000002ff7c223e */ /* 0x000fe400000010ff */
[----:B------:R-:W-:Y:S01]  /*3d20*/  @P2 PRMT R120, R7, 0x7610, R120 ;  /* 0x0000761007782816 */ /* 0x000fe20000000078 */
[----:B------:R-:W1:Y:S01]  /*3d30*/  @P2 LDC R126, c[0x0][0x40c] ;  /* 0x00010300ff7e2b82 */ /* 0x000e620000000800 */
[----:B------:R-:W-:Y:S01]  /*3d40*/  MOV R2, R12 ;  /* 0x0000000c00027202 */ /* 0x000fe20000000f00 */
[----:B------:R-:W-:Y:S01]  /*3d50*/  @P1 FFMA.FTZ R2, R6, R131, R12 ;  /* 0x0000008306021223 */ /* 0x000fe2000001000c */
[----:B------:R-:W-:-:S05]  /*3d60*/  @P2 PRMT R120, R120, 0x5410, R124 ;  /* 0x0000541078782816 */ /* 0x000fca000000007c */
[----:B------:R-:W2:Y:S01]  /*3d70*/  @P2 LDC R131, c[0x0][0x40c] ;  /* 0x00010300ff832b82 */ /* 0x000ea20000000800 */
[----:B0-----:R-:W-:Y:S01]  /*3d80*/  @P2 FMUL.FTZ R124, R4, R5 ;  /* 0x00000005047c2220 */ /* 0x001fe20000410000 */
[----:B------:R-:W-:-:S03]  /*3d90*/  @P2 PRMT R4, R117, 0x7632, R4 ;  /* 0x0000763275042816 */ /* 0x000fc60000000004 */
[----:B------:R-:W-:Y:S01]  /*3da0*/  @P2 FMUL.FTZ R7, R47, R124 ;  /* 0x0000007c2f072220 */ /* 0x000fe20000410000 */
[----:B------:R-:W-:Y:S02]  /*3db0*/  @P2 SHF.L.U32 R5, R4, 0x10, RZ ;  /* 0x0000001004052819 */ /* 0x000fe400000006ff */
[----:B------:R-:W-:Y:S01]  /*3dc0*/  MOV R4, R13 ;  /* 0x0000000d00047202 */ /* 0x000fe20000000f00 */
[----:B------:R-:W-:Y:S01]  /*3dd0*/  @P1 FFMA.FTZ R4, R6, R128, R13 ;  /* 0x0000008006041223 */ /* 0x000fe2000001000d */
[----:B------:R-:W-:Y:S01]  /*3de0*/  @P2 F2FP.BF16.F32.PACK_AB R7, RZ, R7 ;  /* 0x00000007ff07223e */ /* 0x000fe200000010ff */
[----:B------:R-:W-:Y:S01]  /*3df0*/  @P2 FFMA.FTZ R99, R124, R5, R99 ;  /* 0x000000057c632223 */ /* 0x000fe20000010063 */
[----:B------:R-:W-:Y:S02]  /*3e00*/  @P2 SHF.L.U32 R5, R117, 0x10, RZ ;  /* 0x0000001075052819 */ /* 0x000fe400000006ff */
[----:B------:R-:W-:-:S03]  /*3e10*/  @P2 PRMT R124, R118, 0x7632, R124 ;  /* 0x00007632767c2816 */ /* 0x000fc6000000007c */
[----:B------:R-:W-:Y:S01]  /*3e20*/  @P2 FFMA.FTZ R98, R5, R3, R98 ;  /* 0x0000000305622223 */ /* 0x000fe20000010062 */
[----:B------:R-:W-:Y:S01]  /*3e30*/  @P1 FFMA.FTZ R5, R155, R0, R129 ;  /* 0x000000009b051223 */ /* 0x000fe20000010081 */
[----:B--2---:R-:W-:Y:S01]  /*3e40*/  @P2 FMUL.FTZ R4, R4, R131 ;  /* 0x0000008304042220 */ /* 0x004fe20000410000 */
[----:B------:R-:W-:Y:S01]  /*3e50*/  @P2 SHF.L.U32 R124, R124, 0x10, RZ ;  /* 0x000000107c7c2819 */ /* 0x000fe200000006ff */
[----:B------:R-:W-:Y:S01]  /*3e60*/  @P2 FMUL.FTZ R3, R46, R3 ;  /* 0x000000032e032220 */ /* 0x000fe20000410000 */
[----:B------:R-:W-:Y:S01]  /*3e70*/  @P1 FADD.FTZ R133, R162, -R5 ;  /* 0x80000005a2851221 */ /* 0x000fe20000010000 */
[----:B------:R-:W-:Y:S02]  /*3e80*/  MOV R5, R14 ;  /* 0x0000000e00057202 */ /* 0x000fe40000000f00 */
[----:B------:R-:W-:Y:S01]  /*3e90*/  @P2 FFMA.FTZ R101, R4, R124, R101 ;  /* 0x0000007c04652223 */ /* 0x000fe20000010065 */
[----:B------:R-:W-:Y:S01]  /*3ea0*/  @P1 FFMA.FTZ R5, R6, R133, R14 ;  /* 0x0000008506051223 */ /* 0x000fe2000001000e */
[----:B------:R-:W-:Y:S01]  /*3eb0*/  @P2 FMUL.FTZ R4, R49, R4 ;  /* 0x0000000431042220 */ /* 0x000fe20000410000 */
[----:B------:R-:W0:Y:S01]  /*3ec0*/  @P2 LDC R133, c[0x0][0x40c] ;  /* 0x00010300ff852b82 */ /* 0x000e220000000800 */
[----:B------:R-:W-:Y:S01]  /*3ed0*/  @P2 F2FP.BF16.F32.PACK_AB R3, RZ, R3 ;  /* 0x00000003ff03223e */ /* 0x000fe200000010ff */
[----:B-1----:R-:W-:-:S02]  /*3ee0*/  @P2 FMUL.FTZ R5, R5, R126 ;  /* 0x0000007e05052220 */ /* 0x002fc40000410000 */
[----:B------:R-:W-:Y:S02]  /*3ef0*/  @P2 F2FP.BF16.F32.PACK_AB R4, RZ, R4 ;  /* 0x00000004ff04223e */ /* 0x000fe400000010ff */
[-C--:B------:R-:W-:Y:S01]  /*3f00*/  @P2 FFMA.FTZ R102, R135, R5.reuse, R102 ;  /* 0x0000000587662223 */ /* 0x080fe20000010066 */
[----:B------:R-:W-:Y:S01]  /*3f10*/  @P2 FMUL.FTZ R5, R50, R5 ;  /* 0x0000000532052220 */ /* 0x000fe20000410000 */
[----:B------:R-:W-:-:S04]  /*3f20*/  @P2 PRMT R121, R3, 0x7610, R121 ;  /* 0x0000761003792816 */ /* 0x000fc80000000079 */
[----:B------:R-:W-:Y:S02]  /*3f30*/  @P2 F2FP.BF16.F32.PACK_AB R5, RZ, R5 ;  /* 0x00000005ff05223e */ /* 0x000fe400000010ff */
[----:B------:R-:W-:Y:S02]  /*3f40*/  @P2 PRMT R121, R121, 0x5410, R7 ;  /* 0x0000541079792816 */ /* 0x000fe40000000007 */
[----:B------:R-:W-:Y:S01]  /*3f50*/  @P2 PRMT R123, R5, 0x7610, R123 ;  /* 0x00007610057b2816 */ /* 0x000fe2000000007b */
[----:B0-----:R-:W-:Y:S01]  /*3f60*/  @P2 FMUL.FTZ R131, R2, R133 ;  /* 0x0000008502832220 */ /* 0x001fe20000410000 */
[----:B------:R-:W-:-:S05]  /*3f70*/  @P2 SHF.L.U32 R133, R118, 0x10, RZ ;  /* 0x0000001076852819 */ /* 0x000fca00000006ff */
[-C--:B------:R-:W-:Y:S01]  /*3f80*/  @P2 FFMA.FTZ R100, R133, R131.reuse, R100 ;  /* 0x0000008385642223 */ /* 0x080fe20000010064 */
[----:B------:R-:W-:-:S05]  /*3f90*/  @P2 FMUL.FTZ R131, R48, R131 ;  /* 0x0000008330832220 */ /* 0x000fca0000410000 */
[----:B------:R-:W-:-:S04]  /*3fa0*/  @P2 F2FP.BF16.F32.PACK_AB R131, RZ, R131 ;  /* 0x00000083ff83223e */ /* 0x000fc800000010ff */
[----:B------:R-:W-:-:S04]  /*3fb0*/  @P2 PRMT R122, R131, 0x7610, R122 ;  /* 0x00007610837a2816 */ /* 0x000fc8000000007a */
        /* <DEDUP_REMOVED lines=14> */
.L_x_4447:
[----:B------:R-:W-:-:S04]  /*40a0*/  UISETP.NE.U32.AND UP0, UPT, UR14, URZ, UPT ;  /* 0x000000ff0e00728c */ /* 0x000fc8000bf05070 */
[----:B------:R-:W-:-:S06]  /*40b0*/  UISETP.NE.AND.EX UP0, UPT, UR15, URZ, UPT, UP0 ;  /* 0x000000ff0f00728c */ /* 0x000fcc000bf05300 */
[----:B------:R-:W-:-:S13]  /*40c0*/  PLOP3.LUT P0, PT, PT, PT, UP0, 0x80, 0x8 ;  /* 0x000000000008781c */ /* 0x000fda0003f0f008 */
[----:B------:R-:W-:Y:S05]  /*40d0*/  @!P0 BRA `(.L_x_4450) ;  /* 0x00000008003c8947 */ /* 0x000fea0003800000 */
[----:B------:R-:W-:Y:S01]  /*40e0*/  BSSY.RECONVERGENT B2, `(.L_x_4451) ;  /* 0x000000f000027945 */ /* 0x000fe20003800200 */
[----:B------:R-:W-:Y:S01]  /*40f0*/  ISETP.GT.AND P1, PT, R7, RZ, PT ;  /* 0x000000ff0700720c */ /* 0x000fe20003f24270 */
[----:B01----:R-:W-:Y:S02]  /*4100*/  FFMA.FTZ R2, R154, R0, R129 ;  /* 0x000000009a027223 */ /* 0x003fe40000010081 */
[----:B------:R-:W-:Y:S10]  /*4110*/  @!P2 BRA `(.L_x_4452) ;  /* 0x00000000002ca947 */ /* 0x000ff40003800000 */
[----:B------:R-:W-:Y:S01]  /*4120*/  FFMA.FTZ R3, R149, R0, R129 ;  /* 0x0000000095037223 */ /* 0x000fe20000010081 */
[----:B------:R-:W-:Y:S02]  /*4130*/  ISETP.GT.AND P3, PT, R7, RZ, PT ;  /* 0x000000ff0700720c */ /* 0x000fe40003f64270 */
[----:B-----5:R-:W-:Y:S01]  /*4140*/  SHF.L.U32 R5, R116, 0x10, RZ ;  /* 0x0000001074057819 */ /* 0x020fe200000006ff */
        /* <DEDUP_REMOVED lines=8> */
.L_x_4452:
[----:B------:R-:W-:Y:S05]  /*41d0*/  BSYNC.RECONVERGENT B2 ;  /* 0x0000000000027941 */ /* 0x000fea0003800200 */
.L_x_4451:
        /* <DEDUP_REMOVED lines=10> */
[----:B------:R-:W-:Y:S01]  /*4280*/  FMUL.FTZ R3, R45, R4 ;  /* 0x000000042d037220 */ /* 0x000fe20000410000 */
[----:B------:R-:W-:-:S04]  /*4290*/  FFMA.FTZ R97, R4, R5, R97 ;  /* 0x0000000504617223 */ /* 0x000fc80000010061 */
[----:B------:R-:W-:-:S04]  /*42a0*/  F2FP.BF16.F32.PACK_AB R60, RZ, R3 ;  /* 0x00000003ff3c723e */ /* 0x000fc800000010ff */
[----:B------:R-:W-:-:S07]  /*42b0*/  PRMT R120, R120, 0x5410, R60 ;  /* 0x0000541078787816 */ /* 0x000fce000000003c */
.L_x_4454:
[----:B------:R-:W-:Y:S05]  /*42c0*/  BSYNC.RECONVERGENT B2 ;  /* 0x0000000000027941 */ /* 0x000fea0003800200 */
.L_x_4453:
        /* <DEDUP_REMOVED lines=13> */
.L_x_4456:
[----:B------:R-:W-:Y:S05]  /*43a0*/  BSYNC.RECONVERGENT B2 ;  /* 0x0000000000027941 */ /* 0x000fea0003800200 */
.L_x_4455:
        /* <DEDUP_REMOVED lines=14> */
.L_x_4458:
[----:B------:R-:W-:Y:S05]  /*4490*/  BSYNC.RECONVERGENT B2 ;  /* 0x0000000000027941 */ /* 0x000fea0003800200 */
.L_x_4457:
        /* <DEDUP_REMOVED lines=13> */
.L_x_4460:
[----:B------:R-:W-:Y:S05]  /*4570*/  BSYNC.RECONVERGENT B2 ;  /* 0x0000000000027941 */ /* 0x000fea0003800200 */
.L_x_4459:
        /* <DEDUP_REMOVED lines=14> */
.L_x_4462:
[----:B------:R-:W-:Y:S05]  /*4660*/  BSYNC.RECONVERGENT B2 ;  /* 0x0000000000027941 */ /* 0x000fea0003800200 */
.L_x_4461:
        /* <DEDUP_REMOVED lines=13> */
.L_x_4464:
[----:B------:R-:W-:Y:S05]  /*4740*/  BSYNC.RECONVERGENT B2 ;  /* 0x0000000000027941 */ /* 0x000fea0003800200 */
.L_x_4463:
        /* <DEDUP_REMOVED lines=32> */
[----:B-----5:R-:W-:-:S04]  /*4950*/  PRMT R0, R119, 0x7632, R0 ;  /* 0x0000763277007816 */ /* 0x020fc80000000000 */
[----:B------:R-:W-:Y:S01]  /*4960*/  SHF.L.U32 R2, R0, 0x10, RZ ;  /* 0x0000001000027819 */ /* 0x000fe200000006ff */
[----:B------:R-:W-:-:S04]  /*4970*/  FMUL.FTZ R0, R115, UR12 ;  /* 0x0000000c73007c20 */ /* 0x000fc80008410000 */
[----:B------:R-:W-:Y:S01]  /*4980*/  FFMA.FTZ R103, R0, R2, R103 ;  /* 0x0000000200677223 */ /* 0x000fe20000010067 */
[----:B------:R-:W-:-:S05]  /*4990*/  FMUL.FTZ R0, R51, R0 ;  /* 0x0000000033007220 */ /* 0x000fca0000410000 */
[----:B------:R-:W-:-:S04]  /*49a0*/  F2FP.BF16.F32.PACK_AB R0, RZ, R0 ;  /* 0x00000000ff00723e */ /* 0x000fc800000010ff */
[----:B------:R-:W-:Y:S01]  /*49b0*/  PRMT R123, R123, 0x5410, R0 ;  /* 0x000054107b7b7816 */ /* 0x000fe20000000000 */
[----:B------:R-:W-:Y:S06]  /*49c0*/  BRA `(.L_x_4449) ;  /* 0x0000000400c87947 */ /* 0x000fec0003800000 */
.L_x_4450:
[----:B01----:R-:W0:Y:S01]  /*49d0*/  @P2 LDC R2, c[0x0][0x40c] ;  /* 0x00010300ff022b82 */ /* 0x003e220000000800 */
        /* <DEDUP_REMOVED lines=13> */
.L_x_4466:
[----:B------:R-:W-:Y:S05]  /*4ab0*/  BSYNC.RECONVERGENT B2 ;  /* 0x0000000000027941 */ /* 0x000fea0003800200 */
.L_x_4465:
[----:B------:R-:W-:Y:S04]  /*4ac0*/  BSSY.RECONVERGENT B2, `(.L_x_4467) ;  /* 0x000000e000027945 */ /* 0x000fe80003800200 */
        /* <DEDUP_REMOVED lines=8> */
[----:B------:R-:W-:-:S05]  /*4b50*/  SHF.L.U32 R4, R3, 0x10, RZ ;  /* 0x0000001003047819 */ /* 0x000fca00000006ff */
[----:B------:R-:W-:Y:S01]  /*4b60*/  FFMA.FTZ R97, R124, R4, R97 ;  /* 0x000000047c617223 */ /* 0x000fe20000010061 */
[----:B------:R-:W-:-:S05]  /*4b70*/  FMUL.FTZ R124, R45, R124 ;  /* 0x0000007c2d7c7220 */ /* 0x000fca0000410000 */
[----:B------:R-:W-:-:S04]  /*4b80*/  F2FP.BF16.F32.PACK_AB R124, RZ, R124 ;  /* 0x0000007cff7c723e */ /* 0x000fc800000010ff */
[----:B------:R-:W-:-:S07]  /*4b90*/  PRMT R120, R120, 0x5410, R124 ;  /* 0x0000541078787816 */ /* 0x000fce000000007c */
.L_x_4468:
[----:B------:R-:W-:Y:S05]  /*4ba0*/  BSYNC.RECONVERGENT B2 ;  /* 0x0000000000027941 */ /* 0x000fea0003800200 */
.L_x_4467:
        /* <DEDUP_REMOVED lines=13> */
.L_x_4470:
[----:B------:R-:W-:Y:S05]  /*4c80*/  BSYNC.RECONVERGENT B2 ;  /* 0x0000000000027941 */ /* 0x000fea0003800200 */
.L_x_4469:
        /* <DEDUP_REMOVED lines=14> */
.L_x_4472:
[----:B------:R-:W-:Y:S05]  /*4d70*/  BSYNC.RECONVERGENT B2 ;  /* 0x0000000000027941 */ /* 0x000fea0003800200 */
.L_x_4471:
        /* <DEDUP_REMOVED lines=13> */
.L_x_4474:
[----:B------:R-:W-:Y:S05]  /*4e50*/  BSYNC.RECONVERGENT B2 ;  /* 0x0000000000027941 */ /* 0x000fea0003800200 */
.L_x_4473:
        /* <DEDUP_REMOVED lines=14> */
.L_x_4476:
[----:B------:R-:W-:Y:S05]  /*4f40*/  BSYNC.RECONVERGENT B2 ;  /* 0x0000000000027941 */ /* 0x000fea0003800200 */
.L_x_4475:
        /* <DEDUP_REMOVED lines=14> */
.L_x_4478:
[----:B------:R-:W-:Y:S05]  /*5030*/  BSYNC.RECONVERGENT B2 ;  /* 0x0000000000027941 */ /* 0x000fea0003800200 */
.L_x_4477:
[----:B------:R-:W-:Y:S01]  /*5040*/  FADD.FTZ R3, R163, -R4 ;  /* 0x80000004a3037221 */ /* 0x000fe20000010000 */
[----:B------:R-:W-:Y:S02]  /*5050*/  ISETP.GT.AND P1, PT, R7, RZ, PT ;  /* 0x000000ff0700720c */ /* 0x000fe40003f24270 */
[----:B-----5:R-:W-:Y:S01]  /*5060*/  @P2 PRMT R0, R119, 0x7632, R0 ;  /* 0x0000763277002816 */ /* 0x020fe20000000000 */
[----:B------:R-:W-:-:S03]  /*5070*/  FMUL.FTZ R3, R6, R3 ;  /* 0x0000000306037220 */ /* 0x000fc60000410000 */
[----:B------:R-:W-:Y:S02]  /*5080*/  @P2 SHF.L.U32 R0, R0, 0x10, RZ ;  /* 0x0000001000002819 */ /* 0x000fe400000006ff */
[----:B------:R-:W-:-:S05]  /*5090*/  FSEL R3, R3, RZ, P1 ;  /* 0x000000ff03037208 */ /* 0x000fca0000800000 */
[----:B0-----:R-:W-:-:S04]  /*50a0*/  @P2 FMUL.FTZ R2, R3, R2 ;  /* 0x0000000203022220 */ /* 0x001fc80000410000 */
[----:B------:R-:W-:Y:S01]  /*50b0*/  @P2 FFMA.FTZ R103, R2, R0, R103 ;  /* 0x0000000002672223 */ /* 0x000fe20000010067 */
[----:B------:R-:W-:-:S05]  /*50c0*/  @P2 FMUL.FTZ R2, R51, R2 ;  /* 0x0000000233022220 */ /* 0x000fca0000410000 */
[----:B------:R-:W-:-:S04]  /*50d0*/  @P2 F2FP.BF16.F32.PACK_AB R2, RZ, R2 ;  /* 0x00000002ff02223e */ /* 0x000fc800000010ff */
[----:B------:R-:W-:-:S07]  /*50e0*/  @P2 PRMT R123, R123, 0x5410, R2 ;  /* 0x000054107b7b2816 */ /* 0x000fce0000000002 */
.L_x_4449:
[----:B------:R-:W-:Y:S05]  /*50f0*/  BSYNC.RECONVERGENT B1 ;  /* 0x0000000000017941 */ /* 0x000fea0003800200 */
.L_x_4446:
[----:B------:R-:W0:Y:S08]  /*5100*/  @P0 LDC.64 R4, c[0x0][0x478] ;  /* 0x00011e00ff040b82 */ /* 0x000e300000000a00 */
[----:B------:R-:W1:Y:S01]  /*5110*/  @P2 LDC.64 R2, c[0x0][0x468] ;  /* 0x00011a00ff022b82 */ /* 0x000e620000000a00 */
[----:B0-----:R-:W-:-:S05]  /*5120*/  @P0 IMAD.WIDE.U32 R4, R127, 0x20, R4 ;  /* 0x000000207f040825 */ /* 0x001fca00078e0004 */
[----:B------:R2:W-:Y:S01]  /*5130*/  @P0 STG.E.128 desc[UR6][R4.64], R60 ;  /* 0x0000003c04000986 */ /* 0x0005e2000c101d06 */
[----:B-1----:R-:W-:-:S03]  /*5140*/  @P2 IMAD.WIDE.U32 R2, R125, 0x10, R2 ;  /* 0x000000107d022825 */ /* 0x002fc600078e0002 */
[----:B------:R2:W-:Y:S04]  /*5150*/  @P0 STG.E.128 desc[UR6][R4.64+0x10], R112 ;  /* 0x0000107004000986 */ /* 0x0005e8000c101d06 */
[----:B------:R2:W-:Y:S02]  /*5160*/  @P2 STG.E.128 desc[UR6][R2.64], R120 ;  /* 0x0000007802002986 */ /* 0x0005e4000c101d06 */
.L_x_4443:
[----:B------:R-:W-:Y:S05]  /*5170*/  BSYNC.RECONVERGENT B0 ;  /* 0x0000000000007941 */ /* 0x000fea0003800200 */
.L_x_4442:
[----:B0-2---:R-:W0:Y:S02]  /*5180*/  LDC.64 R2, c[0x0][0x380] ;  /* 0x0000e000ff027b82 */ /* 0x005e240000000a00 */
[----:B0-----:R-:W-:-:S04]  /*5190*/  LEA R8, R2, R8, 0x2 ;  /* 0x0000000802087211 */ /* 0x001fc800078e10ff */
[----:B------:R-:W-:-:S13]  /*51a0*/  ISETP.GE.AND P0, PT, R8, R3, PT ;  /* 0x000000030800720c */ /* 0x000fda0003f06270 */
[----:B------:R-:W-:Y:S05]  /*51b0*/  @!P0 BRA `(.L_x_4479) ;  /* 0xffffffb000f88947 */ /* 0x000fea000383ffff */
.L_x_4398:
        /* <DEDUP_REMOVED lines=64> */
[----:B---3--:R-:W-:-:S03]  /*55c0*/  FADD.FTZ R9, R3, R12 ;  /* 0x0000000c03097221 */ /* 0x008fc60000010000 */
[----:B------:R-:W-:Y:S01]  /*55d0*/  STS.128 [R0+0x400], R76 ;  /* 0x0004004c00007388 */ /* 0x000fe20000000c00 */
        /* <DEDUP_REMOVED lines=91> */
.L_x_4481:
[----:B------:R-:W-:Y:S05]  /*5b90*/  BSYNC.RECONVERGENT B0 ;  /* 0x0000000000007941 */ /* 0x000fea0003800200 */
.L_x_4480:
        /* <DEDUP_REMOVED lines=18> */
.L_x_4483:
[----:B------:R-:W-:Y:S05]  /*5cc0*/  BSYNC.RECONVERGENT B0 ;  /* 0x0000000000007941 */ /* 0x000fea0003800200 */
.L_x_4482:
        /* <DEDUP_REMOVED lines=18> */
.L_x_4485:
[----:B------:R-:W-:Y:S05]  /*5df0*/  BSYNC.RECONVERGENT B0 ;  /* 0x0000000000007941 */ /* 0x000fea0003800200 */
.L_x_4484:
        /* <DEDUP_REMOVED lines=12> */
.L_x_4404:
[----:B0-----:R-:W-:Y:S01]  /*5ec0*/  HFMA2 R124, -RZ, RZ, 0, 5.9604644775390625e-08 ;  /* 0x00000001ff7c7431 */ /* 0x001fe200000001ff */
[----:B------:R-:W-:Y:S01]  /*5ed0*/  BSSY B0, `(.L_x_4486) ;  /* 0x0000006000007945 */ /* 0x000fe20003800000 */
[----:B------:R-:W-:Y:S02]  /*5ee0*/  MOV R3, 0x1f ;  /* 0x0000001f00037802 */ /* 0x000fe40000000f00 */
[----:B------:R-:W-:-:S07]  /*5ef0*/  MOV R0, 0xffffffff ;  /* 0xffffffff00007802 */ /* 0x000fce0000000f00 */
[----:B------:R-:W-:Y:S05]  /*5f00*/  WARPSYNC.COLLECTIVE R0, `(.L_x_4487) ;  /* 0x0000000000087348 */ /* 0x000fea0003c00000 */
[----:B------:R0:W1:Y:S02]  /*5f10*/  SHFL.BFLY P0, R134, R171, R124, R3 ;  /* 0x0c00007cab867389 */ /* 0x0000640000000003 */
[----:B01----:R-:W-:Y:S05]  /*5f20*/  ENDCOLLECTIVE ;  /* 0x000000000000791b */ /* 0x003fea0003800000 */
.L_x_4487:
[----:B------:R-:W-:Y:S05]  /*5f30*/  BSYNC B0 ;  /* 0x0000000000007941 */ /* 0x000fea0003800000 */
.L_x_4486:
[----:B------:R-:W-:Y:S01]  /*5f40*/  MOV R0, R134 ;  /* 0x0000008600007202 */ /* 0x000fe20000000f00 */
[----:B------:R-:W-:Y:S01]  /*5f50*/  HFMA2 R124, -RZ, RZ, 0, 5.9604644775390625e-08 ;  /* 0x00000001ff7c7431 */ /* 0x000fe200000001ff */
[----:B------:R-:W-:-:S03]  /*5f60*/  MOV R3, 0x1f ;  /* 0x0000001f00037802 */ /* 0x000fc60000000f00 */
[----:B------:R-:W-:Y:S01]  /*5f70*/  FADD.FTZ R127, R0, R171 ;  /* 0x000000ab007f7221 */ /* 0x000fe20000010000 */
[----:B------:R-:W-:Y:S02]  /*5f80*/  MOV R171, R168 ;  /* 0x000000a800ab7202 */ /* 0x000fe40000000f00 */
[----:B------:R-:W-:-:S07]  /*5f90*/  MOV R0, 0xffffffff ;  /* 0xffffffff00007802 */ /* 0x000fce0000000f00 */
[----:B------:R-:W-:Y:S05]  /*5fa0*/  WARPSYNC.COLLECTIVE R0, `(.L_x_4488) ;  /* 0x0000000000087348 */ /* 0x000fea0003c00000 */
[----:B------:R0:W1:Y:S02]  /*5fb0*/  SHFL.BFLY P0, R134, R171, R124, R3 ;  /* 0x0c00007cab867389 */ /* 0x0000640000000003 */
[----:B01----:R-:W-:Y:S05]  /*5fc0*/  ENDCOLLECTIVE ;  /* 0x000000000000791b */ /* 0x003fea0003800000 */
.L_x_4488:
[----:B------:R-:W-:Y:S01]  /*5fd0*/  MOV R171, R127 ;  /* 0x0000007f00ab7202 */ /* 0x000fe20000000f00 */
[----:B------:R-:W-:Y:S01]  /*5fe0*/  HFMA2 R124, -RZ, RZ, 0, 1.1920928955078125e-07 ;  /* 0x00000002ff7c7431 */ /* 0x000fe200000001ff */
[----:B------:R-:W-:-:S07]  /*5ff0*/  MOV R125, R134 ;  /* 0x00000086007d7202 */ /* 0x000fce0000000f00 */
[----:B------:R-:W-:Y:S05]  /*6000*/  WARPSYNC.COLLECTIVE R0, `(.L_x_4489) ;  /* 0x0000000000087348 */ /* 0x000fea0003c00000 */
[----:B------:R0:W1:Y:S02]  /*6010*/  SHFL.BFLY P0, R134, R171, R124, R3 ;  /* 0x0c00007cab867389 */ /* 0x0000640000000003 */
[----:B01----:R-:W-:Y:S05]  /*6020*/  ENDCOLLECTIVE ;  /* 0x000000000000791b */ /* 0x003fea0003800000 */
.L_x_4489:
[----:B------:R-:W-:-:S05]  /*6030*/  FADD.FTZ R125, R125, R168 ;  /* 0x000000a87d7d7221 */ /* 0x000fca0000010000 */
[----:B------:R-:W-:Y:S02]  /*6040*/  MOV R171, R125 ;  /* 0x0000007d00ab7202 */ /* 0x000fe40000000f00 */
[----:B------:R-:W-:-:S07]  /*6050*/  MOV R126, R134 ;  /* 0x00000086007e7202 */ /* 0x000fce0000000f00 */
[----:B------:R-:W-:Y:S05]  /*6060*/  WARPSYNC.COLLECTIVE R0, `(.L_x_4490) ;  /* 0x0000000000087348 */ /* 0x000fea0003c00000 */
[----:B------:R0:W1:Y:S02]  /*6070*/  SHFL.BFLY P0, R134, R171, R124, R3 ;  /* 0x0c00007cab867389 */ /* 0x0000640000000003 */
[----:B01----:R-:W-:Y:S05]  /*6080*/  ENDCOLLECTIVE ;  /* 0x000000000000791b */ /* 0x003fea0003800000 */
.L_x_4490:
[----:B------:R-:W-:-:S05]  /*6090*/  FADD.FTZ R130, R127, R126 ;  /* 0x0000007e7f827221 */ /* 0x000fca0000010000 */
[----:B------:R-:W-:Y:S01]  /*60a0*/  MOV R171, R130 ;  /* 0x0000008200ab7202 */ /* 0x000fe20000000f00 */
[----:B------:R-:W-:Y:S01]  /*60b0*/  HFMA2 R124, -RZ, RZ, 0, 2.384185791015625e-07 ;  /* 0x00000004ff7c7431 */ /* 0x000fe200000001ff */
[----:B------:R-:W-:-:S07]  /*60c0*/  MOV R128, R134 ;  /* 0x0000008600807202 */ /* 0x000fce0000000f00 */
[----:B------:R-:W-:Y:S05]  /*60d0*/  WARPSYNC.COLLECTIVE R0, `(.L_x_4491) ;  /* 0x0000000000087348 */ /* 0x000fea0003c00000 */
[----:B------:R0:W1:Y:S02]  /*60e0*/  SHFL.BFLY P0, R134, R171, R124, R3 ;  /* 0x0c00007cab867389 */ /* 0x0000640000000003 */
[----:B01----:R-:W-:Y:S05]  /*60f0*/  ENDCOLLECTIVE ;  /* 0x000000000000791b */ /* 0x003fea0003800000 */
.L_x_4491:
[----:B------:R-:W-:-:S05]  /*6100*/  FADD.FTZ R128, R125, R128 ;  /* 0x000000807d807221 */ /* 0x000fca0000010000 */
[----:B------:R-:W-:Y:S02]  /*6110*/  MOV R171, R128 ;  /* 0x0000008000ab7202 */ /* 0x000fe40000000f00 */
[----:B------:R-:W-:-:S07]  /*6120*/  MOV R129, R134 ;  /* 0x0000008600817202 */ /* 0x000fce0000000f00 */
[----:B------:R-:W-:Y:S05]  /*6130*/  WARPSYNC.COLLECTIVE R0, `(.L_x_4492) ;  /* 0x0000000000087348 */ /* 0x000fea0003c00000 */
[----:B------:R0:W1:Y:S02]  /*6140*/  SHFL.BFLY P0, R134, R171, R124, R3 ;  /* 0x0c00007cab867389 */ /* 0x0000640000000003 */
[----:B01----:R-:W-:Y:S05]  /*6150*/  ENDCOLLECTIVE ;  /* 0x000000000000791b */ /* 0x003fea0003800000 */
.L_x_4492:
[----:B------:R-:W-:-:S05]  /*6160*/  FADD.FTZ R132, R130, R129 ;  /* 0x0000008182847221 */ /* 0x000fca0000010000 */
[----:B------:R-:W-:Y:S01]  /*6170*/  MOV R171, R132 ;  /* 0x0000008400ab7202 */ /* 0x000fe20000000f00 */
[----:B------:R-:W-:Y:S01]  /*6180*/  HFMA2 R124, -RZ, RZ, 0, 4.76837158203125e-07 ;  /* 0x00000008ff7c7431 */ /* 0x000fe200000001ff */
[----:B------:R-:W-:-:S07]  /*6190*/  MOV R131, R134 ;  /* 0x0000008600837202 */ /* 0x000fce0000000f00 */
[----:B------:R-:W-:Y:S05]  /*61a0*/  WARPSYNC.COLLECTIVE R0, `(.L_x_4493) ;  /* 0x0000000000087348 */ /* 0x000fea0003c00000 */
[----:B------:R0:W1:Y:S02]  /*61b0*/  SHFL.BFLY P0, R134, R171, R124, R3 ;  /* 0x0c00007cab867389 */ /* 0x0000640000000003 */
[----:B01----:R-:W-:Y:S05]  /*61c0*/  ENDCOLLECTIVE ;  /* 0x000000000000791b */ /* 0x003fea0003800000 */
.L_x_4493:
[----:B------:R-:W-:-:S05]  /*61d0*/  FADD.FTZ R131, R128, R131 ;  /* 0x0000008380837221 */ /* 0x000fca0000010000 */
[----:B------:R-:W-:Y:S02]  /*61e0*/  MOV R171, R131 ;  /* 0x0000008300ab7202 */ /* 0x000fe40000000f00 */
[----:B------:R-:W-:-:S07]  /*61f0*/  MOV R129, R134 ;  /* 0x0000008600817202 */ /* 0x000fce0000000f00 */
[----:B------:R-:W-:Y:S05]  /*6200*/  WARPSYNC.COLLECTIVE R0, `(.L_x_4494) ;  /* 0x0000000000087348 */ /* 0x000fea0003c00000 */
[----:B------:R0:W1:Y:S02]  /*6210*/  SHFL.BFLY P0, R134, R171, R124, R3 ;  /* 0x0c00007cab867389 */ /* 0x0000640000000003 */
[----:B01----:R-:W-:Y:S05]  /*6220*/  ENDCOLLECTIVE ;  /* 0x000000000000791b */ /* 0x003fea0003800000 */
.L_x_4494:
[----:B------:R-:W-:-:S05]  /*6230*/  FADD.FTZ R126, R132, R129 ;  /* 0x00000081847e7221 */ /* 0x000fca0000010000 */
[----:B------:R-:W-:Y:S01]  /*6240*/  MOV R171, R126 ;  /* 0x0000007e00ab7202 */ /* 0x000fe20000000f00 */
[----:B------:R-:W-:Y:S02]  /*6250*/  HFMA2 R124, -RZ, RZ, 0, 9.5367431640625e-07 ;  /* 0x00000010ff7c7431 */ /* 0x000fe400000001ff */
[----:B------:R-:W-:-:S07]  /*6260*/  FADD.FTZ R127, R131, R134 ;  /* 0x00000086837f7221 */ /* 0x000fce0000010000 */
[----:B------:R-:W-:Y:S05]  /*6270*/  WARPSYNC.COLLECTIVE R0, `(.L_x_4495) ;  /* 0x0000000000087348 */ /* 0x000fea0003c00000 */
[----:B------:R0:W1:Y:S02]  /*6280*/  SHFL.BFLY P0, R134, R171, R124, R3 ;  /* 0x0c00007cab867389 */ /* 0x0000640000000003 */
[----:B01----:R-:W-:Y:S05]  /*6290*/  ENDCOLLECTIVE ;  /* 0x000000000000791b */ /* 0x003fea0003800000 */
.L_x_4495:
[----:B------:R-:W-:Y:S02]  /*62a0*/  MOV R171, R127 ;  /* 0x0000007f00ab7202 */ /* 0x000fe40000000f00 */
[----:B------:R-:W-:-:S07]  /*62b0*/  MOV R129, R134 ;  /* 0x0000008600817202 */ /* 0x000fce0000000f00 */
[----:B------:R-:W-:Y:S05]  /*62c0*/  WARPSYNC.COLLECTIVE R0, `(.L_x_4496) ;  /* 0x0000000000087348 */ /* 0x000fea0003c00000 */
[----:B------:R0:W1:Y:S02]  /*62d0*/  SHFL.BFLY P0, R134, R171, R124, R3 ;  /* 0x0c00007cab867389 */ /* 0x0000640000000003 */
[----:B01----:R-:W-:Y:S05]  /*62e0*/  ENDCOLLECTIVE ;  /* 0x000000000000791b */ /* 0x003fea0003800000 */
.L_x_4496:
[----:B------:R-:W-:Y:S05]  /*62f0*/  BRA `(.L_x_4497) ;  /* 0xffffffb0008c7947 */ /* 0x000fea000383ffff */
.L_x_4498:
        /* <DEDUP_REMOVED lines=16> */
.L_x_11234:


//--------------------- .text._ZN10layer_norm13ln_bwd_kernelINS_13Kernel_traitsIf13__nv_bfloat16fS2_fjLj512ELj1ELj4ELj1ELj16ENS_18Kernel_traits_baseILj512EfS2_fS2_fjLj128EEEEELb0ELb1ELb1ELb1EEEvNS_9BwdParamsE --------------------------
	.section	.text._ZN10layer_norm13ln_bwd_kernelINS_13Kernel_traitsIf13__nv_bfloat16fS2_fjLj512ELj1ELj4ELj1ELj16ENS_18Kernel_traits_baseILj512EfS2_fS2_fjLj128EEEEELb0ELb1ELb1ELb1EEEvNS_9BwdParamsE,"ax",@progbits
	.align	128
        .global         _ZN10layer_norm13ln_bwd_kernelINS_13Kernel_traitsIf13__nv_bfloat16fS2_fjLj512ELj1ELj4ELj1ELj16ENS_18Kernel_traits_baseILj512EfS2_fS2_fjLj128EEEEELb0ELb1ELb1ELb1EEEvNS_9BwdParamsE
        .type           _ZN10layer_norm13ln_bwd_kernelINS_13Kernel_traitsIf13__nv_bfloat16fS2_fjLj512ELj1ELj4ELj1ELj16ENS_18Kernel_traits_baseILj512EfS2_fS2_fjLj128EEEEELb0ELb1ELb1ELb1EEEvNS_9BwdParamsE,@function
        .size           _ZN10layer_norm13ln_bwd_kernelINS_13Kernel_traitsIf13__nv_bfloat16fS2_fjLj512ELj1ELj4ELj1ELj16ENS_18Kernel_traits_baseILj512EfS2_fS2_fjLj128EEEEELb0ELb1ELb1ELb1EEEvNS_9BwdParamsE,(.L_x_11235 - _ZN10layer_norm13ln_bwd_kernelINS_13Kernel_traitsIf13__nv_bfloat16fS2_fjLj512ELj1ELj4ELj1ELj16ENS_18Kernel_traits_baseILj512EfS2_fS2_fjLj128EEEEELb0ELb1ELb1ELb1EEEvNS_9BwdParamsE)
        .other          _ZN10layer_norm13ln_bwd_kernelINS_13Kernel_traitsIf13__nv_bfloat16fS2_fjLj512ELj1ELj4ELj1ELj16ENS_18Kernel_traits_baseILj512EfS2_fS2_fjLj128EEEEELb0ELb1ELb1ELb1EEEvNS_9BwdParamsE,@"STO_CUDA_ENTRY STV_DEFAULT"
_ZN10layer_norm13ln_bwd_kernelINS_13Kernel_traitsIf13__nv_bfloat16fS2_fjLj512ELj1ELj4ELj1ELj16ENS_18Kernel_traits_baseILj512EfS2_fS2_fjLj128EEEEELb0ELb1ELb1ELb1EEEvNS_9BwdParamsE:
.text._ZN10layer_norm13ln_bwd_kernelINS_13Kernel_traitsIf13__nv_bfloat16fS2_fjLj512ELj1ELj4ELj1ELj16ENS_18Kernel_traits_baseILj512EfS2_fS2_fjLj128EEEEELb0ELb1ELb1ELb1EEEvNS_9BwdParamsE:
        /* <DEDUP_REMOVED lines=55> */
[----:B------:R-:W-:-:S07]  /*0370*/  HFMA2 R24, -RZ, RZ, 0, 0 ;  /* 0x00000000ff187431 */ /* 0x000fce00000001ff */
.L_x_4573:
[----:B-1----:R-:W1:Y:S08]  /*0380*/  LDC.64 R4, c[0x0][0x3f8] ;  /* 0x0000fe00ff047b82 */ /* 0x002e700000000a00 */
        /* <DEDUP_REMOVED lines=32> */
[C---:B0-----:R-:W-:Y:S01]  /*0590*/  IMAD.WIDE.U32 R124, R137.reuse, 0x10, R6 ;  /* 0x00000010897c7825 */ /* 0x041fe200078e0006 */
[----:B------:R-:W-:Y:S01]  /*05a0*/  IADD3 R137, PT, PT, R137, 0x20, RZ ;  /* 0x0000002089897810 */ /* 0x000fe20007ffe0ff */
[----:B------:R-:W2:Y:S02]  /*05b0*/  LDG.E.128 R140, desc[UR6][R146.64] ;  /* 0x00000006928c7981 */ /* 0x000ea4000c1e1d00 */
[----:B------:R-:W-:Y:S02]  /*05c0*/  IMAD.WIDE.U32 R148, R145, 0x20, R120 ;  /* 0x0000002091947825 */ /* 0x000fe400078e0078 */
[----:B------:R-:W4:Y:S02]  /*05d0*/  LDG.E.128 R124, desc[UR6][R124.64] ;  /* 0x000000067c7c7981 */ /* 0x000f24000c1e1d00 */
[----:B------:R-:W-:Y:S02]  /*05e0*/  IMAD.WIDE.U32 R136, R137, 0x10, R6 ;  /* 0x0000001089887825 */ /* 0x000fe400078e0006 */
[----:B------:R0:W4:Y:S04]  /*05f0*/  LDG.E.128 R120, desc[UR6][R146.64+0x10] ;  /* 0x0000100692787981 */ /* 0x000128000c1e1d00 */
[----:B------:R-:W4:Y:S04]  /*0600*/  LDG.E.128 R132, desc[UR6][R148.64+0x10] ;  /* 0x0000100694847981 */ /* 0x000f28000c1e1d00 */
[----:B------:R1:W4:Y:S04]  /*0610*/  LDG.E.128 R128, desc[UR6][R148.64] ;  /* 0x0000000694807981 */ /* 0x000328000c1e1d00 */
        /* <DEDUP_REMOVED lines=22> */
[C---:B------:R-:W-:Y:S02]  /*0780*/  PRMT R142, R126.reuse, 0x7632, R142 ;  /* 0x000076327e8e7816 */ /* 0x040fe4000000008e */
[----:B0-----:R-:W-:-:S02]  /*0790*/  SHF.L.U32 R151, R126, 0x10, RZ ;  /* 0x000000107e977819 */ /* 0x001fc400000006ff */
[----:B------:R-:W-:Y:S01]  /*07a0*/  PRMT R126, R127, 0x7632, R126 ;  /* 0x000076327f7e7816 */ /* 0x000fe2000000007e */
[----:B------:R-:W-:Y:S01]  /*07b0*/  FADD.FTZ R163, -R3, R134 ;  /* 0x0000008603a37221 */ /* 0x000fe20000010100 */
[----:B------:R-:W-:Y:S01]  /*07c0*/  SHF.L.U32 R127, R127, 0x10, RZ ;  /* 0x000000107f7f7819 */ /* 0x000fe200000006ff */
[----:B-----5:R-:W-:Y:S01]  /*07d0*/  FMUL.FTZ R155, R4, R155 ;  /* 0x0000009b049b7220 */ /* 0x020fe20000410000 */
[----:B------:R-:W-:Y:S01]  /*07e0*/  SHF.L.U32 R156, R124, 0x10, RZ ;  /* 0x000000107c9c7819 */ /* 0x000fe200000006ff */
[C-C-:B-1----:R-:W-:Y:S01]  /*07f0*/  FADD.FTZ R153, -R3.reuse, R120.reuse ;  /* 0x0000007803997221 */ /* 0x142fe20000010100 */
[----:B------:R-:W-:Y:S01]  /*0800*/  FMUL.FTZ R134, R4, R143 ;  /* 0x0000008f04867220 */ /* 0x000fe20000410000 */
[C---:B------:R-:W-:Y:S01]  /*0810*/  FADD.FTZ R129, -R3.reuse, R129 ;  /* 0x0000008103817221 */ /* 0x040fe20000010100 */
[----:B------:R-:W-:Y:S01]  /*0820*/  PRMT R120, R136, 0x7632, R120 ;  /* 0x0000763288787816 */ /* 0x000fe20000000078 */
[C---:B------:R-:W-:Y:S01]  /*0830*/  FADD.FTZ R141, -R3.reuse, R141 ;  /* 0x0000008d038d7221 */ /* 0x040fe20000010100 */
        /* <DEDUP_REMOVED lines=10> */
[----:B------:R-:W-:Y:S01]  /*08e0*/  SHF.L.U32 R160, R126, 0x10, RZ ;  /* 0x000000107ea07819 */ /* 0x000fe200000006ff */
[----:B------:R-:W-:Y:S01]  /*08f0*/  FMUL.FTZ R3, R4, R145 ;  /* 0x0000009104037220 */ /* 0x000fe20000410000 */
[----:B------:R-:W-:Y:S01]  /*0900*/  FADD.FTZ R70, R70, R127 ;  /* 0x0000007f46467221 */ /* 0x000fe20000010000 */
[-C--:B------:R-:W-:Y:S01]  /*0910*/  FFMA.FTZ R50, R155, R127.reuse, R50 ;  /* 0x0000007f9b327223 */ /* 0x080fe20000010032 */
[----:B------:R-:W-:Y:S01]  /*0920*/  FMUL.FTZ R126, R82, R127 ;  /* 0x0000007f527e7220 */ /* 0x000fe20000410000 */
[----:B------:R-:W-:Y:S01]  /*0930*/  SHF.L.U32 R125, R125, 0x10, RZ ;  /* 0x000000107d7d7819 */ /* 0x000fe200000006ff */
[-C--:B------:R-:W-:Y:S01]  /*0940*/  FFMA.FTZ R55, R134, R156.reuse, R55 ;  /* 0x0000009c86377223 */ /* 0x080fe20000010037 */
[----:B------:R-:W-:Y:S01]  /*0950*/  FADD.FTZ R75, R75, R156 ;  /* 0x0000009c4b4b7221 */ /* 0x000fe20000010000 */
[----:B------:R-:W-:Y:S01]  /*0960*/  FMUL.FTZ R127, R79, R156 ;  /* 0x0000009c4f7f7220 */ /* 0x000fe20000410000 */
[----:B------:R-:W-:Y:S01]  /*0970*/  SHF.L.U32 R165, R136, 0x10, RZ ;  /* 0x0000001088a57819 */ /* 0x000fe200000006ff */
[----:B------:R-:W-:Y:S01]  /*0980*/  FMUL.FTZ R147, R4, R147 ;  /* 0x0000009304937220 */ /* 0x000fe20000410000 */
[----:B------:R-:W-:Y:S01]  /*0990*/  SHF.L.U32 R158, R142, 0x10, RZ ;  /* 0x000000108e9e7819 */ /* 0x000fe200000006ff */
[----:B------:R-:W-:Y:S01]  /*09a0*/  FMUL.FTZ R146, R4, R129 ;  /* 0x0000008104927220 */ /* 0x000fe20000410000 */
[----:B------:R-:W-:Y:S01]  /*09b0*/  SHF.L.U32 R156, R120, 0x10, RZ ;  /* 0x00000010789c7819 */ /* 0x000fe200000006ff */
[C---:B------:R-:W-:Y:S01]  /*09c0*/  FMUL.FTZ R136, R4.reuse, R121 ;  /* 0x0000007904887220 */ /* 0x040fe20000410000 */
[C---:B------:R-:W-:Y:S01]  /*09d0*/  FMUL.FTZ R148, R4.reuse, R131 ;  /* 0x0000008304947220 */ /* 0x040fe20000410000 */
[----:B------:R-:W-:Y:S01]  /*09e0*/  FMUL.FTZ R129, R77, R154 ;  /* 0x0000009a4d817220 */ /* 0x000fe20000410000 */
[----:B------:R-:W-:Y:S01]  /*09f0*/  FADD.FTZ R120, RZ, R140 ;  /* 0x0000008cff787221 */ /* 0x000fe20000010000 */
[C---:B------:R-:W-:Y:S01]  /*0a00*/  FMUL.FTZ R132, R4.reuse, R141 ;  /* 0x0000008d04847220 */ /* 0x040fe20000410000 */
[----:B------:R-:W-:Y:S01]  /*0a10*/  FFMA.FTZ R131, R3, R140, RZ ;  /* 0x0000008c03837223 */ /* 0x000fe200000100ff */
[----:B------:R-:W-:Y:S01]  /*0a20*/  FMUL.FTZ R144, R4, R123 ;  /* 0x0000007b04907220 */ /* 0x000fe20000410000 */
[-C--:B------:R-:W-:Y:S01]  /*0a30*/  FFMA.FTZ R54, R147, R125.reuse, R54 ;  /* 0x0000007d93367223 */ /* 0x080fe20000010036 */
[----:B------:R-:W-:Y:S01]  /*0a40*/  FADD.FTZ R74, R74, R125 ;  /* 0x0000007d4a4a7221 */ /* 0x000fe20000010000 */
[----:B------:R-:W-:Y:S01]  /*0a50*/  FMUL.FTZ R124, R78, R125 ;  /* 0x0000007d4e7c7220 */ /* 0x000fe20000410000 */
[----:B------:R-:W-:Y:S01]  /*0a60*/  FADD.FTZ R69, R69, R158 ;  /* 0x0000009e45457221 */ /* 0x000fe20000010000 */
[-C--:B------:R-:W-:Y:S01]  /*0a70*/  FFMA.FTZ R49, R136, R158.reuse, R49 ;  /* 0x0000009e88317223 */ /* 0x080fe20000010031 */
[----:B------:R-:W-:Y:S01]  /*0a80*/  FMUL.FTZ R125, R81, R158 ;  /* 0x0000009e517d7220 */ /* 0x000fe20000410000 */
[----:B------:R-:W-:Y:S01]  /*0a90*/  FADD.FTZ R123, R129, R120 ;  /* 0x00000078817b7221 */ /* 0x000fe20000010000 */
[C---:B------:R-:W-:Y:S01]  /*0aa0*/  FFMA.FTZ R158, R132.reuse, R129, R131 ;  /* 0x00000081849e7223 */ /* 0x040fe20000010083 */
[----:B------:R-:W-:Y:S01]  /*0ab0*/  FFMA.FTZ R53, R132, R154, R53 ;  /* 0x0000009a84357223 */ /* 0x000fe20000010035 */
[----:B------:R-:W-:Y:S01]  /*0ac0*/  FADD.FTZ R73, R73, R154 ;  /* 0x0000009a49497221 */ /* 0x000fe20000010000 */
[----:B------:R-:W-:Y:S01]  /*0ad0*/  FADD.FTZ R154, R124, R123 ;  /* 0x0000007b7c9a7221 */ /* 0x000fe20000010000 */
[----:B------:R-:W-:Y:S01]  /*0ae0*/  FFMA.FTZ R131, R147, R124, R158 ;  /* 0x0000007c93837223 */ /* 0x000fe2000001009e */
[----:B------:R-:W-:Y:S01]  /*0af0*/  FMUL.FTZ R142, R80, R151 ;  /* 0x00000097508e7220 */ /* 0x000fe20000410000 */
[----:B------:R-:W-:Y:S01]  /*0b00*/  FADD.FTZ R71, R71, R160 ;  /* 0x000000a047477221 */ /* 0x000fe20000010000 */
[-C--:B------:R-:W-:Y:S01]  /*0b10*/  FFMA.FTZ R51, R144, R160.reuse, R51 ;  /* 0x000000a090337223 */ /* 0x080fe20000010033 */
[----:B------:R-:W-:Y:S01]  /*0b20*/  FMUL.FTZ R121, R83, R160 ;  /* 0x000000a053797220 */ /* 0x000fe20000410000 */
[----:B------:R-:W-:Y:S01]  /*0b30*/  FADD.FTZ R123, R127, R154 ;  /* 0x0000009a7f7b7221 */ /* 0x000fe20000010000 */
[----:B------:R-:W-:Y:S01]  /*0b40*/  FMUL.FTZ R153, R4, R153 ;  /* 0x0000009904997220 */ /* 0x000fe20000410000 */
[----:B------:R-:W-:-:S02]  /*0b50*/  FFMA.FTZ R160, R134, R127, R131 ;  /* 0x0000007f86a07223 */ /* 0x000fc40000010083 */
[----:B------:R-:W-:Y:S02]  /*0b60*/  FADD.FTZ R158, R142, R123 ;  /* 0x0000007b8e9e7221 */ /* 0x000fe40000010000 */
[----:B------:R-:W-:Y:S02]  /*0b70*/  FFMA.FTZ R131, R153, R142, R160 ;  /* 0x0000008e99837223 */ /* 0x000fe400000100a0 */
[----:B------:R-:W-:Y:S02]  /*0b80*/  FADD.FTZ R123, R125, R158 ;  /* 0x0000009e7d7b7221 */ /* 0x000fe40000010000 */
[----:B------:R-:W-:Y:S02]  /*0b90*/  FFMA.FTZ R158, R136, R125, R131 ;  /* 0x0000007d889e7223 */ /* 0x000fe40000010083 */
[----:B------:R-:W-:Y:S02]  /*0ba0*/  FADD.FTZ R160, R126, R123 ;  /* 0x0000007b7ea07221 */ /* 0x000fe40000010000 */
[----:B------:R-:W-:Y:S01]  /*0bb0*/  FFMA.FTZ R131, R155, R126, R158 ;  /* 0x0000007e9b837223 */ /* 0x000fe2000001009e */
[----:B------:R-:W-:Y:S01]  /*0bc0*/  PRMT R130, R139, 0x7632, R130 ;  /* 0x000076328b827816 */ /* 0x000fe20000000082 */
[----:B------:R-:W-:Y:S01]  /*0bd0*/  FMUL.FTZ R120, R84, R165 ;  /* 0x000000a554787220 */ /* 0x000fe20000410000 */
[----:B------:R-:W-:Y:S01]  /*0be0*/  FADD.FTZ R123, R121, R160 ;  /* 0x000000a0797b7221 */ /* 0x000fe20000010000 */
[----:B------:R-:W-:Y:S01]  /*0bf0*/  FMUL.FTZ R157, R4, R157 ;  /* 0x0000009d049d7220 */ /* 0x000fe20000410000 */
        /* <DEDUP_REMOVED lines=11> */
[----:B------:R-:W-:Y:S01]  /*0cb0*/  PRMT R128, R138, 0x7632, R128 ;  /* 0x000076328a807816 */ /* 0x000fe20000000080 */
[----:B------:R-:W-:Y:S01]  /*0cc0*/  FMUL.FTZ R159, R4, R159 ;  /* 0x0000009f049f7220 */ /* 0x000fe20000410000 */
[----:B------:R-:W-:Y:S01]  /*0cd0*/  FFMA.FTZ R130, R146, R135, R123 ;  /* 0x0000008792827223 */ /* 0x000fe2000001007b */
[----:B------:R-:W-:Y:S01]  /*0ce0*/  SHF.L.U32 R138, R138, 0x10, RZ ;  /* 0x000000108a8a7819 */ /* 0x000fe200000006ff */
[C---:B------:R-:W-:Y:S01]  /*0cf0*/  FMUL.FTZ R150, R4.reuse, R133 ;  /* 0x0000008504967220 */ /* 0x040fe20000410000 */
[----:B------:R-:W-:Y:S01]  /*0d00*/  FMUL.FTZ R161, R4, R161 ;  /* 0x000000a104a17220 */ /* 0x000fe20000410000 */
[-C--:B------:R-:W-:Y:S01]  /*0d10*/  FFMA.FTZ R115, R148, R122.reuse, R115 ;  /* 0x0000007a94737223 */ /* 0x080fe20000010073 */
[----:B------:R-:W-:Y:S01]  /*0d20*/  FADD.FTZ R59, R59, R122 ;  /* 0x0000007a3b3b7221 */ /* 0x000fe20000010000 */
[----:B------:R-:W-:Y:S01]  /*0d30*/  FMUL.FTZ R133, R87, R122 ;  /* 0x0000007a57857220 */ /* 0x000fe20000410000 */
[----:B------:R-:W-:Y:S01]  /*0d40*/  FADD.FTZ R122, R131, R154 ;  /* 0x0000009a837a7221 */ /* 0x000fe20000010000 */
[C---:B------:R-:W-:Y:S01]  /*0d50*/  FFMA.FTZ R123, R159.reuse, R154, R130 ;  /* 0x0000009a9f7b7223 */ /* 0x040fe20000010082 */
[----:B------:R-:W-:Y:S01]  /*0d60*/  SHF.L.U32 R128, R128, 0x10, RZ ;  /* 0x0000001080807819 */ /* 0x000fe200000006ff */
[----:B------:R-:W-:Y:S01]  /*0d70*/  FFMA.FTZ R114, R159, R137, R114 ;  /* 0x000000899f727223 */ /* 0x000fe20000010072 */
[----:B------:R-:W-:Y:S01]  /*0d80*/  FADD.FTZ R58, R58, R137 ;  /* 0x000000893a3a7221 */ /* 0x000fe20000010000 */
[-C--:B------:R-:W-:Y:S01]  /*0d90*/  FFMA.FTZ R40, R161, R138.reuse, R40 ;  /* 0x0000008aa1287223 */ /* 0x080fe20000010028 */
[----:B------:R-:W-:Y:S01]  /*0da0*/  FADD.FTZ R60, R60, R138 ;  /* 0x0000008a3c3c7221 */ /* 0x000fe20000010000 */
[----:B------:R-:W-:Y:S01]  /*0db0*/  FMUL.FTZ R138, R88, R138 ;  /* 0x0000008a588a7220 */ /* 0x000fe20000410000 */
[----:B------:R-:W-:Y:S01]  /*0dc0*/  FADD.FTZ R137, R122, R133 ;  /* 0x000000857a897221 */ /* 0x000fe20000010000 */
[----:B------:R-:W-:Y:S01]  /*0dd0*/  FFMA.FTZ R122, R148, R133, R123 ;  /* 0x00000085947a7223 */ /* 0x000fe2000001007b */
[----:B------:R-:W-:Y:S01]  /*0de0*/  SHF.L.U32 R139, R139, 0x10, RZ ;  /* 0x000000108b8b7819 */ /* 0x000fe200000006ff */
[----:B------:R-:W-:Y:S01]  /*0df0*/  FMUL.FTZ R163, R4, R163 ;  /* 0x000000a304a37220 */ /* 0x000fe20000410000 */
[-C--:B------:R-:W-:Y:S01]  /*0e00*/  FFMA.FTZ R41, R150, R128.reuse, R41 ;  /* 0x0000008096297223 */ /* 0x080fe20000010029 */
[----:B------:R-:W-:Y:S01]  /*0e10*/  FADD.FTZ R61, R61, R128 ;  /* 0x000000803d3d7221 */ /* 0x000fe20000010000 */
        /* <DEDUP_REMOVED lines=24> */
.L_x_4502:
        /* <DEDUP_REMOVED lines=19> */
.L_x_4503:
[----:B0-----:R-:W-:Y:S05]  /*10d0*/  BSYNC.RECONVERGENT B1 ;  /* 0x0000000000017941 */ /* 0x001fea0003800200 */
.L_x_4501:
        /* <DEDUP_REMOVED lines=21> */
.L_x_4585:
        /* <DEDUP_REMOVED lines=12> */
[----:B------:R-:W-:Y:S02]  /*12f0*/  IMAD R6, R0, UR9, RZ ;  /* 0x0000000900067c24 */ /* 0x000fe4000f8e02ff */
[----:B-1----:R-:W-:Y:S01]  /*1300*/  FADD.FTZ R158, R139, R158 ;  /* 0x0000009e8b9e7221 */ /* 0x002fe20000010000 */
[----:B0-2---:R-:W-:Y:S01]  /*1310*/  FADD.FTZ R141, R141, R156 ;  /* 0x0000009c8d8d7221 */ /* 0x005fe20000010000 */
[----:B------:R-:W-:Y:S01]  /*1320*/  ISETP.NE.AND.EX P1, PT, R7, RZ, PT, P1 ;  /* 0x000000ff0700720c */ /* 0x000fe20003f25310 */
[----:B------:R-:W-:Y:S01]  /*1330*/  BSSY.RECONVERGENT B1, `(.L_x_4505) ;  /* 0x00001ce000017945 */ /* 0x000fe20003800200 */
[----:B------:R-:W-:Y:S01]  /*1340*/  SHF.R.S32.HI R7, RZ, 0x1f, R6 ;  /* 0x0000001fff077819 */ /* 0x000fe20000011406 */
[----:B------:R-:W-:Y:S01]  /*1350*/  FMUL.FTZ R156, R158, UR12 ;  /* 0x0000000c9e9c7c20 */ /* 0x000fe20008410000 */
[----:B------:R-:W-:Y:S01]  /*1360*/  ISETP.NE.AND P4, PT, RZ, UR8, PT ;  /* 0x00000008ff007c0c */ /* 0x000fe2000bf85270 */
        /* <DEDUP_REMOVED lines=23> */
.L_x_4509:
[----:B------:R-:W-:Y:S05]  /*14e0*/  BSYNC.RECONVERGENT B2 ;  /* 0x0000000000027941 */ /* 0x000fea0003800200 */
.L_x_4508:
        /* <DEDUP_REMOVED lines=14> */
.L_x_4511:
[----:B------:R-:W-:Y:S05]  /*15d0*/  BSYNC.RECONVERGENT B2 ;  /* 0x0000000000027941 */ /* 0x000fea0003800200 */
.L_x_4510:
        /* <DEDUP_REMOVED lines=13> */
.L_x_4513:
[----:B------:R-:W-:Y:S05]  /*16b0*/  BSYNC.RECONVERGENT B2 ;  /* 0x0000000000027941 */ /* 0x000fea0003800200 */
.L_x_4512:
        /* <DEDUP_REMOVED lines=14> */
.L_x_4515:
[----:B------:R-:W-:Y:S05]  /*17a0*/  BSYNC.RECONVERGENT B2 ;  /* 0x0000000000027941 */ /* 0x000fea0003800200 */
.L_x_4514:
        /* <DEDUP_REMOVED lines=13> */
.L_x_4517:
[----:B------:R-:W-:Y:S05]  /*1880*/  BSYNC.RECONVERGENT B2 ;  /* 0x0000000000027941 */ /* 0x000fea0003800200 */
.L_x_4516:
        /* <DEDUP_REMOVED lines=14> */
.L_x_4519:
[----:B------:R-:W-:Y:S05]  /*1970*/  BSYNC.RECONVERGENT B2 ;  /* 0x0000000000027941 */ /* 0x000fea0003800200 */
.L_x_4518:
        /* <DEDUP_REMOVED lines=13> */
.L_x_4521:
[----:B------:R-:W-:Y:S05]  /*1a50*/  BSYNC.RECONVERGENT B2 ;  /* 0x0000000000027941 */ /* 0x000fea0003800200 */
.L_x_4520:
        /* <DEDUP_REMOVED lines=14> */
.L_x_4507:
        /* <DEDUP_REMOVED lines=46> */
.L_x_4524:
[----:B------:R-:W-:Y:S05]  /*1e20*/  BSYNC.RECONVERGENT B2 ;  /* 0x0000000000027941 */ /* 0x000fea0003800200 */
.L_x_4523:
        /* <DEDUP_REMOVED lines=14> */
.L_x_4526:
[----:B------:R-:W-:Y:S05]  /*1f10*/  BSYNC.RECONVERGENT B2 ;  /* 0x0000000000027941 */ /* 0x000fea0003800200 */
.L_x_4525:
        /* <DEDUP_REMOVED lines=13> */
.L_x_4528:
[----:B------:R-:W-:Y:S05]  /*1ff0*/  BSYNC.RECONVERGENT B2 ;  /* 0x0000000000027941 */ /* 0x000fea0003800200 */
.L_x_4527:
        /* <DEDUP_REMOVED lines=14> */
.L_x_4530:
[----:B------:R-:W-:Y:S05]  /*20e0*/  BSYNC.RECONVERGENT B2 ;  /* 0x0000000000027941 */ /* 0x000fea0003800200 */
.L_x_4529:
        /* <DEDUP_REMOVED lines=13> */
.L_x_4532:
[----:B------:R-:W-:Y:S05]  /*21c0*/  BSYNC.RECONVERGENT B2 ;  /* 0x0000000000027941 */ /* 0x000fea0003800200 */
.L_x_4531:
        /* <DEDUP_REMOVED lines=14> */
.L_x_4534:
[----:B------:R-:W-:Y:S05]  /*22b0*/  BSYNC.RECONVERGENT B2 ;  /* 0x0000000000027941 */ /* 0x000fea0003800200 */
.L_x_4533:
        /* <DEDUP_REMOVED lines=13> */
.L_x_4536:
[----:B------:R-:W-:Y:S05]  /*2390*/  BSYNC.RECONVERGENT B2 ;  /* 0x0000000000027941 */ /* 0x000fea0003800200 */
.L_x_4535:
        /* <DEDUP_REMOVED lines=9> */
.L_x_4506:
[----:B------:R-:W-:Y:S02]  /*2430*/  MOV R145, UR20 ;  /* 0x0000001400917c02 */ /* 0x000fe40008000f00 */
[----:B------:R-:W-:Y:S02]  /*2440*/  MOV R149, UR21 ;  /* 0x0000001500957c02 */ /* 0x000fe40008000f00 */
[----:B------:R-:W-:-:S04]  /*2450*/  ISETP.NE.U32.AND P1, PT, R145, RZ, PT ;  /* 0x000000ff9100720c */ /* 0x000fc80003f25070 */
[----:B------:R-:W-:-:S13]  /*2460*/  ISETP.NE.AND.EX P1, PT, R149, RZ, PT, P1 ;  /* 0x000000ff9500720c */ /* 0x000fda0003f25310 */
[----:B------:R-:W-:Y:S05]  /*2470*/  @P1 BRA `(.L_x_4537) ;  /* 0x0000000400741947 */ /* 0x000fea0003800000 */
[-CC-:B------:R-:W-:Y:S01]  /*2480*/  @P2 FFMA.FTZ R7, R3, R141.reuse, R156.reuse ;  /* 0x0000008d03072223 */ /* 0x180fe2000001009c */
[--C-:B------:R-:W-:Y:S01]  /*2490*/  @P2 FFMA.FTZ R6, R132, R141, R156.reuse ;  /* 0x0000008d84062223 */ /* 0x100fe2000001009c */
[----:B------:R-:W-:Y:S01]  /*24a0*/  MOV R122, R21 ;  /* 0x00000015007a7202 */ /* 0x000fe20000000f00 */
[----:B------:R-:W-:Y:S01]  /*24b0*/  @P2 FFMA.FTZ R160, R134, R141, R156 ;  /* 0x0000008d86a02223 */ /* 0x000fe2000001009c */
[----:B------:R-:W-:Y:S01]  /*24c0*/  @P2 FADD.FTZ R123, R140, -R7 ;  /* 0x800000078c7b2221 */ /* 0x000fe20000010000 */
[----:B------:R-:W-:Y:S01]  /*24d0*/  MOV R7, R20 ;  /* 0x0000001400077202 */ /* 0x000fe20000000f00 */
[----:B------:R-:W-:Y:S01]  /*24e0*/  @P2 FADD.FTZ R6, R129, -R6 ;  /* 0x8000000681062221 */ /* 0x000fe20000010000 */
[----:B------:R-:W-:Y:S01]  /*24f0*/  @P2 FADD.FTZ R160, R127, -R160 ;  /* 0x800000a07fa02221 */ /* 0x000fe20000010000 */
[C---:B------:R-:W-:Y:S01]  /*2500*/  @P2 FFMA.FTZ R7, R4.reuse, R123, R20 ;  /* 0x0000007b04072223 */ /* 0x040fe20000010014 */
[----:B------:R-:W-:Y:S01]  /*2510*/  @P2 FFMA.FTZ R143, R147, R141, R156 ;  /* 0x0000008d938f2223 */ /* 0x000fe2000001009c */
[----:B------:R-:W0:Y:S01]  /*2520*/  @P3 LDC R123, c[0x0][0x40c] ;  /* 0x00010300ff7b3b82 */ /* 0x000e220000000800 */
[----:B------:R-:W-:Y:S01]  /*2530*/  @P2 FFMA.FTZ R122, R4, R6, R21 ;  /* 0x00000006047a2223 */ /* 0x000fe20000010015 */
[----:B------:R-:W-:Y:S01]  /*2540*/  MOV R6, R22 ;  /* 0x0000001600067202 */ /* 0x000fe20000000f00 */
[----:B------:R-:W-:-:S04]  /*2550*/  @P2 FADD.FTZ R143, R124, -R143 ;  /* 0x8000008f7c8f2221 */ /* 0x000fc80000010000 */
[----:B------:R-:W-:Y:S01]  /*2560*/  @P2 FFMA.FTZ R6, R4, R143, R22 ;  /* 0x0000008f04062223 */ /* 0x000fe20000010016 */
[----:B-----5:R-:W-:Y:S01]  /*2570*/  @P3 SHF.L.U32 R143, R116, 0x10, RZ ;  /* 0x00000010748f3819 */ /* 0x020fe200000006ff */
[----:B------:R-:W1:Y:S01]  /*2580*/  @P3 LDC R162, c[0x0][0x40c] ;  /* 0x00010300ffa23b82 */ /* 0x000e620000000800 */
[----:B0-----:R-:W-:Y:S01]  /*2590*/  @P3 FMUL.FTZ R158, R122, R123 ;  /* 0x0000007b7a9e3220 */ /* 0x001fe20000410000 */
[----:B------:R-:W-:Y:S02]  /*25a0*/  @P3 PRMT R122, R116, 0x7632, R122 ;  /* 0x00007632747a3816 */ /* 0x000fe4000000007a */
[----:B------:R-:W-:Y:S01]  /*25b0*/  MOV R123, R23 ;  /* 0x00000017007b7202 */ /* 0x000fe20000000f00 */
[----:B------:R-:W-:Y:S01]  /*25c0*/  @P2 FFMA.FTZ R123, R4, R160, R23 ;  /* 0x000000a0047b2223 */ /* 0x000fe20000010017 */
[----:B------:R-:W-:Y:S02]  /*25d0*/  @P3 SHF.L.U32 R122, R122, 0x10, RZ ;  /* 0x000000107a7a3819 */ /* 0x000fe400000006ff */
[----:B------:R-:W0:Y:S01]  /*25e0*/  @P3 LDC R160, c[0x0][0x40c] ;  /* 0x00010300ffa03b82 */ /* 0x000e220000000800 */
[----:B------:R-:W-:-:S02]  /*25f0*/  @P3 FMUL.FTZ R151, R105, R158 ;  /* 0x0000009e69973220 */ /* 0x000fc40000410000 */
[----:B------:R-:W-:-:S03]  /*2600*/  @P3 FFMA.FTZ R25, R158, R122, R25 ;  /* 0x0000007a9e193223 */ /* 0x000fc60000010019 */
[----:B------:R-:W-:Y:S02]  /*2610*/  @P3 F2FP.BF16.F32.PACK_AB R151, RZ, R151 ;  /* 0x00000097ff97323e */ /* 0x000fe400000010ff */
[----:B------:R-:W2:Y:S08]  /*2620*/  @P3 LDC R122, c[0x0][0x40c] ;  /* 0x00010300ff7a3b82 */ /* 0x000eb00000000800 */
[----:B------:R-:W3:Y:S01]  /*2630*/  @P3 LDC R158, c[0x0][0x40c] ;  /* 0x00010300ff9e3b82 */ /* 0x000ee20000000800 */
[----:B--2---:R-:W-:Y:S01]  /*2640*/  @P3 FMUL.FTZ R7, R7, R122 ;  /* 0x0000007a07073220 */ /* 0x004fe20000410000 */
[----:B0-----:R-:W-:Y:S01]  /*2650*/  @P3 FMUL.FTZ R122, R123, R160 ;  /* 0x000000a07b7a3220 */ /* 0x001fe20000410000 */
[----:B------:R-:W-:-:S05]  /*2660*/  @P3 PRMT R160, R117, 0x7632, R160 ;  /* 0x0000763275a03816 */ /* 0x000fca00000000a0 */
[----:B------:R-:W0:Y:S01]  /*2670*/  @P3 LDC R123, c[0x0][0x40c] ;  /* 0x00010300ff7b3b82 */ /* 0x000e220000000800 */
[-C--:B------:R-:W-:Y:S01]  /*2680*/  @P3 FFMA.FTZ R24, R143, R7.reuse, R24 ;  /* 0x000000078f183223 */ /* 0x080fe20000010018 */
[----:B------:R-:W-:Y:S01]  /*2690*/  @P3 FMUL.FTZ R143, R104, R7 ;  /* 0x00000007688f3220 */ /* 0x000fe20000410000 */
[----:B------:R-:W-:Y:S01]  /*26a0*/  @P2 FFMA.FTZ R7, R153, R141, R156 ;  /* 0x0000008d99072223 */ /* 0x000fe2000001009c */
[----:B------:R-:W-:-:S03]  /*26b0*/  @P3 SHF.L.U32 R160, R160, 0x10, RZ ;  /* 0x00000010a0a03819 */ /* 0x000fc600000006ff */
[----:B------:R-:W-:Y:S01]  /*26c0*/  @P2 FADD.FTZ R165, R142, -R7 ;  /* 0x800000078ea52221 */ /* 0x000fe20000010000 */
[----:B------:R-:W-:Y:S01]  /*26d0*/  MOV R7, R16 ;  /* 0x0000001000077202 */ /* 0x000fe20000000f00 */
[----:B------:R-:W-:Y:S01]  /*26e0*/  @P3 FFMA.FTZ R27, R122, R160, R27 ;  /* 0x000000a07a1b3223 */ /* 0x000fe2000001001b */
[----:B------:R-:W-:Y:S01]  /*26f0*/  @P3 F2FP.BF16.F32.PACK_AB R143, RZ, R143 ;  /* 0x0000008fff8f323e */ /* 0x000fe200000010ff */
[----:B------:R-:W-:Y:S01]  /*2700*/  @P2 FFMA.FTZ R7, R4, R165, R16 ;  /* 0x000000a504072223 */ /* 0x000fe20000010010 */
[----:B------:R-:W2:Y:S01]  /*2710*/  @P3 LDC R160, c[0x0][0x40c] ;  /* 0x00010300ffa03b82 */ /* 0x000ea20000000800 */
[----:B------:R-:W-:Y:S01]  /*2720*/  @P3 FMUL.FTZ R122, R107, R122 ;  /* 0x0000007a6b7a3220 */ /* 0x000fe20000410000 */
[----:B------:R-:W-:Y:S01]  /*2730*/  @P3 PRMT R108, R143, 0x7610, R108 ;  /* 0x000076108f6c3816 */ /* 0x000fe2000000006c */
[----:B------:R-:W-:-:S03]  /*2740*/  @P2 FFMA.FTZ R143, R155, R141, R156 ;  /* 0x0000008d9b8f2223 */ /* 0x000fc6000001009c */
[----:B------:R-:W-:Y:S01]  /*2750*/  @P3 PRMT R108, R108, 0x5410, R151 ;  /* 0x000054106c6c3816 */ /* 0x000fe20000000097 */
[----:B------:R-:W-:Y:S01]  /*2760*/  @P2 FADD.FTZ R151, R126, -R143 ;  /* 0x8000008f7e972221 */ /* 0x000fe20000010000 */
[----:B------:R-:W-:Y:S02]  /*2770*/  MOV R143, R18 ;  /* 0x00000012008f7202 */ /* 0x000fe40000000f00 */
[----:B------:R-:W-:Y:S01]  /*2780*/  @P3 F2FP.BF16.F32.PACK_AB R122, RZ, R122 ;  /* 0x0000007aff7a323e */ /* 0x000fe200000010ff */
[----:B------:R-:W-:Y:S01]  /*2790*/  @P2 FFMA.FTZ R143, R4, R151, R18 ;  /* 0x00000097048f2223 */ /* 0x000fe20000010012 */
[----:B0-----:R-:W-:Y:S01]  /*27a0*/  @P3 FMUL.FTZ R165, R6, R123 ;  /* 0x0000007b06a53220 */ /* 0x001fe20000410000 */
[----:B------:R-:W-:Y:S01]  /*27b0*/  @P2 FFMA.FTZ R6, R136, R141, R156 ;  /* 0x0000008d88062223 */ /* 0x000fe2000001009c */
[----:B------:R-:W-:Y:S02]  /*27c0*/  @P3 SHF.L.U32 R123, R117, 0x10, RZ ;  /* 0x00000010757b3819 */ /* 0x000fe400000006ff */
[----:B------:R-:W-:Y:S01]  /*27d0*/  @P3 SHF.L.U32 R151, R119, 0x10, RZ ;  /* 0x0000001077973819 */ /* 0x000fe200000006ff */
[----:B------:R-:W-:-:S02]  /*27e0*/  @P2 FADD.FTZ R6, R125, -R6 ;  /* 0x800000067d062221 */ /* 0x000fc40000010000 */
[----:B------:R-:W-:Y:S01]  /*27f0*/  @P3 FFMA.FTZ R26, R123, R165, R26 ;  /* 0x000000a57b1a3223 */ /* 0x000fe2000001001a */
[----:B------:R-:W-:Y:S01]  /*2800*/  MOV R123, R17 ;  /* 0x00000011007b7202 */ /* 0x000fe20000000f00 */
[----:B------:R-:W-:Y:S01]  /*2810*/  @P2 FFMA.FTZ R123, R4, R6, R17 ;  /* 0x00000006047b2223 */ /* 0x000fe20000010011 */
[----:B------:R-:W-:Y:S01]  /*2820*/  @P3 FMUL.FTZ R6, R106, R165 ;  /* 0x000000a56a063220 */ /* 0x000fe20000410000 */
[----:B--2---:R-:W-:Y:S02]  /*2830*/  @P3 FMUL.FTZ R7, R7, R160 ;  /* 0x000000a007073220 */ /* 0x004fe40000410000 */
[----:B---3--:R-:W-:Y:S01]  /*2840*/  @P3 FMUL.FTZ R158, R123, R158 ;  /* 0x0000009e7b9e3220 */ /* 0x008fe20000410000 */
[----:B------:R-:W-:Y:S02]  /*2850*/  @P3 PRMT R123, R118, 0x7632, R123 ;  /* 0x00007632767b3816 */ /* 0x000fe4000000007b */
[----:B------:R-:W-:Y:S02]  /*2860*/  @P3 F2FP.BF16.F32.PACK_AB R6, RZ, R6 ;  /* 0x00000006ff06323e */ /* 0x000fe400000010ff */
[----:B------:R-:W-:-:S02]  /*2870*/  @P3 SHF.L.U32 R123, R123, 0x10, RZ ;  /* 0x000000107b7b3819 */ /* 0x000fc400000006ff */
[----:B------:R-:W-:-:S03]  /*2880*/  @P3 PRMT R109, R6, 0x7610, R109 ;  /* 0x00007610066d3816 */ /* 0x000fc6000000006d */
[----:B------:R-:W-:Y:S01]  /*2890*/  @P3 FFMA.FTZ R29, R158, R123, R29 ;  /* 0x0000007b9e1d3223 */ /* 0x000fe2000001001d */
[----:B-1----:R-:W-:Y:S01]  /*28a0*/  @P3 FMUL.FTZ R123, R143, R162 ;  /* 0x000000a28f7b3220 */ /* 0x002fe20000410000 */
[----:B------:R-:W-:Y:S01]  /*28b0*/  @P3 SHF.L.U32 R143, R118, 0x10, RZ ;  /* 0x00000010768f3819 */ /* 0x000fe200000006ff */
[----:B------:R-:W-:Y:S01]  /*28c0*/  @P3 FMUL.FTZ R158, R101, R158 ;  /* 0x0000009e659e3220 */ /* 0x000fe20000410000 */
[----:B------:R-:W-:Y:S01]  /*28d0*/  @P3 PRMT R109, R109, 0x5410, R122 ;  /* 0x000054106d6d3816 */ /* 0x000fe2000000007a */
[-C--:B------:R-:W-:Y:S01]  /*28e0*/  @P3 FFMA.FTZ R30, R151, R123.reuse, R30 ;  /* 0x0000007b971e3223 */ /* 0x080fe2000001001e */
[----:B------:R-:W-:Y:S01]  /*28f0*/  @P3 FMUL.FTZ R123, R102, R123 ;  /* 0x0000007b667b3220 */ /* 0x000fe20000410000 */
[-C--:B------:R-:W-:Y:S01]  /*2900*/  @P3 FFMA.FTZ R28, R143, R7.reuse, R28 ;  /* 0x000000078f1c3223 */ /* 0x080fe2000001001c */
[----:B------:R-:W-:Y:S01]  /*2910*/  @P3 FMUL.FTZ R7, R100, R7 ;  /* 0x0000000764073220 */ /* 0x000fe20000410000 */
[----:B------:R-:W-:Y:S02]  /*2920*/  @P3 F2FP.BF16.F32.PACK_AB R158, RZ, R158 ;  /* 0x0000009eff9e323e */ /* 0x000fe400000010ff */
[----:B------:R-:W-:-:S02]  /*2930*/  @P3 F2FP.BF16.F32.PACK_AB R123, RZ, R123 ;  /* 0x0000007bff7b323e */ /* 0x000fc400000010ff */
[----:B------:R-:W-:Y:S02]  /*2940*/  @P3 F2FP.BF16.F32.PACK_AB R7, RZ, R7 ;  /* 0x00000007ff07323e */ /* 0x000fe400000010ff */
[----:B------:R-:W-:Y:S02]  /*2950*/  @P3 PRMT R111, R123, 0x7610, R111 ;  /* 0x000076107b6f3816 */ /* 0x000fe4000000006f */
        /* <DEDUP_REMOVED lines=15> */
.L_x_4537:
[----:B------:R-:W0:Y:S01]  /*2a50*/  @P3 LDC R44, c[0x0][0x40c] ;  /* 0x00010300ff2c3b82 */ /* 0x000e220000000800 */
[-CC-:B------:R-:W-:Y:S01]  /*2a60*/  @P2 FFMA.FTZ R6, R144, R141.reuse, R156.reuse ;  /* 0x0000008d90062223 */ /* 0x180fe2000001009c */
[--C-:B------:R-:W-:Y:S01]  /*2a70*/  @P2 FFMA.FTZ R7, R155, R141, R156.reuse ;  /* 0x0000008d9b072223 */ /* 0x100fe2000001009c */
        /* <DEDUP_REMOVED lines=9> */
[----:B------:R-:W-:Y:S01]  /*2b10*/  @P2 FADD.FTZ R65, R140, -R65 ;  /* 0x800000418c412221 */ /* 0x000fe20000010000 */
[----:B------:R-:W-:Y:S01]  /*2b20*/  MOV R64, R20 ;  /* 0x0000001400407202 */ /* 0x000fe20000000f00 */
[----:B------:R-:W-:Y:S01]  /*2b30*/  @P2 FFMA.FTZ R67, R147, R141, R156 ;  /* 0x0000008d93432223 */ /* 0x000fe2000001009c */
[----:B------:R-:W-:Y:S01]  /*2b40*/  @P3 SHF.L.U32 R7, R6, 0x10, RZ ;  /* 0x0000001006073819 */ /* 0x000fe200000006ff */
[----:B------:R-:W2:Y:S01]  /*2b50*/  @P3 LDC R158, c[0x0][0x40c] ;  /* 0x00010300ff9e3b82 */ /* 0x000ea20000000800 */
[----:B------:R-:W-:Y:S01]  /*2b60*/  @P2 FFMA.FTZ R64, R4, R65, R20 ;  /* 0x0000004104402223 */ /* 0x000fe20000010014 */
[----:B------:R-:W-:Y:S01]  /*2b70*/  MOV R65, R21 ;  /* 0x0000001500417202 */ /* 0x000fe20000000f00 */
[----:B------:R-:W-:Y:S01]  /*2b80*/  @P2 FADD.FTZ R67, R124, -R67 ;  /* 0x800000437c432221 */ /* 0x000fe20000010000 */
[----:B------:R-:W-:Y:S01]  /*2b90*/  MOV R66, R22 ;  /* 0x0000001600427202 */ /* 0x000fe20000000f00 */
[----:B------:R-:W-:-:S02]  /*2ba0*/  @P2 FFMA.FTZ R143, R153, R141, R156 ;  /* 0x0000008d998f2223 */ /* 0x000fc4000001009c */
[----:B------:R-:W-:Y:S01]  /*2bb0*/  @P2 FFMA.FTZ R66, R4, R67, R22 ;  /* 0x0000004304422223 */ /* 0x000fe20000010016 */
[----:B0-----:R-:W-:Y:S01]  /*2bc0*/  @P3 FMUL.FTZ R6, R47, R44 ;  /* 0x0000002c2f063220 */ /* 0x001fe20000410000 */
[----:B------:R-:W0:Y:S01]  /*2bd0*/  @P3 LDC R123, c[0x0][0x40c] ;  /* 0x00010300ff7b3b82 */ /* 0x000e220000000800 */
[----:B------:R-:W-:Y:S01]  /*2be0*/  MOV R67, R23 ;  /* 0x0000001700437202 */ /* 0x000fe20000000f00 */
[----:B------:R-:W-:Y:S01]  /*2bf0*/  @P2 FADD.FTZ R143, R142, -R143 ;  /* 0x8000008f8e8f2221 */ /* 0x000fe20000010000 */
[----:B------:R-:W-:Y:S01]  /*2c00*/  @P3 FFMA.FTZ R31, R6, R7, R31 ;  /* 0x00000007061f3223 */ /* 0x000fe2000001001f */
[----:B------:R-:W-:Y:S02]  /*2c10*/  MOV R44, R16 ;  /* 0x00000010002c7202 */ /* 0x000fe40000000f00 */
[----:B------:R-:W-:Y:S01]  /*2c20*/  @P2 FFMA.FTZ R44, R4, R143, R16 ;  /* 0x0000008f042c2223 */ /* 0x000fe20000010010 */
[----:B-1----:R-:W-:Y:S01]  /*2c30*/  @P3 FMUL.FTZ R7, R46, R45 ;  /* 0x0000002d2e073220 */ /* 0x002fe20000410000 */
[----:B------:R-:W-:Y:S01]  /*2c40*/  @P3 SHF.L.U32 R45, R119, 0x10, RZ ;  /* 0x00000010772d3819 */ /* 0x000fe200000006ff */
[----:B------:R-:W1:Y:S01]  /*2c50*/  @P3 LDC R122, c[0x0][0x40c] ;  /* 0x00010300ff7a3b82 */ /* 0x000e620000000800 */
[----:B------:R-:W-:-:S03]  /*2c60*/  @P3 SHF.L.U32 R143, R116, 0x10, RZ ;  /* 0x00000010748f3819 */ /* 0x000fc600000006ff */
[----:B------:R-:W-:Y:S01]  /*2c70*/  @P3 FFMA.FTZ R30, R45, R7, R30 ;  /* 0x000000072d1e3223 */ /* 0x000fe2000001001e */
[----:B------:R-:W-:Y:S01]  /*2c80*/  @P3 FMUL.FTZ R45, R103, R6 ;  /* 0x00000006672d3220 */ /* 0x000fe20000410000 */
[----:B------:R-:W-:Y:S01]  /*2c90*/  @P2 FFMA.FTZ R6, R132, R141, R156 ;  /* 0x0000008d84062223 */ /* 0x000fe2000001009c */
[----:B------:R-:W-:Y:S01]  /*2ca0*/  @P3 FMUL.FTZ R7, R102, R7 ;  /* 0x0000000766073220 */ /* 0x000fe20000410000 */
[----:B------:R-:W3:Y:S02]  /*2cb0*/  @P3 LDC R151, c[0x0][0x40c] ;  /* 0x00010300ff973b82 */ /* 0x000ee40000000800 */
[----:B------:R-:W-:Y:S01]  /*2cc0*/  @P2 FADD.FTZ R6, R129, -R6 ;  /* 0x8000000681062221 */ /* 0x000fe20000010000 */
[----:B------:R-:W-:Y:S02]  /*2cd0*/  @P3 F2FP.BF16.F32.PACK_AB R45, RZ, R45 ;  /* 0x0000002dff2d323e */ /* 0x000fe400000010ff */
[----:B------:R-:W-:Y:S01]  /*2ce0*/  @P3 F2FP.BF16.F32.PACK_AB R7, RZ, R7 ;  /* 0x00000007ff07323e */ /* 0x000fe200000010ff */
[----:B------:R-:W-:Y:S01]  /*2cf0*/  @P2 FFMA.FTZ R65, R4, R6, R21 ;  /* 0x0000000604412223 */ /* 0x000fe20000010015 */
[----:B------:R-:W-:Y:S01]  /*2d00*/  @P2 FFMA.FTZ R6, R134, R141, R156 ;  /* 0x0000008d86062223 */ /* 0x000fe2000001009c */
[----:B0-----:R-:W-:Y:S01]  /*2d10*/  @P3 FMUL.FTZ R123, R64, R123 ;  /* 0x0000007b407b3220 */ /* 0x001fe20000410000 */
[----:B------:R-:W-:Y:S01]  /*2d20*/  @P3 PRMT R111, R7, 0x7610, R111 ;  /* 0x00007610076f3816 */ /* 0x000fe2000000006f */
[----:B--2---:R-:W-:Y:S01]  /*2d30*/  @P3 FMUL.FTZ R158, R65, R158 ;  /* 0x0000009e419e3220 */ /* 0x004fe20000410000 */
[----:B------:R-:W-:Y:S01]  /*2d40*/  @P2 FADD.FTZ R6, R127, -R6 ;  /* 0x800000067f062221 */ /* 0x000fe20000010000 */
[----:B------:R-:W-:Y:S01]  /*2d50*/  @P3 FFMA.FTZ R24, R143, R123, R24 ;  /* 0x0000007b8f183223 */ /* 0x000fe20000010018 */
[----:B------:R-:W-:-:S02]  /*2d60*/  @P3 PRMT R111, R111, 0x5410, R45 ;  /* 0x000054106f6f3816 */ /* 0x000fc4000000002d */
[----:B------:R-:W-:Y:S01]  /*2d70*/  @P2 FFMA.FTZ R67, R4, R6, R23 ;  /* 0x0000000604432223 */ /* 0x000fe20000010017 */
[----:B------:R-:W-:Y:S02]  /*2d80*/  @P3 PRMT R6, R116, 0x7632, R6 ;  /* 0x0000763274063816 */ /* 0x000fe40000000006 */
[----:B------:R-:W-:Y:S01]  /*2d90*/  @P3 PRMT R45, R117, 0x7632, R45 ;  /* 0x00007632752d3816 */ /* 0x000fe2000000002d */
[----:B-1----:R-:W-:Y:S01]  /*2da0*/  @P3 FMUL.FTZ R122, R67, R122 ;  /* 0x0000007a437a3220 */ /* 0x002fe20000410000 */
[----:B------:R-:W-:Y:S02]  /*2db0*/  @P3 SHF.L.U32 R6, R6, 0x10, RZ ;  /* 0x0000001006063819 */ /* 0x000fe400000006ff */
[----:B------:R-:W-:Y:S02]  /*2dc0*/  @P3 SHF.L.U32 R143, R45, 0x10, RZ ;  /* 0x000000102d8f3819 */ /* 0x000fe400000006ff */
[----:B------:R-:W-:Y:S01]  /*2dd0*/  MOV R45, R17 ;  /* 0x00000011002d7202 */ /* 0x000fe20000000f00 */
[----:B------:R-:W-:Y:S01]  /*2de0*/  @P3 FFMA.FTZ R25, R158, R6, R25 ;  /* 0x000000069e193223 */ /* 0x000fe20000010019 */
[----:B------:R-:W-:Y:S01]  /*2df0*/  @P3 FMUL.FTZ R158, R105, R158 ;  /* 0x0000009e699e3220 */ /* 0x000fe20000410000 */
[----:B------:R-:W-:Y:S01]  /*2e00*/  @P3 FMUL.FTZ R6, R104, R123 ;  /* 0x0000007b68063220 */ /* 0x000fe20000410000 */
[----:B------:R-:W-:Y:S01]  /*2e10*/  @P3 FFMA.FTZ R27, R122, R143, R27 ;  /* 0x0000008f7a1b3223 */ /* 0x000fe2000001001b */
[----:B------:R-:W0:Y:S01]  /*2e20*/  @P3 LDC R123, c[0x0][0x40c] ;  /* 0x00010300ff7b3b82 */ /* 0x000e220000000800 */
[----:B---3--:R-:W-:Y:S01]  /*2e30*/  @P3 FMUL.FTZ R143, R66, R151 ;  /* 0x00000097428f3220 */ /* 0x008fe20000410000 */
[----:B------:R-:W-:Y:S01]  /*2e40*/  @P3 F2FP.BF16.F32.PACK_AB R7, RZ, R158 ;  /* 0x0000009eff07323e */ /* 0x000fe200000010ff */
[----:B------:R-:W-:Y:S01]  /*2e50*/  @P2 FFMA.FTZ R158, R136, R141, R156 ;  /* 0x0000008d889e2223 */ /* 0x000fe2000001009c */
[----:B------:R-:W-:Y:S01]  /*2e60*/  @P3 SHF.L.U32 R151, R117, 0x10, RZ ;  /* 0x0000001075973819 */ /* 0x000fe200000006ff */
[----:B------:R-:W-:Y:S01]  /*2e70*/  @P3 FMUL.FTZ R122, R107, R122 ;  /* 0x0000007a6b7a3220 */ /* 0x000fe20000410000 */
[----:B------:R-:W-:Y:S01]  /*2e80*/  @P3 F2FP.BF16.F32.PACK_AB R6, RZ, R6 ;  /* 0x00000006ff06323e */ /* 0x000fe200000010ff */
[----:B------:R-:W-:-:S02]  /*2e90*/  @P2 FADD.FTZ R158, R125, -R158 ;  /* 0x8000009e7d9e2221 */ /* 0x000fc40000010000 */
[-C--:B------:R-:W-:Y:S01]  /*2ea0*/  @P3 FFMA.FTZ R26, R151, R143.reuse, R26 ;  /* 0x0000008f971a3223 */ /* 0x080fe2000001001a */
[----:B------:R-:W-:Y:S01]  /*2eb0*/  @P3 SHF.L.U32 R151, R118, 0x10, RZ ;  /* 0x0000001076973819 */ /* 0x000fe200000006ff */
[----:B------:R-:W-:Y:S01]  /*2ec0*/  @P2 FFMA.FTZ R45, R4, R158, R17 ;  /* 0x0000009e042d2223 */ /* 0x000fe20000010011 */
[----:B------:R-:W-:Y:S01]  /*2ed0*/  @P3 FMUL.FTZ R143, R106, R143 ;  /* 0x0000008f6a8f3220 */ /* 0x000fe20000410000 */
[----:B------:R-:W1:Y:S01]  /*2ee0*/  @P3 LDC R158, c[0x0][0x40c] ;  /* 0x00010300ff9e3b82 */ /* 0x000e620000000800 */
[----:B------:R-:W-:Y:S02]  /*2ef0*/  @P3 F2FP.BF16.F32.PACK_AB R122, RZ, R122 ;  /* 0x0000007aff7a323e */ /* 0x000fe400000010ff */
[----:B------:R-:W-:Y:S02]  /*2f00*/  @P3 PRMT R108, R6, 0x7610, R108 ;  /* 0x00007610066c3816 */ /* 0x000fe4000000006c */
[----:B------:R-:W-:Y:S02]  /*2f10*/  @P3 F2FP.BF16.F32.PACK_AB R143, RZ, R143 ;  /* 0x0000008fff8f323e */ /* 0x000fe400000010ff */
[----:B------:R-:W-:-:S02]  /*2f20*/  @P3 PRMT R108, R108, 0x5410, R7 ;  /* 0x000054106c6c3816 */ /* 0x000fc40000000007 */
[----:B------:R-:W-:Y:S01]  /*2f30*/  @P3 PRMT R109, R143, 0x7610, R109 ;  /* 0x000076108f6d3816 */ /* 0x000fe2000000006d */
[----:B0-----:R-:W-:-:S03]  /*2f40*/  @P3 FMUL.FTZ R123, R44, R123 ;  /* 0x0000007b2c7b3220 */ /* 0x001fc60000410000 */
[----:B------:R-:W-:Y:S01]  /*2f50*/  @P3 PRMT R109, R109, 0x5410, R122 ;  /* 0x000054106d6d3816 */ /* 0x000fe2000000007a */
[-C--:B------:R-:W-:Y:S01]  /*2f60*/  @P3 FFMA.FTZ R28, R151, R123.reuse, R28 ;  /* 0x0000007b971c3223 */ /* 0x080fe2000001001c */
[----:B------:R-:W-:Y:S01]  /*2f70*/  @P3 PRMT R151, R118, 0x7632, R151 ;  /* 0x0000763276973816 */ /* 0x000fe20000000097 */
[----:B------:R-:W-:-:S03]  /*2f80*/  @P3 FMUL.FTZ R123, R100, R123 ;  /* 0x0000007b647b3220 */ /* 0x000fc60000410000 */
[----:B------:R-:W-:Y:S02]  /*2f90*/  @P3 SHF.L.U32 R151, R151, 0x10, RZ ;  /* 0x0000001097973819 */ /* 0x000fe400000006ff */
[----:B------:R-:W-:Y:S01]  /*2fa0*/  @P3 F2FP.BF16.F32.PACK_AB R123, RZ, R123 ;  /* 0x0000007bff7b323e */ /* 0x000fe200000010ff */
[----:B-1----:R-:W-:-:S03]  /*2fb0*/  @P3 FMUL.FTZ R158, R45, R158 ;  /* 0x0000009e2d9e3220 */ /* 0x002fc60000410000 */
[----:B------:R-:W-:Y:S01]  /*2fc0*/  @P3 PRMT R110, R123, 0x7610, R110 ;  /* 0x000076107b6e3816 */ /* 0x000fe2000000006e */
[----:B------:R-:W-:Y:S01]  /*2fd0*/  @P3 FFMA.FTZ R29, R158, R151, R29 ;  /* 0x000000979e1d3223 */ /* 0x000fe2000001001d */
[----:B------:R-:W-:-:S05]  /*2fe0*/  @P3 FMUL.FTZ R158, R101, R158 ;  /* 0x0000009e659e3220 */ /* 0x000fca0000410000 */
[----:B------:R-:W-:-:S04]  /*2ff0*/  @P3 F2FP.BF16.F32.PACK_AB R158, RZ, R158 ;  /* 0x0000009eff9e323e */ /* 0x000fc800000010ff */
[----:B------:R-:W-:-:S07]  /*3000*/  @P3 PRMT R110, R110, 0x5410, R158 ;  /* 0x000054106e6e3816 */ /* 0x000fce000000009e */
.L_x_4522:
[----:B------:R-:W-:Y:S05]  /*3010*/  BSYNC.RECONVERGENT B1 ;  /* 0x0000000000017941 */ /* 0x000fea0003800200 */
.L_x_4505:
[----:B------:R-:W-:Y:S01]  /*3020*/  ISETP.NE.U32.AND P1, PT, R145, RZ, PT ;  /* 0x000000ff9100720c */ /* 0x000fe20003f25070 */
[----:B------:R-:W0:Y:S01]  /*3030*/  @P3 LDC.64 R6, c[0x0][0x468] ;  /* 0x00011a00ff063b82 */ /* 0x000e220000000a00 */
[----:B------:R-:W-:Y:S01]  /*3040*/  BSSY.RECONVERGENT B1, `(.L_x_4538) ;  /* 0x000000d000017945 */ /* 0x000fe20003800200 */
[----:B------:R-:W-:Y:S02]  /*3050*/  IADD3 R143, PT, PT, R5, 0x20, RZ ;  /* 0x00000020058f7810 */ /* 0x000fe40007ffe0ff */
        /* <DEDUP_REMOVED lines=8> */
[----:B0-----:R-:W0:Y:S02]  /*30e0*/  LDC.64 R6, c[0x0][0x390] ;  /* 0x0000e400ff067b82 */ /* 0x001e240000000a00 */
[----:B0-----:R-:W-:-:S05]  /*30f0*/  IMAD.WIDE.U32 R6, R143, 0x10, R6 ;  /* 0x000000108f067825 */ /* 0x001fca00078e0006 */
[----:B-----5:R1:W5:Y:S02]  /*3100*/  LDG.E.128 R116, desc[UR6][R6.64] ;  /* 0x0000000606747981 */ /* 0x020364000c1e1d00 */
.L_x_4539:
[----:B------:R-:W-:Y:S05]  /*3110*/  BSYNC.RECONVERGENT B1 ;  /* 0x0000000000017941 */ /* 0x000fea0003800200 */
.L_x_4538:
[----:B------:R-:W-:Y:S04]  /*3120*/  BSSY.RECONVERGENT B1, `(.L_x_4540) ;  /* 0x00001bf000017945 */ /* 0x000fe80003800200 */
[----:B------:R-:W-:Y:S05]  /*3130*/  @!P0 BRA `(.L_x_4541) ;  /* 0x0000000800ec8947 */ /* 0x000fea0003800000 */
[----:B------:R-:W-:Y:S05]  /*3140*/  @!P1 BRA `(.L_x_4542) ;  /* 0x0000000400749947 */ /* 0x000fea0003800000 */
[-CC-:B------:R-:W-:Y:S01]  /*3150*/  @P2 FFMA.FTZ R5, R157, R141.reuse, R156.reuse ;  /* 0x0000008d9d052223 */ /* 0x180fe2000001009c */
[----:B0-----:R-:W-:Y:S01]  /*3160*/  MOV R64, R12 ;  /* 0x0000000c00407202 */ /* 0x001fe20000000f00 */
[-CC-:B-1----:R-:W-:Y:S01]  /*3170*/  @P2 FFMA.FTZ R6, R148, R141.reuse, R156.reuse ;  /* 0x0000008d94062223 */ /* 0x182fe2000001009c */
[----:B------:R-:W-:Y:S01]  /*3180*/  @P2 FFMA.FTZ R7, R159, R141, R156 ;  /* 0x0000008d9f072223 */ /* 0x000fe2000001009c */
[----:B------:R-:W-:Y:S01]  /*3190*/  @P2 FADD.FTZ R5, R120, -R5 ;  /* 0x8000000578052221 */ /* 0x000fe20000010000 */
[----:B------:R-:W-:Y:S01]  /*31a0*/  MOV R67, R15 ;  /* 0x0000000f00437202 */ /* 0x000fe20000000f00 */
[----:B------:R-:W-:Y:S01]  /*31b0*/  @P2 FADD.FTZ R6, R133, -R6 ;  /* 0x8000000685062221 */ /* 0x000fe20000010000 */
[----:B------:R-:W-:Y:S01]  /*31c0*/  @P2 FADD.FTZ R7, R154, -R7 ;  /* 0x800000079a072221 */ /* 0x000fe20000010000 */
[C---:B------:R-:W-:Y:S01]  /*31d0*/  @P2 FFMA.FTZ R64, R4.reuse, R5, R12 ;  /* 0x0000000504402223 */ /* 0x040fe2000001000c */
[----:B------:R-:W-:Y:S01]  /*31e0*/  MOV R66, R14 ;  /* 0x0000000e00427202 */ /* 0x000fe20000000f00 */
[----:B------:R-:W0:Y:S01]  /*31f0*/  @P3 LDC R5, c[0x0][0x40c] ;  /* 0x00010300ff053b82 */ /* 0x000e220000000800 */
[C---:B------:R-:W-:Y:S01]  /*3200*/  @P2 FFMA.FTZ R67, R4.reuse, R6, R15 ;  /* 0x0000000604432223 */ /* 0x040fe2000001000f */
[----:B------:R-:W-:Y:S01]  /*3210*/  @P2 FFMA.FTZ R66, R4, R7, R14 ;  /* 0x0000000704422223 */ /* 0x000fe2000001000e */
[----:B-----5:R-:W-:Y:S01]  /*3220*/  @P3 SHF.L.U32 R7, R116, 0x10, RZ ;  /* 0x0000001074073819 */ /* 0x020fe200000006ff */
[-CC-:B------:R-:W-:Y:S01]  /*3230*/  @P2 FFMA.FTZ R44, R152, R141.reuse, R156.reuse ;  /* 0x0000008d982c2223 */ /* 0x180fe2000001009c */
[-CC-:B------:R-:W-:Y:S01]  /*3240*/  @P2 FFMA.FTZ R2, R146, R141.reuse, R156.reuse ;  /* 0x0000008d92022223 */ /* 0x180fe2000001009c */
[-CC-:B------:R-:W-:Y:S01]  /*3250*/  @P2 FFMA.FTZ R45, R161, R141.reuse, R156.reuse ;  /* 0x0000008da12d2223 */ /* 0x180fe2000001009c */
[-C--:B------:R-:W-:Y:S01]  /*3260*/  @P2 FFMA.FTZ R46, R150, R141.reuse, R156 ;  /* 0x0000008d962e2223 */ /* 0x080fe2000001009c */
[----:B------:R-:W1:Y:S01]  /*3270*/  @P3 LDC R6, c[0x0][0x40c] ;  /* 0x00010300ff063b82 */ /* 0x000e620000000800 */
[----:B------:R-:W-:Y:S01]  /*3280*/  @P2 FADD.FTZ R44, R137, -R44 ;  /* 0x8000002c892c2221 */ /* 0x000fe20000010000 */
[----:B------:R-:W-:Y:S01]  /*3290*/  @P2 FFMA.FTZ R141, R163, R141, R156 ;  /* 0x0000008da38d2223 */ /* 0x000fe2000001009c */
[----:B------:R-:W-:Y:S01]  /*32a0*/  @P2 FADD.FTZ R2, R135, -R2 ;  /* 0x8000000287022221 */ /* 0x000fe20000010000 */
[----:B------:R-:W-:Y:S01]  /*32b0*/  @P2 FADD.FTZ R45, R138, -R45 ;  /* 0x8000002d8a2d2221 */ /* 0x000fe20000010000 */
[----:B------:R-:W-:Y:S01]  /*32c0*/  MOV R47, R11 ;  /* 0x0000000b002f7202 */ /* 0x000fe20000000f00 */
[C---:B------:R-:W-:Y:S01]  /*32d0*/  @P2 FFMA.FTZ R47, R4.reuse, R44, R11 ;  /* 0x0000002c042f2223 */ /* 0x040fe2000001000b */
[----:B------:R-:W-:Y:S01]  /*32e0*/  @P2 FADD.FTZ R46, R131, -R46 ;  /* 0x8000002e832e2221 */ /* 0x000fe20000010000 */
[----:B------:R-:W2:Y:S01]  /*32f0*/  @P3 LDC R122, c[0x0][0x40c] ;  /* 0x00010300ff7a3b82 */ /* 0x000ea20000000800 */
[----:B------:R-:W-:Y:S01]  /*3300*/  MOV R65, R13 ;  /* 0x0000000d00417202 */ /* 0x000fe20000000f00 */
[C---:B------:R-:W-:Y:S01]  /*3310*/  @P2 FFMA.FTZ R65, R4.reuse, R2, R13 ;  /* 0x0000000204412223 */ /* 0x040fe2000001000d */
[----:B------:R-:W-:Y:S01]  /*3320*/  MOV R44, R8 ;  /* 0x00000008002c7202 */ /* 0x000fe20000000f00 */
[----:B------:R-:W-:Y:S01]  /*3330*/  @P2 FFMA.FTZ R44, R4, R45, R8 ;  /* 0x0000002d042c2223 */ /* 0x000fe20000010008 */
[----:B------:R-:W-:Y:S01]  /*3340*/  @P2 FADD.FTZ R141, R130, -R141 ;  /* 0x8000008d828d2221 */ /* 0x000fe20000010000 */
[----:B------:R-:W-:Y:S01]  /*3350*/  MOV R45, R9 ;  /* 0x00000009002d7202 */ /* 0x000fe20000000f00 */
[----:B------:R-:W-:Y:S01]  /*3360*/  @P2 FFMA.FTZ R45, R4, R46, R9 ;  /* 0x0000002e042d2223 */ /* 0x000fe20000010009 */
[----:B0-----:R-:W-:Y:S01]  /*3370*/  @P3 FMUL.FTZ R5, R64, R5 ;  /* 0x0000000540053220 */ /* 0x001fe20000410000 */
[----:B------:R-:W0:Y:S01]  /*3380*/  @P3 LDC R123, c[0x0][0x40c] ;  /* 0x00010300ff7b3b82 */ /* 0x000e220000000800 */
[----:B------:R-:W-:-:S02]  /*3390*/  @P3 PRMT R2, R116, 0x7632, R2 ;  /* 0x0000763274023816 */ /* 0x000fc40000000002 */
[-C--:B------:R-:W-:Y:S01]  /*33a0*/  @P3 FFMA.FTZ R32, R7, R5.reuse, R32 ;  /* 0x0000000507203223 */ /* 0x080fe20000010020 */
[----:B------:R-:W-:Y:S01]  /*33b0*/  @P3 FMUL.FTZ R5, R96, R5 ;  /* 0x0000000560053220 */ /* 0x000fe20000410000 */
[----:B------:R-:W-:Y:S01]  /*33c0*/  MOV R46, R10 ;  /* 0x0000000a002e7202 */ /* 0x000fe20000000f00 */
[----:B------:R-:W-:Y:S01]  /*33d0*/  @P2 FFMA.FTZ R46, R4, R141, R10 ;  /* 0x0000008d042e2223 */ /* 0x000fe2000001000a */
[----:B------:R-:W-:Y:S01]  /*33e0*/  @P3 SHF.L.U32 R4, R2, 0x10, RZ ;  /* 0x0000001002043819 */ /* 0x000fe200000006ff */
[----:B------:R-:W3:Y:S01]  /*33f0*/  @P3 LDC R7, c[0x0][0x40c] ;  /* 0x00010300ff073b82 */ /* 0x000ee20000000800 */
[----:B------:R-:W-:Y:S01]  /*3400*/  @P3 F2FP.BF16.F32.PACK_AB R5, RZ, R5 ;  /* 0x00000005ff05323e */ /* 0x000fe200000010ff */
[----:B-1----:R-:W-:Y:S01]  /*3410*/  @P3 FMUL.FTZ R2, R65, R6 ;  /* 0x0000000641023220 */ /* 0x002fe20000410000 */
[----:B------:R-:W-:Y:S02]  /*3420*/  @P3 SHF.L.U32 R141, R117, 0x10, RZ ;  /* 0x00000010758d3819 */ /* 0x000fe400000006ff */
[----:B------:R-:W-:Y:S01]  /*3430*/  @P3 PRMT R108, R5, 0x7610, R108 ;  /* 0x00007610056c3816 */ /* 0x000fe2000000006c */
[----:B------:R-:W-:Y:S01]  /*3440*/  @P3 FFMA.FTZ R33, R2, R4, R33 ;  /* 0x0000000402213223 */ /* 0x000fe20000010021 */
[----:B------:R-:W-:Y:S01]  /*3450*/  @P3 FMUL.FTZ R2, R97, R2 ;  /* 0x0000000261023220 */ /* 0x000fe20000410000 */
[----:B------:R-:W1:Y:S01]  /*3460*/  @P3 LDC R156, c[0x0][0x40c] ;  /* 0x00010300ff9c3b82 */ /* 0x000e620000000800 */
[----:B------:R-:W-:-:S02]  /*3470*/  @P3 PRMT R4, R117, 0x7632, R4 ;  /* 0x0000763275043816 */ /* 0x000fc40000000004 */
[----:B------:R-:W-:Y:S02]  /*3480*/  @P3 SHF.L.U32 R145, R118, 0x10, RZ ;  /* 0x0000001076913819 */ /* 0x000fe400000006ff */
[----:B------:R-:W-:Y:S02]  /*3490*/  @P3 F2FP.BF16.F32.PACK_AB R2, RZ, R2 ;  /* 0x00000002ff02323e */ /* 0x000fe400000010ff */
[----:B------:R-:W-:Y:S01]  /*34a0*/  @P3 SHF.L.U32 R6, R4, 0x10, RZ ;  /* 0x0000001004063819 */ /* 0x000fe200000006ff */
[----:B------:R-:W4:Y:S01]  /*34b0*/  @P3 LDC R5, c[0x0][0x40c] ;  /* 0x00010300ff053b82 */ /* 0x000f220000000800 */
[----:B--2---:R-:W-:Y:S01]  /*34c0*/  @P3 FMUL.FTZ R4, R67, R122 ;  /* 0x0000007a43043220 */ /* 0x004fe20000410000 */
[--C-:B------:R-:W-:Y:S01]  /*34d0*/  @P3 PRMT R108, R108, 0x5410, R2.reuse ;  /* 0x000054106c6c3816 */ /* 0x100fe20000000002 */
[----:B0-----:R-:W-:Y:S01]  /*34e0*/  @P3 FMUL.FTZ R123, R44, R123 ;  /* 0x0000007b2c7b3220 */ /* 0x001fe20000410000 */
[----:B------:R-:W-:Y:S01]  /*34f0*/  @P3 PRMT R2, R118, 0x7632, R2 ;  /* 0x0000763276023816 */ /* 0x000fe20000000002 */
[----:B------:R-:W-:Y:S01]  /*3500*/  @P3 FFMA.FTZ R35, R4, R6, R35 ;  /* 0x0000000604233223 */ /* 0x000fe20000010023 */
[----:B------:R-:W-:Y:S01]  /*3510*/  @P3 FMUL.FTZ R4, R99, R4 ;  /* 0x0000000463043220 */ /* 0x000fe20000410000 */
[----:B------:R-:W-:Y:S01]  /*3520*/  @P3 FFMA.FTZ R36, R145, R123, R36 ;  /* 0x0000007b91243223 */ /* 0x000fe20000010024 */
[----:B---3--:R-:W-:Y:S01]  /*3530*/  @P3 FMUL.FTZ R7, R66, R7 ;  /* 0x0000000742073220 */ /* 0x008fe20000410000 */
[----:B------:R-:W-:Y:S01]  /*3540*/  @P3 SHF.L.U32 R6, R2, 0x10, RZ ;  /* 0x0000001002063819 */ /* 0x000fe200000006ff */
[----:B------:R-:W-:Y:S01]  /*3550*/  @P3 FMUL.FTZ R123, R92, R123 ;  /* 0x0000007b5c7b3220 */ /* 0x000fe20000410000 */
[----:B------:R-:W-:Y:S01]  /*3560*/  @P3 F2FP.BF16.F32.PACK_AB R4, RZ, R4 ;  /* 0x00000004ff04323e */ /* 0x000fe200000010ff */
[-C--:B------:R-:W-:Y:S01]  /*3570*/  @P3 FFMA.FTZ R34, R141, R7.reuse, R34 ;  /* 0x000000078d223223 */ /* 0x080fe20000010022 */
[----:B------:R-:W-:Y:S01]  /*3580*/  @P3 SHF.L.U32 R141, R119, 0x10, RZ ;  /* 0x00000010778d3819 */ /* 0x000fe200000006ff */
[----:B------:R-:W-:Y:S01]  /*3590*/  @P3 FMUL.FTZ R7, R98, R7 ;  /* 0x0000000762073220 */ /* 0x000fe20000410000 */
[----:B------:R-:W-:Y:S01]  /*35a0*/  @P3 F2FP.BF16.F32.PACK_AB R123, RZ, R123 ;  /* 0x0000007bff7b323e */ /* 0x000fe200000010ff */
[----:B-1----:R-:W-:-:S03]  /*35b0*/  @P3 FMUL.FTZ R2, R45, R156 ;  /* 0x0000009c2d023220 */ /* 0x002fc60000410000 */
[----:B------:R-:W-:Y:S01]  /*35c0*/  @P3 F2FP.BF16.F32.PACK_AB R7, RZ, R7 ;  /* 0x00000007ff07323e */ /* 0x000fe200000010ff */
[----:B------:R-:W-:Y:S01]  /*35d0*/  @P3 FFMA.FTZ R37, R2, R6, R37 ;  /* 0x0000000602253223 */ /* 0x000fe20000010025 */
[----:B------:R-:W-:Y:S01]  /*35e0*/  @P3 FMUL.FTZ R2, R93, R2 ;  /* 0x000000025d023220 */ /* 0x000fe20000410000 */
[----:B------:R-:W-:Y:S01]  /*35f0*/  @P3 PRMT R110, R123, 0x7610, R110 ;  /* 0x000076107b6e3816 */ /* 0x000fe2000000006e */
[----:B----4-:R-:W-:Y:S01]  /*3600*/  @P3 FMUL.FTZ R5, R46, R5 ;  /* 0x000000052e053220 */ /* 0x010fe20000410000 */
[----:B------:R-:W-:Y:S02]  /*3610*/  @P3 PRMT R109, R7, 0x7610, R109 ;  /* 0x00007610076d3816 */ /* 0x000fe4000000006d */
[----:B------:R-:W-:Y:S01]  /*3620*/  @P3 F2FP.BF16.F32.PACK_AB R2, RZ, R2 ;  /* 0x00000002ff02323e */ /* 0x000fe200000010ff */
[-C--:B------:R-:W-:Y:S01]  /*3630*/  @P3 FFMA.FTZ R38, R141, R5.reuse, R38 ;  /* 0x000000058d263223 */ /* 0x080fe20000010026 */
[----:B------:R-:W-:Y:S01]  /*3640*/  @P3 FMUL.FTZ R5, R94, R5 ;  /* 0x000000055e053220 */ /* 0x000fe20000410000 */
[----:B------:R-:W-:-:S02]  /*3650*/  @P3 PRMT R109, R109, 0x5410, R4 ;  /* 0x000054106d6d3816 */ /* 0x000fc40000000004 */
[----:B------:R-:W-:Y:S02]  /*3660*/  @P3 PRMT R110, R110, 0x5410, R2 ;  /* 0x000054106e6e3816 */ /* 0x000fe40000000002 */
[----:B------:R-:W-:-:S04]  /*3670*/  @P3 F2FP.BF16.F32.PACK_AB R5, RZ, R5 ;  /* 0x00000005ff05323e */ /* 0x000fc800000010ff */
[----:B------:R-:W-:Y:S01]  /*3680*/  @P3 PRMT R111, R5, 0x7610, R111 ;  /* 0x00007610056f3816 */ /* 0x000fe2000000006f */
[----:B------:R-:W-:Y:S06]  /*3690*/  @!P3 BRA `(.L_x_4543) ;  /* 0x00000014009cb947 */ /* 0x000fec0003800000 */
        /* <DEDUP_REMOVED lines=8> */
.L_x_4542:
[----:B01----:R-:W0:Y:S01]  /*3720*/  @P3 LDC R7, c[0x0][0x40c] ;  /* 0x00010300ff073b82 */ /* 0x003e220000000800 */
[-CC-:B------:R-:W-:Y:S01]  /*3730*/  @P2 FFMA.FTZ R5, R157, R141.reuse, R156.reuse ;  /* 0x0000008d9d052223 */ /* 0x180fe2000001009c */
[-CC-:B------:R-:W-:Y:S01]  /*3740*/  @P2 FFMA.FTZ R6, R146, R141.reuse, R156.reuse ;  /* 0x0000008d92062223 */ /* 0x180fe2000001009c */
[----:B------:R-:W-:Y:S01]  /*3750*/  MOV R2, R12 ;  /* 0x0000000c00027202 */ /* 0x000fe20000000f00 */
[----:B------:R-:W-:Y:S01]  /*3760*/  @P2 FFMA.FTZ R158, R148, R141, R156 ;  /* 0x0000008d949e2223 */ /* 0x000fe2000001009c */
[----:B------:R-:W-:Y:S01]  /*3770*/  @P2 FADD.FTZ R5, R120, -R5 ;  /* 0x8000000578052221 */ /* 0x000fe20000010000 */
[----:B-----5:R-:W-:Y:S02]  /*3780*/  @P3 SHF.L.U32 R151, R119, 0x10, RZ ;  /* 0x0000001077973819 */ /* 0x020fe400000006ff */
[----:B------:R-:W1:Y:S01]  /*3790*/  @P3 LDC R123, c[0x0][0x40c] ;  /* 0x00010300ff7b3b82 */ /* 0x000e620000000800 */
[----:B------:R-:W-:Y:S01]  /*37a0*/  @P2 FFMA.FTZ R2, R4, R5, R12 ;  /* 0x0000000504022223 */ /* 0x000fe2000001000c */
[----:B------:R-:W-:Y:S01]  /*37b0*/  @P2 FADD.FTZ R5, R135, -R6 ;  /* 0x8000000687052221 */ /* 0x000fe20000010000 */
[----:B------:R-:W-:Y:S01]  /*37c0*/  MOV R6, R13 ;  /* 0x0000000d00067202 */ /* 0x000fe20000000f00 */
[----:B------:R-:W-:-:S02]  /*37d0*/  @P2 FADD.FTZ R158, R133, -R158 ;  /* 0x8000009e859e2221 */ /* 0x000fc40000010000 */
[----:B------:R-:W-:Y:S01]  /*37e0*/  @P2 FFMA.FTZ R6, R4, R5, R13 ;  /* 0x0000000504062223 */ /* 0x000fe2000001000d */
[----:B------:R-:W-:Y:S01]  /*37f0*/  @P2 FFMA.FTZ R5, R159, R141, R156 ;  /* 0x0000008d9f052223 */ /* 0x000fe2000001009c */
[----:B------:R-:W2:Y:S03]  /*3800*/  @P3 LDC R160, c[0x0][0x40c] ;  /* 0x00010300ffa03b82 */ /* 0x000ea60000000800 */
[----:B------:R-:W-:Y:S01]  /*3810*/  @P2 FADD.FTZ R145, R154, -R5 ;  /* 0x800000059a912221 */ /* 0x000fe20000010000 */
[----:B------:R-:W-:-:S03]  /*3820*/  MOV R5, R14 ;  /* 0x0000000e00057202 */ /* 0x000fc60000000f00 */
[----:B------:R-:W-:Y:S01]  /*3830*/  @P2 FFMA.FTZ R5, R4, R145, R14 ;  /* 0x0000009104052223 */ /* 0x000fe2000001000e */
[----:B0-----:R-:W-:Y:S01]  /*3840*/  @P3 FMUL.FTZ R122, R6, R7 ;  /* 0x00000007067a3220 */ /* 0x001fe20000410000 */
[----:B------:R-:W-:Y:S01]  /*3850*/  @P3 PRMT R6, R116, 0x7632, R6 ;  /* 0x0000763274063816 */ /* 0x000fe20000000006 */
[----:B------:R-:W0:Y:S03]  /*3860*/  @P3 LDC R145, c[0x0][0x40c] ;  /* 0x00010300ff913b82 */ /* 0x000e260000000800 */
[----:B------:R-:W-:Y:S02]  /*3870*/  @P3 SHF.L.U32 R7, R6, 0x10, RZ ;  /* 0x0000001006073819 */ /* 0x000fe400000006ff */
[----:B------:R-:W-:Y:S01]  /*3880*/  MOV R6, R15 ;  /* 0x0000000f00067202 */ /* 0x000fe20000000f00 */
[----:B------:R-:W-:Y:S02]  /*3890*/  @P2 FFMA.FTZ R6, R4, R158, R15 ;  /* 0x0000009e04062223 */ /* 0x000fe4000001000f */
[----:B------:R-:W-:Y:S01]  /*38a0*/  @P3 FFMA.FTZ R33, R122, R7, R33 ;  /* 0x000000077a213223 */ /* 0x000fe20000010021 */
[----:B-1----:R-:W-:Y:S01]  /*38b0*/  @P3 FMUL.FTZ R7, R2, R123 ;  /* 0x0000007b02073220 */ /* 0x002fe20000410000 */
[----:B------:R-:W-:Y:S01]  /*38c0*/  @P3 SHF.L.U32 R123, R116, 0x10, RZ ;  /* 0x00000010747b3819 */ /* 0x000fe200000006ff */
[----:B------:R-:W-:Y:S01]  /*38d0*/  @P3 FMUL.FTZ R122, R97, R122 ;  /* 0x0000007a617a3220 */ /* 0x000fe20000410000 */
[----:B------:R-:W-:Y:S01]  /*38e0*/  MOV R2, R8 ;  /* 0x0000000800027202 */ /* 0x000fe20000000f00 */
[----:B--2---:R-:W-:-:S02]  /*38f0*/  @P3 FMUL.FTZ R5, R5, R160 ;  /* 0x000000a005053220 */ /* 0x004fc40000410000 */
[----:B------:R-:W-:Y:S01]  /*3900*/  @P3 FFMA.FTZ R32, R123, R7, R32 ;  /* 0x000000077b203223 */ /* 0x000fe20000010020 */
[----:B------:R-:W-:Y:S01]  /*3910*/  @P2 FFMA.FTZ R123, R161, R141, R156 ;  /* 0x0000008da17b2223 */ /* 0x000fe2000001009c */
[----:B------:R-:W-:-:S03]  /*3920*/  @P3 FMUL.FTZ R7, R96, R7 ;  /* 0x0000000760073220 */ /* 0x000fc60000410000 */
[----:B------:R-:W-:Y:S02]  /*3930*/  @P2 FADD.FTZ R123, R138, -R123 ;  /* 0x8000007b8a7b2221 */ /* 0x000fe40000010000 */
[----:B------:R-:W-:Y:S02]  /*3940*/  @P3 F2FP.BF16.F32.PACK_AB R7, RZ, R7 ;  /* 0x00000007ff07323e */ /* 0x000fe400000010ff */
[----:B------:R-:W-:Y:S01]  /*3950*/  @P2 FFMA.FTZ R2, R4, R123, R8 ;  /* 0x0000007b04022223 */ /* 0x000fe20000010008 */
[----:B------:R-:W-:Y:S01]  /*3960*/  @P3 F2FP.BF16.F32.PACK_AB R123, RZ, R122 ;  /* 0x0000007aff7b323e */ /* 0x000fe200000010ff */
[----:B0-----:R-:W-:Y:S01]  /*3970*/  @P3 FMUL.FTZ R158, R6, R145 ;  /* 0x00000091069e3220 */ /* 0x001fe20000410000 */
[----:B------:R-:W-:Y:S01]  /*3980*/  @P3 PRMT R108, R7, 0x7610, R108 ;  /* 0x00007610076c3816 */ /* 0x000fe2000000006c */
[----:B------:R-:W0:Y:S01]  /*3990*/  @P3 LDC R145, c[0x0][0x40c] ;  /* 0x00010300ff913b82 */ /* 0x000e220000000800 */
[----:B------:R-:W-:Y:S01]  /*39a0*/  @P3 PRMT R6, R117, 0x7632, R6 ;  /* 0x0000763275063816 */ /* 0x000fe20000000006 */
[-CC-:B------:R-:W-:Y:S01]  /*39b0*/  @P2 FFMA.FTZ R122, R150, R141.reuse, R156.reuse ;  /* 0x0000008d967a2223 */ /* 0x180fe2000001009c */
[----:B------:R-:W-:Y:S01]  /*39c0*/  @P3 PRMT R108, R108, 0x5410, R123 ;  /* 0x000054106c6c3816 */ /* 0x000fe2000000007b */
[----:B------:R-:W-:Y:S01]  /*39d0*/  @P2 FFMA.FTZ R123, R163, R141, R156 ;  /* 0x0000008da37b2223 */ /* 0x000fe2000001009c */
[----:B------:R-:W-:Y:S01]  /*39e0*/  @P3 SHF.L.U32 R7, R6, 0x10, RZ ;  /* 0x0000001006073819 */ /* 0x000fe200000006ff */
[----:B------:R-:W-:Y:S01]  /*39f0*/  @P2 FADD.FTZ R149, R131, -R122 ;  /* 0x8000007a83952221 */ /* 0x000fe20000010000 */
[----:B------:R-:W-:Y:S01]  /*3a00*/  MOV R6, R10 ;  /* 0x0000000a00067202 */ /* 0x000fe20000000f00 */
[----:B------:R-:W-:Y:S01]  /*3a10*/  @P2 FADD.FTZ R123, R130, -R123 ;  /* 0x8000007b827b2221 */ /* 0x000fe20000010000 */
[----:B------:R-:W-:Y:S01]  /*3a20*/  MOV R122, R9 ;  /* 0x00000009007a7202 */ /* 0x000fe20000000f00 */
[----:B------:R-:W-:Y:S01]  /*3a30*/  @P3 FFMA.FTZ R35, R158, R7, R35 ;  /* 0x000000079e233223 */ /* 0x000fe20000010023 */
[C---:B------:R-:W-:Y:S01]  /*3a40*/  @P2 FFMA.FTZ R122, R4.reuse, R149, R9 ;  /* 0x00000095047a2223 */ /* 0x040fe20000010009 */
[----:B------:R-:W-:Y:S01]  /*3a50*/  @P2 FFMA.FTZ R6, R4, R123, R10 ;  /* 0x0000007b04062223 */ /* 0x000fe2000001000a */
[----:B------:R-:W1:Y:S01]  /*3a60*/  @P3 LDC R7, c[0x0][0x40c] ;  /* 0x00010300ff073b82 */ /* 0x000e620000000800 */
[----:B------:R-:W-:-:S05]  /*3a70*/  @P3 SHF.L.U32 R149, R117, 0x10, RZ ;  /* 0x0000001075953819 */ /* 0x000fca00000006ff */
[-C--:B------:R-:W-:Y:S01]  /*3a80*/  @P3 FFMA.FTZ R34, R149, R5.reuse, R34 ;  /* 0x0000000595223223 */ /* 0x080fe20000010022 */
[----:B------:R-:W-:Y:S01]  /*3a90*/  @P3 PRMT R149, R118, 0x7632, R149 ;  /* 0x0000763276953816 */ /* 0x000fe20000000095 */
[----:B------:R-:W2:Y:S01]  /*3aa0*/  @P3 LDC R123, c[0x0][0x40c] ;  /* 0x00010300ff7b3b82 */ /* 0x000ea20000000800 */
[----:B------:R-:W-:Y:S02]  /*3ab0*/  @P3 FMUL.FTZ R5, R98, R5 ;  /* 0x0000000562053220 */ /* 0x000fe40000410000 */
[----:B------:R-:W-:Y:S01]  /*3ac0*/  @P3 SHF.L.U32 R149, R149, 0x10, RZ ;  /* 0x0000001095953819 */ /* 0x000fe200000006ff */
[----:B0-----:R-:W-:Y:S01]  /*3ad0*/  @P3 FMUL.FTZ R122, R122, R145 ;  /* 0x000000917a7a3220 */ /* 0x001fe20000410000 */
[----:B------:R-:W-:Y:S01]  /*3ae0*/  @P3 FMUL.FTZ R145, R99, R158 ;  /* 0x0000009e63913220 */ /* 0x000fe20000410000 */
[----:B------:R-:W-:Y:S02]  /*3af0*/  @P3 F2FP.BF16.F32.PACK_AB R5, RZ, R5 ;  /* 0x00000005ff05323e */ /* 0x000fe400000010ff */
[----:B------:R-:W-:Y:S01]  /*3b00*/  @P3 FFMA.FTZ R37, R122, R149, R37 ;  /* 0x000000957a253223 */ /* 0x000fe20000010025 */
[----:B------:R-:W-:Y:S01]  /*3b10*/  @P3 SHF.L.U32 R149, R118, 0x10, RZ ;  /* 0x0000001076953819 */ /* 0x000fe200000006ff */
[----:B------:R-:W-:Y:S01]  /*3b20*/  @P3 FMUL.FTZ R122, R93, R122 ;  /* 0x0000007a5d7a3220 */ /* 0x000fe20000410000 */
[----:B------:R-:W-:-:S02]  /*3b30*/  @P3 F2FP.BF16.F32.PACK_AB R145, RZ, R145 ;  /* 0x00000091ff91323e */ /* 0x000fc400000010ff */
[----:B------:R-:W-:Y:S02]  /*3b40*/  @P3 PRMT R109, R5, 0x7610, R109 ;  /* 0x00007610056d3816 */ /* 0x000fe4000000006d */
[----:B------:R-:W-:Y:S01]  /*3b50*/  @P3 F2FP.BF16.F32.PACK_AB R122, RZ, R122 ;  /* 0x0000007aff7a323e */ /* 0x000fe200000010ff */
[----:B-1----:R-:W-:Y:S01]  /*3b60*/  @P3 FMUL.FTZ R7, R6, R7 ;  /* 0x0000000706073220 */ /* 0x002fe20000410000 */
[----:B------:R-:W-:-:S03]  /*3b70*/  @P3 PRMT R109, R109, 0x5410, R145 ;  /* 0x000054106d6d3816 */ /* 0x000fc60000000091 */
[-C--:B------:R-:W-:Y:S01]  /*3b80*/  @P3 FFMA.FTZ R38, R151, R7.reuse, R38 ;  /* 0x0000000797263223 */ /* 0x080fe20000010026 */
[----:B------:R-:W-:Y:S01]  /*3b90*/  @P3 FMUL.FTZ R7, R94, R7 ;  /* 0x000000075e073220 */ /* 0x000fe20000410000 */
[----:B--2---:R-:W-:-:S04]  /*3ba0*/  @P3 FMUL.FTZ R123, R2, R123 ;  /* 0x0000007b027b3220 */ /* 0x004fc80000410000 */
[----:B------:R-:W-:Y:S01]  /*3bb0*/  @P3 F2FP.BF16.F32.PACK_AB R7, RZ, R7 ;  /* 0x00000007ff07323e */ /* 0x000fe200000010ff */
[-C--:B------:R-:W-:Y:S01]  /*3bc0*/  @P3 FFMA.FTZ R36, R149, R123.reuse, R36 ;  /* 0x0000007b95243223 */ /* 0x080fe20000010024 */
[----:B------:R-:W-:Y:S02]  /*3bd0*/  @P3 FMUL.FTZ R123, R92, R123 ;  /* 0x0000007b5c7b3220 */ /* 0x000fe40000410000 */
[----:B------:R-:W-:-:S03]  /*3be0*/  @P3 PRMT R111, R7, 0x7610, R111 ;  /* 0x00007610076f3816 */ /* 0x000fc6000000006f */
[----:B------:R-:W-:-:S04]  /*3bf0*/  @P3 F2FP.BF16.F32.PACK_AB R123, RZ, R123 ;  /* 0x0000007bff7b323e */ /* 0x000fc800000010ff */
[----:B------:R-:W-:-:S04]  /*3c00*/  @P3 PRMT R110, R123, 0x7610, R110 ;  /* 0x000076107b6e3816 */ /* 0x000fc8000000006e */
[----:B------:R-:W-:Y:S01]  /*3c10*/  @P3 PRMT R110, R110, 0x5410, R122 ;  /* 0x000054106e6e3816 */ /* 0x000fe2000000007a */
[----:B------:R-:W-:Y:S06]  /*3c20*/  @!P3 BRA `(.L_x_4543) ;  /* 0x000000100038b947 */ /* 0x000fec0003800000 */
[----:B------:R-:W-:Y:S01]  /*3c30*/  @P2 FFMA.FTZ R156, R152, R141, R156 ;  /* 0x0000008d989c2223 */ /* 0x000fe2000001009c */
[----:B------:R-:W-:-:S03]  /*3c40*/  MOV R2, R11 ;  /* 0x0000000b00027202 */ /* 0x000fc60000000f00 */
        /* <DEDUP_REMOVED lines=10> */
.L_x_4541:
        /* <DEDUP_REMOVED lines=16> */
.L_x_4546:
[----:B------:R-:W-:Y:S05]  /*3df0*/  BSYNC.RECONVERGENT B2 ;  /* 0x0000000000027941 */ /* 0x000fea0003800200 */
.L_x_4545:
        /* <DEDUP_REMOVED lines=14> */
.L_x_4548:
[----:B------:R-:W-:Y:S05]  /*3ee0*/  BSYNC.RECONVERGENT B2 ;  /* 0x0000000000027941 */ /* 0x000fea0003800200 */
.L_x_4547:
        /* <DEDUP_REMOVED lines=13> */
.L_x_4550:
[----:B------:R-:W-:Y:S05]  /*3fc0*/  BSYNC.RECONVERGENT B2 ;  /* 0x0000000000027941 */ /* 0x000fea0003800200 */
.L_x_4549:
        /* <DEDUP_REMOVED lines=14> */
.L_x_4552:
[----:B------:R-:W-:Y:S05]  /*40b0*/  BSYNC.RECONVERGENT B2 ;  /* 0x0000000000027941 */ /* 0x000fea0003800200 */
.L_x_4551:
        /* <DEDUP_REMOVED lines=13> */
.L_x_4554:
[----:B------:R-:W-:Y:S05]  /*4190*/  BSYNC.RECONVERGENT B2 ;  /* 0x0000000000027941 */ /* 0x000fea0003800200 */
.L_x_4553:
        /* <DEDUP_REMOVED lines=14> */
.L_x_4556:
[----:B------:R-:W-:Y:S05]  /*4280*/  BSYNC.RECONVERGENT B2 ;  /* 0x0000000000027941 */ /* 0x000fea0003800200 */
.L_x_4555:
        /* <DEDUP_REMOVED lines=13> */
.L_x_4558:
[----:B------:R-:W-:Y:S05]  /*4360*/  BSYNC.RECONVERGENT B2 ;  /* 0x0000000000027941 */ /* 0x000fea0003800200 */
.L_x_4557:
        /* <DEDUP_REMOVED lines=40> */
.L_x_4544:
[----:B------:R-:W2:Y:S01]  /*45f0*/  @P3 LDC R5, c[0x0][0x40c] ;  /* 0x00010300ff053b82 */ /* 0x000ea20000000800 */
[----:B------:R-:W-:Y:S04]  /*4600*/  BSSY.RECONVERGENT B2, `(.L_x_4559) ;  /* 0x000000d000027945 */ /* 0x000fe80003800200 */
[----:B------:R-:W-:Y:S05]  /*4610*/  @!P3 BRA `(.L_x_4560) ;  /* 0x00000000002cb947 */ /* 0x000fea0003800000 */
[----:B01----:R-:W-:Y:S01]  /*4620*/  FFMA.FTZ R7, R157, R141, R156 ;  /* 0x0000008d9d077223 */ /* 0x003fe2000001009c */
        /* <DEDUP_REMOVED lines=10> */
.L_x_4560:
[----:B------:R-:W-:Y:S05]  /*46d0*/  BSYNC.RECONVERGENT B2 ;  /* 0x0000000000027941 */ /* 0x000fea0003800200 */
.L_x_4559:
[----:B------:R-:W-:Y:S04]  /*46e0*/  BSSY.RECONVERGENT B2, `(.L_x_4561) ;  /* 0x000000e000027945 */ /* 0x000fe80003800200 */
[----:B------:R-:W-:Y:S05]  /*46f0*/  @!P3 BRA `(.L_x_4562) ;  /* 0x000000000030b947 */ /* 0x000fea0003800000 */
[----:B01----:R-:W-:Y:S01]  /*4700*/  FFMA.FTZ R6, R146, R141, R156 ;  /* 0x0000008d92067223 */ /* 0x003fe2000001009c */
        /* <DEDUP_REMOVED lines=11> */
.L_x_4562:
[----:B------:R-:W-:Y:S05]  /*47c0*/  BSYNC.RECONVERGENT B2 ;  /* 0x0000000000027941 */ /* 0x000fea0003800200 */
.L_x_4561:
        /* <DEDUP_REMOVED lines=13> */
.L_x_4564:
[----:B------:R-:W-:Y:S05]  /*48a0*/  BSYNC.RECONVERGENT B2 ;  /* 0x0000000000027941 */ /* 0x000fea0003800200 */
.L_x_4563:
        /* <DEDUP_REMOVED lines=14> */
.L_x_4566:
[----:B------:R-:W-:Y:S05]  /*4990*/  BSYNC.RECONVERGENT B2 ;  /* 0x0000000000027941 */ /* 0x000fea0003800200 */
.L_x_4565:
        /* <DEDUP_REMOVED lines=13> */
.L_x_4568:
[----:B------:R-:W-:Y:S05]  /*4a70*/  BSYNC.RECONVERGENT B2 ;  /* 0x0000000000027941 */ /* 0x000fea0003800200 */
.L_x_4567:
        /* <DEDUP_REMOVED lines=14> */
.L_x_4570:
[----:B------:R-:W-:Y:S05]  /*4b60*/  BSYNC.RECONVERGENT B2 ;  /* 0x0000000000027941 */ /* 0x000fea0003800200 */
.L_x_4569:
[----:B------:R-:W-:Y:S01]  /*4b70*/  BSSY.RECONVERGENT B2, `(.L_x_4571) ;  /* 0x000000e000027945 */ /* 0x000fe20003800200 */
[----:B01----:R-:W-:-:S03]  /*4b80*/  FFMA.FTZ R6, R152, R141, R156 ;  /* 0x0000008d98067223 */ /* 0x003fc6000001009c */
        /* <DEDUP_REMOVED lines=12> */
.L_x_4572:
[----:B------:R-:W-:Y:S05]  /*4c50*/  BSYNC.RECONVERGENT B2 ;  /* 0x0000000000027941 */ /* 0x000fea0003800200 */
.L_x_4571:
[----:B------:R-:W-:Y:S01]  /*4c60*/  FADD.FTZ R7, R137, -R6 ;  /* 0x8000000689077221 */ /* 0x000fe20000010000 */
[----:B------:R-:W-:-:S03]  /*4c70*/  ISETP.GT.AND P0, PT, R2, RZ, PT ;  /* 0x000000ff0200720c */ /* 0x000fc60003f04270 */
[----:B------:R-:W-:Y:S01]  /*4c80*/  FMUL.FTZ R7, R4, R7 ;  /* 0x0000000704077220 */ /* 0x000fe20000410000 */
[----:B-----5:R-:W-:-:S04]  /*4c90*/  @P3 PRMT R4, R119, 0x7632, R4 ;  /* 0x0000763277043816 */ /* 0x020fc80000000004 */
[----:B------:R-:W-:Y:S02]  /*4ca0*/  FSEL R2, R7, RZ, P0 ;  /* 0x000000ff07027208 */ /* 0x000fe40000000000 */
[----:B------:R-:W-:-:S03]  /*4cb0*/  @P3 SHF.L.U32 R4, R4, 0x10, RZ ;  /* 0x0000001004043819 */ /* 0x000fc600000006ff */
[----:B--2---:R-:W-:-:S04]  /*4cc0*/  @P3 FMUL.FTZ R2, R2, R5 ;  /* 0x0000000502023220 */ /* 0x004fc80000410000 */
[----:B------:R-:W-:Y:S01]  /*4cd0*/  @P3 FMUL.FTZ R5, R95, R2 ;  /* 0x000000025f053220 */ /* 0x000fe20000410000 */
[----:B------:R-:W-:-:S04]  /*4ce0*/  @P3 FFMA.FTZ R39, R2, R4, R39 ;  /* 0x0000000402273223 */ /* 0x000fc80000010027 */
[----:B------:R-:W-:-:S04]  /*4cf0*/  @P3 F2FP.BF16.F32.PACK_AB R5, RZ, R5 ;  /* 0x00000005ff05323e */ /* 0x000fc800000010ff */
[----:B------:R-:W-:-:S07]  /*4d00*/  @P3 PRMT R111, R111, 0x5410, R5 ;  /* 0x000054106f6f3816 */ /* 0x000fce0000000005 */
.L_x_4543:
[----:B------:R-:W-:Y:S05]  /*4d10*/  BSYNC.RECONVERGENT B1 ;  /* 0x0000000000017941 */ /* 0x000fea0003800200 */
.L_x_4540:
        /* <DEDUP_REMOVED lines=12> */
.L_x_4500:
[----:B0-----:R-:W-:Y:S05]  /*4de0*/  BSYNC B0 ;  /* 0x0000000000007941 */ /* 0x001fea0003800000 */
.L_x_4499:
        /* <DEDUP_REMOVED lines=55> */
[----:B------:R-:W-:Y:S06]  /*5160*/  BAR.SYNC.DEFER_BLOCKING 0x0 ;  /* 0x0000000000007b1d */ /* 0x000fec0000010000 */
        /* <DEDUP_REMOVED lines=28> */
[----:B------:R-:W-:Y:S01]  /*5330*/  IMAD R11, R2, UR4, RZ ;  /* 0x00000004020b7c24 */ /* 0x000fe2000f8e02ff */
[----:B------:R-:W0:Y:S01]  /*5340*/  LDCU.64 UR4, c[0x0][0x460] ;  /* 0x00008c00ff0477ac */ /* 0x000e220008000a00 */
[----:B-1----:R-:W-:-:S03]  /*5350*/  FADD.FTZ R13, R16, R13 ;  /* 0x0000000d100d7221 */ /* 0x002fc60000010000 */
[----:B------:R-:W-:Y:S01]  /*5360*/  IADD3 R128, P0, PT, R11, R128, RZ ;  /* 0x000000800b807210 */ /* 0x000fe20007f1e0ff */
[----:B------:R-:W-:Y:S01]  /*5370*/  STS.128 [R0], R24 ;  /* 0x0000001800007388 */ /* 0x000fe20000000c00 */
[----:B--2---:R-:W-:-:S03]  /*5380*/  FADD.FTZ R15, R14, R15 ;  /* 0x0000000f0e0f7221 */ /* 0x004fc60000010000 */
[----:B------:R-:W-:Y:S01]  /*5390*/  STS.128 [R0+0x10], R28 ;  /* 0x0000101c00007388 */ /* 0x000fe20000000c00 */
[----:B---3--:R-:W-:Y:S01]  /*53a0*/  FADD.FTZ R11, R7, R20 ;  /* 0x00000014070b7221 */ /* 0x008fe20000010000 */
[----:B------:R-:W-:Y:S02]  /*53b0*/  SHF.L.U32 R7, R128, 0x2, RZ ;  /* 0x0000000280077819 */ /* 0x000fe400000006ff */
[----:B------:R1:W-:Y:S01]  /*53c0*/  STS.128 [R0+0x400], R32 ;  /* 0x0004002000007388 */ /* 0x0003e20000000c00 */
[----:B----4-:R-:W-:-:S03]  /*53d0*/  FADD.FTZ R49, R8, R49 ;  /* 0x0000003108317221 */ /* 0x010fc60000010000 */
[----:B------:R-:W-:Y:S01]  /*53e0*/  STS.128 [R0+0x410], R36 ;  /* 0x0004102400007388 */ /* 0x000fe20000000c00 */
[----:B0-----:R-:W-:Y:S01]  /*53f0*/  FADD.FTZ R13, R13, R22 ;  /* 0x000000160d0d7221 */ /* 0x001fe20000010000 */
[----:B------:R-:W-:Y:S01]  /*5400*/  BAR.SYNC.DEFER_BLOCKING 0x0 ;  /* 0x0000000000007b1d */ /* 0x000fe20000010000 */
[----:B-1----:R-:W-:Y:S02]  /*5410*/  IADD3.X R35, PT, PT, RZ, RZ, RZ, P0, !PT ;  /* 0x000000ffff237210 */ /* 0x002fe400007fe4ff */
[----:B------:R-:W-:Y:S02]  /*5420*/  IADD3 R2, P0, PT, R7, UR18, RZ ;  /* 0x0000001207027c10 */ /* 0x000fe4000ff1e0ff */
[----:B------:R-:W-:Y:S01]  /*5430*/  SHF.L.U64.HI R8, R128, 0x2, R35 ;  /* 0x0000000280087819 */ /* 0x000fe20000010223 */
        /* <DEDUP_REMOVED lines=50> */
.L_x_4504:
        /* <DEDUP_REMOVED lines=8> */
.L_x_4575:
[----:B------:R-:W-:Y:S05]  /*57e0*/  BSYNC B1 ;  /* 0x0000000000017941 */ /* 0x000fea0003800000 */
.L_x_4574:
        /* <DEDUP_REMOVED lines=8> */
.L_x_4576:
[----:B------:R-:W-:-:S05]  /*5870*/  FADD.FTZ R123, R123, R128 ;  /* 0x000000807b7b7221 */ /* 0x000fca0000010000 */
[----:B------:R-:W-:Y:S01]  /*5880*/  MOV R160, R123 ;  /* 0x0000007b00a07202 */ /* 0x000fe20000000f00 */
[----:B------:R-:W-:Y:S01]  /*5890*/  HFMA2 R162, -RZ, RZ, 0, 1.1920928955078125e-07 ;  /* 0x00000002ffa27431 */ /* 0x000fe200000001ff */
[----:B------:R-:W-:-:S07]  /*58a0*/  MOV R122, R156 ;  /* 0x0000009c007a7202 */ /* 0x000fce0000000f00 */
[----:B------:R-:W-:Y:S05]  /*58b0*/  WARPSYNC.COLLECTIVE R151, `(.L_x_4577) ;  /* 0x0000000097087348 */ /* 0x000fea0003c00000 */
[----:B------:R0:W1:Y:S02]  /*58c0*/  SHFL.BFLY P1, R156, R160, R162, R165 ;  /* 0x0c0000a2a09c7389 */ /* 0x00006400000200a5 */
[----:B01----:R-:W-:Y:S05]  /*58d0*/  ENDCOLLECTIVE ;  /* 0x000000000000791b */ /* 0x003fea0003800000 */
.L_x_4577:
[----:B------:R-:W-:-:S05]  /*58e0*/  FADD.FTZ R122, R122, R139 ;  /* 0x0000008b7a7a7221 */ /* 0x000fca0000010000 */
[----:B------:R-:W-:Y:S01]  /*58f0*/  MOV R160, R122 ;  /* 0x0000007a00a07202 */ /* 0x000fe20000000f00 */
[----:B------:R-:W-:-:S07]  /*5900*/  FADD.FTZ R143, R123, R156 ;  /* 0x0000009c7b8f7221 */ /* 0x000fce0000010000 */
[----:B------:R-:W-:Y:S05]  /*5910*/  WARPSYNC.COLLECTIVE R151, `(.L_x_4578) ;  /* 0x0000000097087348 */ /* 0x000fea0003c00000 */
[----:B------:R0:W1:Y:S02]  /*5920*/  SHFL.BFLY P1, R156, R160, R162, R165 ;  /* 0x0c0000a2a09c7389 */ /* 0x00006400000200a5 */
[----:B01----:R-:W-:Y:S05]  /*5930*/  ENDCOLLECTIVE ;  /* 0x000000000000791b */ /* 0x003fea0003800000 */
.L_x_4578:
[----:B------:R-:W-:Y:S01]  /*5940*/  MOV R160, R143 ;  /* 0x0000008f00a07202 */ /* 0x000fe20000000f00 */
[----:B------:R-:W-:Y:S01]  /*5950*/  HFMA2 R162, -RZ, RZ, 0, 2.384185791015625e-07 ;  /* 0x00000004ffa27431 */ /* 0x000fe200000001ff */
[----:B------:R-:W-:-:S07]  /*5960*/  MOV R141, R156 ;  /* 0x0000009c008d7202 */ /* 0x000fce0000000f00 */
[----:B------:R-:W-:Y:S05]  /*5970*/  WARPSYNC.COLLECTIVE R151, `(.L_x_4579) ;  /* 0x0000000097087348 */ /* 0x000fea0003c00000 */
[----:B------:R0:W1:Y:S02]  /*5980*/  SHFL.BFLY P1, R156, R160, R162, R165 ;  /* 0x0c0000a2a09c7389 */ /* 0x00006400000200a5 */
[----:B01----:R-:W-:Y:S05]  /*5990*/  ENDCOLLECTIVE ;  /* 0x000000000000791b */ /* 0x003fea0003800000 */
.L_x_4579:
[----:B------:R-:W-:-:S05]  /*59a0*/  FADD.FTZ R145, R122, R141 ;  /* 0x0000008d7a917221 */ /* 0x000fca0000010000 */
[----:B------:R-:W-:Y:S01]  /*59b0*/  MOV R160, R145 ;  /* 0x0000009100a07202 */ /* 0x000fe20000000f00 */
[----:B------:R-:W-:-:S07]  /*59c0*/  FADD.FTZ R149, R143, R156 ;  /* 0x0000009c8f957221 */ /* 0x000fce0000010000 */
[----:B------:R-:W-:Y:S05]  /*59d0*/  WARPSYNC.COLLECTIVE R151, `(.L_x_4580) ;  /* 0x0000000097087348 */ /* 0x000fea0003c00000 */
[----:B------:R0:W1:Y:S02]  /*59e0*/  SHFL.BFLY P1, R156, R160, R162, R165 ;  /* 0x0c0000a2a09c7389 */ /* 0x00006400000200a5 */
[----:B01----:R-:W-:Y:S05]  /*59f0*/  ENDCOLLECTIVE ;  /* 0x000000000000791b */ /* 0x003fea0003800000 */
.L_x_4580:
[----:B------:R-:W-:Y:S01]  /*5a00*/  MOV R160, R149 ;  /* 0x0000009500a07202 */ /* 0x000fe20000000f00 */
[----:B------:R-:W-:Y:S01]  /*5a10*/  HFMA2 R162, -RZ, RZ, 0, 4.76837158203125e-07 ;  /* 0x00000008ffa27431 */ /* 0x000fe200000001ff */
[----:B------:R-:W-:-:S07]  /*5a20*/  MOV R158, R156 ;  /* 0x0000009c009e7202 */ /* 0x000fce0000000f00 */
[----:B------:R-:W-:Y:S05]  /*5a30*/  WARPSYNC.COLLECTIVE R151, `(.L_x_4581) ;  /* 0x0000000097087348 */ /* 0x000fea0003c00000 */
[----:B------:R0:W1:Y:S02]  /*5a40*/  SHFL.BFLY P1, R156, R160, R162, R165 ;  /* 0x0c0000a2a09c7389 */ /* 0x00006400000200a5 */
[----:B01----:R-:W-:Y:S05]  /*5a50*/  ENDCOLLECTIVE ;  /* 0x000000000000791b */ /* 0x003fea0003800000 */
.L_x_4581:
[----:B------:R-:W-:-:S05]  /*5a60*/  FADD.FTZ R128, R145, R158 ;  /* 0x0000009e91807221 */ /* 0x000fca0000010000 */
[----:B------:R-:W-:Y:S01]  /*5a70*/  MOV R160, R128 ;  /* 0x0000008000a07202 */ /* 0x000fe20000000f00 */
[----:B------:R-:W-:-:S07]  /*5a80*/  FADD.FTZ R139, R149, R156 ;  /* 0x0000009c958b7221 */ /* 0x000fce0000010000 */
[----:B------:R-:W-:Y:S05]  /*5a90*/  WARPSYNC.COLLECTIVE R151, `(.L_x_4582) ;  /* 0x0000000097087348 */ /* 0x000fea0003c00000 */
[----:B------:R0:W1:Y:S02]  /*5aa0*/  SHFL.BFLY P1, R156, R160, R162, R165 ;  /* 0x0c0000a2a09c7389 */ /* 0x00006400000200a5 */
[----:B01----:R-:W-:Y:S05]  /*5ab0*/  ENDCOLLECTIVE ;  /* 0x000000000000791b */ /* 0x003fea0003800000 */
.L_x_4582:
[----:B------:R-:W-:Y:S01]  /*5ac0*/  MOV R160, R139 ;  /* 0x0000008b00a07202 */ /* 0x000fe20000000f00 */
[----:B------:R-:W-:Y:S01]  /*5ad0*/  HFMA2 R162, -RZ, RZ, 0, 9.5367431640625e-07 ;  /* 0x00000010ffa27431 */ /* 0x000fe200000001ff */
[----:B------:R-:W-:-:S07]  /*5ae0*/  MOV R141, R156 ;  /* 0x0000009c008d7202 */ /* 0x000fce0000000f00 */
[----:B------:R-:W-:Y:S05]  /*5af0*/  WARPSYNC.COLLECTIVE R151, `(.L_x_4583) ;  /* 0x0000000097087348 */ /* 0x000fea0003c00000 */
[----:B------:R0:W1:Y:S02]  /*5b00*/  SHFL.BFLY P1, R156, R160, R162, R165 ;  /* 0x0c0000a2a09c7389 */ /* 0x00006400000200a5 */
[----:B01----:R-:W-:Y:S05]  /*5b10*/  ENDCOLLECTIVE ;  /* 0x000000000000791b */ /* 0x003fea0003800000 */
.L_x_4583:
[----:B------:R-:W-:-:S05]  /*5b20*/  FADD.FTZ R141, R128, R141 ;  /* 0x0000008d808d7221 */ /* 0x000fca0000010000 */
[----:B------:R-:W-:Y:S02]  /*5b30*/  MOV R160, R141 ;  /* 0x0000008d00a07202 */ /* 0x000fe40000000f00 */
[----:B------:R-:W-:-:S07]  /*5b40*/  MOV R158, R156 ;  /* 0x0000009c009e7202 */ /* 0x000fce0000000f00 */
[----:B------:R-:W-:Y:S05]  /*5b50*/  WARPSYNC.COLLECTIVE R151, `(.L_x_4584) ;  /* 0x0000000097087348 */ /* 0x000fea0003c00000 */
[----:B------:R0:W1:Y:S02]  /*5b60*/  SHFL.BFLY P1, R156, R160, R162, R165 ;  /* 0x0c0000a2a09c7389 */ /* 0x00006400000200a5 */
[----:B01----:R-:W-:Y:S05]  /*5b70*/  ENDCOLLECTIVE ;  /* 0x000000000000791b */ /* 0x003fea0003800000 */
.L_x_4584:
[----:B------:R-:W-:Y:S05]  /*5b80*/  BRA `(.L_x_4585) ;  /* 0xffffffb400a87947 */ /* 0x000fea000383ffff */
.L_x_4586:
        /* <DEDUP_REMOVED lines=15> */
.L_x_11235:


//--------------------- .text._ZN10layer_norm13ln_bwd_kernelINS_13Kernel_traitsIf13__nv_bfloat16fS2_fjLj512ELj1ELj4ELj1ELj16ENS_18Kernel_traits_baseILj512EfS2_fS2_fjLj128EEEEELb1ELb0ELb0ELb0EEEvNS_9BwdParamsE --------------------------
	.section	.text._ZN10layer_norm13ln_bwd_kernelINS_13Kernel_traitsIf13__nv_bfloat16fS2_fjLj512ELj1ELj4ELj1ELj16ENS_18Kernel_traits_baseILj512EfS2_fS2_fjLj128EEEEELb1ELb0ELb0ELb0EEEvNS_9BwdParamsE,"ax",@progbits
	.align	128
        .global         _ZN10layer_norm13ln_bwd_kernelINS_13Kernel_traitsIf13__nv_bfloat16fS2_fjLj512ELj1ELj4ELj1ELj16ENS_18Kernel_traits_baseILj512EfS2_fS2_fjLj128EEEEELb1ELb0ELb0ELb0EEEvNS_9BwdParamsE
        .type           _ZN10layer_norm13ln_bwd_kernelINS_13Kernel_traitsIf13__nv_bfloat16fS2_fjLj512ELj1ELj4ELj1ELj16ENS_18Kernel_traits_baseILj512EfS2_fS2_fjLj128EEEEELb1ELb0ELb0ELb0EEEvNS_9BwdParamsE,@function
        .size           _ZN10layer_norm13ln_bwd_kernelINS_13Kernel_traitsIf13__nv_bfloat16fS2_fjLj512ELj1ELj4ELj1ELj16ENS_18Kernel_traits_baseILj512EfS2_fS2_fjLj128EEEEELb1ELb0ELb0ELb0EEEvNS_9BwdParamsE,(.L_x_11236 - _ZN10layer_norm13ln_bwd_kernelINS_13Kernel_traitsIf13__nv_bfloat16fS2_fjLj512ELj1ELj4ELj1ELj16ENS_18Kernel_traits_baseILj512EfS2_fS2_fjLj128EEEEELb1ELb0ELb0ELb0EEEvNS_9BwdParamsE)
        .other          _ZN10layer_norm13ln_bwd_kernelINS_13Kernel_traitsIf13__nv_bfloat16fS2_fjLj512ELj1ELj4ELj1ELj16ENS_18Kernel_traits_baseILj512EfS2_fS2_fjLj128EEEEELb1ELb0ELb0ELb0EEEvNS_9BwdParamsE,@"STO_CUDA_ENTRY STV_DEFAULT"
_ZN10layer_norm13ln_bwd_kernelINS_13Kernel_traitsIf13__nv_bfloat16fS2_fjLj512ELj1ELj4ELj1ELj16ENS_18Kernel_traits_baseILj512EfS2_fS2_fjLj128EEEEELb1ELb0ELb0ELb0EEEvNS_9BwdParamsE:
.text._ZN10layer_norm13ln_bwd_kernelINS_13Kernel_traitsIf13__nv_bfloat16fS2_fjLj512ELj1ELj4ELj1ELj16ENS_18Kernel_traits_baseILj512EfS2_fS2_fjLj128EEEEELb1ELb0ELb0ELb0EEEvNS_9BwdParamsE:
        /* <DEDUP_REMOVED lines=70> */
.L_x_4608:
[----:B0-----:R-:W0:Y:S08]  /*0460*/  LDC.64 R84, c[0x0][0x3c0] ;  /* 0x0000f000ff547b82 */ /* 0x001e300000000a00 */
[----:B------:R-:W1:Y:S01]  /*0470*/  @P0 LDC.64 R86, c[0x0][0x3e0] ;  /* 0x0000f800ff560b82 */ /* 0x000e620000000a00 */
[----:B0-----:R-:W-:-:S07]  /*0480*/  IMAD.WIDE R118, R105, 0x4, R84 ;  /* 0x0000000469767825 */ /* 0x001fce00078e0254 */
[----:B------:R-:W0:Y:S01]  /*0490*/  LDC.64 R84, c[0x0][0x3c8] ;  /* 0x0000f200ff547b82 */ /* 0x000e220000000a00 */
[----:B------:R2:W3:Y:S01]  /*04a0*/  LDG.E R114, desc[UR6][R118.64] ;  /* 0x0000000676727981 */ /* 0x0004e2000c1e1900 */
[----:B-1----:R-:W-:-:S06]  /*04b0*/  @P0 IMAD.WIDE R86, R105, 0x2, R86 ;  /* 0x0000000269560825 */ /* 0x002fcc00078e0256 */
[----:B------:R-:W4:Y:S01]  /*04c0*/  @P0 LDG.E.U16 R86, desc[UR6][R86.64] ;  /* 0x0000000656560981 */ /* 0x000f22000c1e1500 */
[----:B0-----:R-:W-:-:S05]  /*04d0*/  IMAD.WIDE R84, R105, 0x4, R84 ;  /* 0x0000000469547825 */ /* 0x001fca00078e0254 */
[----:B-----5:R0:W5:Y:S01]  /*04e0*/  LDG.E R117, desc[UR6][R84.64] ;  /* 0x0000000654757981 */ /* 0x020162000c1e1900 */
[----:B------:R-:W1:Y:S01]  /*04f0*/  S2R R102, SR_TID.X ;  /* 0x0000000000667919 */ /* 0x000e620000002100 */
[----:B------:R-:W-:Y:S01]  /*0500*/  MOV R0, UR15 ;  /* 0x0000000f00007c02 */ /* 0x000fe20008000f00 */
[----:B------:R-:W-:Y:S01]  /*0510*/  HFMA2 R106, -RZ, RZ, 1.875, 0 ;  /* 0x3f800000ff6a7431 */ /* 0x000fe200000001ff */
[----:B------:R-:W-:-:S03]  /*0520*/  ISETP.GE.U32.AND P4, PT, R104, 0x20, PT ;  /* 0x000000206800780c */ /* 0x000fc60003f86070 */
[----:B------:R-:W-:Y:S01]  /*0530*/  IMAD R103, R105, R0, RZ ;  /* 0x0000000069677224 */ /* 0x000fe200078e02ff */
[----:B------:R-:W-:Y:S01]  /*0540*/  ISETP.NE.AND P2, PT, RZ, UR8, PT ;  /* 0x00000008ff007c0c */ /* 0x000fe2000bf45270 */
[----:B------:R-:W-:Y:S01]  /*0550*/  BSSY.RECONVERGENT B1, `(.L_x_4589) ;  /* 0x0000060000017945 */ /* 0x000fe20003800200 */
[----:B------:R-:W-:Y:S02]  /*0560*/  ISETP.GE.U32.AND P3, PT, R104, 0x40, PT ;  /* 0x000000406800780c */ /* 0x000fe40003f66070 */
[----:B--2---:R-:W-:Y:S02]  /*0570*/  CS2R R118, SRZ ;  /* 0x0000000000767805 */ /* 0x004fe4000001ff00 */
[----:B----4-:R-:W-:Y:S02]  /*0580*/  @P0 SHF.L.U32 R106, R86, 0x10, RZ ;  /* 0x00000010566a0819 */ /* 0x010fe400000006ff */
[----:B------:R-:W-:-:S04]  /*0590*/  SHF.R.S32.HI R86, RZ, 0x1f, R103 ;  /* 0x0000001fff567819 */ /* 0x000fc80000011467 */
[----:B------:R-:W-:Y:S02]  /*05a0*/  LEA.HI R86, R86, R103, RZ, 0x3 ;  /* 0x0000006756567211 */ /* 0x000fe400078f18ff */
[----:B-1----:R-:W-:-:S04]  /*05b0*/  LOP3.LUT R103, R102, 0x1f, RZ, 0xc0, !PT ;  /* 0x0000001f66677812 */ /* 0x002fc800078ec0ff */
[----:B------:R-:W-:Y:S02]  /*05c0*/  LEA.HI.SX32 R103, R86, R103, 0x1d ;  /* 0x0000006756677211 */ /* 0x000fe400078feaff */
[----:B---3--:R-:W-:Y:S02]  /*05d0*/  FSEL R114, R114, RZ, !P2 ;  /* 0x000000ff72727208 */ /* 0x008fe40005000000 */
[----:B------:R-:W-:Y:S01]  /*05e0*/  MOV R116, R103 ;  /* 0x0000006700747202 */ /* 0x000fe20000000f00 */
[----:B0-----:R-:W-:Y:S06]  /*05f0*/  @!P4 BRA `(.L_x_4590) ;  /* 0x000000040054c947 */ /* 0x001fec0003800000 */
        /* <DEDUP_REMOVED lines=11> */
[----:B--2---:R-:W-:-:S05]  /*06b0*/  IMAD.WIDE.U32 R108, R103, 0x8, R108 ;  /* 0x00000008676c7825 */ /* 0x004fca00078e006c */
[----:B------:R-:W5:Y:S01]  /*06c0*/  LDG.E.64 R122, desc[UR6][R108.64] ;  /* 0x000000066c7a7981 */ /* 0x000f62000c1e1b00 */
[----:B-1----:R-:W-:-:S05]  /*06d0*/  @P1 IMAD.WIDE.U32 R110, R103, 0x20, R110 ;  /* 0x00000020676e1825 */ /* 0x002fca00078e006e */
[----:B------:R-:W5:Y:S04]  /*06e0*/  @P1 LDG.E.128 R24, desc[UR6][R110.64] ;  /* 0x000000066e181981 */ /* 0x000f68000c1e1d00 */
[----:B------:R1:W5:Y:S01]  /*06f0*/  @P1 LDG.E.128 R20, desc[UR6][R110.64+0x10] ;  /* 0x000010066e141981 */ /* 0x000362000c1e1d00 */
[C---:B---3--:R-:W-:Y:S01]  /*0700*/  FADD.FTZ R124, -R114.reuse, R84 ;  /* 0x00000054727c7221 */ /* 0x048fe20000010100 */
[C---:B0-----:R-:W-:Y:S01]  /*0710*/  FADD.FTZ R112, -R114.reuse, R85 ;  /* 0x0000005572707221 */ /* 0x041fe20000010100 */
[C---:B------:R-:W-:Y:S02]  /*0720*/  FADD.FTZ R118, -R114.reuse, R87 ;  /* 0x0000005772767221 */ /* 0x040fe40000010100 */
[----:B-----5:R-:W-:Y:S01]  /*0730*/  FMUL.FTZ R115, R117, R124 ;  /* 0x0000007c75737220 */ /* 0x020fe20000410000 */
[----:B----4-:R-:W-:Y:S01]  /*0740*/  FADD.FTZ R92, -R114, R92 ;  /* 0x0000005c725c7221 */ /* 0x010fe20000010100 */
[----:B------:R-:W-:-:S02]  /*0750*/  PRMT R107, R88, 0x7632, R107 ;  /* 0x00007632586b7816 */ /* 0x000fc4000000006b */
[----:B------:R-:W-:Y:S01]  /*0760*/  SHF.L.U32 R113, R88, 0x10, RZ ;  /* 0x0000001058717819 */ /* 0x000fe200000006ff */
[----:B------:R-:W-:Y:S01]  /*0770*/  FMUL.FTZ R112, R117, R112 ;  /* 0x0000007075707220 */ /* 0x000fe20000410000 */
[C---:B------:R-:W-:Y:S02]  /*0780*/  PRMT R85, R90.reuse, 0x7632, R85 ;  /* 0x000076325a557816 */ /* 0x040fe40000000055 */
[----:B------:R-:W-:Y:S01]  /*0790*/  SHF.L.U32 R87, R90, 0x10, RZ ;  /* 0x000000105a577819 */ /* 0x000fe200000006ff */
[----:B------:R-:W-:Y:S01]  /*07a0*/  FADD.FTZ R90, -R114, R95 ;  /* 0x0000005f725a7221 */ /* 0x000fe20000010100 */
[----:B-1----:R-:W-:Y:S01]  /*07b0*/  SHF.L.U32 R110, R107, 0x10, RZ ;  /* 0x000000106b6e7819 */ /* 0x002fe200000006ff */
[----:B------:R-:W-:Y:S01]  /*07c0*/  FADD.FTZ R40, R40, R113 ;  /* 0x0000007128287221 */ /* 0x000fe20000010000 */
[-C--:B------:R-:W-:Y:S01]  /*07d0*/  FFMA.FTZ R56, R115, R113.reuse, R56 ;  /* 0x0000007173387223 */ /* 0x080fe20000010038 */
[----:B------:R-:W-:Y:S01]  /*07e0*/  FMUL.FTZ R113, R72, R113 ;  /* 0x0000007148717220 */ /* 0x000fe20000410000 */
[----:B------:R-:W-:Y:S01]  /*07f0*/  FMUL.FTZ R95, R117, R92 ;  /* 0x0000005c755f7220 */ /* 0x000fe20000410000 */
[C---:B------:R-:W-:Y:S01]  /*0800*/  FADD.FTZ R116, -R114.reuse, R86 ;  /* 0x0000005672747221 */ /* 0x040fe20000010100 */
[C---:B------:R-:W-:Y:S01]  /*0810*/  PRMT R88, R89.reuse, 0x7632, R88 ;  /* 0x0000763259587816 */ /* 0x040fe20000000058 */
[C---:B------:R-:W-:Y:S01]  /*0820*/  FADD.FTZ R86, -R114.reuse, R93 ;  /* 0x0000005d72567221 */ /* 0x040fe20000010100 */
        /* <DEDUP_REMOVED lines=10> */
[----:B------:R-:W-:Y:S01]  /*08d0*/  FMUL.FTZ R111, R117, R116 ;  /* 0x00000074756f7220 */ /* 0x000fe20000410000 */
[----:B------:R-:W-:Y:S01]  /*08e0*/  FFMA.FTZ R87, R115, R113, RZ ;  /* 0x0000007173577223 */ /* 0x000fe200000100ff */
[----:B------:R-:W-:Y:S01]  /*08f0*/  PRMT R84, R91, 0x7632, R84 ;  /* 0x000076325b547816 */ /* 0x000fe20000000054 */
[----:B------:R-:W-:Y:S01]  /*0900*/  FMUL.FTZ R108, R117, R118 ;  /* 0x00000076756c7220 */ /* 0x000fe20000410000 */
[----:B------:R-:W-:Y:S01]  /*0910*/  SHF.L.U32 R89, R91, 0x10, RZ ;  /* 0x000000105b597819 */ /* 0x000fe200000006ff */
[----:B------:R-:W-:Y:S01]  /*0920*/  FMUL.FTZ R91, R117, R94 ;  /* 0x0000005e755b7220 */ /* 0x000fe20000410000 */
[----:B------:R-:W-:Y:S01]  /*0930*/  SHF.L.U32 R116, R88, 0x10, RZ ;  /* 0x0000001058747819 */ /* 0x000fe200000006ff */
[----:B------:R-:W-:Y:S01]  /*0940*/  FMUL.FTZ R109, R74, R119 ;  /* 0x000000774a6d7220 */ /* 0x000fe20000410000 */
[----:B------:R-:W-:Y:S01]  /*0950*/  FADD.FTZ R94, R85, R110 ;  /* 0x0000006e555e7221 */ /* 0x000fe20000010000 */
[----:B------:R-:W-:-:S02]  /*0960*/  FFMA.FTZ R118, R112, R110, R87 ;  /* 0x0000006e70767223 */ /* 0x000fc40000010057 */
[-C--:B------:R-:W-:Y:S01]  /*0970*/  FFMA.FTZ R59, R108, R116.reuse, R59 ;  /* 0x000000746c3b7223 */ /* 0x080fe2000001003b */
[----:B------:R-:W-:Y:S01]  /*0980*/  FADD.FTZ R43, R43, R116 ;  /* 0x000000742b2b7221 */ /* 0x000fe20000010000 */
        /* <DEDUP_REMOVED lines=28> */
.L_x_4590:
[----:B------:R-:W-:Y:S05]  /*0b50*/  BSYNC.RECONVERGENT B1 ;  /* 0x0000000000017941 */ /* 0x000fea0003800200 */
.L_x_4589:
[----:B------:R-:W-:Y:S04]  /*0b60*/  BSSY.RECONVERGENT B1, `(.L_x_4591) ;  /* 0x0000056000017945 */ /* 0x000fe80003800200 */
        /* <DEDUP_REMOVED lines=13> */
[----:B------:R-:W0:Y:S02]  /*0c40*/  @P1 LDC.64 R96, c[0x0][0x438] ;  /* 0x00010e00ff601b82 */ /* 0x000e240000000a00 */
[----:B0-----:R-:W-:-:S05]  /*0c50*/  @P1 IMAD.WIDE.U32 R100, R116, 0x20, R96 ;  /* 0x0000002074641825 */ /* 0x001fca00078e0060 */
[----:B------:R-:W5:Y:S04]  /*0c60*/  @P1 LDG.E.128 R16, desc[UR6][R100.64] ;  /* 0x0000000664101981 */ /* 0x000f68000c1e1d00 */
[----:B------:R0:W5:Y:S01]  /*0c70*/  @P1 LDG.E.128 R12, desc[UR6][R100.64+0x10] ;  /* 0x00001006640c1981 */ /* 0x000162000c1e1d00 */
[C---:B---3--:R-:W-:Y:S01]  /*0c80*/  FADD.FTZ R4, -R114.reuse, R4 ;  /* 0x0000000472047221 */ /* 0x048fe20000010100 */
[C---:B------:R-:W-:Y:S01]  /*0c90*/  FADD.FTZ R2, -R114.reuse, R5 ;  /* 0x0000000572027221 */ /* 0x040fe20000010100 */
[C---:B------:R-:W-:Y:S01]  /*0ca0*/  FADD.FTZ R6, -R114.reuse, R6 ;  /* 0x0000000672067221 */ /* 0x040fe20000010100 */
[C---:B------:R-:W-:Y:S01]  /*0cb0*/  FADD.FTZ R96, -R114.reuse, R7 ;  /* 0x0000000772607221 */ /* 0x040fe20000010100 */
[C---:B----4-:R-:W-:Y:S01]  /*0cc0*/  FADD.FTZ R8, -R114.reuse, R8 ;  /* 0x0000000872087221 */ /* 0x050fe20000010100 */
[C---:B------:R-:W-:Y:S01]  /*0cd0*/  FADD.FTZ R98, -R114.reuse, R9 ;  /* 0x0000000972627221 */ /* 0x040fe20000010100 */
[C---:B------:R-:W-:Y:S01]  /*0ce0*/  FADD.FTZ R10, -R114.reuse, R10 ;  /* 0x0000000a720a7221 */ /* 0x040fe20000010100 */
[--C-:B------:R-:W-:Y:S01]  /*0cf0*/  FADD.FTZ R114, -R114, R11.reuse ;  /* 0x0000000b72727221 */ /* 0x100fe20000010100 */
[----:B------:R-:W-:-:S02]  /*0d00*/  PRMT R11, R84, 0x7632, R11 ;  /* 0x00007632540b7816 */ /* 0x000fc4000000000b */
[----:B------:R-:W-:Y:S01]  /*0d10*/  SHF.L.U32 R97, R84, 0x10, RZ ;  /* 0x0000001054617819 */ /* 0x000fe200000006ff */
[----:B-----5:R-:W-:Y:S01]  /*0d20*/  FMUL.FTZ R9, R117, R10 ;  /* 0x0000000a75097220 */ /* 0x020fe20000410000 */
[C---:B------:R-:W-:Y:S02]  /*0d30*/  PRMT R84, R85.reuse, 0x7632, R84 ;  /* 0x0000763255547816 */ /* 0x040fe40000000054 */
[----:B------:R-:W-:Y:S01]  /*0d40*/  SHF.L.U32 R99, R85, 0x10, RZ ;  /* 0x0000001055637819 */ /* 0x000fe200000006ff */
[----:B------:R-:W-:Y:S01]  /*0d50*/  FMUL.FTZ R10, R64, R97 ;  /* 0x00000061400a7220 */ /* 0x000fe20000410000 */
[----:B------:R-:W-:Y:S01]  /*0d60*/  SHF.L.U32 R116, R11, 0x10, RZ ;  /* 0x000000100b747819 */ /* 0x000fe200000006ff */
[C---:B------:R-:W-:Y:S01]  /*0d70*/  FMUL.FTZ R3, R117.reuse, R4 ;  /* 0x0000000475037220 */ /* 0x040fe20000410000 */
[----:B------:R-:W-:Y:S01]  /*0d80*/  PRMT R85, R86, 0x7632, R85 ;  /* 0x0000763256557816 */ /* 0x000fe20000000055 */
[C---:B------:R-:W-:Y:S01]  /*0d90*/  FMUL.FTZ R7, R117.reuse, R8 ;  /* 0x0000000875077220 */ /* 0x040fe20000410000 */
[C---:B------:R-:W-:Y:S01]  /*0da0*/  FMUL.FTZ R5, R117.reuse, R6 ;  /* 0x0000000675057220 */ /* 0x040fe20000410000 */
[----:B------:R-:W-:Y:S01]  /*0db0*/  FMUL.FTZ R8, R117, R114 ;  /* 0x0000007275087220 */ /* 0x000fe20000410000 */
[----:B0-----:R-:W-:Y:S01]  /*0dc0*/  SHF.L.U32 R100, R85, 0x10, RZ ;  /* 0x0000001055647819 */ /* 0x001fe200000006ff */
[----:B------:R-:W-:Y:S01]  /*0dd0*/  FADD.FTZ R114, R119, R10 ;  /* 0x0000000a77727221 */ /* 0x000fe20000010000 */
[----:B------:R-:W-:Y:S01]  /*0de0*/  FMUL.FTZ R11, R65, R116 ;  /* 0x00000074410b7220 */ /* 0x000fe20000410000 */
[----:B------:R-:W-:Y:S01]  /*0df0*/  FMUL.FTZ R2, R117, R2 ;  /* 0x0000000275027220 */ /* 0x000fe20000410000 */
[----:B------:R-:W-:Y:S01]  /*0e00*/  FFMA.FTZ R85, R3, R10, R118 ;  /* 0x0000000a03557223 */ /* 0x000fe20000010076 */
[----:B------:R-:W-:Y:S01]  /*0e10*/  FMUL.FTZ R4, R117, R96 ;  /* 0x0000006075047220 */ /* 0x000fe20000410000 */
[----:B------:R-:W-:Y:S01]  /*0e20*/  SHF.L.U32 R84, R84, 0x10, RZ ;  /* 0x0000001054547819 */ /* 0x000fe200000006ff */
        /* <DEDUP_REMOVED lines=19> */
[----:B------:R-:W-:-:S02]  /*0f60*/  PRMT R86, R87, 0x7632, R86 ;  /* 0x0000763257567816 */ /* 0x000fc40000000056 */
[----:B------:R-:W-:Y:S01]  /*0f70*/  SHF.L.U32 R87, R87, 0x10, RZ ;  /* 0x0000001057577819 */ /* 0x000fe200000006ff */
[----:B------:R-:W-:Y:S01]  /*0f80*/  FMUL.FTZ R99, R61, R100 ;  /* 0x000000643d637220 */ /* 0x000fe20000410000 */
[----:B------:R-:W-:Y:S01]  /*0f90*/  FADD.FTZ R114, R101, R98 ;  /* 0x0000006265727221 */ /* 0x000fe20000010000 */
[----:B------:R-:W-:Y:S01]  /*0fa0*/  FFMA.FTZ R85, R7, R98, R84 ;  /* 0x0000006207557223 */ /* 0x000fe20000010054 */
[----:B------:R-:W-:Y:S01]  /*0fb0*/  SHF.L.U32 R86, R86, 0x10, RZ ;  /* 0x0000001056567819 */ /* 0x000fe200000006ff */
[----:B------:R-:W-:Y:S01]  /*0fc0*/  FFMA.FTZ R45, R6, R100, R45 ;  /* 0x00000064062d7223 */ /* 0x000fe2000001002d */
[----:B------:R-:W-:Y:S01]  /*0fd0*/  FADD.FTZ R29, R29, R100 ;  /* 0x000000641d1d7221 */ /* 0x000fe20000010000 */
[----:B------:R-:W-:Y:S01]  /*0fe0*/  FADD.FTZ R30, R30, R87 ;  /* 0x000000571e1e7221 */ /* 0x000fe20000010000 */
[-C--:B------:R-:W-:Y:S01]  /*0ff0*/  FFMA.FTZ R46, R9, R87.reuse, R46 ;  /* 0x00000057092e7223 */ /* 0x080fe2000001002e */
        /* <DEDUP_REMOVED lines=8> */
[----:B------:R-:W-:Y:S01]  /*1080*/  FFMA.FTZ R49, R2, R116, R49 ;  /* 0x0000007402317223 */ /* 0x000fe20000010031 */
[----:B------:R-:W-:Y:S01]  /*1090*/  FADD.FTZ R33, R33, R116 ;  /* 0x0000007421217221 */ /* 0x000fe20000010000 */
[----:B------:R-:W-:Y:S01]  /*10a0*/  FADD.FTZ R119, R86, R101 ;  /* 0x0000006556777221 */ /* 0x000fe20000010000 */
[----:B------:R-:W-:-:S07]  /*10b0*/  FFMA.FTZ R118, R8, R101, R85 ;  /* 0x0000006508767223 */ /* 0x000fce0000010055 */
.L_x_4592:
[----:B------:R-:W-:Y:S05]  /*10c0*/  BSYNC.RECONVERGENT B1 ;  /* 0x0000000000017941 */ /* 0x000fea0003800200 */
.L_x_4591:
[----:B------:R-:W-:Y:S01]  /*10d0*/  UMOV UR4, 0xffffffff ;  /* 0xffffffff00047882 */ /* 0x000fe20000000000 */
[----:B------:R-:W-:-:S04]  /*10e0*/  ISETP.NE.U32.AND P1, PT, RZ, UR10, PT ;  /* 0x0000000aff007c0c */ /* 0x000fc8000bf25070 */
[----:B------:R-:W-:Y:S01]  /*10f0*/  ISETP.NE.AND.EX P1, PT, RZ, UR11, PT, P1 ;  /* 0x0000000bff007c0c */ /* 0x000fe2000bf25310 */
[----:B------:R-:W-:-:S12]  /*1100*/  BRA.DIV UR4, `(.L_x_4593) ;  /* 0x0000002e04487947 */ /* 0x000fd8000b800000 */
        /* <DEDUP_REMOVED lines=18> */
.L_x_4620:
        /* <DEDUP_REMOVED lines=13> */
[-C--:B------:R-:W-:Y:S01]  /*1300*/  FFMA.FTZ R84, R90, R114.reuse, R119 ;  /* 0x000000725a547223 */ /* 0x080fe20000010077 */
[----:B------:R-:W-:Y:S02]  /*1310*/  ISETP.GE.U32.AND P2, PT, R122, RZ, PT ;  /* 0x000000ff7a00720c */ /* 0x000fe40003f46070 */
[----:B------:R-:W-:Y:S01]  /*1320*/  FADD.FTZ R116, R88, -R85 ;  /* 0x8000005558747221 */ /* 0x000fe20000010000 */
[----:B0-----:R-:W-:Y:S01]  /*1330*/  FADD.FTZ R118, R89, -R84 ;  /* 0x8000005459767221 */ /* 0x001fe20000010000 */
[-CC-:B------:R-:W-:Y:S01]  /*1340*/  FFMA.FTZ R84, R95, R114.reuse, R119.reuse ;  /* 0x000000725f547223 */ /* 0x180fe20000010077 */
[----:B------:R-:W-:Y:S01]  /*1350*/  FFMA.FTZ R85, R94, R114, R119 ;  /* 0x000000725e557223 */ /* 0x000fe20000010077 */
[C---:B-----5:R-:W-:Y:S01]  /*1360*/  FMUL.FTZ R125, R117.reuse, R116 ;  /* 0x00000074757d7220 */ /* 0x060fe20000410000 */
[----:B------:R-:W-:Y:S01]  /*1370*/  FMUL.FTZ R118, R117, R118 ;  /* 0x0000007675767220 */ /* 0x000fe20000410000 */
[----:B------:R-:W-:Y:S01]  /*1380*/  FADD.FTZ R84, R93, -R84 ;  /* 0x800000545d547221 */ /* 0x000fe20000010000 */
[----:B------:R-:W-:Y:S01]  /*1390*/  FADD.FTZ R86, R92, -R85 ;  /* 0x800000555c567221 */ /* 0x000fe20000010000 */
[-C--:B------:R-:W-:Y:S01]  /*13a0*/  FMUL.FTZ R125, R125, R106.reuse ;  /* 0x0000006a7d7d7220 */ /* 0x080fe20000410000 */
[----:B------:R-:W-:Y:S01]  /*13b0*/  FMUL.FTZ R118, R118, R106 ;  /* 0x0000006a76767220 */ /* 0x000fe20000410000 */
[C---:B------:R-:W-:Y:S01]  /*13c0*/  FMUL.FTZ R85, R117.reuse, R84 ;  /* 0x0000005475557220 */ /* 0x040fe20000410000 */
[----:B------:R-:W-:Y:S01]  /*13d0*/  FMUL.FTZ R87, R117, R86 ;  /* 0x0000005675577220 */ /* 0x000fe20000410000 */
[----:B------:R-:W-:Y:S01]  /*13e0*/  FMUL.FTZ R125, R125, UR14 ;  /* 0x0000000e7d7d7c20 */ /* 0x000fe20008410000 */
[----:B------:R-:W-:Y:S01]  /*13f0*/  FMUL.FTZ R118, R118, UR14 ;  /* 0x0000000e76767c20 */ /* 0x000fe20008410000 */
[-C--:B------:R-:W-:Y:S01]  /*1400*/  FMUL.FTZ R85, R85, R106.reuse ;  /* 0x0000006a55557220 */ /* 0x080fe20000410000 */
[----:B------:R-:W-:Y:S01]  /*1410*/  FMUL.FTZ R87, R87, R106 ;  /* 0x0000006a57577220 */ /* 0x000fe20000410000 */
[----:B------:R-:W-:Y:S01]  /*1420*/  LOP3.LUT P5, RZ, R123, 0xff0000, RZ, 0xc0, !PT ;  /* 0x00ff00007bff7812 */ /* 0x000fe200078ac0ff */
[-CC-:B------:R-:W-:Y:S01]  /*1430*/  FFMA.FTZ R84, R111, R114.reuse, R119.reuse ;  /* 0x000000726f547223 */ /* 0x180fe20000010077 */
[----:B------:R-:W-:Y:S01]  /*1440*/  FMUL.FTZ R85, R85, UR14 ;  /* 0x0000000e55557c20 */ /* 0x000fe20008410000 */
[----:B------:R-:W-:Y:S01]  /*1450*/  FMUL.FTZ R87, R87, UR14 ;  /* 0x0000000e57577c20 */ /* 0x000fe20008410000 */
[C---:B------:R-:W-:Y:S01]  /*1460*/  LOP3.LUT P4, RZ, R123.reuse, 0xff, RZ, 0xc0, !PT ;  /* 0x000000ff7bff7812 */ /* 0x040fe2000788c0ff */
[----:B------:R-:W-:Y:S01]  /*1470*/  FFMA.FTZ R116, R108, R114, R119 ;  /* 0x000000726c747223 */ /* 0x000fe20000010077 */
[----:B------:R-:W-:Y:S01]  /*1480*/  ISETP.GE.U32.AND.EX P2, PT, R123, 0x1000000, PT, P2 ;  /* 0x010000007b00780c */ /* 0x000fe20003f46120 */
[----:B------:R-:W-:Y:S01]  /*1490*/  FADD.FTZ R84, R109, -R84 ;  /* 0x800000546d547221 */ /* 0x000fe20000010000 */
[----:B------:R-:W-:Y:S01]  /*14a0*/  LOP3.LUT P6, RZ, R123, 0xff00, RZ, 0xc0, !PT ;  /* 0x0000ff007bff7812 */ /* 0x000fe200078cc0ff */
[----:B------:R-:W-:Y:S01]  /*14b0*/  FADD.FTZ R116, R107, -R116 ;  /* 0x800000746b747221 */ /* 0x000fe20000010000 */
[----:B------:R-:W-:-:S02]  /*14c0*/  FSEL R125, R125, RZ, P5 ;  /* 0x000000ff7d7d7208 */ /* 0x000fc40002800000 */
[----:B------:R-:W-:Y:S02]  /*14d0*/  FSEL R118, R118, RZ, P2 ;  /* 0x000000ff76767208 */ /* 0x000fe40001000000 */
[----:B------:R-:W-:Y:S02]  /*14e0*/  FSEL R85, R85, RZ, P4 ;  /* 0x000000ff55557208 */ /* 0x000fe40002000000 */
[----:B------:R-:W-:Y:S02]  /*14f0*/  FSEL R86, R87, RZ, P6 ;  /* 0x000000ff57567208 */ /* 0x000fe40003000000 */
[----:B------:R-:W-:Y:S01]  /*1500*/  F2FP.BF16.F32.PACK_AB R87, R118, R125 ;  /* 0x0000007d7657723e */ /* 0x000fe200000010ff */
[C---:B------:R-:W-:Y:S01]  /*1510*/  FMUL.FTZ R125, R117.reuse, R116 ;  /* 0x00000074757d7220 */ /* 0x040fe20000410000 */
[----:B------:R-:W-:Y:S01]  /*1520*/  F2FP.BF16.F32.PACK_AB R86, R86, R85 ;  /* 0x000000555656723e */ /* 0x000fe200000010ff */
[----:B------:R-:W-:Y:S01]  /*1530*/  FMUL.FTZ R85, R117, R84 ;  /* 0x0000005475557220 */ /* 0x000fe20000410000 */
[C---:B------:R-:W-:Y:S01]  /*1540*/  LOP3.LUT P2, RZ, R122.reuse, 0xff0000, RZ, 0xc0, !PT ;  /* 0x00ff00007aff7812 */ /* 0x040fe2000784c0ff */
[-C--:B------:R-:W-:Y:S01]  /*1550*/  FMUL.FTZ R125, R125, R106.reuse ;  /* 0x0000006a7d7d7220 */ /* 0x080fe20000410000 */
[----:B------:R-:W-:Y:S01]  /*1560*/  LOP3.LUT P4, RZ, R122, 0xff000000, RZ, 0xc0, !PT ;  /* 0xff0000007aff7812 */ /* 0x000fe2000788c0ff */
[----:B------:R-:W-:-:S02]  /*1570*/  FMUL.FTZ R85, R85, R106 ;  /* 0x0000006a55557220 */ /* 0x000fc40000410000 */
[----:B------:R-:W-:Y:S02]  /*1580*/  FMUL.FTZ R125, R125, UR14 ;  /* 0x0000000e7d7d7c20 */ /* 0x000fe40008410000 */
[----:B------:R-:W-:-:S03]  /*1590*/  FMUL.FTZ R85, R85, UR14 ;  /* 0x0000000e55557c20 */ /* 0x000fc60008410000 */
[----:B------:R-:W-:Y:S01]  /*15a0*/  FSEL R84, R125, RZ, P4 ;  /* 0x000000ff7d547208 */ /* 0x000fe20002000000 */
[-C--:B------:R-:W-:Y:S01]  /*15b0*/  FFMA.FTZ R125, R112, R114.reuse, R119 ;  /* 0x00000072707d7223 */ /* 0x080fe20000010077 */
[----:B------:R-:W-:Y:S02]  /*15c0*/  FSEL R85, R85, RZ, P2 ;  /* 0x000000ff55557208 */ /* 0x000fe40001000000 */
[----:B------:R-:W-:Y:S01]  /*15d0*/  LOP3.LUT P4, RZ, R122, 0xff00, RZ, 0xc0, !PT ;  /* 0x0000ff007aff7812 */ /* 0x000fe2000788c0ff */
[----:B------:R-:W-:Y:S01]  /*15e0*/  FADD.FTZ R116, R110, -R125 ;  /* 0x8000007d6e747221 */ /* 0x000fe20000010000 */
[----:B------:R-:W-:Y:S01]  /*15f0*/  F2FP.BF16.F32.PACK_AB R85, R84, R85 ;  /* 0x000000555455723e */ /* 0x000fe200000010ff */
[----:B------:R-:W-:Y:S01]  /*1600*/  FFMA.FTZ R84, R115, R114, R119 ;  /* 0x0000007273547223 */ /* 0x000fe20000010077 */
[----:B------:R-:W-:Y:S01]  /*1610*/  LOP3.LUT P2, RZ, R122, 0xff, RZ, 0xc0, !PT ;  /* 0x000000ff7aff7812 */ /* 0x000fe2000784c0ff */
[----:B------:R-:W-:Y:S02]  /*1620*/  FMUL.FTZ R116, R117, R116 ;  /* 0x0000007475747220 */ /* 0x000fe40000410000 */
[----:B------:R-:W-:-:S02]  /*1630*/  FADD.FTZ R84, R113, -R84 ;  /* 0x8000005471547221 */ /* 0x000fc40000010000 */
[----:B------:R-:W-:Y:S02]  /*1640*/  FMUL.FTZ R116, R116, R106 ;  /* 0x0000006a74747220 */ /* 0x000fe40000410000 */
[----:B------:R-:W-:Y:S02]  /*1650*/  FMUL.FTZ R125, R117, R84 ;  /* 0x00000054757d7220 */ /* 0x000fe40000410000 */
[----:B------:R-:W-:Y:S02]  /*1660*/  FMUL.FTZ R116, R116, UR14 ;  /* 0x0000000e74747c20 */ /* 0x000fe40008410000 */
[----:B------:R-:W-:-:S03]  /*1670*/  FMUL.FTZ R125, R125, R106 ;  /* 0x0000006a7d7d7220 */ /* 0x000fc60000410000 */
[----:B------:R-:W-:Y:S01]  /*1680*/  FSEL R116, R116, RZ, P4 ;  /* 0x000000ff74747208 */ /* 0x000fe20002000000 */
[----:B------:R-:W-:-:S05]  /*1690*/  FMUL.FTZ R125, R125, UR14 ;  /* 0x0000000e7d7d7c20 */ /* 0x000fca0008410000 */
[----:B------:R-:W-:-:S04]  /*16a0*/  FSEL R84, R125, RZ, P2 ;  /* 0x000000ff7d547208 */ /* 0x000fc80001000000 */
[----:B------:R-:W-:Y:S01]  /*16b0*/  F2FP.BF16.F32.PACK_AB R84, R116, R84 ;  /* 0x000000547454723e */ /* 0x000fe200000010ff */
[----:B------:R-:W-:Y:S06]  /*16c0*/  BRA `(.L_x_4599) ;  /* 0x0000000000f47947 */ /* 0x000fec0003800000 */
.L_x_4598:
[-CC-:B------:R-:W-:Y:S01]  /*16d0*/  FFMA.FTZ R76, R115, R114.reuse, R119.reuse ;  /* 0x00000072734c7223 */ /* 0x180fe20000010077 */
[-CC-:B------:R-:W-:Y:S01]  /*16e0*/  FFMA.FTZ R77, R112, R114.reuse, R119.reuse ;  /* 0x00000072704d7223 */ /* 0x180fe20000010077 */
[----:B------:R-:W-:Y:S01]  /*16f0*/  LOP3.LUT P2, RZ, R122, 0xff, RZ, 0xc0, !PT ;  /* 0x000000ff7aff7812 */ /* 0x000fe2000784c0ff */
[-C--:B------:R-:W-:Y:S01]  /*1700*/  FFMA.FTZ R80, R108, R114.reuse, R119 ;  /* 0x000000726c507223 */ /* 0x080fe20000010077 */
[----:B------:R-:W-:Y:S01]  /*1710*/  FADD.FTZ R76, R113, -R76 ;  /* 0x8000004c714c7221 */ /* 0x000fe20000010000 */
[----:B------:R-:W-:Y:S01]  /*1720*/  FADD.FTZ R78, R110, -R77 ;  /* 0x8000004d6e4e7221 */ /* 0x000fe20000010000 */
[----:B------:R-:W-:Y:S01]  /*1730*/  LOP3.LUT P4, RZ, R122, 0xff00, RZ, 0xc0, !PT ;  /* 0x0000ff007aff7812 */ /* 0x000fe2000788c0ff */
[----:B------:R-:W-:Y:S01]  /*1740*/  FFMA.FTZ R82, R95, R114, R119 ;  /* 0x000000725f527223 */ /* 0x000fe20000010077 */
[C---:B-----5:R-:W-:Y:S01]  /*1750*/  FMUL.FTZ R76, R117.reuse, R76 ;  /* 0x0000004c754c7220 */ /* 0x060fe20000410000 */
[----:B------:R-:W-:Y:S01]  /*1760*/  FMUL.FTZ R77, R117, R78 ;  /* 0x0000004e754d7220 */ /* 0x000fe20000410000 */
[----:B------:R-:W-:Y:S01]  /*1770*/  FADD.FTZ R80, R107, -R80 ;  /* 0x800000506b507221 */ /* 0x000fe20000010000 */
[----:B------:R-:W-:Y:S01]  /*1780*/  FADD.FTZ R86, R93, -R82 ;  /* 0x800000525d567221 */ /* 0x000fe20000010000 */
[-C--:B------:R-:W-:Y:S01]  /*1790*/  FMUL.FTZ R78, R76, R106.reuse ;  /* 0x0000006a4c4e7220 */ /* 0x080fe20000410000 */
[----:B------:R-:W-:Y:S01]  /*17a0*/  FMUL.FTZ R79, R77, R106 ;  /* 0x0000006a4d4f7220 */ /* 0x000fe20000410000 */
[----:B------:R-:W-:-:S02]  /*17b0*/  LOP3.LUT P5, RZ, R123, 0xff, RZ, 0xc0, !PT ;  /* 0x000000ff7bff7812 */ /* 0x000fc400078ac0ff */
[----:B------:R-:W-:Y:S01]  /*17c0*/  FMUL.FTZ R78, R78, UR14 ;  /* 0x0000000e4e4e7c20 */ /* 0x000fe20008410000 */
[----:B------:R-:W-:Y:S01]  /*17d0*/  FMUL.FTZ R79, R79, UR14 ;  /* 0x0000000e4f4f7c20 */ /* 0x000fe20008410000 */
[----:B------:R-:W-:-:S03]  /*17e0*/  LOP3.LUT P6, RZ, R123, 0xff00, RZ, 0xc0, !PT ;  /* 0x0000ff007bff7812 */ /* 0x000fc600078cc0ff */
[----:B------:R-:W-:Y:S02]  /*17f0*/  FSEL R78, R78, RZ, P2 ;  /* 0x000000ff4e4e7208 */ /* 0x000fe40001000000 */
[----:B------:R-:W-:Y:S02]  /*1800*/  FSEL R79, R79, RZ, P4 ;  /* 0x000000ff4f4f7208 */ /* 0x000fe40002000000 */
[----:B------:R-:W-:Y:S02]  /*1810*/  LOP3.LUT P2, RZ, R122, 0xff0000, RZ, 0xc0, !PT ;  /* 0x00ff00007aff7812 */ /* 0x000fe4000784c0ff */
[----:B------:R-:W-:Y:S01]  /*1820*/  F2FP.BF16.F32.PACK_AB R84, R79, R78 ;  /* 0x0000004e4f54723e */ /* 0x000fe200000010ff */
[-CC-:B------:R-:W-:Y:S01]  /*1830*/  FFMA.FTZ R78, R111, R114.reuse, R119.reuse ;  /* 0x000000726f4e7223 */ /* 0x180fe20000010077 */
[----:B------:R-:W-:Y:S01]  /*1840*/  FFMA.FTZ R79, R94, R114, R119 ;  /* 0x000000725e4f7223 */ /* 0x000fe20000010077 */
[----:B------:R-:W-:Y:S02]  /*1850*/  LOP3.LUT P4, RZ, R122, 0xff000000, RZ, 0xc0, !PT ;  /* 0xff0000007aff7812 */ /* 0x000fe4000788c0ff */
        /* <DEDUP_REMOVED lines=13> */
[----:B0-----:R-:W-:Y:S01]  /*1930*/  FMUL.FTZ R87, R86, UR14 ;  /* 0x0000000e56577c20 */ /* 0x001fe20008410000 */
[----:B------:R-:W-:Y:S01]  /*1940*/  FFMA.FTZ R116, R90, R114, R119 ;  /* 0x000000725a747223 */ /* 0x000fe20000010077 */
[----:B------:R-:W-:-:S02]  /*1950*/  FSEL R83, R83, RZ, P4 ;  /* 0x000000ff53537208 */ /* 0x000fc40002000000 */
[----:B------:R-:W-:Y:S01]  /*1960*/  FSEL R82, R82, RZ, P2 ;  /* 0x000000ff52527208 */ /* 0x000fe20001000000 */
[----:B------:R-:W-:Y:S01]  /*1970*/  FADD.FTZ R116, R89, -R116 ;  /* 0x8000007459747221 */ /* 0x000fe20000010000 */
[----:B------:R-:W-:Y:S02]  /*1980*/  FSEL R86, R85, RZ, P5 ;  /* 0x000000ff55567208 */ /* 0x000fe40002800000 */
[----:B------:R-:W-:Y:S01]  /*1990*/  F2FP.BF16.F32.PACK_AB R85, R83, R82 ;  /* 0x000000525355723e */ /* 0x000fe200000010ff */
[----:B------:R-:W-:Y:S01]  /*19a0*/  FFMA.FTZ R83, R91, R114, R119 ;  /* 0x000000725b537223 */ /* 0x000fe20000010077 */
[----:B------:R-:W-:Y:S02]  /*19b0*/  FSEL R87, R87, RZ, P6 ;  /* 0x000000ff57577208 */ /* 0x000fe40003000000 */
[----:B------:R-:W-:Y:S01]  /*19c0*/  ISETP.GE.U32.AND P2, PT, R122, RZ, PT ;  /* 0x000000ff7a00720c */ /* 0x000fe20003f46070 */
[----:B------:R-:W-:Y:S01]  /*19d0*/  FADD.FTZ R82, R88, -R83 ;  /* 0x8000005358527221 */ /* 0x000fe20000010000 */
[----:B------:R-:W-:Y:S01]  /*19e0*/  FMUL.FTZ R83, R117, R116 ;  /* 0x0000007475537220 */ /* 0x000fe20000410000 */
[----:B------:R-:W-:-:S02]  /*19f0*/  F2FP.BF16.F32.PACK_AB R86, R87, R86 ;  /* 0x000000565756723e */ /* 0x000fc400000010ff */
[----:B------:R-:W-:Y:S01]  /*1a00*/  FMUL.FTZ R82, R117, R82 ;  /* 0x0000005275527220 */ /* 0x000fe20000410000 */
[-C--:B------:R-:W-:Y:S01]  /*1a10*/  FMUL.FTZ R116, R83, R106.reuse ;  /* 0x0000006a53747220 */ /* 0x080fe20000410000 */
[C---:B------:R-:W-:Y:S02]  /*1a20*/  LOP3.LUT P4, RZ, R123.reuse, 0xff0000, RZ, 0xc0, !PT ;  /* 0x00ff00007bff7812 */ /* 0x040fe4000788c0ff */
[----:B------:R-:W-:Y:S01]  /*1a30*/  FMUL.FTZ R87, R82, R106 ;  /* 0x0000006a52577220 */ /* 0x000fe20000410000 */
[----:B------:R-:W-:Y:S01]  /*1a40*/  FMUL.FTZ R116, R116, UR14 ;  /* 0x0000000e74747c20 */ /* 0x000fe20008410000 */
[----:B------:R-:W-:Y:S02]  /*1a50*/  ISETP.GE.U32.AND.EX P2, PT, R123, 0x1000000, PT, P2 ;  /* 0x010000007b00780c */ /* 0x000fe40003f46120 */
[----:B------:R-:W-:Y:S02]  /*1a60*/  FMUL.FTZ R87, R87, UR14 ;  /* 0x0000000e57577c20 */ /* 0x000fe40008410000 */
[----:B------:R-:W-:-:S03]  /*1a70*/  FSEL R116, R116, RZ, P2 ;  /* 0x000000ff74747208 */ /* 0x000fc60001000000 */
[----:B------:R-:W-:-:S04]  /*1a80*/  FSEL R87, R87, RZ, P4 ;  /* 0x000000ff57577208 */ /* 0x000fc80002000000 */
[----:B------:R-:W-:-:S07]  /*1a90*/  F2FP.BF16.F32.PACK_AB R87, R116, R87 ;  /* 0x000000577457723e */ /* 0x000fce00000010ff */
.L_x_4599:
[----:B------:R-:W0:Y:S02]  /*1aa0*/  @P1 LDC.64 R124, c[0x0][0x478] ;  /* 0x00011e00ff7c1b82 */ /* 0x000e240000000a00 */
[----:B0-----:R-:W-:-:S05]  /*1ab0*/  @P1 IMAD.WIDE.U32 R124, R103, 0x20, R124 ;  /* 0x00000020677c1825 */ /* 0x001fca00078e007c */
[----:B------:R-:W-:Y:S04]  /*1ac0*/  @P1 STG.E.128 desc[UR6][R124.64], R76 ;  /* 0x0000004c7c001986 */ /* 0x000fe8000c101d06 */
[----:B------:R0:W-:Y:S02]  /*1ad0*/  @P1 STG.E.128 desc[UR6][R124.64+0x10], R80 ;  /* 0x000010507c001986 */ /* 0x0001e4000c101d06 */
[----:B0-----:R-:W0:Y:S02]  /*1ae0*/  LDC.64 R124, c[0x0][0x468] ;  /* 0x00011a00ff7c7b82 */ /* 0x001e240000000a00 */
[C---:B0-----:R-:W-:Y:S01]  /*1af0*/  IMAD.WIDE.U32 R124, R103.reuse, 0x10, R124 ;  /* 0x00000010677c7825 */ /* 0x041fe200078e007c */
[----:B------:R-:W-:-:S04]  /*1b00*/  IADD3 R103, PT, PT, R103, 0x20, RZ ;  /* 0x0000002067677810 */ /* 0x000fc80007ffe0ff */
[----:B------:R1:W-:Y:S03]  /*1b10*/  STG.E.128 desc[UR6][R124.64], R84 ;  /* 0x000000547c007986 */ /* 0x0003e6000c101d06 */
.L_x_4597:
[----:B------:R-:W-:Y:S05]  /*1b20*/  BSYNC.RECONVERGENT B2 ;  /* 0x0000000000027941 */ /* 0x000fea0003800200 */
.L_x_4596:
[----:B------:R-:W-:Y:S05]  /*1b30*/  @!P3 BRA `(.L_x_4600) ;  /* 0x000000180074b947 */ /* 0x000fea0003800000 */
[----:B------:R-:W-:-:S04]  /*1b40*/  ISETP.NE.U32.AND P1, PT, RZ, UR12, PT ;  /* 0x0000000cff007c0c */ /* 0x000fc8000bf25070 */
[----:B------:R-:W-:-:S13]  /*1b50*/  ISETP.NE.AND.EX P1, PT, RZ, UR13, PT, P1 ;  /* 0x0000000dff007c0c */ /* 0x000fda000bf25310 */
[----:B------:R-:W-:Y:S05]  /*1b60*/  @!P1 BRA `(.L_x_4601) ;  /* 0x0000000000f89947 */ /* 0x000fea0003800000 */
[-CC-:B------:R-:W-:Y:S01]  /*1b70*/  FFMA.FTZ R80, R4, R114.reuse, R119.reuse ;  /* 0x0000007204507223 */ /* 0x180fe20000010077 */
[-CC-:B------:R-:W-:Y:S01]  /*1b80*/  FFMA.FTZ R79, R5, R114.reuse, R119.reuse ;  /* 0x00000072054f7223 */ /* 0x180fe20000010077 */
[-CC-:B------:R-:W-:Y:S01]  /*1b90*/  FFMA.FTZ R81, R7, R114.reuse, R119.reuse ;  /* 0x0000007207517223 */ /* 0x180fe20000010077 */
[----:B------:R-:W-:Y:S01]  /*1ba0*/  FFMA.FTZ R82, R6, R114, R119 ;  /* 0x0000007206527223 */ /* 0x000fe20000010077 */
[----:B------:R-:W-:Y:S01]  /*1bb0*/  FADD.FTZ R80, R97, -R80 ;  /* 0x8000005061507221 */ /* 0x000fe20000010000 */
[----:B------:R-:W-:Y:S01]  /*1bc0*/  FADD.FTZ R78, R96, -R79 ;  /* 0x8000004f604e7221 */ /* 0x000fe20000010000 */
[----:B-1----:R-:W-:Y:S01]  /*1bd0*/  FADD.FTZ R84, R98, -R81 ;  /* 0x8000005162547221 */ /* 0x002fe20000010000 */
        /* <DEDUP_REMOVED lines=8> */
[----:B0-----:R-:W-:Y:S01]  /*1c60*/  FMUL.FTZ R87, R81, R106 ;  /* 0x0000006a51577220 */ /* 0x001fe20000410000 */
[-CC-:B------:R-:W-:Y:S01]  /*1c70*/  FFMA.FTZ R76, R2, R114.reuse, R119.reuse ;  /* 0x00000072024c7223 */ /* 0x180fe20000010077 */
[-CC-:B------:R-:W-:Y:S01]  /*1c80*/  FFMA.FTZ R83, R9, R114.reuse, R119.reuse ;  /* 0x0000007209537223 */ /* 0x180fe20000010077 */
[-CC-:B------:R-:W-:Y:S01]  /*1c90*/  FFMA.FTZ R116, R8, R114.reuse, R119.reuse ;  /* 0x0000007208747223 */ /* 0x180fe20000010077 */
[----:B------:R-:W-:Y:S01]  /*1ca0*/  FFMA.FTZ R77, R3, R114, R119 ;  /* 0x00000072034d7223 */ /* 0x000fe20000010077 */
[----:B------:R-:W-:Y:S01]  /*1cb0*/  FMUL.FTZ R84, R84, UR14 ;  /* 0x0000000e54547c20 */ /* 0x000fe20008410000 */
[----:B------:R-:W-:Y:S01]  /*1cc0*/  FMUL.FTZ R85, R85, UR14 ;  /* 0x0000000e55557c20 */ /* 0x000fe20008410000 */
[----:B------:R-:W-:Y:S01]  /*1cd0*/  FMUL.FTZ R86, R86, UR14 ;  /* 0x0000000e56567c20 */ /* 0x000fe20008410000 */
[----:B------:R-:W-:Y:S01]  /*1ce0*/  FMUL.FTZ R87, R87, UR14 ;  /* 0x0000000e57577c20 */ /* 0x000fe20008410000 */
[----:B------:R-:W-:Y:S01]  /*1cf0*/  FADD.FTZ R82, R11, -R76 ;  /* 0x8000004c0b527221 */ /* 0x000fe20000010000 */
[----:B------:R-:W-:Y:S01]  /*1d00*/  LOP3.LUT P2, RZ, R120, 0xff0000, RZ, 0xc0, !PT ;  /* 0x00ff000078ff7812 */ /* 0x000fe2000784c0ff */
[----:B------:R-:W-:Y:S01]  /*1d10*/  FADD.FTZ R114, R100, -R83 ;  /* 0x8000005364727221 */ /* 0x000fe20000010000 */
[----:B------:R-:W-:Y:S01]  /*1d20*/  LOP3.LUT P3, RZ, R120, 0xff000000, RZ, 0xc0, !PT ;  /* 0xff00000078ff7812 */ /* 0x000fe2000786c0ff */
[----:B------:R-:W-:Y:S01]  /*1d30*/  FADD.FTZ R116, R101, -R116 ;  /* 0x8000007465747221 */ /* 0x000fe20000010000 */
[C---:B------:R-:W-:Y:S01]  /*1d40*/  LOP3.LUT P4, RZ, R121.reuse, 0xff, RZ, 0xc0, !PT ;  /* 0x000000ff79ff7812 */ /* 0x040fe2000788c0ff */
[----:B------:R-:W-:Y:S01]  /*1d50*/  FADD.FTZ R76, R10, -R77 ;  /* 0x8000004d0a4c7221 */ /* 0x000fe20000010000 */
[----:B------:R-:W-:Y:S01]  /*1d60*/  LOP3.LUT P5, RZ, R121, 0xff00, RZ, 0xc0, !PT ;  /* 0x0000ff0079ff7812 */ /* 0x000fe200078ac0ff */
[C---:B------:R-:W-:Y:S01]  /*1d70*/  FMUL.FTZ R77, R117.reuse, R82 ;  /* 0x00000052754d7220 */ /* 0x040fe20000410000 */
[----:B------:R-:W-:Y:S01]  /*1d80*/  FSEL R84, R84, RZ, P2 ;  /* 0x000000ff54547208 */ /* 0x000fe20001000000 */
[----:B------:R-:W-:Y:S01]  /*1d90*/  FMUL.FTZ R82, R117, R114 ;  /* 0x0000007275527220 */ /* 0x000fe20000410000 */
[----:B------:R-:W-:Y:S01]  /*1da0*/  FSEL R85, R85, RZ, P3 ;  /* 0x000000ff55557208 */ /* 0x000fe20001800000 */
[C---:B------:R-:W-:Y:S01]  /*1db0*/  FMUL.FTZ R83, R117.reuse, R116 ;  /* 0x0000007475537220 */ /* 0x040fe20000410000 */
[----:B------:R-:W-:Y:S01]  /*1dc0*/  FSEL R86, R86, RZ, P4 ;  /* 0x000000ff56567208 */ /* 0x000fe20002000000 */
[----:B------:R-:W-:Y:S01]  /*1dd0*/  FMUL.FTZ R76, R117, R76 ;  /* 0x0000004c754c7220 */ /* 0x000fe20000410000 */
[----:B------:R-:W-:Y:S01]  /*1de0*/  FSEL R87, R87, RZ, P5 ;  /* 0x000000ff57577208 */ /* 0x000fe20002800000 */
[----:B------:R-:W-:Y:S01]  /*1df0*/  FMUL.FTZ R114, R83, R106 ;  /* 0x0000006a53727220 */ /* 0x000fe20000410000 */
[----:B------:R-:W-:Y:S01]  /*1e00*/  F2FP.BF16.F32.PACK_AB R85, R85, R84 ;  /* 0x000000545555723e */ /* 0x000fe200000010ff */
[----:B------:R-:W-:Y:S01]  /*1e10*/  FMUL.FTZ R84, R77, R106 ;  /* 0x0000006a4d547220 */ /* 0x000fe20000410000 */
[----:B------:R-:W-:Y:S01]  /*1e20*/  F2FP.BF16.F32.PACK_AB R86, R87, R86 ;  /* 0x000000565756723e */ /* 0x000fe200000010ff */
[-C--:B------:R-:W-:Y:S01]  /*1e30*/  FMUL.FTZ R87, R82, R106.reuse ;  /* 0x0000006a52577220 */ /* 0x080fe20000410000 */
[----:B------:R-:W-:Y:S01]  /*1e40*/  FMUL.FTZ R106, R76, R106 ;  /* 0x0000006a4c6a7220 */ /* 0x000fe20000410000 */
[----:B------:R-:W-:Y:S01]  /*1e50*/  ISETP.GE.U32.AND P2, PT, R120, RZ, PT ;  /* 0x000000ff7800720c */ /* 0x000fe20003f46070 */
[----:B------:R-:W-:Y:S01]  /*1e60*/  FMUL.FTZ R84, R84, UR14 ;  /* 0x0000000e54547c20 */ /* 0x000fe20008410000 */
[----:B------:R-:W-:Y:S01]  /*1e70*/  LOP3.LUT P4, RZ, R120, 0xff00, RZ, 0xc0, !PT ;  /* 0x0000ff0078ff7812 */ /* 0x000fe2000788c0ff */
[----:B------:R-:W-:Y:S01]  /*1e80*/  FMUL.FTZ R87, R87, UR14 ;  /* 0x0000000e57577c20 */ /* 0x000fe20008410000 */
[----:B------:R-:W-:Y:S01]  /*1e90*/  FMUL.FTZ R114, R114, UR14 ;  /* 0x0000000e72727c20 */ /* 0x000fe20008410000 */
[----:B------:R-:W-:Y:S01]  /*1ea0*/  FMUL.FTZ R106, R106, UR14 ;  /* 0x0000000e6a6a7c20 */ /* 0x000fe20008410000 */
[----:B------:R-:W-:-:S02]  /*1eb0*/  LOP3.LUT P5, RZ, R121, 0xff0000, RZ, 0xc0, !PT ;  /* 0x00ff000079ff7812 */ /* 0x000fc400078ac0ff */
[----:B------:R-:W-:Y:S02]  /*1ec0*/  ISETP.GE.U32.AND.EX P2, PT, R121, 0x1000000, PT, P2 ;  /* 0x010000007900780c */ /* 0x000fe40003f46120 */
        /* <DEDUP_REMOVED lines=8> */
.L_x_4601:
[-CC-:B0-----:R-:W-:Y:S01]  /*1f50*/  FFMA.FTZ R118, R2, R114.reuse, R119.reuse ;  /* 0x0000007202767223 */ /* 0x181fe20000010077 */
[-CC-:B------:R-:W-:Y:S01]  /*1f60*/  FFMA.FTZ R116, R5, R114.reuse, R119.reuse ;  /* 0x0000007205747223 */ /* 0x180fe20000010077 */
[-CC-:B-1----:R-:W-:Y:S01]  /*1f70*/  FFMA.FTZ R84, R4, R114.reuse, R119.reuse ;  /* 0x0000007204547223 */ /* 0x182fe20000010077 */
        /* <DEDUP_REMOVED lines=14> */
[----:B------:R-:W-:Y:S01]  /*2060*/  FADD.FTZ R118, R11, -R118 ;  /* 0x800000760b767221 */ /* 0x000fe20000010000 */
[----:B------:R-:W-:Y:S01]  /*2070*/  FADD.FTZ R116, R96, -R116 ;  /* 0x8000007460747221 */ /* 0x000fe20000010000 */
[----:B------:R-:W-:Y:S01]  /*2080*/  FADD.FTZ R85, R10, -R85 ;  /* 0x800000550a557221 */ /* 0x000fe20000010000 */
[-C--:B------:R-:W-:Y:S01]  /*2090*/  FMUL.FTZ R124, R124, R106.reuse ;  /* 0x0000006a7c7c7220 */ /* 0x080fe20000410000 */
[----:B------:R-:W-:Y:S01]  /*20a0*/  FMUL.FTZ R119, R119, R106 ;  /* 0x0000006a77777220 */ /* 0x000fe20000410000 */
[C---:B------:R-:W-:Y:S01]  /*20b0*/  FMUL.FTZ R84, R117.reuse, R84 ;  /* 0x0000005475547220 */ /* 0x040fe20000410000 */
[-C--:B------:R-:W-:Y:S01]  /*20c0*/  FMUL.FTZ R86, R86, R106.reuse ;  /* 0x0000006a56567220 */ /* 0x080fe20000410000 */
[----:B------:R-:W-:Y:S01]  /*20d0*/  FMUL.FTZ R114, R114, R106 ;  /* 0x0000006a72727220 */ /* 0x000fe20000410000 */
[----:B------:R-:W-:Y:S01]  /*20e0*/  ISETP.GE.U32.AND P2, PT, R120, RZ, PT ;  /* 0x000000ff7800720c */ /* 0x000fe20003f46070 */
[C---:B------:R-:W-:Y:S01]  /*20f0*/  FMUL.FTZ R87, R117.reuse, R118 ;  /* 0x0000007675577220 */ /* 0x040fe20000410000 */
[C---:B------:R-:W-:Y:S01]  /*2100*/  FMUL.FTZ R125, R117.reuse, R116 ;  /* 0x00000074757d7220 */ /* 0x040fe20000410000 */
[----:B------:R-:W-:Y:S01]  /*2110*/  FMUL.FTZ R85, R117, R85 ;  /* 0x0000005575557220 */ /* 0x000fe20000410000 */
[----:B------:R-:W-:Y:S01]  /*2120*/  FMUL.FTZ R124, R124, UR14 ;  /* 0x0000000e7c7c7c20 */ /* 0x000fe20008410000 */
[----:B------:R-:W-:Y:S01]  /*2130*/  FMUL.FTZ R119, R119, UR14 ;  /* 0x0000000e77777c20 */ /* 0x000fe20008410000 */
[-C--:B------:R-:W-:Y:S01]  /*2140*/  FMUL.FTZ R84, R84, R106.reuse ;  /* 0x0000006a54547220 */ /* 0x080fe20000410000 */
[C---:B------:R-:W-:Y:S01]  /*2150*/  LOP3.LUT P5, RZ, R121.reuse, 0xff0000, RZ, 0xc0, !PT ;  /* 0x00ff000079ff7812 */ /* 0x040fe200078ac0ff */
[----:B------:R-:W-:Y:S01]  /*2160*/  FMUL.FTZ R86, R86, UR14 ;  /* 0x0000000e56567c20 */ /* 0x000fe20008410000 */
[----:B------:R-:W-:Y:S01]  /*2170*/  ISETP.GE.U32.AND.EX P2, PT, R121, 0x1000000, PT, P2 ;  /* 0x010000007900780c */ /* 0x000fe20003f46120 */
[----:B------:R-:W-:Y:S01]  /*2180*/  FMUL.FTZ R114, R114, UR14 ;  /* 0x0000000e72727c20 */ /* 0x000fe20008410000 */
[-C--:B------:R-:W-:Y:S01]  /*2190*/  FMUL.FTZ R116, R87, R106.reuse ;  /* 0x0000006a57747220 */ /* 0x080fe20000410000 */
[-C--:B------:R-:W-:Y:S01]  /*21a0*/  FMUL.FTZ R125, R125, R106.reuse ;  /* 0x0000006a7d7d7220 */ /* 0x080fe20000410000 */
[----:B------:R-:W-:Y:S01]  /*21b0*/  FMUL.FTZ R85, R85, R106 ;  /* 0x0000006a55557220 */ /* 0x000fe20000410000 */
[C---:B------:R-:W-:Y:S01]  /*21c0*/  LOP3.LUT P3, RZ, R121.reuse, 0xff, RZ, 0xc0, !PT ;  /* 0x000000ff79ff7812 */ /* 0x040fe2000786c0ff */
[----:B------:R-:W-:Y:S01]  /*21d0*/  FMUL.FTZ R84, R84, UR14 ;  /* 0x0000000e54547c20 */ /* 0x000fe20008410000 */
[----:B------:R-:W-:Y:S01]  /*21e0*/  LOP3.LUT P4, RZ, R121, 0xff00, RZ, 0xc0, !PT ;  /* 0x0000ff0079ff7812 */ /* 0x000fe2000788c0ff */
[----:B------:R-:W-:Y:S01]  /*21f0*/  FMUL.FTZ R125, R125, UR14 ;  /* 0x0000000e7d7d7c20 */ /* 0x000fe20008410000 */
[----:B------:R-:W-:Y:S01]  /*2200*/  FSEL R87, R124, RZ, P5 ;  /* 0x000000ff7c577208 */ /* 0x000fe20002800000 */
[----:B------:R-:W-:Y:S01]  /*2210*/  FMUL.FTZ R85, R85, UR14 ;  /* 0x0000000e55557c20 */ /* 0x000fe20008410000 */
[----:B------:R-:W-:Y:S01]  /*2220*/  FSEL R106, R119, RZ, P2 ;  /* 0x000000ff776a7208 */ /* 0x000fe20001000000 */
[----:B------:R-:W-:Y:S01]  /*2230*/  FMUL.FTZ R116, R116, UR14 ;  /* 0x0000000e74747c20 */ /* 0x000fe20008410000 */
[----:B------:R-:W-:-:S02]  /*2240*/  FSEL R86, R86, RZ, P3 ;  /* 0x000000ff56567208 */ /* 0x000fc40001800000 */
[----:B------:R-:W-:Y:S02]  /*2250*/  FSEL R117, R114, RZ, P4 ;  /* 0x000000ff72757208 */ /* 0x000fe40002000000 */
[C---:B------:R-:W-:Y:S02]  /*2260*/  LOP3.LUT P5, RZ, R120.reuse, 0xff000000, RZ, 0xc0, !PT ;  /* 0xff00000078ff7812 */ /* 0x040fe400078ac0ff */
[C---:B------:R-:W-:Y:S02]  /*2270*/  LOP3.LUT P4, RZ, R120.reuse, 0xff0000, RZ, 0xc0, !PT ;  /* 0x00ff000078ff7812 */ /* 0x040fe4000788c0ff */
[C---:B------:R-:W-:Y:S02]  /*2280*/  LOP3.LUT P2, RZ, R120.reuse, 0xff, RZ, 0xc0, !PT ;  /* 0x000000ff78ff7812 */ /* 0x040fe4000784c0ff */
[----:B------:R-:W-:Y:S02]  /*2290*/  LOP3.LUT P3, RZ, R120, 0xff00, RZ, 0xc0, !PT ;  /* 0x0000ff0078ff7812 */ /* 0x000fe4000786c0ff */
[----:B------:R-:W-:-:S02]  /*22a0*/  F2FP.BF16.F32.PACK_AB R87, R106, R87 ;  /* 0x000000576a57723e */ /* 0x000fc400000010ff */
[----:B------:R-:W-:Y:S02]  /*22b0*/  F2FP.BF16.F32.PACK_AB R86, R117, R86 ;  /* 0x000000567556723e */ /* 0x000fe400000010ff */
[----:B------:R-:W-:Y:S02]  /*22c0*/  FSEL R106, R84, RZ, P5 ;  /* 0x000000ff546a7208 */ /* 0x000fe40002800000 */
[----:B------:R-:W-:Y:S02]  /*22d0*/  FSEL R125, R125, RZ, P4 ;  /* 0x000000ff7d7d7208 */ /* 0x000fe40002000000 */
[----:B------:R-:W-:Y:S02]  /*22e0*/  FSEL R84, R85, RZ, P2 ;  /* 0x000000ff55547208 */ /* 0x000fe40001000000 */
[----:B------:R-:W-:Y:S02]  /*22f0*/  FSEL R117, R116, RZ, P3 ;  /* 0x000000ff74757208 */ /* 0x000fe40001800000 */
[----:B------:R-:W-:-:S02]  /*2300*/  F2FP.BF16.F32.PACK_AB R85, R106, R125 ;  /* 0x0000007d6a55723e */ /* 0x000fc400000010ff */
[----:B------:R-:W-:-:S07]  /*2310*/  F2FP.BF16.F32.PACK_AB R84, R117, R84 ;  /* 0x000000547554723e */ /* 0x000fce00000010ff */
.L_x_4602:
        /* <DEDUP_REMOVED lines=8> */
.L_x_4595:
        /* <DEDUP_REMOVED lines=8> */
[-CC-:B0-----:R-:W-:Y:S01]  /*2420*/  FFMA.FTZ R87, R94, R114.reuse, R119.reuse ;  /* 0x000000725e577223 */ /* 0x181fe20000010077 */
[----:B------:R-:W-:Y:S01]  /*2430*/  ISETP.GE.U32.AND P1, PT, R122, RZ, PT ;  /* 0x000000ff7a00720c */ /* 0x000fe20003f26070 */
[----:B------:R-:W-:Y:S01]  /*2440*/  FADD.FTZ R116, R89, -R84 ;  /* 0x8000005459747221 */ /* 0x000fe20000010000 */
[----:B------:R-:W-:Y:S01]  /*2450*/  FFMA.FTZ R84, R95, R114, R119 ;  /* 0x000000725f547223 */ /* 0x000fe20000010077 */
[----:B------:R-:W-:Y:S01]  /*2460*/  FADD.FTZ R125, R88, -R85 ;  /* 0x80000055587d7221 */ /* 0x000fe20000010000 */
[----:B------:R-:W-:Y:S01]  /*2470*/  FADD.FTZ R86, R92, -R87 ;  /* 0x800000575c567221 */ /* 0x000fe20000010000 */
[----:B------:R-:W-:Y:S01]  /*2480*/  LOP3.LUT P5, RZ, R123, 0xff0000, RZ, 0xc0, !PT ;  /* 0x00ff00007bff7812 */ /* 0x000fe200078ac0ff */
        /* <DEDUP_REMOVED lines=8> */
[----:B------:R-:W-:Y:S01]  /*2510*/  ISETP.GE.U32.AND.EX P1, PT, R123, 0x1000000, PT, P1 ;  /* 0x010000007b00780c */ /* 0x000fe20003f26110 */
[----:B------:R-:W-:Y:S01]  /*2520*/  FMUL.FTZ R125, R125, UR14 ;  /* 0x0000000e7d7d7c20 */ /* 0x000fe20008410000 */
[----:B------:R-:W-:Y:S01]  /*2530*/  FMUL.FTZ R84, R84, UR14 ;  /* 0x0000000e54547c20 */ /* 0x000fe20008410000 */
[----:B------:R-:W-:Y:S01]  /*2540*/  FMUL.FTZ R87, R87, UR14 ;  /* 0x0000000e57577c20 */ /* 0x000fe20008410000 */
[----:B------:R-:W-:Y:S01]  /*2550*/  FMUL.FTZ R85, R85, R106 ;  /* 0x0000006a55557220 */ /* 0x000fe20000410000 */
[----:B------:R-:W-:Y:S01]  /*2560*/  LOP3.LUT P4, RZ, R123, 0xff00, RZ, 0xc0, !PT ;  /* 0x0000ff007bff7812 */ /* 0x000fe2000788c0ff */
[----:B------:R-:W-:Y:S01]  /*2570*/  FFMA.FTZ R116, R108, R114, R119 ;  /* 0x000000726c747223 */ /* 0x000fe20000010077 */
[----:B------:R-:W-:Y:S01]  /*2580*/  FSEL R125, R125, RZ, P5 ;  /* 0x000000ff7d7d7208 */ /* 0x000fe20002800000 */
[----:B------:R-:W-:Y:S01]  /*2590*/  FMUL.FTZ R85, R85, UR14 ;  /* 0x0000000e55557c20 */ /* 0x000fe20008410000 */
[----:B------:R-:W-:Y:S01]  /*25a0*/  FSEL R84, R84, RZ, P1 ;  /* 0x000000ff54547208 */ /* 0x000fe20000800000 */
[----:B------:R-:W-:Y:S01]  /*25b0*/  FADD.FTZ R116, R107, -R116 ;  /* 0x800000746b747221 */ /* 0x000fe20000010000 */
[----:B------:R-:W-:-:S02]  /*25c0*/  FSEL R86, R87, RZ, P4 ;  /* 0x000000ff57567208 */ /* 0x000fc40002000000 */
[----:B------:R-:W-:Y:S02]  /*25d0*/  LOP3.LUT P2, RZ, R123, 0xff, RZ, 0xc0, !PT ;  /* 0x000000ff7bff7812 */ /* 0x000fe4000784c0ff */
[----:B------:R-:W-:Y:S01]  /*25e0*/  F2FP.BF16.F32.PACK_AB R87, R84, R125 ;  /* 0x0000007d5457723e */ /* 0x000fe200000010ff */
[----:B------:R-:W-:Y:S01]  /*25f0*/  FFMA.FTZ R84, R111, R114, R119 ;  /* 0x000000726f547223 */ /* 0x000fe20000010077 */
[----:B------:R-:W-:Y:S01]  /*2600*/  FSEL R85, R85, RZ, P2 ;  /* 0x000000ff55557208 */ /* 0x000fe20001000000 */
[----:B------:R-:W-:Y:S01]  /*2610*/  FFMA.FTZ R125, R117, R116, R27 ;  /* 0x00000074757d7223 */ /* 0x000fe2000001001b */
[----:B------:R-:W-:Y:S01]  /*2620*/  LOP3.LUT P1, RZ, R122, 0xff0000, RZ, 0xc0, !PT ;  /* 0x00ff00007aff7812 */ /* 0x000fe2000782c0ff */
[----:B------:R-:W-:Y:S01]  /*2630*/  FADD.FTZ R84, R109, -R84 ;  /* 0x800000546d547221 */ /* 0x000fe20000010000 */
[----:B------:R-:W-:Y:S01]  /*2640*/  F2FP.BF16.F32.PACK_AB R86, R86, R85 ;  /* 0x000000555656723e */ /* 0x000fe200000010ff */
[----:B------:R-:W-:Y:S01]  /*2650*/  FMUL.FTZ R125, R125, R106 ;  /* 0x0000006a7d7d7220 */ /* 0x000fe20000410000 */
[----:B------:R-:W-:Y:S01]  /*2660*/  LOP3.LUT P2, RZ, R122, 0xff000000, RZ, 0xc0, !PT ;  /* 0xff0000007aff7812 */ /* 0x000fe2000784c0ff */
[----:B------:R-:W-:-:S02]  /*2670*/  FFMA.FTZ R85, R117, R84, R26 ;  /* 0x0000005475557223 */ /* 0x000fc4000001001a */
[----:B------:R-:W-:Y:S02]  /*2680*/  FMUL.FTZ R125, R125, UR14 ;  /* 0x0000000e7d7d7c20 */ /* 0x000fe40008410000 */
[----:B------:R-:W-:-:S03]  /*2690*/  FMUL.FTZ R85, R85, R106 ;  /* 0x0000006a55557220 */ /* 0x000fc60000410000 */
[----:B------:R-:W-:Y:S01]  /*26a0*/  FSEL R84, R125, RZ, P2 ;  /* 0x000000ff7d547208 */ /* 0x000fe20001000000 */
[----:B------:R-:W-:Y:S01]  /*26b0*/  FMUL.FTZ R85, R85, UR14 ;  /* 0x0000000e55557c20 */ /* 0x000fe20008410000 */
[----:B------:R-:W-:Y:S01]  /*26c0*/  FFMA.FTZ R125, R112, R114, R119 ;  /* 0x00000072707d7223 */ /* 0x000fe20000010077 */
[----:B------:R-:W-:-:S03]  /*26d0*/  LOP3.LUT P2, RZ, R122, 0xff00, RZ, 0xc0, !PT ;  /* 0x0000ff007aff7812 */ /* 0x000fc6000784c0ff */
[----:B------:R-:W-:Y:S01]  /*26e0*/  FSEL R85, R85, RZ, P1 ;  /* 0x000000ff55557208 */ /* 0x000fe20000800000 */
[----:B------:R-:W-:Y:S01]  /*26f0*/  FADD.FTZ R116, R110, -R125 ;  /* 0x8000007d6e747221 */ /* 0x000fe20000010000 */
[----:B------:R-:W-:Y:S02]  /*2700*/  LOP3.LUT P1, RZ, R122, 0xff, RZ, 0xc0, !PT ;  /* 0x000000ff7aff7812 */ /* 0x000fe4000782c0ff */
[----:B------:R-:W-:Y:S01]  /*2710*/  F2FP.BF16.F32.PACK_AB R85, R84, R85 ;  /* 0x000000555455723e */ /* 0x000fe200000010ff */
[----:B------:R-:W-:-:S04]  /*2720*/  FFMA.FTZ R84, R115, R114, R119 ;  /* 0x0000007273547223 */ /* 0x000fc80000010077 */
[----:B------:R-:W-:Y:S01]  /*2730*/  FADD.FTZ R125, R113, -R84 ;  /* 0x80000054717d7221 */ /* 0x000fe20000010000 */
[----:B------:R-:W-:-:S03]  /*2740*/  FFMA.FTZ R84, R117, R116, R25 ;  /* 0x0000007475547223 */ /* 0x000fc60000010019 */
[----:B------:R-:W-:Y:S01]  /*2750*/  FFMA.FTZ R125, R117, R125, R24 ;  /* 0x0000007d757d7223 */ /* 0x000fe20000010018 */
[----:B------:R-:W-:-:S03]  /*2760*/  FMUL.FTZ R84, R84, R106 ;  /* 0x0000006a54547220 */ /* 0x000fc60000410000 */
[----:B------:R-:W-:Y:S01]  /*2770*/  FMUL.FTZ R125, R125, R106 ;  /* 0x0000006a7d7d7220 */ /* 0x000fe20000410000 */
[----:B------:R-:W-:-:S03]  /*2780*/  FMUL.FTZ R84, R84, UR14 ;  /* 0x0000000e54547c20 */ /* 0x000fc60008410000 */
[----:B------:R-:W-:Y:S02]  /*2790*/  FMUL.FTZ R125, R125, UR14 ;  /* 0x0000000e7d7d7c20 */ /* 0x000fe40008410000 */
[----:B------:R-:W-:-:S03]  /*27a0*/  FSEL R116, R84, RZ, P2 ;  /* 0x000000ff54747208 */ /* 0x000fc60001000000 */
[----:B------:R-:W-:Y:S02]  /*27b0*/  FSEL R84, R125, RZ, P1 ;  /* 0x000000ff7d547208 */ /* 0x000fe40000800000 */
[----:B------:R-:W0:Y:S02]  /*27c0*/  LDC.64 R124, c[0x0][0x468] ;  /* 0x00011a00ff7c7b82 */ /* 0x000e240000000a00 */
[----:B------:R-:W-:Y:S01]  /*27d0*/  F2FP.BF16.F32.PACK_AB R84, R116, R84 ;  /* 0x000000547454723e */ /* 0x000fe200000010ff */
[C---:B0-----:R-:W-:Y:S01]  /*27e0*/  IMAD.WIDE.U32 R124, R103.reuse, 0x10, R124 ;  /* 0x00000010677c7825 */ /* 0x041fe200078e007c */
[----:B------:R-:W-:-:S04]  /*27f0*/  IADD3 R103, PT, PT, R103, 0x20, RZ ;  /* 0x0000002067677810 */ /* 0x000fc80007ffe0ff */
[----:B------:R1:W-:Y:S03]  /*2800*/  STG.E.128 desc[UR6][R124.64], R84 ;  /* 0x000000547c007986 */ /* 0x0003e6000c101d06 */
.L_x_4605:
[----:B------:R-:W-:Y:S05]  /*2810*/  BSYNC.RECONVERGENT B2 ;  /* 0x0000000000027941 */ /* 0x000fea0003800200 */
.L_x_4604:
[----:B------:R-:W-:Y:S05]  /*2820*/  @!P3 BRA `(.L_x_4600) ;  /* 0x0000000c0038b947 */ /* 0x000fea0003800000 */
        /* <DEDUP_REMOVED lines=35> */
[----:B------:R-:W-:Y:S01]  /*2a60*/  LOP3.LUT P4, RZ, R121, 0xff0000, RZ, 0xc0, !PT ;  /* 0x00ff000079ff7812 */ /* 0x000fe2000788c0ff */
[----:B------:R-:W-:Y:S01]  /*2a70*/  FMUL.FTZ R125, R125, UR14 ;  /* 0x0000000e7d7d7c20 */ /* 0x000fe20008410000 */
[----:B------:R-:W-:Y:S01]  /*2a80*/  FSEL R106, R117, RZ, P1 ;  /* 0x000000ff756a7208 */ /* 0x000fe20000800000 */
[----:B------:R-:W-:Y:S01]  /*2a90*/  FMUL.FTZ R87, R85, UR14 ;  /* 0x0000000e55577c20 */ /* 0x000fe20008410000 */
[----:B------:R-:W0:Y:S01]  /*2aa0*/  LDC.64 R116, c[0x0][0x468] ;  /* 0x00011a00ff747b82 */ /* 0x000e220000000a00 */
[----:B------:R-:W-:Y:S01]  /*2ab0*/  FMUL.FTZ R85, R86, UR14 ;  /* 0x0000000e56557c20 */ /* 0x000fe20008410000 */
        /* <DEDUP_REMOVED lines=9> */
[C---:B------:R-:W-:Y:S02]  /*2b50*/  LOP3.LUT P3, RZ, R120.reuse, 0xff0000, RZ, 0xc0, !PT ;  /* 0x00ff000078ff7812 */ /* 0x040fe4000786c0ff */
[C---:B------:R-:W-:Y:S02]  /*2b60*/  LOP3.LUT P4, RZ, R120.reuse, 0xff000000, RZ, 0xc0, !PT ;  /* 0xff00000078ff7812 */ /* 0x040fe4000788c0ff */
[C---:B------:R-:W-:Y:S02]  /*2b70*/  LOP3.LUT P1, RZ, R120.reuse, 0xff, RZ, 0xc0, !PT ;  /* 0x000000ff78ff7812 */ /* 0x040fe4000782c0ff */
[----:B------:R-:W-:Y:S02]  /*2b80*/  LOP3.LUT P2, RZ, R120, 0xff00, RZ, 0xc0, !PT ;  /* 0x0000ff0078ff7812 */ /* 0x000fe4000784c0ff */
[----:B------:R-:W-:Y:S02]  /*2b90*/  F2FP.BF16.F32.PACK_AB R86, R85, R86 ;  /* 0x000000565556723e */ /* 0x000fe400000010ff */
[----:B------:R-:W-:-:S02]  /*2ba0*/  FSEL R85, R118, RZ, P3 ;  /* 0x000000ff76557208 */ /* 0x000fc40001800000 */
[----:B------:R-:W-:Y:S01]  /*2bb0*/  FSEL R114, R114, RZ, P4 ;  /* 0x000000ff72727208 */ /* 0x000fe20002000000 */
[----:B0-----:R-:W-:Y:S01]  /*2bc0*/  IMAD.WIDE.U32 R116, R103, 0x10, R116 ;  /* 0x0000001067747825 */ /* 0x001fe200078e0074 */
[----:B------:R-:W-:Y:S02]  /*2bd0*/  FSEL R84, R84, RZ, P1 ;  /* 0x000000ff54547208 */ /* 0x000fe40000800000 */
[----:B------:R-:W-:Y:S02]  /*2be0*/  FSEL R119, R119, RZ, P2 ;  /* 0x000000ff77777208 */ /* 0x000fe40001000000 */
[----:B------:R-:W-:Y:S02]  /*2bf0*/  F2FP.BF16.F32.PACK_AB R87, R106, R87 ;  /* 0x000000576a57723e */ /* 0x000fe400000010ff */
[----:B------:R-:W-:Y:S02]  /*2c00*/  F2FP.BF16.F32.PACK_AB R85, R114, R85 ;  /* 0x000000557255723e */ /* 0x000fe400000010ff */
[----:B------:R-:W-:-:S05]  /*2c10*/  F2FP.BF16.F32.PACK_AB R84, R119, R84 ;  /* 0x000000547754723e */ /* 0x000fca00000010ff */
[----:B------:R3:W-:Y:S01]  /*2c20*/  STG.E.128 desc[UR6][R116.64], R84 ;  /* 0x0000005474007986 */ /* 0x0007e2000c101d06 */
[----:B------:R-:W-:Y:S05]  /*2c30*/  BRA `(.L_x_4600) ;  /* 0x0000000800347947 */ /* 0x000fea0003800000 */
.L_x_4603:
[----:B------:R-:W-:Y:S04]  /*2c40*/  BSSY.RECONVERGENT B2, `(.L_x_4606) ;  /* 0x0000047000027945 */ /* 0x000fe80003800200 */
[----:B------:R-:W-:Y:S05]  /*2c50*/  @!P4 BRA `(.L_x_4607) ;  /* 0x000000040014c947 */ /* 0x000fea0003800000 */
        /* <DEDUP_REMOVED lines=8> */
[C---:B-----5:R-:W-:Y:S01]  /*2ce0*/  FFMA.FTZ R76, R117.reuse, R76, R24 ;  /* 0x0000004c754c7223 */ /* 0x060fe20000010018 */
[----:B------:R-:W-:Y:S01]  /*2cf0*/  FFMA.FTZ R77, R117, R78, R25 ;  /* 0x0000004e754d7223 */ /* 0x000fe20000010019 */
[----:B------:R-:W-:Y:S01]  /*2d00*/  FADD.FTZ R80, R107, -R80 ;  /* 0x800000506b507221 */ /* 0x000fe20000010000 */
[----:B------:R-:W-:Y:S01]  /*2d10*/  FADD.FTZ R81, R93, -R82 ;  /* 0x800000525d517221 */ /* 0x000fe20000010000 */
[-C--:B------:R-:W-:Y:S01]  /*2d20*/  FMUL.FTZ R78, R76, R106.reuse ;  /* 0x0000006a4c4e7220 */ /* 0x080fe20000410000 */
[----:B------:R-:W-:Y:S01]  /*2d30*/  FMUL.FTZ R79, R77, R106 ;  /* 0x0000006a4d4f7220 */ /* 0x000fe20000410000 */
[----:B------:R-:W1:Y:S01]  /*2d40*/  LDC.64 R124, c[0x0][0x478] ;  /* 0x00011e00ff7c7b82 */ /* 0x000e620000000a00 */
[----:B------:R-:W-:Y:S01]  /*2d50*/  LOP3.LUT P4, RZ, R123, 0xff, RZ, 0xc0, !PT ;  /* 0x000000ff7bff7812 */ /* 0x000fe2000788c0ff */
        /* <DEDUP_REMOVED lines=24> */
[----:B-1----:R-:W-:Y:S01]  /*2ee0*/  IMAD.WIDE.U32 R124, R103, 0x20, R124 ;  /* 0x00000020677c7825 */ /* 0x002fe200078e007c */
[----:B------:R-:W-:-:S02]  /*2ef0*/  FSEL R83, R83, RZ, P2 ;  /* 0x000000ff53537208 */ /* 0x000fc40001000000 */
[----:B------:R-:W-:Y:S02]  /*2f00*/  FSEL R82, R82, RZ, P1 ;  /* 0x000000ff52527208 */ /* 0x000fe40000800000 */
[----:B------:R-:W-:Y:S01]  /*2f10*/  FSEL R86, R85, RZ, P4 ;  /* 0x000000ff55567208 */ /* 0x000fe20002000000 */
[----:B------:R-:W-:Y:S01]  /*2f20*/  STG.E.128 desc[UR6][R124.64], R76 ;  /* 0x0000004c7c007986 */ /* 0x000fe2000c101d06 */
[----:B------:R-:W-:Y:S01]  /*2f30*/  F2FP.BF16.F32.PACK_AB R85, R83, R82 ;  /* 0x000000525355723e */ /* 0x000fe200000010ff */
[-CC-:B------:R-:W-:Y:S01]  /*2f40*/  FFMA.FTZ R83, R91, R114.reuse, R119.reuse ;  /* 0x000000725b537223 */ /* 0x180fe20000010077 */
[----:B------:R-:W-:Y:S01]  /*2f50*/  FFMA.FTZ R82, R90, R114, R119 ;  /* 0x000000725a527223 */ /* 0x000fe20000010077 */
[----:B------:R-:W-:Y:S02]  /*2f60*/  FSEL R87, R87, RZ, P5 ;  /* 0x000000ff57577208 */ /* 0x000fe40002800000 */
[----:B------:R-:W-:Y:S01]  /*2f70*/  FADD.FTZ R83, R88, -R83 ;  /* 0x8000005358537221 */ /* 0x000fe20000010000 */
[----:B------:R-:W-:Y:S01]  /*2f80*/  FADD.FTZ R116, R89, -R82 ;  /* 0x8000005259747221 */ /* 0x000fe20000010000 */
[----:B------:R-:W-:-:S02]  /*2f90*/  F2FP.BF16.F32.PACK_AB R86, R87, R86 ;  /* 0x000000565756723e */ /* 0x000fc400000010ff */
[C---:B------:R-:W-:Y:S01]  /*2fa0*/  FFMA.FTZ R82, R117.reuse, R83, R22 ;  /* 0x0000005375527223 */ /* 0x040fe20000010016 */
[----:B------:R-:W-:Y:S01]  /*2fb0*/  FFMA.FTZ R83, R117, R116, R23 ;  /* 0x0000007475537223 */ /* 0x000fe20000010017 */
[----:B------:R-:W-:Y:S02]  /*2fc0*/  ISETP.GE.U32.AND P1, PT, R122, RZ, PT ;  /* 0x000000ff7a00720c */ /* 0x000fe40003f26070 */
[-C--:B------:R-:W-:Y:S01]  /*2fd0*/  FMUL.FTZ R87, R82, R106.reuse ;  /* 0x0000006a52577220 */ /* 0x080fe20000410000 */
[----:B------:R-:W-:Y:S01]  /*2fe0*/  FMUL.FTZ R116, R83, R106 ;  /* 0x0000006a53747220 */ /* 0x000fe20000410000 */
[----:B------:R0:W-:Y:S01]  /*2ff0*/  STG.E.128 desc[UR6][R124.64+0x10], R80 ;  /* 0x000010507c007986 */ /* 0x0001e2000c101d06 */
[----:B------:R-:W-:Y:S01]  /*3000*/  LOP3.LUT P2, RZ, R123, 0xff0000, RZ, 0xc0, !PT ;  /* 0x00ff00007bff7812 */ /* 0x000fe2000784c0ff */
[----:B------:R-:W-:Y:S01]  /*3010*/  FMUL.FTZ R87, R87, UR14 ;  /* 0x0000000e57577c20 */ /* 0x000fe20008410000 */
[----:B------:R-:W-:Y:S01]  /*3020*/  FMUL.FTZ R116, R116, UR14 ;  /* 0x0000000e74747c20 */ /* 0x000fe20008410000 */
[----:B------:R-:W-:-:S03]  /*3030*/  ISETP.GE.U32.AND.EX P1, PT, R123, 0x1000000, PT, P1 ;  /* 0x010000007b00780c */ /* 0x000fc60003f26110 */
[----:B------:R-:W-:Y:S02]  /*3040*/  FSEL R87, R87, RZ, P2 ;  /* 0x000000ff57577208 */ /* 0x000fe40001000000 */
[----:B------:R-:W-:-:S04]  /*3050*/  FSEL R116, R116, RZ, P1 ;  /* 0x000000ff74747208 */ /* 0x000fc80000800000 */
[----:B------:R-:W-:Y:S01]  /*3060*/  F2FP.BF16.F32.PACK_AB R87, R116, R87 ;  /* 0x000000577457723e */ /* 0x000fe200000010ff */
[----:B0-----:R-:W0:Y:S02]  /*3070*/  LDC.64 R124, c[0x0][0x468] ;  /* 0x00011a00ff7c7b82 */ /* 0x001e240000000a00 */
[C---:B0-----:R-:W-:Y:S01]  /*3080*/  IMAD.WIDE.U32 R124, R103.reuse, 0x10, R124 ;  /* 0x00000010677c7825 */ /* 0x041fe200078e007c */
[----:B------:R-:W-:-:S04]  /*3090*/  IADD3 R103, PT, PT, R103, 0x20, RZ ;  /* 0x0000002067677810 */ /* 0x000fc80007ffe0ff */
[----:B------:R1:W-:Y:S03]  /*30a0*/  STG.E.128 desc[UR6][R124.64], R84 ;  /* 0x000000547c007986 */ /* 0x0003e6000c101d06 */
.L_x_4607:
[----:B------:R-:W-:Y:S05]  /*30b0*/  BSYNC.RECONVERGENT B2 ;  /* 0x0000000000027941 */ /* 0x000fea0003800200 */
.L_x_4606:
[----:B------:R-:W-:Y:S05]  /*30c0*/  @!P3 BRA `(.L_x_4600) ;  /* 0x000000040010b947 */ /* 0x000fea0003800000 */
        /* <DEDUP_REMOVED lines=9> */
[C---:B-----5:R-:W-:Y:S01]  /*3160*/  FFMA.FTZ R78, R117.reuse, R79, R18 ;  /* 0x0000004f754e7223 */ /* 0x060fe20000010012 */
[C---:B------:R-:W-:Y:S01]  /*3170*/  FFMA.FTZ R79, R117.reuse, R80, R19 ;  /* 0x00000050754f7223 */ /* 0x040fe20000010013 */
[----:B-1----:R-:W-:Y:S01]  /*3180*/  FADD.FTZ R85, R100, -R83 ;  /* 0x8000005364557221 */ /* 0x002fe20000010000 */
[C---:B------:R-:W-:Y:S01]  /*3190*/  FFMA.FTZ R80, R117.reuse, R81, R12 ;  /* 0x0000005175507223 */ /* 0x040fe2000001000c */
[C---:B------:R-:W-:Y:S01]  /*31a0*/  FFMA.FTZ R81, R117.reuse, R82, R13 ;  /* 0x0000005275517223 */ /* 0x040fe2000001000d */
[--C-:B------:R-:W-:Y:S01]  /*31b0*/  FFMA.FTZ R76, R2, R114, R119.reuse ;  /* 0x00000072024c7223 */ /* 0x100fe20000010077 */
[----:B------:R-:W-:Y:S01]  /*31c0*/  FFMA.FTZ R82, R117, R85, R14 ;  /* 0x0000005575527223 */ /* 0x000fe2000001000e */
[-C--:B------:R-:W-:Y:S01]  /*31d0*/  FMUL.FTZ R84, R78, R106.reuse ;  /* 0x0000006a4e547220 */ /* 0x080fe20000410000 */
[-C--:B------:R-:W-:Y:S01]  /*31e0*/  FMUL.FTZ R85, R79, R106.reuse ;  /* 0x0000006a4f557220 */ /* 0x080fe20000410000 */
[-C--:B------:R-:W-:Y:S01]  /*31f0*/  FMUL.FTZ R86, R80, R106.reuse ;  /* 0x0000006a50567220 */ /* 0x080fe20000410000 */
[----:B0-----:R-:W-:Y:S01]  /*3200*/  FMUL.FTZ R87, R81, R106 ;  /* 0x0000006a51577220 */ /* 0x001fe20000410000 */
[-CC-:B------:R-:W-:Y:S01]  /*3210*/  FFMA.FTZ R77, R3, R114.reuse, R119.reuse ;  /* 0x00000072034d7223 */ /* 0x180fe20000010077 */
[----:B------:R-:W-:Y:S01]  /*3220*/  FFMA.FTZ R114, R8, R114, R119 ;  /* 0x0000007208727223 */ /* 0x000fe20000010077 */
[----:B------:R-:W-:Y:S01]  /*3230*/  FADD.FTZ R76, R11, -R76 ;  /* 0x8000004c0b4c7221 */ /* 0x000fe20000010000 */
[----:B------:R-:W-:Y:S01]  /*3240*/  FMUL.FTZ R84, R84, UR14 ;  /* 0x0000000e54547c20 */ /* 0x000fe20008410000 */
[----:B------:R-:W-:Y:S01]  /*3250*/  FMUL.FTZ R85, R85, UR14 ;  /* 0x0000000e55557c20 */ /* 0x000fe20008410000 */
[----:B------:R-:W-:Y:S01]  /*3260*/  FMUL.FTZ R86, R86, UR14 ;  /* 0x0000000e56567c20 */ /* 0x000fe20008410000 */
[----:B------:R-:W-:Y:S01]  /*3270*/  FMUL.FTZ R87, R87, UR14 ;  /* 0x0000000e57577c20 */ /* 0x000fe20008410000 */
[----:B------:R-:W-:Y:S01]  /*3280*/  FADD.FTZ R83, R10, -R77 ;  /* 0x8000004d0a537221 */ /* 0x000fe20000010000 */
[C---:B------:R-:W-:Y:S01]  /*3290*/  LOP3.LUT P1, RZ, R120.reuse, 0xff0000, RZ, 0xc0, !PT ;  /* 0x00ff000078ff7812 */ /* 0x040fe2000782c0ff */
[----:B------:R-:W-:Y:S01]  /*32a0*/  FADD.FTZ R114, R101, -R114 ;  /* 0x8000007265727221 */ /* 0x000fe20000010000 */
[----:B------:R-:W-:Y:S01]  /*32b0*/  LOP3.LUT P2, RZ, R120, 0xff000000, RZ, 0xc0, !PT ;  /* 0xff00000078ff7812 */ /* 0x000fe2000784c0ff */
[----:B------:R-:W-:Y:S01]  /*32c0*/  FFMA.FTZ R77, R117, R76, R17 ;  /* 0x0000004c754d7223 */ /* 0x000fe20000010011 */
[----:B------:R-:W-:Y:S01]  /*32d0*/  LOP3.LUT P3, RZ, R121, 0xff, RZ, 0xc0, !PT ;  /* 0x000000ff79ff7812 */ /* 0x000fe2000786c0ff */
[----:B------:R-:W-:Y:S01]  /*32e0*/  FFMA.FTZ R76, R117, R83, R16 ;  /* 0x00000053754c7223 */ /* 0x000fe20000010010 */
[----:B------:R-:W-:Y:S01]  /*32f0*/  LOP3.LUT P4, RZ, R121, 0xff00, RZ, 0xc0, !PT ;  /* 0x0000ff0079ff7812 */ /* 0x000fe2000788c0ff */
[----:B------:R-:W-:Y:S01]  /*3300*/  FFMA.FTZ R83, R117, R114, R15 ;  /* 0x0000007275537223 */ /* 0x000fe2000001000f */
[----:B------:R-:W-:Y:S01]  /*3310*/  FSEL R84, R84, RZ, P1 ;  /* 0x000000ff54547208 */ /* 0x000fe20000800000 */
[----:B------:R-:W0:Y:S01]  /*3320*/  LDC.64 R118, c[0x0][0x478] ;  /* 0x00011e00ff767b82 */ /* 0x000e220000000a00 */
[----:B------:R-:W-:Y:S01]  /*3330*/  FSEL R85, R85, RZ, P2 ;  /* 0x000000ff55557208 */ /* 0x000fe20001000000 */
[----:B------:R-:W-:Y:S01]  /*3340*/  FMUL.FTZ R114, R83, R106 ;  /* 0x0000006a53727220 */ /* 0x000fe20000410000 */
[----:B------:R-:W-:-:S02]  /*3350*/  FSEL R86, R86, RZ, P3 ;  /* 0x000000ff56567208 */ /* 0x000fc40001800000 */
[----:B------:R-:W-:Y:S01]  /*3360*/  FSEL R87, R87, RZ, P4 ;  /* 0x000000ff57577208 */ /* 0x000fe20002000000 */
[----:B------:R-:W-:Y:S01]  /*3370*/  FMUL.FTZ R114, R114, UR14 ;  /* 0x0000000e72727c20 */ /* 0x000fe20008410000 */
[----:B------:R-:W-:Y:S01]  /*3380*/  F2FP.BF16.F32.PACK_AB R85, R85, R84 ;  /* 0x000000545555723e */ /* 0x000fe200000010ff */
[----:B------:R-:W-:Y:S01]  /*3390*/  FMUL.FTZ R84, R76, R106 ;  /* 0x0000006a4c547220 */ /* 0x000fe20000410000 */
[----:B------:R-:W-:Y:S01]  /*33a0*/  F2FP.BF16.F32.PACK_AB R86, R87, R86 ;  /* 0x000000565756723e */ /* 0x000fe200000010ff */
[-C--:B------:R-:W-:Y:S01]  /*33b0*/  FMUL.FTZ R87, R82, R106.reuse ;  /* 0x0000006a52577220 */ /* 0x080fe20000410000 */
[----:B------:R-:W-:Y:S01]  /*33c0*/  FMUL.FTZ R106, R77, R106 ;  /* 0x0000006a4d6a7220 */ /* 0x000fe20000410000 */
[----:B------:R-:W-:Y:S01]  /*33d0*/  FMUL.FTZ R84, R84, UR14 ;  /* 0x0000000e54547c20 */ /* 0x000fe20008410000 */
[----:B------:R-:W-:Y:S01]  /*33e0*/  LOP3.LUT P3, RZ, R120, 0xff00, RZ, 0xc0, !PT ;  /* 0x0000ff0078ff7812 */ /* 0x000fe2000786c0ff */
[----:B------:R-:W-:Y:S01]  /*33f0*/  FMUL.FTZ R87, R87, UR14 ;  /* 0x0000000e57577c20 */ /* 0x000fe20008410000 */
[----:B------:R-:W-:Y:S01]  /*3400*/  FMUL.FTZ R106, R106, UR14 ;  /* 0x0000000e6a6a7c20 */ /* 0x000fe20008410000 */
[----:B------:R-:W-:-:S02]  /*3410*/  LOP3.LUT P2, RZ, R120, 0xff, RZ, 0xc0, !PT ;  /* 0x000000ff78ff7812 */ /* 0x000fc4000784c0ff */
[----:B------:R-:W-:Y:S02]  /*3420*/  ISETP.GE.U32.AND P1, PT, R120, RZ, PT ;  /* 0x000000ff7800720c */ /* 0x000fe40003f26070 */
[----:B------:R-:W-:Y:S02]  /*3430*/  FSEL R117, R106, RZ, P3 ;  /* 0x000000ff6a757208 */ /* 0x000fe40001800000 */
[----:B------:R-:W-:Y:S02]  /*3440*/  FSEL R84, R84, RZ, P2 ;  /* 0x000000ff54547208 */ /* 0x000fe40001000000 */
[----:B------:R-:W-:Y:S01]  /*3450*/  LOP3.LUT P4, RZ, R121, 0xff0000, RZ, 0xc0, !PT ;  /* 0x00ff000079ff7812 */ /* 0x000fe2000788c0ff */
[----:B0-----:R-:W-:Y:S01]  /*3460*/  IMAD.WIDE.U32 R118, R103, 0x20, R118 ;  /* 0x0000002067767825 */ /* 0x001fe200078e0076 */
[----:B------:R-:W-:Y:S02]  /*3470*/  F2FP.BF16.F32.PACK_AB R84, R117, R84 ;  /* 0x000000547554723e */ /* 0x000fe400000010ff */
[----:B------:R-:W0:Y:S01]  /*3480*/  LDC.64 R116, c[0x0][0x468] ;  /* 0x00011a00ff747b82 */ /* 0x000e220000000a00 */
[----:B------:R-:W-:Y:S01]  /*3490*/  ISETP.GE.U32.AND.EX P1, PT, R121, 0x1000000, PT, P1 ;  /* 0x010000007900780c */ /* 0x000fe20003f26110 */
[----:B------:R4:W-:Y:S01]  /*34a0*/  STG.E.128 desc[UR6][R118.64], R76 ;  /* 0x0000004c76007986 */ /* 0x0009e2000c101d06 */
[----:B------:R-:W-:-:S02]  /*34b0*/  FSEL R87, R87, RZ, P4 ;  /* 0x000000ff57577208 */ /* 0x000fc40002000000 */
[----:B------:R-:W-:Y:S01]  /*34c0*/  FSEL R114, R114, RZ, P1 ;  /* 0x000000ff72727208 */ /* 0x000fe20000800000 */
[----:B------:R4:W-:Y:S03]  /*34d0*/  STG.E.128 desc[UR6][R118.64+0x10], R80 ;  /* 0x0000105076007986 */ /* 0x0009e6000c101d06 */
[----:B------:R-:W-:Y:S01]  /*34e0*/  F2FP.BF16.F32.PACK_AB R87, R114, R87 ;  /* 0x000000577257723e */ /* 0x000fe200000010ff */
[----:B0-----:R-:W-:-:S05]  /*34f0*/  IMAD.WIDE.U32 R116, R103, 0x10, R116 ;  /* 0x0000001067747825 */ /* 0x001fca00078e0074 */
[----:B------:R4:W-:Y:S02]  /*3500*/  STG.E.128 desc[UR6][R116.64], R84 ;  /* 0x0000005474007986 */ /* 0x0009e4000c101d06 */
.L_x_4600:
[----:B------:R-:W-:Y:S05]  /*3510*/  BSYNC.RECONVERGENT B1 ;  /* 0x0000000000017941 */ /* 0x000fea0003800200 */
.L_x_4594:
[----:B-1234-:R-:W1:Y:S02]  /*3520*/  LDC.64 R84, c[0x0][0x380] ;  /* 0x0000e000ff547b82 */ /* 0x01ee640000000a00 */
[----:B-1----:R-:W-:-:S04]  /*3530*/  LEA R105, R84, R105, 0x2 ;  /* 0x0000006954697211 */ /* 0x002fc800078e10ff */
[----:B------:R-:W-:-:S13]  /*3540*/  ISETP.GE.AND P1, PT, R105, R85, PT ;  /* 0x000000556900720c */ /* 0x000fda0003f26270 */
[----:B------:R-:W-:Y:S05]  /*3550*/  @!P1 BRA `(.L_x_4608) ;  /* 0xffffffcc00c09947 */ /* 0x000fea000383ffff */
.L_x_4588:
[----:B------:R-:W-:Y:S05]  /*3560*/  BSYNC B0 ;  /* 0x0000000000007941 */ /* 0x000fea0003800000 */
.L_x_4587:
        /* <DEDUP_REMOVED lines=19> */
[----:B------:R-:W-:Y:S04]  /*36a0*/  STS.128 [R2+0x400], R32 ;  /* 0x0004002002007388 */ /* 0x000fe80000000c00 */
[----:B------:R1:W-:Y:S01]  /*36b0*/  STS.128 [R2+0x410], R28 ;  /* 0x0004101c02007388 */ /* 0x0003e20000000c00 */
[----:B------:R-:W-:Y:S01]  /*36c0*/  BAR.SYNC.DEFER_BLOCKING 0x0 ;  /* 0x0000000000007b1d */ /* 0x000fe20000010000 */
[----:B--2---:R-:W-:-:S05]  /*36d0*/  IMAD R37, R0, UR4, RZ ;  /* 0x0000000400257c24 */ /* 0x004fca000f8e02ff */
[----:B------:R-:W-:-:S04]  /*36e0*/  IADD3 R37, P3, PT, R37, R102, RZ ;  /* 0x0000006625257210 */ /* 0x000fc80007f7e0ff */
[----:B-1----:R-:W-:-:S04]  /*36f0*/  SHF.L.U32 R28, R37, 0x2, RZ ;  /* 0x00000002251c7819 */ /* 0x002fc800000006ff */
[C---:B---3--:R-:W-:Y:S02]  /*3700*/  IADD3 R30, P4, PT, R28.reuse, UR18, RZ ;  /* 0x000000121c1e7c10 */ /* 0x048fe4000ff9e0ff */
[----:B------:R-:W-:Y:S01]  /*3710*/  IADD3 R28, P5, PT, R28, UR16, RZ ;  /* 0x000000101c1c7c10 */ /* 0x000fe2000ffbe0ff */
        /* <DEDUP_REMOVED lines=35> */
[----:B------:R1:W-:Y:S01]  /*3950*/  STS.128 [R2+0x410], R44 ;  /* 0x0004102c02007388 */ /* 0x0003e20000000c00 */
[----:B0-----:R-:W-:Y:S01]  /*3960*/  FADD.FTZ R11, R7, R18 ;  /* 0x00000012070b7221 */ /* 0x001fe20000010000 */
[----:B------:R-:W-:Y:S01]  /*3970*/  BAR.SYNC.DEFER_BLOCKING 0x0 ;  /* 0x0000000000007b1d */ /* 0x000fe20000010000 */
[----:B-1----:R-:W-:Y:S02]  /*3980*/  IADD3.X R2, PT, PT, RZ, RZ, RZ, P3, !PT ;  /* 0x000000ffff027210 */ /* 0x002fe40001ffe4ff */
        /* <DEDUP_REMOVED lines=74> */
.L_x_4593:
[----:B------:R-:W-:Y:S01]  /*3e30*/  HFMA2 R86, -RZ, RZ, 0, 5.9604644775390625e-08 ;  /* 0x00000001ff567431 */ /* 0x000fe200000001ff */
[----:B------:R-:W-:Y:S01]  /*3e40*/  BSSY B1, `(.L_x_4609) ;  /* 0x0000006000017945 */ /* 0x000fe20003800000 */
[----:B------:R-:W-:Y:S02]  /*3e50*/  MOV R85, 0x1f ;  /* 0x0000001f00557802 */ /* 0x000fe40000000f00 */
[----:B------:R-:W-:-:S07]  /*3e60*/  MOV R84, 0xffffffff ;  /* 0xffffffff00547802 */ /* 0x000fce0000000f00 */
[----:B-----5:R-:W-:Y:S05]  /*3e70*/  WARPSYNC.COLLECTIVE R84, `(.L_x_4610) ;  /* 0x0000000054087348 */ /* 0x020fea0003c00000 */
[----:B------:R0:W1:Y:S02]  /*3e80*/  SHFL.BFLY P5, R124, R119, R86, R85 ;  /* 0x0c000056777c7389 */ /* 0x00006400000a0055 */
[----:B01---5:R-:W-:Y:S05]  /*3e90*/  ENDCOLLECTIVE ;  /* 0x000000000000791b */ /* 0x023fea0003800000 */
.L_x_4610:
[----:B------:R-:W-:Y:S05]  /*3ea0*/  BSYNC B1 ;  /* 0x0000000000017941 */ /* 0x000fea0003800000 */
.L_x_4609:
        /* <DEDUP_REMOVED lines=8> */
.L_x_4611:
[----:B------:R-:W-:Y:S01]  /*3f30*/  MOV R119, R87 ;  /* 0x0000005700777202 */ /* 0x000fe20000000f00 */
[----:B------:R-:W-:Y:S01]  /*3f40*/  HFMA2 R86, -RZ, RZ, 0, 1.1920928955078125e-07 ;  /* 0x00000002ff567431 */ /* 0x000fe200000001ff */
[----:B------:R-:W-:-:S07]  /*3f50*/  MOV R125, R124 ;  /* 0x0000007c007d7202 */ /* 0x000fce0000000f00 */
[----:B------:R-:W-:Y:S05]  /*3f60*/  WARPSYNC.COLLECTIVE R84, `(.L_x_4612) ;  /* 0x0000000054087348 */ /* 0x000fea0003c00000 */
[----:B------:R0:W1:Y:S02]  /*3f70*/  SHFL.BFLY P5, R124, R119, R86, R85 ;  /* 0x0c000056777c7389 */ /* 0x00006400000a0055 */
[----:B01----:R-:W-:Y:S05]  /*3f80*/  ENDCOLLECTIVE ;  /* 0x000000000000791b */ /* 0x003fea0003800000 */
.L_x_4612:
[----:B------:R-:W-:-:S05]  /*3f90*/  FADD.FTZ R125, R125, R118 ;  /* 0x000000767d7d7221 */ /* 0x000fca0000010000 */
[----:B------:R-:W-:Y:S01]  /*3fa0*/  MOV R119, R125 ;  /* 0x0000007d00777202 */ /* 0x000fe20000000f00 */
[----:B------:R-:W-:-:S07]  /*3fb0*/  FADD.FTZ R114, R87, R124 ;  /* 0x0000007c57727221 */ /* 0x000fce0000010000 */
[----:B------:R-:W-:Y:S05]  /*3fc0*/  WARPSYNC.COLLECTIVE R84, `(.L_x_4613) ;  /* 0x0000000054087348 */ /* 0x000fea0003c00000 */
[----:B------:R0:W1:Y:S02]  /*3fd0*/  SHFL.BFLY P5, R124, R119, R86, R85 ;  /* 0x0c000056777c7389 */ /* 0x00006400000a0055 */
[----:B01----:R-:W-:Y:S05]  /*3fe0*/  ENDCOLLECTIVE ;  /* 0x000000000000791b */ /* 0x003fea0003800000 */
.L_x_4613:
[----:B------:R-:W-:Y:S01]  /*3ff0*/  MOV R119, R114 ;  /* 0x0000007200777202 */ /* 0x000fe20000000f00 */
[----:B------:R-:W-:Y:S01]  /*4000*/  HFMA2 R86, -RZ, RZ, 0, 2.384185791015625e-07 ;  /* 0x00000004ff567431 */ /* 0x000fe200000001ff */
[----:B------:R-:W-:-:S07]  /*4010*/  MOV R116, R124 ;  /* 0x0000007c00747202 */ /* 0x000fce0000000f00 */
[----:B------:R-:W-:Y:S05]  /*4020*/  WARPSYNC.COLLECTIVE R84, `(.L_x_4614) ;  /* 0x0000000054087348 */ /* 0x000fea0003c00000 */
[----:B------:R0:W1:Y:S02]  /*4030*/  SHFL.BFLY P5, R124, R119, R86, R85 ;  /* 0x0c000056777c7389 */ /* 0x00006400000a0055 */
[----:B01----:R-:W-:Y:S05]  /*4040*/  ENDCOLLECTIVE ;  /* 0x000000000000791b */ /* 0x003fea0003800000 */
.L_x_4614:
[----:B------:R-:W-:-:S05]  /*4050*/  FADD.FTZ R125, R125, R116 ;  /* 0x000000747d7d7221 */ /* 0x000fca0000010000 */
[----:B------:R-:W-:Y:S01]  /*4060*/  MOV R119, R125 ;  /* 0x0000007d00777202 */ /* 0x000fe20000000f00 */
[----:B------:R-:W-:-:S07]  /*4070*/  FADD.FTZ R116, R114, R124 ;  /* 0x0000007c72747221 */ /* 0x000fce0000010000 */
[----:B------:R-:W-:Y:S05]  /*4080*/  WARPSYNC.COLLECTIVE R84, `(.L_x_4615) ;  /* 0x0000000054087348 */ /* 0x000fea0003c00000 */
[----:B------:R0:W1:Y:S02]  /*4090*/  SHFL.BFLY P5, R124, R119, R86, R85 ;  /* 0x0c000056777c7389 */ /* 0x00006400000a0055 */
[----:B01----:R-:W-:Y:S05]  /*40a0*/  ENDCOLLECTIVE ;  /* 0x000000000000791b */ /* 0x003fea0003800000 */
.L_x_4615:
[----:B------:R-:W-:Y:S01]  /*40b0*/  MOV R119, R116 ;  /* 0x0000007400777202 */ /* 0x000fe20000000f00 */
[----:B------:R-:W-:Y:S01]  /*40c0*/  HFMA2 R86, -RZ, RZ, 0, 4.76837158203125e-07 ;  /* 0x00000008ff567431 */ /* 0x000fe200000001ff */
[----:B------:R-:W-:-:S07]  /*40d0*/  MOV R118, R124 ;  /* 0x0000007c00767202 */ /* 0x000fce0000000f00 */
[----:B------:R-:W-:Y:S05]  /*40e0*/  WARPSYNC.COLLECTIVE R84, `(.L_x_4616) ;  /* 0x0000000054087348 */ /* 0x000fea0003c00000 */
[----:B------:R0:W1:Y:S02]  /*40f0*/  SHFL.BFLY P5, R124, R119, R86, R85 ;  /* 0x0c000056777c7389 */ /* 0x00006400000a0055 */
[----:B01----:R-:W-:Y:S05]  /*4100*/  ENDCOLLECTIVE ;  /* 0x000000000000791b */ /* 0x003fea0003800000 */
.L_x_4616:
[----:B------:R-:W-:-:S05]  /*4110*/  FADD.FTZ R87, R125, R118 ;  /* 0x000000767d577221 */ /* 0x000fca0000010000 */
[----:B------:R-:W-:Y:S01]  /*4120*/  MOV R119, R87 ;  /* 0x0000005700777202 */ /* 0x000fe20000000f00 */
[----:B------:R-:W-:-:S07]  /*4130*/  FADD.FTZ R118, R116, R124 ;  /* 0x0000007c74767221 */ /* 0x000fce0000010000 */
[----:B------:R-:W-:Y:S05]  /*4140*/  WARPSYNC.COLLECTIVE R84, `(.L_x_4617) ;  /* 0x0000000054087348 */ /* 0x000fea0003c00000 */
[----:B------:R0:W1:Y:S02]  /*4150*/  SHFL.BFLY P5, R124, R119, R86, R85 ;  /* 0x0c000056777c7389 */ /* 0x00006400000a0055 */
[----:B01----:R-:W-:Y:S05]  /*4160*/  ENDCOLLECTIVE ;  /* 0x000000000000791b */ /* 0x003fea0003800000 */
.L_x_4617:
[----:B------:R-:W-:Y:S01]  /*4170*/  MOV R119, R118 ;  /* 0x0000007600777202 */ /* 0x000fe20000000f00 */
[----:B------:R-:W-:Y:S01]  /*4180*/  HFMA2 R86, -RZ, RZ, 0, 9.5367431640625e-07 ;  /* 0x00000010ff567431 */ /* 0x000fe200000001ff */
[----:B------:R-:W-:-:S07]  /*4190*/  MOV R114, R124 ;  /* 0x0000007c00727202 */ /* 0x000fce0000000f00 */
[----:B------:R-:W-:Y:S05]  /*41a0*/  WARPSYNC.COLLECTIVE R84, `(.L_x_4618) ;  /* 0x0000000054087348 */ /* 0x000fea0003c00000 */
[----:B------:R0:W1:Y:S02]  /*41b0*/  SHFL.BFLY P5, R124, R119, R86, R85 ;  /* 0x0c000056777c7389 */ /* 0x00006400000a0055 */
[----:B01----:R-:W-:Y:S05]  /*41c0*/  ENDCOLLECTIVE ;  /* 0x000000000000791b */ /* 0x003fea0003800000 */
.L_x_4618:
[----:B------:R-:W-:-:S05]  /*41d0*/  FADD.FTZ R87, R87, R114 ;  /* 0x0000007257577221 */ /* 0x000fca0000010000 */
[----:B------:R-:W-:Y:S02]  /*41e0*/  MOV R119, R87 ;  /* 0x0000005700777202 */ /* 0x000fe40000000f00 */
[----:B------:R-:W-:-:S07]  /*41f0*/  MOV R125, R124 ;  /* 0x0000007c007d7202 */ /* 0x000fce0000000f00 */
[----:B------:R-:W-:Y:S05]  /*4200*/  WARPSYNC.COLLECTIVE R84, `(.L_x_4619) ;  /* 0x0000000054087348 */ /* 0x000fea0003c00000 */
[----:B------:R0:W1:Y:S02]  /*4210*/  SHFL.BFLY P5, R124, R119, R86, R85 ;  /* 0x0c000056777c7389 */ /* 0x00006400000a0055 */
[----:B01----:R-:W-:Y:S05]  /*4220*/  ENDCOLLECTIVE ;  /* 0x000000000000791b */ /* 0x003fea0003800000 */
.L_x_4619:
[----:B------:R-:W-:Y:S05]  /*4230*/  BRA `(.L_x_4620) ;  /* 0xffffffcc00fc7947 */ /* 0x000fea000383ffff */
.L_x_4621:
        /* <DEDUP_REMOVED lines=12> */
.L_x_11236:


//--------------------- .text._ZN10layer_norm13ln_bwd_kernelINS_13Kernel_traitsIf13__nv_bfloat16fS2_fjLj512ELj1ELj4ELj1ELj16ENS_18Kernel_traits_baseILj512EfS2_fS2_fjLj128EEEEELb1ELb0ELb0ELb1EEEvNS_9BwdParamsE --------------------------
	.section	.text._ZN10layer_norm13ln_bwd_kernelINS_13Kernel_traitsIf13__nv_bfloat16fS2_fjLj512ELj1ELj4ELj1ELj16ENS_18Kernel_traits_baseILj512EfS2_fS2_fjLj128EEEEELb1ELb0ELb0ELb1EEEvNS_9BwdParamsE,"ax",@progbits
	.align	128
        .global         _ZN10layer_norm13ln_bwd_kernelINS_13Kernel_traitsIf13__nv_bfloat16fS2_fjLj512ELj1ELj4ELj1ELj16ENS_18Kernel_traits_baseILj512EfS2_fS2_fjLj128EEEEELb1ELb0ELb0ELb1EEEvNS_9BwdParamsE
        .type           _ZN10layer_norm13ln_bwd_kernelINS_13Kernel_traitsIf13__nv_bfloat16fS2_fjLj512ELj1ELj4ELj1ELj16ENS_18Kernel_traits_baseILj512EfS2_fS2_fjLj128EEEEELb1ELb0ELb0ELb1EEEvNS_9BwdParamsE,@function
        .size           _ZN10layer_norm13ln_bwd_kernelINS_13Kernel_traitsIf13__nv_bfloat16fS2_fjLj512ELj1ELj4ELj1ELj16ENS_18Kernel_traits_baseILj512EfS2_fS2_fjLj128EEEEELb1ELb0ELb0ELb1EEEvNS_9BwdParamsE,(.L_x_11237 - _ZN10layer_norm13ln_bwd_kernelINS_13Kernel_traitsIf13__nv_bfloat16fS2_fjLj512ELj1ELj4ELj1ELj16ENS_18Kernel_traits_baseILj512EfS2_fS2_fjLj128EEEEELb1ELb0ELb0ELb1EEEvNS_9BwdParamsE)
        .other          _ZN10layer_norm13ln_bwd_kernelINS_13Kernel_traitsIf13__nv_bfloat16fS2_fjLj512ELj1ELj4ELj1ELj16ENS_18Kernel_traits_baseILj512EfS2_fS2_fjLj128EEEEELb1ELb0ELb0ELb1EEEvNS_9BwdParamsE,@"STO_CUDA_ENTRY STV_DEFAULT"
_ZN10layer_norm13ln_bwd_kernelINS_13Kernel_traitsIf13__nv_bfloat16fS2_fjLj512ELj1ELj4ELj1ELj16ENS_18Kernel_traits_baseILj512EfS2_fS2_fjLj128EEEEELb1ELb0ELb0ELb1EEEvNS_9BwdParamsE:
.text._ZN10layer_norm13ln_bwd_kernelINS_13Kernel_traitsIf13__nv_bfloat16fS2_fjLj512ELj1ELj4ELj1ELj16ENS_18Kernel_traits_baseILj512EfS2_fS2_fjLj128EEEEELb1ELb0ELb0ELb1EEEvNS_9BwdParamsE:
        /* <DEDUP_REMOVED lines=34> */
[----:B------:R-:W1:Y:S01]  /*0220*/  LDCU.64 UR10, c[0x0][0x3e0] ;  /* 0x00007c00ff0a77ac */ /* 0x000e620008000a00 */
[----:B------:R-:W-:Y:S01]  /*0230*/  LOP3.LUT R3, R0, 0x1f, RZ, 0xc0, !PT ;  /* 0x0000001f00037812 */ /* 0x000fe200078ec0ff */
[----:B------:R-:W-:Y:S01]  /*0240*/  BSSY B1, `(.L_x_4624) ;  /* 0x00002fd000017945 */ /* 0x000fe20003800000 */
        /* <DEDUP_REMOVED lines=12> */
[----:B-1----:R-:W-:Y:S01]  /*0310*/  ISETP.NE.U32.AND P0, PT, RZ, UR10, PT ;  /* 0x0000000aff007c0c */ /* 0x002fe2000bf05070 */
[----:B0-----:R-:W-:-:S03]  /*0320*/  IMAD.WIDE.U32 R8, R3, 0x20, R8 ;  /* 0x0000002003087825 */ /* 0x001fc600078e0008 */
[----:B------:R-:W-:Y:S02]  /*0330*/  ISETP.NE.AND.EX P0, PT, RZ, UR11, PT, P0 ;  /* 0x0000000bff007c0c */ /* 0x000fe4000bf05300 */
[----:B------:R-:W-:Y:S02]  /*0340*/  CS2R R2, SRZ ;  /* 0x0000000000027805 */ /* 0x000fe4000001ff00 */
[----:B------:R-:W-:Y:S02]  /*0350*/  CS2R R88, SRZ ;  /* 0x0000000000587805 */ /* 0x000fe4000001ff00 */
[----:B------:R-:W-:Y:S01]  /*0360*/  CS2R R92, SRZ ;  /* 0x00000000005c7805 */ /* 0x000fe2000001ff00 */
[----:B------:R-:W5:Y:S04]  /*0370*/  LDG.E.128 R28, desc[UR6][R8.64] ;  /* 0x00000006081c7981 */ /* 0x000f68000c1e1d00 */
[----:B------:R-:W5:Y:S04]  /*0380*/  LDG.E.128 R24, desc[UR6][R8.64+0x10] ;  /* 0x0000100608187981 */ /* 0x000f68000c1e1d00 */
[----:B------:R-:W5:Y:S04]  /*0390*/  LDG.E.128 R20, desc[UR6][R8.64+0x400] ;  /* 0x0004000608147981 */ /* 0x000f68000c1e1d00 */
[----:B------:R0:W5:Y:S02]  /*03a0*/  LDG.E.128 R16, desc[UR6][R8.64+0x410] ;  /* 0x0004100608107981 */ /* 0x000164000c1e1d00 */
[----:B0-----:R-:W-:-:S07]  /*03b0*/  CS2R R8, SRZ ;  /* 0x0000000000087805 */ /* 0x001fce000001ff00 */
.L_x_4633:
        /* <DEDUP_REMOVED lines=11> */
[----:B-1----:R-:W-:Y:S01]  /*0470*/  @P0 IMAD.WIDE R108, R98, 0x2, R56 ;  /* 0x00000002626c0825 */ /* 0x002fe200078e0238 */
[----:B------:R-:W4:Y:S01]  /*0480*/  LDG.E R107, desc[UR6][R72.64] ;  /* 0x00000006486b7981 */ /* 0x000f22000c1e1900 */
[----:B------:R-:W-:-:S04]  /*0490*/  IADD3 R99, PT, PT, R105, 0x20, RZ ;  /* 0x0000002069637810 */ /* 0x000fc80007ffe0ff */
[----:B------:R-:W4:Y:S01]  /*04a0*/  @P0 LDG.E.U16 R108, desc[UR6][R108.64] ;  /* 0x000000066c6c0981 */ /* 0x000f22000c1e1500 */
[----:B--2---:R-:W-:-:S04]  /*04b0*/  IMAD.WIDE.U32 R116, R105, 0x20, R102 ;  /* 0x0000002069747825 */ /* 0x004fc800078e0066 */
[----:B---3--:R-:W-:Y:S01]  /*04c0*/  IMAD.WIDE.U32 R60, R105, 0x10, R76 ;  /* 0x00000010693c7825 */ /* 0x008fe200078e004c */
[----:B------:R-:W2:Y:S03]  /*04d0*/  LDG.E.128 R56, desc[UR6][R116.64] ;  /* 0x0000000674387981 */ /* 0x000ea6000c1e1d00 */
[C---:B------:R-:W-:Y:S01]  /*04e0*/  IMAD.WIDE.U32 R102, R99.reuse, 0x20, R102 ;  /* 0x0000002063667825 */ /* 0x040fe200078e0066 */
[----:B------:R-:W3:Y:S03]  /*04f0*/  LDG.E.128 R64, desc[UR6][R116.64+0x10] ;  /* 0x0000100674407981 */ /* 0x000ee6000c1e1d00 */
[----:B------:R-:W-:Y:S01]  /*0500*/  IMAD.WIDE.U32 R76, R99, 0x10, R76 ;  /* 0x00000010634c7825 */ /* 0x000fe200078e004c */
[----:B------:R-:W3:Y:S03]  /*0510*/  LDG.E.128 R60, desc[UR6][R60.64] ;  /* 0x000000063c3c7981 */ /* 0x000ee6000c1e1d00 */
[----:B0-----:R-:W-:Y:S01]  /*0520*/  IMAD.WIDE R114, R98, 0x4, R100 ;  /* 0x0000000462727825 */ /* 0x001fe200078e0264 */
[----:B------:R-:W3:Y:S01]  /*0530*/  LDG.E.128 R68, desc[UR6][R102.64] ;  /* 0x0000000666447981 */ /* 0x000ee2000c1e1d00 */
[----:B------:R-:W0:Y:S03]  /*0540*/  LDC.64 R100, c[0x0][0x3b0] ;  /* 0x0000ec00ff647b82 */ /* 0x000e260000000a00 */
[----:B------:R0:W3:Y:S04]  /*0550*/  LDG.E.128 R72, desc[UR6][R102.64+0x10] ;  /* 0x0000100666487981 */ /* 0x0000e8000c1e1d00 */
[----:B------:R-:W3:Y:S04]  /*0560*/  LDG.E R106, desc[UR6][R114.64] ;  /* 0x00000006726a7981 */ /* 0x000ee8000c1e1900 */
[----:B------:R-:W3:Y:S01]  /*0570*/  LDG.E.128 R76, desc[UR6][R76.64] ;  /* 0x000000064c4c7981 */ /* 0x000ee2000c1e1d00 */
[----:B0-----:R-:W-:-:S04]  /*0580*/  IMAD.WIDE.U32 R102, R105, 0x8, R100 ;  /* 0x0000000869667825 */ /* 0x001fc800078e0064 */
[----:B------:R-:W-:Y:S02]  /*0590*/  IMAD.WIDE.U32 R100, R99, 0x8, R100 ;  /* 0x0000000863647825 */ /* 0x000fe400078e0064 */
[----:B-----5:R-:W5:Y:S04]  /*05a0*/  LDG.E.64 R102, desc[UR6][R102.64] ;  /* 0x0000000666667981 */ /* 0x020f68000c1e1b00 */
        /* <DEDUP_REMOVED lines=15> */
[----:B------:R-:W-:-:S03]  /*06a0*/  @P0 SHF.L.U32 R104, R108, 0x10, RZ ;  /* 0x000000106c680819 */ /* 0x000fc600000006ff */
[C---:B--2---:R-:W-:Y:S01]  /*06b0*/  FADD.FTZ R111, -R107.reuse, R58 ;  /* 0x0000003a6b6f7221 */ /* 0x044fe20000010100 */
[C---:B------:R-:W-:Y:S01]  /*06c0*/  FADD.FTZ R109, -R107.reuse, R56 ;  /* 0x000000386b6d7221 */ /* 0x040fe20000010100 */
[C---:B------:R-:W-:Y:S01]  /*06d0*/  FADD.FTZ R59, -R107.reuse, R59 ;  /* 0x0000003b6b3b7221 */ /* 0x040fe20000010100 */
[C---:B------:R-:W-:Y:S01]  /*06e0*/  FADD.FTZ R57, -R107.reuse, R57 ;  /* 0x000000396b397221 */ /* 0x040fe20000010100 */
[----:B---3--:R-:W-:Y:S01]  /*06f0*/  FADD.FTZ R117, -R107, R64 ;  /* 0x000000406b757221 */ /* 0x008fe20000010100 */
[C---:B------:R-:W-:Y:S02]  /*0700*/  PRMT R58, R60.reuse, 0x7632, R58 ;  /* 0x000076323c3a7816 */ /* 0x040fe4000000003a */
[----:B0-----:R-:W-:Y:S02]  /*0710*/  SHF.L.U32 R113, R60, 0x10, RZ ;  /* 0x000000103c717819 */ /* 0x001fe400000006ff */
[C---:B------:R-:W-:Y:S02]  /*0720*/  PRMT R60, R61.reuse, 0x7632, R60 ;  /* 0x000076323d3c7816 */ /* 0x040fe4000000003c */
[----:B------:R-:W-:-:S02]  /*0730*/  SHF.L.U32 R108, R61, 0x10, RZ ;  /* 0x000000103d6c7819 */ /* 0x000fc400000006ff */
[C---:B------:R-:W-:Y:S02]  /*0740*/  PRMT R61, R62.reuse, 0x7632, R61 ;  /* 0x000076323e3d7816 */ /* 0x040fe4000000003d */
        /* <DEDUP_REMOVED lines=14> */
[----:B------:R-:W-:-:S02]  /*0830*/  PRMT R64, R76, 0x7632, R64 ;  /* 0x000076324c407816 */ /* 0x000fc40000000040 */
        /* <DEDUP_REMOVED lines=8> */
[C---:B------:R-:W-:Y:S01]  /*08c0*/  FMUL.FTZ R114, R106.reuse, R67 ;  /* 0x000000436a727220 */ /* 0x040fe20000410000 */
[----:B------:R-:W-:Y:S01]  /*08d0*/  FMUL.FTZ R72, R106, R57 ;  /* 0x000000396a487220 */ /* 0x000fe20000410000 */
[----:B------:R-:W-:Y:S01]  /*08e0*/  FMUL.FTZ R113, R28, R113 ;  /* 0x000000711c717220 */ /* 0x000fe20000410000 */
[----:B------:R-:W-:Y:S01]  /*08f0*/  FADD.FTZ R91, R108, R91 ;  /* 0x0000005b6c5b7221 */ /* 0x000fe20000010000 */
[-C--:B------:R-:W-:Y:S01]  /*0900*/  FFMA.FTZ R93, R76, R108.reuse, R93 ;  /* 0x0000006c4c5d7223 */ /* 0x080fe2000001005d */
[----:B------:R-:W-:Y:S01]  /*0910*/  FMUL.FTZ R57, R30, R108 ;  /* 0x0000006c1e397220 */ /* 0x000fe20000410000 */
[-C--:B------:R-:W-:Y:S01]  /*0920*/  FFMA.FTZ R92, R59, R60.reuse, R92 ;  /* 0x0000003c3b5c7223 */ /* 0x080fe2000001005c */
[----:B------:R-:W-:Y:S01]  /*0930*/  FADD.FTZ R14, R60, R14 ;  /* 0x0000000e3c0e7221 */ /* 0x000fe20000010000 */
[----:B------:R-:W-:Y:S01]  /*0940*/  FMUL.FTZ R108, R31, R60 ;  /* 0x0000003c1f6c7220 */ /* 0x000fe20000410000 */
[----:B------:R-:W-:Y:S01]  /*0950*/  FMUL.FTZ R110, R106, R65 ;  /* 0x000000416a6e7220 */ /* 0x000fe20000410000 */
[----:B------:R-:W-:Y:S01]  /*0960*/  FADD.FTZ R10, R62, R10 ;  /* 0x0000000a3e0a7221 */ /* 0x000fe20000010000 */
[-C--:B------:R-:W-:Y:S01]  /*0970*/  FFMA.FTZ R87, R114, R62.reuse, R87 ;  /* 0x0000003e72577223 */ /* 0x080fe20000010057 */
[----:B------:R-:W-:Y:S01]  /*0980*/  FMUL.FTZ R60, R27, R62 ;  /* 0x0000003e1b3c7220 */ /* 0x000fe20000410000 */
[C---:B------:R-:W-:Y:S01]  /*0990*/  FMUL.FTZ R67, R106.reuse, R74 ;  /* 0x0000004a6a437220 */ /* 0x040fe20000410000 */
[----:B------:R-:W-:Y:S01]  /*09a0*/  FMUL.FTZ R65, R29, R109 ;  /* 0x0000006d1d417220 */ /* 0x000fe20000410000 */
[----:B------:R-:W-:Y:S01]  /*09b0*/  FMUL.FTZ R62, R106, R69 ;  /* 0x000000456a3e7220 */ /* 0x000fe20000410000 */
[----:B------:R-:W-:Y:S01]  /*09c0*/  FADD.FTZ R74, RZ, R113 ;  /* 0x00000071ff4a7221 */ /* 0x000fe20000010000 */
[----:B------:R-:W-:Y:S01]  /*09d0*/  FFMA.FTZ R69, R56, R113, RZ ;  /* 0x0000007138457223 */ /* 0x000fe200000100ff */
[----:B------:R-:W-:-:S02]  /*09e0*/  FMUL.FTZ R112, R106, R71 ;  /* 0x000000476a707220 */ /* 0x000fc40000410000 */
[----:B------:R-:W-:Y:S01]  /*09f0*/  FADD.FTZ R118, R65, R74 ;  /* 0x0000004a41767221 */ /* 0x000fe20000010000 */
[----:B------:R-:W-:Y:S01]  /*0a00*/  FFMA.FTZ R71, R72, R65, R69 ;  /* 0x0000004148477223 */ /* 0x000fe20000010045 */
[----:B------:R-:W-:Y:S02]  /*0a10*/  SHF.L.U32 R61, R61, 0x10, RZ ;  /* 0x000000103d3d7819 */ /* 0x000fe400000006ff */
        /* <DEDUP_REMOVED lines=25> */
[C---:B------:R-:W-:Y:S01]  /*0bb0*/  PRMT R66, R77.reuse, 0x7632, R66 ;  /* 0x000076324d427816 */ /* 0x040fe20000000042 */
[----:B------:R-:W-:Y:S01]  /*0bc0*/  FMUL.FTZ R116, R106, R73 ;  /* 0x000000496a747220 */ /* 0x000fe20000410000 */
[----:B------:R-:W-:Y:S01]  /*0bd0*/  SHF.L.U32 R77, R77, 0x10, RZ ;  /* 0x000000104d4d7819 */ /* 0x000fe200000006ff */
        /* <DEDUP_REMOVED lines=9> */
[----:B------:R-:W-:Y:S01]  /*0c70*/  PRMT R68, R78, 0x7632, R68 ;  /* 0x000076324e447816 */ /* 0x000fe20000000044 */
[----:B------:R-:W-:Y:S01]  /*0c80*/  FMUL.FTZ R123, R106, R123 ;  /* 0x0000007b6a7b7220 */ /* 0x000fe20000410000 */
        /* <DEDUP_REMOVED lines=24> */
[----:B------:R-:W-:Y:S01]  /*0e10*/  FMUL.FTZ R68, R18, R79 ;  /* 0x0000004f12447220 */ /* 0x000fe20000410000 */
[----:B------:R-:W-:Y:S01]  /*0e20*/  FADD.FTZ R77, R66, R69 ;  /* 0x00000045424d7221 */ /* 0x000fe20000010000 */
[----:B------:R-:W-:-:S02]  /*0e30*/  FFMA.FTZ R64, R116, R69, R75 ;  /* 0x0000004574407223 */ /* 0x000fc4000001004b */
        /* <DEDUP_REMOVED lines=34> */
.L_x_4645:
        /* <DEDUP_REMOVED lines=17> */
[C---:B-----5:R-:W-:Y:S01]  /*1170*/  FFMA.FTZ R57, R106.reuse, R72, R33 ;  /* 0x000000486a397223 */ /* 0x060fe20000010021 */
[----:B------:R-:W-:Y:S01]  /*1180*/  FFMA.FTZ R64, R119, R77, R66 ;  /* 0x0000004d77407223 */ /* 0x000fe20000010042 */
[----:B------:R-:W-:Y:S01]  /*1190*/  FFMA.FTZ R113, R106, R113, R32 ;  /* 0x000000716a717223 */ /* 0x000fe20000010020 */
[----:B------:R-:W-:Y:S01]  /*11a0*/  LOP3.LUT P5, RZ, R102, 0xff00, RZ, 0xc0, !PT ;  /* 0x0000ff0066ff7812 */ /* 0x000fe200078ac0ff */
[-C--:B------:R-:W-:Y:S01]  /*11b0*/  FMUL.FTZ R57, R57, R104.reuse ;  /* 0x0000006839397220 */ /* 0x080fe20000410000 */
[----:B------:R-:W-:Y:S01]  /*11c0*/  FADD.FTZ R110, R61, -R110 ;  /* 0x8000006e3d6e7221 */ /* 0x000fe20000010000 */
[----:B------:R-:W-:Y:S01]  /*11d0*/  FADD.FTZ R108, R108, -R59 ;  /* 0x8000003b6c6c7221 */ /* 0x000fe20000010000 */
[----:B------:R-:W-:Y:S01]  /*11e0*/  FADD.FTZ R63, R63, -R64 ;  /* 0x800000403f3f7221 */ /* 0x000fe20000010000 */
[----:B------:R-:W-:Y:S01]  /*11f0*/  FMUL.FTZ R57, R57, UR4 ;  /* 0x0000000439397c20 */ /* 0x000fe20008410000 */
[----:B------:R-:W-:Y:S01]  /*1200*/  FMUL.FTZ R113, R113, R104 ;  /* 0x0000006871717220 */ /* 0x000fe20000410000 */
[----:B------:R-:W-:Y:S01]  /*1210*/  FFMA.FTZ R59, R106, R110, R37 ;  /* 0x0000006e6a3b7223 */ /* 0x000fe20000010025 */
[-CC-:B------:R-:W-:Y:S01]  /*1220*/  FFMA.FTZ R117, R117, R77.reuse, R66.reuse ;  /* 0x0000004d75757223 */ /* 0x180fe20000010042 */
[-CC-:B------:R-:W-:Y:S01]  /*1230*/  FFMA.FTZ R79, R114, R77.reuse, R66.reuse ;  /* 0x0000004d724f7223 */ /* 0x180fe20000010042 */
[----:B------:R-:W-:Y:S01]  /*1240*/  FSEL R70, R57, RZ, P5 ;  /* 0x000000ff39467208 */ /* 0x000fe20002800000 */
[-CC-:B------:R-:W-:Y:S01]  /*1250*/  FFMA.FTZ R121, R121, R77.reuse, R66.reuse ;  /* 0x0000004d79797223 */ /* 0x180fe20000010042 */
        /* <DEDUP_REMOVED lines=8> */
[----:B------:R-:W-:Y:S01]  /*12e0*/  FFMA.FTZ R66, R120, R77, R66 ;  /* 0x0000004d78427223 */ /* 0x000fe20000010042 */
[----:B------:R-:W-:Y:S01]  /*12f0*/  FMUL.FTZ R77, R113, UR4 ;  /* 0x00000004714d7c20 */ /* 0x000fe20008410000 */
[C---:B------:R-:W-:Y:S01]  /*1300*/  LOP3.LUT P3, RZ, R102.reuse, 0xff, RZ, 0xc0, !PT ;  /* 0x000000ff66ff7812 */ /* 0x040fe2000786c0ff */
[-C--:B------:R-:W-:Y:S01]  /*1310*/  FMUL.FTZ R59, R59, R104.reuse ;  /* 0x000000683b3b7220 */ /* 0x080fe20000410000 */
[-C--:B------:R-:W-:Y:S01]  /*1320*/  FMUL.FTZ R57, R57, R104.reuse ;  /* 0x0000006839397220 */ /* 0x080fe20000410000 */
[-C--:B------:R-:W-:Y:S01]  /*1330*/  FMUL.FTZ R63, R63, R104.reuse ;  /* 0x000000683f3f7220 */ /* 0x080fe20000410000 */
[----:B------:R-:W-:Y:S01]  /*1340*/  FSEL R77, R77, RZ, P3 ;  /* 0x000000ff4d4d7208 */ /* 0x000fe20001800000 */
[----:B------:R-:W-:Y:S01]  /*1350*/  FMUL.FTZ R59, R59, UR4 ;  /* 0x000000043b3b7c20 */ /* 0x000fe20008410000 */
[----:B------:R-:W-:Y:S01]  /*1360*/  LOP3.LUT P3, RZ, R103, 0xff00, RZ, 0xc0, !PT ;  /* 0x0000ff0067ff7812 */ /* 0x000fe2000786c0ff */
[----:B------:R-:W-:Y:S01]  /*1370*/  FMUL.FTZ R57, R57, UR4 ;  /* 0x0000000439397c20 */ /* 0x000fe20008410000 */
[----:B------:R-:W-:Y:S01]  /*1380*/  FMUL.FTZ R56, R63, UR4 ;  /* 0x000000043f387c20 */ /* 0x000fe20008410000 */
[----:B------:R-:W-:Y:S01]  /*1390*/  LOP3.LUT P2, RZ, R102, 0xff000000, RZ, 0xc0, !PT ;  /* 0xff00000066ff7812 */ /* 0x000fe2000784c0ff */
[----:B------:R-:W-:Y:S01]  /*13a0*/  FADD.FTZ R117, R58, -R117 ;  /* 0x800000753a757221 */ /* 0x000fe20000010000 */
[----:B------:R-:W-:Y:S01]  /*13b0*/  LOP3.LUT P5, RZ, R103, 0xff0000, RZ, 0xc0, !PT ;  /* 0x00ff000067ff7812 */ /* 0x000fe200078ac0ff */
[----:B------:R-:W-:Y:S01]  /*13c0*/  FADD.FTZ R79, R60, -R79 ;  /* 0x8000004f3c4f7221 */ /* 0x000fe20000010000 */
[----:B------:R-:W-:Y:S01]  /*13d0*/  FSEL R63, R59, RZ, P3 ;  /* 0x000000ff3b3f7208 */ /* 0x000fe20001800000 */
[C---:B------:R-:W-:Y:S01]  /*13e0*/  FFMA.FTZ R65, R106.reuse, R65, R34 ;  /* 0x000000416a417223 */ /* 0x040fe20000010022 */
[----:B------:R-:W-:Y:S01]  /*13f0*/  FSEL R61, R57, RZ, P2 ;  /* 0x000000ff393d7208 */ /* 0x000fe20001000000 */
[----:B------:R-:W-:Y:S01]  /*1400*/  FFMA.FTZ R117, R106, R117, R36 ;  /* 0x000000756a757223 */ /* 0x000fe20000010024 */
[----:B------:R-:W-:Y:S01]  /*1410*/  FSEL R59, R56, RZ, P5 ;  /* 0x000000ff383b7208 */ /* 0x000fe20002800000 */
[----:B------:R-:W-:Y:S01]  /*1420*/  FADD.FTZ R121, R74, -R121 ;  /* 0x800000794a797221 */ /* 0x000fe20000010000 */
[----:B------:R-:W0:Y:S01]  /*1430*/  LDC.64 R56, c[0x0][0x468] ;  /* 0x00011a00ff387b82 */ /* 0x000e220000000a00 */
[----:B------:R-:W-:Y:S01]  /*1440*/  FADD.FTZ R123, R118, -R123 ;  /* 0x8000007b767b7221 */ /* 0x000fe20000010000 */
[C---:B------:R-:W-:Y:S01]  /*1450*/  FFMA.FTZ R79, R106.reuse, R79, R39 ;  /* 0x0000004f6a4f7223 */ /* 0x040fe20000010027 */
[-C--:B------:R-:W-:Y:S01]  /*1460*/  FMUL.FTZ R65, R65, R104.reuse ;  /* 0x0000006841417220 */ /* 0x080fe20000410000 */
[-C--:B------:R-:W-:Y:S01]  /*1470*/  FMUL.FTZ R117, R117, R104.reuse ;  /* 0x0000006875757220 */ /* 0x080fe20000410000 */
[C---:B------:R-:W-:Y:S01]  /*1480*/  FFMA.FTZ R121, R106.reuse, R121, R40 ;  /* 0x000000796a797223 */ /* 0x040fe20000010028 */
[----:B------:R-:W-:Y:S01]  /*1490*/  FFMA.FTZ R123, R106, R123, R42 ;  /* 0x0000007b6a7b7223 */ /* 0x000fe2000001002a */
[-C--:B------:R-:W-:Y:S01]  /*14a0*/  FMUL.FTZ R79, R79, R104.reuse ;  /* 0x000000684f4f7220 */ /* 0x080fe20000410000 */
[----:B------:R-:W-:Y:S01]  /*14b0*/  FADD.FTZ R112, R71, -R112 ;  /* 0x8000007047707221 */ /* 0x000fe20000010000 */
[----:B------:R-:W-:Y:S01]  /*14c0*/  FADD.FTZ R125, R78, -R125 ;  /* 0x8000007d4e7d7221 */ /* 0x000fe20000010000 */
[----:B------:R-:W-:Y:S01]  /*14d0*/  FADD.FTZ R116, R69, -R116 ;  /* 0x8000007445747221 */ /* 0x000fe20000010000 */
[----:B------:R-:W-:Y:S01]  /*14e0*/  ISETP.GE.U32.AND P1, PT, R102, RZ, PT ;  /* 0x000000ff6600720c */ /* 0x000fe20003f26070 */
[----:B------:R-:W-:Y:S01]  /*14f0*/  FADD.FTZ R62, R73, -R62 ;  /* 0x8000003e493e7221 */ /* 0x000fe20000010000 */
[----:B------:R-:W-:Y:S01]  /*1500*/  FADD.FTZ R71, R68, -R67 ;  /* 0x8000004344477221 */ /* 0x000fe20000010000 */
[----:B------:R-:W-:Y:S01]  /*1510*/  FADD.FTZ R66, R75, -R66 ;  /* 0x800000424b427221 */ /* 0x000fe20000010000 */
[----:B------:R-:W-:Y:S01]  /*1520*/  FMUL.FTZ R60, R65, UR4 ;  /* 0x00000004413c7c20 */ /* 0x000fe20008410000 */
[----:B------:R-:W-:Y:S01]  /*1530*/  LOP3.LUT P6, RZ, R102, 0xff0000, RZ, 0xc0, !PT ;  /* 0x00ff000066ff7812 */ /* 0x000fe200078cc0ff */
[----:B------:R-:W-:Y:S01]  /*1540*/  FMUL.FTZ R58, R117, UR4 ;  /* 0x00000004753a7c20 */ /* 0x000fe20008410000 */
[-C--:B------:R-:W-:Y:S01]  /*1550*/  FMUL.FTZ R121, R121, R104.reuse ;  /* 0x0000006879797220 */ /* 0x080fe20000410000 */
[----:B------:R-:W-:Y:S01]  /*1560*/  LOP3.LUT P4, RZ, R103, 0xff, RZ, 0xc0, !PT ;  /* 0x000000ff67ff7812 */ /* 0x000fe2000788c0ff */
[----:B------:R-:W-:Y:S01]  /*1570*/  FMUL.FTZ R123, R123, R104 ;  /* 0x000000687b7b7220 */ /* 0x000fe20000410000 */
[----:B------:R-:W-:Y:S01]  /*1580*/  FMUL.FTZ R76, R79, UR4 ;  /* 0x000000044f4c7c20 */ /* 0x000fe20008410000 */
[C---:B------:R-:W-:Y:S01]  /*1590*/  FFMA.FTZ R125, R106.reuse, R125, R44 ;  /* 0x0000007d6a7d7223 */ /* 0x040fe2000001002c */
[C---:B------:R-:W-:Y:S01]  /*15a0*/  FFMA.FTZ R69, R106.reuse, R116, R45 ;  /* 0x000000746a457223 */ /* 0x040fe2000001002d */
[----:B------:R-:W-:Y:S01]  /*15b0*/  ISETP.GE.U32.AND.EX P1, PT, R103, 0x1000000, PT, P1 ;  /* 0x010000006700780c */ /* 0x000fe20003f26110 */
[C---:B------:R-:W-:Y:S01]  /*15c0*/  FFMA.FTZ R65, R106.reuse, R62, R41 ;  /* 0x0000003e6a417223 */ /* 0x040fe20000010029 */
[C---:B------:R-:W-:Y:S01]  /*15d0*/  FFMA.FTZ R67, R106.reuse, R112, R43 ;  /* 0x000000706a437223 */ /* 0x040fe2000001002b */
[C---:B------:R-:W-:Y:S01]  /*15e0*/  FFMA.FTZ R71, R106.reuse, R71, R46 ;  /* 0x000000476a477223 */ /* 0x040fe2000001002e */
[----:B------:R-:W-:Y:S01]  /*15f0*/  FFMA.FTZ R73, R106, R66, R47 ;  /* 0x000000426a497223 */ /* 0x000fe2000001002f */
[----:B------:R-:W-:Y:S01]  /*1600*/  FSEL R60, R60, RZ, P6 ;  /* 0x000000ff3c3c7208 */ /* 0x000fe20003000000 */
[----:B------:R-:W-:Y:S01]  /*1610*/  FMUL.FTZ R72, R121, UR4 ;  /* 0x0000000479487c20 */ /* 0x000fe20008410000 */
[----:B------:R-:W-:Y:S01]  /*1620*/  LOP3.LUT P6, RZ, R100, 0xff, RZ, 0xc0, !PT ;  /* 0x000000ff64ff7812 */ /* 0x000fe200078cc0ff */
[----:B------:R-:W-:Y:S01]  /*1630*/  FMUL.FTZ R74, R123, UR4 ;  /* 0x000000047b4a7c20 */ /* 0x000fe20008410000 */
[----:B------:R-:W-:Y:S01]  /*1640*/  FSEL R58, R58, RZ, P4 ;  /* 0x000000ff3a3a7208 */ /* 0x000fe20002000000 */
[-C--:B------:R-:W-:Y:S01]  /*1650*/  FMUL.FTZ R125, R125, R104.reuse ;  /* 0x000000687d7d7220 */ /* 0x080fe20000410000 */
[-C--:B------:R-:W-:Y:S01]  /*1660*/  FMUL.FTZ R69, R69, R104.reuse ;  /* 0x0000006845457220 */ /* 0x080fe20000410000 */
[----:B------:R-:W-:Y:S01]  /*1670*/  LOP3.LUT P4, RZ, R100, 0xff0000, RZ, 0xc0, !PT ;  /* 0x00ff000064ff7812 */ /* 0x000fe2000788c0ff */
[-C--:B------:R-:W-:Y:S01]  /*1680*/  FMUL.FTZ R62, R65, R104.reuse ;  /* 0x00000068413e7220 */ /* 0x080fe20000410000 */
[----:B------:R-:W-:Y:S01]  /*1690*/  FSEL R76, R76, RZ, P1 ;  /* 0x000000ff4c4c7208 */ /* 0x000fe20000800000 */
[-C--:B------:R-:W-:Y:S01]  /*16a0*/  FMUL.FTZ R68, R67, R104.reuse ;  /* 0x0000006843447220 */ /* 0x080fe20000410000 */
[-C--:B------:R-:W-:Y:S01]  /*16b0*/  FMUL.FTZ R71, R71, R104.reuse ;  /* 0x0000006847477220 */ /* 0x080fe20000410000 */
[----:B------:R-:W-:Y:S01]  /*16c0*/  FMUL.FTZ R73, R73, R104 ;  /* 0x0000006849497220 */ /* 0x000fe20000410000 */
[----:B------:R-:W-:Y:S01]  /*16d0*/  ISETP.GE.U32.AND P1, PT, R100, RZ, PT ;  /* 0x000000ff6400720c */ /* 0x000fe20003f26070 */
[----:B------:R-:W-:Y:S01]  /*16e0*/  FMUL.FTZ R125, R125, UR4 ;  /* 0x000000047d7d7c20 */ /* 0x000fe20008410000 */
[----:B------:R-:W-:Y:S01]  /*16f0*/  FSEL R72, R72, RZ, P6 ;  /* 0x000000ff48487208 */ /* 0x000fe20003000000 */
[----:B------:R-:W-:Y:S01]  /*1700*/  FMUL.FTZ R69, R69, UR4 ;  /* 0x0000000445457c20 */ /* 0x000fe20008410000 */
[C---:B------:R-:W-:Y:S01]  /*1710*/  LOP3.LUT P5, RZ, R101.reuse, 0xff, RZ, 0xc0, !PT ;  /* 0x000000ff65ff7812 */ /* 0x040fe200078ac0ff */
[----:B------:R-:W-:Y:S01]  /*1720*/  FMUL.FTZ R62, R62, UR4 ;  /* 0x000000043e3e7c20 */ /* 0x000fe20008410000 */
[----:B------:R-:W-:Y:S01]  /*1730*/  LOP3.LUT P6, RZ, R101, 0xff00, RZ, 0xc0, !PT ;  /* 0x0000ff0065ff7812 */ /* 0x000fe200078cc0ff */
[----:B------:R-:W-:Y:S01]  /*1740*/  FMUL.FTZ R71, R71, UR4 ;  /* 0x0000000447477c20 */ /* 0x000fe20008410000 */
[----:B------:R-:W-:Y:S01]  /*1750*/  FSEL R74, R74, RZ, P4 ;  /* 0x000000ff4a4a7208 */ /* 0x000fe20002000000 */
[----:B------:R-:W-:Y:S01]  /*1760*/  FMUL.FTZ R73, R73, UR4 ;  /* 0x0000000449497c20 */ /* 0x000fe20008410000 */
[----:B------:R-:W-:Y:S01]  /*1770*/  FMUL.FTZ R68, R68, UR4 ;  /* 0x0000000444447c20 */ /* 0x000fe20008410000 */
[C---:B------:R-:W-:Y:S01]  /*1780*/  LOP3.LUT P2, RZ, R100.reuse, 0xff00, RZ, 0xc0, !PT ;  /* 0x0000ff0064ff7812 */ /* 0x040fe2000784c0ff */
[----:B0-----:R-:W-:Y:S01]  /*1790*/  IMAD.WIDE.U32 R64, R105, 0x10, R56 ;  /* 0x0000001069407825 */ /* 0x001fe200078e0038 */
[----:B------:R-:W-:-:S02]  /*17a0*/  LOP3.LUT P3, RZ, R100, 0xff000000, RZ, 0xc0, !PT ;  /* 0xff00000064ff7812 */ /* 0x000fc4000786c0ff */
[----:B------:R-:W-:Y:S01]  /*17b0*/  LOP3.LUT P4, RZ, R101, 0xff0000, RZ, 0xc0, !PT ;  /* 0x00ff000065ff7812 */ /* 0x000fe2000788c0ff */
[----:B------:R-:W-:Y:S01]  /*17c0*/  IMAD.WIDE.U32 R66, R99, 0x10, R56 ;  /* 0x0000001063427825 */ /* 0x000fe200078e0038 */
[----:B------:R-:W-:Y:S02]  /*17d0*/  ISETP.GE.U32.AND.EX P1, PT, R101, 0x1000000, PT, P1 ;  /* 0x010000006500780c */ /* 0x000fe40003f26110 */
[----:B------:R-:W-:Y:S02]  /*17e0*/  F2FP.BF16.F32.PACK_AB R57, R61, R60 ;  /* 0x0000003c3d39723e */ /* 0x000fe400000010ff */
[----:B------:R-:W-:Y:S02]  /*17f0*/  F2FP.BF16.F32.PACK_AB R58, R63, R58 ;  /* 0x0000003a3f3a723e */ /* 0x000fe400000010ff */
[----:B------:R-:W-:Y:S02]  /*1800*/  F2FP.BF16.F32.PACK_AB R56, R70, R77 ;  /* 0x0000004d4638723e */ /* 0x000fe400000010ff */
        /* <DEDUP_REMOVED lines=8> */
[----:B------:R-:W-:Y:S01]  /*1890*/  F2FP.BF16.F32.PACK_AB R63, R70, R63 ;  /* 0x0000003f463f723e */ /* 0x000fe200000010ff */
[----:B------:R1:W-:Y:S01]  /*18a0*/  STG.E.128 desc[UR6][R64.64], R56 ;  /* 0x0000003840007986 */ /* 0x0003e2000c101d06 */
[----:B------:R-:W-:Y:S02]  /*18b0*/  F2FP.BF16.F32.PACK_AB R61, R61, R74 ;  /* 0x0000004a3d3d723e */ /* 0x000fe400000010ff */
[----:B------:R-:W-:-:S05]  /*18c0*/  F2FP.BF16.F32.PACK_AB R60, R69, R72 ;  /* 0x00000048453c723e */ /* 0x000fca00000010ff */
[----:B------:R1:W-:Y:S01]  /*18d0*/  STG.E.128 desc[UR6][R66.64], R60 ;  /* 0x0000003c42007986 */ /* 0x0003e2000c101d06 */
[----:B------:R-:W-:Y:S05]  /*18e0*/  BRA `(.L_x_4628) ;  /* 0x0000001800387947 */ /* 0x000fea0003800000 */
.L_x_4627:
        /* <DEDUP_REMOVED lines=8> */
[----:B------:R-:W-:Y:S01]  /*1970*/  FFMA.FTZ R49, R67, R77, R66 ;  /* 0x0000004d43317223 */ /* 0x000fe20000010042 */
[C---:B-----5:R-:W-:Y:S01]  /*1980*/  FFMA.FTZ R64, R106.reuse, R113, R32 ;  /* 0x000000716a407223 */ /* 0x060fe20000010020 */
[C---:B------:R-:W-:Y:S01]  /*1990*/  FFMA.FTZ R65, R106.reuse, R72, R33 ;  /* 0x000000486a417223 */ /* 0x040fe20000010021 */
[----:B------:R-:W-:Y:S01]  /*19a0*/  FFMA.FTZ R67, R106, R108, R35 ;  /* 0x0000006c6a437223 */ /* 0x000fe20000010023 */
[-C--:B------:R-:W-:Y:S01]  /*19b0*/  FFMA.FTZ R117, R117, R77.reuse, R66 ;  /* 0x0000004d75757223 */ /* 0x080fe20000010042 */
[----:B------:R-:W-:Y:S01]  /*19c0*/  FADD.FTZ R57, R57, -R48 ;  /* 0x8000003039397221 */ /* 0x000fe20000010000 */
[-C--:B------:R-:W-:Y:S01]  /*19d0*/  FFMA.FTZ R110, R110, R77.reuse, R66 ;  /* 0x0000004d6e6e7223 */ /* 0x080fe20000010042 */
[-C--:B------:R-:W-:Y:S01]  /*19e0*/  FMUL.FTZ R52, R64, R104.reuse ;  /* 0x0000006840347220 */ /* 0x080fe20000410000 */
[-C--:B------:R-:W-:Y:S01]  /*19f0*/  FMUL.FTZ R53, R65, R104.reuse ;  /* 0x0000006841357220 */ /* 0x080fe20000410000 */
        /* <DEDUP_REMOVED lines=9> */
[-C--:B------:R-:W-:Y:S01]  /*1a90*/  FMUL.FTZ R50, R67, R104.reuse ;  /* 0x0000006843327220 */ /* 0x080fe20000410000 */
[----:B------:R-:W-:Y:S01]  /*1aa0*/  FADD.FTZ R117, R58, -R117 ;  /* 0x800000753a757221 */ /* 0x000fe20000010000 */
[----:B------:R-:W-:Y:S01]  /*1ab0*/  FFMA.FTZ R66, R106, R57, R34 ;  /* 0x000000396a427223 */ /* 0x000fe20000010022 */
[----:B------:R-:W-:Y:S01]  /*1ac0*/  FADD.FTZ R110, R61, -R110 ;  /* 0x8000006e3d6e7221 */ /* 0x000fe20000010000 */
[----:B------:R-:W-:Y:S01]  /*1ad0*/  FMUL.FTZ R52, R52, UR4 ;  /* 0x0000000434347c20 */ /* 0x000fe20008410000 */
[----:B------:R-:W-:Y:S01]  /*1ae0*/  FMUL.FTZ R53, R53, UR4 ;  /* 0x0000000435357c20 */ /* 0x000fe20008410000 */
[----:B------:R-:W-:Y:S01]  /*1af0*/  LOP3.LUT P3, RZ, R102, 0xff, RZ, 0xc0, !PT ;  /* 0x000000ff66ff7812 */ /* 0x000fe2000786c0ff */
[----:B------:R-:W-:Y:S01]  /*1b00*/  FMUL.FTZ R50, R50, UR4 ;  /* 0x0000000432327c20 */ /* 0x000fe20008410000 */
[----:B------:R-:W-:Y:S01]  /*1b10*/  LOP3.LUT P5, RZ, R102, 0xff00, RZ, 0xc0, !PT ;  /* 0x0000ff0066ff7812 */ /* 0x000fe200078ac0ff */
[----:B------:R-:W-:Y:S01]  /*1b20*/  FFMA.FTZ R56, R106, R117, R36 ;  /* 0x000000756a387223 */ /* 0x000fe20000010024 */
[----:B------:R-:W-:Y:S01]  /*1b30*/  LOP3.LUT P2, RZ, R102, 0xff000000, RZ, 0xc0, !PT ;  /* 0xff00000066ff7812 */ /* 0x000fe2000784c0ff */
[----:B------:R-:W-:Y:S01]  /*1b40*/  FMUL.FTZ R48, R66, R104 ;  /* 0x0000006842307220 */ /* 0x000fe20000410000 */
[----:B------:R-:W-:Y:S01]  /*1b50*/  FFMA.FTZ R57, R106, R110, R37 ;  /* 0x0000006e6a397223 */ /* 0x000fe20000010025 */
[----:B------:R-:W-:Y:S01]  /*1b60*/  FADD.FTZ R70, R60, -R51 ;  /* 0x800000333c467221 */ /* 0x000fe20000010000 */
[----:B------:R-:W-:Y:S01]  /*1b70*/  FSEL R76, R52, RZ, P3 ;  /* 0x000000ff344c7208 */ /* 0x000fe20001800000 */
[----:B------:R-:W0:Y:S01]  /*1b80*/  LDC.64 R54, c[0x0][0x478] ;  /* 0x00011e00ff367b82 */ /* 0x000e220000000a00 */
[----:B------:R-:W-:Y:S01]  /*1b90*/  FSEL R77, R53, RZ, P5 ;  /* 0x000000ff354d7208 */ /* 0x000fe20002800000 */
[-C--:B------:R-:W-:Y:S01]  /*1ba0*/  FMUL.FTZ R51, R56, R104.reuse ;  /* 0x0000006838337220 */ /* 0x080fe20000410000 */
[----:B------:R-:W-:Y:S01]  /*1bb0*/  ISETP.GE.U32.AND P1, PT, R102, RZ, PT ;  /* 0x000000ff6600720c */ /* 0x000fe20003f26070 */
[----:B------:R-:W-:Y:S01]  /*1bc0*/  FMUL.FTZ R48, R48, UR4 ;  /* 0x0000000430307c20 */ /* 0x000fe20008410000 */
[----:B------:R-:W-:Y:S01]  /*1bd0*/  FSEL R60, R50, RZ, P2 ;  /* 0x000000ff323c7208 */ /* 0x000fe20001000000 */
[----:B------:R-:W-:Y:S01]  /*1be0*/  FMUL.FTZ R50, R57, R104 ;  /* 0x0000006839327220 */ /* 0x000fe20000410000 */
[----:B------:R-:W-:Y:S01]  /*1bf0*/  LOP3.LUT P6, RZ, R102, 0xff0000, RZ, 0xc0, !PT ;  /* 0x00ff000066ff7812 */ /* 0x000fe200078cc0ff */
[----:B------:R-:W1:Y:S01]  /*1c00*/  LDC.64 R52, c[0x0][0x468] ;  /* 0x00011a00ff347b82 */ /* 0x000e620000000a00 */
[----:B------:R-:W-:Y:S01]  /*1c10*/  FADD.FTZ R121, R74, -R121 ;  /* 0x800000794a797221 */ /* 0x000fe20000010000 */
[----:B------:R-:W-:Y:S01]  /*1c20*/  FADD.FTZ R123, R118, -R123 ;  /* 0x8000007b767b7221 */ /* 0x000fe20000010000 */
[C---:B------:R-:W-:Y:S01]  /*1c30*/  FFMA.FTZ R59, R106.reuse, R70, R39 ;  /* 0x000000466a3b7223 */ /* 0x040fe20000010027 */
[----:B------:R-:W-:Y:S01]  /*1c40*/  LOP3.LUT P4, RZ, R103, 0xff, RZ, 0xc0, !PT ;  /* 0x000000ff67ff7812 */ /* 0x000fe2000788c0ff */
[----:B------:R-:W-:Y:S01]  /*1c50*/  FMUL.FTZ R51, R51, UR4 ;  /* 0x0000000433337c20 */ /* 0x000fe20008410000 */
[C---:B------:R-:W-:Y:S01]  /*1c60*/  LOP3.LUT P3, RZ, R103.reuse, 0xff00, RZ, 0xc0, !PT ;  /* 0x0000ff0067ff7812 */ /* 0x040fe2000786c0ff */
[----:B------:R-:W-:Y:S01]  /*1c70*/  FFMA.FTZ R58, R106, R63, R38 ;  /* 0x0000003f6a3a7223 */ /* 0x000fe20000010026 */
[----:B------:R-:W-:Y:S01]  /*1c80*/  LOP3.LUT P5, RZ, R103, 0xff0000, RZ, 0xc0, !PT ;  /* 0x00ff000067ff7812 */ /* 0x000fe200078ac0ff */
[-C--:B------:R-:W-:Y:S01]  /*1c90*/  FMUL.FTZ R63, R59, R104.reuse ;  /* 0x000000683b3f7220 */ /* 0x080fe20000410000 */
[----:B------:R-:W-:Y:S01]  /*1ca0*/  ISETP.GE.U32.AND.EX P1, PT, R103, 0x1000000, PT, P1 ;  /* 0x010000006700780c */ /* 0x000fe20003f26110 */
[----:B------:R-:W-:Y:S01]  /*1cb0*/  FMUL.FTZ R103, R50, UR4 ;  /* 0x0000000432677c20 */ /* 0x000fe20008410000 */
[----:B------:R-:W-:Y:S01]  /*1cc0*/  FSEL R61, R48, RZ, P6 ;  /* 0x000000ff303d7208 */ /* 0x000fe20003000000 */
[C---:B------:R-:W-:Y:S01]  /*1cd0*/  FFMA.FTZ R48, R106.reuse, R121, R40 ;  /* 0x000000796a307223 */ /* 0x040fe20000010028 */
[----:B------:R-:W-:Y:S01]  /*1ce0*/  FFMA.FTZ R50, R106, R123, R42 ;  /* 0x0000007b6a327223 */ /* 0x000fe2000001002a */
[----:B------:R-:W-:Y:S01]  /*1cf0*/  FSEL R102, R51, RZ, P4 ;  /* 0x000000ff33667208 */ /* 0x000fe20002000000 */
        /* <DEDUP_REMOVED lines=8> */
[----:B------:R-:W-:Y:S01]  /*1d80*/  FADD.FTZ R62, R73, -R62 ;  /* 0x8000003e493e7221 */ /* 0x000fe20000010000 */
[----:B------:R-:W-:Y:S01]  /*1d90*/  LOP3.LUT P4, RZ, R100, 0xff0000, RZ, 0xc0, !PT ;  /* 0x00ff000064ff7812 */ /* 0x000fe2000788c0ff */
[----:B------:R-:W-:Y:S01]  /*1da0*/  FADD.FTZ R112, R71, -R112 ;  /* 0x8000007047707221 */ /* 0x000fe20000010000 */
[----:B------:R-:W-:Y:S01]  /*1db0*/  FSEL R108, R108, RZ, P1 ;  /* 0x000000ff6c6c7208 */ /* 0x000fe20000800000 */
[----:B------:R-:W-:Y:S01]  /*1dc0*/  FADD.FTZ R125, R78, -R125 ;  /* 0x8000007d4e7d7221 */ /* 0x000fe20000010000 */
[C---:B------:R-:W-:Y:S01]  /*1dd0*/  ISETP.GE.U32.AND P1, PT, R100.reuse, RZ, PT ;  /* 0x000000ff6400720c */ /* 0x040fe20003f26070 */
[----:B------:R-:W-:Y:S01]  /*1de0*/  FADD.FTZ R116, R69, -R116 ;  /* 0x8000007445747221 */ /* 0x000fe20000010000 */
[----:B------:R-:W-:Y:S01]  /*1df0*/  FSEL R103, R103, RZ, P3 ;  /* 0x000000ff67677208 */ /* 0x000fe20001800000 */
[----:B------:R-:W-:Y:S01]  /*1e00*/  FADD.FTZ R120, R75, -R120 ;  /* 0x800000784b787221 */ /* 0x000fe20000010000 */
[C---:B------:R-:W-:Y:S01]  /*1e10*/  LOP3.LUT P2, RZ, R100.reuse, 0xff00, RZ, 0xc0, !PT ;  /* 0x0000ff0064ff7812 */ /* 0x040fe2000784c0ff */
[----:B-1----:R-:W-:Y:S01]  /*1e20*/  IMAD.WIDE.U32 R74, R99, 0x10, R52 ;  /* 0x00000010634a7825 */ /* 0x002fe200078e0034 */
[----:B------:R-:W-:-:S02]  /*1e30*/  LOP3.LUT P3, RZ, R100, 0xff000000, RZ, 0xc0, !PT ;  /* 0xff00000064ff7812 */ /* 0x000fc4000786c0ff */
[----:B------:R-:W-:Y:S01]  /*1e40*/  FSEL R63, R51, RZ, P5 ;  /* 0x000000ff333f7208 */ /* 0x000fe20002800000 */
[----:B------:R-:W-:Y:S01]  /*1e50*/  FFMA.FTZ R51, R106, R112, R43 ;  /* 0x000000706a337223 */ /* 0x000fe2000001002b */
[----:B------:R-:W-:Y:S01]  /*1e60*/  FSEL R79, R70, RZ, P6 ;  /* 0x000000ff464f7208 */ /* 0x000fe20003000000 */
[----:B0-----:R-:W-:Y:S01]  /*1e70*/  IMAD.WIDE.U32 R70, R105, 0x20, R54 ;  /* 0x0000002069467825 */ /* 0x001fe200078e0036 */
[----:B------:R-:W-:Y:S02]  /*1e80*/  FSEL R100, R72, RZ, P4 ;  /* 0x000000ff48647208 */ /* 0x000fe40002000000 */
[----:B------:R-:W-:Y:S01]  /*1e90*/  LOP3.LUT P5, RZ, R101, 0xff, RZ, 0xc0, !PT ;  /* 0x000000ff65ff7812 */ /* 0x000fe200078ac0ff */
[----:B------:R-:W-:Y:S01]  /*1ea0*/  IMAD.WIDE.U32 R72, R105, 0x10, R52 ;  /* 0x0000001069487825 */ /* 0x000fe200078e0034 */
[----:B------:R-:W-:-:S03]  /*1eb0*/  LOP3.LUT P6, RZ, R101, 0xff00, RZ, 0xc0, !PT ;  /* 0x0000ff0065ff7812 */ /* 0x000fc600078cc0ff */
[C---:B------:R-:W-:Y:S01]  /*1ec0*/  FFMA.FTZ R52, R106.reuse, R125, R44 ;  /* 0x0000007d6a347223 */ /* 0x040fe2000001002c */
[C---:B------:R-:W-:Y:S01]  /*1ed0*/  LOP3.LUT P4, RZ, R101.reuse, 0xff0000, RZ, 0xc0, !PT ;  /* 0x00ff000065ff7812 */ /* 0x040fe2000788c0ff */
[----:B------:R-:W-:Y:S01]  /*1ee0*/  FFMA.FTZ R53, R106, R116, R45 ;  /* 0x000000746a357223 */ /* 0x000fe2000001002d */
[----:B------:R-:W-:Y:S01]  /*1ef0*/  ISETP.GE.U32.AND.EX P1, PT, R101, 0x1000000, PT, P1 ;  /* 0x010000006500780c */ /* 0x000fe20003f26110 */
[----:B------:R-:W-:Y:S01]  /*1f00*/  FADD.FTZ R101, R68, -R49 ;  /* 0x8000003144657221 */ /* 0x000fe20000010000 */
[----:B------:R-:W-:-:S04]  /*1f10*/  IMAD.WIDE.U32 R68, R99, 0x20, R54 ;  /* 0x0000002063447825 */ /* 0x000fc800078e0036 */
        /* <DEDUP_REMOVED lines=36> */
.L_x_4626:
[----:B------:R-:W-:-:S04]  /*2160*/  ISETP.NE.U32.AND P1, PT, RZ, UR18, PT ;  /* 0x00000012ff007c0c */ /* 0x000fc8000bf25070 */
[----:B------:R-:W-:-:S13]  /*2170*/  ISETP.NE.AND.EX P1, PT, RZ, UR19, PT, P1 ;  /* 0x00000013ff007c0c */ /* 0x000fda000bf25310 */
[----:B------:R-:W-:Y:S05]  /*2180*/  @P1 BRA `(.L_x_4629) ;  /* 0x0000000000f81947 */ /* 0x000fea0003800000 */
[-CC-:B------:R-:W-:Y:S01]  /*2190*/  FFMA.FTZ R72, R72, R77.reuse, R66.reuse ;  /* 0x0000004d48487223 */ /* 0x180fe20000010042 */
[-CC-:B------:R-:W-:Y:S01]  /*21a0*/  FFMA.FTZ R76, R76, R77.reuse, R66.reuse ;  /* 0x0000004d4c4c7223 */ /* 0x180fe20000010042 */
[-CC-:B------:R-:W-:Y:S01]  /*21b0*/  FFMA.FTZ R107, R59, R77.reuse, R66.reuse ;  /* 0x0000004d3b6b7223 */ /* 0x180fe20000010042 */
[----:B------:R-:W-:Y:S01]  /*21c0*/  FFMA.FTZ R117, R117, R77, R66 ;  /* 0x0000004d75757223 */ /* 0x000fe20000010042 */
[----:B------:R-:W-:Y:S01]  /*21d0*/  FADD.FTZ R65, R65, -R72 ;  /* 0x8000004841417221 */ /* 0x000fe20000010000 */
[----:B------:R-:W-:Y:S01]  /*21e0*/  FADD.FTZ R79, R57, -R76 ;  /* 0x8000004c394f7221 */ /* 0x000fe20000010000 */
[----:B-----5:R-:W-:Y:S01]  /*21f0*/  LOP3.LUT P2, RZ, R102, 0xff00, RZ, 0xc0, !PT ;  /* 0x0000ff0066ff7812 */ /* 0x020fe2000784c0ff */
[----:B------:R-:W-:Y:S01]  /*2200*/  FADD.FTZ R117, R58, -R117 ;  /* 0x800000753a757221 */ /* 0x000fe20000010000 */
[C---:B------:R-:W-:Y:S01]  /*2210*/  FMUL.FTZ R57, R106.reuse, R65 ;  /* 0x000000416a397220 */ /* 0x040fe20000410000 */
[----:B------:R-:W-:Y:S01]  /*2220*/  FMUL.FTZ R59, R106, R79 ;  /* 0x0000004f6a3b7220 */ /* 0x000fe20000410000 */
[----:B------:R-:W-:Y:S01]  /*2230*/  LOP3.LUT P6, RZ, R102, 0xff0000, RZ, 0xc0, !PT ;  /* 0x00ff000066ff7812 */ /* 0x000fe200078cc0ff */
[----:B------:R-:W-:Y:S01]  /*2240*/  FMUL.FTZ R65, R106, R117 ;  /* 0x000000756a417220 */ /* 0x000fe20000410000 */
[-C--:B------:R-:W-:Y:S01]  /*2250*/  FMUL.FTZ R57, R57, R104.reuse ;  /* 0x0000006839397220 */ /* 0x080fe20000410000 */
[-C--:B------:R-:W-:Y:S01]  /*2260*/  FMUL.FTZ R59, R59, R104.reuse ;  /* 0x000000683b3b7220 */ /* 0x080fe20000410000 */
[-CC-:B------:R-:W-:Y:S01]  /*2270*/  FFMA.FTZ R110, R110, R77.reuse, R66.reuse ;  /* 0x0000004d6e6e7223 */ /* 0x180fe20000010042 */
[-C--:B------:R-:W-:Y:S01]  /*2280*/  FMUL.FTZ R65, R65, R104.reuse ;  /* 0x0000006841417220 */ /* 0x080fe20000410000 */
[----:B------:R-:W-:Y:S01]  /*2290*/  FMUL.FTZ R57, R57, UR4 ;  /* 0x0000000439397c20 */ /* 0x000fe20008410000 */
[----:B------:R-:W-:Y:S01]  /*22a0*/  FMUL.FTZ R59, R59, UR4 ;  /* 0x000000043b3b7c20 */ /* 0x000fe20008410000 */
[-CC-:B------:R-:W-:Y:S01]  /*22b0*/  FFMA.FTZ R70, R119, R77.reuse, R66.reuse ;  /* 0x0000004d77467223 */ /* 0x180fe20000010042 */
[-C--:B------:R-:W-:Y:S01]  /*22c0*/  FFMA.FTZ R56, R56, R77.reuse, R66 ;  /* 0x0000004d38387223 */ /* 0x080fe20000010042 */
[----:B------:R-:W-:Y:S01]  /*22d0*/  FMUL.FTZ R58, R65, UR4 ;  /* 0x00000004413a7c20 */ /* 0x000fe20008410000 */
[----:B------:R-:W-:Y:S01]  /*22e0*/  FSEL R64, R57, RZ, P2 ;  /* 0x000000ff39407208 */ /* 0x000fe20001000000 */
[----:B------:R-:W-:Y:S01]  /*22f0*/  FADD.FTZ R65, R61, -R110 ;  /* 0x8000006e3d417221 */ /* 0x000fe20000010000 */
[----:B------:R-:W-:Y:S01]  /*2300*/  ISETP.GE.U32.AND P2, PT, R102, RZ, PT ;  /* 0x000000ff6600720c */ /* 0x000fe20003f46070 */
[----:B------:R-:W-:Y:S01]  /*2310*/  FADD.FTZ R107, R108, -R107 ;  /* 0x8000006b6c6b7221 */ /* 0x000fe20000010000 */
[----:B------:R-:W-:Y:S01]  /*2320*/  FSEL R57, R59, RZ, P6 ;  /* 0x000000ff3b397208 */ /* 0x000fe20003000000 */
[----:B------:R-:W-:Y:S01]  /*2330*/  FFMA.FTZ R59, R114, R77, R66 ;  /* 0x0000004d723b7223 */ /* 0x000fe20000010042 */
[----:B------:R-:W-:Y:S01]  /*2340*/  LOP3.LUT P3, RZ, R103, 0xff, RZ, 0xc0, !PT ;  /* 0x000000ff67ff7812 */ /* 0x000fe2000786c0ff */
[----:B------:R-:W-:Y:S01]  /*2350*/  FADD.FTZ R79, R63, -R70 ;  /* 0x800000463f4f7221 */ /* 0x000fe20000010000 */
[C---:B------:R-:W-:Y:S01]  /*2360*/  LOP3.LUT P5, RZ, R103.reuse, 0xff00, RZ, 0xc0, !PT ;  /* 0x0000ff0067ff7812 */ /* 0x040fe200078ac0ff */
[C---:B------:R-:W-:Y:S01]  /*2370*/  FMUL.FTZ R63, R106.reuse, R65 ;  /* 0x000000416a3f7220 */ /* 0x040fe20000410000 */
[C---:B------:R-:W-:Y:S01]  /*2380*/  LOP3.LUT P6, RZ, R103.reuse, 0xff0000, RZ, 0xc0, !PT ;  /* 0x00ff000067ff7812 */ /* 0x040fe200078cc0ff */
[----:B------:R-:W-:Y:S01]  /*2390*/  FMUL.FTZ R61, R106, R107 ;  /* 0x0000006b6a3d7220 */ /* 0x000fe20000410000 */
[----:B------:R-:W-:Y:S01]  /*23a0*/  ISETP.GE.U32.AND.EX P2, PT, R103, 0x1000000, PT, P2 ;  /* 0x010000006700780c */ /* 0x000fe20003f46120 */
[----:B------:R-:W-:Y:S01]  /*23b0*/  FADD.FTZ R103, R60, -R59 ;  /* 0x8000003b3c677221 */ /* 0x000fe20000010000 */
[----:B------:R-:W-:Y:S01]  /*23c0*/  FADD.FTZ R59, R113, -R56 ;  /* 0x80000038713b7221 */ /* 0x000fe20000010000 */
[C---:B------:R-:W-:Y:S01]  /*23d0*/  FMUL.FTZ R65, R106.reuse, R79 ;  /* 0x0000004f6a417220 */ /* 0x040fe20000410000 */
[-C--:B------:R-:W-:Y:S01]  /*23e0*/  FMUL.FTZ R61, R61, R104.reuse ;  /* 0x000000683d3d7220 */ /* 0x080fe20000410000 */
[C---:B------:R-:W-:Y:S01]  /*23f0*/  FMUL.FTZ R79, R106.reuse, R103 ;  /* 0x000000676a4f7220 */ /* 0x040fe20000410000 */
[----:B------:R-:W-:Y:S01]  /*2400*/  FMUL.FTZ R59, R106, R59 ;  /* 0x0000003b6a3b7220 */ /* 0x000fe20000410000 */
[-C--:B------:R-:W-:Y:S01]  /*2410*/  FMUL.FTZ R65, R65, R104.reuse ;  /* 0x0000006841417220 */ /* 0x080fe20000410000 */
[-C--:B------:R-:W-:Y:S01]  /*2420*/  FMUL.FTZ R63, R63, R104.reuse ;  /* 0x000000683f3f7220 */ /* 0x080fe20000410000 */
[-C--:B------:R-:W-:Y:S01]  /*2430*/  FMUL.FTZ R79, R79, R104.reuse ;  /* 0x000000684f4f7220 */ /* 0x080fe20000410000 */
[----:B------:R-:W-:Y:S01]  /*2440*/  FMUL.FTZ R59, R59, R104 ;  /* 0x000000683b3b7220 */ /* 0x000fe20000410000 */
        /* <DEDUP_REMOVED lines=18> */
.L_x_4629:
[-CC-:B------:R-:W-:Y:S01]  /*2570*/  FFMA.FTZ R48, R119, R77.reuse, R66.reuse ;  /* 0x0000004d77307223 */ /* 0x180fe20000010042 */
[-CC-:B------:R-:W-:Y:S01]  /*2580*/  FFMA.FTZ R49, R114, R77.reuse, R66.reuse ;  /* 0x0000004d72317223 */ /* 0x180fe20000010042 */
[----:B------:R-:W-:Y:S01]  /*2590*/  FFMA.FTZ R117, R117, R77, R66 ;  /* 0x0000004d75757223 */ /* 0x000fe20000010042 */
[----:B-----5:R-:W-:Y:S01]  /*25a0*/  ISETP.GE.U32.AND P2, PT, R102, RZ, PT ;  /* 0x000000ff6600720c */ /* 0x020fe20003f46070 */
[----:B------:R-:W-:Y:S01]  /*25b0*/  FADD.FTZ R63, R63, -R48 ;  /* 0x800000303f3f7221 */ /* 0x000fe20000010000 */
[----:B------:R-:W-:Y:S01]  /*25c0*/  FADD.FTZ R49, R60, -R49 ;  /* 0x800000313c317221 */ /* 0x000fe20000010000 */
[----:B------:R-:W-:Y:S01]  /*25d0*/  FADD.FTZ R117, R58, -R117 ;  /* 0x800000753a757221 */ /* 0x000fe20000010000 */
[----:B------:R-:W-:Y:S01]  /*25e0*/  LOP3.LUT P6, RZ, R103, 0xff0000, RZ, 0xc0, !PT ;  /* 0x00ff000067ff7812 */ /* 0x000fe200078cc0ff */
[C---:B------:R-:W-:Y:S01]  /*25f0*/  FMUL.FTZ R54, R106.reuse, R63 ;  /* 0x0000003f6a367220 */ /* 0x040fe20000410000 */
[C---:B------:R-:W-:Y:S01]  /*2600*/  FMUL.FTZ R55, R106.reuse, R49 ;  /* 0x000000316a377220 */ /* 0x040fe20000410000 */
[----:B------:R-:W-:Y:S01]  /*2610*/  FMUL.FTZ R52, R106, R117 ;  /* 0x000000756a347220 */ /* 0x000fe20000410000 */
[-CC-:B------:R-:W-:Y:S01]  /*2620*/  FFMA.FTZ R110, R110, R77.reuse, R66.reuse ;  /* 0x0000004d6e6e7223 */ /* 0x180fe20000010042 */
[-C--:B------:R-:W-:Y:S01]  /*2630*/  FMUL.FTZ R49, R54, R104.reuse ;  /* 0x0000006836317220 */ /* 0x080fe20000410000 */
[-C--:B------:R-:W-:Y:S01]  /*2640*/  FMUL.FTZ R50, R55, R104.reuse ;  /* 0x0000006837327220 */ /* 0x080fe20000410000 */
[-C--:B------:R-:W-:Y:S01]  /*2650*/  FMUL.FTZ R48, R52, R104.reuse ;  /* 0x0000006834307220 */ /* 0x080fe20000410000 */
[-CC-:B------:R-:W-:Y:S01]  /*2660*/  FFMA.FTZ R59, R59, R77.reuse, R66.reuse ;  /* 0x0000004d3b3b7223 */ /* 0x180fe20000010042 */
[----:B------:R-:W-:Y:S01]  /*2670*/  FMUL.FTZ R49, R49, UR4 ;  /* 0x0000000431317c20 */ /* 0x000fe20008410000 */
[-CC-:B------:R-:W-:Y:S01]  /*2680*/  FFMA.FTZ R72, R72, R77.reuse, R66.reuse ;  /* 0x0000004d48487223 */ /* 0x180fe20000010042 */
[-CC-:B------:R-:W-:Y:S01]  /*2690*/  FFMA.FTZ R76, R76, R77.reuse, R66.reuse ;  /* 0x0000004d4c4c7223 */ /* 0x180fe20000010042 */
[----:B------:R-:W-:Y:S01]  /*26a0*/  FFMA.FTZ R56, R56, R77, R66 ;  /* 0x0000004d38387223 */ /* 0x000fe20000010042 */
[----:B------:R-:W-:Y:S01]  /*26b0*/  FMUL.FTZ R50, R50, UR4 ;  /* 0x0000000432327c20 */ /* 0x000fe20008410000 */
[----:B------:R-:W-:Y:S01]  /*26c0*/  FMUL.FTZ R48, R48, UR4 ;  /* 0x0000000430307c20 */ /* 0x000fe20008410000 */
[----:B------:R-:W-:Y:S01]  /*26d0*/  LOP3.LUT P5, RZ, R103, 0xff, RZ, 0xc0, !PT ;  /* 0x000000ff67ff7812 */ /* 0x000fe200078ac0ff */
[----:B------:R-:W-:Y:S01]  /*26e0*/  FADD.FTZ R53, R61, -R110 ;  /* 0x8000006e3d357221 */ /* 0x000fe20000010000 */
[----:B------:R-:W-:Y:S01]  /*26f0*/  ISETP.GE.U32.AND.EX P2, PT, R103, 0x1000000, PT, P2 ;  /* 0x010000006700780c */ /* 0x000fe20003f46120 */
[----:B------:R-:W-:Y:S01]  /*2700*/  FADD.FTZ R59, R108, -R59 ;  /* 0x8000003b6c3b7221 */ /* 0x000fe20000010000 */
[----:B------:R-:W-:Y:S01]  /*2710*/  FSEL R63, R49, RZ, P6 ;  /* 0x000000ff313f7208 */ /* 0x000fe20003000000 */
[----:B------:R-:W-:Y:S01]  /*2720*/  FADD.FTZ R49, R65, -R72 ;  /* 0x8000004841317221 */ /* 0x000fe20000010000 */
[----:B------:R-:W-:Y:S01]  /*2730*/  FADD.FTZ R57, R57, -R76 ;  /* 0x8000004c39397221 */ /* 0x000fe20000010000 */
[----:B------:R-:W-:Y:S01]  /*2740*/  FADD.FTZ R113, R113, -R56 ;  /* 0x8000003871717221 */ /* 0x000fe20000010000 */
[----:B------:R-:W-:Y:S01]  /*2750*/  FSEL R60, R50, RZ, P2 ;  /* 0x000000ff323c7208 */ /* 0x000fe20001000000 */
[----:B------:R-:W-:Y:S01]  /*2760*/  FMUL.FTZ R53, R106, R53 ;  /* 0x000000356a357220 */ /* 0x000fe20000410000 */
[----:B------:R-:W-:Y:S01]  /*2770*/  FSEL R58, R48, RZ, P5 ;  /* 0x000000ff303a7208 */ /* 0x000fe20002800000 */
        /* <DEDUP_REMOVED lines=28> */
.L_x_4630:
        /* <DEDUP_REMOVED lines=14> */
[----:B0-----:R-:W-:Y:S01]  /*2a20*/  FADD.FTZ R49, R73, -R62 ;  /* 0x8000003e49317221 */ /* 0x001fe20000010000 */
[--C-:B------:R-:W-:Y:S01]  /*2a30*/  FFMA.FTZ R116, R116, R77, R66.reuse ;  /* 0x0000004d74747223 */ /* 0x100fe20000010042 */
[C---:B------:R-:W-:Y:S01]  /*2a40*/  FMUL.FTZ R50, R106.reuse, R123 ;  /* 0x0000007b6a327220 */ /* 0x040fe20000410000 */
[C---:B------:R-:W-:Y:S01]  /*2a50*/  FMUL.FTZ R52, R106.reuse, R125 ;  /* 0x0000007d6a347220 */ /* 0x040fe20000410000 */
[----:B------:R-:W-:Y:S01]  /*2a60*/  FMUL.FTZ R49, R106, R49 ;  /* 0x000000316a317220 */ /* 0x000fe20000410000 */
[-CC-:B------:R-:W-:Y:S01]  /*2a70*/  FFMA.FTZ R67, R67, R77.reuse, R66.reuse ;  /* 0x0000004d43437223 */ /* 0x180fe20000010042 */
[-C--:B------:R-:W-:Y:S01]  /*2a80*/  FMUL.FTZ R51, R50, R104.reuse ;  /* 0x0000006832337220 */ /* 0x080fe20000410000 */
[-C--:B------:R-:W-:Y:S01]  /*2a90*/  FMUL.FTZ R53, R52, R104.reuse ;  /* 0x0000006834357220 */ /* 0x080fe20000410000 */
[-CC-:B------:R-:W-:Y:S01]  /*2aa0*/  FFMA.FTZ R121, R121, R77.reuse, R66.reuse ;  /* 0x0000004d79797223 */ /* 0x180fe20000010042 */
[-C--:B------:R-:W-:Y:S01]  /*2ab0*/  FMUL.FTZ R48, R49, R104.reuse ;  /* 0x0000006831307220 */ /* 0x080fe20000410000 */
[----:B------:R-:W-:Y:S01]  /*2ac0*/  FMUL.FTZ R51, R51, UR4 ;  /* 0x0000000433337c20 */ /* 0x000fe20008410000 */
[----:B------:R-:W-:Y:S01]  /*2ad0*/  FMUL.FTZ R53, R53, UR4 ;  /* 0x0000000435357c20 */ /* 0x000fe20008410000 */
[----:B------:R-:W-:Y:S01]  /*2ae0*/  LOP3.LUT P5, RZ, R100, 0xff0000, RZ, 0xc0, !PT ;  /* 0x00ff000064ff7812 */ /* 0x000fe200078ac0ff */
[----:B------:R-:W-:Y:S01]  /*2af0*/  FFMA.FTZ R66, R120, R77, R66 ;  /* 0x0000004d78427223 */ /* 0x000fe20000010042 */
[----:B------:R-:W-:Y:S01]  /*2b00*/  LOP3.LUT P6, RZ, R101, 0xff, RZ, 0xc0, !PT ;  /* 0x000000ff65ff7812 */ /* 0x000fe200078cc0ff */
[----:B------:R-:W-:Y:S01]  /*2b10*/  FMUL.FTZ R48, R48, UR4 ;  /* 0x0000000430307c20 */ /* 0x000fe20008410000 */
[----:B------:R-:W-:Y:S01]  /*2b20*/  FSEL R57, R51, RZ, P5 ;  /* 0x000000ff33397208 */ /* 0x000fe20002800000 */
[----:B------:R-:W-:Y:S01]  /*2b30*/  FADD.FTZ R67, R68, -R67 ;  /* 0x8000004344437221 */ /* 0x000fe20000010000 */
[----:B------:R-:W-:Y:S01]  /*2b40*/  FSEL R58, R53, RZ, P6 ;  /* 0x000000ff353a7208 */ /* 0x000fe20003000000 */
[----:B------:R-:W-:Y:S01]  /*2b50*/  FADD.FTZ R51, R71, -R112 ;  /* 0x8000007047337221 */ /* 0x000fe20000010000 */
[----:B------:R-:W-:Y:S01]  /*2b60*/  LOP3.LUT P2, RZ, R100, 0xff00, RZ, 0xc0, !PT ;  /* 0x0000ff0064ff7812 */ /* 0x000fe2000784c0ff */
[----:B------:R-:W-:Y:S01]  /*2b70*/  FADD.FTZ R53, R69, -R116 ;  /* 0x8000007445357221 */ /* 0x000fe20000010000 */
[----:B------:R-:W-:Y:S01]  /*2b80*/  FADD.FTZ R55, R75, -R66 ;  /* 0x800000424b377221 */ /* 0x000fe20000010000 */
[----:B------:R-:W-:Y:S01]  /*2b90*/  FADD.FTZ R121, R74, -R121 ;  /* 0x800000794a797221 */ /* 0x000fe20000010000 */
        /* <DEDUP_REMOVED lines=32> */
.L_x_4631:
[-CC-:B------:R-:W-:Y:S01]  /*2da0*/  FFMA.FTZ R121, R121, R77.reuse, R66.reuse ;  /* 0x0000004d79797223 */ /* 0x180fe20000010042 */
[-CC-:B------:R-:W-:Y:S01]  /*2db0*/  FFMA.FTZ R123, R123, R77.reuse, R66.reuse ;  /* 0x0000004d7b7b7223 */ /* 0x180fe20000010042 */
[-CC-:B------:R-:W-:Y:S01]  /*2dc0*/  FFMA.FTZ R125, R125, R77.reuse, R66.reuse ;  /* 0x0000004d7d7d7223 */ /* 0x180fe20000010042 */
[-CC-:B------:R-:W-:Y:S01]  /*2dd0*/  FFMA.FTZ R62, R62, R77.reuse, R66.reuse ;  /* 0x0000004d3e3e7223 */ /* 0x180fe20000010042 */
[----:B------:R-:W-:Y:S01]  /*2de0*/  FADD.FTZ R121, R74, -R121 ;  /* 0x800000794a797221 */ /* 0x000fe20000010000 */
[-CC-:B------:R-:W-:Y:S01]  /*2df0*/  FFMA.FTZ R112, R112, R77.reuse, R66.reuse ;  /* 0x0000004d70707223 */ /* 0x180fe20000010042 */
[-CC-:B------:R-:W-:Y:S01]  /*2e00*/  FFMA.FTZ R116, R116, R77.reuse, R66.reuse ;  /* 0x0000004d74747223 */ /* 0x180fe20000010042 */
[--C-:B------:R-:W-:Y:S01]  /*2e10*/  FFMA.FTZ R67, R67, R77, R66.reuse ;  /* 0x0000004d43437223 */ /* 0x100fe20000010042 */
[----:B------:R-:W-:Y:S01]  /*2e20*/  FADD.FTZ R123, R118, -R123 ;  /* 0x8000007b767b7221 */ /* 0x000fe20000010000 */
[----:B------:R-:W-:Y:S01]  /*2e30*/  FADD.FTZ R125, R78, -R125 ;  /* 0x8000007d4e7d7221 */ /* 0x000fe20000010000 */
[----:B------:R-:W-:Y:S01]  /*2e40*/  FMUL.FTZ R121, R106, R121 ;  /* 0x000000796a797220 */ /* 0x000fe20000410000 */
        /* <DEDUP_REMOVED lines=50> */
.L_x_4632:
[----:B------:R-:W0:Y:S01]  /*3170*/  @P1 LDC.64 R62, c[0x0][0x478] ;  /* 0x00011e00ff3e1b82 */ /* 0x000e220000000a00 */
[----:B------:R-:W-:-:S04]  /*3180*/  IMAD.WIDE.U32 R60, R99, 0x10, R60 ;  /* 0x00000010633c7825 */ /* 0x000fc800078e003c */
[----:B0-----:R-:W-:-:S05]  /*3190*/  @P1 IMAD.WIDE.U32 R62, R99, 0x20, R62 ;  /* 0x00000020633e1825 */ /* 0x001fca00078e003e */
[----:B------:R0:W-:Y:S04]  /*31a0*/  @P1 STG.E.128 desc[UR6][R62.64], R48 ;  /* 0x000000303e001986 */ /* 0x0001e8000c101d06 */
[----:B------:R0:W-:Y:S04]  /*31b0*/  @P1 STG.E.128 desc[UR6][R62.64+0x10], R52 ;  /* 0x000010343e001986 */ /* 0x0001e8000c101d06 */
[----:B------:R0:W-:Y:S02]  /*31c0*/  STG.E.128 desc[UR6][R60.64], R56 ;  /* 0x000000383c007986 */ /* 0x0001e4000c101d06 */
.L_x_4628:
[----:B012---:R-:W0:Y:S02]  /*31d0*/  LDC.64 R56, c[0x0][0x380] ;  /* 0x0000e000ff387b82 */ /* 0x007e240000000a00 */
[----:B0-----:R-:W-:-:S04]  /*31e0*/  LEA R98, R56, R98, 0x2 ;  /* 0x0000006238627211 */ /* 0x001fc800078e10ff */
[----:B------:R-:W-:-:S13]  /*31f0*/  ISETP.GE.AND P1, PT, R98, R57, PT ;  /* 0x000000396200720c */ /* 0x000fda0003f26270 */
[----:B------:R-:W-:Y:S05]  /*3200*/  @!P1 BRA `(.L_x_4633) ;  /* 0xffffffd0006c9947 */ /* 0x000fea000383ffff */
[----:B------:R-:W-:Y:S05]  /*3210*/  BSYNC B1 ;  /* 0x0000000000017941 */ /* 0x000fea0003800000 */
.L_x_4624:
        /* <DEDUP_REMOVED lines=31> */
.L_x_4623:
[----:B------:R-:W-:Y:S05]  /*3410*/  BSYNC B0 ;  /* 0x0000000000007941 */ /* 0x000fea0003800000 */
.L_x_4622:
        /* <DEDUP_REMOVED lines=51> */
[----:B------:R1:W-:Y:S01]  /*3750*/  STS.128 [R2+0x410], R12 ;  /* 0x0004100c02007388 */ /* 0x0003e20000000c00 */
[----:B-----5:R-:W-:Y:S01]  /*3760*/  FADD.FTZ R7, R7, R28 ;  /* 0x0000001c07077221 */ /* 0x020fe20000010000 */
        /* <DEDUP_REMOVED lines=13> */
[----:B-1----:R-:W-:-:S02]  /*3840*/  IADD3 R2, P0, PT, R4, UR22, RZ ;  /* 0x0000001604027c10 */ /* 0x002fc4000ff1e0ff */
[----:B------:R-:W-:Y:S01]  /*3850*/  IADD3 R4, P1, PT, R4, UR20, RZ ;  /* 0x0000001404047c10 */ /* 0x000fe2000ff3e0ff */
[----:B------:R-:W1:Y:S01]  /*3860*/  LDS R39, [R5+0x1000] ;  /* 0x0010000005277984 */ /* 0x000e620000000800 */
[----:B------:R-:W-:-:S03]  /*3870*/  IADD3.X R3, PT, PT, R0, UR23, RZ, P0, !PT ;  /* 0x0000001700037c10 */ /* 0x000fc600087fe4ff */
[----:B------:R-:W1:Y:S04]  /*3880*/  LDS R13, [R5+0xc00] ;  /* 0x000c0000050d7984 */ /* 0x000e680000000800 */
[----:B------:R-:W1:Y:S04]  /*3890*/  LDS R38, [R5+0x1200] ;  /* 0x0012000005267984 */ /* 0x000e680000000800 */
[----:B------:R-:W1:Y:S04]  /*38a0*/  LDS R15, [R5+0xe00] ;  /* 0x000e0000050f7984 */ /* 0x000e680000000800 */
[----:B------:R-:W1:Y:S01]  /*38b0*/  LDS R19, [R5+0x1800] ;  /* 0x0018000005137984 */ /* 0x000e620000000800 */
[----:B--2---:R-:W-:-:S03]  /*38c0*/  FADD.FTZ R30, RZ, R30 ;  /* 0x0000001eff1e7221 */ /* 0x004fc60000010000 */
[----:B------:R-:W2:Y:S01]  /*38d0*/  LDS R14, [R5+0x1400] ;  /* 0x00140000050e7984 */ /* 0x000ea20000000800 */
[----:B---3--:R-:W-:-:S03]  /*38e0*/  FADD.FTZ R31, RZ, R31 ;  /* 0x0000001fff1f7221 */ /* 0x008fc60000010000 */
[----:B------:R-:W3:Y:S01]  /*38f0*/  LDS R18, [R5+0x1a00] ;  /* 0x001a000005127984 */ /* 0x000ee20000000800 */
[----:B0-----:R-:W-:-:S03]  /*3900*/  FADD.FTZ R30, R30, R37 ;  /* 0x000000251e1e7221 */ /* 0x001fc60000010000 */
[----:B------:R-:W0:Y:S01]  /*3910*/  LDS R17, [R5+0x1600] ;  /* 0x0016000005117984 */ /* 0x000e220000000800 */
[----:B----4-:R-:W-:-:S03]  /*3920*/  FADD.FTZ R16, RZ, R16 ;  /* 0x00000010ff107221 */ /* 0x010fc60000010000 */
[----:B------:R-:W4:Y:S01]  /*3930*/  LDS R24, [R5+0x1c00] ;  /* 0x001c000005187984 */ /* 0x000f220000000800 */
[----:B-----5:R-:W-:-:S03]  /*3940*/  FADD.FTZ R31, R31, R36 ;  /* 0x000000241f1f7221 */ /* 0x020fc60000010000 */
[----:B------:R5:W4:Y:S01]  /*3950*/  LDS R25, [R5+0x1e00] ;  /* 0x001e000005197984 */ /* 0x000b220000000800 */
[----:B------:R-:W-:Y:S01]  /*3960*/  FADD.FTZ R12, RZ, R12 ;  /* 0x0000000cff0c7221 */ /* 0x000fe20000010000 */
[----:B-1----:R-:W-:Y:S01]  /*3970*/  FADD.FTZ R30, R30, R39 ;  /* 0x000000271e1e7221 */ /* 0x002fe20000010000 */
[----:B------:R-:W-:Y:S01]  /*3980*/  FADD.FTZ R13, R16, R13 ;  /* 0x0000000d100d7221 */ /* 0x000fe20000010000 */
[----:B-----5:R-:W-:Y:S01]  /*3990*/  IADD3.X R5, PT, PT, R0, UR21, RZ, P1, !PT ;  /* 0x0000001500057c10 */ /* 0x020fe20008ffe4ff */
[----:B------:R-:W-:Y:S01]  /*39a0*/  FADD.FTZ R31, R31, R38 ;  /* 0x000000261f1f7221 */ /* 0x000fe20000010000 */
[----:B------:R-:W-:Y:S01]  /*39b0*/  FADD.FTZ R12, R12, R15 ;  /* 0x0000000f0c0c7221 */ /* 0x000fe20000010000 */
[----:B------:R-:W-:Y:S01]  /*39c0*/  FADD.FTZ R19, R30, R19 ;  /* 0x000000131e137221 */ /* 0x000fe20000010000 */
[----:B--2---:R-:W-:-:S04]  /*39d0*/  FADD.FTZ R13, R13, R14 ;  /* 0x0000000e0d0d7221 */ /* 0x004fc80000010000 */
        /* <DEDUP_REMOVED lines=11> */
[----:B------:R-:W-:Y:S01]  /*3a90*/  STG.E desc[UR6][R4.64+0x600], R7 ;  /* 0x0006000704007986 */ /* 0x000fe2000c101906 */
[----:B------:R-:W-:Y:S05]  /*3aa0*/  EXIT ;  /* 0x000000000000794d */ /* 0x000fea0003800000 */
.L_x_4625:
[----:B------:R-:W-:Y:S01]  /*3ab0*/  BSSY B2, `(.L_x_4634) ;  /* 0x0000007000027945 */ /* 0x000fe20003800000 */
[----:B------:R-:W-:Y:S02]  /*3ac0*/  MOV R109, 0x1 ;  /* 0x00000001006d7802 */ /* 0x000fe40000000f00 */
[----:B------:R-:W-:Y:S02]  /*3ad0*/  MOV R107, 0x1f ;  /* 0x0000001f006b7802 */ /* 0x000fe40000000f00 */
[----:B------:R-:W-:-:S07]  /*3ae0*/  MOV R70, 0xffffffff ;  /* 0xffffffff00467802 */ /* 0x000fce0000000f00 */
[----:B-----5:R-:W-:Y:S05]  /*3af0*/  WARPSYNC.COLLECTIVE R70, `(.L_x_4635) ;  /* 0x0000000046087348 */ /* 0x020fea0003c00000 */
[----:B------:R0:W1:Y:S02]  /*3b00*/  SHFL.BFLY P3, R79, R122, R109, R107 ;  /* 0x0c00006d7a4f7389 */ /* 0x000064000006006b */
[----:B01---5:R-:W-:Y:S05]  /*3b10*/  ENDCOLLECTIVE ;  /* 0x000000000000791b */ /* 0x023fea0003800000 */
.L_x_4635:
[----:B------:R-:W-:Y:S05]  /*3b20*/  BSYNC B2 ;  /* 0x0000000000027941 */ /* 0x000fea0003800000 */
.L_x_4634:
        /* <DEDUP_REMOVED lines=8> */
.L_x_4636:
[----:B------:R-:W-:Y:S01]  /*3bb0*/  MOV R122, R66 ;  /* 0x00000042007a7202 */ /* 0x000fe20000000f00 */
[----:B------:R-:W-:Y:S01]  /*3bc0*/  HFMA2 R109, -RZ, RZ, 0, 1.1920928955078125e-07 ;  /* 0x00000002ff6d7431 */ /* 0x000fe200000001ff */
[----:B------:R-:W-:-:S07]  /*3bd0*/  MOV R64, R79 ;  /* 0x0000004f00407202 */ /* 0x000fce0000000f00 */
[----:B------:R-:W-:Y:S05]  /*3be0*/  WARPSYNC.COLLECTIVE R70, `(.L_x_4637) ;  /* 0x0000000046087348 */ /* 0x000fea0003c00000 */
[----:B------:R0:W1:Y:S02]  /*3bf0*/  SHFL.BFLY P3, R79, R122, R109, R107 ;  /* 0x0c00006d7a4f7389 */ /* 0x000064000006006b */
[----:B01----:R-:W-:Y:S05]  /*3c00*/  ENDCOLLECTIVE ;  /* 0x000000000000791b */ /* 0x003fea0003800000 */
.L_x_4637:
[----:B------:R-:W-:-:S05]  /*3c10*/  FADD.FTZ R111, R77, R64 ;  /* 0x000000404d6f7221 */ /* 0x000fca0000010000 */
[----:B------:R-:W-:Y:S01]  /*3c20*/  MOV R122, R111 ;  /* 0x0000006f007a7202 */ /* 0x000fe20000000f00 */
[----:B------:R-:W-:-:S07]  /*3c30*/  FADD.FTZ R115, R66, R79 ;  /* 0x0000004f42737221 */ /* 0x000fce0000010000 */
[----:B------:R-:W-:Y:S05]  /*3c40*/  WARPSYNC.COLLECTIVE R70, `(.L_x_4638) ;  /* 0x0000000046087348 */ /* 0x000fea0003c00000 */
[----:B------:R0:W1:Y:S02]  /*3c50*/  SHFL.BFLY P3, R79, R122, R109, R107 ;  /* 0x0c00006d7a4f7389 */ /* 0x000064000006006b */
[----:B01----:R-:W-:Y:S05]  /*3c60*/  ENDCOLLECTIVE ;  /* 0x000000000000791b */ /* 0x003fea0003800000 */
.L_x_4638:
[----:B------:R-:W-:Y:S01]  /*3c70*/  MOV R122, R115 ;  /* 0x00000073007a7202 */ /* 0x000fe20000000f00 */
[----:B------:R-:W-:Y:S01]  /*3c80*/  HFMA2 R109, -RZ, RZ, 0, 2.384185791015625e-07 ;  /* 0x00000004ff6d7431 */ /* 0x000fe200000001ff */
[----:B------:R-:W-:-:S07]  /*3c90*/  MOV R64, R79 ;  /* 0x0000004f00407202 */ /* 0x000fce0000000f00 */
[----:B------:R-:W-:Y:S05]  /*3ca0*/  WARPSYNC.COLLECTIVE R70, `(.L_x_4639) ;  /* 0x0000000046087348 */ /* 0x000fea0003c00000 */
[----:B------:R0:W1:Y:S02]  /*3cb0*/  SHFL.BFLY P3, R79, R122, R109, R107 ;  /* 0x0c00006d7a4f7389 */ /* 0x000064000006006b */
[----:B01----:R-:W-:Y:S05]  /*3cc0*/  ENDCOLLECTIVE ;  /* 0x000000000000791b */ /* 0x003fea0003800000 */
.L_x_4639:
[----:B------:R-:W-:-:S05]  /*3cd0*/  FADD.FTZ R124, R111, R64 ;  /* 0x000000406f7c7221 */ /* 0x000fca0000010000 */
[----:B------:R-:W-:Y:S01]  /*3ce0*/  MOV R122, R124 ;  /* 0x0000007c007a7202 */ /* 0x000fe20000000f00 */
[----:B------:R-:W-:-:S07]  /*3cf0*/  FADD.FTZ R115, R115, R79 ;  /* 0x0000004f73737221 */ /* 0x000fce0000010000 */
[----:B------:R-:W-:Y:S05]  /*3d00*/  WARPSYNC.COLLECTIVE R70, `(.L_x_4640) ;  /* 0x0000000046087348 */ /* 0x000fea0003c00000 */
[----:B------:R0:W1:Y:S02]  /*3d10*/  SHFL.BFLY P3, R79, R122, R109, R107 ;  /* 0x0c00006d7a4f7389 */ /* 0x000064000006006b */
[----:B01----:R-:W-:Y:S05]  /*3d20*/  ENDCOLLECTIVE ;  /* 0x000000000000791b */ /* 0x003fea0003800000 */
.L_x_4640:
[----:B------:R-:W-:Y:S01]  /*3d30*/  MOV R122, R115 ;  /* 0x00000073007a7202 */ /* 0x000fe20000000f00 */
[----:B------:R-:W-:Y:S01]  /*3d40*/  HFMA2 R109, -RZ, RZ, 0, 4.76837158203125e-07 ;  /* 0x00000008ff6d7431 */ /* 0x000fe200000001ff */
[----:B------:R-:W-:-:S07]  /*3d50*/  MOV R64, R79 ;  /* 0x0000004f00407202 */ /* 0x000fce0000000f00 */
[----:B------:R-:W-:Y:S05]  /*3d60*/  WARPSYNC.COLLECTIVE R70, `(.L_x_4641) ;  /* 0x0000000046087348 */ /* 0x000fea0003c00000 */
[----:B------:R0:W1:Y:S02]  /*3d70*/  SHFL.BFLY P3, R79, R122, R109, R107 ;  /* 0x0c00006d7a4f7389 */ /* 0x000064000006006b */
[----:B01----:R-:W-:Y:S05]  /*3d80*/  ENDCOLLECTIVE ;  /* 0x000000000000791b */ /* 0x003fea0003800000 */
.L_x_4641:
[----:B------:R-:W-:-:S05]  /*3d90*/  FADD.FTZ R124, R124, R64 ;  /* 0x000000407c7c7221 */ /* 0x000fca0000010000 */
[----:B------:R-:W-:Y:S01]  /*3da0*/  MOV R122, R124 ;  /* 0x0000007c007a7202 */ /* 0x000fe20000000f00 */
[----:B------:R-:W-:-:S07]  /*3db0*/  FADD.FTZ R64, R115, R79 ;  /* 0x0000004f73407221 */ /* 0x000fce0000010000 */
[----:B------:R-:W-:Y:S05]  /*3dc0*/  WARPSYNC.COLLECTIVE R70, `(.L_x_4642) ;  /* 0x0000000046087348 */ /* 0x000fea0003c00000 */
[----:B------:R0:W1:Y:S02]  /*3dd0*/  SHFL.BFLY P3, R79, R122, R109, R107 ;  /* 0x0c00006d7a4f7389 */ /* 0x000064000006006b */
[----:B01----:R-:W-:Y:S05]  /*3de0*/  ENDCOLLECTIVE ;  /* 0x000000000000791b */ /* 0x003fea0003800000 */
.L_x_4642:
[----:B------:R-:W-:Y:S01]  /*3df0*/  MOV R122, R64 ;  /* 0x00000040007a7202 */ /* 0x000fe20000000f00 */
[----:B------:R-:W-:Y:S01]  /*3e00*/  HFMA2 R109, -RZ, RZ, 0, 9.5367431640625e-07 ;  /* 0x00000010ff6d7431 */ /* 0x000fe200000001ff */
[----:B------:R-:W-:-:S07]  /*3e10*/  MOV R77, R79 ;  /* 0x0000004f004d7202 */ /* 0x000fce0000000f00 */
[----:B------:R-:W-:Y:S05]  /*3e20*/  WARPSYNC.COLLECTIVE R70, `(.L_x_4643) ;  /* 0x0000000046087348 */ /* 0x000fea0003c00000 */
[----:B------:R0:W1:Y:S02]  /*3e30*/  SHFL.BFLY P3, R79, R122, R109, R107 ;  /* 0x0c00006d7a4f7389 */ /* 0x000064000006006b */
[----:B01----:R-:W-:Y:S05]  /*3e40*/  ENDCOLLECTIVE ;  /* 0x000000000000791b */ /* 0x003fea0003800000 */
.L_x_4643:
[----:B------:R-:W-:-:S05]  /*3e50*/  FADD.FTZ R66, R124, R77 ;  /* 0x0000004d7c427221 */ /* 0x000fca0000010000 */
[----:B------:R-:W-:Y:S02]  /*3e60*/  MOV R122, R66 ;  /* 0x00000042007a7202 */ /* 0x000fe40000000f00 */
[----:B------:R-:W-:-:S07]  /*3e70*/  MOV R77, R79 ;  /* 0x0000004f004d7202 */ /* 0x000fce0000000f00 */
[----:B------:R-:W-:Y:S05]  /*3e80*/  WARPSYNC.COLLECTIVE R70, `(.L_x_4644) ;  /* 0x0000000046087348 */ /* 0x000fea0003c00000 */
[----:B------:R0:W1:Y:S02]  /*3e90*/  SHFL.BFLY P3, R79, R122, R109, R107 ;  /* 0x0c00006d7a4f7389 */ /* 0x000064000006006b */
[----:B01----:R-:W-:Y:S05]  /*3ea0*/  ENDCOLLECTIVE ;  /* 0x000000000000791b */ /* 0x003fea0003800000 */
.L_x_4644:
[----:B------:R-:W-:Y:S05]  /*3eb0*/  BRA `(.L_x_4645) ;  /* 0xffffffd000687947 */ /* 0x000fea000383ffff */
.L_x_4646:
        /* <DEDUP_REMOVED lines=12> */
.L_x_11237:


//--------------------- .text._ZN10layer_norm22ln_bwd_finalize_kernelINS_22Kernel_traits_finalizeILj512Ef13__nv_bfloat16fS2_fjLb0ELj1024ELj4ENS_18Kernel_traits_baseILj512EfS2_fS2_fjLj1024EEEEELb0ELb0EEEvNS_9BwdParamsE --------------------------
	.section	.text._ZN10layer_norm22ln_bwd_finalize_kernelINS_22Kernel_traits_finalizeILj512Ef13__nv_bfloat16fS2_fjLb0ELj1024ELj4ENS_18Kernel_traits_baseILj512EfS2_fS2_fjLj1024EEEEELb0ELb0EEEvNS_9BwdParamsE,"ax",@progbits
	.align	128
        .global         _ZN10layer_norm22ln_bwd_finalize_kernelINS_22Kernel_traits_finalizeILj512Ef13__nv_bfloat16fS2_fjLb0ELj1024ELj4ENS_18Kernel_traits_baseILj512EfS2_fS2_fjLj1024EEEEELb0ELb0EEEvNS_9BwdParamsE
        .type           _ZN10layer_norm22ln_bwd_finalize_kernelINS_22Kernel_traits_finalizeILj512Ef13__nv_bfloat16fS2_fjLb0ELj1024ELj4ENS_18Kernel_traits_baseILj512EfS2_fS2_fjLj1024EEEEELb0ELb0EEEvNS_9BwdParamsE,@function
        .size           _ZN10layer_norm22ln_bwd_finalize_kernelINS_22Kernel_traits_finalizeILj512Ef13__nv_bfloat16fS2_fjLb0ELj1024ELj4ENS_18Kernel_traits_baseILj512EfS2_fS2_fjLj1024EEEEELb0ELb0EEEvNS_9BwdParamsE,(.L_x_11238 - _ZN10layer_norm22ln_bwd_finalize_kernelINS_22Kernel_traits_finalizeILj512Ef13__nv_bfloat16fS2_fjLb0ELj1024ELj4ENS_18Kernel_traits_baseILj512EfS2_fS2_fjLj1024EEEEELb0ELb0EEEvNS_9BwdParamsE)
        .other          _ZN10layer_norm22ln_bwd_finalize_kernelINS_22Kernel_traits_finalizeILj512Ef13__nv_bfloat16fS2_fjLb0ELj1024ELj4ENS_18Kernel_traits_baseILj512EfS2_fS2_fjLj1024EEEEELb0ELb0EEEvNS_9BwdParamsE,@"STO_CUDA_ENTRY STV_DEFAULT"
_ZN10layer_norm22ln_bwd_finalize_kernelINS_22Kernel_traits_finalizeILj512Ef13__nv_bfloat16fS2_fjLb0ELj1024ELj4ENS_18Kernel_traits_baseILj512EfS2_fS2_fjLj1024EEEEELb0ELb0EEEvNS_9BwdParamsE:
.text._ZN10layer_norm22ln_bwd_finalize_kernelINS_22Kernel_traits_finalizeILj512Ef13__nv_bfloat16fS2_fjLb0ELj1024ELj4ENS_18Kernel_traits_baseILj512EfS2_fS2_fjLj1024EEEEELb0ELb0EEEvNS_9BwdParamsE:
        /* <DEDUP_REMOVED lines=82> */
.L_x_4651:
        /* <DEDUP_REMOVED lines=118> */
.L_x_4650:
[----:B------:R-:W-:Y:S05]  /*0c80*/  BSYNC.RECONVERGENT B1 ;  /* 0x0000000000017941 */ /* 0x000fea0003800200 */
.L_x_4649:
        /* <DEDUP_REMOVED lines=75> */
.L_x_4653:
[----:B------:R-:W-:Y:S05]  /*1140*/  BSYNC.RECONVERGENT B1 ;  /* 0x0000000000017941 */ /* 0x000fea0003800200 */
.L_x_4652:
        /* <DEDUP_REMOVED lines=37> */
.L_x_4655:
[----:B------:R-:W-:Y:S05]  /*13a0*/  BSYNC.RECONVERGENT B1 ;  /* 0x0000000000017941 */ /* 0x000fea0003800200 */
.L_x_4654:
[----:B------:R-:W-:Y:S05]  /*13b0*/  @!P1 BRA `(.L_x_4648) ;  /* 0x0000000000409947 */ /* 0x000fea0003800000 */
[----:B------:R-:W0:Y:S01]  /*13c0*/  LDC.64 R6, c[0x0][0x440] ;  /* 0x00011000ff067b82 */ /* 0x000e220000000a00 */
[----:B------:R-:W-:Y:S01]  /*13d0*/  IMAD R59, R2, R56, R59 ;  /* 0x00000038023b7224 */ /* 0x000fe200078e023b */
[----:B------:R-:W-:Y:S02]  /*13e0*/  LOP3.LUT R8, R8, 0x1f, RZ, 0xc0, !PT ;  /* 0x0000001f08087812 */ /* 0x000fe400078ec0ff */
[----:B------:R-:W-:Y:S02]  /*13f0*/  IADD3 R9, PT, PT, -R9, RZ, RZ ;  /* 0x000000ff09097210 */ /* 0x000fe40007ffe1ff */
[----:B------:R-:W-:Y:S02]  /*1400*/  IADD3 R59, PT, PT, R8, R59, RZ ;  /* 0x0000003b083b7210 */ /* 0x000fe40007ffe0ff */
[----:B------:R-:W1:Y:S05]  /*1410*/  LDC.64 R10, c[0x0][0x448] ;  /* 0x00011200ff0a7b82 */ /* 0x000e6a0000000a00 */
.L_x_4656:
        /* <DEDUP_REMOVED lines=10> */
.L_x_4648:
[----:B------:R-:W-:Y:S05]  /*14c0*/  BSYNC.RECONVERGENT B0 ;  /* 0x0000000000007941 */ /* 0x000fea0003800200 */
.L_x_4647:
        /* <DEDUP_REMOVED lines=57> */
.L_x_4657:
        /* <DEDUP_REMOVED lines=10> */
.L_x_11238:


//--------------------- .text._ZN10layer_norm13ln_bwd_kernelINS_13Kernel_traitsIf13__nv_bfloat16fS2_fjLj512ELj1ELj4ELj1ELj16ENS_18Kernel_traits_baseILj512EfS2_fS2_fjLj128EEEEELb1ELb0ELb1ELb0EEEvNS_9BwdParamsE --------------------------
	.section	.text._ZN10layer_norm13ln_bwd_kernelINS_13Kernel_traitsIf13__nv_bfloat16fS2_fjLj512ELj1ELj4ELj1ELj16ENS_18Kernel_traits_baseILj512EfS2_fS2_fjLj128EEEEELb1ELb0ELb1ELb0EEEvNS_9BwdParamsE,"ax",@progbits
	.align	128
        .global         _ZN10layer_norm13ln_bwd_kernelINS_13Kernel_traitsIf13__nv_bfloat16fS2_fjLj512ELj1ELj4ELj1ELj16ENS_18Kernel_traits_baseILj512EfS2_fS2_fjLj128EEEEELb1ELb0ELb1ELb0EEEvNS_9BwdParamsE
        .type           _ZN10layer_norm13ln_bwd_kernelINS_13Kernel_traitsIf13__nv_bfloat16fS2_fjLj512ELj1ELj4ELj1ELj16ENS_18Kernel_traits_baseILj512EfS2_fS2_fjLj128EEEEELb1ELb0ELb1ELb0EEEvNS_9BwdParamsE,@function
        .size           _ZN10layer_norm13ln_bwd_kernelINS_13Kernel_traitsIf13__nv_bfloat16fS2_fjLj512ELj1ELj4ELj1ELj16ENS_18Kernel_traits_baseILj512EfS2_fS2_fjLj128EEEEELb1ELb0ELb1ELb0EEEvNS_9BwdParamsE,(.L_x_11239 - _ZN10layer_norm13ln_bwd_kernelINS_13Kernel_traitsIf13__nv_bfloat16fS2_fjLj512ELj1ELj4ELj1ELj16ENS_18Kernel_traits_baseILj512EfS2_fS2_fjLj128EEEEELb1ELb0ELb1ELb0EEEvNS_9BwdParamsE)
        .other          _ZN10layer_norm13ln_bwd_kernelINS_13Kernel_traitsIf13__nv_bfloat16fS2_fjLj512ELj1ELj4ELj1ELj16ENS_18Kernel_traits_baseILj512EfS2_fS2_fjLj128EEEEELb1ELb0ELb1ELb0EEEvNS_9BwdParamsE,@"STO_CUDA_ENTRY STV_DEFAULT"
_ZN10layer_norm13ln_bwd_kernelINS_13Kernel_traitsIf13__nv_bfloat16fS2_fjLj512ELj1ELj4ELj1ELj16ENS_18Kernel_traits_baseILj512EfS2_fS2_fjLj128EEEEELb1ELb0ELb1ELb0EEEvNS_9BwdParamsE:
.text._ZN10layer_norm13ln_bwd_kernelINS_13Kernel_traitsIf13__nv_bfloat16fS2_fjLj512ELj1ELj4ELj1ELj16ENS_18Kernel_traits_baseILj512EfS2_fS2_fjLj128EEEEELb1ELb0ELb1ELb0EEEvNS_9BwdParamsE:
        /* <DEDUP_REMOVED lines=67> */
.L_x_4739:
        /* <DEDUP_REMOVED lines=18> */
[----:B------:R-:W1:Y:S01]  /*0550*/  S2R R0, SR_TID.X ;  /* 0x0000000000007919 */ /* 0x000e620000002100 */
[C---:B------:R-:W-:Y:S01]  /*0560*/  ISETP.GE.U32.AND P4, PT, R4.reuse, 0x20, PT ;  /* 0x000000200400780c */ /* 0x040fe20003f86070 */
[----:B------:R-:W-:Y:S01]  /*0570*/  IMAD.MOV.U32 R129, RZ, RZ, RZ ;  /* 0x000000ffff817224 */ /* 0x000fe200078e00ff */
[----:B------:R-:W-:Y:S01]  /*0580*/  ISETP.NE.AND P0, PT, RZ, UR8, PT ;  /* 0x00000008ff007c0c */ /* 0x000fe2000bf05270 */
[----:B------:R-:W-:Y:S01]  /*0590*/  IMAD R122, R5, R2, RZ ;  /* 0x00000002057a7224 */ /* 0x000fe200078e02ff */
[----:B------:R-:W-:Y:S01]  /*05a0*/  ISETP.GE.U32.AND P3, PT, R4, 0x40, PT ;  /* 0x000000400400780c */ /* 0x000fe20003f66070 */
[----:B0-----:R-:W-:Y:S01]  /*05b0*/  HFMA2 R121, -RZ, RZ, 0, 0 ;  /* 0x00000000ff797431 */ /* 0x001fe200000001ff */
[----:B------:R-:W-:-:S03]  /*05c0*/  MOV R132, RZ ;  /* 0x000000ff00847202 */ /* 0x000fc60000000f00 */
[----:B------:R-:W-:-:S05]  /*05d0*/  @P1 IADD3 R119, PT, PT, R117, -0x1, RZ ;  /* 0xffffffff75771810 */ /* 0x000fca0007ffe0ff */
[----:B------:R-:W-:Y:S01]  /*05e0*/  @P1 IMAD R123, R119, R2, RZ ;  /* 0x00000002777b1224 */ /* 0x000fe200078e02ff */
[----:B------:R-:W-:-:S04]  /*05f0*/  IADD3 R119, PT, PT, R130, -0x1, RZ ;  /* 0xffffffff82777810 */ /* 0x000fc80007ffe0ff */
[----:B------:R-:W-:Y:S01]  /*0600*/  @P1 SHF.R.S32.HI R126, RZ, 0x1f, R123 ;  /* 0x0000001fff7e1819 */ /* 0x000fe2000001147b */
[----:B------:R-:W-:-:S03]  /*0610*/  IMAD R124, R119, R2, RZ ;  /* 0x00000002777c7224 */ /* 0x000fc600078e02ff */
[----:B------:R-:W-:Y:S02]  /*0620*/  @P1 LEA.HI R126, R126, R123, RZ, 0x3 ;  /* 0x0000007b7e7e1211 */ /* 0x000fe400078f18ff */
[----:B------:R-:W-:Y:S02]  /*0630*/  SHF.R.S32.HI R123, RZ, 0x1f, R122 ;  /* 0x0000001fff7b7819 */ /* 0x000fe4000001147a */
[----:B------:R-:W-:Y:S02]  /*0640*/  SHF.R.S32.HI R125, RZ, 0x1f, R124 ;  /* 0x0000001fff7d7819 */ /* 0x000fe4000001147c */
[----:B------:R-:W-:Y:S02]  /*0650*/  LEA.HI R122, R123, R122, RZ, 0x3 ;  /* 0x0000007a7b7a7211 */ /* 0x000fe400078f18ff */
[----:B-1----:R-:W-:Y:S02]  /*0660*/  LOP3.LUT R119, R0, 0x1f, RZ, 0xc0, !PT ;  /* 0x0000001f00777812 */ /* 0x002fe400078ec0ff */
        /* <DEDUP_REMOVED lines=19> */
[----:B------:R-:W1:Y:S02]  /*07a0*/  @P0 LDC.64 R124, c[0x0][0x438] ;  /* 0x00010e00ff7c0b82 */ /* 0x000e640000000a00 */
[----:B-1----:R-:W-:-:S05]  /*07b0*/  @P0 IMAD.WIDE.U32 R124, R122, 0x20, R124 ;  /* 0x000000207a7c0825 */ /* 0x002fca00078e007c */
[----:B------:R-:W5:Y:S04]  /*07c0*/  @P0 LDG.E.128 R28, desc[UR6][R124.64] ;  /* 0x000000067c1c0981 */ /* 0x000f68000c1e1d00 */
[----:B------:R1:W5:Y:S01]  /*07d0*/  @P0 LDG.E.128 R24, desc[UR6][R124.64+0x10] ;  /* 0x000010067c180981 */ /* 0x000362000c1e1d00 */
[----:B------:R-:W-:Y:S01]  /*07e0*/  IADD3 R123, PT, PT, R123, 0x20, RZ ;  /* 0x000000207b7b7810 */ /* 0x000fe20007ffe0ff */
[----:B------:R-:W-:Y:S01]  /*07f0*/  VIADD R121, R121, 0x20 ;  /* 0x0000002079797836 */ /* 0x000fe20000000000 */
[----:B------:R-:W-:Y:S01]  /*0800*/  IADD3 R122, PT, PT, R122, 0x20, RZ ;  /* 0x000000207a7a7810 */ /* 0x000fe20007ffe0ff */
[C---:B---3--:R-:W-:Y:S01]  /*0810*/  FADD.FTZ R7, -R120.reuse, R9 ;  /* 0x0000000978077221 */ /* 0x048fe20000010100 */
[C---:B------:R-:W-:Y:S01]  /*0820*/  FADD.FTZ R129, -R120.reuse, R11 ;  /* 0x0000000b78817221 */ /* 0x040fe20000010100 */
[C---:B0-----:R-:W-:Y:S01]  /*0830*/  FADD.FTZ R127, -R120.reuse, R10 ;  /* 0x0000000a787f7221 */ /* 0x041fe20000010100 */
[C---:B------:R-:W-:Y:S01]  /*0840*/  FADD.FTZ R3, -R120.reuse, R8 ;  /* 0x0000000878037221 */ /* 0x040fe20000010100 */
[C---:B----4-:R-:W-:Y:S01]  /*0850*/  FADD.FTZ R131, -R120.reuse, R17 ;  /* 0x0000001178837221 */ /* 0x050fe20000010100 */
[----:B------:R-:W-:Y:S01]  /*0860*/  FADD.FTZ R17, -R120, R18 ;  /* 0x0000001278117221 */ /* 0x000fe20000010100 */
[----:B------:R-:W-:Y:S01]  /*0870*/  FMUL.FTZ R8, R6, R7 ;  /* 0x0000000706087220 */ /* 0x000fe20000410000 */
[----:B------:R-:W-:-:S02]  /*0880*/  PRMT R9, R12, 0x7632, R9 ;  /* 0x000076320c097816 */ /* 0x000fc40000000009 */
[----:B------:R-:W-:Y:S02]  /*0890*/  SHF.L.U32 R11, R12, 0x10, RZ ;  /* 0x000000100c0b7819 */ /* 0x000fe400000006ff */
[----:B------:R-:W-:Y:S01]  /*08a0*/  PRMT R20, R13, 0x7632, R20 ;  /* 0x000076320d147816 */ /* 0x000fe20000000014 */
[----:B------:R-:W-:Y:S01]  /*08b0*/  IMAD.U32 R133, R15, 0x10000, RZ ;  /* 0x000100000f857824 */ /* 0x000fe200078e00ff */
[----:B------:R-:W-:Y:S01]  /*08c0*/  SHF.L.U32 R13, R13, 0x10, RZ ;  /* 0x000000100d0d7819 */ /* 0x000fe200000006ff */
[----:B------:R-:W-:Y:S01]  /*08d0*/  FMUL.FTZ R7, R6, R127 ;  /* 0x0000007f06077220 */ /* 0x000fe20000410000 */
[----:B-1----:R-:W-:Y:S01]  /*08e0*/  PRMT R124, R15, 0x7632, R124 ;  /* 0x000076320f7c7816 */ /* 0x002fe2000000007c */
[----:B------:R-:W-:Y:S01]  /*08f0*/  FADD.FTZ R15, -R120, R16 ;  /* 0x00000010780f7221 */ /* 0x000fe20000010100 */
[----:B------:R-:W-:Y:S01]  /*0900*/  SHF.L.U32 R18, R9, 0x10, RZ ;  /* 0x0000001009127819 */ /* 0x000fe200000006ff */
[----:B------:R-:W-:Y:S01]  /*0910*/  FMUL.FTZ R12, R76, R11 ;  /* 0x0000000b4c0c7220 */ /* 0x000fe20000410000 */
[----:B------:R-:W-:Y:S01]  /*0920*/  FMUL.FTZ R3, R6, R3 ;  /* 0x0000000306037220 */ /* 0x000fe20000410000 */
[----:B------:R-:W-:Y:S01]  /*0930*/  PRMT R126, R14, 0x7632, R126 ;  /* 0x000076320e7e7816 */ /* 0x000fe2000000007e */
[----:B------:R-:W-:Y:S01]  /*0940*/  FADD.FTZ R46, R46, R13 ;  /* 0x0000000d2e2e7221 */ /* 0x000fe20000010000 */
[----:B------:R-:W-:Y:S01]  /*0950*/  SHF.L.U32 R125, R14, 0x10, RZ ;  /* 0x000000100e7d7819 */ /* 0x000fe200000006ff */
[-C--:B------:R-:W-:Y:S01]  /*0960*/  FFMA.FTZ R62, R7, R13.reuse, R62 ;  /* 0x0000000d073e7223 */ /* 0x080fe2000001003e */
[----:B------:R-:W-:Y:S01]  /*0970*/  SHF.L.U32 R22, R20, 0x10, RZ ;  /* 0x0000001014167819 */ /* 0x000fe200000006ff */
[----:B------:R-:W-:Y:S01]  /*0980*/  FMUL.FTZ R14, R78, R13 ;  /* 0x0000000d4e0e7220 */ /* 0x000fe20000410000 */
[----:B------:R-:W-:Y:S01]  /*0990*/  FMUL.FTZ R9, R6, R15 ;  /* 0x0000000f06097220 */ /* 0x000fe20000410000 */
[----:B------:R-:W-:Y:S01]  /*09a0*/  FMUL.FTZ R13, R77, R18 ;  /* 0x000000124d0d7220 */ /* 0x000fe20000410000 */
[----:B------:R-:W-:Y:S01]  /*09b0*/  FADD.FTZ R20, RZ, R12 ;  /* 0x0000000cff147221 */ /* 0x000fe20000010000 */
[C---:B------:R-:W-:Y:S01]  /*09c0*/  FFMA.FTZ R15, R3.reuse, R12, RZ ;  /* 0x0000000c030f7223 */ /* 0x040fe200000100ff */
[----:B------:R-:W-:Y:S01]  /*09d0*/  FADD.FTZ R44, R44, R11 ;  /* 0x0000000b2c2c7221 */ /* 0x000fe20000010000 */
[----:B------:R-:W-:Y:S01]  /*09e0*/  FFMA.FTZ R60, R3, R11, R60 ;  /* 0x0000000b033c7223 */ /* 0x000fe2000001003c */
        /* <DEDUP_REMOVED lines=9> */
[----:B------:R-:W-:Y:S01]  /*0a80*/  FADD.FTZ R135, -R120, R19 ;  /* 0x0000001378877221 */ /* 0x000fe20000010100 */
        /* <DEDUP_REMOVED lines=8> */
[C---:B------:R-:W-:Y:S01]  /*0b10*/  FFMA.FTZ R19, R9.reuse, R16, R22 ;  /* 0x0000001009137223 */ /* 0x040fe20000010016 */
[----:B------:R-:W-:Y:S01]  /*0b20*/  FADD.FTZ R40, R40, R125 ;  /* 0x0000007d28287221 */ /* 0x000fe20000010000 */
[----:B------:R-:W-:Y:S01]  /*0b30*/  FFMA.FTZ R56, R9, R125, R56 ;  /* 0x0000007d09387223 */ /* 0x000fe20000010038 */
[----:B------:R-:W-:Y:S01]  /*0b40*/  FFMA.FTZ R61, R8, R18, R61 ;  /* 0x00000012083d7223 */ /* 0x000fe2000001003d */
[----:B------:R-:W-:Y:S01]  /*0b50*/  FADD.FTZ R45, R45, R18 ;  /* 0x000000122d2d7221 */ /* 0x000fe20000010000 */
[----:B------:R-:W-:Y:S01]  /*0b60*/  FMUL.FTZ R18, R74, R133 ;  /* 0x000000854a127220 */ /* 0x000fe20000410000 */
[----:B------:R-:W-:Y:S01]  /*0b70*/  FADD.FTZ R125, R124, R17 ;  /* 0x000000117c7d7221 */ /* 0x000fe20000010000 */
[C---:B------:R-:W-:Y:S01]  /*0b80*/  FFMA.FTZ R124, R20.reuse, R17, R19 ;  /* 0x00000011147c7223 */ /* 0x040fe20000010013 */
[----:B------:R-:W-:Y:S01]  /*0b90*/  FADD.FTZ R41, R41, R126 ;  /* 0x0000007e29297221 */ /* 0x000fe20000010000 */
[----:B------:R-:W-:Y:S01]  /*0ba0*/  FFMA.FTZ R57, R20, R126, R57 ;  /* 0x0000007e14397223 */ /* 0x000fe20000010039 */
[----:B------:R-:W-:Y:S01]  /*0bb0*/  FMUL.FTZ R22, R6, R135 ;  /* 0x0000008706167220 */ /* 0x000fe20000410000 */
[----:B------:R-:W-:Y:S01]  /*0bc0*/  FADD.FTZ R126, R125, R18 ;  /* 0x000000127d7e7221 */ /* 0x000fe20000010000 */
[----:B------:R-:W-:Y:S01]  /*0bd0*/  FMUL.FTZ R19, R75, R132 ;  /* 0x000000844b137220 */ /* 0x000fe20000410000 */
[----:B------:R-:W-:Y:S01]  /*0be0*/  FFMA.FTZ R125, R11, R18, R124 ;  /* 0x000000120b7d7223 */ /* 0x000fe2000001007c */
[----:B------:R-:W-:Y:S01]  /*0bf0*/  FADD.FTZ R43, R43, R132 ;  /* 0x000000842b2b7221 */ /* 0x000fe20000010000 */
[----:B------:R-:W-:Y:S01]  /*0c00*/  FFMA.FTZ R59, R22, R132, R59 ;  /* 0x00000084163b7223 */ /* 0x000fe2000001003b */
[----:B------:R-:W-:Y:S01]  /*0c10*/  FADD.FTZ R42, R42, R133 ;  /* 0x000000852a2a7221 */ /* 0x000fe20000010000 */
[----:B------:R-:W-:Y:S01]  /*0c20*/  FFMA.FTZ R58, R11, R133, R58 ;  /* 0x000000850b3a7223 */ /* 0x000fe2000001003a */
[----:B------:R-:W-:Y:S01]  /*0c30*/  FADD.FTZ R129, R126, R19 ;  /* 0x000000137e817221 */ /* 0x000fe20000010000 */
[----:B------:R-:W-:-:S07]  /*0c40*/  FFMA.FTZ R132, R22, R19, R125 ;  /* 0x0000001316847223 */ /* 0x000fce000001007d */
.L_x_4663:
[----:B------:R-:W-:Y:S05]  /*0c50*/  BSYNC.RECONVERGENT B2 ;  /* 0x0000000000027941 */ /* 0x000fea0003800200 */
.L_x_4662:
[----:B------:R-:W-:Y:S05]  /*0c60*/  @!P3 BRA `(.L_x_4664) ;  /* 0x00000008002cb947 */ /* 0x000fea0003800000 */
[----:B------:R-:W0:Y:S08]  /*0c70*/  LDC.64 R124, c[0x0][0x3a8] ;  /* 0x0000ea00ff7c7b82 */ /* 0x000e300000000a00 */
[----:B------:R-:W1:Y:S01]  /*0c80*/  LDC.64 R108, c[0x0][0x428] ;  /* 0x00010a00ff6c7b82 */ /* 0x000e620000000a00 */
[----:B------:R-:W-:-:S04]  /*0c90*/  ISETP.NE.U32.AND P0, PT, RZ, UR10, PT ;  /* 0x0000000aff007c0c */ /* 0x000fc8000bf05070 */
[----:B------:R-:W-:-:S03]  /*0ca0*/  ISETP.NE.AND.EX P0, PT, RZ, UR11, PT, P0 ;  /* 0x0000000bff007c0c */ /* 0x000fc6000bf05300 */
[----:B------:R-:W2:Y:S01]  /*0cb0*/  LDC.64 R126, c[0x0][0x3b0] ;  /* 0x0000ec00ff7e7b82 */ /* 0x000ea20000000a00 */
[----:B0-----:R-:W-:-:S09]  /*0cc0*/  IMAD.WIDE.U32 R124, R122, 0x20, R124 ;  /* 0x000000207a7c7825 */ /* 0x001fd200078e007c */
[----:B------:R-:W0:Y:S01]  /*0cd0*/  @P0 LDC.64 R114, c[0x0][0x438] ;  /* 0x00010e00ff720b82 */ /* 0x000e220000000a00 */
[----:B------:R-:W3:Y:S01]  /*0ce0*/  LDG.E.128 R104, desc[UR6][R124.64+0x10] ;  /* 0x000010067c687981 */ /* 0x000ee2000c1e1d00 */
[----:B-1----:R-:W-:-:S03]  /*0cf0*/  IMAD.WIDE.U32 R108, R123, 0x10, R108 ;  /* 0x000000107b6c7825 */ /* 0x002fc600078e006c */
[----:B------:R3:W4:Y:S04]  /*0d00*/  LDG.E.128 R100, desc[UR6][R124.64] ;  /* 0x000000067c647981 */ /* 0x000728000c1e1d00 */
[----:B------:R-:W4:Y:S01]  /*0d10*/  LDG.E.128 R108, desc[UR6][R108.64] ;  /* 0x000000066c6c7981 */ /* 0x000f22000c1e1d00 */
[----:B0-----:R-:W-:-:S04]  /*0d20*/  @P0 IMAD.WIDE.U32 R122, R122, 0x20, R114 ;  /* 0x000000207a7a0825 */ /* 0x001fc800078e0072 */
[----:B--2---:R-:W-:Y:S01]  /*0d30*/  IMAD.WIDE.U32 R114, R121, 0x8, R126 ;  /* 0x0000000879727825 */ /* 0x004fe200078e007e */
[----:B------:R-:W5:Y:S04]  /*0d40*/  @P0 LDG.E.128 R80, desc[UR6][R122.64] ;  /* 0x000000067a500981 */ /* 0x000f68000c1e1d00 */
[----:B------:R0:W5:Y:S04]  /*0d50*/  @P0 LDG.E.128 R84, desc[UR6][R122.64+0x10] ;  /* 0x000010067a540981 */ /* 0x000168000c1e1d00 */
[----:B------:R-:W5:Y:S01]  /*0d60*/  LDG.E.64 R114, desc[UR6][R114.64] ;  /* 0x0000000672727981 */ /* 0x000f62000c1e1b00 */
[C---:B---3--:R-:W-:Y:S01]  /*0d70*/  FADD.FTZ R125, -R120.reuse, R105 ;  /* 0x00000069787d7221 */ /* 0x048fe20000010100 */
[C---:B------:R-:W-:Y:S01]  /*0d80*/  FADD.FTZ R133, -R120.reuse, R107 ;  /* 0x0000006b78857221 */ /* 0x040fe20000010100 */
[C---:B----4-:R-:W-:Y:S01]  /*0d90*/  FADD.FTZ R21, -R120.reuse, R100 ;  /* 0x0000006478157221 */ /* 0x050fe20000010100 */
[----:B------:R-:W-:Y:S01]  /*0da0*/  FADD.FTZ R23, -R120, R102 ;  /* 0x0000006678177221 */ /* 0x000fe20000010100 */
[----:B------:R-:W-:-:S02]  /*0db0*/  PRMT R105, R108, 0x7632, R105 ;  /* 0x000076326c697816 */ /* 0x000fc40000000069 */
[----:B------:R-:W-:Y:S01]  /*0dc0*/  SHF.L.U32 R107, R108, 0x10, RZ ;  /* 0x000000106c6b7819 */ /* 0x000fe200000006ff */
[----:B------:R-:W-:Y:S01]  /*0dd0*/  FADD.FTZ R127, -R120, R106 ;  /* 0x0000006a787f7221 */ /* 0x000fe20000010100 */
[----:B------:R-:W-:Y:S01]  /*0de0*/  PRMT R116, R110, 0x7632, R116 ;  /* 0x000076326e747816 */ /* 0x000fe20000000074 */
[----:B------:R-:W-:Y:S01]  /*0df0*/  FMUL.FTZ R21, R6, R21 ;  /* 0x0000001506157220 */ /* 0x000fe20000410000 */
[----:B------:R-:W-:Y:S02]  /*0e00*/  IMAD.U32 R118, R105, 0x10000, RZ ;  /* 0x0001000069767824 */ /* 0x000fe400078e00ff */
[----:B------:R-:W-:Y:S01]  /*0e10*/  FMUL.FTZ R106, R68, R107 ;  /* 0x0000006b446a7220 */ /* 0x000fe20000410000 */
[----:B------:R-:W-:Y:S01]  /*0e20*/  FADD.FTZ R101, -R120, R101 ;  /* 0x0000006578657221 */ /* 0x000fe20000010100 */
[C---:B------:R-:W-:Y:S01]  /*0e30*/  PRMT R108, R109.reuse, 0x7632, R108 ;  /* 0x000076326d6c7816 */ /* 0x040fe2000000006c */
[----:B------:R-:W-:Y:S01]  /*0e40*/  FMUL.FTZ R23, R6, R23 ;  /* 0x0000001706177220 */ /* 0x000fe20000410000 */
[----:B------:R-:W-:Y:S01]  /*0e50*/  SHF.L.U32 R109, R109, 0x10, RZ ;  /* 0x000000106d6d7819 */ /* 0x000fe200000006ff */
[----:B------:R-:W-:Y:S01]  /*0e60*/  FADD.FTZ R36, R36, R107 ;  /* 0x0000006b24247221 */ /* 0x000fe20000010000 */
[----:B0-----:R-:W-:Y:S01]  /*0e70*/  SHF.L.U32 R122, R116, 0x10, RZ ;  /* 0x00000010747a7819 */ /* 0x001fe200000006ff */
[----:B------:R-:W-:Y:S01]  /*0e80*/  FFMA.FTZ R52, R21, R107, R52 ;  /* 0x0000006b15347223 */ /* 0x000fe20000010034 */
[----:B------:R-:W-:Y:S01]  /*0e90*/  FADD.FTZ R116, R129, R106 ;  /* 0x0000006a81747221 */ /* 0x000fe20000010000 */
[----:B------:R-:W-:Y:S01]  /*0ea0*/  FMUL.FTZ R105, R69, R118 ;  /* 0x0000007645697220 */ /* 0x000fe20000410000 */
[C---:B------:R-:W-:Y:S01]  /*0eb0*/  FADD.FTZ R103, -R120.reuse, R103 ;  /* 0x0000006778677221 */ /* 0x040fe20000010100 */
[----:B------:R-:W-:Y:S01]  /*0ec0*/  FADD.FTZ R121, -R120, R104 ;  /* 0x0000006878797221 */ /* 0x000fe20000010100 */
[----:B------:R-:W-:Y:S01]  /*0ed0*/  FMUL.FTZ R100, R6, R101 ;  /* 0x0000006506647220 */ /* 0x000fe20000410000 */
[----:B------:R-:W-:Y:S01]  /*0ee0*/  FFMA.FTZ R107, R21, R106, R132 ;  /* 0x0000006a156b7223 */ /* 0x000fe20000010084 */
[----:B------:R-:W-:Y:S01]  /*0ef0*/  SHF.L.U32 R120, R108, 0x10, RZ ;  /* 0x000000106c787819 */ /* 0x000fe200000006ff */
[----:B------:R-:W-:Y:S01]  /*0f00*/  FADD.FTZ R38, R38, R109 ;  /* 0x0000006d26267221 */ /* 0x000fe20000010000 */
[-C--:B------:R-:W-:Y:S01]  /*0f10*/  FFMA.FTZ R54, R23, R109.reuse, R54 ;  /* 0x0000006d17367223 */ /* 0x080fe20000010036 */
[----:B------:R-:W-:Y:S01]  /*0f20*/  FMUL.FTZ R108, R70, R109 ;  /* 0x0000006d466c7220 */ /* 0x000fe20000410000 */
[----:B------:R-:W-:Y:S01]  /*0f30*/  FADD.FTZ R109, R116, R105 ;  /* 0x00000069746d7221 */ /* 0x000fe20000010000 */
        /* <DEDUP_REMOVED lines=19> */
[----:B------:R-:W-:Y:S01]  /*1070*/  FFMA.FTZ R55, R102, R120, R55 ;  /* 0x0000007866377223 */ /* 0x000fe20000010037 */
[----:B------:R-:W-:Y:S01]  /*1080*/  FADD.FTZ R39, R39, R120 ;  /* 0x0000007827277221 */ /* 0x000fe20000010000 */
[----:B------:R-:W-:Y:S01]  /*1090*/  FMUL.FTZ R103, R6, R127 ;  /* 0x0000007f06677220 */ /* 0x000fe20000410000 */
[----:B------:R-:W-:Y:S01]  /*10a0*/  FMUL.FTZ R116, R66, R131 ;  /* 0x0000008342747220 */ /* 0x000fe20000410000 */
[----:B------:R-:W-:Y:S01]  /*10b0*/  FADD.FTZ R121, R118, R109 ;  /* 0x0000006d76797221 */ /* 0x000fe20000010000 */
[C---:B------:R-:W-:Y:S01]  /*10c0*/  FFMA.FTZ R120, R104.reuse, R109, R111 ;  /* 0x0000006d68787223 */ /* 0x040fe2000001006f */
        /* <DEDUP_REMOVED lines=15> */
.L_x_4661:
[----:B------:R-:W0:Y:S01]  /*11c0*/  S2R R0, SR_TID.X ;  /* 0x0000000000007919 */ /* 0x000e220000002100 */
[----:B-----5:R-:W-:Y:S01]  /*11d0*/  ISETP.GE.AND P1, PT, R117, 0x1, PT ;  /* 0x000000017500780c */ /* 0x020fe20003f26270 */
[----:B------:R-:W-:Y:S01]  /*11e0*/  UISETP.NE.U32.AND UP0, UPT, UR10, URZ, UPT ;  /* 0x000000ff0a00728c */ /* 0x000fe2000bf05070 */
[----:B------:R-:W-:Y:S01]  /*11f0*/  MOV R2, UR14 ;  /* 0x0000000e00027c02 */ /* 0x000fe20008000f00 */
[----:B------:R-:W-:Y:S02]  /*1200*/  IMAD.MOV.U32 R131, RZ, RZ, RZ ;  /* 0x000000ffff837224 */ /* 0x000fe400078e00ff */
[----:B------:R-:W-:Y:S02]  /*1210*/  UISETP.NE.AND.EX UP0, UPT, UR11, URZ, UPT, UP0 ;  /* 0x000000ff0b00728c */ /* 0x000fe4000bf05300 */
[----:B------:R-:W-:-:S05]  /*1220*/  IMAD R119, R5, R2, RZ ;  /* 0x0000000205777224 */ /* 0x000fca00078e02ff */
[----:B------:R-:W-:Y:S02]  /*1230*/  SHF.R.S32.HI R120, RZ, 0x1f, R119 ;  /* 0x0000001fff787819 */ /* 0x000fe40000011477 */
[----:B------:R-:W-:Y:S02]  /*1240*/  @P1 IADD3 R121, PT, PT, R117, -0x1, RZ ;  /* 0xffffffff75791810 */ /* 0x000fe40007ffe0ff */
[----:B------:R-:W-:-:S03]  /*1250*/  LEA.HI R120, R120, R119, RZ, 0x3 ;  /* 0x0000007778787211 */ /* 0x000fc600078f18ff */
[----:B------:R-:W-:-:S05]  /*1260*/  @P1 IMAD R121, R121, R2, RZ ;  /* 0x0000000279791224 */ /* 0x000fca00078e02ff */
[----:B------:R-:W-:-:S04]  /*1270*/  @P1 SHF.R.S32.HI R122, RZ, 0x1f, R121 ;  /* 0x0000001fff7a1819 */ /* 0x000fc80000011479 */
        /* <DEDUP_REMOVED lines=14> */
.L_x_4667:
[----:B------:R-:W-:Y:S05]  /*1360*/  BSYNC.RECONVERGENT B2 ;  /* 0x0000000000027941 */ /* 0x000fea0003800200 */
.L_x_4666:
[----:B------:R-:W-:Y:S01]  /*1370*/  HFMA2 R129, -RZ, RZ, 0, 0 ;  /* 0x00000000ff817431 */ /* 0x000fe200000001ff */
[----:B------:R-:W-:Y:S01]  /*1380*/  MOV R132, RZ ;  /* 0x000000ff00847202 */ /* 0x000fe20000000f00 */
[----:B------:R-:W-:Y:S06]  /*1390*/  @!P3 BRA `(.L_x_4664) ;  /* 0x000000000060b947 */ /* 0x000fec0003800000 */
[----:B------:R-:W0:Y:S02]  /*13a0*/  LDC.64 R114, c[0x0][0x3b0] ;  /* 0x0000ec00ff727b82 */ /* 0x000e240000000a00 */
[----:B0-----:R-:W-:-:S06]  /*13b0*/  IMAD.WIDE.U32 R114, R131, 0x8, R114 ;  /* 0x0000000883727825 */ /* 0x001fcc00078e0072 */
[----:B------:R-:W5:Y:S01]  /*13c0*/  LDG.E.64 R114, desc[UR6][R114.64] ;  /* 0x0000000672727981 */ /* 0x000f62000c1e1b00 */
[----:B------:R-:W-:Y:S05]  /*13d0*/  BRA `(.L_x_4664) ;  /* 0x0000000000507947 */ /* 0x000fea0003800000 */
.L_x_4665:
        /* <DEDUP_REMOVED lines=20> */
.L_x_4664:
[----:B------:R-:W-:Y:S05]  /*1520*/  BSYNC.RECONVERGENT B1 ;  /* 0x0000000000017941 */ /* 0x000fea0003800200 */
.L_x_4660:
        /* <DEDUP_REMOVED lines=20> */
.L_x_4751:
[----:B------:R-:W-:Y:S01]  /*1670*/  @P1 IADD3 R117, PT, PT, R117, -0x1, RZ ;  /* 0xffffffff75751810 */ /* 0x000fe20007ffe0ff */
[----:B-1----:R-:W-:Y:S01]  /*1680*/  FADD.FTZ R120, R127, R120 ;  /* 0x000000787f787221 */ /* 0x002fe20000010000 */
[----:B--2---:R-:W-:Y:S01]  /*1690*/  FADD.FTZ R121, R126, R121 ;  /* 0x000000797e797221 */ /* 0x004fe20000010000 */
[----:B------:R-:W-:Y:S01]  /*16a0*/  ISETP.NE.AND P0, PT, RZ, UR8, PT ;  /* 0x00000008ff007c0c */ /* 0x000fe2000bf05270 */
[----:B------:R-:W-:Y:S01]  /*16b0*/  BSSY.RECONVERGENT B2, `(.L_x_4669) ;  /* 0x00001d5000027945 */ /* 0x000fe20003800200 */
[----:B------:R-:W-:Y:S02]  /*16c0*/  @P1 IMAD R117, R117, R2, RZ ;  /* 0x0000000275751224 */ /* 0x000fe400078e02ff */
[----:B------:R-:W-:Y:S01]  /*16d0*/  FMUL.FTZ R132, R120, UR9 ;  /* 0x0000000978847c20 */ /* 0x000fe20008410000 */
[----:B------:R-:W-:Y:S02]  /*16e0*/  FMUL.FTZ R131, R121, UR9 ;  /* 0x0000000979837c20 */ /* 0x000fe40008410000 */
        /* <DEDUP_REMOVED lines=29> */
.L_x_4675:
[----:B------:R-:W-:Y:S05]  /*18c0*/  BSYNC.RECONVERGENT B3 ;  /* 0x0000000000037941 */ /* 0x000fea0003800200 */
.L_x_4674:
        /* <DEDUP_REMOVED lines=13> */
.L_x_4677:
[----:B------:R-:W-:Y:S05]  /*19a0*/  BSYNC.RECONVERGENT B3 ;  /* 0x0000000000037941 */ /* 0x000fea0003800200 */
.L_x_4676:
        /* <DEDUP_REMOVED lines=13> */
.L_x_4679:
[----:B------:R-:W-:Y:S05]  /*1a80*/  BSYNC.RECONVERGENT B3 ;  /* 0x0000000000037941 */ /* 0x000fea0003800200 */
.L_x_4678:
        /* <DEDUP_REMOVED lines=13> */
.L_x_4681:
[----:B------:R-:W-:Y:S05]  /*1b60*/  BSYNC.RECONVERGENT B3 ;  /* 0x0000000000037941 */ /* 0x000fea0003800200 */
.L_x_4680:
        /* <DEDUP_REMOVED lines=13> */
.L_x_4683:
[----:B------:R-:W-:Y:S05]  /*1c40*/  BSYNC.RECONVERGENT B3 ;  /* 0x0000000000037941 */ /* 0x000fea0003800200 */
.L_x_4682:
        /* <DEDUP_REMOVED lines=13> */
.L_x_4685:
[----:B------:R-:W-:Y:S05]  /*1d20*/  BSYNC.RECONVERGENT B3 ;  /* 0x0000000000037941 */ /* 0x000fea0003800200 */
.L_x_4684:
        /* <DEDUP_REMOVED lines=13> */
.L_x_4687:
[----:B------:R-:W-:Y:S05]  /*1e00*/  BSYNC.RECONVERGENT B3 ;  /* 0x0000000000037941 */ /* 0x000fea0003800200 */
.L_x_4686:
        /* <DEDUP_REMOVED lines=14> */
.L_x_4673:
        /* <DEDUP_REMOVED lines=46> */
.L_x_4690:
[----:B------:R-:W-:Y:S05]  /*21d0*/  BSYNC.RECONVERGENT B3 ;  /* 0x0000000000037941 */ /* 0x000fea0003800200 */
.L_x_4689:
        /* <DEDUP_REMOVED lines=13> */
.L_x_4692:
[----:B------:R-:W-:Y:S05]  /*22b0*/  BSYNC.RECONVERGENT B3 ;  /* 0x0000000000037941 */ /* 0x000fea0003800200 */
.L_x_4691:
        /* <DEDUP_REMOVED lines=13> */
.L_x_4694:
[----:B------:R-:W-:Y:S05]  /*2390*/  BSYNC.RECONVERGENT B3 ;  /* 0x0000000000037941 */ /* 0x000fea0003800200 */
.L_x_4693:
        /* <DEDUP_REMOVED lines=13> */
.L_x_4696:
[----:B------:R-:W-:Y:S05]  /*2470*/  BSYNC.RECONVERGENT B3 ;  /* 0x0000000000037941 */ /* 0x000fea0003800200 */
.L_x_4695:
        /* <DEDUP_REMOVED lines=13> */
.L_x_4698:
[----:B------:R-:W-:Y:S05]  /*2550*/  BSYNC.RECONVERGENT B3 ;  /* 0x0000000000037941 */ /* 0x000fea0003800200 */
.L_x_4697:
        /* <DEDUP_REMOVED lines=13> */
.L_x_4700:
[----:B------:R-:W-:Y:S05]  /*2630*/  BSYNC.RECONVERGENT B3 ;  /* 0x0000000000037941 */ /* 0x000fea0003800200 */
.L_x_4699:
        /* <DEDUP_REMOVED lines=13> */
.L_x_4702:
[----:B------:R-:W-:Y:S05]  /*2710*/  BSYNC.RECONVERGENT B3 ;  /* 0x0000000000037941 */ /* 0x000fea0003800200 */
.L_x_4701:
        /* <DEDUP_REMOVED lines=9> */
.L_x_4672:
        /* <DEDUP_REMOVED lines=14> */
[----:B------:R-:W-:Y:S01]  /*2890*/  @P2 FFMA.FTZ R120, R6, R121, R28 ;  /* 0x0000007906782223 */ /* 0x000fe2000001001c */
[----:B------:R-:W-:Y:S01]  /*28a0*/  MOV R128, R29 ;  /* 0x0000001d00807202 */ /* 0x000fe20000000f00 */
[----:B------:R-:W-:-:S02]  /*28b0*/  IMAD.MOV.U32 R134, RZ, RZ, R30 ;  /* 0x000000ffff867224 */ /* 0x000fc400078e001e */
        /* <DEDUP_REMOVED lines=78> */
.L_x_4703:
[----:B------:R-:W1:Y:S01]  /*2da0*/  @P1 LDC.64 R120, c[0x0][0x408] ;  /* 0x00010200ff781b82 */ /* 0x000e620000000a00 */
[-C--:B------:R-:W-:Y:S01]  /*2db0*/  @P2 FFMA.FTZ R93, R7, R131.reuse, R132 ;  /* 0x00000083075d2223 */ /* 0x080fe20000010084 */
[----:B-----5:R-:W-:Y:S02]  /*2dc0*/  IMAD.MOV.U32 R94, RZ, RZ, R30 ;  /* 0x000000ffff5e7224 */ /* 0x020fe400078e001e */
        /* <DEDUP_REMOVED lines=8> */
[----:B------:R-:W-:Y:S01]  /*2e50*/  MOV R96, R24 ;  /* 0x0000001800607202 */ /* 0x000fe20000000f00 */
        /* <DEDUP_REMOVED lines=10> */
[--C-:B------:R-:W-:Y:S01]  /*2f00*/  @P2 FFMA.FTZ R137, R11, R131, R132.reuse ;  /* 0x000000830b892223 */ /* 0x100fe20000010084 */
        /* <DEDUP_REMOVED lines=20> */
[----:B------:R-:W-:Y:S01]  /*3050*/  IMAD.MOV.U32 R92, RZ, RZ, R28 ;  /* 0x000000ffff5c7224 */ /* 0x000fe200078e001c */
[----:B------:R-:W-:Y:S01]  /*3060*/  @P1 LOP3.LUT P4, RZ, R113, 0xff0000, RZ, 0xc0, !PT ;  /* 0x00ff000071ff1812 */ /* 0x000fe2000788c0ff */
[----:B---3--:R-:W-:Y:S01]  /*3070*/  @P1 FMUL.FTZ R99, R95, R99 ;  /* 0x000000635f631220 */ /* 0x008fe20000410000 */
        /* <DEDUP_REMOVED lines=15> */
[C---:B------:R-:W-:Y:S02]  /*3170*/  @P1 LOP3.LUT P5, RZ, R112.reuse, 0xff, RZ, 0xc0, !PT ;  /* 0x000000ff70ff1812 */ /* 0x040fe400078ac0ff */
[----:B------:R-:W-:Y:S01]  /*3180*/  @P1 ISETP.GE.U32.AND.EX P0, PT, R113, 0x1000000, PT, P0 ;  /* 0x010000007100180c */ /* 0x000fe20003f06100 */
[----:B------:R-:W-:Y:S01]  /*3190*/  @P1 FMUL.FTZ R124, R125, R124 ;  /* 0x0000007c7d7c1220 */ /* 0x000fe20000410000 */
[----:B------:R-:W-:Y:S02]  /*31a0*/  @P1 LOP3.LUT P6, RZ, R112, 0xff00, RZ, 0xc0, !PT ;  /* 0x0000ff0070ff1812 */ /* 0x000fe400078cc0ff */
[----:B------:R-:W-:Y:S01]  /*31b0*/  @P1 FSEL R121, R121, RZ, P4 ;  /* 0x000000ff79791208 */ /* 0x000fe20002000000 */
[----:B--2---:R-:W-:Y:S01]  /*31c0*/  @P1 FMUL.FTZ R123, R128, R123 ;  /* 0x0000007b807b1220 */ /* 0x004fe20000410000 */
[----:B------:R-:W-:-:S02]  /*31d0*/  @P1 FSEL R124, R124, RZ, P5 ;  /* 0x000000ff7c7c1208 */ /* 0x000fc40002800000 */
[----:B------:R-:W-:Y:S01]  /*31e0*/  @P1 F2FP.BF16.F32.PACK_AB R129, RZ, R129 ;  /* 0x00000081ff81123e */ /* 0x000fe200000010ff */
[----:B------:R-:W-:Y:S01]  /*31f0*/  @P1 FMUL.FTZ R122, R123, R122 ;  /* 0x0000007a7b7a1220 */ /* 0x000fe20000410000 */
[----:B------:R-:W-:Y:S02]  /*3200*/  @P1 F2FP.BF16.F32.PACK_AB R134, RZ, R134 ;  /* 0x00000086ff86123e */ /* 0x000fe400000010ff */
[----:B------:R-:W-:Y:S01]  /*3210*/  @P1 F2FP.BF16.F32.PACK_AB R121, RZ, R121 ;  /* 0x00000079ff79123e */ /* 0x000fe200000010ff */
[----:B---3--:R-:W-:Y:S01]  /*3220*/  @P1 FMUL.FTZ R127, R93, R127 ;  /* 0x0000007f5d7f1220 */ /* 0x008fe20000410000 */
[----:B------:R-:W-:Y:S02]  /*3230*/  @P1 FSEL R122, R122, RZ, P0 ;  /* 0x000000ff7a7a1208 */ /* 0x000fe40000000000 */
[----:B------:R-:W-:Y:S01]  /*3240*/  @P1 F2FP.BF16.F32.PACK_AB R124, RZ, R124 ;  /* 0x0000007cff7c123e */ /* 0x000fe200000010ff */
[----:B------:R-:W-:Y:S01]  /*3250*/  @P1 FMUL.FTZ R126, R127, R126 ;  /* 0x0000007e7f7e1220 */ /* 0x000fe20000410000 */
[----:B------:R-:W-:-:S02]  /*3260*/  @P1 PRMT R89, R129, 0x7610, R89 ;  /* 0x0000761081591816 */ /* 0x000fc40000000059 */
        /* <DEDUP_REMOVED lines=8> */
[----:B------:R-:W-:Y:S02]  /*32f0*/  MOV R99, R128 ;  /* 0x0000008000637202 */ /* 0x000fe40000000f00 */
[----:B------:R-:W-:Y:S02]  /*3300*/  @P1 PRMT R89, R89, 0x5410, R120 ;  /* 0x0000541059591816 */ /* 0x000fe40000000078 */
[----:B------:R-:W-:Y:S02]  /*3310*/  @P1 PRMT R90, R90, 0x5410, R136 ;  /* 0x000054105a5a1816 */ /* 0x000fe40000000088 */
[----:B------:R-:W-:-:S02]  /*3320*/  @P1 PRMT R91, R91, 0x5410, R122 ;  /* 0x000054105b5b1816 */ /* 0x000fc4000000007a */
[----:B------:R-:W-:-:S07]  /*3330*/  @P1 PRMT R88, R88, 0x5410, R126 ;  /* 0x0000541058581816 */ /* 0x000fce000000007e */
.L_x_4688:
[----:B------:R-:W-:Y:S05]  /*3340*/  BSYNC.RECONVERGENT B1 ;  /* 0x0000000000017941 */ /* 0x000fea0003800200 */
.L_x_4671:
        /* <DEDUP_REMOVED lines=11> */
.L_x_4670:
[----:B------:R-:W-:Y:S05]  /*3400*/  BSYNC.RECONVERGENT B2 ;  /* 0x0000000000027941 */ /* 0x000fea0003800200 */
.L_x_4669:
        /* <DEDUP_REMOVED lines=11> */
[-C--:B------:R-:W-:Y:S01]  /*34c0*/  @P2 FFMA.FTZ R93, R21, R131.reuse, R132 ;  /* 0x00000083155d2223 */ /* 0x080fe20000010084 */
[----:B-----5:R-:W-:Y:S02]  /*34d0*/  IMAD.MOV.U32 R92, RZ, RZ, R80 ;  /* 0x000000ffff5c7224 */ /* 0x020fe400078e0050 */
        /* <DEDUP_REMOVED lines=14> */
[----:B------:R-:W-:Y:S01]  /*35c0*/  MOV R93, R81 ;  /* 0x00000051005d7202 */ /* 0x000fe20000000f00 */
[C---:B------:R-:W-:Y:S01]  /*35d0*/  @P2 FFMA.FTZ R93, R6.reuse, R122, R81 ;  /* 0x0000007a065d2223 */ /* 0x040fe20000010051 */
[----:B------:R-:W-:Y:S01]  /*35e0*/  MOV R94, R82 ;  /* 0x00000052005e7202 */ /* 0x000fe20000000f00 */
[C---:B------:R-:W-:Y:S01]  /*35f0*/  @P2 FFMA.FTZ R94, R6.reuse, R123, R82 ;  /* 0x0000007b065e2223 */ /* 0x040fe20000010052 */
[----:B------:R-:W-:Y:S01]  /*3600*/  MOV R95, R83 ;  /* 0x00000053005f7202 */ /* 0x000fe20000000f00 */
        /* <DEDUP_REMOVED lines=69> */
.L_x_4708:
        /* <DEDUP_REMOVED lines=16> */
[----:B------:R-:W-:Y:S01]  /*3b60*/  IMAD.MOV.U32 R138, RZ, RZ, R84 ;  /* 0x000000ffff8a7224 */ /* 0x000fe200078e0054 */
[----:B------:R-:W-:Y:S01]  /*3b70*/  MOV R136, R83 ;  /* 0x0000005300887202 */ /* 0x000fe20000000f00 */
        /* <DEDUP_REMOVED lines=72> */
.L_x_4707:
        /* <DEDUP_REMOVED lines=42> */
.L_x_4712:
[----:B------:R-:W-:Y:S05]  /*42a0*/  BSYNC.RECONVERGENT B3 ;  /* 0x0000000000037941 */ /* 0x000fea0003800200 */
.L_x_4711:
        /* <DEDUP_REMOVED lines=13> */
.L_x_4714:
[----:B------:R-:W-:Y:S05]  /*4380*/  BSYNC.RECONVERGENT B3 ;  /* 0x0000000000037941 */ /* 0x000fea0003800200 */
.L_x_4713:
        /* <DEDUP_REMOVED lines=13> */
.L_x_4716:
[----:B------:R-:W-:Y:S05]  /*4460*/  BSYNC.RECONVERGENT B3 ;  /* 0x0000000000037941 */ /* 0x000fea0003800200 */
.L_x_4715:
        /* <DEDUP_REMOVED lines=13> */
.L_x_4718:
[----:B------:R-:W-:Y:S05]  /*4540*/  BSYNC.RECONVERGENT B3 ;  /* 0x0000000000037941 */ /* 0x000fea0003800200 */
.L_x_4717:
        /* <DEDUP_REMOVED lines=13> */
.L_x_4720:
[----:B------:R-:W-:Y:S05]  /*4620*/  BSYNC.RECONVERGENT B3 ;  /* 0x0000000000037941 */ /* 0x000fea0003800200 */
.L_x_4719:
        /* <DEDUP_REMOVED lines=13> */
.L_x_4722:
[----:B------:R-:W-:Y:S05]  /*4700*/  BSYNC.RECONVERGENT B3 ;  /* 0x0000000000037941 */ /* 0x000fea0003800200 */
.L_x_4721:
        /* <DEDUP_REMOVED lines=13> */
.L_x_4724:
[----:B------:R-:W-:Y:S05]  /*47e0*/  BSYNC.RECONVERGENT B3 ;  /* 0x0000000000037941 */ /* 0x000fea0003800200 */
.L_x_4723:
        /* <DEDUP_REMOVED lines=17> */
.L_x_4710:
        /* <DEDUP_REMOVED lines=24> */
.L_x_4726:
[----:B------:R-:W-:Y:S05]  /*4a80*/  BSYNC.RECONVERGENT B3 ;  /* 0x0000000000037941 */ /* 0x000fea0003800200 */
.L_x_4725:
        /* <DEDUP_REMOVED lines=13> */
.L_x_4728:
[----:B------:R-:W-:Y:S05]  /*4b60*/  BSYNC.RECONVERGENT B3 ;  /* 0x0000000000037941 */ /* 0x000fea0003800200 */
.L_x_4727:
        /* <DEDUP_REMOVED lines=13> */
.L_x_4730:
[----:B------:R-:W-:Y:S05]  /*4c40*/  BSYNC.RECONVERGENT B3 ;  /* 0x0000000000037941 */ /* 0x000fea0003800200 */
.L_x_4729:
        /* <DEDUP_REMOVED lines=13> */
.L_x_4732:
[----:B------:R-:W-:Y:S05]  /*4d20*/  BSYNC.RECONVERGENT B3 ;  /* 0x0000000000037941 */ /* 0x000fea0003800200 */
.L_x_4731:
        /* <DEDUP_REMOVED lines=13> */
.L_x_4734:
[----:B------:R-:W-:Y:S05]  /*4e00*/  BSYNC.RECONVERGENT B3 ;  /* 0x0000000000037941 */ /* 0x000fea0003800200 */
.L_x_4733:
        /* <DEDUP_REMOVED lines=13> */
.L_x_4736:
[----:B------:R-:W-:Y:S05]  /*4ee0*/  BSYNC.RECONVERGENT B3 ;  /* 0x0000000000037941 */ /* 0x000fea0003800200 */
.L_x_4735:
        /* <DEDUP_REMOVED lines=13> */
.L_x_4738:
[----:B------:R-:W-:Y:S05]  /*4fc0*/  BSYNC.RECONVERGENT B3 ;  /* 0x0000000000037941 */ /* 0x000fea0003800200 */
.L_x_4737:
[----:B------:R-:W-:-:S04]  /*4fd0*/  @P1 F2FP.BF16.F32.PACK_AB R120, RZ, R120 ;  /* 0x00000078ff78123e */ /* 0x000fc800000010ff */
[----:B------:R-:W-:-:S07]  /*4fe0*/  @P1 PRMT R91, R91, 0x5410, R120 ;  /* 0x000054105b5b1816 */ /* 0x000fce0000000078 */
.L_x_4709:
[----:B------:R-:W-:Y:S05]  /*4ff0*/  BSYNC.RECONVERGENT B1 ;  /* 0x0000000000017941 */ /* 0x000fea0003800200 */
.L_x_4706:
[----:B------:R-:W1:Y:S08]  /*5000*/  @P3 LDC.64 R120, c[0x0][0x478] ;  /* 0x00011e00ff783b82 */ /* 0x000e700000000a00 */
[----:B------:R-:W2:Y:S01]  /*5010*/  @P1 LDC.64 R122, c[0x0][0x468] ;  /* 0x00011a00ff7a1b82 */ /* 0x000ea20000000a00 */
[----:B-1----:R-:W-:-:S05]  /*5020*/  @P3 IMAD.WIDE.U32 R120, R119, 0x20, R120 ;  /* 0x0000002077783825 */ /* 0x002fca00078e0078 */
[----:B------:R3:W-:Y:S01]  /*5030*/  @P3 STG.E.128 desc[UR6][R120.64], R92 ;  /* 0x0000005c78003986 */ /* 0x0007e2000c101d06 */
[----:B--2---:R-:W-:-:S03]  /*5040*/  @P1 IMAD.WIDE.U32 R122, R117, 0x10, R122 ;  /* 0x00000010757a1825 */ /* 0x004fc600078e007a */
[----:B------:R3:W-:Y:S04]  /*5050*/  @P3 STG.E.128 desc[UR6][R120.64+0x10], R96 ;  /* 0x0000106078003986 */ /* 0x0007e8000c101d06 */
[----:B------:R3:W-:Y:S02]  /*5060*/  @P1 STG.E.128 desc[UR6][R122.64], R88 ;  /* 0x000000587a001986 */ /* 0x0007e4000c101d06 */
.L_x_4705:
[----:B------:R-:W-:Y:S05]  /*5070*/  BSYNC.RECONVERGENT B2 ;  /* 0x0000000000027941 */ /* 0x000fea0003800200 */
.L_x_4704:
[----:B-1-3--:R-:W1:Y:S02]  /*5080*/  LDC.64 R120, c[0x0][0x380] ;  /* 0x0000e000ff787b82 */ /* 0x00ae640000000a00 */
[----:B-1----:R-:W-:-:S04]  /*5090*/  LEA R5, R120, R5, 0x2 ;  /* 0x0000000578057211 */ /* 0x002fc800078e10ff */
[----:B------:R-:W-:-:S13]  /*50a0*/  ISETP.GE.AND P0, PT, R5, R121, PT ;  /* 0x000000790500720c */ /* 0x000fda0003f06270 */
[----:B------:R-:W-:Y:S05]  /*50b0*/  @!P0 BRA `(.L_x_4739) ;  /* 0xffffffb000dc8947 */ /* 0x000fea000383ffff */
.L_x_4659:
[----:B------:R-:W-:Y:S05]  /*50c0*/  BSYNC B0 ;  /* 0x0000000000007941 */ /* 0x000fea0003800000 */
.L_x_4658:
[----:B------:R-:W1:Y:S01]  /*50d0*/  S2R R6, SR_CgaCtaId ;  /* 0x0000000000067919 */ /* 0x000e620000008800 */
[C---:B------:R-:W-:Y:S01]  /*50e0*/  SHF.L.U32 R4, R0.reuse, 0x6, RZ ;  /* 0x0000000600047819 */ /* 0x040fe200000006ff */
[----:B------:R-:W-:Y:S01]  /*50f0*/  IMAD.SHL.U32 R3, R0, 0x20, RZ ;  /* 0x0000002000037824 */ /* 0x000fe200078e00ff */
[----:B------:R-:W-:Y:S01]  /*5100*/  MOV R5, 0x400 ;  /* 0x0000040000057802 */ /* 0x000fe20000000f00 */
[----:B------:R-:W-:Y:S05]  /*5110*/  WARPSYNC.ALL ;  /* 0x0000000000007948 */ /* 0x000fea0003800000 */
[----:B------:R-:W-:Y:S01]  /*5120*/  LOP3.LUT R4, R4, 0x1800, RZ, 0xc0, !PT ;  /* 0x0000180004047812 */ /* 0x000fe200078ec0ff */
[----:B------:R-:W2:Y:S01]  /*5130*/  S2UR UR4, SR_CTAID.X ;  /* 0x00000000000479c3 */ /* 0x000ea20000002500 */
[----:B-----5:R-:W-:Y:S01]  /*5140*/  LOP3.LUT R29, R0, 0x7f, RZ, 0x3c, !PT ;  /* 0x0000007f001d7812 */ /* 0x020fe200078e3cff */
[----:B------:R-:W3:Y:S01]  /*5150*/  LDCU.128 UR16, c[0x0][0x440] ;  /* 0x00008800ff1077ac */ /* 0x000ee20008000c00 */
[----:B------:R-:W-:-:S02]  /*5160*/  LOP3.LUT R3, R4, 0x3e0, R3, 0xf8, !PT ;  /* 0x000003e004037812 */ /* 0x000fc400078ef803 */
        /* <DEDUP_REMOVED lines=8> */
[----:B--2---:R-:W-:Y:S01]  /*51f0*/  IMAD R43, R2, UR4, RZ ;  /* 0x00000004022b7c24 */ /* 0x004fe2000f8e02ff */
[----:B------:R-:W-:-:S04]  /*5200*/  IADD3 R2, PT, PT, R29, R2, RZ ;  /* 0x000000021d027210 */ /* 0x000fc80007ffe0ff */
        /* <DEDUP_REMOVED lines=12> */
[----:B------:R-:W-:Y:S01]  /*52d0*/  ISETP.GE.U32.AND P3, PT, R2, 0x200, PT ;  /* 0x000002000200780c */ /* 0x000fe20003f66070 */
[----:B------:R-:W-:Y:S01]  /*52e0*/  @P2 IMAD.MOV.U32 R2, RZ, RZ, R24 ;  /* 0x000000ffff022224 */ /* 0x000fe200078e0018 */
[----:B------:R-:W-:Y:S01]  /*52f0*/  IADD3.X R43, PT, PT, R43, UR17, RZ, P5, !PT ;  /* 0x000000112b2b7c10 */ /* 0x000fe2000affe4ff */
[----:B------:R-:W3:Y:S01]  /*5300*/  LDS R6, [R5+0x200] ;  /* 0x0002000005067984 */ /* 0x000ee20000000800 */
[----:B------:R-:W-:-:S03]  /*5310*/  @P2 IADD3 R24, P4, PT, R24, 0x200, RZ ;  /* 0x0000020018182810 */ /* 0x000fc60007f9e0ff */
        /* <DEDUP_REMOVED lines=88> */
[----:B------:R-:W-:Y:S01]  /*58a0*/  @P0 IADD3.X R43, PT, PT, RZ, R43, RZ, P4, !PT ;  /* 0x0000002bff2b0210 */ /* 0x000fe200027fe4ff */
[----:B0-----:R-:W-:Y:S01]  /*58b0*/  @P0 IMAD.MOV.U32 R2, RZ, RZ, R24 ;  /* 0x000000ffff020224 */ /* 0x001fe200078e0018 */
[-C--:B------:R-:W-:Y:S02]  /*58c0*/  @P0 MOV R3, R45.reuse ;  /* 0x0000002d00030202 */ /* 0x080fe40000000f00 */
[----:B------:R-:W-:Y:S02]  /*58d0*/  @P0 IADD3 R24, P2, PT, R24, 0x200, RZ ;  /* 0x0000020018180810 */ /* 0x000fe40007f5e0ff */
[----:B-1----:R-:W-:Y:S01]  /*58e0*/  MOV R4, R22 ;  /* 0x0000001600047202 */ /* 0x002fe20000000f00 */
[----:B------:R0:W-:Y:S01]  /*58f0*/  @P0 STG.E desc[UR6][R2.64], R41 ;  /* 0x0000002902000986 */ /* 0x0001e2000c101906 */
[----:B------:R-:W-:Y:S02]  /*5900*/  @P0 IADD3.X R45, PT, PT, RZ, R45, RZ, P2, !PT ;  /* 0x0000002dff2d0210 */ /* 0x000fe400017fe4ff */
[----:B------:R-:W-:Y:S01]  /*5910*/  MOV R5, R43 ;  /* 0x0000002b00057202 */ /* 0x000fe20000000f00 */
[----:B------:R1:W-:Y:S01]  /*5920*/  @P0 STG.E desc[UR6][R6.64], R9 ;  /* 0x0000000906000986 */ /* 0x0003e2000c101906 */
[----:B0-----:R-:W-:Y:S01]  /*5930*/  IMAD.MOV.U32 R2, RZ, RZ, R24 ;  /* 0x000000ffff027224 */ /* 0x001fe200078e0018 */
[----:B------:R-:W-:Y:S01]  /*5940*/  MOV R3, R45 ;  /* 0x0000002d00037202 */ /* 0x000fe20000000f00 */
[----:B------:R-:W-:Y:S06]  /*5950*/  @!P3 EXIT ;  /* 0x000000000000b94d */ /* 0x000fec0003800000 */
[----:B------:R-:W-:Y:S04]  /*5960*/  STG.E desc[UR6][R2.64], R15 ;  /* 0x0000000f02007986 */ /* 0x000fe8000c101906 */
[----:B------:R-:W-:Y:S01]  /*5970*/  STG.E desc[UR6][R4.64], R25 ;  /* 0x0000001904007986 */ /* 0x000fe2000c101906 */
[----:B------:R-:W-:Y:S05]  /*5980*/  EXIT ;  /* 0x000000000000794d */ /* 0x000fea0003800000 */
.L_x_4668:
[----:B------:R-:W-:Y:S01]  /*5990*/  HFMA2 R135, -RZ, RZ, 0, 5.9604644775390625e-08 ;  /* 0x00000001ff877431 */ /* 0x000fe200000001ff */
[----:B------:R-:W-:Y:S01]  /*59a0*/  BSSY B1, `(.L_x_4740) ;  /* 0x0000007000017945 */ /* 0x000fe20003800000 */
[----:B------:R-:W-:Y:S01]  /*59b0*/  MOV R134, R129 ;  /* 0x0000008100867202 */ /* 0x000fe20000000f00 */
[----:B------:R-:W-:Y:S01]  /*59c0*/  IMAD.MOV.U32 R136, RZ, RZ, 0x1f ;  /* 0x0000001fff887424 */ /* 0x000fe200078e00ff */
[----:B------:R-:W-:-:S07]  /*59d0*/  MOV R131, 0xffffffff ;  /* 0xffffffff00837802 */ /* 0x000fce0000000f00 */
[----:B0----5:R-:W-:Y:S05]  /*59e0*/  WARPSYNC.COLLECTIVE R131, `(.L_x_4741) ;  /* 0x0000000083087348 */ /* 0x021fea0003c00000 */
[----:B------:R1:W2:Y:S02]  /*59f0*/  SHFL.BFLY P0, R133, R134, R135, R136 ;  /* 0x0c00008786857389 */ /* 0x0002a40000000088 */
[----:B012--5:R-:W-:Y:S05]  /*5a00*/  ENDCOLLECTIVE ;  /* 0x000000000000791b */ /* 0x027fea0003800000 */
.L_x_4741:
[----:B------:R-:W-:Y:S05]  /*5a10*/  BSYNC B1 ;  /* 0x0000000000017941 */ /* 0x000fea0003800000 */
.L_x_4740:
        /* <DEDUP_REMOVED lines=8> */
.L_x_4742:
[----:B------:R-:W-:-:S05]  /*5aa0*/  FADD.FTZ R120, R120, R129 ;  /* 0x0000008178787221 */ /* 0x000fca0000010000 */
[----:B------:R-:W-:Y:S01]  /*5ab0*/  MOV R134, R120 ;  /* 0x0000007800867202 */ /* 0x000fe20000000f00 */
[----:B------:R-:W-:Y:S02]  /*5ac0*/  HFMA2 R135, -RZ, RZ, 0, 1.1920928955078125e-07 ;  /* 0x00000002ff877431 */ /* 0x000fe400000001ff */
[----:B------:R-:W-:-:S07]  /*5ad0*/  IMAD.MOV.U32 R121, RZ, RZ, R133 ;  /* 0x000000ffff797224 */ /* 0x000fce00078e0085 */
[----:B------:R-:W-:Y:S05]  /*5ae0*/  WARPSYNC.COLLECTIVE R131, `(.L_x_4743) ;  /* 0x0000000083087348 */ /* 0x000fea0003c00000 */
[----:B------:R0:W1:Y:S02]  /*5af0*/  SHFL.BFLY P0, R133, R134, R135, R136 ;  /* 0x0c00008786857389 */ /* 0x0000640000000088 */
[----:B01----:R-:W-:Y:S05]  /*5b00*/  ENDCOLLECTIVE ;  /* 0x000000000000791b */ /* 0x003fea0003800000 */
.L_x_4743:
[----:B------:R-:W-:-:S05]  /*5b10*/  FADD.FTZ R121, R121, R132 ;  /* 0x0000008479797221 */ /* 0x000fca0000010000 */
[----:B------:R-:W-:Y:S02]  /*5b20*/  MOV R134, R121 ;  /* 0x0000007900867202 */ /* 0x000fe40000000f00 */
[----:B------:R-:W-:-:S07]  /*5b30*/  MOV R123, R133 ;  /* 0x00000085007b7202 */ /* 0x000fce0000000f00 */
[----:B------:R-:W-:Y:S05]  /*5b40*/  WARPSYNC.COLLECTIVE R131, `(.L_x_4744) ;  /* 0x0000000083087348 */ /* 0x000fea0003c00000 */
[----:B------:R0:W1:Y:S02]  /*5b50*/  SHFL.BFLY P0, R133, R134, R135, R136 ;  /* 0x0c00008786857389 */ /* 0x0000640000000088 */
[----:B01----:R-:W-:Y:S05]  /*5b60*/  ENDCOLLECTIVE ;  /* 0x000000000000791b */ /* 0x003fea0003800000 */
.L_x_4744:
[----:B------:R-:W-:-:S05]  /*5b70*/  FADD.FTZ R123, R120, R123 ;  /* 0x0000007b787b7221 */ /* 0x000fca0000010000 */
[----:B------:R-:W-:Y:S01]  /*5b80*/  MOV R134, R123 ;  /* 0x0000007b00867202 */ /* 0x000fe20000000f00 */
[----:B------:R-:W-:Y:S01]  /*5b90*/  IMAD.MOV.U32 R135, RZ, RZ, 0x4 ;  /* 0x00000004ff877424 */ /* 0x000fe200078e00ff */
[----:B------:R-:W-:-:S07]  /*5ba0*/  MOV R122, R133 ;  /* 0x00000085007a7202 */ /* 0x000fce0000000f00 */
[----:B------:R-:W-:Y:S05]  /*5bb0*/  WARPSYNC.COLLECTIVE R131, `(.L_x_4745) ;  /* 0x0000000083087348 */ /* 0x000fea0003c00000 */
[----:B------:R0:W1:Y:S02]  /*5bc0*/  SHFL.BFLY P0, R133, R134, R135, R136 ;  /* 0x0c00008786857389 */ /* 0x0000640000000088 */
[----:B01----:R-:W-:Y:S05]  /*5bd0*/  ENDCOLLECTIVE ;  /* 0x000000000000791b */ /* 0x003fea0003800000 */
.L_x_4745:
[----:B------:R-:W-:-:S05]  /*5be0*/  FADD.FTZ R122, R121, R122 ;  /* 0x0000007a797a7221 */ /* 0x000fca0000010000 */
[----:B------:R-:W-:Y:S02]  /*5bf0*/  MOV R134, R122 ;  /* 0x0000007a00867202 */ /* 0x000fe40000000f00 */
[----:B------:R-:W-:-:S07]  /*5c00*/  MOV R124, R133 ;  /* 0x00000085007c7202 */ /* 0x000fce0000000f00 */
[----:B------:R-:W-:Y:S05]  /*5c10*/  WARPSYNC.COLLECTIVE R131, `(.L_x_4746) ;  /* 0x0000000083087348 */ /* 0x000fea0003c00000 */
[----:B------:R0:W1:Y:S02]  /*5c20*/  SHFL.BFLY P0, R133, R134, R135, R136 ;  /* 0x0c00008786857389 */ /* 0x0000640000000088 */
[----:B01----:R-:W-:Y:S05]  /*5c30*/  ENDCOLLECTIVE ;  /* 0x000000000000791b */ /* 0x003fea0003800000 */
.L_x_4746:
[----:B------:R-:W-:-:S05]  /*5c40*/  FADD.FTZ R124, R123, R124 ;  /* 0x0000007c7b7c7221 */ /* 0x000fca0000010000 */
[----:B------:R-:W-:Y:S01]  /*5c50*/  MOV R134, R124 ;  /* 0x0000007c00867202 */ /* 0x000fe20000000f00 */
[----:B------:R-:W-:Y:S01]  /*5c60*/  HFMA2 R135, -RZ, RZ, 0, 4.76837158203125e-07 ;  /* 0x00000008ff877431 */ /* 0x000fe200000001ff */
[----:B------:R-:W-:-:S07]  /*5c70*/  MOV R125, R133 ;  /* 0x00000085007d7202 */ /* 0x000fce0000000f00 */
[----:B------:R-:W-:Y:S05]  /*5c80*/  WARPSYNC.COLLECTIVE R131, `(.L_x_4747) ;  /* 0x0000000083087348 */ /* 0x000fea0003c00000 */
[----:B------:R0:W1:Y:S02]  /*5c90*/  SHFL.BFLY P0, R133, R134, R135, R136 ;  /* 0x0c00008786857389 */ /* 0x0000640000000088 */
[----:B01----:R-:W-:Y:S05]  /*5ca0*/  ENDCOLLECTIVE ;  /* 0x000000000000791b */ /* 0x003fea0003800000 */
.L_x_4747:
[----:B------:R-:W-:-:S04]  /*5cb0*/  FADD.FTZ R125, R122, R125 ;  /* 0x0000007d7a7d7221 */ /* 0x000fc80000010000 */
[----:B------:R-:W-:Y:S01]  /*5cc0*/  IMAD.MOV.U32 R134, RZ, RZ, R125 ;  /* 0x000000ffff867224 */ /* 0x000fe200078e007d */
[----:B------:R-:W-:-:S07]  /*5cd0*/  MOV R127, R133 ;  /* 0x00000085007f7202 */ /* 0x000fce0000000f00 */
[----:B------:R-:W-:Y:S05]  /*5ce0*/  WARPSYNC.COLLECTIVE R131, `(.L_x_4748) ;  /* 0x0000000083087348 */ /* 0x000fea0003c00000 */
[----:B------:R0:W1:Y:S02]  /*5cf0*/  SHFL.BFLY P0, R133, R134, R135, R136 ;  /* 0x0c00008786857389 */ /* 0x0000640000000088 */
[----:B01----:R-:W-:Y:S05]  /*5d00*/  ENDCOLLECTIVE ;  /* 0x000000000000791b */ /* 0x003fea0003800000 */
.L_x_4748:
[----:B------:R-:W-:-:S05]  /*5d10*/  FADD.FTZ R127, R124, R127 ;  /* 0x0000007f7c7f7221 */ /* 0x000fca0000010000 */
[----:B------:R-:W-:Y:S01]  /*5d20*/  MOV R134, R127 ;  /* 0x0000007f00867202 */ /* 0x000fe20000000f00 */
[----:B------:R-:W-:Y:S01]  /*5d30*/  HFMA2 R135, -RZ, RZ, 0, 9.5367431640625e-07 ;  /* 0x00000010ff877431 */ /* 0x000fe200000001ff */
[----:B------:R-:W-:-:S07]  /*5d40*/  MOV R126, R133 ;  /* 0x00000085007e7202 */ /* 0x000fce0000000f00 */
[----:B------:R-:W-:Y:S05]  /*5d50*/  WARPSYNC.COLLECTIVE R131, `(.L_x_4749) ;  /* 0x0000000083087348 */ /* 0x000fea0003c00000 */
[----:B------:R0:W1:Y:S02]  /*5d60*/  SHFL.BFLY P0, R133, R134, R135, R136 ;  /* 0x0c00008786857389 */ /* 0x0000640000000088 */
[----:B01----:R-:W-:Y:S05]  /*5d70*/  ENDCOLLECTIVE ;  /* 0x000000000000791b */ /* 0x003fea0003800000 */
.L_x_4749:
[----:B------:R-:W-:-:S05]  /*5d80*/  FADD.FTZ R126, R125, R126 ;  /* 0x0000007e7d7e7221 */ /* 0x000fca0000010000 */
[----:B------:R-:W-:Y:S02]  /*5d90*/  MOV R134, R126 ;  /* 0x0000007e00867202 */ /* 0x000fe40000000f00 */
[----:B------:R-:W-:-:S07]  /*5da0*/  MOV R120, R133 ;  /* 0x0000008500787202 */ /* 0x000fce0000000f00 */
[----:B------:R-:W-:Y:S05]  /*5db0*/  WARPSYNC.COLLECTIVE R131, `(.L_x_4750) ;  /* 0x0000000083087348 */ /* 0x000fea0003c00000 */
[----:B------:R0:W1:Y:S02]  /*5dc0*/  SHFL.BFLY P0, R133, R134, R135, R136 ;  /* 0x0c00008786857389 */ /* 0x0000640000000088 */
[----:B01----:R-:W-:Y:S05]  /*5dd0*/  ENDCOLLECTIVE ;  /* 0x000000000000791b */ /* 0x003fea0003800000 */
.L_x_4750:
[----:B------:R-:W-:Y:S01]  /*5de0*/  MOV R121, R133 ;  /* 0x0000008500797202 */ /* 0x000fe20000000f00 */
[----:B------:R-:W-:Y:S06]  /*5df0*/  BRA `(.L_x_4751) ;  /* 0xffffffb8001c7947 */ /* 0x000fec000383ffff */
.L_x_4752:
        /* <DEDUP_REMOVED lines=16> */
.L_x_11239:


//--------------------- .text._ZN10layer_norm22ln_bwd_finalize_kernelINS_22Kernel_traits_finalizeILj512Ef13__nv_bfloat16fS2_fjLb0ELj1024ELj4ENS_18Kernel_traits_baseILj512EfS2_fS2_fjLj1024EEEEELb0ELb1EEEvNS_9BwdParamsE --------------------------
	.section	.text._ZN10layer_norm22ln_bwd_finalize_kernelINS_22Kernel_traits_finalizeILj512Ef13__nv_bfloat16fS2_fjLb0ELj1024ELj4ENS_18Kernel_traits_baseILj512EfS2_fS2_fjLj1024EEEEELb0ELb1EEEvNS_9BwdParamsE,"ax",@progbits
	.align	128
        .global         _ZN10layer_norm22ln_bwd_finalize_kernelINS_22Kernel_traits_finalizeILj512Ef13__nv_bfloat16fS2_fjLb0ELj1024ELj4ENS_18Kernel_traits_baseILj512EfS2_fS2_fjLj1024EEEEELb0ELb1EEEvNS_9BwdParamsE
        .type           _ZN10layer_norm22ln_bwd_finalize_kernelINS_22Kernel_traits_finalizeILj512Ef13__nv_bfloat16fS2_fjLb0ELj1024ELj4ENS_18Kernel_traits_baseILj512EfS2_fS2_fjLj1024EEEEELb0ELb1EEEvNS_9BwdParamsE,@function
        .size           _ZN10layer_norm22ln_bwd_finalize_kernelINS_22Kernel_traits_finalizeILj512Ef13__nv_bfloat16fS2_fjLb0ELj1024ELj4ENS_18Kernel_traits_baseILj512EfS2_fS2_fjLj1024EEEEELb0ELb1EEEvNS_9BwdParamsE,(.L_x_11240 - _ZN10layer_norm22ln_bwd_finalize_kernelINS_22Kernel_traits_finalizeILj512Ef13__nv_bfloat16fS2_fjLb0ELj1024ELj4ENS_18Kernel_traits_baseILj512EfS2_fS2_fjLj1024EEEEELb0ELb1EEEvNS_9BwdParamsE)
        .other          _ZN10layer_norm22ln_bwd_finalize_kernelINS_22Kernel_traits_finalizeILj512Ef13__nv_bfloat16fS2_fjLb0ELj1024ELj4ENS_18Kernel_traits_baseILj512EfS2_fS2_fjLj1024EEEEELb0ELb1EEEvNS_9BwdParamsE,@"STO_CUDA_ENTRY STV_DEFAULT"
_ZN10layer_norm22ln_bwd_finalize_kernelINS_22Kernel_traits_finalizeILj512Ef13__nv_bfloat16fS2_fjLb0ELj1024ELj4ENS_18Kernel_traits_baseILj512EfS2_fS2_fjLj1024EEEEELb0ELb1EEEvNS_9BwdParamsE:
.text._ZN10layer_norm22ln_bwd_finalize_kernelINS_22Kernel_traits_finalizeILj512Ef13__nv_bfloat16fS2_fjLb0ELj1024ELj4ENS_18Kernel_traits_baseILj512EfS2_fS2_fjLj1024EEEEELb0ELb1EEEvNS_9BwdParamsE:
        /* <DEDUP_REMOVED lines=81> */
.L_x_4757:
        /* <DEDUP_REMOVED lines=118> */
.L_x_4756:
[----:B------:R-:W-:Y:S05]  /*0c70*/  BSYNC.RECONVERGENT B1 ;  /* 0x0000000000017941 */ /* 0x000fea0003800200 */
.L_x_4755:
        /* <DEDUP_REMOVED lines=77> */
.L_x_4759:
[----:B------:R-:W-:Y:S05]  /*1150*/  BSYNC.RECONVERGENT B1 ;  /* 0x0000000000017941 */ /* 0x000fea0003800200 */
.L_x_4758:
        /* <DEDUP_REMOVED lines=38> */
.L_x_4761:
[----:B------:R-:W-:Y:S05]  /*13c0*/  BSYNC.RECONVERGENT B1 ;  /* 0x0000000000017941 */ /* 0x000fea0003800200 */
.L_x_4760:
        /* <DEDUP_REMOVED lines=8> */
.L_x_4762:
        /* <DEDUP_REMOVED lines=10> */
.L_x_4754:
[----:B------:R-:W-:Y:S05]  /*14f0*/  BSYNC.RECONVERGENT B0 ;  /* 0x0000000000007941 */ /* 0x000fea0003800200 */
.L_x_4753:
        /* <DEDUP_REMOVED lines=55> */
.L_x_4763:
        /* <DEDUP_REMOVED lines=9> */
.L_x_11240:


//--------------------- .text._ZN10layer_norm13ln_bwd_kernelINS_13Kernel_traitsIf13__nv_bfloat16fS2_fjLj512ELj1ELj4ELj1ELj16ENS_18Kernel_traits_baseILj512EfS2_fS2_fjLj128EEEEELb1ELb0ELb1ELb1EEEvNS_9BwdParamsE --------------------------
	.section	.text._ZN10layer_norm13ln_bwd_kernelINS_13Kernel_traitsIf13__nv_bfloat16fS2_fjLj512ELj1ELj4ELj1ELj16ENS_18Kernel_traits_baseILj512EfS2_fS2_fjLj128EEEEELb1ELb0ELb1ELb1EEEvNS_9BwdParamsE,"ax",@progbits
	.align	128
        .global         _ZN10layer_norm13ln_bwd_kernelINS_13Kernel_traitsIf13__nv_bfloat16fS2_fjLj512ELj1ELj4ELj1ELj16ENS_18Kernel_traits_baseILj512EfS2_fS2_fjLj128EEEEELb1ELb0ELb1ELb1EEEvNS_9BwdParamsE
        .type           _ZN10layer_norm13ln_bwd_kernelINS_13Kernel_traitsIf13__nv_bfloat16fS2_fjLj512ELj1ELj4ELj1ELj16ENS_18Kernel_traits_baseILj512EfS2_fS2_fjLj128EEEEELb1ELb0ELb1ELb1EEEvNS_9BwdParamsE,@function
        .size           _ZN10layer_norm13ln_bwd_kernelINS_13Kernel_traitsIf13__nv_bfloat16fS2_fjLj512ELj1ELj4ELj1ELj16ENS_18Kernel_traits_baseILj512EfS2_fS2_fjLj128EEEEELb1ELb0ELb1ELb1EEEvNS_9BwdParamsE,(.L_x_11241 - _ZN10layer_norm13ln_bwd_kernelINS_13Kernel_traitsIf13__nv_bfloat16fS2_fjLj512ELj1ELj4ELj1ELj16ENS_18Kernel_traits_baseILj512EfS2_fS2_fjLj128EEEEELb1ELb0ELb1ELb1EEEvNS_9BwdParamsE)
        .other          _ZN10layer_norm13ln_bwd_kernelINS_13Kernel_traitsIf13__nv_bfloat16fS2_fjLj512ELj1ELj4ELj1ELj16ENS_18Kernel_traits_baseILj512EfS2_fS2_fjLj128EEEEELb1ELb0ELb1ELb1EEEvNS_9BwdParamsE,@"STO_CUDA_ENTRY STV_DEFAULT"
_ZN10layer_norm13ln_bwd_kernelINS_13Kernel_traitsIf13__nv_bfloat16fS2_fjLj512ELj1ELj4ELj1ELj16ENS_18Kernel_traits_baseILj512EfS2_fS2_fjLj128EEEEELb1ELb0ELb1ELb1EEEvNS_9BwdParamsE:
.text._ZN10layer_norm13ln_bwd_kernelINS_13Kernel_traitsIf13__nv_bfloat16fS2_fjLj512ELj1ELj4ELj1ELj16ENS_18Kernel_traits_baseILj512EfS2_fS2_fjLj128EEEEELb1ELb0ELb1ELb1EEEvNS_9BwdParamsE:
        /* <DEDUP_REMOVED lines=41> */
.L_x_4836:
        /* <DEDUP_REMOVED lines=13> */
[----:B------:R-:W1:Y:S01]  /*0360*/  S2R R85, SR_TID.X ;  /* 0x0000000000557919 */ /* 0x000e620000002100 */
[----:B------:R-:W2:Y:S01]  /*0370*/  LDC.64 R108, c[0x0][0x428] ;  /* 0x00010a00ff6c7b82 */ /* 0x000ea20000000a00 */
[----:B------:R-:W-:Y:S01]  /*0380*/  IADD3 R3, PT, PT, R132, -0x1, RZ ;  /* 0xffffffff84037810 */ /* 0x000fe20007ffe0ff */
[C---:B------:R-:W-:Y:S02]  /*0390*/  IMAD R0, R2.reuse, UR8, RZ ;  /* 0x0000000802007c24 */ /* 0x040fe4000f8e02ff */
[----:B------:R-:W-:-:S04]  /*03a0*/  IMAD.WIDE R80, R2, 0x4, R80 ;  /* 0x0000000402507825 */ /* 0x000fc800078e0250 */
[----:B------:R-:W3:Y:S01]  /*03b0*/  LDC.64 R86, c[0x0][0x3a8] ;  /* 0x0000ea00ff567b82 */ /* 0x000ee20000000a00 */
[----:B------:R-:W-:Y:S01]  /*03c0*/  IMAD R82, R3, UR8, RZ ;  /* 0x0000000803527c24 */ /* 0x000fe2000f8e02ff */
[----:B------:R-:W-:-:S04]  /*03d0*/  SHF.R.S32.HI R3, RZ, 0x1f, R0 ;  /* 0x0000001fff037819 */ /* 0x000fc80000011400 */
[----:B------:R-:W-:Y:S02]  /*03e0*/  SHF.R.S32.HI R83, RZ, 0x1f, R82 ;  /* 0x0000001fff537819 */ /* 0x000fe40000011452 */
[----:B------:R-:W-:Y:S01]  /*03f0*/  LEA.HI R3, R3, R0, RZ, 0x3 ;  /* 0x0000000003037211 */ /* 0x000fe200078f18ff */
[----:B------:R-:W4:Y:S01]  /*0400*/  LDC.64 R116, c[0x0][0x3b0] ;  /* 0x0000ec00ff747b82 */ /* 0x000f220000000a00 */
[----:B------:R-:W-:Y:S02]  /*0410*/  LEA.HI R83, R83, R82, RZ, 0x3 ;  /* 0x0000005253537211 */ /* 0x000fe400078f18ff */
[----:B-1----:R-:W-:Y:S02]  /*0420*/  LOP3.LUT R118, R85, 0x1f, RZ, 0xc0, !PT ;  /* 0x0000001f55767812 */ /* 0x002fe400078ec0ff */
[----:B------:R1:W4:Y:S02]  /*0430*/  LDG.E R85, desc[UR6][R80.64] ;  /* 0x0000000650557981 */ /* 0x000324000c1e1900 */
[----:B------:R-:W-:-:S02]  /*0440*/  LEA.HI.SX32 R95, R3, R118, 0x1d ;  /* 0x00000076035f7211 */ /* 0x000fc400078feaff */
[----:B------:R-:W-:Y:S02]  /*0450*/  LEA.HI.SX32 R3, R83, R118, 0x1d ;  /* 0x0000007653037211 */ /* 0x000fe400078feaff */
[C---:B------:R-:W-:Y:S01]  /*0460*/  IADD3 R119, PT, PT, R95.reuse, 0x20, RZ ;  /* 0x000000205f777810 */ /* 0x040fe20007ffe0ff */
[----:B---3--:R-:W-:-:S04]  /*0470*/  IMAD.WIDE.U32 R82, R95, 0x20, R86 ;  /* 0x000000205f527825 */ /* 0x008fc800078e0056 */
[C---:B--2---:R-:W-:Y:S01]  /*0480*/  IMAD.WIDE.U32 R96, R3.reuse, 0x10, R108 ;  /* 0x0000001003607825 */ /* 0x044fe200078e006c */
[----:B------:R-:W-:Y:S01]  /*0490*/  IADD3 R3, PT, PT, R3, 0x20, RZ ;  /* 0x0000002003037810 */ /* 0x000fe20007ffe0ff */
[----:B------:R-:W2:Y:S02]  /*04a0*/  LDG.E.128 R88, desc[UR6][R82.64] ;  /* 0x0000000652587981 */ /* 0x000ea4000c1e1d00 */
[----:B------:R-:W-:Y:S02]  /*04b0*/  IMAD.WIDE.U32 R86, R119, 0x20, R86 ;  /* 0x0000002077567825 */ /* 0x000fe400078e0056 */
[----:B------:R-:W3:Y:S02]  /*04c0*/  LDG.E.128 R96, desc[UR6][R96.64] ;  /* 0x0000000660607981 */ /* 0x000ee4000c1e1d00 */
[----:B------:R-:W-:Y:S02]  /*04d0*/  IMAD.WIDE.U32 R108, R3, 0x10, R108 ;  /* 0x00000010036c7825 */ /* 0x000fe400078e006c */
[----:B------:R-:W3:Y:S04]  /*04e0*/  LDG.E.128 R104, desc[UR6][R86.64] ;  /* 0x0000000656687981 */ /* 0x000ee8000c1e1d00 */
[----:B------:R-:W3:Y:S04]  /*04f0*/  LDG.E.128 R108, desc[UR6][R108.64] ;  /* 0x000000066c6c7981 */ /* 0x000ee8000c1e1d00 */
[----:B------:R0:W3:Y:S01]  /*0500*/  LDG.E.128 R100, desc[UR6][R82.64+0x10] ;  /* 0x0000100652647981 */ /* 0x0000e2000c1e1d00 */
[----:B------:R-:W-:-:S03]  /*0510*/  MOV R131, UR14 ;  /* 0x0000000e00837c02 */ /* 0x000fc60008000f00 */
[----:B------:R4:W3:Y:S01]  /*0520*/  LDG.E.128 R112, desc[UR6][R86.64+0x10] ;  /* 0x0000100656707981 */ /* 0x0008e2000c1e1d00 */
[----:B------:R-:W-:Y:S02]  /*0530*/  MOV R130, UR15 ;  /* 0x0000000f00827c02 */ /* 0x000fe40008000f00 */
[----:B------:R-:W-:Y:S02]  /*0540*/  ISETP.NE.U32.AND P0, PT, R131, RZ, PT ;  /* 0x000000ff8300720c */ /* 0x000fe40003f05070 */
[----:B-----5:R-:W-:Y:S02]  /*0550*/  ISETP.GE.AND P2, PT, R84, 0x1, PT ;  /* 0x000000015400780c */ /* 0x020fe40003f46270 */
[----:B------:R-:W-:-:S11]  /*0560*/  ISETP.NE.AND.EX P0, PT, R130, RZ, PT, P0 ;  /* 0x000000ff8200720c */ /* 0x000fd60003f05300 */
[----:B------:R-:W-:Y:S02]  /*0570*/  @P2 IADD3 R0, PT, PT, R84, -0x1, RZ ;  /* 0xffffffff54002810 */ /* 0x000fe40007ffe0ff */
[----:B-1----:R-:W1:Y:S03]  /*0580*/  @P0 LDC.64 R80, c[0x0][0x438] ;  /* 0x00010e00ff500b82 */ /* 0x002e660000000a00 */
[----:B------:R-:W-:-:S05]  /*0590*/  @P2 IMAD R0, R0, UR8, RZ ;  /* 0x0000000800002c24 */ /* 0x000fca000f8e02ff */
[----:B------:R-:W-:Y:S01]  /*05a0*/  @P2 SHF.R.S32.HI R3, RZ, 0x1f, R0 ;  /* 0x0000001fff032819 */ /* 0x000fe20000011400 */
[----:B------:R-:W1:Y:S03]  /*05b0*/  @P0 LDC.64 R92, c[0x0][0x438] ;  /* 0x00010e00ff5c0b82 */ /* 0x000e660000000a00 */
[----:B------:R-:W-:Y:S02]  /*05c0*/  @P2 LEA.HI R3, R3, R0, RZ, 0x3 ;  /* 0x0000000003032211 */ /* 0x000fe400078f18ff */
[----:B0-----:R-:W-:Y:S02]  /*05d0*/  MOV R83, RZ ;  /* 0x000000ff00537202 */ /* 0x001fe40000000f00 */
[----:B------:R-:W-:-:S04]  /*05e0*/  @P2 LEA.HI.SX32 R83, R3, R118, 0x1d ;  /* 0x0000007603532211 */ /* 0x000fc800078feaff */
[C---:B------:R-:W-:Y:S01]  /*05f0*/  IADD3 R3, PT, PT, R83.reuse, 0x20, RZ ;  /* 0x0000002053037810 */ /* 0x040fe20007ffe0ff */
[----:B----4-:R-:W-:-:S04]  /*0600*/  IMAD.WIDE.U32 R82, R83, 0x8, R116 ;  /* 0x0000000853527825 */ /* 0x010fc800078e0074 */
[----:B-1----:R-:W-:Y:S02]  /*0610*/  @P0 IMAD.WIDE.U32 R86, R95, 0x20, R80 ;  /* 0x000000205f560825 */ /* 0x002fe400078e0050 */
[----:B------:R-:W5:Y:S02]  /*0620*/  LDG.E.64 R82, desc[UR6][R82.64] ;  /* 0x0000000652527981 */ /* 0x000f64000c1e1b00 */
[----:B------:R-:W-:Y:S02]  /*0630*/  IMAD.WIDE.U32 R80, R3, 0x8, R116 ;  /* 0x0000000803507825 */ /* 0x000fe400078e0074 */
[----:B------:R-:W5:Y:S04]  /*0640*/  @P0 LDG.E.128 R52, desc[UR6][R86.64] ;  /* 0x0000000656340981 */ /* 0x000f68000c1e1d00 */
[----:B------:R-:W5:Y:S01]  /*0650*/  LDG.E.64 R80, desc[UR6][R80.64] ;  /* 0x0000000650507981 */ /* 0x000f62000c1e1b00 */
[----:B------:R-:W-:-:S03]  /*0660*/  @P0 IMAD.WIDE.U32 R92, R119, 0x20, R92 ;  /* 0x00000020775c0825 */ /* 0x000fc600078e005c */
[----:B------:R3:W5:Y:S04]  /*0670*/  @P0 LDG.E.128 R56, desc[UR6][R86.64+0x10] ;  /* 0x0000100656380981 */ /* 0x000768000c1e1d00 */
[----:B------:R-:W5:Y:S04]  /*0680*/  @P0 LDG.E.128 R60, desc[UR6][R92.64] ;  /* 0x000000065c3c0981 */ /* 0x000f68000c1e1d00 */
[----:B------:R0:W5:Y:S01]  /*0690*/  @P0 LDG.E.128 R64, desc[UR6][R92.64+0x10] ;  /* 0x000010065c400981 */ /* 0x000162000c1e1d00 */
[----:B------:R-:W-:-:S04]  /*06a0*/  ISETP.NE.AND P0, PT, RZ, UR9, PT ;  /* 0x00000009ff007c0c */ /* 0x000fc8000bf05270 */
[----:B------:R-:W-:-:S05]  /*06b0*/  FSEL R85, R85, RZ, !P0 ;  /* 0x000000ff55557208 */ /* 0x000fca0004000000 */
[C---:B--2---:R-:W-:Y:S01]  /*06c0*/  FADD.FTZ R95, -R85.reuse, R89 ;  /* 0x00000059555f7221 */ /* 0x044fe20000010100 */
[C---:B------:R-:W-:Y:S01]  /*06d0*/  FADD.FTZ R117, -R85.reuse, R90 ;  /* 0x0000005a55757221 */ /* 0x040fe20000010100 */
[C---:B---3--:R-:W-:Y:S02]  /*06e0*/  PRMT R86, R96.reuse, 0x7632, R86 ;  /* 0x0000763260567816 */ /* 0x048fe40000000056 */
[----:B------:R-:W-:Y:S01]  /*06f0*/  SHF.L.U32 R89, R96, 0x10, RZ ;  /* 0x0000001060597819 */ /* 0x000fe200000006ff */
[C---:B------:R-:W-:Y:S01]  /*0700*/  FADD.FTZ R3, -R85.reuse, R88 ;  /* 0x0000005855037221 */ /* 0x040fe20000010100 */
[C---:B------:R-:W-:Y:S01]  /*0710*/  FADD.FTZ R119, -R85.reuse, R91 ;  /* 0x0000005b55777221 */ /* 0x040fe20000010100 */
[----:B------:R-:W-:Y:S01]  /*0720*/  SHF.L.U32 R86, R86, 0x10, RZ ;  /* 0x0000001056567819 */ /* 0x000fe200000006ff */
[----:B------:R-:W-:Y:S01]  /*0730*/  FADD.FTZ R123, -R85, R104 ;  /* 0x00000068557b7221 */ /* 0x000fe20000010100 */
[C---:B------:R-:W-:Y:S01]  /*0740*/  PRMT R88, R97.reuse, 0x7632, R88 ;  /* 0x0000763261587816 */ /* 0x040fe20000000058 */
[C---:B------:R-:W-:Y:S01]  /*0750*/  FMUL.FTZ R96, R94.reuse, R95 ;  /* 0x0000005f5e607220 */ /* 0x040fe20000410000 */
[----:B------:R-:W-:Y:S01]  /*0760*/  SHF.L.U32 R91, R97, 0x10, RZ ;  /* 0x00000010615b7819 */ /* 0x000fe200000006ff */
[----:B------:R-:W-:Y:S01]  /*0770*/  FMUL.FTZ R95, R94, R117 ;  /* 0x000000755e5f7220 */ /* 0x000fe20000410000 */
[----:B------:R-:W-:Y:S01]  /*0780*/  FMUL.FTZ R104, R16, R89 ;  /* 0x0000005910687220 */ /* 0x000fe20000410000 */
[----:B------:R-:W-:Y:S01]  /*0790*/  FMUL.FTZ R3, R94, R3 ;  /* 0x000000035e037220 */ /* 0x000fe20000410000 */
[----:B------:R-:W-:Y:S01]  /*07a0*/  PRMT R120, R109, 0x7632, R120 ;  /* 0x000076326d787816 */ /* 0x000fe20000000078 */
[----:B------:R-:W-:Y:S01]  /*07b0*/  FADD.FTZ R127, -R85, R106 ;  /* 0x0000006a557f7221 */ /* 0x000fe20000010100 */
[----:B------:R-:W-:Y:S01]  /*07c0*/  SHF.L.U32 R129, R109, 0x10, RZ ;  /* 0x000000106d817819 */ /* 0x000fe200000006ff */
[-C--:B------:R-:W-:Y:S01]  /*07d0*/  FFMA.FTZ R21, R96, R86.reuse, R21 ;  /* 0x0000005660157223 */ /* 0x080fe20000010015 */
[C---:B------:R-:W-:Y:S01]  /*07e0*/  PRMT R90, R98.reuse, 0x7632, R90 ;  /* 0x00007632625a7816 */ /* 0x040fe2000000005a */
[----:B------:R-:W-:Y:S01]  /*07f0*/  FADD.FTZ R49, R49, R86 ;  /* 0x0000005631317221 */ /* 0x000fe20000010000 */
[----:B0-----:R-:W-:Y:S01]  /*0800*/  SHF.L.U32 R93, R98, 0x10, RZ ;  /* 0x00000010625d7819 */ /* 0x001fe200000006ff */
[----:B------:R-:W-:Y:S01]  /*0810*/  FMUL.FTZ R109, R17, R86 ;  /* 0x00000056116d7220 */ /* 0x000fe20000410000 */
[----:B------:R-:W-:Y:S01]  /*0820*/  SHF.L.U32 R88, R88, 0x10, RZ ;  /* 0x0000001058587819 */ /* 0x000fe200000006ff */
[----:B------:R-:W-:Y:S01]  /*0830*/  FMUL.FTZ R98, R94, R119 ;  /* 0x000000775e627220 */ /* 0x000fe20000410000 */
[-C--:B------:R-:W-:Y:S01]  /*0840*/  FFMA.FTZ R22, R95, R91.reuse, R22 ;  /* 0x0000005b5f167223 */ /* 0x080fe20000010016 */
[----:B------:R-:W-:Y:S01]  /*0850*/  FADD.FTZ R50, R50, R91 ;  /* 0x0000005b32327221 */ /* 0x000fe20000010000 */
[----:B------:R-:W-:Y:S01]  /*0860*/  FMUL.FTZ R106, R18, R91 ;  /* 0x0000005b126a7220 */ /* 0x000fe20000410000 */
[----:B------:R-:W-:Y:S01]  /*0870*/  FADD.FTZ R86, RZ, R104 ;  /* 0x00000068ff567221 */ /* 0x000fe20000010000 */
[----:B------:R-:W-:Y:S01]  /*0880*/  FFMA.FTZ R91, R3, R104, RZ ;  /* 0x00000068035b7223 */ /* 0x000fe200000100ff */
[----:B------:R-:W-:Y:S01]  /*0890*/  PRMT R0, R111, 0x7632, R0 ;  /* 0x000076326f007816 */ /* 0x000fe20000000000 */
[----:B------:R-:W-:Y:S01]  /*08a0*/  FFMA.FTZ R20, R3, R89, R20 ;  /* 0x0000005903147223 */ /* 0x000fe20000010014 */
[----:B------:R-:W-:Y:S01]  /*08b0*/  SHF.L.U32 R87, R111, 0x10, RZ ;  /* 0x000000106f577819 */ /* 0x000fe200000006ff */
[----:B------:R-:W-:Y:S01]  /*08c0*/  FADD.FTZ R48, R48, R89 ;  /* 0x0000005930307221 */ /* 0x000fe20000010000 */
[-C--:B------:R-:W-:Y:S01]  /*08d0*/  FFMA.FTZ R23, R98, R88.reuse, R23 ;  /* 0x0000005862177223 */ /* 0x080fe20000010017 */
[----:B------:R-:W-:Y:S01]  /*08e0*/  FADD.FTZ R51, R51, R88 ;  /* 0x0000005833337221 */ /* 0x000fe20000010000 */
[----:B------:R-:W-:Y:S01]  /*08f0*/  FMUL.FTZ R111, R19, R88 ;  /* 0x00000058136f7220 */ /* 0x000fe20000410000 */
[----:B------:R-:W-:Y:S01]  /*0900*/  FADD.FTZ R89, R109, R86 ;  /* 0x000000566d597221 */ /* 0x000fe20000010000 */
[----:B------:R-:W-:Y:S01]  /*0910*/  FFMA.FTZ R88, R96, R109, R91 ;  /* 0x0000006d60587223 */ /* 0x000fe2000001005b */
[----:B------:R-:W-:-:S02]  /*0920*/  FADD.FTZ R97, -R85, R100 ;  /* 0x0000006455617221 */ /* 0x000fc40000010100 */
[----:B------:R-:W-:Y:S01]  /*0930*/  FADD.FTZ R86, R106, R89 ;  /* 0x000000596a567221 */ /* 0x000fe20000010000 */
[----:B------:R-:W-:Y:S01]  /*0940*/  FFMA.FTZ R91, R95, R106, R88 ;  /* 0x0000006a5f5b7223 */ /* 0x000fe20000010058 */
[----:B------:R-:W-:Y:S01]  /*0950*/  FADD.FTZ R113, -R85, R113 ;  /* 0x0000007155717221 */ /* 0x000fe20000010100 */
[C---:B------:R-:W-:Y:S01]  /*0960*/  PRMT R118, R108.reuse, 0x7632, R118 ;  /* 0x000076326c767816 */ /* 0x040fe20000000076 */
[----:B------:R-:W-:Y:S01]  /*0970*/  FADD.FTZ R89, R111, R86 ;  /* 0x000000566f597221 */ /* 0x000fe20000010000 */
[----:B------:R-:W-:Y:S01]  /*0980*/  SHF.L.U32 R125, R108, 0x10, RZ ;  /* 0x000000106c7d7819 */ /* 0x000fe200000006ff */
[----:B------:R-:W-:Y:S01]  /*0990*/  FMUL.FTZ R108, R12, R93 ;  /* 0x0000005d0c6c7220 */ /* 0x000fe20000410000 */
[----:B------:R-:W-:Y:S01]  /*09a0*/  SHF.L.U32 R90, R90, 0x10, RZ ;  /* 0x000000105a5a7819 */ /* 0x000fe200000006ff */
[----:B------:R-:W-:Y:S01]  /*09b0*/  FADD.FTZ R101, -R85, R101 ;  /* 0x0000006555657221 */ /* 0x000fe20000010100 */
[----:B------:R-:W-:Y:S01]  /*09c0*/  FMUL.FTZ R97, R94, R97 ;  /* 0x000000615e617220 */ /* 0x000fe20000410000 */
[----:B------:R-:W-:Y:S01]  /*09d0*/  FFMA.FTZ R88, R98, R111, R91 ;  /* 0x0000006f62587223 */ /* 0x000fe2000001005b */
[C---:B------:R-:W-:Y:S01]  /*09e0*/  PRMT R92, R99.reuse, 0x7632, R92 ;  /* 0x00007632635c7816 */ /* 0x040fe2000000005c */
[----:B------:R-:W-:Y:S01]  /*09f0*/  FMUL.FTZ R116, R94, R113 ;  /* 0x000000715e747220 */ /* 0x000fe20000410000 */
[----:B------:R-:W-:Y:S01]  /*0a00*/  SHF.L.U32 R121, R99, 0x10, RZ ;  /* 0x0000001063797819 */ /* 0x000fe200000006ff */
[----:B------:R-:W-:Y:S01]  /*0a10*/  FMUL.FTZ R113, R13, R90 ;  /* 0x0000005a0d717220 */ /* 0x000fe20000410000 */
[----:B------:R-:W-:Y:S01]  /*0a20*/  FADD.FTZ R86, R108, R89 ;  /* 0x000000596c567221 */ /* 0x000fe20000010000 */
[----:B------:R-:W-:Y:S01]  /*0a30*/  FADD.FTZ R99, -R85, R102 ;  /* 0x0000006655637221 */ /* 0x000fe20000010100 */
[----:B------:R-:W-:Y:S01]  /*0a40*/  FMUL.FTZ R100, R94, R101 ;  /* 0x000000655e647220 */ /* 0x000fe20000410000 */
[----:B------:R-:W-:Y:S01]  /*0a50*/  FFMA.FTZ R91, R97, R108, R88 ;  /* 0x0000006c615b7223 */ /* 0x000fe20000010058 */
[C---:B------:R-:W-:Y:S01]  /*0a60*/  PRMT R122, R110.reuse, 0x7632, R122 ;  /* 0x000076326e7a7816 */ /* 0x040fe2000000007a */
[----:B------:R-:W-:Y:S01]  /*0a70*/  FADD.FTZ R89, R113, R86 ;  /* 0x0000005671597221 */ /* 0x000fe20000010000 */
[----:B------:R-:W-:Y:S01]  /*0a80*/  SHF.L.U32 R135, R110, 0x10, RZ ;  /* 0x000000106e877819 */ /* 0x000fe200000006ff */
[----:B------:R-:W-:Y:S01]  /*0a90*/  FMUL.FTZ R110, R14, R121 ;  /* 0x000000790e6e7220 */ /* 0x000fe20000410000 */
[----:B------:R-:W-:Y:S01]  /*0aa0*/  SHF.L.U32 R92, R92, 0x10, RZ ;  /* 0x000000105c5c7819 */ /* 0x000fe200000006ff */
[C---:B------:R-:W-:Y:S01]  /*0ab0*/  FADD.FTZ R103, -R85.reuse, R103 ;  /* 0x0000006755677221 */ /* 0x040fe20000010100 */
[----:B------:R-:W-:Y:S01]  /*0ac0*/  FMUL.FTZ R99, R94, R99 ;  /* 0x000000635e637220 */ /* 0x000fe20000410000 */
[----:B------:R-:W-:Y:S01]  /*0ad0*/  FFMA.FTZ R88, R100, R113, R91 ;  /* 0x0000007164587223 */ /* 0x000fe2000001005b */
[C---:B------:R-:W-:Y:S01]  /*0ae0*/  FADD.FTZ R105, -R85.reuse, R105 ;  /* 0x0000006955697221 */ /* 0x040fe20000010100 */
[C---:B------:R-:W-:Y:S01]  /*0af0*/  FADD.FTZ R107, -R85.reuse, R107 ;  /* 0x0000006b556b7221 */ /* 0x040fe20000010100 */
[C---:B------:R-:W-:Y:S01]  /*0b00*/  FADD.FTZ R133, -R85.reuse, R112 ;  /* 0x0000007055857221 */ /* 0x040fe20000010100 */
[C---:B------:R-:W-:Y:S01]  /*0b10*/  FADD.FTZ R137, -R85.reuse, R114 ;  /* 0x0000007255897221 */ /* 0x040fe20000010100 */
[----:B------:R-:W-:Y:S01]  /*0b20*/  FADD.FTZ R85, -R85, R115 ;  /* 0x0000007355557221 */ /* 0x000fe20000010100 */
[----:B------:R-:W-:Y:S01]  /*0b30*/  FMUL.FTZ R115, R15, R92 ;  /* 0x0000005c0f737220 */ /* 0x000fe20000410000 */
        /* <DEDUP_REMOVED lines=37> */
[----:B------:R-:W-:Y:S01]  /*0d90*/  FFMA.FTZ R33, R116, R124, R33 ;  /* 0x0000007c74217223 */ /* 0x000fe20000010021 */
[----:B------:R-:W-:Y:S01]  /*0da0*/  FADD.FTZ R37, R37, R124 ;  /* 0x0000007c25257221 */ /* 0x000fe20000010000 */
        /* <DEDUP_REMOVED lines=26> */
.L_x_4767:
[----:B-----5:R-:W-:Y:S01]  /*0f50*/  ISETP.GE.AND P2, PT, R84, 0x1, PT ;  /* 0x000000015400780c */ /* 0x020fe20003f46270 */
[----:B------:R-:W-:Y:S01]  /*0f60*/  HFMA2 R87, -RZ, RZ, 0, 0 ;  /* 0x00000000ff577431 */ /* 0x000fe200000001ff */
[----:B------:R-:W-:Y:S02]  /*0f70*/  MOV R131, UR14 ;  /* 0x0000000e00837c02 */ /* 0x000fe40008000f00 */
[----:B------:R-:W-:Y:S02]  /*0f80*/  MOV R130, UR15 ;  /* 0x0000000f00827c02 */ /* 0x000fe40008000f00 */
[----:B------:R-:W-:-:S04]  /*0f90*/  ISETP.NE.U32.AND P0, PT, R131, RZ, PT ;  /* 0x000000ff8300720c */ /* 0x000fc80003f05070 */
[----:B------:R-:W-:-:S03]  /*0fa0*/  ISETP.NE.AND.EX P0, PT, R130, RZ, PT, P0 ;  /* 0x000000ff8200720c */ /* 0x000fc60003f05300 */
[----:B------:R-:W1:Y:S01]  /*0fb0*/  @P2 LDC R83, c[0x0][0x388] ;  /* 0x0000e200ff532b82 */ /* 0x000e620000000800 */
[----:B------:R-:W2:Y:S01]  /*0fc0*/  @P2 S2R R82, SR_TID.X ;  /* 0x0000000000522919 */ /* 0x000ea20000002100 */
[----:B------:R-:W-:-:S08]  /*0fd0*/  @P2 IADD3 R0, PT, PT, R84, -0x1, RZ ;  /* 0xffffffff54002810 */ /* 0x000fd00007ffe0ff */
[----:B------:R-:W3:Y:S01]  /*0fe0*/  @!P0 LDC.64 R80, c[0x0][0x3b0] ;  /* 0x0000ec00ff508b82 */ /* 0x000ee20000000a00 */
[----:B-1----:R-:W-:-:S05]  /*0ff0*/  @P2 IMAD R0, R0, R83, RZ ;  /* 0x0000005300002224 */ /* 0x002fca00078e02ff */
[----:B------:R-:W-:-:S04]  /*1000*/  @P2 SHF.R.S32.HI R83, RZ, 0x1f, R0 ;  /* 0x0000001fff532819 */ /* 0x000fc80000011400 */
[----:B------:R-:W-:Y:S02]  /*1010*/  @P2 LEA.HI R83, R83, R0, RZ, 0x3 ;  /* 0x0000000053532211 */ /* 0x000fe400078f18ff */
[----:B--2---:R-:W-:-:S04]  /*1020*/  @P2 LOP3.LUT R82, R82, 0x1f, RZ, 0xc0, !PT ;  /* 0x0000001f52522812 */ /* 0x004fc800078ec0ff */
[----:B------:R-:W-:-:S04]  /*1030*/  @P2 LEA.HI.SX32 R87, R83, R82, 0x1d ;  /* 0x0000005253572211 */ /* 0x000fc800078feaff */
[C---:B------:R-:W-:Y:S01]  /*1040*/  @!P0 IADD3 R85, PT, PT, R87.reuse, 0x20, RZ ;  /* 0x0000002057558810 */ /* 0x040fe20007ffe0ff */
[----:B---3--:R-:W-:-:S04]  /*1050*/  @!P0 IMAD.WIDE.U32 R82, R87, 0x8, R80 ;  /* 0x0000000857528825 */ /* 0x008fc800078e0050 */
[----:B------:R-:W-:Y:S02]  /*1060*/  @!P0 IMAD.WIDE.U32 R80, R85, 0x8, R80 ;  /* 0x0000000855508825 */ /* 0x000fe400078e0050 */
[----:B------:R-:W5:Y:S04]  /*1070*/  @!P0 LDG.E.64 R82, desc[UR6][R82.64] ;  /* 0x0000000652528981 */ /* 0x000f68000c1e1b00 */
[----:B------:R-:W5:Y:S01]  /*1080*/  @!P0 LDG.E.64 R80, desc[UR6][R80.64] ;  /* 0x0000000650508981 */ /* 0x000f62000c1e1b00 */
[----:B------:R-:W-:Y:S01]  /*1090*/  HFMA2 R0, -RZ, RZ, 0, 0 ;  /* 0x00000000ff007431 */ /* 0x000fe200000001ff */
[----:B------:R-:W-:Y:S01]  /*10a0*/  MOV R85, RZ ;  /* 0x000000ff00557202 */ /* 0x000fe20000000f00 */
[----:B------:R-:W-:Y:S06]  /*10b0*/  @!P0 BRA `(.L_x_4768) ;  /* 0x0000000000508947 */ /* 0x000fec0003800000 */
[----:B------:R-:W1:Y:S01]  /*10c0*/  S2R R58, SR_TID.X ;  /* 0x00000000003a7919 */ /* 0x000e620000002100 */
[----:B------:R-:W2:Y:S01]  /*10d0*/  LDC.64 R54, c[0x0][0x3b0] ;  /* 0x0000ec00ff367b82 */ /* 0x000ea20000000a00 */
[----:B------:R-:W-:Y:S01]  /*10e0*/  IMAD R56, R2, UR8, RZ ;  /* 0x0000000802387c24 */ /* 0x000fe2000f8e02ff */
[----:B-----5:R-:W-:-:S04]  /*10f0*/  IADD3 R81, PT, PT, R87, 0x20, RZ ;  /* 0x0000002057517810 */ /* 0x020fc80007ffe0ff */
        /* <DEDUP_REMOVED lines=16> */
.L_x_4768:
[----:B------:R-:W-:Y:S05]  /*1200*/  BSYNC.RECONVERGENT B1 ;  /* 0x0000000000017941 */ /* 0x000fea0003800200 */
.L_x_4766:
        /* <DEDUP_REMOVED lines=20> */
.L_x_4848:
[----:B------:R-:W4:Y:S01]  /*1350*/  S2R R0, SR_TID.X ;  /* 0x0000000000007919 */ /* 0x000f220000002100 */
[----:B------:R-:W-:Y:S01]  /*1360*/  ISETP.NE.U32.AND P0, PT, R131, RZ, PT ;  /* 0x000000ff8300720c */ /* 0x000fe20003f05070 */
[----:B--2---:R-:W-:Y:S01]  /*1370*/  FADD.FTZ R92, R85, R92 ;  /* 0x0000005c555c7221 */ /* 0x004fe20000010000 */
[----:B------:R-:W-:Y:S01]  /*1380*/  @P2 IADD3 R88, PT, PT, R84, -0x1, RZ ;  /* 0xffffffff54582810 */ /* 0x000fe20007ffe0ff */
[----:B------:R-:W-:Y:S01]  /*1390*/  IMAD R84, R2, UR8, RZ ;  /* 0x0000000802547c24 */ /* 0x000fe2000f8e02ff */
[----:B------:R-:W-:Y:S01]  /*13a0*/  ISETP.NE.AND.EX P0, PT, R130, RZ, PT, P0 ;  /* 0x000000ff8200720c */ /* 0x000fe20003f05300 */
[----:B------:R-:W-:Y:S01]  /*13b0*/  FMUL.FTZ R129, R92, UR10 ;  /* 0x0000000a5c817c20 */ /* 0x000fe20008410000 */
[----:B---3--:R-:W-:Y:S01]  /*13c0*/  FADD.FTZ R87, R86, R87 ;  /* 0x0000005756577221 */ /* 0x008fe20000010000 */
[----:B------:R-:W-:Y:S01]  /*13d0*/  @P2 IMAD R88, R88, UR8, RZ ;  /* 0x0000000858582c24 */ /* 0x000fe2000f8e02ff */
[----:B------:R-:W-:Y:S01]  /*13e0*/  SHF.R.S32.HI R89, RZ, 0x1f, R84 ;  /* 0x0000001fff597819 */ /* 0x000fe20000011454 */
[----:B------:R-:W-:Y:S01]  /*13f0*/  BSSY.RECONVERGENT B1, `(.L_x_4770) ;  /* 0x00001c5000017945 */ /* 0x000fe20003800200 */
[----:B------:R-:W-:Y:S01]  /*1400*/  ISETP.NE.AND P3, PT, RZ, UR9, PT ;  /* 0x00000009ff007c0c */ /* 0x000fe2000bf65270 */
[----:B------:R-:W-:Y:S01]  /*1410*/  HFMA2 R125, -RZ, RZ, 0, 0 ;  /* 0x00000000ff7d7431 */ /* 0x000fe200000001ff */
[----:B------:R-:W-:Y:S01]  /*1420*/  @P2 SHF.R.S32.HI R91, RZ, 0x1f, R88 ;  /* 0x0000001fff5b2819 */ /* 0x000fe20000011458 */
[----:B------:R-:W-:Y:S01]  /*1430*/  FMUL.FTZ R128, R87, UR10 ;  /* 0x0000000a57807c20 */ /* 0x000fe20008410000 */
[----:B------:R-:W-:-:S02]  /*1440*/  LEA.HI R89, R89, R84, RZ, 0x3 ;  /* 0x0000005459597211 */ /* 0x000fc400078f18ff */
[----:B------:R-:W-:Y:S02]  /*1450*/  @P2 LEA.HI R91, R91, R88, RZ, 0x3 ;  /* 0x000000585b5b2211 */ /* 0x000fe400078f18ff */
[----:B------:R-:W-:Y:S02]  /*1460*/  FSEL R129, R129, RZ, !P3 ;  /* 0x000000ff81817208 */ /* 0x000fe40005800000 */
[----:B----4-:R-:W-:-:S04]  /*1470*/  LOP3.LUT R84, R0, 0x1f, RZ, 0xc0, !PT ;  /* 0x0000001f00547812 */ /* 0x010fc800078ec0ff */
        /* <DEDUP_REMOVED lines=10> */
[----:B-1----:R-:W-:Y:S01]  /*1520*/  FFMA.FTZ R85, R3, R128, R129 ;  /* 0x0000008003557223 */ /* 0x002fe20000010081 */
        /* <DEDUP_REMOVED lines=10> */
.L_x_4774:
[----:B------:R-:W-:Y:S05]  /*15d0*/  BSYNC.RECONVERGENT B2 ;  /* 0x0000000000027941 */ /* 0x000fea0003800200 */
.L_x_4773:
[----:B------:R-:W-:Y:S04]  /*15e0*/  BSSY.RECONVERGENT B2, `(.L_x_4775) ;  /* 0x000000d000027945 */ /* 0x000fe80003800200 */
[----:B------:R-:W-:Y:S05]  /*15f0*/  @!P2 BRA `(.L_x_4776) ;  /* 0x00000000002ca947 */ /* 0x000fea0003800000 */
[----:B------:R-:W-:Y:S01]  /*1600*/  FFMA.FTZ R84, R96, R128, R129 ;  /* 0x0000008060547223 */ /* 0x000fe20000010081 */
[----:B------:R-:W-:-:S03]  /*1610*/  ISETP.GT.AND P0, PT, R132, RZ, PT ;  /* 0x000000ff8400720c */ /* 0x000fc60003f04270 */
[----:B-1----:R-:W-:-:S04]  /*1620*/  FADD.FTZ R85, R109, -R84 ;  /* 0x800000546d557221 */ /* 0x002fc80000010000 */
        /* <DEDUP_REMOVED lines=8> */
.L_x_4776:
[----:B------:R-:W-:Y:S05]  /*16b0*/  BSYNC.RECONVERGENT B2 ;  /* 0x0000000000027941 */ /* 0x000fea0003800200 */
.L_x_4775:
        /* <DEDUP_REMOVED lines=13> */
.L_x_4778:
[----:B------:R-:W-:Y:S05]  /*1790*/  BSYNC.RECONVERGENT B2 ;  /* 0x0000000000027941 */ /* 0x000fea0003800200 */
.L_x_4777:
        /* <DEDUP_REMOVED lines=13> */
.L_x_4780:
[----:B------:R-:W-:Y:S05]  /*1870*/  BSYNC.RECONVERGENT B2 ;  /* 0x0000000000027941 */ /* 0x000fea0003800200 */
.L_x_4779:
        /* <DEDUP_REMOVED lines=13> */
.L_x_4782:
[----:B------:R-:W-:Y:S05]  /*1950*/  BSYNC.RECONVERGENT B2 ;  /* 0x0000000000027941 */ /* 0x000fea0003800200 */
.L_x_4781:
        /* <DEDUP_REMOVED lines=13> */
.L_x_4784:
[----:B------:R-:W-:Y:S05]  /*1a30*/  BSYNC.RECONVERGENT B2 ;  /* 0x0000000000027941 */ /* 0x000fea0003800200 */
.L_x_4783:
        /* <DEDUP_REMOVED lines=13> */
.L_x_4786:
[----:B------:R-:W-:Y:S05]  /*1b10*/  BSYNC.RECONVERGENT B2 ;  /* 0x0000000000027941 */ /* 0x000fea0003800200 */
.L_x_4785:
[----:B------:R-:W-:Y:S05]  /*1b20*/  @!P2 BRA `(.L_x_4787) ;  /* 0x000000140044a947 */ /* 0x000fea0003800000 */
[----:B------:R-:W-:Y:S01]  /*1b30*/  FFMA.FTZ R84, R102, R128, R129 ;  /* 0x0000008066547223 */ /* 0x000fe20000010081 */
[----:B------:R-:W-:-:S03]  /*1b40*/  ISETP.GT.AND P0, PT, R132, RZ, PT ;  /* 0x000000ff8400720c */ /* 0x000fc60003f04270 */
[----:B-1----:R-:W-:-:S04]  /*1b50*/  FADD.FTZ R85, R115, -R84 ;  /* 0x8000005473557221 */ /* 0x002fc80000010000 */
        /* <DEDUP_REMOVED lines=10> */
.L_x_4772:
[-CC-:B------:R-:W-:Y:S01]  /*1c00*/  FFMA.FTZ R72, R100, R128.reuse, R129.reuse ;  /* 0x0000008064487223 */ /* 0x180fe20000010081 */
[-CC-:B------:R-:W-:Y:S01]  /*1c10*/  FFMA.FTZ R73, R99, R128.reuse, R129.reuse ;  /* 0x0000008063497223 */ /* 0x180fe20000010081 */
[-CC-:B------:R-:W-:Y:S01]  /*1c20*/  FFMA.FTZ R74, R98, R128.reuse, R129.reuse ;  /* 0x00000080624a7223 */ /* 0x180fe20000010081 */
[-CC-:B------:R-:W-:Y:S01]  /*1c30*/  FFMA.FTZ R77, R97, R128.reuse, R129.reuse ;  /* 0x00000080614d7223 */ /* 0x180fe20000010081 */
[-CC-:B-1----:R-:W-:Y:S01]  /*1c40*/  FFMA.FTZ R85, R95, R128.reuse, R129.reuse ;  /* 0x000000805f557223 */ /* 0x182fe20000010081 */
        /* <DEDUP_REMOVED lines=40> */
.L_x_4789:
[----:B------:R-:W-:Y:S05]  /*1ed0*/  BSYNC.RECONVERGENT B2 ;  /* 0x0000000000027941 */ /* 0x000fea0003800200 */
.L_x_4788:
        /* <DEDUP_REMOVED lines=13> */
.L_x_4791:
[----:B------:R-:W-:Y:S05]  /*1fb0*/  BSYNC.RECONVERGENT B2 ;  /* 0x0000000000027941 */ /* 0x000fea0003800200 */
.L_x_4790:
        /* <DEDUP_REMOVED lines=13> */
.L_x_4793:
[----:B------:R-:W-:Y:S05]  /*2090*/  BSYNC.RECONVERGENT B2 ;  /* 0x0000000000027941 */ /* 0x000fea0003800200 */
.L_x_4792:
        /* <DEDUP_REMOVED lines=13> */
.L_x_4795:
[----:B------:R-:W-:Y:S05]  /*2170*/  BSYNC.RECONVERGENT B2 ;  /* 0x0000000000027941 */ /* 0x000fea0003800200 */
.L_x_4794:
        /* <DEDUP_REMOVED lines=13> */
.L_x_4797:
[----:B------:R-:W-:Y:S05]  /*2250*/  BSYNC.RECONVERGENT B2 ;  /* 0x0000000000027941 */ /* 0x000fea0003800200 */
.L_x_4796:
        /* <DEDUP_REMOVED lines=13> */
.L_x_4799:
[----:B------:R-:W-:Y:S05]  /*2330*/  BSYNC.RECONVERGENT B2 ;  /* 0x0000000000027941 */ /* 0x000fea0003800200 */
.L_x_4798:
        /* <DEDUP_REMOVED lines=13> */
.L_x_4801:
[----:B------:R-:W-:Y:S05]  /*2410*/  BSYNC.RECONVERGENT B2 ;  /* 0x0000000000027941 */ /* 0x000fea0003800200 */
.L_x_4800:
        /* <DEDUP_REMOVED lines=10> */
.L_x_4771:
[----:B------:R-:W-:Y:S02]  /*24c0*/  MOV R133, UR20 ;  /* 0x0000001400857c02 */ /* 0x000fe40008000f00 */
[----:B------:R-:W-:Y:S02]  /*24d0*/  MOV R135, UR21 ;  /* 0x0000001500877c02 */ /* 0x000fe40008000f00 */
[----:B------:R-:W-:-:S04]  /*24e0*/  ISETP.NE.U32.AND P0, PT, R133, RZ, PT ;  /* 0x000000ff8500720c */ /* 0x000fc80003f05070 */
[----:B------:R-:W-:-:S13]  /*24f0*/  ISETP.NE.AND.EX P0, PT, R135, RZ, PT, P0 ;  /* 0x000000ff8700720c */ /* 0x000fda0003f05300 */
[----:B------:R-:W-:Y:S05]  /*2500*/  @P0 BRA `(.L_x_4802) ;  /* 0x0000000400680947 */ /* 0x000fea0003800000 */
        /* <DEDUP_REMOVED lines=21> */
[----:B------:R-:W3:Y:S01]  /*2660*/  @P2 LDC.64 R86, c[0x0][0x408] ;  /* 0x00010200ff562b82 */ /* 0x000ee20000000a00 */
        /* <DEDUP_REMOVED lines=20> */
[----:B------:R-:W4:Y:S01]  /*27b0*/  @P2 LDC.64 R90, c[0x0][0x408] ;  /* 0x00010200ff5a2b82 */ /* 0x000f220000000a00 */
[----:B---3--:R-:W-:Y:S01]  /*27c0*/  @P2 FMUL.FTZ R87, R138, R87 ;  /* 0x000000578a572220 */ /* 0x008fe20000410000 */
[C---:B------:R-:W-:Y:S02]  /*27d0*/  @P2 LOP3.LUT P3, RZ, R83.reuse, 0xff, RZ, 0xc0, !PT ;  /* 0x000000ff53ff2812 */ /* 0x040fe4000786c0ff */
[----:B------:R-:W-:Y:S01]  /*27e0*/  @P2 LOP3.LUT P4, RZ, R83, 0xff00, RZ, 0xc0, !PT ;  /* 0x0000ff0053ff2812 */ /* 0x000fe2000788c0ff */
[----:B------:R-:W-:Y:S01]  /*27f0*/  @P2 FMUL.FTZ R86, R87, R86 ;  /* 0x0000005657562220 */ /* 0x000fe20000410000 */
[----:B------:R-:W-:-:S02]  /*2800*/  @P2 LOP3.LUT P5, RZ, R83, 0xff0000, RZ, 0xc0, !PT ;  /* 0x00ff000053ff2812 */ /* 0x000fc400078ac0ff */
[----:B------:R-:W3:Y:S01]  /*2810*/  @P2 LDC.64 R92, c[0x0][0x408] ;  /* 0x00010200ff5c2b82 */ /* 0x000ee20000000a00 */
[----:B--2---:R-:W-:Y:S01]  /*2820*/  @P2 FMUL.FTZ R85, R134, R85 ;  /* 0x0000005586552220 */ /* 0x004fe20000410000 */
        /* <DEDUP_REMOVED lines=9> */
[----:B----4-:R-:W-:Y:S01]  /*28c0*/  @P2 FMUL.FTZ R91, R142, R91 ;  /* 0x0000005b8e5b2220 */ /* 0x010fe20000410000 */
[----:B------:R-:W-:Y:S02]  /*28d0*/  @P2 FSEL R88, R88, RZ, P3 ;  /* 0x000000ff58582208 */ /* 0x000fe40001800000 */
[----:B------:R-:W-:Y:S01]  /*28e0*/  @P2 FSEL R86, R86, RZ, P0 ;  /* 0x000000ff56562208 */ /* 0x000fe20000000000 */
[----:B------:R-:W-:Y:S01]  /*28f0*/  @P2 FMUL.FTZ R90, R91, R90 ;  /* 0x0000005a5b5a2220 */ /* 0x000fe20000410000 */
[----:B------:R-:W-:-:S02]  /*2900*/  @P2 F2FP.BF16.F32.PACK_AB R88, RZ, R88 ;  /* 0x00000058ff58223e */ /* 0x000fc400000010ff */
[----:B------:R-:W-:Y:S01]  /*2910*/  @P2 F2FP.BF16.F32.PACK_AB R86, RZ, R86 ;  /* 0x00000056ff56223e */ /* 0x000fe200000010ff */
[----:B---3--:R-:W-:Y:S01]  /*2920*/  @P2 FMUL.FTZ R93, R144, R93 ;  /* 0x0000005d905d2220 */ /* 0x008fe20000410000 */
        /* <DEDUP_REMOVED lines=24> */
.L_x_4802:
[----:B-1----:R-:W1:Y:S01]  /*2ab0*/  @P2 LDC.64 R84, c[0x0][0x408] ;  /* 0x00010200ff542b82 */ /* 0x002e620000000a00 */
        /* <DEDUP_REMOVED lines=26> */
[----:B------:R-:W2:Y:S01]  /*2c60*/  @P2 LDC.64 R90, c[0x0][0x408] ;  /* 0x00010200ff5a2b82 */ /* 0x000ea20000000a00 */
[----:B------:R-:W-:Y:S01]  /*2c70*/  @P2 FSEL R136, R84, RZ, P0 ;  /* 0x000000ff54882208 */ /* 0x000fe20000000000 */
[----:B------:R-:W-:Y:S01]  /*2c80*/  @P2 FMUL.FTZ R78, R79, R78 ;  /* 0x0000004e4f4e2220 */ /* 0x000fe20000410000 */
[----:B------:R-:W-:Y:S01]  /*2c90*/  @P2 ISETP.GE.U32.AND P0, PT, R82, RZ, PT ;  /* 0x000000ff5200220c */ /* 0x000fe20003f06070 */
[-CC-:B------:R-:W-:Y:S01]  /*2ca0*/  @P1 FFMA.FTZ R82, R102, R128.reuse, R129.reuse ;  /* 0x0000008066521223 */ /* 0x180fe20000010081 */
[----:B------:R-:W-:Y:S01]  /*2cb0*/  MOV R79, R59 ;  /* 0x0000003b004f7202 */ /* 0x000fe20000000f00 */
[----:B---3--:R-:W-:Y:S01]  /*2cc0*/  @P2 FMUL.FTZ R77, R72, R77 ;  /* 0x0000004d484d2220 */ /* 0x008fe20000410000 */
[----:B------:R-:W-:Y:S01]  /*2cd0*/  @P2 FSEL R134, R78, RZ, P3 ;  /* 0x000000ff4e862208 */ /* 0x000fe20001800000 */
[----:B------:R-:W3:Y:S01]  /*2ce0*/  @P2 LDC.64 R84, c[0x0][0x408] ;  /* 0x00010200ff542b82 */ /* 0x000ee20000000a00 */
[----:B------:R-:W-:Y:S01]  /*2cf0*/  @P1 FFMA.FTZ R78, R98, R128, R129 ;  /* 0x00000080624e1223 */ /* 0x000fe20000010081 */
[----:B------:R-:W-:Y:S01]  /*2d00*/  @P2 FMUL.FTZ R76, R77, R76 ;  /* 0x0000004c4d4c2220 */ /* 0x000fe20000410000 */
[----:B------:R-:W-:Y:S01]  /*2d10*/  @P2 LOP3.LUT P3, RZ, R83, 0xff0000, RZ, 0xc0, !PT ;  /* 0x00ff000053ff2812 */ /* 0x000fe2000786c0ff */
[----:B------:R-:W-:Y:S01]  /*2d20*/  @P1 FADD.FTZ R82, R115, -R82 ;  /* 0x8000005273521221 */ /* 0x000fe20000010000 */
[----:B------:R-:W-:Y:S01]  /*2d30*/  @P1 FADD.FTZ R78, R111, -R78 ;  /* 0x8000004e6f4e1221 */ /* 0x000fe20000010000 */
[----:B------:R-:W-:-:S02]  /*2d40*/  @P2 ISETP.GE.U32.AND.EX P0, PT, R83, 0x1000000, PT, P0 ;  /* 0x010000005300280c */ /* 0x000fc40003f06100 */
[----:B------:R-:W4:Y:S01]  /*2d50*/  @P2 LDC.64 R88, c[0x0][0x408] ;  /* 0x00010200ff582b82 */ /* 0x000f220000000a00 */
[----:B------:R-:W-:Y:S01]  /*2d60*/  @P2 FSEL R76, R76, RZ, P4 ;  /* 0x000000ff4c4c2208 */ /* 0x000fe20002000000 */
[----:B------:R-:W-:Y:S01]  /*2d70*/  @P1 FFMA.FTZ R75, R94, R78, R55 ;  /* 0x0000004e5e4b1223 */ /* 0x000fe20000010037 */
[----:B------:R-:W-:Y:S01]  /*2d80*/  @P2 LOP3.LUT P4, RZ, R83, 0xff00, RZ, 0xc0, !PT ;  /* 0x0000ff0053ff2812 */ /* 0x000fe2000788c0ff */
[-CC-:B------:R-:W-:Y:S01]  /*2d90*/  @P1 FFMA.FTZ R83, R97, R128.reuse, R129.reuse ;  /* 0x0000008061531223 */ /* 0x180fe20000010081 */
[----:B------:R-:W-:Y:S01]  /*2da0*/  @P1 FFMA.FTZ R78, R100, R128, R129 ;  /* 0x00000080644e1223 */ /* 0x000fe20000010081 */
[----:B------:R-:W-:Y:S01]  /*2db0*/  @P1 FFMA.FTZ R79, R94, R82, R59 ;  /* 0x000000525e4f1223 */ /* 0x000fe2000001003b */
[----:B------:R-:W-:Y:S01]  /*2dc0*/  @P2 F2FP.BF16.F32.PACK_AB R82, RZ, R76 ;  /* 0x0000004cff52223e */ /* 0x000fe200000010ff */
[----:B------:R-:W0:Y:S01]  /*2dd0*/  @P2 LDC.64 R92, c[0x0][0x408] ;  /* 0x00010200ff5c2b82 */ /* 0x000e220000000a00 */
[----:B------:R-:W-:Y:S01]  /*2de0*/  @P1 FADD.FTZ R83, R108, -R83 ;  /* 0x800000536c531221 */ /* 0x000fe20000010000 */
[----:B------:R-:W-:Y:S01]  /*2df0*/  @P1 FADD.FTZ R138, R113, -R78 ;  /* 0x8000004e718a1221 */ /* 0x000fe20000010000 */
[----:B------:R-:W-:-:S02]  /*2e00*/  MOV R76, R56 ;  /* 0x00000038004c7202 */ /* 0x000fc40000000f00 */
[----:B------:R-:W-:Y:S01]  /*2e10*/  MOV R78, R58 ;  /* 0x0000003a004e7202 */ /* 0x000fe20000000f00 */
[C---:B------:R-:W-:Y:S01]  /*2e20*/  @P1 FFMA.FTZ R76, R94.reuse, R83, R56 ;  /* 0x000000535e4c1223 */ /* 0x040fe20000010038 */
[C---:B------:R-:W-:Y:S01]  /*2e30*/  @P1 FFMA.FTZ R78, R94.reuse, R137, R58 ;  /* 0x000000895e4e1223 */ /* 0x040fe2000001003a */
[----:B------:R-:W-:Y:S01]  /*2e40*/  MOV R77, R57 ;  /* 0x00000039004d7202 */ /* 0x000fe20000000f00 */
[----:B------:R-:W-:Y:S01]  /*2e50*/  @P1 FFMA.FTZ R77, R94, R138, R57 ;  /* 0x0000008a5e4d1223 */ /* 0x000fe20000010039 */
[----:B-1----:R-:W-:Y:S01]  /*2e60*/  @P2 FMUL.FTZ R87, R76, R87 ;  /* 0x000000574c572220 */ /* 0x002fe20000410000 */
[----:B--2---:R-:W-:Y:S01]  /*2e70*/  @P2 FMUL.FTZ R91, R78, R91 ;  /* 0x0000005b4e5b2220 */ /* 0x004fe20000410000 */
[----:B---3--:R-:W-:Y:S01]  /*2e80*/  @P2 FMUL.FTZ R85, R75, R85 ;  /* 0x000000554b552220 */ /* 0x008fe20000410000 */
[----:B------:R-:W-:Y:S01]  /*2e90*/  @P2 F2FP.BF16.F32.PACK_AB R136, RZ, R136 ;  /* 0x00000088ff88223e */ /* 0x000fe200000010ff */
[----:B------:R-:W-:Y:S01]  /*2ea0*/  @P2 FMUL.FTZ R86, R87, R86 ;  /* 0x0000005657562220 */ /* 0x000fe20000410000 */
[----:B------:R-:W-:Y:S01]  /*2eb0*/  @P2 FMUL.FTZ R90, R91, R90 ;  /* 0x0000005a5b5a2220 */ /* 0x000fe20000410000 */
[----:B----4-:R-:W-:Y:S01]  /*2ec0*/  @P2 FMUL.FTZ R89, R77, R89 ;  /* 0x000000594d592220 */ /* 0x010fe20000410000 */
[----:B------:R-:W-:Y:S01]  /*2ed0*/  @P2 FMUL.FTZ R84, R85, R84 ;  /* 0x0000005455542220 */ /* 0x000fe20000410000 */
[----:B------:R-:W-:-:S02]  /*2ee0*/  @P2 PRMT R68, R82, 0x7610, R68 ;  /* 0x0000761052442816 */ /* 0x000fc40000000044 */
[----:B------:R-:W-:Y:S01]  /*2ef0*/  @P2 FMUL.FTZ R88, R89, R88 ;  /* 0x0000005859582220 */ /* 0x000fe20000410000 */
[----:B------:R-:W-:Y:S02]  /*2f00*/  @P2 FSEL R86, R86, RZ, P5 ;  /* 0x000000ff56562208 */ /* 0x000fe40002800000 */
[----:B------:R-:W-:Y:S01]  /*2f10*/  @P2 FSEL R90, R90, RZ, P3 ;  /* 0x000000ff5a5a2208 */ /* 0x000fe20001800000 */
[----:B0-----:R-:W-:Y:S01]  /*2f20*/  @P2 FMUL.FTZ R93, R79, R93 ;  /* 0x0000005d4f5d2220 */ /* 0x001fe20000410000 */
[----:B------:R-:W-:Y:S02]  /*2f30*/  @P2 FSEL R84, R84, RZ, P6 ;  /* 0x000000ff54542208 */ /* 0x000fe40003000000 */
[----:B------:R-:W-:Y:S01]  /*2f40*/  @P2 FSEL R88, R88, RZ, P4 ;  /* 0x000000ff58582208 */ /* 0x000fe20002000000 */
[----:B------:R-:W-:Y:S01]  /*2f50*/  @P2 FMUL.FTZ R92, R93, R92 ;  /* 0x0000005c5d5c2220 */ /* 0x000fe20000410000 */
[----:B------:R-:W-:Y:S02]  /*2f60*/  @P2 F2FP.BF16.F32.PACK_AB R86, RZ, R86 ;  /* 0x00000056ff56223e */ /* 0x000fe400000010ff */
[----:B------:R-:W-:-:S02]  /*2f70*/  @P2 F2FP.BF16.F32.PACK_AB R90, RZ, R90 ;  /* 0x0000005aff5a223e */ /* 0x000fc400000010ff */
[----:B------:R-:W-:Y:S02]  /*2f80*/  @P2 FSEL R92, R92, RZ, P0 ;  /* 0x000000ff5c5c2208 */ /* 0x000fe40000000000 */
[----:B------:R-:W-:Y:S02]  /*2f90*/  @P2 F2FP.BF16.F32.PACK_AB R134, RZ, R134 ;  /* 0x00000086ff86223e */ /* 0x000fe400000010ff */
        /* <DEDUP_REMOVED lines=10> */
.L_x_4787:
[----:B------:R-:W-:Y:S05]  /*3040*/  BSYNC.RECONVERGENT B1 ;  /* 0x0000000000017941 */ /* 0x000fea0003800200 */
.L_x_4770:
[----:B------:R-:W-:Y:S01]  /*3050*/  ISETP.NE.U32.AND P0, PT, R133, RZ, PT ;  /* 0x000000ff8500720c */ /* 0x000fe20003f05070 */
[----:B-----5:R-:W2:Y:S01]  /*3060*/  @P2 LDC.64 R82, c[0x0][0x468] ;  /* 0x00011a00ff522b82 */ /* 0x020ea20000000a00 */
        /* <DEDUP_REMOVED lines=8> */
[----:B------:R1:W-:Y:S04]  /*30f0*/  @P0 STG.E.128 desc[UR6][R84.64+0x10], R76 ;  /* 0x0000104c54000986 */ /* 0x0003e8000c101d06 */
[----:B------:R1:W-:Y:S01]  /*3100*/  @P2 STG.E.128 desc[UR6][R82.64], R68 ;  /* 0x0000004452002986 */ /* 0x0003e2000c101d06 */
[----:B------:R-:W-:Y:S05]  /*3110*/  @!P3 BRA `(.L_x_4804) ;  /* 0x0000000800d8b947 */ /* 0x000fea0003800000 */
[----:B------:R-:W-:Y:S05]  /*3120*/  @!P0 BRA `(.L_x_4805) ;  /* 0x00000004006c8947 */ /* 0x000fea0003800000 */
[----:B-1----:R-:W1:Y:S01]  /*3130*/  @P2 LDC.64 R84, c[0x0][0x408] ;  /* 0x00010200ff542b82 */ /* 0x002e620000000a00 */
[--C-:B------:R-:W-:Y:S01]  /*3140*/  @P1 FFMA.FTZ R73, R101, R128, R129.reuse ;  /* 0x0000008065491223 */ /* 0x100fe20000010081 */
[----:B------:R-:W-:Y:S01]  /*3150*/  MOV R72, R60 ;  /* 0x0000003c00487202 */ /* 0x000fe20000000f00 */
[-CC-:B------:R-:W-:Y:S01]  /*3160*/  @P1 FFMA.FTZ R74, R126, R128.reuse, R129.reuse ;  /* 0x000000807e4a1223 */ /* 0x180fe20000010081 */
[-C--:B------:R-:W-:Y:S01]  /*3170*/  @P1 FFMA.FTZ R86, R112, R128.reuse, R129 ;  /* 0x0000008070561223 */ /* 0x080fe20000010081 */
        /* <DEDUP_REMOVED lines=27> */
[----:B--2---:R-:W-:Y:S01]  /*3330*/  @P2 FMUL.FTZ R77, R73, R77 ;  /* 0x0000004d494d2220 */ /* 0x004fe20000410000 */
[----:B------:R-:W2:Y:S01]  /*3340*/  @P2 LDC.64 R84, c[0x0][0x408] ;  /* 0x00010200ff542b82 */ /* 0x000ea20000000a00 */
[----:B------:R-:W-:-:S02]  /*3350*/  @P2 LOP3.LUT P3, RZ, R80, 0xff, RZ, 0xc0, !PT ;  /* 0x000000ff50ff2812 */ /* 0x000fc4000786c0ff */
[----:B------:R-:W-:Y:S02]  /*3360*/  @P2 LOP3.LUT P4, RZ, R81, 0xff0000, RZ, 0xc0, !PT ;  /* 0x00ff000051ff2812 */ /* 0x000fe4000788c0ff */
[----:B------:R-:W-:Y:S01]  /*3370*/  @P2 FSEL R91, R91, RZ, P3 ;  /* 0x000000ff5b5b2208 */ /* 0x000fe20001800000 */
[----:B---3--:R-:W-:Y:S02]  /*3380*/  @P2 FMUL.FTZ R93, R74, R79 ;  /* 0x0000004f4a5d2220 */ /* 0x008fe40000410000 */
[----:B------:R-:W3:Y:S01]  /*3390*/  @P2 LDC.64 R86, c[0x0][0x408] ;  /* 0x00010200ff562b82 */ /* 0x000ee20000000a00 */
[----:B------:R-:W-:Y:S01]  /*33a0*/  @P2 FMUL.FTZ R79, R77, R76 ;  /* 0x0000004c4d4f2220 */ /* 0x000fe20000410000 */
[----:B------:R-:W-:Y:S01]  /*33b0*/  MOV R76, R64 ;  /* 0x00000040004c7202 */ /* 0x000fe20000000f00 */
[----:B------:R-:W-:Y:S01]  /*33c0*/  @P2 FMUL.FTZ R93, R93, R78 ;  /* 0x0000004e5d5d2220 */ /* 0x000fe20000410000 */
[C---:B------:R-:W-:Y:S01]  /*33d0*/  @P1 FFMA.FTZ R76, R94.reuse, R131, R64 ;  /* 0x000000835e4c1223 */ /* 0x040fe20000010040 */
[----:B------:R-:W-:Y:S01]  /*33e0*/  MOV R77, R65 ;  /* 0x00000041004d7202 */ /* 0x000fe20000000f00 */
[C---:B------:R-:W-:Y:S01]  /*33f0*/  @P1 FFMA.FTZ R77, R94.reuse, R92, R65 ;  /* 0x0000005c5e4d1223 */ /* 0x040fe20000010041 */
[----:B------:R-:W-:Y:S01]  /*3400*/  MOV R78, R66 ;  /* 0x00000042004e7202 */ /* 0x000fe20000000f00 */
[----:B------:R-:W4:Y:S01]  /*3410*/  @P2 LDC.64 R88, c[0x0][0x408] ;  /* 0x00010200ff582b82 */ /* 0x000f220000000a00 */
[----:B------:R-:W-:Y:S01]  /*3420*/  @P1 FFMA.FTZ R78, R94, R129, R66 ;  /* 0x000000815e4e1223 */ /* 0x000fe20000010042 */
[----:B-1----:R-:W-:Y:S01]  /*3430*/  @P2 FMUL.FTZ R83, R75, R83 ;  /* 0x000000534b532220 */ /* 0x002fe20000410000 */
[----:B------:R-:W-:-:S02]  /*3440*/  @P2 LOP3.LUT P1, RZ, R80, 0xff0000, RZ, 0xc0, !PT ;  /* 0x00ff000050ff2812 */ /* 0x000fc4000782c0ff */
[----:B------:R-:W-:Y:S01]  /*3450*/  @P2 LOP3.LUT P3, RZ, R80, 0xff00, RZ, 0xc0, !PT ;  /* 0x0000ff0050ff2812 */ /* 0x000fe2000786c0ff */
[----:B------:R-:W-:Y:S01]  /*3460*/  @P2 FMUL.FTZ R82, R83, R82 ;  /* 0x0000005253522220 */ /* 0x000fe20000410000 */
[----:B------:R-:W-:Y:S01]  /*3470*/  @P2 FSEL R93, R93, RZ, P1 ;  /* 0x000000ff5d5d2208 */ /* 0x000fe20000800000 */
[----:B--2---:R-:W-:Y:S01]  /*3480*/  @P2 FMUL.FTZ R85, R76, R85 ;  /* 0x000000554c552220 */ /* 0x004fe20000410000 */
[----:B------:R-:W-:Y:S02]  /*3490*/  @P2 FSEL R79, R79, RZ, P3 ;  /* 0x000000ff4f4f2208 */ /* 0x000fe40001800000 */
[----:B------:R-:W-:Y:S01]  /*34a0*/  @P2 LOP3.LUT P1, RZ, R80, 0xff000000, RZ, 0xc0, !PT ;  /* 0xff00000050ff2812 */ /* 0x000fe2000782c0ff */
[----:B------:R-:W-:Y:S01]  /*34b0*/  @P2 FMUL.FTZ R84, R85, R84 ;  /* 0x0000005455542220 */ /* 0x000fe20000410000 */
[----:B------:R-:W-:Y:S02]  /*34c0*/  @P2 LOP3.LUT P3, RZ, R81, 0xff, RZ, 0xc0, !PT ;  /* 0x000000ff51ff2812 */ /* 0x000fe4000786c0ff */
[----:B------:R-:W-:Y:S01]  /*34d0*/  @P2 FSEL R82, R82, RZ, P1 ;  /* 0x000000ff52522208 */ /* 0x000fe20000800000 */
[----:B---3--:R-:W-:Y:S01]  /*34e0*/  @P2 FMUL.FTZ R87, R77, R87 ;  /* 0x000000574d572220 */ /* 0x008fe20000410000 */
[----:B------:R-:W-:-:S02]  /*34f0*/  @P2 LOP3.LUT P1, RZ, R81, 0xff00, RZ, 0xc0, !PT ;  /* 0x0000ff0051ff2812 */ /* 0x000fc4000782c0ff */
[----:B------:R-:W-:Y:S01]  /*3500*/  @P2 FSEL R84, R84, RZ, P3 ;  /* 0x000000ff54542208 */ /* 0x000fe20001800000 */
[----:B------:R-:W-:Y:S01]  /*3510*/  @P2 FMUL.FTZ R86, R87, R86 ;  /* 0x0000005657562220 */ /* 0x000fe20000410000 */
[----:B------:R-:W-:Y:S02]  /*3520*/  @P2 F2FP.BF16.F32.PACK_AB R91, RZ, R91 ;  /* 0x0000005bff5b223e */ /* 0x000fe400000010ff */
[----:B------:R-:W-:Y:S01]  /*3530*/  @P2 F2FP.BF16.F32.PACK_AB R93, RZ, R93 ;  /* 0x0000005dff5d223e */ /* 0x000fe200000010ff */
[----:B----4-:R-:W-:Y:S01]  /*3540*/  @P2 FMUL.FTZ R89, R78, R89 ;  /* 0x000000594e592220 */ /* 0x010fe20000410000 */
        /* <DEDUP_REMOVED lines=25> */
.L_x_4805:
[----:B------:R-:W2:Y:S01]  /*36e0*/  @P2 LDC.64 R86, c[0x0][0x408] ;  /* 0x00010200ff562b82 */ /* 0x000ea20000000a00 */
[-CC-:B-1----:R-:W-:Y:S01]  /*36f0*/  @P1 FFMA.FTZ R85, R103, R128.reuse, R129.reuse ;  /* 0x0000008067551223 */ /* 0x182fe20000010081 */
[-CC-:B------:R-:W-:Y:S01]  /*3700*/  @P1 FFMA.FTZ R84, R112, R128.reuse, R129.reuse ;  /* 0x0000008070541223 */ /* 0x180fe20000010081 */
[----:B------:R-:W-:Y:S01]  /*3710*/  @P1 FFMA.FTZ R83, R101, R128, R129 ;  /* 0x0000008065531223 */ /* 0x000fe20000010081 */
[----:B------:R-:W-:Y:S01]  /*3720*/  MOV R130, R62 ;  /* 0x0000003e00827202 */ /* 0x000fe20000000f00 */
[----:B------:R-:W-:Y:S01]  /*3730*/  @P1 FADD.FTZ R85, R120, -R85 ;  /* 0x8000005578551221 */ /* 0x000fe20000010000 */
[----:B------:R-:W-:Y:S01]  /*3740*/  @P1 FADD.FTZ R84, R117, -R84 ;  /* 0x8000005475541221 */ /* 0x000fe20000010000 */
[----:B------:R-:W-:Y:S01]  /*3750*/  MOV R90, R61 ;  /* 0x0000003d005a7202 */ /* 0x000fe20000000f00 */
[----:B------:R-:W1:Y:S01]  /*3760*/  @P2 LDC.64 R88, c[0x0][0x408] ;  /* 0x00010200ff582b82 */ /* 0x000e620000000a00 */
[----:B------:R-:W-:Y:S01]  /*3770*/  @P1 FADD.FTZ R83, R118, -R83 ;  /* 0x8000005376531221 */ /* 0x000fe20000010000 */
[C---:B------:R-:W-:Y:S01]  /*3780*/  @P1 FFMA.FTZ R130, R94.reuse, R85, R62 ;  /* 0x000000555e821223 */ /* 0x040fe2000001003e */
[C---:B------:R-:W-:Y:S01]  /*3790*/  @P1 FFMA.FTZ R90, R94.reuse, R84, R61 ;  /* 0x000000545e5a1223 */ /* 0x040fe2000001003d */
[--C-:B------:R-:W-:Y:S01]  /*37a0*/  @P1 FFMA.FTZ R85, R105, R128, R129.reuse ;  /* 0x0000008069551223 */ /* 0x100fe20000010081 */
        /* <DEDUP_REMOVED lines=9> */
[----:B------:R-:W3:Y:S01]  /*3840*/  @P2 LDC.64 R84, c[0x0][0x408] ;  /* 0x00010200ff542b82 */ /* 0x000ee20000000a00 */
[----:B------:R-:W-:Y:S01]  /*3850*/  @P1 FFMA.FTZ R132, R94, R91, R63 ;  /* 0x0000005b5e841223 */ /* 0x000fe2000001003f */
[----:B--2---:R-:W-:Y:S01]  /*3860*/  @P2 FMUL.FTZ R87, R90, R87 ;  /* 0x000000575a572220 */ /* 0x004fe20000410000 */
[----:B------:R-:W-:Y:S01]  /*3870*/  @P1 FFMA.FTZ R131, R107, R128, R129 ;  /* 0x000000806b831223 */ /* 0x000fe20000010081 */
[----:B------:R-:W-:Y:S01]  /*3880*/  @P1 FADD.FTZ R140, R121, -R140 ;  /* 0x8000008c798c1221 */ /* 0x000fe20000010000 */
[----:B------:R-:W-:Y:S01]  /*3890*/  @P2 LOP3.LUT P3, RZ, R80, 0xff, RZ, 0xc0, !PT ;  /* 0x000000ff50ff2812 */ /* 0x000fe2000786c0ff */
[----:B------:R-:W-:Y:S01]  /*38a0*/  @P2 FMUL.FTZ R93, R87, R86 ;  /* 0x00000056575d2220 */ /* 0x000fe20000410000 */
[----:B------:R-:W-:Y:S01]  /*38b0*/  @P1 FADD.FTZ R131, R124, -R131 ;  /* 0x800000837c831221 */ /* 0x000fe20000010000 */
[----:B------:R-:W2:Y:S01]  /*38c0*/  @P2 LDC.64 R86, c[0x0][0x408] ;  /* 0x00010200ff562b82 */ /* 0x000ea20000000a00 */
        /* <DEDUP_REMOVED lines=12> */
[----:B------:R-:W4:Y:S01]  /*3990*/  @P2 LDC.64 R88, c[0x0][0x408] ;  /* 0x00010200ff582b82 */ /* 0x000f220000000a00 */
[----:B---3--:R-:W-:Y:S01]  /*39a0*/  @P2 FMUL.FTZ R85, R132, R85 ;  /* 0x0000005584552220 */ /* 0x008fe20000410000 */
[C---:B------:R-:W-:Y:S02]  /*39b0*/  @P2 LOP3.LUT P5, RZ, R81.reuse, 0xff00, RZ, 0xc0, !PT ;  /* 0x0000ff0051ff2812 */ /* 0x040fe400078ac0ff */
[----:B------:R-:W-:Y:S01]  /*39c0*/  @P2 LOP3.LUT P6, RZ, R81, 0xff0000, RZ, 0xc0, !PT ;  /* 0x00ff000051ff2812 */ /* 0x000fe200078cc0ff */
[----:B------:R-:W-:Y:S01]  /*39d0*/  @P2 FMUL.FTZ R84, R85, R84 ;  /* 0x0000005455542220 */ /* 0x000fe20000410000 */
[----:B------:R-:W-:-:S02]  /*39e0*/  @P2 F2FP.BF16.F32.PACK_AB R92, RZ, R92 ;  /* 0x0000005cff5c223e */ /* 0x000fc400000010ff */
[----:B------:R-:W3:Y:S01]  /*39f0*/  @P2 LDC.64 R90, c[0x0][0x408] ;  /* 0x00010200ff5a2b82 */ /* 0x000ee20000000a00 */
[----:B--2---:R-:W-:Y:S01]  /*3a00*/  @P2 FMUL.FTZ R87, R134, R87 ;  /* 0x0000005786572220 */ /* 0x004fe20000410000 */
[----:B------:R-:W-:Y:S02]  /*3a10*/  @P2 F2FP.BF16.F32.PACK_AB R93, RZ, R93 ;  /* 0x0000005dff5d223e */ /* 0x000fe400000010ff */
[----:B------:R-:W-:Y:S01]  /*3a20*/  @P2 PRMT R68, R92, 0x7610, R68 ;  /* 0x000076105c442816 */ /* 0x000fe20000000044 */
[----:B------:R-:W-:Y:S01]  /*3a30*/  @P2 FMUL.FTZ R86, R87, R86 ;  /* 0x0000005657562220 */ /* 0x000fe20000410000 */
[----:B-1----:R-:W-:Y:S02]  /*3a40*/  @P2 FMUL.FTZ R83, R130, R83 ;  /* 0x0000005382532220 */ /* 0x002fe40000410000 */
[----:B------:R-:W-:Y:S02]  /*3a50*/  @P2 PRMT R68, R68, 0x5410, R93 ;  /* 0x0000541044442816 */ /* 0x000fe4000000005d */
[----:B------:R-:W-:Y:S01]  /*3a60*/  @P2 FSEL R86, R86, RZ, P4 ;  /* 0x000000ff56562208 */ /* 0x000fe20002000000 */
[----:B------:R-:W-:-:S03]  /*3a70*/  @P2 FMUL.FTZ R82, R83, R82 ;  /* 0x0000005253522220 */ /* 0x000fc60000410000 */
[----:B------:R-:W-:Y:S01]  /*3a80*/  @P2 F2FP.BF16.F32.PACK_AB R86, RZ, R86 ;  /* 0x00000056ff56223e */ /* 0x000fe200000010ff */
[----:B----4-:R-:W-:Y:S01]  /*3a90*/  @P2 FMUL.FTZ R89, R136, R89 ;  /* 0x0000005988592220 */ /* 0x010fe20000410000 */
[----:B------:R-:W-:Y:S02]  /*3aa0*/  @P2 FSEL R82, R82, RZ, P3 ;  /* 0x000000ff52522208 */ /* 0x000fe40001800000 */
[----:B------:R-:W-:Y:S01]  /*3ab0*/  @P2 LOP3.LUT P3, RZ, R80, 0xff000000, RZ, 0xc0, !PT ;  /* 0xff00000050ff2812 */ /* 0x000fe2000786c0ff */
[----:B------:R-:W-:Y:S01]  /*3ac0*/  @P2 FMUL.FTZ R88, R89, R88 ;  /* 0x0000005859582220 */ /* 0x000fe20000410000 */
[----:B------:R-:W-:Y:S02]  /*3ad0*/  @P2 F2FP.BF16.F32.PACK_AB R82, RZ, R82 ;  /* 0x00000052ff52223e */ /* 0x000fe400000010ff */
[----:B------:R-:W-:Y:S01]  /*3ae0*/  @P2 FSEL R84, R84, RZ, P3 ;  /* 0x000000ff54542208 */ /* 0x000fe20001800000 */
        /* <DEDUP_REMOVED lines=25> */
.L_x_4804:
        /* <DEDUP_REMOVED lines=39> */
.L_x_4809:
[----:B------:R-:W-:Y:S05]  /*3ef0*/  BSYNC.RECONVERGENT B2 ;  /* 0x0000000000027941 */ /* 0x000fea0003800200 */
.L_x_4808:
        /* <DEDUP_REMOVED lines=13> */
.L_x_4811:
[----:B------:R-:W-:Y:S05]  /*3fd0*/  BSYNC.RECONVERGENT B2 ;  /* 0x0000000000027941 */ /* 0x000fea0003800200 */
.L_x_4810:
        /* <DEDUP_REMOVED lines=13> */
.L_x_4813:
[----:B------:R-:W-:Y:S05]  /*40b0*/  BSYNC.RECONVERGENT B2 ;  /* 0x0000000000027941 */ /* 0x000fea0003800200 */
.L_x_4812:
        /* <DEDUP_REMOVED lines=13> */
.L_x_4815:
[----:B------:R-:W-:Y:S05]  /*4190*/  BSYNC.RECONVERGENT B2 ;  /* 0x0000000000027941 */ /* 0x000fea0003800200 */
.L_x_4814:
        /* <DEDUP_REMOVED lines=13> */
.L_x_4817:
[----:B------:R-:W-:Y:S05]  /*4270*/  BSYNC.RECONVERGENT B2 ;  /* 0x0000000000027941 */ /* 0x000fea0003800200 */
.L_x_4816:
        /* <DEDUP_REMOVED lines=13> */
.L_x_4819:
[----:B------:R-:W-:Y:S05]  /*4350*/  BSYNC.RECONVERGENT B2 ;  /* 0x0000000000027941 */ /* 0x000fea0003800200 */
.L_x_4818:
        /* <DEDUP_REMOVED lines=13> */
.L_x_4821:
[----:B------:R-:W-:Y:S05]  /*4430*/  BSYNC.RECONVERGENT B2 ;  /* 0x0000000000027941 */ /* 0x000fea0003800200 */
.L_x_4820:
        /* <DEDUP_REMOVED lines=17> */
.L_x_4807:
        /* <DEDUP_REMOVED lines=24> */
.L_x_4823:
[----:B------:R-:W-:Y:S05]  /*46d0*/  BSYNC.RECONVERGENT B2 ;  /* 0x0000000000027941 */ /* 0x000fea0003800200 */
.L_x_4822:
        /* <DEDUP_REMOVED lines=13> */
.L_x_4825:
[----:B------:R-:W-:Y:S05]  /*47b0*/  BSYNC.RECONVERGENT B2 ;  /* 0x0000000000027941 */ /* 0x000fea0003800200 */
.L_x_4824:
        /* <DEDUP_REMOVED lines=13> */
.L_x_4827:
[----:B------:R-:W-:Y:S05]  /*4890*/  BSYNC.RECONVERGENT B2 ;  /* 0x0000000000027941 */ /* 0x000fea0003800200 */
.L_x_4826:
        /* <DEDUP_REMOVED lines=13> */
.L_x_4829:
[----:B------:R-:W-:Y:S05]  /*4970*/  BSYNC.RECONVERGENT B2 ;  /* 0x0000000000027941 */ /* 0x000fea0003800200 */
.L_x_4828:
        /* <DEDUP_REMOVED lines=13> */
.L_x_4831:
[----:B------:R-:W-:Y:S05]  /*4a50*/  BSYNC.RECONVERGENT B2 ;  /* 0x0000000000027941 */ /* 0x000fea0003800200 */
.L_x_4830:
        /* <DEDUP_REMOVED lines=13> */
.L_x_4833:
[----:B------:R-:W-:Y:S05]  /*4b30*/  BSYNC.RECONVERGENT B2 ;  /* 0x0000000000027941 */ /* 0x000fea0003800200 */
.L_x_4832:
        /* <DEDUP_REMOVED lines=13> */
.L_x_4835:
[----:B------:R-:W-:Y:S05]  /*4c10*/  BSYNC.RECONVERGENT B2 ;  /* 0x0000000000027941 */ /* 0x000fea0003800200 */
.L_x_4834:
[----:B------:R-:W-:-:S04]  /*4c20*/  @P2 F2FP.BF16.F32.PACK_AB R82, RZ, R82 ;  /* 0x00000052ff52223e */ /* 0x000fc800000010ff */
[----:B------:R-:W-:-:S07]  /*4c30*/  @P2 PRMT R71, R71, 0x5410, R82 ;  /* 0x0000541047472816 */ /* 0x000fce0000000052 */
.L_x_4806:
[----:B------:R-:W-:Y:S05]  /*4c40*/  BSYNC.RECONVERGENT B1 ;  /* 0x0000000000017941 */ /* 0x000fea0003800200 */
.L_x_4803:
[----:B------:R-:W1:Y:S01]  /*4c50*/  @P0 LDC.64 R80, c[0x0][0x478] ;  /* 0x00011e00ff500b82 */ /* 0x000e620000000a00 */
[----:B------:R-:W-:Y:S02]  /*4c60*/  @P0 IADD3 R127, PT, PT, R127, 0x20, RZ ;  /* 0x000000207f7f0810 */ /* 0x000fe40007ffe0ff */
[----:B------:R-:W-:-:S05]  /*4c70*/  @P2 IADD3 R125, PT, PT, R125, 0x20, RZ ;  /* 0x000000207d7d2810 */ /* 0x000fca0007ffe0ff */
        /* <DEDUP_REMOVED lines=10> */
.L_x_4765:
[----:B------:R-:W-:Y:S05]  /*4d20*/  BSYNC B0 ;  /* 0x0000000000007941 */ /* 0x000fea0003800000 */
.L_x_4764:
        /* <DEDUP_REMOVED lines=18> */
[----:B------:R-:W4:Y:S04]  /*4e50*/  LDS R8, [R5+0x800] ;  /* 0x0008000005087984 */ /* 0x000f280000000800 */
[----:B------:R-:W5:Y:S04]  /*4e60*/  LDS R4, [R5+0x200] ;  /* 0x0002000005047984 */ /* 0x000f680000000800 */
[----:B------:R-:W0:Y:S04]  /*4e70*/  LDS R9, [R5+0xa00] ;  /* 0x000a000005097984 */ /* 0x000e280000000800 */
[----:B------:R-:W3:Y:S04]  /*4e80*/  LDS R6, [R5+0x400] ;  /* 0x0004000005067984 */ /* 0x000ee80000000800 */
        /* <DEDUP_REMOVED lines=8> */
[----:B----4-:R-:W-:-:S03]  /*4f10*/  FADD.FTZ R3, R3, R8 ;  /* 0x0000000803037221 */ /* 0x010fc60000010000 */
[----:B------:R-:W4:Y:S01]  /*4f20*/  LDS R16, [R5+0x1800] ;  /* 0x0018000005107984 */ /* 0x000f220000000800 */
[----:B-----5:R-:W-:-:S03]  /*4f30*/  FADD.FTZ R4, RZ, R4 ;  /* 0x00000004ff047221 */ /* 0x020fc60000010000 */
[----:B------:R-:W5:Y:S01]  /*4f40*/  LDS R17, [R5+0x1a00] ;  /* 0x001a000005117984 */ /* 0x000f620000000800 */
[----:B0-----:R-:W-:-:S03]  /*4f50*/  FADD.FTZ R4, R4, R9 ;  /* 0x0000000904047221 */ /* 0x001fc60000010000 */
[----:B------:R-:W0:Y:S01]  /*4f60*/  LDS R19, [R5+0x1c00] ;  /* 0x001c000005137984 */ /* 0x000e220000000800 */
[----:B---3--:R-:W-:-:S03]  /*4f70*/  FADD.FTZ R6, RZ, R6 ;  /* 0x00000006ff067221 */ /* 0x008fc60000010000 */
[----:B------:R-:W3:Y:S01]  /*4f80*/  LDS R18, [R5+0x1e00] ;  /* 0x001e000005127984 */ /* 0x000ee20000000800 */
        /* <DEDUP_REMOVED lines=9> */
[----:B----4-:R-:W-:-:S03]  /*5020*/  FADD.FTZ R9, R3, R16 ;  /* 0x0000001003097221 */ /* 0x010fc60000010000 */
[----:B------:R1:W-:Y:S01]  /*5030*/  STS.128 [R2+0x10], R24 ;  /* 0x0000101802007388 */ /* 0x0003e20000000c00 */
[----:B-----5:R-:W-:-:S03]  /*5040*/  FADD.FTZ R17, R4, R17 ;  /* 0x0000001104117221 */ /* 0x020fc60000010000 */
[----:B------:R-:W-:Y:S01]  /*5050*/  STS.128 [R2+0x400], R28 ;  /* 0x0004001c02007388 */ /* 0x000fe20000000c00 */
[----:B0-----:R-:W-:-:S03]  /*5060*/  FADD.FTZ R19, R6, R19 ;  /* 0x0000001306137221 */ /* 0x001fc60000010000 */
[----:B------:R0:W-:Y:S01]  /*5070*/  STS.128 [R2+0x410], R32 ;  /* 0x0004102002007388 */ /* 0x0001e20000000c00 */
[----:B---3--:R-:W-:Y:S01]  /*5080*/  FADD.FTZ R7, R7, R18 ;  /* 0x0000001207077221 */ /* 0x008fe20000010000 */
[----:B------:R-:W-:Y:S08]  /*5090*/  BAR.SYNC.DEFER_BLOCKING 0x0 ;  /* 0x0000000000007b1d */ /* 0x000ff00000010000 */
[----:B-1----:R-:W1:Y:S01]  /*50a0*/  LDC R24, c[0x0][0x388] ;  /* 0x0000e200ff187b82 */ /* 0x002e620000000800 */
[----:B------:R-:W2:Y:S04]  /*50b0*/  LDS R36, [R5] ;  /* 0x0000000005247984 */ /* 0x000ea80000000800 */
[----:B------:R-:W3:Y:S01]  /*50c0*/  LDS R37, [R5+0x200] ;  /* 0x0002000005257984 */ /* 0x000ee20000000800 */
[----:B-1----:R-:W-:-:S03]  /*50d0*/  IMAD R3, R24, UR4, RZ ;  /* 0x0000000418037c24 */ /* 0x002fc6000f8e02ff */
[----:B------:R-:W1:Y:S02]  /*50e0*/  LDS R39, [R5+0x800] ;  /* 0x0008000005277984 */ /* 0x000e640000000800 */
[----:B------:R-:W-:Y:S02]  /*50f0*/  IADD3 R0, P0, PT, R3, R0, RZ ;  /* 0x0000000003007210 */ /* 0x000fe40007f1e0ff */
[----:B------:R-:W4:Y:S02]  /*5100*/  LDS R20, [R5+0x400] ;  /* 0x0004000005147984 */ /* 0x000f240000000800 */
[----:B------:R-:W-:Y:S02]  /*5110*/  IADD3.X R3, PT, PT, RZ, RZ, RZ, P0, !PT ;  /* 0x000000ffff037210 */ /* 0x000fe400007fe4ff */
[----:B------:R-:W5:Y:S01]  /*5120*/  LDS R38, [R5+0xa00] ;  /* 0x000a000005267984 */ /* 0x000f620000000800 */
[C---:B------:R-:W-:Y:S02]  /*5130*/  SHF.L.U32 R4, R0.reuse, 0x2, RZ ;  /* 0x0000000200047819 */ /* 0x040fe400000006ff */
[----:B------:R-:W-:Y:S01]  /*5140*/  SHF.L.U64.HI R0, R0, 0x2, R3 ;  /* 0x0000000200007819 */ /* 0x000fe20000010203 */
[----:B------:R-:W5:Y:S01]  /*5150*/  LDS R21, [R5+0x600] ;  /* 0x0006000005157984 */ /* 0x000f620000000800 */
[----:B0-----:R-:W-:-:S02]  /*5160*/  IADD3 R2, P0, PT, R4, UR18, RZ ;  /* 0x0000001204027c10 */ /* 0x001fc4000ff1e0ff */
[----:B------:R-:W-:Y:S01]  /*5170*/  IADD3 R4, P1, PT, R4, UR16, RZ ;  /* 0x0000001004047c10 */ /* 0x000fe2000ff3e0ff */
[----:B------:R-:W0:Y:S01]  /*5180*/  LDS R41, [R5+0x1000] ;  /* 0x0010000005297984 */ /* 0x000e220000000800 */
[----:B------:R-:W-:-:S03]  /*5190*/  IADD3.X R3, PT, PT, R0, UR19, RZ, P0, !PT ;  /* 0x0000001300037c10 */ /* 0x000fc600087fe4ff */
[----:B------:R-:W0:Y:S04]  /*51a0*/  LDS R23, [R5+0xc00] ;  /* 0x000c000005177984 */ /* 0x000e280000000800 */
[----:B------:R-:W0:Y:S04]  /*51b0*/  LDS R40, [R5+0x1200] ;  /* 0x0012000005287984 */ /* 0x000e280000000800 */
[----:B------:R-:W0:Y:S04]  /*51c0*/  LDS R8, [R5+0xe00] ;  /* 0x000e000005087984 */ /* 0x000e280000000800 */
[----:B------:R-:W0:Y:S01]  /*51d0*/  LDS R43, [R5+0x1800] ;  /* 0x00180000052b7984 */ /* 0x000e220000000800 */
[----:B--2---:R-:W-:-:S03]  /*51e0*/  FADD.FTZ R36, RZ, R36 ;  /* 0x00000024ff247221 */ /* 0x004fc60000010000 */
[----:B------:R-:W2:Y:S01]  /*51f0*/  LDS R25, [R5+0x1400] ;  /* 0x0014000005197984 */ /* 0x000ea20000000800 */
[----:B---3--:R-:W-:-:S03]  /*5200*/  FADD.FTZ R37, RZ, R37 ;  /* 0x00000025ff257221 */ /* 0x008fc60000010000 */
[----:B------:R-:W3:Y:S01]  /*5210*/  LDS R22, [R5+0x1a00] ;  /* 0x001a000005167984 */ /* 0x000ee20000000800 */
[----:B-1----:R-:W-:-:S03]  /*5220*/  FADD.FTZ R36, R36, R39 ;  /* 0x0000002724247221 */ /* 0x002fc60000010000 */
[----:B------:R-:W1:Y:S01]  /*5230*/  LDS R27, [R5+0x1600] ;  /* 0x00160000051b7984 */ /* 0x000e620000000800 */
[----:B----4-:R-:W-:-:S03]  /*5240*/  FADD.FTZ R20, RZ, R20 ;  /* 0x00000014ff147221 */ /* 0x010fc60000010000 */
[----:B------:R-:W4:Y:S01]  /*5250*/  LDS R29, [R5+0x1c00] ;  /* 0x001c0000051d7984 */ /* 0x000f220000000800 */
[----:B-----5:R-:W-:-:S03]  /*5260*/  FADD.FTZ R37, R37, R38 ;  /* 0x0000002625257221 */ /* 0x020fc60000010000 */
[----:B------:R5:W4:Y:S01]  /*5270*/  LDS R31, [R5+0x1e00] ;  /* 0x001e0000051f7984 */ /* 0x000b220000000800 */
[----:B------:R-:W-:Y:S01]  /*5280*/  FADD.FTZ R21, RZ, R21 ;  /* 0x00000015ff157221 */ /* 0x000fe20000010000 */
[----:B0-----:R-:W-:Y:S01]  /*5290*/  FADD.FTZ R36, R36, R41 ;  /* 0x0000002924247221 */ /* 0x001fe20000010000 */
        /* <DEDUP_REMOVED lines=9> */
[----:B-1----:R-:W-:-:S03]  /*5330*/  FADD.FTZ R8, R8, R27 ;  /* 0x0000001b08087221 */ /* 0x002fc60000010000 */
        /* <DEDUP_REMOVED lines=9> */
.L_x_4769:
        /* <DEDUP_REMOVED lines=8> */
.L_x_4838:
[----:B------:R-:W-:Y:S05]  /*5450*/  BSYNC B1 ;  /* 0x0000000000017941 */ /* 0x000fea0003800000 */
.L_x_4837:
        /* <DEDUP_REMOVED lines=8> */
.L_x_4839:
[----:B------:R-:W-:-:S05]  /*54e0*/  FADD.FTZ R86, R86, R85 ;  /* 0x0000005556567221 */ /* 0x000fca0000010000 */
[----:B------:R-:W-:Y:S01]  /*54f0*/  MOV R128, R86 ;  /* 0x0000005600807202 */ /* 0x000fe20000000f00 */
[----:B------:R-:W-:Y:S01]  /*5500*/  HFMA2 R127, -RZ, RZ, 0, 1.1920928955078125e-07 ;  /* 0x00000002ff7f7431 */ /* 0x000fe200000001ff */
[----:B------:R-:W-:-:S07]  /*5510*/  MOV R87, R125 ;  /* 0x0000007d00577202 */ /* 0x000fce0000000f00 */
[----:B------:R-:W-:Y:S05]  /*5520*/  WARPSYNC.COLLECTIVE R93, `(.L_x_4840) ;  /* 0x000000005d087348 */ /* 0x000fea0003c00000 */
[----:B------:R0:W1:Y:S02]  /*5530*/  SHFL.BFLY P0, R125, R128, R127, R134 ;  /* 0x0c00007f807d7389 */ /* 0x0000640000000086 */
[----:B01----:R-:W-:Y:S05]  /*5540*/  ENDCOLLECTIVE ;  /* 0x000000000000791b */ /* 0x003fea0003800000 */
.L_x_4840:
[----:B------:R-:W-:-:S05]  /*5550*/  FADD.FTZ R87, R87, R0 ;  /* 0x0000000057577221 */ /* 0x000fca0000010000 */
[----:B------:R-:W-:Y:S02]  /*5560*/  MOV R128, R87 ;  /* 0x0000005700807202 */ /* 0x000fe40000000f00 */
[----:B------:R-:W-:-:S07]  /*5570*/  MOV R89, R125 ;  /* 0x0000007d00597202 */ /* 0x000fce0000000f00 */
[----:B------:R-:W-:Y:S05]  /*5580*/  WARPSYNC.COLLECTIVE R93, `(.L_x_4841) ;  /* 0x000000005d087348 */ /* 0x000fea0003c00000 */
[----:B------:R0:W1:Y:S02]  /*5590*/  SHFL.BFLY P0, R125, R128, R127, R134 ;  /* 0x0c00007f807d7389 */ /* 0x0000640000000086 */
[----:B01----:R-:W-:Y:S05]  /*55a0*/  ENDCOLLECTIVE ;  /* 0x000000000000791b */ /* 0x003fea0003800000 */
.L_x_4841:
[----:B------:R-:W-:-:S05]  /*55b0*/  FADD.FTZ R89, R86, R89 ;  /* 0x0000005956597221 */ /* 0x000fca0000010000 */
[----:B------:R-:W-:Y:S01]  /*55c0*/  MOV R128, R89 ;  /* 0x0000005900807202 */ /* 0x000fe20000000f00 */
[----:B------:R-:W-:Y:S01]  /*55d0*/  HFMA2 R127, -RZ, RZ, 0, 2.384185791015625e-07 ;  /* 0x00000004ff7f7431 */ /* 0x000fe200000001ff */
[----:B------:R-:W-:-:S07]  /*55e0*/  MOV R88, R125 ;  /* 0x0000007d00587202 */ /* 0x000fce0000000f00 */
[----:B------:R-:W-:Y:S05]  /*55f0*/  WARPSYNC.COLLECTIVE R93, `(.L_x_4842) ;  /* 0x000000005d087348 */ /* 0x000fea0003c00000 */
[----:B------:R0:W1:Y:S02]  /*5600*/  SHFL.BFLY P0, R125, R128, R127, R134 ;  /* 0x0c00007f807d7389 */ /* 0x0000640000000086 */
[----:B01----:R-:W-:Y:S05]  /*5610*/  ENDCOLLECTIVE ;  /* 0x000000000000791b */ /* 0x003fea0003800000 */
.L_x_4842:
[----:B------:R-:W-:-:S05]  /*5620*/  FADD.FTZ R88, R87, R88 ;  /* 0x0000005857587221 */ /* 0x000fca0000010000 */
[----:B------:R-:W-:Y:S02]  /*5630*/  MOV R128, R88 ;  /* 0x0000005800807202 */ /* 0x000fe40000000f00 */
[----:B------:R-:W-:-:S07]  /*5640*/  MOV R90, R125 ;  /* 0x0000007d005a7202 */ /* 0x000fce0000000f00 */
[----:B------:R-:W-:Y:S05]  /*5650*/  WARPSYNC.COLLECTIVE R93, `(.L_x_4843) ;  /* 0x000000005d087348 */ /* 0x000fea0003c00000 */
[----:B------:R0:W1:Y:S02]  /*5660*/  SHFL.BFLY P0, R125, R128, R127, R134 ;  /* 0x0c00007f807d7389 */ /* 0x0000640000000086 */
[----:B01----:R-:W-:Y:S05]  /*5670*/  ENDCOLLECTIVE ;  /* 0x000000000000791b */ /* 0x003fea0003800000 */
.L_x_4843:
[----:B------:R-:W-:-:S05]  /*5680*/  FADD.FTZ R90, R89, R90 ;  /* 0x0000005a595a7221 */ /* 0x000fca0000010000 */
[----:B------:R-:W-:Y:S01]  /*5690*/  MOV R128, R90 ;  /* 0x0000005a00807202 */ /* 0x000fe20000000f00 */
[----:B------:R-:W-:Y:S01]  /*56a0*/  HFMA2 R127, -RZ, RZ, 0, 4.76837158203125e-07 ;  /* 0x00000008ff7f7431 */ /* 0x000fe200000001ff */
[----:B------:R-:W-:-:S07]  /*56b0*/  MOV R91, R125 ;  /* 0x0000007d005b7202 */ /* 0x000fce0000000f00 */
[----:B------:R-:W-:Y:S05]  /*56c0*/  WARPSYNC.COLLECTIVE R93, `(.L_x_4844) ;  /* 0x000000005d087348 */ /* 0x000fea0003c00000 */
[----:B------:R0:W1:Y:S02]  /*56d0*/  SHFL.BFLY P0, R125, R128, R127, R134 ;  /* 0x0c00007f807d7389 */ /* 0x0000640000000086 */
[----:B01----:R-:W-:Y:S05]  /*56e0*/  ENDCOLLECTIVE ;  /* 0x000000000000791b */ /* 0x003fea0003800000 */
.L_x_4844:
[----:B------:R-:W-:-:S05]  /*56f0*/  FADD.FTZ R91, R88, R91 ;  /* 0x0000005b585b7221 */ /* 0x000fca0000010000 */
[----:B------:R-:W-:Y:S02]  /*5700*/  MOV R128, R91 ;  /* 0x0000005b00807202 */ /* 0x000fe40000000f00 */
[----:B------:R-:W-:-:S07]  /*5710*/  MOV R85, R125 ;  /* 0x0000007d00557202 */ /* 0x000fce0000000f00 */
[----:B------:R-:W-:Y:S05]  /*5720*/  WARPSYNC.COLLECTIVE R93, `(.L_x_4845) ;  /* 0x000000005d087348 */ /* 0x000fea0003c00000 */
[----:B------:R0:W1:Y:S02]  /*5730*/  SHFL.BFLY P0, R125, R128, R127, R134 ;  /* 0x0c00007f807d7389 */ /* 0x0000640000000086 */
[----:B01----:R-:W-:Y:S05]  /*5740*/  ENDCOLLECTIVE ;  /* 0x000000000000791b */ /* 0x003fea0003800000 */
.L_x_4845:
[----:B------:R-:W-:-:S05]  /*5750*/  FADD.FTZ R85, R90, R85 ;  /* 0x000000555a557221 */ /* 0x000fca0000010000 */
[----:B------:R-:W-:Y:S01]  /*5760*/  MOV R128, R85 ;  /* 0x0000005500807202 */ /* 0x000fe20000000f00 */
[----:B------:R-:W-:Y:S01]  /*5770*/  HFMA2 R127, -RZ, RZ, 0, 9.5367431640625e-07 ;  /* 0x00000010ff7f7431 */ /* 0x000fe200000001ff */
[----:B------:R-:W-:-:S07]  /*5780*/  MOV R0, R125 ;  /* 0x0000007d00007202 */ /* 0x000fce0000000f00 */
[----:B------:R-:W-:Y:S05]  /*5790*/  WARPSYNC.COLLECTIVE R93, `(.L_x_4846) ;  /* 0x000000005d087348 */ /* 0x000fea0003c00000 */
[----:B------:R0:W1:Y:S02]  /*57a0*/  SHFL.BFLY P0, R125, R128, R127, R134 ;  /* 0x0c00007f807d7389 */ /* 0x0000640000000086 */
[----:B01----:R-:W-:Y:S05]  /*57b0*/  ENDCOLLECTIVE ;  /* 0x000000000000791b */ /* 0x003fea0003800000 */
.L_x_4846:
[----:B------:R-:W-:-:S05]  /*57c0*/  FADD.FTZ R86, R91, R0 ;  /* 0x000000005b567221 */ /* 0x000fca0000010000 */
[----:B------:R-:W-:Y:S02]  /*57d0*/  MOV R128, R86 ;  /* 0x0000005600807202 */ /* 0x000fe40000000f00 */
[----:B------:R-:W-:-:S07]  /*57e0*/  MOV R92, R125 ;  /* 0x0000007d005c7202 */ /* 0x000fce0000000f00 */
[----:B------:R-:W-:Y:S05]  /*57f0*/  WARPSYNC.COLLECTIVE R93, `(.L_x_4847) ;  /* 0x000000005d087348 */ /* 0x000fea0003c00000 */
[----:B------:R0:W1:Y:S02]  /*5800*/  SHFL.BFLY P0, R125, R128, R127, R134 ;  /* 0x0c00007f807d7389 */ /* 0x0000640000000086 */
[----:B01----:R-:W-:Y:S05]  /*5810*/  ENDCOLLECTIVE ;  /* 0x000000000000791b */ /* 0x003fea0003800000 */
.L_x_4847:
[----:B------:R-:W-:Y:S01]  /*5820*/  MOV R87, R125 ;  /* 0x0000007d00577202 */ /* 0x000fe20000000f00 */
[----:B------:R-:W-:Y:S06]  /*5830*/  BRA `(.L_x_4848) ;  /* 0xffffffb800c47947 */ /* 0x000fec000383ffff */
.L_x_4849:
        /* <DEDUP_REMOVED lines=12> */
.L_x_11241:


//--------------------- .text._ZN10layer_norm13ln_bwd_kernelINS_13Kernel_traitsIf13__nv_bfloat16fS2_fjLj512ELj1ELj4ELj1ELj16ENS_18Kernel_traits_baseILj512EfS2_fS2_fjLj128EEEEELb1ELb1ELb0ELb0EEEvNS_9BwdParamsE --------------------------
	.section	.text._ZN10layer_norm13ln_bwd_kernelINS_13Kernel_traitsIf13__nv_bfloat16fS2_fjLj512ELj1ELj4ELj1ELj16ENS_18Kernel_traits_baseILj512EfS2_fS2_fjLj128EEEEELb1ELb1ELb0ELb0EEEvNS_9BwdParamsE,"ax",@progbits
	.align	128
        .global         _ZN10layer_norm13ln_bwd_kernelINS_13Kernel_traitsIf13__nv_bfloat16fS2_fjLj512ELj1ELj4ELj1ELj16ENS_18Kernel_traits_baseILj512EfS2_fS2_fjLj128EEEEELb1ELb1ELb0ELb0EEEvNS_9BwdParamsE
        .type           _ZN10layer_norm13ln_bwd_kernelINS_13Kernel_traitsIf13__nv_bfloat16fS2_fjLj512ELj1ELj4ELj1ELj16ENS_18Kernel_traits_baseILj512EfS2_fS2_fjLj128EEEEELb1ELb1ELb0ELb0EEEvNS_9BwdParamsE,@function
        .size           _ZN10layer_norm13ln_bwd_kernelINS_13Kernel_traitsIf13__nv_bfloat16fS2_fjLj512ELj1ELj4ELj1ELj16ENS_18Kernel_traits_baseILj512EfS2_fS2_fjLj128EEEEELb1ELb1ELb0ELb0EEEvNS_9BwdParamsE,(.L_x_11242 - _ZN10layer_norm13ln_bwd_kernelINS_13Kernel_traitsIf13__nv_bfloat16fS2_fjLj512ELj1ELj4ELj1ELj16ENS_18Kernel_traits_baseILj512EfS2_fS2_fjLj128EEEEELb1ELb1ELb0ELb0EEEvNS_9BwdParamsE)
        .other          _ZN10layer_norm13ln_bwd_kernelINS_13Kernel_traitsIf13__nv_bfloat16fS2_fjLj512ELj1ELj4ELj1ELj16ENS_18Kernel_traits_baseILj512EfS2_fS2_fjLj128EEEEELb1ELb1ELb0ELb0EEEvNS_9BwdParamsE,@"STO_CUDA_ENTRY STV_DEFAULT"
_ZN10layer_norm13ln_bwd_kernelINS_13Kernel_traitsIf13__nv_bfloat16fS2_fjLj512ELj1ELj4ELj1ELj16ENS_18Kernel_traits_baseILj512EfS2_fS2_fjLj128EEEEELb1ELb1ELb0ELb0EEEvNS_9BwdParamsE:
.text._ZN10layer_norm13ln_bwd_kernelINS_13Kernel_traitsIf13__nv_bfloat16fS2_fjLj512ELj1ELj4ELj1ELj16ENS_18Kernel_traits_baseILj512EfS2_fS2_fjLj128EEEEELb1ELb1ELb0ELb0EEEvNS_9BwdParamsE:
        /* <DEDUP_REMOVED lines=93> */
.L_x_4871:
[----:B------:R-:W0:Y:S08]  /*05d0*/  @P0 LDC.64 R148, c[0x0][0x3e0] ;  /* 0x0000f800ff940b82 */ /* 0x000e300000000a00 */
[----:B------:R-:W1:Y:S08]  /*05e0*/  LDC.64 R122, c[0x0][0x3c0] ;  /* 0x0000f000ff7a7b82 */ /* 0x000e700000000a00 */
[----:B------:R-:W2:Y:S01]  /*05f0*/  LDC.64 R120, c[0x0][0x3c8] ;  /* 0x0000f200ff787b82 */ /* 0x000ea20000000a00 */
[----:B0-----:R-:W-:-:S06]  /*0600*/  @P0 IMAD.WIDE R148, R137, 0x2, R148 ;  /* 0x0000000289940825 */ /* 0x001fcc00078e0294 */
[----:B------:R-:W3:Y:S01]  /*0610*/  @P0 LDG.E.U16 R148, desc[UR6][R148.64] ;  /* 0x0000000694940981 */ /* 0x000ee2000c1e1500 */
[----:B-1----:R-:W-:-:S06]  /*0620*/  IMAD.WIDE R122, R137, 0x4, R122 ;  /* 0x00000004897a7825 */ /* 0x002fcc00078e027a */
[----:B------:R-:W4:Y:S01]  /*0630*/  LDG.E R122, desc[UR6][R122.64] ;  /* 0x000000067a7a7981 */ /* 0x000f22000c1e1900 */
[----:B------:R-:W0:Y:S01]  /*0640*/  S2R R134, SR_TID.X ;  /* 0x0000000000867919 */ /* 0x000e220000002100 */
[----:B------:R-:W-:Y:S02]  /*0650*/  MOV R0, UR15 ;  /* 0x0000000f00007c02 */ /* 0x000fe40008000f00 */
[----:B------:R-:W-:-:S03]  /*0660*/  ISETP.GE.U32.AND P4, PT, R136, 0x20, PT ;  /* 0x000000208800780c */ /* 0x000fc60003f86070 */
[----:B------:R-:W-:-:S05]  /*0670*/  IMAD R135, R137, R0, RZ ;  /* 0x0000000089877224 */ /* 0x000fca00078e02ff */
[----:B------:R-:W-:Y:S01]  /*0680*/  SHF.R.S32.HI R138, RZ, 0x1f, R135 ;  /* 0x0000001fff8a7819 */ /* 0x000fe20000011487 */
[----:B--2---:R-:W-:-:S03]  /*0690*/  IMAD.WIDE R120, R137, 0x4, R120 ;  /* 0x0000000489787825 */ /* 0x004fc600078e0278 */
[----:B------:R-:W-:Y:S01]  /*06a0*/  LEA.HI R135, R138, R135, RZ, 0x3 ;  /* 0x000000878a877211 */ /* 0x000fe200078f18ff */
[----:B------:R-:W-:Y:S01]  /*06b0*/  BSSY.RECONVERGENT B0, `(.L_x_4851) ;  /* 0x0000063000007945 */ /* 0x000fe20003800200 */
[----:B------:R-:W-:Y:S02]  /*06c0*/  ISETP.NE.U32.AND P1, PT, RZ, UR10, PT ;  /* 0x0000000aff007c0c */ /* 0x000fe4000bf25070 */
[----:B------:R-:W-:Y:S01]  /*06d0*/  ISETP.NE.AND P5, PT, RZ, UR8, PT ;  /* 0x00000008ff007c0c */ /* 0x000fe2000bfa5270 */
[----:B------:R-:W-:Y:S01]  /*06e0*/  HFMA2 R138, -RZ, RZ, 1.875, 0 ;  /* 0x3f800000ff8a7431 */ /* 0x000fe200000001ff */
[----:B-----5:R1:W5:Y:S01]  /*06f0*/  LDG.E R139, desc[UR6][R120.64] ;  /* 0x00000006788b7981 */ /* 0x020362000c1e1900 */
[----:B------:R-:W-:Y:S02]  /*0700*/  ISETP.GE.U32.AND P3, PT, R136, 0x40, PT ;  /* 0x000000408800780c */ /* 0x000fe40003f66070 */
[----:B------:R-:W-:Y:S02]  /*0710*/  ISETP.NE.AND.EX P1, PT, RZ, UR11, PT, P1 ;  /* 0x0000000bff007c0c */ /* 0x000fe4000bf25310 */
[----:B0-----:R-:W-:-:S04]  /*0720*/  LOP3.LUT R154, R134, 0x1f, RZ, 0xc0, !PT ;  /* 0x0000001f869a7812 */ /* 0x001fc800078ec0ff */
[----:B------:R-:W-:Y:S02]  /*0730*/  LEA.HI.SX32 R135, R135, R154, 0x1d ;  /* 0x0000009a87877211 */ /* 0x000fe400078feaff */
[----:B-1----:R-:W-:Y:S02]  /*0740*/  CS2R R120, SRZ ;  /* 0x0000000000787805 */ /* 0x002fe4000001ff00 */
[----:B------:R-:W-:Y:S02]  /*0750*/  MOV R123, R135 ;  /* 0x00000087007b7202 */ /* 0x000fe40000000f00 */
[----:B---3--:R-:W-:Y:S02]  /*0760*/  @P0 SHF.L.U32 R138, R148, 0x10, RZ ;  /* 0x00000010948a0819 */ /* 0x008fe400000006ff */
[----:B----4-:R-:W-:Y:S01]  /*0770*/  FSEL R148, R122, RZ, !P5 ;  /* 0x000000ff7a947208 */ /* 0x010fe20006800000 */
[----:B------:R-:W-:Y:S06]  /*0780*/  @!P4 BRA `(.L_x_4852) ;  /* 0x000000040054c947 */ /* 0x000fec0003800000 */
        /* <DEDUP_REMOVED lines=17> */
[----:B0-----:R-:W-:-:S03]  /*08a0*/  FADD.FTZ R144, -R148, R121 ;  /* 0x0000007994907221 */ /* 0x001fc60000010100 */
[C---:B-----5:R-:W-:Y:S01]  /*08b0*/  FMUL.FTZ R147, R139.reuse, R146 ;  /* 0x000000928b937220 */ /* 0x060fe20000410000 */
[----:B------:R-:W-:Y:S01]  /*08c0*/  FMUL.FTZ R146, R139, R144 ;  /* 0x000000908b927220 */ /* 0x000fe20000410000 */
[C---:B----4-:R-:W-:Y:S02]  /*08d0*/  PRMT R121, R124.reuse, 0x7632, R121 ;  /* 0x000076327c797816 */ /* 0x050fe40000000079 */
[----:B------:R-:W-:Y:S01]  /*08e0*/  SHF.L.U32 R145, R124, 0x10, RZ ;  /* 0x000000107c917819 */ /* 0x000fe200000006ff */
[C---:B------:R-:W-:Y:S01]  /*08f0*/  FADD.FTZ R122, -R148.reuse, R122 ;  /* 0x0000007a947a7221 */ /* 0x040fe20000010100 */
[--C-:B------:R-:W-:Y:S01]  /*0900*/  FADD.FTZ R154, -R148, R123.reuse ;  /* 0x0000007b949a7221 */ /* 0x100fe20000010100 */
[----:B------:R-:W-:Y:S02]  /*0910*/  SHF.L.U32 R144, R121, 0x10, RZ ;  /* 0x0000001079907819 */ /* 0x000fe400000006ff */
[----:B------:R-:W-:Y:S01]  /*0920*/  PRMT R123, R125, 0x7632, R123 ;  /* 0x000076327d7b7816 */ /* 0x000fe2000000007b */
[----:B------:R-:W-:Y:S01]  /*0930*/  FADD.FTZ R60, R60, R145 ;  /* 0x000000913c3c7221 */ /* 0x000fe20000010000 */
[-C--:B------:R-:W-:Y:S01]  /*0940*/  FFMA.FTZ R76, R147, R145.reuse, R76 ;  /* 0x00000091934c7223 */ /* 0x080fe2000001004c */
[----:B------:R-:W-:Y:S01]  /*0950*/  FMUL.FTZ R145, R108, R145 ;  /* 0x000000916c917220 */ /* 0x000fe20000410000 */
[----:B------:R-:W-:Y:S01]  /*0960*/  SHF.L.U32 R125, R125, 0x10, RZ ;  /* 0x000000107d7d7819 */ /* 0x000fe200000006ff */
[----:B-1----:R-:W-:Y:S01]  /*0970*/  FMUL.FTZ R143, R139, R122 ;  /* 0x0000007a8b8f7220 */ /* 0x002fe20000410000 */
[----:B------:R-:W-:Y:S01]  /*0980*/  FADD.FTZ R130, -R148, R130 ;  /* 0x0000008294827221 */ /* 0x000fe20000010100 */
[----:B------:R-:W-:Y:S01]  /*0990*/  SHF.L.U32 R140, R123, 0x10, RZ ;  /* 0x000000107b8c7819 */ /* 0x000fe200000006ff */
[-C--:B------:R-:W-:Y:S01]  /*09a0*/  FFMA.FTZ R77, R146, R144.reuse, R77 ;  /* 0x00000090924d7223 */ /* 0x080fe2000001004d */
[----:B------:R-:W-:Y:S01]  /*09b0*/  FADD.FTZ R61, R61, R144 ;  /* 0x000000903d3d7221 */ /* 0x000fe20000010000 */
[----:B------:R-:W-:Y:S01]  /*09c0*/  FADD.FTZ R128, -R148, R128 ;  /* 0x0000008094807221 */ /* 0x000fe20000010100 */
[----:B------:R-:W-:Y:S01]  /*09d0*/  FMUL.FTZ R144, R109, R144 ;  /* 0x000000906d907220 */ /* 0x000fe20000410000 */
[----:B------:R-:W-:Y:S01]  /*09e0*/  FFMA.FTZ R123, R147, R145, RZ ;  /* 0x00000091937b7223 */ /* 0x000fe200000100ff */
[----:B------:R-:W-:Y:S01]  /*09f0*/  FADD.FTZ R121, RZ, R145 ;  /* 0x00000091ff797221 */ /* 0x000fe20000010000 */
[----:B------:R-:W-:Y:S01]  /*0a00*/  PRMT R124, R126, 0x7632, R124 ;  /* 0x000076327e7c7816 */ /* 0x000fe2000000007c */
[----:B------:R-:W-:Y:S01]  /*0a10*/  FADD.FTZ R62, R62, R125 ;  /* 0x0000007d3e3e7221 */ /* 0x000fe20000010000 */
[----:B------:R-:W-:Y:S01]  /*0a20*/  SHF.L.U32 R149, R126, 0x10, RZ ;  /* 0x000000107e957819 */ /* 0x000fe200000006ff */
[-C--:B------:R-:W-:Y:S01]  /*0a30*/  FFMA.FTZ R78, R143, R125.reuse, R78 ;  /* 0x0000007d8f4e7223 */ /* 0x080fe2000001004e */
[----:B------:R-:W-:Y:S01]  /*0a40*/  FMUL.FTZ R141, R110, R125 ;  /* 0x0000007d6e8d7220 */ /* 0x000fe20000410000 */
[----:B------:R-:W-:Y:S01]  /*0a50*/  FADD.FTZ R126, -R148, R131 ;  /* 0x00000083947e7221 */ /* 0x000fe20000010100 */
[C---:B------:R-:W-:Y:S01]  /*0a60*/  FMUL.FTZ R142, R139.reuse, R154 ;  /* 0x0000009a8b8e7220 */ /* 0x040fe20000410000 */
[C---:B------:R-:W-:Y:S01]  /*0a70*/  FMUL.FTZ R125, R139.reuse, R130 ;  /* 0x000000828b7d7220 */ /* 0x040fe20000410000 */
[----:B------:R-:W-:Y:S01]  /*0a80*/  FMUL.FTZ R131, R139, R128 ;  /* 0x000000808b837220 */ /* 0x000fe20000410000 */
[----:B------:R-:W-:Y:S01]  /*0a90*/  FFMA.FTZ R130, R146, R144, R123 ;  /* 0x0000009092827223 */ /* 0x000fe2000001007b */
[----:B------:R-:W-:Y:S01]  /*0aa0*/  FADD.FTZ R128, R121, R144 ;  /* 0x0000009079807221 */ /* 0x000fe20000010000 */
[-C--:B------:R-:W-:Y:S01]  /*0ab0*/  FFMA.FTZ R79, R142, R140.reuse, R79 ;  /* 0x0000008c8e4f7223 */ /* 0x080fe2000001004f */
[----:B------:R-:W-:Y:S01]  /*0ac0*/  FADD.FTZ R63, R63, R140 ;  /* 0x0000008c3f3f7221 */ /* 0x000fe20000010000 */
[----:B------:R-:W-:Y:S01]  /*0ad0*/  FADD.FTZ R120, -R148, R129 ;  /* 0x0000008194787221 */ /* 0x000fe20000010100 */
[----:B------:R-:W-:Y:S01]  /*0ae0*/  FMUL.FTZ R140, R111, R140 ;  /* 0x0000008c6f8c7220 */ /* 0x000fe20000410000 */
[----:B------:R-:W-:Y:S01]  /*0af0*/  FFMA.FTZ R123, R143, R141, R130 ;  /* 0x0000008d8f7b7223 */ /* 0x000fe20000010082 */
[----:B------:R-:W-:Y:S01]  /*0b00*/  FADD.FTZ R121, R128, R141 ;  /* 0x0000008d80797221 */ /* 0x000fe20000010000 */
[----:B------:R-:W-:Y:S01]  /*0b10*/  SHF.L.U32 R156, R124, 0x10, RZ ;  /* 0x000000107c9c7819 */ /* 0x000fe200000006ff */
[----:B------:R-:W-:Y:S01]  /*0b20*/  FMUL.FTZ R129, R104, R149 ;  /* 0x0000009568817220 */ /* 0x000fe20000410000 */
[----:B------:R-:W-:Y:S01]  /*0b30*/  FMUL.FTZ R130, R139, R120 ;  /* 0x000000788b827220 */ /* 0x000fe20000410000 */
[----:B------:R-:W-:Y:S01]  /*0b40*/  FFMA.FTZ R154, R142, R140, R123 ;  /* 0x0000008c8e9a7223 */ /* 0x000fe2000001007b */
[----:B------:R-:W-:Y:S01]  /*0b50*/  FADD.FTZ R120, R121, R140 ;  /* 0x0000008c79787221 */ /* 0x000fe20000010000 */
[----:B------:R-:W-:Y:S01]  /*0b60*/  PRMT R155, R127, 0x7632, R155 ;  /* 0x000076327f9b7816 */ /* 0x000fe2000000009b */
[----:B------:R-:W-:Y:S01]  /*0b70*/  FMUL.FTZ R128, R105, R156 ;  /* 0x0000009c69807220 */ /* 0x000fe20000410000 */
[----:B------:R-:W-:Y:S01]  /*0b80*/  SHF.L.U32 R127, R127, 0x10, RZ ;  /* 0x000000107f7f7819 */ /* 0x000fe200000006ff */
[----:B------:R-:W-:Y:S01]  /*0b90*/  FFMA.FTZ R123, R131, R129, R154 ;  /* 0x00000081837b7223 */ /* 0x000fe2000001009a */
[----:B------:R-:W-:Y:S01]  /*0ba0*/  FADD.FTZ R121, R120, R129 ;  /* 0x0000008178797221 */ /* 0x000fe20000010000 */
[----:B------:R-:W-:Y:S01]  /*0bb0*/  SHF.L.U32 R122, R155, 0x10, RZ ;  /* 0x000000109b7a7819 */ /* 0x000fe200000006ff */
[----:B------:R-:W-:Y:S01]  /*0bc0*/  FMUL.FTZ R126, R139, R126 ;  /* 0x0000007e8b7e7220 */ /* 0x000fe20000410000 */
[-C--:B------:R-:W-:Y:S01]  /*0bd0*/  FMUL.FTZ R124, R106, R127.reuse ;  /* 0x0000007f6a7c7220 */ /* 0x080fe20000410000 */
[----:B------:R-:W-:Y:S01]  /*0be0*/  FFMA.FTZ R120, R130, R128, R123 ;  /* 0x0000008082787223 */ /* 0x000fe2000001007b */
[----:B------:R-:W-:Y:S01]  /*0bf0*/  FADD.FTZ R121, R121, R128 ;  /* 0x0000008079797221 */ /* 0x000fe20000010000 */
[----:B------:R-:W-:Y:S01]  /*0c00*/  FADD.FTZ R58, R58, R127 ;  /* 0x0000007f3a3a7221 */ /* 0x000fe20000010000 */
[----:B------:R-:W-:Y:S01]  /*0c10*/  FFMA.FTZ R74, R125, R127, R74 ;  /* 0x0000007f7d4a7223 */ /* 0x000fe2000001004a */
[----:B------:R-:W-:Y:S01]  /*0c20*/  FADD.FTZ R59, R59, R122 ;  /* 0x0000007a3b3b7221 */ /* 0x000fe20000010000 */
[-C--:B------:R-:W-:Y:S01]  /*0c30*/  FFMA.FTZ R75, R126, R122.reuse, R75 ;  /* 0x0000007a7e4b7223 */ /* 0x080fe2000001004b */
[----:B------:R-:W-:Y:S01]  /*0c40*/  FMUL.FTZ R127, R107, R122 ;  /* 0x0000007a6b7f7220 */ /* 0x000fe20000410000 */
        /* <DEDUP_REMOVED lines=8> */
[----:B------:R-:W-:-:S07]  /*0cd0*/  IADD3 R123, PT, PT, R135, 0x20, RZ ;  /* 0x00000020877b7810 */ /* 0x000fce0007ffe0ff */
.L_x_4852:
[----:B------:R-:W-:Y:S05]  /*0ce0*/  BSYNC.RECONVERGENT B0 ;  /* 0x0000000000007941 */ /* 0x000fea0003800200 */
.L_x_4851:
        /* <DEDUP_REMOVED lines=12> */
[----:B--2---:R-:W-:-:S05]  /*0db0*/  IMAD.WIDE.U32 R2, R123, 0x8, R2 ;  /* 0x000000087b027825 */ /* 0x004fca00078e0002 */
[----:B------:R1:W5:Y:S07]  /*0dc0*/  LDG.E.64 R150, desc[UR6][R2.64] ;  /* 0x0000000602967981 */ /* 0x00036e000c1e1b00 */
[----:B------:R-:W2:Y:S02]  /*0dd0*/  @P2 LDC.64 R132, c[0x0][0x438] ;  /* 0x00010e00ff842b82 */ /* 0x000ea40000000a00 */
[----:B--2---:R-:W-:-:S05]  /*0de0*/  @P2 IMAD.WIDE.U32 R132, R123, 0x20, R132 ;  /* 0x000000207b842825 */ /* 0x004fca00078e0084 */
[----:B------:R-:W5:Y:S04]  /*0df0*/  @P2 LDG.E.128 R20, desc[UR6][R132.64] ;  /* 0x0000000684142981 */ /* 0x000f68000c1e1d00 */
[----:B------:R2:W5:Y:S01]  /*0e00*/  @P2 LDG.E.128 R16, desc[UR6][R132.64+0x10] ;  /* 0x0000100684102981 */ /* 0x000562000c1e1d00 */
[C---:B---3--:R-:W-:Y:S01]  /*0e10*/  FADD.FTZ R4, -R148.reuse, R4 ;  /* 0x0000000494047221 */ /* 0x048fe20000010100 */
[C---:B------:R-:W-:Y:S01]  /*0e20*/  FADD.FTZ R122, -R148.reuse, R5 ;  /* 0x00000005947a7221 */ /* 0x040fe20000010100 */
[C---:B------:R-:W-:Y:S01]  /*0e30*/  FADD.FTZ R6, -R148.reuse, R6 ;  /* 0x0000000694067221 */ /* 0x040fe20000010100 */
[C---:B0-----:R-:W-:Y:S01]  /*0e40*/  FADD.FTZ R154, -R148.reuse, R7 ;  /* 0x00000007949a7221 */ /* 0x041fe20000010100 */
[C---:B----4-:R-:W-:Y:S01]  /*0e50*/  FADD.FTZ R156, -R148.reuse, R8 ;  /* 0x00000008949c7221 */ /* 0x050fe20000010100 */
[C---:B------:R-:W-:Y:S01]  /*0e60*/  FADD.FTZ R158, -R148.reuse, R9 ;  /* 0x00000009949e7221 */ /* 0x040fe20000010100 */
[C---:B------:R-:W-:Y:S01]  /*0e70*/  FADD.FTZ R160, -R148.reuse, R10 ;  /* 0x0000000a94a07221 */ /* 0x040fe20000010100 */
[----:B------:R-:W-:Y:S01]  /*0e80*/  FADD.FTZ R148, -R148, R11 ;  /* 0x0000000b94947221 */ /* 0x000fe20000010100 */
[----:B------:R-:W-:-:S02]  /*0e90*/  PRMT R8, R12, 0x7632, R8 ;  /* 0x000076320c087816 */ /* 0x000fc40000000008 */
[----:B------:R-:W-:Y:S01]  /*0ea0*/  SHF.L.U32 R11, R12, 0x10, RZ ;  /* 0x000000100c0b7819 */ /* 0x000fe200000006ff */
[----:B-1---5:R-:W-:Y:S01]  /*0eb0*/  FMUL.FTZ R2, R139, R122 ;  /* 0x0000007a8b027220 */ /* 0x022fe20000410000 */
[----:B------:R-:W-:Y:S01]  /*0ec0*/  PRMT R10, R13, 0x7632, R10 ;  /* 0x000076320d0a7816 */ /* 0x000fe2000000000a */
[----:B------:R-:W-:Y:S01]  /*0ed0*/  FMUL.FTZ R3, R139, R4 ;  /* 0x000000048b037220 */ /* 0x000fe20000410000 */
[----:B------:R-:W-:Y:S01]  /*0ee0*/  SHF.L.U32 R13, R13, 0x10, RZ ;  /* 0x000000100d0d7819 */ /* 0x000fe200000006ff */
[----:B------:R-:W-:Y:S01]  /*0ef0*/  FMUL.FTZ R5, R139, R6 ;  /* 0x000000068b057220 */ /* 0x000fe20000410000 */
[----:B------:R-:W-:Y:S01]  /*0f00*/  SHF.L.U32 R122, R8, 0x10, RZ ;  /* 0x00000010087a7819 */ /* 0x000fe200000006ff */
[-C--:B------:R-:W-:Y:S01]  /*0f10*/  FMUL.FTZ R8, R92, R11.reuse ;  /* 0x0000000b5c087220 */ /* 0x080fe20000410000 */
[----:B------:R-:W-:Y:S01]  /*0f20*/  PRMT R12, R14, 0x7632, R12 ;  /* 0x000076320e0c7816 */ /* 0x000fe2000000000c */
[----:B------:R-:W-:Y:S01]  /*0f30*/  FADD.FTZ R52, R52, R11 ;  /* 0x0000000b34347221 */ /* 0x000fe20000010000 */
[----:B--2---:R-:W-:Y:S01]  /*0f40*/  SHF.L.U32 R133, R14, 0x10, RZ ;  /* 0x000000100e857819 */ /* 0x004fe200000006ff */
[----:B------:R-:W-:Y:S01]  /*0f50*/  FFMA.FTZ R68, R3, R11, R68 ;  /* 0x0000000b03447223 */ /* 0x000fe20000010044 */
[----:B------:R-:W-:Y:S01]  /*0f60*/  SHF.L.U32 R132, R10, 0x10, RZ ;  /* 0x000000100a847819 */ /* 0x000fe200000006ff */
[----:B------:R-:W-:Y:S01]  /*0f70*/  FADD.FTZ R54, R54, R13 ;  /* 0x0000000d36367221 */ /* 0x000fe20000010000 */
[-C--:B------:R-:W-:Y:S01]  /*0f80*/  FFMA.FTZ R70, R5, R13.reuse, R70 ;  /* 0x0000000d05467223 */ /* 0x080fe20000010046 */
[----:B------:R-:W-:Y:S01]  /*0f90*/  FMUL.FTZ R10, R94, R13 ;  /* 0x0000000d5e0a7220 */ /* 0x000fe20000410000 */
[----:B------:R-:W-:Y:S01]  /*0fa0*/  FADD.FTZ R14, R121, R8 ;  /* 0x00000008790e7221 */ /* 0x000fe20000010000 */
[----:B------:R-:W-:Y:S01]  /*0fb0*/  FMUL.FTZ R11, R93, R122 ;  /* 0x0000007a5d0b7220 */ /* 0x000fe20000410000 */
[----:B------:R-:W-:Y:S01]  /*0fc0*/  FFMA.FTZ R13, R3, R8, R120 ;  /* 0x00000008030d7223 */ /* 0x000fe20000010078 */
[----:B------:R-:W-:-:S02]  /*0fd0*/  PRMT R149, R15, 0x7632, R149 ;  /* 0x000076320f957816 */ /* 0x000fc40000000095 */
        /* <DEDUP_REMOVED lines=17> */
[----:B------:R-:W-:Y:S01]  /*10f0*/  FFMA.FTZ R69, R2, R122, R69 ;  /* 0x0000007a02457223 */ /* 0x000fe20000010045 */
[----:B------:R-:W-:Y:S01]  /*1100*/  FADD.FTZ R53, R53, R122 ;  /* 0x0000007a35357221 */ /* 0x000fe20000010000 */
[----:B------:R-:W-:Y:S01]  /*1110*/  FADD.FTZ R50, R50, R123 ;  /* 0x0000007b32327221 */ /* 0x000fe20000010000 */
[-C--:B------:R-:W-:Y:S01]  /*1120*/  FFMA.FTZ R66, R9, R123.reuse, R66 ;  /* 0x0000007b09427223 */ /* 0x080fe20000010042 */
[----:B------:R-:W-:Y:S01]  /*1130*/  FMUL.FTZ R14, R90, R123 ;  /* 0x0000007b5a0e7220 */ /* 0x000fe20000410000 */
[----:B------:R-:W-:Y:S01]  /*1140*/  SHF.L.U32 R122, R149, 0x10, RZ ;  /* 0x00000010957a7819 */ /* 0x000fe200000006ff */
[----:B------:R-:W-:Y:S01]  /*1150*/  FADD.FTZ R123, R120, R15 ;  /* 0x0000000f787b7221 */ /* 0x000fe20000010000 */
[----:B------:R-:W-:Y:S01]  /*1160*/  FFMA.FTZ R120, R6, R15, R121 ;  /* 0x0000000f06787223 */ /* 0x000fe20000010079 */
[----:B------:R-:W-:Y:S01]  /*1170*/  FFMA.FTZ R71, R4, R132, R71 ;  /* 0x0000008404477223 */ /* 0x000fe20000010047 */
[----:B------:R-:W-:Y:S01]  /*1180*/  FADD.FTZ R55, R55, R132 ;  /* 0x0000008437377221 */ /* 0x000fe20000010000 */
[----:B------:R-:W-:Y:S01]  /*1190*/  FADD.FTZ R48, R48, R133 ;  /* 0x0000008530307221 */ /* 0x000fe20000010000 */
[----:B------:R-:W-:Y:S01]  /*11a0*/  FFMA.FTZ R64, R7, R133, R64 ;  /* 0x0000008507407223 */ /* 0x000fe20000010040 */
[----:B------:R-:W-:Y:S01]  /*11b0*/  FMUL.FTZ R132, R139, R148 ;  /* 0x000000948b847220 */ /* 0x000fe20000410000 */
        /* <DEDUP_REMOVED lines=8> */
[----:B------:R-:W-:-:S07]  /*1240*/  FFMA.FTZ R120, R132, R133, R120 ;  /* 0x0000008584787223 */ /* 0x000fce0000010078 */
.L_x_4854:
[----:B------:R-:W-:Y:S05]  /*1250*/  BSYNC.RECONVERGENT B0 ;  /* 0x0000000000007941 */ /* 0x000fea0003800200 */
.L_x_4853:
        /* <DEDUP_REMOVED lines=20> */
.L_x_4889:
        /* <DEDUP_REMOVED lines=16> */
[----:B------:R-:W-:Y:S01]  /*14a0*/  LOP3.LUT P4, RZ, R152, 0xff0000, RZ, 0xc0, !PT ;  /* 0x00ff000098ff7812 */ /* 0x000fe2000788c0ff */
[-C--:B------:R-:W-:Y:S01]  /*14b0*/  FFMA.FTZ R157, R142, R149.reuse, R148 ;  /* 0x000000958e9d7223 */ /* 0x080fe20000010094 */
[----:B------:R-:W-:Y:S01]  /*14c0*/  LOP3.LUT P6, RZ, R152, 0xff000000, RZ, 0xc0, !PT ;  /* 0xff00000098ff7812 */ /* 0x000fe200078cc0ff */
[----:B------:R-:W-:Y:S01]  /*14d0*/  FADD.FTZ R154, R141, -R154 ;  /* 0x8000009a8d9a7221 */ /* 0x000fe20000010000 */
[----:B------:R-:W-:Y:S01]  /*14e0*/  LOP3.LUT P5, RZ, R153, 0xff, RZ, 0xc0, !PT ;  /* 0x000000ff99ff7812 */ /* 0x000fe200078ac0ff */
[----:B------:R-:W-:Y:S01]  /*14f0*/  FADD.FTZ R156, R140, -R157 ;  /* 0x8000009d8c9c7221 */ /* 0x000fe20000010000 */
[----:B------:R-:W-:Y:S02]  /*1500*/  HFMA2 R157, -RZ, RZ, 0, 0 ;  /* 0x00000000ff9d7431 */ /* 0x000fe400000001ff */
[----:B-----5:R-:W-:Y:S01]  /*1510*/  FMUL.FTZ R155, R139, R154 ;  /* 0x0000009a8b9b7220 */ /* 0x020fe20000410000 */
[-C--:B------:R-:W-:Y:S01]  /*1520*/  FFMA.FTZ R158, R131, R149.reuse, R148 ;  /* 0x00000095839e7223 */ /* 0x080fe20000010094 */
[----:B------:R-:W-:Y:S01]  /*1530*/  FMUL.FTZ R159, R139, R156 ;  /* 0x0000009c8b9f7220 */ /* 0x000fe20000410000 */
[----:B------:R-:W-:Y:S01]  /*1540*/  LOP3.LUT P2, RZ, R153, 0xff00, RZ, 0xc0, !PT ;  /* 0x0000ff0099ff7812 */ /* 0x000fe2000784c0ff */
[----:B------:R-:W-:Y:S01]  /*1550*/  FMUL.FTZ R155, R155, R138 ;  /* 0x0000008a9b9b7220 */ /* 0x000fe20000410000 */
[----:B------:R-:W-:Y:S01]  /*1560*/  FADD.FTZ R158, R129, -R158 ;  /* 0x8000009e819e7221 */ /* 0x000fe20000010000 */
[----:B------:R-:W-:Y:S01]  /*1570*/  @P4 SHF.L.U32 R154, R121, 0x10, RZ ;  /* 0x00000010799a4819 */ /* 0x000fe200000006ff */
[----:B------:R-:W-:Y:S01]  /*1580*/  FFMA.FTZ R162, R147, R149, R148 ;  /* 0x0000009593a27223 */ /* 0x000fe20000010094 */
[----:B------:R-:W-:Y:S01]  /*1590*/  FMUL.FTZ R155, R155, UR14 ;  /* 0x0000000e9b9b7c20 */ /* 0x000fe20008410000 */
[----:B------:R-:W-:-:S02]  /*15a0*/  @P6 PRMT R121, R121, 0x7632, R121 ;  /* 0x0000763279796816 */ /* 0x000fc40000000079 */
[----:B------:R-:W-:Y:S01]  /*15b0*/  MOV R156, RZ ;  /* 0x000000ff009c7202 */ /* 0x000fe20000000f00 */
[----:B------:R-:W-:Y:S01]  /*15c0*/  @P4 FMUL.FTZ R157, R155, R154 ;  /* 0x0000009a9b9d4220 */ /* 0x000fe20000410000 */
[----:B------:R-:W-:Y:S01]  /*15d0*/  FMUL.FTZ R154, R159, R138 ;  /* 0x0000008a9f9a7220 */ /* 0x000fe20000410000 */
[----:B------:R-:W-:Y:S01]  /*15e0*/  @P6 SHF.L.U32 R121, R121, 0x10, RZ ;  /* 0x0000001079796819 */ /* 0x000fe200000006ff */
[-CC-:B------:R-:W-:Y:S01]  /*15f0*/  FFMA.FTZ R159, R130, R149.reuse, R148.reuse ;  /* 0x00000095829f7223 */ /* 0x180fe20000010094 */
[----:B------:R-:W-:Y:S01]  /*1600*/  FADD.FTZ R46, R46, R157 ;  /* 0x0000009d2e2e7221 */ /* 0x000fe20000010000 */
[----:B------:R-:W-:Y:S01]  /*1610*/  FMUL.FTZ R154, R154, UR14 ;  /* 0x0000000e9a9a7c20 */ /* 0x000fe20008410000 */
[----:B------:R-:W-:Y:S01]  /*1620*/  FFMA.FTZ R157, R125, R149, R148 ;  /* 0x000000957d9d7223 */ /* 0x000fe20000010094 */
[----:B------:R-:W-:Y:S01]  /*1630*/  FADD.FTZ R160, R128, -R159 ;  /* 0x8000009f80a07221 */ /* 0x000fe20000010000 */
[----:B------:R-:W-:Y:S02]  /*1640*/  HFMA2 R159, -RZ, RZ, 0, 0 ;  /* 0x00000000ff9f7431 */ /* 0x000fe400000001ff */
[----:B------:R-:W-:Y:S01]  /*1650*/  @P6 FMUL.FTZ R156, R154, R121 ;  /* 0x000000799a9c6220 */ /* 0x000fe20000410000 */
[C---:B------:R-:W-:Y:S01]  /*1660*/  FMUL.FTZ R121, R139.reuse, R158 ;  /* 0x0000009e8b797220 */ /* 0x040fe20000410000 */
[----:B------:R-:W-:Y:S01]  /*1670*/  FMUL.FTZ R161, R139, R160 ;  /* 0x000000a08ba17220 */ /* 0x000fe20000410000 */
[C---:B------:R-:W-:Y:S01]  /*1680*/  @P5 SHF.L.U32 R158, R122.reuse, 0x10, RZ ;  /* 0x000000107a9e5819 */ /* 0x040fe200000006ff */
[----:B------:R-:W-:Y:S01]  /*1690*/  FADD.FTZ R47, R47, R156 ;  /* 0x0000009c2f2f7221 */ /* 0x000fe20000010000 */
[-C--:B------:R-:W-:Y:S01]  /*16a0*/  FMUL.FTZ R121, R121, R138.reuse ;  /* 0x0000008a79797220 */ /* 0x080fe20000410000 */
[----:B------:R-:W-:Y:S01]  /*16b0*/  @P2 PRMT R122, R122, 0x7632, R122 ;  /* 0x000076327a7a2816 */ /* 0x000fe2000000007a */
[----:B------:R-:W-:Y:S01]  /*16c0*/  FMUL.FTZ R161, R161, R138 ;  /* 0x0000008aa1a17220 */ /* 0x000fe20000410000 */
[----:B------:R-:W-:Y:S01]  /*16d0*/  FADD.FTZ R162, R145, -R162 ;  /* 0x800000a291a27221 */ /* 0x000fe20000010000 */
[----:B------:R-:W-:Y:S01]  /*16e0*/  FMUL.FTZ R121, R121, UR14 ;  /* 0x0000000e79797c20 */ /* 0x000fe20008410000 */
[----:B------:R-:W-:Y:S01]  /*16f0*/  @P2 SHF.L.U32 R122, R122, 0x10, RZ ;  /* 0x000000107a7a2819 */ /* 0x000fe200000006ff */
[----:B------:R-:W-:Y:S01]  /*1700*/  FMUL.FTZ R161, R161, UR14 ;  /* 0x0000000ea1a17c20 */ /* 0x000fe20008410000 */
[----:B------:R-:W-:Y:S01]  /*1710*/  FMUL.FTZ R155, R102, R155 ;  /* 0x0000009b669b7220 */ /* 0x000fe20000410000 */
[----:B------:R-:W-:Y:S01]  /*1720*/  @P5 FMUL.FTZ R159, R121, R158 ;  /* 0x0000009e799f5220 */ /* 0x000fe20000410000 */
[----:B------:R-:W-:Y:S01]  /*1730*/  MOV R158, RZ ;  /* 0x000000ff009e7202 */ /* 0x000fe20000000f00 */
[----:B------:R-:W-:Y:S01]  /*1740*/  @P2 FMUL.FTZ R158, R161, R122 ;  /* 0x0000007aa19e2220 */ /* 0x000fe20000410000 */
[----:B------:R-:W-:Y:S01]  /*1750*/  FMUL.FTZ R122, R97, R161 ;  /* 0x000000a1617a7220 */ /* 0x000fe20000410000 */
[----:B------:R-:W-:Y:S01]  /*1760*/  FMUL.FTZ R121, R96, R121 ;  /* 0x0000007960797220 */ /* 0x000fe20000410000 */
[----:B------:R-:W-:Y:S01]  /*1770*/  FADD.FTZ R156, R40, R159 ;  /* 0x0000009f289c7221 */ /* 0x000fe20000010000 */
[----:B------:R-:W-:Y:S01]  /*1780*/  FADD.FTZ R40, R124, -R157 ;  /* 0x8000009d7c287221 */ /* 0x000fe20000010000 */
[----:B------:R-:W-:Y:S01]  /*1790*/  HFMA2 R159, -RZ, RZ, 0, 0 ;  /* 0x00000000ff9f7431 */ /* 0x000fe200000001ff */
[----:B------:R-:W-:Y:S01]  /*17a0*/  FSEL R122, R122, RZ, P2 ;  /* 0x000000ff7a7a7208 */ /* 0x000fe20001000000 */
[----:B------:R-:W-:Y:S01]  /*17b0*/  FMUL.FTZ R154, R103, R154 ;  /* 0x0000009a679a7220 */ /* 0x000fe20000410000 */
[----:B------:R-:W-:Y:S01]  /*17c0*/  ISETP.GE.U32.AND P2, PT, R152, RZ, PT ;  /* 0x000000ff9800720c */ /* 0x000fe20003f46070 */
[----:B------:R-:W-:Y:S01]  /*17d0*/  FMUL.FTZ R157, R139, R40 ;  /* 0x000000288b9d7220 */ /* 0x000fe20000410000 */
[----:B------:R-:W-:Y:S01]  /*17e0*/  FSEL R121, R121, RZ, P5 ;  /* 0x000000ff79797208 */ /* 0x000fe20002800000 */
[----:B------:R-:W-:Y:S01]  /*17f0*/  FFMA.FTZ R40, R126, R149, R148 ;  /* 0x000000957e287223 */ /* 0x000fe20000010094 */
[----:B------:R-:W-:Y:S01]  /*1800*/  LOP3.LUT P5, RZ, R153, 0xff0000, RZ, 0xc0, !PT ;  /* 0x00ff000099ff7812 */ /* 0x000fe200078ac0ff */
[----:B------:R-:W-:Y:S01]  /*1810*/  FMUL.FTZ R157, R157, R138 ;  /* 0x0000008a9d9d7220 */ /* 0x000fe20000410000 */
[----:B------:R-:W-:Y:S01]  /*1820*/  ISETP.GE.U32.AND.EX P2, PT, R153, 0x1000000, PT, P2 ;  /* 0x010000009900780c */ /* 0x000fe20003f46120 */
[----:B------:R-:W-:Y:S01]  /*1830*/  FADD.FTZ R160, R127, -R40 ;  /* 0x800000287fa07221 */ /* 0x000fe20000010000 */
[----:B------:R-:W-:Y:S01]  /*1840*/  F2FP.BF16.F32.PACK_AB R122, R122, R121 ;  /* 0x000000797a7a723e */ /* 0x000fe200000010ff */
[----:B------:R-:W-:Y:S01]  /*1850*/  FMUL.FTZ R157, R157, UR14 ;  /* 0x0000000e9d9d7c20 */ /* 0x000fe20008410000 */
[----:B------:R-:W-:Y:S01]  /*1860*/  FSEL R121, R155, RZ, P4 ;  /* 0x000000ff9b797208 */ /* 0x000fe20002000000 */
[----:B------:R-:W-:Y:S01]  /*1870*/  FMUL.FTZ R161, R139, R160 ;  /* 0x000000a08ba17220 */ /* 0x000fe20000410000 */
[----:B------:R-:W-:-:S03]  /*1880*/  FSEL R154, R154, RZ, P6 ;  /* 0x000000ff9a9a7208 */ /* 0x000fc60003000000 */
[----:B------:R-:W-:Y:S01]  /*1890*/  FMUL.FTZ R160, R161, R138 ;  /* 0x0000008aa1a07220 */ /* 0x000fe20000410000 */
[----:B------:R-:W-:Y:S01]  /*18a0*/  FMUL.FTZ R161, R139, R162 ;  /* 0x000000a28ba17220 */ /* 0x000fe20000410000 */
[C---:B------:R-:W-:Y:S02]  /*18b0*/  @P5 SHF.L.U32 R40, R123.reuse, 0x10, RZ ;  /* 0x000000107b285819 */ /* 0x040fe400000006ff */
[----:B------:R-:W-:Y:S01]  /*18c0*/  @P2 PRMT R123, R123, 0x7632, R123 ;  /* 0x000076327b7b2816 */ /* 0x000fe2000000007b */
[----:B------:R-:W-:Y:S01]  /*18d0*/  FMUL.FTZ R160, R160, UR14 ;  /* 0x0000000ea0a07c20 */ /* 0x000fe20008410000 */
[----:B------:R-:W-:Y:S01]  /*18e0*/  F2FP.BF16.F32.PACK_AB R121, R154, R121 ;  /* 0x000000799a79723e */ /* 0x000fe200000010ff */
[----:B------:R-:W-:Y:S01]  /*18f0*/  @P5 FMUL.FTZ R159, R157, R40 ;  /* 0x000000289d9f5220 */ /* 0x000fe20000410000 */
[----:B------:R-:W-:Y:S02]  /*1900*/  @P2 SHF.L.U32 R123, R123, 0x10, RZ ;  /* 0x000000107b7b2819 */ /* 0x000fe400000006ff */
[----:B------:R-:W-:-:S03]  /*1910*/  MOV R40, RZ ;  /* 0x000000ff00287202 */ /* 0x000fc60000000f00 */
[----:B------:R-:W-:Y:S01]  /*1920*/  @P2 FMUL.FTZ R40, R160, R123 ;  /* 0x0000007ba0282220 */ /* 0x000fe20000410000 */
[----:B------:R-:W-:Y:S01]  /*1930*/  FMUL.FTZ R123, R98, R157 ;  /* 0x0000009d627b7220 */ /* 0x000fe20000410000 */
[----:B------:R-:W-:Y:S01]  /*1940*/  FADD.FTZ R157, R41, R158 ;  /* 0x0000009e299d7221 */ /* 0x000fe20000010000 */
[----:B------:R-:W-:Y:S01]  /*1950*/  FMUL.FTZ R41, R161, R138 ;  /* 0x0000008aa1297220 */ /* 0x000fe20000410000 */
[----:B------:R-:W-:Y:S01]  /*1960*/  FADD.FTZ R158, R42, R159 ;  /* 0x0000009f2a9e7221 */ /* 0x000fe20000010000 */
[----:B------:R-:W-:Y:S01]  /*1970*/  FMUL.FTZ R160, R99, R160 ;  /* 0x000000a063a07220 */ /* 0x000fe20000410000 */
[----:B------:R-:W-:Y:S01]  /*1980*/  FSEL R123, R123, RZ, P5 ;  /* 0x000000ff7b7b7208 */ /* 0x000fe20002800000 */
[----:B------:R-:W-:Y:S01]  /*1990*/  FMUL.FTZ R41, R41, UR14 ;  /* 0x0000000e29297c20 */ /* 0x000fe20008410000 */
[----:B------:R-:W-:Y:S01]  /*19a0*/  LOP3.LUT P5, RZ, R152, 0xff, RZ, 0xc0, !PT ;  /* 0x000000ff98ff7812 */ /* 0x000fe200078ac0ff */
[----:B------:R-:W-:Y:S02]  /*19b0*/  HFMA2 R161, -RZ, RZ, 0, 0 ;  /* 0x00000000ffa17431 */ /* 0x000fe400000001ff */
[----:B------:R-:W-:-:S10]  /*19c0*/  FFMA.FTZ R159, R146, R149, R148 ;  /* 0x00000095929f7223 */ /* 0x000fd40000010094 */
[----:B------:R-:W-:-:S05]  /*19d0*/  @P5 SHF.L.U32 R42, R120, 0x10, RZ ;  /* 0x00000010782a5819 */ /* 0x000fca00000006ff */
[----:B------:R-:W-:Y:S01]  /*19e0*/  @P5 FMUL.FTZ R161, R41, R42 ;  /* 0x0000002a29a15220 */ /* 0x000fe20000410000 */
[----:B------:R-:W-:Y:S01]  /*19f0*/  FSEL R42, R160, RZ, P2 ;  /* 0x000000ffa02a7208 */ /* 0x000fe20001000000 */
[----:B------:R-:W-:Y:S01]  /*1a00*/  FADD.FTZ R160, R144, -R159 ;  /* 0x8000009f90a07221 */ /* 0x000fe20000010000 */
[----:B------:R-:W-:Y:S01]  /*1a10*/  LOP3.LUT P2, RZ, R152, 0xff00, RZ, 0xc0, !PT ;  /* 0x0000ff0098ff7812 */ /* 0x000fe2000784c0ff */
[----:B------:R-:W-:Y:S01]  /*1a20*/  FMUL.FTZ R41, R100, R41 ;  /* 0x0000002964297220 */ /* 0x000fe20000410000 */
[----:B------:R-:W-:Y:S01]  /*1a30*/  FADD.FTZ R44, R44, R161 ;  /* 0x000000a12c2c7221 */ /* 0x000fe20000010000 */
[----:B------:R-:W-:Y:S01]  /*1a40*/  FMUL.FTZ R159, R139, R160 ;  /* 0x000000a08b9f7220 */ /* 0x000fe20000410000 */
[----:B------:R-:W-:Y:S02]  /*1a50*/  F2FP.BF16.F32.PACK_AB R123, R42, R123 ;  /* 0x0000007b2a7b723e */ /* 0x000fe400000010ff */
[----:B------:R-:W-:-:S07]  /*1a60*/  FSEL R41, R41, RZ, P5 ;  /* 0x000000ff29297208 */ /* 0x000fce0002800000 */
[----:B------:R-:W-:Y:S01]  /*1a70*/  @P2 PRMT R160, R120, 0x7632, R160 ;  /* 0x0000763278a02816 */ /* 0x000fe200000000a0 */
[----:B------:R-:W-:-:S03]  /*1a80*/  FMUL.FTZ R120, R159, R138 ;  /* 0x0000008a9f787220 */ /* 0x000fc60000410000 */
[----:B------:R-:W-:Y:S01]  /*1a90*/  @P2 SHF.L.U32 R159, R160, 0x10, RZ ;  /* 0x00000010a09f2819 */ /* 0x000fe200000006ff */
[----:B------:R-:W-:Y:S01]  /*1aa0*/  FMUL.FTZ R120, R120, UR14 ;  /* 0x0000000e78787c20 */ /* 0x000fe20008410000 */
[----:B------:R-:W-:-:S03]  /*1ab0*/  MOV R160, RZ ;  /* 0x000000ff00a07202 */ /* 0x000fc60000000f00 */
[----:B------:R-:W-:Y:S01]  /*1ac0*/  @P2 FMUL.FTZ R160, R120, R159 ;  /* 0x0000009f78a02220 */ /* 0x000fe20000410000 */
[----:B------:R-:W-:Y:S01]  /*1ad0*/  FMUL.FTZ R120, R101, R120 ;  /* 0x0000007865787220 */ /* 0x000fe20000410000 */
[----:B------:R-:W-:Y:S02]  /*1ae0*/  FADD.FTZ R159, R43, R40 ;  /* 0x000000282b9f7221 */ /* 0x000fe40000010000 */
[----:B------:R-:W-:Y:S02]  /*1af0*/  FADD.FTZ R45, R45, R160 ;  /* 0x000000a02d2d7221 */ /* 0x000fe40000010000 */
[----:B------:R-:W-:-:S04]  /*1b00*/  FSEL R120, R120, RZ, P2 ;  /* 0x000000ff78787208 */ /* 0x000fc80001000000 */
[----:B------:R-:W-:Y:S01]  /*1b10*/  F2FP.BF16.F32.PACK_AB R120, R120, R41 ;  /* 0x000000297878723e */ /* 0x000fe200000010ff */
[----:B------:R-:W-:Y:S06]  /*1b20*/  BRA `(.L_x_4861) ;  /* 0x0000000400a47947 */ /* 0x000fec0003800000 */
.L_x_4860:
[-CC-:B------:R-:W-:Y:S01]  /*1b30*/  FFMA.FTZ R112, R143, R149.reuse, R148.reuse ;  /* 0x000000958f707223 */ /* 0x180fe20000010094 */
[----:B------:R-:W-:Y:S01]  /*1b40*/  LOP3.LUT P4, RZ, R152, 0xff0000, RZ, 0xc0, !PT ;  /* 0x00ff000098ff7812 */ /* 0x000fe2000788c0ff */
[-C--:B------:R-:W-:Y:S01]  /*1b50*/  FFMA.FTZ R113, R142, R149.reuse, R148 ;  /* 0x000000958e717223 */ /* 0x080fe20000010094 */
[----:B------:R-:W-:Y:S01]  /*1b60*/  LOP3.LUT P6, RZ, R152, 0xff000000, RZ, 0xc0, !PT ;  /* 0xff00000098ff7812 */ /* 0x000fe200078cc0ff */
[----:B------:R-:W-:Y:S01]  /*1b70*/  FADD.FTZ R112, R141, -R112 ;  /* 0x800000708d707221 */ /* 0x000fe20000010000 */
[----:B------:R-:W-:Y:S02]  /*1b80*/  HFMA2 R115, -RZ, RZ, 0, 0 ;  /* 0x00000000ff737431 */ /* 0x000fe400000001ff */
[----:B------:R-:W-:Y:S01]  /*1b90*/  FADD.FTZ R114, R140, -R113 ;  /* 0x800000718c727221 */ /* 0x000fe20000010000 */
[----:B------:R-:W-:Y:S01]  /*1ba0*/  LOP3.LUT P5, RZ, R153, 0xff, RZ, 0xc0, !PT ;  /* 0x000000ff99ff7812 */ /* 0x000fe200078ac0ff */
[C---:B-----5:R-:W-:Y:S01]  /*1bb0*/  FMUL.FTZ R118, R139.reuse, R112 ;  /* 0x000000708b767220 */ /* 0x060fe20000410000 */
[----:B------:R-:W-:Y:S01]  /*1bc0*/  FFMA.FTZ R117, R130, R149, R148 ;  /* 0x0000009582757223 */ /* 0x000fe20000010094 */
[----:B------:R-:W-:Y:S01]  /*1bd0*/  FMUL.FTZ R119, R139, R114 ;  /* 0x000000728b777220 */ /* 0x000fe20000410000 */
[----:B------:R-:W-:Y:S01]  /*1be0*/  LOP3.LUT P2, RZ, R153, 0xff00, RZ, 0xc0, !PT ;  /* 0x0000ff0099ff7812 */ /* 0x000fe2000784c0ff */
[-C--:B------:R-:W-:Y:S01]  /*1bf0*/  FMUL.FTZ R155, R118, R138.reuse ;  /* 0x0000008a769b7220 */ /* 0x080fe20000410000 */
[----:B------:R-:W-:Y:S01]  /*1c00*/  FADD.FTZ R116, R128, -R117 ;  /* 0x8000007580747221 */ /* 0x000fe20000010000 */
[----:B------:R-:W-:Y:S01]  /*1c10*/  @P4 SHF.L.U32 R112, R121, 0x10, RZ ;  /* 0x0000001079704819 */ /* 0x000fe200000006ff */
[----:B------:R-:W-:Y:S01]  /*1c20*/  FMUL.FTZ R154, R119, R138 ;  /* 0x0000008a779a7220 */ /* 0x000fe20000410000 */
[----:B------:R-:W-:Y:S01]  /*1c30*/  FMUL.FTZ R155, R155, UR14 ;  /* 0x0000000e9b9b7c20 */ /* 0x000fe20008410000 */
[----:B------:R-:W-:Y:S01]  /*1c40*/  @P6 PRMT R121, R121, 0x7632, R121 ;  /* 0x0000763279796816 */ /* 0x000fe20000000079 */
[----:B------:R-:W-:-:S02]  /*1c50*/  HFMA2 R117, -RZ, RZ, 0, 0 ;  /* 0x00000000ff757431 */ /* 0x000fc400000001ff */
[----:B------:R-:W-:Y:S01]  /*1c60*/  FMUL.FTZ R154, R154, UR14 ;  /* 0x0000000e9a9a7c20 */ /* 0x000fe20008410000 */
[----:B------:R-:W-:Y:S01]  /*1c70*/  @P4 FMUL.FTZ R115, R155, R112 ;  /* 0x000000709b734220 */ /* 0x000fe20000410000 */
[-CC-:B------:R-:W-:Y:S01]  /*1c80*/  FFMA.FTZ R112, R131, R149.reuse, R148.reuse ;  /* 0x0000009583707223 */ /* 0x180fe20000010094 */
[----:B------:R-:W-:Y:S01]  /*1c90*/  @P6 SHF.L.U32 R121, R121, 0x10, RZ ;  /* 0x0000001079796819 */ /* 0x000fe200000006ff */
[----:B------:R-:W-:Y:S01]  /*1ca0*/  FFMA.FTZ R158, R126, R149, R148 ;  /* 0x000000957e9e7223 */ /* 0x000fe20000010094 */
[----:B------:R-:W-:Y:S01]  /*1cb0*/  MOV R156, RZ ;  /* 0x000000ff009c7202 */ /* 0x000fe20000000f00 */
[----:B------:R-:W-:Y:S01]  /*1cc0*/  FADD.FTZ R112, R129, -R112 ;  /* 0x8000007081707221 */ /* 0x000fe20000010000 */
[----:B------:R-:W-:Y:S01]  /*1cd0*/  @P5 SHF.L.U32 R114, R122, 0x10, RZ ;  /* 0x000000107a725819 */ /* 0x000fe200000006ff */
[----:B------:R-:W-:Y:S01]  /*1ce0*/  @P6 FMUL.FTZ R156, R154, R121 ;  /* 0x000000799a9c6220 */ /* 0x000fe20000410000 */
[----:B------:R-:W-:Y:S01]  /*1cf0*/  @P2 PRMT R122, R122, 0x7632, R122 ;  /* 0x000076327a7a2816 */ /* 0x000fe2000000007a */
[----:B------:R-:W-:Y:S01]  /*1d00*/  FMUL.FTZ R112, R139, R112 ;  /* 0x000000708b707220 */ /* 0x000fe20000410000 */
[----:B------:R-:W-:Y:S01]  /*1d10*/  FADD.FTZ R46, R46, R115 ;  /* 0x000000732e2e7221 */ /* 0x000fe20000010000 */
[----:B------:R-:W-:Y:S01]  /*1d20*/  FFMA.FTZ R115, R125, R149, R148 ;  /* 0x000000957d737223 */ /* 0x000fe20000010094 */
[----:B------:R-:W-:Y:S01]  /*1d30*/  @P2 SHF.L.U32 R157, R122, 0x10, RZ ;  /* 0x000000107a9d2819 */ /* 0x000fe200000006ff */
[----:B------:R-:W-:Y:S01]  /*1d40*/  FMUL.FTZ R113, R112, R138 ;  /* 0x0000008a70717220 */ /* 0x000fe20000410000 */
[----:B------:R-:W-:Y:S01]  /*1d50*/  FADD.FTZ R160, R127, -R158 ;  /* 0x8000009e7fa07221 */ /* 0x000fe20000010000 */
[----:B------:R-:W-:-:S02]  /*1d60*/  HFMA2 R161, -RZ, RZ, 0, 0 ;  /* 0x00000000ffa17431 */ /* 0x000fc400000001ff */
[----:B------:R-:W-:Y:S01]  /*1d70*/  FADD.FTZ R47, R47, R156 ;  /* 0x0000009c2f2f7221 */ /* 0x000fe20000010000 */
[----:B------:R-:W-:Y:S01]  /*1d80*/  FMUL.FTZ R121, R113, UR14 ;  /* 0x0000000e71797c20 */ /* 0x000fe20008410000 */
[----:B------:R-:W-:Y:S01]  /*1d90*/  FMUL.FTZ R113, R139, R116 ;  /* 0x000000748b717220 */ /* 0x000fe20000410000 */
[----:B------:R-:W-:Y:S01]  /*1da0*/  MOV R116, RZ ;  /* 0x000000ff00747202 */ /* 0x000fe20000000f00 */
[----:B------:R-:W-:Y:S01]  /*1db0*/  FMUL.FTZ R155, R102, R155 ;  /* 0x0000009b669b7220 */ /* 0x000fe20000410000 */
[----:B------:R-:W-:Y:S01]  /*1dc0*/  @P5 FMUL.FTZ R117, R121, R114 ;  /* 0x0000007279755220 */ /* 0x000fe20000410000 */
[----:B------:R-:W-:Y:S01]  /*1dd0*/  FMUL.FTZ R114, R113, R138 ;  /* 0x0000008a71727220 */ /* 0x000fe20000410000 */
[----:B------:R-:W-:Y:S01]  /*1de0*/  FMUL.FTZ R121, R96, R121 ;  /* 0x0000007960797220 */ /* 0x000fe20000410000 */
[----:B------:R-:W-:Y:S01]  /*1df0*/  FMUL.FTZ R154, R103, R154 ;  /* 0x0000009a679a7220 */ /* 0x000fe20000410000 */
[----:B------:R-:W-:Y:S01]  /*1e00*/  FADD.FTZ R156, R40, R117 ;  /* 0x00000075289c7221 */ /* 0x000fe20000010000 */
[----:B------:R-:W-:Y:S01]  /*1e10*/  FMUL.FTZ R114, R114, UR14 ;  /* 0x0000000e72727c20 */ /* 0x000fe20008410000 */
[-CC-:B------:R-:W-:Y:S01]  /*1e20*/  FFMA.FTZ R40, R147, R149.reuse, R148.reuse ;  /* 0x0000009593287223 */ /* 0x180fe20000010094 */
[----:B------:R-:W-:Y:S01]  /*1e30*/  FSEL R121, R121, RZ, P5 ;  /* 0x000000ff79797208 */ /* 0x000fe20002800000 */
[----:B------:R-:W-:Y:S01]  /*1e40*/  FFMA.FTZ R117, R146, R149, R148 ;  /* 0x0000009592757223 */ /* 0x000fe20000010094 */
[----:B------:R-:W-:Y:S01]  /*1e50*/  FMUL.FTZ R122, R97, R114 ;  /* 0x00000072617a7220 */ /* 0x000fe20000410000 */
[----:B------:R-:W-:Y:S01]  /*1e60*/  @P2 FMUL.FTZ R116, R114, R157 ;  /* 0x0000009d72742220 */ /* 0x000fe20000410000 */
[----:B------:R-:W-:Y:S01]  /*1e70*/  LOP3.LUT P5, RZ, R153, 0xff0000, RZ, 0xc0, !PT ;  /* 0x00ff000099ff7812 */ /* 0x000fe200078ac0ff */
[----:B------:R-:W-:Y:S01]  /*1e80*/  FADD.FTZ R114, R124, -R115 ;  /* 0x800000737c727221 */ /* 0x000fe20000010000 */
[----:B------:R-:W-:Y:S01]  /*1e90*/  FMUL.FTZ R115, R139, R160 ;  /* 0x000000a08b737220 */ /* 0x000fe20000410000 */
[----:B------:R-:W-:Y:S01]  /*1ea0*/  FSEL R122, R122, RZ, P2 ;  /* 0x000000ff7a7a7208 */ /* 0x000fe20001000000 */
[----:B------:R-:W-:Y:S01]  /*1eb0*/  FADD.FTZ R40, R145, -R40 ;  /* 0x8000002891287221 */ /* 0x000fe20000010000 */
[----:B------:R-:W-:Y:S01]  /*1ec0*/  ISETP.GE.U32.AND P2, PT, R152, RZ, PT ;  /* 0x000000ff9800720c */ /* 0x000fe20003f46070 */
[----:B------:R-:W-:Y:S01]  /*1ed0*/  FMUL.FTZ R114, R139, R114 ;  /* 0x000000728b727220 */ /* 0x000fe20000410000 */
[-C--:B------:R-:W-:Y:S01]  /*1ee0*/  FMUL.FTZ R162, R115, R138.reuse ;  /* 0x0000008a73a27220 */ /* 0x080fe20000410000 */
[----:B------:R-:W-:Y:S01]  /*1ef0*/  MOV R160, RZ ;  /* 0x000000ff00a07202 */ /* 0x000fe20000000f00 */
[----:B------:R-:W-:Y:S01]  /*1f00*/  FADD.FTZ R157, R41, R116 ;  /* 0x00000074299d7221 */ /* 0x000fe20000010000 */
[----:B------:R-:W-:Y:S01]  /*1f10*/  ISETP.GE.U32.AND.EX P2, PT, R153, 0x1000000, PT, P2 ;  /* 0x010000009900780c */ /* 0x000fe20003f46120 */
[----:B------:R-:W-:Y:S01]  /*1f20*/  FMUL.FTZ R159, R114, R138 ;  /* 0x0000008a729f7220 */ /* 0x000fe20000410000 */
[----:B------:R-:W-:Y:S01]  /*1f30*/  FMUL.FTZ R162, R162, UR14 ;  /* 0x0000000ea2a27c20 */ /* 0x000fe20008410000 */
[----:B------:R-:W-:Y:S01]  /*1f40*/  @P5 SHF.L.U32 R158, R123, 0x10, RZ ;  /* 0x000000107b9e5819 */ /* 0x000fe200000006ff */
[----:B------:R-:W-:Y:S01]  /*1f50*/  FMUL.FTZ R116, R139, R40 ;  /* 0x000000288b747220 */ /* 0x000fe20000410000 */
[----:B------:R-:W-:Y:S01]  /*1f60*/  FMUL.FTZ R159, R159, UR14 ;  /* 0x0000000e9f9f7c20 */ /* 0x000fe20008410000 */
[----:B------:R-:W-:-:S02]  /*1f70*/  F2FP.BF16.F32.PACK_AB R122, R122, R121 ;  /* 0x000000797a7a723e */ /* 0x000fc400000010ff */
[----:B------:R-:W-:Y:S01]  /*1f80*/  FMUL.FTZ R41, R116, R138 ;  /* 0x0000008a74297220 */ /* 0x000fe20000410000 */
[----:B------:R-:W-:Y:S01]  /*1f90*/  @P5 FMUL.FTZ R161, R159, R158 ;  /* 0x0000009e9fa15220 */ /* 0x000fe20000410000 */
[----:B------:R-:W-:Y:S02]  /*1fa0*/  FSEL R121, R155, RZ, P4 ;  /* 0x000000ff9b797208 */ /* 0x000fe40002000000 */
[----:B------:R-:W-:Y:S01]  /*1fb0*/  FMUL.FTZ R41, R41, UR14 ;  /* 0x0000000e29297c20 */ /* 0x000fe20008410000 */
[----:B------:R-:W-:Y:S01]  /*1fc0*/  @P2 PRMT R123, R123, 0x7632, R123 ;  /* 0x000076327b7b2816 */ /* 0x000fe2000000007b */
[----:B------:R-:W-:Y:S01]  /*1fd0*/  FADD.FTZ R158, R42, R161 ;  /* 0x000000a12a9e7221 */ /* 0x000fe20000010000 */
[----:B------:R-:W-:Y:S01]  /*1fe0*/  FMUL.FTZ R42, R98, R159 ;  /* 0x0000009f622a7220 */ /* 0x000fe20000410000 */
[----:B------:R-:W-:Y:S01]  /*1ff0*/  HFMA2 R161, -RZ, RZ, 0, 0 ;  /* 0x00000000ffa17431 */ /* 0x000fe200000001ff */
[----:B------:R-:W-:Y:S02]  /*2000*/  @P2 SHF.L.U32 R123, R123, 0x10, RZ ;  /* 0x000000107b7b2819 */ /* 0x000fe400000006ff */
[----:B------:R-:W-:-:S02]  /*2010*/  FSEL R154, R154, RZ, P6 ;  /* 0x000000ff9a9a7208 */ /* 0x000fc40003000000 */
[----:B------:R-:W-:Y:S01]  /*2020*/  FSEL R42, R42, RZ, P5 ;  /* 0x000000ff2a2a7208 */ /* 0x000fe20002800000 */
[----:B------:R-:W-:Y:S01]  /*2030*/  @P2 FMUL.FTZ R160, R162, R123 ;  /* 0x0000007ba2a02220 */ /* 0x000fe20000410000 */
[----:B------:R-:W-:Y:S01]  /*2040*/  FMUL.FTZ R123, R99, R162 ;  /* 0x000000a2637b7220 */ /* 0x000fe20000410000 */
[----:B------:R-:W-:Y:S01]  /*2050*/  LOP3.LUT P5, RZ, R152, 0xff, RZ, 0xc0, !PT ;  /* 0x000000ff98ff7812 */ /* 0x000fe200078ac0ff */
[----:B------:R-:W-:Y:S01]  /*2060*/  FADD.FTZ R162, R144, -R117 ;  /* 0x8000007590a27221 */ /* 0x000fe20000010000 */
[----:B------:R-:W-:Y:S02]  /*2070*/  F2FP.BF16.F32.PACK_AB R121, R154, R121 ;  /* 0x000000799a79723e */ /* 0x000fe400000010ff */
[----:B------:R-:W-:Y:S01]  /*2080*/  FSEL R123, R123, RZ, P2 ;  /* 0x000000ff7b7b7208 */ /* 0x000fe20001000000 */
[----:B------:R-:W-:Y:S01]  /*2090*/  FMUL.FTZ R117, R139, R162 ;  /* 0x000000a28b757220 */ /* 0x000fe20000410000 */
[----:B------:R-:W-:Y:S02]  /*20a0*/  LOP3.LUT P2, RZ, R152, 0xff00, RZ, 0xc0, !PT ;  /* 0x0000ff0098ff7812 */ /* 0x000fe4000784c0ff */
[----:B------:R-:W-:-:S05]  /*20b0*/  F2FP.BF16.F32.PACK_AB R123, R123, R42 ;  /* 0x0000002a7b7b723e */ /* 0x000fca00000010ff */
[----:B------:R-:W-:-:S05]  /*20c0*/  @P5 SHF.L.U32 R40, R120, 0x10, RZ ;  /* 0x0000001078285819 */ /* 0x000fca00000006ff */
[----:B------:R-:W-:Y:S01]  /*20d0*/  @P5 FMUL.FTZ R161, R41, R40 ;  /* 0x0000002829a15220 */ /* 0x000fe20000410000 */
[----:B------:R-:W-:Y:S01]  /*20e0*/  @P2 PRMT R120, R120, 0x7632, R120 ;  /* 0x0000763278782816 */ /* 0x000fe20000000078 */
[----:B------:R-:W-:Y:S01]  /*20f0*/  FMUL.FTZ R40, R117, R138 ;  /* 0x0000008a75287220 */ /* 0x000fe20000410000 */
[----:B------:R-:W-:Y:S01]  /*2100*/  FMUL.FTZ R41, R100, R41 ;  /* 0x0000002964297220 */ /* 0x000fe20000410000 */
[----:B------:R-:W-:Y:S01]  /*2110*/  FADD.FTZ R44, R44, R161 ;  /* 0x000000a12c2c7221 */ /* 0x000fe20000010000 */
[----:B------:R-:W-:Y:S01]  /*2120*/  @P2 SHF.L.U32 R159, R120, 0x10, RZ ;  /* 0x00000010789f2819 */ /* 0x000fe200000006ff */
[----:B------:R-:W-:Y:S01]  /*2130*/  FMUL.FTZ R40, R40, UR14 ;  /* 0x0000000e28287c20 */ /* 0x000fe20008410000 */
[----:B------:R-:W-:Y:S02]  /*2140*/  MOV R120, RZ ;  /* 0x000000ff00787202 */ /* 0x000fe40000000f00 */
[----:B------:R-:W-:Y:S01]  /*2150*/  FSEL R41, R41, RZ, P5 ;  /* 0x000000ff29297208 */ /* 0x000fe20002800000 */
[----:B------:R-:W-:Y:S01]  /*2160*/  @P2 FMUL.FTZ R120, R40, R159 ;  /* 0x0000009f28782220 */ /* 0x000fe20000410000 */
[----:B------:R-:W-:Y:S01]  /*2170*/  FMUL.FTZ R40, R101, R40 ;  /* 0x0000002865287220 */ /* 0x000fe20000410000 */
[----:B------:R-:W-:-:S02]  /*2180*/  FADD.FTZ R159, R43, R160 ;  /* 0x000000a02b9f7221 */ /* 0x000fc40000010000 */
[----:B------:R-:W-:Y:S02]  /*2190*/  FADD.FTZ R45, R45, R120 ;  /* 0x000000782d2d7221 */ /* 0x000fe40000010000 */
[----:B------:R-:W-:-:S04]  /*21a0*/  FSEL R40, R40, RZ, P2 ;  /* 0x000000ff28287208 */ /* 0x000fc80001000000 */
[----:B------:R-:W-:-:S07]  /*21b0*/  F2FP.BF16.F32.PACK_AB R120, R40, R41 ;  /* 0x000000292878723e */ /* 0x000fce00000010ff */
.L_x_4861:
        /* <DEDUP_REMOVED lines=12> */
.L_x_4859:
[----:B------:R-:W-:Y:S05]  /*2280*/  BSYNC.RECONVERGENT B1 ;  /* 0x0000000000017941 */ /* 0x000fea0003800200 */
.L_x_4858:
        /* <DEDUP_REMOVED lines=8> */
[----:B------:R-:W-:Y:S01]  /*2310*/  LOP3.LUT P6, RZ, R150, 0xff0000, RZ, 0xc0, !PT ;  /* 0x00ff000096ff7812 */ /* 0x000fe200078cc0ff */
[-CC-:B------:R-:W-:Y:S01]  /*2320*/  FFMA.FTZ R112, R4, R149.reuse, R148.reuse ;  /* 0x0000009504707223 */ /* 0x180fe20000010094 */
[----:B------:R-:W-:Y:S01]  /*2330*/  LOP3.LUT P5, RZ, R150, 0xff000000, RZ, 0xc0, !PT ;  /* 0xff00000096ff7812 */ /* 0x000fe200078ac0ff */
[----:B------:R-:W-:Y:S01]  /*2340*/  FADD.FTZ R118, R10, -R119 ;  /* 0x800000770a767221 */ /* 0x000fe20000010000 */
[-CC-:B------:R-:W-:Y:S01]  /*2350*/  FFMA.FTZ R113, R7, R149.reuse, R148.reuse ;  /* 0x0000009507717223 */ /* 0x180fe20000010094 */
[-CC-:B------:R-:W-:Y:S01]  /*2360*/  FFMA.FTZ R114, R6, R149.reuse, R148.reuse ;  /* 0x0000009506727223 */ /* 0x180fe20000010094 */
[-CC-:B------:R-:W-:Y:S01]  /*2370*/  FFMA.FTZ R115, R9, R149.reuse, R148.reuse ;  /* 0x0000009509737223 */ /* 0x180fe20000010094 */
[----:B-----5:R-:W-:Y:S01]  /*2380*/  FMUL.FTZ R118, R139, R118 ;  /* 0x000000768b767220 */ /* 0x020fe20000410000 */
[-CC-:B------:R-:W-:Y:S01]  /*2390*/  FFMA.FTZ R116, R2, R149.reuse, R148.reuse ;  /* 0x0000009502747223 */ /* 0x180fe20000010094 */
[-CC-:B------:R-:W-:Y:S01]  /*23a0*/  FFMA.FTZ R117, R3, R149.reuse, R148.reuse ;  /* 0x0000009503757223 */ /* 0x180fe20000010094 */
[----:B------:R-:W-:Y:S01]  /*23b0*/  FFMA.FTZ R158, R132, R149, R148 ;  /* 0x00000095849e7223 */ /* 0x000fe20000010094 */
[----:B------:R-:W-:Y:S01]  /*23c0*/  FMUL.FTZ R149, R118, R138 ;  /* 0x0000008a76957220 */ /* 0x000fe20000410000 */
[----:B------:R-:W-:Y:S01]  /*23d0*/  FADD.FTZ R148, R13, -R112 ;  /* 0x800000700d947221 */ /* 0x000fe20000010000 */
[----:B------:R-:W-:Y:S01]  /*23e0*/  @P6 SHF.L.U32 R112, R121, 0x10, RZ ;  /* 0x0000001079706819 */ /* 0x000fe200000006ff */
[----:B------:R-:W-:-:S02]  /*23f0*/  HFMA2 R157, -RZ, RZ, 0, 0 ;  /* 0x00000000ff9d7431 */ /* 0x000fc400000001ff */
[----:B------:R-:W-:Y:S01]  /*2400*/  FMUL.FTZ R149, R149, UR14 ;  /* 0x0000000e95957c20 */ /* 0x000fe20008410000 */
[----:B------:R-:W-:Y:S01]  /*2410*/  LOP3.LUT P2, RZ, R151, 0xff, RZ, 0xc0, !PT ;  /* 0x000000ff97ff7812 */ /* 0x000fe2000784c0ff */
[----:B------:R-:W-:Y:S01]  /*2420*/  FMUL.FTZ R119, R139, R148 ;  /* 0x000000948b777220 */ /* 0x000fe20000410000 */
[----:B------:R-:W-:Y:S01]  /*2430*/  @P5 PRMT R121, R121, 0x7632, R121 ;  /* 0x0000763279795816 */ /* 0x000fe20000000079 */
[----:B------:R-:W-:Y:S01]  /*2440*/  @P6 FMUL.FTZ R157, R112, R149 ;  /* 0x00000095709d6220 */ /* 0x000fe20000410000 */
[----:B------:R-:W-:Y:S01]  /*2450*/  FADD.FTZ R112, R12, -R113 ;  /* 0x800000710c707221 */ /* 0x000fe20000010000 */
[----:B------:R-:W-:Y:S01]  /*2460*/  FMUL.FTZ R148, R119, R138 ;  /* 0x0000008a77947220 */ /* 0x000fe20000410000 */
[----:B------:R-:W-:Y:S02]  /*2470*/  @P5 SHF.L.U32 R121, R121, 0x10, RZ ;  /* 0x0000001079795819 */ /* 0x000fe400000006ff */
[----:B------:R-:W-:Y:S01]  /*2480*/  CS2R R154, SRZ ;  /* 0x00000000009a7805 */ /* 0x000fe2000001ff00 */
[----:B------:R-:W-:Y:S01]  /*2490*/  FMUL.FTZ R112, R139, R112 ;  /* 0x000000708b707220 */ /* 0x000fe20000410000 */
[----:B------:R-:W-:Y:S01]  /*24a0*/  FMUL.FTZ R148, R148, UR14 ;  /* 0x0000000e94947c20 */ /* 0x000fe20008410000 */
[----:B------:R-:W-:Y:S01]  /*24b0*/  LOP3.LUT P3, RZ, R151, 0xff00, RZ, 0xc0, !PT ;  /* 0x0000ff0097ff7812 */ /* 0x000fe2000786c0ff */
[----:B------:R-:W-:Y:S01]  /*24c0*/  FADD.FTZ R156, R15, -R114 ;  /* 0x800000720f9c7221 */ /* 0x000fe20000010000 */
[----:B------:R-:W-:Y:S01]  /*24d0*/  FMUL.FTZ R113, R112, R138 ;  /* 0x0000008a70717220 */ /* 0x000fe20000410000 */
[----:B------:R-:W-:Y:S01]  /*24e0*/  @P5 FMUL.FTZ R154, R121, R148 ;  /* 0x00000094799a5220 */ /* 0x000fe20000410000 */
[----:B------:R-:W-:Y:S01]  /*24f0*/  @P2 SHF.L.U32 R114, R122, 0x10, RZ ;  /* 0x000000107a722819 */ /* 0x000fe200000006ff */
[----:B------:R-:W-:Y:S01]  /*2500*/  FADD.FTZ R38, R38, R157 ;  /* 0x0000009d26267221 */ /* 0x000fe20000010000 */
[----:B------:R-:W-:Y:S01]  /*2510*/  FMUL.FTZ R121, R113, UR14 ;  /* 0x0000000e71797c20 */ /* 0x000fe20008410000 */
[----:B------:R-:W-:Y:S01]  /*2520*/  FMUL.FTZ R113, R139, R156 ;  /* 0x0000009c8b717220 */ /* 0x000fe20000410000 */
[----:B------:R-:W-:Y:S01]  /*2530*/  LOP3.LUT P4, RZ, R151, 0xff0000, RZ, 0xc0, !PT ;  /* 0x00ff000097ff7812 */ /* 0x000fe2000788c0ff */
[----:B------:R-:W-:Y:S01]  /*2540*/  FADD.FTZ R160, R133, -R158 ;  /* 0x8000009e85a07221 */ /* 0x000fe20000010000 */
[-C--:B------:R-:W-:Y:S01]  /*2550*/  @P2 FMUL.FTZ R155, R114, R121.reuse ;  /* 0x00000079729b2220 */ /* 0x080fe20000410000 */
[----:B------:R-:W-:Y:S01]  /*2560*/  FADD.FTZ R114, R14, -R115 ;  /* 0x800000730e727221 */ /* 0x000fe20000010000 */
[----:B------:R-:W-:Y:S01]  /*2570*/  FMUL.FTZ R162, R113, R138 ;  /* 0x0000008a71a27220 */ /* 0x000fe20000410000 */
[----:B------:R-:W-:Y:S01]  /*2580*/  @P3 PRMT R122, R122, 0x7632, R122 ;  /* 0x000076327a7a3816 */ /* 0x000fe2000000007a */
[----:B------:R-:W-:Y:S01]  /*2590*/  FADD.FTZ R164, R11, -R116 ;  /* 0x800000740ba47221 */ /* 0x000fe20000010000 */
[----:B------:R-:W-:Y:S01]  /*25a0*/  FMUL.FTZ R114, R139, R114 ;  /* 0x000000728b727220 */ /* 0x000fe20000410000 */
[----:B------:R-:W-:Y:S01]  /*25b0*/  FMUL.FTZ R162, R162, UR14 ;  /* 0x0000000ea2a27c20 */ /* 0x000fe20008410000 */
[----:B------:R-:W-:Y:S01]  /*25c0*/  @P3 SHF.L.U32 R159, R122, 0x10, RZ ;  /* 0x000000107a9f3819 */ /* 0x000fe200000006ff */
[----:B------:R-:W-:Y:S01]  /*25d0*/  FMUL.FTZ R122, R80, R121 ;  /* 0x00000079507a7220 */ /* 0x000fe20000410000 */
[----:B------:R-:W-:Y:S01]  /*25e0*/  FMUL.FTZ R157, R114, R138 ;  /* 0x0000008a729d7220 */ /* 0x000fe20000410000 */
[----:B------:R-:W-:Y:S01]  /*25f0*/  FMUL.FTZ R121, R81, R162 ;  /* 0x000000a251797220 */ /* 0x000fe20000410000 */
[----:B------:R-:W-:Y:S01]  /*2600*/  @P4 SHF.L.U32 R158, R123, 0x10, RZ ;  /* 0x000000107b9e4819 */ /* 0x000fe200000006ff */
[----:B------:R-:W-:Y:S01]  /*2610*/  FMUL.FTZ R115, R139, R160 ;  /* 0x000000a08b737220 */ /* 0x000fe20000410000 */
[----:B------:R-:W-:Y:S01]  /*2620*/  FMUL.FTZ R157, R157, UR14 ;  /* 0x0000000e9d9d7c20 */ /* 0x000fe20008410000 */
[----:B------:R-:W-:Y:S01]  /*2630*/  FSEL R122, R122, RZ, P2 ;  /* 0x000000ff7a7a7208 */ /* 0x000fe20001000000 */
[----:B------:R-:W-:Y:S01]  /*2640*/  FMUL.FTZ R149, R86, R149 ;  /* 0x0000009556957220 */ /* 0x000fe20000410000 */
[----:B------:R-:W-:Y:S01]  /*2650*/  ISETP.GE.U32.AND P2, PT, R150, RZ, PT ;  /* 0x000000ff9600720c */ /* 0x000fe20003f46070 */
[-C--:B------:R-:W-:Y:S01]  /*2660*/  FMUL.FTZ R161, R82, R157.reuse ;  /* 0x0000009d52a17220 */ /* 0x080fe20000410000 */
[----:B------:R-:W-:Y:S01]  /*2670*/  MOV R156, RZ ;  /* 0x000000ff009c7202 */ /* 0x000fe20000000f00 */
[----:B------:R-:W-:Y:S01]  /*2680*/  @P3 FMUL.FTZ R156, R159, R162 ;  /* 0x000000a29f9c3220 */ /* 0x000fe20000410000 */
[----:B------:R-:W-:Y:S01]  /*2690*/  ISETP.GE.U32.AND.EX P2, PT, R151, 0x1000000, PT, P2 ;  /* 0x010000009700780c */ /* 0x000fe20003f46120 */
[----:B------:R-:W-:Y:S01]  /*26a0*/  HFMA2 R159, -RZ, RZ, 0, 0 ;  /* 0x00000000ff9f7431 */ /* 0x000fe200000001ff */
[----:B------:R-:W-:Y:S01]  /*26b0*/  FSEL R121, R121, RZ, P3 ;  /* 0x000000ff79797208 */ /* 0x000fe20001800000 */
[----:B------:R-:W-:Y:S01]  /*26c0*/  @P4 FMUL.FTZ R159, R158, R157 ;  /* 0x0000009d9e9f4220 */ /* 0x000fe20000410000 */
[----:B------:R-:W-:Y:S01]  /*26d0*/  LOP3.LUT P3, RZ, R150, 0xff, RZ, 0xc0, !PT ;  /* 0x000000ff96ff7812 */ /* 0x000fe2000786c0ff */
[----:B------:R-:W-:Y:S01]  /*26e0*/  FADD.FTZ R162, R8, -R117 ;  /* 0x8000007508a27221 */ /* 0x000fe20000010000 */
[----:B------:R-:W-:Y:S01]  /*26f0*/  FSEL R161, R161, RZ, P4 ;  /* 0x000000ffa1a17208 */ /* 0x000fe20002000000 */
[C---:B------:R-:W-:Y:S01]  /*2700*/  FMUL.FTZ R117, R139.reuse, R164 ;  /* 0x000000a48b757220 */ /* 0x040fe20000410000 */
[----:B------:R-:W-:Y:S01]  /*2710*/  LOP3.LUT P4, RZ, R150, 0xff00, RZ, 0xc0, !PT ;  /* 0x0000ff0096ff7812 */ /* 0x000fe2000788c0ff */
[----:B------:R-:W-:Y:S01]  /*2720*/  FMUL.FTZ R116, R139, R162 ;  /* 0x000000a28b747220 */ /* 0x000fe20000410000 */
[----:B------:R-:W-:Y:S01]  /*2730*/  FMUL.FTZ R158, R115, R138 ;  /* 0x0000008a739e7220 */ /* 0x000fe20000410000 */
[----:B------:R-:W-:Y:S01]  /*2740*/  MOV R160, RZ ;  /* 0x000000ff00a07202 */ /* 0x000fe20000000f00 */
[----:B------:R-:W-:Y:S01]  /*2750*/  FMUL.FTZ R148, R87, R148 ;  /* 0x0000009457947220 */ /* 0x000fe20000410000 */
[----:B------:R-:W-:Y:S01]  /*2760*/  @P2 PRMT R123, R123, 0x7632, R123 ;  /* 0x000076327b7b2816 */ /* 0x000fe2000000007b */
[-C--:B------:R-:W-:Y:S01]  /*2770*/  FMUL.FTZ R139, R116, R138.reuse ;  /* 0x0000008a748b7220 */ /* 0x080fe20000410000 */
[----:B------:R-:W-:Y:S01]  /*2780*/  FMUL.FTZ R138, R117, R138 ;  /* 0x0000008a758a7220 */ /* 0x000fe20000410000 */
[----:B------:R-:W-:Y:S01]  /*2790*/  FMUL.FTZ R158, R158, UR14 ;  /* 0x0000000e9e9e7c20 */ /* 0x000fe20008410000 */
[C---:B------:R-:W-:Y:S01]  /*27a0*/  @P3 SHF.L.U32 R162, R120.reuse, 0x10, RZ ;  /* 0x0000001078a23819 */ /* 0x040fe200000006ff */
[----:B------:R-:W-:Y:S01]  /*27b0*/  FMUL.FTZ R139, R139, UR14 ;  /* 0x0000000e8b8b7c20 */ /* 0x000fe20008410000 */
[----:B------:R-:W-:Y:S01]  /*27c0*/  @P2 SHF.L.U32 R123, R123, 0x10, RZ ;  /* 0x000000107b7b2819 */ /* 0x000fe200000006ff */
[----:B------:R-:W-:Y:S01]  /*27d0*/  FADD.FTZ R39, R39, R154 ;  /* 0x0000009a27277221 */ /* 0x000fe20000010000 */
[----:B------:R-:W-:Y:S01]  /*27e0*/  @P4 PRMT R120, R120, 0x7632, R120 ;  /* 0x0000763278784816 */ /* 0x000fe20000000078 */
[----:B------:R-:W-:Y:S01]  /*27f0*/  FADD.FTZ R154, R32, R155 ;  /* 0x0000009b209a7221 */ /* 0x000fe20000010000 */
[----:B------:R-:W-:Y:S01]  /*2800*/  F2FP.BF16.F32.PACK_AB R122, R121, R122 ;  /* 0x0000007a797a723e */ /* 0x000fe200000010ff */
[----:B------:R-:W-:Y:S01]  /*2810*/  @P2 FMUL.FTZ R160, R158, R123 ;  /* 0x0000007b9ea02220 */ /* 0x000fe20000410000 */
[----:B------:R-:W-:Y:S01]  /*2820*/  @P4 SHF.L.U32 R157, R120, 0x10, RZ ;  /* 0x00000010789d4819 */ /* 0x000fe200000006ff */
[----:B------:R-:W-:Y:S01]  /*2830*/  FMUL.FTZ R120, R138, UR14 ;  /* 0x0000000e8a787c20 */ /* 0x000fe20008410000 */
[----:B------:R-:W-:Y:S01]  /*2840*/  HFMA2 R123, -RZ, RZ, 0, 0 ;  /* 0x00000000ff7b7431 */ /* 0x000fe200000001ff */
[----:B------:R-:W-:Y:S01]  /*2850*/  MOV R138, RZ ;  /* 0x000000ff008a7202 */ /* 0x000fe20000000f00 */
[-C--:B------:R-:W-:Y:S01]  /*2860*/  @P3 FMUL.FTZ R123, R162, R139.reuse ;  /* 0x0000008ba27b3220 */ /* 0x080fe20000410000 */
[----:B------:R-:W-:Y:S01]  /*2870*/  @P4 FMUL.FTZ R138, R157, R120 ;  /* 0x000000789d8a4220 */ /* 0x000fe20000410000 */
        /* <DEDUP_REMOVED lines=13> */
[----:B------:R-:W-:-:S02]  /*2950*/  F2FP.BF16.F32.PACK_AB R123, R158, R161 ;  /* 0x000000a19e7b723e */ /* 0x000fc400000010ff */
[----:B------:R-:W-:Y:S02]  /*2960*/  F2FP.BF16.F32.PACK_AB R121, R148, R121 ;  /* 0x000000799479723e */ /* 0x000fe400000010ff */
[----:B------:R-:W-:Y:S01]  /*2970*/  F2FP.BF16.F32.PACK_AB R120, R120, R139 ;  /* 0x0000008b7878723e */ /* 0x000fe200000010ff */
[----:B------:R-:W-:Y:S06]  /*2980*/  BRA `(.L_x_4864) ;  /* 0x0000000400a47947 */ /* 0x000fec0003800000 */
.L_x_4863:
[-CC-:B------:R-:W-:Y:S01]  /*2990*/  FFMA.FTZ R155, R5, R149.reuse, R148.reuse ;  /* 0x00000095059b7223 */ /* 0x180fe20000010094 */
[C---:B------:R-:W-:Y:S01]  /*29a0*/  LOP3.LUT P6, RZ, R150.reuse, 0xff0000, RZ, 0xc0, !PT ;  /* 0x00ff000096ff7812 */ /* 0x040fe200078cc0ff */
[----:B------:R-:W-:Y:S01]  /*29b0*/  HFMA2 R157, -RZ, RZ, 0, 0 ;  /* 0x00000000ff9d7431 */ /* 0x000fe200000001ff */
[----:B------:R-:W-:Y:S01]  /*29c0*/  LOP3.LUT P5, RZ, R150, 0xff000000, RZ, 0xc0, !PT ;  /* 0xff00000096ff7812 */ /* 0x000fe200078ac0ff */
[----:B------:R-:W-:Y:S01]  /*29d0*/  FADD.FTZ R154, R10, -R155 ;  /* 0x8000009b0a9a7221 */ /* 0x000fe20000010000 */
[C---:B------:R-:W-:Y:S01]  /*29e0*/  LOP3.LUT P2, RZ, R151.reuse, 0xff, RZ, 0xc0, !PT ;  /* 0x000000ff97ff7812 */ /* 0x040fe2000784c0ff */
[-CC-:B------:R-:W-:Y:S01]  /*29f0*/  FFMA.FTZ R162, R132, R149.reuse, R148.reuse ;  /* 0x0000009584a27223 */ /* 0x180fe20000010094 */
[----:B------:R-:W-:Y:S01]  /*2a00*/  LOP3.LUT P4, RZ, R151, 0xff0000, RZ, 0xc0, !PT ;  /* 0x00ff000097ff7812 */ /* 0x000fe2000788c0ff */
[----:B-----5:R-:W-:Y:S01]  /*2a10*/  FMUL.FTZ R159, R139, R154 ;  /* 0x0000009a8b9f7220 */ /* 0x020fe20000410000 */
[----:B------:R-:W-:Y:S01]  /*2a20*/  FFMA.FTZ R154, R4, R149, R148 ;  /* 0x00000095049a7223 */ /* 0x000fe20000010094 */
[----:B------:R-:W-:Y:S01]  /*2a30*/  LOP3.LUT P3, RZ, R151, 0xff00, RZ, 0xc0, !PT ;  /* 0x0000ff0097ff7812 */ /* 0x000fe2000786c0ff */
[----:B------:R-:W-:Y:S01]  /*2a40*/  FADD.FTZ R162, R133, -R162 ;  /* 0x800000a285a27221 */ /* 0x000fe20000010000 */
[----:B------:R-:W-:Y:S01]  /*2a50*/  FMUL.FTZ R159, R138, R159 ;  /* 0x0000009f8a9f7220 */ /* 0x000fe20000410000 */
[----:B------:R-:W-:Y:S01]  /*2a60*/  FADD.FTZ R156, R13, -R154 ;  /* 0x8000009a0d9c7221 */ /* 0x000fe20000010000 */
[----:B------:R-:W-:-:S02]  /*2a70*/  @P6 SHF.L.U32 R154, R121, 0x10, RZ ;  /* 0x00000010799a6819 */ /* 0x000fc400000006ff */
[----:B------:R-:W-:Y:S01]  /*2a80*/  @P5 PRMT R121, R121, 0x7632, R121 ;  /* 0x0000763279795816 */ /* 0x000fe20000000079 */
[----:B------:R-:W-:Y:S01]  /*2a90*/  FMUL.FTZ R155, R139, R156 ;  /* 0x0000009c8b9b7220 */ /* 0x000fe20000410000 */
[----:B------:R-:W-:Y:S02]  /*2aa0*/  FMUL.FTZ R159, R159, UR14 ;  /* 0x0000000e9f9f7c20 */ /* 0x000fe40008410000 */
[----:B------:R-:W-:Y:S01]  /*2ab0*/  @P5 SHF.L.U32 R121, R121, 0x10, RZ ;  /* 0x0000001079795819 */ /* 0x000fe200000006ff */
[----:B------:R-:W-:Y:S01]  /*2ac0*/  FMUL.FTZ R158, R138, R155 ;  /* 0x0000009b8a9e7220 */ /* 0x000fe20000410000 */
[-C--:B------:R-:W-:Y:S01]  /*2ad0*/  @P6 FMUL.FTZ R157, R154, R159.reuse ;  /* 0x0000009f9a9d6220 */ /* 0x080fe20000410000 */
[----:B------:R-:W-:Y:S01]  /*2ae0*/  MOV R154, RZ ;  /* 0x000000ff009a7202 */ /* 0x000fe20000000f00 */
[----:B------:R-:W-:Y:S01]  /*2af0*/  FMUL.FTZ R159, R86, R159 ;  /* 0x0000009f569f7220 */ /* 0x000fe20000410000 */
[----:B------:R-:W-:Y:S01]  /*2b00*/  FMUL.FTZ R158, R158, UR14 ;  /* 0x0000000e9e9e7c20 */ /* 0x000fe20008410000 */
[----:B------:R-:W-:Y:S01]  /*2b10*/  FADD.FTZ R38, R38, R157 ;  /* 0x0000009d26267221 */ /* 0x000fe20000010000 */
[----:B------:R-:W-:-:S02]  /*2b20*/  FFMA.FTZ R157, R9, R149, R148 ;  /* 0x00000095099d7223 */ /* 0x000fc40000010094 */
[-C--:B------:R-:W-:Y:S01]  /*2b30*/  @P5 FMUL.FTZ R154, R121, R158.reuse ;  /* 0x0000009e799a5220 */ /* 0x080fe20000410000 */
[-C--:B------:R-:W-:Y:S01]  /*2b40*/  FFMA.FTZ R121, R7, R149.reuse, R148 ;  /* 0x0000009507797223 */ /* 0x080fe20000010094 */
[----:B------:R-:W-:Y:S02]  /*2b50*/  FMUL.FTZ R158, R87, R158 ;  /* 0x0000009e579e7220 */ /* 0x000fe40000410000 */
[----:B------:R-:W-:Y:S01]  /*2b60*/  FADD.FTZ R39, R39, R154 ;  /* 0x0000009a27277221 */ /* 0x000fe20000010000 */
[----:B------:R-:W-:Y:S01]  /*2b70*/  FADD.FTZ R156, R12, -R121 ;  /* 0x800000790c9c7221 */ /* 0x000fe20000010000 */
[----:B------:R-:W-:Y:S01]  /*2b80*/  HFMA2 R121, -RZ, RZ, 0, 0 ;  /* 0x00000000ff797431 */ /* 0x000fe200000001ff */
[----:B------:R-:W-:Y:S02]  /*2b90*/  FSEL R158, R158, RZ, P5 ;  /* 0x000000ff9e9e7208 */ /* 0x000fe40002800000 */
[----:B------:R-:W-:Y:S01]  /*2ba0*/  FMUL.FTZ R155, R139, R156 ;  /* 0x0000009c8b9b7220 */ /* 0x000fe20000410000 */
[----:B------:R-:W-:-:S03]  /*2bb0*/  FFMA.FTZ R156, R6, R149, R148 ;  /* 0x00000095069c7223 */ /* 0x000fc60000010094 */
[----:B------:R-:W-:Y:S01]  /*2bc0*/  FMUL.FTZ R155, R138, R155 ;  /* 0x0000009b8a9b7220 */ /* 0x000fe20000410000 */
[----:B------:R-:W-:Y:S01]  /*2bd0*/  FADD.FTZ R160, R15, -R156 ;  /* 0x8000009c0fa07221 */ /* 0x000fe20000010000 */
[----:B------:R-:W-:Y:S02]  /*2be0*/  @P2 SHF.L.U32 R156, R122, 0x10, RZ ;  /* 0x000000107a9c2819 */ /* 0x000fe400000006ff */
[----:B------:R-:W-:Y:S01]  /*2bf0*/  FMUL.FTZ R155, R155, UR14 ;  /* 0x0000000e9b9b7c20 */ /* 0x000fe20008410000 */
[C---:B------:R-:W-:Y:S01]  /*2c00*/  FMUL.FTZ R161, R139.reuse, R160 ;  /* 0x000000a08ba17220 */ /* 0x040fe20000410000 */
[----:B------:R-:W-:Y:S01]  /*2c10*/  FADD.FTZ R160, R14, -R157 ;  /* 0x8000009d0ea07221 */ /* 0x000fe20000010000 */
[----:B------:R-:W-:Y:S01]  /*2c20*/  @P3 PRMT R122, R122, 0x7632, R122 ;  /* 0x000076327a7a3816 */ /* 0x000fe2000000007a */
[----:B------:R-:W-:Y:S01]  /*2c30*/  @P2 FMUL.FTZ R121, R156, R155 ;  /* 0x0000009b9c792220 */ /* 0x000fe20000410000 */
[----:B------:R-:W-:Y:S01]  /*2c40*/  FMUL.FTZ R156, R138, R161 ;  /* 0x000000a18a9c7220 */ /* 0x000fe20000410000 */
[----:B------:R-:W-:Y:S01]  /*2c50*/  FMUL.FTZ R157, R139, R160 ;  /* 0x000000a08b9d7220 */ /* 0x000fe20000410000 */
[----:B------:R-:W-:Y:S01]  /*2c60*/  FFMA.FTZ R160, R2, R149, R148 ;  /* 0x0000009502a07223 */ /* 0x000fe20000010094 */
[----:B------:R-:W-:Y:S01]  /*2c70*/  FADD.FTZ R154, R32, R121 ;  /* 0x00000079209a7221 */ /* 0x000fe20000010000 */
[----:B------:R-:W-:Y:S01]  /*2c80*/  @P4 SHF.L.U32 R32, R123, 0x10, RZ ;  /* 0x000000107b204819 */ /* 0x000fe200000006ff */
[----:B------:R-:W-:Y:S01]  /*2c90*/  FMUL.FTZ R157, R138, R157 ;  /* 0x0000009d8a9d7220 */ /* 0x000fe20000410000 */
[----:B------:R-:W-:Y:S01]  /*2ca0*/  HFMA2 R121, -RZ, RZ, 0, 0 ;  /* 0x00000000ff797431 */ /* 0x000fe200000001ff */
[----:B------:R-:W-:Y:S01]  /*2cb0*/  @P3 SHF.L.U32 R161, R122, 0x10, RZ ;  /* 0x000000107aa13819 */ /* 0x000fe200000006ff */
[----:B------:R-:W-:Y:S01]  /*2cc0*/  FMUL.FTZ R156, R156, UR14 ;  /* 0x0000000e9c9c7c20 */ /* 0x000fe20008410000 */
[----:B------:R-:W-:Y:S01]  /*2cd0*/  FMUL.FTZ R157, R157, UR14 ;  /* 0x0000000e9d9d7c20 */ /* 0x000fe20008410000 */
[----:B------:R-:W-:Y:S01]  /*2ce0*/  FADD.FTZ R160, R11, -R160 ;  /* 0x800000a00ba07221 */ /* 0x000fe20000010000 */
[----:B------:R-:W-:Y:S01]  /*2cf0*/  MOV R122, RZ ;  /* 0x000000ff007a7202 */ /* 0x000fe20000000f00 */
[----:B------:R-:W-:Y:S01]  /*2d00*/  @P3 FMUL.FTZ R122, R161, R156 ;  /* 0x0000009ca17a3220 */ /* 0x000fe20000410000 */
[----:B------:R-:W-:Y:S01]  /*2d10*/  @P4 FMUL.FTZ R121, R32, R157 ;  /* 0x0000009d20794220 */ /* 0x000fe20000410000 */
[----:B------:R-:W-:Y:S01]  /*2d20*/  FMUL.FTZ R32, R80, R155 ;  /* 0x0000009b50207220 */ /* 0x000fe20000410000 */
[----:B------:R-:W-:Y:S01]  /*2d30*/  FFMA.FTZ R155, R3, R149, R148 ;  /* 0x00000095039b7223 */ /* 0x000fe20000010094 */
[----:B------:R-:W-:Y:S01]  /*2d40*/  FMUL.FTZ R161, R139, R162 ;  /* 0x000000a28ba17220 */ /* 0x000fe20000410000 */
[----:B------:R-:W-:-:S02]  /*2d50*/  FMUL.FTZ R157, R82, R157 ;  /* 0x0000009d529d7220 */ /* 0x000fc40000410000 */
[----:B------:R-:W-:Y:S01]  /*2d60*/  FSEL R32, R32, RZ, P2 ;  /* 0x000000ff20207208 */ /* 0x000fe20001000000 */
[----:B------:R-:W-:Y:S01]  /*2d70*/  FADD.FTZ R148, R8, -R155 ;  /* 0x8000009b08947221 */ /* 0x000fe20000010000 */
[----:B------:R-:W-:Y:S01]  /*2d80*/  ISETP.GE.U32.AND P2, PT, R150, RZ, PT ;  /* 0x000000ff9600720c */ /* 0x000fe20003f46070 */
[C---:B------:R-:W-:Y:S01]  /*2d90*/  FMUL.FTZ R155, R139.reuse, R160 ;  /* 0x000000a08b9b7220 */ /* 0x040fe20000410000 */
[C---:B------:R-:W-:Y:S01]  /*2da0*/  FMUL.FTZ R160, R138.reuse, R161 ;  /* 0x000000a18aa07220 */ /* 0x040fe20000410000 */
[----:B------:R-:W-:Y:S01]  /*2db0*/  FMUL.FTZ R149, R139, R148 ;  /* 0x000000948b957220 */ /* 0x000fe20000410000 */
[----:B------:R-:W-:Y:S01]  /*2dc0*/  ISETP.GE.U32.AND.EX P2, PT, R151, 0x1000000, PT, P2 ;  /* 0x010000009700780c */ /* 0x000fe20003f46120 */
[----:B------:R-:W-:Y:S01]  /*2dd0*/  FMUL.FTZ R148, R138, R155 ;  /* 0x0000009b8a947220 */ /* 0x000fe20000410000 */
[----:B------:R-:W-:Y:S01]  /*2de0*/  FMUL.FTZ R160, R160, UR14 ;  /* 0x0000000ea0a07c20 */ /* 0x000fe20008410000 */
[----:B------:R-:W-:Y:S01]  /*2df0*/  FMUL.FTZ R139, R138, R149 ;  /* 0x000000958a8b7220 */ /* 0x000fe20000410000 */
[----:B------:R-:W-:Y:S01]  /*2e00*/  FMUL.FTZ R149, R81, R156 ;  /* 0x0000009c51957220 */ /* 0x000fe20000410000 */
[----:B------:R-:W-:-:S02]  /*2e10*/  HFMA2 R161, -RZ, RZ, 0, 0 ;  /* 0x00000000ffa17431 */ /* 0x000fc400000001ff */
[----:B------:R-:W-:Y:S02]  /*2e20*/  FMUL.FTZ R139, R139, UR14 ;  /* 0x0000000e8b8b7c20 */ /* 0x000fe40008410000 */
[----:B------:R-:W-:Y:S02]  /*2e30*/  FSEL R149, R149, RZ, P3 ;  /* 0x000000ff95957208 */ /* 0x000fe40001800000 */
[C---:B------:R-:W-:Y:S02]  /*2e40*/  LOP3.LUT P3, RZ, R150.reuse, 0xff, RZ, 0xc0, !PT ;  /* 0x000000ff96ff7812 */ /* 0x040fe4000786c0ff */
[----:B------:R-:W-:Y:S02]  /*2e50*/  @P2 PRMT R138, R123, 0x7632, R138 ;  /* 0x000076327b8a2816 */ /* 0x000fe4000000008a */
[----:B------:R-:W-:Y:S01]  /*2e60*/  FSEL R123, R157, RZ, P4 ;  /* 0x000000ff9d7b7208 */ /* 0x000fe20002000000 */
[----:B------:R-:W-:Y:S01]  /*2e70*/  FADD.FTZ R157, R33, R122 ;  /* 0x0000007a219d7221 */ /* 0x000fe20000010000 */
[----:B------:R-:W-:-:S02]  /*2e80*/  LOP3.LUT P4, RZ, R150, 0xff00, RZ, 0xc0, !PT ;  /* 0x0000ff0096ff7812 */ /* 0x000fc4000788c0ff */
[----:B------:R-:W-:Y:S02]  /*2e90*/  @P2 SHF.L.U32 R155, R138, 0x10, RZ ;  /* 0x000000108a9b2819 */ /* 0x000fe400000006ff */
[----:B------:R-:W-:Y:S02]  /*2ea0*/  MOV R138, RZ ;  /* 0x000000ff008a7202 */ /* 0x000fe40000000f00 */
[----:B------:R-:W-:Y:S01]  /*2eb0*/  F2FP.BF16.F32.PACK_AB R122, R149, R32 ;  /* 0x00000020957a723e */ /* 0x000fe200000010ff */
[-C--:B------:R-:W-:Y:S01]  /*2ec0*/  @P2 FMUL.FTZ R138, R155, R160.reuse ;  /* 0x000000a09b8a2220 */ /* 0x080fe20000410000 */
[----:B------:R-:W-:Y:S01]  /*2ed0*/  @P3 SHF.L.U32 R156, R120, 0x10, RZ ;  /* 0x00000010789c3819 */ /* 0x000fe200000006ff */
[----:B------:R-:W-:-:S04]  /*2ee0*/  FMUL.FTZ R160, R83, R160 ;  /* 0x000000a053a07220 */ /* 0x000fc80000410000 */
[----:B------:R-:W-:Y:S01]  /*2ef0*/  @P4 PRMT R120, R120, 0x7632, R120 ;  /* 0x0000763278784816 */ /* 0x000fe20000000078 */
[-C--:B------:R-:W-:Y:S01]  /*2f00*/  @P3 FMUL.FTZ R161, R156, R139.reuse ;  /* 0x0000008b9ca13220 */ /* 0x080fe20000410000 */
[----:B------:R-:W-:Y:S01]  /*2f10*/  FMUL.FTZ R139, R84, R139 ;  /* 0x0000008b548b7220 */ /* 0x000fe20000410000 */
[----:B------:R-:W-:Y:S01]  /*2f20*/  FADD.FTZ R156, R34, R121 ;  /* 0x00000079229c7221 */ /* 0x000fe20000010000 */
[----:B------:R-:W-:Y:S01]  /*2f30*/  @P4 SHF.L.U32 R155, R120, 0x10, RZ ;  /* 0x00000010789b4819 */ /* 0x000fe200000006ff */
[----:B------:R-:W-:Y:S01]  /*2f40*/  FMUL.FTZ R120, R148, UR14 ;  /* 0x0000000e94787c20 */ /* 0x000fe20008410000 */
[----:B------:R-:W-:Y:S01]  /*2f50*/  MOV R148, RZ ;  /* 0x000000ff00947202 */ /* 0x000fe20000000f00 */
[----:B------:R-:W-:Y:S01]  /*2f60*/  FADD.FTZ R36, R36, R161 ;  /* 0x000000a124247221 */ /* 0x000fe20000010000 */
[----:B------:R-:W-:Y:S01]  /*2f70*/  FSEL R160, R160, RZ, P2 ;  /* 0x000000ffa0a07208 */ /* 0x000fe20001000000 */
[-C--:B------:R-:W-:Y:S01]  /*2f80*/  @P4 FMUL.FTZ R148, R155, R120.reuse ;  /* 0x000000789b944220 */ /* 0x080fe20000410000 */
[----:B------:R-:W-:Y:S01]  /*2f90*/  FMUL.FTZ R120, R85, R120 ;  /* 0x0000007855787220 */ /* 0x000fe20000410000 */
[----:B------:R-:W-:Y:S01]  /*2fa0*/  FSEL R121, R159, RZ, P6 ;  /* 0x000000ff9f797208 */ /* 0x000fe20003000000 */
[----:B------:R-:W-:Y:S01]  /*2fb0*/  FADD.FTZ R155, R35, R138 ;  /* 0x0000008a239b7221 */ /* 0x000fe20000010000 */
[----:B------:R-:W-:Y:S01]  /*2fc0*/  FSEL R139, R139, RZ, P3 ;  /* 0x000000ff8b8b7208 */ /* 0x000fe20001800000 */
[----:B------:R-:W-:Y:S01]  /*2fd0*/  FADD.FTZ R37, R37, R148 ;  /* 0x0000009425257221 */ /* 0x000fe20000010000 */
[----:B------:R-:W-:-:S02]  /*2fe0*/  FSEL R120, R120, RZ, P4 ;  /* 0x000000ff78787208 */ /* 0x000fc40002000000 */
[----:B------:R-:W-:Y:S02]  /*2ff0*/  F2FP.BF16.F32.PACK_AB R123, R160, R123 ;  /* 0x0000007ba07b723e */ /* 0x000fe400000010ff */
[----:B------:R-:W-:Y:S02]  /*3000*/  F2FP.BF16.F32.PACK_AB R121, R158, R121 ;  /* 0x000000799e79723e */ /* 0x000fe400000010ff */
[----:B------:R-:W-:-:S07]  /*3010*/  F2FP.BF16.F32.PACK_AB R120, R120, R139 ;  /* 0x0000008b7878723e */ /* 0x000fce00000010ff */
.L_x_4864:
        /* <DEDUP_REMOVED lines=12> */
.L_x_4857:
        /* <DEDUP_REMOVED lines=9> */
[----:B------:R-:W-:Y:S01]  /*3170*/  LOP3.LUT P6, RZ, R152, 0xff0000, RZ, 0xc0, !PT ;  /* 0x00ff000098ff7812 */ /* 0x000fe200078cc0ff */
[-C--:B------:R-:W-:Y:S01]  /*3180*/  FFMA.FTZ R157, R142, R149.reuse, R148 ;  /* 0x000000958e9d7223 */ /* 0x080fe20000010094 */
[----:B------:R-:W-:Y:S01]  /*3190*/  LOP3.LUT P5, RZ, R152, 0xff000000, RZ, 0xc0, !PT ;  /* 0xff00000098ff7812 */ /* 0x000fe200078ac0ff */
[----:B------:R-:W-:Y:S01]  /*31a0*/  FADD.FTZ R154, R141, -R154 ;  /* 0x8000009a8d9a7221 */ /* 0x000fe20000010000 */
[----:B------:R-:W-:Y:S01]  /*31b0*/  FFMA.FTZ R158, R131, R149, R148 ;  /* 0x00000095839e7223 */ /* 0x000fe20000010094 */
[----:B------:R-:W-:Y:S01]  /*31c0*/  FADD.FTZ R156, R140, -R157 ;  /* 0x8000009d8c9c7221 */ /* 0x000fe20000010000 */
[----:B------:R-:W-:Y:S02]  /*31d0*/  HFMA2 R157, -RZ, RZ, 0, 0 ;  /* 0x00000000ff9d7431 */ /* 0x000fe400000001ff */
[----:B-----5:R-:W-:Y:S01]  /*31e0*/  FFMA.FTZ R155, R139, R154, R30 ;  /* 0x0000009a8b9b7223 */ /* 0x020fe2000001001e */
[----:B------:R-:W-:Y:S01]  /*31f0*/  LOP3.LUT P1, RZ, R153, 0xff, RZ, 0xc0, !PT ;  /* 0x000000ff99ff7812 */ /* 0x000fe2000782c0ff */
[----:B------:R-:W-:Y:S01]  /*3200*/  FFMA.FTZ R159, R139, R156, R31 ;  /* 0x0000009c8b9f7223 */ /* 0x000fe2000001001f */
[----:B------:R-:W-:Y:S01]  /*3210*/  MOV R156, RZ ;  /* 0x000000ff009c7202 */ /* 0x000fe20000000f00 */
[----:B------:R-:W-:Y:S01]  /*3220*/  FMUL.FTZ R155, R155, R138 ;  /* 0x0000008a9b9b7220 */ /* 0x000fe20000410000 */
[----:B------:R-:W-:-:S02]  /*3230*/  LOP3.LUT P2, RZ, R153, 0xff00, RZ, 0xc0, !PT ;  /* 0x0000ff0099ff7812 */ /* 0x000fc4000784c0ff */
[----:B------:R-:W-:Y:S01]  /*3240*/  @P6 SHF.L.U32 R154, R121, 0x10, RZ ;  /* 0x00000010799a6819 */ /* 0x000fe200000006ff */
[----:B------:R-:W-:Y:S01]  /*3250*/  FMUL.FTZ R155, R155, UR14 ;  /* 0x0000000e9b9b7c20 */ /* 0x000fe20008410000 */
[----:B------:R-:W-:Y:S02]  /*3260*/  @P5 PRMT R121, R121, 0x7632, R121 ;  /* 0x0000763279795816 */ /* 0x000fe40000000079 */
[----:B------:R-:W-:Y:S01]  /*3270*/  LOP3.LUT P4, RZ, R153, 0xff0000, RZ, 0xc0, !PT ;  /* 0x00ff000099ff7812 */ /* 0x000fe2000788c0ff */
[----:B------:R-:W-:Y:S01]  /*3280*/  @P6 FMUL.FTZ R157, R155, R154 ;  /* 0x0000009a9b9d6220 */ /* 0x000fe20000410000 */
[----:B------:R-:W-:Y:S01]  /*3290*/  FMUL.FTZ R154, R159, R138 ;  /* 0x0000008a9f9a7220 */ /* 0x000fe20000410000 */
[----:B------:R-:W-:Y:S01]  /*32a0*/  @P5 SHF.L.U32 R121, R121, 0x10, RZ ;  /* 0x0000001079795819 */ /* 0x000fe200000006ff */
[----:B------:R-:W-:Y:S01]  /*32b0*/  FFMA.FTZ R159, R130, R149, R148 ;  /* 0x00000095829f7223 */ /* 0x000fe20000010094 */
[----:B------:R-:W-:Y:S01]  /*32c0*/  FADD.FTZ R46, R46, R157 ;  /* 0x0000009d2e2e7221 */ /* 0x000fe20000010000 */
[----:B------:R-:W-:Y:S01]  /*32d0*/  FMUL.FTZ R154, R154, UR14 ;  /* 0x0000000e9a9a7c20 */ /* 0x000fe20008410000 */
[----:B------:R-:W-:Y:S01]  /*32e0*/  FMUL.FTZ R155, R102, R155 ;  /* 0x0000009b669b7220 */ /* 0x000fe20000410000 */
[----:B------:R-:W-:Y:S01]  /*32f0*/  FADD.FTZ R160, R128, -R159 ;  /* 0x8000009f80a07221 */ /* 0x000fe20000010000 */
[----:B------:R-:W-:-:S02]  /*3300*/  HFMA2 R159, -RZ, RZ, 0, 0 ;  /* 0x00000000ff9f7431 */ /* 0x000fc400000001ff */
[----:B------:R-:W-:Y:S01]  /*3310*/  @P5 FMUL.FTZ R156, R154, R121 ;  /* 0x000000799a9c5220 */ /* 0x000fe20000410000 */
[----:B------:R-:W-:Y:S01]  /*3320*/  FADD.FTZ R121, R129, -R158 ;  /* 0x8000009e81797221 */ /* 0x000fe20000010000 */
[C---:B------:R-:W-:Y:S01]  /*3330*/  @P1 SHF.L.U32 R158, R122.reuse, 0x10, RZ ;  /* 0x000000107a9e1819 */ /* 0x040fe200000006ff */
[C---:B------:R-:W-:Y:S01]  /*3340*/  FFMA.FTZ R161, R139.reuse, R160, R25 ;  /* 0x000000a08ba17223 */ /* 0x040fe20000010019 */
[----:B------:R-:W-:Y:S01]  /*3350*/  @P2 PRMT R122, R122, 0x7632, R122 ;  /* 0x000076327a7a2816 */ /* 0x000fe2000000007a */
[----:B------:R-:W-:Y:S01]  /*3360*/  FFMA.FTZ R121, R139, R121, R24 ;  /* 0x000000798b797223 */ /* 0x000fe20000010018 */
[----:B------:R-:W-:Y:S01]  /*3370*/  FADD.FTZ R47, R47, R156 ;  /* 0x0000009c2f2f7221 */ /* 0x000fe20000010000 */
[-C--:B------:R-:W-:Y:S01]  /*3380*/  FMUL.FTZ R160, R161, R138.reuse ;  /* 0x0000008aa1a07220 */ /* 0x080fe20000410000 */
[----:B------:R-:W-:Y:S01]  /*3390*/  @P2 SHF.L.U32 R161, R122, 0x10, RZ ;  /* 0x000000107aa12819 */ /* 0x000fe200000006ff */
[----:B------:R-:W-:Y:S01]  /*33a0*/  FMUL.FTZ R121, R121, R138 ;  /* 0x0000008a79797220 */ /* 0x000fe20000410000 */
[----:B------:R-:W-:Y:S01]  /*33b0*/  FMUL.FTZ R154, R103, R154 ;  /* 0x0000009a679a7220 */ /* 0x000fe20000410000 */
[----:B------:R-:W-:-:S02]  /*33c0*/  FMUL.FTZ R160, R160, UR14 ;  /* 0x0000000ea0a07c20 */ /* 0x000fc40008410000 */
[----:B------:R-:W-:Y:S02]  /*33d0*/  FMUL.FTZ R121, R121, UR14 ;  /* 0x0000000e79797c20 */ /* 0x000fe40008410000 */
[----:B------:R-:W-:Y:S02]  /*33e0*/  FSEL R154, R154, RZ, P5 ;  /* 0x000000ff9a9a7208 */ /* 0x000fe40002800000 */
[----:B------:R-:W-:Y:S01]  /*33f0*/  FMUL.FTZ R122, R96, R121 ;  /* 0x00000079607a7220 */ /* 0x000fe20000410000 */
[----:B------:R-:W-:Y:S01]  /*3400*/  @P1 FMUL.FTZ R159, R121, R158 ;  /* 0x0000009e799f1220 */ /* 0x000fe20000410000 */
[--C-:B------:R-:W-:Y:S01]  /*3410*/  FFMA.FTZ R121, R125, R149, R148.reuse ;  /* 0x000000957d797223 */ /* 0x100fe20000010094 */
[----:B------:R-:W-:Y:S01]  /*3420*/  MOV R158, RZ ;  /* 0x000000ff009e7202 */ /* 0x000fe20000000f00 */
[----:B------:R-:W-:Y:S01]  /*3430*/  @P2 FMUL.FTZ R158, R160, R161 ;  /* 0x000000a1a09e2220 */ /* 0x000fe20000410000 */
[----:B------:R-:W-:Y:S01]  /*3440*/  FSEL R122, R122, RZ, P1 ;  /* 0x000000ff7a7a7208 */ /* 0x000fe20000800000 */
[----:B------:R-:W-:Y:S01]  /*3450*/  FADD.FTZ R121, R124, -R121 ;  /* 0x800000797c797221 */ /* 0x000fe20000010000 */
[----:B------:R-:W-:Y:S01]  /*3460*/  ISETP.GE.U32.AND P1, PT, R152, RZ, PT ;  /* 0x000000ff9800720c */ /* 0x000fe20003f26070 */
[----:B------:R-:W-:Y:S01]  /*3470*/  FADD.FTZ R156, R40, R159 ;  /* 0x0000009f289c7221 */ /* 0x000fe20000010000 */
[----:B------:R-:W-:Y:S01]  /*3480*/  FFMA.FTZ R40, R126, R149, R148 ;  /* 0x000000957e287223 */ /* 0x000fe20000010094 */
[----:B------:R-:W-:Y:S01]  /*3490*/  FFMA.FTZ R121, R139, R121, R26 ;  /* 0x000000798b797223 */ /* 0x000fe2000001001a */
[----:B------:R-:W-:Y:S01]  /*34a0*/  ISETP.GE.U32.AND.EX P1, PT, R153, 0x1000000, PT, P1 ;  /* 0x010000009900780c */ /* 0x000fe20003f26110 */
[----:B------:R-:W-:-:S02]  /*34b0*/  HFMA2 R161, -RZ, RZ, 0, 0 ;  /* 0x00000000ffa17431 */ /* 0x000fc400000001ff */
[----:B------:R-:W-:Y:S01]  /*34c0*/  FADD.FTZ R162, R127, -R40 ;  /* 0x800000287fa27221 */ /* 0x000fe20000010000 */
[----:B------:R-:W-:Y:S01]  /*34d0*/  FMUL.FTZ R121, R121, R138 ;  /* 0x0000008a79797220 */ /* 0x000fe20000410000 */
[----:B------:R-:W-:Y:S01]  /*34e0*/  @P4 SHF.L.U32 R40, R123, 0x10, RZ ;  /* 0x000000107b284819 */ /* 0x000fe200000006ff */
[----:B------:R-:W-:Y:S02]  /*34f0*/  FADD.FTZ R157, R41, R158 ;  /* 0x0000009e299d7221 */ /* 0x000fe40000010000 */
[----:B------:R-:W-:Y:S01]  /*3500*/  FMUL.FTZ R159, R121, UR14 ;  /* 0x0000000e799f7c20 */ /* 0x000fe20008410000 */
[----:B------:R-:W-:Y:S01]  /*3510*/  FFMA.FTZ R121, R139, R162, R27 ;  /* 0x000000a28b797223 */ /* 0x000fe2000001001b */
[----:B------:R-:W-:Y:S02]  /*3520*/  MOV R162, RZ ;  /* 0x000000ff00a27202 */ /* 0x000fe40000000f00 */
[----:B------:R-:W-:Y:S01]  /*3530*/  @P4 FMUL.FTZ R161, R159, R40 ;  /* 0x000000289fa14220 */ /* 0x000fe20000410000 */
[----:B------:R-:W-:Y:S01]  /*3540*/  FMUL.FTZ R40, R121, R138 ;  /* 0x0000008a79287220 */ /* 0x000fe20000410000 */
[----:B------:R-:W-:Y:S01]  /*3550*/  @P1 PRMT R123, R123, 0x7632, R123 ;  /* 0x000076327b7b1816 */ /* 0x000fe2000000007b */
[----:B------:R-:W-:Y:S01]  /*3560*/  FMUL.FTZ R121, R97, R160 ;  /* 0x000000a061797220 */ /* 0x000fe20000410000 */
[-CC-:B------:R-:W-:Y:S01]  /*3570*/  FFMA.FTZ R160, R147, R149.reuse, R148.reuse ;  /* 0x0000009593a07223 */ /* 0x180fe20000010094 */
[----:B------:R-:W-:Y:S01]  /*3580*/  FMUL.FTZ R40, R40, UR14 ;  /* 0x0000000e28287c20 */ /* 0x000fe20008410000 */
[----:B------:R-:W-:Y:S01]  /*3590*/  @P1 SHF.L.U32 R123, R123, 0x10, RZ ;  /* 0x000000107b7b1819 */ /* 0x000fe200000006ff */
[----:B------:R-:W-:Y:S01]  /*35a0*/  FADD.FTZ R42, R42, R161 ;  /* 0x000000a12a2a7221 */ /* 0x000fe20000010000 */
[----:B------:R-:W-:Y:S01]  /*35b0*/  FSEL R121, R121, RZ, P2 ;  /* 0x000000ff79797208 */ /* 0x000fe20001000000 */
[----:B------:R-:W-:Y:S01]  /*35c0*/  FFMA.FTZ R161, R146, R149, R148 ;  /* 0x0000009592a17223 */ /* 0x000fe20000010094 */
[----:B------:R-:W-:Y:S01]  /*35d0*/  LOP3.LUT P2, RZ, R152, 0xff, RZ, 0xc0, !PT ;  /* 0x000000ff98ff7812 */ /* 0x000fe2000784c0ff */
[----:B------:R-:W-:Y:S01]  /*35e0*/  @P1 FMUL.FTZ R162, R40, R123 ;  /* 0x0000007b28a21220 */ /* 0x000fe20000410000 */
[----:B------:R-:W-:Y:S01]  /*35f0*/  FADD.FTZ R123, R145, -R160 ;  /* 0x800000a0917b7221 */ /* 0x000fe20000010000 */
[----:B------:R-:W-:Y:S01]  /*3600*/  FMUL.FTZ R40, R99, R40 ;  /* 0x0000002863287220 */ /* 0x000fe20000410000 */
[----:B------:R-:W-:Y:S01]  /*3610*/  F2FP.BF16.F32.PACK_AB R122, R121, R122 ;  /* 0x0000007a797a723e */ /* 0x000fe200000010ff */
[----:B------:R-:W-:Y:S01]  /*3620*/  FADD.FTZ R43, R43, R162 ;  /* 0x000000a22b2b7221 */ /* 0x000fe20000010000 */
[----:B------:R-:W-:Y:S01]  /*3630*/  FFMA.FTZ R123, R139, R123, R28 ;  /* 0x0000007b8b7b7223 */ /* 0x000fe2000001001c */
[----:B------:R-:W-:-:S02]  /*3640*/  FSEL R121, R155, RZ, P6 ;  /* 0x000000ff9b797208 */ /* 0x000fc40003000000 */
[----:B------:R-:W-:Y:S01]  /*3650*/  FSEL R40, R40, RZ, P1 ;  /* 0x000000ff28287208 */ /* 0x000fe20000800000 */
[----:B------:R-:W-:Y:S01]  /*3660*/  FMUL.FTZ R41, R123, R138 ;  /* 0x0000008a7b297220 */ /* 0x000fe20000410000 */
[----:B------:R-:W-:Y:S01]  /*3670*/  FMUL.FTZ R123, R98, R159 ;  /* 0x0000009f627b7220 */ /* 0x000fe20000410000 */
[----:B------:R-:W-:Y:S01]  /*3680*/  HFMA2 R159, -RZ, RZ, 0, 0 ;  /* 0x00000000ff9f7431 */ /* 0x000fe200000001ff */
[----:B------:R-:W-:Y:S01]  /*3690*/  @P2 SHF.L.U32 R158, R120, 0x10, RZ ;  /* 0x00000010789e2819 */ /* 0x000fe200000006ff */
[----:B------:R-:W-:Y:S01]  /*36a0*/  FMUL.FTZ R41, R41, UR14 ;  /* 0x0000000e29297c20 */ /* 0x000fe20008410000 */
[----:B------:R-:W-:Y:S02]  /*36b0*/  F2FP.BF16.F32.PACK_AB R121, R154, R121 ;  /* 0x000000799a79723e */ /* 0x000fe400000010ff */
[----:B------:R-:W-:Y:S01]  /*36c0*/  FSEL R123, R123, RZ, P4 ;  /* 0x000000ff7b7b7208 */ /* 0x000fe20002000000 */
[----:B------:R-:W-:Y:S01]  /*36d0*/  @P2 FMUL.FTZ R159, R41, R158 ;  /* 0x0000009e299f2220 */ /* 0x000fe20000410000 */
[----:B------:R-:W-:Y:S01]  /*36e0*/  LOP3.LUT P4, RZ, R152, 0xff00, RZ, 0xc0, !PT ;  /* 0x0000ff0098ff7812 */ /* 0x000fe2000788c0ff */
[----:B------:R-:W-:Y:S01]  /*36f0*/  FADD.FTZ R158, R144, -R161 ;  /* 0x800000a1909e7221 */ /* 0x000fe20000010000 */
[----:B------:R-:W-:Y:S01]  /*3700*/  FMUL.FTZ R41, R100, R41 ;  /* 0x0000002964297220 */ /* 0x000fe20000410000 */
[----:B------:R-:W-:Y:S01]  /*3710*/  FADD.FTZ R44, R44, R159 ;  /* 0x0000009f2c2c7221 */ /* 0x000fe20000010000 */
[----:B------:R-:W-:Y:S01]  /*3720*/  F2FP.BF16.F32.PACK_AB R123, R40, R123 ;  /* 0x0000007b287b723e */ /* 0x000fe200000010ff */
[----:B------:R-:W-:-:S02]  /*3730*/  FFMA.FTZ R161, R139, R158, R29 ;  /* 0x0000009e8ba17223 */ /* 0x000fc4000001001d */
[----:B------:R-:W-:-:S06]  /*3740*/  FSEL R41, R41, RZ, P2 ;  /* 0x000000ff29297208 */ /* 0x000fcc0001000000 */
[----:B------:R-:W-:Y:S01]  /*3750*/  @P4 PRMT R158, R120, 0x7632, R158 ;  /* 0x00007632789e4816 */ /* 0x000fe2000000009e */
[----:B------:R-:W-:-:S03]  /*3760*/  FMUL.FTZ R120, R161, R138 ;  /* 0x0000008aa1787220 */ /* 0x000fc60000410000 */
[----:B------:R-:W-:Y:S01]  /*3770*/  @P4 SHF.L.U32 R161, R158, 0x10, RZ ;  /* 0x000000109ea14819 */ /* 0x000fe200000006ff */
[----:B------:R-:W-:Y:S01]  /*3780*/  FMUL.FTZ R120, R120, UR14 ;  /* 0x0000000e78787c20 */ /* 0x000fe20008410000 */
[----:B------:R-:W-:-:S03]  /*3790*/  MOV R158, RZ ;  /* 0x000000ff009e7202 */ /* 0x000fc60000000f00 */
[----:B------:R-:W-:Y:S01]  /*37a0*/  @P4 FMUL.FTZ R158, R120, R161 ;  /* 0x000000a1789e4220 */ /* 0x000fe20000410000 */
[----:B------:R-:W-:-:S03]  /*37b0*/  FMUL.FTZ R120, R101, R120 ;  /* 0x0000007865787220 */ /* 0x000fc60000410000 */
[----:B------:R-:W-:Y:S02]  /*37c0*/  FADD.FTZ R45, R45, R158 ;  /* 0x0000009e2d2d7221 */ /* 0x000fe40000010000 */
[----:B------:R-:W-:-:S04]  /*37d0*/  FSEL R120, R120, RZ, P4 ;  /* 0x000000ff78787208 */ /* 0x000fc80002000000 */
[----:B------:R-:W-:Y:S01]  /*37e0*/  F2FP.BF16.F32.PACK_AB R120, R120, R41 ;  /* 0x000000297878723e */ /* 0x000fe200000010ff */
[----:B------:R-:W-:Y:S06]  /*37f0*/  BRA `(.L_x_4868) ;  /* 0x0000000400a47947 */ /* 0x000fec0003800000 */
.L_x_4867:
        /* <DEDUP_REMOVED lines=8> */
[----:B-----5:R-:W-:Y:S01]  /*3880*/  FFMA.FTZ R118, R139, R112, R30 ;  /* 0x000000708b767223 */ /* 0x020fe2000001001e */
[----:B------:R-:W-:Y:S01]  /*3890*/  LOP3.LUT P2, RZ, R153, 0xff00, RZ, 0xc0, !PT ;  /* 0x0000ff0099ff7812 */ /* 0x000fe2000784c0ff */
[----:B------:R-:W-:Y:S01]  /*38a0*/  FFMA.FTZ R119, R139, R114, R31 ;  /* 0x000000728b777223 */ /* 0x000fe2000001001f */
[----:B------:R-:W-:Y:S01]  /*38b0*/  MOV R156, RZ ;  /* 0x000000ff009c7202 */ /* 0x000fe20000000f00 */
[-C--:B------:R-:W-:Y:S01]  /*38c0*/  FMUL.FTZ R155, R118, R138.reuse ;  /* 0x0000008a769b7220 */ /* 0x080fe20000410000 */
[--C-:B------:R-:W-:Y:S01]  /*38d0*/  FFMA.FTZ R117, R130, R149, R148.reuse ;  /* 0x0000009582757223 */ /* 0x100fe20000010094 */
[----:B------:R-:W-:Y:S01]  /*38e0*/  @P6 SHF.L.U32 R112, R121, 0x10, RZ ;  /* 0x0000001079706819 */ /* 0x000fe200000006ff */
[----:B------:R-:W-:Y:S01]  /*38f0*/  FMUL.FTZ R154, R119, R138 ;  /* 0x0000008a779a7220 */ /* 0x000fe20000410000 */
[----:B------:R-:W-:Y:S01]  /*3900*/  FMUL.FTZ R155, R155, UR14 ;  /* 0x0000000e9b9b7c20 */ /* 0x000fe20008410000 */
[----:B------:R-:W-:Y:S01]  /*3910*/  @P5 PRMT R121, R121, 0x7632, R121 ;  /* 0x0000763279795816 */ /* 0x000fe20000000079 */
[----:B------:R-:W-:Y:S01]  /*3920*/  FADD.FTZ R116, R128, -R117 ;  /* 0x8000007580747221 */ /* 0x000fe20000010000 */
[----:B------:R-:W-:Y:S01]  /*3930*/  FMUL.FTZ R154, R154, UR14 ;  /* 0x0000000e9a9a7c20 */ /* 0x000fe20008410000 */
[----:B------:R-:W-:Y:S01]  /*3940*/  @P6 FMUL.FTZ R115, R112, R155 ;  /* 0x0000009b70736220 */ /* 0x000fe20000410000 */
[-C--:B------:R-:W-:Y:S01]  /*3950*/  FFMA.FTZ R112, R131, R149.reuse, R148 ;  /* 0x0000009583707223 */ /* 0x080fe20000010094 */
[----:B------:R-:W-:Y:S01]  /*3960*/  @P5 SHF.L.U32 R121, R121, 0x10, RZ ;  /* 0x0000001079795819 */ /* 0x000fe200000006ff */
[----:B------:R-:W-:Y:S01]  /*3970*/  HFMA2 R117, -RZ, RZ, 0, 0 ;  /* 0x00000000ff757431 */ /* 0x000fe200000001ff */
[C---:B------:R-:W-:Y:S01]  /*3980*/  @P1 SHF.L.U32 R114, R122.reuse, 0x10, RZ ;  /* 0x000000107a721819 */ /* 0x040fe200000006ff */
[----:B------:R-:W-:Y:S01]  /*3990*/  FADD.FTZ R112, R129, -R112 ;  /* 0x8000007081707221 */ /* 0x000fe20000010000 */
[----:B------:R-:W-:Y:S01]  /*39a0*/  @P2 PRMT R122, R122, 0x7632, R122 ;  /* 0x000076327a7a2816 */ /* 0x000fe2000000007a */
[----:B------:R-:W-:Y:S01]  /*39b0*/  @P5 FMUL.FTZ R156, R121, R154 ;  /* 0x0000009a799c5220 */ /* 0x000fe20000410000 */
[----:B------:R-:W-:Y:S01]  /*39c0*/  FADD.FTZ R46, R46, R115 ;  /* 0x000000732e2e7221 */ /* 0x000fe20000010000 */
[----:B------:R-:W-:Y:S01]  /*39d0*/  FFMA.FTZ R112, R139, R112, R24 ;  /* 0x000000708b707223 */ /* 0x000fe20000010018 */
[----:B------:R-:W-:Y:S01]  /*39e0*/  @P2 SHF.L.U32 R157, R122, 0x10, RZ ;  /* 0x000000107a9d2819 */ /* 0x000fe200000006ff */
[-CC-:B------:R-:W-:Y:S01]  /*39f0*/  FFMA.FTZ R115, R125, R149.reuse, R148.reuse ;  /* 0x000000957d737223 */ /* 0x180fe20000010094 */
[----:B------:R-:W-:Y:S01]  /*3a00*/  LOP3.LUT P4, RZ, R153, 0xff0000, RZ, 0xc0, !PT ;  /* 0x00ff000099ff7812 */ /* 0x000fe2000788c0ff */
[----:B------:R-:W-:Y:S01]  /*3a10*/  FMUL.FTZ R113, R112, R138 ;  /* 0x0000008a70717220 */ /* 0x000fe20000410000 */
[----:B------:R-:W-:Y:S01]  /*3a20*/  FFMA.FTZ R158, R126, R149, R148 ;  /* 0x000000957e9e7223 */ /* 0x000fe20000010094 */
[----:B------:R-:W-:Y:S01]  /*3a30*/  FADD.FTZ R115, R124, -R115 ;  /* 0x800000737c737221 */ /* 0x000fe20000010000 */
[----:B------:R-:W-:Y:S01]  /*3a40*/  MOV R162, RZ ;  /* 0x000000ff00a27202 */ /* 0x000fe20000000f00 */
[----:B------:R-:W-:Y:S01]  /*3a50*/  FMUL.FTZ R121, R113, UR14 ;  /* 0x0000000e71797c20 */ /* 0x000fe20008410000 */
[----:B------:R-:W-:Y:S01]  /*3a60*/  FFMA.FTZ R113, R139, R116, R25 ;  /* 0x000000748b717223 */ /* 0x000fe20000010019 */
[----:B------:R-:W-:Y:S01]  /*3a70*/  FADD.FTZ R160, R127, -R158 ;  /* 0x8000009e7fa07221 */ /* 0x000fe20000010000 */
[----:B------:R-:W-:-:S02]  /*3a80*/  HFMA2 R159, -RZ, RZ, 0, 0 ;  /* 0x00000000ff9f7431 */ /* 0x000fc400000001ff */
[-C--:B------:R-:W-:Y:S01]  /*3a90*/  FMUL.FTZ R122, R96, R121.reuse ;  /* 0x00000079607a7220 */ /* 0x080fe20000410000 */
[----:B------:R-:W-:Y:S01]  /*3aa0*/  @P1 FMUL.FTZ R117, R114, R121 ;  /* 0x0000007972751220 */ /* 0x000fe20000410000 */
[----:B------:R-:W-:Y:S01]  /*3ab0*/  FFMA.FTZ R114, R139, R115, R26 ;  /* 0x000000738b727223 */ /* 0x000fe2000001001a */
[----:B------:R-:W-:Y:S01]  /*3ac0*/  FMUL.FTZ R116, R113, R138 ;  /* 0x0000008a71747220 */ /* 0x000fe20000410000 */
[----:B------:R-:W-:Y:S01]  /*3ad0*/  @P4 SHF.L.U32 R158, R123, 0x10, RZ ;  /* 0x000000107b9e4819 */ /* 0x000fe200000006ff */
[----:B------:R-:W-:Y:S01]  /*3ae0*/  FFMA.FTZ R115, R139, R160, R27 ;  /* 0x000000a08b737223 */ /* 0x000fe2000001001b */
[----:B------:R-:W-:Y:S01]  /*3af0*/  FSEL R122, R122, RZ, P1 ;  /* 0x000000ff7a7a7208 */ /* 0x000fe20000800000 */
[----:B------:R-:W-:Y:S01]  /*3b00*/  FMUL.FTZ R121, R114, R138 ;  /* 0x0000008a72797220 */ /* 0x000fe20000410000 */
[----:B------:R-:W-:Y:S01]  /*3b10*/  ISETP.GE.U32.AND P1, PT, R152, RZ, PT ;  /* 0x000000ff9800720c */ /* 0x000fe20003f26070 */
[----:B------:R-:W-:Y:S01]  /*3b20*/  FMUL.FTZ R116, R116, UR14 ;  /* 0x0000000e74747c20 */ /* 0x000fe20008410000 */
[----:B------:R-:W-:Y:S01]  /*3b30*/  FADD.FTZ R47, R47, R156 ;  /* 0x0000009c2f2f7221 */ /* 0x000fe20000010000 */
[----:B------:R-:W-:Y:S01]  /*3b40*/  FMUL.FTZ R121, R121, UR14 ;  /* 0x0000000e79797c20 */ /* 0x000fe20008410000 */
[----:B------:R-:W-:Y:S01]  /*3b50*/  ISETP.GE.U32.AND.EX P1, PT, R153, 0x1000000, PT, P1 ;  /* 0x010000009900780c */ /* 0x000fe20003f26110 */
[----:B------:R-:W-:Y:S01]  /*3b60*/  @P2 FMUL.FTZ R162, R157, R116 ;  /* 0x000000749da22220 */ /* 0x000fe20000410000 */
[----:B------:R-:W-:Y:S01]  /*3b70*/  MOV R160, RZ ;  /* 0x000000ff00a07202 */ /* 0x000fe20000000f00 */
[----:B------:R-:W-:Y:S01]  /*3b80*/  @P4 FMUL.FTZ R159, R158, R121 ;  /* 0x000000799e9f4220 */ /* 0x000fe20000410000 */
[----:B------:R-:W-:Y:S01]  /*3b90*/  FMUL.FTZ R158, R115, R138 ;  /* 0x0000008a739e7220 */ /* 0x000fe20000410000 */
[----:B------:R-:W-:Y:S01]  /*3ba0*/  FADD.FTZ R157, R41, R162 ;  /* 0x000000a2299d7221 */ /* 0x000fe20000010000 */
[----:B------:R-:W-:Y:S01]  /*3bb0*/  FMUL.FTZ R41, R97, R116 ;  /* 0x0000007461297220 */ /* 0x000fe20000410000 */
[----:B------:R-:W-:Y:S01]  /*3bc0*/  FADD.FTZ R156, R40, R117 ;  /* 0x00000075289c7221 */ /* 0x000fe20000010000 */
[----:B------:R-:W-:Y:S01]  /*3bd0*/  FMUL.FTZ R158, R158, UR14 ;  /* 0x0000000e9e9e7c20 */ /* 0x000fe20008410000 */
[-CC-:B------:R-:W-:Y:S01]  /*3be0*/  FFMA.FTZ R40, R147, R149.reuse, R148.reuse ;  /* 0x0000009593287223 */ /* 0x180fe20000010094 */
[----:B------:R-:W-:Y:S01]  /*3bf0*/  FFMA.FTZ R117, R146, R149, R148 ;  /* 0x0000009592757223 */ /* 0x000fe20000010094 */
[----:B------:R-:W-:Y:S01]  /*3c00*/  FSEL R41, R41, RZ, P2 ;  /* 0x000000ff29297208 */ /* 0x000fe20001000000 */
[----:B------:R-:W-:Y:S01]  /*3c10*/  FADD.FTZ R42, R42, R159 ;  /* 0x0000009f2a2a7221 */ /* 0x000fe20000010000 */
[----:B------:R-:W-:Y:S01]  /*3c20*/  @P1 PRMT R123, R123, 0x7632, R123 ;  /* 0x000076327b7b1816 */ /* 0x000fe2000000007b */
[----:B------:R-:W-:Y:S01]  /*3c30*/  FADD.FTZ R40, R145, -R40 ;  /* 0x8000002891287221 */ /* 0x000fe20000010000 */
[----:B------:R-:W-:Y:S01]  /*3c40*/  LOP3.LUT P2, RZ, R152, 0xff, RZ, 0xc0, !PT ;  /* 0x000000ff98ff7812 */ /* 0x000fe2000784c0ff */
[----:B------:R-:W-:Y:S01]  /*3c50*/  FADD.FTZ R162, R144, -R117 ;  /* 0x8000007590a27221 */ /* 0x000fe20000010000 */
[----:B------:R-:W-:Y:S01]  /*3c60*/  @P1 SHF.L.U32 R123, R123, 0x10, RZ ;  /* 0x000000107b7b1819 */ /* 0x000fe200000006ff */
[----:B------:R-:W-:Y:S01]  /*3c70*/  FFMA.FTZ R116, R139, R40, R28 ;  /* 0x000000288b747223 */ /* 0x000fe2000001001c */
[----:B------:R-:W-:-:S02]  /*3c80*/  HFMA2 R159, -RZ, RZ, 0, 0 ;  /* 0x00000000ff9f7431 */ /* 0x000fc400000001ff */
[----:B------:R-:W-:Y:S01]  /*3c90*/  FFMA.FTZ R117, R139, R162, R29 ;  /* 0x000000a28b757223 */ /* 0x000fe2000001001d */
[----:B------:R-:W-:Y:S01]  /*3ca0*/  FMUL.FTZ R155, R102, R155 ;  /* 0x0000009b669b7220 */ /* 0x000fe20000410000 */
[----:B------:R-:W-:Y:S01]  /*3cb0*/  @P1 FMUL.FTZ R160, R123, R158 ;  /* 0x0000009e7ba01220 */ /* 0x000fe20000410000 */
[----:B------:R-:W-:Y:S01]  /*3cc0*/  FMUL.FTZ R123, R98, R121 ;  /* 0x00000079627b7220 */ /* 0x000fe20000410000 */
[----:B------:R-:W-:Y:S01]  /*3cd0*/  FMUL.FTZ R121, R116, R138 ;  /* 0x0000008a74797220 */ /* 0x000fe20000410000 */
[----:B------:R-:W-:Y:S01]  /*3ce0*/  FMUL.FTZ R158, R99, R158 ;  /* 0x0000009e639e7220 */ /* 0x000fe20000410000 */
[----:B------:R-:W-:Y:S01]  /*3cf0*/  FMUL.FTZ R154, R103, R154 ;  /* 0x0000009a679a7220 */ /* 0x000fe20000410000 */
[----:B------:R-:W-:Y:S01]  /*3d00*/  F2FP.BF16.F32.PACK_AB R122, R41, R122 ;  /* 0x0000007a297a723e */ /* 0x000fe200000010ff */
[----:B------:R-:W-:Y:S01]  /*3d10*/  FMUL.FTZ R121, R121, UR14 ;  /* 0x0000000e79797c20 */ /* 0x000fe20008410000 */
[----:B------:R-:W-:Y:S01]  /*3d20*/  FSEL R123, R123, RZ, P4 ;  /* 0x000000ff7b7b7208 */ /* 0x000fe20002000000 */
[----:B------:R-:W-:Y:S01]  /*3d30*/  FADD.FTZ R43, R43, R160 ;  /* 0x000000a02b2b7221 */ /* 0x000fe20000010000 */
[----:B------:R-:W-:-:S02]  /*3d40*/  LOP3.LUT P4, RZ, R152, 0xff00, RZ, 0xc0, !PT ;  /* 0x0000ff0098ff7812 */ /* 0x000fc4000788c0ff */
[----:B------:R-:W-:Y:S02]  /*3d50*/  @P2 SHF.L.U32 R40, R120, 0x10, RZ ;  /* 0x0000001078282819 */ /* 0x000fe400000006ff */
[----:B------:R-:W-:Y:S02]  /*3d60*/  FSEL R158, R158, RZ, P1 ;  /* 0x000000ff9e9e7208 */ /* 0x000fe40000800000 */
[----:B------:R-:W-:Y:S01]  /*3d70*/  FSEL R155, R155, RZ, P6 ;  /* 0x000000ff9b9b7208 */ /* 0x000fe20003000000 */
[-C--:B------:R-:W-:Y:S01]  /*3d80*/  @P2 FMUL.FTZ R159, R40, R121.reuse ;  /* 0x00000079289f2220 */ /* 0x080fe20000410000 */
[----:B------:R-:W-:Y:S01]  /*3d90*/  FMUL.FTZ R40, R117, R138 ;  /* 0x0000008a75287220 */ /* 0x000fe20000410000 */
[----:B------:R-:W-:Y:S01]  /*3da0*/  FMUL.FTZ R121, R100, R121 ;  /* 0x0000007964797220 */ /* 0x000fe20000410000 */
[----:B------:R-:W-:Y:S01]  /*3db0*/  FSEL R154, R154, RZ, P5 ;  /* 0x000000ff9a9a7208 */ /* 0x000fe20002800000 */
[----:B------:R-:W-:Y:S01]  /*3dc0*/  FADD.FTZ R44, R44, R159 ;  /* 0x0000009f2c2c7221 */ /* 0x000fe20000010000 */
[----:B------:R-:W-:Y:S01]  /*3dd0*/  FMUL.FTZ R40, R40, UR14 ;  /* 0x0000000e28287c20 */ /* 0x000fe20008410000 */
[----:B------:R-:W-:-:S02]  /*3de0*/  @P4 PRMT R120, R120, 0x7632, R120 ;  /* 0x0000763278784816 */ /* 0x000fc40000000078 */
[----:B------:R-:W-:Y:S02]  /*3df0*/  F2FP.BF16.F32.PACK_AB R123, R158, R123 ;  /* 0x0000007b9e7b723e */ /* 0x000fe400000010ff */
[----:B------:R-:W-:Y:S02]  /*3e00*/  @P4 SHF.L.U32 R161, R120, 0x10, RZ ;  /* 0x0000001078a14819 */ /* 0x000fe400000006ff */
[----:B------:R-:W-:-:S03]  /*3e10*/  MOV R120, RZ ;  /* 0x000000ff00787202 */ /* 0x000fc60000000f00 */
[-C--:B------:R-:W-:Y:S01]  /*3e20*/  @P4 FMUL.FTZ R120, R161, R40.reuse ;  /* 0x00000028a1784220 */ /* 0x080fe20000410000 */
[----:B------:R-:W-:-:S03]  /*3e30*/  FMUL.FTZ R40, R101, R40 ;  /* 0x0000002865287220 */ /* 0x000fc60000410000 */
[----:B------:R-:W-:Y:S01]  /*3e40*/  FADD.FTZ R45, R45, R120 ;  /* 0x000000782d2d7221 */ /* 0x000fe20000010000 */
[----:B------:R-:W-:Y:S02]  /*3e50*/  FSEL R120, R121, RZ, P2 ;  /* 0x000000ff79787208 */ /* 0x000fe40001000000 */
[----:B------:R-:W-:Y:S02]  /*3e60*/  FSEL R41, R40, RZ, P4 ;  /* 0x000000ff28297208 */ /* 0x000fe40002000000 */
[----:B------:R-:W-:Y:S02]  /*3e70*/  F2FP.BF16.F32.PACK_AB R121, R154, R155 ;  /* 0x0000009b9a79723e */ /* 0x000fe400000010ff */
[----:B------:R-:W-:-:S07]  /*3e80*/  F2FP.BF16.F32.PACK_AB R120, R41, R120 ;  /* 0x000000782978723e */ /* 0x000fce00000010ff */
.L_x_4868:
        /* <DEDUP_REMOVED lines=12> */
.L_x_4866:
[----:B------:R-:W-:Y:S05]  /*3f50*/  BSYNC.RECONVERGENT B1 ;  /* 0x0000000000017941 */ /* 0x000fea0003800200 */
.L_x_4865:
        /* <DEDUP_REMOVED lines=14> */
[----:B------:R-:W-:Y:S01]  /*4040*/  FFMA.FTZ R115, R9, R149, R148 ;  /* 0x0000009509737223 */ /* 0x000fe20000010094 */
[----:B-----5:R-:W-:Y:S01]  /*4050*/  FFMA.FTZ R118, R139, R119, R22 ;  /* 0x000000778b767223 */ /* 0x020fe20000010016 */
[-CC-:B------:R-:W-:Y:S01]  /*4060*/  FFMA.FTZ R116, R2, R149.reuse, R148.reuse ;  /* 0x0000009502747223 */ /* 0x180fe20000010094 */
[-CC-:B------:R-:W-:Y:S01]  /*4070*/  FFMA.FTZ R117, R3, R149.reuse, R148.reuse ;  /* 0x0000009503757223 */ /* 0x180fe20000010094 */
[----:B------:R-:W-:Y:S01]  /*4080*/  FFMA.FTZ R158, R132, R149, R148 ;  /* 0x00000095849e7223 */ /* 0x000fe20000010094 */
[----:B------:R-:W-:Y:S01]  /*4090*/  FMUL.FTZ R149, R118, R138 ;  /* 0x0000008a76957220 */ /* 0x000fe20000410000 */
[----:B------:R-:W-:Y:S01]  /*40a0*/  FADD.FTZ R148, R13, -R112 ;  /* 0x800000700d947221 */ /* 0x000fe20000010000 */
[----:B------:R-:W-:Y:S01]  /*40b0*/  @P6 SHF.L.U32 R112, R121, 0x10, RZ ;  /* 0x0000001079706819 */ /* 0x000fe200000006ff */
[----:B------:R-:W-:Y:S01]  /*40c0*/  FADD.FTZ R113, R12, -R113 ;  /* 0x800000710c717221 */ /* 0x000fe20000010000 */
[----:B------:R-:W-:Y:S01]  /*40d0*/  LOP3.LUT P2, RZ, R151, 0xff, RZ, 0xc0, !PT ;  /* 0x000000ff97ff7812 */ /* 0x000fe2000784c0ff */
[----:B------:R-:W-:Y:S01]  /*40e0*/  FMUL.FTZ R149, R149, UR14 ;  /* 0x0000000e95957c20 */ /* 0x000fe20008410000 */
[----:B------:R-:W-:Y:S01]  /*40f0*/  FFMA.FTZ R119, R139, R148, R23 ;  /* 0x000000948b777223 */ /* 0x000fe20000010017 */
[----:B------:R-:W-:Y:S01]  /*4100*/  HFMA2 R157, -RZ, RZ, 0, 0 ;  /* 0x00000000ff9d7431 */ /* 0x000fe200000001ff */
[----:B------:R-:W-:Y:S01]  /*4110*/  @P5 PRMT R121, R121, 0x7632, R121 ;  /* 0x0000763279795816 */ /* 0x000fe20000000079 */
[----:B------:R-:W-:Y:S01]  /*4120*/  @P6 FMUL.FTZ R157, R112, R149 ;  /* 0x00000095709d6220 */ /* 0x000fe20000410000 */
[----:B------:R-:W-:Y:S01]  /*4130*/  FMUL.FTZ R148, R119, R138 ;  /* 0x0000008a77947220 */ /* 0x000fe20000410000 */
[----:B------:R-:W-:Y:S01]  /*4140*/  FFMA.FTZ R112, R139, R113, R16 ;  /* 0x000000718b707223 */ /* 0x000fe20000010010 */
[----:B------:R-:W-:-:S02]  /*4150*/  LOP3.LUT P3, RZ, R151, 0xff00, RZ, 0xc0, !PT ;  /* 0x0000ff0097ff7812 */ /* 0x000fc4000786c0ff */
[----:B------:R-:W-:Y:S02]  /*4160*/  CS2R R154, SRZ ;  /* 0x00000000009a7805 */ /* 0x000fe4000001ff00 */
[----:B------:R-:W-:Y:S01]  /*4170*/  @P5 SHF.L.U32 R121, R121, 0x10, RZ ;  /* 0x0000001079795819 */ /* 0x000fe200000006ff */
[----:B------:R-:W-:Y:S01]  /*4180*/  FMUL.FTZ R148, R148, UR14 ;  /* 0x0000000e94947c20 */ /* 0x000fe20008410000 */
[----:B------:R-:W-:Y:S01]  /*4190*/  FMUL.FTZ R113, R112, R138 ;  /* 0x0000008a70717220 */ /* 0x000fe20000410000 */
[----:B------:R-:W-:Y:S01]  /*41a0*/  FADD.FTZ R156, R15, -R114 ;  /* 0x800000720f9c7221 */ /* 0x000fe20000010000 */
[----:B------:R-:W-:Y:S01]  /*41b0*/  @P2 SHF.L.U32 R114, R122, 0x10, RZ ;  /* 0x000000107a722819 */ /* 0x000fe200000006ff */
[----:B------:R-:W-:Y:S01]  /*41c0*/  @P5 FMUL.FTZ R154, R121, R148 ;  /* 0x00000094799a5220 */ /* 0x000fe20000410000 */
[----:B------:R-:W-:Y:S01]  /*41d0*/  FMUL.FTZ R121, R113, UR14 ;  /* 0x0000000e71797c20 */ /* 0x000fe20008410000 */
[----:B------:R-:W-:Y:S01]  /*41e0*/  FADD.FTZ R115, R14, -R115 ;  /* 0x800000730e737221 */ /* 0x000fe20000010000 */
[----:B------:R-:W-:Y:S01]  /*41f0*/  FFMA.FTZ R113, R139, R156, R17 ;  /* 0x0000009c8b717223 */ /* 0x000fe20000010011 */
[----:B------:R-:W-:Y:S01]  /*4200*/  LOP3.LUT P4, RZ, R151, 0xff0000, RZ, 0xc0, !PT ;  /* 0x00ff000097ff7812 */ /* 0x000fe2000788c0ff */
[----:B------:R-:W-:Y:S01]  /*4210*/  @P2 FMUL.FTZ R155, R114, R121 ;  /* 0x00000079729b2220 */ /* 0x000fe20000410000 */
[----:B------:R-:W-:Y:S01]  /*4220*/  FFMA.FTZ R114, R139, R115, R18 ;  /* 0x000000738b727223 */ /* 0x000fe20000010012 */
[----:B------:R-:W-:Y:S01]  /*4230*/  @P3 PRMT R122, R122, 0x7632, R122 ;  /* 0x000076327a7a3816 */ /* 0x000fe2000000007a */
[-C--:B------:R-:W-:Y:S01]  /*4240*/  FMUL.FTZ R162, R113, R138.reuse ;  /* 0x0000008a71a27220 */ /* 0x080fe20000410000 */
[----:B------:R-:W-:Y:S01]  /*4250*/  FADD.FTZ R38, R38, R157 ;  /* 0x0000009d26267221 */ /* 0x000fe20000010000 */
[----:B------:R-:W-:Y:S01]  /*4260*/  FMUL.FTZ R157, R114, R138 ;  /* 0x0000008a729d7220 */ /* 0x000fe20000410000 */
[----:B------:R-:W-:Y:S01]  /*4270*/  @P3 SHF.L.U32 R159, R122, 0x10, RZ ;  /* 0x000000107a9f3819 */ /* 0x000fe200000006ff */
[----:B------:R-:W-:Y:S01]  /*4280*/  FMUL.FTZ R122, R80, R121 ;  /* 0x00000079507a7220 */ /* 0x000fe20000410000 */
[----:B------:R-:W-:Y:S01]  /*4290*/  FMUL.FTZ R162, R162, UR14 ;  /* 0x0000000ea2a27c20 */ /* 0x000fe20008410000 */
[----:B------:R-:W-:Y:S01]  /*42a0*/  FMUL.FTZ R157, R157, UR14 ;  /* 0x0000000e9d9d7c20 */ /* 0x000fe20008410000 */
[----:B------:R-:W-:Y:S01]  /*42b0*/  FADD.FTZ R160, R133, -R158 ;  /* 0x8000009e85a07221 */ /* 0x000fe20000010000 */
[----:B------:R-:W-:Y:S01]  /*42c0*/  MOV R156, RZ ;  /* 0x000000ff009c7202 */ /* 0x000fe20000000f00 */
[-C--:B------:R-:W-:Y:S01]  /*42d0*/  FMUL.FTZ R121, R81, R162.reuse ;  /* 0x000000a251797220 */ /* 0x080fe20000410000 */
[----:B------:R-:W-:Y:S01]  /*42e0*/  FSEL R122, R122, RZ, P2 ;  /* 0x000000ff7a7a7208 */ /* 0x000fe20001000000 */
[-C--:B------:R-:W-:Y:S01]  /*42f0*/  FMUL.FTZ R161, R82, R157.reuse ;  /* 0x0000009d52a17220 */ /* 0x080fe20000410000 */
[----:B------:R-:W-:Y:S01]  /*4300*/  ISETP.GE.U32.AND P2, PT, R150, RZ, PT ;  /* 0x000000ff9600720c */ /* 0x000fe20003f46070 */
[----:B------:R-:W-:Y:S01]  /*4310*/  @P3 FMUL.FTZ R156, R159, R162 ;  /* 0x000000a29f9c3220 */ /* 0x000fe20000410000 */
[----:B------:R-:W-:Y:S01]  /*4320*/  @P4 SHF.L.U32 R158, R123, 0x10, RZ ;  /* 0x000000107b9e4819 */ /* 0x000fe200000006ff */
[----:B------:R-:W-:Y:S01]  /*4330*/  HFMA2 R159, -RZ, RZ, 0, 0 ;  /* 0x00000000ff9f7431 */ /* 0x000fe200000001ff */
[----:B------:R-:W-:Y:S01]  /*4340*/  ISETP.GE.U32.AND.EX P2, PT, R151, 0x1000000, PT, P2 ;  /* 0x010000009700780c */ /* 0x000fe20003f46120 */
[----:B------:R-:W-:Y:S01]  /*4350*/  FADD.FTZ R117, R8, -R117 ;  /* 0x8000007508757221 */ /* 0x000fe20000010000 */
[----:B------:R-:W-:Y:S01]  /*4360*/  FSEL R121, R121, RZ, P3 ;  /* 0x000000ff79797208 */ /* 0x000fe20001800000 */
[----:B------:R-:W-:Y:S01]  /*4370*/  @P4 FMUL.FTZ R159, R158, R157 ;  /* 0x0000009d9e9f4220 */ /* 0x000fe20000410000 */
[C---:B------:R-:W-:Y:S01]  /*4380*/  LOP3.LUT P3, RZ, R150.reuse, 0xff, RZ, 0xc0, !PT ;  /* 0x000000ff96ff7812 */ /* 0x040fe2000786c0ff */
[----:B------:R-:W-:Y:S01]  /*4390*/  FADD.FTZ R162, R11, -R116 ;  /* 0x800000740ba27221 */ /* 0x000fe20000010000 */
[----:B------:R-:W-:Y:S01]  /*43a0*/  FSEL R161, R161, RZ, P4 ;  /* 0x000000ffa1a17208 */ /* 0x000fe20002000000 */
[C---:B------:R-:W-:Y:S01]  /*43b0*/  FFMA.FTZ R115, R139.reuse, R160, R19 ;  /* 0x000000a08b737223 */ /* 0x040fe20000010013 */
[----:B------:R-:W-:Y:S01]  /*43c0*/  LOP3.LUT P4, RZ, R150, 0xff00, RZ, 0xc0, !PT ;  /* 0x0000ff0096ff7812 */ /* 0x000fe2000788c0ff */
[C---:B------:R-:W-:Y:S01]  /*43d0*/  FFMA.FTZ R116, R139.reuse, R117, R20 ;  /* 0x000000758b747223 */ /* 0x040fe20000010014 */
[----:B------:R-:W-:Y:S01]  /*43e0*/  FFMA.FTZ R117, R139, R162, R21 ;  /* 0x000000a28b757223 */ /* 0x000fe20000010015 */
[-C--:B------:R-:W-:Y:S01]  /*43f0*/  FMUL.FTZ R158, R115, R138.reuse ;  /* 0x0000008a739e7220 */ /* 0x080fe20000410000 */
[----:B------:R-:W-:Y:S01]  /*4400*/  MOV R160, RZ ;  /* 0x000000ff00a07202 */ /* 0x000fe20000000f00 */
[-C--:B------:R-:W-:Y:S01]  /*4410*/  FMUL.FTZ R139, R116, R138.reuse ;  /* 0x0000008a748b7220 */ /* 0x080fe20000410000 */
[----:B------:R-:W-:Y:S01]  /*4420*/  @P2 PRMT R123, R123, 0x7632, R123 ;  /* 0x000076327b7b2816 */ /* 0x000fe2000000007b */
[----:B------:R-:W-:Y:S01]  /*4430*/  FMUL.FTZ R138, R117, R138 ;  /* 0x0000008a758a7220 */ /* 0x000fe20000410000 */
[----:B------:R-:W-:Y:S01]  /*4440*/  FMUL.FTZ R158, R158, UR14 ;  /* 0x0000000e9e9e7c20 */ /* 0x000fe20008410000 */
[----:B------:R-:W-:Y:S01]  /*4450*/  @P3 SHF.L.U32 R162, R120, 0x10, RZ ;  /* 0x0000001078a23819 */ /* 0x000fe200000006ff */
[----:B------:R-:W-:Y:S01]  /*4460*/  FMUL.FTZ R139, R139, UR14 ;  /* 0x0000000e8b8b7c20 */ /* 0x000fe20008410000 */
[----:B------:R-:W-:Y:S01]  /*4470*/  @P2 SHF.L.U32 R123, R123, 0x10, RZ ;  /* 0x000000107b7b2819 */ /* 0x000fe200000006ff */
[----:B------:R-:W-:Y:S01]  /*4480*/  FMUL.FTZ R149, R86, R149 ;  /* 0x0000009556957220 */ /* 0x000fe20000410000 */
[----:B------:R-:W-:Y:S01]  /*4490*/  @P4 PRMT R120, R120, 0x7632, R120 ;  /* 0x0000763278784816 */ /* 0x000fe20000000078 */
[----:B------:R-:W-:Y:S01]  /*44a0*/  FMUL.FTZ R148, R87, R148 ;  /* 0x0000009457947220 */ /* 0x000fe20000410000 */
        /* <DEDUP_REMOVED lines=21> */
[----:B------:R-:W-:Y:S01]  /*4600*/  FADD.FTZ R155, R35, R160 ;  /* 0x000000a0239b7221 */ /* 0x000fe20000010000 */
[----:B------:R-:W-:Y:S01]  /*4610*/  FADD.FTZ R37, R37, R138 ;  /* 0x0000008a25257221 */ /* 0x000fe20000010000 */
[----:B------:R-:W-:-:S02]  /*4620*/  F2FP.BF16.F32.PACK_AB R123, R158, R161 ;  /* 0x000000a19e7b723e */ /* 0x000fc400000010ff */
[----:B------:R-:W-:Y:S02]  /*4630*/  F2FP.BF16.F32.PACK_AB R121, R148, R121 ;  /* 0x000000799479723e */ /* 0x000fe400000010ff */
[----:B------:R-:W-:Y:S01]  /*4640*/  F2FP.BF16.F32.PACK_AB R120, R120, R139 ;  /* 0x0000008b7878723e */ /* 0x000fe200000010ff */
[----:B------:R-:W-:Y:S06]  /*4650*/  BRA `(.L_x_4870) ;  /* 0x0000000400a47947 */ /* 0x000fec0003800000 */
.L_x_4869:
[-CC-:B------:R-:W-:Y:S01]  /*4660*/  FFMA.FTZ R155, R5, R149.reuse, R148.reuse ;  /* 0x00000095059b7223 */ /* 0x180fe20000010094 */
[----:B------:R-:W-:Y:S01]  /*4670*/  LOP3.LUT P6, RZ, R150, 0xff0000, RZ, 0xc0, !PT ;  /* 0x00ff000096ff7812 */ /* 0x000fe200078cc0ff */
[----:B------:R-:W-:Y:S01]  /*4680*/  FFMA.FTZ R154, R4, R149, R148 ;  /* 0x00000095049a7223 */ /* 0x000fe20000010094 */
[----:B------:R-:W-:Y:S01]  /*4690*/  LOP3.LUT P5, RZ, R150, 0xff000000, RZ, 0xc0, !PT ;  /* 0xff00000096ff7812 */ /* 0x000fe200078ac0ff */
[----:B------:R-:W-:Y:S01]  /*46a0*/  FADD.FTZ R155, R10, -R155 ;  /* 0x8000009b0a9b7221 */ /* 0x000fe20000010000 */
[----:B------:R-:W-:Y:S02]  /*46b0*/  HFMA2 R157, -RZ, RZ, 0, 0 ;  /* 0x00000000ff9d7431 */ /* 0x000fe400000001ff */
[----:B------:R-:W-:Y:S01]  /*46c0*/  FADD.FTZ R156, R13, -R154 ;  /* 0x8000009a0d9c7221 */ /* 0x000fe20000010000 */
[----:B------:R-:W-:Y:S01]  /*46d0*/  LOP3.LUT P2, RZ, R151, 0xff, RZ, 0xc0, !PT ;  /* 0x000000ff97ff7812 */ /* 0x000fe2000784c0ff */
[----:B-----5:R-:W-:Y:S01]  /*46e0*/  FFMA.FTZ R155, R139, R155, R22 ;  /* 0x0000009b8b9b7223 */ /* 0x020fe20000010016 */
[----:B------:R-:W-:-:S02]  /*46f0*/  LOP3.LUT P4, RZ, R151, 0xff0000, RZ, 0xc0, !PT ;  /* 0x00ff000097ff7812 */ /* 0x000fc4000788c0ff */
[----:B------:R-:W-:Y:S01]  /*4700*/  LOP3.LUT P3, RZ, R151, 0xff00, RZ, 0xc0, !PT ;  /* 0x0000ff0097ff7812 */ /* 0x000fe2000786c0ff */
[----:B------:R-:W-:Y:S01]  /*4710*/  FMUL.FTZ R159, R138, R155 ;  /* 0x0000009b8a9f7220 */ /* 0x000fe20000410000 */
[----:B------:R-:W-:Y:S01]  /*4720*/  FFMA.FTZ R155, R139, R156, R23 ;  /* 0x0000009c8b9b7223 */ /* 0x000fe20000010017 */
[C---:B------:R-:W-:Y:S01]  /*4730*/  @P6 SHF.L.U32 R154, R121.reuse, 0x10, RZ ;  /* 0x00000010799a6819 */ /* 0x040fe200000006ff */
[----:B------:R-:W-:Y:S01]  /*4740*/  FFMA.FTZ R156, R6, R149, R148 ;  /* 0x00000095069c7223 */ /* 0x000fe20000010094 */
[----:B------:R-:W-:Y:S01]  /*4750*/  @P5 PRMT R121, R121, 0x7632, R121 ;  /* 0x0000763279795816 */ /* 0x000fe20000000079 */
[----:B------:R-:W-:Y:S01]  /*4760*/  FMUL.FTZ R158, R138, R155 ;  /* 0x0000009b8a9e7220 */ /* 0x000fe20000410000 */
[----:B------:R-:W-:Y:S01]  /*4770*/  FMUL.FTZ R159, R159, UR14 ;  /* 0x0000000e9f9f7c20 */ /* 0x000fe20008410000 */
[----:B------:R-:W-:Y:S01]  /*4780*/  FADD.FTZ R160, R15, -R156 ;  /* 0x8000009c0fa07221 */ /* 0x000fe20000010000 */
[----:B------:R-:W-:Y:S01]  /*4790*/  @P5 SHF.L.U32 R121, R121, 0x10, RZ ;  /* 0x0000001079795819 */ /* 0x000fe200000006ff */
[----:B------:R-:W-:Y:S01]  /*47a0*/  FMUL.FTZ R158, R158, UR14 ;  /* 0x0000000e9e9e7c20 */ /* 0x000fe20008410000 */
[----:B------:R-:W-:Y:S01]  /*47b0*/  @P6 FMUL.FTZ R157, R154, R159 ;  /* 0x0000009f9a9d6220 */ /* 0x000fe20000410000 */
[----:B------:R-:W-:Y:S01]  /*47c0*/  MOV R154, RZ ;  /* 0x000000ff009a7202 */ /* 0x000fe20000000f00 */
[----:B------:R-:W-:Y:S01]  /*47d0*/  FFMA.FTZ R161, R139, R160, R17 ;  /* 0x000000a08ba17223 */ /* 0x000fe20000010011 */
[----:B------:R-:W-:Y:S01]  /*47e0*/  @P5 FMUL.FTZ R154, R121, R158 ;  /* 0x0000009e799a5220 */ /* 0x000fe20000410000 */
[-CC-:B------:R-:W-:Y:S01]  /*47f0*/  FFMA.FTZ R121, R7, R149.reuse, R148.reuse ;  /* 0x0000009507797223 */ /* 0x180fe20000010094 */
[----:B------:R-:W-:Y:S01]  /*4800*/  FADD.FTZ R38, R38, R157 ;  /* 0x0000009d26267221 */ /* 0x000fe20000010000 */
[-C--:B------:R-:W-:Y:S01]  /*4810*/  FFMA.FTZ R157, R9, R149.reuse, R148 ;  /* 0x00000095099d7223 */ /* 0x080fe20000010094 */
[----:B------:R-:W-:Y:S01]  /*4820*/  @P2 SHF.L.U32 R156, R122, 0x10, RZ ;  /* 0x000000107a9c2819 */ /* 0x000fe200000006ff */
[----:B------:R-:W-:Y:S01]  /*4830*/  FADD.FTZ R121, R12, -R121 ;  /* 0x800000790c797221 */ /* 0x000fe20000010000 */
[----:B------:R-:W-:Y:S01]  /*4840*/  FADD.FTZ R39, R39, R154 ;  /* 0x0000009a27277221 */ /* 0x000fe20000010000 */
[----:B------:R-:W-:Y:S01]  /*4850*/  FADD.FTZ R157, R14, -R157 ;  /* 0x8000009d0e9d7221 */ /* 0x000fe20000010000 */
[----:B------:R-:W-:Y:S01]  /*4860*/  FFMA.FTZ R160, R2, R149, R148 ;  /* 0x0000009502a07223 */ /* 0x000fe20000010094 */
[C---:B------:R-:W-:Y:S01]  /*4870*/  FFMA.FTZ R121, R139.reuse, R121, R16 ;  /* 0x000000798b797223 */ /* 0x040fe20000010010 */
[----:B------:R-:W-:Y:S01]  /*4880*/  @P3 PRMT R122, R122, 0x7632, R122 ;  /* 0x000076327a7a3816 */ /* 0x000fe2000000007a */
[----:B------:R-:W-:Y:S01]  /*4890*/  FFMA.FTZ R157, R139, R157, R18 ;  /* 0x0000009d8b9d7223 */ /* 0x000fe20000010012 */
[----:B------:R-:W-:Y:S01]  /*48a0*/  FADD.FTZ R160, R11, -R160 ;  /* 0x800000a00ba07221 */ /* 0x000fe20000010000 */
[----:B------:R-:W-:Y:S01]  /*48b0*/  FMUL.FTZ R155, R138, R121 ;  /* 0x000000798a9b7220 */ /* 0x000fe20000410000 */
[----:B------:R-:W-:-:S02]  /*48c0*/  HFMA2 R121, -RZ, RZ, 0, 0 ;  /* 0x00000000ff797431 */ /* 0x000fc400000001ff */
[----:B------:R-:W-:Y:S01]  /*48d0*/  FMUL.FTZ R157, R138, R157 ;  /* 0x0000009d8a9d7220 */ /* 0x000fe20000410000 */
[----:B------:R-:W-:Y:S01]  /*48e0*/  FMUL.FTZ R159, R86, R159 ;  /* 0x0000009f569f7220 */ /* 0x000fe20000410000 */
[----:B------:R-:W-:Y:S01]  /*48f0*/  FMUL.FTZ R155, R155, UR14 ;  /* 0x0000000e9b9b7c20 */ /* 0x000fe20008410000 */
[----:B------:R-:W-:Y:S01]  /*4900*/  FMUL.FTZ R158, R87, R158 ;  /* 0x0000009e579e7220 */ /* 0x000fe20000410000 */
[----:B------:R-:W-:Y:S02]  /*4910*/  FMUL.FTZ R157, R157, UR14 ;  /* 0x0000000e9d9d7c20 */ /* 0x000fe40008410000 */
[----:B------:R-:W-:Y:S01]  /*4920*/  @P2 FMUL.FTZ R121, R156, R155 ;  /* 0x0000009b9c792220 */ /* 0x000fe20000410000 */
[----:B------:R-:W-:Y:S01]  /*4930*/  FMUL.FTZ R156, R138, R161 ;  /* 0x000000a18a9c7220 */ /* 0x000fe20000410000 */
[----:B------:R-:W-:Y:S02]  /*4940*/  @P3 SHF.L.U32 R161, R122, 0x10, RZ ;  /* 0x000000107aa13819 */ /* 0x000fe400000006ff */
[----:B------:R-:W-:Y:S01]  /*4950*/  FADD.FTZ R154, R32, R121 ;  /* 0x00000079209a7221 */ /* 0x000fe20000010000 */
[----:B------:R-:W-:Y:S01]  /*4960*/  @P4 SHF.L.U32 R32, R123, 0x10, RZ ;  /* 0x000000107b204819 */ /* 0x000fe200000006ff */
[----:B------:R-:W-:-:S02]  /*4970*/  HFMA2 R121, -RZ, RZ, 0, 0 ;  /* 0x00000000ff797431 */ /* 0x000fc400000001ff */
[----:B------:R-:W-:Y:S01]  /*4980*/  FMUL.FTZ R156, R156, UR14 ;  /* 0x0000000e9c9c7c20 */ /* 0x000fe20008410000 */
[----:B------:R-:W-:Y:S01]  /*4990*/  MOV R122, RZ ;  /* 0x000000ff007a7202 */ /* 0x000fe20000000f00 */
[----:B------:R-:W-:Y:S01]  /*49a0*/  @P4 FMUL.FTZ R121, R32, R157 ;  /* 0x0000009d20794220 */ /* 0x000fe20000410000 */
[----:B------:R-:W-:Y:S01]  /*49b0*/  FMUL.FTZ R32, R80, R155 ;  /* 0x0000009b50207220 */ /* 0x000fe20000410000 */
[-CC-:B------:R-:W-:Y:S01]  /*49c0*/  FFMA.FTZ R155, R3, R149.reuse, R148.reuse ;  /* 0x00000095039b7223 */ /* 0x180fe20000010094 */
[----:B------:R-:W-:Y:S01]  /*49d0*/  FFMA.FTZ R148, R132, R149, R148 ;  /* 0x0000009584947223 */ /* 0x000fe20000010094 */
[----:B------:R-:W-:Y:S01]  /*49e0*/  FFMA.FTZ R149, R139, R160, R21 ;  /* 0x000000a08b957223 */ /* 0x000fe20000010015 */
[----:B------:R-:W-:Y:S01]  /*49f0*/  @P3 FMUL.FTZ R122, R161, R156 ;  /* 0x0000009ca17a3220 */ /* 0x000fe20000410000 */
[----:B------:R-:W-:Y:S01]  /*4a00*/  FSEL R32, R32, RZ, P2 ;  /* 0x000000ff20207208 */ /* 0x000fe20001000000 */
[----:B------:R-:W-:Y:S01]  /*4a10*/  FADD.FTZ R148, R133, -R148 ;  /* 0x8000009485947221 */ /* 0x000fe20000010000 */
[----:B------:R-:W-:Y:S01]  /*4a20*/  ISETP.GE.U32.AND P2, PT, R150, RZ, PT ;  /* 0x000000ff9600720c */ /* 0x000fe20003f46070 */
[----:B------:R-:W-:Y:S01]  /*4a30*/  FADD.FTZ R155, R8, -R155 ;  /* 0x8000009b089b7221 */ /* 0x000fe20000010000 */
[----:B------:R-:W-:Y:S01]  /*4a40*/  FMUL.FTZ R157, R82, R157 ;  /* 0x0000009d529d7220 */ /* 0x000fe20000410000 */
[----:B------:R-:W-:Y:S01]  /*4a50*/  FFMA.FTZ R161, R139, R148, R19 ;  /* 0x000000948ba17223 */ /* 0x000fe20000010013 */
[----:B------:R-:W-:Y:S01]  /*4a60*/  ISETP.GE.U32.AND.EX P2, PT, R151, 0x1000000, PT, P2 ;  /* 0x010000009700780c */ /* 0x000fe20003f46120 */
[C---:B------:R-:W-:Y:S01]  /*4a70*/  FMUL.FTZ R148, R138.reuse, R149 ;  /* 0x000000958a947220 */ /* 0x040fe20000410000 */
[----:B------:R-:W-:Y:S01]  /*4a80*/  FFMA.FTZ R155, R139, R155, R20 ;  /* 0x0000009b8b9b7223 */ /* 0x000fe20000010014 */
[----:B------:R-:W-:Y:S01]  /*4a90*/  FMUL.FTZ R149, R81, R156 ;  /* 0x0000009c51957220 */ /* 0x000fe20000410000 */
[----:B------:R-:W-:Y:S01]  /*4aa0*/  FMUL.FTZ R160, R138, R161 ;  /* 0x000000a18aa07220 */ /* 0x000fe20000410000 */
[----:B------:R-:W-:-:S02]  /*4ab0*/  HFMA2 R161, -RZ, RZ, 0, 0 ;  /* 0x00000000ffa17431 */ /* 0x000fc400000001ff */
[----:B------:R-:W-:Y:S01]  /*4ac0*/  FMUL.FTZ R139, R138, R155 ;  /* 0x0000009b8a8b7220 */ /* 0x000fe20000410000 */
[----:B------:R-:W-:Y:S01]  /*4ad0*/  FSEL R158, R158, RZ, P5 ;  /* 0x000000ff9e9e7208 */ /* 0x000fe20002800000 */
[----:B------:R-:W-:Y:S01]  /*4ae0*/  FMUL.FTZ R160, R160, UR14 ;  /* 0x0000000ea0a07c20 */ /* 0x000fe20008410000 */
[----:B------:R-:W-:Y:S01]  /*4af0*/  FSEL R149, R149, RZ, P3 ;  /* 0x000000ff95957208 */ /* 0x000fe20001800000 */
[----:B------:R-:W-:Y:S01]  /*4b00*/  FMUL.FTZ R139, R139, UR14 ;  /* 0x0000000e8b8b7c20 */ /* 0x000fe20008410000 */
        /* <DEDUP_REMOVED lines=30> */
.L_x_4870:
        /* <DEDUP_REMOVED lines=11> */
.L_x_4862:
[----:B------:R-:W-:Y:S05]  /*4da0*/  BSYNC.RECONVERGENT B0 ;  /* 0x0000000000007941 */ /* 0x000fea0003800200 */
.L_x_4856:
[----:B01234-:R-:W0:Y:S02]  /*4db0*/  LDC.64 R120, c[0x0][0x380] ;  /* 0x0000e000ff787b82 */ /* 0x01fe240000000a00 */
[----:B0-----:R-:W-:-:S04]  /*4dc0*/  LEA R137, R120, R137, 0x2 ;  /* 0x0000008978897211 */ /* 0x001fc800078e10ff */
[----:B------:R-:W-:-:S13]  /*4dd0*/  ISETP.GE.AND P1, PT, R137, R121, PT ;  /* 0x000000798900720c */ /* 0x000fda0003f26270 */
[----:B------:R-:W-:Y:S05]  /*4de0*/  @!P1 BRA `(.L_x_4871) ;  /* 0xffffffb400f89947 */ /* 0x000fea000383ffff */
.L_x_4850:
        /* <DEDUP_REMOVED lines=21> */
[----:B------:R-:W-:Y:S01]  /*4f40*/  IADD3 R134, P4, PT, R3, R134, RZ ;  /* 0x0000008603867210 */ /* 0x000fe20007f9e0ff */
[----:B------:R-:W-:Y:S03]  /*4f50*/  STS.128 [R2], R60 ;  /* 0x0000003c02007388 */ /* 0x000fe60000000c00 */
[----:B------:R-:W-:Y:S01]  /*4f60*/  IADD3.X R25, PT, PT, RZ, RZ, RZ, P4, !PT ;  /* 0x000000ffff197210 */ /* 0x000fe200027fe4ff */
[----:B------:R-:W-:Y:S04]  /*4f70*/  STS.128 [R2+0x10], R56 ;  /* 0x0000103802007388 */ /* 0x000fe80000000c00 */
[----:B------:R-:W-:Y:S04]  /*4f80*/  STS.128 [R2+0x400], R52 ;  /* 0x0004003402007388 */ /* 0x000fe80000000c00 */
[----:B------:R1:W-:Y:S01]  /*4f90*/  STS.128 [R2+0x410], R48 ;  /* 0x0004103002007388 */ /* 0x0003e20000000c00 */
[----:B------:R-:W-:Y:S01]  /*4fa0*/  BAR.SYNC.DEFER_BLOCKING 0x0 ;  /* 0x0000000000007b1d */ /* 0x000fe20000010000 */
[----:B-1----:R-:W-:-:S02]  /*4fb0*/  SHF.L.U64.HI R50, R134, 0x2, R25 ;  /* 0x0000000286327819 */ /* 0x002fc40000010219 */
[----:B------:R-:W-:-:S04]  /*4fc0*/  SHF.L.U32 R48, R134, 0x2, RZ ;  /* 0x0000000286307819 */ /* 0x000fc800000006ff */
[C---:B--2---:R-:W-:Y:S02]  /*4fd0*/  IADD3 R30, P4, PT, R48.reuse, UR18, RZ ;  /* 0x00000012301e7c10 */ /* 0x044fe4000ff9e0ff */
        /* <DEDUP_REMOVED lines=126> */
.L_x_4873:
[----:B------:R-:W-:Y:S05]  /*57c0*/  BSYNC.RECONVERGENT B0 ;  /* 0x0000000000007941 */ /* 0x000fea0003800200 */
.L_x_4872:
        /* <DEDUP_REMOVED lines=18> */
.L_x_4875:
[----:B------:R-:W-:Y:S05]  /*58f0*/  BSYNC.RECONVERGENT B0 ;  /* 0x0000000000007941 */ /* 0x000fea0003800200 */
.L_x_4874:
        /* <DEDUP_REMOVED lines=18> */
.L_x_4877:
[----:B------:R-:W-:Y:S05]  /*5a20*/  BSYNC.RECONVERGENT B0 ;  /* 0x0000000000007941 */ /* 0x000fea0003800200 */
.L_x_4876:
        /* <DEDUP_REMOVED lines=12> */
.L_x_4855:
        /* <DEDUP_REMOVED lines=8> */
.L_x_4879:
[----:B------:R-:W-:Y:S05]  /*5b70*/  BSYNC B0 ;  /* 0x0000000000007941 */ /* 0x000fea0003800000 */
.L_x_4878:
        /* <DEDUP_REMOVED lines=8> */
.L_x_4880:
[----:B------:R-:W-:-:S05]  /*5c00*/  FADD.FTZ R122, R122, R121 ;  /* 0x000000797a7a7221 */ /* 0x000fca0000010000 */
[----:B------:R-:W-:Y:S01]  /*5c10*/  MOV R159, R122 ;  /* 0x0000007a009f7202 */ /* 0x000fe20000000f00 */
[----:B------:R-:W-:Y:S01]  /*5c20*/  HFMA2 R158, -RZ, RZ, 0, 1.1920928955078125e-07 ;  /* 0x00000002ff9e7431 */ /* 0x000fe200000001ff */
[----:B------:R-:W-:-:S07]  /*5c30*/  MOV R123, R157 ;  /* 0x0000009d007b7202 */ /* 0x000fce0000000f00 */
[----:B------:R-:W-:Y:S05]  /*5c40*/  WARPSYNC.COLLECTIVE R156, `(.L_x_4881) ;  /* 0x000000009c087348 */ /* 0x000fea0003c00000 */
[----:B------:R0:W1:Y:S02]  /*5c50*/  SHFL.BFLY P2, R157, R159, R158, R161 ;  /* 0x0c00009e9f9d7389 */ /* 0x00006400000400a1 */
[----:B01----:R-:W-:Y:S05]  /*5c60*/  ENDCOLLECTIVE ;  /* 0x000000000000791b */ /* 0x003fea0003800000 */
.L_x_4881:
[----:B------:R-:W-:-:S05]  /*5c70*/  FADD.FTZ R123, R123, R120 ;  /* 0x000000787b7b7221 */ /* 0x000fca0000010000 */
[----:B------:R-:W-:Y:S02]  /*5c80*/  MOV R159, R123 ;  /* 0x0000007b009f7202 */ /* 0x000fe40000000f00 */
[----:B------:R-:W-:-:S07]  /*5c90*/  MOV R149, R157 ;  /* 0x0000009d00957202 */ /* 0x000fce0000000f00 */
[----:B------:R-:W-:Y:S05]  /*5ca0*/  WARPSYNC.COLLECTIVE R156, `(.L_x_4882) ;  /* 0x000000009c087348 */ /* 0x000fea0003c00000 */
[----:B------:R0:W1:Y:S02]  /*5cb0*/  SHFL.BFLY P2, R157, R159, R158, R161 ;  /* 0x0c00009e9f9d7389 */ /* 0x00006400000400a1 */
[----:B01----:R-:W-:Y:S05]  /*5cc0*/  ENDCOLLECTIVE ;  /* 0x000000000000791b */ /* 0x003fea0003800000 */
.L_x_4882:
[----:B------:R-:W-:-:S05]  /*5cd0*/  FADD.FTZ R149, R122, R149 ;  /* 0x000000957a957221 */ /* 0x000fca0000010000 */
[----:B------:R-:W-:Y:S01]  /*5ce0*/  MOV R159, R149 ;  /* 0x00000095009f7202 */ /* 0x000fe20000000f00 */
[----:B------:R-:W-:Y:S01]  /*5cf0*/  HFMA2 R158, -RZ, RZ, 0, 2.384185791015625e-07 ;  /* 0x00000004ff9e7431 */ /* 0x000fe200000001ff */
[----:B------:R-:W-:-:S07]  /*5d00*/  MOV R148, R157 ;  /* 0x0000009d00947202 */ /* 0x000fce0000000f00 */
[----:B------:R-:W-:Y:S05]  /*5d10*/  WARPSYNC.COLLECTIVE R156, `(.L_x_4883) ;  /* 0x000000009c087348 */ /* 0x000fea0003c00000 */
[----:B------:R0:W1:Y:S02]  /*5d20*/  SHFL.BFLY P2, R157, R159, R158, R161 ;  /* 0x0c00009e9f9d7389 */ /* 0x00006400000400a1 */
[----:B01----:R-:W-:Y:S05]  /*5d30*/  ENDCOLLECTIVE ;  /* 0x000000000000791b */ /* 0x003fea0003800000 */
.L_x_4883:
[----:B------:R-:W-:-:S05]  /*5d40*/  FADD.FTZ R148, R123, R148 ;  /* 0x000000947b947221 */ /* 0x000fca0000010000 */
[----:B------:R-:W-:Y:S02]  /*5d50*/  MOV R159, R148 ;  /* 0x00000094009f7202 */ /* 0x000fe40000000f00 */
[----:B------:R-:W-:-:S07]  /*5d60*/  MOV R154, R157 ;  /* 0x0000009d009a7202 */ /* 0x000fce0000000f00 */
[----:B------:R-:W-:Y:S05]  /*5d70*/  WARPSYNC.COLLECTIVE R156, `(.L_x_4884) ;  /* 0x000000009c087348 */ /* 0x000fea0003c00000 */
[----:B------:R0:W1:Y:S02]  /*5d80*/  SHFL.BFLY P2, R157, R159, R158, R161 ;  /* 0x0c00009e9f9d7389 */ /* 0x00006400000400a1 */
[----:B01----:R-:W-:Y:S05]  /*5d90*/  ENDCOLLECTIVE ;  /* 0x000000000000791b */ /* 0x003fea0003800000 */
.L_x_4884:
[----:B------:R-:W-:-:S05]  /*5da0*/  FADD.FTZ R154, R149, R154 ;  /* 0x0000009a959a7221 */ /* 0x000fca0000010000 */
[----:B------:R-:W-:Y:S01]  /*5db0*/  MOV R159, R154 ;  /* 0x0000009a009f7202 */ /* 0x000fe20000000f00 */
[----:B------:R-:W-:Y:S01]  /*5dc0*/  HFMA2 R158, -RZ, RZ, 0, 4.76837158203125e-07 ;  /* 0x00000008ff9e7431 */ /* 0x000fe200000001ff */
[----:B------:R-:W-:-:S07]  /*5dd0*/  MOV R155, R157 ;  /* 0x0000009d009b7202 */ /* 0x000fce0000000f00 */
[----:B------:R-:W-:Y:S05]  /*5de0*/  WARPSYNC.COLLECTIVE R156, `(.L_x_4885) ;  /* 0x000000009c087348 */ /* 0x000fea0003c00000 */
[----:B------:R0:W1:Y:S02]  /*5df0*/  SHFL.BFLY P2, R157, R159, R158, R161 ;  /* 0x0c00009e9f9d7389 */ /* 0x00006400000400a1 */
[----:B01----:R-:W-:Y:S05]  /*5e00*/  ENDCOLLECTIVE ;  /* 0x000000000000791b */ /* 0x003fea0003800000 */
.L_x_4885:
[----:B------:R-:W-:-:S05]  /*5e10*/  FADD.FTZ R155, R148, R155 ;  /* 0x0000009b949b7221 */ /* 0x000fca0000010000 */
[----:B------:R-:W-:Y:S02]  /*5e20*/  MOV R159, R155 ;  /* 0x0000009b009f7202 */ /* 0x000fe40000000f00 */
[----:B------:R-:W-:-:S07]  /*5e30*/  MOV R121, R157 ;  /* 0x0000009d00797202 */ /* 0x000fce0000000f00 */
[----:B------:R-:W-:Y:S05]  /*5e40*/  WARPSYNC.COLLECTIVE R156, `(.L_x_4886) ;  /* 0x000000009c087348 */ /* 0x000fea0003c00000 */
[----:B------:R0:W1:Y:S02]  /*5e50*/  SHFL.BFLY P2, R157, R159, R158, R161 ;  /* 0x0c00009e9f9d7389 */ /* 0x00006400000400a1 */
[----:B01----:R-:W-:Y:S05]  /*5e60*/  ENDCOLLECTIVE ;  /* 0x000000000000791b */ /* 0x003fea0003800000 */
.L_x_4886:
[----:B------:R-:W-:-:S05]  /*5e70*/  FADD.FTZ R121, R154, R121 ;  /* 0x000000799a797221 */ /* 0x000fca0000010000 */
[----:B------:R-:W-:Y:S01]  /*5e80*/  MOV R159, R121 ;  /* 0x00000079009f7202 */ /* 0x000fe20000000f00 */
[----:B------:R-:W-:Y:S01]  /*5e90*/  HFMA2 R158, -RZ, RZ, 0, 9.5367431640625e-07 ;  /* 0x00000010ff9e7431 */ /* 0x000fe200000001ff */
[----:B------:R-:W-:-:S07]  /*5ea0*/  MOV R120, R157 ;  /* 0x0000009d00787202 */ /* 0x000fce0000000f00 */
[----:B------:R-:W-:Y:S05]  /*5eb0*/  WARPSYNC.COLLECTIVE R156, `(.L_x_4887) ;  /* 0x000000009c087348 */ /* 0x000fea0003c00000 */
[----:B------:R0:W1:Y:S02]  /*5ec0*/  SHFL.BFLY P2, R157, R159, R158, R161 ;  /* 0x0c00009e9f9d7389 */ /* 0x00006400000400a1 */
[----:B01----:R-:W-:Y:S05]  /*5ed0*/  ENDCOLLECTIVE ;  /* 0x000000000000791b */ /* 0x003fea0003800000 */
.L_x_4887:
[----:B------:R-:W-:-:S05]  /*5ee0*/  FADD.FTZ R120, R155, R120 ;  /* 0x000000789b787221 */ /* 0x000fca0000010000 */
[----:B------:R-:W-:Y:S02]  /*5ef0*/  MOV R159, R120 ;  /* 0x00000078009f7202 */ /* 0x000fe40000000f00 */
[----:B------:R-:W-:-:S07]  /*5f00*/  MOV R122, R157 ;  /* 0x0000009d007a7202 */ /* 0x000fce0000000f00 */
[----:B------:R-:W-:Y:S05]  /*5f10*/  WARPSYNC.COLLECTIVE R156, `(.L_x_4888) ;  /* 0x000000009c087348 */ /* 0x000fea0003c00000 */
[----:B------:R0:W1:Y:S02]  /*5f20*/  SHFL.BFLY P2, R157, R159, R158, R161 ;  /* 0x0c00009e9f9d7389 */ /* 0x00006400000400a1 */
[----:B01----:R-:W-:Y:S05]  /*5f30*/  ENDCOLLECTIVE ;  /* 0x000000000000791b */ /* 0x003fea0003800000 */
.L_x_4888:
[----:B------:R-:W-:Y:S01]  /*5f40*/  MOV R123, R157 ;  /* 0x0000009d007b7202 */ /* 0x000fe20000000f00 */
[----:B------:R-:W-:Y:S06]  /*5f50*/  BRA `(.L_x_4889) ;  /* 0xffffffb400107947 */ /* 0x000fec000383ffff */
.L_x_4890:
        /* <DEDUP_REMOVED lines=10> */
.L_x_11242:


//--------------------- .text._ZN10layer_norm13ln_bwd_kernelINS_13Kernel_traitsIf13__nv_bfloat16fS2_fjLj512ELj1ELj4ELj1ELj16ENS_18Kernel_traits_baseILj512EfS2_fS2_fjLj128EEEEELb1ELb1ELb0ELb1EEEvNS_9BwdParamsE --------------------------
	.section	.text._ZN10layer_norm13ln_bwd_kernelINS_13Kernel_traitsIf13__nv_bfloat16fS2_fjLj512ELj1ELj4ELj1ELj16ENS_18Kernel_traits_baseILj512EfS2_fS2_fjLj128EEEEELb1ELb1ELb0ELb1EEEvNS_9BwdParamsE,"ax",@progbits
	.align	128
        .global         _ZN10layer_norm13ln_bwd_kernelINS_13Kernel_traitsIf13__nv_bfloat16fS2_fjLj512ELj1ELj4ELj1ELj16ENS_18Kernel_traits_baseILj512EfS2_fS2_fjLj128EEEEELb1ELb1ELb0ELb1EEEvNS_9BwdParamsE
        .type           _ZN10layer_norm13ln_bwd_kernelINS_13Kernel_traitsIf13__nv_bfloat16fS2_fjLj512ELj1ELj4ELj1ELj16ENS_18Kernel_traits_baseILj512EfS2_fS2_fjLj128EEEEELb1ELb1ELb0ELb1EEEvNS_9BwdParamsE,@function
        .size           _ZN10layer_norm13ln_bwd_kernelINS_13Kernel_traitsIf13__nv_bfloat16fS2_fjLj512ELj1ELj4ELj1ELj16ENS_18Kernel_traits_baseILj512EfS2_fS2_fjLj128EEEEELb1ELb1ELb0ELb1EEEvNS_9BwdParamsE,(.L_x_11243 - _ZN10layer_norm13ln_bwd_kernelINS_13Kernel_traitsIf13__nv_bfloat16fS2_fjLj512ELj1ELj4ELj1ELj16ENS_18Kernel_traits_baseILj512EfS2_fS2_fjLj128EEEEELb1ELb1ELb0ELb1EEEvNS_9BwdParamsE)
        .other          _ZN10layer_norm13ln_bwd_kernelINS_13Kernel_traitsIf13__nv_bfloat16fS2_fjLj512ELj1ELj4ELj1ELj16ENS_18Kernel_traits_baseILj512EfS2_fS2_fjLj128EEEEELb1ELb1ELb0ELb1EEEvNS_9BwdParamsE,@"STO_CUDA_ENTRY STV_DEFAULT"
_ZN10layer_norm13ln_bwd_kernelINS_13Kernel_traitsIf13__nv_bfloat16fS2_fjLj512ELj1ELj4ELj1ELj16ENS_18Kernel_traits_baseILj512EfS2_fS2_fjLj128EEEEELb1ELb1ELb0ELb1EEEvNS_9BwdParamsE:
.text._ZN10layer_norm13ln_bwd_kernelINS_13Kernel_traitsIf13__nv_bfloat16fS2_fjLj512ELj1ELj4ELj1ELj16ENS_18Kernel_traits_baseILj512EfS2_fS2_fjLj128EEEEELb1ELb1ELb0ELb1EEEvNS_9BwdParamsE:
        /* <DEDUP_REMOVED lines=42> */
[----:B------:R-:W1:Y:S01]  /*02a0*/  LDCU.64 UR8, c[0x0][0x3e0] ;  /* 0x00007c00ff0877ac */ /* 0x000e620008000a00 */
[----:B------:R-:W-:-:S06]  /*02b0*/  LOP3.LUT R7, R0, 0x1f, RZ, 0xc0, !PT ;  /* 0x0000001f00077812 */ /* 0x000fcc00078ec0ff */
[----:B------:R-:W2:Y:S01]  /*02c0*/  LDC.64 R4, c[0x0][0x3e8] ;  /* 0x0000fa00ff047b82 */ /* 0x000ea20000000a00 */
        /* <DEDUP_REMOVED lines=35> */
[----:B------:R-:W5:Y:S04]  /*0500*/  LDG.E.128 R28, desc[UR6][R4.64+0x10] ;  /* 0x00001006041c7981 */ /* 0x000f68000c1e1d00 */
[----:B------:R0:W5:Y:S02]  /*0510*/  LDG.E.128 R24, desc[UR6][R4.64] ;  /* 0x0000000604187981 */ /* 0x000164000c1e1d00 */
[----:B0-----:R-:W-:-:S07]  /*0520*/  CS2R R4, SRZ ;  /* 0x0000000000047805 */ /* 0x001fce000001ff00 */
.L_x_4905:
[----:B------:R-:W0:Y:S01]  /*0530*/  S2R R0, SR_TID.X ;  /* 0x0000000000007919 */ /* 0x000e220000002100 */
[----:B------:R-:W1:Y:S01]  /*0540*/  LDC.64 R96, c[0x0][0x3c0] ;  /* 0x0000f000ff607b82 */ /* 0x000e620000000a00 */
[----:B------:R-:W-:-:S05]  /*0550*/  IMAD R80, R133, UR11, RZ ;  /* 0x0000000b85507c24 */ /* 0x000fca000f8e02ff */
[----:B------:R-:W-:Y:S02]  /*0560*/  SHF.R.S32.HI R81, RZ, 0x1f, R80 ;  /* 0x0000001fff517819 */ /* 0x000fe40000011450 */
[----:B------:R-:W2:Y:S02]  /*0570*/  LDC.64 R134, c[0x0][0x3a8] ;  /* 0x0000ea00ff867b82 */ /* 0x000ea40000000a00 */
[----:B------:R-:W-:-:S06]  /*0580*/  LEA.HI R81, R81, R80, RZ, 0x3 ;  /* 0x0000005051517211 */ /* 0x000fcc00078f18ff */
[----:B------:R-:W3:Y:S08]  /*0590*/  @P0 LDC.64 R144, c[0x0][0x3e0] ;  /* 0x0000f800ff900b82 */ /* 0x000ef00000000a00 */
[----:B------:R-:W4:Y:S01]  /*05a0*/  LDC.64 R100, c[0x0][0x428] ;  /* 0x00010a00ff647b82 */ /* 0x000f220000000a00 */
[----:B-1----:R-:W-:-:S05]  /*05b0*/  IMAD.WIDE R96, R133, 0x4, R96 ;  /* 0x0000000485607825 */ /* 0x002fca00078e0260 */
[----:B------:R-:W4:Y:S01]  /*05c0*/  LDG.E R139, desc[UR6][R96.64] ;  /* 0x00000006608b7981 */ /* 0x000f22000c1e1900 */
[----:B0-----:R-:W-:Y:S01]  /*05d0*/  LOP3.LUT R138, R0, 0x1f, RZ, 0xc0, !PT ;  /* 0x0000001f008a7812 */ /* 0x001fe200078ec0ff */
[----:B------:R-:W0:Y:S03]  /*05e0*/  LDC.64 R110, c[0x0][0x3c8] ;  /* 0x0000f200ff6e7b82 */ /* 0x000e260000000a00 */
[----:B------:R-:W-:-:S05]  /*05f0*/  LEA.HI.SX32 R138, R81, R138, 0x1d ;  /* 0x0000008a518a7211 */ /* 0x000fca00078feaff */
[----:B--2---:R-:W-:-:S04]  /*0600*/  IMAD.WIDE.U32 R146, R138, 0x20, R134 ;  /* 0x000000208a927825 */ /* 0x004fc800078e0086 */
[C---:B---3--:R-:W-:Y:S01]  /*0610*/  @P0 IMAD.WIDE R144, R133.reuse, 0x2, R144 ;  /* 0x0000000285900825 */ /* 0x048fe200078e0290 */
[----:B------:R-:W2:Y:S03]  /*0620*/  LDG.E.128 R80, desc[UR6][R146.64] ;  /* 0x0000000692507981 */ /* 0x000ea6000c1e1d00 */
[C---:B----4-:R-:W-:Y:S01]  /*0630*/  IMAD.WIDE.U32 R84, R138.reuse, 0x10, R100 ;  /* 0x000000108a547825 */ /* 0x050fe200078e0064 */
[----:B------:R-:W3:Y:S03]  /*0640*/  LDG.E.128 R88, desc[UR6][R146.64+0x10] ;  /* 0x0000100692587981 */ /* 0x000ee6000c1e1d00 */
[----:B0-----:R-:W-:Y:S01]  /*0650*/  IMAD.WIDE R136, R133, 0x4, R110 ;  /* 0x0000000485887825 */ /* 0x001fe200078e026e */
[----:B------:R-:W4:Y:S01]  /*0660*/  @P0 LDG.E.U16 R144, desc[UR6][R144.64] ;  /* 0x0000000690900981 */ /* 0x000f22000c1e1500 */
[----:B------:R-:W-:Y:S01]  /*0670*/  IADD3 R131, PT, PT, R138, 0x20, RZ ;  /* 0x000000208a837810 */ /* 0x000fe20007ffe0ff */
[----:B------:R-:W0:Y:S02]  /*0680*/  LDC.64 R110, c[0x0][0x3b0] ;  /* 0x0000ec00ff6e7b82 */ /* 0x000e240000000a00 */
[----:B------:R-:W4:Y:S04]  /*0690*/  LDG.E.128 R84, desc[UR6][R84.64] ;  /* 0x0000000654547981 */ /* 0x000f28000c1e1d00 */
[----:B------:R-:W4:Y:S01]  /*06a0*/  LDG.E R137, desc[UR6][R136.64] ;  /* 0x0000000688897981 */ /* 0x000f22000c1e1900 */
[----:B------:R-:W-:-:S04]  /*06b0*/  IMAD.WIDE.U32 R134, R131, 0x20, R134 ;  /* 0x0000002083867825 */ /* 0x000fc800078e0086 */
[----:B------:R-:W-:Y:S01]  /*06c0*/  IMAD.WIDE.U32 R100, R131, 0x10, R100 ;  /* 0x0000001083647825 */ /* 0x000fe200078e0064 */
[----:B------:R-:W4:Y:S04]  /*06d0*/  LDG.E.128 R92, desc[UR6][R134.64] ;  /* 0x00000006865c7981 */ /* 0x000f28000c1e1d00 */
[----:B------:R0:W4:Y:S04]  /*06e0*/  LDG.E.128 R96, desc[UR6][R134.64+0x10] ;  /* 0x0000100686607981 */ /* 0x000128000c1e1d00 */
[----:B------:R-:W4:Y:S01]  /*06f0*/  LDG.E.128 R100, desc[UR6][R100.64] ;  /* 0x0000000664647981 */ /* 0x000f22000c1e1d00 */
[----:B0-----:R-:W-:-:S04]  /*0700*/  IMAD.WIDE.U32 R134, R138, 0x8, R110 ;  /* 0x000000088a867825 */ /* 0x001fc800078e006e */
[----:B------:R-:W-:Y:S02]  /*0710*/  IMAD.WIDE.U32 R110, R131, 0x8, R110 ;  /* 0x00000008836e7825 */ /* 0x000fe400078e006e */
[----:B-----5:R-:W5:Y:S04]  /*0720*/  LDG.E.64 R134, desc[UR6][R134.64] ;  /* 0x0000000686867981 */ /* 0x020f68000c1e1b00 */
[----:B------:R-:W5:Y:S01]  /*0730*/  LDG.E.64 R110, desc[UR6][R110.64] ;  /* 0x000000066e6e7981 */ /* 0x000f62000c1e1b00 */
[----:B------:R-:W-:-:S04]  /*0740*/  ISETP.NE.U32.AND P1, PT, RZ, UR12, PT ;  /* 0x0000000cff007c0c */ /* 0x000fc8000bf25070 */
[----:B------:R-:W-:-:S13]  /*0750*/  ISETP.NE.AND.EX P1, PT, RZ, UR13, PT, P1 ;  /* 0x0000000dff007c0c */ /* 0x000fda000bf25310 */
[----:B------:R-:W0:Y:S01]  /*0760*/  @P1 LDC.64 R142, c[0x0][0x438] ;  /* 0x00010e00ff8e1b82 */ /* 0x000e220000000a00 */
[----:B------:R-:W-:-:S07]  /*0770*/  ISETP.NE.AND P2, PT, RZ, UR10, PT ;  /* 0x0000000aff007c0c */ /* 0x000fce000bf45270 */
[----:B------:R-:W1:Y:S01]  /*0780*/  @P1 LDC.64 R140, c[0x0][0x438] ;  /* 0x00010e00ff8c1b82 */ /* 0x000e620000000a00 */
[----:B------:R-:W-:Y:S01]  /*0790*/  MOV R136, 0x3f800000 ;  /* 0x3f80000000887802 */ /* 0x000fe20000000f00 */
[----:B0-----:R-:W-:-:S05]  /*07a0*/  @P1 IMAD.WIDE.U32 R142, R138, 0x20, R142 ;  /* 0x000000208a8e1825 */ /* 0x001fca00078e008e */
[----:B------:R-:W5:Y:S04]  /*07b0*/  @P1 LDG.E.128 R56, desc[UR6][R142.64] ;  /* 0x000000068e381981 */ /* 0x000f68000c1e1d00 */
[----:B------:R0:W5:Y:S01]  /*07c0*/  @P1 LDG.E.128 R60, desc[UR6][R142.64+0x10] ;  /* 0x000010068e3c1981 */ /* 0x000162000c1e1d00 */
[----:B-1----:R-:W-:-:S05]  /*07d0*/  @P1 IMAD.WIDE.U32 R140, R131, 0x20, R140 ;  /* 0x00000020838c1825 */ /* 0x002fca00078e008c */
[----:B------:R-:W5:Y:S04]  /*07e0*/  @P1 LDG.E.128 R64, desc[UR6][R140.64] ;  /* 0x000000068c401981 */ /* 0x000f68000c1e1d00 */
[----:B------:R1:W5:Y:S01]  /*07f0*/  @P1 LDG.E.128 R68, desc[UR6][R140.64+0x10] ;  /* 0x000010068c441981 */ /* 0x000362000c1e1d00 */
[----:B------:R-:W-:Y:S01]  /*0800*/  UMOV UR4, 0xffffffff ;  /* 0xffffffff00047882 */ /* 0x000fe20000000000 */
[----:B------:R-:W-:-:S04]  /*0810*/  ISETP.NE.U32.AND P1, PT, RZ, UR12, PT ;  /* 0x0000000cff007c0c */ /* 0x000fc8000bf25070 */
[----:B------:R-:W-:Y:S02]  /*0820*/  ISETP.NE.AND.EX P1, PT, RZ, UR13, PT, P1 ;  /* 0x0000000dff007c0c */ /* 0x000fe4000bf25310 */
[----:B------:R-:W-:-:S05]  /*0830*/  FSEL R139, R139, RZ, !P2 ;  /* 0x000000ff8b8b7208 */ /* 0x000fca0005000000 */
[C---:B--2---:R-:W-:Y:S01]  /*0840*/  FADD.FTZ R160, -R139.reuse, R80 ;  /* 0x000000508ba07221 */ /* 0x044fe20000010100 */
[C---:B------:R-:W-:Y:S01]  /*0850*/  FADD.FTZ R154, -R139.reuse, R83 ;  /* 0x000000538b9a7221 */ /* 0x040fe20000010100 */
[C---:B---3--:R-:W-:Y:S01]  /*0860*/  FADD.FTZ R162, -R139.reuse, R88 ;  /* 0x000000588ba27221 */ /* 0x048fe20000010100 */
[----:B------:R-:W-:Y:S01]  /*0870*/  FADD.FTZ R148, -R139, R89 ;  /* 0x000000598b947221 */ /* 0x000fe20000010100 */
[----:B----4-:R-:W-:Y:S02]  /*0880*/  @P0 SHF.L.U32 R136, R144, 0x10, RZ ;  /* 0x0000001090880819 */ /* 0x010fe400000006ff */
[C---:B0-----:R-:W-:Y:S02]  /*0890*/  PRMT R143, R84.reuse, 0x7632, R143 ;  /* 0x00007632548f7816 */ /* 0x041fe4000000008f */
[----:B------:R-:W-:Y:S02]  /*08a0*/  SHF.L.U32 R155, R84, 0x10, RZ ;  /* 0x00000010549b7819 */ /* 0x000fe400000006ff */
[C---:B------:R-:W-:Y:S01]  /*08b0*/  PRMT R142, R86.reuse, 0x7632, R142 ;  /* 0x00007632568e7816 */ /* 0x040fe2000000008e */
[----:B------:R-:W-:Y:S01]  /*08c0*/  FMUL.FTZ R84, R137, R160 ;  /* 0x000000a089547220 */ /* 0x000fe20000410000 */
[----:B------:R-:W-:Y:S01]  /*08d0*/  PRMT R144, R85, 0x7632, R144 ;  /* 0x0000763255907816 */ /* 0x000fe20000000090 */
[----:B------:R-:W-:Y:S01]  /*08e0*/  FMUL.FTZ R153, R137, R162 ;  /* 0x000000a289997220 */ /* 0x000fe20000410000 */
[----:B------:R-:W-:Y:S01]  /*08f0*/  SHF.L.U32 R86, R86, 0x10, RZ ;  /* 0x0000001056567819 */ /* 0x000fe200000006ff */
[----:B------:R-:W-:Y:S01]  /*0900*/  FADD.FTZ R21, R155, R21 ;  /* 0x000000159b157221 */ /* 0x000fe20000010000 */
[----:B------:R-:W-:Y:S01]  /*0910*/  SHF.L.U32 R142, R142, 0x10, RZ ;  /* 0x000000108e8e7819 */ /* 0x000fe200000006ff */
[-C--:B------:R-:W-:Y:S01]  /*0920*/  FFMA.FTZ R119, R84, R155.reuse, R119 ;  /* 0x0000009b54777223 */ /* 0x080fe20000010077 */
[----:B------:R-:W-:Y:S01]  /*0930*/  SHF.L.U32 R143, R143, 0x10, RZ ;  /* 0x000000108f8f7819 */ /* 0x000fe200000006ff */
[C---:B------:R-:W-:Y:S01]  /*0940*/  FMUL.FTZ R147, R137.reuse, R148 ;  /* 0x0000009489937220 */ /* 0x040fe20000410000 */
[----:B------:R-:W-:Y:S01]  /*0950*/  SHF.L.U32 R144, R144, 0x10, RZ ;  /* 0x0000001090907819 */ /* 0x000fe200000006ff */
[----:B------:R-:W-:Y:S01]  /*0960*/  FMUL.FTZ R157, R137, R154 ;  /* 0x0000009a899d7220 */ /* 0x000fe20000410000 */
[----:B------:R-:W-:Y:S01]  /*0970*/  FMUL.FTZ R155, R52, R155 ;  /* 0x0000009b349b7220 */ /* 0x000fe20000410000 */
[C---:B------:R-:W-:Y:S01]  /*0980*/  FADD.FTZ R150, -R139.reuse, R81 ;  /* 0x000000518b967221 */ /* 0x040fe20000010100 */
[----:B------:R-:W-:Y:S01]  /*0990*/  FADD.FTZ R158, -R139, R91 ;  /* 0x0000005b8b9e7221 */ /* 0x000fe20000010100 */
[----:B------:R-:W-:Y:S01]  /*09a0*/  SHF.L.U32 R156, R85, 0x10, RZ ;  /* 0x00000010559c7819 */ /* 0x000fe200000006ff */
[----:B------:R-:W-:Y:S01]  /*09b0*/  FADD.FTZ R17, R86, R17 ;  /* 0x0000001156117221 */ /* 0x000fe20000010000 */
[-C--:B------:R-:W-:Y:S01]  /*09c0*/  FFMA.FTZ R115, R153, R86.reuse, R115 ;  /* 0x0000005699737223 */ /* 0x080fe20000010073 */
[----:B------:R-:W-:Y:S01]  /*09d0*/  FMUL.FTZ R91, R48, R86 ;  /* 0x00000056305b7220 */ /* 0x000fe20000410000 */
[C---:B------:R-:W-:Y:S01]  /*09e0*/  PRMT R85, R87.reuse, 0x7632, R85 ;  /* 0x0000763257557816 */ /* 0x040fe20000000055 */
[----:B------:R-:W-:Y:S01]  /*09f0*/  FADD.FTZ R16, R142, R16 ;  /* 0x000000108e107221 */ /* 0x000fe20000010000 */
[----:B------:R-:W-:Y:S01]  /*0a00*/  SHF.L.U32 R146, R87, 0x10, RZ ;  /* 0x0000001057927819 */ /* 0x000fe200000006ff */
[-C--:B------:R-:W-:Y:S01]  /*0a10*/  FFMA.FTZ R114, R147, R142.reuse, R114 ;  /* 0x0000008e93727223 */ /* 0x080fe20000010072 */
[----:B------:R-:W-:Y:S01]  /*0a20*/  FMUL.FTZ R86, R49, R142 ;  /* 0x0000008e31567220 */ /* 0x000fe20000410000 */
[----:B------:R-:W-:Y:S01]  /*0a30*/  FMUL.FTZ R87, R53, R143 ;  /* 0x0000008f35577220 */ /* 0x000fe20000410000 */
[-C--:B------:R-:W-:Y:S01]  /*0a40*/  FFMA.FTZ R116, R157, R144.reuse, R116 ;  /* 0x000000909d747223 */ /* 0x080fe20000010074 */
[----:B------:R-:W-:Y:S01]  /*0a50*/  FADD.FTZ R18, R144, R18 ;  /* 0x0000001290127221 */ /* 0x000fe20000010000 */
[----:B------:R-:W-:Y:S01]  /*0a60*/  FMUL.FTZ R89, R55, R144 ;  /* 0x0000009037597220 */ /* 0x000fe20000410000 */
[----:B------:R-:W-:Y:S01]  /*0a70*/  FADD.FTZ R142, RZ, R155 ;  /* 0x0000009bff8e7221 */ /* 0x000fe20000010000 */
[C---:B------:R-:W-:Y:S01]  /*0a80*/  FADD.FTZ R152, -R139.reuse, R82 ;  /* 0x000000528b987221 */ /* 0x040fe20000010100 */
[----:B------:R-:W-:Y:S01]  /*0a90*/  FADD.FTZ R164, -R139, R90 ;  /* 0x0000005a8ba47221 */ /* 0x000fe20000010100 */
[----:B------:R-:W-:Y:S01]  /*0aa0*/  FMUL.FTZ R151, R137, R150 ;  /* 0x0000009689977220 */ /* 0x000fe20000410000 */
[----:B------:R-:W-:Y:S01]  /*0ab0*/  FFMA.FTZ R144, R84, R155, RZ ;  /* 0x0000009b54907223 */ /* 0x000fe200000100ff */
[C---:B------:R-:W-:Y:S01]  /*0ac0*/  FADD.FTZ R92, -R139.reuse, R92 ;  /* 0x0000005c8b5c7221 */ /* 0x040fe20000010100 */
[C---:B------:R-:W-:Y:S01]  /*0ad0*/  FADD.FTZ R82, -R139.reuse, R93 ;  /* 0x0000005d8b527221 */ /* 0x040fe20000010100 */
[C---:B------:R-:W-:Y:S01]  /*0ae0*/  FADD.FTZ R94, -R139.reuse, R94 ;  /* 0x0000005e8b5e7221 */ /* 0x040fe20000010100 */
[C---:B------:R-:W-:Y:S01]  /*0af0*/  FADD.FTZ R90, -R139.reuse, R95 ;  /* 0x0000005f8b5a7221 */ /* 0x040fe20000010100 */
[C---:B------:R-:W-:Y:S01]  /*0b00*/  FADD.FTZ R96, -R139.reuse, R96 ;  /* 0x000000608b607221 */ /* 0x040fe20000010100 */
[C---:B-1----:R-:W-:Y:S01]  /*0b10*/  FADD.FTZ R140, -R139.reuse, R97 ;  /* 0x000000618b8c7221 */ /* 0x042fe20000010100 */
[C---:B------:R-:W-:Y:S01]  /*0b20*/  FADD.FTZ R98, -R139.reuse, R98 ;  /* 0x000000628b627221 */ /* 0x040fe20000010100 */
[----:B------:R-:W-:Y:S01]  /*0b30*/  FADD.FTZ R80, -R139, R99 ;  /* 0x000000638b507221 */ /* 0x000fe20000010100 */
[C---:B------:R-:W-:Y:S01]  /*0b40*/  PRMT R81, R103.reuse, 0x7632, R81 ;  /* 0x0000763267517816 */ /* 0x040fe20000000051 */
[----:B------:R-:W-:Y:S01]  /*0b50*/  FMUL.FTZ R88, R54, R156 ;  /* 0x0000009c36587220 */ /* 0x000fe20000410000 */
[----:B------:R-:W-:Y:S01]  /*0b60*/  SHF.L.U32 R139, R103, 0x10, RZ ;  /* 0x00000010678b7819 */ /* 0x000fe200000006ff */
[----:B------:R-:W-:Y:S01]  /*0b70*/  FADD.FTZ R103, R142, R87 ;  /* 0x000000578e677221 */ /* 0x000fe20000010000 */
[----:B------:R-:W-:Y:S01]  /*0b80*/  FMUL.FTZ R159, R137, R152 ;  /* 0x00000098899f7220 */ /* 0x000fe20000410000 */
[----:B------:R-:W-:Y:S01]  /*0b90*/  FFMA.FTZ R144, R151, R87, R144 ;  /* 0x0000005797907223 */ /* 0x000fe20000010090 */
[----:B------:R-:W-:Y:S01]  /*0ba0*/  FMUL.FTZ R95, R137, R90 ;  /* 0x0000005a895f7220 */ /* 0x000fe20000410000 */
[----:B------:R-:W-:-:S02]  /*0bb0*/  FADD.FTZ R90, R103, R88 ;  /* 0x00000058675a7221 */ /* 0x000fc40000010000 */
[----:B------:R-:W-:Y:S02]  /*0bc0*/  FFMA.FTZ R144, R159, R88, R144 ;  /* 0x000000589f907223 */ /* 0x000fe40000010090 */
[----:B------:R-:W-:Y:S02]  /*0bd0*/  FADD.FTZ R90, R90, R89 ;  /* 0x000000595a5a7221 */ /* 0x000fe40000010000 */
[----:B------:R-:W-:Y:S01]  /*0be0*/  FFMA.FTZ R144, R157, R89, R144 ;  /* 0x000000599d907223 */ /* 0x000fe20000010090 */
[----:B------:R-:W-:Y:S01]  /*0bf0*/  FMUL.FTZ R149, R137, R164 ;  /* 0x000000a489957220 */ /* 0x000fe20000410000 */
[----:B------:R-:W-:Y:S01]  /*0c00*/  FADD.FTZ R103, R90, R91 ;  /* 0x0000005b5a677221 */ /* 0x000fe20000010000 */
[----:B------:R-:W-:Y:S01]  /*0c10*/  SHF.L.U32 R85, R85, 0x10, RZ ;  /* 0x0000001055557819 */ /* 0x000fe200000006ff */
[----:B------:R-:W-:Y:S01]  /*0c20*/  FFMA.FTZ R144, R153, R91, R144 ;  /* 0x0000005b99907223 */ /* 0x000fe20000010090 */
[----:B------:R-:W-:Y:S01]  /*0c30*/  FADD.FTZ R15, R146, R15 ;  /* 0x0000000f920f7221 */ /* 0x000fe20000010000 */
[----:B------:R-:W-:Y:S01]  /*0c40*/  FFMA.FTZ R113, R149, R146, R113 ;  /* 0x0000009295717223 */ /* 0x000fe20000010071 */
[----:B------:R-:W-:Y:S01]  /*0c50*/  FMUL.FTZ R145, R137, R158 ;  /* 0x0000009e89917220 */ /* 0x000fe20000410000 */
[----:B------:R-:W-:Y:S01]  /*0c60*/  FMUL.FTZ R146, R50, R146 ;  /* 0x0000009232927220 */ /* 0x000fe20000410000 */
[----:B------:R-:W-:Y:S01]  /*0c70*/  FADD.FTZ R103, R103, R86 ;  /* 0x0000005667677221 */ /* 0x000fe20000010000 */
[----:B------:R-:W-:Y:S01]  /*0c80*/  FFMA.FTZ R144, R147, R86, R144 ;  /* 0x0000005693907223 */ /* 0x000fe20000010090 */
[C---:B------:R-:W-:Y:S01]  /*0c90*/  PRMT R83, R100.reuse, 0x7632, R83 ;  /* 0x0000763264537816 */ /* 0x040fe20000000053 */
[----:B------:R-:W-:Y:S01]  /*0ca0*/  FADD.FTZ R14, R85, R14 ;  /* 0x0000000e550e7221 */ /* 0x000fe20000010000 */
[----:B------:R-:W-:Y:S01]  /*0cb0*/  SHF.L.U32 R99, R100, 0x10, RZ ;  /* 0x0000001064637819 */ /* 0x000fe200000006ff */
[-C--:B------:R-:W-:Y:S01]  /*0cc0*/  FFMA.FTZ R112, R145, R85.reuse, R112 ;  /* 0x0000005591707223 */ /* 0x080fe20000010070 */
[----:B------:R-:W-:Y:S01]  /*0cd0*/  FMUL.FTZ R92, R137, R92 ;  /* 0x0000005c895c7220 */ /* 0x000fe20000410000 */
        /* <DEDUP_REMOVED lines=8> */
[----:B------:R-:W-:Y:S01]  /*0d60*/  FFMA.FTZ R118, R151, R143, R118 ;  /* 0x0000008f97767223 */ /* 0x000fe20000010076 */
[----:B------:R-:W-:Y:S01]  /*0d70*/  FADD.FTZ R20, R143, R20 ;  /* 0x000000148f147221 */ /* 0x000fe20000010000 */
[----:B------:R-:W-:Y:S01]  /*0d80*/  FMUL.FTZ R99, R44, R99 ;  /* 0x000000632c637220 */ /* 0x000fe20000410000 */
[----:B------:R-:W-:Y:S01]  /*0d90*/  FADD.FTZ R90, R90, R85 ;  /* 0x000000555a5a7221 */ /* 0x000fe20000010000 */
[----:B------:R-:W-:Y:S01]  /*0da0*/  FFMA.FTZ R143, R145, R85, R144 ;  /* 0x00000055918f7223 */ /* 0x000fe20000010090 */
[----:B------:R-:W-:Y:S01]  /*0db0*/  SHF.L.U32 R82, R100, 0x10, RZ ;  /* 0x0000001064527819 */ /* 0x000fe200000006ff */
[-C--:B------:R-:W-:Y:S01]  /*0dc0*/  FFMA.FTZ R108, R93, R83.reuse, R108 ;  /* 0x000000535d6c7223 */ /* 0x080fe2000001006c */
[----:B------:R-:W-:Y:S01]  /*0dd0*/  SHF.L.U32 R101, R101, 0x10, RZ ;  /* 0x0000001065657819 */ /* 0x000fe200000006ff */
[----:B------:R-:W-:Y:S01]  /*0de0*/  FADD.FTZ R12, R83, R12 ;  /* 0x0000000c530c7221 */ /* 0x000fe20000010000 */
[----:B------:R-:W-:Y:S01]  /*0df0*/  FMUL.FTZ R100, R45, R83 ;  /* 0x000000532d647220 */ /* 0x000fe20000410000 */
[C---:B------:R-:W-:Y:S01]  /*0e00*/  FMUL.FTZ R94, R137.reuse, R94 ;  /* 0x0000005e895e7220 */ /* 0x040fe20000410000 */
[----:B------:R-:W-:Y:S01]  /*0e10*/  FADD.FTZ R83, R90, R99 ;  /* 0x000000635a537221 */ /* 0x000fe20000010000 */
[----:B------:R-:W-:Y:S01]  /*0e20*/  PRMT R141, R102, 0x7632, R141 ;  /* 0x00007632668d7816 */ /* 0x000fe2000000008d */
[----:B------:R-:W-:Y:S01]  /*0e30*/  FFMA.FTZ R90, R92, R99, R143 ;  /* 0x000000635c5a7223 */ /* 0x000fe2000001008f */
[----:B------:R-:W-:Y:S01]  /*0e40*/  SHF.L.U32 R102, R102, 0x10, RZ ;  /* 0x0000001066667819 */ /* 0x000fe200000006ff */
[C---:B------:R-:W-:Y:S01]  /*0e50*/  FMUL.FTZ R96, R137.reuse, R96 ;  /* 0x0000006089607220 */ /* 0x040fe20000410000 */
[----:B------:R-:W-:Y:S01]  /*0e60*/  FMUL.FTZ R97, R137, R140 ;  /* 0x0000008c89617220 */ /* 0x000fe20000410000 */
[----:B------:R-:W-:Y:S01]  /*0e70*/  FADD.FTZ R11, R101, R11 ;  /* 0x0000000b650b7221 */ /* 0x000fe20000010000 */
[-C--:B------:R-:W-:Y:S01]  /*0e80*/  FFMA.FTZ R107, R94, R101.reuse, R107 ;  /* 0x000000655e6b7223 */ /* 0x080fe2000001006b */
[----:B------:R-:W-:Y:S01]  /*0e90*/  FADD.FTZ R140, R83, R100 ;  /* 0x00000064538c7221 */ /* 0x000fe20000010000 */
[----:B------:R-:W-:Y:S01]  /*0ea0*/  FMUL.FTZ R101, R46, R101 ;  /* 0x000000652e657220 */ /* 0x000fe20000410000 */
        /* <DEDUP_REMOVED lines=9> */
[----:B------:R-:W-:-:S02]  /*0f40*/  SHF.L.U32 R141, R141, 0x10, RZ ;  /* 0x000000108d8d7819 */ /* 0x000fc400000006ff */
        /* <DEDUP_REMOVED lines=43> */
.L_x_4917:
        /* <DEDUP_REMOVED lines=13> */
[-C--:B------:R-:W-:Y:S01]  /*12d0*/  FFMA.FTZ R90, R157, R143.reuse, R144 ;  /* 0x0000008f9d5a7223 */ /* 0x080fe20000010090 */
[----:B-----5:R-:W-:Y:S01]  /*12e0*/  LOP3.LUT P2, RZ, R134, 0xff0000, RZ, 0xc0, !PT ;  /* 0x00ff000086ff7812 */ /* 0x020fe2000784c0ff */
[----:B------:R-:W-:Y:S01]  /*12f0*/  UMOV UR4, UR5 ;  /* 0x0000000500047c82 */ /* 0x000fe20008000000 */
[----:B------:R-:W-:Y:S01]  /*1300*/  FADD.FTZ R88, R88, -R159 ;  /* 0x8000009f58587221 */ /* 0x000fe20000010000 */
[----:B------:R-:W-:Y:S01]  /*1310*/  FADD.FTZ R90, R89, -R90 ;  /* 0x8000005a595a7221 */ /* 0x000fe20000010000 */
[----:B------:R-:W-:Y:S01]  /*1320*/  LOP3.LUT P3, RZ, R134, 0xff000000, RZ, 0xc0, !PT ;  /* 0xff00000086ff7812 */ /* 0x000fe2000786c0ff */
[-C--:B------:R-:W-:Y:S01]  /*1330*/  FFMA.FTZ R148, R153, R143.reuse, R144 ;  /* 0x0000008f99947223 */ /* 0x080fe20000010090 */
[----:B------:R-:W-:Y:S01]  /*1340*/  FMUL.FTZ R89, R137, R88 ;  /* 0x0000005889597220 */ /* 0x000fe20000410000 */
[----:B------:R-:W-:Y:S01]  /*1350*/  HFMA2 R88, -RZ, RZ, 0, 0 ;  /* 0x00000000ff587431 */ /* 0x000fe200000001ff */
[----:B------:R-:W-:Y:S01]  /*1360*/  LOP3.LUT P6, RZ, R135, 0xff, RZ, 0xc0, !PT ;  /* 0x000000ff87ff7812 */ /* 0x000fe200078cc0ff */
[----:B------:R-:W-:Y:S01]  /*1370*/  FADD.FTZ R148, R91, -R148 ;  /* 0x800000945b947221 */ /* 0x000fe20000010000 */
[----:B------:R-:W-:Y:S01]  /*1380*/  FMUL.FTZ R89, R89, R136 ;  /* 0x0000008859597220 */ /* 0x000fe20000410000 */
[----:B------:R-:W-:Y:S01]  /*1390*/  LOP3.LUT P5, RZ, R135, 0xff00, RZ, 0xc0, !PT ;  /* 0x0000ff0087ff7812 */ /* 0x000fe200078ac0ff */
[-CC-:B------:R-:W-:Y:S01]  /*13a0*/  FFMA.FTZ R147, R147, R143.reuse, R144.reuse ;  /* 0x0000008f93937223 */ /* 0x180fe20000010090 */
[----:B------:R-:W-:Y:S01]  /*13b0*/  FMUL.FTZ R91, R137, R148 ;  /* 0x00000094895b7220 */ /* 0x000fe20000410000 */
[----:B------:R-:W-:Y:S01]  /*13c0*/  FMUL.FTZ R150, R89, UR4 ;  /* 0x0000000459967c20 */ /* 0x000fe20008410000 */
[----:B------:R-:W-:Y:S01]  /*13d0*/  @P2 SHF.L.U32 R89, R81, 0x10, RZ ;  /* 0x0000001051592819 */ /* 0x000fe200000006ff */
[----:B------:R-:W-:Y:S01]  /*13e0*/  FFMA.FTZ R149, R149, R143, R144 ;  /* 0x0000008f95957223 */ /* 0x000fe20000010090 */
[----:B------:R-:W-:Y:S01]  /*13f0*/  @P3 PRMT R81, R81, 0x7632, R81 ;  /* 0x0000763251513816 */ /* 0x000fe20000000051 */
[----:B------:R-:W-:Y:S01]  /*1400*/  FMUL.FTZ R91, R91, R136 ;  /* 0x000000885b5b7220 */ /* 0x000fe20000410000 */
[----:B------:R-:W-:Y:S01]  /*1410*/  FMUL.FTZ R148, R26, R150 ;  /* 0x000000961a947220 */ /* 0x000fe20000410000 */
[----:B------:R-:W-:Y:S01]  /*1420*/  @P2 FMUL.FTZ R88, R150, R89 ;  /* 0x0000005996582220 */ /* 0x000fe20000410000 */
[----:B------:R-:W-:Y:S01]  /*1430*/  FMUL.FTZ R89, R137, R90 ;  /* 0x0000005a89597220 */ /* 0x000fe20000410000 */
[----:B------:R-:W-:Y:S01]  /*1440*/  @P3 SHF.L.U32 R81, R81, 0x10, RZ ;  /* 0x0000001051513819 */ /* 0x000fe200000006ff */
[----:B------:R-:W-:Y:S01]  /*1450*/  FMUL.FTZ R152, R91, UR4 ;  /* 0x000000045b987c20 */ /* 0x000fe20008410000 */
[----:B------:R-:W-:-:S02]  /*1460*/  HFMA2 R91, -RZ, RZ, 0, 0 ;  /* 0x00000000ff5b7431 */ /* 0x000fc400000001ff */
[----:B------:R-:W-:Y:S01]  /*1470*/  FMUL.FTZ R89, R89, R136 ;  /* 0x0000008859597220 */ /* 0x000fe20000410000 */
[----:B------:R-:W-:Y:S01]  /*1480*/  FSEL R148, R148, RZ, P2 ;  /* 0x000000ff94947208 */ /* 0x000fe20001000000 */
[----:B------:R-:W-:Y:S01]  /*1490*/  FMUL.FTZ R150, R28, R152 ;  /* 0x000000981c967220 */ /* 0x000fe20000410000 */
[----:B------:R-:W-:Y:S01]  /*14a0*/  ISETP.GE.U32.AND P2, PT, R134, RZ, PT ;  /* 0x000000ff8600720c */ /* 0x000fe20003f46070 */
[----:B------:R-:W-:Y:S01]  /*14b0*/  FMUL.FTZ R90, R89, UR4 ;  /* 0x00000004595a7c20 */ /* 0x000fe20008410000 */
[----:B------:R-:W-:Y:S01]  /*14c0*/  MOV R89, RZ ;  /* 0x000000ff00597202 */ /* 0x000fe20000000f00 */
[----:B------:R-:W-:Y:S01]  /*14d0*/  FADD.FTZ R86, R86, -R147 ;  /* 0x8000009356567221 */ /* 0x000fe20000010000 */
[----:B------:R-:W-:Y:S01]  /*14e0*/  LOP3.LUT P4, RZ, R134, 0xff, RZ, 0xc0, !PT ;  /* 0x000000ff86ff7812 */ /* 0x000fe2000788c0ff */
[----:B------:R-:W-:Y:S01]  /*14f0*/  @P3 FMUL.FTZ R89, R90, R81 ;  /* 0x000000515a593220 */ /* 0x000fe20000410000 */
[----:B------:R-:W-:Y:S01]  /*1500*/  @P6 SHF.L.U32 R81, R82, 0x10, RZ ;  /* 0x0000001052516819 */ /* 0x000fe200000006ff */
[----:B------:R-:W-:Y:S01]  /*1510*/  FADD.FTZ R146, R146, -R149 ;  /* 0x8000009592927221 */ /* 0x000fe20000010000 */
[----:B------:R-:W-:Y:S01]  /*1520*/  FSEL R150, R150, RZ, P6 ;  /* 0x000000ff96967208 */ /* 0x000fe20003000000 */
[--C-:B------:R-:W-:Y:S01]  /*1530*/  FFMA.FTZ R84, R84, R143, R144.reuse ;  /* 0x0000008f54547223 */ /* 0x100fe20000010090 */
[----:B------:R-:W-:Y:S01]  /*1540*/  ISETP.GE.U32.AND.EX P2, PT, R135, 0x1000000, PT, P2 ;  /* 0x010000008700780c */ /* 0x000fe20003f46120 */
[----:B------:R-:W-:Y:S01]  /*1550*/  @P6 FMUL.FTZ R91, R152, R81 ;  /* 0x00000051985b6220 */ /* 0x000fe20000410000 */
[----:B------:R-:W-:Y:S01]  /*1560*/  FMUL.FTZ R81, R27, R90 ;  /* 0x0000005a1b517220 */ /* 0x000fe20000410000 */
[----:B------:R-:W-:Y:S01]  /*1570*/  LOP3.LUT P6, RZ, R135, 0xff0000, RZ, 0xc0, !PT ;  /* 0x00ff000087ff7812 */ /* 0x000fe200078cc0ff */
[----:B------:R-:W-:Y:S01]  /*1580*/  FFMA.FTZ R90, R151, R143, R144 ;  /* 0x0000008f975a7223 */ /* 0x000fe20000010090 */
[----:B------:R-:W-:-:S02]  /*1590*/  FADD.FTZ R84, R155, -R84 ;  /* 0x800000549b547221 */ /* 0x000fc40000010000 */
[----:B------:R-:W-:Y:S01]  /*15a0*/  FSEL R81, R81, RZ, P3 ;  /* 0x000000ff51517208 */ /* 0x000fe20001800000 */
[----:B------:R-:W-:Y:S01]  /*15b0*/  FADD.FTZ R90, R87, -R90 ;  /* 0x8000005a575a7221 */ /* 0x000fe20000010000 */
[----:B------:R-:W-:Y:S01]  /*15c0*/  LOP3.LUT P3, RZ, R134, 0xff00, RZ, 0xc0, !PT ;  /* 0x0000ff0086ff7812 */ /* 0x000fe2000786c0ff */
[----:B------:R-:W-:Y:S01]  /*15d0*/  FFMA.FTZ R134, R145, R143, R144 ;  /* 0x0000008f91867223 */ /* 0x000fe20000010090 */
[----:B------:R-:W-:Y:S01]  /*15e0*/  FMUL.FTZ R87, R137, R146 ;  /* 0x0000009289577220 */ /* 0x000fe20000410000 */
[----:B------:R-:W-:Y:S01]  /*15f0*/  HFMA2 R145, -RZ, RZ, 0, 0 ;  /* 0x00000000ff917431 */ /* 0x000fe200000001ff */
[----:B------:R-:W-:Y:S01]  /*1600*/  F2FP.BF16.F32.PACK_AB R81, R81, R148 ;  /* 0x000000945151723e */ /* 0x000fe200000010ff */
[----:B------:R-:W-:Y:S01]  /*1610*/  FADD.FTZ R152, R85, -R134 ;  /* 0x8000008655987221 */ /* 0x000fe20000010000 */
[----:B------:R-:W-:Y:S01]  /*1620*/  FMUL.FTZ R85, R137, R86 ;  /* 0x0000005689557220 */ /* 0x000fe20000410000 */
[----:B------:R-:W-:Y:S02]  /*1630*/  @P5 PRMT R86, R82, 0x7632, R86 ;  /* 0x0000763252565816 */ /* 0x000fe40000000056 */
[----:B------:R-:W-:Y:S01]  /*1640*/  @P6 SHF.L.U32 R146, R83, 0x10, RZ ;  /* 0x0000001053926819 */ /* 0x000fe200000006ff */
[-C--:B------:R-:W-:Y:S01]  /*1650*/  FMUL.FTZ R82, R85, R136.reuse ;  /* 0x0000008855527220 */ /* 0x080fe20000410000 */
[----:B------:R-:W-:Y:S01]  /*1660*/  FMUL.FTZ R85, R87, R136 ;  /* 0x0000008857557220 */ /* 0x000fe20000410000 */
[----:B------:R-:W-:Y:S01]  /*1670*/  @P5 SHF.L.U32 R87, R86, 0x10, RZ ;  /* 0x0000001056575819 */ /* 0x000fe200000006ff */
[----:B------:R-:W-:Y:S01]  /*1680*/  FMUL.FTZ R135, R137, R152 ;  /* 0x0000009889877220 */ /* 0x000fe20000410000 */
[----:B------:R-:W-:Y:S01]  /*1690*/  FMUL.FTZ R82, R82, UR4 ;  /* 0x0000000452527c20 */ /* 0x000fe20008410000 */
[----:B------:R-:W-:Y:S01]  /*16a0*/  @P2 PRMT R83, R83, 0x7632, R83 ;  /* 0x0000763253532816 */ /* 0x000fe20000000053 */
[----:B------:R-:W-:Y:S01]  /*16b0*/  FMUL.FTZ R85, R85, UR4 ;  /* 0x0000000455557c20 */ /* 0x000fe20008410000 */
[----:B------:R-:W-:Y:S01]  /*16c0*/  MOV R134, RZ ;  /* 0x000000ff00867202 */ /* 0x000fe20000000f00 */
[----:B------:R-:W-:Y:S01]  /*16d0*/  @P5 FMUL.FTZ R134, R82, R87 ;  /* 0x0000005752865220 */ /* 0x000fe20000410000 */
[----:B------:R-:W-:Y:S01]  /*16e0*/  FMUL.FTZ R135, R135, R136 ;  /* 0x0000008887877220 */ /* 0x000fe20000410000 */
[----:B------:R-:W-:Y:S01]  /*16f0*/  @P2 SHF.L.U32 R147, R83, 0x10, RZ ;  /* 0x0000001053932819 */ /* 0x000fe200000006ff */
[C---:B------:R-:W-:Y:S01]  /*1700*/  FMUL.FTZ R87, R137.reuse, R90 ;  /* 0x0000005a89577220 */ /* 0x040fe20000410000 */
[----:B------:R-:W-:Y:S01]  /*1710*/  FMUL.FTZ R83, R137, R84 ;  /* 0x0000005489537220 */ /* 0x000fe20000410000 */
[C---:B------:R-:W-:Y:S01]  /*1720*/  @P4 SHF.L.U32 R86, R80.reuse, 0x10, RZ ;  /* 0x0000001050564819 */ /* 0x040fe200000006ff */
[----:B------:R-:W-:Y:S01]  /*1730*/  FMUL.FTZ R152, R135, UR4 ;  /* 0x0000000487987c20 */ /* 0x000fe20008410000 */
[----:B------:R-:W-:Y:S01]  /*1740*/  @P3 PRMT R80, R80, 0x7632, R80 ;  /* 0x0000763250503816 */ /* 0x000fe20000000050 */
[-C--:B------:R-:W-:Y:S01]  /*1750*/  FMUL.FTZ R87, R87, R136.reuse ;  /* 0x0000008857577220 */ /* 0x080fe20000410000 */
[----:B------:R-:W-:Y:S01]  /*1760*/  FMUL.FTZ R83, R83, R136 ;  /* 0x0000008853537220 */ /* 0x000fe20000410000 */
[----:B------:R-:W-:Y:S01]  /*1770*/  @P6 FMUL.FTZ R145, R85, R146 ;  /* 0x0000009255916220 */ /* 0x000fe20000410000 */
[----:B------:R-:W-:Y:S01]  /*1780*/  MOV R146, RZ ;  /* 0x000000ff00927202 */ /* 0x000fe20000000f00 */
[----:B------:R-:W-:Y:S01]  /*1790*/  @P2 FMUL.FTZ R146, R152, R147 ;  /* 0x0000009398922220 */ /* 0x000fe20000410000 */
[----:B------:R-:W-:Y:S01]  /*17a0*/  @P3 SHF.L.U32 R80, R80, 0x10, RZ ;  /* 0x0000001050503819 */ /* 0x000fe200000006ff */
[----:B------:R-:W-:Y:S01]  /*17b0*/  FMUL.FTZ R87, R87, UR4 ;  /* 0x0000000457577c20 */ /* 0x000fe20008410000 */
[----:B------:R-:W-:Y:S01]  /*17c0*/  FMUL.FTZ R147, R83, UR4 ;  /* 0x0000000453937c20 */ /* 0x000fe20008410000 */
[----:B------:R-:W-:Y:S01]  /*17d0*/  MOV R135, RZ ;  /* 0x000000ff00877202 */ /* 0x000fe20000000f00 */
[----:B------:R-:W-:Y:S01]  /*17e0*/  FMUL.FTZ R85, R30, R85 ;  /* 0x000000551e557220 */ /* 0x000fe20000410000 */
[----:B------:R-:W-:Y:S01]  /*17f0*/  @P3 FMUL.FTZ R135, R87, R80 ;  /* 0x0000005057873220 */ /* 0x000fe20000410000 */
[----:B------:R-:W-:Y:S01]  /*1800*/  FMUL.FTZ R83, R29, R82 ;  /* 0x000000521d537220 */ /* 0x000fe20000410000 */
[----:B------:R-:W-:Y:S01]  /*1810*/  FMUL.FTZ R84, R31, R152 ;  /* 0x000000981f547220 */ /* 0x000fe20000410000 */
[----:B------:R-:W-:Y:S01]  /*1820*/  FMUL.FTZ R80, R24, R147 ;  /* 0x0000009318507220 */ /* 0x000fe20000410000 */
[----:B------:R-:W-:Y:S01]  /*1830*/  FMUL.FTZ R82, R25, R87 ;  /* 0x0000005719527220 */ /* 0x000fe20000410000 */
[----:B------:R-:W-:-:S02]  /*1840*/  HFMA2 R90, -RZ, RZ, 0, 0 ;  /* 0x00000000ff5a7431 */ /* 0x000fc400000001ff */
[----:B------:R-:W-:Y:S01]  /*1850*/  @P4 FMUL.FTZ R90, R147, R86 ;  /* 0x00000056935a4220 */ /* 0x000fe20000410000 */
        /* <DEDUP_REMOVED lines=8> */
[----:B------:R-:W-:Y:S06]  /*18e0*/  BRA `(.L_x_4897) ;  /* 0x0000000400807947 */ /* 0x000fec0003800000 */
.L_x_4896:
[-CC-:B------:R-:W-:Y:S01]  /*18f0*/  FFMA.FTZ R159, R159, R143.reuse, R144.reuse ;  /* 0x0000008f9f9f7223 */ /* 0x180fe20000010090 */
[C---:B-----5:R-:W-:Y:S01]  /*1900*/  LOP3.LUT P2, RZ, R134.reuse, 0xff0000, RZ, 0xc0, !PT ;  /* 0x00ff000086ff7812 */ /* 0x060fe2000784c0ff */
[-CC-:B------:R-:W-:Y:S01]  /*1910*/  FFMA.FTZ R72, R157, R143.reuse, R144.reuse ;  /* 0x0000008f9d487223 */ /* 0x180fe20000010090 */
[----:B------:R-:W-:Y:S01]  /*1920*/  LOP3.LUT P3, RZ, R134, 0xff000000, RZ, 0xc0, !PT ;  /* 0xff00000086ff7812 */ /* 0x000fe2000786c0ff */
[----:B------:R-:W-:Y:S01]  /*1930*/  FADD.FTZ R78, R88, -R159 ;  /* 0x8000009f584e7221 */ /* 0x000fe20000010000 */
[----:B------:R-:W-:Y:S01]  /*1940*/  FFMA.FTZ R90, R153, R143, R144 ;  /* 0x0000008f995a7223 */ /* 0x000fe20000010090 */
[----:B------:R-:W-:Y:S01]  /*1950*/  FADD.FTZ R76, R89, -R72 ;  /* 0x80000048594c7221 */ /* 0x000fe20000010000 */
[----:B------:R-:W-:Y:S01]  /*1960*/  UMOV UR4, UR5 ;  /* 0x0000000500047c82 */ /* 0x000fe20008000000 */
[----:B------:R-:W-:Y:S01]  /*1970*/  FMUL.FTZ R78, R137, R78 ;  /* 0x0000004e894e7220 */ /* 0x000fe20000410000 */
[----:B------:R-:W-:Y:S01]  /*1980*/  FADD.FTZ R90, R91, -R90 ;  /* 0x8000005a5b5a7221 */ /* 0x000fe20000010000 */
[----:B------:R-:W-:Y:S01]  /*1990*/  FMUL.FTZ R79, R137, R76 ;  /* 0x0000004c894f7220 */ /* 0x000fe20000410000 */
[----:B------:R-:W-:Y:S01]  /*19a0*/  LOP3.LUT P6, RZ, R135, 0xff, RZ, 0xc0, !PT ;  /* 0x000000ff87ff7812 */ /* 0x000fe200078cc0ff */
[----:B------:R-:W-:Y:S01]  /*19b0*/  FMUL.FTZ R72, R78, R136 ;  /* 0x000000884e487220 */ /* 0x000fe20000410000 */
[----:B------:R-:W-:-:S02]  /*19c0*/  CS2R R88, SRZ ;  /* 0x0000000000587805 */ /* 0x000fc4000001ff00 */
[----:B------:R-:W-:Y:S01]  /*19d0*/  @P2 SHF.L.U32 R74, R81, 0x10, RZ ;  /* 0x00000010514a2819 */ /* 0x000fe200000006ff */
[----:B------:R-:W-:Y:S01]  /*19e0*/  FMUL.FTZ R73, R79, R136 ;  /* 0x000000884f497220 */ /* 0x000fe20000410000 */
[----:B------:R-:W-:Y:S01]  /*19f0*/  @P3 PRMT R81, R81, 0x7632, R81 ;  /* 0x0000763251513816 */ /* 0x000fe20000000051 */
[----:B------:R-:W-:Y:S01]  /*1a00*/  FMUL.FTZ R75, R72, UR4 ;  /* 0x00000004484b7c20 */ /* 0x000fe20008410000 */
[----:B------:R-:W-:Y:S01]  /*1a10*/  FMUL.FTZ R72, R137, R90 ;  /* 0x0000005a89487220 */ /* 0x000fe20000410000 */
[----:B------:R-:W-:Y:S01]  /*1a20*/  FMUL.FTZ R76, R73, UR4 ;  /* 0x00000004494c7c20 */ /* 0x000fe20008410000 */
[----:B------:R-:W-:Y:S01]  /*1a30*/  @P3 SHF.L.U32 R81, R81, 0x10, RZ ;  /* 0x0000001051513819 */ /* 0x000fe200000006ff */
[----:B------:R-:W-:Y:S01]  /*1a40*/  @P2 FMUL.FTZ R88, R75, R74 ;  /* 0x0000004a4b582220 */ /* 0x000fe20000410000 */
[----:B------:R-:W-:Y:S01]  /*1a50*/  FMUL.FTZ R74, R72, R136 ;  /* 0x00000088484a7220 */ /* 0x000fe20000410000 */
[----:B------:R-:W-:Y:S01]  /*1a60*/  FMUL.FTZ R148, R26, R75 ;  /* 0x0000004b1a947220 */ /* 0x000fe20000410000 */
[----:B------:R-:W-:Y:S01]  /*1a70*/  LOP3.LUT P5, RZ, R135, 0xff00, RZ, 0xc0, !PT ;  /* 0x0000ff0087ff7812 */ /* 0x000fe200078ac0ff */
[----:B------:R-:W-:Y:S01]  /*1a80*/  @P3 FMUL.FTZ R89, R76, R81 ;  /* 0x000000514c593220 */ /* 0x000fe20000410000 */
[----:B------:R-:W-:Y:S01]  /*1a90*/  FMUL.FTZ R73, R74, UR4 ;  /* 0x000000044a497c20 */ /* 0x000fe20008410000 */
[----:B------:R-:W-:Y:S01]  /*1aa0*/  FMUL.FTZ R81, R27, R76 ;  /* 0x0000004c1b517220 */ /* 0x000fe20000410000 */
[----:B------:R-:W-:Y:S01]  /*1ab0*/  @P6 SHF.L.U32 R90, R82, 0x10, RZ ;  /* 0x00000010525a6819 */ /* 0x000fe200000006ff */
[--C-:B------:R-:W-:Y:S01]  /*1ac0*/  FFMA.FTZ R147, R147, R143, R144.reuse ;  /* 0x0000008f93937223 */ /* 0x100fe20000010090 */
[----:B------:R-:W-:Y:S01]  /*1ad0*/  FMUL.FTZ R150, R28, R73 ;  /* 0x000000491c967220 */ /* 0x000fe20000410000 */
[----:B------:R-:W-:Y:S01]  /*1ae0*/  LOP3.LUT P4, RZ, R134, 0xff, RZ, 0xc0, !PT ;  /* 0x000000ff86ff7812 */ /* 0x000fe2000788c0ff */
[----:B------:R-:W-:Y:S01]  /*1af0*/  HFMA2 R91, -RZ, RZ, 0, 0 ;  /* 0x00000000ff5b7431 */ /* 0x000fe200000001ff */
[----:B------:R-:W-:Y:S01]  /*1b00*/  FSEL R81, R81, RZ, P3 ;  /* 0x000000ff51517208 */ /* 0x000fe20001800000 */
[----:B------:R-:W-:Y:S01]  /*1b10*/  FADD.FTZ R86, R86, -R147 ;  /* 0x8000009356567221 */ /* 0x000fe20000010000 */
[----:B------:R-:W-:Y:S01]  /*1b20*/  FSEL R148, R148, RZ, P2 ;  /* 0x000000ff94947208 */ /* 0x000fe20001000000 */
[----:B------:R-:W-:Y:S01]  /*1b30*/  @P6 FMUL.FTZ R91, R73, R90 ;  /* 0x0000005a495b6220 */ /* 0x000fe20000410000 */
[C---:B------:R-:W-:Y:S01]  /*1b40*/  LOP3.LUT P3, RZ, R134.reuse, 0xff00, RZ, 0xc0, !PT ;  /* 0x0000ff0086ff7812 */ /* 0x040fe2000786c0ff */
[-CC-:B------:R-:W-:Y:S01]  /*1b50*/  FFMA.FTZ R74, R145, R143.reuse, R144.reuse ;  /* 0x0000008f914a7223 */ /* 0x180fe20000010090 */
[----:B------:R-:W-:Y:S01]  /*1b60*/  ISETP.GE.U32.AND P2, PT, R134, RZ, PT ;  /* 0x000000ff8600720c */ /* 0x000fe20003f46070 */
[----:B------:R-:W-:Y:S01]  /*1b70*/  FMUL.FTZ R73, R137, R86 ;  /* 0x0000005689497220 */ /* 0x000fe20000410000 */
[----:B------:R-:W-:Y:S01]  /*1b80*/  FSEL R150, R150, RZ, P6 ;  /* 0x000000ff96967208 */ /* 0x000fe20003000000 */
[-C--:B------:R-:W-:Y:S01]  /*1b90*/  FFMA.FTZ R149, R149, R143.reuse, R144 ;  /* 0x0000008f95957223 */ /* 0x080fe20000010090 */
[----:B------:R-:W-:Y:S01]  /*1ba0*/  LOP3.LUT P6, RZ, R135, 0xff0000, RZ, 0xc0, !PT ;  /* 0x00ff000087ff7812 */ /* 0x000fe200078cc0ff */
[----:B------:R-:W-:Y:S01]  /*1bb0*/  FADD.FTZ R76, R85, -R74 ;  /* 0x8000004a554c7221 */ /* 0x000fe20000010000 */
[----:B------:R-:W-:Y:S01]  /*1bc0*/  ISETP.GE.U32.AND.EX P2, PT, R135, 0x1000000, PT, P2 ;  /* 0x010000008700780c */ /* 0x000fe20003f46120 */
[----:B------:R-:W-:Y:S01]  /*1bd0*/  FMUL.FTZ R74, R73, R136 ;  /* 0x00000088494a7220 */ /* 0x000fe20000410000 */
[----:B------:R-:W-:Y:S01]  /*1be0*/  @P5 PRMT R75, R82, 0x7632, R75 ;  /* 0x00007632524b5816 */ /* 0x000fe2000000004b */
[----:B------:R-:W-:Y:S01]  /*1bf0*/  FADD.FTZ R146, R146, -R149 ;  /* 0x8000009592927221 */ /* 0x000fe20000010000 */
[----:B------:R-:W-:Y:S01]  /*1c00*/  @P4 SHF.L.U32 R82, R80, 0x10, RZ ;  /* 0x0000001050524819 */ /* 0x000fe200000006ff */
[-C--:B------:R-:W-:Y:S01]  /*1c10*/  FFMA.FTZ R84, R84, R143.reuse, R144 ;  /* 0x0000008f54547223 */ /* 0x080fe20000010090 */
[----:B------:R-:W-:Y:S01]  /*1c20*/  @P3 PRMT R86, R80, 0x7632, R86 ;  /* 0x0000763250563816 */ /* 0x000fe20000000056 */
[----:B------:R-:W-:Y:S01]  /*1c30*/  FMUL.FTZ R80, R74, UR4 ;  /* 0x000000044a507c20 */ /* 0x000fe20008410000 */
[----:B------:R-:W-:Y:S01]  /*1c40*/  @P5 SHF.L.U32 R77, R75, 0x10, RZ ;  /* 0x000000104b4d5819 */ /* 0x000fe200000006ff */
[C---:B------:R-:W-:Y:S01]  /*1c50*/  FMUL.FTZ R74, R137.reuse, R146 ;  /* 0x00000092894a7220 */ /* 0x040fe20000410000 */
[----:B------:R-:W-:Y:S01]  /*1c60*/  FMUL.FTZ R75, R137, R76 ;  /* 0x0000004c894b7220 */ /* 0x000fe20000410000 */
[----:B------:R-:W-:Y:S01]  /*1c70*/  CS2R R134, SRZ ;  /* 0x0000000000867805 */ /* 0x000fe2000001ff00 */
[----:B------:R-:W-:Y:S01]  /*1c80*/  FFMA.FTZ R90, R151, R143, R144 ;  /* 0x0000008f975a7223 */ /* 0x000fe20000010090 */
[C---:B------:R-:W-:Y:S01]  /*1c90*/  @P6 SHF.L.U32 R154, R83.reuse, 0x10, RZ ;  /* 0x00000010539a6819 */ /* 0x040fe200000006ff */
[----:B------:R-:W-:Y:S01]  /*1ca0*/  @P5 FMUL.FTZ R134, R80, R77 ;  /* 0x0000004d50865220 */ /* 0x000fe20000410000 */
[----:B------:R-:W-:Y:S01]  /*1cb0*/  @P2 PRMT R83, R83, 0x7632, R83 ;  /* 0x0000763253532816 */ /* 0x000fe20000000053 */
[-C--:B------:R-:W-:Y:S01]  /*1cc0*/  FMUL.FTZ R76, R74, R136.reuse ;  /* 0x000000884a4c7220 */ /* 0x080fe20000410000 */
[----:B------:R-:W-:Y:S01]  /*1cd0*/  FMUL.FTZ R77, R75, R136 ;  /* 0x000000884b4d7220 */ /* 0x000fe20000410000 */
[----:B------:R-:W-:Y:S01]  /*1ce0*/  FADD.FTZ R84, R155, -R84 ;  /* 0x800000549b547221 */ /* 0x000fe20000010000 */
[----:B------:R-:W-:Y:S01]  /*1cf0*/  FADD.FTZ R90, R87, -R90 ;  /* 0x8000005a575a7221 */ /* 0x000fe20000010000 */
[----:B------:R-:W-:Y:S01]  /*1d00*/  @P2 SHF.L.U32 R83, R83, 0x10, RZ ;  /* 0x0000001053532819 */ /* 0x000fe200000006ff */
[----:B------:R-:W-:Y:S01]  /*1d10*/  FMUL.FTZ R85, R76, UR4 ;  /* 0x000000044c557c20 */ /* 0x000fe20008410000 */
[----:B------:R-:W-:Y:S01]  /*1d20*/  FMUL.FTZ R152, R77, UR4 ;  /* 0x000000044d987c20 */ /* 0x000fe20008410000 */
[C---:B------:R-:W-:Y:S01]  /*1d30*/  FMUL.FTZ R76, R137.reuse, R84 ;  /* 0x00000054894c7220 */ /* 0x040fe20000410000 */
[----:B------:R-:W-:Y:S01]  /*1d40*/  FMUL.FTZ R77, R137, R90 ;  /* 0x0000005a894d7220 */ /* 0x000fe20000410000 */
[----:B------:R-:W-:-:S02]  /*1d50*/  HFMA2 R146, -RZ, RZ, 0, 0 ;  /* 0x00000000ff927431 */ /* 0x000fc400000001ff */
[----:B------:R-:W-:Y:S01]  /*1d60*/  @P2 FMUL.FTZ R146, R152, R83 ;  /* 0x0000005398922220 */ /* 0x000fe20000410000 */
[-C--:B------:R-:W-:Y:S01]  /*1d70*/  FMUL.FTZ R83, R76, R136.reuse ;  /* 0x000000884c537220 */ /* 0x080fe20000410000 */
[----:B------:R-:W-:Y:S01]  /*1d80*/  FMUL.FTZ R84, R77, R136 ;  /* 0x000000884d547220 */ /* 0x000fe20000410000 */
[----:B------:R-:W-:Y:S02]  /*1d90*/  @P3 SHF.L.U32 R147, R86, 0x10, RZ ;  /* 0x0000001056933819 */ /* 0x000fe400000006ff */
[----:B------:R-:W-:Y:S01]  /*1da0*/  FMUL.FTZ R87, R83, UR4 ;  /* 0x0000000453577c20 */ /* 0x000fe20008410000 */
[----:B------:R-:W-:Y:S01]  /*1db0*/  FMUL.FTZ R86, R84, UR4 ;  /* 0x0000000454567c20 */ /* 0x000fe20008410000 */
[----:B------:R-:W-:Y:S01]  /*1dc0*/  MOV R145, RZ ;  /* 0x000000ff00917202 */ /* 0x000fe20000000f00 */
[----:B------:R-:W-:Y:S01]  /*1dd0*/  @P6 FMUL.FTZ R145, R85, R154 ;  /* 0x0000009a55916220 */ /* 0x000fe20000410000 */
[----:B------:R-:W-:Y:S01]  /*1de0*/  MOV R90, RZ ;  /* 0x000000ff005a7202 */ /* 0x000fe20000000f00 */
[----:B------:R-:W-:Y:S01]  /*1df0*/  @P4 FMUL.FTZ R90, R87, R82 ;  /* 0x00000052575a4220 */ /* 0x000fe20000410000 */
[----:B------:R-:W-:Y:S01]  /*1e00*/  FMUL.FTZ R84, R30, R85 ;  /* 0x000000551e547220 */ /* 0x000fe20000410000 */
[----:B------:R-:W-:Y:S01]  /*1e10*/  FMUL.FTZ R83, R29, R80 ;  /* 0x000000501d537220 */ /* 0x000fe20000410000 */
[----:B------:R-:W-:Y:S01]  /*1e20*/  FMUL.FTZ R85, R31, R152 ;  /* 0x000000981f557220 */ /* 0x000fe20000410000 */
        /* <DEDUP_REMOVED lines=12> */
.L_x_4897:
        /* <DEDUP_REMOVED lines=11> */
[-CC-:B------:R-:W-:Y:S01]  /*1fa0*/  FFMA.FTZ R96, R96, R143.reuse, R144.reuse ;  /* 0x0000008f60607223 */ /* 0x180fe20000010090 */
[-C--:B------:R-:W-:Y:S01]  /*1fb0*/  FFMA.FTZ R94, R94, R143.reuse, R144 ;  /* 0x0000008f5e5e7223 */ /* 0x080fe20000010090 */
[----:B------:R-:W-:Y:S01]  /*1fc0*/  LOP3.LUT P6, RZ, R111, 0xff, RZ, 0xc0, !PT ;  /* 0x000000ff6fff7812 */ /* 0x000fe200078cc0ff */
[----:B------:R-:W-:Y:S01]  /*1fd0*/  FADD.FTZ R102, R102, -R95 ;  /* 0x8000005f66667221 */ /* 0x000fe20000010000 */
[----:B------:R-:W-:Y:S01]  /*1fe0*/  FADD.FTZ R96, R103, -R96 ;  /* 0x8000006067607221 */ /* 0x000fe20000010000 */
[----:B------:R-:W-:Y:S01]  /*1ff0*/  FADD.FTZ R94, R101, -R94 ;  /* 0x8000005e655e7221 */ /* 0x000fe20000010000 */
        /* <DEDUP_REMOVED lines=8> */
[-CC-:B------:R-:W-:Y:S01]  /*2080*/  FFMA.FTZ R73, R93, R143.reuse, R144.reuse ;  /* 0x0000008f5d497223 */ /* 0x180fe20000010090 */
[----:B-----5:R-:W-:Y:S01]  /*2090*/  @P6 SHF.L.U32 R81, R86, 0x10, RZ ;  /* 0x0000001056516819 */ /* 0x020fe200000006ff */
[----:B------:R-:W-:Y:S01]  /*20a0*/  FMUL.FTZ R82, R77, UR4 ;  /* 0x000000044d527c20 */ /* 0x000fe20008410000 */
[----:B------:R-:W-:Y:S01]  /*20b0*/  FMUL.FTZ R77, R80, UR4 ;  /* 0x00000004504d7c20 */ /* 0x000fe20008410000 */
[----:B------:R-:W-:Y:S01]  /*20c0*/  FFMA.FTZ R74, R92, R143, R144 ;  /* 0x0000008f5c4a7223 */ /* 0x000fe20000010090 */
[----:B------:R-:W-:Y:S01]  /*20d0*/  FMUL.FTZ R75, R75, UR4 ;  /* 0x000000044b4b7c20 */ /* 0x000fe20008410000 */
[----:B------:R-:W-:-:S02]  /*20e0*/  CS2R R92, SRZ ;  /* 0x00000000005c7805 */ /* 0x000fc4000001ff00 */
[----:B------:R-:W-:Y:S01]  /*20f0*/  @P2 SHF.L.U32 R76, R85, 0x10, RZ ;  /* 0x00000010554c2819 */ /* 0x000fe200000006ff */
[----:B------:R-:W-:Y:S01]  /*2100*/  @P6 FMUL.FTZ R93, R77, R81 ;  /* 0x000000514d5d6220 */ /* 0x000fe20000410000 */
[----:B------:R-:W-:Y:S01]  /*2110*/  FMUL.FTZ R81, R34, R75 ;  /* 0x0000004b22517220 */ /* 0x000fe20000410000 */
[----:B------:R-:W-:Y:S01]  /*2120*/  LOP3.LUT P5, RZ, R111, 0xff00, RZ, 0xc0, !PT ;  /* 0x0000ff006fff7812 */ /* 0x000fe200078ac0ff */
[----:B------:R-:W-:Y:S01]  /*2130*/  FFMA.FTZ R97, R97, R143, R144 ;  /* 0x0000008f61617223 */ /* 0x000fe20000010090 */
[----:B------:R-:W-:Y:S01]  /*2140*/  @P3 PRMT R85, R85, 0x7632, R85 ;  /* 0x0000763255553816 */ /* 0x000fe20000000055 */
[----:B------:R-:W-:Y:S02]  /*2150*/  HFMA2 R95, -RZ, RZ, 0, 0 ;  /* 0x00000000ff5f7431 */ /* 0x000fe400000001ff */
[----:B------:R-:W-:Y:S01]  /*2160*/  @P2 FMUL.FTZ R95, R75, R76 ;  /* 0x0000004c4b5f2220 */ /* 0x000fe20000410000 */
[----:B------:R-:W-:Y:S01]  /*2170*/  FSEL R81, R81, RZ, P2 ;  /* 0x000000ff51517208 */ /* 0x000fe20001000000 */
[----:B------:R-:W-:Y:S01]  /*2180*/  FADD.FTZ R140, R140, -R97 ;  /* 0x800000618c8c7221 */ /* 0x000fe20000010000 */
[----:B------:R-:W-:Y:S01]  /*2190*/  ISETP.GE.U32.AND P2, PT, R110, RZ, PT ;  /* 0x000000ff6e00720c */ /* 0x000fe20003f46070 */
[----:B------:R-:W-:Y:S01]  /*21a0*/  FMUL.FTZ R80, R35, R82 ;  /* 0x0000005223507220 */ /* 0x000fe20000410000 */
[----:B------:R-:W-:Y:S01]  /*21b0*/  @P3 SHF.L.U32 R85, R85, 0x10, RZ ;  /* 0x0000001055553819 */ /* 0x000fe200000006ff */
[----:B------:R-:W-:Y:S01]  /*21c0*/  FADD.FTZ R100, R100, -R73 ;  /* 0x8000004964647221 */ /* 0x000fe20000010000 */
[----:B------:R-:W-:Y:S01]  /*21d0*/  ISETP.GE.U32.AND.EX P2, PT, R111, 0x1000000, PT, P2 ;  /* 0x010000006f00780c */ /* 0x000fe20003f46120 */
[----:B------:R-:W-:Y:S01]  /*21e0*/  FMUL.FTZ R73, R137, R140 ;  /* 0x0000008c89497220 */ /* 0x000fe20000410000 */
[----:B------:R-:W-:Y:S01]  /*21f0*/  LOP3.LUT P4, RZ, R110, 0xff, RZ, 0xc0, !PT ;  /* 0x000000ff6eff7812 */ /* 0x000fe2000788c0ff */
[----:B------:R-:W-:Y:S01]  /*2200*/  @P3 FMUL.FTZ R92, R82, R85 ;  /* 0x00000055525c3220 */ /* 0x000fe20000410000 */
[----:B------:R-:W-:Y:S01]  /*2210*/  FMUL.FTZ R82, R36, R77 ;  /* 0x0000004d24527220 */ /* 0x000fe20000410000 */
[----:B------:R-:W-:Y:S01]  /*2220*/  FSEL R80, R80, RZ, P3 ;  /* 0x000000ff50507208 */ /* 0x000fe20001800000 */
[----:B------:R-:W-:Y:S01]  /*2230*/  FADD.FTZ R76, R99, -R74 ;  /* 0x8000004a634c7221 */ /* 0x000fe20000010000 */
[----:B------:R-:W-:Y:S01]  /*2240*/  @P5 PRMT R75, R86, 0x7632, R75 ;  /* 0x00007632564b5816 */ /* 0x000fe2000000004b */
[----:B------:R-:W-:Y:S01]  /*2250*/  FMUL.FTZ R74, R73, R136 ;  /* 0x00000088494a7220 */ /* 0x000fe20000410000 */
[----:B------:R-:W-:Y:S01]  /*2260*/  LOP3.LUT P3, RZ, R110, 0xff00, RZ, 0xc0, !PT ;  /* 0x0000ff006eff7812 */ /* 0x000fe2000786c0ff */
[-CC-:B------:R-:W-:Y:S01]  /*2270*/  FFMA.FTZ R98, R98, R143.reuse, R144.reuse ;  /* 0x0000008f62627223 */ /* 0x180fe20000010090 */
[----:B------:R-:W-:Y:S01]  /*2280*/  FFMA.FTZ R141, R141, R143, R144 ;  /* 0x0000008f8d8d7223 */ /* 0x000fe20000010090 */
[----:B------:R-:W-:Y:S01]  /*2290*/  FSEL R82, R82, RZ, P6 ;  /* 0x000000ff52527208 */ /* 0x000fe20003000000 */
[----:B------:R-:W-:Y:S01]  /*22a0*/  FMUL.FTZ R102, R74, UR4 ;  /* 0x000000044a667c20 */ /* 0x000fe20008410000 */
[----:B------:R-:W-:Y:S01]  /*22b0*/  @P5 SHF.L.U32 R75, R75, 0x10, RZ ;  /* 0x000000104b4b5819 */ /* 0x000fe200000006ff */
[----:B------:R-:W-:Y:S01]  /*22c0*/  FADD.FTZ R98, R139, -R98 ;  /* 0x800000628b627221 */ /* 0x000fe20000010000 */
[----:B------:R-:W-:Y:S01]  /*22d0*/  LOP3.LUT P6, RZ, R111, 0xff0000, RZ, 0xc0, !PT ;  /* 0x00ff00006fff7812 */ /* 0x000fe200078cc0ff */
[----:B------:R-:W-:Y:S01]  /*22e0*/  FADD.FTZ R142, R142, -R141 ;  /* 0x8000008d8e8e7221 */ /* 0x000fe20000010000 */
[----:B------:R-:W-:Y:S01]  /*22f0*/  MOV R86, RZ ;  /* 0x000000ff00567202 */ /* 0x000fe20000000f00 */
[----:B------:R-:W-:Y:S01]  /*2300*/  @P5 FMUL.FTZ R86, R102, R75 ;  /* 0x0000004b66565220 */ /* 0x000fe20000410000 */
[----:B------:R-:W-:Y:S01]  /*2310*/  @P2 PRMT R83, R87, 0x7632, R83 ;  /* 0x0000763257532816 */ /* 0x000fe20000000053 */
[C---:B------:R-:W-:Y:S01]  /*2320*/  FMUL.FTZ R74, R137.reuse, R98 ;  /* 0x00000062894a7220 */ /* 0x040fe20000410000 */
[C---:B------:R-:W-:Y:S01]  /*2330*/  FMUL.FTZ R76, R137.reuse, R76 ;  /* 0x0000004c894c7220 */ /* 0x040fe20000410000 */
[C---:B------:R-:W-:Y:S01]  /*2340*/  FMUL.FTZ R75, R137.reuse, R142 ;  /* 0x0000008e894b7220 */ /* 0x040fe20000410000 */
[----:B------:R-:W-:Y:S01]  /*2350*/  FMUL.FTZ R77, R137, R100 ;  /* 0x00000064894d7220 */ /* 0x000fe20000410000 */
[----:B------:R-:W-:Y:S01]  /*2360*/  @P4 SHF.L.U32 R85, R84, 0x10, RZ ;  /* 0x0000001054554819 */ /* 0x000fe200000006ff */
[-C--:B------:R-:W-:Y:S01]  /*2370*/  FMUL.FTZ R96, R74, R136.reuse ;  /* 0x000000884a607220 */ /* 0x080fe20000410000 */
[----:B------:R-:W-:Y:S01]  /*2380*/  @P2 SHF.L.U32 R100, R83, 0x10, RZ ;  /* 0x0000001053642819 */ /* 0x000fe200000006ff */
[-C--:B------:R-:W-:Y:S01]  /*2390*/  FMUL.FTZ R98, R75, R136.reuse ;  /* 0x000000884b627220 */ /* 0x080fe20000410000 */
[----:B------:R-:W-:Y:S01]  /*23a0*/  @P3 PRMT R84, R84, 0x7632, R84 ;  /* 0x0000763254543816 */ /* 0x000fe20000000054 */
[-C--:B------:R-:W-:Y:S01]  /*23b0*/  FMUL.FTZ R83, R76, R136.reuse ;  /* 0x000000884c537220 */ /* 0x080fe20000410000 */
[----:B------:R-:W-:Y:S01]  /*23c0*/  FMUL.FTZ R136, R77, R136 ;  /* 0x000000884d887220 */ /* 0x000fe20000410000 */
[----:B------:R-:W-:Y:S01]  /*23d0*/  @P6 SHF.L.U32 R101, R87, 0x10, RZ ;  /* 0x0000001057656819 */ /* 0x000fe200000006ff */
[----:B------:R-:W-:Y:S01]  /*23e0*/  FMUL.FTZ R96, R96, UR4 ;  /* 0x0000000460607c20 */ /* 0x000fe20008410000 */
[----:B------:R-:W-:Y:S01]  /*23f0*/  @P3 SHF.L.U32 R84, R84, 0x10, RZ ;  /* 0x0000001054543819 */ /* 0x000fe200000006ff */
[----:B------:R-:W-:Y:S01]  /*2400*/  FMUL.FTZ R83, R83, UR4 ;  /* 0x0000000453537c20 */ /* 0x000fe20008410000 */
[----:B------:R-:W-:Y:S01]  /*2410*/  FMUL.FTZ R98, R98, UR4 ;  /* 0x0000000462627c20 */ /* 0x000fe20008410000 */
[----:B------:R-:W-:Y:S01]  /*2420*/  FMUL.FTZ R136, R136, UR4 ;  /* 0x0000000488887c20 */ /* 0x000fe20008410000 */
[----:B------:R-:W-:Y:S01]  /*2430*/  HFMA2 R99, -RZ, RZ, 0, 0 ;  /* 0x00000000ff637431 */ /* 0x000fe200000001ff */
[----:B------:R-:W-:Y:S01]  /*2440*/  MOV R97, RZ ;  /* 0x000000ff00617202 */ /* 0x000fe20000000f00 */
[----:B------:R-:W-:Y:S01]  /*2450*/  HFMA2 R87, -RZ, RZ, 0, 0 ;  /* 0x00000000ff577431 */ /* 0x000fe200000001ff */
[----:B------:R-:W-:Y:S01]  /*2460*/  MOV R94, RZ ;  /* 0x000000ff005e7202 */ /* 0x000fe20000000f00 */
        /* <DEDUP_REMOVED lines=17> */
[----:B------:R-:W-:Y:S01]  /*2580*/  F2FP.BF16.F32.PACK_AB R80, R84, R85 ;  /* 0x000000555450723e */ /* 0x000fe200000010ff */
[----:B------:R-:W-:Y:S06]  /*2590*/  BRA `(.L_x_4899) ;  /* 0x0000000400807947 */ /* 0x000fec0003800000 */
.L_x_4898:
[----:B------:R-:W-:Y:S01]  /*25a0*/  LOP3.LUT P2, RZ, R110, 0xff0000, RZ, 0xc0, !PT ;  /* 0x00ff00006eff7812 */ /* 0x000fe2000784c0ff */
[-CC-:B------:R-:W-:Y:S01]  /*25b0*/  FFMA.FTZ R94, R94, R143.reuse, R144.reuse ;  /* 0x0000008f5e5e7223 */ /* 0x180fe20000010090 */
[----:B------:R-:W-:Y:S01]  /*25c0*/  LOP3.LUT P3, RZ, R110, 0xff000000, RZ, 0xc0, !PT ;  /* 0xff0000006eff7812 */ /* 0x000fe2000786c0ff */
[-CC-:B------:R-:W-:Y:S01]  /*25d0*/  FFMA.FTZ R95, R95, R143.reuse, R144.reuse ;  /* 0x0000008f5f5f7223 */ /* 0x180fe20000010090 */
[-C--:B------:R-:W-:Y:S01]  /*25e0*/  FFMA.FTZ R96, R96, R143.reuse, R144 ;  /* 0x0000008f60607223 */ /* 0x080fe20000010090 */
[----:B0-----:R-:W-:Y:S01]  /*25f0*/  FADD.FTZ R80, R101, -R94 ;  /* 0x8000005e65507221 */ /* 0x001fe20000010000 */
[----:B------:R-:W-:Y:S01]  /*2600*/  LOP3.LUT P6, RZ, R111, 0xff, RZ, 0xc0, !PT ;  /* 0x000000ff6fff7812 */ /* 0x000fe200078cc0ff */
[----:B------:R-:W-:Y:S01]  /*2610*/  FADD.FTZ R102, R102, -R95 ;  /* 0x8000005f66667221 */ /* 0x000fe20000010000 */
[----:B------:R-:W-:Y:S01]  /*2620*/  FADD.FTZ R82, R103, -R96 ;  /* 0x8000006067527221 */ /* 0x000fe20000010000 */
[----:B------:R-:W-:Y:S01]  /*2630*/  FMUL.FTZ R81, R137, R80 ;  /* 0x0000005089517220 */ /* 0x000fe20000410000 */
[-CC-:B------:R-:W-:Y:S01]  /*2640*/  FFMA.FTZ R83, R93, R143.reuse, R144.reuse ;  /* 0x0000008f5d537223 */ /* 0x180fe20000010090 */
[----:B------:R-:W-:Y:S01]  /*2650*/  FFMA.FTZ R94, R92, R143, R144 ;  /* 0x0000008f5c5e7223 */ /* 0x000fe20000010090 */
[----:B------:R-:W-:Y:S01]  /*2660*/  FMUL.FTZ R103, R137, R82 ;  /* 0x0000005289677220 */ /* 0x000fe20000410000 */
[C---:B-----5:R-:W-:Y:S01]  /*2670*/  @P2 SHF.L.U32 R96, R85.reuse, 0x10, RZ ;  /* 0x0000001055602819 */ /* 0x060fe200000006ff */
[C---:B------:R-:W-:Y:S01]  /*2680*/  FMUL.FTZ R80, R136.reuse, R81 ;  /* 0x0000005188507220 */ /* 0x040fe20000410000 */
[----:B------:R-:W-:Y:S01]  /*2690*/  @P3 PRMT R101, R85, 0x7632, R101 ;  /* 0x0000763255653816 */ /* 0x000fe20000000065 */
[----:B------:R-:W-:Y:S01]  /*26a0*/  FMUL.FTZ R85, R137, R102 ;  /* 0x0000006689557220 */ /* 0x000fe20000410000 */
[----:B------:R-:W-:Y:S01]  /*26b0*/  FMUL.FTZ R82, R136, R103 ;  /* 0x0000006788527220 */ /* 0x000fe20000410000 */
[----:B------:R-:W-:-:S02]  /*26c0*/  CS2R R92, SRZ ;  /* 0x00000000005c7805 */ /* 0x000fc4000001ff00 */
[----:B------:R-:W-:Y:S01]  /*26d0*/  @P3 SHF.L.U32 R103, R101, 0x10, RZ ;  /* 0x0000001065673819 */ /* 0x000fe200000006ff */
[----:B------:R-:W-:Y:S01]  /*26e0*/  FMUL.FTZ R81, R136, R85 ;  /* 0x0000005588517220 */ /* 0x000fe20000410000 */
[----:B------:R-:W-:Y:S01]  /*26f0*/  FMUL.FTZ R85, R80, UR4 ;  /* 0x0000000450557c20 */ /* 0x000fe20008410000 */
[----:B------:R-:W-:Y:S01]  /*2700*/  FMUL.FTZ R101, R82, UR4 ;  /* 0x0000000452657c20 */ /* 0x000fe20008410000 */
[----:B------:R-:W-:Y:S02]  /*2710*/  HFMA2 R95, -RZ, RZ, 0, 0 ;  /* 0x00000000ff5f7431 */ /* 0x000fe400000001ff */
[----:B------:R-:W-:Y:S01]  /*2720*/  FMUL.FTZ R80, R81, UR4 ;  /* 0x0000000451507c20 */ /* 0x000fe20008410000 */
[----:B------:R-:W-:Y:S01]  /*2730*/  FMUL.FTZ R81, R34, R85 ;  /* 0x0000005522517220 */ /* 0x000fe20000410000 */
[----:B------:R-:W-:Y:S01]  /*2740*/  @P6 SHF.L.U32 R102, R86, 0x10, RZ ;  /* 0x0000001056666819 */ /* 0x000fe200000006ff */
[----:B------:R-:W-:Y:S01]  /*2750*/  FMUL.FTZ R82, R36, R101 ;  /* 0x0000006524527220 */ /* 0x000fe20000410000 */
[-C--:B------:R-:W-:Y:S01]  /*2760*/  @P3 FMUL.FTZ R92, R103, R80.reuse ;  /* 0x00000050675c3220 */ /* 0x080fe20000410000 */
[----:B------:R-:W-:Y:S01]  /*2770*/  FMUL.FTZ R80, R35, R80 ;  /* 0x0000005023507220 */ /* 0x000fe20000410000 */
[--C-:B------:R-:W-:Y:S01]  /*2780*/  FFMA.FTZ R97, R97, R143, R144.reuse ;  /* 0x0000008f61617223 */ /* 0x100fe20000010090 */
[----:B------:R-:W-:Y:S01]  /*2790*/  @P2 FMUL.FTZ R95, R96, R85 ;  /* 0x00000055605f2220 */ /* 0x000fe20000410000 */
[----:B------:R-:W-:Y:S01]  /*27a0*/  FSEL R81, R81, RZ, P2 ;  /* 0x000000ff51517208 */ /* 0x000fe20001000000 */
[----:B------:R-:W-:Y:S01]  /*27b0*/  @P6 FMUL.FTZ R93, R102, R101 ;  /* 0x00000065665d6220 */ /* 0x000fe20000410000 */
[----:B------:R-:W-:Y:S01]  /*27c0*/  ISETP.GE.U32.AND P2, PT, R110, RZ, PT ;  /* 0x000000ff6e00720c */ /* 0x000fe20003f46070 */
[----:B------:R-:W-:Y:S01]  /*27d0*/  FADD.FTZ R140, R140, -R97 ;  /* 0x800000618c8c7221 */ /* 0x000fe20000010000 */
[----:B------:R-:W-:Y:S01]  /*27e0*/  LOP3.LUT P5, RZ, R111, 0xff00, RZ, 0xc0, !PT ;  /* 0x0000ff006fff7812 */ /* 0x000fe200078ac0ff */
[-CC-:B------:R-:W-:Y:S01]  /*27f0*/  FFMA.FTZ R98, R98, R143.reuse, R144.reuse ;  /* 0x0000008f62627223 */ /* 0x180fe20000010090 */
[----:B------:R-:W-:Y:S01]  /*2800*/  FSEL R80, R80, RZ, P3 ;  /* 0x000000ff50507208 */ /* 0x000fe20001800000 */
[----:B------:R-:W-:Y:S01]  /*2810*/  FADD.FTZ R100, R100, -R83 ;  /* 0x8000005364647221 */ /* 0x000fe20000010000 */
[C---:B------:R-:W-:Y:S01]  /*2820*/  LOP3.LUT P4, RZ, R110.reuse, 0xff, RZ, 0xc0, !PT ;  /* 0x000000ff6eff7812 */ /* 0x040fe2000788c0ff */
[----:B------:R-:W-:Y:S01]  /*2830*/  FFMA.FTZ R141, R141, R143, R144 ;  /* 0x0000008f8d8d7223 */ /* 0x000fe20000010090 */
[----:B------:R-:W-:Y:S01]  /*2840*/  LOP3.LUT P3, RZ, R110, 0xff00, RZ, 0xc0, !PT ;  /* 0x0000ff006eff7812 */ /* 0x000fe2000786c0ff */
[----:B------:R-:W-:Y:S01]  /*2850*/  FMUL.FTZ R83, R137, R140 ;  /* 0x0000008c89537220 */ /* 0x000fe20000410000 */
[----:B------:R-:W-:Y:S01]  /*2860*/  FSEL R82, R82, RZ, P6 ;  /* 0x000000ff52527208 */ /* 0x000fe20003000000 */
[----:B------:R-:W-:Y:S01]  /*2870*/  FADD.FTZ R94, R99, -R94 ;  /* 0x8000005e635e7221 */ /* 0x000fe20000010000 */
[----:B------:R-:W-:Y:S01]  /*2880*/  LOP3.LUT P6, RZ, R111, 0xff0000, RZ, 0xc0, !PT ;  /* 0x00ff00006fff7812 */ /* 0x000fe200078cc0ff */
[----:B------:R-:W-:Y:S01]  /*2890*/  FADD.FTZ R98, R139, -R98 ;  /* 0x800000628b627221 */ /* 0x000fe20000010000 */
[----:B------:R-:W-:Y:S01]  /*28a0*/  ISETP.GE.U32.AND.EX P2, PT, R111, 0x1000000, PT, P2 ;  /* 0x010000006f00780c */ /* 0x000fe20003f46120 */
[----:B------:R-:W-:Y:S01]  /*28b0*/  FADD.FTZ R142, R142, -R141 ;  /* 0x8000008d8e8e7221 */ /* 0x000fe20000010000 */
[----:B------:R-:W-:Y:S01]  /*28c0*/  FMUL.FTZ R83, R136, R83 ;  /* 0x0000005388537220 */ /* 0x000fe20000410000 */
[C---:B------:R-:W-:Y:S01]  /*28d0*/  FMUL.FTZ R85, R137.reuse, R100 ;  /* 0x0000006489557220 */ /* 0x040fe20000410000 */
[C---:B------:R-:W-:Y:S01]  /*28e0*/  FMUL.FTZ R97, R137.reuse, R94 ;  /* 0x0000005e89617220 */ /* 0x040fe20000410000 */
[C---:B------:R-:W-:Y:S01]  /*28f0*/  FMUL.FTZ R99, R137.reuse, R98 ;  /* 0x0000006289637220 */ /* 0x040fe20000410000 */
[----:B------:R-:W-:Y:S01]  /*2900*/  @P5 PRMT R94, R86, 0x7632, R94 ;  /* 0x00007632565e5816 */ /* 0x000fe2000000005e */
[----:B------:R-:W-:Y:S01]  /*2910*/  FMUL.FTZ R137, R137, R142 ;  /* 0x0000008e89897220 */ /* 0x000fe20000410000 */
[C---:B------:R-:W-:Y:S01]  /*2920*/  @P4 SHF.L.U32 R96, R84.reuse, 0x10, RZ ;  /* 0x0000001054604819 */ /* 0x040fe200000006ff */
[----:B------:R-:W-:Y:S01]  /*2930*/  FMUL.FTZ R100, R83, UR4 ;  /* 0x0000000453647c20 */ /* 0x000fe20008410000 */
[----:B------:R-:W-:Y:S01]  /*2940*/  @P3 PRMT R98, R84, 0x7632, R98 ;  /* 0x0000763254623816 */ /* 0x000fe20000000062 */
[C---:B------:R-:W-:Y:S01]  /*2950*/  FMUL.FTZ R84, R136.reuse, R85 ;  /* 0x0000005588547220 */ /* 0x040fe20000410000 */
[C---:B------:R-:W-:Y:S01]  /*2960*/  FMUL.FTZ R83, R136.reuse, R97 ;  /* 0x0000006188537220 */ /* 0x040fe20000410000 */
[C---:B------:R-:W-:Y:S01]  /*2970*/  @P6 SHF.L.U32 R102, R87.reuse, 0x10, RZ ;  /* 0x0000001057666819 */ /* 0x040fe200000006ff */
[C---:B------:R-:W-:Y:S01]  /*2980*/  FMUL.FTZ R85, R136.reuse, R99 ;  /* 0x0000006388557220 */ /* 0x040fe20000410000 */
[----:B------:R-:W-:Y:S01]  /*2990*/  @P2 PRMT R103, R87, 0x7632, R103 ;  /* 0x0000763257672816 */ /* 0x000fe20000000067 */
[----:B------:R-:W-:Y:S01]  /*29a0*/  FMUL.FTZ R136, R136, R137 ;  /* 0x0000008988887220 */ /* 0x000fe20000410000 */
[----:B------:R-:W-:Y:S01]  /*29b0*/  @P5 SHF.L.U32 R87, R94, 0x10, RZ ;  /* 0x000000105e575819 */ /* 0x000fe200000006ff */
[----:B------:R-:W-:Y:S01]  /*29c0*/  FMUL.FTZ R83, R83, UR4 ;  /* 0x0000000453537c20 */ /* 0x000fe20008410000 */
[----:B------:R-:W-:Y:S01]  /*29d0*/  @P3 SHF.L.U32 R101, R98, 0x10, RZ ;  /* 0x0000001062653819 */ /* 0x000fe200000006ff */
[----:B------:R-:W-:Y:S01]  /*29e0*/  FMUL.FTZ R85, R85, UR4 ;  /* 0x0000000455557c20 */ /* 0x000fe20008410000 */
[----:B------:R-:W-:Y:S01]  /*29f0*/  MOV R86, RZ ;  /* 0x000000ff00567202 */ /* 0x000fe20000000f00 */
[----:B------:R-:W-:Y:S01]  /*2a00*/  FMUL.FTZ R84, R84, UR4 ;  /* 0x0000000454547c20 */ /* 0x000fe20008410000 */
[----:B------:R-:W-:Y:S01]  /*2a10*/  @P5 FMUL.FTZ R86, R87, R100 ;  /* 0x0000006457565220 */ /* 0x000fe20000410000 */
[----:B------:R-:W-:-:S02]  /*2a20*/  HFMA2 R99, -RZ, RZ, 0, 0 ;  /* 0x00000000ff637431 */ /* 0x000fc400000001ff */
[----:B------:R-:W-:Y:S01]  /*2a30*/  FMUL.FTZ R136, R136, UR4 ;  /* 0x0000000488887c20 */ /* 0x000fe20008410000 */
[----:B------:R-:W-:Y:S02]  /*2a40*/  HFMA2 R87, -RZ, RZ, 0, 0 ;  /* 0x00000000ff577431 */ /* 0x000fe400000001ff */
[----:B------:R-:W-:Y:S01]  /*2a50*/  @P4 FMUL.FTZ R99, R96, R83 ;  /* 0x0000005360634220 */ /* 0x000fe20000410000 */
[----:B------:R-:W-:Y:S01]  /*2a60*/  MOV R94, RZ ;  /* 0x000000ff005e7202 */ /* 0x000fe20000000f00 */
[-C--:B------:R-:W-:Y:S01]  /*2a70*/  @P6 FMUL.FTZ R87, R102, R85.reuse ;  /* 0x0000005566576220 */ /* 0x080fe20000410000 */
[----:B------:R-:W-:Y:S01]  /*2a80*/  FMUL.FTZ R96, R38, R85 ;  /* 0x0000005526607220 */ /* 0x000fe20000410000 */
[----:B------:R-:W-:Y:S01]  /*2a90*/  @P2 SHF.L.U32 R103, R103, 0x10, RZ ;  /* 0x0000001067672819 */ /* 0x000fe200000006ff */
[----:B------:R-:W-:Y:S01]  /*2aa0*/  @P3 FMUL.FTZ R94, R101, R84 ;  /* 0x00000054655e3220 */ /* 0x000fe20000410000 */
        /* <DEDUP_REMOVED lines=15> */
.L_x_4899:
[----:B------:R-:W0:Y:S01]  /*2ba0*/  @P1 LDC.64 R84, c[0x0][0x478] ;  /* 0x00011e00ff541b82 */ /* 0x000e220000000a00 */
[----:B------:R-:W-:-:S04]  /*2bb0*/  IMAD.WIDE.U32 R148, R131, 0x10, R148 ;  /* 0x0000001083947825 */ /* 0x000fc800078e0094 */
[----:B0-----:R-:W-:-:S05]  /*2bc0*/  @P1 IMAD.WIDE.U32 R84, R131, 0x20, R84 ;  /* 0x0000002083541825 */ /* 0x001fca00078e0054 */
[----:B------:R1:W-:Y:S04]  /*2bd0*/  @P1 STG.E.128 desc[UR6][R84.64], R76 ;  /* 0x0000004c54001986 */ /* 0x0003e8000c101d06 */
[----:B------:R1:W-:Y:S04]  /*2be0*/  @P1 STG.E.128 desc[UR6][R84.64+0x10], R72 ;  /* 0x0000104854001986 */ /* 0x0003e8000c101d06 */
[----:B------:R1:W-:Y:S01]  /*2bf0*/  STG.E.128 desc[UR6][R148.64], R80 ;  /* 0x0000005094007986 */ /* 0x0003e2000c101d06 */
[----:B------:R-:W-:Y:S05]  /*2c00*/  BRA `(.L_x_4900) ;  /* 0x0000001800707947 */ /* 0x000fea0003800000 */
.L_x_4895:
        /* <DEDUP_REMOVED lines=8> */
[C---:B-----5:R-:W-:Y:S01]  /*2c90*/  LOP3.LUT P4, RZ, R134.reuse, 0xff, RZ, 0xc0, !PT ;  /* 0x000000ff86ff7812 */ /* 0x060fe2000788c0ff */
[----:B------:R-:W-:Y:S01]  /*2ca0*/  FFMA.FTZ R147, R147, R143, R144 ;  /* 0x0000008f93937223 */ /* 0x000fe20000010090 */
[----:B------:R-:W-:Y:S01]  /*2cb0*/  LOP3.LUT P5, RZ, R134, 0xff0000, RZ, 0xc0, !PT ;  /* 0x00ff000086ff7812 */ /* 0x000fe200078ac0ff */
[----:B------:R-:W-:Y:S01]  /*2cc0*/  FADD.FTZ R155, R155, -R84 ;  /* 0x800000549b9b7221 */ /* 0x000fe20000010000 */
[----:B------:R-:W-:Y:S01]  /*2cd0*/  FADD.FTZ R159, R88, -R159 ;  /* 0x8000009f589f7221 */ /* 0x000fe20000010000 */
[C---:B------:R-:W-:Y:S01]  /*2ce0*/  LOP3.LUT P2, RZ, R134.reuse, 0xff00, RZ, 0xc0, !PT ;  /* 0x0000ff0086ff7812 */ /* 0x040fe2000784c0ff */
[----:B------:R-:W-:Y:S01]  /*2cf0*/  UMOV UR4, UR5 ;  /* 0x0000000500047c82 */ /* 0x000fe20008000000 */
[C---:B------:R-:W-:Y:S01]  /*2d00*/  LOP3.LUT P3, RZ, R134.reuse, 0xff000000, RZ, 0xc0, !PT ;  /* 0xff00000086ff7812 */ /* 0x040fe2000786c0ff */
[----:B------:R-:W-:Y:S01]  /*2d10*/  FFMA.FTZ R155, R137, R155, R56 ;  /* 0x0000009b899b7223 */ /* 0x000fe20000010038 */
[----:B------:R-:W-:Y:S01]  /*2d20*/  ISETP.GE.U32.AND P1, PT, R134, RZ, PT ;  /* 0x000000ff8600720c */ /* 0x000fe20003f26070 */
[----:B------:R-:W-:Y:S01]  /*2d30*/  FFMA.FTZ R134, R151, R143, R144 ;  /* 0x0000008f97867223 */ /* 0x000fe20000010090 */
[----:B------:R-:W-:Y:S01]  /*2d40*/  FFMA.FTZ R159, R137, R159, R58 ;  /* 0x0000009f899f7223 */ /* 0x000fe2000001003a */
[-C--:B------:R-:W-:Y:S01]  /*2d50*/  FMUL.FTZ R155, R155, R136.reuse ;  /* 0x000000889b9b7220 */ /* 0x080fe20000410000 */
[----:B------:R-:W-:Y:S01]  /*2d60*/  @P4 SHF.L.U32 R84, R80, 0x10, RZ ;  /* 0x0000001050544819 */ /* 0x000fe200000006ff */
[----:B------:R-:W-:Y:S01]  /*2d70*/  FADD.FTZ R134, R87, -R134 ;  /* 0x8000008657867221 */ /* 0x000fe20000010000 */
[----:B------:R-:W-:Y:S01]  /*2d80*/  FMUL.FTZ R159, R159, R136 ;  /* 0x000000889f9f7220 */ /* 0x000fe20000410000 */
[-CC-:B------:R-:W-:Y:S01]  /*2d90*/  FFMA.FTZ R150, R157, R143.reuse, R144.reuse ;  /* 0x0000008f9d967223 */ /* 0x180fe20000010090 */
[----:B------:R-:W-:Y:S01]  /*2da0*/  FMUL.FTZ R155, R155, UR4 ;  /* 0x000000049b9b7c20 */ /* 0x000fe20008410000 */
[----:B------:R-:W-:Y:S01]  /*2db0*/  @P5 SHF.L.U32 R148, R81, 0x10, RZ ;  /* 0x0000001051945819 */ /* 0x000fe200000006ff */
[----:B------:R-:W-:Y:S01]  /*2dc0*/  FFMA.FTZ R87, R137, R134, R57 ;  /* 0x0000008689577223 */ /* 0x000fe20000010039 */
[----:B------:R-:W-:Y:S01]  /*2dd0*/  FMUL.FTZ R159, R159, UR4 ;  /* 0x000000049f9f7c20 */ /* 0x000fe20008410000 */
[----:B------:R-:W-:Y:S01]  /*2de0*/  FADD.FTZ R134, R86, -R147 ;  /* 0x8000009356867221 */ /* 0x000fe20000010000 */
[-CC-:B------:R-:W-:Y:S01]  /*2df0*/  FFMA.FTZ R149, R149, R143.reuse, R144.reuse ;  /* 0x0000008f95957223 */ /* 0x180fe20000010090 */
[----:B------:R-:W-:Y:S01]  /*2e00*/  FFMA.FTZ R86, R145, R143, R144 ;  /* 0x0000008f91567223 */ /* 0x000fe20000010090 */
[----:B------:R-:W-:-:S02]  /*2e10*/  HFMA2 R90, -RZ, RZ, 0, 0 ;  /* 0x00000000ff5a7431 */ /* 0x000fc400000001ff */
[----:B------:R-:W-:Y:S01]  /*2e20*/  FADD.FTZ R150, R89, -R150 ;  /* 0x8000009659967221 */ /* 0x000fe20000010000 */
[----:B------:R-:W-:Y:S01]  /*2e30*/  @P2 PRMT R81, R80, 0x7632, R81 ;  /* 0x0000763250512816 */ /* 0x000fe20000000051 */
[----:B------:R-:W-:Y:S01]  /*2e40*/  @P4 FMUL.FTZ R90, R155, R84 ;  /* 0x000000549b5a4220 */ /* 0x000fe20000410000 */
[----:B------:R-:W-:Y:S01]  /*2e50*/  MOV R88, RZ ;  /* 0x000000ff00587202 */ /* 0x000fe20000000f00 */
[----:B------:R-:W-:Y:S01]  /*2e60*/  FMUL.FTZ R80, R87, R136 ;  /* 0x0000008857507220 */ /* 0x000fe20000410000 */
[----:B------:R-:W-:Y:S01]  /*2e70*/  @P5 FMUL.FTZ R88, R159, R148 ;  /* 0x000000949f585220 */ /* 0x000fe20000410000 */
[----:B------:R-:W-:Y:S01]  /*2e80*/  FMUL.FTZ R84, R24, R155 ;  /* 0x0000009b18547220 */ /* 0x000fe20000410000 */
[----:B------:R-:W-:Y:S01]  /*2e90*/  FADD.FTZ R87, R146, -R149 ;  /* 0x8000009592577221 */ /* 0x000fe20000010000 */
[----:B------:R-:W-:Y:S01]  /*2ea0*/  FMUL.FTZ R148, R26, R159 ;  /* 0x0000009f1a947220 */ /* 0x000fe20000410000 */
[----:B------:R-:W-:Y:S01]  /*2eb0*/  FADD.FTZ R146, R85, -R86 ;  /* 0x8000005655927221 */ /* 0x000fe20000010000 */
[----:B------:R-:W-:Y:S01]  /*2ec0*/  FFMA.FTZ R85, R137, R150, R59 ;  /* 0x0000009689557223 */ /* 0x000fe2000001003b */
[----:B------:R-:W-:Y:S01]  /*2ed0*/  FFMA.FTZ R152, R153, R143, R144 ;  /* 0x0000008f99987223 */ /* 0x000fe20000010090 */
[----:B------:R-:W-:Y:S01]  /*2ee0*/  LOP3.LUT P6, RZ, R135, 0xff, RZ, 0xc0, !PT ;  /* 0x000000ff87ff7812 */ /* 0x000fe200078cc0ff */
[----:B------:R-:W-:Y:S01]  /*2ef0*/  FFMA.FTZ R87, R137, R87, R62 ;  /* 0x0000005789577223 */ /* 0x000fe2000001003e */
[----:B------:R-:W-:Y:S01]  /*2f00*/  FSEL R84, R84, RZ, P4 ;  /* 0x000000ff54547208 */ /* 0x000fe20002000000 */
[----:B------:R-:W-:Y:S01]  /*2f10*/  FMUL.FTZ R85, R85, R136 ;  /* 0x0000008855557220 */ /* 0x000fe20000410000 */
[----:B------:R-:W-:Y:S01]  /*2f20*/  LOP3.LUT P4, RZ, R135, 0xff00, RZ, 0xc0, !PT ;  /* 0x0000ff0087ff7812 */ /* 0x000fe2000788c0ff */
[----:B------:R-:W-:Y:S01]  /*2f30*/  FADD.FTZ R91, R91, -R152 ;  /* 0x800000985b5b7221 */ /* 0x000fe20000010000 */
[----:B------:R-:W-:Y:S01]  /*2f40*/  FSEL R148, R148, RZ, P5 ;  /* 0x000000ff94947208 */ /* 0x000fe20002800000 */
[----:B------:R-:W-:Y:S01]  /*2f50*/  FMUL.FTZ R86, R85, UR4 ;  /* 0x0000000455567c20 */ /* 0x000fe20008410000 */
[----:B------:R-:W-:Y:S01]  /*2f60*/  LOP3.LUT P5, RZ, R135, 0xff0000, RZ, 0xc0, !PT ;  /* 0x00ff000087ff7812 */ /* 0x000fe200078ac0ff */
[----:B------:R-:W-:Y:S01]  /*2f70*/  FFMA.FTZ R145, R137, R91, R60 ;  /* 0x0000005b89917223 */ /* 0x000fe2000001003c */
[----:B------:R-:W-:Y:S01]  /*2f80*/  ISETP.GE.U32.AND.EX P1, PT, R135, 0x1000000, PT, P1 ;  /* 0x010000008700780c */ /* 0x000fe20003f26110 */
[----:B------:R-:W-:Y:S01]  /*2f90*/  FFMA.FTZ R85, R137, R134, R61 ;  /* 0x0000008689557223 */ /* 0x000fe2000001003d */
[----:B------:R-:W-:Y:S01]  /*2fa0*/  @P2 SHF.L.U32 R89, R81, 0x10, RZ ;  /* 0x0000001051592819 */ /* 0x000fe200000006ff */
[-C--:B------:R-:W-:Y:S01]  /*2fb0*/  FMUL.FTZ R147, R145, R136.reuse ;  /* 0x0000008891937220 */ /* 0x080fe20000410000 */
[----:B------:R-:W-:Y:S01]  /*2fc0*/  @P3 PRMT R81, R81, 0x7632, R81 ;  /* 0x0000763251513816 */ /* 0x000fe20000000051 */
[-C--:B------:R-:W-:Y:S01]  /*2fd0*/  FMUL.FTZ R85, R85, R136.reuse ;  /* 0x0000008855557220 */ /* 0x080fe20000410000 */
[C---:B------:R-:W-:Y:S01]  /*2fe0*/  @P6 SHF.L.U32 R150, R82.reuse, 0x10, RZ ;  /* 0x0000001052966819 */ /* 0x040fe200000006ff */
[----:B------:R-:W-:Y:S01]  /*2ff0*/  FMUL.FTZ R87, R87, R136 ;  /* 0x0000008857577220 */ /* 0x000fe20000410000 */
[----:B------:R-:W-:Y:S01]  /*3000*/  @P3 SHF.L.U32 R145, R81, 0x10, RZ ;  /* 0x0000001051913819 */ /* 0x000fe200000006ff */
[----:B------:R-:W-:Y:S01]  /*3010*/  FMUL.FTZ R81, R147, UR4 ;  /* 0x0000000493517c20 */ /* 0x000fe20008410000 */
[----:B------:R-:W-:Y:S01]  /*3020*/  @P4 PRMT R82, R82, 0x7632, R82 ;  /* 0x0000763252524816 */ /* 0x000fe20000000052 */
[----:B------:R-:W-:Y:S01]  /*3030*/  FMUL.FTZ R149, R85, UR4 ;  /* 0x0000000455957c20 */ /* 0x000fe20008410000 */
[C---:B------:R-:W-:Y:S01]  /*3040*/  @P5 SHF.L.U32 R147, R83.reuse, 0x10, RZ ;  /* 0x0000001053935819 */ /* 0x040fe200000006ff */
[----:B------:R-:W-:Y:S01]  /*3050*/  FMUL.FTZ R80, R80, UR4 ;  /* 0x0000000450507c20 */ /* 0x000fe20008410000 */
[----:B------:R-:W-:Y:S01]  /*3060*/  @P1 PRMT R85, R83, 0x7632, R85 ;  /* 0x0000763253551816 */ /* 0x000fe20000000055 */
[----:B------:R-:W-:Y:S01]  /*3070*/  FFMA.FTZ R83, R137, R146, R63 ;  /* 0x0000009289537223 */ /* 0x000fe2000001003f */
[----:B------:R-:W-:Y:S01]  /*3080*/  @P4 SHF.L.U32 R82, R82, 0x10, RZ ;  /* 0x0000001052524819 */ /* 0x000fe200000006ff */
[----:B------:R-:W-:Y:S01]  /*3090*/  FMUL.FTZ R87, R87, UR4 ;  /* 0x0000000457577c20 */ /* 0x000fe20008410000 */
[----:B------:R-:W-:Y:S01]  /*30a0*/  MOV R134, RZ ;  /* 0x000000ff00867202 */ /* 0x000fe20000000f00 */
[----:B------:R-:W-:Y:S01]  /*30b0*/  FMUL.FTZ R83, R83, R136 ;  /* 0x0000008853537220 */ /* 0x000fe20000410000 */
[----:B------:R-:W-:Y:S01]  /*30c0*/  @P1 SHF.L.U32 R85, R85, 0x10, RZ ;  /* 0x0000001055551819 */ /* 0x000fe200000006ff */
[----:B------:R-:W-:Y:S01]  /*30d0*/  @P4 FMUL.FTZ R134, R149, R82 ;  /* 0x0000005295864220 */ /* 0x000fe20000410000 */
[----:B------:R-:W-:-:S02]  /*30e0*/  HFMA2 R135, -RZ, RZ, 0, 0 ;  /* 0x00000000ff877431 */ /* 0x000fc400000001ff */
[----:B------:R-:W-:Y:S01]  /*30f0*/  FMUL.FTZ R82, R83, UR4 ;  /* 0x0000000453527c20 */ /* 0x000fe20008410000 */
[----:B------:R-:W-:Y:S01]  /*3100*/  @P2 FMUL.FTZ R135, R80, R89 ;  /* 0x0000005950872220 */ /* 0x000fe20000410000 */
[----:B------:R-:W-:Y:S01]  /*3110*/  HFMA2 R91, -RZ, RZ, 0, 0 ;  /* 0x00000000ff5b7431 */ /* 0x000fe200000001ff */
[----:B------:R-:W-:Y:S01]  /*3120*/  MOV R146, RZ ;  /* 0x000000ff00927202 */ /* 0x000fe20000000f00 */
[----:B------:R-:W-:Y:S01]  /*3130*/  @P6 FMUL.FTZ R91, R81, R150 ;  /* 0x00000096515b6220 */ /* 0x000fe20000410000 */
[----:B------:R-:W-:Y:S01]  /*3140*/  MOV R89, RZ ;  /* 0x000000ff00597202 */ /* 0x000fe20000000f00 */
[----:B------:R-:W-:Y:S01]  /*3150*/  @P1 FMUL.FTZ R146, R82, R85 ;  /* 0x0000005552921220 */ /* 0x000fe20000410000 */
[----:B------:R-:W-:Y:S01]  /*3160*/  FMUL.FTZ R83, R30, R87 ;  /* 0x000000571e537220 */ /* 0x000fe20000410000 */
[----:B------:R-:W-:Y:S01]  /*3170*/  @P3 FMUL.FTZ R89, R86, R145 ;  /* 0x0000009156593220 */ /* 0x000fe20000410000 */
[----:B------:R-:W-:Y:S01]  /*3180*/  FMUL.FTZ R81, R28, R81 ;  /* 0x000000511c517220 */ /* 0x000fe20000410000 */
        /* <DEDUP_REMOVED lines=17> */
.L_x_4901:
[-CC-:B------:R-:W-:Y:S01]  /*32a0*/  FFMA.FTZ R159, R159, R143.reuse, R144.reuse ;  /* 0x0000008f9f9f7223 */ /* 0x180fe20000010090 */
[----:B------:R-:W-:Y:S01]  /*32b0*/  FFMA.FTZ R72, R157, R143, R144 ;  /* 0x0000008f9d487223 */ /* 0x000fe20000010090 */
[----:B-----5:R-:W-:Y:S01]  /*32c0*/  LOP3.LUT P5, RZ, R134, 0xff000000, RZ, 0xc0, !PT ;  /* 0xff00000086ff7812 */ /* 0x020fe200078ac0ff */
[----:B------:R-:W-:Y:S01]  /*32d0*/  UMOV UR4, UR5 ;  /* 0x0000000500047c82 */ /* 0x000fe20008000000 */
[----:B------:R-:W-:Y:S01]  /*32e0*/  FADD.FTZ R159, R88, -R159 ;  /* 0x8000009f589f7221 */ /* 0x000fe20000010000 */
[----:B------:R-:W-:Y:S01]  /*32f0*/  FADD.FTZ R72, R89, -R72 ;  /* 0x8000004859487221 */ /* 0x000fe20000010000 */
[C---:B------:R-:W-:Y:S02]  /*3300*/  LOP3.LUT P2, RZ, R134.reuse, 0xff0000, RZ, 0xc0, !PT ;  /* 0x00ff000086ff7812 */ /* 0x040fe4000784c0ff */
[----:B------:R-:W-:Y:S01]  /*3310*/  CS2R R88, SRZ ;  /* 0x0000000000587805 */ /* 0x000fe2000001ff00 */
[C---:B------:R-:W-:Y:S01]  /*3320*/  FFMA.FTZ R78, R137.reuse, R159, R58 ;  /* 0x0000009f894e7223 */ /* 0x040fe2000001003a */
[----:B------:R-:W-:Y:S01]  /*3330*/  FFMA.FTZ R79, R137, R72, R59 ;  /* 0x00000048894f7223 */ /* 0x000fe2000001003b */
[----:B------:R-:W-:Y:S01]  /*3340*/  ISETP.GE.U32.AND P1, PT, R134, RZ, PT ;  /* 0x000000ff8600720c */ /* 0x000fe20003f26070 */
[-CC-:B------:R-:W-:Y:S01]  /*3350*/  FFMA.FTZ R147, R147, R143.reuse, R144.reuse ;  /* 0x0000008f93937223 */ /* 0x180fe20000010090 */
[-C--:B------:R-:W-:Y:S01]  /*3360*/  FMUL.FTZ R72, R78, R136.reuse ;  /* 0x000000884e487220 */ /* 0x080fe20000410000 */
[----:B------:R-:W-:Y:S01]  /*3370*/  FMUL.FTZ R73, R79, R136 ;  /* 0x000000884f497220 */ /* 0x000fe20000410000 */
[----:B------:R-:W-:Y:S01]  /*3380*/  ISETP.GE.U32.AND.EX P1, PT, R135, 0x1000000, PT, P1 ;  /* 0x010000008700780c */ /* 0x000fe20003f26110 */
[----:B------:R-:W-:Y:S01]  /*3390*/  FFMA.FTZ R149, R149, R143, R144 ;  /* 0x0000008f95957223 */ /* 0x000fe20000010090 */
[----:B------:R-:W-:Y:S01]  /*33a0*/  FMUL.FTZ R75, R72, UR4 ;  /* 0x00000004484b7c20 */ /* 0x000fe20008410000 */
[----:B------:R-:W-:Y:S01]  /*33b0*/  @P5 PRMT R76, R81, 0x7632, R76 ;  /* 0x00007632514c5816 */ /* 0x000fe2000000004c */
[----:B------:R-:W-:Y:S01]  /*33c0*/  FMUL.FTZ R72, R73, UR4 ;  /* 0x0000000449487c20 */ /* 0x000fe20008410000 */
[----:B------:R-:W-:Y:S01]  /*33d0*/  @P2 SHF.L.U32 R74, R81, 0x10, RZ ;  /* 0x00000010514a2819 */ /* 0x000fe200000006ff */
[----:B------:R-:W-:Y:S01]  /*33e0*/  FADD.FTZ R86, R86, -R147 ;  /* 0x8000009356567221 */ /* 0x000fe20000010000 */
[----:B------:R-:W-:Y:S01]  /*33f0*/  @P5 SHF.L.U32 R77, R76, 0x10, RZ ;  /* 0x000000104c4d5819 */ /* 0x000fe200000006ff */
[-C--:B------:R-:W-:Y:S01]  /*3400*/  FMUL.FTZ R81, R27, R72.reuse ;  /* 0x000000481b517220 */ /* 0x080fe20000410000 */
[----:B------:R-:W-:Y:S01]  /*3410*/  LOP3.LUT P4, RZ, R135, 0xff00, RZ, 0xc0, !PT ;  /* 0x0000ff0087ff7812 */ /* 0x000fe2000788c0ff */
[----:B------:R-:W-:Y:S01]  /*3420*/  @P2 FMUL.FTZ R88, R74, R75 ;  /* 0x0000004b4a582220 */ /* 0x000fe20000410000 */
[-CC-:B------:R-:W-:Y:S01]  /*3430*/  FFMA.FTZ R74, R153, R143.reuse, R144.reuse ;  /* 0x0000008f994a7223 */ /* 0x180fe20000010090 */
[----:B------:R-:W-:Y:S01]  /*3440*/  @P5 FMUL.FTZ R89, R77, R72 ;  /* 0x000000484d595220 */ /* 0x000fe20000410000 */
[----:B------:R-:W-:Y:S01]  /*3450*/  FSEL R81, R81, RZ, P5 ;  /* 0x000000ff51517208 */ /* 0x000fe20002800000 */
[----:B------:R-:W-:Y:S01]  /*3460*/  FFMA.FTZ R72, R145, R143, R144 ;  /* 0x0000008f91487223 */ /* 0x000fe20000010090 */
[----:B------:R-:W-:Y:S01]  /*3470*/  LOP3.LUT P5, RZ, R135, 0xff0000, RZ, 0xc0, !PT ;  /* 0x00ff000087ff7812 */ /* 0x000fe200078ac0ff */
[----:B------:R-:W-:Y:S01]  /*3480*/  FADD.FTZ R74, R91, -R74 ;  /* 0x8000004a5b4a7221 */ /* 0x000fe20000010000 */
[----:B------:R-:W-:Y:S01]  /*3490*/  LOP3.LUT P6, RZ, R135, 0xff, RZ, 0xc0, !PT ;  /* 0x000000ff87ff7812 */ /* 0x000fe200078cc0ff */
[----:B------:R-:W-:Y:S01]  /*34a0*/  FADD.FTZ R149, R146, -R149 ;  /* 0x8000009592957221 */ /* 0x000fe20000010000 */
[----:B------:R-:W-:Y:S01]  /*34b0*/  FADD.FTZ R146, R85, -R72 ;  /* 0x8000004855927221 */ /* 0x000fe20000010000 */
[C---:B------:R-:W-:Y:S01]  /*34c0*/  FFMA.FTZ R72, R137.reuse, R74, R60 ;  /* 0x0000004a89487223 */ /* 0x040fe2000001003c */
[----:B------:R-:W-:Y:S01]  /*34d0*/  FFMA.FTZ R73, R137, R86, R61 ;  /* 0x0000005689497223 */ /* 0x000fe2000001003d */
[----:B------:R-:W-:Y:S01]  /*34e0*/  FMUL.FTZ R148, R26, R75 ;  /* 0x0000004b1a947220 */ /* 0x000fe20000410000 */
[----:B------:R-:W-:Y:S01]  /*34f0*/  @P1 PRMT R85, R83, 0x7632, R85 ;  /* 0x0000763253551816 */ /* 0x000fe20000000055 */
[-CC-:B------:R-:W-:Y:S01]  /*3500*/  FFMA.FTZ R84, R84, R143.reuse, R144.reuse ;  /* 0x0000008f54547223 */ /* 0x180fe20000010090 */
[----:B------:R-:W-:Y:S01]  /*3510*/  @P4 PRMT R75, R82, 0x7632, R75 ;  /* 0x00007632524b4816 */ /* 0x000fe2000000004b */
[-C--:B------:R-:W-:Y:S01]  /*3520*/  FMUL.FTZ R74, R73, R136.reuse ;  /* 0x00000088494a7220 */ /* 0x080fe20000410000 */
[----:B------:R-:W-:Y:S01]  /*3530*/  FSEL R148, R148, RZ, P2 ;  /* 0x000000ff94947208 */ /* 0x000fe20001000000 */
[----:B------:R-:W-:Y:S01]  /*3540*/  FFMA.FTZ R90, R151, R143, R144 ;  /* 0x0000008f975a7223 */ /* 0x000fe20000010090 */
[----:B------:R-:W-:Y:S01]  /*3550*/  @P5 SHF.L.U32 R150, R83, 0x10, RZ ;  /* 0x0000001053965819 */ /* 0x000fe200000006ff */
[----:B------:R-:W-:Y:S01]  /*3560*/  FMUL.FTZ R83, R72, R136 ;  /* 0x0000008848537220 */ /* 0x000fe20000410000 */
[----:B------:R-:W-:Y:S01]  /*3570*/  @P6 SHF.L.U32 R76, R82, 0x10, RZ ;  /* 0x00000010524c6819 */ /* 0x000fe200000006ff */
[----:B------:R-:W-:Y:S01]  /*3580*/  FMUL.FTZ R86, R74, UR4 ;  /* 0x000000044a567c20 */ /* 0x000fe20008410000 */
[----:B------:R-:W-:Y:S01]  /*3590*/  @P4 SHF.L.U32 R77, R75, 0x10, RZ ;  /* 0x000000104b4d4819 */ /* 0x000fe200000006ff */
[----:B------:R-:W-:Y:S01]  /*35a0*/  FMUL.FTZ R83, R83, UR4 ;  /* 0x0000000453537c20 */ /* 0x000fe20008410000 */
[C---:B------:R-:W-:Y:S01]  /*35b0*/  FFMA.FTZ R74, R137.reuse, R149, R62 ;  /* 0x00000095894a7223 */ /* 0x040fe2000001003e */
[C---:B------:R-:W-:Y:S01]  /*35c0*/  LOP3.LUT P3, RZ, R134.reuse, 0xff, RZ, 0xc0, !PT ;  /* 0x000000ff86ff7812 */ /* 0x040fe2000786c0ff */
[----:B------:R-:W-:Y:S01]  /*35d0*/  FFMA.FTZ R75, R137, R146, R63 ;  /* 0x00000092894b7223 */ /* 0x000fe2000001003f */
[----:B------:R-:W-:Y:S01]  /*35e0*/  LOP3.LUT P2, RZ, R134, 0xff00, RZ, 0xc0, !PT ;  /* 0x0000ff0086ff7812 */ /* 0x000fe2000784c0ff */
[----:B------:R-:W-:Y:S01]  /*35f0*/  HFMA2 R91, -RZ, RZ, 0, 0 ;  /* 0x00000000ff5b7431 */ /* 0x000fe200000001ff */
[----:B------:R-:W-:Y:S01]  /*3600*/  CS2R R134, SRZ ;  /* 0x0000000000867805 */ /* 0x000fe2000001ff00 */
[----:B------:R-:W-:Y:S01]  /*3610*/  @P6 FMUL.FTZ R91, R76, R83 ;  /* 0x000000534c5b6220 */ /* 0x000fe20000410000 */
[----:B------:R-:W-:Y:S01]  /*3620*/  @P4 FMUL.FTZ R134, R77, R86 ;  /* 0x000000564d864220 */ /* 0x000fe20000410000 */
[-C--:B------:R-:W-:Y:S01]  /*3630*/  FMUL.FTZ R76, R74, R136.reuse ;  /* 0x000000884a4c7220 */ /* 0x080fe20000410000 */
[----:B------:R-:W-:Y:S01]  /*3640*/  FADD.FTZ R84, R155, -R84 ;  /* 0x800000549b547221 */ /* 0x000fe20000010000 */
[----:B------:R-:W-:Y:S01]  /*3650*/  FMUL.FTZ R77, R75, R136 ;  /* 0x000000884b4d7220 */ /* 0x000fe20000410000 */
[----:B------:R-:W-:Y:S01]  /*3660*/  FADD.FTZ R90, R87, -R90 ;  /* 0x8000005a575a7221 */ /* 0x000fe20000010000 */
[----:B------:R-:W-:Y:S01]  /*3670*/  FMUL.FTZ R147, R76, UR4 ;  /* 0x000000044c937c20 */ /* 0x000fe20008410000 */
[----:B------:R-:W-:Y:S01]  /*3680*/  @P1 SHF.L.U32 R85, R85, 0x10, RZ ;  /* 0x0000001055551819 */ /* 0x000fe200000006ff */
[----:B------:R-:W-:Y:S01]  /*3690*/  FMUL.FTZ R152, R77, UR4 ;  /* 0x000000044d987c20 */ /* 0x000fe20008410000 */
[C---:B------:R-:W-:Y:S01]  /*36a0*/  FFMA.FTZ R76, R137.reuse, R84, R56 ;  /* 0x00000054894c7223 */ /* 0x040fe20000010038 */
[----:B------:R-:W-:Y:S01]  /*36b0*/  FFMA.FTZ R77, R137, R90, R57 ;  /* 0x0000005a894d7223 */ /* 0x000fe20000010039 */
[----:B------:R-:W-:-:S02]  /*36c0*/  HFMA2 R146, -RZ, RZ, 0, 0 ;  /* 0x00000000ff927431 */ /* 0x000fc400000001ff */
[----:B------:R-:W-:Y:S01]  /*36d0*/  @P1 FMUL.FTZ R146, R85, R152 ;  /* 0x0000009855921220 */ /* 0x000fe20000410000 */
[-C--:B------:R-:W-:Y:S01]  /*36e0*/  FMUL.FTZ R84, R76, R136.reuse ;  /* 0x000000884c547220 */ /* 0x080fe20000410000 */
[----:B------:R-:W-:Y:S01]  /*36f0*/  FMUL.FTZ R85, R77, R136 ;  /* 0x000000884d557220 */ /* 0x000fe20000410000 */
[----:B------:R-:W-:Y:S01]  /*3700*/  @P3 SHF.L.U32 R82, R80, 0x10, RZ ;  /* 0x0000001050523819 */ /* 0x000fe200000006ff */
[----:B------:R-:W-:Y:S01]  /*3710*/  FMUL.FTZ R83, R28, R83 ;  /* 0x000000531c537220 */ /* 0x000fe20000410000 */
[----:B------:R-:W-:Y:S01]  /*3720*/  @P2 PRMT R80, R80, 0x7632, R80 ;  /* 0x0000763250502816 */ /* 0x000fe20000000050 */
[----:B------:R-:W-:Y:S01]  /*3730*/  FMUL.FTZ R87, R84, UR4 ;  /* 0x0000000454577c20 */ /* 0x000fe20008410000 */
[----:B------:R-:W-:Y:S01]  /*3740*/  MOV R145, RZ ;  /* 0x000000ff00917202 */ /* 0x000fe20000000f00 */
[----:B------:R-:W-:Y:S01]  /*3750*/  @P5 FMUL.FTZ R145, R150, R147 ;  /* 0x0000009396915220 */ /* 0x000fe20000410000 */
[----:B------:R-:W-:Y:S01]  /*3760*/  FMUL.FTZ R150, R85, UR4 ;  /* 0x0000000455967c20 */ /* 0x000fe20008410000 */
[----:B------:R-:W-:Y:S01]  /*3770*/  MOV R90, RZ ;  /* 0x000000ff005a7202 */ /* 0x000fe20000000f00 */
[----:B------:R-:W-:Y:S01]  /*3780*/  @P3 FMUL.FTZ R90, R82, R87 ;  /* 0x00000057525a3220 */ /* 0x000fe20000410000 */
[----:B------:R-:W-:Y:S01]  /*3790*/  @P2 SHF.L.U32 R149, R80, 0x10, RZ ;  /* 0x0000001050952819 */ /* 0x000fe200000006ff */
[----:B------:R-:W-:Y:S01]  /*37a0*/  FMUL.FTZ R84, R29, R86 ;  /* 0x000000561d547220 */ /* 0x000fe20000410000 */
[----:B------:R-:W-:Y:S01]  /*37b0*/  FMUL.FTZ R85, R30, R147 ;  /* 0x000000931e557220 */ /* 0x000fe20000410000 */
[----:B------:R-:W-:Y:S01]  /*37c0*/  FMUL.FTZ R86, R31, R152 ;  /* 0x000000981f567220 */ /* 0x000fe20000410000 */
[----:B------:R-:W-:Y:S01]  /*37d0*/  FMUL.FTZ R80, R24, R87 ;  /* 0x0000005718507220 */ /* 0x000fe20000410000 */
[-C--:B------:R-:W-:Y:S01]  /*37e0*/  FMUL.FTZ R82, R25, R150.reuse ;  /* 0x0000009619527220 */ /* 0x080fe20000410000 */
[----:B------:R-:W-:Y:S01]  /*37f0*/  @P2 FMUL.FTZ R135, R149, R150 ;  /* 0x0000009695872220 */ /* 0x000fe20000410000 */
        /* <DEDUP_REMOVED lines=9> */
[----:B------:R-:W-:-:S07]  /*3890*/  F2FP.BF16.F32.PACK_AB R80, R85, R80 ;  /* 0x000000505550723e */ /* 0x000fce00000010ff */
.L_x_4902:
        /* <DEDUP_REMOVED lines=12> */
[-CC-:B0-----:R-:W-:Y:S01]  /*3960*/  FFMA.FTZ R72, R94, R143.reuse, R144.reuse ;  /* 0x0000008f5e487223 */ /* 0x181fe20000010090 */
[----:B------:R-:W-:Y:S01]  /*3970*/  LOP3.LUT P2, RZ, R110, 0xff0000, RZ, 0xc0, !PT ;  /* 0x00ff00006eff7812 */ /* 0x000fe2000784c0ff */
[-CC-:B------:R-:W-:Y:S01]  /*3980*/  FFMA.FTZ R96, R96, R143.reuse, R144.reuse ;  /* 0x0000008f60607223 */ /* 0x180fe20000010090 */
[----:B------:R-:W-:Y:S01]  /*3990*/  FFMA.FTZ R95, R95, R143, R144 ;  /* 0x0000008f5f5f7223 */ /* 0x000fe20000010090 */
[----:B------:R-:W-:Y:S01]  /*39a0*/  FADD.FTZ R72, R101, -R72 ;  /* 0x8000004865487221 */ /* 0x000fe20000010000 */
[----:B------:R-:W-:Y:S01]  /*39b0*/  LOP3.LUT P6, RZ, R111, 0xff, RZ, 0xc0, !PT ;  /* 0x000000ff6fff7812 */ /* 0x000fe200078cc0ff */
[----:B------:R-:W-:Y:S01]  /*39c0*/  FADD.FTZ R103, R103, -R96 ;  /* 0x8000006067677221 */ /* 0x000fe20000010000 */
[----:B------:R-:W-:Y:S01]  /*39d0*/  LOP3.LUT P3, RZ, R110, 0xff000000, RZ, 0xc0, !PT ;  /* 0xff0000006eff7812 */ /* 0x000fe2000786c0ff */
[C---:B------:R-:W-:Y:S01]  /*39e0*/  FFMA.FTZ R78, R137.reuse, R72, R66 ;  /* 0x00000048894e7223 */ /* 0x040fe20000010042 */
[----:B------:R-:W-:Y:S01]  /*39f0*/  FADD.FTZ R102, R102, -R95 ;  /* 0x8000005f66667221 */ /* 0x000fe20000010000 */
[----:B------:R-:W-:Y:S01]  /*3a00*/  FFMA.FTZ R72, R137, R103, R68 ;  /* 0x0000006789487223 */ /* 0x000fe20000010044 */
[----:B------:R-:W-:Y:S01]  /*3a10*/  LOP3.LUT P5, RZ, R111, 0xff00, RZ, 0xc0, !PT ;  /* 0x0000ff006fff7812 */ /* 0x000fe200078ac0ff */
[----:B------:R-:W-:Y:S01]  /*3a20*/  FMUL.FTZ R74, R78, R136 ;  /* 0x000000884e4a7220 */ /* 0x000fe20000410000 */
[----:B------:R-:W-:Y:S01]  /*3a30*/  FFMA.FTZ R79, R137, R102, R67 ;  /* 0x00000066894f7223 */ /* 0x000fe20000010043 */
[----:B-----5:R-:W-:Y:S01]  /*3a40*/  @P2 SHF.L.U32 R75, R85, 0x10, RZ ;  /* 0x00000010554b2819 */ /* 0x020fe200000006ff */
[-C--:B------:R-:W-:Y:S01]  /*3a50*/  FMUL.FTZ R77, R72, R136.reuse ;  /* 0x00000088484d7220 */ /* 0x080fe20000410000 */
[----:B------:R-:W-:Y:S01]  /*3a60*/  FMUL.FTZ R74, R74, UR4 ;  /* 0x000000044a4a7c20 */ /* 0x000fe20008410000 */
[----:B------:R-:W-:Y:S01]  /*3a70*/  FMUL.FTZ R76, R79, R136 ;  /* 0x000000884f4c7220 */ /* 0x000fe20000410000 */
[----:B------:R-:W-:Y:S01]  /*3a80*/  FFMA.FTZ R97, R97, R143, R144 ;  /* 0x0000008f61617223 */ /* 0x000fe20000010090 */
[----:B------:R-:W-:Y:S01]  /*3a90*/  @P6 SHF.L.U32 R80, R86, 0x10, RZ ;  /* 0x0000001056506819 */ /* 0x000fe200000006ff */
[----:B------:R-:W-:Y:S01]  /*3aa0*/  FMUL.FTZ R81, R34, R74 ;  /* 0x0000004a22517220 */ /* 0x000fe20000410000 */
[----:B------:R-:W-:-:S02]  /*3ab0*/  HFMA2 R95, -RZ, RZ, 0, 0 ;  /* 0x00000000ff5f7431 */ /* 0x000fc400000001ff */
[----:B------:R-:W-:Y:S01]  /*3ac0*/  FMUL.FTZ R77, R77, UR4 ;  /* 0x000000044d4d7c20 */ /* 0x000fe20008410000 */
[-CC-:B------:R-:W-:Y:S01]  /*3ad0*/  FFMA.FTZ R73, R93, R143.reuse, R144.reuse ;  /* 0x0000008f5d497223 */ /* 0x180fe20000010090 */
[--C-:B------:R-:W-:Y:S01]  /*3ae0*/  FFMA.FTZ R94, R92, R143, R144.reuse ;  /* 0x0000008f5c5e7223 */ /* 0x100fe20000010090 */
[----:B------:R-:W-:Y:S01]  /*3af0*/  @P3 PRMT R85, R85, 0x7632, R85 ;  /* 0x0000763255553816 */ /* 0x000fe20000000055 */
[----:B------:R-:W-:Y:S01]  /*3b00*/  FMUL.FTZ R76, R76, UR4 ;  /* 0x000000044c4c7c20 */ /* 0x000fe20008410000 */
[----:B------:R-:W-:Y:S01]  /*3b10*/  @P2 FMUL.FTZ R95, R74, R75 ;  /* 0x0000004b4a5f2220 */ /* 0x000fe20000410000 */
[----:B------:R-:W-:Y:S02]  /*3b20*/  FSEL R81, R81, RZ, P2 ;  /* 0x000000ff51517208 */ /* 0x000fe40001000000 */
[----:B------:R-:W-:Y:S02]  /*3b30*/  CS2R R92, SRZ ;  /* 0x00000000005c7805 */ /* 0x000fe4000001ff00 */
[----:B------:R-:W-:Y:S01]  /*3b40*/  ISETP.GE.U32.AND P2, PT, R110, RZ, PT ;  /* 0x000000ff6e00720c */ /* 0x000fe20003f46070 */
[----:B------:R-:W-:Y:S01]  /*3b50*/  FADD.FTZ R140, R140, -R97 ;  /* 0x800000618c8c7221 */ /* 0x000fe20000010000 */
[----:B------:R-:W-:Y:S01]  /*3b60*/  @P6 FMUL.FTZ R93, R77, R80 ;  /* 0x000000504d5d6220 */ /* 0x000fe20000410000 */
[----:B------:R-:W-:Y:S01]  /*3b70*/  @P3 SHF.L.U32 R85, R85, 0x10, RZ ;  /* 0x0000001055553819 */ /* 0x000fe200000006ff */
[----:B------:R-:W-:Y:S01]  /*3b80*/  FMUL.FTZ R80, R35, R76 ;  /* 0x0000004c23507220 */ /* 0x000fe20000410000 */
[----:B------:R-:W-:Y:S01]  /*3b90*/  ISETP.GE.U32.AND.EX P2, PT, R111, 0x1000000, PT, P2 ;  /* 0x010000006f00780c */ /* 0x000fe20003f46120 */
[----:B------:R-:W-:Y:S01]  /*3ba0*/  FADD.FTZ R100, R100, -R73 ;  /* 0x8000004964647221 */ /* 0x000fe20000010000 */
[----:B------:R-:W-:Y:S01]  /*3bb0*/  FFMA.FTZ R73, R137, R140, R69 ;  /* 0x0000008c89497223 */ /* 0x000fe20000010045 */
[----:B------:R-:W-:Y:S01]  /*3bc0*/  FMUL.FTZ R82, R36, R77 ;  /* 0x0000004d24527220 */ /* 0x000fe20000410000 */
[----:B------:R-:W-:Y:S01]  /*3bd0*/  @P3 FMUL.FTZ R92, R76, R85 ;  /* 0x000000554c5c3220 */ /* 0x000fe20000410000 */
[----:B------:R-:W-:Y:S01]  /*3be0*/  LOP3.LUT P4, RZ, R110, 0xff, RZ, 0xc0, !PT ;  /* 0x000000ff6eff7812 */ /* 0x000fe2000788c0ff */
[----:B------:R-:W-:Y:S01]  /*3bf0*/  FMUL.FTZ R74, R73, R136 ;  /* 0x00000088494a7220 */ /* 0x000fe20000410000 */
[----:B------:R-:W-:Y:S01]  /*3c00*/  FSEL R80, R80, RZ, P3 ;  /* 0x000000ff50507208 */ /* 0x000fe20001800000 */
[-CC-:B------:R-:W-:Y:S01]  /*3c10*/  FFMA.FTZ R98, R98, R143.reuse, R144.reuse ;  /* 0x0000008f62627223 */ /* 0x180fe20000010090 */
[----:B------:R-:W-:Y:S01]  /*3c20*/  @P5 PRMT R75, R86, 0x7632, R75 ;  /* 0x00007632564b5816 */ /* 0x000fe2000000004b */
[----:B------:R-:W-:Y:S01]  /*3c30*/  FFMA.FTZ R141, R141, R143, R144 ;  /* 0x0000008f8d8d7223 */ /* 0x000fe20000010090 */
[----:B------:R-:W-:Y:S01]  /*3c40*/  LOP3.LUT P3, RZ, R110, 0xff00, RZ, 0xc0, !PT ;  /* 0x0000ff006eff7812 */ /* 0x000fe2000786c0ff */
[----:B------:R-:W-:Y:S01]  /*3c50*/  FMUL.FTZ R102, R74, UR4 ;  /* 0x000000044a667c20 */ /* 0x000fe20008410000 */
[----:B------:R-:W-:Y:S01]  /*3c60*/  FSEL R82, R82, RZ, P6 ;  /* 0x000000ff52527208 */ /* 0x000fe20003000000 */
[----:B------:R-:W-:Y:S01]  /*3c70*/  FADD.FTZ R139, R139, -R98 ;  /* 0x800000628b8b7221 */ /* 0x000fe20000010000 */
[----:B------:R-:W-:Y:S01]  /*3c80*/  @P5 SHF.L.U32 R75, R75, 0x10, RZ ;  /* 0x000000104b4b5819 */ /* 0x000fe200000006ff */
[----:B------:R-:W-:Y:S01]  /*3c90*/  FADD.FTZ R99, R99, -R94 ;  /* 0x8000005e63637221 */ /* 0x000fe20000010000 */
[----:B------:R-:W-:Y:S01]  /*3ca0*/  LOP3.LUT P6, RZ, R111, 0xff0000, RZ, 0xc0, !PT ;  /* 0x00ff00006fff7812 */ /* 0x000fe200078cc0ff */
[----:B------:R-:W-:Y:S01]  /*3cb0*/  FADD.FTZ R142, R142, -R141 ;  /* 0x8000008d8e8e7221 */ /* 0x000fe20000010000 */
[----:B------:R-:W-:Y:S01]  /*3cc0*/  MOV R86, RZ ;  /* 0x000000ff00567202 */ /* 0x000fe20000000f00 */
[----:B------:R-:W-:Y:S01]  /*3cd0*/  @P5 FMUL.FTZ R86, R102, R75 ;  /* 0x0000004b66565220 */ /* 0x000fe20000410000 */
[----:B------:R-:W-:Y:S01]  /*3ce0*/  @P2 PRMT R83, R87, 0x7632, R83 ;  /* 0x0000763257532816 */ /* 0x000fe20000000053 */
[C---:B------:R-:W-:Y:S01]  /*3cf0*/  FFMA.FTZ R74, R137.reuse, R139, R70 ;  /* 0x0000008b894a7223 */ /* 0x040fe20000010046 */
[C---:B------:R-:W-:Y:S01]  /*3d00*/  FFMA.FTZ R76, R137.reuse, R99, R64 ;  /* 0x00000063894c7223 */ /* 0x040fe20000010040 */
[C---:B------:R-:W-:Y:S01]  /*3d10*/  FFMA.FTZ R75, R137.reuse, R142, R71 ;  /* 0x0000008e894b7223 */ /* 0x040fe20000010047 */
[----:B------:R-:W-:Y:S01]  /*3d20*/  FFMA.FTZ R77, R137, R100, R65 ;  /* 0x00000064894d7223 */ /* 0x000fe20000010041 */
        /* <DEDUP_REMOVED lines=15> */
[----:B------:R-:W-:-:S02]  /*3e20*/  HFMA2 R87, -RZ, RZ, 0, 0 ;  /* 0x00000000ff577431 */ /* 0x000fc400000001ff */
        /* <DEDUP_REMOVED lines=20> */
.L_x_4903:
[----:B------:R-:W-:Y:S01]  /*3f70*/  LOP3.LUT P2, RZ, R110, 0xff0000, RZ, 0xc0, !PT ;  /* 0x00ff00006eff7812 */ /* 0x000fe2000784c0ff */
[-CC-:B------:R-:W-:Y:S01]  /*3f80*/  FFMA.FTZ R94, R94, R143.reuse, R144.reuse ;  /* 0x0000008f5e5e7223 */ /* 0x180fe20000010090 */
[----:B------:R-:W-:Y:S01]  /*3f90*/  LOP3.LUT P3, RZ, R110, 0xff000000, RZ, 0xc0, !PT ;  /* 0xff0000006eff7812 */ /* 0x000fe2000786c0ff */
[-CC-:B------:R-:W-:Y:S01]  /*3fa0*/  FFMA.FTZ R95, R95, R143.reuse, R144.reuse ;  /* 0x0000008f5f5f7223 */ /* 0x180fe20000010090 */
[----:B------:R-:W-:Y:S01]  /*3fb0*/  FFMA.FTZ R96, R96, R143, R144 ;  /* 0x0000008f60607223 */ /* 0x000fe20000010090 */
[----:B------:R-:W-:Y:S01]  /*3fc0*/  FADD.FTZ R101, R101, -R94 ;  /* 0x8000005e65657221 */ /* 0x000fe20000010000 */
[----:B------:R-:W-:Y:S01]  /*3fd0*/  LOP3.LUT P6, RZ, R111, 0xff, RZ, 0xc0, !PT ;  /* 0x000000ff6fff7812 */ /* 0x000fe200078cc0ff */
[----:B------:R-:W-:Y:S01]  /*3fe0*/  FADD.FTZ R102, R102, -R95 ;  /* 0x8000005f66667221 */ /* 0x000fe20000010000 */
[----:B------:R-:W-:Y:S01]  /*3ff0*/  FADD.FTZ R103, R103, -R96 ;  /* 0x8000006067677221 */ /* 0x000fe20000010000 */
[----:B------:R-:W-:Y:S01]  /*4000*/  FFMA.FTZ R101, R137, R101, R66 ;  /* 0x0000006589657223 */ /* 0x000fe20000010042 */
[----:B0-----:R-:W-:Y:S01]  /*4010*/  FFMA.FTZ R83, R93, R143, R144 ;  /* 0x0000008f5d537223 */ /* 0x001fe20000010090 */
[C---:B------:R-:W-:Y:S01]  /*4020*/  FFMA.FTZ R81, R137.reuse, R102, R67 ;  /* 0x0000006689517223 */ /* 0x040fe20000010043 */
[----:B------:R-:W-:Y:S01]  /*4030*/  FFMA.FTZ R103, R137, R103, R68 ;  /* 0x0000006789677223 */ /* 0x000fe20000010044 */
[C---:B-----5:R-:W-:Y:S01]  /*4040*/  @P2 SHF.L.U32 R96, R85.reuse, 0x10, RZ ;  /* 0x0000001055602819 */ /* 0x060fe200000006ff */
[C---:B------:R-:W-:Y:S01]  /*4050*/  FMUL.FTZ R80, R136.reuse, R101 ;  /* 0x0000006588507220 */ /* 0x040fe20000410000 */
[----:B------:R-:W-:Y:S01]  /*4060*/  @P3 PRMT R85, R85, 0x7632, R85 ;  /* 0x0000763255553816 */ /* 0x000fe20000000055 */
[C---:B------:R-:W-:Y:S01]  /*4070*/  FMUL.FTZ R81, R136.reuse, R81 ;  /* 0x0000005188517220 */ /* 0x040fe20000410000 */
[----:B------:R-:W-:Y:S01]  /*4080*/  FMUL.FTZ R82, R136, R103 ;  /* 0x0000006788527220 */ /* 0x000fe20000410000 */
[--C-:B------:R-:W-:Y:S01]  /*4090*/  FFMA.FTZ R94, R92, R143, R144.reuse ;  /* 0x0000008f5c5e7223 */ /* 0x100fe20000010090 */
[----:B------:R-:W-:Y:S01]  /*40a0*/  @P3 SHF.L.U32 R103, R85, 0x10, RZ ;  /* 0x0000001055673819 */ /* 0x000fe200000006ff */
[----:B------:R-:W-:Y:S01]  /*40b0*/  FMUL.FTZ R85, R80, UR4 ;  /* 0x0000000450557c20 */ /* 0x000fe20008410000 */
[----:B------:R-:W-:Y:S01]  /*40c0*/  FMUL.FTZ R80, R81, UR4 ;  /* 0x0000000451507c20 */ /* 0x000fe20008410000 */
[----:B------:R-:W-:Y:S01]  /*40d0*/  CS2R R92, SRZ ;  /* 0x00000000005c7805 */ /* 0x000fe2000001ff00 */
[----:B------:R-:W-:Y:S01]  /*40e0*/  FMUL.FTZ R101, R82, UR4 ;  /* 0x0000000452657c20 */ /* 0x000fe20008410000 */
[----:B------:R-:W-:Y:S01]  /*40f0*/  FMUL.FTZ R81, R34, R85 ;  /* 0x0000005522517220 */ /* 0x000fe20000410000 */
[-C--:B------:R-:W-:Y:S01]  /*4100*/  @P3 FMUL.FTZ R92, R103, R80.reuse ;  /* 0x00000050675c3220 */ /* 0x080fe20000410000 */
[----:B------:R-:W-:Y:S01]  /*4110*/  FMUL.FTZ R80, R35, R80 ;  /* 0x0000005023507220 */ /* 0x000fe20000410000 */
[----:B------:R-:W-:Y:S01]  /*4120*/  HFMA2 R95, -RZ, RZ, 0, 0 ;  /* 0x00000000ff5f7431 */ /* 0x000fe200000001ff */
[----:B------:R-:W-:Y:S01]  /*4130*/  @P6 SHF.L.U32 R102, R86, 0x10, RZ ;  /* 0x0000001056666819 */ /* 0x000fe200000006ff */
        /* <DEDUP_REMOVED lines=14> */
[----:B------:R-:W-:Y:S01]  /*4220*/  FFMA.FTZ R83, R137, R140, R69 ;  /* 0x0000008c89537223 */ /* 0x000fe20000010045 */
[----:B------:R-:W-:Y:S01]  /*4230*/  FSEL R82, R82, RZ, P6 ;  /* 0x000000ff52527208 */ /* 0x000fe20003000000 */
[----:B------:R-:W-:Y:S01]  /*4240*/  FADD.FTZ R99, R99, -R94 ;  /* 0x8000005e63637221 */ /* 0x000fe20000010000 */
[----:B------:R-:W-:Y:S01]  /*4250*/  LOP3.LUT P6, RZ, R111, 0xff0000, RZ, 0xc0, !PT ;  /* 0x00ff00006fff7812 */ /* 0x000fe200078cc0ff */
[----:B------:R-:W-:Y:S01]  /*4260*/  FADD.FTZ R139, R139, -R98 ;  /* 0x800000628b8b7221 */ /* 0x000fe20000010000 */
[----:B------:R-:W-:Y:S01]  /*4270*/  ISETP.GE.U32.AND.EX P2, PT, R111, 0x1000000, PT, P2 ;  /* 0x010000006f00780c */ /* 0x000fe20003f46120 */
[----:B------:R-:W-:Y:S01]  /*4280*/  FADD.FTZ R142, R142, -R141 ;  /* 0x8000008d8e8e7221 */ /* 0x000fe20000010000 */
[----:B------:R-:W-:Y:S01]  /*4290*/  FMUL.FTZ R83, R136, R83 ;  /* 0x0000005388537220 */ /* 0x000fe20000410000 */
[C---:B------:R-:W-:Y:S01]  /*42a0*/  FFMA.FTZ R85, R137.reuse, R100, R65 ;  /* 0x0000006489557223 */ /* 0x040fe20000010041 */
[C---:B------:R-:W-:Y:S01]  /*42b0*/  FFMA.FTZ R99, R137.reuse, R99, R64 ;  /* 0x0000006389637223 */ /* 0x040fe20000010040 */
[C---:B------:R-:W-:Y:S01]  /*42c0*/  FFMA.FTZ R139, R137.reuse, R139, R70 ;  /* 0x0000008b898b7223 */ /* 0x040fe20000010046 */
[----:B------:R-:W-:Y:S01]  /*42d0*/  @P5 PRMT R94, R86, 0x7632, R94 ;  /* 0x00007632565e5816 */ /* 0x000fe2000000005e */
[----:B------:R-:W-:Y:S01]  /*42e0*/  FFMA.FTZ R137, R137, R142, R71 ;  /* 0x0000008e89897223 */ /* 0x000fe20000010047 */
        /* <DEDUP_REMOVED lines=40> */
.L_x_4904:
[----:B------:R-:W0:Y:S01]  /*4570*/  @P1 LDC.64 R84, c[0x0][0x478] ;  /* 0x00011e00ff541b82 */ /* 0x000e220000000a00 */
[----:B------:R-:W-:-:S04]  /*4580*/  IMAD.WIDE.U32 R148, R131, 0x10, R148 ;  /* 0x0000001083947825 */ /* 0x000fc800078e0094 */
[----:B0-----:R-:W-:-:S05]  /*4590*/  @P1 IMAD.WIDE.U32 R84, R131, 0x20, R84 ;  /* 0x0000002083541825 */ /* 0x001fca00078e0054 */
[----:B------:R0:W-:Y:S04]  /*45a0*/  @P1 STG.E.128 desc[UR6][R84.64], R76 ;  /* 0x0000004c54001986 */ /* 0x0001e8000c101d06 */
[----:B------:R0:W-:Y:S04]  /*45b0*/  @P1 STG.E.128 desc[UR6][R84.64+0x10], R72 ;  /* 0x0000104854001986 */ /* 0x0001e8000c101d06 */
[----:B------:R0:W-:Y:S02]  /*45c0*/  STG.E.128 desc[UR6][R148.64], R80 ;  /* 0x0000005094007986 */ /* 0x0001e4000c101d06 */
.L_x_4900:
        /* <DEDUP_REMOVED lines=21> */
.L_x_4893:
        /* <DEDUP_REMOVED lines=48> */
.L_x_4892:
[----:B------:R-:W-:Y:S05]  /*4a20*/  BSYNC B0 ;  /* 0x0000000000007941 */ /* 0x000fea0003800000 */
.L_x_4891:
        /* <DEDUP_REMOVED lines=48> */
[----:B----4-:R-:W-:-:S03]  /*4d30*/  FADD.FTZ R9, R3, R44 ;  /* 0x0000002c03097221 */ /* 0x010fc60000010000 */
[----:B------:R-:W-:Y:S01]  /*4d40*/  STS.128 [R2+0x10], R48 ;  /* 0x0000103002007388 */ /* 0x000fe20000000c00 */
[----:B-----5:R-:W-:-:S03]  /*4d50*/  FADD.FTZ R45, R4, R45 ;  /* 0x0000002d042d7221 */ /* 0x020fc60000010000 */
[----:B------:R-:W-:Y:S01]  /*4d60*/  STS.128 [R2+0x400], R16 ;  /* 0x0004001002007388 */ /* 0x000fe20000000c00 */
[----:B--2---:R-:W-:-:S03]  /*4d70*/  FADD.FTZ R47, R6, R47 ;  /* 0x0000002f062f7221 */ /* 0x004fc60000010000 */
        /* <DEDUP_REMOVED lines=36> */
[----:B------:R1:W-:Y:S01]  /*4fc0*/  STS.128 [R2+0x400], R28 ;  /* 0x0004001c02007388 */ /* 0x0003e20000000c00 */
[----:B---3--:R-:W-:-:S03]  /*4fd0*/  FADD.FTZ R49, R10, R49 ;  /* 0x000000310a317221 */ /* 0x008fc60000010000 */
[----:B------:R2:W-:Y:S01]  /*4fe0*/  STS.128 [R2+0x410], R32 ;  /* 0x0004102002007388 */ /* 0x0005e20000000c00 */
[----:B----4-:R-:W-:Y:S01]  /*4ff0*/  FADD.FTZ R51, R12, R51 ;  /* 0x000000330c337221 */ /* 0x010fe20000010000 */
[----:B------:R-:W-:Y:S08]  /*5000*/  BAR.SYNC.DEFER_BLOCKING 0x0 ;  /* 0x0000000000007b1d */ /* 0x000ff00000010000 */
[----:B0-----:R-:W1:Y:S01]  /*5010*/  LDC R36, c[0x0][0x388] ;  /* 0x0000e200ff247b82 */ /* 0x001e620000000800 */
[----:B------:R-:W0:Y:S04]  /*5020*/  LDS R18, [R5] ;  /* 0x0000000005127984 */ /* 0x000e280000000800 */
        /* <DEDUP_REMOVED lines=10> */
[----:B--2---:R-:W-:-:S03]  /*50d0*/  IADD3 R2, P0, PT, R8, UR22, RZ ;  /* 0x0000001608027c10 */ /* 0x004fc6000ff1e0ff */
        /* <DEDUP_REMOVED lines=9> */
[----:B-1----:R-:W-:Y:S01]  /*5170*/  FADD.FTZ R0, R3, R4 ;  /* 0x0000000403007221 */ /* 0x002fe20000010000 */
[----:B------:R-:W-:Y:S02]  /*5180*/  IADD3 R4, P1, PT, R8, UR20, RZ ;  /* 0x0000001408047c10 */ /* 0x000fe4000ff3e0ff */
[----:B------:R-:W1:Y:S01]  /*5190*/  LDS R15, [R5+0x1600] ;  /* 0x00160000050f7984 */ /* 0x000e620000000800 */
[----:B----4-:R-:W-:Y:S01]  /*51a0*/  FADD.FTZ R27, R0, R27 ;  /* 0x0000001b001b7221 */ /* 0x010fe20000010000 */
[----:B------:R-:W-:Y:S02]  /*51b0*/  IADD3.X R3, PT, PT, R10, UR23, RZ, P0, !PT ;  /* 0x000000170a037c10 */ /* 0x000fe400087fe4ff */
[----:B------:R-:W4:Y:S01]  /*51c0*/  LDS R24, [R5+0x1c00] ;  /* 0x001c000005187984 */ /* 0x000f220000000800 */
[----:B-----5:R-:W-:Y:S01]  /*51d0*/  FADD.FTZ R0, RZ, R6 ;  /* 0x00000006ff007221 */ /* 0x020fe20000010000 */
[----:B------:R-:W-:-:S02]  /*51e0*/  IADD3 R6, P0, PT, R8, UR8, RZ ;  /* 0x0000000808067c10 */ /* 0x000fc4000ff1e0ff */
[----:B------:R5:W4:Y:S01]  /*51f0*/  LDS R26, [R5+0x1e00] ;  /* 0x001e0000051a7984 */ /* 0x000b220000000800 */
[----:B------:R-:W-:Y:S01]  /*5200*/  FADD.FTZ R13, RZ, R13 ;  /* 0x0000000dff0d7221 */ /* 0x000fe20000010000 */
[----:B--2---:R-:W-:Y:S01]  /*5210*/  FADD.FTZ R0, R0, R7 ;  /* 0x0000000700007221 */ /* 0x004fe20000010000 */
[C---:B------:R-:W-:Y:S01]  /*5220*/  IADD3.X R7, PT, PT, R10.reuse, UR9, RZ, P0, !PT ;  /* 0x000000090a077c10 */ /* 0x040fe200087fe4ff */
[----:B------:R-:W-:Y:S01]  /*5230*/  STG.E desc[UR6][R2.64], R23 ;  /* 0x0000001702007986 */ /* 0x000fe2000c101906 */
[----:B------:R-:W-:Y:S01]  /*5240*/  FADD.FTZ R16, RZ, R16 ;  /* 0x00000010ff107221 */ /* 0x000fe20000010000 */
[----:B-----5:R-:W-:Y:S01]  /*5250*/  IADD3.X R5, PT, PT, R10, UR21, RZ, P1, !PT ;  /* 0x000000150a057c10 */ /* 0x020fe20008ffe4ff */
        /* <DEDUP_REMOVED lines=8> */
[----:B---3--:R-:W-:Y:S01]  /*52e0*/  FADD.FTZ R19, R0, R19 ;  /* 0x0000001300137221 */ /* 0x008fe20000010000 */
[----:B-1----:R-:W-:-:S04]  /*52f0*/  FADD.FTZ R15, R16, R15 ;  /* 0x0000000f100f7221 */ /* 0x002fc80000010000 */
        /* <DEDUP_REMOVED lines=10> */
.L_x_4894:
        /* <DEDUP_REMOVED lines=8> */
.L_x_4907:
[----:B------:R-:W-:Y:S05]  /*5420*/  BSYNC B2 ;  /* 0x0000000000027941 */ /* 0x000fea0003800000 */
.L_x_4906:
        /* <DEDUP_REMOVED lines=8> */
.L_x_4908:
[----:B------:R-:W-:-:S05]  /*54b0*/  FADD.FTZ R81, R143, R80 ;  /* 0x000000508f517221 */ /* 0x000fca0000010000 */
[----:B------:R-:W-:Y:S01]  /*54c0*/  MOV R165, R81 ;  /* 0x0000005100a57202 */ /* 0x000fe20000000f00 */
[----:B------:R-:W-:Y:S01]  /*54d0*/  HFMA2 R150, -RZ, RZ, 0, 1.1920928955078125e-07 ;  /* 0x00000002ff967431 */ /* 0x000fe200000001ff */
[----:B------:R-:W-:-:S07]  /*54e0*/  MOV R82, R144 ;  /* 0x0000009000527202 */ /* 0x000fce0000000f00 */
[----:B------:R-:W-:Y:S05]  /*54f0*/  WARPSYNC.COLLECTIVE R148, `(.L_x_4909) ;  /* 0x0000000094087348 */ /* 0x000fea0003c00000 */
[----:B------:R0:W1:Y:S02]  /*5500*/  SHFL.BFLY P3, R144, R165, R150, R152 ;  /* 0x0c000096a5907389 */ /* 0x0000640000060098 */
[----:B01----:R-:W-:Y:S05]  /*5510*/  ENDCOLLECTIVE ;  /* 0x000000000000791b */ /* 0x003fea0003800000 */
.L_x_4909:
[----:B------:R-:W-:-:S05]  /*5520*/  FADD.FTZ R82, R83, R82 ;  /* 0x0000005253527221 */ /* 0x000fca0000010000 */
[----:B------:R-:W-:Y:S02]  /*5530*/  MOV R165, R82 ;  /* 0x0000005200a57202 */ /* 0x000fe40000000f00 */
[----:B------:R-:W-:-:S07]  /*5540*/  MOV R80, R144 ;  /* 0x0000009000507202 */ /* 0x000fce0000000f00 */
[----:B------:R-:W-:Y:S05]  /*5550*/  WARPSYNC.COLLECTIVE R148, `(.L_x_4910) ;  /* 0x0000000094087348 */ /* 0x000fea0003c00000 */
[----:B------:R0:W1:Y:S02]  /*5560*/  SHFL.BFLY P3, R144, R165, R150, R152 ;  /* 0x0c000096a5907389 */ /* 0x0000640000060098 */
[----:B01----:R-:W-:Y:S05]  /*5570*/  ENDCOLLECTIVE ;  /* 0x000000000000791b */ /* 0x003fea0003800000 */
.L_x_4910:
[----:B------:R-:W-:-:S05]  /*5580*/  FADD.FTZ R90, R81, R80 ;  /* 0x00000050515a7221 */ /* 0x000fca0000010000 */
[----:B------:R-:W-:Y:S01]  /*5590*/  MOV R165, R90 ;  /* 0x0000005a00a57202 */ /* 0x000fe20000000f00 */
[----:B------:R-:W-:Y:S01]  /*55a0*/  HFMA2 R150, -RZ, RZ, 0, 2.384185791015625e-07 ;  /* 0x00000004ff967431 */ /* 0x000fe200000001ff */
[----:B------:R-:W-:-:S07]  /*55b0*/  MOV R161, R144 ;  /* 0x0000009000a17202 */ /* 0x000fce0000000f00 */
[----:B------:R-:W-:Y:S05]  /*55c0*/  WARPSYNC.COLLECTIVE R148, `(.L_x_4911) ;  /* 0x0000000094087348 */ /* 0x000fea0003c00000 */
[----:B------:R0:W1:Y:S02]  /*55d0*/  SHFL.BFLY P3, R144, R165, R150, R152 ;  /* 0x0c000096a5907389 */ /* 0x0000640000060098 */
[----:B01----:R-:W-:Y:S05]  /*55e0*/  ENDCOLLECTIVE ;  /* 0x000000000000791b */ /* 0x003fea0003800000 */
.L_x_4911:
[----:B------:R-:W-:-:S05]  /*55f0*/  FADD.FTZ R161, R82, R161 ;  /* 0x000000a152a17221 */ /* 0x000fca0000010000 */
[----:B------:R-:W-:Y:S02]  /*5600*/  MOV R165, R161 ;  /* 0x000000a100a57202 */ /* 0x000fe40000000f00 */
[----:B------:R-:W-:-:S07]  /*5610*/  MOV R163, R144 ;  /* 0x0000009000a37202 */ /* 0x000fce0000000f00 */
[----:B------:R-:W-:Y:S05]  /*5620*/  WARPSYNC.COLLECTIVE R148, `(.L_x_4912) ;  /* 0x0000000094087348 */ /* 0x000fea0003c00000 */
[----:B------:R0:W1:Y:S02]  /*5630*/  SHFL.BFLY P3, R144, R165, R150, R152 ;  /* 0x0c000096a5907389 */ /* 0x0000640000060098 */
[----:B01----:R-:W-:Y:S05]  /*5640*/  ENDCOLLECTIVE ;  /* 0x000000000000791b */ /* 0x003fea0003800000 */
.L_x_4912:
[----:B------:R-:W-:-:S05]  /*5650*/  FADD.FTZ R163, R90, R163 ;  /* 0x000000a35aa37221 */ /* 0x000fca0000010000 */
[----:B------:R-:W-:Y:S01]  /*5660*/  MOV R165, R163 ;  /* 0x000000a300a57202 */ /* 0x000fe20000000f00 */
[----:B------:R-:W-:Y:S01]  /*5670*/  HFMA2 R150, -RZ, RZ, 0, 4.76837158203125e-07 ;  /* 0x00000008ff967431 */ /* 0x000fe200000001ff */
[----:B------:R-:W-:-:S07]  /*5680*/  MOV R80, R144 ;  /* 0x0000009000507202 */ /* 0x000fce0000000f00 */
[----:B------:R-:W-:Y:S05]  /*5690*/  WARPSYNC.COLLECTIVE R148, `(.L_x_4913) ;  /* 0x0000000094087348 */ /* 0x000fea0003c00000 */
[----:B------:R0:W1:Y:S02]  /*56a0*/  SHFL.BFLY P3, R144, R165, R150, R152 ;  /* 0x0c000096a5907389 */ /* 0x0000640000060098 */
[----:B01----:R-:W-:Y:S05]  /*56b0*/  ENDCOLLECTIVE ;  /* 0x000000000000791b */ /* 0x003fea0003800000 */
.L_x_4913:
[----:B------:R-:W-:-:S05]  /*56c0*/  FADD.FTZ R143, R161, R80 ;  /* 0x00000050a18f7221 */ /* 0x000fca0000010000 */
[----:B------:R-:W-:Y:S02]  /*56d0*/  MOV R165, R143 ;  /* 0x0000008f00a57202 */ /* 0x000fe40000000f00 */
[----:B------:R-:W-:-:S07]  /*56e0*/  MOV R80, R144 ;  /* 0x0000009000507202 */ /* 0x000fce0000000f00 */
[----:B------:R-:W-:Y:S05]  /*56f0*/  WARPSYNC.COLLECTIVE R148, `(.L_x_4914) ;  /* 0x0000000094087348 */ /* 0x000fea0003c00000 */
[----:B------:R0:W1:Y:S02]  /*5700*/  SHFL.BFLY P3, R144, R165, R150, R152 ;  /* 0x0c000096a5907389 */ /* 0x0000640000060098 */
[----:B01----:R-:W-:Y:S05]  /*5710*/  ENDCOLLECTIVE ;  /* 0x000000000000791b */ /* 0x003fea0003800000 */
.L_x_4914:
[----:B------:R-:W-:-:S05]  /*5720*/  FADD.FTZ R80, R163, R80 ;  /* 0x00000050a3507221 */ /* 0x000fca0000010000 */
[----:B------:R-:W-:Y:S01]  /*5730*/  MOV R165, R80 ;  /* 0x0000005000a57202 */ /* 0x000fe20000000f00 */
[----:B------:R-:W-:Y:S02]  /*5740*/  HFMA2 R150, -RZ, RZ, 0, 9.5367431640625e-07 ;  /* 0x00000010ff967431 */ /* 0x000fe400000001ff */
[----:B------:R-:W-:-:S07]  /*5750*/  FADD.FTZ R81, R143, R144 ;  /* 0x000000908f517221 */ /* 0x000fce0000010000 */
[----:B------:R-:W-:Y:S05]  /*5760*/  WARPSYNC.COLLECTIVE R148, `(.L_x_4915) ;  /* 0x0000000094087348 */ /* 0x000fea0003c00000 */
[----:B------:R0:W1:Y:S02]  /*5770*/  SHFL.BFLY P3, R144, R165, R150, R152 ;  /* 0x0c000096a5907389 */ /* 0x0000640000060098 */
[----:B01----:R-:W-:Y:S05]  /*5780*/  ENDCOLLECTIVE ;  /* 0x000000000000791b */ /* 0x003fea0003800000 */
.L_x_4915:
[----:B------:R-:W-:Y:S02]  /*5790*/  MOV R165, R81 ;  /* 0x0000005100a57202 */ /* 0x000fe40000000f00 */
[----:B------:R-:W-:-:S07]  /*57a0*/  MOV R83, R144 ;  /* 0x0000009000537202 */ /* 0x000fce0000000f00 */
[----:B------:R-:W-:Y:S05]  /*57b0*/  WARPSYNC.COLLECTIVE R148, `(.L_x_4916) ;  /* 0x0000000094087348 */ /* 0x000fea0003c00000 */
[----:B------:R0:W1:Y:S02]  /*57c0*/  SHFL.BFLY P3, R144, R165, R150, R152 ;  /* 0x0c000096a5907389 */ /* 0x0000640000060098 */
[----:B01----:R-:W-:Y:S05]  /*57d0*/  ENDCOLLECTIVE ;  /* 0x000000000000791b */ /* 0x003fea0003800000 */
.L_x_4916:
[----:B------:R-:W-:Y:S01]  /*57e0*/  MOV R82, R144 ;  /* 0x0000009000527202 */ /* 0x000fe20000000f00 */
[----:B------:R-:W-:Y:S06]  /*57f0*/  BRA `(.L_x_4917) ;  /* 0xffffffb800807947 */ /* 0x000fec000383ffff */
.L_x_4918:
        /* <DEDUP_REMOVED lines=16> */
.L_x_11243:


//--------------------- .text._ZN10layer_norm22ln_bwd_finalize_kernelINS_22Kernel_traits_finalizeILj512Ef13__nv_bfloat16fS2_fjLb1ELj1024ELj4ENS_18Kernel_traits_baseILj512EfS2_fS2_fjLj1024EEEEELb1ELb0EEEvNS_9BwdParamsE --------------------------
	.section	.text._ZN10layer_norm22ln_bwd_finalize_kernelINS_22Kernel_traits_finalizeILj512Ef13__nv_bfloat16fS2_fjLb1ELj1024ELj4ENS_18Kernel_traits_baseILj512EfS2_fS2_fjLj1024EEEEELb1ELb0EEEvNS_9BwdParamsE,"ax",@progbits
	.align	128
        .global         _ZN10layer_norm22ln_bwd_finalize_kernelINS_22Kernel_traits_finalizeILj512Ef13__nv_bfloat16fS2_fjLb1ELj1024ELj4ENS_18Kernel_traits_baseILj512EfS2_fS2_fjLj1024EEEEELb1ELb0EEEvNS_9BwdParamsE
        .type           _ZN10layer_norm22ln_bwd_finalize_kernelINS_22Kernel_traits_finalizeILj512Ef13__nv_bfloat16fS2_fjLb1ELj1024ELj4ENS_18Kernel_traits_baseILj512EfS2_fS2_fjLj1024EEEEELb1ELb0EEEvNS_9BwdParamsE,@function
        .size           _ZN10layer_norm22ln_bwd_finalize_kernelINS_22Kernel_traits_finalizeILj512Ef13__nv_bfloat16fS2_fjLb1ELj1024ELj4ENS_18Kernel_traits_baseILj512EfS2_fS2_fjLj1024EEEEELb1ELb0EEEvNS_9BwdParamsE,(.L_x_11244 - _ZN10layer_norm22ln_bwd_finalize_kernelINS_22Kernel_traits_finalizeILj512Ef13__nv_bfloat16fS2_fjLb1ELj1024ELj4ENS_18Kernel_traits_baseILj512EfS2_fS2_fjLj1024EEEEELb1ELb0EEEvNS_9BwdParamsE)
        .other          _ZN10layer_norm22ln_bwd_finalize_kernelINS_22Kernel_traits_finalizeILj512Ef13__nv_bfloat16fS2_fjLb1ELj1024ELj4ENS_18Kernel_traits_baseILj512EfS2_fS2_fjLj1024EEEEELb1ELb0EEEvNS_9BwdParamsE,@"STO_CUDA_ENTRY STV_DEFAULT"
_ZN10layer_norm22ln_bwd_finalize_kernelINS_22Kernel_traits_finalizeILj512Ef13__nv_bfloat16fS2_fjLb1ELj1024ELj4ENS_18Kernel_traits_baseILj512EfS2_fS2_fjLj1024EEEEELb1ELb0EEEvNS_9BwdParamsE:
.text._ZN10layer_norm22ln_bwd_finalize_kernelINS_22Kernel_traits_finalizeILj512Ef13__nv_bfloat16fS2_fjLb1ELj1024ELj4ENS_18Kernel_traits_baseILj512EfS2_fS2_fjLj1024EEEEELb1ELb0EEEvNS_9BwdParamsE:
        /* <DEDUP_REMOVED lines=60> */
.L_x_4923:
        /* <DEDUP_REMOVED lines=87> */
.L_x_4922:
[----:B------:R-:W-:Y:S05]  /*0930*/  BSYNC.RECONVERGENT B1 ;  /* 0x0000000000017941 */ /* 0x000fea0003800200 */
.L_x_4921:
        /* <DEDUP_REMOVED lines=49> */
.L_x_4925:
[----:B------:R-:W-:Y:S05]  /*0c50*/  BSYNC.RECONVERGENT B1 ;  /* 0x0000000000017941 */ /* 0x000fea0003800200 */
.L_x_4924:
        /* <DEDUP_REMOVED lines=29> */
.L_x_4927:
[----:B------:R-:W-:Y:S05]  /*0e30*/  BSYNC.RECONVERGENT B1 ;  /* 0x0000000000017941 */ /* 0x000fea0003800200 */
.L_x_4926:
        /* <DEDUP_REMOVED lines=14> */
.L_x_4920:
[----:B------:R-:W-:Y:S05]  /*0f20*/  BSYNC.RECONVERGENT B0 ;  /* 0x0000000000007941 */ /* 0x000fea0003800200 */
.L_x_4919:
        /* <DEDUP_REMOVED lines=72> */
.L_x_4928:
        /* <DEDUP_REMOVED lines=13> */
.L_x_11244:


//--------------------- .text._ZN10layer_norm13ln_bwd_kernelINS_13Kernel_traitsIf13__nv_bfloat16fS2_fjLj512ELj1ELj4ELj1ELj16ENS_18Kernel_traits_baseILj512EfS2_fS2_fjLj128EEEEELb1ELb1ELb1ELb0EEEvNS_9BwdParamsE --------------------------
	.section	.text._ZN10layer_norm13ln_bwd_kernelINS_13Kernel_traitsIf13__nv_bfloat16fS2_fjLj512ELj1ELj4ELj1ELj16ENS_18Kernel_traits_baseILj512EfS2_fS2_fjLj128EEEEELb1ELb1ELb1ELb0EEEvNS_9BwdParamsE,"ax",@progbits
	.align	128
        .global         _ZN10layer_norm13ln_bwd_kernelINS_13Kernel_traitsIf13__nv_bfloat16fS2_fjLj512ELj1ELj4ELj1ELj16ENS_18Kernel_traits_baseILj512EfS2_fS2_fjLj128EEEEELb1ELb1ELb1ELb0EEEvNS_9BwdParamsE
        .type           _ZN10layer_norm13ln_bwd_kernelINS_13Kernel_traitsIf13__nv_bfloat16fS2_fjLj512ELj1ELj4ELj1ELj16ENS_18Kernel_traits_baseILj512EfS2_fS2_fjLj128EEEEELb1ELb1ELb1ELb0EEEvNS_9BwdParamsE,@function
        .size           _ZN10layer_norm13ln_bwd_kernelINS_13Kernel_traitsIf13__nv_bfloat16fS2_fjLj512ELj1ELj4ELj1ELj16ENS_18Kernel_traits_baseILj512EfS2_fS2_fjLj128EEEEELb1ELb1ELb1ELb0EEEvNS_9BwdParamsE,(.L_x_11245 - _ZN10layer_norm13ln_bwd_kernelINS_13Kernel_traitsIf13__nv_bfloat16fS2_fjLj512ELj1ELj4ELj1ELj16ENS_18Kernel_traits_baseILj512EfS2_fS2_fjLj128EEEEELb1ELb1ELb1ELb0EEEvNS_9BwdParamsE)
        .other          _ZN10layer_norm13ln_bwd_kernelINS_13Kernel_traitsIf13__nv_bfloat16fS2_fjLj512ELj1ELj4ELj1ELj16ENS_18Kernel_traits_baseILj512EfS2_fS2_fjLj128EEEEELb1ELb1ELb1ELb0EEEvNS_9BwdParamsE,@"STO_CUDA_ENTRY STV_DEFAULT"
_ZN10layer_norm13ln_bwd_kernelINS_13Kernel_traitsIf13__nv_bfloat16fS2_fjLj512ELj1ELj4ELj1ELj16ENS_18Kernel_traits_baseILj512EfS2_fS2_fjLj128EEEEELb1ELb1ELb1ELb0EEEvNS_9BwdParamsE:
.text._ZN10layer_norm13ln_bwd_kernelINS_13Kernel_traitsIf13__nv_bfloat16fS2_fjLj512ELj1ELj4ELj1ELj16ENS_18Kernel_traits_baseILj512EfS2_fS2_fjLj128EEEEELb1ELb1ELb1ELb0EEEvNS_9BwdParamsE:
        /* <DEDUP_REMOVED lines=24> */
[----:B------:R-:W5:Y:S01]  /*0180*/  @P0 LDG.E.128 R96, desc[UR6][R2.64] ;  /* 0x0000000602600981 */ /* 0x000f62000c1e1d00 */
        /* <DEDUP_REMOVED lines=12> */
[----:B--2---:R-:W-:Y:S01]  /*0250*/  USHF.L.U32 UR4, UR4, 0x2, URZ ;  /* 0x0000000204047899 */ /* 0x004fe200080006ff */
[----:B---3--:R-:W-:-:S05]  /*0260*/  SHF.R.U32.HI R2, RZ, 0x5, R132 ;  /* 0x00000005ff027819 */ /* 0x008fca0000011684 */
        /* <DEDUP_REMOVED lines=51> */
.L_x_5127:
        /* <DEDUP_REMOVED lines=19> */
[----:B------:R-:W-:Y:S01]  /*06d0*/  IADD3 R120, PT, PT, R134, -0x1, RZ ;  /* 0xffffffff86787810 */ /* 0x000fe20007ffe0ff */
[----:B------:R-:W-:Y:S01]  /*06e0*/  HFMA2 R172, -RZ, RZ, 0, 0 ;  /* 0x00000000ffac7431 */ /* 0x000fe200000001ff */
[----:B------:R-:W-:Y:S01]  /*06f0*/  ISETP.GE.U32.AND P4, PT, R0, 0x20, PT ;  /* 0x000000200000780c */ /* 0x000fe20003f86070 */
[----:B------:R-:W-:Y:S01]  /*0700*/  HFMA2 R170, -RZ, RZ, 0, 0 ;  /* 0x00000000ffaa7431 */ /* 0x000fe200000001ff */
[----:B------:R-:W-:Y:S01]  /*0710*/  ISETP.NE.AND P0, PT, RZ, UR8, PT ;  /* 0x00000008ff007c0c */ /* 0x000fe2000bf05270 */
[----:B------:R-:W-:Y:S01]  /*0720*/  IMAD R120, R120, R133, RZ ;  /* 0x0000008578787224 */ /* 0x000fe200078e02ff */
[----:B------:R-:W-:-:S02]  /*0730*/  ISETP.GE.U32.AND P3, PT, R0, 0x40, PT ;  /* 0x000000400000780c */ /* 0x000fc40003f66070 */
[----:B------:R-:W-:Y:S02]  /*0740*/  MOV R177, RZ ;  /* 0x000000ff00b17202 */ /* 0x000fe40000000f00 */
[----:B------:R-:W-:-:S05]  /*0750*/  @P2 IADD3 R118, PT, PT, R165, -0x1, RZ ;  /* 0xffffffffa5762810 */ /* 0x000fca0007ffe0ff */
[-C--:B------:R-:W-:Y:S02]  /*0760*/  @P2 IMAD R119, R118, R133.reuse, RZ ;  /* 0x0000008576772224 */ /* 0x080fe400078e02ff */
[----:B------:R-:W-:-:S03]  /*0770*/  IMAD R118, R2, R133, RZ ;  /* 0x0000008502767224 */ /* 0x000fc600078e02ff */
[----:B------:R-:W-:Y:S02]  /*0780*/  @P2 SHF.R.S32.HI R122, RZ, 0x1f, R119 ;  /* 0x0000001fff7a2819 */ /* 0x000fe40000011477 */
[----:B0-----:R-:W-:Y:S02]  /*0790*/  SHF.R.S32.HI R117, RZ, 0x1f, R118 ;  /* 0x0000001fff757819 */ /* 0x001fe40000011476 */
[----:B------:R-:W-:Y:S02]  /*07a0*/  @P2 LEA.HI R122, R122, R119, RZ, 0x3 ;  /* 0x000000777a7a2211 */ /* 0x000fe400078f18ff */
[----:B------:R-:W-:Y:S02]  /*07b0*/  SHF.R.S32.HI R119, RZ, 0x1f, R120 ;  /* 0x0000001fff777819 */ /* 0x000fe40000011478 */
[----:B------:R-:W-:Y:S02]  /*07c0*/  LEA.HI R118, R117, R118, RZ, 0x3 ;  /* 0x0000007675767211 */ /* 0x000fe400078f18ff */
[----:B------:R-:W-:-:S02]  /*07d0*/  LEA.HI R120, R119, R120, RZ, 0x3 ;  /* 0x0000007877787211 */ /* 0x000fc400078f18ff */
        /* <DEDUP_REMOVED lines=15> */
[----:B--2---:R-:W-:-:S06]  /*08d0*/  IMAD.WIDE.U32 R126, R170, 0x8, R126 ;  /* 0x00000008aa7e7825 */ /* 0x004fcc00078e007e */
[----:B------:R-:W5:Y:S01]  /*08e0*/  LDG.E.64 R126, desc[UR6][R126.64] ;  /* 0x000000067e7e7981 */ /* 0x000f62000c1e1b00 */
[----:B------:R-:W-:-:S04]  /*08f0*/  ISETP.NE.U32.AND P0, PT, RZ, UR10, PT ;  /* 0x0000000aff007c0c */ /* 0x000fc8000bf05070 */
[----:B------:R-:W-:-:S13]  /*0900*/  ISETP.NE.AND.EX P0, PT, RZ, UR11, PT, P0 ;  /* 0x0000000bff007c0c */ /* 0x000fda000bf05300 */
[----:B------:R-:W0:Y:S02]  /*0910*/  @P0 LDC.64 R138, c[0x0][0x438] ;  /* 0x00010e00ff8a0b82 */ /* 0x000e240000000a00 */
[----:B0-----:R-:W-:-:S05]  /*0920*/  @P0 IMAD.WIDE.U32 R138, R173, 0x20, R138 ;  /* 0x00000020ad8a0825 */ /* 0x001fca00078e008a */
[----:B------:R-:W5:Y:S04]  /*0930*/  @P0 LDG.E.128 R16, desc[UR6][R138.64] ;  /* 0x000000068a100981 */ /* 0x000f68000c1e1d00 */
[----:B------:R0:W5:Y:S01]  /*0940*/  @P0 LDG.E.128 R12, desc[UR6][R138.64+0x10] ;  /* 0x000010068a0c0981 */ /* 0x000162000c1e1d00 */
[----:B------:R-:W-:Y:S02]  /*0950*/  IADD3 R175, PT, PT, R175, 0x20, RZ ;  /* 0x00000020afaf7810 */ /* 0x000fe40007ffe0ff */
[----:B------:R-:W-:Y:S02]  /*0960*/  IADD3 R170, PT, PT, R170, 0x20, RZ ;  /* 0x00000020aaaa7810 */ /* 0x000fe40007ffe0ff */
[----:B------:R-:W-:Y:S01]  /*0970*/  IADD3 R173, PT, PT, R173, 0x20, RZ ;  /* 0x00000020adad7810 */ /* 0x000fe20007ffe0ff */
[C---:B---3--:R-:W-:Y:S01]  /*0980*/  FADD.FTZ R3, -R171.reuse, R116 ;  /* 0x00000074ab037221 */ /* 0x048fe20000010100 */
[C---:B------:R-:W-:Y:S01]  /*0990*/  FADD.FTZ R135, -R171.reuse, R117 ;  /* 0x00000075ab877221 */ /* 0x040fe20000010100 */
[----:B------:R-:W-:Y:S01]  /*09a0*/  FADD.FTZ R137, -R171, R118 ;  /* 0x00000076ab897221 */ /* 0x000fe20000010100 */
[----:B----4-:R-:W-:-:S02]  /*09b0*/  PRMT R116, R120, 0x7632, R116 ;  /* 0x0000763278747816 */ /* 0x010fc40000000074 */
[----:B------:R-:W-:Y:S02]  /*09c0*/  SHF.L.U32 R117, R120, 0x10, RZ ;  /* 0x0000001078757819 */ /* 0x000fe400000006ff */
[C---:B------:R-:W-:Y:S02]  /*09d0*/  PRMT R120, R122.reuse, 0x7632, R120 ;  /* 0x000076327a787816 */ /* 0x040fe40000000078 */
[----:B0-----:R-:W-:Y:S02]  /*09e0*/  SHF.L.U32 R139, R122, 0x10, RZ ;  /* 0x000000107a8b7819 */ /* 0x001fe400000006ff */
[C---:B------:R-:W-:Y:S02]  /*09f0*/  PRMT R122, R123.reuse, 0x7632, R122 ;  /* 0x000076327b7a7816 */ /* 0x040fe4000000007a */
[----:B------:R-:W-:Y:S01]  /*0a00*/  SHF.L.U32 R143, R123, 0x10, RZ ;  /* 0x000000107b8f7819 */ /* 0x000fe200000006ff */
[C---:B------:R-:W-:Y:S01]  /*0a10*/  FADD.FTZ R123, -R171.reuse, R128 ;  /* 0x00000080ab7b7221 */ /* 0x040fe20000010100 */
[C---:B------:R-:W-:Y:S01]  /*0a20*/  FMUL.FTZ R138, R136.reuse, R135 ;  /* 0x00000087888a7220 */ /* 0x040fe20000410000 */
[C---:B------:R-:W-:Y:S01]  /*0a30*/  FMUL.FTZ R135, R136.reuse, R137 ;  /* 0x0000008988877220 */ /* 0x040fe20000410000 */
[----:B------:R-:W-:Y:S01]  /*0a40*/  FADD.FTZ R141, -R171, R130 ;  /* 0x00000082ab8d7221 */ /* 0x000fe20000010100 */
[----:B------:R-:W-:Y:S01]  /*0a50*/  FMUL.FTZ R137, R136, R123 ;  /* 0x0000007b88897220 */ /* 0x000fe20000410000 */
[----:B------:R-:W-:Y:S01]  /*0a60*/  SHF.L.U32 R116, R116, 0x10, RZ ;  /* 0x0000001074747819 */ /* 0x000fe200000006ff */
[----:B------:R-:W-:Y:S01]  /*0a70*/  FMUL.FTZ R3, R136, R3 ;  /* 0x0000000388037220 */ /* 0x000fe20000410000 */
[----:B------:R-:W-:Y:S01]  /*0a80*/  FMUL.FTZ R142, R96, R117 ;  /* 0x00000075608e7220 */ /* 0x000fe20000410000 */
[----:B------:R-:W-:Y:S01]  /*0a90*/  FADD.FTZ R44, R44, R139 ;  /* 0x0000008b2c2c7221 */ /* 0x000fe20000010000 */
[-C--:B------:R-:W-:Y:S01]  /*0aa0*/  FFMA.FTZ R60, R137, R139.reuse, R60 ;  /* 0x0000008b893c7223 */ /* 0x080fe2000001003c */
[----:B------:R-:W-:Y:S01]  /*0ab0*/  FMUL.FTZ R146, R92, R139 ;  /* 0x0000008b5c927220 */ /* 0x000fe20000410000 */
[----:B------:R-:W-:Y:S01]  /*0ac0*/  FMUL.FTZ R139, R136, R141 ;  /* 0x0000008d888b7220 */ /* 0x000fe20000410000 */
[----:B------:R-:W-:Y:S01]  /*0ad0*/  FADD.FTZ R119, -R171, R119 ;  /* 0x00000077ab777221 */ /* 0x000fe20000010100 */
[----:B------:R-:W-:Y:S01]  /*0ae0*/  PRMT R118, R121, 0x7632, R118 ;  /* 0x0000763279767816 */ /* 0x000fe20000000076 */
[-C--:B------:R-:W-:Y:S01]  /*0af0*/  FFMA.FTZ R65, R138, R116.reuse, R65 ;  /* 0x000000748a417223 */ /* 0x080fe20000010041 */
[----:B------:R-:W-:Y:S01]  /*0b00*/  FADD.FTZ R49, R49, R116 ;  /* 0x0000007431317221 */ /* 0x000fe20000010000 */
[----:B------:R-:W-:Y:S01]  /*0b10*/  FMUL.FTZ R141, R97, R116 ;  /* 0x00000074618d7220 */ /* 0x000fe20000410000 */
[----:B------:R-:W-:Y:S01]  /*0b20*/  SHF.L.U32 R121, R121, 0x10, RZ ;  /* 0x0000001079797819 */ /* 0x000fe200000006ff */
[----:B------:R-:W-:Y:S01]  /*0b30*/  FADD.FTZ R48, R48, R117 ;  /* 0x0000007530307221 */ /* 0x000fe20000010000 */
[C---:B------:R-:W-:Y:S01]  /*0b40*/  FFMA.FTZ R64, R3.reuse, R117, R64 ;  /* 0x0000007503407223 */ /* 0x040fe20000010040 */
[----:B------:R-:W-:Y:S01]  /*0b50*/  FADD.FTZ R116, RZ, R142 ;  /* 0x0000008eff747221 */ /* 0x000fe20000010000 */
[----:B------:R-:W-:Y:S01]  /*0b60*/  FFMA.FTZ R117, R3, R142, RZ ;  /* 0x0000008e03757223 */ /* 0x000fe200000100ff */
[----:B------:R-:W-:Y:S01]  /*0b70*/  FMUL.FTZ R140, R136, R119 ;  /* 0x00000077888c7220 */ /* 0x000fe20000410000 */
[----:B------:R-:W-:Y:S01]  /*0b80*/  SHF.L.U32 R118, R118, 0x10, RZ ;  /* 0x0000001076767819 */ /* 0x000fe200000006ff */
        /* <DEDUP_REMOVED lines=35> */
.L_x_4933:
[----:B------:R-:W-:Y:S05]  /*0dc0*/  BSYNC.RECONVERGENT B1 ;  /* 0x0000000000017941 */ /* 0x000fea0003800200 */
.L_x_4932:
        /* <DEDUP_REMOVED lines=13> */
[----:B------:R-:W1:Y:S02]  /*0ea0*/  @P0 LDC.64 R154, c[0x0][0x438] ;  /* 0x00010e00ff9a0b82 */ /* 0x000e640000000a00 */
[----:B-1----:R-:W-:-:S05]  /*0eb0*/  @P0 IMAD.WIDE.U32 R154, R173, 0x20, R154 ;  /* 0x00000020ad9a0825 */ /* 0x002fca00078e009a */
[----:B------:R-:W5:Y:S04]  /*0ec0*/  @P0 LDG.E.128 R8, desc[UR6][R154.64] ;  /* 0x000000069a080981 */ /* 0x000f68000c1e1d00 */
[----:B------:R1:W5:Y:S01]  /*0ed0*/  @P0 LDG.E.128 R4, desc[UR6][R154.64+0x10] ;  /* 0x000010069a040981 */ /* 0x000362000c1e1d00 */
[C---:B---3--:R-:W-:Y:S01]  /*0ee0*/  FADD.FTZ R149, -R171.reuse, R116 ;  /* 0x00000074ab957221 */ /* 0x048fe20000010100 */
[C---:B------:R-:W-:Y:S01]  /*0ef0*/  FADD.FTZ R151, -R171.reuse, R117 ;  /* 0x00000075ab977221 */ /* 0x040fe20000010100 */
[C---:B------:R-:W-:Y:S01]  /*0f00*/  FADD.FTZ R153, -R171.reuse, R118 ;  /* 0x00000076ab997221 */ /* 0x040fe20000010100 */
[----:B0-----:R-:W-:Y:S01]  /*0f10*/  FADD.FTZ R157, -R171, R119 ;  /* 0x00000077ab9d7221 */ /* 0x001fe20000010100 */
[----:B------:R-:W-:Y:S01]  /*0f20*/  FMUL.FTZ R149, R136, R149 ;  /* 0x0000009588957220 */ /* 0x000fe20000410000 */
[----:B----4-:R-:W-:-:S02]  /*0f30*/  PRMT R116, R128, 0x7632, R116 ;  /* 0x0000763280747816 */ /* 0x010fc40000000074 */
[----:B------:R-:W-:Y:S02]  /*0f40*/  SHF.L.U32 R117, R128, 0x10, RZ ;  /* 0x0000001080757819 */ /* 0x000fe400000006ff */
[----:B------:R-:W-:-:S03]  /*0f50*/  SHF.L.U32 R118, R116, 0x10, RZ ;  /* 0x0000001074767819 */ /* 0x000fc600000006ff */
[----:B------:R-:W-:Y:S01]  /*0f60*/  FMUL.FTZ R160, R80, R117 ;  /* 0x0000007550a07220 */ /* 0x000fe20000410000 */
[C---:B------:R-:W-:Y:S01]  /*0f70*/  PRMT R119, R129.reuse, 0x7632, R119 ;  /* 0x0000763281777816 */ /* 0x040fe20000000077 */
[----:B------:R-:W-:Y:S01]  /*0f80*/  FMUL.FTZ R156, R136, R157 ;  /* 0x0000009d889c7220 */ /* 0x000fe20000410000 */
[----:B------:R-:W-:Y:S01]  /*0f90*/  SHF.L.U32 R129, R129, 0x10, RZ ;  /* 0x0000001081817819 */ /* 0x000fe200000006ff */
[----:B------:R-:W-:Y:S01]  /*0fa0*/  FADD.FTZ R40, R40, R117 ;  /* 0x0000007528287221 */ /* 0x000fe20000010000 */
[----:B------:R-:W-:Y:S01]  /*0fb0*/  FFMA.FTZ R56, R149, R117, R56 ;  /* 0x0000007595387223 */ /* 0x000fe20000010038 */
[----:B------:R-:W-:Y:S01]  /*0fc0*/  FADD.FTZ R116, R177, R160 ;  /* 0x000000a0b1747221 */ /* 0x000fe20000010000 */
[----:B------:R-:W-:Y:S01]  /*0fd0*/  FMUL.FTZ R157, R81, R118 ;  /* 0x00000076519d7220 */ /* 0x000fe20000410000 */
[----:B-1----:R-:W-:Y:S01]  /*0fe0*/  FMUL.FTZ R154, R136, R151 ;  /* 0x00000097889a7220 */ /* 0x002fe20000410000 */
[----:B------:R-:W-:Y:S01]  /*0ff0*/  FFMA.FTZ R117, R149, R160, R172 ;  /* 0x000000a095757223 */ /* 0x000fe200000100ac */
[----:B------:R-:W-:Y:S01]  /*1000*/  FADD.FTZ R159, -R171, R120 ;  /* 0x00000078ab9f7221 */ /* 0x000fe20000010100 */
[----:B------:R-:W-:Y:S01]  /*1010*/  SHF.L.U32 R120, R119, 0x10, RZ ;  /* 0x0000001077787819 */ /* 0x000fe200000006ff */
[----:B------:R-:W-:Y:S01]  /*1020*/  FADD.FTZ R119, R116, R157 ;  /* 0x0000009d74777221 */ /* 0x000fe20000010000 */
[----:B------:R-:W-:Y:S01]  /*1030*/  FMUL.FTZ R151, R136, R153 ;  /* 0x0000009988977220 */ /* 0x000fe20000410000 */
[----:B------:R-:W-:Y:S01]  /*1040*/  FMUL.FTZ R162, R82, R129 ;  /* 0x0000008152a27220 */ /* 0x000fe20000410000 */
[----:B------:R-:W-:Y:S01]  /*1050*/  FFMA.FTZ R116, R154, R157, R117 ;  /* 0x0000009d9a747223 */ /* 0x000fe20000010075 */
[C---:B------:R-:W-:Y:S01]  /*1060*/  FADD.FTZ R161, -R171.reuse, R121 ;  /* 0x00000079aba17221 */ /* 0x040fe20000010100 */
[C---:B------:R-:W-:Y:S01]  /*1070*/  FADD.FTZ R163, -R171.reuse, R122 ;  /* 0x0000007aaba37221 */ /* 0x040fe20000010100 */
[----:B------:R-:W-:Y:S01]  /*1080*/  FADD.FTZ R171, -R171, R123 ;  /* 0x0000007babab7221 */ /* 0x000fe20000010100 */
[----:B------:R-:W-:Y:S01]  /*1090*/  PRMT R121, R130, 0x7632, R121 ;  /* 0x0000763282797816 */ /* 0x000fe20000000079 */
[----:B------:R-:W-:Y:S01]  /*10a0*/  FMUL.FTZ R153, R136, R159 ;  /* 0x0000009f88997220 */ /* 0x000fe20000410000 */
[----:B------:R-:W-:Y:S01]  /*10b0*/  SHF.L.U32 R123, R130, 0x10, RZ ;  /* 0x00000010827b7819 */ /* 0x000fe200000006ff */
[----:B------:R-:W-:Y:S01]  /*10c0*/  FFMA.FTZ R57, R154, R118, R57 ;  /* 0x000000769a397223 */ /* 0x000fe20000010039 */
[----:B------:R-:W-:Y:S01]  /*10d0*/  FADD.FTZ R41, R41, R118 ;  /* 0x0000007629297221 */ /* 0x000fe20000010000 */
        /* <DEDUP_REMOVED lines=37> */
.L_x_4931:
[----:B------:R-:W0:Y:S01]  /*1330*/  S2R R132, SR_TID.X ;  /* 0x0000000000847919 */ /* 0x000e220000002100 */
        /* <DEDUP_REMOVED lines=25> */
.L_x_4937:
[----:B------:R-:W-:Y:S05]  /*14d0*/  BSYNC.RECONVERGENT B1 ;  /* 0x0000000000017941 */ /* 0x000fea0003800200 */
.L_x_4936:
[----:B------:R-:W-:Y:S01]  /*14e0*/  HFMA2 R177, -RZ, RZ, 0, 0 ;  /* 0x00000000ffb17431 */ /* 0x000fe200000001ff */
[----:B------:R-:W-:Y:S01]  /*14f0*/  MOV R172, RZ ;  /* 0x000000ff00ac7202 */ /* 0x000fe20000000f00 */
[----:B------:R-:W-:Y:S06]  /*1500*/  @!P3 BRA `(.L_x_4934) ;  /* 0x000000000060b947 */ /* 0x000fec0003800000 */
[----:B------:R-:W0:Y:S02]  /*1510*/  LDC.64 R124, c[0x0][0x3b0] ;  /* 0x0000ec00ff7c7b82 */ /* 0x000e240000000a00 */
[----:B0-----:R-:W-:-:S06]  /*1520*/  IMAD.WIDE.U32 R124, R171, 0x8, R124 ;  /* 0x00000008ab7c7825 */ /* 0x001fcc00078e007c */
[----:B------:R-:W5:Y:S01]  /*1530*/  LDG.E.64 R124, desc[UR6][R124.64] ;  /* 0x000000067c7c7981 */ /* 0x000f62000c1e1b00 */
[----:B------:R-:W-:Y:S05]  /*1540*/  BRA `(.L_x_4934) ;  /* 0x0000000000507947 */ /* 0x000fea0003800000 */
.L_x_4935:
        /* <DEDUP_REMOVED lines=18> */
[----:B------:R-:W-:Y:S02]  /*1670*/  MOV R177, RZ ;  /* 0x000000ff00b17202 */ /* 0x000fe40000000f00 */
[----:B------:R-:W-:-:S07]  /*1680*/  MOV R172, RZ ;  /* 0x000000ff00ac7202 */ /* 0x000fce0000000f00 */
.L_x_4934:
[----:B------:R-:W-:Y:S05]  /*1690*/  BSYNC.RECONVERGENT B0 ;  /* 0x0000000000007941 */ /* 0x000fea0003800200 */
.L_x_4930:
        /* <DEDUP_REMOVED lines=20> */
.L_x_5145:
[----:B------:R-:W-:Y:S01]  /*17e0*/  @P2 IADD3 R118, PT, PT, R165, -0x1, RZ ;  /* 0xffffffffa5762810 */ /* 0x000fe20007ffe0ff */
[----:B-1----:R-:W-:Y:S01]  /*17f0*/  FADD.FTZ R119, R123, R116 ;  /* 0x000000747b777221 */ /* 0x002fe20000010000 */
[----:B--2---:R-:W-:Y:S01]  /*1800*/  FADD.FTZ R117, R122, R117 ;  /* 0x000000757a757221 */ /* 0x004fe20000010000 */
[----:B------:R-:W-:Y:S01]  /*1810*/  ISETP.NE.AND P0, PT, RZ, UR8, PT ;  /* 0x00000008ff007c0c */ /* 0x000fe2000bf05270 */
[----:B------:R-:W-:Y:S02]  /*1820*/  HFMA2 R116, -RZ, RZ, 0, 0 ;  /* 0x00000000ff747431 */ /* 0x000fe400000001ff */
[----:B------:R-:W-:Y:S02]  /*1830*/  @P2 IMAD R118, R118, R133, RZ ;  /* 0x0000008576762224 */ /* 0x000fe400078e02ff */
[----:B------:R-:W-:Y:S01]  /*1840*/  FMUL.FTZ R119, R119, UR9 ;  /* 0x0000000977777c20 */ /* 0x000fe20008410000 */
[----:B------:R-:W-:Y:S02]  /*1850*/  BSSY.RECONVERGENT B0, `(.L_x_4939) ;  /* 0x000033d000007945 */ /* 0x000fe40003800200 */
[----:B------:R-:W-:-:S04]  /*1860*/  @P2 SHF.R.S32.HI R121, RZ, 0x1f, R118 ;  /* 0x0000001fff792819 */ /* 0x000fc80000011476 */
[----:B------:R-:W-:-:S04]  /*1870*/  @P2 LEA.HI R118, R121, R118, RZ, 0x3 ;  /* 0x0000007679762211 */ /* 0x000fc800078f18ff */
[----:B------:R-:W-:Y:S01]  /*1880*/  @P2 LEA.HI.SX32 R116, R118, R167, 0x1d ;  /* 0x000000a776742211 */ /* 0x000fe200078feaff */
[----:B------:R-:W-:Y:S01]  /*1890*/  FMUL.FTZ R118, R117, UR9 ;  /* 0x0000000975767c20 */ /* 0x000fe20008410000 */
[----:B------:R-:W-:Y:S01]  /*18a0*/  FSEL R117, R119, RZ, !P0 ;  /* 0x000000ff77757208 */ /* 0x000fe20004000000 */
[----:B------:R-:W-:Y:S06]  /*18b0*/  @!P4 BRA `(.L_x_4940) ;  /* 0x0000003000d8c947 */ /* 0x000fec0003800000 */
[----:B------:R-:W-:Y:S04]  /*18c0*/  BSSY.RECONVERGENT B1, `(.L_x_4941) ;  /* 0x0000005000017945 */ /* 0x000fe80003800200 */
[----:B------:R-:W-:Y:S05]  /*18d0*/  @!P2 BRA `(.L_x_4942) ;  /* 0x00000000000ca947 */ /* 0x000fea0003800000 */
[----:B------:R-:W1:Y:S02]  /*18e0*/  LDC.64 R100, c[0x0][0x390] ;  /* 0x0000e400ff647b82 */ /* 0x000e640000000a00 */
[----:B-1----:R-:W-:-:S06]  /*18f0*/  IMAD.WIDE.U32 R100, R116, 0x10, R100 ;  /* 0x0000001074647825 */ /* 0x002fcc00078e0064 */
[----:B------:R-:W5:Y:S02]  /*1900*/  LDG.E.128 R100, desc[UR6][R100.64] ;  /* 0x0000000664647981 */ /* 0x000f64000c1e1d00 */
.L_x_4942:
[----:B------:R-:W-:Y:S05]  /*1910*/  BSYNC.RECONVERGENT B1 ;  /* 0x0000000000017941 */ /* 0x000fea0003800200 */
.L_x_4941:
        /* <DEDUP_REMOVED lines=13> */
[----:B------:R-:W-:Y:S02]  /*19f0*/  BSSY.RECONVERGENT B3, `(.L_x_4948) ;  /* 0x0000014000037945 */ /* 0x000fe40003800200 */
[----:B------:R-:W-:-:S04]  /*1a00*/  FADD.FTZ R119, R142, -R119 ;  /* 0x800000778e777221 */ /* 0x000fc80000010000 */
[----:B------:R-:W-:-:S05]  /*1a10*/  FMUL.FTZ R119, R136, R119 ;  /* 0x0000007788777220 */ /* 0x000fca0000410000 */
[----:B------:R-:W-:Y:S02]  /*1a20*/  FSEL R119, R119, RZ, P0 ;  /* 0x000000ff77777208 */ /* 0x000fe40000000000 */
[----:B-----5:R-:W-:-:S03]  /*1a30*/  LOP3.LUT P0, RZ, R126, 0xff, RZ, 0xc0, !PT ;  /* 0x000000ff7eff7812 */ /* 0x020fc6000780c0ff */
[----:B------:R-:W-:-:S04]  /*1a40*/  FMUL.FTZ R119, R119, UR13 ;  /* 0x0000000d77777c20 */ /* 0x000fc80008410000 */
[----:B------:R-:W-:-:S04]  /*1a50*/  FMUL.FTZ R119, R119, UR12 ;  /* 0x0000000c77777c20 */ /* 0x000fc80008410000 */
[----:B------:R-:W-:-:S05]  /*1a60*/  FMUL.FTZ R119, R88, R119 ;  /* 0x0000007758777220 */ /* 0x000fca0000410000 */
[----:B------:R-:W-:Y:S02]  /*1a70*/  FSEL R121, R119, RZ, P0 ;  /* 0x000000ff77797208 */ /* 0x000fe40000000000 */
[----:B------:R-:W-:Y:S01]  /*1a80*/  MOV R119, RZ ;  /* 0x000000ff00777202 */ /* 0x000fe20000000f00 */
        /* <DEDUP_REMOVED lines=10> */
.L_x_4949:
[----:B------:R-:W-:Y:S05]  /*1b30*/  BSYNC.RECONVERGENT B3 ;  /* 0x0000000000037941 */ /* 0x000fea0003800200 */
.L_x_4948:
[----:B------:R-:W-:Y:S01]  /*1b40*/  F2FP.BF16.F32.PACK_AB R121, RZ, R121 ;  /* 0x00000079ff79723e */ /* 0x000fe200000010ff */
[----:B------:R-:W-:-:S03]  /*1b50*/  FADD.FTZ R32, R32, R119 ;  /* 0x0000007720207221 */ /* 0x000fc60000010000 */
[----:B------:R-:W-:-:S07]  /*1b60*/  PRMT R104, R121, 0x7610, R104 ;  /* 0x0000761079687816 */ /* 0x000fce0000000068 */
.L_x_4947:
[----:B------:R-:W-:Y:S05]  /*1b70*/  BSYNC.RECONVERGENT B2 ;  /* 0x0000000000027941 */ /* 0x000fea0003800200 */
.L_x_4946:
        /* <DEDUP_REMOVED lines=11> */
[----:B------:R-:W-:Y:S01]  /*1c30*/  FMUL.FTZ R119, R89, R120 ;  /* 0x0000007859777220 */ /* 0x000fe20000410000 */
[----:B------:R-:W-:-:S04]  /*1c40*/  HFMA2 R120, -RZ, RZ, 0, 0 ;  /* 0x00000000ff787431 */ /* 0x000fc800000001ff */
[----:B------:R-:W-:Y:S01]  /*1c50*/  FSEL R121, R119, RZ, P0 ;  /* 0x000000ff77797208 */ /* 0x000fe20000000000 */
[----:B------:R-:W-:Y:S06]  /*1c60*/  @!P0 BRA `(.L_x_4953) ;  /* 0x0000000000288947 */ /* 0x000fec0003800000 */
        /* <DEDUP_REMOVED lines=10> */
.L_x_4953:
[----:B------:R-:W-:Y:S05]  /*1d10*/  BSYNC.RECONVERGENT B3 ;  /* 0x0000000000037941 */ /* 0x000fea0003800200 */
.L_x_4952:
[----:B------:R-:W-:Y:S01]  /*1d20*/  F2FP.BF16.F32.PACK_AB R121, RZ, R121 ;  /* 0x00000079ff79723e */ /* 0x000fe200000010ff */
[----:B------:R-:W-:-:S03]  /*1d30*/  FADD.FTZ R33, R33, R120 ;  /* 0x0000007821217221 */ /* 0x000fc60000010000 */
[----:B------:R-:W-:-:S07]  /*1d40*/  PRMT R104, R104, 0x5410, R121 ;  /* 0x0000541068687816 */ /* 0x000fce0000000079 */
.L_x_4951:
[----:B------:R-:W-:Y:S05]  /*1d50*/  BSYNC.RECONVERGENT B2 ;  /* 0x0000000000027941 */ /* 0x000fea0003800200 */
.L_x_4950:
        /* <DEDUP_REMOVED lines=24> */
.L_x_4957:
[----:B------:R-:W-:Y:S05]  /*1ee0*/  BSYNC.RECONVERGENT B3 ;  /* 0x0000000000037941 */ /* 0x000fea0003800200 */
.L_x_4956:
[----:B------:R-:W-:Y:S01]  /*1ef0*/  F2FP.BF16.F32.PACK_AB R121, RZ, R121 ;  /* 0x00000079ff79723e */ /* 0x000fe200000010ff */
[----:B------:R-:W-:-:S03]  /*1f00*/  FADD.FTZ R34, R34, R119 ;  /* 0x0000007722227221 */ /* 0x000fc60000010000 */
[----:B------:R-:W-:-:S07]  /*1f10*/  PRMT R105, R121, 0x7610, R105 ;  /* 0x0000761079697816 */ /* 0x000fce0000000069 */
.L_x_4955:
[----:B------:R-:W-:Y:S05]  /*1f20*/  BSYNC.RECONVERGENT B2 ;  /* 0x0000000000027941 */ /* 0x000fea0003800200 */
.L_x_4954:
        /* <DEDUP_REMOVED lines=25> */
.L_x_4961:
[----:B------:R-:W-:Y:S05]  /*20c0*/  BSYNC.RECONVERGENT B3 ;  /* 0x0000000000037941 */ /* 0x000fea0003800200 */
.L_x_4960:
[----:B------:R-:W-:Y:S01]  /*20d0*/  F2FP.BF16.F32.PACK_AB R121, RZ, R121 ;  /* 0x00000079ff79723e */ /* 0x000fe200000010ff */
[----:B------:R-:W-:-:S03]  /*20e0*/  FADD.FTZ R35, R35, R120 ;  /* 0x0000007823237221 */ /* 0x000fc60000010000 */
[----:B------:R-:W-:-:S07]  /*20f0*/  PRMT R105, R105, 0x5410, R121 ;  /* 0x0000541069697816 */ /* 0x000fce0000000079 */
.L_x_4959:
[----:B------:R-:W-:Y:S05]  /*2100*/  BSYNC.RECONVERGENT B2 ;  /* 0x0000000000027941 */ /* 0x000fea0003800200 */
.L_x_4958:
        /* <DEDUP_REMOVED lines=24> */
.L_x_4965:
[----:B------:R-:W-:Y:S05]  /*2290*/  BSYNC.RECONVERGENT B3 ;  /* 0x0000000000037941 */ /* 0x000fea0003800200 */
.L_x_4964:
[----:B------:R-:W-:Y:S01]  /*22a0*/  F2FP.BF16.F32.PACK_AB R121, RZ, R121 ;  /* 0x00000079ff79723e */ /* 0x000fe200000010ff */
[----:B------:R-:W-:-:S03]  /*22b0*/  FADD.FTZ R28, R28, R119 ;  /* 0x000000771c1c7221 */ /* 0x000fc60000010000 */
[----:B------:R-:W-:-:S07]  /*22c0*/  PRMT R106, R121, 0x7610, R106 ;  /* 0x00007610796a7816 */ /* 0x000fce000000006a */
.L_x_4963:
[----:B------:R-:W-:Y:S05]  /*22d0*/  BSYNC.RECONVERGENT B2 ;  /* 0x0000000000027941 */ /* 0x000fea0003800200 */
.L_x_4962:
        /* <DEDUP_REMOVED lines=25> */
.L_x_4969:
[----:B------:R-:W-:Y:S05]  /*2470*/  BSYNC.RECONVERGENT B3 ;  /* 0x0000000000037941 */ /* 0x000fea0003800200 */
.L_x_4968:
[----:B------:R-:W-:Y:S01]  /*2480*/  F2FP.BF16.F32.PACK_AB R121, RZ, R121 ;  /* 0x00000079ff79723e */ /* 0x000fe200000010ff */
[----:B------:R-:W-:-:S03]  /*2490*/  FADD.FTZ R29, R29, R120 ;  /* 0x000000781d1d7221 */ /* 0x000fc60000010000 */
[----:B------:R-:W-:-:S07]  /*24a0*/  PRMT R106, R106, 0x5410, R121 ;  /* 0x000054106a6a7816 */ /* 0x000fce0000000079 */
.L_x_4967:
[----:B------:R-:W-:Y:S05]  /*24b0*/  BSYNC.RECONVERGENT B2 ;  /* 0x0000000000027941 */ /* 0x000fea0003800200 */
.L_x_4966:
        /* <DEDUP_REMOVED lines=24> */
.L_x_4973:
[----:B------:R-:W-:Y:S05]  /*2640*/  BSYNC.RECONVERGENT B3 ;  /* 0x0000000000037941 */ /* 0x000fea0003800200 */
.L_x_4972:
[----:B------:R-:W-:Y:S01]  /*2650*/  F2FP.BF16.F32.PACK_AB R121, RZ, R121 ;  /* 0x00000079ff79723e */ /* 0x000fe200000010ff */
[----:B------:R-:W-:-:S03]  /*2660*/  FADD.FTZ R30, R30, R119 ;  /* 0x000000771e1e7221 */ /* 0x000fc60000010000 */
[----:B------:R-:W-:-:S07]  /*2670*/  PRMT R107, R121, 0x7610, R107 ;  /* 0x00007610796b7816 */ /* 0x000fce000000006b */
.L_x_4971:
[----:B------:R-:W-:Y:S05]  /*2680*/  BSYNC.RECONVERGENT B2 ;  /* 0x0000000000027941 */ /* 0x000fea0003800200 */
.L_x_4970:
[----:B------:R-:W-:Y:S05]  /*2690*/  @!P2 BRA `(.L_x_4974) ;  /* 0x000000240030a947 */ /* 0x000fea0003800000 */
[----:B------:R-:W-:Y:S01]  /*26a0*/  FFMA.FTZ R120, R152, R118, R117 ;  /* 0x0000007698787223 */ /* 0x000fe20000010075 */
[----:B------:R-:W-:Y:S01]  /*26b0*/  ISETP.GT.AND P0, PT, R134, RZ, PT ;  /* 0x000000ff8600720c */ /* 0x000fe20003f04270 */
[----:B------:R-:W-:Y:S02]  /*26c0*/  BSSY.RECONVERGENT B2, `(.L_x_4975) ;  /* 0x0000017000027945 */ /* 0x000fe40003800200 */
[----:B------:R-:W-:-:S04]  /*26d0*/  FADD.FTZ R119, R147, -R120 ;  /* 0x8000007893777221 */ /* 0x000fc80000010000 */
[----:B------:R-:W-:-:S05]  /*26e0*/  FMUL.FTZ R119, R136, R119 ;  /* 0x0000007788777220 */ /* 0x000fca0000410000 */
[----:B------:R-:W-:Y:S02]  /*26f0*/  FSEL R119, R119, RZ, P0 ;  /* 0x000000ff77777208 */ /* 0x000fe40000000000 */
[----:B-----5:R-:W-:-:S03]  /*2700*/  ISETP.GE.U32.AND P0, PT, R126, RZ, PT ;  /* 0x000000ff7e00720c */ /* 0x020fc60003f06070 */
[----:B------:R-:W-:Y:S01]  /*2710*/  FMUL.FTZ R119, R119, UR13 ;  /* 0x0000000d77777c20 */ /* 0x000fe20008410000 */
[----:B------:R-:W-:-:S03]  /*2720*/  ISETP.GE.U32.AND.EX P0, PT, R127, 0x1000000, PT, P0 ;  /* 0x010000007f00780c */ /* 0x000fc60003f06100 */
[----:B------:R-:W-:-:S04]  /*2730*/  FMUL.FTZ R120, R119, UR12 ;  /* 0x0000000c77787c20 */ /* 0x000fc80008410000 */
[----:B------:R-:W-:Y:S01]  /*2740*/  FMUL.FTZ R119, R87, R120 ;  /* 0x0000007857777220 */ /* 0x000fe20000410000 */
[----:B------:R-:W-:-:S04]  /*2750*/  HFMA2 R120, -RZ, RZ, 0, 0 ;  /* 0x00000000ff787431 */ /* 0x000fc800000001ff */
[----:B------:R-:W-:-:S04]  /*2760*/  FSEL R119, R119, RZ, P0 ;  /* 0x000000ff77777208 */ /* 0x000fc80000000000 */
[----:B------:R-:W-:Y:S01]  /*2770*/  F2FP.BF16.F32.PACK_AB R121, RZ, R119 ;  /* 0x00000077ff79723e */ /* 0x000fe200000010ff */
        /* <DEDUP_REMOVED lines=11> */
.L_x_4976:
[----:B------:R-:W-:Y:S05]  /*2830*/  BSYNC.RECONVERGENT B2 ;  /* 0x0000000000027941 */ /* 0x000fea0003800200 */
.L_x_4975:
[----:B------:R-:W-:Y:S01]  /*2840*/  FADD.FTZ R31, R31, R120 ;  /* 0x000000781f1f7221 */ /* 0x000fe20000010000 */
[----:B------:R-:W-:Y:S01]  /*2850*/  PRMT R107, R107, 0x5410, R121 ;  /* 0x000054106b6b7816 */ /* 0x000fe20000000079 */
[----:B------:R-:W-:Y:S06]  /*2860*/  BRA `(.L_x_4974) ;  /* 0x0000002000bc7947 */ /* 0x000fec0003800000 */
.L_x_4945:
        /* <DEDUP_REMOVED lines=24> */
.L_x_4980:
[----:B------:R-:W-:Y:S05]  /*29f0*/  BSYNC.RECONVERGENT B3 ;  /* 0x0000000000037941 */ /* 0x000fea0003800200 */
.L_x_4979:
[----:B------:R-:W-:Y:S01]  /*2a00*/  F2FP.BF16.F32.PACK_AB R110, RZ, R110 ;  /* 0x0000006eff6e723e */ /* 0x000fe200000010ff */
[----:B------:R-:W-:-:S03]  /*2a10*/  FADD.FTZ R32, R32, R109 ;  /* 0x0000006d20207221 */ /* 0x000fc60000010000 */
[----:B------:R-:W-:-:S07]  /*2a20*/  PRMT R104, R110, 0x7610, R104 ;  /* 0x000076106e687816 */ /* 0x000fce0000000068 */
.L_x_4978:
[----:B------:R-:W-:Y:S05]  /*2a30*/  BSYNC.RECONVERGENT B2 ;  /* 0x0000000000027941 */ /* 0x000fea0003800200 */
.L_x_4977:
        /* <DEDUP_REMOVED lines=12> */
[----:B------:R-:W-:Y:S01]  /*2b00*/  FSEL R110, R108, RZ, P0 ;  /* 0x000000ff6c6e7208 */ /* 0x000fe20000000000 */
[----:B------:R-:W-:Y:S01]  /*2b10*/  HFMA2 R108, -RZ, RZ, 0, 0 ;  /* 0x00000000ff6c7431 */ /* 0x000fe200000001ff */
[----:B------:R-:W-:Y:S06]  /*2b20*/  @!P0 BRA `(.L_x_4984) ;  /* 0x0000000000288947 */ /* 0x000fec0003800000 */
        /* <DEDUP_REMOVED lines=10> */
.L_x_4984:
[----:B------:R-:W-:Y:S05]  /*2bd0*/  BSYNC.RECONVERGENT B3 ;  /* 0x0000000000037941 */ /* 0x000fea0003800200 */
.L_x_4983:
[----:B------:R-:W-:Y:S01]  /*2be0*/  F2FP.BF16.F32.PACK_AB R110, RZ, R110 ;  /* 0x0000006eff6e723e */ /* 0x000fe200000010ff */
[----:B------:R-:W-:-:S03]  /*2bf0*/  FADD.FTZ R33, R33, R108 ;  /* 0x0000006c21217221 */ /* 0x000fc60000010000 */
[----:B------:R-:W-:-:S07]  /*2c00*/  PRMT R104, R104, 0x5410, R110 ;  /* 0x0000541068687816 */ /* 0x000fce000000006e */
.L_x_4982:
[----:B------:R-:W-:Y:S05]  /*2c10*/  BSYNC.RECONVERGENT B2 ;  /* 0x0000000000027941 */ /* 0x000fea0003800200 */
.L_x_4981:
        /* <DEDUP_REMOVED lines=24> */
.L_x_4988:
[----:B------:R-:W-:Y:S05]  /*2da0*/  BSYNC.RECONVERGENT B3 ;  /* 0x0000000000037941 */ /* 0x000fea0003800200 */
.L_x_4987:
[----:B------:R-:W-:Y:S01]  /*2db0*/  F2FP.BF16.F32.PACK_AB R110, RZ, R110 ;  /* 0x0000006eff6e723e */ /* 0x000fe200000010ff */
[----:B------:R-:W-:-:S03]  /*2dc0*/  FADD.FTZ R34, R34, R109 ;  /* 0x0000006d22227221 */ /* 0x000fc60000010000 */
[----:B------:R-:W-:-:S07]  /*2dd0*/  PRMT R105, R110, 0x7610, R105 ;  /* 0x000076106e697816 */ /* 0x000fce0000000069 */
.L_x_4986:
[----:B------:R-:W-:Y:S05]  /*2de0*/  BSYNC.RECONVERGENT B2 ;  /* 0x0000000000027941 */ /* 0x000fea0003800200 */
.L_x_4985:
        /* <DEDUP_REMOVED lines=25> */
.L_x_4992:
[----:B------:R-:W-:Y:S05]  /*2f80*/  BSYNC.RECONVERGENT B3 ;  /* 0x0000000000037941 */ /* 0x000fea0003800200 */
.L_x_4991:
[----:B------:R-:W-:Y:S01]  /*2f90*/  F2FP.BF16.F32.PACK_AB R110, RZ, R110 ;  /* 0x0000006eff6e723e */ /* 0x000fe200000010ff */
[----:B------:R-:W-:-:S03]  /*2fa0*/  FADD.FTZ R35, R35, R108 ;  /* 0x0000006c23237221 */ /* 0x000fc60000010000 */
[----:B------:R-:W-:-:S07]  /*2fb0*/  PRMT R105, R105, 0x5410, R110 ;  /* 0x0000541069697816 */ /* 0x000fce000000006e */
.L_x_4990:
[----:B------:R-:W-:Y:S05]  /*2fc0*/  BSYNC.RECONVERGENT B2 ;  /* 0x0000000000027941 */ /* 0x000fea0003800200 */
.L_x_4989:
        /* <DEDUP_REMOVED lines=24> */
.L_x_4996:
[----:B------:R-:W-:Y:S05]  /*3150*/  BSYNC.RECONVERGENT B3 ;  /* 0x0000000000037941 */ /* 0x000fea0003800200 */
.L_x_4995:
[----:B------:R-:W-:Y:S01]  /*3160*/  F2FP.BF16.F32.PACK_AB R110, RZ, R110 ;  /* 0x0000006eff6e723e */ /* 0x000fe200000010ff */
[----:B------:R-:W-:-:S03]  /*3170*/  FADD.FTZ R28, R28, R109 ;  /* 0x0000006d1c1c7221 */ /* 0x000fc60000010000 */
[----:B------:R-:W-:-:S07]  /*3180*/  PRMT R106, R110, 0x7610, R106 ;  /* 0x000076106e6a7816 */ /* 0x000fce000000006a */
.L_x_4994:
[----:B------:R-:W-:Y:S05]  /*3190*/  BSYNC.RECONVERGENT B2 ;  /* 0x0000000000027941 */ /* 0x000fea0003800200 */
.L_x_4993:
        /* <DEDUP_REMOVED lines=25> */
.L_x_5000:
[----:B------:R-:W-:Y:S05]  /*3330*/  BSYNC.RECONVERGENT B3 ;  /* 0x0000000000037941 */ /* 0x000fea0003800200 */
.L_x_4999:
[----:B------:R-:W-:Y:S01]  /*3340*/  F2FP.BF16.F32.PACK_AB R110, RZ, R110 ;  /* 0x0000006eff6e723e */ /* 0x000fe200000010ff */
[----:B------:R-:W-:-:S03]  /*3350*/  FADD.FTZ R29, R29, R108 ;  /* 0x0000006c1d1d7221 */ /* 0x000fc60000010000 */
[----:B------:R-:W-:-:S07]  /*3360*/  PRMT R106, R106, 0x5410, R110 ;  /* 0x000054106a6a7816 */ /* 0x000fce000000006e */
.L_x_4998:
[----:B------:R-:W-:Y:S05]  /*3370*/  BSYNC.RECONVERGENT B2 ;  /* 0x0000000000027941 */ /* 0x000fea0003800200 */
.L_x_4997:
        /* <DEDUP_REMOVED lines=24> */
.L_x_5004:
[----:B------:R-:W-:Y:S05]  /*3500*/  BSYNC.RECONVERGENT B3 ;  /* 0x0000000000037941 */ /* 0x000fea0003800200 */
.L_x_5003:
[----:B------:R-:W-:Y:S01]  /*3510*/  F2FP.BF16.F32.PACK_AB R110, RZ, R110 ;  /* 0x0000006eff6e723e */ /* 0x000fe200000010ff */
[----:B------:R-:W-:-:S03]  /*3520*/  FADD.FTZ R30, R30, R109 ;  /* 0x0000006d1e1e7221 */ /* 0x000fc60000010000 */
[----:B------:R-:W-:-:S07]  /*3530*/  PRMT R107, R110, 0x7610, R107 ;  /* 0x000076106e6b7816 */ /* 0x000fce000000006b */
.L_x_5002:
[----:B------:R-:W-:Y:S05]  /*3540*/  BSYNC.RECONVERGENT B2 ;  /* 0x0000000000027941 */ /* 0x000fea0003800200 */
.L_x_5001:
        /* <DEDUP_REMOVED lines=36> */
[----:B------:R-:W-:Y:S02]  /*3790*/  HFMA2 R120, -RZ, RZ, 0, 0 ;  /* 0x00000000ff787431 */ /* 0x000fe400000001ff */
[----:B------:R-:W-:Y:S01]  /*37a0*/  ISETP.GE.U32.AND.EX P0, PT, R127, 0x1000000, PT, P0 ;  /* 0x010000007f00780c */ /* 0x000fe20003f06100 */
[----:B------:R-:W-:-:S04]  /*37b0*/  FMUL.FTZ R128, R119, UR12 ;  /* 0x0000000c77807c20 */ /* 0x000fc80008410000 */
[----:B------:R-:W-:-:S05]  /*37c0*/  FMUL.FTZ R121, R87, R128 ;  /* 0x0000008057797220 */ /* 0x000fca0000410000 */
[----:B------:R-:W-:-:S03]  /*37d0*/  FSEL R121, R121, RZ, P0 ;  /* 0x000000ff79797208 */ /* 0x000fc60000000000 */
[----:B------:R-:W-:Y:S02]  /*37e0*/  @P0 PRMT R119, R103, 0x7632, R119 ;  /* 0x0000763267770816 */ /* 0x000fe40000000077 */
[----:B------:R-:W-:Y:S02]  /*37f0*/  F2FP.BF16.F32.PACK_AB R121, RZ, R121 ;  /* 0x00000079ff79723e */ /* 0x000fe400000010ff */
[----:B------:R-:W-:Y:S02]  /*3800*/  @P0 SHF.L.U32 R119, R119, 0x10, RZ ;  /* 0x0000001077770819 */ /* 0x000fe400000006ff */
[----:B------:R-:W-:-:S03]  /*3810*/  PRMT R107, R107, 0x5410, R121 ;  /* 0x000054106b6b7816 */ /* 0x000fc60000000079 */
[----:B------:R-:W-:-:S04]  /*3820*/  @P0 FMUL.FTZ R120, R119, R128 ;  /* 0x0000008077780220 */ /* 0x000fc80000410000 */
[----:B------:R-:W-:Y:S01]  /*3830*/  FADD.FTZ R31, R31, R120 ;  /* 0x000000781f1f7221 */ /* 0x000fe20000010000 */
[----:B------:R-:W-:Y:S06]  /*3840*/  BRA `(.L_x_4974) ;  /* 0x0000001000c47947 */ /* 0x000fec0003800000 */
.L_x_4944:
[----:B0-----:R-:W-:Y:S02]  /*3850*/  MOV R123, UR20 ;  /* 0x00000014007b7c02 */ /* 0x001fe40008000f00 */
[----:B------:R-:W-:Y:S02]  /*3860*/  MOV R122, UR21 ;  /* 0x00000015007a7c02 */ /* 0x000fe40008000f00 */
[----:B------:R-:W-:-:S04]  /*3870*/  ISETP.NE.U32.AND P0, PT, R123, RZ, PT ;  /* 0x000000ff7b00720c */ /* 0x000fc80003f05070 */
[----:B------:R-:W-:-:S13]  /*3880*/  ISETP.NE.AND.EX P0, PT, R122, RZ, PT, P0 ;  /* 0x000000ff7a00720c */ /* 0x000fda0003f05300 */
[----:B------:R-:W-:Y:S05]  /*3890*/  @P0 BRA `(.L_x_5005) ;  /* 0x0000000800500947 */ /* 0x000fea0003800000 */
[----:B------:R-:W-:Y:S04]  /*38a0*/  BSSY.RECONVERGENT B2, `(.L_x_5006) ;  /* 0x0000011000027945 */ /* 0x000fe80003800200 */
[----:B------:R-:W-:Y:S05]  /*38b0*/  @!P2 BRA `(.L_x_5007) ;  /* 0x00000000003ca947 */ /* 0x000fea0003800000 */
[----:B------:R-:W-:Y:S01]  /*38c0*/  @P1 FFMA.FTZ R121, R3, R118, R117 ;  /* 0x0000007603791223 */ /* 0x000fe20000010075 */
[----:B-----5:R-:W-:Y:S02]  /*38d0*/  MOV R119, R16 ;  /* 0x0000001000777202 */ /* 0x020fe40000000f00 */
[----:B------:R-:W-:Y:S01]  /*38e0*/  LOP3.LUT P0, RZ, R126, 0xff, RZ, 0xc0, !PT ;  /* 0x000000ff7eff7812 */ /* 0x000fe2000780c0ff */
[----:B------:R-:W-:-:S04]  /*38f0*/  @P1 FADD.FTZ R121, R142, -R121 ;  /* 0x800000798e791221 */ /* 0x000fc80000010000 */
[----:B------:R-:W-:-:S04]  /*3900*/  @P1 FFMA.FTZ R119, R136, R121, R16 ;  /* 0x0000007988771223 */ /* 0x000fc80000010010 */
[----:B------:R-:W-:-:S04]  /*3910*/  FMUL.FTZ R119, R119, UR13 ;  /* 0x0000000d77777c20 */ /* 0x000fc80008410000 */
[----:B------:R-:W-:Y:S01]  /*3920*/  FMUL.FTZ R121, R119, UR12 ;  /* 0x0000000c77797c20 */ /* 0x000fe20008410000 */
[----:B------:R-:W-:Y:S01]  /*3930*/  @P0 SHF.L.U32 R128, R100, 0x10, RZ ;  /* 0x0000001064800819 */ /* 0x000fe200000006ff */
[----:B------:R-:W-:Y:S02]  /*3940*/  HFMA2 R119, -RZ, RZ, 0, 0 ;  /* 0x00000000ff777431 */ /* 0x000fe400000001ff */
[-C--:B------:R-:W-:Y:S02]  /*3950*/  FMUL.FTZ R120, R88, R121.reuse ;  /* 0x0000007958787220 */ /* 0x080fe40000410000 */
[----:B------:R-:W-:-:S03]  /*3960*/  @P0 FMUL.FTZ R119, R128, R121 ;  /* 0x0000007980770220 */ /* 0x000fc60000410000 */
[----:B------:R-:W-:Y:S01]  /*3970*/  FSEL R120, R120, RZ, P0 ;  /* 0x000000ff78787208 */ /* 0x000fe20000000000 */
[----:B------:R-:W-:-:S03]  /*3980*/  FADD.FTZ R32, R32, R119 ;  /* 0x0000007720207221 */ /* 0x000fc60000010000 */
[----:B------:R-:W-:-:S04]  /*3990*/  F2FP.BF16.F32.PACK_AB R120, RZ, R120 ;  /* 0x00000078ff78723e */ /* 0x000fc800000010ff */
[----:B------:R-:W-:-:S07]  /*39a0*/  PRMT R104, R120, 0x7610, R104 ;  /* 0x0000761078687816 */ /* 0x000fce0000000068 */
.L_x_5007:
[----:B------:R-:W-:Y:S05]  /*39b0*/  BSYNC.RECONVERGENT B2 ;  /* 0x0000000000027941 */ /* 0x000fea0003800200 */
.L_x_5006:
[----:B------:R-:W-:Y:S04]  /*39c0*/  BSSY.RECONVERGENT B2, `(.L_x_5008) ;  /* 0x0000012000027945 */ /* 0x000fe80003800200 */
[----:B------:R-:W-:Y:S05]  /*39d0*/  @!P2 BRA `(.L_x_5009) ;  /* 0x000000000040a947 */ /* 0x000fea0003800000 */
[----:B------:R-:W-:Y:S01]  /*39e0*/  @P1 FFMA.FTZ R120, R138, R118, R117 ;  /* 0x000000768a781223 */ /* 0x000fe20000010075 */
[----:B-----5:R-:W-:Y:S02]  /*39f0*/  LOP3.LUT P0, RZ, R126, 0xff00, RZ, 0xc0, !PT ;  /* 0x0000ff007eff7812 */ /* 0x020fe4000780c0ff */
[----:B------:R-:W-:Y:S01]  /*3a00*/  MOV R119, R17 ;  /* 0x0000001100777202 */ /* 0x000fe20000000f00 */
[----:B------:R-:W-:-:S04]  /*3a10*/  @P1 FADD.FTZ R120, R141, -R120 ;  /* 0x800000788d781221 */ /* 0x000fc80000010000 */
[----:B------:R-:W-:Y:S01]  /*3a20*/  @P1 FFMA.FTZ R119, R136, R120, R17 ;  /* 0x0000007888771223 */ /* 0x000fe20000010011 */
[----:B------:R-:W-:-:S03]  /*3a30*/  HFMA2 R120, -RZ, RZ, 0, 0 ;  /* 0x00000000ff787431 */ /* 0x000fc600000001ff */
[----:B------:R-:W-:Y:S02]  /*3a40*/  FMUL.FTZ R119, R119, UR13 ;  /* 0x0000000d77777c20 */ /* 0x000fe40008410000 */
[----:B------:R-:W-:Y:S02]  /*3a50*/  @P0 PRMT R121, R100, 0x7632, R121 ;  /* 0x0000763264790816 */ /* 0x000fe40000000079 */
[----:B------:R-:W-:Y:S02]  /*3a60*/  FMUL.FTZ R128, R119, UR12 ;  /* 0x0000000c77807c20 */ /* 0x000fe40008410000 */
[----:B------:R-:W-:Y:S02]  /*3a70*/  @P0 SHF.L.U32 R121, R121, 0x10, RZ ;  /* 0x0000001079790819 */ /* 0x000fe400000006ff */
[----:B------:R-:W-:-:S03]  /*3a80*/  FMUL.FTZ R119, R89, R128 ;  /* 0x0000008059777220 */ /* 0x000fc60000410000 */
[----:B------:R-:W-:Y:S02]  /*3a90*/  @P0 FMUL.FTZ R120, R128, R121 ;  /* 0x0000007980780220 */ /* 0x000fe40000410000 */
[----:B------:R-:W-:Y:S02]  /*3aa0*/  FSEL R119, R119, RZ, P0 ;  /* 0x000000ff77777208 */ /* 0x000fe40000000000 */
[----:B------:R-:W-:Y:S02]  /*3ab0*/  FADD.FTZ R33, R33, R120 ;  /* 0x0000007821217221 */ /* 0x000fe40000010000 */
[----:B------:R-:W-:-:S04]  /*3ac0*/  F2FP.BF16.F32.PACK_AB R119, RZ, R119 ;  /* 0x00000077ff77723e */ /* 0x000fc800000010ff */
[----:B------:R-:W-:-:S07]  /*3ad0*/  PRMT R104, R104, 0x5410, R119 ;  /* 0x0000541068687816 */ /* 0x000fce0000000077 */
.L_x_5009:
[----:B------:R-:W-:Y:S05]  /*3ae0*/  BSYNC.RECONVERGENT B2 ;  /* 0x0000000000027941 */ /* 0x000fea0003800200 */
.L_x_5008:
        /* <DEDUP_REMOVED lines=17> */
.L_x_5011:
[----:B------:R-:W-:Y:S05]  /*3c00*/  BSYNC.RECONVERGENT B2 ;  /* 0x0000000000027941 */ /* 0x000fea0003800200 */
.L_x_5010:
        /* <DEDUP_REMOVED lines=18> */
.L_x_5013:
[----:B------:R-:W-:Y:S05]  /*3d30*/  BSYNC.RECONVERGENT B2 ;  /* 0x0000000000027941 */ /* 0x000fea0003800200 */
.L_x_5012:
        /* <DEDUP_REMOVED lines=17> */
.L_x_5015:
[----:B------:R-:W-:Y:S05]  /*3e50*/  BSYNC.RECONVERGENT B2 ;  /* 0x0000000000027941 */ /* 0x000fea0003800200 */
.L_x_5014:
        /* <DEDUP_REMOVED lines=18> */
.L_x_5017:
[----:B------:R-:W-:Y:S05]  /*3f80*/  BSYNC.RECONVERGENT B2 ;  /* 0x0000000000027941 */ /* 0x000fea0003800200 */
.L_x_5016:
        /* <DEDUP_REMOVED lines=17> */
.L_x_5019:
[----:B------:R-:W-:Y:S05]  /*40a0*/  BSYNC.RECONVERGENT B2 ;  /* 0x0000000000027941 */ /* 0x000fea0003800200 */
.L_x_5018:
[----:B------:R-:W-:Y:S05]  /*40b0*/  @!P2 BRA `(.L_x_4974) ;  /* 0x0000000800a8a947 */ /* 0x000fea0003800000 */
[----:B------:R-:W-:Y:S01]  /*40c0*/  @P1 FFMA.FTZ R120, R152, R118, R117 ;  /* 0x0000007698781223 */ /* 0x000fe20000010075 */
[----:B-----5:R-:W-:Y:S02]  /*40d0*/  ISETP.GE.U32.AND P0, PT, R126, RZ, PT ;  /* 0x000000ff7e00720c */ /* 0x020fe40003f06070 */
[----:B------:R-:W-:Y:S01]  /*40e0*/  MOV R119, R15 ;  /* 0x0000000f00777202 */ /* 0x000fe20000000f00 */
[----:B------:R-:W-:Y:S01]  /*40f0*/  @P1 FADD.FTZ R120, R147, -R120 ;  /* 0x8000007893781221 */ /* 0x000fe20000010000 */
[----:B------:R-:W-:-:S03]  /*4100*/  ISETP.GE.U32.AND.EX P0, PT, R127, 0x1000000, PT, P0 ;  /* 0x010000007f00780c */ /* 0x000fc60003f06100 */
[----:B------:R-:W-:Y:S01]  /*4110*/  @P1 FFMA.FTZ R119, R136, R120, R15 ;  /* 0x0000007888771223 */ /* 0x000fe2000001000f */
[----:B------:R-:W-:-:S03]  /*4120*/  HFMA2 R120, -RZ, RZ, 0, 0 ;  /* 0x00000000ff787431 */ /* 0x000fc600000001ff */
[----:B------:R-:W-:-:S04]  /*4130*/  FMUL.FTZ R119, R119, UR13 ;  /* 0x0000000d77777c20 */ /* 0x000fc80008410000 */
[----:B------:R-:W-:Y:S02]  /*4140*/  FMUL.FTZ R128, R119, UR12 ;  /* 0x0000000c77807c20 */ /* 0x000fe40008410000 */
[----:B------:R-:W-:Y:S02]  /*4150*/  @P0 PRMT R119, R103, 0x7632, R119 ;  /* 0x0000763267770816 */ /* 0x000fe40000000077 */
[----:B------:R-:W-:Y:S02]  /*4160*/  FMUL.FTZ R121, R87, R128 ;  /* 0x0000008057797220 */ /* 0x000fe40000410000 */
[----:B------:R-:W-:-:S03]  /*4170*/  @P0 SHF.L.U32 R119, R119, 0x10, RZ ;  /* 0x0000001077770819 */ /* 0x000fc600000006ff */
[----:B------:R-:W-:Y:S02]  /*4180*/  FSEL R121, R121, RZ, P0 ;  /* 0x000000ff79797208 */ /* 0x000fe40000000000 */
[----:B------:R-:W-:Y:S02]  /*4190*/  @P0 FMUL.FTZ R120, R128, R119 ;  /* 0x0000007780780220 */ /* 0x000fe40000410000 */
[----:B------:R-:W-:Y:S02]  /*41a0*/  F2FP.BF16.F32.PACK_AB R121, RZ, R121 ;  /* 0x00000079ff79723e */ /* 0x000fe400000010ff */
[----:B------:R-:W-:Y:S02]  /*41b0*/  FADD.FTZ R31, R31, R120 ;  /* 0x000000781f1f7221 */ /* 0x000fe40000010000 */
[----:B------:R-:W-:Y:S01]  /*41c0*/  PRMT R107, R107, 0x5410, R121 ;  /* 0x000054106b6b7816 */ /* 0x000fe20000000079 */
[----:B------:R-:W-:Y:S06]  /*41d0*/  BRA `(.L_x_4974) ;  /* 0x0000000800607947 */ /* 0x000fec0003800000 */
.L_x_5005:
[-CC-:B------:R-:W-:Y:S01]  /*41e0*/  @P1 FFMA.FTZ R108, R138, R118.reuse, R117.reuse ;  /* 0x000000768a6c1223 */ /* 0x180fe20000010075 */
[----:B-----5:R-:W-:Y:S01]  /*41f0*/  MOV R115, R17 ;  /* 0x0000001100737202 */ /* 0x020fe20000000f00 */
[----:B------:R-:W-:Y:S01]  /*4200*/  @P1 FFMA.FTZ R109, R135, R118, R117 ;  /* 0x00000076876d1223 */ /* 0x000fe20000010075 */
[----:B------:R-:W-:Y:S01]  /*4210*/  MOV R119, R18 ;  /* 0x0000001200777202 */ /* 0x000fe20000000f00 */
[----:B------:R-:W-:Y:S01]  /*4220*/  @P1 FADD.FTZ R108, R141, -R108 ;  /* 0x8000006c8d6c1221 */ /* 0x000fe20000010000 */
[----:B------:R-:W-:Y:S01]  /*4230*/  MOV R120, R19 ;  /* 0x0000001300787202 */ /* 0x000fe20000000f00 */
[----:B------:R-:W-:Y:S01]  /*4240*/  @P1 FADD.FTZ R109, R144, -R109 ;  /* 0x8000006d906d1221 */ /* 0x000fe20000010000 */
[----:B------:R-:W-:Y:S01]  /*4250*/  @P1 FFMA.FTZ R113, R139, R118, R117 ;  /* 0x000000768b711223 */ /* 0x000fe20000010075 */
[----:B------:R-:W-:Y:S01]  /*4260*/  @P1 FFMA.FTZ R115, R136, R108, R17 ;  /* 0x0000006c88731223 */ /* 0x000fe20000010011 */
[-CC-:B------:R-:W-:Y:S01]  /*4270*/  @P1 FFMA.FTZ R108, R140, R118.reuse, R117.reuse ;  /* 0x000000768c6c1223 */ /* 0x180fe20000010075 */
[----:B------:R-:W-:Y:S01]  /*4280*/  @P1 FFMA.FTZ R119, R136, R109, R18 ;  /* 0x0000006d88771223 */ /* 0x000fe20000010012 */
[-CC-:B------:R-:W-:Y:S01]  /*4290*/  @P1 FFMA.FTZ R111, R137, R118.reuse, R117.reuse ;  /* 0x00000076896f1223 */ /* 0x180fe20000010075 */
        /* <DEDUP_REMOVED lines=33> */
.L_x_5021:
[----:B------:R-:W-:Y:S05]  /*44b0*/  BSYNC.RECONVERGENT B2 ;  /* 0x0000000000027941 */ /* 0x000fea0003800200 */
.L_x_5020:
[----:B------:R-:W-:Y:S04]  /*44c0*/  BSSY.RECONVERGENT B2, `(.L_x_5022) ;  /* 0x000000e000027945 */ /* 0x000fe80003800200 */
[----:B------:R-:W-:Y:S05]  /*44d0*/  @!P2 BRA `(.L_x_5023) ;  /* 0x000000000030a947 */ /* 0x000fea0003800000 */
[----:B------:R-:W-:Y:S01]  /*44e0*/  LOP3.LUT P0, RZ, R126, 0xff00, RZ, 0xc0, !PT ;  /* 0x0000ff007eff7812 */ /* 0x000fe2000780c0ff */
[----:B------:R-:W-:Y:S01]  /*44f0*/  FMUL.FTZ R109, R115, UR13 ;  /* 0x0000000d736d7c20 */ /* 0x000fe20008410000 */
[----:B------:R-:W-:-:S03]  /*4500*/  MOV R110, RZ ;  /* 0x000000ff006e7202 */ /* 0x000fc60000000f00 */
[----:B------:R-:W-:-:S04]  /*4510*/  FMUL.FTZ R112, R109, UR12 ;  /* 0x0000000c6d707c20 */ /* 0x000fc80008410000 */
[----:B------:R-:W-:-:S04]  /*4520*/  FMUL.FTZ R111, R89, R112 ;  /* 0x00000070596f7220 */ /* 0x000fc80000410000 */
[----:B------:R-:W-:Y:S02]  /*4530*/  @P0 PRMT R109, R100, 0x7632, R109 ;  /* 0x00007632646d0816 */ /* 0x000fe4000000006d */
[----:B------:R-:W-:Y:S02]  /*4540*/  FSEL R111, R111, RZ, P0 ;  /* 0x000000ff6f6f7208 */ /* 0x000fe40000000000 */
[----:B------:R-:W-:Y:S02]  /*4550*/  @P0 SHF.L.U32 R109, R109, 0x10, RZ ;  /* 0x000000106d6d0819 */ /* 0x000fe400000006ff */
[----:B------:R-:W-:-:S03]  /*4560*/  F2FP.BF16.F32.PACK_AB R111, RZ, R111 ;  /* 0x0000006fff6f723e */ /* 0x000fc600000010ff */
[----:B------:R-:W-:Y:S01]  /*4570*/  @P0 FMUL.FTZ R110, R109, R112 ;  /* 0x000000706d6e0220 */ /* 0x000fe20000410000 */
[----:B------:R-:W-:-:S03]  /*4580*/  PRMT R104, R104, 0x5410, R111 ;  /* 0x0000541068687816 */ /* 0x000fc6000000006f */
[----:B------:R-:W-:-:S07]  /*4590*/  FADD.FTZ R33, R33, R110 ;  /* 0x0000006e21217221 */ /* 0x000fce0000010000 */
.L_x_5023:
[----:B------:R-:W-:Y:S05]  /*45a0*/  BSYNC.RECONVERGENT B2 ;  /* 0x0000000000027941 */ /* 0x000fea0003800200 */
.L_x_5022:
        /* <DEDUP_REMOVED lines=13> */
.L_x_5025:
[----:B------:R-:W-:Y:S05]  /*4680*/  BSYNC.RECONVERGENT B2 ;  /* 0x0000000000027941 */ /* 0x000fea0003800200 */
.L_x_5024:
        /* <DEDUP_REMOVED lines=14> */
.L_x_5027:
[----:B------:R-:W-:Y:S05]  /*4770*/  BSYNC.RECONVERGENT B2 ;  /* 0x0000000000027941 */ /* 0x000fea0003800200 */
.L_x_5026:
        /* <DEDUP_REMOVED lines=13> */
.L_x_5029:
[----:B------:R-:W-:Y:S05]  /*4850*/  BSYNC.RECONVERGENT B2 ;  /* 0x0000000000027941 */ /* 0x000fea0003800200 */
.L_x_5028:
        /* <DEDUP_REMOVED lines=14> */
.L_x_5031:
[----:B------:R-:W-:Y:S05]  /*4940*/  BSYNC.RECONVERGENT B2 ;  /* 0x0000000000027941 */ /* 0x000fea0003800200 */
.L_x_5030:
        /* <DEDUP_REMOVED lines=13> */
.L_x_5033:
[----:B------:R-:W-:Y:S05]  /*4a20*/  BSYNC.RECONVERGENT B2 ;  /* 0x0000000000027941 */ /* 0x000fea0003800200 */
.L_x_5032:
[----:B------:R-:W-:Y:S02]  /*4a30*/  MOV R109, R115 ;  /* 0x00000073006d7202 */ /* 0x000fe40000000f00 */
[----:B------:R-:W-:Y:S02]  /*4a40*/  MOV R112, R121 ;  /* 0x0000007900707202 */ /* 0x000fe40000000f00 */
[----:B------:R-:W-:Y:S02]  /*4a50*/  MOV R111, R120 ;  /* 0x00000078006f7202 */ /* 0x000fe40000000f00 */
[----:B------:R-:W-:Y:S02]  /*4a60*/  MOV R110, R119 ;  /* 0x00000077006e7202 */ /* 0x000fe40000000f00 */
[----:B------:R-:W-:Y:S01]  /*4a70*/  MOV R115, R128 ;  /* 0x0000008000737202 */ /* 0x000fe20000000f00 */
        /* <DEDUP_REMOVED lines=13> */
[----:B------:R-:W-:-:S07]  /*4b50*/  FADD.FTZ R31, R31, R120 ;  /* 0x000000781f1f7221 */ /* 0x000fce0000010000 */
.L_x_4974:
[----:B------:R-:W-:Y:S05]  /*4b60*/  BSYNC.RECONVERGENT B1 ;  /* 0x0000000000017941 */ /* 0x000fea0003800200 */
.L_x_4943:
        /* <DEDUP_REMOVED lines=11> */
.L_x_4940:
[----:B------:R-:W-:Y:S05]  /*4c20*/  BSYNC.RECONVERGENT B0 ;  /* 0x0000000000007941 */ /* 0x000fea0003800200 */
.L_x_4939:
[----:B------:R-:W-:Y:S04]  /*4c30*/  BSSY.RECONVERGENT B0, `(.L_x_5034) ;  /* 0x0000328000007945 */ /* 0x000fe80003800200 */
[----:B------:R-:W-:Y:S05]  /*4c40*/  @!P3 BRA `(.L_x_5035) ;  /* 0x000000300098b947 */ /* 0x000fea0003800000 */
[----:B------:R-:W-:Y:S04]  /*4c50*/  BSSY.RECONVERGENT B1, `(.L_x_5036) ;  /* 0x0000005000017945 */ /* 0x000fe80003800200 */
[----:B------:R-:W-:Y:S05]  /*4c60*/  @!P2 BRA `(.L_x_5037) ;  /* 0x00000000000ca947 */ /* 0x000fea0003800000 */
[----:B-----5:R-:W2:Y:S02]  /*4c70*/  LDC.64 R100, c[0x0][0x390] ;  /* 0x0000e400ff647b82 */ /* 0x020ea40000000a00 */
[----:B--2---:R-:W-:-:S06]  /*4c80*/  IMAD.WIDE.U32 R100, R116, 0x10, R100 ;  /* 0x0000001074647825 */ /* 0x004fcc00078e0064 */
[----:B------:R-:W5:Y:S02]  /*4c90*/  LDG.E.128 R100, desc[UR6][R100.64] ;  /* 0x0000000664647981 */ /* 0x000f64000c1e1d00 */
.L_x_5037:
[----:B------:R-:W-:Y:S05]  /*4ca0*/  BSYNC.RECONVERGENT B1 ;  /* 0x0000000000017941 */ /* 0x000fea0003800200 */
.L_x_5036:
        /* <DEDUP_REMOVED lines=13> */
[-CC-:B------:R-:W-:Y:S01]  /*4d80*/  @P1 FFMA.FTZ R112, R158, R118.reuse, R117.reuse ;  /* 0x000000769e701223 */ /* 0x180fe20000010075 */
[-CC-:B------:R-:W-:Y:S01]  /*4d90*/  @P1 FFMA.FTZ R121, R155, R118.reuse, R117.reuse ;  /* 0x000000769b791223 */ /* 0x180fe20000010075 */
[----:B0-----:R-:W-:Y:S01]  /*4da0*/  @P1 FFMA.FTZ R122, R168, R118, R117 ;  /* 0x00000076a87a1223 */ /* 0x001fe20000010075 */
        /* <DEDUP_REMOVED lines=37> */
.L_x_5042:
[----:B------:R-:W-:Y:S05]  /*5000*/  BSYNC.RECONVERGENT B2 ;  /* 0x0000000000027941 */ /* 0x000fea0003800200 */
.L_x_5041:
        /* <DEDUP_REMOVED lines=14> */
.L_x_5044:
[----:B------:R-:W-:Y:S05]  /*50f0*/  BSYNC.RECONVERGENT B2 ;  /* 0x0000000000027941 */ /* 0x000fea0003800200 */
.L_x_5043:
        /* <DEDUP_REMOVED lines=13> */
.L_x_5046:
[----:B------:R-:W-:Y:S05]  /*51d0*/  BSYNC.RECONVERGENT B2 ;  /* 0x0000000000027941 */ /* 0x000fea0003800200 */
.L_x_5045:
        /* <DEDUP_REMOVED lines=14> */
.L_x_5048:
[----:B------:R-:W-:Y:S05]  /*52c0*/  BSYNC.RECONVERGENT B2 ;  /* 0x0000000000027941 */ /* 0x000fea0003800200 */
.L_x_5047:
        /* <DEDUP_REMOVED lines=13> */
.L_x_5050:
[----:B------:R-:W-:Y:S05]  /*53a0*/  BSYNC.RECONVERGENT B2 ;  /* 0x0000000000027941 */ /* 0x000fea0003800200 */
.L_x_5049:
        /* <DEDUP_REMOVED lines=14> */
.L_x_5052:
[----:B------:R-:W-:Y:S05]  /*5490*/  BSYNC.RECONVERGENT B2 ;  /* 0x0000000000027941 */ /* 0x000fea0003800200 */
.L_x_5051:
        /* <DEDUP_REMOVED lines=13> */
.L_x_5054:
[----:B------:R-:W-:Y:S05]  /*5570*/  BSYNC.RECONVERGENT B2 ;  /* 0x0000000000027941 */ /* 0x000fea0003800200 */
.L_x_5053:
        /* <DEDUP_REMOVED lines=20> */
.L_x_5040:
[----:B------:R-:W-:Y:S04]  /*56c0*/  BSSY.RECONVERGENT B2, `(.L_x_5056) ;  /* 0x0000011000027945 */ /* 0x000fe80003800200 */
[----:B------:R-:W-:Y:S05]  /*56d0*/  @!P2 BRA `(.L_x_5057) ;  /* 0x00000000003ca947 */ /* 0x000fea0003800000 */
[----:B-1----:R-:W-:Y:S01]  /*56e0*/  @P1 FFMA.FTZ R121, R149, R118, R117 ;  /* 0x0000007695791223 */ /* 0x002fe20000010075 */
[----:B-----5:R-:W-:Y:S02]  /*56f0*/  MOV R119, R8 ;  /* 0x0000000800777202 */ /* 0x020fe40000000f00 */
[----:B------:R-:W-:Y:S01]  /*5700*/  LOP3.LUT P0, RZ, R124, 0xff, RZ, 0xc0, !PT ;  /* 0x000000ff7cff7812 */ /* 0x000fe2000780c0ff */
[----:B------:R-:W-:-:S04]  /*5710*/  @P1 FADD.FTZ R121, R160, -R121 ;  /* 0x80000079a0791221 */ /* 0x000fc80000010000 */
[----:B------:R-:W-:-:S04]  /*5720*/  @P1 FFMA.FTZ R119, R136, R121, R8 ;  /* 0x0000007988771223 */ /* 0x000fc80000010008 */
[----:B------:R-:W-:-:S04]  /*5730*/  FMUL.FTZ R119, R119, UR13 ;  /* 0x0000000d77777c20 */ /* 0x000fc80008410000 */
[----:B------:R-:W-:Y:S01]  /*5740*/  FMUL.FTZ R121, R119, UR12 ;  /* 0x0000000c77797c20 */ /* 0x000fe20008410000 */
[----:B0-----:R-:W-:Y:S01]  /*5750*/  @P0 SHF.L.U32 R122, R100, 0x10, RZ ;  /* 0x00000010647a0819 */ /* 0x001fe200000006ff */
[----:B------:R-:W-:Y:S02]  /*5760*/  HFMA2 R119, -RZ, RZ, 0, 0 ;  /* 0x00000000ff777431 */ /* 0x000fe400000001ff */
[-C--:B------:R-:W-:Y:S02]  /*5770*/  FMUL.FTZ R120, R72, R121.reuse ;  /* 0x0000007948787220 */ /* 0x080fe40000410000 */
[----:B------:R-:W-:-:S03]  /*5780*/  @P0 FMUL.FTZ R119, R122, R121 ;  /* 0x000000797a770220 */ /* 0x000fc60000410000 */
[----:B------:R-:W-:Y:S01]  /*5790*/  FSEL R120, R120, RZ, P0 ;  /* 0x000000ff78787208 */ /* 0x000fe20000000000 */
[----:B------:R-:W-:-:S03]  /*57a0*/  FADD.FTZ R24, R24, R119 ;  /* 0x0000007718187221 */ /* 0x000fc60000010000 */
[----:B------:R-:W-:-:S04]  /*57b0*/  F2FP.BF16.F32.PACK_AB R120, RZ, R120 ;  /* 0x00000078ff78723e */ /* 0x000fc800000010ff */
[----:B------:R-:W-:-:S07]  /*57c0*/  PRMT R104, R120, 0x7610, R104 ;  /* 0x0000761078687816 */ /* 0x000fce0000000068 */
.L_x_5057:
[----:B------:R-:W-:Y:S05]  /*57d0*/  BSYNC.RECONVERGENT B2 ;  /* 0x0000000000027941 */ /* 0x000fea0003800200 */
.L_x_5056:
[----:B------:R-:W-:Y:S04]  /*57e0*/  BSSY.RECONVERGENT B2, `(.L_x_5058) ;  /* 0x0000012000027945 */ /* 0x000fe80003800200 */
[----:B------:R-:W-:Y:S05]  /*57f0*/  @!P2 BRA `(.L_x_5059) ;  /* 0x000000000040a947 */ /* 0x000fea0003800000 */
[----:B-1----:R-:W-:Y:S01]  /*5800*/  @P1 FFMA.FTZ R120, R154, R118, R117 ;  /* 0x000000769a781223 */ /* 0x002fe20000010075 */
[----:B-----5:R-:W-:Y:S02]  /*5810*/  LOP3.LUT P0, RZ, R124, 0xff00, RZ, 0xc0, !PT ;  /* 0x0000ff007cff7812 */ /* 0x020fe4000780c0ff */
[----:B------:R-:W-:Y:S01]  /*5820*/  MOV R119, R9 ;  /* 0x0000000900777202 */ /* 0x000fe20000000f00 */
[----:B------:R-:W-:-:S04]  /*5830*/  @P1 FADD.FTZ R120, R157, -R120 ;  /* 0x800000789d781221 */ /* 0x000fc80000010000 */
[----:B------:R-:W-:Y:S01]  /*5840*/  @P1 FFMA.FTZ R119, R136, R120, R9 ;  /* 0x0000007888771223 */ /* 0x000fe20000010009 */
[----:B------:R-:W-:-:S03]  /*5850*/  HFMA2 R120, -RZ, RZ, 0, 0 ;  /* 0x00000000ff787431 */ /* 0x000fc600000001ff */
[----:B------:R-:W-:Y:S02]  /*5860*/  FMUL.FTZ R119, R119, UR13 ;  /* 0x0000000d77777c20 */ /* 0x000fe40008410000 */
[----:B------:R-:W-:Y:S02]  /*5870*/  @P0 PRMT R121, R100, 0x7632, R121 ;  /* 0x0000763264790816 */ /* 0x000fe40000000079 */
[----:B0-----:R-:W-:Y:S02]  /*5880*/  FMUL.FTZ R122, R119, UR12 ;  /* 0x0000000c777a7c20 */ /* 0x001fe40008410000 */
[----:B------:R-:W-:Y:S02]  /*5890*/  @P0 SHF.L.U32 R121, R121, 0x10, RZ ;  /* 0x0000001079790819 */ /* 0x000fe400000006ff */
[----:B------:R-:W-:-:S03]  /*58a0*/  FMUL.FTZ R119, R73, R122 ;  /* 0x0000007a49777220 */ /* 0x000fc60000410000 */
[----:B------:R-:W-:Y:S02]  /*58b0*/  @P0 FMUL.FTZ R120, R122, R121 ;  /* 0x000000797a780220 */ /* 0x000fe40000410000 */
[----:B------:R-:W-:Y:S02]  /*58c0*/  FSEL R119, R119, RZ, P0 ;  /* 0x000000ff77777208 */ /* 0x000fe40000000000 */
[----:B------:R-:W-:Y:S02]  /*58d0*/  FADD.FTZ R25, R25, R120 ;  /* 0x0000007819197221 */ /* 0x000fe40000010000 */
[----:B------:R-:W-:-:S04]  /*58e0*/  F2FP.BF16.F32.PACK_AB R119, RZ, R119 ;  /* 0x00000077ff77723e */ /* 0x000fc800000010ff */
[----:B------:R-:W-:-:S07]  /*58f0*/  PRMT R104, R104, 0x5410, R119 ;  /* 0x0000541068687816 */ /* 0x000fce0000000077 */
.L_x_5059:
[----:B------:R-:W-:Y:S05]  /*5900*/  BSYNC.RECONVERGENT B2 ;  /* 0x0000000000027941 */ /* 0x000fea0003800200 */
.L_x_5058:
        /* <DEDUP_REMOVED lines=17> */
.L_x_5061:
[----:B------:R-:W-:Y:S05]  /*5a20*/  BSYNC.RECONVERGENT B2 ;  /* 0x0000000000027941 */ /* 0x000fea0003800200 */
.L_x_5060:
        /* <DEDUP_REMOVED lines=18> */
.L_x_5063:
[----:B------:R-:W-:Y:S05]  /*5b50*/  BSYNC.RECONVERGENT B2 ;  /* 0x0000000000027941 */ /* 0x000fea0003800200 */
.L_x_5062:
        /* <DEDUP_REMOVED lines=17> */
.L_x_5065:
[----:B------:R-:W-:Y:S05]  /*5c70*/  BSYNC.RECONVERGENT B2 ;  /* 0x0000000000027941 */ /* 0x000fea0003800200 */
.L_x_5064:
        /* <DEDUP_REMOVED lines=18> */
.L_x_5067:
[----:B------:R-:W-:Y:S05]  /*5da0*/  BSYNC.RECONVERGENT B2 ;  /* 0x0000000000027941 */ /* 0x000fea0003800200 */
.L_x_5066:
        /* <DEDUP_REMOVED lines=17> */
.L_x_5069:
[----:B------:R-:W-:Y:S05]  /*5ec0*/  BSYNC.RECONVERGENT B2 ;  /* 0x0000000000027941 */ /* 0x000fea0003800200 */
.L_x_5068:
        /* <DEDUP_REMOVED lines=9> */
[----:B-1----:R-:W-:Y:S02]  /*5f60*/  FMUL.FTZ R120, R117, UR12 ;  /* 0x0000000c75787c20 */ /* 0x002fe40008410000 */
        /* <DEDUP_REMOVED lines=9> */
.L_x_5039:
[----:B------:R-:W-:-:S04]  /*6000*/  UISETP.NE.U32.AND UP0, UPT, UR20, URZ, UPT ;  /* 0x000000ff1400728c */ /* 0x000fc8000bf05070 */
[----:B------:R-:W-:-:S06]  /*6010*/  UISETP.NE.AND.EX UP0, UPT, UR21, URZ, UPT, UP0 ;  /* 0x000000ff1500728c */ /* 0x000fcc000bf05300 */
[----:B------:R-:W-:-:S13]  /*6020*/  PLOP3.LUT P3, PT, PT, PT, UP0, 0x80, 0x8 ;  /* 0x000000000008781c */ /* 0x000fda0003f6f008 */
[----:B------:R-:W-:Y:S05]  /*6030*/  @!P3 BRA `(.L_x_5070) ;  /* 0x0000000c00f8b947 */ /* 0x000fea0003800000 */
[----:B------:R-:W-:Y:S04]  /*6040*/  BSSY.RECONVERGENT B2, `(.L_x_5071) ;  /* 0x000001c000027945 */ /* 0x000fe80003800200 */
[----:B------:R-:W-:Y:S05]  /*6050*/  @!P2 BRA `(.L_x_5072) ;  /* 0x000000000068a947 */ /* 0x000fea0003800000 */
[----:B-1----:R-:W-:Y:S01]  /*6060*/  FFMA.FTZ R109, R149, R118, R117 ;  /* 0x00000076956d7223 */ /* 0x002fe20000010075 */
        /* <DEDUP_REMOVED lines=9> */
[----:B------:R-:W-:-:S04]  /*6100*/  MOV R109, RZ ;  /* 0x000000ff006d7202 */ /* 0x000fc80000000f00 */
[----:B------:R-:W-:Y:S01]  /*6110*/  FSEL R110, R108, RZ, P0 ;  /* 0x000000ff6c6e7208 */ /* 0x000fe20000000000 */
[----:B------:R-:W-:Y:S06]  /*6120*/  @!P0 BRA `(.L_x_5074) ;  /* 0x0000000000248947 */ /* 0x000fec0003800000 */
        /* <DEDUP_REMOVED lines=9> */
.L_x_5074:
[----:B------:R-:W-:Y:S05]  /*61c0*/  BSYNC.RECONVERGENT B3 ;  /* 0x0000000000037941 */ /* 0x000fea0003800200 */
.L_x_5073:
[----:B------:R-:W-:Y:S01]  /*61d0*/  F2FP.BF16.F32.PACK_AB R110, RZ, R110 ;  /* 0x0000006eff6e723e */ /* 0x000fe200000010ff */
[----:B------:R-:W-:-:S03]  /*61e0*/  FADD.FTZ R24, R24, R109 ;  /* 0x0000006d18187221 */ /* 0x000fc60000010000 */
[----:B------:R-:W-:-:S07]  /*61f0*/  PRMT R104, R110, 0x7610, R104 ;  /* 0x000076106e687816 */ /* 0x000fce0000000068 */
.L_x_5072:
[----:B------:R-:W-:Y:S05]  /*6200*/  BSYNC.RECONVERGENT B2 ;  /* 0x0000000000027941 */ /* 0x000fea0003800200 */
.L_x_5071:
        /* <DEDUP_REMOVED lines=25> */
.L_x_5078:
[----:B------:R-:W-:Y:S05]  /*63a0*/  BSYNC.RECONVERGENT B3 ;  /* 0x0000000000037941 */ /* 0x000fea0003800200 */
.L_x_5077:
[----:B------:R-:W-:Y:S01]  /*63b0*/  F2FP.BF16.F32.PACK_AB R110, RZ, R110 ;  /* 0x0000006eff6e723e */ /* 0x000fe200000010ff */
[----:B------:R-:W-:-:S03]  /*63c0*/  FADD.FTZ R25, R25, R108 ;  /* 0x0000006c19197221 */ /* 0x000fc60000010000 */
[----:B------:R-:W-:-:S07]  /*63d0*/  PRMT R104, R104, 0x5410, R110 ;  /* 0x0000541068687816 */ /* 0x000fce000000006e */
.L_x_5076:
[----:B------:R-:W-:Y:S05]  /*63e0*/  BSYNC.RECONVERGENT B2 ;  /* 0x0000000000027941 */ /* 0x000fea0003800200 */
.L_x_5075:
        /* <DEDUP_REMOVED lines=24> */
.L_x_5082:
[----:B------:R-:W-:Y:S05]  /*6570*/  BSYNC.RECONVERGENT B3 ;  /* 0x0000000000037941 */ /* 0x000fea0003800200 */
.L_x_5081:
[----:B------:R-:W-:Y:S01]  /*6580*/  F2FP.BF16.F32.PACK_AB R110, RZ, R110 ;  /* 0x0000006eff6e723e */ /* 0x000fe200000010ff */
[----:B------:R-:W-:-:S03]  /*6590*/  FADD.FTZ R26, R26, R109 ;  /* 0x0000006d1a1a7221 */ /* 0x000fc60000010000 */
[----:B------:R-:W-:-:S07]  /*65a0*/  PRMT R105, R110, 0x7610, R105 ;  /* 0x000076106e697816 */ /* 0x000fce0000000069 */
.L_x_5080:
[----:B------:R-:W-:Y:S05]  /*65b0*/  BSYNC.RECONVERGENT B2 ;  /* 0x0000000000027941 */ /* 0x000fea0003800200 */
.L_x_5079:
        /* <DEDUP_REMOVED lines=25> */
.L_x_5086:
[----:B------:R-:W-:Y:S05]  /*6750*/  BSYNC.RECONVERGENT B3 ;  /* 0x0000000000037941 */ /* 0x000fea0003800200 */
.L_x_5085:
[----:B------:R-:W-:Y:S01]  /*6760*/  F2FP.BF16.F32.PACK_AB R110, RZ, R110 ;  /* 0x0000006eff6e723e */ /* 0x000fe200000010ff */
[----:B------:R-:W-:-:S03]  /*6770*/  FADD.FTZ R27, R27, R108 ;  /* 0x0000006c1b1b7221 */ /* 0x000fc60000010000 */
[----:B------:R-:W-:-:S07]  /*6780*/  PRMT R105, R105, 0x5410, R110 ;  /* 0x0000541069697816 */ /* 0x000fce000000006e */
.L_x_5084:
[----:B------:R-:W-:Y:S05]  /*6790*/  BSYNC.RECONVERGENT B2 ;  /* 0x0000000000027941 */ /* 0x000fea0003800200 */
.L_x_5083:
        /* <DEDUP_REMOVED lines=24> */
.L_x_5090:
[----:B------:R-:W-:Y:S05]  /*6920*/  BSYNC.RECONVERGENT B3 ;  /* 0x0000000000037941 */ /* 0x000fea0003800200 */
.L_x_5089:
[----:B------:R-:W-:Y:S01]  /*6930*/  F2FP.BF16.F32.PACK_AB R110, RZ, R110 ;  /* 0x0000006eff6e723e */ /* 0x000fe200000010ff */
[----:B------:R-:W-:-:S03]  /*6940*/  FADD.FTZ R20, R20, R109 ;  /* 0x0000006d14147221 */ /* 0x000fc60000010000 */
[----:B------:R-:W-:-:S07]  /*6950*/  PRMT R106, R110, 0x7610, R106 ;  /* 0x000076106e6a7816 */ /* 0x000fce000000006a */
.L_x_5088:
[----:B------:R-:W-:Y:S05]  /*6960*/  BSYNC.RECONVERGENT B2 ;  /* 0x0000000000027941 */ /* 0x000fea0003800200 */
.L_x_5087:
        /* <DEDUP_REMOVED lines=25> */
.L_x_5094:
[----:B------:R-:W-:Y:S05]  /*6b00*/  BSYNC.RECONVERGENT B3 ;  /* 0x0000000000037941 */ /* 0x000fea0003800200 */
.L_x_5093:
[----:B------:R-:W-:Y:S01]  /*6b10*/  F2FP.BF16.F32.PACK_AB R110, RZ, R110 ;  /* 0x0000006eff6e723e */ /* 0x000fe200000010ff */
[----:B------:R-:W-:-:S03]  /*6b20*/  FADD.FTZ R21, R21, R108 ;  /* 0x0000006c15157221 */ /* 0x000fc60000010000 */
[----:B------:R-:W-:-:S07]  /*6b30*/  PRMT R106, R106, 0x5410, R110 ;  /* 0x000054106a6a7816 */ /* 0x000fce000000006e */
.L_x_5092:
[----:B------:R-:W-:Y:S05]  /*6b40*/  BSYNC.RECONVERGENT B2 ;  /* 0x0000000000027941 */ /* 0x000fea0003800200 */
.L_x_5091:
        /* <DEDUP_REMOVED lines=24> */
.L_x_5098:
[----:B------:R-:W-:Y:S05]  /*6cd0*/  BSYNC.RECONVERGENT B3 ;  /* 0x0000000000037941 */ /* 0x000fea0003800200 */
.L_x_5097:
[----:B------:R-:W-:Y:S01]  /*6ce0*/  F2FP.BF16.F32.PACK_AB R110, RZ, R110 ;  /* 0x0000006eff6e723e */ /* 0x000fe200000010ff */
[----:B------:R-:W-:-:S03]  /*6cf0*/  FADD.FTZ R22, R22, R109 ;  /* 0x0000006d16167221 */ /* 0x000fc60000010000 */
[----:B------:R-:W-:-:S07]  /*6d00*/  PRMT R107, R110, 0x7610, R107 ;  /* 0x000076106e6b7816 */ /* 0x000fce000000006b */
.L_x_5096:
[----:B------:R-:W-:Y:S05]  /*6d10*/  BSYNC.RECONVERGENT B2 ;  /* 0x0000000000027941 */ /* 0x000fea0003800200 */
.L_x_5095:
        /* <DEDUP_REMOVED lines=48> */
.L_x_5070:
        /* <DEDUP_REMOVED lines=12> */
[----:B-1----:R-:W-:Y:S02]  /*70e0*/  FSEL R121, R119, RZ, P0 ;  /* 0x000000ff77797208 */ /* 0x002fe40000000000 */
        /* <DEDUP_REMOVED lines=11> */
.L_x_5102:
[----:B------:R-:W-:Y:S05]  /*71a0*/  BSYNC.RECONVERGENT B3 ;  /* 0x0000000000037941 */ /* 0x000fea0003800200 */
.L_x_5101:
[----:B------:R-:W-:Y:S01]  /*71b0*/  F2FP.BF16.F32.PACK_AB R121, RZ, R121 ;  /* 0x00000079ff79723e */ /* 0x000fe200000010ff */
[----:B------:R-:W-:-:S03]  /*71c0*/  FADD.FTZ R24, R24, R119 ;  /* 0x0000007718187221 */ /* 0x000fc60000010000 */
[----:B------:R-:W-:-:S07]  /*71d0*/  PRMT R104, R121, 0x7610, R104 ;  /* 0x0000761079687816 */ /* 0x000fce0000000068 */
.L_x_5100:
[----:B------:R-:W-:Y:S05]  /*71e0*/  BSYNC.RECONVERGENT B2 ;  /* 0x0000000000027941 */ /* 0x000fea0003800200 */
.L_x_5099:
        /* <DEDUP_REMOVED lines=25> */
.L_x_5106:
[----:B------:R-:W-:Y:S05]  /*7380*/  BSYNC.RECONVERGENT B3 ;  /* 0x0000000000037941 */ /* 0x000fea0003800200 */
.L_x_5105:
[----:B------:R-:W-:Y:S01]  /*7390*/  F2FP.BF16.F32.PACK_AB R121, RZ, R121 ;  /* 0x00000079ff79723e */ /* 0x000fe200000010ff */
[----:B------:R-:W-:-:S03]  /*73a0*/  FADD.FTZ R25, R25, R120 ;  /* 0x0000007819197221 */ /* 0x000fc60000010000 */
[----:B------:R-:W-:-:S07]  /*73b0*/  PRMT R104, R104, 0x5410, R121 ;  /* 0x0000541068687816 */ /* 0x000fce0000000079 */
.L_x_5104:
[----:B------:R-:W-:Y:S05]  /*73c0*/  BSYNC.RECONVERGENT B2 ;  /* 0x0000000000027941 */ /* 0x000fea0003800200 */
.L_x_5103:
        /* <DEDUP_REMOVED lines=24> */
.L_x_5110:
[----:B------:R-:W-:Y:S05]  /*7550*/  BSYNC.RECONVERGENT B3 ;  /* 0x0000000000037941 */ /* 0x000fea0003800200 */
.L_x_5109:
[----:B------:R-:W-:Y:S01]  /*7560*/  F2FP.BF16.F32.PACK_AB R121, RZ, R121 ;  /* 0x00000079ff79723e */ /* 0x000fe200000010ff */
[----:B------:R-:W-:-:S03]  /*7570*/  FADD.FTZ R26, R26, R119 ;  /* 0x000000771a1a7221 */ /* 0x000fc60000010000 */
[----:B------:R-:W-:-:S07]  /*7580*/  PRMT R105, R121, 0x7610, R105 ;  /* 0x0000761079697816 */ /* 0x000fce0000000069 */
.L_x_5108:
[----:B------:R-:W-:Y:S05]  /*7590*/  BSYNC.RECONVERGENT B2 ;  /* 0x0000000000027941 */ /* 0x000fea0003800200 */
.L_x_5107:
        /* <DEDUP_REMOVED lines=25> */
.L_x_5114:
[----:B------:R-:W-:Y:S05]  /*7730*/  BSYNC.RECONVERGENT B3 ;  /* 0x0000000000037941 */ /* 0x000fea0003800200 */
.L_x_5113:
[----:B------:R-:W-:Y:S01]  /*7740*/  F2FP.BF16.F32.PACK_AB R121, RZ, R121 ;  /* 0x00000079ff79723e */ /* 0x000fe200000010ff */
[----:B------:R-:W-:-:S03]  /*7750*/  FADD.FTZ R27, R27, R120 ;  /* 0x000000781b1b7221 */ /* 0x000fc60000010000 */
[----:B------:R-:W-:-:S07]  /*7760*/  PRMT R105, R105, 0x5410, R121 ;  /* 0x0000541069697816 */ /* 0x000fce0000000079 */
.L_x_5112:
[----:B------:R-:W-:Y:S05]  /*7770*/  BSYNC.RECONVERGENT B2 ;  /* 0x0000000000027941 */ /* 0x000fea0003800200 */
.L_x_5111:
        /* <DEDUP_REMOVED lines=24> */
.L_x_5118:
[----:B------:R-:W-:Y:S05]  /*7900*/  BSYNC.RECONVERGENT B3 ;  /* 0x0000000000037941 */ /* 0x000fea0003800200 */
.L_x_5117:
[----:B------:R-:W-:Y:S01]  /*7910*/  F2FP.BF16.F32.PACK_AB R121, RZ, R121 ;  /* 0x00000079ff79723e */ /* 0x000fe200000010ff */
[----:B------:R-:W-:-:S03]  /*7920*/  FADD.FTZ R20, R20, R119 ;  /* 0x0000007714147221 */ /* 0x000fc60000010000 */
[----:B------:R-:W-:-:S07]  /*7930*/  PRMT R106, R121, 0x7610, R106 ;  /* 0x00007610796a7816 */ /* 0x000fce000000006a */
.L_x_5116:
[----:B------:R-:W-:Y:S05]  /*7940*/  BSYNC.RECONVERGENT B2 ;  /* 0x0000000000027941 */ /* 0x000fea0003800200 */
.L_x_5115:
        /* <DEDUP_REMOVED lines=25> */
.L_x_5122:
[----:B------:R-:W-:Y:S05]  /*7ae0*/  BSYNC.RECONVERGENT B3 ;  /* 0x0000000000037941 */ /* 0x000fea0003800200 */
.L_x_5121:
[----:B------:R-:W-:Y:S01]  /*7af0*/  F2FP.BF16.F32.PACK_AB R121, RZ, R121 ;  /* 0x00000079ff79723e */ /* 0x000fe200000010ff */
[----:B------:R-:W-:-:S03]  /*7b00*/  FADD.FTZ R21, R21, R120 ;  /* 0x0000007815157221 */ /* 0x000fc60000010000 */
[----:B------:R-:W-:-:S07]  /*7b10*/  PRMT R106, R106, 0x5410, R121 ;  /* 0x000054106a6a7816 */ /* 0x000fce0000000079 */
.L_x_5120:
[----:B------:R-:W-:Y:S05]  /*7b20*/  BSYNC.RECONVERGENT B2 ;  /* 0x0000000000027941 */ /* 0x000fea0003800200 */
.L_x_5119:
        /* <DEDUP_REMOVED lines=24> */
.L_x_5126:
[----:B------:R-:W-:Y:S05]  /*7cb0*/  BSYNC.RECONVERGENT B3 ;  /* 0x0000000000037941 */ /* 0x000fea0003800200 */
.L_x_5125:
[----:B------:R-:W-:Y:S01]  /*7cc0*/  F2FP.BF16.F32.PACK_AB R121, RZ, R121 ;  /* 0x00000079ff79723e */ /* 0x000fe200000010ff */
[----:B------:R-:W-:-:S03]  /*7cd0*/  FADD.FTZ R22, R22, R119 ;  /* 0x0000007716167221 */ /* 0x000fc60000010000 */
[----:B------:R-:W-:-:S07]  /*7ce0*/  PRMT R107, R121, 0x7610, R107 ;  /* 0x00007610796b7816 */ /* 0x000fce000000006b */
.L_x_5124:
[----:B------:R-:W-:Y:S05]  /*7cf0*/  BSYNC.RECONVERGENT B2 ;  /* 0x0000000000027941 */ /* 0x000fea0003800200 */
.L_x_5123:
[----:B------:R-:W-:Y:S05]  /*7d00*/  @!P2 BRA `(.L_x_5055) ;  /* 0x000000000048a947 */ /* 0x000fea0003800000 */
[----:B------:R-:W-:Y:S01]  /*7d10*/  FFMA.FTZ R118, R168, R118, R117 ;  /* 0x00000076a8767223 */ /* 0x000fe20000010075 */
[----:B-----5:R-:W-:Y:S02]  /*7d20*/  ISETP.GE.U32.AND P0, PT, R124, RZ, PT ;  /* 0x000000ff7c00720c */ /* 0x020fe40003f06070 */
[----:B------:R-:W-:Y:S01]  /*7d30*/  ISETP.GT.AND P1, PT, R134, RZ, PT ;  /* 0x000000ff8600720c */ /* 0x000fe20003f24270 */
[----:B------:R-:W-:Y:S01]  /*7d40*/  FADD.FTZ R117, R163, -R118 ;  /* 0x80000076a3757221 */ /* 0x000fe20000010000 */
[----:B------:R-:W-:Y:S01]  /*7d50*/  ISETP.GE.U32.AND.EX P0, PT, R125, 0x1000000, PT, P0 ;  /* 0x010000007d00780c */ /* 0x000fe20003f06100 */
[----:B------:R-:W-:Y:S02]  /*7d60*/  HFMA2 R118, -RZ, RZ, 0, 0 ;  /* 0x00000000ff767431 */ /* 0x000fe400000001ff */
[----:B------:R-:W-:-:S05]  /*7d70*/  FMUL.FTZ R117, R136, R117 ;  /* 0x0000007588757220 */ /* 0x000fca0000410000 */
[----:B------:R-:W-:-:S05]  /*7d80*/  FSEL R117, R117, RZ, P1 ;  /* 0x000000ff75757208 */ /* 0x000fca0000800000 */
[----:B------:R-:W-:Y:S01]  /*7d90*/  FMUL.FTZ R117, R117, UR13 ;  /* 0x0000000d75757c20 */ /* 0x000fe20008410000 */
[----:B------:R-:W-:-:S03]  /*7da0*/  @P0 PRMT R119, R103, 0x7632, R119 ;  /* 0x0000763267770816 */ /* 0x000fc60000000077 */
[----:B-1----:R-:W-:Y:S01]  /*7db0*/  FMUL.FTZ R120, R117, UR12 ;  /* 0x0000000c75787c20 */ /* 0x002fe20008410000 */
[----:B------:R-:W-:-:S03]  /*7dc0*/  @P0 SHF.L.U32 R119, R119, 0x10, RZ ;  /* 0x0000001077770819 */ /* 0x000fc600000006ff */
[----:B------:R-:W-:Y:S02]  /*7dd0*/  FMUL.FTZ R117, R71, R120 ;  /* 0x0000007847757220 */ /* 0x000fe40000410000 */
[----:B------:R-:W-:-:S03]  /*7de0*/  @P0 FMUL.FTZ R118, R120, R119 ;  /* 0x0000007778760220 */ /* 0x000fc60000410000 */
[----:B------:R-:W-:Y:S01]  /*7df0*/  FSEL R117, R117, RZ, P0 ;  /* 0x000000ff75757208 */ /* 0x000fe20000000000 */
[----:B------:R-:W-:-:S03]  /*7e00*/  FADD.FTZ R23, R23, R118 ;  /* 0x0000007617177221 */ /* 0x000fc60000010000 */
[----:B------:R-:W-:-:S04]  /*7e10*/  F2FP.BF16.F32.PACK_AB R117, RZ, R117 ;  /* 0x00000075ff75723e */ /* 0x000fc800000010ff */
[----:B------:R-:W-:-:S07]  /*7e20*/  PRMT R107, R107, 0x5410, R117 ;  /* 0x000054106b6b7816 */ /* 0x000fce0000000075 */
.L_x_5055:
[----:B------:R-:W-:Y:S05]  /*7e30*/  BSYNC.RECONVERGENT B1 ;  /* 0x0000000000017941 */ /* 0x000fea0003800200 */
.L_x_5038:
[----:B------:R-:W2:Y:S08]  /*7e40*/  @P3 LDC.64 R118, c[0x0][0x478] ;  /* 0x00011e00ff763b82 */ /* 0x000eb00000000a00 */
[----:B-1----:R-:W1:Y:S01]  /*7e50*/  @P2 LDC.64 R120, c[0x0][0x468] ;  /* 0x00011a00ff782b82 */ /* 0x002e620000000a00 */
[----:B--2---:R-:W-:-:S05]  /*7e60*/  @P3 IMAD.WIDE.U32 R118, R169, 0x20, R118 ;  /* 0x00000020a9763825 */ /* 0x004fca00078e0076 */
[----:B------:R2:W-:Y:S01]  /*7e70*/  @P3 STG.E.128 desc[UR6][R118.64], R108 ;  /* 0x0000006c76003986 */ /* 0x0005e2000c101d06 */
[----:B-1----:R-:W-:-:S03]  /*7e80*/  @P2 IMAD.WIDE.U32 R116, R116, 0x10, R120 ;  /* 0x0000001074742825 */ /* 0x002fc600078e0078 */
[----:B------:R2:W-:Y:S04]  /*7e90*/  @P3 STG.E.128 desc[UR6][R118.64+0x10], R112 ;  /* 0x0000107076003986 */ /* 0x0005e8000c101d06 */
[----:B------:R2:W-:Y:S02]  /*7ea0*/  @P2 STG.E.128 desc[UR6][R116.64], R104 ;  /* 0x0000006874002986 */ /* 0x0005e4000c101d06 */
.L_x_5035:
[----:B------:R-:W-:Y:S05]  /*7eb0*/  BSYNC.RECONVERGENT B0 ;  /* 0x0000000000007941 */ /* 0x000fea0003800200 */
.L_x_5034:
[----:B--2---:R-:W2:Y:S02]  /*7ec0*/  LDC.64 R116, c[0x0][0x380] ;  /* 0x0000e000ff747b82 */ /* 0x004ea40000000a00 */
[----:B--2---:R-:W-:-:S04]  /*7ed0*/  LEA R2, R116, R2, 0x2 ;  /* 0x0000000274027211 */ /* 0x004fc800078e10ff */
[----:B------:R-:W-:-:S13]  /*7ee0*/  ISETP.GE.AND P0, PT, R2, R117, PT ;  /* 0x000000750200720c */ /* 0x000fda0003f06270 */
[----:B------:R-:W-:Y:S05]  /*7ef0*/  @!P0 BRA `(.L_x_5127) ;  /* 0xffffff8400a88947 */ /* 0x000fea000383ffff */
.L_x_4929:
[----:B-----5:R-:W2:Y:S01]  /*7f00*/  S2R R5, SR_CgaCtaId ;  /* 0x0000000000057919 */ /* 0x020ea20000008800 */
[C---:B------:R-:W-:Y:S01]  /*7f10*/  SHF.L.U32 R2, R132.reuse, 0x6, RZ ;  /* 0x0000000684027819 */ /* 0x040fe200000006ff */
[----:B------:R-:W-:Y:S05]  /*7f20*/  WARPSYNC.ALL ;  /* 0x0000000000007948 */ /* 0x000fea0003800000 */
[----:B------:R-:W-:Y:S01]  /*7f30*/  SHF.L.U32 R0, R132, 0x5, RZ ;  /* 0x0000000584007819 */ /* 0x000fe200000006ff */
[----:B------:R-:W3:Y:S01]  /*7f40*/  S2UR UR4, SR_CTAID.X ;  /* 0x00000000000479c3 */ /* 0x000ee20000002500 */
[----:B------:R-:W-:Y:S01]  /*7f50*/  MOV R4, 0x400 ;  /* 0x0000040000047802 */ /* 0x000fe20000000f00 */
[----:B------:R-:W4:Y:S01]  /*7f60*/  LDCU.128 UR16, c[0x0][0x440] ;  /* 0x00008800ff1077ac */ /* 0x000f220008000c00 */
        /* <DEDUP_REMOVED lines=9> */
[----:B--2---:R-:W-:Y:S01]  /*8000*/  LEA R5, R5, R4, 0x18 ;  /* 0x0000000405057211 */ /* 0x004fe200078ec0ff */
[----:B---3--:R-:W-:Y:S01]  /*8010*/  IMAD R133, R133, UR4, RZ ;  /* 0x0000000485857c24 */ /* 0x008fe2000f8e02ff */
[----:B------:R-:W2:Y:S02]  /*8020*/  LDCU.64 UR4, c[0x0][0x460] ;  /* 0x00008c00ff0477ac */ /* 0x000ea40008000a00 */
[----:B------:R-:W-:-:S02]  /*8030*/  IADD3 R0, PT, PT, R0, R5, RZ ;  /* 0x0000000500007210 */ /* 0x000fc40007ffe0ff */
        /* <DEDUP_REMOVED lines=137> */
.L_x_5129:
[----:B------:R-:W-:Y:S05]  /*88d0*/  BSYNC.RECONVERGENT B0 ;  /* 0x0000000000007941 */ /* 0x000fea0003800200 */
.L_x_5128:
        /* <DEDUP_REMOVED lines=18> */
.L_x_5131:
[----:B------:R-:W-:Y:S05]  /*8a00*/  BSYNC.RECONVERGENT B0 ;  /* 0x0000000000007941 */ /* 0x000fea0003800200 */
.L_x_5130:
        /* <DEDUP_REMOVED lines=18> */
.L_x_5133:
[----:B------:R-:W-:Y:S05]  /*8b30*/  BSYNC.RECONVERGENT B0 ;  /* 0x0000000000007941 */ /* 0x000fea0003800200 */
.L_x_5132:
        /* <DEDUP_REMOVED lines=12> */
.L_x_4938:
        /* <DEDUP_REMOVED lines=8> */
.L_x_5135:
[----:B------:R-:W-:Y:S05]  /*8c80*/  BSYNC B0 ;  /* 0x0000000000007941 */ /* 0x000fea0003800000 */
.L_x_5134:
        /* <DEDUP_REMOVED lines=8> */
.L_x_5136:
[----:B------:R-:W-:-:S05]  /*8d10*/  FADD.FTZ R116, R116, R177 ;  /* 0x000000b174747221 */ /* 0x000fca0000010000 */
[----:B------:R-:W-:Y:S01]  /*8d20*/  MOV R131, R116 ;  /* 0x0000007400837202 */ /* 0x000fe20000000f00 */
[----:B------:R-:W-:Y:S01]  /*8d30*/  HFMA2 R130, -RZ, RZ, 0, 1.1920928955078125e-07 ;  /* 0x00000002ff827431 */ /* 0x000fe200000001ff */
[----:B------:R-:W-:-:S07]  /*8d40*/  MOV R117, R129 ;  /* 0x0000008100757202 */ /* 0x000fce0000000f00 */
[----:B------:R-:W-:Y:S05]  /*8d50*/  WARPSYNC.COLLECTIVE R128, `(.L_x_5137) ;  /* 0x0000000080087348 */ /* 0x000fea0003c00000 */
[----:B------:R0:W1:Y:S02]  /*8d60*/  SHFL.BFLY P0, R129, R131, R130, R171 ;  /* 0x0c00008283817389 */ /* 0x00006400000000ab */
[----:B01----:R-:W-:Y:S05]  /*8d70*/  ENDCOLLECTIVE ;  /* 0x000000000000791b */ /* 0x003fea0003800000 */
.L_x_5137:
[----:B------:R-:W-:-:S05]  /*8d80*/  FADD.FTZ R117, R117, R172 ;  /* 0x000000ac75757221 */ /* 0x000fca0000010000 */
[----:B------:R-:W-:Y:S02]  /*8d90*/  MOV R131, R117 ;  /* 0x0000007500837202 */ /* 0x000fe40000000f00 */
[----:B------:R-:W-:-:S07]  /*8da0*/  MOV R119, R129 ;  /* 0x0000008100777202 */ /* 0x000fce0000000f00 */
[----:B------:R-:W-:Y:S05]  /*8db0*/  WARPSYNC.COLLECTIVE R128, `(.L_x_5138) ;  /* 0x0000000080087348 */ /* 0x000fea0003c00000 */
[----:B------:R0:W1:Y:S02]  /*8dc0*/  SHFL.BFLY P0, R129, R131, R130, R171 ;  /* 0x0c00008283817389 */ /* 0x00006400000000ab */
[----:B01----:R-:W-:Y:S05]  /*8dd0*/  ENDCOLLECTIVE ;  /* 0x000000000000791b */ /* 0x003fea0003800000 */
.L_x_5138:
[----:B------:R-:W-:-:S05]  /*8de0*/  FADD.FTZ R119, R116, R119 ;  /* 0x0000007774777221 */ /* 0x000fca0000010000 */
[----:B------:R-:W-:Y:S01]  /*8df0*/  MOV R131, R119 ;  /* 0x0000007700837202 */ /* 0x000fe20000000f00 */
[----:B------:R-:W-:Y:S01]  /*8e00*/  HFMA2 R130, -RZ, RZ, 0, 2.384185791015625e-07 ;  /* 0x00000004ff827431 */ /* 0x000fe200000001ff */
[----:B------:R-:W-:-:S07]  /*8e10*/  MOV R118, R129 ;  /* 0x0000008100767202 */ /* 0x000fce0000000f00 */
[----:B------:R-:W-:Y:S05]  /*8e20*/  WARPSYNC.COLLECTIVE R128, `(.L_x_5139) ;  /* 0x0000000080087348 */ /* 0x000fea0003c00000 */
[----:B------:R0:W1:Y:S02]  /*8e30*/  SHFL.BFLY P0, R129, R131, R130, R171 ;  /* 0x0c00008283817389 */ /* 0x00006400000000ab */
[----:B01----:R-:W-:Y:S05]  /*8e40*/  ENDCOLLECTIVE ;  /* 0x000000000000791b */ /* 0x003fea0003800000 */
.L_x_5139:
[----:B------:R-:W-:-:S05]  /*8e50*/  FADD.FTZ R118, R117, R118 ;  /* 0x0000007675767221 */ /* 0x000fca0000010000 */
[----:B------:R-:W-:Y:S02]  /*8e60*/  MOV R131, R118 ;  /* 0x0000007600837202 */ /* 0x000fe40000000f00 */
[----:B------:R-:W-:-:S07]  /*8e70*/  MOV R120, R129 ;  /* 0x0000008100787202 */ /* 0x000fce0000000f00 */
[----:B------:R-:W-:Y:S05]  /*8e80*/  WARPSYNC.COLLECTIVE R128, `(.L_x_5140) ;  /* 0x0000000080087348 */ /* 0x000fea0003c00000 */
[----:B------:R0:W1:Y:S02]  /*8e90*/  SHFL.BFLY P0, R129, R131, R130, R171 ;  /* 0x0c00008283817389 */ /* 0x00006400000000ab */
[----:B01----:R-:W-:Y:S05]  /*8ea0*/  ENDCOLLECTIVE ;  /* 0x000000000000791b */ /* 0x003fea0003800000 */
.L_x_5140:
[----:B------:R-:W-:-:S05]  /*8eb0*/  FADD.FTZ R120, R119, R120 ;  /* 0x0000007877787221 */ /* 0x000fca0000010000 */
[----:B------:R-:W-:Y:S01]  /*8ec0*/  MOV R131, R120 ;  /* 0x0000007800837202 */ /* 0x000fe20000000f00 */
[----:B------:R-:W-:Y:S01]  /*8ed0*/  HFMA2 R130, -RZ, RZ, 0, 4.76837158203125e-07 ;  /* 0x00000008ff827431 */ /* 0x000fe200000001ff */
[----:B------:R-:W-:-:S07]  /*8ee0*/  MOV R121, R129 ;  /* 0x0000008100797202 */ /* 0x000fce0000000f00 */
[----:B------:R-:W-:Y:S05]  /*8ef0*/  WARPSYNC.COLLECTIVE R128, `(.L_x_5141) ;  /* 0x0000000080087348 */ /* 0x000fea0003c00000 */
[----:B------:R0:W1:Y:S02]  /*8f00*/  SHFL.BFLY P0, R129, R131, R130, R171 ;  /* 0x0c00008283817389 */ /* 0x00006400000000ab */
[----:B01----:R-:W-:Y:S05]  /*8f10*/  ENDCOLLECTIVE ;  /* 0x000000000000791b */ /* 0x003fea0003800000 */
.L_x_5141:
[----:B------:R-:W-:-:S05]  /*8f20*/  FADD.FTZ R121, R118, R121 ;  /* 0x0000007976797221 */ /* 0x000fca0000010000 */
[----:B------:R-:W-:Y:S02]  /*8f30*/  MOV R131, R121 ;  /* 0x0000007900837202 */ /* 0x000fe40000000f00 */
[----:B------:R-:W-:-:S07]  /*8f40*/  MOV R123, R129 ;  /* 0x00000081007b7202 */ /* 0x000fce0000000f00 */
[----:B------:R-:W-:Y:S05]  /*8f50*/  WARPSYNC.COLLECTIVE R128, `(.L_x_5142) ;  /* 0x0000000080087348 */ /* 0x000fea0003c00000 */
[----:B------:R0:W1:Y:S02]  /*8f60*/  SHFL.BFLY P0, R129, R131, R130, R171 ;  /* 0x0c00008283817389 */ /* 0x00006400000000ab */
[----:B01----:R-:W-:Y:S05]  /*8f70*/  ENDCOLLECTIVE ;  /* 0x000000000000791b */ /* 0x003fea0003800000 */
.L_x_5142:
[----:B------:R-:W-:-:S05]  /*8f80*/  FADD.FTZ R123, R120, R123 ;  /* 0x0000007b787b7221 */ /* 0x000fca0000010000 */
[----:B------:R-:W-:Y:S01]  /*8f90*/  MOV R131, R123 ;  /* 0x0000007b00837202 */ /* 0x000fe20000000f00 */
[----:B------:R-:W-:Y:S01]  /*8fa0*/  HFMA2 R130, -RZ, RZ, 0, 9.5367431640625e-07 ;  /* 0x00000010ff827431 */ /* 0x000fe200000001ff */
[----:B------:R-:W-:-:S07]  /*8fb0*/  MOV R122, R129 ;  /* 0x00000081007a7202 */ /* 0x000fce0000000f00 */
[----:B------:R-:W-:Y:S05]  /*8fc0*/  WARPSYNC.COLLECTIVE R128, `(.L_x_5143) ;  /* 0x0000000080087348 */ /* 0x000fea0003c00000 */
[----:B------:R0:W1:Y:S02]  /*8fd0*/  SHFL.BFLY P0, R129, R131, R130, R171 ;  /* 0x0c00008283817389 */ /* 0x00006400000000ab */
[----:B01----:R-:W-:Y:S05]  /*8fe0*/  ENDCOLLECTIVE ;  /* 0x000000000000791b */ /* 0x003fea0003800000 */
.L_x_5143:
[----:B------:R-:W-:-:S05]  /*8ff0*/  FADD.FTZ R122, R121, R122 ;  /* 0x0000007a797a7221 */ /* 0x000fca0000010000 */
[----:B------:R-:W-:Y:S02]  /*9000*/  MOV R131, R122 ;  /* 0x0000007a00837202 */ /* 0x000fe40000000f00 */
[----:B------:R-:W-:-:S07]  /*9010*/  MOV R116, R129 ;  /* 0x0000008100747202 */ /* 0x000fce0000000f00 */
[----:B------:R-:W-:Y:S05]  /*9020*/  WARPSYNC.COLLECTIVE R128, `(.L_x_5144) ;  /* 0x0000000080087348 */ /* 0x000fea0003c00000 */
[----:B------:R0:W1:Y:S02]  /*9030*/  SHFL.BFLY P0, R129, R131, R130, R171 ;  /* 0x0c00008283817389 */ /* 0x00006400000000ab */
[----:B01----:R-:W-:Y:S05]  /*9040*/  ENDCOLLECTIVE ;  /* 0x000000000000791b */ /* 0x003fea0003800000 */
.L_x_5144:
[----:B------:R-:W-:Y:S01]  /*9050*/  MOV R117, R129 ;  /* 0x0000008100757202 */ /* 0x000fe20000000f00 */
[----:B------:R-:W-:Y:S06]  /*9060*/  BRA `(.L_x_5145) ;  /* 0xffffff8400dc7947 */ /* 0x000fec000383ffff */
.L_x_5146:
        /* <DEDUP_REMOVED lines=9> */
.L_x_11245:


//--------------------- .text._ZN10layer_norm22ln_bwd_finalize_kernelINS_22Kernel_traits_finalizeILj512Ef13__nv_bfloat16fS2_fjLb1ELj1024ELj4ENS_18Kernel_traits_baseILj512EfS2_fS2_fjLj1024EEEEELb1ELb1EEEvNS_9BwdParamsE --------------------------
	.section	.text._ZN10layer_norm22ln_bwd_finalize_kernelINS_22Kernel_traits_finalizeILj512Ef13__nv_bfloat16fS2_fjLb1ELj1024ELj4ENS_18Kernel_traits_baseILj512EfS2_fS2_fjLj1024EEEEELb1ELb1EEEvNS_9BwdParamsE,"ax",@progbits
	.align	128
        .global         _ZN10layer_norm22ln_bwd_finalize_kernelINS_22Kernel_traits_finalizeILj512Ef13__nv_bfloat16fS2_fjLb1ELj1024ELj4ENS_18Kernel_traits_baseILj512EfS2_fS2_fjLj1024EEEEELb1ELb1EEEvNS_9BwdParamsE
        .type           _ZN10layer_norm22ln_bwd_finalize_kernelINS_22Kernel_traits_finalizeILj512Ef13__nv_bfloat16fS2_fjLb1ELj1024ELj4ENS_18Kernel_traits_baseILj512EfS2_fS2_fjLj1024EEEEELb1ELb1EEEvNS_9BwdParamsE,@function
        .size           _ZN10layer_norm22ln_bwd_finalize_kernelINS_22Kernel_traits_finalizeILj512Ef13__nv_bfloat16fS2_fjLb1ELj1024ELj4ENS_18Kernel_traits_baseILj512EfS2_fS2_fjLj1024EEEEELb1ELb1EEEvNS_9BwdParamsE,(.L_x_11246 - _ZN10layer_norm22ln_bwd_finalize_kernelINS_22Kernel_traits_finalizeILj512Ef13__nv_bfloat16fS2_fjLb1ELj1024ELj4ENS_18Kernel_traits_baseILj512EfS2_fS2_fjLj1024EEEEELb1ELb1EEEvNS_9BwdParamsE)
        .other          _ZN10layer_norm22ln_bwd_finalize_kernelINS_22Kernel_traits_finalizeILj512Ef13__nv_bfloat16fS2_fjLb1ELj1024ELj4ENS_18Kernel_traits_baseILj512EfS2_fS2_fjLj1024EEEEELb1ELb1EEEvNS_9BwdParamsE,@"STO_CUDA_ENTRY STV_DEFAULT"
_ZN10layer_norm22ln_bwd_finalize_kernelINS_22Kernel_traits_finalizeILj512Ef13__nv_bfloat16fS2_fjLb1ELj1024ELj4ENS_18Kernel_traits_baseILj512EfS2_fS2_fjLj1024EEEEELb1ELb1EEEvNS_9BwdParamsE:
.text._ZN10layer_norm22ln_bwd_finalize_kernelINS_22Kernel_traits_finalizeILj512Ef13__nv_bfloat16fS2_fjLb1ELj1024ELj4ENS_18Kernel_traits_baseILj512EfS2_fS2_fjLj1024EEEEELb1ELb1EEEvNS_9BwdParamsE:
        /* <DEDUP_REMOVED lines=60> */
.L_x_5151:
        /* <DEDUP_REMOVED lines=87> */
.L_x_5150:
[----:B------:R-:W-:Y:S05]  /*0930*/  BSYNC.RECONVERGENT B1 ;  /* 0x0000000000017941 */ /* 0x000fea0003800200 */
.L_x_5149:
        /* <DEDUP_REMOVED lines=50> */
.L_x_5153:
[----:B------:R-:W-:Y:S05]  /*0c60*/  BSYNC.RECONVERGENT B1 ;  /* 0x0000000000017941 */ /* 0x000fea0003800200 */
.L_x_5152:
        /* <DEDUP_REMOVED lines=30> */
.L_x_5155:
[----:B------:R-:W-:Y:S05]  /*0e50*/  BSYNC.RECONVERGENT B1 ;  /* 0x0000000000017941 */ /* 0x000fea0003800200 */
.L_x_5154:
        /* <DEDUP_REMOVED lines=15> */
.L_x_5148:
[----:B------:R-:W-:Y:S05]  /*0f50*/  BSYNC.RECONVERGENT B0 ;  /* 0x0000000000007941 */ /* 0x000fea0003800200 */
.L_x_5147:
        /* <DEDUP_REMOVED lines=70> */
.L_x_5156:
        /* <DEDUP_REMOVED lines=12> */
.L_x_11246:


//--------------------- .text._ZN10layer_norm13ln_bwd_kernelINS_13Kernel_traitsIf13__nv_bfloat16fS2_fjLj512ELj1ELj4ELj1ELj16ENS_18Kernel_traits_baseILj512EfS2_fS2_fjLj128EEEEELb1ELb1ELb1ELb1EEEvNS_9BwdParamsE --------------------------
	.section	.text._ZN10layer_norm13ln_bwd_kernelINS_13Kernel_traitsIf13__nv_bfloat16fS2_fjLj512ELj1ELj4ELj1ELj16ENS_18Kernel_traits_baseILj512EfS2_fS2_fjLj128EEEEELb1ELb1ELb1ELb1EEEvNS_9BwdParamsE,"ax",@progbits
	.align	128
        .global         _ZN10layer_norm13ln_bwd_kernelINS_13Kernel_traitsIf13__nv_bfloat16fS2_fjLj512ELj1ELj4ELj1ELj16ENS_18Kernel_traits_baseILj512EfS2_fS2_fjLj128EEEEELb1ELb1ELb1ELb1EEEvNS_9BwdParamsE
        .type           _ZN10layer_norm13ln_bwd_kernelINS_13Kernel_traitsIf13__nv_bfloat16fS2_fjLj512ELj1ELj4ELj1ELj16ENS_18Kernel_traits_baseILj512EfS2_fS2_fjLj128EEEEELb1ELb1ELb1ELb1EEEvNS_9BwdParamsE,@function
        .size           _ZN10layer_norm13ln_bwd_kernelINS_13Kernel_traitsIf13__nv_bfloat16fS2_fjLj512ELj1ELj4ELj1ELj16ENS_18Kernel_traits_baseILj512EfS2_fS2_fjLj128EEEEELb1ELb1ELb1ELb1EEEvNS_9BwdParamsE,(.L_x_11247 - _ZN10layer_norm13ln_bwd_kernelINS_13Kernel_traitsIf13__nv_bfloat16fS2_fjLj512ELj1ELj4ELj1ELj16ENS_18Kernel_traits_baseILj512EfS2_fS2_fjLj128EEEEELb1ELb1ELb1ELb1EEEvNS_9BwdParamsE)
        .other          _ZN10layer_norm13ln_bwd_kernelINS_13Kernel_traitsIf13__nv_bfloat16fS2_fjLj512ELj1ELj4ELj1ELj16ENS_18Kernel_traits_baseILj512EfS2_fS2_fjLj128EEEEELb1ELb1ELb1ELb1EEEvNS_9BwdParamsE,@"STO_CUDA_ENTRY STV_DEFAULT"
_ZN10layer_norm13ln_bwd_kernelINS_13Kernel_traitsIf13__nv_bfloat16fS2_fjLj512ELj1ELj4ELj1ELj16ENS_18Kernel_traits_baseILj512EfS2_fS2_fjLj128EEEEELb1ELb1ELb1ELb1EEEvNS_9BwdParamsE:
.text._ZN10layer_norm13ln_bwd_kernelINS_13Kernel_traitsIf13__nv_bfloat16fS2_fjLj512ELj1ELj4ELj1ELj16ENS_18Kernel_traits_baseILj512EfS2_fS2_fjLj128EEEEELb1ELb1ELb1ELb1EEEvNS_9BwdParamsE:
        /* <DEDUP_REMOVED lines=55> */
.L_x_5345:
[----:B------:R-:W1:Y:S08]  /*0370*/  LDC.64 R128, c[0x0][0x3f8] ;  /* 0x0000fe00ff807b82 */ /* 0x000e700000000a00 */
[----:B------:R-:W2:Y:S08]  /*0380*/  LDC.64 R118, c[0x0][0x3c8] ;  /* 0x0000f200ff767b82 */ /* 0x000eb00000000a00 */
[----:B------:R-:W3:Y:S01]  /*0390*/  LDC.64 R130, c[0x0][0x3f0] ;  /* 0x0000fc00ff827b82 */ /* 0x000ee20000000a00 */
[----:B-1----:R-:W-:-:S07]  /*03a0*/  IMAD.WIDE R128, R0, 0x4, R128 ;  /* 0x0000000400807825 */ /* 0x002fce00078e0280 */
[----:B------:R-:W1:Y:S01]  /*03b0*/  LDC.64 R156, c[0x0][0x3c0] ;  /* 0x0000f000ff9c7b82 */ /* 0x000e620000000a00 */
[----:B0-----:R-:W4:Y:S01]  /*03c0*/  LDG.E R2, desc[UR6][R128.64] ;  /* 0x0000000680027981 */ /* 0x001f22000c1e1900 */
[----:B--2---:R-:W-:-:S05]  /*03d0*/  IMAD.WIDE R118, R0, 0x4, R118 ;  /* 0x0000000400767825 */ /* 0x004fca00078e0276 */
[----:B-----5:R0:W5:Y:S01]  /*03e0*/  LDG.E R116, desc[UR6][R118.64] ;  /* 0x0000000676747981 */ /* 0x020162000c1e1900 */
[----:B---3--:R-:W-:-:S05]  /*03f0*/  IMAD.WIDE R130, R0, 0x4, R130 ;  /* 0x0000000400827825 */ /* 0x008fca00078e0282 */
[----:B------:R0:W5:Y:S01]  /*0400*/  LDG.E R117, desc[UR6][R130.64] ;  /* 0x0000000682757981 */ /* 0x000162000c1e1900 */
[----:B------:R-:W-:Y:S01]  /*0410*/  BSSY.RECONVERGENT B1, `(.L_x_5159) ;  /* 0x00000ed000017945 */ /* 0x000fe20003800200 */
[----:B----4-:R-:W-:-:S13]  /*0420*/  ISETP.GE.AND P1, PT, R2, 0x1, PT ;  /* 0x000000010200780c */ /* 0x010fda0003f26270 */
[----:B01----:R-:W-:Y:S05]  /*0430*/  @!P1 BRA `(.L_x_5160) ;  /* 0x0000000800fc9947 */ /* 0x003fea0003800000 */
[----:B------:R-:W0:Y:S01]  /*0440*/  S2R R119, SR_TID.X ;  /* 0x0000000000777919 */ /* 0x000e220000002100 */
[----:B------:R-:W1:Y:S01]  /*0450*/  LDC.64 R144, c[0x0][0x428] ;  /* 0x00010a00ff907b82 */ /* 0x000e620000000a00 */
[----:B------:R-:W-:Y:S01]  /*0460*/  IADD3 R118, PT, PT, R2, -0x1, RZ ;  /* 0xffffffff02767810 */ /* 0x000fe20007ffe0ff */
[----:B------:R-:W-:-:S04]  /*0470*/  IMAD R3, R0, UR8, RZ ;  /* 0x0000000800037c24 */ /* 0x000fc8000f8e02ff */
[----:B------:R-:W-:Y:S01]  /*0480*/  IMAD R120, R118, UR8, RZ ;  /* 0x0000000876787c24 */ /* 0x000fe2000f8e02ff */
[----:B------:R-:W-:Y:S01]  /*0490*/  SHF.R.S32.HI R118, RZ, 0x1f, R3 ;  /* 0x0000001fff767819 */ /* 0x000fe20000011403 */
[----:B------:R-:W2:Y:S03]  /*04a0*/  LDC.64 R148, c[0x0][0x3a8] ;  /* 0x0000ea00ff947b82 */ /* 0x000ea60000000a00 */
[----:B------:R-:W-:Y:S02]  /*04b0*/  SHF.R.S32.HI R121, RZ, 0x1f, R120 ;  /* 0x0000001fff797819 */ /* 0x000fe40000011478 */
[----:B------:R-:W-:Y:S02]  /*04c0*/  LEA.HI R3, R118, R3, RZ, 0x3 ;  /* 0x0000000376037211 */ /* 0x000fe400078f18ff */
[----:B------:R-:W-:Y:S01]  /*04d0*/  LEA.HI R121, R121, R120, RZ, 0x3 ;  /* 0x0000007879797211 */ /* 0x000fe200078f18ff */
[----:B------:R-:W3:Y:S01]  /*04e0*/  LDC.64 R152, c[0x0][0x3b0] ;  /* 0x0000ec00ff987b82 */ /* 0x000ee20000000a00 */
[----:B0-----:R-:W-:Y:S01]  /*04f0*/  LOP3.LUT R158, R119, 0x1f, RZ, 0xc0, !PT ;  /* 0x0000001f779e7812 */ /* 0x001fe200078ec0ff */
[----:B------:R-:W-:-:S03]  /*0500*/  IMAD.WIDE R118, R0, 0x4, R156 ;  /* 0x0000000400767825 */ /* 0x000fc600078e029c */
[-C--:B------:R-:W-:Y:S02]  /*0510*/  LEA.HI.SX32 R155, R3, R158.reuse, 0x1d ;  /* 0x0000009e039b7211 */ /* 0x080fe400078feaff */
[----:B------:R-:W-:Y:S01]  /*0520*/  LEA.HI.SX32 R3, R121, R158, 0x1d ;  /* 0x0000009e79037211 */ /* 0x000fe200078feaff */
[----:B------:R0:W4:Y:S01]  /*0530*/  LDG.E R154, desc[UR6][R118.64] ;  /* 0x00000006769a7981 */ /* 0x000122000c1e1900 */
[C---:B------:R-:W-:Y:S01]  /*0540*/  IADD3 R157, PT, PT, R155.reuse, 0x20, RZ ;  /* 0x000000209b9d7810 */ /* 0x040fe20007ffe0ff */
[----:B--2---:R-:W-:-:S04]  /*0550*/  IMAD.WIDE.U32 R128, R155, 0x20, R148 ;  /* 0x000000209b807825 */ /* 0x004fc800078e0094 */
[C---:B-1----:R-:W-:Y:S01]  /*0560*/  IMAD.WIDE.U32 R120, R3.reuse, 0x10, R144 ;  /* 0x0000001003787825 */ /* 0x042fe200078e0090 */
[----:B------:R-:W-:Y:S01]  /*0570*/  IADD3 R3, PT, PT, R3, 0x20, RZ ;  /* 0x0000002003037810 */ /* 0x000fe20007ffe0ff */
[----:B------:R-:W2:Y:S02]  /*0580*/  LDG.E.128 R124, desc[UR6][R128.64] ;  /* 0x00000006807c7981 */ /* 0x000ea4000c1e1d00 */
[----:B------:R-:W-:Y:S02]  /*0590*/  IMAD.WIDE.U32 R148, R157, 0x20, R148 ;  /* 0x000000209d947825 */ /* 0x000fe400078e0094 */
[----:B------:R-:W2:Y:S02]  /*05a0*/  LDG.E.128 R120, desc[UR6][R120.64] ;  /* 0x0000000678787981 */ /* 0x000ea4000c1e1d00 */
[----:B------:R-:W-:Y:S02]  /*05b0*/  IMAD.WIDE.U32 R144, R3, 0x10, R144 ;  /* 0x0000001003907825 */ /* 0x000fe400078e0090 */
[----:B------:R-:W2:Y:S04]  /*05c0*/  LDG.E.128 R136, desc[UR6][R148.64] ;  /* 0x0000000694887981 */ /* 0x000ea8000c1e1d00 */
[----:B------:R-:W2:Y:S04]  /*05d0*/  LDG.E.128 R144, desc[UR6][R144.64] ;  /* 0x0000000690907981 */ /* 0x000ea8000c1e1d00 */
[----:B------:R1:W2:Y:S04]  /*05e0*/  LDG.E.128 R132, desc[UR6][R128.64+0x10] ;  /* 0x0000100680847981 */ /* 0x0002a8000c1e1d00 */
[----:B------:R3:W2:Y:S01]  /*05f0*/  LDG.E.128 R140, desc[UR6][R148.64+0x10] ;  /* 0x00001006948c7981 */ /* 0x0006a2000c1e1d00 */
[----:B------:R-:W-:-:S02]  /*0600*/  MOV R130, UR14 ;  /* 0x0000000e00827c02 */ /* 0x000fc40008000f00 */
[----:B------:R-:W-:Y:S02]  /*0610*/  MOV R131, UR15 ;  /* 0x0000000f00837c02 */ /* 0x000fe40008000f00 */
        /* <DEDUP_REMOVED lines=11> */
[C---:B------:R-:W-:Y:S01]  /*06d0*/  IADD3 R3, PT, PT, R129.reuse, 0x20, RZ ;  /* 0x0000002081037810 */ /* 0x040fe20007ffe0ff */
[----:B---3--:R-:W-:-:S04]  /*06e0*/  IMAD.WIDE.U32 R128, R129, 0x8, R152 ;  /* 0x0000000881807825 */ /* 0x008fc800078e0098 */
[----:B0-----:R-:W-:Y:S02]  /*06f0*/  @P0 IMAD.WIDE.U32 R148, R155, 0x20, R118 ;  /* 0x000000209b940825 */ /* 0x001fe400078e0076 */
[----:B------:R-:W5:Y:S02]  /*0700*/  LDG.E.64 R128, desc[UR6][R128.64] ;  /* 0x0000000680807981 */ /* 0x000f64000c1e1b00 */
[----:B------:R-:W-:Y:S02]  /*0710*/  IMAD.WIDE.U32 R118, R3, 0x8, R152 ;  /* 0x0000000803767825 */ /* 0x000fe400078e0098 */
[----:B------:R-:W5:Y:S04]  /*0720*/  @P0 LDG.E.128 R16, desc[UR6][R148.64] ;  /* 0x0000000694100981 */ /* 0x000f68000c1e1d00 */
[----:B------:R-:W5:Y:S01]  /*0730*/  LDG.E.64 R118, desc[UR6][R118.64] ;  /* 0x0000000676767981 */ /* 0x000f62000c1e1b00 */
[----:B-1----:R-:W-:-:S03]  /*0740*/  @P0 IMAD.WIDE.U32 R150, R157, 0x20, R150 ;  /* 0x000000209d960825 */ /* 0x002fc600078e0096 */
[----:B------:R0:W5:Y:S04]  /*0750*/  @P0 LDG.E.128 R12, desc[UR6][R148.64+0x10] ;  /* 0x00001006940c0981 */ /* 0x000168000c1e1d00 */
[----:B------:R-:W5:Y:S04]  /*0760*/  @P0 LDG.E.128 R8, desc[UR6][R150.64] ;  /* 0x0000000696080981 */ /* 0x000f68000c1e1d00 */
[----:B------:R1:W5:Y:S01]  /*0770*/  @P0 LDG.E.128 R4, desc[UR6][R150.64+0x10] ;  /* 0x0000100696040981 */ /* 0x000362000c1e1d00 */
[----:B------:R-:W-:-:S04]  /*0780*/  ISETP.NE.AND P0, PT, RZ, UR9, PT ;  /* 0x00000009ff007c0c */ /* 0x000fc8000bf05270 */
[----:B----4-:R-:W-:-:S05]  /*0790*/  FSEL R154, R154, RZ, !P0 ;  /* 0x000000ff9a9a7208 */ /* 0x010fca0004000000 */
[C---:B--2---:R-:W-:Y:S01]  /*07a0*/  FADD.FTZ R155, -R154.reuse, R127 ;  /* 0x0000007f9a9b7221 */ /* 0x044fe20000010100 */
[C---:B------:R-:W-:Y:S01]  /*07b0*/  FADD.FTZ R125, -R154.reuse, R125 ;  /* 0x0000007d9a7d7221 */ /* 0x040fe20000010100 */
[----:B------:R-:W-:Y:S01]  /*07c0*/  FADD.FTZ R3, -R154, R124 ;  /* 0x0000007c9a037221 */ /* 0x000fe20000010100 */
[C---:B------:R-:W-:Y:S02]  /*07d0*/  PRMT R127, R120.reuse, 0x7632, R127 ;  /* 0x00007632787f7816 */ /* 0x040fe4000000007f */
[----:B0-----:R-:W-:Y:S01]  /*07e0*/  SHF.L.U32 R149, R120, 0x10, RZ ;  /* 0x0000001078957819 */ /* 0x001fe200000006ff */
[----:B------:R-:W-:Y:S01]  /*07f0*/  FMUL.FTZ R120, R116, R125 ;  /* 0x0000007d74787220 */ /* 0x000fe20000410000 */
[C---:B------:R-:W-:Y:S01]  /*0800*/  PRMT R152, R123.reuse, 0x7632, R152 ;  /* 0x000076327b987816 */ /* 0x040fe20000000098 */
[----:B------:R-:W-:Y:S01]  /*0810*/  FADD.FTZ R139, -R154, R139 ;  /* 0x0000008b9a8b7221 */ /* 0x000fe20000010100 */
[----:B------:R-:W-:Y:S02]  /*0820*/  SHF.L.U32 R161, R123, 0x10, RZ ;  /* 0x000000107ba17819 */ /* 0x000fe400000006ff */
[----:B------:R-:W-:-:S02]  /*0830*/  PRMT R160, R146, 0x7632, R160 ;  /* 0x0000763292a07816 */ /* 0x000fc400000000a0 */
[----:B------:R-:W-:Y:S02]  /*0840*/  SHF.L.U32 R173, R146, 0x10, RZ ;  /* 0x0000001092ad7819 */ /* 0x000fe400000006ff */
[----:B------:R-:W-:Y:S01]  /*0850*/  SHF.L.U32 R146, R127, 0x10, RZ ;  /* 0x000000107f927819 */ /* 0x000fe200000006ff */
[----:B------:R-:W-:Y:S01]  /*0860*/  FADD.FTZ R123, -R154, R132 ;  /* 0x000000849a7b7221 */ /* 0x000fe20000010100 */
[----:B------:R-:W-:Y:S01]  /*0870*/  FMUL.FTZ R3, R116, R3 ;  /* 0x0000000374037220 */ /* 0x000fe20000410000 */
[----:B------:R-:W-:Y:S01]  /*0880*/  FMUL.FTZ R132, R48, R149 ;  /* 0x0000009530847220 */ /* 0x000fe20000410000 */
[----:B------:R-:W-:Y:S01]  /*0890*/  FADD.FTZ R175, -R154, R142 ;  /* 0x0000008e9aaf7221 */ /* 0x000fe20000010100 */
[C---:B------:R-:W-:Y:S01]  /*08a0*/  PRMT R148, R121.reuse, 0x7632, R148 ;  /* 0x0000763279947816 */ /* 0x040fe20000000094 */
[----:B------:R-:W-:Y:S01]  /*08b0*/  FMUL.FTZ R142, R116, R139 ;  /* 0x0000008b748e7220 */ /* 0x000fe20000410000 */
[----:B-1----:R-:W-:Y:S01]  /*08c0*/  SHF.L.U32 R151, R121, 0x10, RZ ;  /* 0x0000001079977819 */ /* 0x002fe200000006ff */
[-C--:B------:R-:W-:Y:S01]  /*08d0*/  FFMA.FTZ R53, R120, R146.reuse, R53 ;  /* 0x0000009278357223 */ /* 0x080fe20000010035 */
[----:B------:R-:W-:Y:S01]  /*08e0*/  FADD.FTZ R69, R69, R146 ;  /* 0x0000009245457221 */ /* 0x000fe20000010000 */
[----:B------:R-:W-:Y:S01]  /*08f0*/  FMUL.FTZ R139, R49, R146 ;  /* 0x00000092318b7220 */ /* 0x000fe20000410000 */
[C---:B------:R-:W-:Y:S01]  /*0900*/  FFMA.FTZ R52, R3.reuse, R149, R52 ;  /* 0x0000009503347223 */ /* 0x040fe20000010034 */
[----:B------:R-:W-:Y:S01]  /*0910*/  FADD.FTZ R68, R68, R149 ;  /* 0x0000009544447221 */ /* 0x000fe20000010000 */
[----:B------:R-:W-:Y:S01]  /*0920*/  FADD.FTZ R146, RZ, R132 ;  /* 0x00000084ff927221 */ /* 0x000fe20000010000 */
[----:B------:R-:W-:Y:S01]  /*0930*/  FADD.FTZ R153, -R154, R126 ;  /* 0x0000007e9a997221 */ /* 0x000fe20000010100 */
[----:B------:R-:W-:Y:S01]  /*0940*/  FFMA.FTZ R149, R3, R132, RZ ;  /* 0x0000008403957223 */ /* 0x000fe200000100ff */
[----:B------:R-:W-:Y:S01]  /*0950*/  PRMT R150, R122, 0x7632, R150 ;  /* 0x000076327a967816 */ /* 0x000fe20000000096 */
[----:B------:R-:W-:Y:S01]  /*0960*/  FADD.FTZ R141, -R154, R141 ;  /* 0x0000008d9a8d7221 */ /* 0x000fe20000010100 */
[----:B------:R-:W-:Y:S01]  /*0970*/  SHF.L.U32 R157, R122, 0x10, RZ ;  /* 0x000000107a9d7819 */ /* 0x000fe200000006ff */
[----:B------:R-:W-:Y:S01]  /*0980*/  FADD.FTZ R159, -R154, R134 ;  /* 0x000000869a9f7221 */ /* 0x000fe20000010100 */
[----:B------:R-:W-:Y:S01]  /*0990*/  SHF.L.U32 R148, R148, 0x10, RZ ;  /* 0x0000001094947819 */ /* 0x000fe200000006ff */
[----:B------:R-:W-:Y:S01]  /*09a0*/  FMUL.FTZ R122, R116, R155 ;  /* 0x0000009b747a7220 */ /* 0x000fe20000410000 */
[C---:B------:R-:W-:Y:S01]  /*09b0*/  PRMT R162, R147.reuse, 0x7632, R162 ;  /* 0x0000763293a27816 */ /* 0x040fe200000000a2 */
[C---:B------:R-:W-:Y:S01]  /*09c0*/  FADD.FTZ R133, -R154.reuse, R133 ;  /* 0x000000859a857221 */ /* 0x040fe20000010100 */
        /* <DEDUP_REMOVED lines=9> */
[----:B------:R-:W-:Y:S01]  /*0a60*/  PRMT R154, R144, 0x7632, R154 ;  /* 0x00007632909a7816 */ /* 0x000fe2000000009a */
[----:B------:R-:W-:Y:S01]  /*0a70*/  FMUL.FTZ R121, R116, R153 ;  /* 0x0000009974797220 */ /* 0x000fe20000410000 */
[----:B------:R-:W-:Y:S01]  /*0a80*/  SHF.L.U32 R165, R144, 0x10, RZ ;  /* 0x0000001090a57819 */ /* 0x000fe200000006ff */
        /* <DEDUP_REMOVED lines=44> */
[----:B------:R-:W-:Y:S01]  /*0d50*/  FADD.FTZ R151, R152, R147 ;  /* 0x0000009398977221 */ /* 0x000fe20000010000 */
[----:B------:R-:W-:Y:S01]  /*0d60*/  FMUL.FTZ R133, R116, R167 ;  /* 0x000000a774857220 */ /* 0x000fe20000410000 */
[----:B------:R-:W-:Y:S01]  /*0d70*/  FFMA.FTZ R152, R140, R147, R149 ;  /* 0x000000938c987223 */ /* 0x000fe20000010095 */
[----:B------:R-:W-:Y:S01]  /*0d80*/  FMUL.FTZ R149, R43, R158 ;  /* 0x0000009e2b957220 */ /* 0x000fe20000410000 */
[----:B------:R-:W-:-:S02]  /*0d90*/  FADD.FTZ R154, R151, R148 ;  /* 0x00000094979a7221 */ /* 0x000fc40000010000 */
[----:B------:R-:W-:Y:S01]  /*0da0*/  FFMA.FTZ R151, R133, R148, R152 ;  /* 0x0000009485977223 */ /* 0x000fe20000010098 */
[----:B------:R-:W-:Y:S01]  /*0db0*/  SHF.L.U32 R160, R160, 0x10, RZ ;  /* 0x00000010a0a07819 */ /* 0x000fe200000006ff */
[----:B------:R-:W-:Y:S01]  /*0dc0*/  FMUL.FTZ R150, R36, R173 ;  /* 0x000000ad24967220 */ /* 0x000fe20000410000 */
[----:B------:R-:W-:Y:S01]  /*0dd0*/  FADD.FTZ R153, R154, R149 ;  /* 0x000000959a997221 */ /* 0x000fe20000010000 */
[----:B------:R-:W-:Y:S01]  /*0de0*/  FMUL.FTZ R135, R116, R171 ;  /* 0x000000ab74877220 */ /* 0x000fe20000410000 */
[----:B------:R-:W-:Y:S01]  /*0df0*/  FFMA.FTZ R152, R142, R149, R151 ;  /* 0x000000958e987223 */ /* 0x000fe20000010097 */
[----:B------:R-:W-:Y:S01]  /*0e00*/  FMUL.FTZ R151, R37, R160 ;  /* 0x000000a025977220 */ /* 0x000fe20000410000 */
[----:B------:R-:W-:Y:S02]  /*0e10*/  FADD.FTZ R154, R153, R150 ;  /* 0x00000096999a7221 */ /* 0x000fe40000010000 */
[----:B------:R-:W-:Y:S01]  /*0e20*/  FFMA.FTZ R153, R135, R150, R152 ;  /* 0x0000009687997223 */ /* 0x000fe20000010098 */
[----:B------:R-:W-:Y:S01]  /*0e30*/  FFMA.FTZ R61, R140, R156, R61 ;  /* 0x0000009c8c3d7223 */ /* 0x000fe2000001003d */
[----:B------:R-:W-:Y:S01]  /*0e40*/  FADD.FTZ R77, R77, R156 ;  /* 0x0000009c4d4d7221 */ /* 0x000fe20000010000 */
[----:B------:R-:W-:Y:S01]  /*0e50*/  SHF.L.U32 R162, R162, 0x10, RZ ;  /* 0x00000010a2a27819 */ /* 0x000fe200000006ff */
[----:B------:R-:W-:Y:S01]  /*0e60*/  FMUL.FTZ R137, R116, R175 ;  /* 0x000000af74897220 */ /* 0x000fe20000410000 */
        /* <DEDUP_REMOVED lines=28> */
.L_x_5160:
[----:B-----5:R-:W-:Y:S01]  /*1030*/  ISETP.GE.AND P2, PT, R117, 0x1, PT ;  /* 0x000000017500780c */ /* 0x020fe20003f46270 */
[----:B------:R-:W-:Y:S01]  /*1040*/  HFMA2 R157, -RZ, RZ, 0, 0 ;  /* 0x00000000ff9d7431 */ /* 0x000fe200000001ff */
[----:B------:R-:W-:Y:S02]  /*1050*/  MOV R130, UR14 ;  /* 0x0000000e00827c02 */ /* 0x000fe40008000f00 */
[----:B------:R-:W-:Y:S02]  /*1060*/  MOV R131, UR15 ;  /* 0x0000000f00837c02 */ /* 0x000fe40008000f00 */
        /* <DEDUP_REMOVED lines=39> */
.L_x_5161:
[----:B------:R-:W-:Y:S05]  /*12e0*/  BSYNC.RECONVERGENT B1 ;  /* 0x0000000000017941 */ /* 0x000fea0003800200 */
.L_x_5159:
        /* <DEDUP_REMOVED lines=20> */
.L_x_5357:
[----:B------:R-:W3:Y:S01]  /*1430*/  S2R R155, SR_TID.X ;  /* 0x00000000009b7919 */ /* 0x000ee20000002100 */
[----:B------:R-:W-:Y:S01]  /*1440*/  @P2 IADD3 R117, PT, PT, R117, -0x1, RZ ;  /* 0xffffffff75752810 */ /* 0x000fe20007ffe0ff */
[----:B------:R-:W4:Y:S04]  /*1450*/  @P2 LDC.64 R158, c[0x0][0x390] ;  /* 0x0000e400ff9e2b82 */ /* 0x000f280000000a00 */
[----:B------:R-:W-:Y:S01]  /*1460*/  @P2 IMAD R117, R117, UR8, RZ ;  /* 0x0000000875752c24 */ /* 0x000fe2000f8e02ff */
[----:B------:R-:W-:-:S04]  /*1470*/  ISETP.NE.U32.AND P0, PT, R130, RZ, PT ;  /* 0x000000ff8200720c */ /* 0x000fc80003f05070 */
[----:B------:R-:W-:-:S04]  /*1480*/  @P2 SHF.R.S32.HI R156, RZ, 0x1f, R117 ;  /* 0x0000001fff9c2819 */ /* 0x000fc80000011475 */
[----:B------:R-:W-:Y:S01]  /*1490*/  @P2 LEA.HI R117, R156, R117, RZ, 0x3 ;  /* 0x000000759c752211 */ /* 0x000fe200078f18ff */
[----:B------:R-:W-:Y:S01]  /*14a0*/  HFMA2 R156, -RZ, RZ, 0, 0 ;  /* 0x00000000ff9c7431 */ /* 0x000fe200000001ff */
[----:B------:R-:W-:Y:S01]  /*14b0*/  ISETP.NE.AND.EX P0, PT, R131, RZ, PT, P0 ;  /* 0x000000ff8300720c */ /* 0x000fe20003f05300 */
[----:B-1----:R-:W-:Y:S01]  /*14c0*/  FADD.FTZ R164, R163, R164 ;  /* 0x000000a4a3a47221 */ /* 0x002fe20000010000 */
[----:B--2---:R-:W-:Y:S01]  /*14d0*/  FADD.FTZ R157, R160, R157 ;  /* 0x0000009da09d7221 */ /* 0x004fe20000010000 */
[----:B---3--:R-:W-:-:S04]  /*14e0*/  LOP3.LUT R166, R155, 0x1f, RZ, 0xc0, !PT ;  /* 0x0000001f9ba67812 */ /* 0x008fc800078ec0ff */
[-C--:B------:R-:W-:Y:S01]  /*14f0*/  @P2 LEA.HI.SX32 R156, R117, R166.reuse, 0x1d ;  /* 0x000000a6759c2211 */ /* 0x080fe200078feaff */
[----:B------:R-:W-:Y:S02]  /*1500*/  IMAD R117, R0, UR8, RZ ;  /* 0x0000000800757c24 */ /* 0x000fe4000f8e02ff */
[----:B0-----:R-:W-:Y:S02]  /*1510*/  FMUL.FTZ R160, R164, UR10 ;  /* 0x0000000aa4a07c20 */ /* 0x001fe40008410000 */
[----:B----4-:R-:W-:Y:S01]  /*1520*/  @P2 IMAD.WIDE.U32 R158, R156, 0x10, R158 ;  /* 0x000000109c9e2825 */ /* 0x010fe200078e009e */
[----:B------:R-:W-:Y:S01]  /*1530*/  SHF.R.S32.HI R162, RZ, 0x1f, R117 ;  /* 0x0000001fffa27819 */ /* 0x000fe20000011475 */
[----:B------:R-:W-:Y:S01]  /*1540*/  BSSY.RECONVERGENT B1, `(.L_x_5163) ;  /* 0x0000328000017945 */ /* 0x000fe20003800200 */
[----:B------:R-:W-:Y:S02]  /*1550*/  ISETP.NE.AND P3, PT, RZ, UR9, PT ;  /* 0x00000009ff007c0c */ /* 0x000fe4000bf65270 */
        /* <DEDUP_REMOVED lines=35> */
.L_x_5169:
[----:B------:R-:W-:Y:S05]  /*1790*/  BSYNC.RECONVERGENT B3 ;  /* 0x0000000000037941 */ /* 0x000fea0003800200 */
.L_x_5168:
[----:B------:R-:W-:Y:S01]  /*17a0*/  F2FP.BF16.F32.PACK_AB R161, RZ, R161 ;  /* 0x000000a1ffa1723e */ /* 0x000fe200000010ff */
[----:B------:R-:W-:-:S03]  /*17b0*/  FADD.FTZ R96, R96, R159 ;  /* 0x0000009f60607221 */ /* 0x000fc60000010000 */
[----:B------:R-:W-:-:S07]  /*17c0*/  PRMT R104, R161, 0x7610, R104 ;  /* 0x00007610a1687816 */ /* 0x000fce0000000068 */
.L_x_5167:
[----:B------:R-:W-:Y:S05]  /*17d0*/  BSYNC.RECONVERGENT B2 ;  /* 0x0000000000027941 */ /* 0x000fea0003800200 */
.L_x_5166:
        /* <DEDUP_REMOVED lines=25> */
.L_x_5173:
[----:B------:R-:W-:Y:S05]  /*1970*/  BSYNC.RECONVERGENT B3 ;  /* 0x0000000000037941 */ /* 0x000fea0003800200 */
.L_x_5172:
[----:B------:R-:W-:Y:S01]  /*1980*/  F2FP.BF16.F32.PACK_AB R161, RZ, R161 ;  /* 0x000000a1ffa1723e */ /* 0x000fe200000010ff */
[----:B------:R-:W-:-:S03]  /*1990*/  FADD.FTZ R97, R97, R160 ;  /* 0x000000a061617221 */ /* 0x000fc60000010000 */
[----:B------:R-:W-:-:S07]  /*19a0*/  PRMT R104, R104, 0x5410, R161 ;  /* 0x0000541068687816 */ /* 0x000fce00000000a1 */
.L_x_5171:
[----:B------:R-:W-:Y:S05]  /*19b0*/  BSYNC.RECONVERGENT B2 ;  /* 0x0000000000027941 */ /* 0x000fea0003800200 */
.L_x_5170:
        /* <DEDUP_REMOVED lines=24> */
.L_x_5177:
[----:B------:R-:W-:Y:S05]  /*1b40*/  BSYNC.RECONVERGENT B3 ;  /* 0x0000000000037941 */ /* 0x000fea0003800200 */
.L_x_5176:
[----:B------:R-:W-:Y:S01]  /*1b50*/  F2FP.BF16.F32.PACK_AB R161, RZ, R161 ;  /* 0x000000a1ffa1723e */ /* 0x000fe200000010ff */
[----:B------:R-:W-:-:S03]  /*1b60*/  FADD.FTZ R98, R98, R159 ;  /* 0x0000009f62627221 */ /* 0x000fc60000010000 */
[----:B------:R-:W-:-:S07]  /*1b70*/  PRMT R105, R161, 0x7610, R105 ;  /* 0x00007610a1697816 */ /* 0x000fce0000000069 */
.L_x_5175:
[----:B------:R-:W-:Y:S05]  /*1b80*/  BSYNC.RECONVERGENT B2 ;  /* 0x0000000000027941 */ /* 0x000fea0003800200 */
.L_x_5174:
        /* <DEDUP_REMOVED lines=25> */
.L_x_5181:
[----:B------:R-:W-:Y:S05]  /*1d20*/  BSYNC.RECONVERGENT B3 ;  /* 0x0000000000037941 */ /* 0x000fea0003800200 */
.L_x_5180:
[----:B------:R-:W-:Y:S01]  /*1d30*/  F2FP.BF16.F32.PACK_AB R161, RZ, R161 ;  /* 0x000000a1ffa1723e */ /* 0x000fe200000010ff */
[----:B------:R-:W-:-:S03]  /*1d40*/  FADD.FTZ R99, R99, R160 ;  /* 0x000000a063637221 */ /* 0x000fc60000010000 */
[----:B------:R-:W-:-:S07]  /*1d50*/  PRMT R105, R105, 0x5410, R161 ;  /* 0x0000541069697816 */ /* 0x000fce00000000a1 */
.L_x_5179:
[----:B------:R-:W-:Y:S05]  /*1d60*/  BSYNC.RECONVERGENT B2 ;  /* 0x0000000000027941 */ /* 0x000fea0003800200 */
.L_x_5178:
        /* <DEDUP_REMOVED lines=24> */
.L_x_5185:
[----:B------:R-:W-:Y:S05]  /*1ef0*/  BSYNC.RECONVERGENT B3 ;  /* 0x0000000000037941 */ /* 0x000fea0003800200 */
.L_x_5184:
[----:B------:R-:W-:Y:S01]  /*1f00*/  F2FP.BF16.F32.PACK_AB R161, RZ, R161 ;  /* 0x000000a1ffa1723e */ /* 0x000fe200000010ff */
[----:B------:R-:W-:-:S03]  /*1f10*/  FADD.FTZ R92, R92, R159 ;  /* 0x0000009f5c5c7221 */ /* 0x000fc60000010000 */
[----:B------:R-:W-:-:S07]  /*1f20*/  PRMT R106, R161, 0x7610, R106 ;  /* 0x00007610a16a7816 */ /* 0x000fce000000006a */
.L_x_5183:
[----:B------:R-:W-:Y:S05]  /*1f30*/  BSYNC.RECONVERGENT B2 ;  /* 0x0000000000027941 */ /* 0x000fea0003800200 */
.L_x_5182:
        /* <DEDUP_REMOVED lines=25> */
.L_x_5189:
[----:B------:R-:W-:Y:S05]  /*20d0*/  BSYNC.RECONVERGENT B3 ;  /* 0x0000000000037941 */ /* 0x000fea0003800200 */
.L_x_5188:
[----:B------:R-:W-:Y:S01]  /*20e0*/  F2FP.BF16.F32.PACK_AB R161, RZ, R161 ;  /* 0x000000a1ffa1723e */ /* 0x000fe200000010ff */
[----:B------:R-:W-:-:S03]  /*20f0*/  FADD.FTZ R93, R93, R160 ;  /* 0x000000a05d5d7221 */ /* 0x000fc60000010000 */
[----:B------:R-:W-:-:S07]  /*2100*/  PRMT R106, R106, 0x5410, R161 ;  /* 0x000054106a6a7816 */ /* 0x000fce00000000a1 */
.L_x_5187:
[----:B------:R-:W-:Y:S05]  /*2110*/  BSYNC.RECONVERGENT B2 ;  /* 0x0000000000027941 */ /* 0x000fea0003800200 */
.L_x_5186:
        /* <DEDUP_REMOVED lines=24> */
.L_x_5193:
[----:B------:R-:W-:Y:S05]  /*22a0*/  BSYNC.RECONVERGENT B3 ;  /* 0x0000000000037941 */ /* 0x000fea0003800200 */
.L_x_5192:
[----:B------:R-:W-:Y:S01]  /*22b0*/  F2FP.BF16.F32.PACK_AB R161, RZ, R161 ;  /* 0x000000a1ffa1723e */ /* 0x000fe200000010ff */
[----:B------:R-:W-:-:S03]  /*22c0*/  FADD.FTZ R94, R94, R159 ;  /* 0x0000009f5e5e7221 */ /* 0x000fc60000010000 */
[----:B------:R-:W-:-:S07]  /*22d0*/  PRMT R107, R161, 0x7610, R107 ;  /* 0x00007610a16b7816 */ /* 0x000fce000000006b */
.L_x_5191:
[----:B------:R-:W-:Y:S05]  /*22e0*/  BSYNC.RECONVERGENT B2 ;  /* 0x0000000000027941 */ /* 0x000fea0003800200 */
.L_x_5190:
        /* <DEDUP_REMOVED lines=11> */
[----:B------:R-:W-:-:S05]  /*23a0*/  FMUL.FTZ R128, R27, R160 ;  /* 0x000000a01b807220 */ /* 0x000fca0000410000 */
[----:B------:R-:W-:-:S04]  /*23b0*/  FSEL R128, R128, RZ, P0 ;  /* 0x000000ff80807208 */ /* 0x000fc80000000000 */
[----:B------:R-:W-:Y:S01]  /*23c0*/  F2FP.BF16.F32.PACK_AB R159, RZ, R128 ;  /* 0x00000080ff9f723e */ /* 0x000fe200000010ff */
        /* <DEDUP_REMOVED lines=12> */
.L_x_5196:
[----:B------:R-:W-:Y:S05]  /*2490*/  BSYNC.RECONVERGENT B2 ;  /* 0x0000000000027941 */ /* 0x000fea0003800200 */
.L_x_5195:
[----:B------:R-:W-:Y:S01]  /*24a0*/  FADD.FTZ R95, R95, R128 ;  /* 0x000000805f5f7221 */ /* 0x000fe20000010000 */
[----:B------:R-:W-:Y:S01]  /*24b0*/  PRMT R107, R107, 0x5410, R159 ;  /* 0x000054106b6b7816 */ /* 0x000fe2000000009f */
[----:B------:R-:W-:Y:S06]  /*24c0*/  BRA `(.L_x_5194) ;  /* 0x0000002000bc7947 */ /* 0x000fec0003800000 */
.L_x_5165:
        /* <DEDUP_REMOVED lines=24> */
.L_x_5200:
[----:B------:R-:W-:Y:S05]  /*2650*/  BSYNC.RECONVERGENT B3 ;  /* 0x0000000000037941 */ /* 0x000fea0003800200 */
.L_x_5199:
[----:B------:R-:W-:Y:S01]  /*2660*/  F2FP.BF16.F32.PACK_AB R110, RZ, R110 ;  /* 0x0000006eff6e723e */ /* 0x000fe200000010ff */
[----:B------:R-:W-:-:S03]  /*2670*/  FADD.FTZ R96, R96, R109 ;  /* 0x0000006d60607221 */ /* 0x000fc60000010000 */
[----:B------:R-:W-:-:S07]  /*2680*/  PRMT R104, R110, 0x7610, R104 ;  /* 0x000076106e687816 */ /* 0x000fce0000000068 */
.L_x_5198:
[----:B------:R-:W-:Y:S05]  /*2690*/  BSYNC.RECONVERGENT B2 ;  /* 0x0000000000027941 */ /* 0x000fea0003800200 */
.L_x_5197:
        /* <DEDUP_REMOVED lines=25> */
.L_x_5204:
[----:B------:R-:W-:Y:S05]  /*2830*/  BSYNC.RECONVERGENT B3 ;  /* 0x0000000000037941 */ /* 0x000fea0003800200 */
.L_x_5203:
[----:B------:R-:W-:Y:S01]  /*2840*/  F2FP.BF16.F32.PACK_AB R110, RZ, R110 ;  /* 0x0000006eff6e723e */ /* 0x000fe200000010ff */
[----:B------:R-:W-:-:S03]  /*2850*/  FADD.FTZ R97, R97, R108 ;  /* 0x0000006c61617221 */ /* 0x000fc60000010000 */
[----:B------:R-:W-:-:S07]  /*2860*/  PRMT R104, R104, 0x5410, R110 ;  /* 0x0000541068687816 */ /* 0x000fce000000006e */
.L_x_5202:
[----:B------:R-:W-:Y:S05]  /*2870*/  BSYNC.RECONVERGENT B2 ;  /* 0x0000000000027941 */ /* 0x000fea0003800200 */
.L_x_5201:
        /* <DEDUP_REMOVED lines=24> */
.L_x_5208:
[----:B------:R-:W-:Y:S05]  /*2a00*/  BSYNC.RECONVERGENT B3 ;  /* 0x0000000000037941 */ /* 0x000fea0003800200 */
.L_x_5207:
[----:B------:R-:W-:Y:S01]  /*2a10*/  F2FP.BF16.F32.PACK_AB R110, RZ, R110 ;  /* 0x0000006eff6e723e */ /* 0x000fe200000010ff */
[----:B------:R-:W-:-:S03]  /*2a20*/  FADD.FTZ R98, R98, R109 ;  /* 0x0000006d62627221 */ /* 0x000fc60000010000 */
[----:B------:R-:W-:-:S07]  /*2a30*/  PRMT R105, R110, 0x7610, R105 ;  /* 0x000076106e697816 */ /* 0x000fce0000000069 */
.L_x_5206:
[----:B------:R-:W-:Y:S05]  /*2a40*/  BSYNC.RECONVERGENT B2 ;  /* 0x0000000000027941 */ /* 0x000fea0003800200 */
.L_x_5205:
        /* <DEDUP_REMOVED lines=25> */
.L_x_5212:
[----:B------:R-:W-:Y:S05]  /*2be0*/  BSYNC.RECONVERGENT B3 ;  /* 0x0000000000037941 */ /* 0x000fea0003800200 */
.L_x_5211:
[----:B------:R-:W-:Y:S01]  /*2bf0*/  F2FP.BF16.F32.PACK_AB R110, RZ, R110 ;  /* 0x0000006eff6e723e */ /* 0x000fe200000010ff */
[----:B------:R-:W-:-:S03]  /*2c00*/  FADD.FTZ R99, R99, R108 ;  /* 0x0000006c63637221 */ /* 0x000fc60000010000 */
[----:B------:R-:W-:-:S07]  /*2c10*/  PRMT R105, R105, 0x5410, R110 ;  /* 0x0000541069697816 */ /* 0x000fce000000006e */
.L_x_5210:
[----:B------:R-:W-:Y:S05]  /*2c20*/  BSYNC.RECONVERGENT B2 ;  /* 0x0000000000027941 */ /* 0x000fea0003800200 */
.L_x_5209:
        /* <DEDUP_REMOVED lines=24> */
.L_x_5216:
[----:B------:R-:W-:Y:S05]  /*2db0*/  BSYNC.RECONVERGENT B3 ;  /* 0x0000000000037941 */ /* 0x000fea0003800200 */
.L_x_5215:
[----:B------:R-:W-:Y:S01]  /*2dc0*/  F2FP.BF16.F32.PACK_AB R110, RZ, R110 ;  /* 0x0000006eff6e723e */ /* 0x000fe200000010ff */
[----:B------:R-:W-:-:S03]  /*2dd0*/  FADD.FTZ R92, R92, R109 ;  /* 0x0000006d5c5c7221 */ /* 0x000fc60000010000 */
[----:B------:R-:W-:-:S07]  /*2de0*/  PRMT R106, R110, 0x7610, R106 ;  /* 0x000076106e6a7816 */ /* 0x000fce000000006a */
.L_x_5214:
[----:B------:R-:W-:Y:S05]  /*2df0*/  BSYNC.RECONVERGENT B2 ;  /* 0x0000000000027941 */ /* 0x000fea0003800200 */
.L_x_5213:
        /* <DEDUP_REMOVED lines=25> */
.L_x_5220:
[----:B------:R-:W-:Y:S05]  /*2f90*/  BSYNC.RECONVERGENT B3 ;  /* 0x0000000000037941 */ /* 0x000fea0003800200 */
.L_x_5219:
[----:B------:R-:W-:Y:S01]  /*2fa0*/  F2FP.BF16.F32.PACK_AB R110, RZ, R110 ;  /* 0x0000006eff6e723e */ /* 0x000fe200000010ff */
[----:B------:R-:W-:-:S03]  /*2fb0*/  FADD.FTZ R93, R93, R108 ;  /* 0x0000006c5d5d7221 */ /* 0x000fc60000010000 */
[----:B------:R-:W-:-:S07]  /*2fc0*/  PRMT R106, R106, 0x5410, R110 ;  /* 0x000054106a6a7816 */ /* 0x000fce000000006e */
.L_x_5218:
[----:B------:R-:W-:Y:S05]  /*2fd0*/  BSYNC.RECONVERGENT B2 ;  /* 0x0000000000027941 */ /* 0x000fea0003800200 */
.L_x_5217:
        /* <DEDUP_REMOVED lines=24> */
.L_x_5224:
[----:B------:R-:W-:Y:S05]  /*3160*/  BSYNC.RECONVERGENT B3 ;  /* 0x0000000000037941 */ /* 0x000fea0003800200 */
.L_x_5223:
[----:B------:R-:W-:Y:S01]  /*3170*/  F2FP.BF16.F32.PACK_AB R110, RZ, R110 ;  /* 0x0000006eff6e723e */ /* 0x000fe200000010ff */
[----:B------:R-:W-:-:S03]  /*3180*/  FADD.FTZ R94, R94, R109 ;  /* 0x0000006d5e5e7221 */ /* 0x000fc60000010000 */
[----:B------:R-:W-:-:S07]  /*3190*/  PRMT R107, R110, 0x7610, R107 ;  /* 0x000076106e6b7816 */ /* 0x000fce000000006b */
.L_x_5222:
[----:B------:R-:W-:Y:S05]  /*31a0*/  BSYNC.RECONVERGENT B2 ;  /* 0x0000000000027941 */ /* 0x000fea0003800200 */
.L_x_5221:
        /* <DEDUP_REMOVED lines=35> */
[----:B------:R-:W-:-:S03]  /*33e0*/  FMUL.FTZ R128, R115, UR13 ;  /* 0x0000000d73807c20 */ /* 0x000fc60008410000 */
[----:B------:R-:W-:Y:S01]  /*33f0*/  ISETP.GE.U32.AND.EX P0, PT, R129, 0x1000000, PT, P0 ;  /* 0x010000008100780c */ /* 0x000fe20003f06100 */
[----:B------:R-:W-:Y:S01]  /*3400*/  FMUL.FTZ R160, R128, UR12 ;  /* 0x0000000c80a07c20 */ /* 0x000fe20008410000 */
[----:B------:R-:W-:-:S03]  /*3410*/  HFMA2 R128, -RZ, RZ, 0, 0 ;  /* 0x00000000ff807431 */ /* 0x000fc600000001ff */
        /* <DEDUP_REMOVED lines=9> */
.L_x_5164:
        /* <DEDUP_REMOVED lines=22> */
.L_x_5227:
[----:B------:R-:W-:Y:S05]  /*3610*/  BSYNC.RECONVERGENT B2 ;  /* 0x0000000000027941 */ /* 0x000fea0003800200 */
.L_x_5226:
        /* <DEDUP_REMOVED lines=18> */
.L_x_5229:
[----:B------:R-:W-:Y:S05]  /*3740*/  BSYNC.RECONVERGENT B2 ;  /* 0x0000000000027941 */ /* 0x000fea0003800200 */
.L_x_5228:
        /* <DEDUP_REMOVED lines=17> */
.L_x_5231:
[----:B------:R-:W-:Y:S05]  /*3860*/  BSYNC.RECONVERGENT B2 ;  /* 0x0000000000027941 */ /* 0x000fea0003800200 */
.L_x_5230:
        /* <DEDUP_REMOVED lines=18> */
.L_x_5233:
[----:B------:R-:W-:Y:S05]  /*3990*/  BSYNC.RECONVERGENT B2 ;  /* 0x0000000000027941 */ /* 0x000fea0003800200 */
.L_x_5232:
        /* <DEDUP_REMOVED lines=17> */
.L_x_5235:
[----:B------:R-:W-:Y:S05]  /*3ab0*/  BSYNC.RECONVERGENT B2 ;  /* 0x0000000000027941 */ /* 0x000fea0003800200 */
.L_x_5234:
        /* <DEDUP_REMOVED lines=18> */
.L_x_5237:
[----:B------:R-:W-:Y:S05]  /*3be0*/  BSYNC.RECONVERGENT B2 ;  /* 0x0000000000027941 */ /* 0x000fea0003800200 */
.L_x_5236:
        /* <DEDUP_REMOVED lines=17> */
.L_x_5239:
[----:B------:R-:W-:Y:S05]  /*3d00*/  BSYNC.RECONVERGENT B2 ;  /* 0x0000000000027941 */ /* 0x000fea0003800200 */
.L_x_5238:
[----:B------:R-:W-:Y:S05]  /*3d10*/  @!P2 BRA `(.L_x_5194) ;  /* 0x0000000800a8a947 */ /* 0x000fea0003800000 */
[----:B------:R-:W-:Y:S01]  /*3d20*/  @P1 FFMA.FTZ R160, R126, R158, R157 ;  /* 0x0000009e7ea01223 */ /* 0x000fe2000001009d */
[----:B-----5:R-:W-:Y:S02]  /*3d30*/  ISETP.GE.U32.AND P0, PT, R128, RZ, PT ;  /* 0x000000ff8000720c */ /* 0x020fe40003f06070 */
[----:B------:R-:W-:Y:S01]  /*3d40*/  MOV R128, R15 ;  /* 0x0000000f00807202 */ /* 0x000fe20000000f00 */
[----:B------:R-:W-:Y:S01]  /*3d50*/  @P1 FADD.FTZ R160, R145, -R160 ;  /* 0x800000a091a01221 */ /* 0x000fe20000010000 */
[----:B------:R-:W-:-:S03]  /*3d60*/  ISETP.GE.U32.AND.EX P0, PT, R129, 0x1000000, PT, P0 ;  /* 0x010000008100780c */ /* 0x000fc60003f06100 */
[----:B------:R-:W-:-:S04]  /*3d70*/  @P1 FFMA.FTZ R128, R116, R160, R15 ;  /* 0x000000a074801223 */ /* 0x000fc8000001000f */
[----:B------:R-:W-:-:S04]  /*3d80*/  FMUL.FTZ R128, R128, UR13 ;  /* 0x0000000d80807c20 */ /* 0x000fc80008410000 */
[----:B------:R-:W-:Y:S01]  /*3d90*/  FMUL.FTZ R160, R128, UR12 ;  /* 0x0000000c80a07c20 */ /* 0x000fe20008410000 */
[----:B------:R-:W-:Y:S01]  /*3da0*/  HFMA2 R128, -RZ, RZ, 0, 0 ;  /* 0x00000000ff807431 */ /* 0x000fe200000001ff */
        /* <DEDUP_REMOVED lines=9> */
.L_x_5225:
        /* <DEDUP_REMOVED lines=45> */
.L_x_5241:
[----:B------:R-:W-:Y:S05]  /*4110*/  BSYNC.RECONVERGENT B2 ;  /* 0x0000000000027941 */ /* 0x000fea0003800200 */
.L_x_5240:
        /* <DEDUP_REMOVED lines=14> */
.L_x_5243:
[----:B------:R-:W-:Y:S05]  /*4200*/  BSYNC.RECONVERGENT B2 ;  /* 0x0000000000027941 */ /* 0x000fea0003800200 */
.L_x_5242:
        /* <DEDUP_REMOVED lines=13> */
.L_x_5245:
[----:B------:R-:W-:Y:S05]  /*42e0*/  BSYNC.RECONVERGENT B2 ;  /* 0x0000000000027941 */ /* 0x000fea0003800200 */
.L_x_5244:
        /* <DEDUP_REMOVED lines=14> */
.L_x_5247:
[----:B------:R-:W-:Y:S05]  /*43d0*/  BSYNC.RECONVERGENT B2 ;  /* 0x0000000000027941 */ /* 0x000fea0003800200 */
.L_x_5246:
        /* <DEDUP_REMOVED lines=13> */
.L_x_5249:
[----:B------:R-:W-:Y:S05]  /*44b0*/  BSYNC.RECONVERGENT B2 ;  /* 0x0000000000027941 */ /* 0x000fea0003800200 */
.L_x_5248:
        /* <DEDUP_REMOVED lines=14> */
.L_x_5251:
[----:B------:R-:W-:Y:S05]  /*45a0*/  BSYNC.RECONVERGENT B2 ;  /* 0x0000000000027941 */ /* 0x000fea0003800200 */
.L_x_5250:
        /* <DEDUP_REMOVED lines=13> */
.L_x_5253:
[----:B------:R-:W-:Y:S05]  /*4680*/  BSYNC.RECONVERGENT B2 ;  /* 0x0000000000027941 */ /* 0x000fea0003800200 */
.L_x_5252:
[----:B------:R-:W-:Y:S02]  /*4690*/  MOV R109, R115 ;  /* 0x00000073006d7202 */ /* 0x000fe40000000f00 */
[----:B------:R-:W-:Y:S02]  /*46a0*/  MOV R112, R161 ;  /* 0x000000a100707202 */ /* 0x000fe40000000f00 */
[----:B------:R-:W-:Y:S02]  /*46b0*/  MOV R111, R160 ;  /* 0x000000a0006f7202 */ /* 0x000fe40000000f00 */
[----:B------:R-:W-:Y:S02]  /*46c0*/  MOV R110, R159 ;  /* 0x0000009f006e7202 */ /* 0x000fe40000000f00 */
[----:B------:R-:W-:Y:S01]  /*46d0*/  MOV R115, R164 ;  /* 0x000000a400737202 */ /* 0x000fe20000000f00 */
        /* <DEDUP_REMOVED lines=14> */
.L_x_5194:
[----:B------:R-:W-:Y:S05]  /*47c0*/  BSYNC.RECONVERGENT B1 ;  /* 0x0000000000017941 */ /* 0x000fea0003800200 */
.L_x_5163:
[----:B------:R-:W-:Y:S01]  /*47d0*/  ISETP.NE.U32.AND P0, PT, R163, RZ, PT ;  /* 0x000000ffa300720c */ /* 0x000fe20003f05070 */
[----:B------:R-:W0:Y:S01]  /*47e0*/  @P2 LDC.64 R160, c[0x0][0x468] ;  /* 0x00011a00ffa02b82 */ /* 0x000e220000000a00 */
[----:B------:R-:W-:Y:S01]  /*47f0*/  ISETP.NE.U32.AND P3, PT, R130, RZ, PT ;  /* 0x000000ff8200720c */ /* 0x000fe20003f65070 */
[----:B------:R-:W-:Y:S01]  /*4800*/  BSSY.RECONVERGENT B1, `(.L_x_5254) ;  /* 0x000000e000017945 */ /* 0x000fe20003800200 */
[----:B------:R-:W-:Y:S02]  /*4810*/  ISETP.NE.AND.EX P0, PT, R162, RZ, PT, P0 ;  /* 0x000000ffa200720c */ /* 0x000fe40003f05300 */
[----:B------:R-:W-:-:S11]  /*4820*/  ISETP.NE.AND.EX P3, PT, R131, RZ, PT, P3 ;  /* 0x000000ff8300720c */ /* 0x000fd60003f65330 */
        /* <DEDUP_REMOVED lines=11> */
.L_x_5255:
[----:B------:R-:W-:Y:S05]  /*48e0*/  BSYNC.RECONVERGENT B1 ;  /* 0x0000000000017941 */ /* 0x000fea0003800200 */
.L_x_5254:
[----:B------:R-:W-:Y:S04]  /*48f0*/  BSSY.RECONVERGENT B1, `(.L_x_5256) ;  /* 0x000030f000017945 */ /* 0x000fe80003800200 */
[----:B------:R-:W-:Y:S05]  /*4900*/  @!P3 BRA `(.L_x_5257) ;  /* 0x0000001000b4b947 */ /* 0x000fea0003800000 */
[----:B------:R-:W-:Y:S05]  /*4910*/  @!P0 BRA `(.L_x_5258) ;  /* 0x0000000800608947 */ /* 0x000fea0003800000 */
[-CC-:B0-----:R-:W-:Y:S01]  /*4920*/  @P1 FFMA.FTZ R108, R142, R158.reuse, R157.reuse ;  /* 0x0000009e8e6c1223 */ /* 0x181fe2000001009d */
        /* <DEDUP_REMOVED lines=34> */
[----:B------:R-:W-:Y:S01]  /*4b50*/  FMUL.FTZ R2, R108, UR13 ;  /* 0x0000000d6c027c20 */ /* 0x000fe20008410000 */
[----:B------:R-:W-:-:S03]  /*4b60*/  HFMA2 R109, -RZ, RZ, 0, 0 ;  /* 0x00000000ff6d7431 */ /* 0x000fc600000001ff */
[----:B------:R-:W-:-:S04]  /*4b70*/  FMUL.FTZ R111, R2, UR12 ;  /* 0x0000000c026f7c20 */ /* 0x000fc80008410000 */
[----:B------:R-:W-:-:S04]  /*4b80*/  FMUL.FTZ R2, R28, R111 ;  /* 0x0000006f1c027220 */ /* 0x000fc80000410000 */
[----:B-----5:R-:W-:Y:S02]  /*4b90*/  @P1 SHF.L.U32 R110, R100, 0x10, RZ ;  /* 0x00000010646e1819 */ /* 0x020fe400000006ff */
[----:B------:R-:W-:-:S03]  /*4ba0*/  FSEL R2, R2, RZ, P1 ;  /* 0x000000ff02027208 */ /* 0x000fc60000800000 */
[----:B------:R-:W-:Y:S01]  /*4bb0*/  @P1 FMUL.FTZ R109, R110, R111 ;  /* 0x0000006f6e6d1220 */ /* 0x000fe20000410000 */
[----:B------:R-:W-:-:S03]  /*4bc0*/  F2FP.BF16.F32.PACK_AB R2, RZ, R2 ;  /* 0x00000002ff02723e */ /* 0x000fc600000010ff */
[----:B------:R-:W-:Y:S01]  /*4bd0*/  FADD.FTZ R88, R88, R109 ;  /* 0x0000006d58587221 */ /* 0x000fe20000010000 */
[----:B------:R-:W-:-:S07]  /*4be0*/  PRMT R104, R2, 0x7610, R104 ;  /* 0x0000761002687816 */ /* 0x000fce0000000068 */
.L_x_5260:
[----:B------:R-:W-:Y:S05]  /*4bf0*/  BSYNC.RECONVERGENT B2 ;  /* 0x0000000000027941 */ /* 0x000fea0003800200 */
.L_x_5259:
[----:B------:R-:W-:Y:S04]  /*4c00*/  BSSY.RECONVERGENT B2, `(.L_x_5261) ;  /* 0x000000e000027945 */ /* 0x000fe80003800200 */
[----:B------:R-:W-:Y:S05]  /*4c10*/  @!P2 BRA `(.L_x_5262) ;  /* 0x000000000030a947 */ /* 0x000fea0003800000 */
[----:B------:R-:W-:Y:S01]  /*4c20*/  LOP3.LUT P1, RZ, R118, 0xff00, RZ, 0xc0, !PT ;  /* 0x0000ff0076ff7812 */ /* 0x000fe2000782c0ff */
[----:B------:R-:W-:-:S04]  /*4c30*/  FMUL.FTZ R2, R115, UR13 ;  /* 0x0000000d73027c20 */ /* 0x000fc80008410000 */
[----:B------:R-:W-:Y:S01]  /*4c40*/  FMUL.FTZ R110, R2, UR12 ;  /* 0x0000000c026e7c20 */ /* 0x000fe20008410000 */
[----:B------:R-:W-:-:S03]  /*4c50*/  MOV R2, RZ ;  /* 0x000000ff00027202 */ /* 0x000fc60000000f00 */
[----:B------:R-:W-:-:S04]  /*4c60*/  FMUL.FTZ R111, R29, R110 ;  /* 0x0000006e1d6f7220 */ /* 0x000fc80000410000 */
[----:B-----5:R-:W-:Y:S02]  /*4c70*/  @P1 PRMT R109, R100, 0x7632, R109 ;  /* 0x00007632646d1816 */ /* 0x020fe4000000006d */
[----:B------:R-:W-:Y:S02]  /*4c80*/  FSEL R111, R111, RZ, P1 ;  /* 0x000000ff6f6f7208 */ /* 0x000fe40000800000 */
[----:B------:R-:W-:Y:S02]  /*4c90*/  @P1 SHF.L.U32 R109, R109, 0x10, RZ ;  /* 0x000000106d6d1819 */ /* 0x000fe400000006ff */
[----:B------:R-:W-:-:S03]  /*4ca0*/  F2FP.BF16.F32.PACK_AB R111, RZ, R111 ;  /* 0x0000006fff6f723e */ /* 0x000fc600000010ff */
[----:B------:R-:W-:Y:S01]  /*4cb0*/  @P1 FMUL.FTZ R2, R109, R110 ;  /* 0x0000006e6d021220 */ /* 0x000fe20000410000 */
[----:B------:R-:W-:-:S03]  /*4cc0*/  PRMT R104, R104, 0x5410, R111 ;  /* 0x0000541068687816 */ /* 0x000fc6000000006f */
[----:B------:R-:W-:-:S07]  /*4cd0*/  FADD.FTZ R89, R89, R2 ;  /* 0x0000000259597221 */ /* 0x000fce0000010000 */
.L_x_5262:
[----:B------:R-:W-:Y:S05]  /*4ce0*/  BSYNC.RECONVERGENT B2 ;  /* 0x0000000000027941 */ /* 0x000fea0003800200 */
.L_x_5261:
[----:B------:R-:W-:Y:S04]  /*4cf0*/  BSSY.RECONVERGENT B2, `(.L_x_5263) ;  /* 0x000000d000027945 */ /* 0x000fe80003800200 */
[----:B------:R-:W-:Y:S05]  /*4d00*/  @!P2 BRA `(.L_x_5264) ;  /* 0x00000000002ca947 */ /* 0x000fea0003800000 */
        /* <DEDUP_REMOVED lines=11> */
.L_x_5264:
[----:B------:R-:W-:Y:S05]  /*4dc0*/  BSYNC.RECONVERGENT B2 ;  /* 0x0000000000027941 */ /* 0x000fea0003800200 */
.L_x_5263:
        /* <DEDUP_REMOVED lines=14> */
.L_x_5266:
[----:B------:R-:W-:Y:S05]  /*4eb0*/  BSYNC.RECONVERGENT B2 ;  /* 0x0000000000027941 */ /* 0x000fea0003800200 */
.L_x_5265:
        /* <DEDUP_REMOVED lines=13> */
.L_x_5268:
[----:B------:R-:W-:Y:S05]  /*4f90*/  BSYNC.RECONVERGENT B2 ;  /* 0x0000000000027941 */ /* 0x000fea0003800200 */
.L_x_5267:
        /* <DEDUP_REMOVED lines=14> */
.L_x_5270:
[----:B------:R-:W-:Y:S05]  /*5080*/  BSYNC.RECONVERGENT B2 ;  /* 0x0000000000027941 */ /* 0x000fea0003800200 */
.L_x_5269:
        /* <DEDUP_REMOVED lines=13> */
.L_x_5272:
[----:B------:R-:W-:Y:S05]  /*5160*/  BSYNC.RECONVERGENT B2 ;  /* 0x0000000000027941 */ /* 0x000fea0003800200 */
.L_x_5271:
        /* <DEDUP_REMOVED lines=12> */
[----:B-----5:R-:W-:Y:S02]  /*5230*/  @P1 PRMT R116, R103, 0x7632, R116 ;  /* 0x0000763267741816 */ /* 0x020fe40000000074 */
[----:B------:R-:W-:Y:S02]  /*5240*/  F2FP.BF16.F32.PACK_AB R118, RZ, R118 ;  /* 0x00000076ff76723e */ /* 0x000fe400000010ff */
[----:B------:R-:W-:Y:S02]  /*5250*/  @P1 SHF.L.U32 R116, R116, 0x10, RZ ;  /* 0x0000001074741819 */ /* 0x000fe400000006ff */
[----:B------:R-:W-:-:S03]  /*5260*/  PRMT R107, R107, 0x5410, R118 ;  /* 0x000054106b6b7816 */ /* 0x000fc60000000076 */
[----:B------:R-:W-:-:S04]  /*5270*/  @P1 FMUL.FTZ R2, R119, R116 ;  /* 0x0000007477021220 */ /* 0x000fc80000410000 */
[----:B------:R-:W-:Y:S01]  /*5280*/  FADD.FTZ R87, R87, R2 ;  /* 0x0000000257577221 */ /* 0x000fe20000010000 */
[----:B------:R-:W-:Y:S06]  /*5290*/  BRA `(.L_x_5273) ;  /* 0x0000002400d07947 */ /* 0x000fec0003800000 */
.L_x_5258:
[----:B------:R-:W-:Y:S04]  /*52a0*/  BSSY.RECONVERGENT B2, `(.L_x_5274) ;  /* 0x0000011000027945 */ /* 0x000fe80003800200 */
[----:B------:R-:W-:Y:S05]  /*52b0*/  @!P2 BRA `(.L_x_5275) ;  /* 0x00000000003ca947 */ /* 0x000fea0003800000 */
[----:B0-----:R-:W-:Y:S01]  /*52c0*/  @P1 FFMA.FTZ R129, R127, R158, R157 ;  /* 0x0000009e7f811223 */ /* 0x001fe2000001009d */
[----:B------:R-:W-:Y:S02]  /*52d0*/  MOV R2, R8 ;  /* 0x0000000800027202 */ /* 0x000fe40000000f00 */
[----:B------:R-:W-:Y:S01]  /*52e0*/  LOP3.LUT P3, RZ, R118, 0xff, RZ, 0xc0, !PT ;  /* 0x000000ff76ff7812 */ /* 0x000fe2000786c0ff */
[----:B------:R-:W-:-:S04]  /*52f0*/  @P1 FADD.FTZ R129, R146, -R129 ;  /* 0x8000008192811221 */ /* 0x000fc80000010000 */
[----:B------:R-:W-:Y:S01]  /*5300*/  @P1 FFMA.FTZ R2, R116, R129, R8 ;  /* 0x0000008174021223 */ /* 0x000fe20000010008 */
[----:B------:R-:W-:-:S03]  /*5310*/  HFMA2 R129, -RZ, RZ, 0, 0 ;  /* 0x00000000ff817431 */ /* 0x000fc600000001ff */
[----:B------:R-:W-:-:S04]  /*5320*/  FMUL.FTZ R2, R2, UR13 ;  /* 0x0000000d02027c20 */ /* 0x000fc80008410000 */
[----:B------:R-:W-:Y:S01]  /*5330*/  FMUL.FTZ R131, R2, UR12 ;  /* 0x0000000c02837c20 */ /* 0x000fe20008410000 */
[----:B-----5:R-:W-:-:S03]  /*5340*/  @P3 SHF.L.U32 R128, R100, 0x10, RZ ;  /* 0x0000001064803819 */ /* 0x020fc600000006ff */
[-C--:B------:R-:W-:Y:S02]  /*5350*/  FMUL.FTZ R2, R28, R131.reuse ;  /* 0x000000831c027220 */ /* 0x080fe40000410000 */
[----:B------:R-:W-:-:S03]  /*5360*/  @P3 FMUL.FTZ R129, R128, R131 ;  /* 0x0000008380813220 */ /* 0x000fc60000410000 */
[----:B------:R-:W-:Y:S01]  /*5370*/  FSEL R2, R2, RZ, P3 ;  /* 0x000000ff02027208 */ /* 0x000fe20001800000 */
[----:B------:R-:W-:-:S03]  /*5380*/  FADD.FTZ R88, R88, R129 ;  /* 0x0000008158587221 */ /* 0x000fc60000010000 */
[----:B------:R-:W-:-:S04]  /*5390*/  F2FP.BF16.F32.PACK_AB R2, RZ, R2 ;  /* 0x00000002ff02723e */ /* 0x000fc800000010ff */
[----:B------:R-:W-:-:S07]  /*53a0*/  PRMT R104, R2, 0x7610, R104 ;  /* 0x0000761002687816 */ /* 0x000fce0000000068 */
.L_x_5275:
[----:B------:R-:W-:Y:S05]  /*53b0*/  BSYNC.RECONVERGENT B2 ;  /* 0x0000000000027941 */ /* 0x000fea0003800200 */
.L_x_5274:
[----:B------:R-:W-:Y:S04]  /*53c0*/  BSSY.RECONVERGENT B2, `(.L_x_5276) ;  /* 0x0000012000027945 */ /* 0x000fe80003800200 */
[----:B------:R-:W-:Y:S05]  /*53d0*/  @!P2 BRA `(.L_x_5277) ;  /* 0x000000000040a947 */ /* 0x000fea0003800000 */
[----:B0-----:R-:W-:Y:S01]  /*53e0*/  @P1 FFMA.FTZ R128, R140, R158, R157 ;  /* 0x0000009e8c801223 */ /* 0x001fe2000001009d */
[----:B------:R-:W-:Y:S02]  /*53f0*/  LOP3.LUT P3, RZ, R118, 0xff00, RZ, 0xc0, !PT ;  /* 0x0000ff0076ff7812 */ /* 0x000fe4000786c0ff */
[----:B------:R-:W-:Y:S01]  /*5400*/  MOV R2, R9 ;  /* 0x0000000900027202 */ /* 0x000fe20000000f00 */
[----:B------:R-:W-:-:S04]  /*5410*/  @P1 FADD.FTZ R128, R147, -R128 ;  /* 0x8000008093801221 */ /* 0x000fc80000010000 */
[----:B------:R-:W-:-:S04]  /*5420*/  @P1 FFMA.FTZ R2, R116, R128, R9 ;  /* 0x0000008074021223 */ /* 0x000fc80000010009 */
[----:B------:R-:W-:Y:S02]  /*5430*/  FMUL.FTZ R2, R2, UR13 ;  /* 0x0000000d02027c20 */ /* 0x000fe40008410000 */
[----:B-----5:R-:W-:Y:S02]  /*5440*/  @P3 PRMT R128, R100, 0x7632, R128 ;  /* 0x0000763264803816 */ /* 0x020fe40000000080 */
[----:B------:R-:W-:Y:S01]  /*5450*/  FMUL.FTZ R130, R2, UR12 ;  /* 0x0000000c02827c20 */ /* 0x000fe20008410000 */
[----:B------:R-:W-:Y:S01]  /*5460*/  HFMA2 R2, -RZ, RZ, 0, 0 ;  /* 0x00000000ff027431 */ /* 0x000fe200000001ff */
[----:B------:R-:W-:Y:S02]  /*5470*/  @P3 SHF.L.U32 R128, R128, 0x10, RZ ;  /* 0x0000001080803819 */ /* 0x000fe400000006ff */
[----:B------:R-:W-:-:S03]  /*5480*/  FMUL.FTZ R129, R29, R130 ;  /* 0x000000821d817220 */ /* 0x000fc60000410000 */
[----:B------:R-:W-:Y:S02]  /*5490*/  @P3 FMUL.FTZ R2, R130, R128 ;  /* 0x0000008082023220 */ /* 0x000fe40000410000 */
[----:B------:R-:W-:Y:S02]  /*54a0*/  FSEL R129, R129, RZ, P3 ;  /* 0x000000ff81817208 */ /* 0x000fe40001800000 */
[----:B------:R-:W-:Y:S02]  /*54b0*/  FADD.FTZ R89, R89, R2 ;  /* 0x0000000259597221 */ /* 0x000fe40000010000 */
[----:B------:R-:W-:-:S04]  /*54c0*/  F2FP.BF16.F32.PACK_AB R129, RZ, R129 ;  /* 0x00000081ff81723e */ /* 0x000fc800000010ff */
[----:B------:R-:W-:-:S07]  /*54d0*/  PRMT R104, R104, 0x5410, R129 ;  /* 0x0000541068687816 */ /* 0x000fce0000000081 */
.L_x_5277:
[----:B------:R-:W-:Y:S05]  /*54e0*/  BSYNC.RECONVERGENT B2 ;  /* 0x0000000000027941 */ /* 0x000fea0003800200 */
.L_x_5276:
        /* <DEDUP_REMOVED lines=17> */
.L_x_5279:
[----:B------:R-:W-:Y:S05]  /*5600*/  BSYNC.RECONVERGENT B2 ;  /* 0x0000000000027941 */ /* 0x000fea0003800200 */
.L_x_5278:
        /* <DEDUP_REMOVED lines=18> */
.L_x_5281:
[----:B------:R-:W-:Y:S05]  /*5730*/  BSYNC.RECONVERGENT B2 ;  /* 0x0000000000027941 */ /* 0x000fea0003800200 */
.L_x_5280:
        /* <DEDUP_REMOVED lines=17> */
.L_x_5283:
[----:B------:R-:W-:Y:S05]  /*5850*/  BSYNC.RECONVERGENT B2 ;  /* 0x0000000000027941 */ /* 0x000fea0003800200 */
.L_x_5282:
        /* <DEDUP_REMOVED lines=18> */
.L_x_5285:
[----:B------:R-:W-:Y:S05]  /*5980*/  BSYNC.RECONVERGENT B2 ;  /* 0x0000000000027941 */ /* 0x000fea0003800200 */
.L_x_5284:
        /* <DEDUP_REMOVED lines=17> */
.L_x_5287:
[----:B------:R-:W-:Y:S05]  /*5aa0*/  BSYNC.RECONVERGENT B2 ;  /* 0x0000000000027941 */ /* 0x000fea0003800200 */
.L_x_5286:
[----:B------:R-:W-:Y:S05]  /*5ab0*/  @!P2 BRA `(.L_x_5273) ;  /* 0x0000001c00c8a947 */ /* 0x000fea0003800000 */
[----:B------:R-:W-:Y:S01]  /*5ac0*/  @P1 FFMA.FTZ R158, R154, R158, R157 ;  /* 0x0000009e9a9e1223 */ /* 0x000fe2000001009d */
[----:B------:R-:W-:Y:S02]  /*5ad0*/  ISETP.GE.U32.AND P3, PT, R118, RZ, PT ;  /* 0x000000ff7600720c */ /* 0x000fe40003f66070 */
[----:B------:R-:W-:Y:S01]  /*5ae0*/  MOV R2, R7 ;  /* 0x0000000700027202 */ /* 0x000fe20000000f00 */
[----:B------:R-:W-:Y:S01]  /*5af0*/  @P1 FADD.FTZ R158, R153, -R158 ;  /* 0x8000009e999e1221 */ /* 0x000fe20000010000 */
[----:B------:R-:W-:-:S03]  /*5b00*/  ISETP.GE.U32.AND.EX P3, PT, R119, 0x1000000, PT, P3 ;  /* 0x010000007700780c */ /* 0x000fc60003f66130 */
[----:B------:R-:W-:-:S04]  /*5b10*/  @P1 FFMA.FTZ R2, R116, R158, R7 ;  /* 0x0000009e74021223 */ /* 0x000fc80000010007 */
[----:B------:R-:W-:-:S04]  /*5b20*/  FMUL.FTZ R2, R2, UR13 ;  /* 0x0000000d02027c20 */ /* 0x000fc80008410000 */
[----:B------:R-:W-:Y:S01]  /*5b30*/  FMUL.FTZ R119, R2, UR12 ;  /* 0x0000000c02777c20 */ /* 0x000fe20008410000 */
[----:B------:R-:W-:Y:S01]  /*5b40*/  HFMA2 R2, -RZ, RZ, 0, 0 ;  /* 0x00000000ff027431 */ /* 0x000fe200000001ff */
[----:B-----5:R-:W-:Y:S02]  /*5b50*/  @P3 PRMT R116, R103, 0x7632, R116 ;  /* 0x0000763267743816 */ /* 0x020fe40000000074 */
[----:B------:R-:W-:Y:S02]  /*5b60*/  FMUL.FTZ R118, R35, R119 ;  /* 0x0000007723767220 */ /* 0x000fe40000410000 */
[----:B------:R-:W-:-:S03]  /*5b70*/  @P3 SHF.L.U32 R116, R116, 0x10, RZ ;  /* 0x0000001074743819 */ /* 0x000fc600000006ff */
[----:B------:R-:W-:Y:S02]  /*5b80*/  FSEL R118, R118, RZ, P3 ;  /* 0x000000ff76767208 */ /* 0x000fe40001800000 */
[----:B------:R-:W-:Y:S02]  /*5b90*/  @P3 FMUL.FTZ R2, R119, R116 ;  /* 0x0000007477023220 */ /* 0x000fe40000410000 */
[----:B------:R-:W-:Y:S02]  /*5ba0*/  F2FP.BF16.F32.PACK_AB R118, RZ, R118 ;  /* 0x00000076ff76723e */ /* 0x000fe400000010ff */
[----:B------:R-:W-:Y:S02]  /*5bb0*/  FADD.FTZ R87, R87, R2 ;  /* 0x0000000257577221 */ /* 0x000fe40000010000 */
[----:B0-----:R-:W-:Y:S01]  /*5bc0*/  PRMT R107, R107, 0x5410, R118 ;  /* 0x000054106b6b7816 */ /* 0x001fe20000000076 */
[----:B------:R-:W-:Y:S06]  /*5bd0*/  BRA `(.L_x_5273) ;  /* 0x0000001c00807947 */ /* 0x000fec0003800000 */
.L_x_5257:
[----:B------:R-:W-:Y:S05]  /*5be0*/  @!P0 BRA `(.L_x_5288) ;  /* 0x0000000c00f88947 */ /* 0x000fea0003800000 */
[----:B------:R-:W-:Y:S04]  /*5bf0*/  BSSY.RECONVERGENT B2, `(.L_x_5289) ;  /* 0x000001c000027945 */ /* 0x000fe80003800200 */
[----:B------:R-:W-:Y:S05]  /*5c00*/  @!P2 BRA `(.L_x_5290) ;  /* 0x000000000068a947 */ /* 0x000fea0003800000 */
[----:B0-----:R-:W-:Y:S01]  /*5c10*/  FFMA.FTZ R109, R127, R158, R157 ;  /* 0x0000009e7f6d7223 */ /* 0x001fe2000001009d */
[----:B------:R-:W-:Y:S01]  /*5c20*/  ISETP.GT.AND P1, PT, R2, RZ, PT ;  /* 0x000000ff0200720c */ /* 0x000fe20003f24270 */
[----:B------:R-:W-:Y:S02]  /*5c30*/  BSSY.RECONVERGENT B3, `(.L_x_5291) ;  /* 0x0000014000037945 */ /* 0x000fe40003800200 */
[----:B------:R-:W-:-:S04]  /*5c40*/  FADD.FTZ R109, R146, -R109 ;  /* 0x8000006d926d7221 */ /* 0x000fc80000010000 */
[----:B------:R-:W-:-:S05]  /*5c50*/  FMUL.FTZ R109, R116, R109 ;  /* 0x0000006d746d7220 */ /* 0x000fca0000410000 */
[----:B------:R-:W-:Y:S02]  /*5c60*/  FSEL R109, R109, RZ, P1 ;  /* 0x000000ff6d6d7208 */ /* 0x000fe40000800000 */
[----:B------:R-:W-:-:S03]  /*5c70*/  LOP3.LUT P1, RZ, R118, 0xff, RZ, 0xc0, !PT ;  /* 0x000000ff76ff7812 */ /* 0x000fc6000782c0ff */
        /* <DEDUP_REMOVED lines=10> */
[----:B-----5:R-:W-:-:S04]  /*5d20*/  SHF.L.U32 R109, R100, 0x10, RZ ;  /* 0x00000010646d7819 */ /* 0x020fc800000006ff */
[----:B------:R-:W-:-:S05]  /*5d30*/  FSEL R108, R108, RZ, P1 ;  /* 0x000000ff6c6c7208 */ /* 0x000fca0000800000 */
[----:B------:R-:W-:-:S04]  /*5d40*/  FMUL.FTZ R108, R108, UR13 ;  /* 0x0000000d6c6c7c20 */ /* 0x000fc80008410000 */
[----:B------:R-:W-:-:S04]  /*5d50*/  FMUL.FTZ R108, R108, UR12 ;  /* 0x0000000c6c6c7c20 */ /* 0x000fc80008410000 */
[----:B------:R-:W-:-:S07]  /*5d60*/  FMUL.FTZ R109, R109, R108 ;  /* 0x0000006c6d6d7220 */ /* 0x000fce0000410000 */
.L_x_5292:
[----:B------:R-:W-:Y:S05]  /*5d70*/  BSYNC.RECONVERGENT B3 ;  /* 0x0000000000037941 */ /* 0x000fea0003800200 */
.L_x_5291:
[----:B------:R-:W-:Y:S01]  /*5d80*/  F2FP.BF16.F32.PACK_AB R110, RZ, R110 ;  /* 0x0000006eff6e723e */ /* 0x000fe200000010ff */
[----:B------:R-:W-:-:S03]  /*5d90*/  FADD.FTZ R88, R88, R109 ;  /* 0x0000006d58587221 */ /* 0x000fc60000010000 */
[----:B------:R-:W-:-:S07]  /*5da0*/  PRMT R104, R110, 0x7610, R104 ;  /* 0x000076106e687816 */ /* 0x000fce0000000068 */
.L_x_5290:
[----:B------:R-:W-:Y:S05]  /*5db0*/  BSYNC.RECONVERGENT B2 ;  /* 0x0000000000027941 */ /* 0x000fea0003800200 */
.L_x_5289:
        /* <DEDUP_REMOVED lines=25> */
.L_x_5296:
[----:B------:R-:W-:Y:S05]  /*5f50*/  BSYNC.RECONVERGENT B3 ;  /* 0x0000000000037941 */ /* 0x000fea0003800200 */
.L_x_5295:
[----:B------:R-:W-:Y:S01]  /*5f60*/  F2FP.BF16.F32.PACK_AB R110, RZ, R110 ;  /* 0x0000006eff6e723e */ /* 0x000fe200000010ff */
[----:B------:R-:W-:-:S03]  /*5f70*/  FADD.FTZ R89, R89, R108 ;  /* 0x0000006c59597221 */ /* 0x000fc60000010000 */
[----:B------:R-:W-:-:S07]  /*5f80*/  PRMT R104, R104, 0x5410, R110 ;  /* 0x0000541068687816 */ /* 0x000fce000000006e */
.L_x_5294:
[----:B------:R-:W-:Y:S05]  /*5f90*/  BSYNC.RECONVERGENT B2 ;  /* 0x0000000000027941 */ /* 0x000fea0003800200 */
.L_x_5293:
        /* <DEDUP_REMOVED lines=24> */
.L_x_5300:
[----:B------:R-:W-:Y:S05]  /*6120*/  BSYNC.RECONVERGENT B3 ;  /* 0x0000000000037941 */ /* 0x000fea0003800200 */
.L_x_5299:
[----:B------:R-:W-:Y:S01]  /*6130*/  F2FP.BF16.F32.PACK_AB R110, RZ, R110 ;  /* 0x0000006eff6e723e */ /* 0x000fe200000010ff */
[----:B------:R-:W-:-:S03]  /*6140*/  FADD.FTZ R90, R90, R109 ;  /* 0x0000006d5a5a7221 */ /* 0x000fc60000010000 */
[----:B------:R-:W-:-:S07]  /*6150*/  PRMT R105, R110, 0x7610, R105 ;  /* 0x000076106e697816 */ /* 0x000fce0000000069 */
.L_x_5298:
[----:B------:R-:W-:Y:S05]  /*6160*/  BSYNC.RECONVERGENT B2 ;  /* 0x0000000000027941 */ /* 0x000fea0003800200 */
.L_x_5297:
        /* <DEDUP_REMOVED lines=25> */
.L_x_5304:
[----:B------:R-:W-:Y:S05]  /*6300*/  BSYNC.RECONVERGENT B3 ;  /* 0x0000000000037941 */ /* 0x000fea0003800200 */
.L_x_5303:
[----:B------:R-:W-:Y:S01]  /*6310*/  F2FP.BF16.F32.PACK_AB R110, RZ, R110 ;  /* 0x0000006eff6e723e */ /* 0x000fe200000010ff */
[----:B------:R-:W-:-:S03]  /*6320*/  FADD.FTZ R91, R91, R108 ;  /* 0x0000006c5b5b7221 */ /* 0x000fc60000010000 */
[----:B------:R-:W-:-:S07]  /*6330*/  PRMT R105, R105, 0x5410, R110 ;  /* 0x0000541069697816 */ /* 0x000fce000000006e */
.L_x_5302:
[----:B------:R-:W-:Y:S05]  /*6340*/  BSYNC.RECONVERGENT B2 ;  /* 0x0000000000027941 */ /* 0x000fea0003800200 */
.L_x_5301:
        /* <DEDUP_REMOVED lines=24> */
.L_x_5308:
[----:B------:R-:W-:Y:S05]  /*64d0*/  BSYNC.RECONVERGENT B3 ;  /* 0x0000000000037941 */ /* 0x000fea0003800200 */
.L_x_5307:
[----:B------:R-:W-:Y:S01]  /*64e0*/  F2FP.BF16.F32.PACK_AB R110, RZ, R110 ;  /* 0x0000006eff6e723e */ /* 0x000fe200000010ff */
[----:B------:R-:W-:-:S03]  /*64f0*/  FADD.FTZ R84, R84, R109 ;  /* 0x0000006d54547221 */ /* 0x000fc60000010000 */
[----:B------:R-:W-:-:S07]  /*6500*/  PRMT R106, R110, 0x7610, R106 ;  /* 0x000076106e6a7816 */ /* 0x000fce000000006a */
.L_x_5306:
[----:B------:R-:W-:Y:S05]  /*6510*/  BSYNC.RECONVERGENT B2 ;  /* 0x0000000000027941 */ /* 0x000fea0003800200 */
.L_x_5305:
        /* <DEDUP_REMOVED lines=25> */
.L_x_5312:
[----:B------:R-:W-:Y:S05]  /*66b0*/  BSYNC.RECONVERGENT B3 ;  /* 0x0000000000037941 */ /* 0x000fea0003800200 */
.L_x_5311:
[----:B------:R-:W-:Y:S01]  /*66c0*/  F2FP.BF16.F32.PACK_AB R110, RZ, R110 ;  /* 0x0000006eff6e723e */ /* 0x000fe200000010ff */
[----:B------:R-:W-:-:S03]  /*66d0*/  FADD.FTZ R85, R85, R108 ;  /* 0x0000006c55557221 */ /* 0x000fc60000010000 */
[----:B------:R-:W-:-:S07]  /*66e0*/  PRMT R106, R106, 0x5410, R110 ;  /* 0x000054106a6a7816 */ /* 0x000fce000000006e */
.L_x_5310:
[----:B------:R-:W-:Y:S05]  /*66f0*/  BSYNC.RECONVERGENT B2 ;  /* 0x0000000000027941 */ /* 0x000fea0003800200 */
.L_x_5309:
        /* <DEDUP_REMOVED lines=24> */
.L_x_5316:
[----:B------:R-:W-:Y:S05]  /*6880*/  BSYNC.RECONVERGENT B3 ;  /* 0x0000000000037941 */ /* 0x000fea0003800200 */
.L_x_5315:
[----:B------:R-:W-:Y:S01]  /*6890*/  F2FP.BF16.F32.PACK_AB R110, RZ, R110 ;  /* 0x0000006eff6e723e */ /* 0x000fe200000010ff */
[----:B------:R-:W-:-:S03]  /*68a0*/  FADD.FTZ R86, R86, R109 ;  /* 0x0000006d56567221 */ /* 0x000fc60000010000 */
[----:B------:R-:W-:-:S07]  /*68b0*/  PRMT R107, R110, 0x7610, R107 ;  /* 0x000076106e6b7816 */ /* 0x000fce000000006b */
.L_x_5314:
[----:B------:R-:W-:Y:S05]  /*68c0*/  BSYNC.RECONVERGENT B2 ;  /* 0x0000000000027941 */ /* 0x000fea0003800200 */
.L_x_5313:
[----:B------:R-:W-:Y:S01]  /*68d0*/  ISETP.GT.AND P1, PT, R2, RZ, PT ;  /* 0x000000ff0200720c */ /* 0x000fe20003f24270 */
[-CC-:B------:R-:W-:Y:S01]  /*68e0*/  FFMA.FTZ R2, R144, R158.reuse, R157.reuse ;  /* 0x0000009e90027223 */ /* 0x180fe2000001009d */
        /* <DEDUP_REMOVED lines=46> */
.L_x_5288:
        /* <DEDUP_REMOVED lines=21> */
[----:B-----5:R-:W-:-:S03]  /*6d20*/  SHF.L.U32 R129, R100, 0x10, RZ ;  /* 0x0000001064817819 */ /* 0x020fc600000006ff */
[----:B------:R-:W-:-:S04]  /*6d30*/  FMUL.FTZ R128, R128, UR12 ;  /* 0x0000000c80807c20 */ /* 0x000fc80008410000 */
[----:B------:R-:W-:-:S07]  /*6d40*/  FMUL.FTZ R129, R129, R128 ;  /* 0x0000008081817220 */ /* 0x000fce0000410000 */
.L_x_5320:
[----:B------:R-:W-:Y:S05]  /*6d50*/  BSYNC.RECONVERGENT B3 ;  /* 0x0000000000037941 */ /* 0x000fea0003800200 */
.L_x_5319:
[----:B------:R-:W-:Y:S01]  /*6d60*/  F2FP.BF16.F32.PACK_AB R130, RZ, R130 ;  /* 0x00000082ff82723e */ /* 0x000fe200000010ff */
[----:B------:R-:W-:-:S03]  /*6d70*/  FADD.FTZ R88, R88, R129 ;  /* 0x0000008158587221 */ /* 0x000fc60000010000 */
[----:B------:R-:W-:-:S07]  /*6d80*/  PRMT R104, R130, 0x7610, R104 ;  /* 0x0000761082687816 */ /* 0x000fce0000000068 */
.L_x_5318:
[----:B------:R-:W-:Y:S05]  /*6d90*/  BSYNC.RECONVERGENT B2 ;  /* 0x0000000000027941 */ /* 0x000fea0003800200 */
.L_x_5317:
        /* <DEDUP_REMOVED lines=25> */
.L_x_5324:
[----:B------:R-:W-:Y:S05]  /*6f30*/  BSYNC.RECONVERGENT B3 ;  /* 0x0000000000037941 */ /* 0x000fea0003800200 */
.L_x_5323:
[----:B------:R-:W-:Y:S01]  /*6f40*/  F2FP.BF16.F32.PACK_AB R130, RZ, R130 ;  /* 0x00000082ff82723e */ /* 0x000fe200000010ff */
[----:B------:R-:W-:-:S03]  /*6f50*/  FADD.FTZ R89, R89, R128 ;  /* 0x0000008059597221 */ /* 0x000fc60000010000 */
[----:B------:R-:W-:-:S07]  /*6f60*/  PRMT R104, R104, 0x5410, R130 ;  /* 0x0000541068687816 */ /* 0x000fce0000000082 */
.L_x_5322:
[----:B------:R-:W-:Y:S05]  /*6f70*/  BSYNC.RECONVERGENT B2 ;  /* 0x0000000000027941 */ /* 0x000fea0003800200 */
.L_x_5321:
        /* <DEDUP_REMOVED lines=24> */
.L_x_5328:
[----:B------:R-:W-:Y:S05]  /*7100*/  BSYNC.RECONVERGENT B3 ;  /* 0x0000000000037941 */ /* 0x000fea0003800200 */
.L_x_5327:
[----:B------:R-:W-:Y:S01]  /*7110*/  F2FP.BF16.F32.PACK_AB R130, RZ, R130 ;  /* 0x00000082ff82723e */ /* 0x000fe200000010ff */
[----:B------:R-:W-:-:S03]  /*7120*/  FADD.FTZ R90, R90, R129 ;  /* 0x000000815a5a7221 */ /* 0x000fc60000010000 */
[----:B------:R-:W-:-:S07]  /*7130*/  PRMT R105, R130, 0x7610, R105 ;  /* 0x0000761082697816 */ /* 0x000fce0000000069 */
.L_x_5326:
[----:B------:R-:W-:Y:S05]  /*7140*/  BSYNC.RECONVERGENT B2 ;  /* 0x0000000000027941 */ /* 0x000fea0003800200 */
.L_x_5325:
        /* <DEDUP_REMOVED lines=25> */
.L_x_5332:
[----:B------:R-:W-:Y:S05]  /*72e0*/  BSYNC.RECONVERGENT B3 ;  /* 0x0000000000037941 */ /* 0x000fea0003800200 */
.L_x_5331:
[----:B------:R-:W-:Y:S01]  /*72f0*/  F2FP.BF16.F32.PACK_AB R130, RZ, R130 ;  /* 0x00000082ff82723e */ /* 0x000fe200000010ff */
[----:B------:R-:W-:-:S03]  /*7300*/  FADD.FTZ R91, R91, R128 ;  /* 0x000000805b5b7221 */ /* 0x000fc60000010000 */
[----:B------:R-:W-:-:S07]  /*7310*/  PRMT R105, R105, 0x5410, R130 ;  /* 0x0000541069697816 */ /* 0x000fce0000000082 */
.L_x_5330:
[----:B------:R-:W-:Y:S05]  /*7320*/  BSYNC.RECONVERGENT B2 ;  /* 0x0000000000027941 */ /* 0x000fea0003800200 */
.L_x_5329:
        /* <DEDUP_REMOVED lines=24> */
.L_x_5336:
[----:B------:R-:W-:Y:S05]  /*74b0*/  BSYNC.RECONVERGENT B3 ;  /* 0x0000000000037941 */ /* 0x000fea0003800200 */
.L_x_5335:
[----:B------:R-:W-:Y:S01]  /*74c0*/  F2FP.BF16.F32.PACK_AB R130, RZ, R130 ;  /* 0x00000082ff82723e */ /* 0x000fe200000010ff */
[----:B------:R-:W-:-:S03]  /*74d0*/  FADD.FTZ R84, R84, R129 ;  /* 0x0000008154547221 */ /* 0x000fc60000010000 */
[----:B------:R-:W-:-:S07]  /*74e0*/  PRMT R106, R130, 0x7610, R106 ;  /* 0x00007610826a7816 */ /* 0x000fce000000006a */
.L_x_5334:
[----:B------:R-:W-:Y:S05]  /*74f0*/  BSYNC.RECONVERGENT B2 ;  /* 0x0000000000027941 */ /* 0x000fea0003800200 */
.L_x_5333:
        /* <DEDUP_REMOVED lines=25> */
.L_x_5340:
[----:B------:R-:W-:Y:S05]  /*7690*/  BSYNC.RECONVERGENT B3 ;  /* 0x0000000000037941 */ /* 0x000fea0003800200 */
.L_x_5339:
[----:B------:R-:W-:Y:S01]  /*76a0*/  F2FP.BF16.F32.PACK_AB R130, RZ, R130 ;  /* 0x00000082ff82723e */ /* 0x000fe200000010ff */
[----:B------:R-:W-:-:S03]  /*76b0*/  FADD.FTZ R85, R85, R128 ;  /* 0x0000008055557221 */ /* 0x000fc60000010000 */
[----:B------:R-:W-:-:S07]  /*76c0*/  PRMT R106, R106, 0x5410, R130 ;  /* 0x000054106a6a7816 */ /* 0x000fce0000000082 */
.L_x_5338:
[----:B------:R-:W-:Y:S05]  /*76d0*/  BSYNC.RECONVERGENT B2 ;  /* 0x0000000000027941 */ /* 0x000fea0003800200 */
.L_x_5337:
        /* <DEDUP_REMOVED lines=24> */
.L_x_5344:
[----:B------:R-:W-:Y:S05]  /*7860*/  BSYNC.RECONVERGENT B3 ;  /* 0x0000000000037941 */ /* 0x000fea0003800200 */
.L_x_5343:
[----:B------:R-:W-:Y:S01]  /*7870*/  F2FP.BF16.F32.PACK_AB R130, RZ, R130 ;  /* 0x00000082ff82723e */ /* 0x000fe200000010ff */
[----:B------:R-:W-:-:S03]  /*7880*/  FADD.FTZ R86, R86, R129 ;  /* 0x0000008156567221 */ /* 0x000fc60000010000 */
[----:B------:R-:W-:-:S07]  /*7890*/  PRMT R107, R130, 0x7610, R107 ;  /* 0x00007610826b7816 */ /* 0x000fce000000006b */
.L_x_5342:
[----:B------:R-:W-:Y:S05]  /*78a0*/  BSYNC.RECONVERGENT B2 ;  /* 0x0000000000027941 */ /* 0x000fea0003800200 */
.L_x_5341:
[----:B------:R-:W-:Y:S05]  /*78b0*/  @!P2 BRA `(.L_x_5273) ;  /* 0x000000000048a947 */ /* 0x000fea0003800000 */
[----:B------:R-:W-:Y:S01]  /*78c0*/  FFMA.FTZ R158, R154, R158, R157 ;  /* 0x0000009e9a9e7223 */ /* 0x000fe2000001009d */
[----:B------:R-:W-:Y:S02]  /*78d0*/  ISETP.GE.U32.AND P1, PT, R118, RZ, PT ;  /* 0x000000ff7600720c */ /* 0x000fe40003f26070 */
[----:B------:R-:W-:Y:S01]  /*78e0*/  ISETP.GT.AND P3, PT, R2, RZ, PT ;  /* 0x000000ff0200720c */ /* 0x000fe20003f64270 */
[----:B0-----:R-:W-:Y:S01]  /*78f0*/  FADD.FTZ R129, R153, -R158 ;  /* 0x8000009e99817221 */ /* 0x001fe20000010000 */
[----:B------:R-:W-:-:S03]  /*7900*/  ISETP.GE.U32.AND.EX P1, PT, R119, 0x1000000, PT, P1 ;  /* 0x010000007700780c */ /* 0x000fc60003f26110 */
[----:B------:R-:W-:-:S05]  /*7910*/  FMUL.FTZ R129, R116, R129 ;  /* 0x0000008174817220 */ /* 0x000fca0000410000 */
[----:B------:R-:W-:-:S05]  /*7920*/  FSEL R2, R129, RZ, P3 ;  /* 0x000000ff81027208 */ /* 0x000fca0001800000 */
[----:B------:R-:W-:Y:S01]  /*7930*/  FMUL.FTZ R2, R2, UR13 ;  /* 0x0000000d02027c20 */ /* 0x000fe20008410000 */
[----:B-----5:R-:W-:-:S03]  /*7940*/  @P1 PRMT R116, R103, 0x7632, R116 ;  /* 0x0000763267741816 */ /* 0x020fc60000000074 */
[----:B------:R-:W-:Y:S01]  /*7950*/  FMUL.FTZ R119, R2, UR12 ;  /* 0x0000000c02777c20 */ /* 0x000fe20008410000 */
[----:B------:R-:W-:Y:S01]  /*7960*/  @P1 SHF.L.U32 R116, R116, 0x10, RZ ;  /* 0x0000001074741819 */ /* 0x000fe200000006ff */
[----:B------:R-:W-:Y:S02]  /*7970*/  HFMA2 R2, -RZ, RZ, 0, 0 ;  /* 0x00000000ff027431 */ /* 0x000fe400000001ff */
[----:B------:R-:W-:Y:S02]  /*7980*/  FMUL.FTZ R118, R35, R119 ;  /* 0x0000007723767220 */ /* 0x000fe40000410000 */
[----:B------:R-:W-:-:S03]  /*7990*/  @P1 FMUL.FTZ R2, R119, R116 ;  /* 0x0000007477021220 */ /* 0x000fc60000410000 */
[----:B------:R-:W-:Y:S01]  /*79a0*/  FSEL R118, R118, RZ, P1 ;  /* 0x000000ff76767208 */ /* 0x000fe20000800000 */
[----:B------:R-:W-:-:S03]  /*79b0*/  FADD.FTZ R87, R87, R2 ;  /* 0x0000000257577221 */ /* 0x000fc60000010000 */
[----:B------:R-:W-:-:S04]  /*79c0*/  F2FP.BF16.F32.PACK_AB R118, RZ, R118 ;  /* 0x00000076ff76723e */ /* 0x000fc800000010ff */
[----:B------:R-:W-:-:S07]  /*79d0*/  PRMT R107, R107, 0x5410, R118 ;  /* 0x000054106b6b7816 */ /* 0x000fce0000000076 */
.L_x_5273:
[----:B------:R-:W-:Y:S05]  /*79e0*/  BSYNC.RECONVERGENT B1 ;  /* 0x0000000000017941 */ /* 0x000fea0003800200 */
.L_x_5256:
[----:B------:R-:W1:Y:S01]  /*79f0*/  @P0 LDC.64 R118, c[0x0][0x478] ;  /* 0x00011e00ff760b82 */ /* 0x000e620000000a00 */
[----:B------:R-:W-:-:S07]  /*7a00*/  @P0 IADD3 R117, PT, PT, R117, 0x20, RZ ;  /* 0x0000002075750810 */ /* 0x000fce0007ffe0ff */
[----:B0-----:R-:W0:Y:S08]  /*7a10*/  @P2 LDC.64 R128, c[0x0][0x468] ;  /* 0x00011a00ff802b82 */ /* 0x001e300000000a00 */
[----:B------:R-:W2:Y:S01]  /*7a20*/  LDC.64 R130, c[0x0][0x380] ;  /* 0x0000e000ff827b82 */ /* 0x000ea20000000a00 */
[----:B-1----:R-:W-:-:S05]  /*7a30*/  @P0 IMAD.WIDE.U32 R116, R117, 0x20, R118 ;  /* 0x0000002075740825 */ /* 0x002fca00078e0076 */
[----:B------:R1:W-:Y:S01]  /*7a40*/  @P0 STG.E.128 desc[UR6][R116.64], R108 ;  /* 0x0000006c74000986 */ /* 0x0003e2000c101d06 */
[----:B0-----:R-:W-:-:S03]  /*7a50*/  @P2 IMAD.WIDE.U32 R156, R156, 0x10, R128 ;  /* 0x000000109c9c2825 */ /* 0x001fc600078e0080 */
[----:B------:R1:W-:Y:S04]  /*7a60*/  @P0 STG.E.128 desc[UR6][R116.64+0x10], R112 ;  /* 0x0000107074000986 */ /* 0x0003e8000c101d06 */
[----:B------:R1:W-:Y:S01]  /*7a70*/  @P2 STG.E.128 desc[UR6][R156.64], R104 ;  /* 0x000000689c002986 */ /* 0x0003e2000c101d06 */
[----:B--2---:R-:W-:-:S04]  /*7a80*/  LEA R0, R130, R0, 0x2 ;  /* 0x0000000082007211 */ /* 0x004fc800078e10ff */
[----:B------:R-:W-:-:S13]  /*7a90*/  ISETP.GE.AND P0, PT, R0, R131, PT ;  /* 0x000000830000720c */ /* 0x000fda0003f06270 */
[----:B-1----:R-:W-:Y:S05]  /*7aa0*/  @!P0 BRA `(.L_x_5345) ;  /* 0xffffff8800308947 */ /* 0x002fea000383ffff */
.L_x_5158:
[----:B------:R-:W-:Y:S05]  /*7ab0*/  BSYNC B0 ;  /* 0x0000000000007941 */ /* 0x000fea0003800000 */
.L_x_5157:
        /* <DEDUP_REMOVED lines=151> */
.L_x_5162:
        /* <DEDUP_REMOVED lines=8> */
.L_x_5347:
[----:B------:R-:W-:Y:S05]  /*84b0*/  BSYNC B1 ;  /* 0x0000000000017941 */ /* 0x000fea0003800000 */
.L_x_5346:
        /* <DEDUP_REMOVED lines=8> */
.L_x_5348:
[----:B------:R-:W-:-:S05]  /*8540*/  FADD.FTZ R156, R156, R155 ;  /* 0x0000009b9c9c7221 */ /* 0x000fca0000010000 */
[----:B------:R-:W-:Y:S01]  /*8550*/  MOV R168, R156 ;  /* 0x0000009c00a87202 */ /* 0x000fe20000000f00 */
[----:B------:R-:W-:Y:S01]  /*8560*/  HFMA2 R167, -RZ, RZ, 0, 1.1920928955078125e-07 ;  /* 0x00000002ffa77431 */ /* 0x000fe200000001ff */
[----:B------:R-:W-:-:S07]  /*8570*/  MOV R157, R166 ;  /* 0x000000a6009d7202 */ /* 0x000fce0000000f00 */
[----:B------:R-:W-:Y:S05]  /*8580*/  WARPSYNC.COLLECTIVE R165, `(.L_x_5349) ;  /* 0x00000000a5087348 */ /* 0x000fea0003c00000 */
[----:B------:R0:W1:Y:S02]  /*8590*/  SHFL.BFLY P0, R166, R168, R167, R170 ;  /* 0x0c0000a7a8a67389 */ /* 0x00006400000000aa */
[----:B01----:R-:W-:Y:S05]  /*85a0*/  ENDCOLLECTIVE ;  /* 0x000000000000791b */ /* 0x003fea0003800000 */
.L_x_5349:
[----:B------:R-:W-:-:S05]  /*85b0*/  FADD.FTZ R157, R157, R160 ;  /* 0x000000a09d9d7221 */ /* 0x000fca0000010000 */
[----:B------:R-:W-:Y:S02]  /*85c0*/  MOV R168, R157 ;  /* 0x0000009d00a87202 */ /* 0x000fe40000000f00 */
[----:B------:R-:W-:-:S07]  /*85d0*/  MOV R159, R166 ;  /* 0x000000a6009f7202 */ /* 0x000fce0000000f00 */
[----:B------:R-:W-:Y:S05]  /*85e0*/  WARPSYNC.COLLECTIVE R165, `(.L_x_5350) ;  /* 0x00000000a5087348 */ /* 0x000fea0003c00000 */
[----:B------:R0:W1:Y:S02]  /*85f0*/  SHFL.BFLY P0, R166, R168, R167, R170 ;  /* 0x0c0000a7a8a67389 */ /* 0x00006400000000aa */
[----:B01----:R-:W-:Y:S05]  /*8600*/  ENDCOLLECTIVE ;  /* 0x000000000000791b */ /* 0x003fea0003800000 */
.L_x_5350:
[----:B------:R-:W-:-:S05]  /*8610*/  FADD.FTZ R159, R156, R159 ;  /* 0x0000009f9c9f7221 */ /* 0x000fca0000010000 */
[----:B------:R-:W-:Y:S01]  /*8620*/  MOV R168, R159 ;  /* 0x0000009f00a87202 */ /* 0x000fe20000000f00 */
[----:B------:R-:W-:Y:S01]  /*8630*/  HFMA2 R167, -RZ, RZ, 0, 2.384185791015625e-07 ;  /* 0x00000004ffa77431 */ /* 0x000fe200000001ff */
[----:B------:R-:W-:-:S07]  /*8640*/  MOV R158, R166 ;  /* 0x000000a6009e7202 */ /* 0x000fce0000000f00 */
[----:B------:R-:W-:Y:S05]  /*8650*/  WARPSYNC.COLLECTIVE R165, `(.L_x_5351) ;  /* 0x00000000a5087348 */ /* 0x000fea0003c00000 */
[----:B------:R0:W1:Y:S02]  /*8660*/  SHFL.BFLY P0, R166, R168, R167, R170 ;  /* 0x0c0000a7a8a67389 */ /* 0x00006400000000aa */
[----:B01----:R-:W-:Y:S05]  /*8670*/  ENDCOLLECTIVE ;  /* 0x000000000000791b */ /* 0x003fea0003800000 */
.L_x_5351:
[----:B------:R-:W-:-:S05]  /*8680*/  FADD.FTZ R158, R157, R158 ;  /* 0x0000009e9d9e7221 */ /* 0x000fca0000010000 */
[----:B------:R-:W-:Y:S02]  /*8690*/  MOV R168, R158 ;  /* 0x0000009e00a87202 */ /* 0x000fe40000000f00 */
[----:B------:R-:W-:-:S07]  /*86a0*/  MOV R162, R166 ;  /* 0x000000a600a27202 */ /* 0x000fce0000000f00 */
[----:B------:R-:W-:Y:S05]  /*86b0*/  WARPSYNC.COLLECTIVE R165, `(.L_x_5352) ;  /* 0x00000000a5087348 */ /* 0x000fea0003c00000 */
[----:B------:R0:W1:Y:S02]  /*86c0*/  SHFL.BFLY P0, R166, R168, R167, R170 ;  /* 0x0c0000a7a8a67389 */ /* 0x00006400000000aa */
[----:B01----:R-:W-:Y:S05]  /*86d0*/  ENDCOLLECTIVE ;  /* 0x000000000000791b */ /* 0x003fea0003800000 */
.L_x_5352:
[----:B------:R-:W-:-:S05]  /*86e0*/  FADD.FTZ R162, R159, R162 ;  /* 0x000000a29fa27221 */ /* 0x000fca0000010000 */
[----:B------:R-:W-:Y:S01]  /*86f0*/  MOV R168, R162 ;  /* 0x000000a200a87202 */ /* 0x000fe20000000f00 */
[----:B------:R-:W-:Y:S01]  /*8700*/  HFMA2 R167, -RZ, RZ, 0, 4.76837158203125e-07 ;  /* 0x00000008ffa77431 */ /* 0x000fe200000001ff */
[----:B------:R-:W-:-:S07]  /*8710*/  MOV R161, R166 ;  /* 0x000000a600a17202 */ /* 0x000fce0000000f00 */
[----:B------:R-:W-:Y:S05]  /*8720*/  WARPSYNC.COLLECTIVE R165, `(.L_x_5353) ;  /* 0x00000000a5087348 */ /* 0x000fea0003c00000 */
[----:B------:R0:W1:Y:S02]  /*8730*/  SHFL.BFLY P0, R166, R168, R167, R170 ;  /* 0x0c0000a7a8a67389 */ /* 0x00006400000000aa */
[----:B01----:R-:W-:Y:S05]  /*8740*/  ENDCOLLECTIVE ;  /* 0x000000000000791b */ /* 0x003fea0003800000 */
.L_x_5353:
[----:B------:R-:W-:-:S05]  /*8750*/  FADD.FTZ R161, R158, R161 ;  /* 0x000000a19ea17221 */ /* 0x000fca0000010000 */
[----:B------:R-:W-:Y:S02]  /*8760*/  MOV R168, R161 ;  /* 0x000000a100a87202 */ /* 0x000fe40000000f00 */
[----:B------:R-:W-:-:S07]  /*8770*/  MOV R155, R166 ;  /* 0x000000a6009b7202 */ /* 0x000fce0000000f00 */
[----:B------:R-:W-:Y:S05]  /*8780*/  WARPSYNC.COLLECTIVE R165, `(.L_x_5354) ;  /* 0x00000000a5087348 */ /* 0x000fea0003c00000 */
[----:B------:R0:W1:Y:S02]  /*8790*/  SHFL.BFLY P0, R166, R168, R167, R170 ;  /* 0x0c0000a7a8a67389 */ /* 0x00006400000000aa */
[----:B01----:R-:W-:Y:S05]  /*87a0*/  ENDCOLLECTIVE ;  /* 0x000000000000791b */ /* 0x003fea0003800000 */
.L_x_5354:
[----:B------:R-:W-:-:S05]  /*87b0*/  FADD.FTZ R163, R162, R155 ;  /* 0x0000009ba2a37221 */ /* 0x000fca0000010000 */
[----:B------:R-:W-:Y:S01]  /*87c0*/  MOV R168, R163 ;  /* 0x000000a300a87202 */ /* 0x000fe20000000f00 */
[----:B------:R-:W-:Y:S01]  /*87d0*/  HFMA2 R167, -RZ, RZ, 0, 9.5367431640625e-07 ;  /* 0x00000010ffa77431 */ /* 0x000fe200000001ff */
[----:B------:R-:W-:-:S07]  /*87e0*/  MOV R160, R166 ;  /* 0x000000a600a07202 */ /* 0x000fce0000000f00 */
[----:B------:R-:W-:Y:S05]  /*87f0*/  WARPSYNC.COLLECTIVE R165, `(.L_x_5355) ;  /* 0x00000000a5087348 */ /* 0x000fea0003c00000 */
[----:B------:R0:W1:Y:S02]  /*8800*/  SHFL.BFLY P0, R166, R168, R167, R170 ;  /* 0x0c0000a7a8a67389 */ /* 0x00006400000000aa */
[----:B01----:R-:W-:Y:S05]  /*8810*/  ENDCOLLECTIVE ;  /* 0x000000000000791b */ /* 0x003fea0003800000 */
.L_x_5355:
[----:B------:R-:W-:-:S05]  /*8820*/  FADD.FTZ R160, R161, R160 ;  /* 0x000000a0a1a07221 */ /* 0x000fca0000010000 */
[----:B------:R-:W-:Y:S02]  /*8830*/  MOV R168, R160 ;  /* 0x000000a000a87202 */ /* 0x000fe40000000f00 */
[----:B------:R-:W-:-:S07]  /*8840*/  MOV R164, R166 ;  /* 0x000000a600a47202 */ /* 0x000fce0000000f00 */
[----:B------:R-:W-:Y:S05]  /*8850*/  WARPSYNC.COLLECTIVE R165, `(.L_x_5356) ;  /* 0x00000000a5087348 */ /* 0x000fea0003c00000 */
[----:B------:R0:W1:Y:S02]  /*8860*/  SHFL.BFLY P0, R166, R168, R167, R170 ;  /* 0x0c0000a7a8a67389 */ /* 0x00006400000000aa */
[----:B01----:R-:W-:Y:S05]  /*8870*/  ENDCOLLECTIVE ;  /* 0x000000000000791b */ /* 0x003fea0003800000 */
.L_x_5356:
[----:B------:R-:W-:Y:S01]  /*8880*/  MOV R157, R166 ;  /* 0x000000a6009d7202 */ /* 0x000fe20000000f00 */
[----:B------:R-:W-:Y:S06]  /*8890*/  BRA `(.L_x_5357) ;  /* 0xffffff8800e47947 */ /* 0x000fec000383ffff */
.L_x_5358:
        /* <DEDUP_REMOVED lines=14> */
.L_x_11247:


//--------------------- .text._ZN10layer_norm13ln_bwd_kernelINS_13Kernel_traitsIf6__halfS2_S2_fjLj512ELj1ELj4ELj1ELj16ENS_18Kernel_traits_baseILj512EfS2_S2_S2_fjLj128EEEEELb0ELb0ELb0ELb0EEEvNS_9BwdParamsE --------------------------
	.section	.text._ZN10layer_norm13ln_bwd_kernelINS_13Kernel_traitsIf6__halfS2_S2_fjLj512ELj1ELj4ELj1ELj16ENS_18Kernel_traits_baseILj512EfS2_S2_S2_fjLj128EEEEELb0ELb0ELb0ELb0EEEvNS_9BwdParamsE,"ax",@progbits
	.align	128
        .global         _ZN10layer_norm13ln_bwd_kernelINS_13Kernel_traitsIf6__halfS2_S2_fjLj512ELj1ELj4ELj1ELj16ENS_18Kernel_traits_baseILj512EfS2_S2_S2_fjLj128EEEEELb0ELb0ELb0ELb0EEEvNS_9BwdParamsE
        .type           _ZN10layer_norm13ln_bwd_kernelINS_13Kernel_traitsIf6__halfS2_S2_fjLj512ELj1ELj4ELj1ELj16ENS_18Kernel_traits_baseILj512EfS2_S2_S2_fjLj128EEEEELb0ELb0ELb0ELb0EEEvNS_9BwdParamsE,@function
        .size           _ZN10layer_norm13ln_bwd_kernelINS_13Kernel_traitsIf6__halfS2_S2_fjLj512ELj1ELj4ELj1ELj16ENS_18Kernel_traits_baseILj512EfS2_S2_S2_fjLj128EEEEELb0ELb0ELb0ELb0EEEvNS_9BwdParamsE,(.L_x_11248 - _ZN10layer_norm13ln_bwd_kernelINS_13Kernel_traitsIf6__halfS2_S2_fjLj512ELj1ELj4ELj1ELj16ENS_18Kernel_traits_baseILj512EfS2_S2_S2_fjLj128EEEEELb0ELb0ELb0ELb0EEEvNS_9BwdParamsE)
        .other          _ZN10layer_norm13ln_bwd_kernelINS_13Kernel_traitsIf6__halfS2_S2_fjLj512ELj1ELj4ELj1ELj16ENS_18Kernel_traits_baseILj512EfS2_S2_S2_fjLj128EEEEELb0ELb0ELb0ELb0EEEvNS_9BwdParamsE,@"STO_CUDA_ENTRY STV_DEFAULT"
_ZN10layer_norm13ln_bwd_kernelINS_13Kernel_traitsIf6__halfS2_S2_fjLj512ELj1ELj4ELj1ELj16ENS_18Kernel_traits_baseILj512EfS2_S2_S2_fjLj128EEEEELb0ELb0ELb0ELb0EEEvNS_9BwdParamsE:
.text._ZN10layer_norm13ln_bwd_kernelINS_13Kernel_traitsIf6__halfS2_S2_fjLj512ELj1ELj4ELj1ELj16ENS_18Kernel_traits_baseILj512EfS2_S2_S2_fjLj128EEEEELb0ELb0ELb0ELb0EEEvNS_9BwdParamsE:
        /* <DEDUP_REMOVED lines=69> */
.L_x_5383:
        /* <DEDUP_REMOVED lines=20> */
[----:B------:R-:W-:Y:S01]  /*0590*/  LEA.HI.SX32 R89, R89, R106, 0x1d ;  /* 0x0000006a59597211 */ /* 0x000fe200078feaff */
[----:B---3--:R-:W-:Y:S01]  /*05a0*/  @P0 HADD2.F32 R91, -RZ, R76.H0_H0 ;  /* 0x2000004cff5b0230 */ /* 0x008fe20000004100 */
        /* <DEDUP_REMOVED lines=14> */
[----:B--2---:R-:W-:Y:S02]  /*0690*/  HADD2.F32 R93, -RZ, R76.H0_H0 ;  /* 0x2000004cff5d7230 */ /* 0x004fe40000004100 */
[----:B------:R-:W-:Y:S02]  /*06a0*/  HADD2.F32 R103, -RZ, R78.H0_H0 ;  /* 0x2000004eff677230 */ /* 0x000fe40000004100 */
[----:B------:R-:W-:Y:S02]  /*06b0*/  HADD2.F32 R95, -RZ, R76.H1_H1 ;  /* 0x3000004cff5f7230 */ /* 0x000fe40000004100 */
[----:B------:R-:W-:Y:S01]  /*06c0*/  FADD.FTZ R93, -R104, R93 ;  /* 0x0000005d685d7221 */ /* 0x000fe20000010100 */
[--C-:B------:R-:W-:Y:S02]  /*06d0*/  HADD2.F32 R97, -RZ, R77.reuse.H0_H0 ;  /* 0x2000004dff617230 */ /* 0x100fe40000004100 */
[----:B------:R-:W-:-:S02]  /*06e0*/  HADD2.F32 R99, -RZ, R77.H1_H1 ;  /* 0x3000004dff637230 */ /* 0x000fc40000004100 */
[C---:B------:R-:W-:Y:S01]  /*06f0*/  FADD.FTZ R95, -R104.reuse, R95 ;  /* 0x0000005f685f7221 */ /* 0x040fe20000010100 */
[--C-:B---3--:R-:W-:Y:S02]  /*0700*/  HADD2.F32 R77, -RZ, R83.reuse.H0_H0 ;  /* 0x20000053ff4d7230 */ /* 0x108fe40000004100 */
[C---:B------:R-:W-:Y:S01]  /*0710*/  FADD.FTZ R97, -R104.reuse, R97 ;  /* 0x0000006168617221 */ /* 0x040fe20000010100 */
[----:B------:R-:W-:Y:S02]  /*0720*/  HADD2.F32 R76, -RZ, R83.H1_H1 ;  /* 0x30000053ff4c7230 */ /* 0x000fe40000004100 */
[----:B------:R-:W-:Y:S01]  /*0730*/  FADD.FTZ R83, -R104, R103 ;  /* 0x0000006768537221 */ /* 0x000fe20000010100 */
[--C-:B------:R-:W-:Y:S02]  /*0740*/  HADD2.F32 R101, -RZ, R80.reuse.H0_H0 ;  /* 0x20000050ff657230 */ /* 0x100fe40000004100 */
[----:B-----5:R-:W-:Y:S01]  /*0750*/  FMUL.FTZ R103, R90, R93 ;  /* 0x0000005d5a677220 */ /* 0x020fe20000410000 */
[----:B------:R-:W-:-:S02]  /*0760*/  HADD2.F32 R100, -RZ, R80.H1_H1 ;  /* 0x30000050ff647230 */ /* 0x000fc40000004100 */
[----:B------:R-:W-:Y:S01]  /*0770*/  FMUL.FTZ R102, R90, R95 ;  /* 0x0000005f5a667220 */ /* 0x000fe20000410000 */
[--C-:B------:R-:W-:Y:S02]  /*0780*/  HADD2.F32 R105, -RZ, R81.reuse.H0_H0 ;  /* 0x20000051ff697230 */ /* 0x100fe40000004100 */
[----:B------:R-:W-:Y:S01]  /*0790*/  FADD.FTZ R72, R72, R101 ;  /* 0x0000006548487221 */ /* 0x000fe20000010000 */
[----:B------:R-:W-:Y:S02]  /*07a0*/  HADD2.F32 R96, -RZ, R81.H1_H1 ;  /* 0x30000051ff607230 */ /* 0x000fe40000004100 */
[----:B------:R-:W-:Y:S01]  /*07b0*/  FADD.FTZ R81, -R104, R99 ;  /* 0x0000006368517221 */ /* 0x000fe20000010100 */
[-C--:B------:R-:W-:Y:S01]  /*07c0*/  FFMA.FTZ R64, R103, R101.reuse, R64 ;  /* 0x0000006567407223 */ /* 0x080fe20000010040 */
[----:B------:R-:W-:Y:S01]  /*07d0*/  FMUL.FTZ R101, R20, R101 ;  /* 0x0000006514657220 */ /* 0x000fe20000410000 */
[----:B------:R-:W-:Y:S02]  /*07e0*/  HADD2.F32 R109, -RZ, R78.H1_H1 ;  /* 0x3000004eff6d7230 */ /* 0x000fe40000004100 */
[----:B------:R-:W-:Y:S01]  /*07f0*/  FADD.FTZ R73, R73, R100 ;  /* 0x0000006449497221 */ /* 0x000fe20000010000 */
[-C--:B------:R-:W-:Y:S01]  /*0800*/  FFMA.FTZ R65, R102, R100.reuse, R65 ;  /* 0x0000006466417223 */ /* 0x080fe20000010041 */
[C---:B------:R-:W-:Y:S01]  /*0810*/  FMUL.FTZ R98, R90.reuse, R81 ;  /* 0x000000515a627220 */ /* 0x040fe20000410000 */
[----:B------:R-:W-:Y:S01]  /*0820*/  FMUL.FTZ R100, R21, R100 ;  /* 0x0000006415647220 */ /* 0x000fe20000410000 */
[----:B------:R-:W-:Y:S01]  /*0830*/  FMUL.FTZ R95, R90, R83 ;  /* 0x000000535a5f7220 */ /* 0x000fe20000410000 */
[----:B------:R-:W-:Y:S01]  /*0840*/  FADD.FTZ R81, RZ, R101 ;  /* 0x00000065ff517221 */ /* 0x000fe20000010000 */
[----:B------:R-:W-:Y:S01]  /*0850*/  FFMA.FTZ R83, R103, R101, RZ ;  /* 0x0000006567537223 */ /* 0x000fe200000100ff */
[----:B------:R-:W-:-:S02]  /*0860*/  HADD2.F32 R107, -RZ, R82.H0_H0 ;  /* 0x20000052ff6b7230 */ /* 0x000fc40000004100 */
[----:B------:R-:W-:Y:S01]  /*0870*/  FMUL.FTZ R99, R90, R97 ;  /* 0x000000615a637220 */ /* 0x000fe20000410000 */
[----:B------:R-:W-:Y:S01]  /*0880*/  FADD.FTZ R109, -R104, R109 ;  /* 0x0000006d686d7221 */ /* 0x000fe20000010100 */
[-C--:B------:R-:W-:Y:S01]  /*0890*/  FMUL.FTZ R97, R22, R105.reuse ;  /* 0x0000006916617220 */ /* 0x080fe20000410000 */
[----:B------:R-:W-:Y:S01]  /*08a0*/  FADD.FTZ R78, R81, R100 ;  /* 0x00000064514e7221 */ /* 0x000fe20000010000 */
[----:B------:R-:W-:Y:S01]  /*08b0*/  FFMA.FTZ R92, R102, R100, R83 ;  /* 0x00000064665c7223 */ /* 0x000fe20000010053 */
[--C-:B------:R-:W-:Y:S02]  /*08c0*/  HADD2.F32 R111, -RZ, R79.reuse.H0_H0 ;  /* 0x2000004fff6f7230 */ /* 0x100fe40000004100 */
[----:B------:R-:W-:Y:S01]  /*08d0*/  FADD.FTZ R74, R74, R105 ;  /* 0x000000694a4a7221 */ /* 0x000fe20000010000 */
[----:B------:R-:W-:Y:S02]  /*08e0*/  HADD2.F32 R82, -RZ, R82.H1_H1 ;  /* 0x30000052ff527230 */ /* 0x000fe40000004100 */
[----:B------:R-:W-:Y:S01]  /*08f0*/  FFMA.FTZ R66, R99, R105, R66 ;  /* 0x0000006963427223 */ /* 0x000fe20000010042 */
[----:B------:R-:W-:Y:S01]  /*0900*/  FADD.FTZ R75, R75, R96 ;  /* 0x000000604b4b7221 */ /* 0x000fe20000010000 */
[-C--:B------:R-:W-:Y:S01]  /*0910*/  FFMA.FTZ R67, R98, R96.reuse, R67 ;  /* 0x0000006062437223 */ /* 0x080fe20000010043 */
[----:B------:R-:W-:Y:S01]  /*0920*/  FMUL.FTZ R96, R23, R96 ;  /* 0x0000006017607220 */ /* 0x000fe20000410000 */
[----:B------:R-:W-:Y:S01]  /*0930*/  FADD.FTZ R68, R68, R107 ;  /* 0x0000006b44447221 */ /* 0x000fe20000010000 */
[-C--:B------:R-:W-:Y:S01]  /*0940*/  FFMA.FTZ R36, R95, R107.reuse, R36 ;  /* 0x0000006b5f247223 */ /* 0x080fe20000010024 */
[----:B------:R-:W-:Y:S01]  /*0950*/  FMUL.FTZ R93, R24, R107 ;  /* 0x0000006b185d7220 */ /* 0x000fe20000410000 */
[----:B------:R-:W-:Y:S01]  /*0960*/  FMUL.FTZ R80, R90, R109 ;  /* 0x0000006d5a507220 */ /* 0x000fe20000410000 */
[----:B------:R-:W-:Y:S01]  /*0970*/  FADD.FTZ R105, R78, R97 ;  /* 0x000000614e697221 */ /* 0x000fe20000010000 */
[----:B------:R-:W-:Y:S01]  /*0980*/  FFMA.FTZ R107, R99, R97, R92 ;  /* 0x00000061636b7223 */ /* 0x000fe2000001005c */
[----:B------:R-:W-:Y:S01]  /*0990*/  FADD.FTZ R111, -R104, R111 ;  /* 0x0000006f686f7221 */ /* 0x000fe20000010100 */
[----:B------:R-:W-:Y:S01]  /*09a0*/  FADD.FTZ R69, R69, R82 ;  /* 0x0000005245457221 */ /* 0x000fe20000010000 */
[-C--:B------:R-:W-:Y:S01]  /*09b0*/  FFMA.FTZ R37, R80, R82.reuse, R37 ;  /* 0x0000005250257223 */ /* 0x080fe20000010025 */
[----:B------:R-:W-:Y:S01]  /*09c0*/  FMUL.FTZ R81, R25, R82 ;  /* 0x0000005219517220 */ /* 0x000fe20000410000 */
[----:B------:R-:W-:Y:S01]  /*09d0*/  FADD.FTZ R78, R105, R96 ;  /* 0x00000060694e7221 */ /* 0x000fe20000010000 */
[----:B------:R-:W-:Y:S01]  /*09e0*/  FFMA.FTZ R82, R98, R96, R107 ;  /* 0x0000006062527223 */ /* 0x000fe2000001006b */
[----:B------:R-:W-:-:S02]  /*09f0*/  HADD2.F32 R79, -RZ, R79.H1_H1 ;  /* 0x3000004fff4f7230 */ /* 0x000fc40000004100 */
[----:B------:R-:W-:Y:S01]  /*0a00*/  FMUL.FTZ R83, R90, R111 ;  /* 0x0000006f5a537220 */ /* 0x000fe20000410000 */
[----:B------:R-:W-:Y:S01]  /*0a10*/  FADD.FTZ R78, R78, R93 ;  /* 0x0000005d4e4e7221 */ /* 0x000fe20000010000 */
[----:B------:R-:W-:Y:S01]  /*0a20*/  FFMA.FTZ R105, R95, R93, R82 ;  /* 0x0000005d5f697223 */ /* 0x000fe20000010052 */
[----:B------:R-:W-:Y:S01]  /*0a30*/  FADD.FTZ R70, R70, R77 ;  /* 0x0000004d46467221 */ /* 0x000fe20000010000 */
[-C--:B------:R-:W-:Y:S01]  /*0a40*/  FFMA.FTZ R38, R83, R77.reuse, R38 ;  /* 0x0000004d53267223 */ /* 0x080fe20000010026 */
        /* <DEDUP_REMOVED lines=10> */
[----:B------:R-:W-:Y:S01]  /*0af0*/  IADD3 R79, PT, PT, R89, 0x20, RZ ;  /* 0x00000020594f7810 */ /* 0x000fe20007ffe0ff */
[----:B------:R-:W-:Y:S01]  /*0b00*/  FADD.FTZ R77, R77, R92 ;  /* 0x0000005c4d4d7221 */ /* 0x000fe20000010000 */
[----:B------:R-:W-:-:S07]  /*0b10*/  FFMA.FTZ R76, R94, R92, R105 ;  /* 0x0000005c5e4c7223 */ /* 0x000fce0000010069 */
.L_x_5364:
[----:B------:R-:W-:Y:S05]  /*0b20*/  BSYNC.RECONVERGENT B2 ;  /* 0x0000000000027941 */ /* 0x000fea0003800200 */
.L_x_5363:
[----:B------:R-:W-:Y:S05]  /*0b30*/  @!P2 BRA `(.L_x_5365) ;  /* 0x0000000c00e8a947 */ /* 0x000fea0003800000 */
[----:B------:R-:W0:Y:S08]  /*0b40*/  LDC.64 R12, c[0x0][0x3a8] ;  /* 0x0000ea00ff0c7b82 */ /* 0x000e300000000a00 */
[----:B------:R-:W1:Y:S01]  /*0b50*/  LDC.64 R8, c[0x0][0x428] ;  /* 0x00010a00ff087b82 */ /* 0x000e620000000a00 */
[----:B0-----:R-:W-:-:S06]  /*0b60*/  IMAD.WIDE.U32 R12, R79, 0x10, R12 ;  /* 0x000000104f0c7825 */ /* 0x001fcc00078e000c */
[----:B------:R-:W2:Y:S01]  /*0b70*/  LDG.E.128 R12, desc[UR6][R12.64] ;  /* 0x000000060c0c7981 */ /* 0x000ea2000c1e1d00 */
[----:B-1----:R-:W-:-:S06]  /*0b80*/  IMAD.WIDE.U32 R8, R79, 0x10, R8 ;  /* 0x000000104f087825 */ /* 0x002fcc00078e0008 */
[----:B------:R-:W3:Y:S01]  /*0b90*/  LDG.E.128 R8, desc[UR6][R8.64] ;  /* 0x0000000608087981 */ /* 0x000ee2000c1e1d00 */
[--C-:B--2---:R-:W-:Y:S02]  /*0ba0*/  HADD2.F32 R7, -RZ, R12.reuse.H1_H1 ;  /* 0x3000000cff077230 */ /* 0x104fe40000004100 */
[----:B------:R-:W-:Y:S02]  /*0bb0*/  HADD2.F32 R5, -RZ, R12.H0_H0 ;  /* 0x2000000cff057230 */ /* 0x000fe40000004100 */
[--C-:B------:R-:W-:Y:S02]  /*0bc0*/  HADD2.F32 R79, -RZ, R13.reuse.H0_H0 ;  /* 0x2000000dff4f7230 */ /* 0x100fe40000004100 */
[----:B------:R-:W-:Y:S02]  /*0bd0*/  HADD2.F32 R85, -RZ, R13.H1_H1 ;  /* 0x3000000dff557230 */ /* 0x000fe40000004100 */
[C---:B------:R-:W-:Y:S01]  /*0be0*/  FADD.FTZ R13, -R104.reuse, R7 ;  /* 0x00000007680d7221 */ /* 0x040fe20000010100 */
[----:B------:R-:W-:Y:S01]  /*0bf0*/  FADD.FTZ R5, -R104, R5 ;  /* 0x0000000568057221 */ /* 0x000fe20000010100 */
[----:B---3--:R-:W-:-:S02]  /*0c00*/  HADD2.F32 R7, -RZ, R8.H0_H0 ;  /* 0x20000008ff077230 */ /* 0x008fc40000004100 */
[----:B------:R-:W-:Y:S02]  /*0c10*/  HADD2.F32 R87, -RZ, R14.H0_H0 ;  /* 0x2000000eff577230 */ /* 0x000fe40000004100 */
[----:B-----5:R-:W-:Y:S01]  /*0c20*/  FMUL.FTZ R5, R90, R5 ;  /* 0x000000055a057220 */ /* 0x020fe20000410000 */
[--C-:B------:R-:W-:Y:S02]  /*0c30*/  HADD2.F32 R113, -RZ, R15.reuse.H0_H0 ;  /* 0x2000000fff717230 */ /* 0x100fe40000004100 */
[----:B------:R-:W-:Y:S01]  /*0c40*/  FADD.FTZ R48, R48, R7 ;  /* 0x0000000730307221 */ /* 0x000fe20000010000 */
[----:B------:R-:W-:Y:S02]  /*0c50*/  HADD2.F32 R115, -RZ, R15.H1_H1 ;  /* 0x3000000fff737230 */ /* 0x000fe40000004100 */
[----:B------:R-:W-:Y:S01]  /*0c60*/  FADD.FTZ R15, -R104, R79 ;  /* 0x0000004f680f7221 */ /* 0x000fe20000010100 */
[----:B------:R-:W-:Y:S02]  /*0c70*/  HADD2.F32 R12, -RZ, R8.H1_H1 ;  /* 0x30000008ff0c7230 */ /* 0x000fe40000004100 */
[----:B------:R-:W-:Y:S01]  /*0c80*/  FMUL.FTZ R8, R28, R7 ;  /* 0x000000071c087220 */ /* 0x000fe20000410000 */
[----:B------:R-:W-:-:S02]  /*0c90*/  HADD2.F32 R109, -RZ, R14.H1_H1 ;  /* 0x3000000eff6d7230 */ /* 0x000fc40000004100 */
[----:B------:R-:W-:Y:S01]  /*0ca0*/  FADD.FTZ R107, -R104, R87 ;  /* 0x00000057686b7221 */ /* 0x000fe20000010100 */
[--C-:B------:R-:W-:Y:S02]  /*0cb0*/  HADD2.F32 R87, -RZ, R9.reuse.H0_H0 ;  /* 0x20000009ff577230 */ /* 0x100fe40000004100 */
[C---:B------:R-:W-:Y:S01]  /*0cc0*/  FMUL.FTZ R6, R90.reuse, R13 ;  /* 0x0000000d5a067220 */ /* 0x040fe20000410000 */
[----:B------:R-:W-:Y:S02]  /*0cd0*/  HADD2.F32 R14, -RZ, R9.H1_H1 ;  /* 0x30000009ff0e7230 */ /* 0x000fe40000004100 */
[----:B------:R-:W-:Y:S01]  /*0ce0*/  FFMA.FTZ R40, R5, R7, R40 ;  /* 0x0000000705287223 */ /* 0x000fe20000010028 */
[----:B------:R-:W-:Y:S01]  /*0cf0*/  FMUL.FTZ R7, R90, R15 ;  /* 0x0000000f5a077220 */ /* 0x000fe20000410000 */
[----:B------:R-:W-:Y:S01]  /*0d00*/  FMUL.FTZ R9, R29, R12 ;  /* 0x0000000c1d097220 */ /* 0x000fe20000410000 */
        /* <DEDUP_REMOVED lines=8> */
[C---:B------:R-:W-:Y:S01]  /*0d90*/  FADD.FTZ R111, -R104.reuse, R109 ;  /* 0x0000006d686f7221 */ /* 0x040fe20000010100 */
[----:B------:R-:W-:Y:S01]  /*0da0*/  FADD.FTZ R85, -R104, R113 ;  /* 0x0000007168557221 */ /* 0x000fe20000010100 */
[----:B------:R-:W-:-:S02]  /*0db0*/  HADD2.F32 R109, -RZ, R10.H0_H0 ;  /* 0x2000000aff6d7230 */ /* 0x000fc40000004100 */
[----:B------:R-:W-:Y:S01]  /*0dc0*/  FADD.FTZ R86, R77, R12 ;  /* 0x0000000c4d567221 */ /* 0x000fe20000010000 */
[----:B------:R-:W-:Y:S02]  /*0dd0*/  HADD2.F32 R88, -RZ, R10.H1_H1 ;  /* 0x3000000aff587230 */ /* 0x000fe40000004100 */
[----:B------:R-:W-:Y:S01]  /*0de0*/  FMUL.FTZ R10, R90, R105 ;  /* 0x000000695a0a7220 */ /* 0x000fe20000410000 */
[--C-:B------:R-:W-:Y:S02]  /*0df0*/  HADD2.F32 R113, -RZ, R11.reuse.H0_H0 ;  /* 0x2000000bff717230 */ /* 0x100fe40000004100 */
[----:B------:R-:W-:Y:S01]  /*0e00*/  FFMA.FTZ R77, R7, R12, R76 ;  /* 0x0000000c074d7223 */ /* 0x000fe2000001004c */
[----:B------:R-:W-:Y:S02]  /*0e10*/  HADD2.F32 R78, -RZ, R11.H1_H1 ;  /* 0x3000000bff4e7230 */ /* 0x000fe40000004100 */
[-C--:B------:R-:W-:Y:S01]  /*0e20*/  FMUL.FTZ R11, R31, R14.reuse ;  /* 0x0000000e1f0b7220 */ /* 0x080fe20000410000 */
[----:B------:R-:W-:Y:S01]  /*0e30*/  FADD.FTZ R50, R50, R87 ;  /* 0x0000005732327221 */ /* 0x000fe20000010000 */
[----:B------:R-:W-:Y:S01]  /*0e40*/  FFMA.FTZ R42, R7, R87, R42 ;  /* 0x00000057072a7223 */ /* 0x000fe2000001002a */
        /* <DEDUP_REMOVED lines=30> */
.L_x_5362:
        /* <DEDUP_REMOVED lines=26> */
[----:B------:R-:W-:Y:S02]  /*11d0*/  HADD2.F32 R101, -RZ, R80.H0_H0 ;  /* 0x20000050ff657230 */ /* 0x000fe40000004100 */
[----:B-----5:R-:W-:Y:S01]  /*11e0*/  FMUL.FTZ R103, R90, R93 ;  /* 0x0000005d5a677220 */ /* 0x020fe20000410000 */
[----:B------:R-:W-:-:S02]  /*11f0*/  HADD2.F32 R105, -RZ, R81.H0_H0 ;  /* 0x20000051ff697230 */ /* 0x000fc40000004100 */
[----:B------:R-:W-:Y:S01]  /*1200*/  FMUL.FTZ R102, R90, R95 ;  /* 0x0000005f5a667220 */ /* 0x000fe20000410000 */
[----:B------:R-:W-:Y:S02]  /*1210*/  HADD2.F32 R96, -RZ, R81.H1_H1 ;  /* 0x30000051ff607230 */ /* 0x000fe40000004100 */
[----:B------:R-:W-:Y:S01]  /*1220*/  FADD.FTZ R81, -R104, R99 ;  /* 0x0000006368517221 */ /* 0x000fe20000010100 */
[----:B------:R-:W-:Y:S02]  /*1230*/  HADD2.F32 R80, -RZ, R80.H1_H1 ;  /* 0x30000050ff507230 */ /* 0x000fe40000004100 */
[----:B------:R-:W-:Y:S01]  /*1240*/  FADD.FTZ R72, R72, R101 ;  /* 0x0000006548487221 */ /* 0x000fe20000010000 */
[-C--:B------:R-:W-:Y:S01]  /*1250*/  FFMA.FTZ R64, R103, R101.reuse, R64 ;  /* 0x0000006567407223 */ /* 0x080fe20000010040 */
[----:B------:R-:W-:Y:S01]  /*1260*/  FMUL.FTZ R101, R20, R101 ;  /* 0x0000006514657220 */ /* 0x000fe20000410000 */
[----:B------:R-:W-:Y:S02]  /*1270*/  HADD2.F32 R109, -RZ, R78.H1_H1 ;  /* 0x3000004eff6d7230 */ /* 0x000fe40000004100 */
        /* <DEDUP_REMOVED lines=10> */
[C---:B------:R-:W-:Y:S01]  /*1320*/  FFMA.FTZ R92, R102.reuse, R100, R83 ;  /* 0x00000064665c7223 */ /* 0x040fe20000010053 */
[--C-:B------:R-:W-:Y:S02]  /*1330*/  HADD2.F32 R111, -RZ, R79.reuse.H0_H0 ;  /* 0x2000004fff6f7230 */ /* 0x100fe40000004100 */
[----:B------:R-:W-:Y:S01]  /*1340*/  FADD.FTZ R73, R73, R80 ;  /* 0x0000005049497221 */ /* 0x000fe20000010000 */
[----:B------:R-:W-:Y:S02]  /*1350*/  HADD2.F32 R82, -RZ, R82.H1_H1 ;  /* 0x30000052ff527230 */ /* 0x000fe40000004100 */
[----:B------:R-:W-:Y:S01]  /*1360*/  FFMA.FTZ R65, R102, R80, R65 ;  /* 0x0000005066417223 */ /* 0x000fe20000010041 */
[----:B------:R-:W-:Y:S01]  /*1370*/  FADD.FTZ R74, R74, R105 ;  /* 0x000000694a4a7221 */ /* 0x000fe20000010000 */
        /* <DEDUP_REMOVED lines=35> */
.L_x_5367:
[----:B------:R-:W-:Y:S05]  /*15b0*/  BSYNC.RECONVERGENT B2 ;  /* 0x0000000000027941 */ /* 0x000fea0003800200 */
.L_x_5366:
        /* <DEDUP_REMOVED lines=10> */
[--C-:B---3--:R-:W-:Y:S02]  /*1660*/  HADD2.F32 R7, -RZ, R12.reuse.H1_H1 ;  /* 0x3000000cff077230 */ /* 0x108fe40000004100 */
[----:B------:R-:W-:Y:S02]  /*1670*/  HADD2.F32 R5, -RZ, R12.H0_H0 ;  /* 0x2000000cff057230 */ /* 0x000fe40000004100 */
[--C-:B------:R-:W-:Y:S02]  /*1680*/  HADD2.F32 R79, -RZ, R13.reuse.H0_H0 ;  /* 0x2000000dff4f7230 */ /* 0x100fe40000004100 */
[----:B------:R-:W-:Y:S02]  /*1690*/  HADD2.F32 R85, -RZ, R13.H1_H1 ;  /* 0x3000000dff557230 */ /* 0x000fe40000004100 */
[C---:B------:R-:W-:Y:S01]  /*16a0*/  FADD.FTZ R13, -R104.reuse, R7 ;  /* 0x00000007680d7221 */ /* 0x040fe20000010100 */
[----:B------:R-:W-:Y:S01]  /*16b0*/  FADD.FTZ R5, -R104, R5 ;  /* 0x0000000568057221 */ /* 0x000fe20000010100 */
[----:B----4-:R-:W-:-:S02]  /*16c0*/  HADD2.F32 R7, -RZ, R8.H0_H0 ;  /* 0x20000008ff077230 */ /* 0x010fc40000004100 */
        /* <DEDUP_REMOVED lines=65> */
.L_x_5365:
[----:B------:R-:W-:Y:S05]  /*1ae0*/  BSYNC.RECONVERGENT B1 ;  /* 0x0000000000017941 */ /* 0x000fea0003800200 */
.L_x_5361:
        /* <DEDUP_REMOVED lines=20> */
.L_x_5395:
        /* <DEDUP_REMOVED lines=49> */
.L_x_5373:
        /* <DEDUP_REMOVED lines=25> */
[----:B------:R-:W-:Y:S01]  /*20d0*/  F2FP.F16.F32.PACK_AB R59, R113, R78 ;  /* 0x0000004e713b723e */ /* 0x000fe200000000ff */
[-C--:B------:R-:W-:Y:S01]  /*20e0*/  FMUL.FTZ R78, R58, R91.reuse ;  /* 0x0000005b3a4e7220 */ /* 0x080fe20000410000 */
[C---:B------:R-:W-:Y:S01]  /*20f0*/  F2FP.F16.F32.PACK_AB R58, R107.reuse, R58 ;  /* 0x0000003a6b3a723e */ /* 0x040fe200000000ff */
[-C--:B------:R-:W-:Y:S01]  /*2100*/  FMUL.FTZ R111, R107, R91.reuse ;  /* 0x0000005b6b6f7220 */ /* 0x080fe20000410000 */
[-C--:B------:R-:W-:Y:S01]  /*2110*/  FMUL.FTZ R104, R76, R91.reuse ;  /* 0x0000005b4c687220 */ /* 0x080fe20000410000 */
[----:B------:R-:W-:Y:S01]  /*2120*/  F2FP.F16.F32.PACK_AB R57, R79, R76 ;  /* 0x0000004c4f39723e */ /* 0x000fe200000000ff */
[-C--:B------:R-:W-:Y:S01]  /*2130*/  FMUL.FTZ R113, R113, R91.reuse ;  /* 0x0000005b71717220 */ /* 0x080fe20000410000 */
[-C--:B------:R-:W-:Y:S01]  /*2140*/  FMUL.FTZ R107, R79, R91.reuse ;  /* 0x0000005b4f6b7220 */ /* 0x080fe20000410000 */
[-C--:B------:R-:W-:Y:S01]  /*2150*/  FMUL.FTZ R76, R56, R91.reuse ;  /* 0x0000005b384c7220 */ /* 0x080fe20000410000 */
[C---:B------:R-:W-:Y:S01]  /*2160*/  FMUL.FTZ R105, R77.reuse, R91 ;  /* 0x0000005b4d697220 */ /* 0x040fe20000410000 */
[----:B------:R-:W-:-:S02]  /*2170*/  F2FP.F16.F32.PACK_AB R56, R77, R56 ;  /* 0x000000384d38723e */ /* 0x000fc400000000ff */
[----:B------:R-:W-:Y:S02]  /*2180*/  F2FP.F16.F32.PACK_AB R79, R113, R106 ;  /* 0x0000006a714f723e */ /* 0x000fe400000000ff */
[----:B------:R-:W-:Y:S02]  /*2190*/  F2FP.F16.F32.PACK_AB R78, R111, R78 ;  /* 0x0000004e6f4e723e */ /* 0x000fe400000000ff */
[----:B------:R-:W-:Y:S02]  /*21a0*/  F2FP.F16.F32.PACK_AB R77, R107, R104 ;  /* 0x000000686b4d723e */ /* 0x000fe400000000ff */
[----:B------:R-:W-:-:S07]  /*21b0*/  F2FP.F16.F32.PACK_AB R76, R105, R76 ;  /* 0x0000004c694c723e */ /* 0x000fce00000000ff */
.L_x_5374:
[----:B------:R-:W0:Y:S08]  /*21c0*/  @P1 LDC.64 R106, c[0x0][0x478] ;  /* 0x00011e00ff6a1b82 */ /* 0x000e300000000a00 */
[----:B------:R-:W1:Y:S01]  /*21d0*/  LDC.64 R104, c[0x0][0x468] ;  /* 0x00011a00ff687b82 */ /* 0x000e620000000a00 */
[----:B0-----:R-:W-:-:S05]  /*21e0*/  @P1 IMAD.WIDE.U32 R106, R89, 0x10, R106 ;  /* 0x00000010596a1825 */ /* 0x001fca00078e006a */
[----:B------:R2:W-:Y:S01]  /*21f0*/  @P1 STG.E.128 desc[UR6][R106.64], R56 ;  /* 0x000000386a001986 */ /* 0x0005e2000c101d06 */
[C---:B-1----:R-:W-:Y:S01]  /*2200*/  IMAD.WIDE.U32 R104, R89.reuse, 0x10, R104 ;  /* 0x0000001059687825 */ /* 0x042fe200078e0068 */
[----:B------:R-:W-:-:S04]  /*2210*/  IADD3 R89, PT, PT, R89, 0x20, RZ ;  /* 0x0000002059597810 */ /* 0x000fc80007ffe0ff */
[----:B------:R2:W-:Y:S03]  /*2220*/  STG.E.128 desc[UR6][R104.64], R76 ;  /* 0x0000004c68007986 */ /* 0x0005e6000c101d06 */
.L_x_5372:
[----:B------:R-:W-:Y:S05]  /*2230*/  BSYNC.RECONVERGENT B2 ;  /* 0x0000000000027941 */ /* 0x000fea0003800200 */
.L_x_5371:
        /* <DEDUP_REMOVED lines=31> */
[-C--:B------:R-:W-:Y:S01]  /*2430*/  FMUL.FTZ R77, R59, R91.reuse ;  /* 0x0000005b3b4d7220 */ /* 0x080fe20000410000 */
        /* <DEDUP_REMOVED lines=11> */
[----:B------:R-:W-:Y:S01]  /*24f0*/  F2FP.F16.F32.PACK_AB R79, R91, R104 ;  /* 0x000000685b4f723e */ /* 0x000fe200000000ff */
[----:B------:R-:W-:Y:S06]  /*2500*/  BRA `(.L_x_5377) ;  /* 0x0000000000907947 */ /* 0x000fec0003800000 */
.L_x_5376:
        /* <DEDUP_REMOVED lines=36> */
.L_x_5377:
[----:B------:R-:W0:Y:S08]  /*2750*/  @P1 LDC.64 R104, c[0x0][0x478] ;  /* 0x00011e00ff681b82 */ /* 0x000e300000000a00 */
[----:B------:R-:W1:Y:S01]  /*2760*/  LDC.64 R90, c[0x0][0x468] ;  /* 0x00011a00ff5a7b82 */ /* 0x000e620000000a00 */
[----:B0-----:R-:W-:-:S05]  /*2770*/  @P1 IMAD.WIDE.U32 R104, R89, 0x10, R104 ;  /* 0x0000001059681825 */ /* 0x001fca00078e0068 */
[----:B------:R3:W-:Y:S01]  /*2780*/  @P1 STG.E.128 desc[UR6][R104.64], R56 ;  /* 0x0000003868001986 */ /* 0x0007e2000c101d06 */
[----:B-1----:R-:W-:-:S05]  /*2790*/  IMAD.WIDE.U32 R90, R89, 0x10, R90 ;  /* 0x00000010595a7825 */ /* 0x002fca00078e005a */
[----:B------:R3:W-:Y:S01]  /*27a0*/  STG.E.128 desc[UR6][R90.64], R76 ;  /* 0x0000004c5a007986 */ /* 0x0007e2000c101d06 */
[----:B------:R-:W-:Y:S05]  /*27b0*/  BRA `(.L_x_5375) ;  /* 0x0000000c00647947 */ /* 0x000fea0003800000 */
.L_x_5370:
        /* <DEDUP_REMOVED lines=8> */
[----:B------:R-:W-:Y:S01]  /*2840*/  FFMA.FTZ R106, R80, R108, R109 ;  /* 0x0000006c506a7223 */ /* 0x000fe2000001006d */
[--C-:B------:R-:W-:Y:S02]  /*2850*/  HADD2.F32 R105, -RZ, R18.reuse.H1_H1 ;  /* 0x30000012ff697230 */ /* 0x100fe40000004100 */
[----:B0-----:R-:W-:Y:S01]  /*2860*/  FADD.FTZ R76, R82, -R79 ;  /* 0x8000004f524c7221 */ /* 0x001fe20000010000 */
[----:B------:R-:W-:Y:S02]  /*2870*/  HADD2.F32 R79, -RZ, R18.H0_H0 ;  /* 0x20000012ff4f7230 */ /* 0x000fe40000004100 */
[----:B------:R-:W-:Y:S01]  /*2880*/  FADD.FTZ R104, R93, -R104 ;  /* 0x800000685d687221 */ /* 0x000fe20000010000 */
[----:B------:R-:W-:Y:S01]  /*2890*/  FADD.FTZ R118, R81, -R106 ;  /* 0x8000006a51767221 */ /* 0x000fe20000010000 */
[----:B------:R-:W-:-:S02]  /*28a0*/  HADD2.F32 R77, -RZ, R19.H0_H0 ;  /* 0x20000013ff4d7230 */ /* 0x000fc40000004100 */
[----:B------:R-:W-:Y:S01]  /*28b0*/  FFMA.FTZ R111, R94, R108, R109 ;  /* 0x0000006c5e6f7223 */ /* 0x000fe2000001006d */
[C---:B-----5:R-:W-:Y:S01]  /*28c0*/  FFMA.FTZ R106, R90.reuse, R104, R79 ;  /* 0x000000685a6a7223 */ /* 0x060fe2000001004f */
[----:B------:R-:W-:Y:S01]  /*28d0*/  FFMA.FTZ R118, R90, R118, R105 ;  /* 0x000000765a767223 */ /* 0x000fe20000010069 */
[----:B------:R-:W-:Y:S01]  /*28e0*/  HADD2.F32 R107, -RZ, R19.H1_H1 ;  /* 0x30000013ff6b7230 */ /* 0x000fe20000004100 */
[----:B------:R-:W0:Y:S01]  /*28f0*/  LDC.64 R104, c[0x0][0x468] ;  /* 0x00011a00ff687b82 */ /* 0x000e220000000a00 */
[----:B------:R-:W-:Y:S01]  /*2900*/  FFMA.FTZ R78, R99, R108, R109 ;  /* 0x0000006c634e7223 */ /* 0x000fe2000001006d */
[----:B------:R-:W-:Y:S01]  /*2910*/  FADD.FTZ R111, R92, -R111 ;  /* 0x8000006f5c6f7221 */ /* 0x000fe20000010000 */
[----:B------:R-:W-:Y:S01]  /*2920*/  FFMA.FTZ R76, R90, R76, R77 ;  /* 0x0000004c5a4c7223 */ /* 0x000fe2000001004d */
[--C-:B------:R-:W-:Y:S02]  /*2930*/  HADD2.F32 R77, -RZ, R17.reuse.H0_H0 ;  /* 0x20000011ff4d7230 */ /* 0x100fe40000004100 */
[----:B------:R-:W-:Y:S01]  /*2940*/  FADD.FTZ R114, R97, -R78 ;  /* 0x8000004e61727221 */ /* 0x000fe20000010000 */
[-C--:B------:R-:W-:Y:S01]  /*2950*/  FFMA.FTZ R79, R98, R108.reuse, R109 ;  /* 0x0000006c624f7223 */ /* 0x080fe2000001006d */
[----:B------:R-:W-:Y:S01]  /*2960*/  FFMA.FTZ R78, R90, R111, R107 ;  /* 0x0000006f5a4e7223 */ /* 0x000fe2000001006b */
[-CC-:B------:R-:W-:Y:S01]  /*2970*/  FFMA.FTZ R110, R103, R108.reuse, R109.reuse ;  /* 0x0000006c676e7223 */ /* 0x180fe2000001006d */
[----:B------:R-:W-:Y:S01]  /*2980*/  FFMA.FTZ R111, R102, R108, R109 ;  /* 0x0000006c666f7223 */ /* 0x000fe2000001006d */
[----:B------:R-:W-:Y:S01]  /*2990*/  FFMA.FTZ R114, R90, R114, R77 ;  /* 0x000000725a727223 */ /* 0x000fe2000001004d */
[----:B------:R-:W-:Y:S01]  /*29a0*/  FADD.FTZ R116, R96, -R79 ;  /* 0x8000004f60747221 */ /* 0x000fe20000010000 */
[----:B------:R-:W-:-:S02]  /*29b0*/  HADD2.F32 R107, -RZ, R17.H1_H1 ;  /* 0x30000011ff6b7230 */ /* 0x000fc40000004100 */
[----:B------:R-:W-:Y:S01]  /*29c0*/  FADD.FTZ R110, R101, -R110 ;  /* 0x8000006e656e7221 */ /* 0x000fe20000010000 */
[--C-:B------:R-:W-:Y:S02]  /*29d0*/  HADD2.F32 R77, -RZ, R16.reuse.H0_H0 ;  /* 0x20000010ff4d7230 */ /* 0x100fe40000004100 */
[----:B------:R-:W-:Y:S01]  /*29e0*/  FADD.FTZ R112, R100, -R111 ;  /* 0x8000006f64707221 */ /* 0x000fe20000010000 */
[----:B------:R-:W-:Y:S02]  /*29f0*/  HADD2.F32 R79, -RZ, R16.H1_H1 ;  /* 0x30000010ff4f7230 */ /* 0x000fe40000004100 */
        /* <DEDUP_REMOVED lines=18> */
.L_x_5380:
[----:B------:R-:W-:Y:S05]  /*2b20*/  BSYNC.RECONVERGENT B2 ;  /* 0x0000000000027941 */ /* 0x000fea0003800200 */
.L_x_5379:
[----:B------:R-:W-:Y:S05]  /*2b30*/  @!P2 BRA `(.L_x_5375) ;  /* 0x000000080084a947 */ /* 0x000fea0003800000 */
[-CC-:B-1----:R-:W-:Y:S01]  /*2b40*/  FFMA.FTZ R78, R88, R108.reuse, R109.reuse ;  /* 0x0000006c584e7223 */ /* 0x182fe2000001006d */
[-CC-:B0-----:R-:W-:Y:S01]  /*2b50*/  FFMA.FTZ R76, R6, R108.reuse, R109.reuse ;  /* 0x0000006c064c7223 */ /* 0x181fe2000001006d */
[----:B------:R-:W-:Y:S02]  /*2b60*/  HADD2.F32 R77, -RZ, R63.H1_H1 ;  /* 0x3000003fff4d7230 */ /* 0x000fe40000004100 */
[-CC-:B------:R-:W-:Y:S01]  /*2b70*/  FFMA.FTZ R113, R5, R108.reuse, R109.reuse ;  /* 0x0000006c05717223 */ /* 0x180fe2000001006d */
[----:B------:R-:W-:Y:S01]  /*2b80*/  FADD.FTZ R78, R87, -R78 ;  /* 0x8000004e574e7221 */ /* 0x000fe20000010000 */
[----:B------:R-:W-:Y:S01]  /*2b90*/  FADD.FTZ R104, R9, -R76 ;  /* 0x8000004c09687221 */ /* 0x000fe20000010000 */
[-CC-:B------:R-:W-:Y:S01]  /*2ba0*/  FFMA.FTZ R115, R7, R108.reuse, R109.reuse ;  /* 0x0000006c07737223 */ /* 0x180fe2000001006d */
[----:B------:R-:W-:Y:S01]  /*2bb0*/  FFMA.FTZ R110, R10, R108, R109 ;  /* 0x0000006c0a6e7223 */ /* 0x000fe2000001006d */
[----:B-----5:R-:W-:Y:S01]  /*2bc0*/  FFMA.FTZ R78, R90, R78, R77 ;  /* 0x0000004e5a4e7223 */ /* 0x020fe2000001004d */
[-CC-:B------:R-:W-:Y:S01]  /*2bd0*/  FFMA.FTZ R79, R13, R108.reuse, R109.reuse ;  /* 0x0000006c0d4f7223 */ /* 0x180fe2000001006d */
[-CC-:B------:R-:W-:Y:S01]  /*2be0*/  FFMA.FTZ R106, R84, R108.reuse, R109.reuse ;  /* 0x0000006c546a7223 */ /* 0x180fe2000001006d */
[----:B------:R-:W0:Y:S01]  /*2bf0*/  LDC.64 R76, c[0x0][0x468] ;  /* 0x00011a00ff4c7b82 */ /* 0x000e220000000a00 */
        /* <DEDUP_REMOVED lines=11> */
[----:B------:R-:W-:Y:S01]  /*2cb0*/  FADD.FTZ R110, R11, -R110 ;  /* 0x8000006e0b6e7221 */ /* 0x000fe20000010000 */
[----:B------:R-:W-:Y:S02]  /*2cc0*/  HADD2.F32 R111, -RZ, R62.H1_H1 ;  /* 0x3000003eff6f7230 */ /* 0x000fe40000004100 */
[----:B------:R-:W-:Y:S01]  /*2cd0*/  FADD.FTZ R114, R14, -R79 ;  /* 0x8000004f0e727221 */ /* 0x000fe20000010000 */
[----:B------:R-:W-:Y:S02]  /*2ce0*/  HADD2.F32 R113, -RZ, R63.H0_H0 ;  /* 0x2000003fff717230 */ /* 0x000fe40000004100 */
        /* <DEDUP_REMOVED lines=21> */
.L_x_5378:
[----:B------:R-:W-:Y:S04]  /*2e40*/  BSSY.RECONVERGENT B2, `(.L_x_5381) ;  /* 0x0000039000027945 */ /* 0x000fe80003800200 */
[----:B------:R-:W-:Y:S05]  /*2e50*/  @!P4 BRA `(.L_x_5382) ;  /* 0x0000000000dcc947 */ /* 0x000fea0003800000 */
[-CC-:B------:R-:W-:Y:S01]  /*2e60*/  FFMA.FTZ R56, R103, R108.reuse, R109.reuse ;  /* 0x0000006c67387223 */ /* 0x180fe2000001006d */
[-CC-:B------:R-:W-:Y:S01]  /*2e70*/  FFMA.FTZ R105, R98, R108.reuse, R109.reuse ;  /* 0x0000006c62697223 */ /* 0x180fe2000001006d */
[--C-:B------:R-:W-:Y:S02]  /*2e80*/  HADD2.F32 R59, -RZ, R16.reuse.H0_H0 ;  /* 0x20000010ff3b7230 */ /* 0x100fe40000004100 */
[-C--:B0-----:R-:W-:Y:S01]  /*2e90*/  FFMA.FTZ R77, R102, R108.reuse, R109 ;  /* 0x0000006c664d7223 */ /* 0x081fe2000001006d */
[----:B------:R-:W-:Y:S02]  /*2ea0*/  HADD2.F32 R104, -RZ, R17.H1_H1 ;  /* 0x30000011ff687230 */ /* 0x000fe40000004100 */
[----:B------:R-:W-:Y:S01]  /*2eb0*/  FADD.FTZ R57, R101, -R56 ;  /* 0x8000003865397221 */ /* 0x000fe20000010000 */
[----:B------:R-:W-:Y:S01]  /*2ec0*/  FADD.FTZ R105, R96, -R105 ;  /* 0x8000006960697221 */ /* 0x000fe20000010000 */
[----:B------:R-:W-:Y:S01]  /*2ed0*/  FFMA.FTZ R76, R99, R108, R109 ;  /* 0x0000006c634c7223 */ /* 0x000fe2000001006d */
[----:B------:R-:W-:-:S02]  /*2ee0*/  HADD2.F32 R58, -RZ, R16.H1_H1 ;  /* 0x30000010ff3a7230 */ /* 0x000fc40000004100 */
[----:B-----5:R-:W-:Y:S01]  /*2ef0*/  FFMA.FTZ R56, R90, R57, R59 ;  /* 0x000000395a387223 */ /* 0x020fe2000001003b */
[----:B------:R-:W-:Y:S02]  /*2f00*/  HADD2.F32 R78, -RZ, R17.H0_H0 ;  /* 0x20000011ff4e7230 */ /* 0x000fe40000004100 */
[----:B------:R-:W-:Y:S01]  /*2f10*/  FADD.FTZ R77, R100, -R77 ;  /* 0x8000004d644d7221 */ /* 0x000fe20000010000 */
[C---:B------:R-:W-:Y:S01]  /*2f20*/  FFMA.FTZ R59, R90.reuse, R105, R104 ;  /* 0x000000695a3b7223 */ /* 0x040fe20000010068 */
[----:B------:R-:W0:Y:S01]  /*2f30*/  LDC.64 R106, c[0x0][0x478] ;  /* 0x00011e00ff6a7b82 */ /* 0x000e220000000a00 */
[----:B------:R-:W-:Y:S01]  /*2f40*/  FADD.FTZ R79, R97, -R76 ;  /* 0x8000004c614f7221 */ /* 0x000fe20000010000 */
[C---:B------:R-:W-:Y:S01]  /*2f50*/  FFMA.FTZ R57, R90.reuse, R77, R58 ;  /* 0x0000004d5a397223 */ /* 0x040fe2000001003a */
[-CC-:B------:R-:W-:Y:S01]  /*2f60*/  FFMA.FTZ R76, R95, R108.reuse, R109.reuse ;  /* 0x0000006c5f4c7223 */ /* 0x180fe2000001006d */
[-CC-:B------:R-:W-:Y:S01]  /*2f70*/  FFMA.FTZ R113, R83, R108.reuse, R109.reuse ;  /* 0x0000006c53717223 */ /* 0x180fe2000001006d */
[----:B------:R-:W-:Y:S01]  /*2f80*/  FFMA.FTZ R58, R90, R79, R78 ;  /* 0x0000004f5a3a7223 */ /* 0x000fe2000001004e */
[-CC-:B------:R-:W-:Y:S01]  /*2f90*/  FFMA.FTZ R78, R80, R108.reuse, R109.reuse ;  /* 0x0000006c504e7223 */ /* 0x180fe2000001006d */
[----:B------:R-:W-:Y:S01]  /*2fa0*/  FFMA.FTZ R115, R94, R108, R109 ;  /* 0x0000006c5e737223 */ /* 0x000fe2000001006d */
[----:B------:R-:W1:Y:S01]  /*2fb0*/  LDC.64 R104, c[0x0][0x468] ;  /* 0x00011a00ff687b82 */ /* 0x000e620000000a00 */
        /* <DEDUP_REMOVED lines=13> */
[C---:B------:R-:W-:Y:S01]  /*3090*/  F2FP.F16.F32.PACK_AB R56, R57.reuse, R56 ;  /* 0x000000383938723e */ /* 0x040fe200000000ff */
[-C--:B------:R-:W-:Y:S01]  /*30a0*/  FMUL.FTZ R77, R57, R91.reuse ;  /* 0x0000005b394d7220 */ /* 0x080fe20000410000 */
[-C--:B------:R-:W-:Y:S01]  /*30b0*/  FMUL.FTZ R78, R58, R91.reuse ;  /* 0x0000005b3a4e7220 */ /* 0x080fe20000410000 */
[C---:B------:R-:W-:Y:S01]  /*30c0*/  F2FP.F16.F32.PACK_AB R57, R59.reuse, R58 ;  /* 0x0000003a3b39723e */ /* 0x040fe200000000ff */
[-C--:B------:R-:W-:Y:S01]  /*30d0*/  FMUL.FTZ R79, R59, R91.reuse ;  /* 0x0000005b3b4f7220 */ /* 0x080fe20000410000 */
[-C--:B------:R-:W-:Y:S01]  /*30e0*/  FMUL.FTZ R111, R110, R91.reuse ;  /* 0x0000005b6e6f7220 */ /* 0x080fe20000410000 */
[C---:B------:R-:W-:Y:S01]  /*30f0*/  F2FP.F16.F32.PACK_AB R58, R112.reuse, R110 ;  /* 0x0000006e703a723e */ /* 0x040fe200000000ff */
[-C--:B------:R-:W-:Y:S01]  /*3100*/  FMUL.FTZ R112, R112, R91.reuse ;  /* 0x0000005b70707220 */ /* 0x080fe20000410000 */
[C---:B------:R-:W-:Y:S01]  /*3110*/  F2FP.F16.F32.PACK_AB R59, R115.reuse, R114 ;  /* 0x00000072733b723e */ /* 0x040fe200000000ff */
        /* <DEDUP_REMOVED lines=9> */
[----:B------:R-:W-:-:S03]  /*31b0*/  IADD3 R89, PT, PT, R89, 0x20, RZ ;  /* 0x0000002059597810 */ /* 0x000fc60007ffe0ff */
[----:B------:R1:W-:Y:S04]  /*31c0*/  STG.E.128 desc[UR6][R104.64], R76 ;  /* 0x0000004c68007986 */ /* 0x0003e8000c101d06 */
.L_x_5382:
[----:B------:R-:W-:Y:S05]  /*31d0*/  BSYNC.RECONVERGENT B2 ;  /* 0x0000000000027941 */ /* 0x000fea0003800200 */
.L_x_5381:
[----:B------:R-:W-:Y:S05]  /*31e0*/  @!P2 BRA `(.L_x_5375) ;  /* 0x0000000000d8a947 */ /* 0x000fea0003800000 */
[----:B-1----:R-:W1:Y:S01]  /*31f0*/  LDC.64 R104, c[0x0][0x478] ;  /* 0x00011e00ff687b82 */ /* 0x002e620000000a00 */
[-CC-:B------:R-:W-:Y:S01]  /*3200*/  FFMA.FTZ R57, R5, R108.reuse, R109.reuse ;  /* 0x0000006c05397223 */ /* 0x180fe2000001006d */
[-CC-:B------:R-:W-:Y:S01]  /*3210*/  FFMA.FTZ R58, R6, R108.reuse, R109.reuse ;  /* 0x0000006c063a7223 */ /* 0x180fe2000001006d */
[-CC-:B------:R-:W-:Y:S01]  /*3220*/  FFMA.FTZ R111, R7, R108.reuse, R109.reuse ;  /* 0x0000006c076f7223 */ /* 0x180fe2000001006d */
[-CC-:B0-----:R-:W-:Y:S01]  /*3230*/  FFMA.FTZ R76, R88, R108.reuse, R109.reuse ;  /* 0x0000006c584c7223 */ /* 0x181fe2000001006d */
[-CC-:B------:R-:W-:Y:S01]  /*3240*/  FFMA.FTZ R112, R10, R108.reuse, R109.reuse ;  /* 0x0000006c0a707223 */ /* 0x180fe2000001006d */
        /* <DEDUP_REMOVED lines=11> */
[----:B------:R-:W-:Y:S01]  /*3300*/  FADD.FTZ R111, R12, -R111 ;  /* 0x8000006f0c6f7221 */ /* 0x000fe20000010000 */
[C---:B-----5:R-:W-:Y:S01]  /*3310*/  FFMA.FTZ R56, R90.reuse, R57, R56 ;  /* 0x000000395a387223 */ /* 0x060fe20000010038 */
[C---:B------:R-:W-:Y:S01]  /*3320*/  FFMA.FTZ R76, R90.reuse, R109, R113 ;  /* 0x0000006d5a4c7223 */ /* 0x040fe20000010071 */
[C---:B------:R-:W-:Y:S01]  /*3330*/  FFMA.FTZ R57, R90.reuse, R79, R108 ;  /* 0x0000004f5a397223 */ /* 0x040fe2000001006c */
[----:B------:R-:W-:Y:S01]  /*3340*/  FFMA.FTZ R58, R90, R111, R110 ;  /* 0x0000006f5a3a7223 */ /* 0x000fe2000001006e */
[----:B------:R-:W-:-:S02]  /*3350*/  HADD2.F32 R109, -RZ, R61.H1_H1 ;  /* 0x3000003dff6d7230 */ /* 0x000fc40000004100 */
[----:B------:R-:W-:Y:S01]  /*3360*/  FADD.FTZ R79, R11, -R112 ;  /* 0x800000700b4f7221 */ /* 0x000fe20000010000 */
[--C-:B------:R-:W-:Y:S02]  /*3370*/  HADD2.F32 R108, -RZ, R62.reuse.H0_H0 ;  /* 0x2000003eff6c7230 */ /* 0x100fe40000004100 */
[----:B------:R-:W-:Y:S01]  /*3380*/  FADD.FTZ R77, R14, -R77 ;  /* 0x8000004d0e4d7221 */ /* 0x000fe20000010000 */
[----:B------:R-:W-:Y:S02]  /*3390*/  HADD2.F32 R110, -RZ, R62.H1_H1 ;  /* 0x3000003eff6e7230 */ /* 0x000fe40000004100 */
[----:B------:R-:W-:Y:S01]  /*33a0*/  FADD.FTZ R111, R15, -R78 ;  /* 0x8000004e0f6f7221 */ /* 0x000fe20000010000 */
[----:B------:R-:W-:Y:S02]  /*33b0*/  HADD2.F32 R114, -RZ, R63.H0_H0 ;  /* 0x2000003fff727230 */ /* 0x000fe40000004100 */
        /* <DEDUP_REMOVED lines=9> */
[----:B0-----:R-:W-:-:S04]  /*3450*/  IMAD.WIDE.U32 R106, R89, 0x10, R106 ;  /* 0x00000010596a7825 */ /* 0x001fc800078e006a */
[-C--:B------:R-:W-:Y:S01]  /*3460*/  FMUL.FTZ R89, R56, R91.reuse ;  /* 0x0000005b38597220 */ /* 0x080fe20000410000 */
[-C--:B------:R-:W-:Y:S01]  /*3470*/  FMUL.FTZ R109, R78, R91.reuse ;  /* 0x0000005b4e6d7220 */ /* 0x080fe20000410000 */
[-C--:B------:R-:W-:Y:S01]  /*3480*/  FMUL.FTZ R79, R113, R91.reuse ;  /* 0x0000005b714f7220 */ /* 0x080fe20000410000 */
[-C--:B------:R-:W-:Y:S01]  /*3490*/  FMUL.FTZ R114, R76, R91.reuse ;  /* 0x0000005b4c727220 */ /* 0x080fe20000410000 */
[C---:B------:R-:W-:Y:S01]  /*34a0*/  FMUL.FTZ R112, R110.reuse, R91 ;  /* 0x0000005b6e707220 */ /* 0x040fe20000410000 */
[----:B------:R-:W-:Y:S02]  /*34b0*/  F2FP.F16.F32.PACK_AB R56, R57, R56 ;  /* 0x000000383938723e */ /* 0x000fe400000000ff */
        /* <DEDUP_REMOVED lines=9> */
.L_x_5375:
[----:B------:R-:W-:Y:S05]  /*3550*/  BSYNC.RECONVERGENT B1 ;  /* 0x0000000000017941 */ /* 0x000fea0003800200 */
.L_x_5369:
[----:B01234-:R-:W0:Y:S02]  /*3560*/  LDC.64 R76, c[0x0][0x380] ;  /* 0x0000e000ff4c7b82 */ /* 0x01fe240000000a00 */
[----:B0-----:R-:W-:-:S04]  /*3570*/  LEA R0, R76, R0, 0x2 ;  /* 0x000000004c007211 */ /* 0x001fc800078e10ff */
[----:B------:R-:W-:-:S13]  /*3580*/  ISETP.GE.AND P1, PT, R0, R77, PT ;  /* 0x0000004d0000720c */ /* 0x000fda0003f26270 */
[----:B------:R-:W-:Y:S05]  /*3590*/  @!P1 BRA `(.L_x_5383) ;  /* 0xffffffcc00ac9947 */ /* 0x000fea000383ffff */
.L_x_5360:
[----:B------:R-:W-:Y:S05]  /*35a0*/  BSYNC B0 ;  /* 0x0000000000007941 */ /* 0x000fea0003800000 */
.L_x_5359:
        /* <DEDUP_REMOVED lines=19> */
[----:B------:R-:W-:Y:S03]  /*36e0*/  STS.128 [R0], R72 ;  /* 0x0000004800007388 */ /* 0x000fe60000000c00 */
[----:B------:R-:W-:Y:S01]  /*36f0*/  SHF.L.U32 R24, R4, 0x2, RZ ;  /* 0x0000000204187819 */ /* 0x000fe200000006ff */
[----:B------:R-:W-:Y:S03]  /*3700*/  STS.128 [R0+0x10], R68 ;  /* 0x0000104400007388 */ /* 0x000fe60000000c00 */
[C---:B--2---:R-:W-:Y:S01]  /*3710*/  IADD3 R26, P4, PT, R24.reuse, UR18, RZ ;  /* 0x00000012181a7c10 */ /* 0x044fe2000ff9e0ff */
[----:B------:R-:W-:Y:S01]  /*3720*/  STS.128 [R0+0x400], R48 ;  /* 0x0004003000007388 */ /* 0x000fe20000000c00 */
[----:B------:R-:W-:-:S03]  /*3730*/  IADD3 R24, P5, PT, R24, UR16, RZ ;  /* 0x0000001018187c10 */ /* 0x000fc6000ffbe0ff */
        /* <DEDUP_REMOVED lines=34> */
[----:B------:R0:W-:Y:S01]  /*3960*/  STS.128 [R0+0x10], R36 ;  /* 0x0000102400007388 */ /* 0x0001e20000000c00 */
[----:B--2---:R-:W-:-:S03]  /*3970*/  FADD.FTZ R9, R5, R14 ;  /* 0x0000000e05097221 */ /* 0x004fc60000010000 */
[----:B------:R1:W-:Y:S01]  /*3980*/  STS.128 [R0+0x400], R40 ;  /* 0x0004002800007388 */ /* 0x0003e20000000c00 */
[----:B---3--:R-:W-:-:S03]  /*3990*/  FADD.FTZ R23, R6, R23 ;  /* 0x0000001706177221 */ /* 0x008fc60000010000 */
[----:B------:R-:W-:Y:S01]  /*39a0*/  STS.128 [R0+0x410], R44 ;  /* 0x0004102c00007388 */ /* 0x000fe20000000c00 */
[----:B----4-:R-:W-:Y:S01]  /*39b0*/  FADD.FTZ R25, R8, R25 ;  /* 0x0000001908197221 */ /* 0x010fe20000010000 */
[----:B------:R-:W-:Y:S01]  /*39c0*/  BAR.SYNC.DEFER_BLOCKING 0x0 ;  /* 0x0000000000007b1d */ /* 0x000fe20000010000 */
[----:B0-----:R-:W-:Y:S02]  /*39d0*/  IADD3.X R39, PT, PT, RZ, RZ, RZ, P3, !PT ;  /* 0x000000ffff277210 */ /* 0x001fe40001ffe4ff */
[----:B------:R-:W-:Y:S02]  /*39e0*/  ISETP.GE.U32.AND P3, PT, R18, 0x200, PT ;  /* 0x000002001200780c */ /* 0x000fe40003f66070 */
[----:B------:R-:W-:-:S04]  /*39f0*/  SHF.L.U64.HI R39, R4, 0x2, R39 ;  /* 0x0000000204277819 */ /* 0x000fc80000010227 */
[C---:B-1----:R-:W-:Y:S02]  /*3a00*/  IADD3.X R41, PT, PT, R39.reuse, UR19, RZ, P4, !PT ;  /* 0x0000001327297c10 */ /* 0x042fe4000a7fe4ff */
        /* <DEDUP_REMOVED lines=70> */
.L_x_5368:
        /* <DEDUP_REMOVED lines=8> */
.L_x_5385:
[----:B------:R-:W-:Y:S05]  /*3ef0*/  BSYNC B1 ;  /* 0x0000000000017941 */ /* 0x000fea0003800000 */
.L_x_5384:
        /* <DEDUP_REMOVED lines=8> */
.L_x_5386:
[----:B------:R-:W-:-:S05]  /*3f80*/  FADD.FTZ R78, R78, R77 ;  /* 0x0000004d4e4e7221 */ /* 0x000fca0000010000 */
[----:B------:R-:W-:Y:S01]  /*3f90*/  MOV R111, R78 ;  /* 0x0000004e006f7202 */ /* 0x000fe20000000f00 */
[----:B------:R-:W-:Y:S01]  /*3fa0*/  HFMA2 R110, -RZ, RZ, 0, 1.1920928955078125e-07 ;  /* 0x00000002ff6e7431 */ /* 0x000fe200000001ff */
[----:B------:R-:W-:-:S07]  /*3fb0*/  MOV R79, R109 ;  /* 0x0000006d004f7202 */ /* 0x000fce0000000f00 */
[----:B------:R-:W-:Y:S05]  /*3fc0*/  WARPSYNC.COLLECTIVE R108, `(.L_x_5387) ;  /* 0x000000006c087348 */ /* 0x000fea0003c00000 */
[----:B------:R0:W1:Y:S02]  /*3fd0*/  SHFL.BFLY P5, R109, R111, R110, R113 ;  /* 0x0c00006e6f6d7389 */ /* 0x00006400000a0071 */
[----:B01----:R-:W-:Y:S05]  /*3fe0*/  ENDCOLLECTIVE ;  /* 0x000000000000791b */ /* 0x003fea0003800000 */
.L_x_5387:
[----:B------:R-:W-:-:S05]  /*3ff0*/  FADD.FTZ R79, R79, R76 ;  /* 0x0000004c4f4f7221 */ /* 0x000fca0000010000 */
[----:B------:R-:W-:Y:S02]  /*4000*/  MOV R111, R79 ;  /* 0x0000004f006f7202 */ /* 0x000fe40000000f00 */
[----:B------:R-:W-:-:S07]  /*4010*/  MOV R105, R109 ;  /* 0x0000006d00697202 */ /* 0x000fce0000000f00 */
[----:B------:R-:W-:Y:S05]  /*4020*/  WARPSYNC.COLLECTIVE R108, `(.L_x_5388) ;  /* 0x000000006c087348 */ /* 0x000fea0003c00000 */
[----:B------:R0:W1:Y:S02]  /*4030*/  SHFL.BFLY P5, R109, R111, R110, R113 ;  /* 0x0c00006e6f6d7389 */ /* 0x00006400000a0071 */
[----:B01----:R-:W-:Y:S05]  /*4040*/  ENDCOLLECTIVE ;  /* 0x000000000000791b */ /* 0x003fea0003800000 */
.L_x_5388:
[----:B------:R-:W-:-:S05]  /*4050*/  FADD.FTZ R105, R78, R105 ;  /* 0x000000694e697221 */ /* 0x000fca0000010000 */
[----:B------:R-:W-:Y:S01]  /*4060*/  MOV R111, R105 ;  /* 0x00000069006f7202 */ /* 0x000fe20000000f00 */
[----:B------:R-:W-:Y:S01]  /*4070*/  HFMA2 R110, -RZ, RZ, 0, 2.384185791015625e-07 ;  /* 0x00000004ff6e7431 */ /* 0x000fe200000001ff */
[----:B------:R-:W-:-:S07]  /*4080*/  MOV R104, R109 ;  /* 0x0000006d00687202 */ /* 0x000fce0000000f00 */
[----:B------:R-:W-:Y:S05]  /*4090*/  WARPSYNC.COLLECTIVE R108, `(.L_x_5389) ;  /* 0x000000006c087348 */ /* 0x000fea0003c00000 */
[----:B------:R0:W1:Y:S02]  /*40a0*/  SHFL.BFLY P5, R109, R111, R110, R113 ;  /* 0x0c00006e6f6d7389 */ /* 0x00006400000a0071 */
[----:B01----:R-:W-:Y:S05]  /*40b0*/  ENDCOLLECTIVE ;  /* 0x000000000000791b */ /* 0x003fea0003800000 */
.L_x_5389:
[----:B------:R-:W-:-:S05]  /*40c0*/  FADD.FTZ R104, R79, R104 ;  /* 0x000000684f687221 */ /* 0x000fca0000010000 */
[----:B------:R-:W-:Y:S02]  /*40d0*/  MOV R111, R104 ;  /* 0x00000068006f7202 */ /* 0x000fe40000000f00 */
[----:B------:R-:W-:-:S07]  /*40e0*/  MOV R106, R109 ;  /* 0x0000006d006a7202 */ /* 0x000fce0000000f00 */
[----:B------:R-:W-:Y:S05]  /*40f0*/  WARPSYNC.COLLECTIVE R108, `(.L_x_5390) ;  /* 0x000000006c087348 */ /* 0x000fea0003c00000 */
[----:B------:R0:W1:Y:S02]  /*4100*/  SHFL.BFLY P5, R109, R111, R110, R113 ;  /* 0x0c00006e6f6d7389 */ /* 0x00006400000a0071 */
[----:B01----:R-:W-:Y:S05]  /*4110*/  ENDCOLLECTIVE ;  /* 0x000000000000791b */ /* 0x003fea0003800000 */
.L_x_5390:
[----:B------:R-:W-:-:S05]  /*4120*/  FADD.FTZ R106, R105, R106 ;  /* 0x0000006a696a7221 */ /* 0x000fca0000010000 */
[----:B------:R-:W-:Y:S01]  /*4130*/  MOV R111, R106 ;  /* 0x0000006a006f7202 */ /* 0x000fe20000000f00 */
[----:B------:R-:W-:Y:S01]  /*4140*/  HFMA2 R110, -RZ, RZ, 0, 4.76837158203125e-07 ;  /* 0x00000008ff6e7431 */ /* 0x000fe200000001ff */
[----:B------:R-:W-:-:S07]  /*4150*/  MOV R107, R109 ;  /* 0x0000006d006b7202 */ /* 0x000fce0000000f00 */
[----:B------:R-:W-:Y:S05]  /*4160*/  WARPSYNC.COLLECTIVE R108, `(.L_x_5391) ;  /* 0x000000006c087348 */ /* 0x000fea0003c00000 */
[----:B------:R0:W1:Y:S02]  /*4170*/  SHFL.BFLY P5, R109, R111, R110, R113 ;  /* 0x0c00006e6f6d7389 */ /* 0x00006400000a0071 */
[----:B01----:R-:W-:Y:S05]  /*4180*/  ENDCOLLECTIVE ;  /* 0x000000000000791b */ /* 0x003fea0003800000 */
.L_x_5391:
[----:B------:R-:W-:-:S05]  /*4190*/  FADD.FTZ R107, R104, R107 ;  /* 0x0000006b686b7221 */ /* 0x000fca0000010000 */
[----:B------:R-:W-:Y:S02]  /*41a0*/  MOV R111, R107 ;  /* 0x0000006b006f7202 */ /* 0x000fe40000000f00 */
[----:B------:R-:W-:-:S07]  /*41b0*/  MOV R77, R109 ;  /* 0x0000006d004d7202 */ /* 0x000fce0000000f00 */
[----:B------:R-:W-:Y:S05]  /*41c0*/  WARPSYNC.COLLECTIVE R108, `(.L_x_5392) ;  /* 0x000000006c087348 */ /* 0x000fea0003c00000 */
[----:B------:R0:W1:Y:S02]  /*41d0*/  SHFL.BFLY P5, R109, R111, R110, R113 ;  /* 0x0c00006e6f6d7389 */ /* 0x00006400000a0071 */
[----:B01----:R-:W-:Y:S05]  /*41e0*/  ENDCOLLECTIVE ;  /* 0x000000000000791b */ /* 0x003fea0003800000 */
.L_x_5392:
[----:B------:R-:W-:-:S05]  /*41f0*/  FADD.FTZ R77, R106, R77 ;  /* 0x0000004d6a4d7221 */ /* 0x000fca0000010000 */
[----:B------:R-:W-:Y:S01]  /*4200*/  MOV R111, R77 ;  /* 0x0000004d006f7202 */ /* 0x000fe20000000f00 */
[----:B------:R-:W-:Y:S01]  /*4210*/  HFMA2 R110, -RZ, RZ, 0, 9.5367431640625e-07 ;  /* 0x00000010ff6e7431 */ /* 0x000fe200000001ff */
[----:B------:R-:W-:-:S07]  /*4220*/  MOV R76, R109 ;  /* 0x0000006d004c7202 */ /* 0x000fce0000000f00 */
[----:B------:R-:W-:Y:S05]  /*4230*/  WARPSYNC.COLLECTIVE R108, `(.L_x_5393) ;  /* 0x000000006c087348 */ /* 0x000fea0003c00000 */
[----:B------:R0:W1:Y:S02]  /*4240*/  SHFL.BFLY P5, R109, R111, R110, R113 ;  /* 0x0c00006e6f6d7389 */ /* 0x00006400000a0071 */
[----:B01----:R-:W-:Y:S05]  /*4250*/  ENDCOLLECTIVE ;  /* 0x000000000000791b */ /* 0x003fea0003800000 */
.L_x_5393:
[----:B------:R-:W-:-:S05]  /*4260*/  FADD.FTZ R76, R107, R76 ;  /* 0x0000004c6b4c7221 */ /* 0x000fca0000010000 */
[----:B------:R-:W-:Y:S02]  /*4270*/  MOV R111, R76 ;  /* 0x0000004c006f7202 */ /* 0x000fe40000000f00 */
[----:B------:R-:W-:-:S07]  /*4280*/  MOV R78, R109 ;  /* 0x0000006d004e7202 */ /* 0x000fce0000000f00 */
[----:B------:R-:W-:Y:S05]  /*4290*/  WARPSYNC.COLLECTIVE R108, `(.L_x_5394) ;  /* 0x000000006c087348 */ /* 0x000fea0003c00000 */
[----:B------:R0:W1:Y:S02]  /*42a0*/  SHFL.BFLY P5, R109, R111, R110, R113 ;  /* 0x0c00006e6f6d7389 */ /* 0x00006400000a0071 */
[----:B01----:R-:W-:Y:S05]  /*42b0*/  ENDCOLLECTIVE ;  /* 0x000000000000791b */ /* 0x003fea0003800000 */
.L_x_5394:
[----:B------:R-:W-:Y:S01]  /*42c0*/  MOV R79, R109 ;  /* 0x0000006d004f7202 */ /* 0x000fe20000000f00 */
[----:B------:R-:W-:Y:S06]  /*42d0*/  BRA `(.L_x_5395) ;  /* 0xffffffd800547947 */ /* 0x000fec000383ffff */
.L_x_5396:
        /* <DEDUP_REMOVED lines=10> */
.L_x_11248:


//--------------------- .text._ZN10layer_norm13ln_bwd_kernelINS_13Kernel_traitsIf6__halfS2_S2_fjLj512ELj1ELj4ELj1ELj16ENS_18Kernel_traits_baseILj512EfS2_S2_S2_fjLj128EEEEELb0ELb0ELb0ELb1EEEvNS_9BwdParamsE --------------------------
	.section	.text._ZN10layer_norm13ln_bwd_kernelINS_13Kernel_traitsIf6__halfS2_S2_fjLj512ELj1ELj4ELj1ELj16ENS_18Kernel_traits_baseILj512EfS2_S2_S2_fjLj128EEEEELb0ELb0ELb0ELb1EEEvNS_9BwdParamsE,"ax",@progbits
	.align	128
        .global         _ZN10layer_norm13ln_bwd_kernelINS_13Kernel_traitsIf6__halfS2_S2_fjLj512ELj1ELj4ELj1ELj16ENS_18Kernel_traits_baseILj512EfS2_S2_S2_fjLj128EEEEELb0ELb0ELb0ELb1EEEvNS_9BwdParamsE
        .type           _ZN10layer_norm13ln_bwd_kernelINS_13Kernel_traitsIf6__halfS2_S2_fjLj512ELj1ELj4ELj1ELj16ENS_18Kernel_traits_baseILj512EfS2_S2_S2_fjLj128EEEEELb0ELb0ELb0ELb1EEEvNS_9BwdParamsE,@function
        .size           _ZN10layer_norm13ln_bwd_kernelINS_13Kernel_traitsIf6__halfS2_S2_fjLj512ELj1ELj4ELj1ELj16ENS_18Kernel_traits_baseILj512EfS2_S2_S2_fjLj128EEEEELb0ELb0ELb0ELb1EEEvNS_9BwdParamsE,(.L_x_11249 - _ZN10layer_norm13ln_bwd_kernelINS_13Kernel_traitsIf6__halfS2_S2_fjLj512ELj1ELj4ELj1ELj16ENS_18Kernel_traits_baseILj512EfS2_S2_S2_fjLj128EEEEELb0ELb0ELb0ELb1EEEvNS_9BwdParamsE)
        .other          _ZN10layer_norm13ln_bwd_kernelINS_13Kernel_traitsIf6__halfS2_S2_fjLj512ELj1ELj4ELj1ELj16ENS_18Kernel_traits_baseILj512EfS2_S2_S2_fjLj128EEEEELb0ELb0ELb0ELb1EEEvNS_9BwdParamsE,@"STO_CUDA_ENTRY STV_DEFAULT"
_ZN10layer_norm13ln_bwd_kernelINS_13Kernel_traitsIf6__halfS2_S2_fjLj512ELj1ELj4ELj1ELj16ENS_18Kernel_traits_baseILj512EfS2_S2_S2_fjLj128EEEEELb0ELb0ELb0ELb1EEEvNS_9BwdParamsE:
.text._ZN10layer_norm13ln_bwd_kernelINS_13Kernel_traitsIf6__halfS2_S2_fjLj512ELj1ELj4ELj1ELj16ENS_18Kernel_traits_baseILj512EfS2_S2_S2_fjLj128EEEEELb0ELb0ELb0ELb1EEEvNS_9BwdParamsE:
        /* <DEDUP_REMOVED lines=60> */
.L_x_5407:
        /* <DEDUP_REMOVED lines=32> */
[--C-:B--2---:R-:W-:Y:S02]  /*05c0*/  HADD2.F32 R85, -RZ, R29.reuse.H0_H0 ;  /* 0x2000001dff557230 */ /* 0x104fe40000004100 */
[----:B------:R-:W-:Y:S02]  /*05d0*/  HADD2.F32 R29, -RZ, R29.H1_H1 ;  /* 0x3000001dff1d7230 */ /* 0x000fe40000004100 */
[----:B------:R-:W-:Y:S02]  /*05e0*/  HADD2.F32 R81, -RZ, R28.H0_H0 ;  /* 0x2000001cff517230 */ /* 0x000fe40000004100 */
[C---:B------:R-:W-:Y:S01]  /*05f0*/  FADD.FTZ R103, -R0.reuse, R85 ;  /* 0x0000005500677221 */ /* 0x040fe20000010100 */
[----:B------:R-:W-:Y:S02]  /*0600*/  HADD2.F32 R87, -RZ, R30.H0_H0 ;  /* 0x2000001eff577230 */ /* 0x000fe40000004100 */
[----:B------:R-:W-:Y:S01]  /*0610*/  FADD.FTZ R105, -R0, R29 ;  /* 0x0000001d00697221 */ /* 0x000fe20000010100 */
[----:B------:R-:W-:-:S02]  /*0620*/  HADD2.F32 R91, -RZ, R31.H0_H0 ;  /* 0x2000001fff5b7230 */ /* 0x000fc40000004100 */
[C---:B------:R-:W-:Y:S01]  /*0630*/  FADD.FTZ R97, -R0.reuse, R81 ;  /* 0x0000005100617221 */ /* 0x040fe20000010100 */
[----:B---3--:R-:W-:Y:S02]  /*0640*/  HADD2.F32 R101, -RZ, R33.H0_H0 ;  /* 0x20000021ff657230 */ /* 0x008fe40000004100 */
[C---:B------:R-:W-:Y:S01]  /*0650*/  FADD.FTZ R107, -R0.reuse, R87 ;  /* 0x00000057006b7221 */ /* 0x040fe20000010100 */
[----:B------:R-:W-:Y:S02]  /*0660*/  HADD2.F32 R127, -RZ, R35.H0_H0 ;  /* 0x20000023ff7f7230 */ /* 0x000fe40000004100 */
[C---:B------:R-:W-:Y:S01]  /*0670*/  FADD.FTZ R111, -R0.reuse, R91 ;  /* 0x0000005b006f7221 */ /* 0x040fe20000010100 */
[----:B------:R-:W-:Y:S02]  /*0680*/  HADD2.F32 R83, -RZ, R28.H1_H1 ;  /* 0x3000001cff537230 */ /* 0x000fe40000004100 */
        /* <DEDUP_REMOVED lines=17> */
[----:B----4-:R-:W-:-:S02]  /*07a0*/  HADD2.F32 R29, -RZ, R36.H0_H0 ;  /* 0x20000024ff1d7230 */ /* 0x010fc40000004100 */
[C---:B------:R-:W-:Y:S01]  /*07b0*/  FADD.FTZ R125, -R0.reuse, R125 ;  /* 0x0000007d007d7221 */ /* 0x040fe20000010100 */
[----:B------:R-:W-:Y:S02]  /*07c0*/  HADD2.F32 R36, -RZ, R36.H1_H1 ;  /* 0x30000024ff247230 */ /* 0x000fe40000004100 */
[----:B------:R-:W-:Y:S01]  /*07d0*/  FADD.FTZ R129, -R0, R35 ;  /* 0x0000002300817221 */ /* 0x000fe20000010100 */
[----:B-----5:R-:W-:Y:S01]  /*07e0*/  FMUL.FTZ R0, R80, R97 ;  /* 0x0000006150007220 */ /* 0x020fe20000410000 */
[----:B------:R-:W-:Y:S01]  /*07f0*/  FMUL.FTZ R87, R4, R29 ;  /* 0x0000001d04577220 */ /* 0x000fe20000410000 */
[--C-:B------:R-:W-:Y:S02]  /*0800*/  HADD2.F32 R31, -RZ, R37.reuse.H0_H0 ;  /* 0x20000025ff1f7230 */ /* 0x100fe40000004100 */
[----:B------:R-:W-:Y:S01]  /*0810*/  FMUL.FTZ R86, R5, R36 ;  /* 0x0000002405567220 */ /* 0x000fe20000410000 */
[----:B------:R-:W-:Y:S01]  /*0820*/  FMUL.FTZ R97, R80, R99 ;  /* 0x0000006350617220 */ /* 0x000fe20000410000 */
[----:B------:R-:W-:Y:S01]  /*0830*/  FADD.FTZ R101, RZ, R87 ;  /* 0x00000057ff657221 */ /* 0x000fe20000010000 */
[----:B------:R-:W-:Y:S01]  /*0840*/  FFMA.FTZ R100, R0, R87, RZ ;  /* 0x0000005700647223 */ /* 0x000fe200000100ff */
[----:B------:R-:W-:-:S02]  /*0850*/  HADD2.F32 R28, -RZ, R37.H1_H1 ;  /* 0x30000025ff1c7230 */ /* 0x000fc40000004100 */
[----:B------:R-:W-:Y:S01]  /*0860*/  FMUL.FTZ R98, R80, R103 ;  /* 0x0000006750627220 */ /* 0x000fe20000410000 */
[----:B------:R-:W-:Y:S01]  /*0870*/  FMUL.FTZ R88, R6, R31 ;  /* 0x0000001f06587220 */ /* 0x000fe20000410000 */
[----:B------:R-:W-:Y:S01]  /*0880*/  FMUL.FTZ R99, R80, R105 ;  /* 0x0000006950637220 */ /* 0x000fe20000410000 */
[----:B------:R-:W-:Y:S01]  /*0890*/  FADD.FTZ R103, R101, R86 ;  /* 0x0000005665677221 */ /* 0x000fe20000010000 */
[----:B------:R-:W-:Y:S01]  /*08a0*/  FFMA.FTZ R105, R97, R86, R100 ;  /* 0x0000005661697223 */ /* 0x000fe20000010064 */
[--C-:B------:R-:W-:Y:S02]  /*08b0*/  HADD2.F32 R33, -RZ, R38.reuse.H0_H0 ;  /* 0x20000026ff217230 */ /* 0x100fe40000004100 */
[----:B------:R-:W-:Y:S01]  /*08c0*/  FMUL.FTZ R89, R7, R28 ;  /* 0x0000001c07597220 */ /* 0x000fe20000410000 */
[----:B------:R-:W-:Y:S01]  /*08d0*/  FADD.FTZ R104, R103, R88 ;  /* 0x0000005867687221 */ /* 0x000fe20000010000 */
[----:B------:R-:W-:Y:S01]  /*08e0*/  FFMA.FTZ R106, R98, R88, R105 ;  /* 0x00000058626a7223 */ /* 0x000fe20000010069 */
        /* <DEDUP_REMOVED lines=23> */
[----:B------:R-:W-:Y:S01]  /*0a60*/  FADD.FTZ R113, R112, R93 ;  /* 0x0000005d70717221 */ /* 0x000fe20000010000 */
[----:B------:R-:W-:Y:S01]  /*0a70*/  FFMA.FTZ R115, R103, R93, R114 ;  /* 0x0000005d67737223 */ /* 0x000fe20000010072 */
        /* <DEDUP_REMOVED lines=10> */
[--C-:B------:R-:W-:Y:S02]  /*0b20*/  HADD2.F32 R41, -RZ, R42.reuse.H0_H0 ;  /* 0x2000002aff297230 */ /* 0x100fe40000004100 */
[----:B------:R-:W-:Y:S01]  /*0b30*/  FADD.FTZ R115, R112, R83 ;  /* 0x0000005370737221 */ /* 0x000fe20000010000 */
[----:B------:R-:W-:Y:S01]  /*0b40*/  FMUL.FTZ R34, R15, R32 ;  /* 0x000000200f227220 */ /* 0x000fe20000410000 */
[----:B------:R-:W-:Y:S01]  /*0b50*/  FMUL.FTZ R107, R80, R121 ;  /* 0x00000079506b7220 */ /* 0x000fe20000410000 */
[----:B------:R-:W-:Y:S01]  /*0b60*/  FFMA.FTZ R112, R106, R83, R113 ;  /* 0x000000536a707223 */ /* 0x000fe20000010071 */
[----:B------:R-:W-:-:S02]  /*0b70*/  HADD2.F32 R84, -RZ, R42.H1_H1 ;  /* 0x3000002aff547230 */ /* 0x000fc40000004100 */
[----:B------:R-:W-:Y:S01]  /*0b80*/  FMUL.FTZ R42, R16, R41 ;  /* 0x00000029102a7220 */ /* 0x000fe20000410000 */
[C---:B------:R-:W-:Y:S01]  /*0b90*/  FMUL.FTZ R108, R80.reuse, R123 ;  /* 0x0000007b506c7220 */ /* 0x040fe20000410000 */
[----:B------:R-:W-:Y:S01]  /*0ba0*/  FADD.FTZ R115, R115, R34 ;  /* 0x0000002273737221 */ /* 0x000fe20000010000 */
[----:B------:R-:W-:Y:S01]  /*0bb0*/  FFMA.FTZ R113, R107, R34, R112 ;  /* 0x000000226b717223 */ /* 0x000fe20000010070 */
[--C-:B------:R-:W-:Y:S02]  /*0bc0*/  HADD2.F32 R85, -RZ, R43.reuse.H0_H0 ;  /* 0x2000002bff557230 */ /* 0x100fe40000004100 */
        /* <DEDUP_REMOVED lines=32> */
.L_x_5400:
        /* <DEDUP_REMOVED lines=16> */
[--C-:B---3--:R-:W-:Y:S02]  /*0ed0*/  HADD2.F32 R85, -RZ, R29.reuse.H0_H0 ;  /* 0x2000001dff557230 */ /* 0x108fe40000004100 */
[----:B------:R-:W-:Y:S02]  /*0ee0*/  HADD2.F32 R29, -RZ, R29.H1_H1 ;  /* 0x3000001dff1d7230 */ /* 0x000fe40000004100 */
[----:B------:R-:W-:-:S02]  /*0ef0*/  HADD2.F32 R81, -RZ, R28.H0_H0 ;  /* 0x2000001cff517230 */ /* 0x000fc40000004100 */
[C---:B------:R-:W-:Y:S01]  /*0f00*/  FADD.FTZ R103, -R0.reuse, R85 ;  /* 0x0000005500677221 */ /* 0x040fe20000010100 */
[----:B------:R-:W-:Y:S02]  /*0f10*/  HADD2.F32 R87, -RZ, R30.H0_H0 ;  /* 0x2000001eff577230 */ /* 0x000fe40000004100 */
[C---:B------:R-:W-:Y:S01]  /*0f20*/  FADD.FTZ R105, -R0.reuse, R29 ;  /* 0x0000001d00697221 */ /* 0x040fe20000010100 */
[----:B------:R-:W-:Y:S02]  /*0f30*/  HADD2.F32 R91, -RZ, R31.H0_H0 ;  /* 0x2000001fff5b7230 */ /* 0x000fe40000004100 */
[C---:B------:R-:W-:Y:S01]  /*0f40*/  FADD.FTZ R97, -R0.reuse, R81 ;  /* 0x0000005100617221 */ /* 0x040fe20000010100 */
[----:B----4-:R-:W-:Y:S02]  /*0f50*/  HADD2.F32 R101, -RZ, R33.H0_H0 ;  /* 0x20000021ff657230 */ /* 0x010fe40000004100 */
[----:B------:R-:W-:Y:S01]  /*0f60*/  FADD.FTZ R107, -R0, R87 ;  /* 0x00000057006b7221 */ /* 0x000fe20000010100 */
[----:B------:R-:W-:-:S02]  /*0f70*/  HADD2.F32 R127, -RZ, R35.H0_H0 ;  /* 0x20000023ff7f7230 */ /* 0x000fc40000004100 */
[C---:B------:R-:W-:Y:S01]  /*0f80*/  FADD.FTZ R111, -R0.reuse, R91 ;  /* 0x0000005b006f7221 */ /* 0x040fe20000010100 */
[----:B------:R-:W-:Y:S02]  /*0f90*/  HADD2.F32 R83, -RZ, R28.H1_H1 ;  /* 0x3000001cff537230 */ /* 0x000fe40000004100 */
        /* <DEDUP_REMOVED lines=21> */
[----:B-----5:R-:W-:Y:S01]  /*10f0*/  FMUL.FTZ R0, R80, R97 ;  /* 0x0000006150007220 */ /* 0x020fe20000410000 */
[----:B------:R-:W-:Y:S01]  /*1100*/  FMUL.FTZ R87, R4, R29 ;  /* 0x0000001d04577220 */ /* 0x000fe20000410000 */
[----:B------:R-:W-:-:S02]  /*1110*/  HADD2.F32 R31, -RZ, R37.H0_H0 ;  /* 0x20000025ff1f7230 */ /* 0x000fc40000004100 */
[----:B------:R-:W-:Y:S01]  /*1120*/  FMUL.FTZ R86, R5, R36 ;  /* 0x0000002405567220 */ /* 0x000fe20000410000 */
[----:B------:R-:W-:Y:S01]  /*1130*/  FMUL.FTZ R97, R80, R99 ;  /* 0x0000006350617220 */ /* 0x000fe20000410000 */
[----:B------:R-:W-:Y:S01]  /*1140*/  FADD.FTZ R101, RZ, R87 ;  /* 0x00000057ff657221 */ /* 0x000fe20000010000 */
[----:B------:R-:W-:Y:S01]  /*1150*/  FFMA.FTZ R100, R0, R87, RZ ;  /* 0x0000005700647223 */ /* 0x000fe200000100ff */
        /* <DEDUP_REMOVED lines=87> */
.L_x_5401:
        /* <DEDUP_REMOVED lines=52> */
.L_x_5419:
[----:B-1----:R-:W-:Y:S01]  /*1a10*/  FADD.FTZ R29, R36, R29 ;  /* 0x0000001d241d7221 */ /* 0x002fe20000010000 */
[----:B--2---:R-:W-:-:S03]  /*1a20*/  FADD.FTZ R28, R35, R28 ;  /* 0x0000001c231c7221 */ /* 0x004fc60000010000 */
        /* <DEDUP_REMOVED lines=13> */
[C-C-:B0-----:R-:W-:Y:S01]  /*1b00*/  FFMA.FTZ R35, R31.reuse, R102, R40.reuse ;  /* 0x000000661f237223 */ /* 0x141fe20000010028 */
        /* <DEDUP_REMOVED lines=71> */
.L_x_5404:
        /* <DEDUP_REMOVED lines=54> */
[----:B------:R-:W-:Y:S01]  /*22e0*/  IMAD.WIDE.U32 R82, R79, 0x10, R28 ;  /* 0x000000104f527825 */ /* 0x000fe200078e001c */
[----:B------:R-:W-:-:S03]  /*22f0*/  F2FP.F16.F32.PACK_AB R28, R97, R0 ;  /* 0x00000000611c723e */ /* 0x000fc600000000ff */
[----:B------:R-:W-:Y:S01]  /*2300*/  FMUL.FTZ R97, R97, R77 ;  /* 0x0000004d61617220 */ /* 0x000fe20000410000 */
[----:B------:R-:W-:Y:S01]  /*2310*/  F2FP.F16.F32.PACK_AB R29, R89, R32 ;  /* 0x00000020591d723e */ /* 0x000fe200000000ff */
[----:B-1----:R-:W-:-:S04]  /*2320*/  IMAD.WIDE.U32 R84, R78, 0x10, R30 ;  /* 0x000000104e547825 */ /* 0x002fc800078e001e */
[-C--:B------:R-:W-:Y:S01]  /*2330*/  FMUL.FTZ R0, R89, R77.reuse ;  /* 0x0000004d59007220 */ /* 0x080fe20000410000 */
[-C--:B------:R-:W-:Y:S01]  /*2340*/  FMUL.FTZ R38, R34, R77.reuse ;  /* 0x0000004d22267220 */ /* 0x080fe20000410000 */
[----:B------:R-:W-:Y:S01]  /*2350*/  FMUL.FTZ R86, R42, R77 ;  /* 0x0000004d2a567220 */ /* 0x000fe20000410000 */
[----:B------:R-:W-:Y:S01]  /*2360*/  IMAD.WIDE.U32 R78, R79, 0x10, R30 ;  /* 0x000000104f4e7825 */ /* 0x000fe200078e001e */
[----:B------:R-:W-:-:S03]  /*2370*/  F2FP.F16.F32.PACK_AB R30, R91, R34 ;  /* 0x000000225b1e723e */ /* 0x000fc600000000ff */
[-C--:B------:R-:W-:Y:S01]  /*2380*/  FMUL.FTZ R91, R91, R77.reuse ;  /* 0x0000004d5b5b7220 */ /* 0x080fe20000410000 */
[C---:B------:R-:W-:Y:S01]  /*2390*/  F2FP.F16.F32.PACK_AB R31, R93.reuse, R40 ;  /* 0x000000285d1f723e */ /* 0x040fe200000000ff */
[-C--:B------:R-:W-:Y:S01]  /*23a0*/  FMUL.FTZ R40, R93, R77.reuse ;  /* 0x0000004d5d287220 */ /* 0x080fe20000410000 */
[----:B------:R-:W-:Y:S01]  /*23b0*/  F2FP.F16.F32.PACK_AB R32, R95, R42 ;  /* 0x0000002a5f20723e */ /* 0x000fe200000000ff */
[-C--:B------:R-:W-:Y:S01]  /*23c0*/  FMUL.FTZ R41, R88, R77.reuse ;  /* 0x0000004d58297220 */ /* 0x080fe20000410000 */
[----:B------:R-:W-:Y:S01]  /*23d0*/  F2FP.F16.F32.PACK_AB R33, R107, R88 ;  /* 0x000000586b21723e */ /* 0x000fe200000000ff */
[-C--:B------:R-:W-:Y:S01]  /*23e0*/  FMUL.FTZ R42, R90, R77.reuse ;  /* 0x0000004d5a2a7220 */ /* 0x080fe20000410000 */
[C---:B------:R-:W-:Y:S01]  /*23f0*/  F2FP.F16.F32.PACK_AB R34, R43.reuse, R90 ;  /* 0x0000005a2b22723e */ /* 0x040fe200000000ff */
        /* <DEDUP_REMOVED lines=16> */
[----:B------:R-:W-:-:S05]  /*2500*/  F2FP.F16.F32.PACK_AB R40, R95, R86 ;  /* 0x000000565f28723e */ /* 0x000fca00000000ff */
[----:B------:R2:W-:Y:S01]  /*2510*/  STG.E.128 desc[UR6][R78.64], R40 ;  /* 0x000000284e007986 */ /* 0x0005e2000c101d06 */
[----:B------:R-:W-:Y:S05]  /*2520*/  BRA `(.L_x_5405) ;  /* 0x0000000c002c7947 */ /* 0x000fea0003800000 */
.L_x_5403:
[----:B------:R-:W-:-:S04]  /*2530*/  UISETP.NE.U32.AND UP0, UPT, UR14, URZ, UPT ;  /* 0x000000ff0e00728c */ /* 0x000fc8000bf05070 */
[----:B------:R-:W-:-:S09]  /*2540*/  UISETP.NE.AND.EX UP0, UPT, UR15, URZ, UPT, UP0 ;  /* 0x000000ff0f00728c */ /* 0x000fd2000bf05300 */
[----:B------:R-:W-:Y:S05]  /*2550*/  BRA.U UP0, `(.L_x_5406) ;  /* 0x0000000500787547 */ /* 0x000fea000b800000 */
[C-C-:B------:R-:W-:Y:S01]  /*2560*/  FFMA.FTZ R29, R31.reuse, R98, R40.reuse ;  /* 0x000000621f1d7223 */ /* 0x140fe20000010028 */
[C-C-:B0-----:R-:W-:Y:S01]  /*2570*/  FFMA.FTZ R35, R31.reuse, R102, R40.reuse ;  /* 0x000000661f237223 */ /* 0x141fe20000010028 */
[C-C-:B------:R-:W-:Y:S01]  /*2580*/  FFMA.FTZ R0, R31.reuse, R0, R40.reuse ;  /* 0x000000001f007223 */ /* 0x140fe20000010028 */
[----:B------:R-:W-:Y:S01]  /*2590*/  FFMA.FTZ R97, R31, R97, R40 ;  /* 0x000000611f617223 */ /* 0x000fe20000010028 */
[----:B------:R-:W-:Y:S01]  /*25a0*/  FADD.FTZ R32, -R29, R88 ;  /* 0x000000581d207221 */ /* 0x000fe20000010100 */
[----:B------:R-:W-:Y:S02]  /*25b0*/  HADD2.F32 R29, -RZ, R23.H0_H0 ;  /* 0x20000017ff1d7230 */ /* 0x000fe40000004100 */
[----:B------:R-:W-:Y:S01]  /*25c0*/  FADD.FTZ R35, -R35, R92 ;  /* 0x0000005c23237221 */ /* 0x000fe20000010100 */
        /* <DEDUP_REMOVED lines=12> */
[----:B------:R-:W-:Y:S01]  /*2690*/  FFMA.FTZ R40, R80, R35, R29 ;  /* 0x0000002350287223 */ /* 0x000fe2000001001d */
[----:B------:R-:W-:-:S02]  /*26a0*/  HADD2.F32 R29, -RZ, R21.H0_H0 ;  /* 0x20000015ff1d7230 */ /* 0x000fc40000004100 */
[----:B------:R-:W-:Y:S01]  /*26b0*/  FADD.FTZ R30, -R97, R86 ;  /* 0x00000056611e7221 */ /* 0x000fe20000010100 */
[----:B------:R-:W-:Y:S01]  /*26c0*/  FADD.FTZ R86, -R37, R94 ;  /* 0x0000005e25567221 */ /* 0x000fe20000010100 */
[----:B------:R-:W-:Y:S01]  /*26d0*/  FADD.FTZ R94, -R31, R82 ;  /* 0x000000521f5e7221 */ /* 0x000fe20000010100 */
[----:B------:R-:W-:Y:S01]  /*26e0*/  FADD.FTZ R28, -R28, R89 ;  /* 0x000000591c1c7221 */ /* 0x000fe20000010100 */
[----:B------:R-:W-:Y:S01]  /*26f0*/  FFMA.FTZ R32, R80, R32, R29 ;  /* 0x0000002050207223 */ /* 0x000fe2000001001d */
[----:B------:R-:W-:Y:S02]  /*2700*/  HADD2.F32 R31, -RZ, R21.H1_H1 ;  /* 0x30000015ff1f7230 */ /* 0x000fe40000004100 */
[----:B------:R-:W-:Y:S01]  /*2710*/  FADD.FTZ R0, -R0, R87 ;  /* 0x0000005700007221 */ /* 0x000fe20000010100 */
[----:B------:R-:W-:Y:S02]  /*2720*/  HADD2.F32 R29, -RZ, R20.H0_H0 ;  /* 0x20000014ff1d7230 */ /* 0x000fe40000004100 */
[----:B------:R-:W-:Y:S01]  /*2730*/  FADD.FTZ R36, -R33, R90 ;  /* 0x0000005a21247221 */ /* 0x000fe20000010100 */
[----:B------:R-:W-:Y:S01]  /*2740*/  FADD.FTZ R88, -R107, R34 ;  /* 0x000000226b587221 */ /* 0x000fe20000010100 */
[----:B------:R-:W-:-:S02]  /*2750*/  HADD2.F32 R37, -RZ, R23.H1_H1 ;  /* 0x30000017ff257230 */ /* 0x000fc40000004100 */
[----:B------:R-:W-:Y:S01]  /*2760*/  FADD.FTZ R38, -R38, R91 ;  /* 0x0000005b26267221 */ /* 0x000fe20000010100 */
[--C-:B------:R-:W-:Y:S02]  /*2770*/  HADD2.F32 R33, -RZ, R22.reuse.H0_H0 ;  /* 0x20000016ff217230 */ /* 0x100fe40000004100 */
[----:B------:R-:W-:Y:S01]  /*2780*/  FADD.FTZ R84, -R84, R93 ;  /* 0x0000005d54547221 */ /* 0x000fe20000010100 */
[----:B------:R-:W-:Y:S02]  /*2790*/  HADD2.F32 R35, -RZ, R22.H1_H1 ;  /* 0x30000016ff237230 */ /* 0x000fe40000004100 */
[C---:B------:R-:W-:Y:S01]  /*27a0*/  FFMA.FTZ R34, R80.reuse, R28, R31 ;  /* 0x0000001c50227223 */ /* 0x040fe2000001001f */
[C---:B------:R-:W-:Y:S01]  /*27b0*/  FFMA.FTZ R0, R80.reuse, R0, R29 ;  /* 0x0000000050007223 */ /* 0x040fe2000001001d */
[----:B------:R-:W-:Y:S01]  /*27c0*/  FADD.FTZ R90, -R39, R42 ;  /* 0x0000002a275a7221 */ /* 0x000fe20000010100 */
[----:B------:R-:W0:Y:S01]  /*27d0*/  LDC.64 R28, c[0x0][0x468] ;  /* 0x00011a00ff1c7b82 */ /* 0x000e220000000a00 */
[C---:B------:R-:W-:Y:S01]  /*27e0*/  FFMA.FTZ R42, R80.reuse, R84, R37 ;  /* 0x00000054502a7223 */ /* 0x040fe20000010025 */
[C---:B------:R-:W-:Y:S01]  /*27f0*/  FFMA.FTZ R36, R80.reuse, R36, R33 ;  /* 0x0000002450247223 */ /* 0x040fe20000010021 */
[----:B------:R-:W-:Y:S01]  /*2800*/  FFMA.FTZ R38, R80, R38, R35 ;  /* 0x0000002650267223 */ /* 0x000fe20000010023 */
        /* <DEDUP_REMOVED lines=8> */
[----:B------:R-:W-:-:S02]  /*2890*/  HADD2.F32 R31, -RZ, R25.H0_H0 ;  /* 0x20000019ff1f7230 */ /* 0x000fc40000004100 */
[C---:B------:R-:W-:Y:S01]  /*28a0*/  FFMA.FTZ R82, R80.reuse, R86, R33 ;  /* 0x0000005650527223 */ /* 0x040fe20000010021 */
[----:B------:R-:W-:Y:S02]  /*28b0*/  HADD2.F32 R33, -RZ, R25.H1_H1 ;  /* 0x30000019ff217230 */ /* 0x000fe40000004100 */
[----:B------:R-:W-:Y:S01]  /*28c0*/  FFMA.FTZ R84, R80, R96, R35 ;  /* 0x0000006050547223 */ /* 0x000fe20000010023 */
[--C-:B------:R-:W-:Y:S02]  /*28d0*/  HADD2.F32 R35, -RZ, R26.reuse.H0_H0 ;  /* 0x2000001aff237230 */ /* 0x100fe40000004100 */
[----:B------:R-:W-:Y:S01]  /*28e0*/  FADD.FTZ R92, -R98, R43 ;  /* 0x0000002b625c7221 */ /* 0x000fe20000010100 */
[----:B------:R-:W-:Y:S02]  /*28f0*/  HADD2.F32 R37, -RZ, R26.H1_H1 ;  /* 0x3000001aff257230 */ /* 0x000fe40000004100 */
[----:B------:R-:W-:Y:S01]  /*2900*/  FADD.FTZ R110, -R110, R81 ;  /* 0x000000516e6e7221 */ /* 0x000fe20000010100 */
[----:B------:R-:W-:-:S02]  /*2910*/  HADD2.F32 R39, -RZ, R27.H0_H0 ;  /* 0x2000001bff277230 */ /* 0x000fc40000004100 */
        /* <DEDUP_REMOVED lines=34> */
.L_x_5406:
[C-C-:B------:R-:W-:Y:S01]  /*2b40*/  FFMA.FTZ R28, R31.reuse, R99, R40.reuse ;  /* 0x000000631f1c7223 */ /* 0x140fe20000010028 */
[C-C-:B------:R-:W-:Y:S01]  /*2b50*/  FFMA.FTZ R97, R31.reuse, R97, R40.reuse ;  /* 0x000000611f617223 */ /* 0x140fe20000010028 */
[C-C-:B------:R-:W-:Y:S01]  /*2b60*/  FFMA.FTZ R29, R31.reuse, R98, R40.reuse ;  /* 0x000000621f1d7223 */ /* 0x140fe20000010028 */
[----:B------:R-:W-:Y:S01]  /*2b70*/  FFMA.FTZ R0, R31, R0, R40 ;  /* 0x000000001f007223 */ /* 0x000fe20000010028 */
[----:B------:R-:W-:Y:S01]  /*2b80*/  FADD.FTZ R89, -R28, R89 ;  /* 0x000000591c597221 */ /* 0x000fe20000010100 */
[--C-:B------:R-:W-:Y:S02]  /*2b90*/  HADD2.F32 R28, -RZ, R20.reuse.H1_H1 ;  /* 0x30000014ff1c7230 */ /* 0x100fe40000004100 */
[----:B------:R-:W-:Y:S01]  /*2ba0*/  FADD.FTZ R97, -R97, R86 ;  /* 0x0000005661617221 */ /* 0x000fe20000010100 */
        /* <DEDUP_REMOVED lines=13> */
[----:B------:R-:W-:Y:S01]  /*2c80*/  FFMA.FTZ R97, R80, R97, R28 ;  /* 0x0000006150617223 */ /* 0x000fe2000001001c */
[----:B------:R-:W-:-:S02]  /*2c90*/  HADD2.F32 R29, -RZ, R20.H0_H0 ;  /* 0x20000014ff1d7230 */ /* 0x000fc40000004100 */
[----:B------:R-:W-:Y:S01]  /*2ca0*/  FADD.FTZ R87, -R0, R87 ;  /* 0x0000005700577221 */ /* 0x000fe20000010100 */
[----:B------:R-:W-:Y:S02]  /*2cb0*/  HADD2.F32 R28, -RZ, R22.H0_H0 ;  /* 0x20000016ff1c7230 */ /* 0x000fe40000004100 */
[----:B------:R-:W-:Y:S01]  /*2cc0*/  FADD.FTZ R33, -R33, R90 ;  /* 0x0000005a21217221 */ /* 0x000fe20000010100 */
[----:B------:R-:W-:Y:S01]  /*2cd0*/  FADD.FTZ R39, -R106, R83 ;  /* 0x000000536a277221 */ /* 0x000fe20000010100 */
[----:B------:R-:W-:Y:S01]  /*2ce0*/  FADD.FTZ R107, -R107, R34 ;  /* 0x000000226b6b7221 */ /* 0x000fe20000010100 */
[----:B------:R-:W-:Y:S01]  /*2cf0*/  FADD.FTZ R111, -R111, R82 ;  /* 0x000000526f6f7221 */ /* 0x000fe20000010100 */
[C---:B------:R-:W-:Y:S01]  /*2d00*/  FFMA.FTZ R0, R80.reuse, R87, R29 ;  /* 0x0000005750007223 */ /* 0x040fe2000001001d */
[----:B------:R-:W0:Y:S01]  /*2d10*/  LDC.64 R82, c[0x0][0x478] ;  /* 0x00011e00ff527b82 */ /* 0x000e220000000a00 */
[----:B------:R-:W-:Y:S01]  /*2d20*/  FFMA.FTZ R34, R80, R33, R28 ;  /* 0x0000002150227223 */ /* 0x000fe2000001001c */
[----:B------:R-:W-:Y:S01]  /*2d30*/  FADD.FTZ R91, -R30, R91 ;  /* 0x0000005b1e5b7221 */ /* 0x000fe20000010100 */
[----:B------:R-:W-:-:S02]  /*2d40*/  HADD2.F32 R30, -RZ, R21.H0_H0 ;  /* 0x20000015ff1e7230 */ /* 0x000fc40000004100 */
[----:B------:R-:W-:Y:S01]  /*2d50*/  FADD.FTZ R95, -R36, R95 ;  /* 0x0000005f245f7221 */ /* 0x000fe20000010100 */
[----:B------:R-:W-:Y:S02]  /*2d60*/  HADD2.F32 R36, -RZ, R22.H1_H1 ;  /* 0x30000016ff247230 */ /* 0x000fe40000004100 */
[----:B------:R-:W-:Y:S01]  /*2d70*/  FADD.FTZ R41, -R41, R42 ;  /* 0x0000002a29297221 */ /* 0x000fe20000010100 */
[----:B------:R-:W-:Y:S01]  /*2d80*/  FADD.FTZ R35, -R35, R92 ;  /* 0x0000005c23237221 */ /* 0x000fe20000010100 */
[----:B------:R-:W1:Y:S01]  /*2d90*/  LDC.64 R28, c[0x0][0x468] ;  /* 0x00011a00ff1c7b82 */ /* 0x000e620000000a00 */
[----:B------:R-:W-:Y:S01]  /*2da0*/  FFMA.FTZ R30, R80, R31, R30 ;  /* 0x0000001f501e7223 */ /* 0x000fe2000001001e */
[----:B------:R-:W-:Y:S02]  /*2db0*/  HADD2.F32 R31, -RZ, R23.H0_H0 ;  /* 0x20000017ff1f7230 */ /* 0x000fe40000004100 */
[----:B------:R-:W-:Y:S01]  /*2dc0*/  FADD.FTZ R43, -R38, R43 ;  /* 0x0000002b262b7221 */ /* 0x000fe20000010100 */
        /* <DEDUP_REMOVED lines=9> */
[----:B------:R-:W-:-:S02]  /*2e60*/  HADD2.F32 R32, -RZ, R21.H1_H1 ;  /* 0x30000015ff207230 */ /* 0x000fc40000004100 */
[C---:B------:R-:W-:Y:S01]  /*2e70*/  FFMA.FTZ R93, R80.reuse, R93, R36 ;  /* 0x0000005d505d7223 */ /* 0x040fe20000010024 */
[C---:B------:R-:W-:Y:S01]  /*2e80*/  FFMA.FTZ R42, R80.reuse, R37, R38 ;  /* 0x00000025502a7223 */ /* 0x040fe20000010026 */
[----:B------:R-:W-:Y:S01]  /*2e90*/  FFMA.FTZ R95, R80, R95, R84 ;  /* 0x0000005f505f7223 */ /* 0x000fe20000010054 */
[--C-:B------:R-:W-:Y:S02]  /*2ea0*/  HADD2.F32 R31, -RZ, R25.reuse.H0_H0 ;  /* 0x20000019ff1f7230 */ /* 0x100fe40000004100 */
[----:B------:R-:W-:Y:S01]  /*2eb0*/  FADD.FTZ R81, -R110, R81 ;  /* 0x000000516e517221 */ /* 0x000fe20000010100 */
[----:B------:R-:W-:Y:S02]  /*2ec0*/  HADD2.F32 R36, -RZ, R25.H1_H1 ;  /* 0x30000019ff247230 */ /* 0x000fe40000004100 */
[C---:B------:R-:W-:Y:S01]  /*2ed0*/  FFMA.FTZ R32, R80.reuse, R89, R32 ;  /* 0x0000005950207223 */ /* 0x040fe20000010020 */
[--C-:B------:R-:W-:Y:S02]  /*2ee0*/  HADD2.F32 R38, -RZ, R26.reuse.H0_H0 ;  /* 0x2000001aff267230 */ /* 0x100fe40000004100 */
[----:B------:R-:W-:Y:S01]  /*2ef0*/  FFMA.FTZ R88, R80, R39, R31 ;  /* 0x0000002750587223 */ /* 0x000fe2000001001f */
[----:B------:R-:W-:-:S02]  /*2f00*/  HADD2.F32 R84, -RZ, R26.H1_H1 ;  /* 0x3000001aff547230 */ /* 0x000fc40000004100 */
[C---:B------:R-:W-:Y:S01]  /*2f10*/  FFMA.FTZ R107, R80.reuse, R107, R36 ;  /* 0x0000006b506b7223 */ /* 0x040fe20000010024 */
[----:B------:R-:W-:Y:S02]  /*2f20*/  HADD2.F32 R86, -RZ, R27.H0_H0 ;  /* 0x2000001bff567230 */ /* 0x000fe40000004100 */
[----:B------:R-:W-:Y:S01]  /*2f30*/  FFMA.FTZ R90, R80, R41, R38 ;  /* 0x00000029505a7223 */ /* 0x000fe20000010026 */
[----:B------:R-:W-:Y:S01]  /*2f40*/  FMUL.FTZ R36, R0, R77 ;  /* 0x0000004d00247220 */ /* 0x000fe20000410000 */
        /* <DEDUP_REMOVED lines=8> */
[----:B------:R-:W-:Y:S01]  /*2fd0*/  FMUL.FTZ R40, R93, R77 ;  /* 0x0000004d5d287220 */ /* 0x000fe20000410000 */
[----:B------:R-:W-:-:S04]  /*2fe0*/  IMAD.WIDE.U32 R82, R79, 0x10, R82 ;  /* 0x000000104f527825 */ /* 0x000fc800078e0052 */
[-C--:B------:R-:W-:Y:S01]  /*2ff0*/  FMUL.FTZ R86, R42, R77.reuse ;  /* 0x0000004d2a567220 */ /* 0x080fe20000410000 */
[----:B------:R-:W-:Y:S01]  /*3000*/  FMUL.FTZ R41, R88, R77 ;  /* 0x0000004d58297220 */ /* 0x000fe20000410000 */
[----:B------:R-:W-:Y:S01]  /*3010*/  F2FP.F16.F32.PACK_AB R33, R107, R88 ;  /* 0x000000586b21723e */ /* 0x000fe200000000ff */
[----:B------:R-:W-:Y:S01]  /*3020*/  IMAD.WIDE.U32 R78, R79, 0x10, R28 ;  /* 0x000000104f4e7825 */ /* 0x000fe200078e001c */
[----:B------:R-:W-:-:S03]  /*3030*/  F2FP.F16.F32.PACK_AB R28, R97, R0 ;  /* 0x00000000611c723e */ /* 0x000fc600000000ff */
[CC--:B------:R-:W-:Y:S01]  /*3040*/  FMUL.FTZ R0, R32.reuse, R77.reuse ;  /* 0x0000004d20007220 */ /* 0x0c0fe20000410000 */
[----:B------:R-:W-:Y:S01]  /*3050*/  F2FP.F16.F32.PACK_AB R29, R32, R30 ;  /* 0x0000001e201d723e */ /* 0x000fe200000000ff */
[-C--:B------:R-:W-:Y:S01]  /*3060*/  FMUL.FTZ R97, R97, R77.reuse ;  /* 0x0000004d61617220 */ /* 0x080fe20000410000 */
[C---:B------:R-:W-:Y:S01]  /*3070*/  F2FP.F16.F32.PACK_AB R30, R91.reuse, R34 ;  /* 0x000000225b1e723e */ /* 0x040fe200000000ff */
        /* <DEDUP_REMOVED lines=21> */
[----:B------:R1:W-:Y:S02]  /*31d0*/  STG.E.128 desc[UR6][R78.64], R40 ;  /* 0x000000284e007986 */ /* 0x0003e4000c101d06 */
.L_x_5405:
[----:B0123--:R-:W0:Y:S02]  /*31e0*/  LDC.64 R28, c[0x0][0x380] ;  /* 0x0000e000ff1c7b82 */ /* 0x00fe240000000a00 */
[----:B0-----:R-:W-:-:S04]  /*31f0*/  LEA R76, R28, R76, 0x2 ;  /* 0x0000004c1c4c7211 */ /* 0x001fc800078e10ff */
[----:B------:R-:W-:-:S13]  /*3200*/  ISETP.GE.AND P1, PT, R76, R29, PT ;  /* 0x0000001d4c00720c */ /* 0x000fda0003f26270 */
[----:B------:R-:W-:Y:S05]  /*3210*/  @!P1 BRA `(.L_x_5407) ;  /* 0xffffffd000689947 */ /* 0x000fea000383ffff */
[----:B------:R-:W-:Y:S05]  /*3220*/  BSYNC B1 ;  /* 0x0000000000017941 */ /* 0x000fea0003800000 */
.L_x_5399:
        /* <DEDUP_REMOVED lines=32> */
.L_x_5398:
[----:B------:R-:W-:Y:S05]  /*3430*/  BSYNC B0 ;  /* 0x0000000000007941 */ /* 0x000fea0003800000 */
.L_x_5397:
        /* <DEDUP_REMOVED lines=105> */
.L_x_5402:
        /* <DEDUP_REMOVED lines=8> */
.L_x_5409:
[----:B------:R-:W-:Y:S05]  /*3b50*/  BSYNC B2 ;  /* 0x0000000000027941 */ /* 0x000fea0003800000 */
.L_x_5408:
        /* <DEDUP_REMOVED lines=8> */
.L_x_5410:
[----:B------:R-:W-:-:S05]  /*3be0*/  FADD.FTZ R29, R29, R112 ;  /* 0x000000701d1d7221 */ /* 0x000fca0000010000 */
[----:B------:R-:W-:Y:S01]  /*3bf0*/  MOV R40, R29 ;  /* 0x0000001d00287202 */ /* 0x000fe20000000f00 */
[----:B------:R-:W-:Y:S01]  /*3c00*/  HFMA2 R39, -RZ, RZ, 0, 1.1920928955078125e-07 ;  /* 0x00000002ff277431 */ /* 0x000fe200000001ff */
[----:B------:R-:W-:-:S07]  /*3c10*/  MOV R28, R38 ;  /* 0x00000026001c7202 */ /* 0x000fce0000000f00 */
[----:B------:R-:W-:Y:S05]  /*3c20*/  WARPSYNC.COLLECTIVE R37, `(.L_x_5411) ;  /* 0x0000000025087348 */ /* 0x000fea0003c00000 */
[----:B------:R0:W1:Y:S02]  /*3c30*/  SHFL.BFLY P3, R38, R40, R39, R84 ;  /* 0x0c00002728267389 */ /* 0x0000640000060054 */
[----:B01----:R-:W-:Y:S05]  /*3c40*/  ENDCOLLECTIVE ;  /* 0x000000000000791b */ /* 0x003fea0003800000 */
.L_x_5411:
[----:B------:R-:W-:-:S05]  /*3c50*/  FADD.FTZ R28, R28, R113 ;  /* 0x000000711c1c7221 */ /* 0x000fca0000010000 */
[----:B------:R-:W-:Y:S02]  /*3c60*/  MOV R40, R28 ;  /* 0x0000001c00287202 */ /* 0x000fe40000000f00 */
[----:B------:R-:W-:-:S07]  /*3c70*/  MOV R30, R38 ;  /* 0x00000026001e7202 */ /* 0x000fce0000000f00 */
[----:B------:R-:W-:Y:S05]  /*3c80*/  WARPSYNC.COLLECTIVE R37, `(.L_x_5412) ;  /* 0x0000000025087348 */ /* 0x000fea0003c00000 */
[----:B------:R0:W1:Y:S02]  /*3c90*/  SHFL.BFLY P3, R38, R40, R39, R84 ;  /* 0x0c00002728267389 */ /* 0x0000640000060054 */
[----:B01----:R-:W-:Y:S05]  /*3ca0*/  ENDCOLLECTIVE ;  /* 0x000000000000791b */ /* 0x003fea0003800000 */
.L_x_5412:
[----:B------:R-:W-:-:S05]  /*3cb0*/  FADD.FTZ R30, R29, R30 ;  /* 0x0000001e1d1e7221 */ /* 0x000fca0000010000 */
[----:B------:R-:W-:Y:S01]  /*3cc0*/  MOV R40, R30 ;  /* 0x0000001e00287202 */ /* 0x000fe20000000f00 */
[----:B------:R-:W-:Y:S01]  /*3cd0*/  HFMA2 R39, -RZ, RZ, 0, 2.384185791015625e-07 ;  /* 0x00000004ff277431 */ /* 0x000fe200000001ff */
[----:B------:R-:W-:-:S07]  /*3ce0*/  MOV R31, R38 ;  /* 0x00000026001f7202 */ /* 0x000fce0000000f00 */
[----:B------:R-:W-:Y:S05]  /*3cf0*/  WARPSYNC.COLLECTIVE R37, `(.L_x_5413) ;  /* 0x0000000025087348 */ /* 0x000fea0003c00000 */
[----:B------:R0:W1:Y:S02]  /*3d00*/  SHFL.BFLY P3, R38, R40, R39, R84 ;  /* 0x0c00002728267389 */ /* 0x0000640000060054 */
[----:B01----:R-:W-:Y:S05]  /*3d10*/  ENDCOLLECTIVE ;  /* 0x000000000000791b */ /* 0x003fea0003800000 */
.L_x_5413:
[----:B------:R-:W-:-:S05]  /*3d20*/  FADD.FTZ R31, R28, R31 ;  /* 0x0000001f1c1f7221 */ /* 0x000fca0000010000 */
[----:B------:R-:W-:Y:S02]  /*3d30*/  MOV R40, R31 ;  /* 0x0000001f00287202 */ /* 0x000fe40000000f00 */
[----:B------:R-:W-:-:S07]  /*3d40*/  MOV R33, R38 ;  /* 0x0000002600217202 */ /* 0x000fce0000000f00 */
[----:B------:R-:W-:Y:S05]  /*3d50*/  WARPSYNC.COLLECTIVE R37, `(.L_x_5414) ;  /* 0x0000000025087348 */ /* 0x000fea0003c00000 */
[----:B------:R0:W1:Y:S02]  /*3d60*/  SHFL.BFLY P3, R38, R40, R39, R84 ;  /* 0x0c00002728267389 */ /* 0x0000640000060054 */
[----:B01----:R-:W-:Y:S05]  /*3d70*/  ENDCOLLECTIVE ;  /* 0x000000000000791b */ /* 0x003fea0003800000 */
.L_x_5414:
[----:B------:R-:W-:-:S05]  /*3d80*/  FADD.FTZ R33, R30, R33 ;  /* 0x000000211e217221 */ /* 0x000fca0000010000 */
[----:B------:R-:W-:Y:S01]  /*3d90*/  MOV R40, R33 ;  /* 0x0000002100287202 */ /* 0x000fe20000000f00 */
[----:B------:R-:W-:Y:S01]  /*3da0*/  HFMA2 R39, -RZ, RZ, 0, 4.76837158203125e-07 ;  /* 0x00000008ff277431 */ /* 0x000fe200000001ff */
[----:B------:R-:W-:-:S07]  /*3db0*/  MOV R32, R38 ;  /* 0x0000002600207202 */ /* 0x000fce0000000f00 */
[----:B------:R-:W-:Y:S05]  /*3dc0*/  WARPSYNC.COLLECTIVE R37, `(.L_x_5415) ;  /* 0x0000000025087348 */ /* 0x000fea0003c00000 */
[----:B------:R0:W1:Y:S02]  /*3dd0*/  SHFL.BFLY P3, R38, R40, R39, R84 ;  /* 0x0c00002728267389 */ /* 0x0000640000060054 */
[----:B01----:R-:W-:Y:S05]  /*3de0*/  ENDCOLLECTIVE ;  /* 0x000000000000791b */ /* 0x003fea0003800000 */
.L_x_5415:
[----:B------:R-:W-:-:S05]  /*3df0*/  FADD.FTZ R32, R31, R32 ;  /* 0x000000201f207221 */ /* 0x000fca0000010000 */
[----:B------:R-:W-:Y:S02]  /*3e00*/  MOV R40, R32 ;  /* 0x0000002000287202 */ /* 0x000fe40000000f00 */
[----:B------:R-:W-:-:S07]  /*3e10*/  MOV R36, R38 ;  /* 0x0000002600247202 */ /* 0x000fce0000000f00 */
[----:B------:R-:W-:Y:S05]  /*3e20*/  WARPSYNC.COLLECTIVE R37, `(.L_x_5416) ;  /* 0x0000000025087348 */ /* 0x000fea0003c00000 */
[----:B------:R0:W1:Y:S02]  /*3e30*/  SHFL.BFLY P3, R38, R40, R39, R84 ;  /* 0x0c00002728267389 */ /* 0x0000640000060054 */
[----:B01----:R-:W-:Y:S05]  /*3e40*/  ENDCOLLECTIVE ;  /* 0x000000000000791b */ /* 0x003fea0003800000 */
.L_x_5416:
[----:B------:R-:W-:-:S05]  /*3e50*/  FADD.FTZ R36, R33, R36 ;  /* 0x0000002421247221 */ /* 0x000fca0000010000 */
[----:B------:R-:W-:Y:S01]  /*3e60*/  MOV R40, R36 ;  /* 0x0000002400287202 */ /* 0x000fe20000000f00 */
[----:B------:R-:W-:Y:S01]  /*3e70*/  HFMA2 R39, -RZ, RZ, 0, 9.5367431640625e-07 ;  /* 0x00000010ff277431 */ /* 0x000fe200000001ff */
[----:B------:R-:W-:-:S07]  /*3e80*/  MOV R35, R38 ;  /* 0x0000002600237202 */ /* 0x000fce0000000f00 */
[----:B------:R-:W-:Y:S05]  /*3e90*/  WARPSYNC.COLLECTIVE R37, `(.L_x_5417) ;  /* 0x0000000025087348 */ /* 0x000fea0003c00000 */
[----:B------:R0:W1:Y:S02]  /*3ea0*/  SHFL.BFLY P3, R38, R40, R39, R84 ;  /* 0x0c00002728267389 */ /* 0x0000640000060054 */
[----:B01----:R-:W-:Y:S05]  /*3eb0*/  ENDCOLLECTIVE ;  /* 0x000000000000791b */ /* 0x003fea0003800000 */
.L_x_5417:
[----:B------:R-:W-:-:S05]  /*3ec0*/  FADD.FTZ R35, R32, R35 ;  /* 0x0000002320237221 */ /* 0x000fca0000010000 */
[----:B------:R-:W-:Y:S02]  /*3ed0*/  MOV R40, R35 ;  /* 0x0000002300287202 */ /* 0x000fe40000000f00 */
[----:B------:R-:W-:-:S07]  /*3ee0*/  MOV R29, R38 ;  /* 0x00000026001d7202 */ /* 0x000fce0000000f00 */
[----:B------:R-:W-:Y:S05]  /*3ef0*/  WARPSYNC.COLLECTIVE R37, `(.L_x_5418) ;  /* 0x0000000025087348 */ /* 0x000fea0003c00000 */
[----:B------:R0:W1:Y:S02]  /*3f00*/  SHFL.BFLY P3, R38, R40, R39, R84 ;  /* 0x0c00002728267389 */ /* 0x0000640000060054 */
[----:B01----:R-:W-:Y:S05]  /*3f10*/  ENDCOLLECTIVE ;  /* 0x000000000000791b */ /* 0x003fea0003800000 */
.L_x_5418:
[----:B------:R-:W-:Y:S01]  /*3f20*/  MOV R28, R38 ;  /* 0x00000026001c7202 */ /* 0x000fe20000000f00 */
[----:B------:R-:W-:Y:S06]  /*3f30*/  BRA `(.L_x_5419) ;  /* 0xffffffd800b47947 */ /* 0x000fec000383ffff */
.L_x_5420:
        /* <DEDUP_REMOVED lines=12> */
.L_x_11249:


//--------------------- .text._ZN10layer_norm13ln_bwd_kernelINS_13Kernel_traitsIf6__halfS2_S2_fjLj512ELj1ELj4ELj1ELj16ENS_18Kernel_traits_baseILj512EfS2_S2_S2_fjLj128EEEEELb0ELb0ELb1ELb0EEEvNS_9BwdParamsE --------------------------
	.section	.text._ZN10layer_norm13ln_bwd_kernelINS_13Kernel_traitsIf6__halfS2_S2_fjLj512ELj1ELj4ELj1ELj16ENS_18Kernel_traits_baseILj512EfS2_S2_S2_fjLj128EEEEELb0ELb0ELb1ELb0EEEvNS_9BwdParamsE,"ax",@progbits
	.align	128
        .global         _ZN10layer_norm13ln_bwd_kernelINS_13Kernel_traitsIf6__halfS2_S2_fjLj512ELj1ELj4ELj1ELj16ENS_18Kernel_traits_baseILj512EfS2_S2_S2_fjLj128EEEEELb0ELb0ELb1ELb0EEEvNS_9BwdParamsE
        .type           _ZN10layer_norm13ln_bwd_kernelINS_13Kernel_traitsIf6__halfS2_S2_fjLj512ELj1ELj4ELj1ELj16ENS_18Kernel_traits_baseILj512EfS2_S2_S2_fjLj128EEEEELb0ELb0ELb1ELb0EEEvNS_9BwdParamsE,@function
        .size           _ZN10layer_norm13ln_bwd_kernelINS_13Kernel_traitsIf6__halfS2_S2_fjLj512ELj1ELj4ELj1ELj16ENS_18Kernel_traits_baseILj512EfS2_S2_S2_fjLj128EEEEELb0ELb0ELb1ELb0EEEvNS_9BwdParamsE,(.L_x_11250 - _ZN10layer_norm13ln_bwd_kernelINS_13Kernel_traitsIf6__halfS2_S2_fjLj512ELj1ELj4ELj1ELj16ENS_18Kernel_traits_baseILj512EfS2_S2_S2_fjLj128EEEEELb0ELb0ELb1ELb0EEEvNS_9BwdParamsE)
        .other          _ZN10layer_norm13ln_bwd_kernelINS_13Kernel_traitsIf6__halfS2_S2_fjLj512ELj1ELj4ELj1ELj16ENS_18Kernel_traits_baseILj512EfS2_S2_S2_fjLj128EEEEELb0ELb0ELb1ELb0EEEvNS_9BwdParamsE,@"STO_CUDA_ENTRY STV_DEFAULT"
_ZN10layer_norm13ln_bwd_kernelINS_13Kernel_traitsIf6__halfS2_S2_fjLj512ELj1ELj4ELj1ELj16ENS_18Kernel_traits_baseILj512EfS2_S2_S2_fjLj128EEEEELb0ELb0ELb1ELb0EEEvNS_9BwdParamsE:
.text._ZN10layer_norm13ln_bwd_kernelINS_13Kernel_traitsIf6__halfS2_S2_fjLj512ELj1ELj4ELj1ELj16ENS_18Kernel_traits_baseILj512EfS2_S2_S2_fjLj128EEEEELb0ELb0ELb1ELb0EEEvNS_9BwdParamsE:
        /* <DEDUP_REMOVED lines=69> */
.L_x_5443:
        /* <DEDUP_REMOVED lines=31> */
[----:B0-----:R-:W-:Y:S02]  /*0640*/  LEA.HI.SX32 R87, R110, R107, 0x1d ;  /* 0x0000006b6e577211 */ /* 0x001fe400078feaff */
        /* <DEDUP_REMOVED lines=17> */
[----:B------:R-:W-:Y:S01]  /*0760*/  IADD3 R111, PT, PT, R111, 0x20, RZ ;  /* 0x000000206f6f7810 */ /* 0x000fe20007ffe0ff */
[--C-:B--2---:R-:W-:Y:S02]  /*0770*/  HADD2.F32 R92, -RZ, R12.reuse.H0_H0 ;  /* 0x2000000cff5c7230 */ /* 0x104fe40000004100 */
[----:B------:R-:W-:Y:S02]  /*0780*/  HADD2.F32 R96, -RZ, R12.H1_H1 ;  /* 0x3000000cff607230 */ /* 0x000fe40000004100 */
[--C-:B------:R-:W-:Y:S02]  /*0790*/  HADD2.F32 R12, -RZ, R13.reuse.H1_H1 ;  /* 0x3000000dff0c7230 */ /* 0x100fe40000004100 */
[----:B------:R-:W-:Y:S01]  /*07a0*/  FADD.FTZ R3, -R107, R92 ;  /* 0x0000005c6b037221 */ /* 0x000fe20000010100 */
[----:B------:R-:W-:-:S02]  /*07b0*/  HADD2.F32 R98, -RZ, R13.H0_H0 ;  /* 0x2000000dff627230 */ /* 0x000fc40000004100 */
[C---:B0-----:R-:W-:Y:S01]  /*07c0*/  FADD.FTZ R11, -R107.reuse, R96 ;  /* 0x000000606b0b7221 */ /* 0x041fe20000010100 */
[----:B---3--:R-:W-:Y:S02]  /*07d0*/  HADD2.F32 R9, -RZ, R88.H0_H0 ;  /* 0x20000058ff097230 */ /* 0x008fe40000004100 */
[C---:B-----5:R-:W-:Y:S01]  /*07e0*/  FMUL.FTZ R3, R4.reuse, R3 ;  /* 0x0000000304037220 */ /* 0x060fe20000410000 */
[----:B------:R-:W-:Y:S02]  /*07f0*/  HADD2.F32 R112, -RZ, R14.H0_H0 ;  /* 0x2000000eff707230 */ /* 0x000fe40000004100 */
[----:B------:R-:W-:Y:S01]  /*0800*/  FADD.FTZ R13, -R107, R98 ;  /* 0x000000626b0d7221 */ /* 0x000fe20000010100 */
[--C-:B------:R-:W-:Y:S02]  /*0810*/  HADD2.F32 R114, -RZ, R15.reuse.H0_H0 ;  /* 0x2000000fff727230 */ /* 0x100fe40000004100 */
[----:B------:R-:W-:Y:S01]  /*0820*/  FMUL.FTZ R10, R4, R11 ;  /* 0x0000000b040a7220 */ /* 0x000fe20000410000 */
[----:B------:R-:W-:-:S02]  /*0830*/  HADD2.F32 R116, -RZ, R15.H1_H1 ;  /* 0x3000000fff747230 */ /* 0x000fc40000004100 */
[----:B------:R-:W-:Y:S01]  /*0840*/  FADD.FTZ R32, R32, R9 ;  /* 0x0000000920207221 */ /* 0x000fe20000010000 */
[----:B------:R-:W-:Y:S02]  /*0850*/  HADD2.F32 R14, -RZ, R14.H1_H1 ;  /* 0x3000000eff0e7230 */ /* 0x000fe40000004100 */
[----:B------:R-:W-:Y:S01]  /*0860*/  FFMA.FTZ R48, R3, R9, R48 ;  /* 0x0000000903307223 */ /* 0x000fe20000010030 */
[--C-:B------:R-:W-:Y:S02]  /*0870*/  HADD2.F32 R15, -RZ, R89.reuse.H0_H0 ;  /* 0x20000059ff0f7230 */ /* 0x100fe40000004100 */
[C---:B------:R-:W-:Y:S01]  /*0880*/  FADD.FTZ R115, -R107.reuse, R114 ;  /* 0x000000726b737221 */ /* 0x040fe20000010100 */
[----:B------:R-:W-:Y:S02]  /*0890*/  HADD2.F32 R110, -RZ, R89.H1_H1 ;  /* 0x30000059ff6e7230 */ /* 0x000fe40000004100 */
[----:B------:R-:W-:Y:S01]  /*08a0*/  FADD.FTZ R89, -R107, R12 ;  /* 0x0000000c6b597221 */ /* 0x000fe20000010100 */
[----:B------:R-:W-:-:S02]  /*08b0*/  HADD2.F32 R88, -RZ, R88.H1_H1 ;  /* 0x30000058ff587230 */ /* 0x000fc40000004100 */
[----:B------:R-:W-:Y:S01]  /*08c0*/  FMUL.FTZ R12, R64, R9 ;  /* 0x00000009400c7220 */ /* 0x000fe20000410000 */
[--C-:B------:R-:W-:Y:S02]  /*08d0*/  HADD2.F32 R93, -RZ, R91.reuse.H0_H0 ;  /* 0x2000005bff5d7230 */ /* 0x100fe40000004100 */
[C---:B------:R-:W-:Y:S01]  /*08e0*/  FADD.FTZ R113, -R107.reuse, R14 ;  /* 0x0000000e6b717221 */ /* 0x040fe20000010100 */
[----:B------:R-:W-:Y:S02]  /*08f0*/  HADD2.F32 R86, -RZ, R91.H1_H1 ;  /* 0x3000005bff567230 */ /* 0x000fe40000004100 */
[----:B------:R-:W-:Y:S01]  /*0900*/  FADD.FTZ R91, -R107, R112 ;  /* 0x000000706b5b7221 */ /* 0x000fe20000010100 */
[----:B------:R-:W-:Y:S01]  /*0910*/  FMUL.FTZ R11, R65, R88 ;  /* 0x00000058410b7220 */ /* 0x000fe20000410000 */
[----:B------:R-:W-:Y:S01]  /*0920*/  FMUL.FTZ R14, R4, R89 ;  /* 0x00000059040e7220 */ /* 0x000fe20000410000 */
[----:B------:R-:W-:Y:S01]  /*0930*/  FADD.FTZ R96, RZ, R12 ;  /* 0x0000000cff607221 */ /* 0x000fe20000010000 */
[----:B------:R-:W-:Y:S01]  /*0940*/  FFMA.FTZ R89, R3, R12, RZ ;  /* 0x0000000c03597223 */ /* 0x000fe200000100ff */
[----:B------:R-:W-:-:S02]  /*0950*/  HADD2.F32 R94, -RZ, R90.H1_H1 ;  /* 0x3000005aff5e7230 */ /* 0x000fc40000004100 */
[----:B------:R-:W-:Y:S01]  /*0960*/  FMUL.FTZ R9, R4, R13 ;  /* 0x0000000d04097220 */ /* 0x000fe20000410000 */
[----:B------:R-:W-:Y:S02]  /*0970*/  HADD2.F32 R109, -RZ, R90.H0_H0 ;  /* 0x2000005aff6d7230 */ /* 0x000fe40000004100 */
        /* <DEDUP_REMOVED lines=17> */
[----:B------:R-:W-:Y:S01]  /*0a90*/  FFMA.FTZ R109, R9, R88, R96 ;  /* 0x00000058096d7223 */ /* 0x000fe20000010060 */
[----:B------:R-:W-:Y:S01]  /*0aa0*/  FMUL.FTZ R91, R4, R115 ;  /* 0x00000073045b7220 */ /* 0x000fe20000410000 */
[----:B------:R-:W-:Y:S01]  /*0ab0*/  FADD.FTZ R99, -R107, R116 ;  /* 0x000000746b637221 */ /* 0x000fe20000010100 */
        /* <DEDUP_REMOVED lines=8> */
[----:B------:R-:W-:Y:S01]  /*0b40*/  FADD.FTZ R31, R31, R86 ;  /* 0x000000561f1f7221 */ /* 0x000fe20000010000 */
[----:B------:R-:W-:Y:S01]  /*0b50*/  FADD.FTZ R99, R98, R89 ;  /* 0x0000005962637221 */ /* 0x000fe20000010000 */
[----:B------:R-:W-:Y:S01]  /*0b60*/  FFMA.FTZ R98, R92, R89, R93 ;  /* 0x000000595c627223 */ /* 0x000fe2000001005d */
        /* <DEDUP_REMOVED lines=8> */
.L_x_5426:
[----:B------:R-:W-:Y:S05]  /*0bf0*/  BSYNC.RECONVERGENT B2 ;  /* 0x0000000000027941 */ /* 0x000fea0003800200 */
.L_x_5425:
        /* <DEDUP_REMOVED lines=12> */
[--C-:B--2---:R-:W-:Y:S02]  /*0cc0*/  HADD2.F32 R102, -RZ, R80.reuse.H1_H1 ;  /* 0x30000050ff667230 */ /* 0x104fe40000004100 */
[----:B------:R-:W-:Y:S02]  /*0cd0*/  HADD2.F32 R100, -RZ, R80.H0_H0 ;  /* 0x20000050ff647230 */ /* 0x000fe40000004100 */
[----:B------:R-:W-:Y:S02]  /*0ce0*/  HADD2.F32 R80, -RZ, R81.H1_H1 ;  /* 0x30000051ff507230 */ /* 0x000fe40000004100 */
[----:B------:R-:W-:Y:S01]  /*0cf0*/  FADD.FTZ R95, -R107, R102 ;  /* 0x000000666b5f7221 */ /* 0x000fe20000010100 */
[--C-:B------:R-:W-:Y:S02]  /*0d00*/  HADD2.F32 R108, -RZ, R83.reuse.H0_H0 ;  /* 0x20000053ff6c7230 */ /* 0x100fe40000004100 */
[----:B------:R-:W-:-:S02]  /*0d10*/  HADD2.F32 R112, -RZ, R83.H1_H1 ;  /* 0x30000053ff707230 */ /* 0x000fc40000004100 */
[C---:B------:R-:W-:Y:S01]  /*0d20*/  FADD.FTZ R111, -R107.reuse, R80 ;  /* 0x000000506b6f7221 */ /* 0x040fe20000010100 */
[----:B---3--:R-:W-:Y:S02]  /*0d30*/  HADD2.F32 R83, -RZ, R84.H0_H0 ;  /* 0x20000054ff537230 */ /* 0x008fe40000004100 */
[----:B-----5:R-:W-:Y:S01]  /*0d40*/  FMUL.FTZ R80, R4, R95 ;  /* 0x0000005f04507220 */ /* 0x020fe20000410000 */
[----:B------:R-:W-:Y:S02]  /*0d50*/  HADD2.F32 R104, -RZ, R81.H0_H0 ;  /* 0x20000051ff687230 */ /* 0x000fe40000004100 */
[C---:B------:R-:W-:Y:S01]  /*0d60*/  FADD.FTZ R81, -R107.reuse, R100 ;  /* 0x000000646b517221 */ /* 0x040fe20000010100 */
[----:B------:R-:W-:Y:S02]  /*0d70*/  HADD2.F32 R106, -RZ, R82.H0_H0 ;  /* 0x20000052ff6a7230 */ /* 0x000fe40000004100 */
[----:B------:R-:W-:Y:S01]  /*0d80*/  FADD.FTZ R103, -R107, R108 ;  /* 0x0000006c6b677221 */ /* 0x000fe20000010100 */
[----:B------:R-:W-:-:S02]  /*0d90*/  HADD2.F32 R84, -RZ, R84.H1_H1 ;  /* 0x30000054ff547230 */ /* 0x000fc40000004100 */
[----:B------:R-:W-:Y:S01]  /*0da0*/  FMUL.FTZ R81, R4, R81 ;  /* 0x0000005104517220 */ /* 0x000fe20000410000 */
[----:B------:R-:W-:Y:S02]  /*0db0*/  HADD2.F32 R82, -RZ, R82.H1_H1 ;  /* 0x30000052ff527230 */ /* 0x000fe40000004100 */
[----:B------:R-:W-:Y:S01]  /*0dc0*/  FADD.FTZ R97, -R107, R104 ;  /* 0x000000686b617221 */ /* 0x000fe20000010100 */
[--C-:B------:R-:W-:Y:S02]  /*0dd0*/  HADD2.F32 R105, -RZ, R85.reuse.H0_H0 ;  /* 0x20000055ff697230 */ /* 0x100fe40000004100 */
[----:B------:R-:W-:Y:S01]  /*0de0*/  FADD.FTZ R25, R25, R84 ;  /* 0x0000005419197221 */ /* 0x000fe20000010000 */
[----:B0-----:R-:W-:Y:S02]  /*0df0*/  HADD2.F32 R98, -RZ, R85.H1_H1 ;  /* 0x30000055ff627230 */ /* 0x001fe40000004100 */
[-C--:B------:R-:W-:Y:S01]  /*0e00*/  FFMA.FTZ R41, R80, R84.reuse, R41 ;  /* 0x0000005450297223 */ /* 0x080fe20000010029 */
[----:B------:R-:W-:Y:S01]  /*0e10*/  FMUL.FTZ R85, R57, R84 ;  /* 0x0000005439557220 */ /* 0x000fe20000410000 */
[----:B------:R-:W-:Y:S01]  /*0e20*/  FADD.FTZ R101, -R107, R82 ;  /* 0x000000526b657221 */ /* 0x000fe20000010100 */
[----:B------:R-:W-:Y:S01]  /*0e30*/  FMUL.FTZ R84, R4, R111 ;  /* 0x0000006f04547220 */ /* 0x000fe20000410000 */
[-C--:B------:R-:W-:Y:S01]  /*0e40*/  FMUL.FTZ R82, R56, R83.reuse ;  /* 0x0000005338527220 */ /* 0x080fe20000410000 */
[----:B------:R-:W-:Y:S01]  /*0e50*/  FADD.FTZ R24, R24, R83 ;  /* 0x0000005318187221 */ /* 0x000fe20000010000 */
[----:B------:R-:W-:Y:S01]  /*0e60*/  FFMA.FTZ R40, R81, R83, R40 ;  /* 0x0000005351287223 */ /* 0x000fe20000010028 */
[----:B------:R-:W-:-:S02]  /*0e70*/  HADD2.F32 R115, -RZ, R86.H0_H0 ;  /* 0x20000056ff737230 */ /* 0x000fc40000004100 */
[----:B------:R-:W-:Y:S01]  /*0e80*/  FMUL.FTZ R83, R4, R97 ;  /* 0x0000006104537220 */ /* 0x000fe20000410000 */
[----:B------:R-:W-:Y:S02]  /*0e90*/  HADD2.F32 R108, -RZ, R86.H1_H1 ;  /* 0x30000056ff6c7230 */ /* 0x000fe40000004100 */
[----:B------:R-:W-:Y:S01]  /*0ea0*/  FADD.FTZ R27, R27, R98 ;  /* 0x000000621b1b7221 */ /* 0x000fe20000010000 */
[-C--:B------:R-:W-:Y:S01]  /*0eb0*/  FFMA.FTZ R43, R84, R98.reuse, R43 ;  /* 0x00000062542b7223 */ /* 0x080fe2000001002b */
[----:B------:R-:W-:Y:S01]  /*0ec0*/  FMUL.FTZ R95, R59, R98 ;  /* 0x000000623b5f7220 */ /* 0x000fe20000410000 */
        /* <DEDUP_REMOVED lines=27> */
[----:B------:R-:W-:Y:S01]  /*1080*/  FADD.FTZ R107, -R107, R112 ;  /* 0x000000706b6b7221 */ /* 0x000fe20000010100 */
[----:B------:R-:W-:Y:S01]  /*1090*/  FFMA.FTZ R98, R104, R101, R87 ;  /* 0x0000006568627223 */ /* 0x000fe20000010057 */
[----:B------:R-:W-:Y:S01]  /*10a0*/  FMUL.FTZ R105, R55, R86 ;  /* 0x0000005637697220 */ /* 0x000fe20000410000 */
[----:B------:R-:W-:Y:S01]  /*10b0*/  FADD.FTZ R110, R99, R106 ;  /* 0x0000006a636e7221 */ /* 0x000fe20000010000 */
[----:B------:R-:W-:Y:S01]  /*10c0*/  FMUL.FTZ R108, R4, R107 ;  /* 0x0000006b046c7220 */ /* 0x000fe20000410000 */
[----:B------:R-:W-:Y:S01]  /*10d0*/  FFMA.FTZ R98, R103, R106, R98 ;  /* 0x0000006a67627223 */ /* 0x000fe20000010062 */
[----:B------:R-:W-:Y:S01]  /*10e0*/  FADD.FTZ R20, R20, R115 ;  /* 0x0000007314147221 */ /* 0x000fe20000010000 */
[----:B------:R-:W-:Y:S01]  /*10f0*/  FADD.FTZ R109, R110, R105 ;  /* 0x000000696e6d7221 */ /* 0x000fe20000010000 */
[----:B------:R-:W-:Y:S01]  /*1100*/  FFMA.FTZ R36, R97, R115, R36 ;  /* 0x0000007361247223 */ /* 0x000fe20000010024 */
[----:B------:R-:W-:Y:S01]  /*1110*/  FADD.FTZ R23, R23, R86 ;  /* 0x0000005617177221 */ /* 0x000fe20000010000 */
[C---:B------:R-:W-:Y:S01]  /*1120*/  FFMA.FTZ R39, R108.reuse, R86, R39 ;  /* 0x000000566c277223 */ /* 0x040fe20000010027 */
[----:B------:R-:W-:Y:S01]  /*1130*/  FFMA.FTZ R110, R108, R105, R98 ;  /* 0x000000696c6e7223 */ /* 0x000fe20000010062 */
[----:B------:R-:W-:Y:S06]  /*1140*/  BRA `(.L_x_5427) ;  /* 0x0000000000487947 */ /* 0x000fec0003800000 */
.L_x_5424:
        /* <DEDUP_REMOVED lines=18> */
.L_x_5427:
[----:B------:R-:W-:Y:S05]  /*1270*/  BSYNC.RECONVERGENT B1 ;  /* 0x0000000000017941 */ /* 0x000fea0003800200 */
.L_x_5423:
        /* <DEDUP_REMOVED lines=21> */
.L_x_5455:
        /* <DEDUP_REMOVED lines=53> */
[----:B------:R-:W-:Y:S02]  /*1720*/  @P2 F2FP.F16.F32.PACK_AB R87, RZ, R87 ;  /* 0x00000057ff57223e */ /* 0x000fe400000000ff */
[----:B------:R-:W-:Y:S01]  /*1730*/  @P2 FSEL R86, R115, RZ, P0 ;  /* 0x000000ff73562208 */ /* 0x000fe20000000000 */
[----:B-1----:R-:W-:Y:S01]  /*1740*/  @P2 FMUL.FTZ R99, R99, R110 ;  /* 0x0000006e63632220 */ /* 0x002fe20000410000 */
[----:B------:R-:W-:Y:S01]  /*1750*/  @P2 PRMT R72, R87, 0x7610, R72 ;  /* 0x0000761057482816 */ /* 0x000fe20000000048 */
[----:B------:R-:W1:Y:S01]  /*1760*/  @P2 LDC R110, c[0x0][0x40c] ;  /* 0x00010300ff6e2b82 */ /* 0x000e620000000800 */
[----:B------:R-:W-:Y:S01]  /*1770*/  @P2 FADD.FTZ R115, R15, -R112 ;  /* 0x800000700f732221 */ /* 0x000fe20000010000 */
[--C-:B------:R-:W-:Y:S01]  /*1780*/  FFMA.FTZ R112, R92, R7, R8.reuse ;  /* 0x000000075c707223 */ /* 0x100fe20000010008 */
[----:B------:R-:W-:Y:S02]  /*1790*/  @P2 F2FP.F16.F32.PACK_AB R99, RZ, R99 ;  /* 0x00000063ff63223e */ /* 0x000fe400000000ff */
        /* <DEDUP_REMOVED lines=17> */
[----:B------:R-:W-:Y:S02]  /*18b0*/  @P2 F2FP.F16.F32.PACK_AB R86, RZ, R86 ;  /* 0x00000056ff56223e */ /* 0x000fe400000000ff */
[----:B------:R-:W-:Y:S02]  /*18c0*/  @P2 F2FP.F16.F32.PACK_AB R110, RZ, R110 ;  /* 0x0000006eff6e223e */ /* 0x000fe400000000ff */
[----:B------:R-:W-:Y:S01]  /*18d0*/  @P2 F2FP.F16.F32.PACK_AB R98, RZ, R98 ;  /* 0x00000062ff62223e */ /* 0x000fe200000000ff */
[----:B--2---:R-:W-:Y:S01]  /*18e0*/  @P2 FMUL.FTZ R87, R114, R87 ;  /* 0x0000005772572220 */ /* 0x004fe20000410000 */
[----:B------:R-:W-:-:S04]  /*18f0*/  @P2 PRMT R73, R86, 0x7610, R73 ;  /* 0x0000761056492816 */ /* 0x000fc80000000049 */
[----:B------:R-:W-:Y:S02]  /*1900*/  @P2 F2FP.F16.F32.PACK_AB R87, RZ, R87 ;  /* 0x00000057ff57223e */ /* 0x000fe400000000ff */
[----:B------:R-:W-:Y:S01]  /*1910*/  @P2 PRMT R73, R73, 0x5410, R110 ;  /* 0x0000541049492816 */ /* 0x000fe2000000006e */
[----:B---3--:R-:W-:Y:S01]  /*1920*/  @P2 FMUL.FTZ R99, R112, R99 ;  /* 0x0000006370632220 */ /* 0x008fe20000410000 */
[----:B------:R-:W-:-:S04]  /*1930*/  @P2 PRMT R75, R87, 0x7610, R75 ;  /* 0x00007610574b2816 */ /* 0x000fc8000000004b */
[----:B------:R-:W-:-:S04]  /*1940*/  @P2 F2FP.F16.F32.PACK_AB R99, RZ, R99 ;  /* 0x00000063ff63223e */ /* 0x000fc800000000ff */
        /* <DEDUP_REMOVED lines=12> */
.L_x_5433:
        /* <DEDUP_REMOVED lines=25> */
[C---:B------:R-:W-:Y:S01]  /*1ba0*/  F2FP.F16.F32.PACK_AB R76, R77.reuse, R76 ;  /* 0x0000004c4d4c723e */ /* 0x040fe200000000ff */
[----:B------:R-:W-:Y:S01]  /*1bb0*/  FADD.FTZ R121, R94, -R121 ;  /* 0x800000795e797221 */ /* 0x000fe20000010000 */
[----:B------:R-:W-:Y:S01]  /*1bc0*/  @P2 F2FP.F16.F32.PACK_AB R86, RZ, R86 ;  /* 0x00000056ff56223e */ /* 0x000fe200000000ff */
[----:B------:R-:W-:Y:S01]  /*1bd0*/  FADD.FTZ R115, R90, -R99 ;  /* 0x800000635a737221 */ /* 0x000fe20000010000 */
[----:B-1----:R-:W-:Y:S01]  /*1be0*/  @P2 FMUL.FTZ R79, R77, R78 ;  /* 0x0000004e4d4f2220 */ /* 0x002fe20000410000 */
[----:B------:R-:W-:Y:S01]  /*1bf0*/  F2FP.F16.F32.PACK_AB R77, R112, R119 ;  /* 0x00000077704d723e */ /* 0x000fe200000000ff */
[----:B------:R-:W0:Y:S01]  /*1c00*/  @P2 LDC R78, c[0x0][0x40c] ;  /* 0x00010300ff4e2b82 */ /* 0x000e220000000800 */
[C---:B------:R-:W-:Y:S01]  /*1c10*/  FMUL.FTZ R115, R4.reuse, R115 ;  /* 0x0000007304737220 */ /* 0x040fe20000410000 */
[----:B------:R-:W-:Y:S01]  /*1c20*/  FMUL.FTZ R121, R4, R121 ;  /* 0x0000007904797220 */ /* 0x000fe20000410000 */
[----:B------:R-:W-:Y:S01]  /*1c30*/  @P2 PRMT R72, R86, 0x7610, R72 ;  /* 0x0000761056482816 */ /* 0x000fe20000000048 */
[----:B------:R-:W-:Y:S01]  /*1c40*/  FFMA.FTZ R86, R96, R7, R8 ;  /* 0x0000000760567223 */ /* 0x000fe20000010008 */
[----:B------:R-:W-:Y:S01]  /*1c50*/  @P2 F2FP.F16.F32.PACK_AB R79, RZ, R79 ;  /* 0x0000004fff4f223e */ /* 0x000fe200000000ff */
        /* <DEDUP_REMOVED lines=9> */
[----:B------:R-:W-:Y:S02]  /*1cf0*/  @P2 F2FP.F16.F32.PACK_AB R87, RZ, R98 ;  /* 0x00000062ff57223e */ /* 0x000fe400000000ff */
[----:B------:R-:W-:Y:S02]  /*1d00*/  @P2 F2FP.F16.F32.PACK_AB R98, RZ, R99 ;  /* 0x00000063ff62223e */ /* 0x000fe400000000ff */
[----:B------:R-:W-:Y:S01]  /*1d10*/  FSEL R119, R119, RZ, P0 ;  /* 0x000000ff77777208 */ /* 0x000fe20000000000 */
[----:B0-----:R-:W-:Y:S01]  /*1d20*/  @P2 FMUL.FTZ R99, R115, R78 ;  /* 0x0000004e73632220 */ /* 0x001fe20000410000 */
[----:B------:R-:W-:Y:S02]  /*1d30*/  @P2 PRMT R73, R87, 0x7610, R73 ;  /* 0x0000761057492816 */ /* 0x000fe40000000049 */
[----:B------:R-:W-:Y:S01]  /*1d40*/  F2FP.F16.F32.PACK_AB R78, R119, R115 ;  /* 0x00000073774e723e */ /* 0x000fe200000000ff */
[----:B------:R-:W-:Y:S01]  /*1d50*/  FADD.FTZ R115, R93, -R86 ;  /* 0x800000565d737221 */ /* 0x000fe20000010000 */
[----:B------:R-:W-:Y:S01]  /*1d60*/  @P2 F2FP.F16.F32.PACK_AB R99, RZ, R99 ;  /* 0x00000063ff63223e */ /* 0x000fe200000000ff */
[----:B-1----:R-:W-:-:S02]  /*1d70*/  @P2 FMUL.FTZ R110, R119, R110 ;  /* 0x0000006e776e2220 */ /* 0x002fc40000410000 */
[----:B------:R-:W-:Y:S01]  /*1d80*/  FMUL.FTZ R115, R4, R115 ;  /* 0x0000007304737220 */ /* 0x000fe20000410000 */
[----:B------:R-:W-:Y:S02]  /*1d90*/  @P2 PRMT R74, R99, 0x7610, R74 ;  /* 0x00007610634a2816 */ /* 0x000fe4000000004a */
[----:B------:R-:W-:Y:S02]  /*1da0*/  @P2 PRMT R73, R73, 0x5410, R98 ;  /* 0x0000541049492816 */ /* 0x000fe40000000062 */
[----:B------:R-:W-:Y:S01]  /*1db0*/  @P2 F2FP.F16.F32.PACK_AB R110, RZ, R110 ;  /* 0x0000006eff6e223e */ /* 0x000fe200000000ff */
[----:B--2---:R-:W-:Y:S01]  /*1dc0*/  @P2 FMUL.FTZ R112, R121, R112 ;  /* 0x0000007079702220 */ /* 0x004fe20000410000 */
[----:B------:R-:W-:Y:S02]  /*1dd0*/  FSEL R86, R115, RZ, P0 ;  /* 0x000000ff73567208 */ /* 0x000fe40000000000 */
[----:B------:R-:W-:Y:S02]  /*1de0*/  @P2 PRMT R74, R74, 0x5410, R110 ;  /* 0x000054104a4a2816 */ /* 0x000fe4000000006e */
[----:B------:R-:W-:-:S02]  /*1df0*/  @P2 F2FP.F16.F32.PACK_AB R112, RZ, R112 ;  /* 0x00000070ff70223e */ /* 0x000fc400000000ff */
[----:B------:R-:W-:Y:S02]  /*1e00*/  F2FP.F16.F32.PACK_AB R79, R86, R121 ;  /* 0x00000079564f723e */ /* 0x000fe400000000ff */
[----:B------:R-:W-:Y:S01]  /*1e10*/  @P2 PRMT R75, R112, 0x7610, R75 ;  /* 0x00007610704b2816 */ /* 0x000fe2000000004b */
[----:B------:R-:W-:Y:S06]  /*1e20*/  @!P2 BRA `(.L_x_5434) ;  /* 0x000000080050a947 */ /* 0x000fec0003800000 */
[----:B------:R-:W-:-:S05]  /*1e30*/  FMUL.FTZ R86, R86, UR14 ;  /* 0x0000000e56567c20 */ /* 0x000fca0008410000 */
[----:B------:R-:W-:-:S04]  /*1e40*/  F2FP.F16.F32.PACK_AB R86, RZ, R86 ;  /* 0x00000056ff56723e */ /* 0x000fc800000000ff */
[----:B------:R-:W-:Y:S01]  /*1e50*/  PRMT R75, R75, 0x5410, R86 ;  /* 0x000054104b4b7816 */ /* 0x000fe20000000056 */
[----:B------:R-:W-:Y:S06]  /*1e60*/  BRA `(.L_x_5434) ;  /* 0x0000000800407947 */ /* 0x000fec0003800000 */
.L_x_5432:
[----:B------:R-:W-:Y:S02]  /*1e70*/  MOV R116, UR20 ;  /* 0x0000001400747c02 */ /* 0x000fe40008000f00 */
[----:B------:R-:W-:Y:S02]  /*1e80*/  MOV R117, UR21 ;  /* 0x0000001500757c02 */ /* 0x000fe40008000f00 */
[----:B------:R-:W-:-:S04]  /*1e90*/  ISETP.NE.U32.AND P0, PT, R116, RZ, PT ;  /* 0x000000ff7400720c */ /* 0x000fc80003f05070 */
[----:B------:R-:W-:-:S13]  /*1ea0*/  ISETP.NE.AND.EX P0, PT, R117, RZ, PT, P0 ;  /* 0x000000ff7500720c */ /* 0x000fda0003f05300 */
[----:B------:R-:W-:Y:S05]  /*1eb0*/  @P0 BRA `(.L_x_5435) ;  /* 0x0000000400080947 */ /* 0x000fea0003800000 */
[----:B------:R-:W-:Y:S01]  /*1ec0*/  ISETP.GT.AND P0, PT, R6, RZ, PT ;  /* 0x000000ff0600720c */ /* 0x000fe20003f04270 */
[--C-:B------:R-:W-:Y:S01]  /*1ed0*/  HADD2.F32 R121, -RZ, R16.reuse.H0_H0 ;  /* 0x20000010ff797230 */ /* 0x100fe20000004100 */
[----:B------:R-:W0:Y:S01]  /*1ee0*/  @P2 LDC R118, c[0x0][0x40c] ;  /* 0x00010300ff762b82 */ /* 0x000e220000000800 */
[----:B------:R-:W-:Y:S02]  /*1ef0*/  HADD2.F32 R123, -RZ, R16.H1_H1 ;  /* 0x30000010ff7b7230 */ /* 0x000fe40000004100 */
[--C-:B------:R-:W-:Y:S02]  /*1f00*/  HADD2.F32 R115, -RZ, R17.reuse.H1_H1 ;  /* 0x30000011ff737230 */ /* 0x100fe40000004100 */
[----:B------:R-:W-:Y:S02]  /*1f10*/  HADD2.F32 R119, -RZ, R17.H0_H0 ;  /* 0x20000011ff777230 */ /* 0x000fe40000004100 */
[----:B------:R-:W-:Y:S01]  /*1f20*/  HADD2.F32 R99, -RZ, R18.H0_H0 ;  /* 0x20000012ff637230 */ /* 0x000fe20000004100 */
[----:B------:R-:W1:Y:S03]  /*1f30*/  @P2 LDC R112, c[0x0][0x40c] ;  /* 0x00010300ff702b82 */ /* 0x000e660000000800 */
        /* <DEDUP_REMOVED lines=12> */
[----:B------:R-:W2:Y:S01]  /*2000*/  @P2 LDC R86, c[0x0][0x40c] ;  /* 0x00010300ff562b82 */ /* 0x000ea20000000800 */
[----:B------:R-:W-:-:S04]  /*2010*/  @P0 FADD.FTZ R87, R88, -R87 ;  /* 0x8000005758570221 */ /* 0x000fc80000010000 */
[----:B------:R-:W-:Y:S01]  /*2020*/  @P0 FFMA.FTZ R119, R4, R87, R119 ;  /* 0x0000005704770223 */ /* 0x000fe20000010077 */
[----:B------:R-:W-:Y:S02]  /*2030*/  @P0 FFMA.FTZ R87, R13, R7, R8 ;  /* 0x000000070d570223 */ /* 0x000fe40000010008 */
[----:B------:R-:W3:Y:S01]  /*2040*/  @P2 LDC R98, c[0x0][0x40c] ;  /* 0x00010300ff622b82 */ /* 0x000ee20000000800 */
[----:B0-----:R-:W-:Y:S01]  /*2050*/  @P2 FMUL.FTZ R119, R119, R118 ;  /* 0x0000007677772220 */ /* 0x001fe20000410000 */
[----:B------:R-:W-:Y:S01]  /*2060*/  @P0 FADD.FTZ R87, R90, -R87 ;  /* 0x800000575a570221 */ /* 0x000fe20000010000 */
[----:B-1----:R-:W-:-:S03]  /*2070*/  @P2 FMUL.FTZ R112, R115, R112 ;  /* 0x0000007073702220 */ /* 0x002fc60000410000 */
[C---:B------:R-:W-:Y:S01]  /*2080*/  @P0 FFMA.FTZ R99, R4.reuse, R87, R99 ;  /* 0x0000005704630223 */ /* 0x040fe20000010063 */
[----:B------:R-:W-:Y:S01]  /*2090*/  HADD2.F32 R87, -RZ, R18.H1_H1 ;  /* 0x30000012ff577230 */ /* 0x000fe20000004100 */
[----:B------:R-:W-:Y:S02]  /*20a0*/  @P2 F2FP.F16.F32.PACK_AB R119, RZ, R119 ;  /* 0x00000077ff77223e */ /* 0x000fe400000000ff */
[----:B------:R-:W-:Y:S02]  /*20b0*/  @P2 F2FP.F16.F32.PACK_AB R112, RZ, R112 ;  /* 0x00000070ff70223e */ /* 0x000fe400000000ff */
[----:B------:R-:W-:Y:S01]  /*20c0*/  @P0 FFMA.FTZ R87, R4, R110, R87 ;  /* 0x0000006e04570223 */ /* 0x000fe20000010057 */
[----:B------:R-:W-:Y:S01]  /*20d0*/  @P2 PRMT R73, R119, 0x7610, R73 ;  /* 0x0000761077492816 */ /* 0x000fe20000000049 */
[----:B------:R-:W0:Y:S01]  /*20e0*/  @P2 LDC R110, c[0x0][0x40c] ;  /* 0x00010300ff6e2b82 */ /* 0x000e220000000800 */
[----:B--2---:R-:W-:Y:S02]  /*20f0*/  @P2 FMUL.FTZ R121, R121, R86 ;  /* 0x0000005679792220 */ /* 0x004fe40000410000 */
[----:B------:R-:W-:-:S03]  /*2100*/  @P2 PRMT R73, R73, 0x5410, R112 ;  /* 0x0000541049492816 */ /* 0x000fc60000000070 */
[----:B------:R-:W-:Y:S02]  /*2110*/  @P2 F2FP.F16.F32.PACK_AB R114, RZ, R121 ;  /* 0x00000079ff72223e */ /* 0x000fe400000000ff */
[----:B------:R-:W1:Y:S01]  /*2120*/  @P2 LDC R86, c[0x0][0x40c] ;  /* 0x00010300ff562b82 */ /* 0x000e620000000800 */
[----:B------:R-:W-:Y:S01]  /*2130*/  @P0 FFMA.FTZ R121, R91, R7, R8 ;  /* 0x000000075b790223 */ /* 0x000fe20000010008 */
[----:B---3--:R-:W-:Y:S01]  /*2140*/  @P2 FMUL.FTZ R123, R123, R98 ;  /* 0x000000627b7b2220 */ /* 0x008fe20000410000 */
[----:B------:R-:W-:Y:S02]  /*2150*/  @P2 PRMT R72, R114, 0x7610, R72 ;  /* 0x0000761072482816 */ /* 0x000fe40000000048 */
[----:B------:R-:W-:Y:S01]  /*2160*/  @P0 FADD.FTZ R120, R94, -R121 ;  /* 0x800000795e780221 */ /* 0x000fe20000010000 */
[----:B------:R-:W-:Y:S01]  /*2170*/  HADD2.F32 R121, -RZ, R19.H0_H0 ;  /* 0x20000013ff797230 */ /* 0x000fe20000004100 */
[----:B------:R-:W-:Y:S01]  /*2180*/  @P2 F2FP.F16.F32.PACK_AB R123, RZ, R123 ;  /* 0x0000007bff7b223e */ /* 0x000fe200000000ff */
[----:B------:R-:W2:Y:S03]  /*2190*/  @P2 LDC R98, c[0x0][0x40c] ;  /* 0x00010300ff622b82 */ /* 0x000ea60000000800 */
[----:B------:R-:W-:Y:S01]  /*21a0*/  @P0 FFMA.FTZ R121, R4, R120, R121 ;  /* 0x0000007804790223 */ /* 0x000fe20000010079 */
[----:B------:R-:W-:Y:S01]  /*21b0*/  @P2 PRMT R72, R72, 0x5410, R123 ;  /* 0x0000541048482816 */ /* 0x000fe2000000007b */
[----:B0-----:R-:W-:-:S05]  /*21c0*/  @P2 FMUL.FTZ R110, R99, R110 ;  /* 0x0000006e636e2220 */ /* 0x001fca0000410000 */
[----:B------:R-:W-:Y:S01]  /*21d0*/  @P2 F2FP.F16.F32.PACK_AB R110, RZ, R110 ;  /* 0x0000006eff6e223e */ /* 0x000fe200000000ff */
[----:B-1----:R-:W-:-:S03]  /*21e0*/  @P2 FMUL.FTZ R86, R121, R86 ;  /* 0x0000005679562220 */ /* 0x002fc60000410000 */
        /* <DEDUP_REMOVED lines=15> */
.L_x_5435:
[----:B------:R-:W-:Y:S01]  /*22e0*/  ISETP.GT.AND P0, PT, R6, RZ, PT ;  /* 0x000000ff0600720c */ /* 0x000fe20003f04270 */
[--C-:B------:R-:W-:Y:S02]  /*22f0*/  HADD2.F32 R123, -RZ, R16.reuse.H1_H1 ;  /* 0x30000010ff7b7230 */ /* 0x100fe40000004100 */
[----:B------:R-:W-:Y:S01]  /*2300*/  @P1 FFMA.FTZ R77, R3, R7, R8 ;  /* 0x00000007034d1223 */ /* 0x000fe20000010008 */
[----:B------:R-:W-:Y:S01]  /*2310*/  HADD2.F32 R87, -RZ, R16.H0_H0 ;  /* 0x20000010ff577230 */ /* 0x000fe20000004100 */
[----:B------:R-:W0:Y:S01]  /*2320*/  @P2 LDC R122, c[0x0][0x40c] ;  /* 0x00010300ff7a2b82 */ /* 0x000e220000000800 */
[----:B------:R-:W-:Y:S02]  /*2330*/  HADD2.F32 R78, -RZ, R18.H0_H0 ;  /* 0x20000012ff4e7230 */ /* 0x000fe40000004100 */
[----:B------:R-:W-:Y:S01]  /*2340*/  @P1 FADD.FTZ R77, R12, -R77 ;  /* 0x8000004d0c4d1221 */ /* 0x000fe20000010000 */
[----:B------:R-:W-:-:S03]  /*2350*/  HADD2.F32 R114, -RZ, R17.H1_H1 ;  /* 0x30000011ff727230 */ /* 0x000fc60000004100 */
[----:B------:R-:W-:Y:S01]  /*2360*/  @P1 FFMA.FTZ R87, R4, R77, R87 ;  /* 0x0000004d04571223 */ /* 0x000fe20000010057 */
[----:B------:R-:W-:Y:S01]  /*2370*/  HADD2.F32 R77, -RZ, R17.H0_H0 ;  /* 0x20000011ff4d7230 */ /* 0x000fe20000004100 */
[----:B------:R-:W1:Y:S01]  /*2380*/  @P2 LDC R120, c[0x0][0x40c] ;  /* 0x00010300ff782b82 */ /* 0x000e620000000800 */
[-CC-:B------:R-:W-:Y:S01]  /*2390*/  @P0 FFMA.FTZ R76, R10, R7.reuse, R8.reuse ;  /* 0x000000070a4c0223 */ /* 0x180fe20000010008 */
[-CC-:B------:R-:W-:Y:S01]  /*23a0*/  @P0 FFMA.FTZ R115, R13, R7.reuse, R8.reuse ;  /* 0x000000070d730223 */ /* 0x180fe20000010008 */
[----:B------:R-:W-:Y:S01]  /*23b0*/  @P0 FFMA.FTZ R79, R9, R7, R8 ;  /* 0x00000007094f0223 */ /* 0x000fe20000010008 */
[----:B------:R-:W-:Y:S01]  /*23c0*/  F2FP.F16.F32.PACK_AB R98, RZ, R87 ;  /* 0x00000057ff62723e */ /* 0x000fe200000000ff */
[----:B------:R-:W-:Y:S01]  /*23d0*/  @P0 FADD.FTZ R76, R11, -R76 ;  /* 0x8000004c0b4c0221 */ /* 0x000fe20000010000 */
[----:B------:R-:W-:Y:S01]  /*23e0*/  @P0 FADD.FTZ R115, R90, -R115 ;  /* 0x800000735a730221 */ /* 0x000fe20000010000 */
[----:B------:R-:W-:Y:S01]  /*23f0*/  @P0 FADD.FTZ R79, R88, -R79 ;  /* 0x8000004f584f0221 */ /* 0x000fe20000010000 */
[----:B------:R-:W2:Y:S01]  /*2400*/  @P2 LDC R119, c[0x0][0x40c] ;  /* 0x00010300ff772b82 */ /* 0x000ea20000000800 */
[----:B------:R-:W-:Y:S01]  /*2410*/  @P0 FFMA.FTZ R123, R4, R76, R123 ;  /* 0x0000004c047b0223 */ /* 0x000fe2000001007b */
[----:B------:R-:W-:Y:S01]  /*2420*/  @P0 FFMA.FTZ R76, R14, R7, R8 ;  /* 0x000000070e4c0223 */ /* 0x000fe20000010008 */
[----:B------:R-:W-:Y:S01]  /*2430*/  @P0 FFMA.FTZ R78, R4, R115, R78 ;  /* 0x00000073044e0223 */ /* 0x000fe2000001004e */
[----:B------:R-:W-:-:S02]  /*2440*/  HADD2.F32 R115, -RZ, R18.H1_H1 ;  /* 0x30000012ff737230 */ /* 0x000fc40000004100 */
[----:B------:R-:W-:Y:S01]  /*2450*/  @P0 FFMA.FTZ R77, R4, R79, R77 ;  /* 0x0000004f044d0223 */ /* 0x000fe2000001004d */
[----:B------:R-:W-:Y:S01]  /*2460*/  @P0 FADD.FTZ R99, R15, -R76 ;  /* 0x8000004c0f630221 */ /* 0x000fe20000010000 */
[----:B------:R-:W-:Y:S01]  /*2470*/  @P0 FFMA.FTZ R76, R92, R7, R8 ;  /* 0x000000075c4c0223 */ /* 0x000fe20000010008 */
[--C-:B------:R-:W-:Y:S01]  /*2480*/  HADD2.F32 R79, -RZ, R19.reuse.H0_H0 ;  /* 0x20000013ff4f7230 */ /* 0x100fe20000004100 */
[----:B------:R-:W3:Y:S01]  /*2490*/  @P2 LDC R112, c[0x0][0x40c] ;  /* 0x00010300ff702b82 */ /* 0x000ee20000000800 */
[C---:B------:R-:W-:Y:S01]  /*24a0*/  @P0 FFMA.FTZ R114, R4.reuse, R99, R114 ;  /* 0x0000006304720223 */ /* 0x040fe20000010072 */
[----:B------:R-:W-:Y:S01]  /*24b0*/  @P0 FADD.FTZ R76, R89, -R76 ;  /* 0x8000004c594c0221 */ /* 0x000fe20000010000 */
[--C-:B------:R-:W-:Y:S01]  /*24c0*/  @P0 FFMA.FTZ R99, R91, R7, R8.reuse ;  /* 0x000000075b630223 */ /* 0x100fe20000010008 */
[----:B0-----:R-:W-:Y:S01]  /*24d0*/  @P2 FMUL.FTZ R122, R123, R122 ;  /* 0x0000007a7b7a2220 */ /* 0x001fe20000410000 */
[----:B------:R-:W-:Y:S01]  /*24e0*/  F2FP.F16.F32.PACK_AB R110, RZ, R123 ;  /* 0x0000007bff6e723e */ /* 0x000fe200000000ff */
[----:B------:R-:W-:Y:S01]  /*24f0*/  @P0 FFMA.FTZ R115, R4, R76, R115 ;  /* 0x0000004c04730223 */ /* 0x000fe20000010073 */
[----:B------:R-:W-:Y:S01]  /*2500*/  @P0 FADD.FTZ R86, R94, -R99 ;  /* 0x800000635e560221 */ /* 0x000fe20000010000 */
[----:B------:R-:W-:Y:S01]  /*2510*/  @P0 FFMA.FTZ R76, R96, R7, R8 ;  /* 0x00000007604c0223 */ /* 0x000fe20000010008 */
[----:B------:R-:W-:Y:S01]  /*2520*/  HADD2.F32 R99, -RZ, R19.H1_H1 ;  /* 0x30000013ff637230 */ /* 0x000fe20000004100 */
[----:B------:R-:W0:Y:S01]  /*2530*/  @P2 LDC R121, c[0x0][0x40c] ;  /* 0x00010300ff792b82 */ /* 0x000e220000000800 */
[----:B------:R-:W-:Y:S01]  /*2540*/  @P0 FFMA.FTZ R79, R4, R86, R79 ;  /* 0x00000056044f0223 */ /* 0x000fe2000001004f */
[----:B------:R-:W-:Y:S01]  /*2550*/  @P0 FADD.FTZ R76, R93, -R76 ;  /* 0x8000004c5d4c0221 */ /* 0x000fe20000010000 */
[----:B-1----:R-:W-:Y:S01]  /*2560*/  @P2 FMUL.FTZ R120, R77, R120 ;  /* 0x000000784d782220 */ /* 0x002fe20000410000 */
[----:B------:R-:W-:Y:S01]  /*2570*/  PRMT R98, R98, 0x5410, R110 ;  /* 0x0000541062627816 */ /* 0x000fe2000000006e */
[----:B--2---:R-:W-:Y:S01]  /*2580*/  @P2 FMUL.FTZ R119, R78, R119 ;  /* 0x000000774e772220 */ /* 0x004fe20000410000 */
[----:B------:R-:W-:Y:S01]  /*2590*/  @P0 FFMA.FTZ R99, R4, R76, R99 ;  /* 0x0000004c04630223 */ /* 0x000fe20000010063 */
[----:B------:R-:W-:Y:S01]  /*25a0*/  F2FP.F16.F32.PACK_AB R77, R114, R77 ;  /* 0x0000004d724d723e */ /* 0x000fe200000000ff */
[----:B------:R-:W1:Y:S01]  /*25b0*/  @P2 LDC R86, c[0x0][0x40c] ;  /* 0x00010300ff562b82 */ /* 0x000e620000000800 */
[----:B------:R-:W-:-:S02]  /*25c0*/  F2FP.F16.F32.PACK_AB R78, R115, R78 ;  /* 0x0000004e734e723e */ /* 0x000fc400000000ff */
[----:B------:R-:W-:Y:S01]  /*25d0*/  @P2 F2FP.F16.F32.PACK_AB R119, RZ, R119 ;  /* 0x00000077ff77223e */ /* 0x000fe200000000ff */
[----:B---3--:R-:W-:Y:S01]  /*25e0*/  @P2 FMUL.FTZ R112, R79, R112 ;  /* 0x000000704f702220 */ /* 0x008fe20000410000 */
[----:B------:R-:W-:-:S03]  /*25f0*/  F2FP.F16.F32.PACK_AB R79, R99, R79 ;  /* 0x0000004f634f723e */ /* 0x000fc600000000ff */
[----:B------:R-:W2:Y:S01]  /*2600*/  @P2 LDC R118, c[0x0][0x40c] ;  /* 0x00010300ff762b82 */ /* 0x000ea20000000800 */
[----:B------:R-:W-:Y:S02]  /*2610*/  @P2 PRMT R74, R119, 0x7610, R74 ;  /* 0x00007610774a2816 */ /* 0x000fe4000000004a */
[----:B------:R-:W-:-:S04]  /*2620*/  @P2 F2FP.F16.F32.PACK_AB R112, RZ, R112 ;  /* 0x00000070ff70223e */ /* 0x000fc800000000ff */
[----:B------:R-:W-:Y:S01]  /*2630*/  @P2 PRMT R75, R112, 0x7610, R75 ;  /* 0x00007610704b2816 */ /* 0x000fe2000000004b */
[----:B------:R-:W3:Y:S01]  /*2640*/  @P2 LDC R76, c[0x0][0x40c] ;  /* 0x00010300ff4c2b82 */ /* 0x000ee20000000800 */
[----:B-1----:R-:W-:Y:S01]  /*2650*/  @P2 FMUL.FTZ R86, R87, R86 ;  /* 0x0000005657562220 */ /* 0x002fe20000410000 */
[----:B------:R-:W-:Y:S01]  /*2660*/  @P2 F2FP.F16.F32.PACK_AB R87, RZ, R122 ;  /* 0x0000007aff57223e */ /* 0x000fe200000000ff */
[----:B0-----:R-:W-:Y:S01]  /*2670*/  @P2 FMUL.FTZ R122, R114, R121 ;  /* 0x00000079727a2220 */ /* 0x001fe20000410000 */
[----:B------:R-:W-:Y:S02]  /*2680*/  @P2 F2FP.F16.F32.PACK_AB R121, RZ, R120 ;  /* 0x00000078ff79223e */ /* 0x000fe400000000ff */
[----:B------:R-:W-:Y:S02]  /*2690*/  @P2 F2FP.F16.F32.PACK_AB R86, RZ, R86 ;  /* 0x00000056ff56223e */ /* 0x000fe400000000ff */
[----:B------:R-:W-:Y:S01]  /*26a0*/  @P2 F2FP.F16.F32.PACK_AB R120, RZ, R122 ;  /* 0x0000007aff78223e */ /* 0x000fe200000000ff */
[----:B--2---:R-:W-:Y:S01]  /*26b0*/  @P2 FMUL.FTZ R118, R115, R118 ;  /* 0x0000007673762220 */ /* 0x004fe20000410000 */
[----:B------:R-:W-:-:S02]  /*26c0*/  @P2 PRMT R72, R86, 0x7610, R72 ;  /* 0x0000761056482816 */ /* 0x000fc40000000048 */
[----:B------:R-:W-:Y:S02]  /*26d0*/  @P2 PRMT R73, R121, 0x7610, R73 ;  /* 0x0000761079492816 */ /* 0x000fe40000000049 */
[----:B------:R-:W-:Y:S02]  /*26e0*/  @P2 F2FP.F16.F32.PACK_AB R118, RZ, R118 ;  /* 0x00000076ff76223e */ /* 0x000fe400000000ff */
[----:B------:R-:W-:Y:S01]  /*26f0*/  @P2 PRMT R72, R72, 0x5410, R87 ;  /* 0x0000541048482816 */ /* 0x000fe20000000057 */
[----:B---3--:R-:W-:Y:S01]  /*2700*/  @P2 FMUL.FTZ R99, R99, R76 ;  /* 0x0000004c63632220 */ /* 0x008fe20000410000 */
[-C--:B------:R-:W-:Y:S02]  /*2710*/  MOV R76, R98.reuse ;  /* 0x00000062004c7202 */ /* 0x080fe40000000f00 */
[----:B------:R-:W-:Y:S02]  /*2720*/  @P2 MOV R76, R98 ;  /* 0x00000062004c2202 */ /* 0x000fe40000000f00 */
[----:B------:R-:W-:-:S02]  /*2730*/  @P2 F2FP.F16.F32.PACK_AB R99, RZ, R99 ;  /* 0x00000063ff63223e */ /* 0x000fc400000000ff */
[----:B------:R-:W-:Y:S02]  /*2740*/  @P2 PRMT R73, R73, 0x5410, R120 ;  /* 0x0000541049492816 */ /* 0x000fe40000000078 */
[----:B------:R-:W-:Y:S02]  /*2750*/  @P2 PRMT R74, R74, 0x5410, R118 ;  /* 0x000054104a4a2816 */ /* 0x000fe40000000076 */
[----:B------:R-:W-:-:S07]  /*2760*/  @P2 PRMT R75, R75, 0x5410, R99 ;  /* 0x000054104b4b2816 */ /* 0x000fce0000000063 */
.L_x_5434:
[----:B------:R-:W-:Y:S05]  /*2770*/  BSYNC.RECONVERGENT B2 ;  /* 0x0000000000027941 */ /* 0x000fea0003800200 */
.L_x_5431:
        /* <DEDUP_REMOVED lines=10> */
.L_x_5430:
[----:B------:R-:W-:Y:S05]  /*2820*/  BSYNC.RECONVERGENT B1 ;  /* 0x0000000000017941 */ /* 0x000fea0003800200 */
.L_x_5429:
        /* <DEDUP_REMOVED lines=12> */
[----:B0-----:R-:W-:Y:S01]  /*28f0*/  HADD2.F32 R87, -RZ, R68.H0_H0 ;  /* 0x20000044ff577230 */ /* 0x001fe20000004100 */
[----:B------:R-:W0:Y:S01]  /*2900*/  @P2 LDC R110, c[0x0][0x40c] ;  /* 0x00010300ff6e2b82 */ /* 0x000e220000000800 */
[----:B------:R-:W-:Y:S02]  /*2910*/  HADD2.F32 R78, -RZ, R70.H0_H0 ;  /* 0x20000046ff4e7230 */ /* 0x000fe40000004100 */
[----:B------:R-:W-:Y:S02]  /*2920*/  HADD2.F32 R77, -RZ, R69.H0_H0 ;  /* 0x20000045ff4d7230 */ /* 0x000fe40000004100 */
[----:B------:R-:W-:-:S03]  /*2930*/  HADD2.F32 R79, -RZ, R68.H1_H1 ;  /* 0x30000044ff4f7230 */ /* 0x000fc60000004100 */
[----:B------:R-:W1:Y:S03]  /*2940*/  @P2 LDC R112, c[0x0][0x40c] ;  /* 0x00010300ff702b82 */ /* 0x000e660000000800 */
[-CC-:B------:R-:W-:Y:S01]  /*2950*/  @P1 FFMA.FTZ R99, R81, R7.reuse, R8.reuse ;  /* 0x0000000751631223 */ /* 0x180fe20000010008 */
[-CC-:B------:R-:W-:Y:S01]  /*2960*/  @P1 FFMA.FTZ R86, R84, R7.reuse, R8.reuse ;  /* 0x0000000754561223 */ /* 0x180fe20000010008 */
[-CC-:B------:R-:W-:Y:S01]  /*2970*/  @P1 FFMA.FTZ R119, R97, R7.reuse, R8.reuse ;  /* 0x0000000761771223 */ /* 0x180fe20000010008 */
[-CC-:B------:R-:W-:Y:S01]  /*2980*/  @P1 FFMA.FTZ R117, R83, R7.reuse, R8.reuse ;  /* 0x0000000753751223 */ /* 0x180fe20000010008 */
[----:B------:R-:W-:Y:S01]  /*2990*/  @P1 FADD.FTZ R99, R82, -R99 ;  /* 0x8000006352631221 */ /* 0x000fe20000010000 */
[----:B------:R-:W-:Y:S01]  /*29a0*/  @P1 FFMA.FTZ R98, R104, R7, R8 ;  /* 0x0000000768621223 */ /* 0x000fe20000010008 */
[----:B------:R-:W-:Y:S01]  /*29b0*/  @P1 FADD.FTZ R86, R95, -R86 ;  /* 0x800000565f561221 */ /* 0x000fe20000010000 */
[----:B------:R-:W-:Y:S01]  /*29c0*/  @P1 FADD.FTZ R119, R102, -R119 ;  /* 0x8000007766771221 */ /* 0x000fe20000010000 */
[----:B------:R-:W-:Y:S01]  /*29d0*/  @P1 FFMA.FTZ R87, R4, R99, R87 ;  /* 0x0000006304571223 */ /* 0x000fe20000010057 */
[----:B------:R-:W-:-:S02]  /*29e0*/  HADD2.F32 R99, -RZ, R69.H1_H1 ;  /* 0x30000045ff637230 */ /* 0x000fc40000004100 */
[-CC-:B------:R-:W-:Y:S01]  /*29f0*/  @P1 FFMA.FTZ R6, R80, R7.reuse, R8.reuse ;  /* 0x0000000750061223 */ /* 0x180fe20000010008 */
[-CC-:B------:R-:W-:Y:S01]  /*2a00*/  @P1 FFMA.FTZ R115, R103, R7.reuse, R8.reuse ;  /* 0x0000000767731223 */ /* 0x180fe20000010008 */
[----:B------:R-:W-:Y:S01]  /*2a10*/  @P1 FFMA.FTZ R8, R108, R7, R8 ;  /* 0x000000076c081223 */ /* 0x000fe20000010008 */
[----:B------:R-:W-:Y:S01]  /*2a20*/  @P1 FADD.FTZ R76, R100, -R117 ;  /* 0x80000075644c1221 */ /* 0x000fe20000010000 */
[----:B------:R-:W-:Y:S02]  /*2a30*/  HADD2.F32 R7, -RZ, R70.H1_H1 ;  /* 0x30000046ff077230 */ /* 0x000fe40000004100 */
[----:B------:R-:W-:Y:S01]  /*2a40*/  @P1 FADD.FTZ R98, R101, -R98 ;  /* 0x8000006265621221 */ /* 0x000fe20000010000 */
[C---:B------:R-:W-:Y:S01]  /*2a50*/  @P1 FFMA.FTZ R99, R4.reuse, R86, R99 ;  /* 0x0000005604631223 */ /* 0x040fe20000010063 */
[C---:B------:R-:W-:Y:S01]  /*2a60*/  @P1 FFMA.FTZ R78, R4.reuse, R119, R78 ;  /* 0x00000077044e1223 */ /* 0x040fe2000001004e */
[----:B------:R-:W2:Y:S01]  /*2a70*/  @P2 LDC R86, c[0x0][0x40c] ;  /* 0x00010300ff562b82 */ /* 0x000ea20000000800 */
[C---:B------:R-:W-:Y:S01]  /*2a80*/  @P1 FFMA.FTZ R77, R4.reuse, R76, R77 ;  /* 0x0000004c044d1223 */ /* 0x040fe2000001004d */
[----:B------:R-:W-:Y:S01]  /*2a90*/  @P1 FFMA.FTZ R7, R4, R98, R7 ;  /* 0x0000006204071223 */ /* 0x000fe20000010007 */
[----:B------:R-:W-:Y:S01]  /*2aa0*/  @P1 FADD.FTZ R6, R85, -R6 ;  /* 0x8000000655061221 */ /* 0x000fe20000010000 */
[----:B------:R-:W-:-:S03]  /*2ab0*/  @P1 FADD.FTZ R117, R105, -R8 ;  /* 0x8000000869751221 */ /* 0x000fc60000010000 */
[----:B------:R-:W-:Y:S01]  /*2ac0*/  @P1 FFMA.FTZ R79, R4, R6, R79 ;  /* 0x00000006044f1223 */ /* 0x000fe2000001004f */
[----:B------:R-:W3:Y:S01]  /*2ad0*/  @P2 LDC R119, c[0x0][0x40c] ;  /* 0x00010300ff772b82 */ /* 0x000ee20000000800 */
[----:B------:R-:W-:Y:S01]  /*2ae0*/  @P1 FADD.FTZ R6, R106, -R115 ;  /* 0x800000736a061221 */ /* 0x000fe20000010000 */
[----:B------:R-:W-:Y:S02]  /*2af0*/  HADD2.F32 R115, -RZ, R71.H0_H0 ;  /* 0x20000047ff737230 */ /* 0x000fe40000004100 */
[----:B-1----:R-:W-:-:S03]  /*2b00*/  @P2 FMUL.FTZ R8, R79, R112 ;  /* 0x000000704f082220 */ /* 0x002fc60000410000 */
[----:B------:R-:W-:Y:S01]  /*2b10*/  @P1 FFMA.FTZ R115, R4, R6, R115 ;  /* 0x0000000604731223 */ /* 0x000fe20000010073 */
[----:B------:R-:W1:Y:S01]  /*2b20*/  @P2 LDC R98, c[0x0][0x40c] ;  /* 0x00010300ff622b82 */ /* 0x000e620000000800 */
[----:B------:R-:W-:Y:S01]  /*2b30*/  HADD2.F32 R6, -RZ, R71.H1_H1 ;  /* 0x30000047ff067230 */ /* 0x000fe20000004100 */
[----:B------:R-:W-:-:S04]  /*2b40*/  @P2 F2FP.F16.F32.PACK_AB R8, RZ, R8 ;  /* 0x00000008ff08223e */ /* 0x000fc800000000ff */
[----:B------:R-:W-:Y:S01]  /*2b50*/  @P1 FFMA.FTZ R6, R4, R117, R6 ;  /* 0x0000007504061223 */ /* 0x000fe20000010006 */
[----:B0-----:R-:W-:Y:S01]  /*2b60*/  @P2 FMUL.FTZ R4, R87, R110 ;  /* 0x0000006e57042220 */ /* 0x001fe20000410000 */
[----:B------:R-:W0:Y:S01]  /*2b70*/  @P2 LDC R114, c[0x0][0x40c] ;  /* 0x00010300ff722b82 */ /* 0x000e220000000800 */
[----:B--2---:R-:W-:Y:S01]  /*2b80*/  @P2 FMUL.FTZ R86, R77, R86 ;  /* 0x000000564d562220 */ /* 0x004fe20000410000 */
[----:B------:R-:W-:Y:S02]  /*2b90*/  F2FP.F16.F32.PACK_AB R77, R99, R77 ;  /* 0x0000004d634d723e */ /* 0x000fe400000000ff */
[----:B------:R-:W-:Y:S02]  /*2ba0*/  @P2 F2FP.F16.F32.PACK_AB R4, RZ, R4 ;  /* 0x00000004ff04223e */ /* 0x000fe400000000ff */
[----:B------:R-:W-:Y:S02]  /*2bb0*/  @P2 F2FP.F16.F32.PACK_AB R86, RZ, R86 ;  /* 0x00000056ff56223e */ /* 0x000fe400000000ff */
[----:B------:R-:W2:Y:S01]  /*2bc0*/  @P2 LDC R76, c[0x0][0x40c] ;  /* 0x00010300ff4c2b82 */ /* 0x000ea20000000800 */
[----:B---3--:R-:W-:Y:S01]  /*2bd0*/  @P2 FMUL.FTZ R110, R78, R119 ;  /* 0x000000774e6e2220 */ /* 0x008fe20000410000 */
[----:B------:R-:W-:-:S02]  /*2be0*/  @P2 PRMT R72, R4, 0x7610, R72 ;  /* 0x0000761004482816 */ /* 0x000fc40000000048 */
[----:B------:R-:W-:Y:S02]  /*2bf0*/  @P2 PRMT R73, R86, 0x7610, R73 ;  /* 0x0000761056492816 */ /* 0x000fe40000000049 */
[----:B------:R-:W-:Y:S01]  /*2c00*/  @P2 F2FP.F16.F32.PACK_AB R110, RZ, R110 ;  /* 0x0000006eff6e223e */ /* 0x000fe200000000ff */
[----:B-1----:R-:W-:Y:S01]  /*2c10*/  @P2 FMUL.FTZ R98, R99, R98 ;  /* 0x0000006263622220 */ /* 0x002fe20000410000 */
[C---:B------:R-:W-:Y:S02]  /*2c20*/  F2FP.F16.F32.PACK_AB R78, R7.reuse, R78 ;  /* 0x0000004e074e723e */ /* 0x040fe400000000ff */
[----:B------:R-:W-:Y:S02]  /*2c30*/  @P2 PRMT R74, R110, 0x7610, R74 ;  /* 0x000076106e4a2816 */ /* 0x000fe4000000004a */
[----:B------:R-:W-:Y:S02]  /*2c40*/  @P2 F2FP.F16.F32.PACK_AB R98, RZ, R98 ;  /* 0x00000062ff62223e */ /* 0x000fe400000000ff */
[----:B------:R-:W-:Y:S01]  /*2c50*/  @P2 PRMT R72, R72, 0x5410, R8 ;  /* 0x0000541048482816 */ /* 0x000fe20000000008 */
[----:B0-----:R-:W-:Y:S01]  /*2c60*/  @P2 FMUL.FTZ R112, R7, R114 ;  /* 0x0000007207702220 */ /* 0x001fe20000410000 */
[----:B------:R-:W-:-:S04]  /*2c70*/  @P2 PRMT R73, R73, 0x5410, R98 ;  /* 0x0000541049492816 */ /* 0x000fc80000000062 */
[----:B------:R-:W-:Y:S01]  /*2c80*/  @P2 F2FP.F16.F32.PACK_AB R112, RZ, R112 ;  /* 0x00000070ff70223e */ /* 0x000fe200000000ff */
[----:B--2---:R-:W-:-:S03]  /*2c90*/  @P2 FMUL.FTZ R76, R115, R76 ;  /* 0x0000004c734c2220 */ /* 0x004fc60000410000 */
[----:B------:R-:W-:Y:S02]  /*2ca0*/  @P2 PRMT R74, R74, 0x5410, R112 ;  /* 0x000054104a4a2816 */ /* 0x000fe40000000070 */
[----:B------:R-:W-:Y:S02]  /*2cb0*/  @P2 F2FP.F16.F32.PACK_AB R114, RZ, R76 ;  /* 0x0000004cff72223e */ /* 0x000fe400000000ff */
[----:B------:R-:W-:Y:S02]  /*2cc0*/  F2FP.F16.F32.PACK_AB R76, R79, R87 ;  /* 0x000000574f4c723e */ /* 0x000fe400000000ff */
[----:B------:R-:W-:Y:S02]  /*2cd0*/  F2FP.F16.F32.PACK_AB R79, R6, R115 ;  /* 0x00000073064f723e */ /* 0x000fe400000000ff */
[----:B------:R-:W-:Y:S01]  /*2ce0*/  @P2 PRMT R75, R114, 0x7610, R75 ;  /* 0x00007610724b2816 */ /* 0x000fe2000000004b */
[----:B------:R-:W-:Y:S06]  /*2cf0*/  @!P2 BRA `(.L_x_5441) ;  /* 0x0000000c0044a947 */ /* 0x000fec0003800000 */
[----:B------:R-:W-:-:S05]  /*2d00*/  FMUL.FTZ R6, R6, UR14 ;  /* 0x0000000e06067c20 */ /* 0x000fca0008410000 */
[----:B------:R-:W-:-:S04]  /*2d10*/  F2FP.F16.F32.PACK_AB R6, RZ, R6 ;  /* 0x00000006ff06723e */ /* 0x000fc800000000ff */
[----:B------:R-:W-:Y:S01]  /*2d20*/  PRMT R75, R75, 0x5410, R6 ;  /* 0x000054104b4b7816 */ /* 0x000fe20000000006 */
[----:B------:R-:W-:Y:S06]  /*2d30*/  BRA `(.L_x_5441) ;  /* 0x0000000c00347947 */ /* 0x000fec0003800000 */
.L_x_5440:
[----:B------:R-:W-:Y:S01]  /*2d40*/  ISETP.GT.AND P1, PT, R6, RZ, PT ;  /* 0x000000ff0600720c */ /* 0x000fe20003f24270 */
[--C-:B------:R-:W-:Y:S01]  /*2d50*/  HADD2.F32 R119, -RZ, R68.reuse.H1_H1 ;  /* 0x30000044ff777230 */ /* 0x100fe20000004100 */
[----:B0-----:R-:W0:Y:S01]  /*2d60*/  @P2 LDC R86, c[0x0][0x40c] ;  /* 0x00010300ff562b82 */ /* 0x001e220000000800 */
[----:B------:R-:W-:Y:S02]  /*2d70*/  HADD2.F32 R121, -RZ, R68.H0_H0 ;  /* 0x20000044ff797230 */ /* 0x000fe40000004100 */
[----:B------:R-:W-:-:S05]  /*2d80*/  HADD2.F32 R117, -RZ, R69.H1_H1 ;  /* 0x30000045ff757230 */ /* 0x000fca0000004100 */
        /* <DEDUP_REMOVED lines=11> */
[----:B------:R-:W2:Y:S01]  /*2e40*/  @P2 LDC R6, c[0x0][0x40c] ;  /* 0x00010300ff062b82 */ /* 0x000ea20000000800 */
[----:B------:R-:W-:-:S02]  /*2e50*/  HADD2.F32 R87, -RZ, R69.H0_H0 ;  /* 0x20000045ff577230 */ /* 0x000fc40000004100 */
[-CC-:B------:R-:W-:Y:S01]  /*2e60*/  @P1 FFMA.FTZ R115, R97, R7.reuse, R8.reuse ;  /* 0x0000000761731223 */ /* 0x180fe20000010008 */
[----:B------:R-:W-:Y:S01]  /*2e70*/  @P1 FFMA.FTZ R117, R4, R98, R117 ;  /* 0x0000006204751223 */ /* 0x000fe20000010075 */
[----:B------:R-:W-:Y:S01]  /*2e80*/  @P1 FFMA.FTZ R98, R104, R7, R8 ;  /* 0x0000000768621223 */ /* 0x000fe20000010008 */
[----:B0-----:R-:W-:Y:S01]  /*2e90*/  @P2 FMUL.FTZ R119, R119, R86 ;  /* 0x0000005677772220 */ /* 0x001fe20000410000 */
[----:B------:R-:W-:Y:S01]  /*2ea0*/  @P1 FFMA.FTZ R87, R4, R99, R87 ;  /* 0x0000006304571223 */ /* 0x000fe20000010057 */
[----:B------:R-:W-:Y:S01]  /*2eb0*/  @P1 FADD.FTZ R110, R102, -R115 ;  /* 0x80000073666e1221 */ /* 0x000fe20000010000 */
[--C-:B------:R-:W-:Y:S02]  /*2ec0*/  HADD2.F32 R99, -RZ, R70.reuse.H0_H0 ;  /* 0x20000046ff637230 */ /* 0x100fe40000004100 */
[----:B------:R-:W-:Y:S01]  /*2ed0*/  @P1 FADD.FTZ R98, R101, -R98 ;  /* 0x8000006265621221 */ /* 0x000fe20000010000 */
[----:B------:R-:W-:Y:S01]  /*2ee0*/  HADD2.F32 R115, -RZ, R70.H1_H1 ;  /* 0x30000046ff737230 */ /* 0x000fe20000004100 */
[----:B------:R-:W0:Y:S01]  /*2ef0*/  @P2 LDC R86, c[0x0][0x40c] ;  /* 0x00010300ff562b82 */ /* 0x000e220000000800 */
[----:B------:R-:W-:Y:S01]  /*2f00*/  @P1 FFMA.FTZ R123, R103, R7, R8 ;  /* 0x00000007677b1223 */ /* 0x000fe20000010008 */
[C---:B------:R-:W-:Y:S01]  /*2f10*/  @P1 FFMA.FTZ R99, R4.reuse, R110, R99 ;  /* 0x0000006e04631223 */ /* 0x040fe20000010063 */
[----:B------:R-:W-:Y:S01]  /*2f20*/  @P2 F2FP.F16.F32.PACK_AB R119, RZ, R119 ;  /* 0x00000077ff77223e */ /* 0x000fe200000000ff */
[----:B------:R-:W-:Y:S01]  /*2f30*/  @P1 FFMA.FTZ R115, R4, R98, R115 ;  /* 0x0000006204731223 */ /* 0x000fe20000010073 */
[----:B------:R-:W-:Y:S01]  /*2f40*/  @P1 FADD.FTZ R114, R106, -R123 ;  /* 0x8000007b6a721221 */ /* 0x000fe20000010000 */
[----:B------:R-:W-:-:S02]  /*2f50*/  HADD2.F32 R123, -RZ, R71.H0_H0 ;  /* 0x20000047ff7b7230 */ /* 0x000fc40000004100 */
[----:B------:R-:W3:Y:S01]  /*2f60*/  @P2 LDC R110, c[0x0][0x40c] ;  /* 0x00010300ff6e2b82 */ /* 0x000ee20000000800 */
[----:B-1----:R-:W-:Y:S02]  /*2f70*/  @P2 FMUL.FTZ R115, R115, R112 ;  /* 0x0000007073732220 */ /* 0x002fe40000410000 */
[----:B------:R-:W-:Y:S01]  /*2f80*/  @P1 FFMA.FTZ R123, R4, R114, R123 ;  /* 0x00000072047b1223 */ /* 0x000fe2000001007b */
[----:B--2---:R-:W-:Y:S02]  /*2f90*/  @P2 FMUL.FTZ R121, R121, R6 ;  /* 0x0000000679792220 */ /* 0x004fe40000410000 */
[----:B------:R-:W-:Y:S02]  /*2fa0*/  @P2 F2FP.F16.F32.PACK_AB R115, RZ, R115 ;  /* 0x00000073ff73223e */ /* 0x000fe400000000ff */
[----:B------:R-:W1:Y:S01]  /*2fb0*/  @P2 LDC R98, c[0x0][0x40c] ;  /* 0x00010300ff622b82 */ /* 0x000e620000000800 */
[----:B------:R-:W-:-:S04]  /*2fc0*/  @P2 F2FP.F16.F32.PACK_AB R121, RZ, R121 ;  /* 0x00000079ff79223e */ /* 0x000fc800000000ff */
[----:B------:R-:W-:-:S03]  /*2fd0*/  @P2 PRMT R72, R121, 0x7610, R72 ;  /* 0x0000761079482816 */ /* 0x000fc60000000048 */
[----:B------:R-:W2:Y:S01]  /*2fe0*/  @P2 LDC R6, c[0x0][0x40c] ;  /* 0x00010300ff062b82 */ /* 0x000ea20000000800 */
[----:B0-----:R-:W-:Y:S01]  /*2ff0*/  @P2 FMUL.FTZ R87, R87, R86 ;  /* 0x0000005657572220 */ /* 0x001fe20000410000 */
[----:B------:R-:W-:-:S04]  /*3000*/  @P2 PRMT R72, R72, 0x5410, R119 ;  /* 0x0000541048482816 */ /* 0x000fc80000000077 */
[----:B------:R-:W-:Y:S01]  /*3010*/  @P2 F2FP.F16.F32.PACK_AB R87, RZ, R87 ;  /* 0x00000057ff57223e */ /* 0x000fe200000000ff */
[----:B---3--:R-:W-:-:S03]  /*3020*/  @P2 FMUL.FTZ R99, R99, R110 ;  /* 0x0000006e63632220 */ /* 0x008fc60000410000 */
[----:B------:R-:W-:Y:S02]  /*3030*/  @P2 PRMT R73, R87, 0x7610, R73 ;  /* 0x0000761057492816 */ /* 0x000fe40000000049 */
[----:B------:R-:W-:Y:S01]  /*3040*/  @P2 F2FP.F16.F32.PACK_AB R99, RZ, R99 ;  /* 0x00000063ff63223e */ /* 0x000fe200000000ff */
[----:B-1----:R-:W-:-:S03]  /*3050*/  @P2 FMUL.FTZ R117, R117, R98 ;  /* 0x0000006275752220 */ /* 0x002fc60000410000 */
[----:B------:R-:W-:Y:S02]  /*3060*/  @P2 PRMT R74, R99, 0x7610, R74 ;  /* 0x00007610634a2816 */ /* 0x000fe4000000004a */
[----:B------:R-:W-:Y:S02]  /*3070*/  @P2 F2FP.F16.F32.PACK_AB R117, RZ, R117 ;  /* 0x00000075ff75223e */ /* 0x000fe400000000ff */
[----:B------:R-:W-:Y:S01]  /*3080*/  @P2 PRMT R74, R74, 0x5410, R115 ;  /* 0x000054104a4a2816 */ /* 0x000fe20000000073 */
[----:B--2---:R-:W-:Y:S01]  /*3090*/  @P2 FMUL.FTZ R6, R123, R6 ;  /* 0x000000067b062220 */ /* 0x004fe20000410000 */
        /* <DEDUP_REMOVED lines=12> */
.L_x_5439:
        /* <DEDUP_REMOVED lines=43> */
[----:B------:R-:W-:-:S02]  /*3410*/  @P2 F2FP.F16.F32.PACK_AB R86, RZ, R86 ;  /* 0x00000056ff56223e */ /* 0x000fc400000000ff */
[----:B------:R-:W-:Y:S02]  /*3420*/  FSEL R4, R4, RZ, P1 ;  /* 0x000000ff04047208 */ /* 0x000fe40000800000 */
[----:B------:R-:W-:Y:S02]  /*3430*/  @P2 F2FP.F16.F32.PACK_AB R79, RZ, R79 ;  /* 0x0000004fff4f223e */ /* 0x000fe400000000ff */
[----:B------:R-:W1:Y:S01]  /*3440*/  @P2 LDC R76, c[0x0][0x40c] ;  /* 0x00010300ff4c2b82 */ /* 0x000e620000000800 */
[----:B--2---:R-:W-:Y:S01]  /*3450*/  @P2 FMUL.FTZ R7, R110, R7 ;  /* 0x000000076e072220 */ /* 0x004fe20000410000 */
[----:B------:R-:W-:Y:S02]  /*3460*/  @P2 PRMT R72, R86, 0x7610, R72 ;  /* 0x0000761056482816 */ /* 0x000fe40000000048 */
[----:B------:R-:W-:Y:S02]  /*3470*/  @P2 PRMT R73, R79, 0x7610, R73 ;  /* 0x000076104f492816 */ /* 0x000fe40000000049 */
[----:B------:R-:W-:-:S02]  /*3480*/  @P2 F2FP.F16.F32.PACK_AB R7, RZ, R7 ;  /* 0x00000007ff07223e */ /* 0x000fc400000000ff */
[----:B------:R-:W2:Y:S01]  /*3490*/  @P2 LDC R8, c[0x0][0x40c] ;  /* 0x00010300ff082b82 */ /* 0x000ea20000000800 */
[----:B---3--:R-:W-:Y:S01]  /*34a0*/  @P2 FMUL.FTZ R87, R78, R87 ;  /* 0x000000574e572220 */ /* 0x008fe20000410000 */
[----:B------:R-:W-:Y:S02]  /*34b0*/  @P2 PRMT R74, R7, 0x7610, R74 ;  /* 0x00007610074a2816 */ /* 0x000fe4000000004a */
[----:B------:R-:W-:Y:S02]  /*34c0*/  F2FP.F16.F32.PACK_AB R79, R4, R117 ;  /* 0x00000075044f723e */ /* 0x000fe400000000ff */
[----:B------:R-:W-:Y:S01]  /*34d0*/  @P2 F2FP.F16.F32.PACK_AB R87, RZ, R87 ;  /* 0x00000057ff57223e */ /* 0x000fe200000000ff */
[----:B0-----:R-:W-:-:S03]  /*34e0*/  @P2 FMUL.FTZ R6, R99, R6 ;  /* 0x0000000663062220 */ /* 0x001fc60000410000 */
[----:B------:R-:W-:Y:S02]  /*34f0*/  @P2 PRMT R72, R72, 0x5410, R87 ;  /* 0x0000541048482816 */ /* 0x000fe40000000057 */
[----:B------:R-:W-:Y:S01]  /*3500*/  @P2 F2FP.F16.F32.PACK_AB R6, RZ, R6 ;  /* 0x00000006ff06223e */ /* 0x000fe200000000ff */
[----:B-1----:R-:W-:-:S03]  /*3510*/  @P2 FMUL.FTZ R76, R115, R76 ;  /* 0x0000004c734c2220 */ /* 0x002fc60000410000 */
[----:B------:R-:W-:Y:S01]  /*3520*/  @P2 PRMT R73, R73, 0x5410, R6 ;  /* 0x0000541049492816 */ /* 0x000fe20000000006 */
[----:B--2---:R-:W-:Y:S01]  /*3530*/  @P2 FMUL.FTZ R112, R117, R8 ;  /* 0x0000000875702220 */ /* 0x004fe20000410000 */
[----:B------:R-:W-:Y:S02]  /*3540*/  @P2 F2FP.F16.F32.PACK_AB R8, RZ, R76 ;  /* 0x0000004cff08223e */ /* 0x000fe400000000ff */
[----:B------:R-:W-:Y:S02]  /*3550*/  F2FP.F16.F32.PACK_AB R76, R78, R77 ;  /* 0x0000004d4e4c723e */ /* 0x000fe400000000ff */
[----:B------:R-:W-:Y:S02]  /*3560*/  @P2 F2FP.F16.F32.PACK_AB R112, RZ, R112 ;  /* 0x00000070ff70223e */ /* 0x000fe400000000ff */
[----:B------:R-:W-:Y:S02]  /*3570*/  F2FP.F16.F32.PACK_AB R77, R99, R98 ;  /* 0x00000062634d723e */ /* 0x000fe400000000ff */
[----:B------:R-:W-:-:S02]  /*3580*/  F2FP.F16.F32.PACK_AB R78, R115, R110 ;  /* 0x0000006e734e723e */ /* 0x000fc400000000ff */
[----:B------:R-:W-:Y:S02]  /*3590*/  @P2 PRMT R74, R74, 0x5410, R8 ;  /* 0x000054104a4a2816 */ /* 0x000fe40000000008 */
[----:B------:R-:W-:Y:S01]  /*35a0*/  @P2 PRMT R75, R112, 0x7610, R75 ;  /* 0x00007610704b2816 */ /* 0x000fe2000000004b */
[----:B------:R-:W-:Y:S06]  /*35b0*/  @!P2 BRA `(.L_x_5441) ;  /* 0x000000040014a947 */ /* 0x000fec0003800000 */
[----:B------:R-:W-:-:S05]  /*35c0*/  FMUL.FTZ R4, R4, UR14 ;  /* 0x0000000e04047c20 */ /* 0x000fca0008410000 */
[----:B------:R-:W-:-:S04]  /*35d0*/  F2FP.F16.F32.PACK_AB R4, RZ, R4 ;  /* 0x00000004ff04723e */ /* 0x000fc800000000ff */
[----:B------:R-:W-:Y:S01]  /*35e0*/  PRMT R75, R75, 0x5410, R4 ;  /* 0x000054104b4b7816 */ /* 0x000fe20000000004 */
[----:B------:R-:W-:Y:S06]  /*35f0*/  BRA `(.L_x_5441) ;  /* 0x0000000400047947 */ /* 0x000fec0003800000 */
.L_x_5442:
        /* <DEDUP_REMOVED lines=30> */
[----:B------:R-:W-:Y:S01]  /*37e0*/  @P2 F2FP.F16.F32.PACK_AB R115, RZ, R115 ;  /* 0x00000073ff73223e */ /* 0x000fe200000000ff */
        /* <DEDUP_REMOVED lines=15> */
[----:B------:R-:W-:Y:S02]  /*38e0*/  @P2 F2FP.F16.F32.PACK_AB R98, RZ, R98 ;  /* 0x00000062ff62223e */ /* 0x000fe400000000ff */
[----:B------:R-:W-:Y:S02]  /*38f0*/  @P2 F2FP.F16.F32.PACK_AB R6, RZ, R6 ;  /* 0x00000006ff06223e */ /* 0x000fe400000000ff */
[----:B------:R-:W0:Y:S01]  /*3900*/  @P2 LDC R8, c[0x0][0x40c] ;  /* 0x00010300ff082b82 */ /* 0x000e220000000800 */
[----:B---3--:R-:W-:Y:S01]  /*3910*/  @P2 FMUL.FTZ R7, R118, R7 ;  /* 0x0000000776072220 */ /* 0x008fe20000410000 */
[----:B------:R-:W-:-:S02]  /*3920*/  @P2 F2FP.F16.F32.PACK_AB R99, RZ, R99 ;  /* 0x00000063ff63223e */ /* 0x000fc400000000ff */
[----:B------:R-:W-:Y:S02]  /*3930*/  @P2 PRMT R74, R98, 0x7610, R74 ;  /* 0x00007610624a2816 */ /* 0x000fe4000000004a */
[----:B------:R-:W-:Y:S01]  /*3940*/  @P2 F2FP.F16.F32.PACK_AB R7, RZ, R7 ;  /* 0x00000007ff07223e */ /* 0x000fe200000000ff */
[----:B----4-:R-:W-:Y:S01]  /*3950*/  @P2 FMUL.FTZ R86, R117, R86 ;  /* 0x0000005675562220 */ /* 0x010fe20000410000 */
[----:B------:R-:W-:Y:S02]  /*3960*/  @P2 PRMT R72, R72, 0x5410, R99 ;  /* 0x0000541048482816 */ /* 0x000fe40000000063 */
[----:B------:R-:W-:Y:S02]  /*3970*/  @P2 PRMT R73, R7, 0x7610, R73 ;  /* 0x0000761007492816 */ /* 0x000fe40000000049 */
[----:B------:R-:W-:Y:S02]  /*3980*/  @P2 F2FP.F16.F32.PACK_AB R86, RZ, R86 ;  /* 0x00000056ff56223e */ /* 0x000fe400000000ff */
[----:B------:R-:W-:Y:S01]  /*3990*/  @P2 PRMT R73, R73, 0x5410, R6 ;  /* 0x0000541049492816 */ /* 0x000fe20000000006 */
[----:B--2---:R-:W-:Y:S01]  /*39a0*/  @P2 FMUL.FTZ R87, R112, R87 ;  /* 0x0000005770572220 */ /* 0x004fe20000410000 */
[----:B------:R-:W-:-:S04]  /*39b0*/  @P2 PRMT R75, R86, 0x7610, R75 ;  /* 0x00007610564b2816 */ /* 0x000fc8000000004b */
[----:B------:R-:W-:Y:S01]  /*39c0*/  @P2 F2FP.F16.F32.PACK_AB R87, RZ, R87 ;  /* 0x00000057ff57223e */ /* 0x000fe200000000ff */
[----:B0-----:R-:W-:-:S03]  /*39d0*/  @P2 FMUL.FTZ R8, R119, R8 ;  /* 0x0000000877082220 */ /* 0x001fc60000410000 */
[----:B------:R-:W-:Y:S02]  /*39e0*/  @P2 PRMT R74, R74, 0x5410, R87 ;  /* 0x000054104a4a2816 */ /* 0x000fe40000000057 */
[----:B------:R-:W-:-:S04]  /*39f0*/  @P2 F2FP.F16.F32.PACK_AB R8, RZ, R8 ;  /* 0x00000008ff08223e */ /* 0x000fc800000000ff */
[----:B------:R-:W-:-:S07]  /*3a00*/  @P2 PRMT R75, R75, 0x5410, R8 ;  /* 0x000054104b4b2816 */ /* 0x000fce0000000008 */
.L_x_5441:
[----:B------:R-:W-:Y:S05]  /*3a10*/  BSYNC.RECONVERGENT B2 ;  /* 0x0000000000027941 */ /* 0x000fea0003800200 */
.L_x_5438:
[----:B------:R-:W0:Y:S08]  /*3a20*/  @P0 LDC.64 R86, c[0x0][0x478] ;  /* 0x00011e00ff560b82 */ /* 0x000e300000000a00 */
[----:B------:R-:W1:Y:S01]  /*3a30*/  @P2 LDC.64 R6, c[0x0][0x468] ;  /* 0x00011a00ff062b82 */ /* 0x000e620000000a00 */
[----:B0-----:R-:W-:-:S05]  /*3a40*/  @P0 IMAD.WIDE.U32 R86, R113, 0x10, R86 ;  /* 0x0000001071560825 */ /* 0x001fca00078e0056 */
[----:B------:R2:W-:Y:S01]  /*3a50*/  @P0 STG.E.128 desc[UR6][R86.64], R76 ;  /* 0x0000004c56000986 */ /* 0x0005e2000c101d06 */
[----:B-1----:R-:W-:-:S05]  /*3a60*/  @P2 IMAD.WIDE.U32 R6, R111, 0x10, R6 ;  /* 0x000000106f062825 */ /* 0x002fca00078e0006 */
[----:B------:R2:W-:Y:S02]  /*3a70*/  @P2 STG.E.128 desc[UR6][R6.64], R72 ;  /* 0x0000004806002986 */ /* 0x0005e4000c101d06 */
.L_x_5437:
[----:B------:R-:W-:Y:S05]  /*3a80*/  BSYNC.RECONVERGENT B1 ;  /* 0x0000000000017941 */ /* 0x000fea0003800200 */
.L_x_5436:
[----:B--2---:R-:W1:Y:S02]  /*3a90*/  LDC.64 R6, c[0x0][0x380] ;  /* 0x0000e000ff067b82 */ /* 0x004e640000000a00 */
[----:B-1----:R-:W-:-:S04]  /*3aa0*/  LEA R0, R6, R0, 0x2 ;  /* 0x0000000006007211 */ /* 0x002fc800078e10ff */
[----:B------:R-:W-:-:S13]  /*3ab0*/  ISETP.GE.AND P0, PT, R0, R7, PT ;  /* 0x000000070000720c */ /* 0x000fda0003f06270 */
[----:B------:R-:W-:Y:S05]  /*3ac0*/  @!P0 BRA `(.L_x_5443) ;  /* 0xffffffc800608947 */ /* 0x000fea000383ffff */
.L_x_5422:
[----:B------:R-:W-:Y:S05]  /*3ad0*/  BSYNC B0 ;  /* 0x0000000000007941 */ /* 0x000fea0003800000 */
.L_x_5421:
        /* <DEDUP_REMOVED lines=140> */
.L_x_5428:
        /* <DEDUP_REMOVED lines=8> */
.L_x_5445:
[----:B------:R-:W-:Y:S05]  /*4420*/  BSYNC B1 ;  /* 0x0000000000017941 */ /* 0x000fea0003800000 */
.L_x_5444:
        /* <DEDUP_REMOVED lines=8> */
.L_x_5446:
[----:B------:R-:W-:-:S05]  /*44b0*/  FADD.FTZ R86, R86, R109 ;  /* 0x0000006d56567221 */ /* 0x000fca0000010000 */
[----:B------:R-:W-:Y:S01]  /*44c0*/  MOV R116, R86 ;  /* 0x0000005600747202 */ /* 0x000fe20000000f00 */
[----:B------:R-:W-:Y:S01]  /*44d0*/  HFMA2 R115, -RZ, RZ, 0, 1.1920928955078125e-07 ;  /* 0x00000002ff737431 */ /* 0x000fe200000001ff */
[----:B------:R-:W-:-:S07]  /*44e0*/  MOV R87, R114 ;  /* 0x0000007200577202 */ /* 0x000fce0000000f00 */
[----:B------:R-:W-:Y:S05]  /*44f0*/  WARPSYNC.COLLECTIVE R113, `(.L_x_5447) ;  /* 0x0000000071087348 */ /* 0x000fea0003c00000 */
[----:B------:R0:W1:Y:S02]  /*4500*/  SHFL.BFLY P0, R114, R116, R115, R118 ;  /* 0x0c00007374727389 */ /* 0x0000640000000076 */
[----:B01----:R-:W-:Y:S05]  /*4510*/  ENDCOLLECTIVE ;  /* 0x000000000000791b */ /* 0x003fea0003800000 */
.L_x_5447:
[----:B------:R-:W-:-:S05]  /*4520*/  FADD.FTZ R87, R87, R110 ;  /* 0x0000006e57577221 */ /* 0x000fca0000010000 */
[----:B------:R-:W-:Y:S02]  /*4530*/  MOV R116, R87 ;  /* 0x0000005700747202 */ /* 0x000fe40000000f00 */
[----:B------:R-:W-:-:S07]  /*4540*/  MOV R99, R114 ;  /* 0x0000007200637202 */ /* 0x000fce0000000f00 */
[----:B------:R-:W-:Y:S05]  /*4550*/  WARPSYNC.COLLECTIVE R113, `(.L_x_5448) ;  /* 0x0000000071087348 */ /* 0x000fea0003c00000 */
[----:B------:R0:W1:Y:S02]  /*4560*/  SHFL.BFLY P0, R114, R116, R115, R118 ;  /* 0x0c00007374727389 */ /* 0x0000640000000076 */
[----:B01----:R-:W-:Y:S05]  /*4570*/  ENDCOLLECTIVE ;  /* 0x000000000000791b */ /* 0x003fea0003800000 */
.L_x_5448:
[----:B------:R-:W-:-:S05]  /*4580*/  FADD.FTZ R99, R86, R99 ;  /* 0x0000006356637221 */ /* 0x000fca0000010000 */
[----:B------:R-:W-:Y:S01]  /*4590*/  MOV R116, R99 ;  /* 0x0000006300747202 */ /* 0x000fe20000000f00 */
[----:B------:R-:W-:Y:S01]  /*45a0*/  HFMA2 R115, -RZ, RZ, 0, 2.384185791015625e-07 ;  /* 0x00000004ff737431 */ /* 0x000fe200000001ff */
[----:B------:R-:W-:-:S07]  /*45b0*/  MOV R98, R114 ;  /* 0x0000007200627202 */ /* 0x000fce0000000f00 */
[----:B------:R-:W-:Y:S05]  /*45c0*/  WARPSYNC.COLLECTIVE R113, `(.L_x_5449) ;  /* 0x0000000071087348 */ /* 0x000fea0003c00000 */
[----:B------:R0:W1:Y:S02]  /*45d0*/  SHFL.BFLY P0, R114, R116, R115, R118 ;  /* 0x0c00007374727389 */ /* 0x0000640000000076 */
[----:B01----:R-:W-:Y:S05]  /*45e0*/  ENDCOLLECTIVE ;  /* 0x000000000000791b */ /* 0x003fea0003800000 */
.L_x_5449:
[----:B------:R-:W-:-:S05]  /*45f0*/  FADD.FTZ R98, R87, R98 ;  /* 0x0000006257627221 */ /* 0x000fca0000010000 */
[----:B------:R-:W-:Y:S02]  /*4600*/  MOV R116, R98 ;  /* 0x0000006200747202 */ /* 0x000fe40000000f00 */
[----:B------:R-:W-:-:S07]  /*4610*/  MOV R112, R114 ;  /* 0x0000007200707202 */ /* 0x000fce0000000f00 */
[----:B------:R-:W-:Y:S05]  /*4620*/  WARPSYNC.COLLECTIVE R113, `(.L_x_5450) ;  /* 0x0000000071087348 */ /* 0x000fea0003c00000 */
[----:B------:R0:W1:Y:S02]  /*4630*/  SHFL.BFLY P0, R114, R116, R115, R118 ;  /* 0x0c00007374727389 */ /* 0x0000640000000076 */
[----:B01----:R-:W-:Y:S05]  /*4640*/  ENDCOLLECTIVE ;  /* 0x000000000000791b */ /* 0x003fea0003800000 */
.L_x_5450:
[----:B------:R-:W-:-:S05]  /*4650*/  FADD.FTZ R112, R99, R112 ;  /* 0x0000007063707221 */ /* 0x000fca0000010000 */
[----:B------:R-:W-:Y:S01]  /*4660*/  MOV R116, R112 ;  /* 0x0000007000747202 */ /* 0x000fe20000000f00 */
[----:B------:R-:W-:Y:S01]  /*4670*/  HFMA2 R115, -RZ, RZ, 0, 4.76837158203125e-07 ;  /* 0x00000008ff737431 */ /* 0x000fe200000001ff */
[----:B------:R-:W-:-:S07]  /*4680*/  MOV R107, R114 ;  /* 0x00000072006b7202 */ /* 0x000fce0000000f00 */
[----:B------:R-:W-:Y:S05]  /*4690*/  WARPSYNC.COLLECTIVE R113, `(.L_x_5451) ;  /* 0x0000000071087348 */ /* 0x000fea0003c00000 */
[----:B------:R0:W1:Y:S02]  /*46a0*/  SHFL.BFLY P0, R114, R116, R115, R118 ;  /* 0x0c00007374727389 */ /* 0x0000640000000076 */
[----:B01----:R-:W-:Y:S05]  /*46b0*/  ENDCOLLECTIVE ;  /* 0x000000000000791b */ /* 0x003fea0003800000 */
.L_x_5451:
[----:B------:R-:W-:-:S05]  /*46c0*/  FADD.FTZ R107, R98, R107 ;  /* 0x0000006b626b7221 */ /* 0x000fca0000010000 */
[----:B------:R-:W-:Y:S02]  /*46d0*/  MOV R116, R107 ;  /* 0x0000006b00747202 */ /* 0x000fe40000000f00 */
[----:B------:R-:W-:-:S07]  /*46e0*/  MOV R109, R114 ;  /* 0x00000072006d7202 */ /* 0x000fce0000000f00 */
[----:B------:R-:W-:Y:S05]  /*46f0*/  WARPSYNC.COLLECTIVE R113, `(.L_x_5452) ;  /* 0x0000000071087348 */ /* 0x000fea0003c00000 */
[----:B------:R0:W1:Y:S02]  /*4700*/  SHFL.BFLY P0, R114, R116, R115, R118 ;  /* 0x0c00007374727389 */ /* 0x0000640000000076 */
[----:B01----:R-:W-:Y:S05]  /*4710*/  ENDCOLLECTIVE ;  /* 0x000000000000791b */ /* 0x003fea0003800000 */
.L_x_5452:
[----:B------:R-:W-:-:S05]  /*4720*/  FADD.FTZ R111, R112, R109 ;  /* 0x0000006d706f7221 */ /* 0x000fca0000010000 */
[----:B------:R-:W-:Y:S01]  /*4730*/  MOV R116, R111 ;  /* 0x0000006f00747202 */ /* 0x000fe20000000f00 */
[----:B------:R-:W-:Y:S01]  /*4740*/  HFMA2 R115, -RZ, RZ, 0, 9.5367431640625e-07 ;  /* 0x00000010ff737431 */ /* 0x000fe200000001ff */
[----:B------:R-:W-:-:S07]  /*4750*/  MOV R110, R114 ;  /* 0x00000072006e7202 */ /* 0x000fce0000000f00 */
[----:B------:R-:W-:Y:S05]  /*4760*/  WARPSYNC.COLLECTIVE R113, `(.L_x_5453) ;  /* 0x0000000071087348 */ /* 0x000fea0003c00000 */
[----:B------:R0:W1:Y:S02]  /*4770*/  SHFL.BFLY P0, R114, R116, R115, R118 ;  /* 0x0c00007374727389 */ /* 0x0000640000000076 */
[----:B01----:R-:W-:Y:S05]  /*4780*/  ENDCOLLECTIVE ;  /* 0x000000000000791b */ /* 0x003fea0003800000 */
.L_x_5453:
[----:B------:R-:W-:-:S05]  /*4790*/  FADD.FTZ R110, R107, R110 ;  /* 0x0000006e6b6e7221 */ /* 0x000fca0000010000 */
[----:B------:R-:W-:Y:S02]  /*47a0*/  MOV R116, R110 ;  /* 0x0000006e00747202 */ /* 0x000fe40000000f00 */
[----:B------:R-:W-:-:S07]  /*47b0*/  MOV R86, R114 ;  /* 0x0000007200567202 */ /* 0x000fce0000000f00 */
[----:B------:R-:W-:Y:S05]  /*47c0*/  WARPSYNC.COLLECTIVE R113, `(.L_x_5454) ;  /* 0x0000000071087348 */ /* 0x000fea0003c00000 */
[----:B------:R0:W1:Y:S02]  /*47d0*/  SHFL.BFLY P0, R114, R116, R115, R118 ;  /* 0x0c00007374727389 */ /* 0x0000640000000076 */
[----:B01----:R-:W-:Y:S05]  /*47e0*/  ENDCOLLECTIVE ;  /* 0x000000000000791b */ /* 0x003fea0003800000 */
.L_x_5454:
[----:B------:R-:W-:Y:S01]  /*47f0*/  MOV R87, R114 ;  /* 0x0000007200577202 */ /* 0x000fe20000000f00 */
[----:B------:R-:W-:Y:S06]  /*4800*/  BRA `(.L_x_5455) ;  /* 0xffffffc800f07947 */ /* 0x000fec000383ffff */
.L_x_5456:
        /* <DEDUP_REMOVED lines=15> */
.L_x_11250:


//--------------------- .text._ZN10layer_norm13ln_bwd_kernelINS_13Kernel_traitsIf6__halfS2_S2_fjLj512ELj1ELj4ELj1ELj16ENS_18Kernel_traits_baseILj512EfS2_S2_S2_fjLj128EEEEELb0ELb0ELb1ELb1EEEvNS_9BwdParamsE --------------------------
	.section	.text._ZN10layer_norm13ln_bwd_kernelINS_13Kernel_traitsIf6__halfS2_S2_fjLj512ELj1ELj4ELj1ELj16ENS_18Kernel_traits_baseILj512EfS2_S2_S2_fjLj128EEEEELb0ELb0ELb1ELb1EEEvNS_9BwdParamsE,"ax",@progbits
	.align	128
        .global         _ZN10layer_norm13ln_bwd_kernelINS_13Kernel_traitsIf6__halfS2_S2_fjLj512ELj1ELj4ELj1ELj16ENS_18Kernel_traits_baseILj512EfS2_S2_S2_fjLj128EEEEELb0ELb0ELb1ELb1EEEvNS_9BwdParamsE
        .type           _ZN10layer_norm13ln_bwd_kernelINS_13Kernel_traitsIf6__halfS2_S2_fjLj512ELj1ELj4ELj1ELj16ENS_18Kernel_traits_baseILj512EfS2_S2_S2_fjLj128EEEEELb0ELb0ELb1ELb1EEEvNS_9BwdParamsE,@function
        .size           _ZN10layer_norm13ln_bwd_kernelINS_13Kernel_traitsIf6__halfS2_S2_fjLj512ELj1ELj4ELj1ELj16ENS_18Kernel_traits_baseILj512EfS2_S2_S2_fjLj128EEEEELb0ELb0ELb1ELb1EEEvNS_9BwdParamsE,(.L_x_11251 - _ZN10layer_norm13ln_bwd_kernelINS_13Kernel_traitsIf6__halfS2_S2_fjLj512ELj1ELj4ELj1ELj16ENS_18Kernel_traits_baseILj512EfS2_S2_S2_fjLj128EEEEELb0ELb0ELb1ELb1EEEvNS_9BwdParamsE)
        .other          _ZN10layer_norm13ln_bwd_kernelINS_13Kernel_traitsIf6__halfS2_S2_fjLj512ELj1ELj4ELj1ELj16ENS_18Kernel_traits_baseILj512EfS2_S2_S2_fjLj128EEEEELb0ELb0ELb1ELb1EEEvNS_9BwdParamsE,@"STO_CUDA_ENTRY STV_DEFAULT"
_ZN10layer_norm13ln_bwd_kernelINS_13Kernel_traitsIf6__halfS2_S2_fjLj512ELj1ELj4ELj1ELj16ENS_18Kernel_traits_baseILj512EfS2_S2_S2_fjLj128EEEEELb0ELb0ELb1ELb1EEEvNS_9BwdParamsE:
.text._ZN10layer_norm13ln_bwd_kernelINS_13Kernel_traitsIf6__halfS2_S2_fjLj512ELj1ELj4ELj1ELj16ENS_18Kernel_traits_baseILj512EfS2_S2_S2_fjLj128EEEEELb0ELb0ELb1ELb1EEEvNS_9BwdParamsE:
        /* <DEDUP_REMOVED lines=42> */
.L_x_5473:
        /* <DEDUP_REMOVED lines=22> */
[----:B------:R-:W-:-:S04]  /*0400*/  LEA.HI R7, R6, R7, RZ, 0x3 ;  /* 0x0000000706077211 */ /* 0x000fc800078f18ff */
[----:B------:R-:W-:Y:S02]  /*0410*/  LEA.HI.SX32 R7, R7, R0, 0x1d ;  /* 0x0000000007077211 */ /* 0x000fe400078feaff */
[----:B------:R-:W-:Y:S02]  /*0420*/  SHF.R.S32.HI R3, RZ, 0x1f, R2 ;  /* 0x0000001fff037819 */ /* 0x000fe40000011402 */
[C---:B0-----:R-:W-:Y:S01]  /*0430*/  LEA R84, P0, R2.reuse, UR10, 0x2 ;  /* 0x0000000a02547c11 */ /* 0x041fe2000f8010ff */
[C---:B--2---:R-:W-:Y:S01]  /*0440*/  IMAD.WIDE.U32 R80, R91.reuse, 0x10, R8 ;  /* 0x000000105b507825 */ /* 0x044fe200078e0008 */
[----:B------:R-:W-:Y:S02]  /*0450*/  IADD3 R95, PT, PT, R91, 0x20, RZ ;  /* 0x000000205b5f7810 */ /* 0x000fe40007ffe0ff */
[----:B------:R-:W-:Y:S01]  /*0460*/  LEA.HI.X R85, R2, UR11, R3, 0x2, P0 ;  /* 0x0000000b02557c11 */ /* 0x000fe200080f1403 */
[C---:B-1----:R-:W-:Y:S01]  /*0470*/  IMAD.WIDE.U32 R12, R7.reuse, 0x10, R4 ;  /* 0x00000010070c7825 */ /* 0x042fe200078e0004 */
[----:B------:R-:W-:Y:S01]  /*0480*/  IADD3 R3, PT, PT, R7, 0x20, RZ ;  /* 0x0000002007037810 */ /* 0x000fe20007ffe0ff */
[----:B------:R-:W2:Y:S02]  /*0490*/  LDG.E.128 R80, desc[UR6][R80.64] ;  /* 0x0000000650507981 */ /* 0x000ea4000c1e1d00 */
[----:B------:R-:W-:-:S02]  /*04a0*/  IMAD.WIDE.U32 R8, R95, 0x10, R8 ;  /* 0x000000105f087825 */ /* 0x000fc400078e0008 */
[----:B------:R-:W3:Y:S02]  /*04b0*/  LDG.E.128 R12, desc[UR6][R12.64] ;  /* 0x000000060c0c7981 */ /* 0x000ee4000c1e1d00 */
[----:B------:R-:W-:Y:S02]  /*04c0*/  IMAD.WIDE.U32 R4, R3, 0x10, R4 ;  /* 0x0000001003047825 */ /* 0x000fe400078e0004 */
[----:B------:R0:W4:Y:S04]  /*04d0*/  LDG.E R0, desc[UR6][R84.64] ;  /* 0x0000000654007981 */ /* 0x000128000c1e1900 */
        /* <DEDUP_REMOVED lines=13> */
[--C-:B--2---:R-:W-:Y:S02]  /*05b0*/  HADD2.F32 R3, -RZ, R80.reuse.H0_H0 ;  /* 0x20000050ff037230 */ /* 0x104fe40000004100 */
[----:B------:R-:W-:Y:S02]  /*05c0*/  HADD2.F32 R90, -RZ, R80.H1_H1 ;  /* 0x30000050ff5a7230 */ /* 0x000fe40000004100 */
[--C-:B---3--:R-:W-:Y:S02]  /*05d0*/  HADD2.F32 R85, -RZ, R13.reuse.H0_H0 ;  /* 0x2000000dff557230 */ /* 0x108fe40000004100 */
[----:B------:R-:W-:Y:S02]  /*05e0*/  HADD2.F32 R80, -RZ, R13.H1_H1 ;  /* 0x3000000dff507230 */ /* 0x000fe40000004100 */
[----:B------:R-:W-:Y:S01]  /*05f0*/  HADD2.F32 R91, -RZ, R81.H0_H0 ;  /* 0x20000051ff5b7230 */ /* 0x000fe20000004100 */
[----:B----4-:R-:W-:Y:S01]  /*0600*/  FSEL R13, R0, RZ, !P1 ;  /* 0x000000ff000d7208 */ /* 0x010fe20004800000 */
[----:B------:R-:W-:-:S02]  /*0610*/  HADD2.F32 R99, -RZ, R83.H0_H0 ;  /* 0x20000053ff637230 */ /* 0x000fc40000004100 */
[----:B------:R-:W-:Y:S02]  /*0620*/  HADD2.F32 R100, -RZ, R83.H1_H1 ;  /* 0x30000053ff647230 */ /* 0x000fe40000004100 */
[----:B------:R-:W-:Y:S02]  /*0630*/  HADD2.F32 R97, -RZ, R82.H0_H0 ;  /* 0x20000052ff617230 */ /* 0x000fe40000004100 */
[--C-:B------:R-:W-:Y:S02]  /*0640*/  HADD2.F32 R87, -RZ, R12.reuse.H0_H0 ;  /* 0x2000000cff577230 */ /* 0x100fe40000004100 */
[----:B------:R-:W-:Y:S02]  /*0650*/  HADD2.F32 R86, -RZ, R12.H1_H1 ;  /* 0x3000000cff567230 */ /* 0x000fe40000004100 */
[----:B------:R-:W-:Y:S01]  /*0660*/  FADD.FTZ R12, -R13, R91 ;  /* 0x0000005b0d0c7221 */ /* 0x000fe20000010100 */
[--C-:B------:R-:W-:Y:S02]  /*0670*/  HADD2.F32 R112, -RZ, R8.reuse.H0_H0 ;  /* 0x20000008ff707230 */ /* 0x100fe40000004100 */
[----:B------:R-:W-:-:S02]  /*0680*/  HADD2.F32 R114, -RZ, R8.H1_H1 ;  /* 0x30000008ff727230 */ /* 0x000fc40000004100 */
[C---:B------:R-:W-:Y:S01]  /*0690*/  FADD.FTZ R8, -R13.reuse, R3 ;  /* 0x000000030d087221 */ /* 0x040fe20000010100 */
[----:B------:R-:W-:Y:S02]  /*06a0*/  HADD2.F32 R95, -RZ, R81.H1_H1 ;  /* 0x30000051ff5f7230 */ /* 0x000fe40000004100 */
[C---:B------:R-:W-:Y:S01]  /*06b0*/  FADD.FTZ R120, -R13.reuse, R99 ;  /* 0x000000630d787221 */ /* 0x040fe20000010100 */
[----:B------:R-:W-:Y:S02]  /*06c0*/  HADD2.F32 R98, -RZ, R82.H1_H1 ;  /* 0x30000052ff627230 */ /* 0x000fe40000004100 */
[C---:B------:R-:W-:Y:S01]  /*06d0*/  FADD.FTZ R122, -R13.reuse, R100 ;  /* 0x000000640d7a7221 */ /* 0x040fe20000010100 */
[----:B------:R-:W-:Y:S02]  /*06e0*/  HADD2.F32 R0, -RZ, R11.H0_H0 ;  /* 0x2000000bff007230 */ /* 0x000fe40000004100 */
[----:B------:R-:W-:Y:S01]  /*06f0*/  FADD.FTZ R116, -R13, R97 ;  /* 0x000000610d747221 */ /* 0x000fe20000010100 */
[----:B------:R-:W-:-:S02]  /*0700*/  HADD2.F32 R106, -RZ, R10.H0_H0 ;  /* 0x2000000aff6a7230 */ /* 0x000fc40000004100 */
[----:B0-----:R-:W-:Y:S02]  /*0710*/  HADD2.F32 R88, -RZ, R10.H1_H1 ;  /* 0x3000000aff587230 */ /* 0x001fe40000004100 */
[----:B------:R-:W-:Y:S01]  /*0720*/  FADD.FTZ R10, -R13, R90 ;  /* 0x0000005a0d0a7221 */ /* 0x000fe20000010100 */
[--C-:B------:R-:W-:Y:S02]  /*0730*/  HADD2.F32 R99, -RZ, R5.reuse.H0_H0 ;  /* 0x20000005ff637230 */ /* 0x100fe40000004100 */
[----:B------:R-:W-:Y:S02]  /*0740*/  HADD2.F32 R100, -RZ, R5.H1_H1 ;  /* 0x30000005ff647230 */ /* 0x000fe40000004100 */
[C---:B-----5:R-:W-:Y:S01]  /*0750*/  FMUL.FTZ R5, R105.reuse, R12 ;  /* 0x0000000c69057220 */ /* 0x060fe20000410000 */
[----:B------:R-:W-:Y:S02]  /*0760*/  HADD2.F32 R108, -RZ, R9.H1_H1 ;  /* 0x30000009ff6c7230 */ /* 0x000fe40000004100 */
[----:B------:R-:W-:Y:S01]  /*0770*/  FMUL.FTZ R3, R105, R8 ;  /* 0x0000000869037220 */ /* 0x000fe20000410000 */
[----:B------:R-:W-:-:S02]  /*0780*/  HADD2.F32 R83, -RZ, R14.H0_H0 ;  /* 0x2000000eff537230 */ /* 0x000fc40000004100 */
[----:B------:R-:W-:Y:S01]  /*0790*/  FMUL.FTZ R12, R36, R87 ;  /* 0x00000057240c7220 */ /* 0x000fe20000410000 */
[----:B------:R-:W-:Y:S02]  /*07a0*/  HADD2.F32 R82, -RZ, R14.H1_H1 ;  /* 0x3000000eff527230 */ /* 0x000fe40000004100 */
[C---:B------:R-:W-:Y:S01]  /*07b0*/  FADD.FTZ R14, -R13.reuse, R95 ;  /* 0x0000005f0d0e7221 */ /* 0x040fe20000010100 */
[C---:B------:R-:W-:Y:S01]  /*07c0*/  FADD.FTZ R118, -R13.reuse, R98 ;  /* 0x000000620d767221 */ /* 0x040fe20000010100 */
[----:B------:R-:W-:Y:S01]  /*07d0*/  FADD.FTZ R90, -R13, R0 ;  /* 0x000000000d5a7221 */ /* 0x000fe20000010100 */
[--C-:B------:R-:W-:Y:S02]  /*07e0*/  HADD2.F32 R91, -RZ, R4.reuse.H0_H0 ;  /* 0x20000004ff5b7230 */ /* 0x100fe40000004100 */
[----:B------:R-:W-:Y:S02]  /*07f0*/  HADD2.F32 R98, -RZ, R4.H1_H1 ;  /* 0x30000004ff627230 */ /* 0x000fe40000004100 */
        /* <DEDUP_REMOVED lines=8> */
[----:B------:R-:W-:Y:S01]  /*0880*/  FMUL.FTZ R11, R37, R86 ;  /* 0x00000056250b7220 */ /* 0x000fe20000410000 */
[----:B------:R-:W-:Y:S01]  /*0890*/  FADD.FTZ R116, RZ, R12 ;  /* 0x0000000cff747221 */ /* 0x000fe20000010000 */
[----:B------:R-:W-:Y:S01]  /*08a0*/  FFMA.FTZ R87, R3, R12, RZ ;  /* 0x0000000c03577223 */ /* 0x000fe200000100ff */
[----:B------:R-:W-:-:S02]  /*08b0*/  HADD2.F32 R110, -RZ, R9.H0_H0 ;  /* 0x20000009ff6e7230 */ /* 0x000fc40000004100 */
[----:B------:R-:W-:Y:S01]  /*08c0*/  FADD.FTZ R106, -R13, R106 ;  /* 0x0000006a0d6a7221 */ /* 0x000fe20000010100 */
[--C-:B------:R-:W-:Y:S02]  /*08d0*/  HADD2.F32 R97, -RZ, R6.reuse.H0_H0 ;  /* 0x20000006ff617230 */ /* 0x100fe40000004100 */
[----:B------:R-:W-:Y:S01]  /*08e0*/  FADD.FTZ R69, R69, R86 ;  /* 0x0000005645457221 */ /* 0x000fe20000010000 */
[----:B------:R-:W-:Y:S02]  /*08f0*/  HADD2.F32 R102, -RZ, R6.H1_H1 ;  /* 0x30000006ff667230 */ /* 0x000fe40000004100 */
[C---:B------:R-:W-:Y:S01]  /*0900*/  FMUL.FTZ R6, R105.reuse, R14 ;  /* 0x0000000e69067220 */ /* 0x040fe20000410000 */
[----:B------:R-:W-:Y:S01]  /*0910*/  FFMA.FTZ R41, R4, R86, R41 ;  /* 0x0000005604297223 */ /* 0x000fe20000010029 */
[----:B------:R-:W-:Y:S01]  /*0920*/  FMUL.FTZ R14, R38, R85 ;  /* 0x00000055260e7220 */ /* 0x000fe20000410000 */
[----:B------:R-:W-:Y:S01]  /*0930*/  FMUL.FTZ R86, R105, R108 ;  /* 0x0000006c69567220 */ /* 0x000fe20000410000 */
[----:B------:R-:W-:Y:S01]  /*0940*/  FADD.FTZ R89, R116, R11 ;  /* 0x0000000b74597221 */ /* 0x000fe20000010000 */
[----:B------:R-:W-:Y:S01]  /*0950*/  FFMA.FTZ R108, R4, R11, R87 ;  /* 0x0000000b046c7223 */ /* 0x000fe20000010057 */
[C---:B------:R-:W-:Y:S01]  /*0960*/  FADD.FTZ R112, -R13.reuse, R112 ;  /* 0x000000700d707221 */ /* 0x040fe20000010100 */
[C---:B------:R-:W-:Y:S01]  /*0970*/  FADD.FTZ R114, -R13.reuse, R114 ;  /* 0x000000720d727221 */ /* 0x040fe20000010100 */
[C---:B------:R-:W-:Y:S01]  /*0980*/  FADD.FTZ R110, -R13.reuse, R110 ;  /* 0x0000006e0d6e7221 */ /* 0x040fe20000010100 */
[C---:B------:R-:W-:Y:S01]  /*0990*/  FADD.FTZ R88, -R13.reuse, R88 ;  /* 0x000000580d587221 */ /* 0x040fe20000010100 */
[----:B------:R-:W-:Y:S01]  /*09a0*/  FADD.FTZ R104, -R13, R104 ;  /* 0x000000680d687221 */ /* 0x000fe20000010100 */
        /* <DEDUP_REMOVED lines=12> */
[----:B------:R-:W-:-:S02]  /*0a70*/  HADD2.F32 R81, -RZ, R15.H0_H0 ;  /* 0x2000000fff517230 */ /* 0x000fc40000004100 */
[C---:B------:R-:W-:Y:S01]  /*0a80*/  FMUL.FTZ R8, R105.reuse, R118 ;  /* 0x0000007669087220 */ /* 0x040fe20000410000 */
[----:B------:R-:W-:Y:S02]  /*0a90*/  HADD2.F32 R84, -RZ, R15.H1_H1 ;  /* 0x3000000fff547230 */ /* 0x000fe40000004100 */
[C---:B------:R-:W-:Y:S01]  /*0aa0*/  FMUL.FTZ R89, R105.reuse, R90 ;  /* 0x0000005a69597220 */ /* 0x040fe20000410000 */
[----:B------:R-:W-:Y:S01]  /*0ab0*/  FMUL.FTZ R9, R105, R120 ;  /* 0x0000007869097220 */ /* 0x000fe20000410000 */
[----:B------:R-:W-:Y:S01]  /*0ac0*/  FMUL.FTZ R15, R33, R82 ;  /* 0x00000052210f7220 */ /* 0x000fe20000410000 */
        /* <DEDUP_REMOVED lines=8> */
[----:B------:R-:W-:Y:S01]  /*0b50*/  FADD.FTZ R66, R66, R81 ;  /* 0x0000005142427221 */ /* 0x000fe20000010000 */
[-C--:B------:R-:W-:Y:S01]  /*0b60*/  FFMA.FTZ R46, R9, R81.reuse, R46 ;  /* 0x00000051092e7223 */ /* 0x080fe2000001002e */
[----:B------:R-:W-:Y:S01]  /*0b70*/  FMUL.FTZ R82, R34, R81 ;  /* 0x0000005122527220 */ /* 0x000fe20000410000 */
[----:B------:R-:W-:Y:S01]  /*0b80*/  FADD.FTZ R101, R108, R15 ;  /* 0x0000000f6c657221 */ /* 0x000fe20000010000 */
[----:B------:R-:W-:Y:S01]  /*0b90*/  FADD.FTZ R67, R67, R84 ;  /* 0x0000005443437221 */ /* 0x000fe20000010000 */
[-C--:B------:R-:W-:Y:S01]  /*0ba0*/  FFMA.FTZ R47, R10, R84.reuse, R47 ;  /* 0x000000540a2f7223 */ /* 0x080fe2000001002f */
[----:B------:R-:W-:Y:S01]  /*0bb0*/  FMUL.FTZ R81, R35, R84 ;  /* 0x0000005423517220 */ /* 0x000fe20000410000 */
[----:B------:R-:W-:Y:S01]  /*0bc0*/  FFMA.FTZ R106, R8, R15, R91 ;  /* 0x0000000f086a7223 */ /* 0x000fe2000001005b */
[----:B------:R-:W-:Y:S01]  /*0bd0*/  FADD.FTZ R70, R70, R85 ;  /* 0x0000005546467221 */ /* 0x000fe20000010000 */
[----:B------:R-:W-:Y:S01]  /*0be0*/  FFMA.FTZ R42, R5, R85, R42 ;  /* 0x00000055052a7223 */ /* 0x000fe2000001002a */
[C---:B------:R-:W-:Y:S01]  /*0bf0*/  FMUL.FTZ R84, R105.reuse, R114 ;  /* 0x0000007269547220 */ /* 0x040fe20000410000 */
[----:B------:R-:W-:Y:S01]  /*0c00*/  FMUL.FTZ R85, R105, R110 ;  /* 0x0000006e69557220 */ /* 0x000fe20000410000 */
        /* <DEDUP_REMOVED lines=25> */
[----:B------:R-:W-:Y:S02]  /*0da0*/  FMUL.FTZ R101, R25, R102 ;  /* 0x0000006619657220 */ /* 0x000fe40000410000 */
        /* <DEDUP_REMOVED lines=18> */
.L_x_5460:
        /* <DEDUP_REMOVED lines=15> */
.L_x_5461:
[----:B0-----:R-:W-:Y:S05]  /*0fc0*/  BSYNC.RECONVERGENT B1 ;  /* 0x0000000000017941 */ /* 0x001fea0003800200 */
.L_x_5459:
        /* <DEDUP_REMOVED lines=21> */
.L_x_5485:
[----:B------:R-:W4:Y:S01]  /*1120*/  S2R R106, SR_TID.X ;  /* 0x00000000006a7919 */ /* 0x000f220000002100 */
[----:B------:R-:W-:Y:S01]  /*1130*/  ISETP.NE.U32.AND P1, PT, R93, RZ, PT ;  /* 0x000000ff5d00720c */ /* 0x000fe20003f25070 */
[----:B------:R-:W-:Y:S01]  /*1140*/  IMAD R95, R2, UR9, RZ ;  /* 0x00000009025f7c24 */ /* 0x000fe2000f8e02ff */
[----:B------:R-:W-:Y:S01]  /*1150*/  @P2 IADD3 R94, PT, PT, R94, -0x1, RZ ;  /* 0xffffffff5e5e2810 */ /* 0x000fe20007ffe0ff */
[----:B--2---:R-:W-:Y:S01]  /*1160*/  FADD.FTZ R108, R111, R0 ;  /* 0x000000006f6c7221 */ /* 0x004fe20000010000 */
[----:B------:R-:W-:Y:S01]  /*1170*/  ISETP.NE.AND.EX P1, PT, R92, RZ, PT, P1 ;  /* 0x000000ff5c00720c */ /* 0x000fe20003f25310 */
[----:B---3--:R-:W-:Y:S01]  /*1180*/  FADD.FTZ R97, R107, R112 ;  /* 0x000000706b617221 */ /* 0x008fe20000010000 */
[----:B------:R-:W-:Y:S01]  /*1190*/  SHF.R.S32.HI R92, RZ, 0x1f, R95 ;  /* 0x0000001fff5c7819 */ /* 0x000fe2000001145f */
[----:B------:R-:W-:Y:S02]  /*11a0*/  @P2 IMAD R94, R94, UR9, RZ ;  /* 0x000000095e5e2c24 */ /* 0x000fe4000f8e02ff */
[----:B------:R-:W-:Y:S01]  /*11b0*/  FMUL.FTZ R108, R108, UR12 ;  /* 0x0000000c6c6c7c20 */ /* 0x000fe20008410000 */
[----:B------:R-:W-:Y:S01]  /*11c0*/  ISETP.NE.AND P4, PT, RZ, UR8, PT ;  /* 0x00000008ff007c0c */ /* 0x000fe2000bf85270 */
[----:B------:R-:W-:Y:S01]  /*11d0*/  BSSY.RECONVERGENT B1, `(.L_x_5463) ;  /* 0x000012b000017945 */ /* 0x000fe20003800200 */
[----:B------:R-:W-:Y:S01]  /*11e0*/  LEA.HI R109, R92, R95, RZ, 0x3 ;  /* 0x0000005f5c6d7211 */ /* 0x000fe200078f18ff */
[----:B0-----:R-:W-:Y:S01]  /*11f0*/  HFMA2 R107, -RZ, RZ, 0, 0 ;  /* 0x00000000ff6b7431 */ /* 0x001fe200000001ff */
[----:B------:R-:W-:Y:S01]  /*1200*/  @P2 SHF.R.S32.HI R93, RZ, 0x1f, R94 ;  /* 0x0000001fff5d2819 */ /* 0x000fe2000001145e */
[----:B------:R-:W-:Y:S01]  /*1210*/  FMUL.FTZ R97, R97, UR12 ;  /* 0x0000000c61617c20 */ /* 0x000fe20008410000 */
[----:B------:R-:W-:-:S02]  /*1220*/  FSEL R108, R108, RZ, !P4 ;  /* 0x000000ff6c6c7208 */ /* 0x000fc40006000000 */
[----:B------:R-:W-:Y:S02]  /*1230*/  @P2 LEA.HI R93, R93, R94, RZ, 0x3 ;  /* 0x0000005e5d5d2211 */ /* 0x000fe400078f18ff */
        /* <DEDUP_REMOVED lines=37> */
[----:B------:R-:W-:Y:S02]  /*1490*/  @P2 F2FP.F16.F32.PACK_AB R93, RZ, R92 ;  /* 0x0000005cff5d223e */ /* 0x000fe400000000ff */
[----:B------:R-:W-:Y:S01]  /*14a0*/  @P2 ISETP.GT.AND P4, PT, R96, RZ, PT ;  /* 0x000000ff6000220c */ /* 0x000fe20003f84270 */
[----:B--2---:R-:W-:Y:S01]  /*14b0*/  @P2 FMUL.FTZ R94, R94, R111 ;  /* 0x0000006f5e5e2220 */ /* 0x004fe20000410000 */
[----:B------:R-:W-:Y:S01]  /*14c0*/  @P2 PRMT R72, R93, 0x7610, R72 ;  /* 0x000076105d482816 */ /* 0x000fe20000000048 */
[--C-:B------:R-:W-:Y:S01]  /*14d0*/  FFMA.FTZ R111, R7, R97, R108.reuse ;  /* 0x00000061076f7223 */ /* 0x100fe2000001006c */
[----:B------:R-:W2:Y:S01]  /*14e0*/  @P2 LDC R93, c[0x0][0x40c] ;  /* 0x00010300ff5d2b82 */ /* 0x000ea20000000800 */
[----:B------:R-:W-:Y:S02]  /*14f0*/  @P2 ISETP.GT.AND P5, PT, R96, RZ, PT ;  /* 0x000000ff6000220c */ /* 0x000fe40003fa4270 */
[----:B------:R-:W-:Y:S01]  /*1500*/  @P2 F2FP.F16.F32.PACK_AB R94, RZ, R94 ;  /* 0x0000005eff5e223e */ /* 0x000fe200000000ff */
        /* <DEDUP_REMOVED lines=12> */
[----:B------:R-:W-:Y:S02]  /*15d0*/  @P2 F2FP.F16.F32.PACK_AB R92, RZ, R92 ;  /* 0x0000005cff5c223e */ /* 0x000fe400000000ff */
[----:B------:R-:W-:Y:S01]  /*15e0*/  @P2 FSEL R120, R120, RZ, P5 ;  /* 0x000000ff78782208 */ /* 0x000fe20002800000 */
[----:B0-----:R-:W-:Y:S01]  /*15f0*/  @P2 FMUL.FTZ R95, R114, R95 ;  /* 0x0000005f725f2220 */ /* 0x001fe20000410000 */
[----:B------:R-:W-:-:S03]  /*1600*/  @P2 PRMT R73, R92, 0x7610, R73 ;  /* 0x000076105c492816 */ /* 0x000fc60000000049 */
[----:B--2---:R-:W-:Y:S01]  /*1610*/  @P2 FMUL.FTZ R93, R120, R93 ;  /* 0x0000005d785d2220 */ /* 0x004fe20000410000 */
[----:B------:R-:W-:-:S04]  /*1620*/  @P2 F2FP.F16.F32.PACK_AB R95, RZ, R95 ;  /* 0x0000005fff5f223e */ /* 0x000fc800000000ff */
[----:B------:R-:W-:Y:S02]  /*1630*/  @P2 F2FP.F16.F32.PACK_AB R93, RZ, R93 ;  /* 0x0000005dff5d223e */ /* 0x000fe400000000ff */
[----:B------:R-:W-:Y:S01]  /*1640*/  @P2 PRMT R74, R95, 0x7610, R74 ;  /* 0x000076105f4a2816 */ /* 0x000fe2000000004a */
[----:B---3--:R-:W-:Y:S01]  /*1650*/  @P2 FMUL.FTZ R110, R111, R110 ;  /* 0x0000006e6f6e2220 */ /* 0x008fe20000410000 */
[----:B------:R-:W-:-:S04]  /*1660*/  @P2 PRMT R75, R93, 0x7610, R75 ;  /* 0x000076105d4b2816 */ /* 0x000fc8000000004b */
[----:B------:R-:W-:Y:S01]  /*1670*/  @P2 F2FP.F16.F32.PACK_AB R110, RZ, R110 ;  /* 0x0000006eff6e223e */ /* 0x000fe200000000ff */
[----:B----4-:R-:W-:-:S03]  /*1680*/  @P2 FMUL.FTZ R94, R113, R94 ;  /* 0x0000005e715e2220 */ /* 0x010fc60000410000 */
        /* <DEDUP_REMOVED lines=13> */
.L_x_5465:
        /* <DEDUP_REMOVED lines=32> */
[----:B------:R-:W-:Y:S02]  /*1960*/  @P2 F2FP.F16.F32.PACK_AB R110, RZ, R111 ;  /* 0x0000006fff6e223e */ /* 0x000fe400000000ff */
[----:B------:R-:W-:Y:S01]  /*1970*/  FSEL R117, R118, RZ, P1 ;  /* 0x000000ff76757208 */ /* 0x000fe20000800000 */
[----:B------:R-:W-:Y:S01]  /*1980*/  FFMA.FTZ R118, R10, R97, R108 ;  /* 0x000000610a767223 */ /* 0x000fe2000001006c */
[----:B------:R-:W-:Y:S01]  /*1990*/  @P2 F2FP.F16.F32.PACK_AB R111, RZ, R112 ;  /* 0x00000070ff6f223e */ /* 0x000fe200000000ff */
[----:B------:R-:W-:Y:S01]  /*19a0*/  FMUL.FTZ R112, R105, R114 ;  /* 0x0000007269707220 */ /* 0x000fe20000410000 */
[----:B---3--:R-:W-:Y:S01]  /*19b0*/  @P2 FMUL.FTZ R92, R77, R94 ;  /* 0x0000005e4d5c2220 */ /* 0x008fe20000410000 */
[----:B------:R-:W3:Y:S01]  /*19c0*/  @P2 LDC R114, c[0x0][0x40c] ;  /* 0x00010300ff722b82 */ /* 0x000ee20000000800 */
[----:B------:R-:W-:Y:S01]  /*19d0*/  FSEL R113, R113, RZ, P1 ;  /* 0x000000ff71717208 */ /* 0x000fe20000800000 */
[----:B------:R-:W-:Y:S01]  /*19e0*/  FADD.FTZ R118, R81, -R118 ;  /* 0x8000007651767221 */ /* 0x000fe20000010000 */
[----:B------:R-:W-:-:S02]  /*19f0*/  FSEL R112, R112, RZ, P1 ;  /* 0x000000ff70707208 */ /* 0x000fc40000800000 */
[----:B------:R-:W-:Y:S01]  /*1a00*/  @P2 F2FP.F16.F32.PACK_AB R92, RZ, R92 ;  /* 0x0000005cff5c223e */ /* 0x000fe200000000ff */
[----:B------:R-:W-:Y:S01]  /*1a10*/  FMUL.FTZ R118, R105, R118 ;  /* 0x0000007669767220 */ /* 0x000fe20000410000 */
[----:B------:R-:W-:Y:S01]  /*1a20*/  @P2 PRMT R73, R110, 0x7610, R73 ;  /* 0x000076106e492816 */ /* 0x000fe20000000049 */
[----:B------:R-:W4:Y:S01]  /*1a30*/  @P2 LDC R94, c[0x0][0x40c] ;  /* 0x00010300ff5e2b82 */ /* 0x000f220000000800 */
[----:B0-----:R-:W-:Y:S01]  /*1a40*/  @P2 FMUL.FTZ R79, R76, R79 ;  /* 0x0000004f4c4f2220 */ /* 0x001fe20000410000 */
[----:B------:R-:W-:Y:S02]  /*1a50*/  F2FP.F16.F32.PACK_AB R76, R77, R76 ;  /* 0x0000004c4d4c723e */ /* 0x000fe400000000ff */
[----:B------:R-:W-:Y:S02]  /*1a60*/  FSEL R118, R118, RZ, P1 ;  /* 0x000000ff76767208 */ /* 0x000fe40000800000 */
[----:B------:R-:W-:Y:S01]  /*1a70*/  @P2 F2FP.F16.F32.PACK_AB R79, RZ, R79 ;  /* 0x0000004fff4f223e */ /* 0x000fe200000000ff */
[----:B--2---:R-:W-:Y:S01]  /*1a80*/  @P2 FMUL.FTZ R95, R112, R95 ;  /* 0x0000005f705f2220 */ /* 0x004fe20000410000 */
[----:B------:R-:W-:-:S02]  /*1a90*/  F2FP.F16.F32.PACK_AB R77, R93, R78 ;  /* 0x0000004e5d4d723e */ /* 0x000fc400000000ff */
[----:B------:R-:W-:Y:S02]  /*1aa0*/  @P2 PRMT R72, R79, 0x7610, R72 ;  /* 0x000076104f482816 */ /* 0x000fe40000000048 */
[----:B------:R-:W-:Y:S02]  /*1ab0*/  @P2 F2FP.F16.F32.PACK_AB R95, RZ, R95 ;  /* 0x0000005fff5f223e */ /* 0x000fe400000000ff */
[----:B------:R-:W-:Y:S01]  /*1ac0*/  F2FP.F16.F32.PACK_AB R78, R113, R112 ;  /* 0x00000070714e723e */ /* 0x000fe200000000ff */
[----:B---3--:R-:W-:Y:S01]  /*1ad0*/  @P2 FMUL.FTZ R114, R117, R114 ;  /* 0x0000007275722220 */ /* 0x008fe20000410000 */
[----:B------:R-:W-:Y:S02]  /*1ae0*/  @P2 PRMT R74, R95, 0x7610, R74 ;  /* 0x000076105f4a2816 */ /* 0x000fe4000000004a */
[----:B------:R-:W-:Y:S02]  /*1af0*/  @P2 PRMT R72, R72, 0x5410, R92 ;  /* 0x0000541048482816 */ /* 0x000fe4000000005c */
[----:B------:R-:W-:-:S02]  /*1b00*/  @P2 F2FP.F16.F32.PACK_AB R114, RZ, R114 ;  /* 0x00000072ff72223e */ /* 0x000fc400000000ff */
        /* <DEDUP_REMOVED lines=11> */
.L_x_5464:
        /* <DEDUP_REMOVED lines=9> */
[----:B------:R-:W-:Y:S02]  /*1c50*/  HADD2.F32 R92, -RZ, R21.H0_H0 ;  /* 0x20000015ff5c7230 */ /* 0x000fe40000004100 */
[----:B------:R-:W-:Y:S02]  /*1c60*/  HADD2.F32 R112, -RZ, R22.H0_H0 ;  /* 0x20000016ff707230 */ /* 0x000fe40000004100 */
[----:B------:R-:W-:Y:S01]  /*1c70*/  HADD2.F32 R120, -RZ, R23.H0_H0 ;  /* 0x20000017ff787230 */ /* 0x000fe20000004100 */
[----:B------:R-:W2:Y:S03]  /*1c80*/  @P2 LDC R113, c[0x0][0x40c] ;  /* 0x00010300ff712b82 */ /* 0x000ea60000000800 */
        /* <DEDUP_REMOVED lines=9> */
[----:B------:R-:W-:Y:S01]  /*1d20*/  @P1 FADD.FTZ R93, R11, -R94 ;  /* 0x8000005e0b5d1221 */ /* 0x000fe20000010000 */
[----:B------:R-:W-:-:S02]  /*1d30*/  HADD2.F32 R94, -RZ, R21.H1_H1 ;  /* 0x30000015ff5e7230 */ /* 0x000fc40000004100 */
[C---:B------:R-:W-:Y:S01]  /*1d40*/  @P1 FFMA.FTZ R92, R105.reuse, R95, R92 ;  /* 0x0000005f695c1223 */ /* 0x040fe2000001005c */
[----:B------:R-:W-:Y:S01]  /*1d50*/  @P1 FFMA.FTZ R110, R8, R97, R108 ;  /* 0x00000061086e1223 */ /* 0x000fe2000001006c */
[C---:B------:R-:W-:Y:S01]  /*1d60*/  @P1 FFMA.FTZ R114, R105.reuse, R93, R114 ;  /* 0x0000005d69721223 */ /* 0x040fe20000010072 */
[----:B------:R-:W3:Y:S01]  /*1d70*/  @P2 LDC R95, c[0x0][0x40c] ;  /* 0x00010300ff5f2b82 */ /* 0x000ee20000000800 */
[----:B------:R-:W-:Y:S01]  /*1d80*/  @P1 FFMA.FTZ R94, R105, R111, R94 ;  /* 0x0000006f695e1223 */ /* 0x000fe2000001005e */
[----:B------:R-:W-:Y:S01]  /*1d90*/  @P1 FFMA.FTZ R111, R7, R97, R108 ;  /* 0x00000061076f1223 */ /* 0x000fe2000001006c */
[----:B------:R-:W-:-:S03]  /*1da0*/  @P1 FADD.FTZ R119, R82, -R119 ;  /* 0x8000007752771221 */ /* 0x000fc60000010000 */
[----:B------:R-:W-:Y:S01]  /*1db0*/  @P1 FADD.FTZ R111, R80, -R111 ;  /* 0x8000006f506f1221 */ /* 0x000fe20000010000 */
[C---:B------:R-:W-:Y:S01]  /*1dc0*/  @P1 FFMA.FTZ R120, R105.reuse, R119, R120 ;  /* 0x0000007769781223 */ /* 0x040fe20000010078 */
[----:B------:R-:W4:Y:S01]  /*1dd0*/  @P2 LDC R93, c[0x0][0x40c] ;  /* 0x00010300ff5d2b82 */ /* 0x000f220000000800 */
[----:B--2---:R-:W-:Y:S01]  /*1de0*/  @P2 FMUL.FTZ R94, R94, R113 ;  /* 0x000000715e5e2220 */ /* 0x004fe20000410000 */
[----:B------:R-:W-:Y:S01]  /*1df0*/  @P1 FFMA.FTZ R112, R105, R111, R112 ;  /* 0x0000006f69701223 */ /* 0x000fe20000010070 */
[----:B------:R-:W-:Y:S01]  /*1e00*/  @P1 FADD.FTZ R111, R15, -R110 ;  /* 0x8000006e0f6f1221 */ /* 0x000fe20000010000 */
[----:B------:R-:W-:Y:S02]  /*1e10*/  HADD2.F32 R110, -RZ, R22.H1_H1 ;  /* 0x30000016ff6e7230 */ /* 0x000fe40000004100 */
[----:B0-----:R-:W-:Y:S01]  /*1e20*/  @P2 FMUL.FTZ R112, R112, R117 ;  /* 0x0000007570702220 */ /* 0x001fe20000410000 */
[----:B------:R-:W-:Y:S02]  /*1e30*/  @P2 F2FP.F16.F32.PACK_AB R94, RZ, R94 ;  /* 0x0000005eff5e223e */ /* 0x000fe400000000ff */
[----:B------:R-:W-:-:S02]  /*1e40*/  @P1 FFMA.FTZ R110, R105, R111, R110 ;  /* 0x0000006f696e1223 */ /* 0x000fc4000001006e */
[----:B------:R-:W0:Y:S01]  /*1e50*/  @P2 LDC R111, c[0x0][0x40c] ;  /* 0x00010300ff6f2b82 */ /* 0x000e220000000800 */
[----:B------:R-:W-:Y:S01]  /*1e60*/  @P2 F2FP.F16.F32.PACK_AB R112, RZ, R112 ;  /* 0x00000070ff70223e */ /* 0x000fe200000000ff */
[----:B---3--:R-:W-:-:S03]  /*1e70*/  @P2 FMUL.FTZ R114, R114, R95 ;  /* 0x0000005f72722220 */ /* 0x008fc60000410000 */
[----:B------:R-:W-:-:S03]  /*1e80*/  @P2 PRMT R74, R112, 0x7610, R74 ;  /* 0x00007610704a2816 */ /* 0x000fc6000000004a */
[----:B------:R-:W2:Y:S01]  /*1e90*/  @P2 LDC R95, c[0x0][0x40c] ;  /* 0x00010300ff5f2b82 */ /* 0x000ea20000000800 */
[----:B------:R-:W-:Y:S01]  /*1ea0*/  @P2 F2FP.F16.F32.PACK_AB R114, RZ, R114 ;  /* 0x00000072ff72223e */ /* 0x000fe200000000ff */
[----:B----4-:R-:W-:-:S06]  /*1eb0*/  @P2 FMUL.FTZ R118, R118, R93 ;  /* 0x0000005d76762220 */ /* 0x010fcc0000410000 */
[----:B------:R-:W3:Y:S01]  /*1ec0*/  @P2 LDC R93, c[0x0][0x40c] ;  /* 0x00010300ff5d2b82 */ /* 0x000ee20000000800 */
[----:B------:R-:W-:-:S04]  /*1ed0*/  @P2 F2FP.F16.F32.PACK_AB R118, RZ, R118 ;  /* 0x00000076ff76223e */ /* 0x000fc800000000ff */
[----:B------:R-:W-:Y:S01]  /*1ee0*/  @P2 PRMT R72, R118, 0x7610, R72 ;  /* 0x0000761076482816 */ /* 0x000fe20000000048 */
[----:B0-----:R-:W-:-:S03]  /*1ef0*/  @P2 FMUL.FTZ R92, R92, R111 ;  /* 0x0000006f5c5c2220 */ /* 0x001fc60000410000 */
[----:B------:R-:W-:Y:S02]  /*1f00*/  @P2 PRMT R72, R72, 0x5410, R114 ;  /* 0x0000541048482816 */ /* 0x000fe40000000072 */
[----:B------:R-:W-:Y:S01]  /*1f10*/  @P2 F2FP.F16.F32.PACK_AB R92, RZ, R92 ;  /* 0x0000005cff5c223e */ /* 0x000fe200000000ff */
[----:B--2---:R-:W-:-:S03]  /*1f20*/  @P2 FMUL.FTZ R95, R110, R95 ;  /* 0x0000005f6e5f2220 */ /* 0x004fc60000410000 */
[----:B------:R-:W-:Y:S02]  /*1f30*/  @P2 PRMT R73, R92, 0x7610, R73 ;  /* 0x000076105c492816 */ /* 0x000fe40000000049 */
[----:B------:R-:W-:Y:S02]  /*1f40*/  @P2 F2FP.F16.F32.PACK_AB R95, RZ, R95 ;  /* 0x0000005fff5f223e */ /* 0x000fe400000000ff */
[----:B------:R-:W-:Y:S01]  /*1f50*/  @P2 PRMT R73, R73, 0x5410, R94 ;  /* 0x0000541049492816 */ /* 0x000fe2000000005e */
[----:B---3--:R-:W-:Y:S01]  /*1f60*/  @P2 FMUL.FTZ R93, R120, R93 ;  /* 0x0000005d785d2220 */ /* 0x008fe20000410000 */
        /* <DEDUP_REMOVED lines=12> */
.L_x_5467:
[----:B------:R-:W-:Y:S01]  /*2030*/  ISETP.GT.AND P1, PT, R96, RZ, PT ;  /* 0x000000ff6000720c */ /* 0x000fe20003f24270 */
[----:B------:R-:W-:Y:S01]  /*2040*/  @P3 FFMA.FTZ R77, R3, R97, R108 ;  /* 0x00000061034d3223 */ /* 0x000fe2000001006c */
[--C-:B------:R-:W-:Y:S01]  /*2050*/  HADD2.F32 R114, -RZ, R20.reuse.H0_H0 ;  /* 0x20000014ff727230 */ /* 0x100fe20000004100 */
[----:B------:R-:W0:Y:S01]  /*2060*/  @P2 LDC R111, c[0x0][0x40c] ;  /* 0x00010300ff6f2b82 */ /* 0x000e220000000800 */
[--C-:B------:R-:W-:Y:S02]  /*2070*/  HADD2.F32 R112, -RZ, R21.reuse.H0_H0 ;  /* 0x20000015ff707230 */ /* 0x100fe40000004100 */
[----:B------:R-:W-:Y:S01]  /*2080*/  @P3 FADD.FTZ R77, R12, -R77 ;  /* 0x8000004d0c4d3221 */ /* 0x000fe20000010000 */
[----:B------:R-:W-:Y:S02]  /*2090*/  HADD2.F32 R110, -RZ, R21.H1_H1 ;  /* 0x30000015ff6e7230 */ /* 0x000fe40000004100 */
[----:B------:R-:W-:Y:S02]  /*20a0*/  HADD2.F32 R76, -RZ, R20.H1_H1 ;  /* 0x30000014ff4c7230 */ /* 0x000fe40000004100 */
[----:B------:R-:W-:Y:S01]  /*20b0*/  @P3 FFMA.FTZ R114, R105, R77, R114 ;  /* 0x0000004d69723223 */ /* 0x000fe20000010072 */
[----:B------:R-:W2:Y:S01]  /*20c0*/  @P2 LDC R118, c[0x0][0x40c] ;  /* 0x00010300ff762b82 */ /* 0x000ea20000000800 */
        /* <DEDUP_REMOVED lines=12> */
[----:B------:R-:W-:-:S02]  /*2190*/  HADD2.F32 R78, -RZ, R22.H1_H1 ;  /* 0x30000016ff4e7230 */ /* 0x000fc40000004100 */
[----:B------:R-:W-:Y:S01]  /*21a0*/  @P1 FADD.FTZ R77, R82, -R77 ;  /* 0x8000004d524d1221 */ /* 0x000fe20000010000 */
[----:B------:R-:W-:Y:S02]  /*21b0*/  HADD2.F32 R94, -RZ, R23.H0_H0 ;  /* 0x20000017ff5e7230 */ /* 0x000fe40000004100 */
[C---:B------:R-:W-:Y:S01]  /*21c0*/  @P1 FFMA.FTZ R110, R105.reuse, R93, R110 ;  /* 0x0000005d696e1223 */ /* 0x040fe2000001006e */
[----:B------:R-:W3:Y:S01]  /*21d0*/  @P2 LDC R117, c[0x0][0x40c] ;  /* 0x00010300ff752b82 */ /* 0x000ee20000000800 */
[C---:B------:R-:W-:Y:S01]  /*21e0*/  @P1 FFMA.FTZ R78, R105.reuse, R95, R78 ;  /* 0x0000005f694e1223 */ /* 0x040fe2000001004e */
[C---:B------:R-:W-:Y:S01]  /*21f0*/  @P1 FFMA.FTZ R76, R105.reuse, R79, R76 ;  /* 0x0000004f694c1223 */ /* 0x040fe2000001004c */
[----:B------:R-:W-:Y:S01]  /*2200*/  @P1 FFMA.FTZ R94, R105, R77, R94 ;  /* 0x0000004d695e1223 */ /* 0x000fe2000001005e */
[----:B------:R-:W-:Y:S02]  /*2210*/  HADD2.F32 R79, -RZ, R22.H0_H0 ;  /* 0x20000016ff4f7230 */ /* 0x000fe40000004100 */
[----:B0-----:R-:W-:-:S02]  /*2220*/  @P2 FMUL.FTZ R111, R112, R111 ;  /* 0x0000006f706f2220 */ /* 0x001fc40000410000 */
[----:B------:R-:W0:Y:S01]  /*2230*/  @P2 LDC R93, c[0x0][0x40c] ;  /* 0x00010300ff5d2b82 */ /* 0x000e220000000800 */
[----:B------:R-:W-:Y:S01]  /*2240*/  @P1 FFMA.FTZ R79, R105, R92, R79 ;  /* 0x0000005c694f1223 */ /* 0x000fe2000001004f */
[----:B------:R-:W-:Y:S01]  /*2250*/  @P1 FFMA.FTZ R92, R10, R97, R108 ;  /* 0x000000610a5c1223 */ /* 0x000fe2000001006c */
[----:B------:R-:W-:Y:S02]  /*2260*/  @P2 F2FP.F16.F32.PACK_AB R111, RZ, R111 ;  /* 0x0000006fff6f223e */ /* 0x000fe400000000ff */
[----:B--2---:R-:W-:Y:S01]  /*2270*/  @P2 FMUL.FTZ R118, R79, R118 ;  /* 0x000000764f762220 */ /* 0x004fe20000410000 */
[----:B------:R-:W-:Y:S01]  /*2280*/  @P1 FADD.FTZ R120, R81, -R92 ;  /* 0x8000005c51781221 */ /* 0x000fe20000010000 */
[----:B------:R-:W-:Y:S01]  /*2290*/  HADD2.F32 R92, -RZ, R23.H1_H1 ;  /* 0x30000017ff5c7230 */ /* 0x000fe20000004100 */
[----:B------:R-:W2:Y:S01]  /*22a0*/  @P2 LDC R95, c[0x0][0x40c] ;  /* 0x00010300ff5f2b82 */ /* 0x000ea20000000800 */
[----:B------:R-:W-:-:S03]  /*22b0*/  @P2 PRMT R73, R111, 0x7610, R73 ;  /* 0x000076106f492816 */ /* 0x000fc60000000049 */
[----:B------:R-:W-:-:S04]  /*22c0*/  @P1 FFMA.FTZ R92, R105, R120, R92 ;  /* 0x00000078695c1223 */ /* 0x000fc8000001005c */
[----:B------:R-:W4:Y:S01]  /*22d0*/  @P2 LDC R113, c[0x0][0x40c] ;  /* 0x00010300ff712b82 */ /* 0x000f220000000800 */
[----:B---3--:R-:W-:Y:S01]  /*22e0*/  @P2 FMUL.FTZ R120, R94, R117 ;  /* 0x000000755e782220 */ /* 0x008fe20000410000 */
[----:B------:R-:W-:-:S04]  /*22f0*/  @P2 F2FP.F16.F32.PACK_AB R117, RZ, R118 ;  /* 0x00000076ff75223e */ /* 0x000fc800000000ff */
[----:B------:R-:W-:Y:S02]  /*2300*/  @P2 F2FP.F16.F32.PACK_AB R120, RZ, R120 ;  /* 0x00000078ff78223e */ /* 0x000fe400000000ff */
[----:B------:R-:W3:Y:S01]  /*2310*/  @P2 LDC R119, c[0x0][0x40c] ;  /* 0x00010300ff772b82 */ /* 0x000ee20000000800 */
[----:B0-----:R-:W-:Y:S01]  /*2320*/  @P2 FMUL.FTZ R93, R114, R93 ;  /* 0x0000005d725d2220 */ /* 0x001fe20000410000 */
[----:B------:R-:W-:Y:S02]  /*2330*/  @P2 PRMT R74, R117, 0x7610, R74 ;  /* 0x00007610754a2816 */ /* 0x000fe4000000004a */
[----:B------:R-:W-:Y:S02]  /*2340*/  @P2 PRMT R75, R120, 0x7610, R75 ;  /* 0x00007610784b2816 */ /* 0x000fe4000000004b */
[----:B------:R-:W-:Y:S02]  /*2350*/  @P2 F2FP.F16.F32.PACK_AB R93, RZ, R93 ;  /* 0x0000005dff5d223e */ /* 0x000fe400000000ff */
[----:B------:R-:W0:Y:S01]  /*2360*/  @P2 LDC R77, c[0x0][0x40c] ;  /* 0x00010300ff4d2b82 */ /* 0x000e220000000800 */
[----:B--2---:R-:W-:Y:S01]  /*2370*/  @P2 FMUL.FTZ R95, R76, R95 ;  /* 0x0000005f4c5f2220 */ /* 0x004fe20000410000 */
[----:B------:R-:W-:-:S02]  /*2380*/  @P2 PRMT R72, R93, 0x7610, R72 ;  /* 0x000076105d482816 */ /* 0x000fc40000000048 */
[----:B------:R-:W-:Y:S02]  /*2390*/  F2FP.F16.F32.PACK_AB R76, R76, R114 ;  /* 0x000000724c4c723e */ /* 0x000fe400000000ff */
[----:B------:R-:W-:Y:S01]  /*23a0*/  @P2 F2FP.F16.F32.PACK_AB R95, RZ, R95 ;  /* 0x0000005fff5f223e */ /* 0x000fe200000000ff */
[----:B----4-:R-:W-:-:S03]  /*23b0*/  @P2 FMUL.FTZ R113, R110, R113 ;  /* 0x000000716e712220 */ /* 0x010fc60000410000 */
[----:B------:R-:W-:Y:S02]  /*23c0*/  @P2 PRMT R72, R72, 0x5410, R95 ;  /* 0x0000541048482816 */ /* 0x000fe4000000005f */
[----:B------:R-:W-:Y:S01]  /*23d0*/  @P2 F2FP.F16.F32.PACK_AB R113, RZ, R113 ;  /* 0x00000071ff71223e */ /* 0x000fe200000000ff */
[C---:B---3--:R-:W-:Y:S01]  /*23e0*/  @P2 FMUL.FTZ R119, R78.reuse, R119 ;  /* 0x000000774e772220 */ /* 0x048fe20000410000 */
[----:B------:R-:W-:Y:S02]  /*23f0*/  F2FP.F16.F32.PACK_AB R78, R78, R79 ;  /* 0x0000004f4e4e723e */ /* 0x000fe400000000ff */
[C---:B------:R-:W-:Y:S02]  /*2400*/  F2FP.F16.F32.PACK_AB R79, R92.reuse, R94 ;  /* 0x0000005e5c4f723e */ /* 0x040fe400000000ff */
[----:B------:R-:W-:Y:S02]  /*2410*/  @P2 F2FP.F16.F32.PACK_AB R119, RZ, R119 ;  /* 0x00000077ff77223e */ /* 0x000fe400000000ff */
[----:B------:R-:W-:Y:S01]  /*2420*/  @P2 PRMT R73, R73, 0x5410, R113 ;  /* 0x0000541049492816 */ /* 0x000fe20000000071 */
[----:B0-----:R-:W-:Y:S01]  /*2430*/  @P2 FMUL.FTZ R77, R92, R77 ;  /* 0x0000004d5c4d2220 */ /* 0x001fe20000410000 */
[----:B------:R-:W-:-:S04]  /*2440*/  @P2 PRMT R74, R74, 0x5410, R119 ;  /* 0x000054104a4a2816 */ /* 0x000fc80000000077 */
[----:B------:R-:W-:Y:S02]  /*2450*/  @P2 F2FP.F16.F32.PACK_AB R118, RZ, R77 ;  /* 0x0000004dff76223e */ /* 0x000fe400000000ff */
[----:B------:R-:W-:Y:S02]  /*2460*/  F2FP.F16.F32.PACK_AB R77, R110, R112 ;  /* 0x000000706e4d723e */ /* 0x000fe400000000ff */
[----:B------:R-:W-:-:S07]  /*2470*/  @P2 PRMT R75, R75, 0x5410, R118 ;  /* 0x000054104b4b2816 */ /* 0x000fce0000000076 */
.L_x_5466:
[----:B------:R-:W-:Y:S05]  /*2480*/  BSYNC.RECONVERGENT B1 ;  /* 0x0000000000017941 */ /* 0x000fea0003800200 */
.L_x_5463:
        /* <DEDUP_REMOVED lines=12> */
[----:B0-----:R-:W0:Y:S01]  /*2550*/  @P2 LDC R93, c[0x0][0x40c] ;  /* 0x00010300ff5d2b82 */ /* 0x001e220000000800 */
[--C-:B------:R-:W-:Y:S02]  /*2560*/  HADD2.F32 R92, -RZ, R17.reuse.H1_H1 ;  /* 0x30000011ff5c7230 */ /* 0x100fe40000004100 */
[--C-:B------:R-:W-:Y:S02]  /*2570*/  HADD2.F32 R76, -RZ, R16.reuse.H0_H0 ;  /* 0x20000010ff4c7230 */ /* 0x100fe40000004100 */
[----:B------:R-:W-:Y:S02]  /*2580*/  HADD2.F32 R94, -RZ, R16.H1_H1 ;  /* 0x30000010ff5e7230 */ /* 0x000fe40000004100 */
[----:B------:R-:W-:Y:S01]  /*2590*/  HADD2.F32 R78, -RZ, R18.H0_H0 ;  /* 0x20000012ff4e7230 */ /* 0x000fe20000004100 */
[----:B------:R-:W2:Y:S04]  /*25a0*/  @P2 LDC R79, c[0x0][0x40c] ;  /* 0x00010300ff4f2b82 */ /* 0x000ea80000000800 */
        /* <DEDUP_REMOVED lines=10> */
[----:B------:R-:W3:Y:S01]  /*2650*/  @P2 LDC R116, c[0x0][0x40c] ;  /* 0x00010300ff742b82 */ /* 0x000ee20000000800 */
[----:B------:R-:W-:Y:S01]  /*2660*/  @P0 FADD.FTZ R77, R90, -R77 ;  /* 0x8000004d5a4d0221 */ /* 0x000fe20000010000 */
[----:B------:R-:W-:Y:S01]  /*2670*/  @P0 FADD.FTZ R96, R91, -R96 ;  /* 0x800000605b600221 */ /* 0x000fe20000010000 */
[C---:B------:R-:W-:Y:S01]  /*2680*/  @P0 FFMA.FTZ R92, R105.reuse, R95, R92 ;  /* 0x0000005f695c0223 */ /* 0x040fe2000001005c */
[----:B------:R-:W-:Y:S01]  /*2690*/  @P0 FADD.FTZ R111, R100, -R111 ;  /* 0x8000006f646f0221 */ /* 0x000fe20000010000 */
[----:B------:R-:W-:Y:S01]  /*26a0*/  @P0 FFMA.FTZ R76, R105, R77, R76 ;  /* 0x0000004d694c0223 */ /* 0x000fe2000001004c */
[----:B------:R-:W-:-:S02]  /*26b0*/  HADD2.F32 R77, -RZ, R17.H0_H0 ;  /* 0x20000011ff4d7230 */ /* 0x000fc40000004100 */
[----:B------:R-:W-:Y:S01]  /*26c0*/  @P0 FADD.FTZ R112, R103, -R110 ;  /* 0x8000006e67700221 */ /* 0x000fe20000010000 */
[----:B------:R-:W4:Y:S01]  /*26d0*/  @P2 LDC R117, c[0x0][0x40c] ;  /* 0x00010300ff752b82 */ /* 0x000f220000000800 */
[C---:B------:R-:W-:Y:S01]  /*26e0*/  @P0 FFMA.FTZ R94, R105.reuse, R96, R94 ;  /* 0x00000060695e0223 */ /* 0x040fe2000001005e */
[--C-:B------:R-:W-:Y:S02]  /*26f0*/  HADD2.F32 R110, -RZ, R19.reuse.H1_H1 ;  /* 0x30000013ff6e7230 */ /* 0x100fe40000004100 */
[C---:B------:R-:W-:Y:S01]  /*2700*/  @P0 FFMA.FTZ R77, R105.reuse, R108, R77 ;  /* 0x0000006c694d0223 */ /* 0x040fe2000001004d */
[----:B0-----:R-:W-:Y:S01]  /*2710*/  @P2 FMUL.FTZ R93, R76, R93 ;  /* 0x0000005d4c5d2220 */ /* 0x001fe20000410000 */
[----:B------:R-:W-:Y:S02]  /*2720*/  HADD2.F32 R108, -RZ, R18.H1_H1 ;  /* 0x30000012ff6c7230 */ /* 0x000fe40000004100 */
[----:B------:R-:W-:Y:S01]  /*2730*/  @P0 FFMA.FTZ R78, R105, R111, R78 ;  /* 0x0000006f694e0223 */ /* 0x000fe2000001004e */
[----:B------:R-:W-:Y:S01]  /*2740*/  HADD2.F32 R96, -RZ, R19.H0_H0 ;  /* 0x20000013ff607230 */ /* 0x000fe20000004100 */
[----:B------:R-:W0:Y:S01]  /*2750*/  @P2 LDC R115, c[0x0][0x40c] ;  /* 0x00010300ff732b82 */ /* 0x000e220000000800 */
[----:B------:R-:W-:Y:S01]  /*2760*/  @P0 FADD.FTZ R114, R101, -R114 ;  /* 0x8000007265720221 */ /* 0x000fe20000010000 */
[----:B------:R-:W-:Y:S01]  /*2770*/  @P0 FADD.FTZ R113, R102, -R113 ;  /* 0x8000007166710221 */ /* 0x000fe20000010000 */
[----:B--2---:R-:W-:Y:S01]  /*2780*/  @P2 FMUL.FTZ R111, R94, R79 ;  /* 0x0000004f5e6f2220 */ /* 0x004fe20000410000 */
[C---:B------:R-:W-:Y:S01]  /*2790*/  @P0 FFMA.FTZ R110, R105.reuse, R112, R110 ;  /* 0x00000070696e0223 */ /* 0x040fe2000001006e */
[----:B------:R-:W-:Y:S01]  /*27a0*/  @P2 F2FP.F16.F32.PACK_AB R79, RZ, R93 ;  /* 0x0000005dff4f223e */ /* 0x000fe200000000ff */
[C---:B------:R-:W-:Y:S01]  /*27b0*/  @P0 FFMA.FTZ R108, R105.reuse, R114, R108 ;  /* 0x00000072696c0223 */ /* 0x040fe2000001006c */
[----:B------:R-:W-:Y:S01]  /*27c0*/  @P0 FFMA.FTZ R96, R105, R113, R96 ;  /* 0x0000007169600223 */ /* 0x000fe20000010060 */
[----:B------:R-:W2:Y:S01]  /*27d0*/  @P2 LDC R97, c[0x0][0x40c] ;  /* 0x00010300ff612b82 */ /* 0x000ea20000000800 */
[----:B---3--:R-:W-:Y:S01]  /*27e0*/  @P2 FMUL.FTZ R93, R77, R116 ;  /* 0x000000744d5d2220 */ /* 0x008fe20000410000 */
[----:B------:R-:W-:-:S02]  /*27f0*/  @P2 F2FP.F16.F32.PACK_AB R111, RZ, R111 ;  /* 0x0000006fff6f223e */ /* 0x000fc400000000ff */
[----:B------:R-:W-:Y:S02]  /*2800*/  @P2 PRMT R72, R79, 0x7610, R72 ;  /* 0x000076104f482816 */ /* 0x000fe40000000048 */
[----:B------:R-:W-:Y:S02]  /*2810*/  @P2 F2FP.F16.F32.PACK_AB R93, RZ, R93 ;  /* 0x0000005dff5d223e */ /* 0x000fe400000000ff */
[----:B------:R-:W3:Y:S01]  /*2820*/  @P2 LDC R95, c[0x0][0x40c] ;  /* 0x00010300ff5f2b82 */ /* 0x000ee20000000800 */
[----:B----4-:R-:W-:Y:S01]  /*2830*/  @P2 FMUL.FTZ R112, R78, R117 ;  /* 0x000000754e702220 */ /* 0x010fe20000410000 */
[----:B------:R-:W-:Y:S02]  /*2840*/  @P2 PRMT R73, R93, 0x7610, R73 ;  /* 0x000076105d492816 */ /* 0x000fe40000000049 */
[----:B------:R-:W-:Y:S02]  /*2850*/  F2FP.F16.F32.PACK_AB R76, R94, R76 ;  /* 0x0000004c5e4c723e */ /* 0x000fe400000000ff */
[----:B------:R-:W-:Y:S01]  /*2860*/  @P2 F2FP.F16.F32.PACK_AB R112, RZ, R112 ;  /* 0x00000070ff70223e */ /* 0x000fe200000000ff */
[C---:B0-----:R-:W-:Y:S01]  /*2870*/  @P2 FMUL.FTZ R105, R92.reuse, R115 ;  /* 0x000000735c692220 */ /* 0x041fe20000410000 */
[----:B------:R-:W-:-:S02]  /*2880*/  F2FP.F16.F32.PACK_AB R77, R92, R77 ;  /* 0x0000004d5c4d723e */ /* 0x000fc400000000ff */
[----:B------:R-:W-:Y:S02]  /*2890*/  @P2 PRMT R74, R112, 0x7610, R74 ;  /* 0x00007610704a2816 */ /* 0x000fe4000000004a */
[----:B------:R-:W-:Y:S02]  /*28a0*/  @P2 F2FP.F16.F32.PACK_AB R105, RZ, R105 ;  /* 0x00000069ff69223e */ /* 0x000fe400000000ff */
[C---:B------:R-:W-:Y:S01]  /*28b0*/  F2FP.F16.F32.PACK_AB R78, R108.reuse, R78 ;  /* 0x0000004e6c4e723e */ /* 0x040fe200000000ff */
[----:B--2---:R-:W-:Y:S01]  /*28c0*/  @P2 FMUL.FTZ R97, R108, R97 ;  /* 0x000000616c612220 */ /* 0x004fe20000410000 */
[----:B------:R-:W-:Y:S02]  /*28d0*/  @P2 PRMT R72, R72, 0x5410, R111 ;  /* 0x0000541048482816 */ /* 0x000fe4000000006f */
[----:B------:R-:W-:Y:S02]  /*28e0*/  @P2 PRMT R73, R73, 0x5410, R105 ;  /* 0x0000541049492816 */ /* 0x000fe40000000069 */
[----:B------:R-:W-:-:S02]  /*28f0*/  @P2 F2FP.F16.F32.PACK_AB R97, RZ, R97 ;  /* 0x00000061ff61223e */ /* 0x000fc400000000ff */
[----:B------:R-:W-:Y:S01]  /*2900*/  F2FP.F16.F32.PACK_AB R79, R110, R96 ;  /* 0x000000606e4f723e */ /* 0x000fe200000000ff */
[----:B---3--:R-:W-:Y:S01]  /*2910*/  @P2 FMUL.FTZ R95, R96, R95 ;  /* 0x0000005f605f2220 */ /* 0x008fe20000410000 */
[----:B------:R-:W-:-:S04]  /*2920*/  @P2 PRMT R74, R74, 0x5410, R97 ;  /* 0x000054104a4a2816 */ /* 0x000fc80000000061 */
[----:B------:R-:W-:-:S04]  /*2930*/  @P2 F2FP.F16.F32.PACK_AB R95, RZ, R95 ;  /* 0x0000005fff5f223e */ /* 0x000fc800000000ff */
[----:B------:R-:W-:Y:S01]  /*2940*/  @P2 PRMT R75, R95, 0x7610, R75 ;  /* 0x000076105f4b2816 */ /* 0x000fe2000000004b */
[----:B------:R-:W-:Y:S06]  /*2950*/  @!P2 BRA `(.L_x_5471) ;  /* 0x0000000c0038a947 */ /* 0x000fec0003800000 */
[----:B------:R-:W-:-:S05]  /*2960*/  FMUL.FTZ R110, R110, UR13 ;  /* 0x0000000d6e6e7c20 */ /* 0x000fca0008410000 */
[----:B------:R-:W-:-:S04]  /*2970*/  F2FP.F16.F32.PACK_AB R110, RZ, R110 ;  /* 0x0000006eff6e723e */ /* 0x000fc800000000ff */
[----:B------:R-:W-:Y:S01]  /*2980*/  PRMT R75, R75, 0x5410, R110 ;  /* 0x000054104b4b7816 */ /* 0x000fe2000000006e */
[----:B------:R-:W-:Y:S06]  /*2990*/  BRA `(.L_x_5471) ;  /* 0x0000000c00287947 */ /* 0x000fec0003800000 */
.L_x_5470:
[----:B------:R-:W-:Y:S01]  /*29a0*/  ISETP.GT.AND P0, PT, R96, RZ, PT ;  /* 0x000000ff6000720c */ /* 0x000fe20003f04270 */
[----:B------:R-:W2:Y:S01]  /*29b0*/  @P2 LDC R111, c[0x0][0x40c] ;  /* 0x00010300ff6f2b82 */ /* 0x000ea20000000800 */
[--C-:B------:R-:W-:Y:S02]  /*29c0*/  HADD2.F32 R112, -RZ, R16.reuse.H0_H0 ;  /* 0x20000010ff707230 */ /* 0x100fe40000004100 */
[----:B------:R-:W-:Y:S02]  /*29d0*/  HADD2.F32 R114, -RZ, R16.H1_H1 ;  /* 0x30000010ff727230 */ /* 0x000fe40000004100 */
[----:B0-----:R-:W-:Y:S02]  /*29e0*/  HADD2.F32 R92, -RZ, R17.H0_H0 ;  /* 0x20000011ff5c7230 */ /* 0x001fe40000004100 */
[--C-:B------:R-:W-:Y:S01]  /*29f0*/  HADD2.F32 R110, -RZ, R18.reuse.H1_H1 ;  /* 0x30000012ff6e7230 */ /* 0x100fe20000004100 */
[----:B------:R-:W0:Y:S04]  /*2a00*/  @P2 LDC R95, c[0x0][0x40c] ;  /* 0x00010300ff5f2b82 */ /* 0x000e280000000800 */
        /* <DEDUP_REMOVED lines=10> */
[----:B------:R-:W-:-:S02]  /*2ab0*/  HADD2.F32 R96, -RZ, R18.H0_H0 ;  /* 0x20000012ff607230 */ /* 0x000fc40000004100 */
[----:B------:R-:W-:Y:S01]  /*2ac0*/  @P0 FFMA.FTZ R92, R105, R113, R92 ;  /* 0x00000071695c0223 */ /* 0x000fe2000001005c */
[----:B------:R-:W-:Y:S01]  /*2ad0*/  @P0 FADD.FTZ R113, R101, -R116 ;  /* 0x8000007465710221 */ /* 0x000fe20000010000 */
[----:B------:R-:W-:Y:S01]  /*2ae0*/  @P0 FFMA.FTZ R114, R105, R93, R114 ;  /* 0x0000005d69720223 */ /* 0x000fe20000010072 */
[----:B------:R-:W-:Y:S01]  /*2af0*/  @P0 FFMA.FTZ R93, R87, R97, R108 ;  /* 0x00000061575d0223 */ /* 0x000fe2000001006c */
[----:B------:R-:W3:Y:S01]  /*2b00*/  @P2 LDC R117, c[0x0][0x40c] ;  /* 0x00010300ff752b82 */ /* 0x000ee20000000800 */
[----:B------:R-:W-:Y:S01]  /*2b10*/  @P0 FFMA.FTZ R110, R105, R113, R110 ;  /* 0x00000071696e0223 */ /* 0x000fe2000001006e */
[----:B--2---:R-:W-:Y:S01]  /*2b20*/  @P2 FMUL.FTZ R114, R114, R111 ;  /* 0x0000006f72722220 */ /* 0x004fe20000410000 */
[----:B------:R-:W-:Y:S01]  /*2b30*/  @P0 FADD.FTZ R93, R100, -R93 ;  /* 0x8000005d645d0221 */ /* 0x000fe20000010000 */
[----:B------:R-:W-:Y:S02]  /*2b40*/  HADD2.F32 R94, -RZ, R17.H1_H1 ;  /* 0x30000011ff5e7230 */ /* 0x000fe40000004100 */
[----:B0-----:R-:W-:Y:S01]  /*2b50*/  @P2 FMUL.FTZ R112, R112, R95 ;  /* 0x0000005f70702220 */ /* 0x001fe20000410000 */
[----:B------:R-:W-:-:S02]  /*2b60*/  HADD2.F32 R116, -RZ, R19.H0_H0 ;  /* 0x20000013ff747230 */ /* 0x000fc40000004100 */
[C---:B------:R-:W-:Y:S01]  /*2b70*/  @P0 FFMA.FTZ R96, R105.reuse, R93, R96 ;  /* 0x0000005d69600223 */ /* 0x040fe20000010060 */
[----:B------:R-:W0:Y:S01]  /*2b80*/  @P2 LDC R111, c[0x0][0x40c] ;  /* 0x00010300ff6f2b82 */ /* 0x000e220000000800 */
[----:B------:R-:W-:Y:S01]  /*2b90*/  @P0 FFMA.FTZ R94, R105, R115, R94 ;  /* 0x00000073695e0223 */ /* 0x000fe2000001005e */
[----:B------:R-:W-:Y:S01]  /*2ba0*/  @P0 FFMA.FTZ R115, R89, R97, R108 ;  /* 0x0000006159730223 */ /* 0x000fe2000001006c */
[----:B------:R-:W-:Y:S02]  /*2bb0*/  @P2 F2FP.F16.F32.PACK_AB R112, RZ, R112 ;  /* 0x00000070ff70223e */ /* 0x000fe400000000ff */
[----:B------:R-:W-:Y:S01]  /*2bc0*/  @P2 F2FP.F16.F32.PACK_AB R114, RZ, R114 ;  /* 0x00000072ff72223e */ /* 0x000fe200000000ff */
[----:B------:R-:W-:Y:S01]  /*2bd0*/  @P0 FADD.FTZ R115, R102, -R115 ;  /* 0x8000007366730221 */ /* 0x000fe20000010000 */
[----:B------:R-:W-:Y:S01]  /*2be0*/  @P2 PRMT R72, R112, 0x7610, R72 ;  /* 0x0000761070482816 */ /* 0x000fe20000000048 */
[----:B------:R-:W2:Y:S02]  /*2bf0*/  @P2 LDC R93, c[0x0][0x40c] ;  /* 0x00010300ff5d2b82 */ /* 0x000ea40000000800 */
[----:B------:R-:W-:Y:S01]  /*2c00*/  @P0 FFMA.FTZ R116, R105, R115, R116 ;  /* 0x0000007369740223 */ /* 0x000fe20000010074 */
[----:B------:R-:W-:-:S05]  /*2c10*/  @P2 PRMT R72, R72, 0x5410, R114 ;  /* 0x0000541048482816 */ /* 0x000fca0000000072 */
[----:B------:R-:W4:Y:S01]  /*2c20*/  @P2 LDC R95, c[0x0][0x40c] ;  /* 0x00010300ff5f2b82 */ /* 0x000f220000000800 */
[----:B---3--:R-:W-:-:S05]  /*2c30*/  @P2 FMUL.FTZ R116, R116, R117 ;  /* 0x0000007574742220 */ /* 0x008fca0000410000 */
        /* <DEDUP_REMOVED lines=24> */
.L_x_5469:
        /* <DEDUP_REMOVED lines=41> */
[----:B------:R-:W-:Y:S01]  /*3050*/  @P2 F2FP.F16.F32.PACK_AB R79, RZ, R79 ;  /* 0x0000004fff4f223e */ /* 0x000fe200000000ff */
[----:B---3--:R-:W-:Y:S01]  /*3060*/  @P2 FMUL.FTZ R113, R94, R113 ;  /* 0x000000715e712220 */ /* 0x008fe20000410000 */
[----:B------:R-:W-:Y:S02]  /*3070*/  @P2 F2FP.F16.F32.PACK_AB R92, RZ, R92 ;  /* 0x0000005cff5c223e */ /* 0x000fe400000000ff */
[----:B------:R-:W-:Y:S02]  /*3080*/  @P2 PRMT R72, R79, 0x7610, R72 ;  /* 0x000076104f482816 */ /* 0x000fe40000000048 */
[----:B------:R-:W-:Y:S01]  /*3090*/  @P2 F2FP.F16.F32.PACK_AB R113, RZ, R113 ;  /* 0x00000071ff71223e */ /* 0x000fe200000000ff */
[----:B------:R-:W3:Y:S01]  /*30a0*/  @P2 LDC R78, c[0x0][0x40c] ;  /* 0x00010300ff4e2b82 */ /* 0x000ee20000000800 */
[----:B----4-:R-:W-:Y:S01]  /*30b0*/  @P2 FMUL.FTZ R96, R97, R96 ;  /* 0x0000006061602220 */ /* 0x010fe20000410000 */
        /* <DEDUP_REMOVED lines=8> */
[----:B--2---:R-:W-:Y:S01]  /*3140*/  @P2 FMUL.FTZ R93, R112, R93 ;  /* 0x0000005d705d2220 */ /* 0x004fe20000410000 */
[----:B------:R-:W-:-:S02]  /*3150*/  F2FP.F16.F32.PACK_AB R77, R95, R94 ;  /* 0x0000005e5f4d723e */ /* 0x000fc400000000ff */
[----:B------:R-:W-:Y:S02]  /*3160*/  @P2 PRMT R73, R73, 0x5410, R108 ;  /* 0x0000541049492816 */ /* 0x000fe4000000006c */
[----:B------:R-:W-:Y:S02]  /*3170*/  @P2 F2FP.F16.F32.PACK_AB R93, RZ, R93 ;  /* 0x0000005dff5d223e */ /* 0x000fe400000000ff */
[----:B------:R-:W-:Y:S01]  /*3180*/  F2FP.F16.F32.PACK_AB R79, R92, R111 ;  /* 0x0000006f5c4f723e */ /* 0x000fe200000000ff */
[----:B---3--:R-:W-:Y:S01]  /*3190*/  @P2 FMUL.FTZ R78, R111, R78 ;  /* 0x0000004e6f4e2220 */ /* 0x008fe20000410000 */
[----:B------:R-:W-:-:S04]  /*31a0*/  @P2 PRMT R74, R74, 0x5410, R93 ;  /* 0x000054104a4a2816 */ /* 0x000fc8000000005d */
        /* <DEDUP_REMOVED lines=8> */
.L_x_5472:
        /* <DEDUP_REMOVED lines=29> */
[----:B------:R-:W-:Y:S01]  /*3400*/  @P2 F2FP.F16.F32.PACK_AB R110, RZ, R110 ;  /* 0x0000006eff6e223e */ /* 0x000fe200000000ff */
        /* <DEDUP_REMOVED lines=12> */
[----:B------:R-:W-:Y:S01]  /*34d0*/  @P2 F2FP.F16.F32.PACK_AB R97, RZ, R97 ;  /* 0x00000061ff61223e */ /* 0x000fe200000000ff */
[----:B------:R-:W2:Y:S01]  /*34e0*/  @P2 LDC R92, c[0x0][0x40c] ;  /* 0x00010300ff5c2b82 */ /* 0x000ea20000000800 */
[----:B0-----:R-:W-:Y:S02]  /*34f0*/  @P2 FMUL.FTZ R96, R105, R96 ;  /* 0x0000006069602220 */ /* 0x001fe40000410000 */
[----:B------:R-:W-:-:S03]  /*3500*/  @P2 PRMT R73, R97, 0x7610, R73 ;  /* 0x0000761061492816 */ /* 0x000fc60000000049 */
[----:B------:R-:W-:Y:S02]  /*3510*/  @P2 F2FP.F16.F32.PACK_AB R96, RZ, R96 ;  /* 0x00000060ff60223e */ /* 0x000fe400000000ff */
[----:B------:R-:W0:Y:S01]  /*3520*/  @P2 LDC R95, c[0x0][0x40c] ;  /* 0x00010300ff5f2b82 */ /* 0x000e220000000800 */
[----:B---3--:R-:W-:Y:S01]  /*3530*/  @P2 FMUL.FTZ R94, R113, R94 ;  /* 0x0000005e715e2220 */ /* 0x008fe20000410000 */
[----:B------:R-:W-:-:S04]  /*3540*/  @P2 PRMT R74, R96, 0x7610, R74 ;  /* 0x00007610604a2816 */ /* 0x000fc8000000004a */
[----:B------:R-:W-:Y:S02]  /*3550*/  @P2 F2FP.F16.F32.PACK_AB R94, RZ, R94 ;  /* 0x0000005eff5e223e */ /* 0x000fe400000000ff */
[----:B------:R-:W3:Y:S01]  /*3560*/  @P2 LDC R93, c[0x0][0x40c] ;  /* 0x00010300ff5d2b82 */ /* 0x000ee20000000800 */
[----:B----4-:R-:W-:Y:S01]  /*3570*/  @P2 FMUL.FTZ R108, R115, R108 ;  /* 0x0000006c736c2220 */ /* 0x010fe20000410000 */
[----:B------:R-:W-:-:S04]  /*3580*/  @P2 PRMT R75, R94, 0x7610, R75 ;  /* 0x000076105e4b2816 */ /* 0x000fc8000000004b */
[----:B------:R-:W-:Y:S01]  /*3590*/  @P2 F2FP.F16.F32.PACK_AB R108, RZ, R108 ;  /* 0x0000006cff6c223e */ /* 0x000fe200000000ff */
[----:B--2---:R-:W-:-:S03]  /*35a0*/  @P2 FMUL.FTZ R92, R111, R92 ;  /* 0x0000005c6f5c2220 */ /* 0x004fc60000410000 */
[----:B------:R-:W-:Y:S02]  /*35b0*/  @P2 PRMT R72, R72, 0x5410, R108 ;  /* 0x0000541048482816 */ /* 0x000fe4000000006c */
[----:B------:R-:W-:Y:S01]  /*35c0*/  @P2 F2FP.F16.F32.PACK_AB R92, RZ, R92 ;  /* 0x0000005cff5c223e */ /* 0x000fe200000000ff */
[----:B0-----:R-:W-:-:S03]  /*35d0*/  @P2 FMUL.FTZ R95, R110, R95 ;  /* 0x0000005f6e5f2220 */ /* 0x001fc60000410000 */
[----:B------:R-:W-:Y:S02]  /*35e0*/  @P2 PRMT R73, R73, 0x5410, R92 ;  /* 0x0000541049492816 */ /* 0x000fe4000000005c */
[----:B------:R-:W-:Y:S01]  /*35f0*/  @P2 F2FP.F16.F32.PACK_AB R95, RZ, R95 ;  /* 0x0000005fff5f223e */ /* 0x000fe200000000ff */
[----:B---3--:R-:W-:-:S03]  /*3600*/  @P2 FMUL.FTZ R93, R112, R93 ;  /* 0x0000005d705d2220 */ /* 0x008fc60000410000 */
[----:B------:R-:W-:Y:S02]  /*3610*/  @P2 PRMT R74, R74, 0x5410, R95 ;  /* 0x000054104a4a2816 */ /* 0x000fe4000000005f */
[----:B------:R-:W-:-:S04]  /*3620*/  @P2 F2FP.F16.F32.PACK_AB R93, RZ, R93 ;  /* 0x0000005dff5d223e */ /* 0x000fc800000000ff */
[----:B------:R-:W-:-:S07]  /*3630*/  @P2 PRMT R75, R75, 0x5410, R93 ;  /* 0x000054104b4b2816 */ /* 0x000fce000000005d */
.L_x_5471:
[----:B------:R-:W-:Y:S05]  /*3640*/  BSYNC.RECONVERGENT B1 ;  /* 0x0000000000017941 */ /* 0x000fea0003800200 */
.L_x_5468:
        /* <DEDUP_REMOVED lines=12> */
.L_x_5458:
[----:B0-----:R-:W-:Y:S05]  /*3710*/  BSYNC B0 ;  /* 0x0000000000007941 */ /* 0x001fea0003800000 */
.L_x_5457:
        /* <DEDUP_REMOVED lines=106> */
.L_x_5462:
        /* <DEDUP_REMOVED lines=8> */
.L_x_5475:
[----:B------:R-:W-:Y:S05]  /*3e40*/  BSYNC B1 ;  /* 0x0000000000017941 */ /* 0x000fea0003800000 */
.L_x_5474:
        /* <DEDUP_REMOVED lines=8> */
.L_x_5476:
[----:B------:R-:W-:-:S05]  /*3ed0*/  FADD.FTZ R95, R95, R106 ;  /* 0x0000006a5f5f7221 */ /* 0x000fca0000010000 */
[----:B------:R-:W-:Y:S01]  /*3ee0*/  MOV R114, R95 ;  /* 0x0000005f00727202 */ /* 0x000fe20000000f00 */
[----:B------:R-:W-:Y:S01]  /*3ef0*/  HFMA2 R115, -RZ, RZ, 0, 1.1920928955078125e-07 ;  /* 0x00000002ff737431 */ /* 0x000fe200000001ff */
[----:B------:R-:W-:-:S07]  /*3f00*/  MOV R0, R112 ;  /* 0x0000007000007202 */ /* 0x000fce0000000f00 */
[----:B------:R-:W-:Y:S05]  /*3f10*/  WARPSYNC.COLLECTIVE R113, `(.L_x_5477) ;  /* 0x0000000071087348 */ /* 0x000fea0003c00000 */
[----:B------:R0:W1:Y:S02]  /*3f20*/  SHFL.BFLY P1, R112, R114, R115, R116 ;  /* 0x0c00007372707389 */ /* 0x0000640000020074 */
[----:B01----:R-:W-:Y:S05]  /*3f30*/  ENDCOLLECTIVE ;  /* 0x000000000000791b */ /* 0x003fea0003800000 */
.L_x_5477:
[----:B------:R-:W-:-:S05]  /*3f40*/  FADD.FTZ R0, R0, R107 ;  /* 0x0000006b00007221 */ /* 0x000fca0000010000 */
[----:B------:R-:W-:Y:S02]  /*3f50*/  MOV R114, R0 ;  /* 0x0000000000727202 */ /* 0x000fe40000000f00 */
[----:B------:R-:W-:-:S07]  /*3f60*/  MOV R108, R112 ;  /* 0x00000070006c7202 */ /* 0x000fce0000000f00 */
[----:B------:R-:W-:Y:S05]  /*3f70*/  WARPSYNC.COLLECTIVE R113, `(.L_x_5478) ;  /* 0x0000000071087348 */ /* 0x000fea0003c00000 */
[----:B------:R0:W1:Y:S02]  /*3f80*/  SHFL.BFLY P1, R112, R114, R115, R116 ;  /* 0x0c00007372707389 */ /* 0x0000640000020074 */
[----:B01----:R-:W-:Y:S05]  /*3f90*/  ENDCOLLECTIVE ;  /* 0x000000000000791b */ /* 0x003fea0003800000 */
.L_x_5478:
[----:B------:R-:W-:-:S05]  /*3fa0*/  FADD.FTZ R108, R95, R108 ;  /* 0x0000006c5f6c7221 */ /* 0x000fca0000010000 */
[----:B------:R-:W-:Y:S01]  /*3fb0*/  MOV R114, R108 ;  /* 0x0000006c00727202 */ /* 0x000fe20000000f00 */
[----:B------:R-:W-:Y:S01]  /*3fc0*/  HFMA2 R115, -RZ, RZ, 0, 2.384185791015625e-07 ;  /* 0x00000004ff737431 */ /* 0x000fe200000001ff */
[----:B------:R-:W-:-:S07]  /*3fd0*/  MOV R97, R112 ;  /* 0x0000007000617202 */ /* 0x000fce0000000f00 */
[----:B------:R-:W-:Y:S05]  /*3fe0*/  WARPSYNC.COLLECTIVE R113, `(.L_x_5479) ;  /* 0x0000000071087348 */ /* 0x000fea0003c00000 */
[----:B------:R0:W1:Y:S02]  /*3ff0*/  SHFL.BFLY P1, R112, R114, R115, R116 ;  /* 0x0c00007372707389 */ /* 0x0000640000020074 */
[----:B01----:R-:W-:Y:S05]  /*4000*/  ENDCOLLECTIVE ;  /* 0x000000000000791b */ /* 0x003fea0003800000 */
.L_x_5479:
[----:B------:R-:W-:-:S05]  /*4010*/  FADD.FTZ R97, R0, R97 ;  /* 0x0000006100617221 */ /* 0x000fca0000010000 */
[----:B------:R-:W-:Y:S02]  /*4020*/  MOV R114, R97 ;  /* 0x0000006100727202 */ /* 0x000fe40000000f00 */
[----:B------:R-:W-:-:S07]  /*4030*/  MOV R109, R112 ;  /* 0x00000070006d7202 */ /* 0x000fce0000000f00 */
[----:B------:R-:W-:Y:S05]  /*4040*/  WARPSYNC.COLLECTIVE R113, `(.L_x_5480) ;  /* 0x0000000071087348 */ /* 0x000fea0003c00000 */
[----:B------:R0:W1:Y:S02]  /*4050*/  SHFL.BFLY P1, R112, R114, R115, R116 ;  /* 0x0c00007372707389 */ /* 0x0000640000020074 */
[----:B01----:R-:W-:Y:S05]  /*4060*/  ENDCOLLECTIVE ;  /* 0x000000000000791b */ /* 0x003fea0003800000 */
.L_x_5480:
[----:B------:R-:W-:-:S05]  /*4070*/  FADD.FTZ R109, R108, R109 ;  /* 0x0000006d6c6d7221 */ /* 0x000fca0000010000 */
[----:B------:R-:W-:Y:S01]  /*4080*/  MOV R114, R109 ;  /* 0x0000006d00727202 */ /* 0x000fe20000000f00 */
[----:B------:R-:W-:Y:S01]  /*4090*/  HFMA2 R115, -RZ, RZ, 0, 4.76837158203125e-07 ;  /* 0x00000008ff737431 */ /* 0x000fe200000001ff */
[----:B------:R-:W-:-:S07]  /*40a0*/  MOV R110, R112 ;  /* 0x00000070006e7202 */ /* 0x000fce0000000f00 */
[----:B------:R-:W-:Y:S05]  /*40b0*/  WARPSYNC.COLLECTIVE R113, `(.L_x_5481) ;  /* 0x0000000071087348 */ /* 0x000fea0003c00000 */
[----:B------:R0:W1:Y:S02]  /*40c0*/  SHFL.BFLY P1, R112, R114, R115, R116 ;  /* 0x0c00007372707389 */ /* 0x0000640000020074 */
[----:B01----:R-:W-:Y:S05]  /*40d0*/  ENDCOLLECTIVE ;  /* 0x000000000000791b */ /* 0x003fea0003800000 */
.L_x_5481:
[----:B------:R-:W-:-:S05]  /*40e0*/  FADD.FTZ R110, R97, R110 ;  /* 0x0000006e616e7221 */ /* 0x000fca0000010000 */
[----:B------:R-:W-:Y:S02]  /*40f0*/  MOV R114, R110 ;  /* 0x0000006e00727202 */ /* 0x000fe40000000f00 */
[----:B------:R-:W-:-:S07]  /*4100*/  MOV R106, R112 ;  /* 0x00000070006a7202 */ /* 0x000fce0000000f00 */
[----:B------:R-:W-:Y:S05]  /*4110*/  WARPSYNC.COLLECTIVE R113, `(.L_x_5482) ;  /* 0x0000000071087348 */ /* 0x000fea0003c00000 */
[----:B------:R0:W1:Y:S02]  /*4120*/  SHFL.BFLY P1, R112, R114, R115, R116 ;  /* 0x0c00007372707389 */ /* 0x0000640000020074 */
[----:B01----:R-:W-:Y:S05]  /*4130*/  ENDCOLLECTIVE ;  /* 0x000000000000791b */ /* 0x003fea0003800000 */
.L_x_5482:
[----:B------:R-:W-:-:S05]  /*4140*/  FADD.FTZ R111, R109, R106 ;  /* 0x0000006a6d6f7221 */ /* 0x000fca0000010000 */
[----:B------:R-:W-:Y:S01]  /*4150*/  MOV R114, R111 ;  /* 0x0000006f00727202 */ /* 0x000fe20000000f00 */
[----:B------:R-:W-:Y:S01]  /*4160*/  HFMA2 R115, -RZ, RZ, 0, 9.5367431640625e-07 ;  /* 0x00000010ff737431 */ /* 0x000fe200000001ff */
[----:B------:R-:W-:-:S07]  /*4170*/  MOV R107, R112 ;  /* 0x00000070006b7202 */ /* 0x000fce0000000f00 */
[----:B------:R-:W-:Y:S05]  /*4180*/  WARPSYNC.COLLECTIVE R113, `(.L_x_5483) ;  /* 0x0000000071087348 */ /* 0x000fea0003c00000 */
[----:B------:R0:W1:Y:S02]  /*4190*/  SHFL.BFLY P1, R112, R114, R115, R116 ;  /* 0x0c00007372707389 */ /* 0x0000640000020074 */
[----:B01----:R-:W-:Y:S05]  /*41a0*/  ENDCOLLECTIVE ;  /* 0x000000000000791b */ /* 0x003fea0003800000 */
.L_x_5483:
[----:B------:R-:W-:-:S05]  /*41b0*/  FADD.FTZ R107, R110, R107 ;  /* 0x0000006b6e6b7221 */ /* 0x000fca0000010000 */
[----:B------:R-:W-:Y:S02]  /*41c0*/  MOV R114, R107 ;  /* 0x0000006b00727202 */ /* 0x000fe40000000f00 */
[----:B------:R-:W-:-:S07]  /*41d0*/  MOV R0, R112 ;  /* 0x0000007000007202 */ /* 0x000fce0000000f00 */
[----:B------:R-:W-:Y:S05]  /*41e0*/  WARPSYNC.COLLECTIVE R113, `(.L_x_5484) ;  /* 0x0000000071087348 */ /* 0x000fea0003c00000 */
[----:B------:R0:W1:Y:S02]  /*41f0*/  SHFL.BFLY P1, R112, R114, R115, R116 ;  /* 0x0c00007372707389 */ /* 0x0000640000020074 */
[----:B01----:R-:W-:Y:S05]  /*4200*/  ENDCOLLECTIVE ;  /* 0x000000000000791b */ /* 0x003fea0003800000 */
.L_x_5484:
[----:B------:R-:W-:Y:S05]  /*4210*/  BRA `(.L_x_5485) ;  /* 0xffffffcc00c07947 */ /* 0x000fea000383ffff */
.L_x_5486:
        /* <DEDUP_REMOVED lines=14> */
.L_x_11251:


//--------------------- .text._ZN10layer_norm13ln_bwd_kernelINS_13Kernel_traitsIf6__halfS2_S2_fjLj512ELj1ELj4ELj1ELj16ENS_18Kernel_traits_baseILj512EfS2_S2_S2_fjLj128EEEEELb0ELb1ELb0ELb0EEEvNS_9BwdParamsE --------------------------
	.section	.text._ZN10layer_norm13ln_bwd_kernelINS_13Kernel_traitsIf6__halfS2_S2_fjLj512ELj1ELj4ELj1ELj16ENS_18Kernel_traits_baseILj512EfS2_S2_S2_fjLj128EEEEELb0ELb1ELb0ELb0EEEvNS_9BwdParamsE,"ax",@progbits
	.align	128
        .global         _ZN10layer_norm13ln_bwd_kernelINS_13Kernel_traitsIf6__halfS2_S2_fjLj512ELj1ELj4ELj1ELj16ENS_18Kernel_traits_baseILj512EfS2_S2_S2_fjLj128EEEEELb0ELb1ELb0ELb0EEEvNS_9BwdParamsE
        .type           _ZN10layer_norm13ln_bwd_kernelINS_13Kernel_traitsIf6__halfS2_S2_fjLj512ELj1ELj4ELj1ELj16ENS_18Kernel_traits_baseILj512EfS2_S2_S2_fjLj128EEEEELb0ELb1ELb0ELb0EEEvNS_9BwdParamsE,@function
        .size           _ZN10layer_norm13ln_bwd_kernelINS_13Kernel_traitsIf6__halfS2_S2_fjLj512ELj1ELj4ELj1ELj16ENS_18Kernel_traits_baseILj512EfS2_S2_S2_fjLj128EEEEELb0ELb1ELb0ELb0EEEvNS_9BwdParamsE,(.L_x_11252 - _ZN10layer_norm13ln_bwd_kernelINS_13Kernel_traitsIf6__halfS2_S2_fjLj512ELj1ELj4ELj1ELj16ENS_18Kernel_traits_baseILj512EfS2_S2_S2_fjLj128EEEEELb0ELb1ELb0ELb0EEEvNS_9BwdParamsE)
        .other          _ZN10layer_norm13ln_bwd_kernelINS_13Kernel_traitsIf6__halfS2_S2_fjLj512ELj1ELj4ELj1ELj16ENS_18Kernel_traits_baseILj512EfS2_S2_S2_fjLj128EEEEELb0ELb1ELb0ELb0EEEvNS_9BwdParamsE,@"STO_CUDA_ENTRY STV_DEFAULT"
_ZN10layer_norm13ln_bwd_kernelINS_13Kernel_traitsIf6__halfS2_S2_fjLj512ELj1ELj4ELj1ELj16ENS_18Kernel_traits_baseILj512EfS2_S2_S2_fjLj128EEEEELb0ELb1ELb0ELb0EEEvNS_9BwdParamsE:
.text._ZN10layer_norm13ln_bwd_kernelINS_13Kernel_traitsIf6__halfS2_S2_fjLj512ELj1ELj4ELj1ELj16ENS_18Kernel_traits_baseILj512EfS2_S2_S2_fjLj128EEEEELb0ELb1ELb0ELb0EEEvNS_9BwdParamsE:
        /* <DEDUP_REMOVED lines=92> */
.L_x_5511:
        /* <DEDUP_REMOVED lines=39> */
[--C-:B------:R-:W-:Y:S02]  /*0830*/  HADD2.F32 R129, -RZ, R109.reuse.H0_H0 ;  /* 0x2000006dff817230 */ /* 0x100fe40000004100 */
[----:B------:R-:W-:Y:S02]  /*0840*/  HADD2.F32 R139, -RZ, R110.H1_H1 ;  /* 0x3000006eff8b7230 */ /* 0x000fe40000004100 */
[----:B------:R-:W-:Y:S01]  /*0850*/  FADD.FTZ R110, -R136, R125 ;  /* 0x0000007d886e7221 */ /* 0x000fe20000010100 */
        /* <DEDUP_REMOVED lines=9> */
[C---:B------:R-:W-:Y:S01]  /*08f0*/  FADD.FTZ R112, -R136.reuse, R129 ;  /* 0x0000008188707221 */ /* 0x040fe20000010100 */
[----:B------:R-:W-:Y:S02]  /*0900*/  HADD2.F32 R141, -RZ, R111.H0_H0 ;  /* 0x2000006fff8d7230 */ /* 0x000fe40000004100 */
[----:B------:R-:W-:Y:S01]  /*0910*/  FADD.FTZ R130, -R136, R131 ;  /* 0x0000008388827221 */ /* 0x000fe20000010100 */
[----:B------:R-:W-:Y:S02]  /*0920*/  HADD2.F32 R109, -RZ, R113.H0_H0 ;  /* 0x20000071ff6d7230 */ /* 0x000fe40000004100 */
[----:B------:R-:W-:Y:S01]  /*0930*/  FADD.FTZ R104, R104, R133 ;  /* 0x0000008568687221 */ /* 0x000fe20000010000 */
[----:B------:R-:W-:Y:S02]  /*0940*/  HADD2.F32 R111, -RZ, R111.H1_H1 ;  /* 0x3000006fff6f7230 */ /* 0x000fe40000004100 */
[----:B------:R-:W-:Y:S01]  /*0950*/  FMUL.FTZ R134, R121, R134 ;  /* 0x0000008679867220 */ /* 0x000fe20000410000 */
[-C--:B------:R-:W-:Y:S01]  /*0960*/  FFMA.FTZ R96, R135, R133.reuse, R96 ;  /* 0x0000008587607223 */ /* 0x080fe20000010060 */
[----:B------:R-:W-:Y:S01]  /*0970*/  FMUL.FTZ R131, R121, R112 ;  /* 0x0000007079837220 */ /* 0x000fe20000410000 */
[----:B------:R-:W-:Y:S01]  /*0980*/  FMUL.FTZ R133, R20, R133 ;  /* 0x0000008514857220 */ /* 0x000fe20000410000 */
[----:B------:R-:W-:-:S02]  /*0990*/  HADD2.F32 R124, -RZ, R113.H1_H1 ;  /* 0x30000071ff7c7230 */ /* 0x000fc40000004100 */
[----:B------:R-:W-:Y:S01]  /*09a0*/  FADD.FTZ R105, R105, R132 ;  /* 0x0000008469697221 */ /* 0x000fe20000010000 */
[-C--:B------:R-:W-:Y:S01]  /*09b0*/  FFMA.FTZ R97, R134, R132.reuse, R97 ;  /* 0x0000008486617223 */ /* 0x080fe20000010061 */
[----:B------:R-:W-:Y:S01]  /*09c0*/  FADD.FTZ R106, R106, R109 ;  /* 0x0000006d6a6a7221 */ /* 0x000fe20000010000 */
[-C--:B------:R-:W-:Y:S01]  /*09d0*/  FFMA.FTZ R98, R131, R109.reuse, R98 ;  /* 0x0000006d83627223 */ /* 0x080fe20000010062 */
[----:B------:R-:W-:Y:S01]  /*09e0*/  FMUL.FTZ R129, R22, R109 ;  /* 0x0000006d16817220 */ /* 0x000fe20000410000 */
[----:B------:R-:W-:Y:S01]  /*09f0*/  FADD.FTZ R140, -R136, R111 ;  /* 0x0000006f888c7221 */ /* 0x000fe20000010100 */
[----:B------:R-:W-:Y:S01]  /*0a00*/  FMUL.FTZ R132, R21, R132 ;  /* 0x0000008415847220 */ /* 0x000fe20000410000 */
[----:B------:R-:W-:Y:S01]  /*0a10*/  FMUL.FTZ R130, R121, R130 ;  /* 0x0000008279827220 */ /* 0x000fe20000410000 */
[----:B------:R-:W-:Y:S01]  /*0a20*/  FADD.FTZ R109, RZ, R133 ;  /* 0x00000085ff6d7221 */ /* 0x000fe20000010000 */
[----:B------:R-:W-:Y:S01]  /*0a30*/  FFMA.FTZ R111, R135, R133, RZ ;  /* 0x00000085876f7223 */ /* 0x000fe200000100ff */
[----:B------:R-:W-:Y:S01]  /*0a40*/  FADD.FTZ R107, R107, R124 ;  /* 0x0000007c6b6b7221 */ /* 0x000fe20000010000 */
[-C--:B------:R-:W-:Y:S01]  /*0a50*/  FFMA.FTZ R99, R130, R124.reuse, R99 ;  /* 0x0000007c82637223 */ /* 0x080fe20000010063 */
        /* <DEDUP_REMOVED lines=8> */
[----:B------:R-:W-:-:S02]  /*0ae0*/  HADD2.F32 R143, -RZ, R115.H0_H0 ;  /* 0x20000073ff8f7230 */ /* 0x000fc40000004100 */
[----:B------:R-:W-:Y:S01]  /*0af0*/  FADD.FTZ R111, R110, R127 ;  /* 0x0000007f6e6f7221 */ /* 0x000fe20000010000 */
[----:B------:R-:W-:Y:S01]  /*0b00*/  FFMA.FTZ R110, R130, R127, R109 ;  /* 0x0000007f826e7223 */ /* 0x000fe2000001006d */
[----:B------:R-:W-:Y:S02]  /*0b10*/  HADD2.F32 R108, -RZ, R115.H1_H1 ;  /* 0x30000073ff6c7230 */ /* 0x000fe40000004100 */
        /* <DEDUP_REMOVED lines=23> */
.L_x_5491:
[----:B------:R-:W-:Y:S05]  /*0c90*/  BSYNC.RECONVERGENT B1 ;  /* 0x0000000000017941 */ /* 0x000fea0003800200 */
.L_x_5490:
        /* <DEDUP_REMOVED lines=8> */
[--C-:B------:R-:W-:Y:S02]  /*0d20*/  HADD2.F32 R141, -RZ, R15.reuse.H0_H0 ;  /* 0x2000000fff8d7230 */ /* 0x100fe40000004100 */
[--C-:B------:R-:W-:Y:S02]  /*0d30*/  HADD2.F32 R7, -RZ, R12.reuse.H0_H0 ;  /* 0x2000000cff077230 */ /* 0x100fe40000004100 */
[C---:B------:R-:W-:Y:S01]  /*0d40*/  FADD.FTZ R110, -R136.reuse, R117 ;  /* 0x00000075886e7221 */ /* 0x040fe20000010100 */
[----:B------:R-:W-:Y:S02]  /*0d50*/  HADD2.F32 R15, -RZ, R15.H1_H1 ;  /* 0x3000000fff0f7230 */ /* 0x000fe40000004100 */
[----:B------:R-:W-:Y:S01]  /*0d60*/  FADD.FTZ R138, -R136, R141 ;  /* 0x0000008d888a7221 */ /* 0x000fe20000010100 */
[----:B------:R-:W-:-:S02]  /*0d70*/  HADD2.F32 R111, -RZ, R12.H1_H1 ;  /* 0x3000000cff6f7230 */ /* 0x000fc40000004100 */
[C---:B------:R-:W-:Y:S01]  /*0d80*/  FADD.FTZ R6, -R136.reuse, R7 ;  /* 0x0000000788067221 */ /* 0x040fe20000010100 */
[----:B------:R-:W-:Y:S02]  /*0d90*/  HADD2.F32 R119, -RZ, R13.H1_H1 ;  /* 0x3000000dff777230 */ /* 0x000fe40000004100 */
[C---:B------:R-:W-:Y:S01]  /*0da0*/  FADD.FTZ R140, -R136.reuse, R15 ;  /* 0x0000000f888c7221 */ /* 0x040fe20000010100 */
[----:B------:R-:W-:Y:S02]  /*0db0*/  HADD2.F32 R137, -RZ, R14.H0_H0 ;  /* 0x2000000eff897230 */ /* 0x000fe40000004100 */
[----:B------:R-:W-:Y:S01]  /*0dc0*/  FADD.FTZ R12, -R136, R111 ;  /* 0x0000006f880c7221 */ /* 0x000fe20000010100 */
[----:B---3--:R-:W-:Y:S02]  /*0dd0*/  HADD2.F32 R13, -RZ, R8.H0_H0 ;  /* 0x20000008ff0d7230 */ /* 0x008fe40000004100 */
[----:B-----5:R-:W-:Y:S01]  /*0de0*/  FMUL.FTZ R7, R121, R6 ;  /* 0x0000000679077220 */ /* 0x020fe20000410000 */
[----:B------:R-:W-:-:S02]  /*0df0*/  HADD2.F32 R139, -RZ, R14.H1_H1 ;  /* 0x3000000eff8b7230 */ /* 0x000fc40000004100 */
[----:B------:R-:W-:Y:S01]  /*0e00*/  FADD.FTZ R120, -R136, R137 ;  /* 0x0000008988787221 */ /* 0x000fe20000010100 */
[--C-:B------:R-:W-:Y:S02]  /*0e10*/  HADD2.F32 R15, -RZ, R9.reuse.H0_H0 ;  /* 0x20000009ff0f7230 */ /* 0x100fe40000004100 */
[C---:B------:R-:W-:Y:S01]  /*0e20*/  FMUL.FTZ R6, R121.reuse, R12 ;  /* 0x0000000c79067220 */ /* 0x040fe20000410000 */
[----:B------:R-:W-:Y:S02]  /*0e30*/  HADD2.F32 R118, -RZ, R9.H1_H1 ;  /* 0x30000009ff767230 */ /* 0x000fe40000004100 */
[----:B------:R-:W-:Y:S01]  /*0e40*/  FMUL.FTZ R9, R121, R110 ;  /* 0x0000006e79097220 */ /* 0x000fe20000410000 */
[----:B------:R-:W-:Y:S02]  /*0e50*/  HADD2.F32 R14, -RZ, R8.H1_H1 ;  /* 0x30000008ff0e7230 */ /* 0x000fe40000004100 */
[----:B------:R-:W-:Y:S01]  /*0e60*/  FMUL.FTZ R8, R36, R13 ;  /* 0x0000000d24087220 */ /* 0x000fe20000410000 */
[----:B------:R-:W-:-:S02]  /*0e70*/  HADD2.F32 R111, -RZ, R10.H0_H0 ;  /* 0x2000000aff6f7230 */ /* 0x000fc40000004100 */
[----:B------:R-:W-:Y:S01]  /*0e80*/  FADD.FTZ R66, R66, R15 ;  /* 0x0000000f42427221 */ /* 0x000fe20000010000 */
[-C--:B------:R-:W-:Y:S01]  /*0e90*/  FFMA.FTZ R58, R9, R15.reuse, R58 ;  /* 0x0000000f093a7223 */ /* 0x080fe2000001003a */
[----:B------:R-:W-:Y:S01]  /*0ea0*/  FMUL.FTZ R12, R38, R15 ;  /* 0x0000000f260c7220 */ /* 0x000fe20000410000 */
[--C-:B------:R-:W-:Y:S02]  /*0eb0*/  HADD2.F32 R137, -RZ, R11.reuse.H0_H0 ;  /* 0x2000000bff897230 */ /* 0x100fe40000004100 */
[----:B------:R-:W-:Y:S01]  /*0ec0*/  FMUL.FTZ R15, R121, R120 ;  /* 0x00000078790f7220 */ /* 0x000fe20000410000 */
[----:B------:R-:W-:Y:S02]  /*0ed0*/  HADD2.F32 R142, -RZ, R11.H1_H1 ;  /* 0x3000000bff8e7230 */ /* 0x000fe40000004100 */
        /* <DEDUP_REMOVED lines=11> */
[----:B------:R-:W-:Y:S01]  /*0f90*/  FADD.FTZ R122, -R136, R139 ;  /* 0x0000008b887a7221 */ /* 0x000fe20000010100 */
[----:B------:R-:W-:-:S02]  /*0fa0*/  HADD2.F32 R136, -RZ, R10.H1_H1 ;  /* 0x3000000aff887230 */ /* 0x000fc40000004100 */
        /* <DEDUP_REMOVED lines=31> */
.L_x_5489:
        /* <DEDUP_REMOVED lines=16> */
[--C-:B------:R-:W-:Y:S02]  /*12a0*/  HADD2.F32 R135, -RZ, R110.reuse.H0_H0 ;  /* 0x2000006eff877230 */ /* 0x100fe40000004100 */
[--C-:B------:R-:W-:Y:S02]  /*12b0*/  HADD2.F32 R129, -RZ, R109.reuse.H0_H0 ;  /* 0x2000006dff817230 */ /* 0x100fe40000004100 */
[----:B------:R-:W-:Y:S02]  /*12c0*/  HADD2.F32 R139, -RZ, R110.H1_H1 ;  /* 0x3000006eff8b7230 */ /* 0x000fe40000004100 */
[----:B------:R-:W-:Y:S01]  /*12d0*/  FADD.FTZ R110, -R136, R125 ;  /* 0x0000007d886e7221 */ /* 0x000fe20000010100 */
[----:B------:R-:W-:-:S02]  /*12e0*/  HADD2.F32 R131, -RZ, R109.H1_H1 ;  /* 0x3000006dff837230 */ /* 0x000fc40000004100 */
[C---:B------:R-:W-:Y:S01]  /*12f0*/  FADD.FTZ R126, -R136.reuse, R135 ;  /* 0x00000087887e7221 */ /* 0x040fe20000010100 */
[----:B---3--:R-:W-:Y:S02]  /*1300*/  HADD2.F32 R133, -RZ, R112.H0_H0 ;  /* 0x20000070ff857230 */ /* 0x008fe40000004100 */
[----:B-----5:R-:W-:Y:S01]  /*1310*/  FMUL.FTZ R135, R121, R110 ;  /* 0x0000006e79877220 */ /* 0x020fe20000410000 */
[--C-:B------:R-:W-:Y:S02]  /*1320*/  HADD2.F32 R137, -RZ, R114.reuse.H0_H0 ;  /* 0x20000072ff897230 */ /* 0x100fe40000004100 */
[C---:B------:R-:W-:Y:S01]  /*1330*/  FADD.FTZ R130, -R136.reuse, R131 ;  /* 0x0000008388827221 */ /* 0x040fe20000010100 */
[----:B------:R-:W-:Y:S02]  /*1340*/  HADD2.F32 R138, -RZ, R114.H1_H1 ;  /* 0x30000072ff8a7230 */ /* 0x000fe40000004100 */
[----:B------:R-:W-:Y:S01]  /*1350*/  FADD.FTZ R114, -R136, R129 ;  /* 0x0000008188727221 */ /* 0x000fe20000010100 */
[----:B------:R-:W-:-:S02]  /*1360*/  HADD2.F32 R127, -RZ, R108.H1_H1 ;  /* 0x3000006cff7f7230 */ /* 0x000fc40000004100 */
[----:B------:R-:W-:Y:S01]  /*1370*/  FADD.FTZ R104, R104, R133 ;  /* 0x0000008568687221 */ /* 0x000fe20000010000 */
[----:B------:R-:W-:Y:S02]  /*1380*/  HADD2.F32 R141, -RZ, R111.H0_H0 ;  /* 0x2000006fff8d7230 */ /* 0x000fe40000004100 */
[-C--:B------:R-:W-:Y:S01]  /*1390*/  FFMA.FTZ R96, R135, R133.reuse, R96 ;  /* 0x0000008587607223 */ /* 0x080fe20000010060 */
[----:B------:R-:W-:Y:S02]  /*13a0*/  HADD2.F32 R109, -RZ, R113.H0_H0 ;  /* 0x20000071ff6d7230 */ /* 0x000fe40000004100 */
[----:B------:R-:W-:Y:S01]  /*13b0*/  FMUL.FTZ R131, R121, R114 ;  /* 0x0000007279837220 */ /* 0x000fe20000410000 */
[----:B------:R-:W-:Y:S02]  /*13c0*/  HADD2.F32 R111, -RZ, R111.H1_H1 ;  /* 0x3000006fff6f7230 */ /* 0x000fe40000004100 */
[----:B------:R-:W-:Y:S01]  /*13d0*/  FMUL.FTZ R133, R20, R133 ;  /* 0x0000008514857220 */ /* 0x000fe20000410000 */
[----:B------:R-:W-:-:S02]  /*13e0*/  HADD2.F32 R112, -RZ, R112.H1_H1 ;  /* 0x30000070ff707230 */ /* 0x000fc40000004100 */
[----:B------:R-:W-:Y:S01]  /*13f0*/  FADD.FTZ R134, -R136, R127 ;  /* 0x0000007f88867221 */ /* 0x000fe20000010100 */
[----:B------:R-:W-:Y:S02]  /*1400*/  HADD2.F32 R124, -RZ, R113.H1_H1 ;  /* 0x30000071ff7c7230 */ /* 0x000fe40000004100 */
[----:B------:R-:W-:Y:S01]  /*1410*/  FADD.FTZ R106, R106, R109 ;  /* 0x0000006d6a6a7221 */ /* 0x000fe20000010000 */
[-C--:B------:R-:W-:Y:S01]  /*1420*/  FFMA.FTZ R98, R131, R109.reuse, R98 ;  /* 0x0000006d83627223 */ /* 0x080fe20000010062 */
[----:B------:R-:W-:Y:S01]  /*1430*/  FMUL.FTZ R129, R22, R109 ;  /* 0x0000006d16817220 */ /* 0x000fe20000410000 */
[----:B------:R-:W-:Y:S01]  /*1440*/  FADD.FTZ R142, -R136, R111 ;  /* 0x0000006f888e7221 */ /* 0x000fe20000010100 */
[----:B------:R-:W-:Y:S01]  /*1450*/  FMUL.FTZ R132, R21, R112 ;  /* 0x0000007015847220 */ /* 0x000fe20000410000 */
[C---:B------:R-:W-:Y:S01]  /*1460*/  FMUL.FTZ R130, R121.reuse, R130 ;  /* 0x0000008279827220 */ /* 0x040fe20000410000 */
[----:B------:R-:W-:Y:S01]  /*1470*/  FADD.FTZ R109, RZ, R133 ;  /* 0x00000085ff6d7221 */ /* 0x000fe20000010000 */
[----:B------:R-:W-:Y:S01]  /*1480*/  FMUL.FTZ R134, R121, R134 ;  /* 0x0000008679867220 */ /* 0x000fe20000410000 */
[----:B------:R-:W-:Y:S01]  /*1490*/  FFMA.FTZ R111, R135, R133, RZ ;  /* 0x00000085876f7223 */ /* 0x000fe200000100ff */
[----:B------:R-:W-:Y:S01]  /*14a0*/  FADD.FTZ R107, R107, R124 ;  /* 0x0000007c6b6b7221 */ /* 0x000fe20000010000 */
[-C--:B------:R-:W-:Y:S01]  /*14b0*/  FFMA.FTZ R99, R130, R124.reuse, R99 ;  /* 0x0000007c82637223 */ /* 0x080fe20000010063 */
[----:B------:R-:W-:Y:S01]  /*14c0*/  FMUL.FTZ R127, R23, R124 ;  /* 0x0000007c177f7220 */ /* 0x000fe20000410000 */
[----:B------:R-:W-:Y:S01]  /*14d0*/  FADD.FTZ R110, R109, R132 ;  /* 0x000000846d6e7221 */ /* 0x000fe20000010000 */
[----:B------:R-:W-:Y:S01]  /*14e0*/  FFMA.FTZ R124, R134, R132, R111 ;  /* 0x00000084867c7223 */ /* 0x000fe2000001006f */
[----:B------:R-:W-:Y:S01]  /*14f0*/  FADD.FTZ R128, -R136, R139 ;  /* 0x0000008b88807221 */ /* 0x000fe20000010100 */
[----:B------:R-:W-:Y:S01]  /*1500*/  FADD.FTZ R105, R105, R112 ;  /* 0x0000007069697221 */ /* 0x000fe20000010000 */
[----:B------:R-:W-:Y:S01]  /*1510*/  FADD.FTZ R110, R110, R129 ;  /* 0x000000816e6e7221 */ /* 0x000fe20000010000 */
[----:B------:R-:W-:Y:S01]  /*1520*/  FFMA.FTZ R109, R131, R129, R124 ;  /* 0x00000081836d7223 */ /* 0x000fe2000001007c */
[----:B------:R-:W-:Y:S01]  /*1530*/  FFMA.FTZ R97, R134, R112, R97 ;  /* 0x0000007086617223 */ /* 0x000fe20000010061 */
[----:B------:R-:W-:Y:S01]  /*1540*/  FMUL.FTZ R113, R121, R126 ;  /* 0x0000007e79717220 */ /* 0x000fe20000410000 */
[----:B------:R-:W-:Y:S01]  /*1550*/  FADD.FTZ R111, R110, R127 ;  /* 0x0000007f6e6f7221 */ /* 0x000fe20000010000 */
[----:B------:R-:W-:Y:S01]  /*1560*/  FMUL.FTZ R112, R24, R137 ;  /* 0x0000008918707220 */ /* 0x000fe20000410000 */
[----:B------:R-:W-:Y:S01]  /*1570*/  FFMA.FTZ R110, R130, R127, R109 ;  /* 0x0000007f826e7223 */ /* 0x000fe2000001006d */
[----:B------:R-:W-:-:S02]  /*1580*/  HADD2.F32 R143, -RZ, R115.H0_H0 ;  /* 0x20000073ff8f7230 */ /* 0x000fc40000004100 */
[----:B------:R-:W-:Y:S01]  /*1590*/  FMUL.FTZ R114, R121, R128 ;  /* 0x0000008079727220 */ /* 0x000fe20000410000 */
[----:B------:R-:W-:Y:S02]  /*15a0*/  HADD2.F32 R108, -RZ, R115.H1_H1 ;  /* 0x30000073ff6c7230 */ /* 0x000fe40000004100 */
        /* <DEDUP_REMOVED lines=23> */
.L_x_5494:
[----:B------:R-:W-:Y:S05]  /*1720*/  BSYNC.RECONVERGENT B1 ;  /* 0x0000000000017941 */ /* 0x000fea0003800200 */
.L_x_5493:
        /* <DEDUP_REMOVED lines=10> */
[--C-:B---3--:R-:W-:Y:S02]  /*17d0*/  HADD2.F32 R117, -RZ, R13.reuse.H0_H0 ;  /* 0x2000000dff757230 */ /* 0x108fe40000004100 */
[----:B------:R-:W-:Y:S02]  /*17e0*/  HADD2.F32 R119, -RZ, R13.H1_H1 ;  /* 0x3000000dff777230 */ /* 0x000fe40000004100 */
[----:B------:R-:W-:Y:S02]  /*17f0*/  HADD2.F32 R13, -RZ, R14.H1_H1 ;  /* 0x3000000eff0d7230 */ /* 0x000fe40000004100 */
        /* <DEDUP_REMOVED lines=9> */
[----:B------:R-:W-:Y:S02]  /*1890*/  HADD2.F32 R137, -RZ, R14.H0_H0 ;  /* 0x2000000eff897230 */ /* 0x000fe40000004100 */
[----:B------:R-:W-:Y:S01]  /*18a0*/  FADD.FTZ R140, -R136, R15 ;  /* 0x0000000f888c7221 */ /* 0x000fe20000010100 */
[----:B----4-:R-:W-:-:S02]  /*18b0*/  HADD2.F32 R13, -RZ, R8.H0_H0 ;  /* 0x20000008ff0d7230 */ /* 0x010fc40000004100 */
[C---:B------:R-:W-:Y:S01]  /*18c0*/  FADD.FTZ R12, -R136.reuse, R111 ;  /* 0x0000006f880c7221 */ /* 0x040fe20000010100 */
[--C-:B------:R-:W-:Y:S02]  /*18d0*/  HADD2.F32 R15, -RZ, R9.reuse.H0_H0 ;  /* 0x20000009ff0f7230 */ /* 0x100fe40000004100 */
[----:B------:R-:W-:Y:S01]  /*18e0*/  FADD.FTZ R120, -R136, R137 ;  /* 0x0000008988787221 */ /* 0x000fe20000010100 */
[----:B------:R-:W-:Y:S02]  /*18f0*/  HADD2.F32 R118, -RZ, R9.H1_H1 ;  /* 0x30000009ff767230 */ /* 0x000fe40000004100 */
[C---:B-----5:R-:W-:Y:S01]  /*1900*/  FMUL.FTZ R9, R121.reuse, R110 ;  /* 0x0000006e79097220 */ /* 0x060fe20000410000 */
[----:B------:R-:W-:Y:S02]  /*1910*/  HADD2.F32 R14, -RZ, R8.H1_H1 ;  /* 0x30000008ff0e7230 */ /* 0x000fe40000004100 */
[----:B------:R-:W-:Y:S01]  /*1920*/  FMUL.FTZ R8, R36, R13 ;  /* 0x0000000d24087220 */ /* 0x000fe20000410000 */
[C---:B------:R-:W-:Y:S01]  /*1930*/  FMUL.FTZ R7, R121.reuse, R6 ;  /* 0x0000000679077220 */ /* 0x040fe20000410000 */
        /* <DEDUP_REMOVED lines=49> */
.L_x_5492:
[----:B------:R-:W-:Y:S05]  /*1c50*/  BSYNC.RECONVERGENT B0 ;  /* 0x0000000000007941 */ /* 0x000fea0003800200 */
.L_x_5488:
        /* <DEDUP_REMOVED lines=20> */
.L_x_5529:
        /* <DEDUP_REMOVED lines=15> */
[--C-:B-----5:R-:W-:Y:S02]  /*1e90*/  HADD2.F32 R143, -RZ, R111.reuse.H0_H0 ;  /* 0x2000006fff8f7230 */ /* 0x120fe40000004100 */
[-CC-:B------:R-:W-:Y:S01]  /*1ea0*/  FFMA.FTZ R139, R125, R136.reuse, R137.reuse ;  /* 0x000000887d8b7223 */ /* 0x180fe20000010089 */
[----:B------:R-:W-:Y:S02]  /*1eb0*/  HADD2.F32 R147, -RZ, R111.H1_H1 ;  /* 0x3000006fff937230 */ /* 0x000fe40000004100 */
[-CC-:B------:R-:W-:Y:S01]  /*1ec0*/  FFMA.FTZ R145, R128, R136.reuse, R137.reuse ;  /* 0x0000008880917223 */ /* 0x180fe20000010089 */
[-CC-:B------:R-:W-:Y:S01]  /*1ed0*/  FFMA.FTZ R111, R113, R136.reuse, R137.reuse ;  /* 0x00000088716f7223 */ /* 0x180fe20000010089 */
[----:B------:R-:W-:Y:S01]  /*1ee0*/  FFMA.FTZ R138, R114, R136, R137 ;  /* 0x00000088728a7223 */ /* 0x000fe20000010089 */
[--C-:B------:R-:W-:Y:S02]  /*1ef0*/  HADD2.F32 R140, -RZ, R110.reuse.H0_H0 ;  /* 0x2000006eff8c7230 */ /* 0x100fe40000004100 */
[----:B------:R-:W-:Y:S01]  /*1f00*/  FADD.FTZ R142, R124, -R139 ;  /* 0x8000008b7c8e7221 */ /* 0x000fe20000010000 */
[----:B------:R-:W-:-:S02]  /*1f10*/  HADD2.F32 R141, -RZ, R110.H1_H1 ;  /* 0x3000006eff8d7230 */ /* 0x000fc40000004100 */
[----:B------:R-:W-:Y:S01]  /*1f20*/  FADD.FTZ R146, R126, -R145 ;  /* 0x800000917e927221 */ /* 0x000fe20000010000 */
        /* <DEDUP_REMOVED lines=9> */
[-CC-:B------:R-:W-:Y:S01]  /*1fc0*/  FFMA.FTZ R146, R130, R136.reuse, R137.reuse ;  /* 0x0000008882927223 */ /* 0x180fe20000010089 */
[----:B------:R-:W-:Y:S01]  /*1fd0*/  FMUL.FTZ R110, R142, R123 ;  /* 0x0000007b8e6e7220 */ /* 0x000fe20000410000 */
[----:B------:R-:W-:Y:S01]  /*1fe0*/  FFMA.FTZ R142, R131, R136, R137 ;  /* 0x00000088838e7223 */ /* 0x000fe20000010089 */
[----:B------:R-:W-:Y:S01]  /*1ff0*/  FFMA.FTZ R78, R139, R143, R78 ;  /* 0x0000008f8b4e7223 */ /* 0x000fe2000001004e */
[----:B------:R-:W-:Y:S01]  /*2000*/  FFMA.FTZ R76, R111, R140, R76 ;  /* 0x0000008c6f4c7223 */ /* 0x000fe2000001004c */
[----:B------:R-:W-:-:S02]  /*2010*/  HADD2.F32 R143, -RZ, R109.H0_H0 ;  /* 0x2000006dff8f7230 */ /* 0x000fc40000004100 */
[-CC-:B------:R-:W-:Y:S01]  /*2020*/  FFMA.FTZ R140, R135, R136.reuse, R137.reuse ;  /* 0x00000088878c7223 */ /* 0x180fe20000010089 */
[----:B------:R-:W-:Y:S02]  /*2030*/  HADD2.F32 R145, -RZ, R109.H1_H1 ;  /* 0x3000006dff917230 */ /* 0x000fe40000004100 */
[----:B------:R-:W-:Y:S01]  /*2040*/  FADD.FTZ R146, R127, -R146 ;  /* 0x800000927f927221 */ /* 0x000fe20000010000 */
[----:B------:R-:W-:Y:S01]  /*2050*/  FFMA.FTZ R109, R134, R136, R137 ;  /* 0x00000088866d7223 */ /* 0x000fe20000010089 */
[----:B------:R-:W-:Y:S01]  /*2060*/  FADD.FTZ R142, R129, -R142 ;  /* 0x8000008e818e7221 */ /* 0x000fe20000010000 */
[----:B------:R-:W-:Y:S01]  /*2070*/  FADD.FTZ R140, R133, -R140 ;  /* 0x8000008c858c7221 */ /* 0x000fe20000010000 */
[C---:B------:R-:W-:Y:S01]  /*2080*/  FMUL.FTZ R148, R121.reuse, R146 ;  /* 0x0000009279947220 */ /* 0x040fe20000410000 */
[----:B------:R-:W-:Y:S01]  /*2090*/  FADD.FTZ R146, R132, -R109 ;  /* 0x8000006d84927221 */ /* 0x000fe20000010000 */
[C---:B------:R-:W-:Y:S01]  /*20a0*/  FMUL.FTZ R142, R121.reuse, R142 ;  /* 0x0000008e798e7220 */ /* 0x040fe20000410000 */
[C---:B------:R-:W-:Y:S01]  /*20b0*/  FMUL.FTZ R140, R121.reuse, R140 ;  /* 0x0000008c798c7220 */ /* 0x040fe20000410000 */
[----:B------:R-:W-:Y:S01]  /*20c0*/  FFMA.FTZ R77, R110, R141, R77 ;  /* 0x0000008d6e4d7223 */ /* 0x000fe2000001004d */
[----:B------:R-:W-:Y:S01]  /*20d0*/  FMUL.FTZ R146, R121, R146 ;  /* 0x0000009279927220 */ /* 0x000fe20000410000 */
[----:B------:R-:W-:Y:S01]  /*20e0*/  FMUL.FTZ R141, R142, R123 ;  /* 0x0000007b8e8d7220 */ /* 0x000fe20000410000 */
[----:B------:R-:W-:-:S02]  /*20f0*/  HADD2.F32 R144, -RZ, R108.H0_H0 ;  /* 0x2000006cff907230 */ /* 0x000fc40000004100 */
[-C--:B------:R-:W-:Y:S01]  /*2100*/  FMUL.FTZ R148, R148, R123.reuse ;  /* 0x0000007b94947220 */ /* 0x080fe20000410000 */
[-C--:B------:R-:W-:Y:S01]  /*2110*/  FMUL.FTZ R109, R140, R123.reuse ;  /* 0x0000007b8c6d7220 */ /* 0x080fe20000410000 */
[----:B------:R-:W-:Y:S01]  /*2120*/  FMUL.FTZ R146, R146, R123 ;  /* 0x0000007b92927220 */ /* 0x000fe20000410000 */
[----:B------:R-:W-:Y:S01]  /*2130*/  FFMA.FTZ R142, R141, R143, R74 ;  /* 0x0000008f8d8e7223 */ /* 0x000fe2000001004a */
[----:B------:R-:W-:Y:S01]  /*2140*/  FFMA.FTZ R143, R148, R145, R75 ;  /* 0x00000091948f7223 */ /* 0x000fe2000001004b */
[----:B------:R-:W-:Y:S01]  /*2150*/  FFMA.FTZ R79, R138, R147, R79 ;  /* 0x000000938a4f7223 */ /* 0x000fe2000001004f */
[----:B------:R-:W-:Y:S01]  /*2160*/  FFMA.FTZ R144, R109, R144, R72 ;  /* 0x000000906d907223 */ /* 0x000fe20000010048 */
        /* <DEDUP_REMOVED lines=10> */
[----:B------:R-:W-:-:S02]  /*2210*/  F2FP.F16.F32.PACK_AB R111, R147, R74 ;  /* 0x0000004a936f723e */ /* 0x000fc400000000ff */
[----:B------:R-:W-:Y:S02]  /*2220*/  F2FP.F16.F32.PACK_AB R110, R139, R72 ;  /* 0x000000488b6e723e */ /* 0x000fe400000000ff */
[----:B------:R-:W-:Y:S02]  /*2230*/  F2FP.F16.F32.PACK_AB R109, R148, R141 ;  /* 0x0000008d946d723e */ /* 0x000fe400000000ff */
[----:B------:R-:W-:Y:S01]  /*2240*/  F2FP.F16.F32.PACK_AB R108, R75, R108 ;  /* 0x0000006c4b6c723e */ /* 0x000fe200000000ff */
[----:B------:R-:W-:Y:S06]  /*2250*/  BRA `(.L_x_5501) ;  /* 0x0000000400007947 */ /* 0x000fec0003800000 */
.L_x_5500:
[--C-:B-----5:R-:W-:Y:S02]  /*2260*/  HADD2.F32 R142, -RZ, R111.reuse.H0_H0 ;  /* 0x2000006fff8e7230 */ /* 0x120fe40000004100 */
[-CC-:B------:R-:W-:Y:S01]  /*2270*/  FFMA.FTZ R89, R113, R136.reuse, R137.reuse ;  /* 0x0000008871597223 */ /* 0x180fe20000010089 */
[----:B------:R-:W-:Y:S02]  /*2280*/  HADD2.F32 R143, -RZ, R111.H1_H1 ;  /* 0x3000006fff8f7230 */ /* 0x000fe40000004100 */
[-CC-:B------:R-:W-:Y:S01]  /*2290*/  FFMA.FTZ R111, R128, R136.reuse, R137.reuse ;  /* 0x00000088806f7223 */ /* 0x180fe20000010089 */
[----:B------:R-:W-:Y:S01]  /*22a0*/  FFMA.FTZ R91, R125, R136, R137 ;  /* 0x000000887d5b7223 */ /* 0x000fe20000010089 */
[----:B------:R-:W-:Y:S01]  /*22b0*/  FADD.FTZ R88, R112, -R89 ;  /* 0x8000005970587221 */ /* 0x000fe20000010000 */
[--C-:B------:R-:W-:Y:S02]  /*22c0*/  HADD2.F32 R140, -RZ, R110.reuse.H0_H0 ;  /* 0x2000006eff8c7230 */ /* 0x100fe40000004100 */
[----:B------:R-:W-:Y:S01]  /*22d0*/  FADD.FTZ R138, R126, -R111 ;  /* 0x8000006f7e8a7221 */ /* 0x000fe20000010000 */
[----:B------:R-:W-:-:S02]  /*22e0*/  HADD2.F32 R141, -RZ, R110.H1_H1 ;  /* 0x3000006eff8d7230 */ /* 0x000fc40000004100 */
[----:B------:R-:W-:Y:S01]  /*22f0*/  FADD.FTZ R110, R124, -R91 ;  /* 0x8000005b7c6e7221 */ /* 0x000fe20000010000 */
[C---:B------:R-:W-:Y:S01]  /*2300*/  FMUL.FTZ R89, R121.reuse, R88 ;  /* 0x0000005879597220 */ /* 0x040fe20000410000 */
[C---:B------:R-:W-:Y:S01]  /*2310*/  FMUL.FTZ R138, R121.reuse, R138 ;  /* 0x0000008a798a7220 */ /* 0x040fe20000410000 */
[----:B------:R-:W-:Y:S01]  /*2320*/  FFMA.FTZ R90, R114, R136, R137 ;  /* 0x00000088725a7223 */ /* 0x000fe20000010089 */
[----:B------:R-:W-:Y:S01]  /*2330*/  FMUL.FTZ R91, R121, R110 ;  /* 0x0000006e795b7220 */ /* 0x000fe20000410000 */
[-C--:B------:R-:W-:Y:S01]  /*2340*/  FMUL.FTZ R111, R89, R123.reuse ;  /* 0x0000007b596f7220 */ /* 0x080fe20000410000 */
[-C--:B------:R-:W-:Y:S01]  /*2350*/  FMUL.FTZ R110, R138, R123.reuse ;  /* 0x0000007b8a6e7220 */ /* 0x080fe20000410000 */
[----:B------:R-:W-:Y:S01]  /*2360*/  FADD.FTZ R90, R115, -R90 ;  /* 0x8000005a735a7221 */ /* 0x000fe20000010000 */
[----:B------:R-:W-:Y:S01]  /*2370*/  FMUL.FTZ R139, R91, R123 ;  /* 0x0000007b5b8b7220 */ /* 0x000fe20000410000 */
[----:B------:R-:W-:Y:S01]  /*2380*/  FFMA.FTZ R76, R111, R140, R76 ;  /* 0x0000008c6f4c7223 */ /* 0x000fe2000001004c */
[----:B------:R-:W-:Y:S01]  /*2390*/  FFMA.FTZ R79, R110, R143, R79 ;  /* 0x0000008f6e4f7223 */ /* 0x000fe2000001004f */
[----:B------:R-:W-:-:S02]  /*23a0*/  HADD2.F32 R143, -RZ, R109.H0_H0 ;  /* 0x2000006dff8f7230 */ /* 0x000fc40000004100 */
[-CC-:B------:R-:W-:Y:S01]  /*23b0*/  FFMA.FTZ R140, R131, R136.reuse, R137.reuse ;  /* 0x00000088838c7223 */ /* 0x180fe20000010089 */
[----:B------:R-:W-:Y:S02]  /*23c0*/  HADD2.F32 R149, -RZ, R109.H1_H1 ;  /* 0x3000006dff957230 */ /* 0x000fe40000004100 */
[-CC-:B------:R-:W-:Y:S01]  /*23d0*/  FFMA.FTZ R146, R130, R136.reuse, R137.reuse ;  /* 0x0000008882927223 */ /* 0x180fe20000010089 */
[--C-:B------:R-:W-:Y:S02]  /*23e0*/  HADD2.F32 R144, -RZ, R108.reuse.H0_H0 ;  /* 0x2000006cff907230 */ /* 0x100fe40000004100 */
[-CC-:B------:R-:W-:Y:S01]  /*23f0*/  FFMA.FTZ R109, R134, R136.reuse, R137.reuse ;  /* 0x00000088866d7223 */ /* 0x180fe20000010089 */
[----:B------:R-:W-:Y:S02]  /*2400*/  HADD2.F32 R145, -RZ, R108.H1_H1 ;  /* 0x3000006cff917230 */ /* 0x000fe40000004100 */
[----:B------:R-:W-:Y:S01]  /*2410*/  FFMA.FTZ R108, R135, R136, R137 ;  /* 0x00000088876c7223 */ /* 0x000fe20000010089 */
[----:B------:R-:W-:Y:S01]  /*2420*/  FMUL.FTZ R90, R121, R90 ;  /* 0x0000005a795a7220 */ /* 0x000fe20000410000 */
[----:B------:R-:W-:Y:S01]  /*2430*/  FFMA.FTZ R78, R139, R142, R78 ;  /* 0x0000008e8b4e7223 */ /* 0x000fe2000001004e */
[----:B------:R-:W-:Y:S01]  /*2440*/  FADD.FTZ R142, R129, -R140 ;  /* 0x8000008c818e7221 */ /* 0x000fe20000010000 */
[----:B------:R-:W-:Y:S01]  /*2450*/  FADD.FTZ R146, R127, -R146 ;  /* 0x800000927f927221 */ /* 0x000fe20000010000 */
[----:B------:R-:W-:Y:S01]  /*2460*/  FADD.FTZ R108, R133, -R108 ;  /* 0x8000006c856c7221 */ /* 0x000fe20000010000 */
[----:B------:R-:W-:Y:S01]  /*2470*/  FADD.FTZ R140, R132, -R109 ;  /* 0x8000006d848c7221 */ /* 0x000fe20000010000 */
[----:B------:R-:W-:Y:S01]  /*2480*/  FMUL.FTZ R88, R90, R123 ;  /* 0x0000007b5a587220 */ /* 0x000fe20000410000 */
[C---:B------:R-:W-:Y:S01]  /*2490*/  FMUL.FTZ R148, R121.reuse, R142 ;  /* 0x0000008e79947220 */ /* 0x040fe20000410000 */
[C---:B------:R-:W-:Y:S01]  /*24a0*/  FMUL.FTZ R147, R121.reuse, R146 ;  /* 0x0000009279937220 */ /* 0x040fe20000410000 */
[C---:B------:R-:W-:Y:S01]  /*24b0*/  FMUL.FTZ R108, R121.reuse, R108 ;  /* 0x0000006c796c7220 */ /* 0x040fe20000410000 */
[----:B------:R-:W-:Y:S01]  /*24c0*/  FMUL.FTZ R140, R121, R140 ;  /* 0x0000008c798c7220 */ /* 0x000fe20000410000 */
[----:B------:R-:W-:Y:S01]  /*24d0*/  FFMA.FTZ R77, R88, R141, R77 ;  /* 0x0000008d584d7223 */ /* 0x000fe2000001004d */
        /* <DEDUP_REMOVED lines=24> */
.L_x_5501:
        /* <DEDUP_REMOVED lines=11> */
.L_x_5499:
[----:B------:R-:W-:Y:S05]  /*2710*/  BSYNC.RECONVERGENT B1 ;  /* 0x0000000000017941 */ /* 0x000fea0003800200 */
.L_x_5498:
        /* <DEDUP_REMOVED lines=15> */
[----:B-----5:R-:W-:Y:S01]  /*2810*/  FMUL.FTZ R88, R121, R88 ;  /* 0x0000005879587220 */ /* 0x020fe20000410000 */
[-CC-:B------:R-:W-:Y:S01]  /*2820*/  FFMA.FTZ R90, R116, R136.reuse, R137.reuse ;  /* 0x00000088745a7223 */ /* 0x180fe20000010089 */
[-CC-:B------:R-:W-:Y:S01]  /*2830*/  FFMA.FTZ R91, R119, R136.reuse, R137.reuse ;  /* 0x00000088775b7223 */ /* 0x180fe20000010089 */
[----:B------:R-:W-:Y:S01]  /*2840*/  FFMA.FTZ R139, R122, R136, R137 ;  /* 0x000000887a8b7223 */ /* 0x000fe20000010089 */
[----:B------:R-:W-:-:S02]  /*2850*/  HADD2.F32 R143, -RZ, R108.H0_H0 ;  /* 0x2000006cff8f7230 */ /* 0x000fc40000004100 */
[----:B------:R-:W-:Y:S01]  /*2860*/  FMUL.FTZ R137, R88, R123 ;  /* 0x0000007b58897220 */ /* 0x000fe20000410000 */
[----:B------:R-:W-:Y:S02]  /*2870*/  HADD2.F32 R142, -RZ, R108.H1_H1 ;  /* 0x3000006cff8e7230 */ /* 0x000fe40000004100 */
[----:B------:R-:W-:Y:S01]  /*2880*/  FADD.FTZ R108, R11, -R138 ;  /* 0x8000008a0b6c7221 */ /* 0x000fe20000010000 */
[C---:B------:R-:W-:Y:S01]  /*2890*/  FMUL.FTZ R144, R121.reuse, R144 ;  /* 0x0000009079907220 */ /* 0x040fe20000410000 */
[C---:B------:R-:W-:Y:S01]  /*28a0*/  FMUL.FTZ R89, R121.reuse, R146 ;  /* 0x0000009279597220 */ /* 0x040fe20000410000 */
[--C-:B------:R-:W-:Y:S02]  /*28b0*/  HADD2.F32 R140, -RZ, R109.reuse.H0_H0 ;  /* 0x2000006dff8c7230 */ /* 0x100fe40000004100 */
[----:B------:R-:W-:Y:S01]  /*28c0*/  FMUL.FTZ R108, R121, R108 ;  /* 0x0000006c796c7220 */ /* 0x000fe20000410000 */
[----:B------:R-:W-:Y:S02]  /*28d0*/  HADD2.F32 R145, -RZ, R109.H1_H1 ;  /* 0x3000006dff917230 */ /* 0x000fe40000004100 */
[----:B------:R-:W-:Y:S01]  /*28e0*/  FFMA.FTZ R143, R137, R143, R80 ;  /* 0x0000008f898f7223 */ /* 0x000fe20000010050 */
[----:B------:R-:W-:Y:S01]  /*28f0*/  FADD.FTZ R90, R117, -R90 ;  /* 0x8000005a755a7221 */ /* 0x000fe20000010000 */
[-C--:B------:R-:W-:Y:S01]  /*2900*/  FMUL.FTZ R109, R144, R123.reuse ;  /* 0x0000007b906d7220 */ /* 0x080fe20000410000 */
[----:B------:R-:W-:Y:S01]  /*2910*/  FADD.FTZ R80, R14, -R147 ;  /* 0x800000930e507221 */ /* 0x000fe20000010000 */
[----:B------:R-:W-:Y:S01]  /*2920*/  FADD.FTZ R150, R120, -R139 ;  /* 0x8000008b78967221 */ /* 0x000fe20000010000 */
[-C--:B------:R-:W-:Y:S01]  /*2930*/  FMUL.FTZ R138, R89, R123.reuse ;  /* 0x0000007b598a7220 */ /* 0x080fe20000410000 */
[----:B------:R-:W-:Y:S01]  /*2940*/  FADD.FTZ R146, R118, -R91 ;  /* 0x8000005b76927221 */ /* 0x000fe20000010000 */
[----:B------:R-:W-:Y:S01]  /*2950*/  FMUL.FTZ R136, R108, R123 ;  /* 0x0000007b6c887220 */ /* 0x000fe20000410000 */
[----:B------:R-:W-:Y:S01]  /*2960*/  FMUL.FTZ R90, R121, R90 ;  /* 0x0000005a795a7220 */ /* 0x000fe20000410000 */
[----:B------:R-:W-:Y:S01]  /*2970*/  FFMA.FTZ R141, R109, R140, R82 ;  /* 0x0000008c6d8d7223 */ /* 0x000fe20000010052 */
[C---:B------:R-:W-:Y:S01]  /*2980*/  FMUL.FTZ R80, R121.reuse, R80 ;  /* 0x0000005079507220 */ /* 0x040fe20000410000 */
[----:B------:R-:W-:Y:S01]  /*2990*/  FMUL.FTZ R91, R121, R150 ;  /* 0x00000096795b7220 */ /* 0x000fe20000410000 */
[----:B------:R-:W-:Y:S01]  /*29a0*/  FFMA.FTZ R140, R138, R145, R83 ;  /* 0x000000918a8c7223 */ /* 0x000fe20000010053 */
[----:B------:R-:W-:-:S02]  /*29b0*/  HADD2.F32 R82, -RZ, R110.H0_H0 ;  /* 0x2000006eff527230 */ /* 0x000fc40000004100 */
[----:B------:R-:W-:Y:S01]  /*29c0*/  FMUL.FTZ R148, R121, R146 ;  /* 0x0000009279947220 */ /* 0x000fe20000410000 */
[----:B------:R-:W-:Y:S02]  /*29d0*/  HADD2.F32 R110, -RZ, R110.H1_H1 ;  /* 0x3000006eff6e7230 */ /* 0x000fe40000004100 */
[----:B------:R-:W-:Y:S01]  /*29e0*/  FFMA.FTZ R142, R136, R142, R81 ;  /* 0x0000008e888e7223 */ /* 0x000fe20000010051 */
[--C-:B------:R-:W-:Y:S02]  /*29f0*/  HADD2.F32 R145, -RZ, R111.reuse.H0_H0 ;  /* 0x2000006fff917230 */ /* 0x100fe40000004100 */
[-C--:B------:R-:W-:Y:S01]  /*2a00*/  FMUL.FTZ R146, R90, R123.reuse ;  /* 0x0000007b5a927220 */ /* 0x080fe20000410000 */
[----:B------:R-:W-:Y:S02]  /*2a10*/  HADD2.F32 R111, -RZ, R111.H1_H1 ;  /* 0x3000006fff6f7230 */ /* 0x000fe40000004100 */
[-C--:B------:R-:W-:Y:S01]  /*2a20*/  FMUL.FTZ R81, R80, R123.reuse ;  /* 0x0000007b50517220 */ /* 0x080fe20000410000 */
        /* <DEDUP_REMOVED lines=13> */
[----:B------:R-:W-:Y:S01]  /*2b00*/  F2FP.F16.F32.PACK_AB R88, R108, R88 ;  /* 0x000000586c58723e */ /* 0x000fe200000000ff */
[----:B------:R-:W-:Y:S01]  /*2b10*/  FFMA.FTZ R86, R83, R145, R86 ;  /* 0x0000009153567223 */ /* 0x000fe20000010056 */
        /* <DEDUP_REMOVED lines=8> */
.L_x_5503:
[-CC-:B------:R-:W-:Y:S01]  /*2ba0*/  FFMA.FTZ R139, R119, R136.reuse, R137.reuse ;  /* 0x00000088778b7223 */ /* 0x180fe20000010089 */
        /* <DEDUP_REMOVED lines=8> */
[----:B------:R-:W-:Y:S01]  /*2c30*/  FFMA.FTZ R137, R122, R136, R137 ;  /* 0x000000887a897223 */ /* 0x000fe20000010089 */
[----:B------:R-:W-:-:S02]  /*2c40*/  HADD2.F32 R141, -RZ, R111.H0_H0 ;  /* 0x2000006fff8d7230 */ /* 0x000fc40000004100 */
[----:B------:R-:W-:Y:S01]  /*2c50*/  FADD.FTZ R136, R8, -R145 ;  /* 0x8000009108887221 */ /* 0x000fe20000010000 */
[----:B------:R-:W-:Y:S01]  /*2c60*/  FMUL.FTZ R139, R140, R123 ;  /* 0x0000007b8c8b7220 */ /* 0x000fe20000410000 */
[----:B------:R-:W-:Y:S01]  /*2c70*/  FADD.FTZ R138, R11, -R138 ;  /* 0x8000008a0b8a7221 */ /* 0x000fe20000010000 */
[----:B------:R-:W-:Y:S01]  /*2c80*/  FADD.FTZ R144, R12, -R147 ;  /* 0x800000930c907221 */ /* 0x000fe20000010000 */
[----:B------:R-:W-:Y:S01]  /*2c90*/  FADD.FTZ R146, R13, -R146 ;  /* 0x800000920d927221 */ /* 0x000fe20000010000 */
[----:B------:R-:W-:Y:S01]  /*2ca0*/  FADD.FTZ R148, R14, -R149 ;  /* 0x800000950e947221 */ /* 0x000fe20000010000 */
[----:B------:R-:W-:Y:S01]  /*2cb0*/  FADD.FTZ R150, R117, -R150 ;  /* 0x8000009675967221 */ /* 0x000fe20000010000 */
[----:B------:R-:W-:Y:S01]  /*2cc0*/  FADD.FTZ R152, R120, -R137 ;  /* 0x8000008978987221 */ /* 0x000fe20000010000 */
[----:B------:R-:W-:Y:S01]  /*2cd0*/  FMUL.FTZ R136, R121, R136 ;  /* 0x0000008879887220 */ /* 0x000fe20000410000 */
[----:B------:R-:W-:Y:S01]  /*2ce0*/  FFMA.FTZ R86, R139, R141, R86 ;  /* 0x0000008d8b567223 */ /* 0x000fe20000010056 */
[C---:B------:R-:W-:Y:S01]  /*2cf0*/  FMUL.FTZ R138, R121.reuse, R138 ;  /* 0x0000008a798a7220 */ /* 0x040fe20000410000 */
[C---:B------:R-:W-:Y:S01]  /*2d00*/  FMUL.FTZ R144, R121.reuse, R144 ;  /* 0x0000009079907220 */ /* 0x040fe20000410000 */
[C---:B------:R-:W-:Y:S01]  /*2d10*/  FMUL.FTZ R146, R121.reuse, R146 ;  /* 0x0000009279927220 */ /* 0x040fe20000410000 */
[C---:B------:R-:W-:Y:S01]  /*2d20*/  FMUL.FTZ R148, R121.reuse, R148 ;  /* 0x0000009479947220 */ /* 0x040fe20000410000 */
[----:B------:R-:W-:Y:S01]  /*2d30*/  FMUL.FTZ R150, R121, R150 ;  /* 0x0000009679967220 */ /* 0x000fe20000410000 */
[----:B------:R-:W-:-:S02]  /*2d40*/  HADD2.F32 R143, -RZ, R108.H0_H0 ;  /* 0x2000006cff8f7230 */ /* 0x000fc40000004100 */
[----:B------:R-:W-:Y:S01]  /*2d50*/  FMUL.FTZ R152, R121, R152 ;  /* 0x0000009879987220 */ /* 0x000fe20000410000 */
[----:B------:R-:W-:Y:S02]  /*2d60*/  HADD2.F32 R142, -RZ, R108.H1_H1 ;  /* 0x3000006cff8e7230 */ /* 0x000fe40000004100 */
[-C--:B------:R-:W-:Y:S01]  /*2d70*/  FMUL.FTZ R138, R138, R123.reuse ;  /* 0x0000007b8a8a7220 */ /* 0x080fe20000410000 */
[--C-:B------:R-:W-:Y:S02]  /*2d80*/  HADD2.F32 R141, -RZ, R109.reuse.H0_H0 ;  /* 0x2000006dff8d7230 */ /* 0x100fe40000004100 */
[-C--:B------:R-:W-:Y:S01]  /*2d90*/  FMUL.FTZ R121, R144, R123.reuse ;  /* 0x0000007b90797220 */ /* 0x080fe20000410000 */
[----:B------:R-:W-:Y:S02]  /*2da0*/  HADD2.F32 R140, -RZ, R109.H1_H1 ;  /* 0x3000006dff8c7230 */ /* 0x000fe40000004100 */
[----:B------:R-:W-:Y:S01]  /*2db0*/  FMUL.FTZ R146, R146, R123 ;  /* 0x0000007b92927220 */ /* 0x000fe20000410000 */
[----:B------:R-:W-:-:S02]  /*2dc0*/  HADD2.F32 R109, -RZ, R110.H0_H0 ;  /* 0x2000006eff6d7230 */ /* 0x000fc40000004100 */
[-C--:B------:R-:W-:Y:S01]  /*2dd0*/  FMUL.FTZ R137, R148, R123.reuse ;  /* 0x0000007b94897220 */ /* 0x080fe20000410000 */
[----:B------:R-:W-:Y:S02]  /*2de0*/  HADD2.F32 R108, -RZ, R111.H1_H1 ;  /* 0x3000006fff6c7230 */ /* 0x000fe40000004100 */
[-C--:B------:R-:W-:Y:S01]  /*2df0*/  FMUL.FTZ R111, R136, R123.reuse ;  /* 0x0000007b886f7220 */ /* 0x080fe20000410000 */
[----:B------:R-:W-:Y:S02]  /*2e00*/  HADD2.F32 R110, -RZ, R110.H1_H1 ;  /* 0x3000006eff6e7230 */ /* 0x000fe40000004100 */
        /* <DEDUP_REMOVED lines=20> */
[----:B------:R-:W-:-:S07]  /*2f50*/  F2FP.F16.F32.PACK_AB R108, R81, R80 ;  /* 0x00000050516c723e */ /* 0x000fce00000000ff */
.L_x_5504:
        /* <DEDUP_REMOVED lines=11> */
.L_x_5497:
        /* <DEDUP_REMOVED lines=9> */
[-CC-:B------:R-:W-:Y:S01]  /*30a0*/  FFMA.FTZ R139, R134, R136.reuse, R137.reuse ;  /* 0x00000088868b7223 */ /* 0x180fe20000010089 */
[--C-:B------:R-:W-:Y:S02]  /*30b0*/  HADD2.F32 R142, -RZ, R16.reuse.H0_H0 ;  /* 0x20000010ff8e7230 */ /* 0x100fe40000004100 */
[----:B------:R-:W-:Y:S01]  /*30c0*/  FFMA.FTZ R146, R131, R136, R137 ;  /* 0x0000008883927223 */ /* 0x000fe20000010089 */
[----:B------:R-:W-:Y:S02]  /*30d0*/  HADD2.F32 R138, -RZ, R16.H1_H1 ;  /* 0x30000010ff8a7230 */ /* 0x000fe40000004100 */
[----:B------:R-:W-:Y:S01]  /*30e0*/  FADD.FTZ R144, R133, -R144 ;  /* 0x8000009085907221 */ /* 0x000fe20000010000 */
[----:B------:R-:W-:Y:S01]  /*30f0*/  FADD.FTZ R139, R132, -R139 ;  /* 0x8000008b848b7221 */ /* 0x000fe20000010000 */
[----:B------:R-:W-:Y:S02]  /*3100*/  HADD2.F32 R140, -RZ, R17.H0_H0 ;  /* 0x20000011ff8c7230 */ /* 0x000fe40000004100 */
[----:B------:R-:W-:Y:S01]  /*3110*/  FADD.FTZ R141, R129, -R146 ;  /* 0x80000092818d7221 */ /* 0x000fe20000010000 */
[C---:B-----5:R-:W-:Y:S01]  /*3120*/  FFMA.FTZ R142, R121.reuse, R144, R142 ;  /* 0x00000090798e7223 */ /* 0x060fe2000001008e */
[----:B------:R-:W-:Y:S01]  /*3130*/  FFMA.FTZ R144, R121, R139, R138 ;  /* 0x0000008b79907223 */ /* 0x000fe2000001008a */
[-CC-:B------:R-:W-:Y:S01]  /*3140*/  FFMA.FTZ R139, R113, R136.reuse, R137.reuse ;  /* 0x00000088718b7223 */ /* 0x180fe20000010089 */
[----:B------:R-:W-:Y:S01]  /*3150*/  FFMA.FTZ R146, R121, R141, R140 ;  /* 0x0000008d79927223 */ /* 0x000fe2000001008c */
[----:B------:R-:W-:Y:S01]  /*3160*/  FFMA.FTZ R152, R130, R136, R137 ;  /* 0x0000008882987223 */ /* 0x000fe20000010089 */
[----:B------:R-:W-:-:S02]  /*3170*/  HADD2.F32 R140, -RZ, R18.H0_H0 ;  /* 0x20000012ff8c7230 */ /* 0x000fc40000004100 */
[----:B------:R-:W-:Y:S01]  /*3180*/  FADD.FTZ R139, R112, -R139 ;  /* 0x8000008b708b7221 */ /* 0x000fe20000010000 */
[-CC-:B------:R-:W-:Y:S01]  /*3190*/  FFMA.FTZ R143, R125, R136.reuse, R137.reuse ;  /* 0x000000887d8f7223 */ /* 0x180fe20000010089 */
[----:B------:R-:W-:Y:S02]  /*31a0*/  HADD2.F32 R138, -RZ, R17.H1_H1 ;  /* 0x30000011ff8a7230 */ /* 0x000fe40000004100 */
[----:B------:R-:W-:Y:S01]  /*31b0*/  FADD.FTZ R152, R127, -R152 ;  /* 0x800000987f987221 */ /* 0x000fe20000010000 */
[-C--:B------:R-:W-:Y:S01]  /*31c0*/  FFMA.FTZ R154, R114, R136.reuse, R137 ;  /* 0x00000088729a7223 */ /* 0x080fe20000010089 */
[----:B------:R-:W-:Y:S02]  /*31d0*/  HADD2.F32 R150, -RZ, R19.H0_H0 ;  /* 0x20000013ff967230 */ /* 0x000fe40000004100 */
[----:B------:R-:W-:Y:S01]  /*31e0*/  FFMA.FTZ R140, R121, R139, R140 ;  /* 0x0000008b798c7223 */ /* 0x000fe2000001008c */
[----:B------:R-:W-:Y:S01]  /*31f0*/  FADD.FTZ R143, R124, -R143 ;  /* 0x8000008f7c8f7221 */ /* 0x000fe20000010000 */
[----:B------:R-:W-:Y:S01]  /*3200*/  FFMA.FTZ R139, R128, R136, R137 ;  /* 0x00000088808b7223 */ /* 0x000fe20000010089 */
[----:B------:R-:W-:-:S02]  /*3210*/  HADD2.F32 R148, -RZ, R18.H1_H1 ;  /* 0x30000012ff947230 */ /* 0x000fc40000004100 */
[----:B------:R-:W-:Y:S01]  /*3220*/  FFMA.FTZ R138, R121, R152, R138 ;  /* 0x00000098798a7223 */ /* 0x000fe2000001008a */
[----:B------:R-:W-:Y:S01]  /*3230*/  FADD.FTZ R141, R115, -R154 ;  /* 0x8000009a738d7221 */ /* 0x000fe20000010000 */
[----:B------:R-:W-:Y:S02]  /*3240*/  HADD2.F32 R152, -RZ, R19.H1_H1 ;  /* 0x30000013ff987230 */ /* 0x000fe40000004100 */
[C---:B------:R-:W-:Y:S01]  /*3250*/  FFMA.FTZ R150, R121.reuse, R143, R150 ;  /* 0x0000008f79967223 */ /* 0x040fe20000010096 */
[----:B------:R-:W-:Y:S01]  /*3260*/  FADD.FTZ R149, R126, -R139 ;  /* 0x8000008b7e957221 */ /* 0x000fe20000010000 */
[--C-:B------:R-:W-:Y:S02]  /*3270*/  HADD2.F32 R143, -RZ, R108.reuse.H0_H0 ;  /* 0x2000006cff8f7230 */ /* 0x100fe40000004100 */
[----:B------:R-:W-:Y:S01]  /*3280*/  FMUL.FTZ R139, R142, R123 ;  /* 0x0000007b8e8b7220 */ /* 0x000fe20000410000 */
[----:B------:R-:W-:Y:S02]  /*3290*/  HADD2.F32 R145, -RZ, R108.H1_H1 ;  /* 0x3000006cff917230 */ /* 0x000fe40000004100 */
[----:B------:R-:W-:Y:S01]  /*32a0*/  FFMA.FTZ R148, R121, R141, R148 ;  /* 0x0000008d79947223 */ /* 0x000fe20000010094 */
[----:B------:R-:W-:Y:S01]  /*32b0*/  FMUL.FTZ R108, R144, R123 ;  /* 0x0000007b906c7220 */ /* 0x000fe20000410000 */
[----:B------:R-:W-:-:S02]  /*32c0*/  HADD2.F32 R147, -RZ, R109.H0_H0 ;  /* 0x2000006dff937230 */ /* 0x000fc40000004100 */
[----:B------:R-:W-:Y:S01]  /*32d0*/  FFMA.FTZ R152, R121, R149, R152 ;  /* 0x0000009579987223 */ /* 0x000fe20000010098 */
[----:B------:R-:W-:Y:S02]  /*32e0*/  HADD2.F32 R109, -RZ, R109.H1_H1 ;  /* 0x3000006dff6d7230 */ /* 0x000fe40000004100 */
[----:B------:R-:W-:Y:S01]  /*32f0*/  FFMA.FTZ R72, R139, R143, R72 ;  /* 0x0000008f8b487223 */ /* 0x000fe20000010048 */
[--C-:B------:R-:W-:Y:S02]  /*3300*/  HADD2.F32 R142, -RZ, R110.reuse.H0_H0 ;  /* 0x2000006eff8e7230 */ /* 0x100fe40000004100 */
[-C--:B------:R-:W-:Y:S01]  /*3310*/  FMUL.FTZ R138, R138, R123.reuse ;  /* 0x0000007b8a8a7220 */ /* 0x080fe20000410000 */
[----:B------:R-:W-:Y:S02]  /*3320*/  HADD2.F32 R110, -RZ, R110.H1_H1 ;  /* 0x3000006eff6e7230 */ /* 0x000fe40000004100 */
        /* <DEDUP_REMOVED lines=8> */
[----:B------:R-:W-:-:S02]  /*33b0*/  HADD2.F32 R144, -RZ, R111.H0_H0 ;  /* 0x2000006fff907230 */ /* 0x000fc40000004100 */
        /* <DEDUP_REMOVED lines=13> */
[----:B------:R-:W-:-:S02]  /*3490*/  F2FP.F16.F32.PACK_AB R111, R142, R111 ;  /* 0x0000006f8e6f723e */ /* 0x000fc400000000ff */
[----:B------:R-:W-:Y:S02]  /*34a0*/  F2FP.F16.F32.PACK_AB R110, R141, R110 ;  /* 0x0000006e8d6e723e */ /* 0x000fe400000000ff */
[----:B------:R-:W-:Y:S02]  /*34b0*/  F2FP.F16.F32.PACK_AB R109, R138, R109 ;  /* 0x0000006d8a6d723e */ /* 0x000fe400000000ff */
[----:B------:R-:W-:Y:S01]  /*34c0*/  F2FP.F16.F32.PACK_AB R108, R108, R139 ;  /* 0x0000008b6c6c723e */ /* 0x000fe200000000ff */
[----:B------:R-:W-:Y:S06]  /*34d0*/  BRA `(.L_x_5508) ;  /* 0x0000000400207947 */ /* 0x000fec0003800000 */
.L_x_5507:
[-CC-:B------:R-:W-:Y:S01]  /*34e0*/  FFMA.FTZ R145, R125, R136.reuse, R137.reuse ;  /* 0x000000887d917223 */ /* 0x180fe20000010089 */
[-CC-:B------:R-:W-:Y:S01]  /*34f0*/  FFMA.FTZ R90, R114, R136.reuse, R137.reuse ;  /* 0x00000088725a7223 */ /* 0x180fe20000010089 */
[--C-:B-----5:R-:W-:Y:S02]  /*3500*/  HADD2.F32 R139, -RZ, R110.reuse.H0_H0 ;  /* 0x2000006eff8b7230 */ /* 0x120fe40000004100 */
[-CC-:B------:R-:W-:Y:S01]  /*3510*/  FFMA.FTZ R147, R128, R136.reuse, R137.reuse ;  /* 0x0000008880937223 */ /* 0x180fe20000010089 */
[----:B------:R-:W-:Y:S02]  /*3520*/  HADD2.F32 R144, -RZ, R110.H1_H1 ;  /* 0x3000006eff907230 */ /* 0x000fe40000004100 */
[----:B------:R-:W-:Y:S01]  /*3530*/  FFMA.FTZ R91, R113, R136, R137 ;  /* 0x00000088715b7223 */ /* 0x000fe20000010089 */
[--C-:B------:R-:W-:Y:S02]  /*3540*/  HADD2.F32 R89, -RZ, R108.reuse.H0_H0 ;  /* 0x2000006cff597230 */ /* 0x100fe40000004100 */
[----:B------:R-:W-:Y:S01]  /*3550*/  FADD.FTZ R90, R115, -R90 ;  /* 0x8000005a735a7221 */ /* 0x000fe20000010000 */
[----:B------:R-:W-:-:S02]  /*3560*/  HADD2.F32 R110, -RZ, R108.H1_H1 ;  /* 0x3000006cff6e7230 */ /* 0x000fc40000004100 */
[----:B------:R-:W-:Y:S01]  /*3570*/  FADD.FTZ R108, R124, -R145 ;  /* 0x800000917c6c7221 */ /* 0x000fe20000010000 */
[----:B------:R-:W-:Y:S02]  /*3580*/  HADD2.F32 R138, -RZ, R19.H0_H0 ;  /* 0x20000013ff8a7230 */ /* 0x000fe40000004100 */
[----:B------:R-:W-:Y:S01]  /*3590*/  FADD.FTZ R142, R126, -R147 ;  /* 0x800000937e8e7221 */ /* 0x000fe20000010000 */
[--C-:B------:R-:W-:Y:S02]  /*35a0*/  HADD2.F32 R141, -RZ, R111.reuse.H0_H0 ;  /* 0x2000006fff8d7230 */ /* 0x100fe40000004100 */
[----:B------:R-:W-:Y:S01]  /*35b0*/  FADD.FTZ R88, R112, -R91 ;  /* 0x8000005b70587221 */ /* 0x000fe20000010000 */
[----:B------:R-:W-:Y:S02]  /*35c0*/  HADD2.F32 R146, -RZ, R111.H1_H1 ;  /* 0x3000006fff927230 */ /* 0x000fe40000004100 */
[----:B------:R-:W-:Y:S01]  /*35d0*/  FFMA.FTZ R108, R121, R108, R138 ;  /* 0x0000006c796c7223 */ /* 0x000fe2000001008a */
[----:B------:R-:W-:-:S02]  /*35e0*/  HADD2.F32 R143, -RZ, R18.H1_H1 ;  /* 0x30000012ff8f7230 */ /* 0x000fc40000004100 */
[-CC-:B------:R-:W-:Y:S01]  /*35f0*/  FFMA.FTZ R148, R130, R136.reuse, R137.reuse ;  /* 0x0000008882947223 */ /* 0x180fe20000010089 */
[--C-:B------:R-:W-:Y:S02]  /*3600*/  HADD2.F32 R111, -RZ, R109.reuse.H0_H0 ;  /* 0x2000006dff6f7230 */ /* 0x100fe40000004100 */
[----:B------:R-:W-:Y:S01]  /*3610*/  FFMA.FTZ R138, R135, R136, R137 ;  /* 0x00000088878a7223 */ /* 0x000fe20000010089 */
[----:B------:R-:W-:Y:S02]  /*3620*/  HADD2.F32 R140, -RZ, R109.H1_H1 ;  /* 0x3000006dff8c7230 */ /* 0x000fe40000004100 */
[----:B------:R-:W-:Y:S01]  /*3630*/  FFMA.FTZ R90, R121, R90, R143 ;  /* 0x0000005a795a7223 */ /* 0x000fe2000001008f */
[----:B------:R-:W-:Y:S02]  /*3640*/  HADD2.F32 R149, -RZ, R19.H1_H1 ;  /* 0x30000013ff957230 */ /* 0x000fe40000004100 */
[----:B------:R-:W-:Y:S01]  /*3650*/  FFMA.FTZ R143, R134, R136, R137 ;  /* 0x00000088868f7223 */ /* 0x000fe20000010089 */
[----:B------:R-:W-:-:S02]  /*3660*/  HADD2.F32 R109, -RZ, R18.H0_H0 ;  /* 0x20000012ff6d7230 */ /* 0x000fc40000004100 */
[----:B------:R-:W-:Y:S01]  /*3670*/  FADD.FTZ R152, R127, -R148 ;  /* 0x800000947f987221 */ /* 0x000fe20000010000 */
[--C-:B------:R-:W-:Y:S02]  /*3680*/  HADD2.F32 R145, -RZ, R16.reuse.H1_H1 ;  /* 0x30000010ff917230 */ /* 0x100fe40000004100 */
[----:B------:R-:W-:Y:S01]  /*3690*/  FFMA.FTZ R91, R121, R142, R149 ;  /* 0x0000008e795b7223 */ /* 0x000fe20000010095 */
[----:B------:R-:W-:Y:S01]  /*36a0*/  FFMA.FTZ R142, R131, R136, R137 ;  /* 0x00000088838e7223 */ /* 0x000fe20000010089 */
[----:B------:R-:W-:Y:S01]  /*36b0*/  FFMA.FTZ R88, R121, R88, R109 ;  /* 0x0000005879587223 */ /* 0x000fe2000001006d */
[----:B------:R-:W-:Y:S02]  /*36c0*/  HADD2.F32 R109, -RZ, R16.H0_H0 ;  /* 0x20000010ff6d7230 */ /* 0x000fe40000004100 */
[----:B------:R-:W-:Y:S01]  /*36d0*/  FADD.FTZ R138, R133, -R138 ;  /* 0x8000008a858a7221 */ /* 0x000fe20000010000 */
[--C-:B------:R-:W-:Y:S02]  /*36e0*/  HADD2.F32 R150, -RZ, R17.reuse.H0_H0 ;  /* 0x20000011ff967230 */ /* 0x100fe40000004100 */
[----:B------:R-:W-:Y:S01]  /*36f0*/  FADD.FTZ R148, R132, -R143 ;  /* 0x8000008f84947221 */ /* 0x000fe20000010000 */
[----:B------:R-:W-:-:S02]  /*3700*/  HADD2.F32 R147, -RZ, R17.H1_H1 ;  /* 0x30000011ff937230 */ /* 0x000fc40000004100 */
[----:B------:R-:W-:Y:S01]  /*3710*/  FADD.FTZ R142, R129, -R142 ;  /* 0x8000008e818e7221 */ /* 0x000fe20000010000 */
[C---:B------:R-:W-:Y:S01]  /*3720*/  FFMA.FTZ R138, R121.reuse, R138, R109 ;  /* 0x0000008a798a7223 */ /* 0x040fe2000001006d */
[C---:B------:R-:W-:Y:S01]  /*3730*/  FFMA.FTZ R109, R121.reuse, R148, R145 ;  /* 0x00000094796d7223 */ /* 0x040fe20000010091 */
[-C--:B------:R-:W-:Y:S01]  /*3740*/  FMUL.FTZ R145, R88, R123.reuse ;  /* 0x0000007b58917220 */ /* 0x080fe20000410000 */
[C---:B------:R-:W-:Y:S01]  /*3750*/  FFMA.FTZ R142, R121.reuse, R142, R150 ;  /* 0x0000008e798e7223 */ /* 0x040fe20000010096 */
[----:B------:R-:W-:Y:S01]  /*3760*/  FFMA.FTZ R143, R121, R152, R147 ;  /* 0x00000098798f7223 */ /* 0x000fe20000010093 */
[-C--:B------:R-:W-:Y:S01]  /*3770*/  FMUL.FTZ R147, R108, R123.reuse ;  /* 0x0000007b6c937220 */ /* 0x080fe20000410000 */
[-C--:B------:R-:W-:Y:S01]  /*3780*/  FMUL.FTZ R150, R91, R123.reuse ;  /* 0x0000007b5b967220 */ /* 0x080fe20000410000 */
[----:B------:R-:W-:Y:S01]  /*3790*/  FMUL.FTZ R148, R90, R123 ;  /* 0x0000007b5a947220 */ /* 0x000fe20000410000 */
[----:B------:R-:W-:Y:S01]  /*37a0*/  FFMA.FTZ R76, R145, R139, R76 ;  /* 0x0000008b914c7223 */ /* 0x000fe2000001004c */
[----:B------:R-:W-:Y:S01]  /*37b0*/  FFMA.FTZ R78, R147, R141, R78 ;  /* 0x0000008d934e7223 */ /* 0x000fe2000001004e */
[----:B------:R-:W-:Y:S01]  /*37c0*/  FFMA.FTZ R79, R150, R146, R79 ;  /* 0x00000092964f7223 */ /* 0x000fe2000001004f */
[----:B------:R-:W-:Y:S01]  /*37d0*/  FFMA.FTZ R77, R148, R144, R77 ;  /* 0x00000090944d7223 */ /* 0x000fe2000001004d */
[-C--:B------:R-:W-:Y:S01]  /*37e0*/  FMUL.FTZ R139, R138, R123.reuse ;  /* 0x0000007b8a8b7220 */ /* 0x080fe20000410000 */
[-C--:B------:R-:W-:Y:S01]  /*37f0*/  FMUL.FTZ R141, R142, R123.reuse ;  /* 0x0000007b8e8d7220 */ /* 0x080fe20000410000 */
[-C--:B------:R-:W-:Y:S01]  /*3800*/  FMUL.FTZ R146, R143, R123.reuse ;  /* 0x0000007b8f927220 */ /* 0x080fe20000410000 */
[----:B------:R-:W-:Y:S01]  /*3810*/  FMUL.FTZ R144, R109, R123 ;  /* 0x0000007b6d907220 */ /* 0x000fe20000410000 */
[----:B------:R-:W-:Y:S01]  /*3820*/  FFMA.FTZ R72, R139, R89, R72 ;  /* 0x000000598b487223 */ /* 0x000fe20000010048 */
[----:B------:R-:W-:Y:S01]  /*3830*/  F2FP.F16.F32.PACK_AB R91, R91, R108 ;  /* 0x0000006c5b5b723e */ /* 0x000fe200000000ff */
[----:B------:R-:W-:Y:S01]  /*3840*/  FFMA.FTZ R74, R141, R111, R74 ;  /* 0x0000006f8d4a7223 */ /* 0x000fe2000001004a */
[----:B------:R-:W-:Y:S01]  /*3850*/  FFMA.FTZ R75, R146, R140, R75 ;  /* 0x0000008c924b7223 */ /* 0x000fe2000001004b */
[----:B------:R-:W-:Y:S01]  /*3860*/  FFMA.FTZ R73, R144, R110, R73 ;  /* 0x0000006e90497223 */ /* 0x000fe20000010049 */
[----:B------:R-:W-:Y:S01]  /*3870*/  F2FP.F16.F32.PACK_AB R89, R143, R142 ;  /* 0x0000008e8f59723e */ /* 0x000fe200000000ff */
        /* <DEDUP_REMOVED lines=13> */
[----:B------:R-:W-:-:S07]  /*3950*/  F2FP.F16.F32.PACK_AB R108, R139, R108 ;  /* 0x0000006c8b6c723e */ /* 0x000fce00000000ff */
.L_x_5508:
        /* <DEDUP_REMOVED lines=9> */
.L_x_5506:
[----:B------:R-:W-:Y:S05]  /*39f0*/  BSYNC.RECONVERGENT B1 ;  /* 0x0000000000017941 */ /* 0x000fea0003800200 */
.L_x_5505:
        /* <DEDUP_REMOVED lines=14> */
[--C-:B-----5:R-:W-:Y:S02]  /*3ae0*/  HADD2.F32 R140, -RZ, R108.reuse.H0_H0 ;  /* 0x2000006cff8c7230 */ /* 0x120fe40000004100 */
[----:B------:R-:W-:Y:S01]  /*3af0*/  FFMA.FTZ R137, R122, R136, R137 ;  /* 0x000000887a897223 */ /* 0x000fe20000010089 */
[----:B------:R-:W-:-:S02]  /*3b00*/  HADD2.F32 R141, -RZ, R108.H1_H1 ;  /* 0x3000006cff8d7230 */ /* 0x000fc40000004100 */
[----:B------:R-:W-:Y:S01]  /*3b10*/  FADD.FTZ R147, R8, -R147 ;  /* 0x8000009308937221 */ /* 0x000fe20000010000 */
[--C-:B------:R-:W-:Y:S02]  /*3b20*/  HADD2.F32 R139, -RZ, R109.reuse.H0_H0 ;  /* 0x2000006dff8b7230 */ /* 0x100fe40000004100 */
[----:B------:R-:W-:Y:S01]  /*3b30*/  FADD.FTZ R149, R12, -R149 ;  /* 0x800000950c957221 */ /* 0x000fe20000010000 */
[----:B------:R-:W-:Y:S02]  /*3b40*/  HADD2.F32 R143, -RZ, R109.H1_H1 ;  /* 0x3000006dff8f7230 */ /* 0x000fe40000004100 */
[----:B------:R-:W-:Y:S01]  /*3b50*/  FADD.FTZ R109, R11, -R142 ;  /* 0x8000008e0b6d7221 */ /* 0x000fe20000010000 */
[----:B------:R-:W-:Y:S02]  /*3b60*/  HADD2.F32 R108, -RZ, R92.H1_H1 ;  /* 0x3000005cff6c7230 */ /* 0x000fe40000004100 */
[----:B------:R-:W-:Y:S01]  /*3b70*/  FADD.FTZ R145, R118, -R145 ;  /* 0x8000009176917221 */ /* 0x000fe20000010000 */
[----:B------:R-:W-:-:S02]  /*3b80*/  HADD2.F32 R89, -RZ, R111.H0_H0 ;  /* 0x2000006fff597230 */ /* 0x000fc40000004100 */
[----:B------:R-:W-:Y:S01]  /*3b90*/  FADD.FTZ R151, R14, -R151 ;  /* 0x800000970e977221 */ /* 0x000fe20000010000 */
[----:B------:R-:W-:Y:S02]  /*3ba0*/  HADD2.F32 R90, -RZ, R111.H1_H1 ;  /* 0x3000006fff5a7230 */ /* 0x000fe40000004100 */
[----:B------:R-:W-:Y:S01]  /*3bb0*/  FADD.FTZ R111, R13, -R144 ;  /* 0x800000900d6f7221 */ /* 0x000fe20000010000 */
[----:B------:R-:W-:Y:S02]  /*3bc0*/  HADD2.F32 R136, -RZ, R93.H1_H1 ;  /* 0x3000005dff887230 */ /* 0x000fe40000004100 */
[----:B------:R-:W-:Y:S01]  /*3bd0*/  FFMA.FTZ R108, R121, R109, R108 ;  /* 0x0000006d796c7223 */ /* 0x000fe2000001006c */
[----:B------:R-:W-:Y:S02]  /*3be0*/  HADD2.F32 R88, -RZ, R92.H0_H0 ;  /* 0x2000005cff587230 */ /* 0x000fe40000004100 */
[----:B------:R-:W-:Y:S01]  /*3bf0*/  FADD.FTZ R137, R120, -R137 ;  /* 0x8000008978897221 */ /* 0x000fe20000010000 */
[----:B------:R-:W-:-:S02]  /*3c00*/  HADD2.F32 R91, -RZ, R110.H0_H0 ;  /* 0x2000006eff5b7230 */ /* 0x000fc40000004100 */
[C---:B------:R-:W-:Y:S01]  /*3c10*/  FFMA.FTZ R109, R121.reuse, R111, R136 ;  /* 0x0000006f796d7223 */ /* 0x040fe20000010088 */
[----:B------:R-:W-:Y:S02]  /*3c20*/  HADD2.F32 R138, -RZ, R110.H1_H1 ;  /* 0x3000006eff8a7230 */ /* 0x000fe40000004100 */
[----:B------:R-:W-:Y:S01]  /*3c30*/  FFMA.FTZ R88, R121, R147, R88 ;  /* 0x0000009379587223 */ /* 0x000fe20000010058 */
[----:B------:R-:W-:Y:S02]  /*3c40*/  HADD2.F32 R110, -RZ, R93.H0_H0 ;  /* 0x2000005dff6e7230 */ /* 0x000fe40000004100 */
[----:B------:R-:W-:Y:S01]  /*3c50*/  FADD.FTZ R147, R117, -R146 ;  /* 0x8000009275937221 */ /* 0x000fe20000010000 */
[----:B------:R-:W-:Y:S02]  /*3c60*/  HADD2.F32 R136, -RZ, R94.H1_H1 ;  /* 0x3000005eff887230 */ /* 0x000fe40000004100 */
[----:B------:R-:W-:Y:S01]  /*3c70*/  FMUL.FTZ R111, R88, R123 ;  /* 0x0000007b586f7220 */ /* 0x000fe20000410000 */
[----:B------:R-:W-:-:S02]  /*3c80*/  HADD2.F32 R142, -RZ, R95.H0_H0 ;  /* 0x2000005fff8e7230 */ /* 0x000fc40000004100 */
[C---:B------:R-:W-:Y:S01]  /*3c90*/  FFMA.FTZ R110, R121.reuse, R149, R110 ;  /* 0x00000095796e7223 */ /* 0x040fe2000001006e */
[----:B------:R-:W-:Y:S02]  /*3ca0*/  HADD2.F32 R144, -RZ, R94.H0_H0 ;  /* 0x2000005eff907230 */ /* 0x000fe40000004100 */
[C---:B------:R-:W-:Y:S01]  /*3cb0*/  FFMA.FTZ R146, R121.reuse, R147, R136 ;  /* 0x0000009379927223 */ /* 0x040fe20000010088 */
[----:B------:R-:W-:Y:S02]  /*3cc0*/  HADD2.F32 R150, -RZ, R95.H1_H1 ;  /* 0x3000005fff967230 */ /* 0x000fe40000004100 */
[----:B------:R-:W-:Y:S01]  /*3cd0*/  FFMA.FTZ R148, R121, R145, R142 ;  /* 0x0000009179947223 */ /* 0x000fe2000001008e */
[----:B------:R-:W-:Y:S01]  /*3ce0*/  FMUL.FTZ R136, R109, R123 ;  /* 0x0000007b6d887220 */ /* 0x000fe20000410000 */
[C---:B------:R-:W-:Y:S01]  /*3cf0*/  FFMA.FTZ R144, R121.reuse, R151, R144 ;  /* 0x0000009779907223 */ /* 0x040fe20000010090 */
[----:B------:R-:W-:Y:S01]  /*3d00*/  FMUL.FTZ R145, R110, R123 ;  /* 0x0000007b6e917220 */ /* 0x000fe20000410000 */
[----:B------:R-:W-:Y:S01]  /*3d10*/  FFMA.FTZ R150, R121, R137, R150 ;  /* 0x0000008979967223 */ /* 0x000fe20000010096 */
[----:B------:R-:W-:Y:S01]  /*3d20*/  FFMA.FTZ R140, R111, R140, R80 ;  /* 0x0000008c6f8c7223 */ /* 0x000fe20000010050 */
[-C--:B------:R-:W-:Y:S01]  /*3d30*/  FMUL.FTZ R121, R148, R123.reuse ;  /* 0x0000007b94797220 */ /* 0x080fe20000410000 */
[----:B------:R-:W-:Y:S01]  /*3d40*/  FMUL.FTZ R80, R108, R123 ;  /* 0x0000007b6c507220 */ /* 0x000fe20000410000 */
[----:B------:R-:W-:Y:S01]  /*3d50*/  FFMA.FTZ R143, R136, R143, R83 ;  /* 0x0000008f888f7223 */ /* 0x000fe20000010053 */
[----:B------:R-:W-:Y:S01]  /*3d60*/  FFMA.FTZ R142, R145, R139, R82 ;  /* 0x0000008b918e7223 */ /* 0x000fe20000010052 */
[-C--:B------:R-:W-:Y:S01]  /*3d70*/  FMUL.FTZ R83, R144, R123.reuse ;  /* 0x0000007b90537220 */ /* 0x080fe20000410000 */
[-C--:B------:R-:W-:Y:S01]  /*3d80*/  FMUL.FTZ R152, R150, R123.reuse ;  /* 0x0000007b96987220 */ /* 0x080fe20000410000 */
[----:B------:R-:W-:Y:S01]  /*3d90*/  FMUL.FTZ R82, R146, R123 ;  /* 0x0000007b92527220 */ /* 0x000fe20000410000 */
[----:B------:R-:W-:Y:S01]  /*3da0*/  FFMA.FTZ R86, R121, R89, R86 ;  /* 0x0000005979567223 */ /* 0x000fe20000010056 */
[----:B------:R-:W-:Y:S01]  /*3db0*/  FFMA.FTZ R141, R80, R141, R81 ;  /* 0x0000008d508d7223 */ /* 0x000fe20000010051 */
[----:B------:R-:W-:Y:S01]  /*3dc0*/  F2FP.F16.F32.PACK_AB R89, R109, R110 ;  /* 0x0000006e6d59723e */ /* 0x000fe200000000ff */
        /* <DEDUP_REMOVED lines=17> */
[----:B------:R-:W-:Y:S01]  /*3ee0*/  F2FP.F16.F32.PACK_AB R108, R80, R81 ;  /* 0x00000051506c723e */ /* 0x000fe200000000ff */
[----:B------:R-:W-:Y:S06]  /*3ef0*/  BRA `(.L_x_5510) ;  /* 0x0000000400107947 */ /* 0x000fec0003800000 */
.L_x_5509:
[-CC-:B------:R-:W-:Y:S01]  /*3f00*/  FFMA.FTZ R145, R119, R136.reuse, R137.reuse ;  /* 0x0000008877917223 */ /* 0x180fe20000010089 */
[----:B------:R-:W-:Y:S02]  /*3f10*/  HADD2.F32 R147, -RZ, R95.H0_H0 ;  /* 0x2000005fff937230 */ /* 0x000fe40000004100 */
[-CC-:B------:R-:W-:Y:S01]  /*3f20*/  FFMA.FTZ R141, R7, R136.reuse, R137.reuse ;  /* 0x00000088078d7223 */ /* 0x180fe20000010089 */
[-C--:B------:R-:W-:Y:S01]  /*3f30*/  FFMA.FTZ R146, R10, R136.reuse, R137 ;  /* 0x000000880a927223 */ /* 0x080fe20000010089 */
[----:B------:R-:W-:Y:S01]  /*3f40*/  FADD.FTZ R148, R118, -R145 ;  /* 0x8000009176947221 */ /* 0x000fe20000010000 */
[----:B------:R-:W-:Y:S02]  /*3f50*/  HADD2.F32 R142, -RZ, R92.H0_H0 ;  /* 0x2000005cff8e7230 */ /* 0x000fe40000004100 */
[----:B------:R-:W-:Y:S01]  /*3f60*/  FADD.FTZ R140, R8, -R141 ;  /* 0x8000008d088c7221 */ /* 0x000fe20000010000 */
[----:B------:R-:W-:Y:S01]  /*3f70*/  FFMA.FTZ R144, R6, R136, R137 ;  /* 0x0000008806907223 */ /* 0x000fe20000010089 */
[----:B-----5:R-:W-:Y:S01]  /*3f80*/  FFMA.FTZ R150, R121, R148, R147 ;  /* 0x0000009479967223 */ /* 0x020fe20000010093 */
[----:B------:R-:W-:-:S02]  /*3f90*/  HADD2.F32 R147, -RZ, R93.H1_H1 ;  /* 0x3000005dff937230 */ /* 0x000fc40000004100 */
[-CC-:B------:R-:W-:Y:S01]  /*3fa0*/  FFMA.FTZ R143, R9, R136.reuse, R137.reuse ;  /* 0x00000088098f7223 */ /* 0x180fe20000010089 */
[-CC-:B------:R-:W-:Y:S01]  /*3fb0*/  FFMA.FTZ R139, R15, R136.reuse, R137.reuse ;  /* 0x000000880f8b7223 */ /* 0x180fe20000010089 */
[-CC-:B------:R-:W-:Y:S01]  /*3fc0*/  FFMA.FTZ R138, R116, R136.reuse, R137.reuse ;  /* 0x00000088748a7223 */ /* 0x180fe20000010089 */
[----:B------:R-:W-:Y:S01]  /*3fd0*/  FFMA.FTZ R141, R122, R136, R137 ;  /* 0x000000887a8d7223 */ /* 0x000fe20000010089 */
[----:B------:R-:W-:Y:S02]  /*3fe0*/  HADD2.F32 R149, -RZ, R111.H0_H0 ;  /* 0x2000006fff957230 */ /* 0x000fe40000004100 */
[----:B------:R-:W-:Y:S01]  /*3ff0*/  FADD.FTZ R148, R13, -R146 ;  /* 0x800000920d947221 */ /* 0x000fe20000010000 */
[----:B------:R-:W-:Y:S01]  /*4000*/  FMUL.FTZ R137, R150, R123 ;  /* 0x0000007b96897220 */ /* 0x000fe20000410000 */
[----:B------:R-:W-:Y:S01]  /*4010*/  FFMA.FTZ R136, R121, R140, R142 ;  /* 0x0000008c79887223 */ /* 0x000fe2000001008e */
[----:B------:R-:W-:Y:S02]  /*4020*/  HADD2.F32 R142, -RZ, R92.H1_H1 ;  /* 0x3000005cff8e7230 */ /* 0x000fe40000004100 */
[----:B------:R-:W-:Y:S01]  /*4030*/  FADD.FTZ R140, R11, -R144 ;  /* 0x800000900b8c7221 */ /* 0x000fe20000010000 */
[----:B------:R-:W-:-:S02]  /*4040*/  HADD2.F32 R145, -RZ, R93.H0_H0 ;  /* 0x2000005dff917230 */ /* 0x000fc40000004100 */
[----:B------:R-:W-:Y:S01]  /*4050*/  FADD.FTZ R144, R12, -R143 ;  /* 0x8000008f0c907221 */ /* 0x000fe20000010000 */
[----:B------:R-:W-:Y:S01]  /*4060*/  FFMA.FTZ R148, R121, R148, R147 ;  /* 0x0000009479947223 */ /* 0x000fe20000010093 */
[----:B------:R-:W-:Y:S01]  /*4070*/  FFMA.FTZ R86, R137, R149, R86 ;  /* 0x0000009589567223 */ /* 0x000fe20000010056 */
[--C-:B------:R-:W-:Y:S02]  /*4080*/  HADD2.F32 R152, -RZ, R94.reuse.H0_H0 ;  /* 0x2000005eff987230 */ /* 0x100fe40000004100 */
[----:B------:R-:W-:Y:S01]  /*4090*/  FADD.FTZ R150, R14, -R139 ;  /* 0x8000008b0e967221 */ /* 0x000fe20000010000 */
[----:B------:R-:W-:Y:S02]  /*40a0*/  HADD2.F32 R147, -RZ, R94.H1_H1 ;  /* 0x3000005eff937230 */ /* 0x000fe40000004100 */
[----:B------:R-:W-:Y:S01]  /*40b0*/  FADD.FTZ R138, R117, -R138 ;  /* 0x8000008a758a7221 */ /* 0x000fe20000010000 */
[----:B------:R-:W-:Y:S02]  /*40c0*/  HADD2.F32 R149, -RZ, R95.H1_H1 ;  /* 0x3000005fff957230 */ /* 0x000fe40000004100 */
[----:B------:R-:W-:Y:S01]  /*40d0*/  FADD.FTZ R154, R120, -R141 ;  /* 0x8000008d789a7221 */ /* 0x000fe20000010000 */
[C---:B------:R-:W-:Y:S01]  /*40e0*/  FFMA.FTZ R140, R121.reuse, R140, R142 ;  /* 0x0000008c798c7223 */ /* 0x040fe2000001008e */
[----:B------:R-:W-:Y:S01]  /*40f0*/  FFMA.FTZ R146, R121, R144, R145 ;  /* 0x0000009079927223 */ /* 0x000fe20000010091 */
[----:B------:R-:W-:-:S02]  /*4100*/  HADD2.F32 R145, -RZ, R108.H0_H0 ;  /* 0x2000006cff917230 */ /* 0x000fc40000004100 */
[C---:B------:R-:W-:Y:S01]  /*4110*/  FFMA.FTZ R150, R121.reuse, R150, R152 ;  /* 0x0000009679967223 */ /* 0x040fe20000010098 */
[----:B------:R-:W-:Y:S02]  /*4120*/  HADD2.F32 R142, -RZ, R108.H1_H1 ;  /* 0x3000006cff8e7230 */ /* 0x000fe40000004100 */
[C---:B------:R-:W-:Y:S01]  /*4130*/  FFMA.FTZ R138, R121.reuse, R138, R147 ;  /* 0x0000008a798a7223 */ /* 0x040fe20000010093 */
[----:B------:R-:W-:Y:S02]  /*4140*/  HADD2.F32 R108, -RZ, R111.H1_H1 ;  /* 0x3000006fff6c7230 */ /* 0x000fe40000004100 */
[----:B------:R-:W-:Y:S01]  /*4150*/  FFMA.FTZ R154, R121, R154, R149 ;  /* 0x0000009a799a7223 */ /* 0x000fe20000010095 */
[--C-:B------:R-:W-:Y:S02]  /*4160*/  HADD2.F32 R143, -RZ, R109.reuse.H0_H0 ;  /* 0x2000006dff8f7230 */ /* 0x100fe40000004100 */
[----:B------:R-:W-:Y:S01]  /*4170*/  FMUL.FTZ R111, R136, R123 ;  /* 0x0000007b886f7220 */ /* 0x000fe20000410000 */
[----:B------:R-:W-:-:S02]  /*4180*/  HADD2.F32 R144, -RZ, R109.H1_H1 ;  /* 0x3000006dff907230 */ /* 0x000fc40000004100 */
[-C--:B------:R-:W-:Y:S01]  /*4190*/  FMUL.FTZ R136, R140, R123.reuse ;  /* 0x0000007b8c887220 */ /* 0x080fe20000410000 */
[--C-:B------:R-:W-:Y:S02]  /*41a0*/  HADD2.F32 R109, -RZ, R110.reuse.H0_H0 ;  /* 0x2000006eff6d7230 */ /* 0x100fe40000004100 */
[-C--:B------:R-:W-:Y:S01]  /*41b0*/  FMUL.FTZ R121, R146, R123.reuse ;  /* 0x0000007b92797220 */ /* 0x080fe20000410000 */
[----:B------:R-:W-:Y:S02]  /*41c0*/  HADD2.F32 R110, -RZ, R110.H1_H1 ;  /* 0x3000006eff6e7230 */ /* 0x000fe40000004100 */
        /* <DEDUP_REMOVED lines=23> */
.L_x_5510:
        /* <DEDUP_REMOVED lines=10> */
.L_x_5502:
[----:B------:R-:W-:Y:S05]  /*43e0*/  BSYNC.RECONVERGENT B0 ;  /* 0x0000000000007941 */ /* 0x000fea0003800200 */
.L_x_5496:
[----:B01234-:R-:W0:Y:S02]  /*43f0*/  LDC.64 R108, c[0x0][0x380] ;  /* 0x0000e000ff6c7b82 */ /* 0x01fe240000000a00 */
[----:B0-----:R-:W-:-:S04]  /*4400*/  LEA R2, R108, R2, 0x2 ;  /* 0x000000026c027211 */ /* 0x001fc800078e10ff */
[----:B------:R-:W-:-:S13]  /*4410*/  ISETP.GE.AND P1, PT, R2, R109, PT ;  /* 0x0000006d0200720c */ /* 0x000fda0003f26270 */
[----:B------:R-:W-:Y:S05]  /*4420*/  @!P1 BRA `(.L_x_5511) ;  /* 0xffffffc000649947 */ /* 0x000fea000383ffff */
.L_x_5487:
        /* <DEDUP_REMOVED lines=65> */
[----:B------:R2:W-:Y:S01]  /*4840*/  STS.128 [R0+0x400], R56 ;  /* 0x0004003800007388 */ /* 0x0005e20000000c00 */
[----:B----4-:R-:W-:-:S03]  /*4850*/  FADD.FTZ R19, R4, R19 ;  /* 0x0000001304137221 */ /* 0x010fc60000010000 */
[----:B------:R-:W-:Y:S01]  /*4860*/  STS.128 [R0+0x410], R60 ;  /* 0x0004103c00007388 */ /* 0x000fe20000000c00 */
[----:B0-----:R-:W-:Y:S01]  /*4870*/  FADD.FTZ R11, R5, R16 ;  /* 0x00000010050b7221 */ /* 0x001fe20000010000 */
[----:B------:R-:W-:Y:S01]  /*4880*/  BAR.SYNC.DEFER_BLOCKING 0x0 ;  /* 0x0000000000007b1d */ /* 0x000fe20000010000 */
[C---:B-1----:R-:W-:Y:S02]  /*4890*/  IADD3.X R55, PT, PT, R38.reuse, UR17, RZ, P5, !PT ;  /* 0x0000001126377c10 */ /* 0x042fe4000affe4ff */
[----:B--2---:R-:W-:Y:S02]  /*48a0*/  IADD3.X R57, PT, PT, R38, UR19, RZ, P4, !PT ;  /* 0x0000001326397c10 */ /* 0x004fe4000a7fe4ff */
        /* <DEDUP_REMOVED lines=85> */
.L_x_5513:
[----:B------:R-:W-:Y:S05]  /*4e00*/  BSYNC.RECONVERGENT B0 ;  /* 0x0000000000007941 */ /* 0x000fea0003800200 */
.L_x_5512:
        /* <DEDUP_REMOVED lines=18> */
.L_x_5515:
[----:B------:R-:W-:Y:S05]  /*4f30*/  BSYNC.RECONVERGENT B0 ;  /* 0x0000000000007941 */ /* 0x000fea0003800200 */
.L_x_5514:
        /* <DEDUP_REMOVED lines=18> */
.L_x_5517:
[----:B------:R-:W-:Y:S05]  /*5060*/  BSYNC.RECONVERGENT B0 ;  /* 0x0000000000007941 */ /* 0x000fea0003800200 */
.L_x_5516:
        /* <DEDUP_REMOVED lines=12> */
.L_x_5495:
        /* <DEDUP_REMOVED lines=8> */
.L_x_5519:
[----:B------:R-:W-:Y:S05]  /*51b0*/  BSYNC B0 ;  /* 0x0000000000007941 */ /* 0x000fea0003800000 */
.L_x_5518:
        /* <DEDUP_REMOVED lines=8> */
.L_x_5520:
[----:B------:R-:W-:-:S05]  /*5240*/  FADD.FTZ R110, R110, R109 ;  /* 0x0000006d6e6e7221 */ /* 0x000fca0000010000 */
[----:B------:R-:W-:Y:S01]  /*5250*/  MOV R143, R110 ;  /* 0x0000006e008f7202 */ /* 0x000fe20000000f00 */
[----:B------:R-:W-:Y:S01]  /*5260*/  HFMA2 R142, -RZ, RZ, 0, 1.1920928955078125e-07 ;  /* 0x00000002ff8e7431 */ /* 0x000fe200000001ff */
[----:B------:R-:W-:-:S07]  /*5270*/  MOV R111, R141 ;  /* 0x0000008d006f7202 */ /* 0x000fce0000000f00 */
[----:B------:R-:W-:Y:S05]  /*5280*/  WARPSYNC.COLLECTIVE R140, `(.L_x_5521) ;  /* 0x000000008c087348 */ /* 0x000fea0003c00000 */
[----:B------:R0:W1:Y:S02]  /*5290*/  SHFL.BFLY P5, R141, R143, R142, R145 ;  /* 0x0c00008e8f8d7389 */ /* 0x00006400000a0091 */
[----:B01----:R-:W-:Y:S05]  /*52a0*/  ENDCOLLECTIVE ;  /* 0x000000000000791b */ /* 0x003fea0003800000 */
.L_x_5521:
[----:B------:R-:W-:-:S05]  /*52b0*/  FADD.FTZ R111, R111, R108 ;  /* 0x0000006c6f6f7221 */ /* 0x000fca0000010000 */
[----:B------:R-:W-:Y:S02]  /*52c0*/  MOV R143, R111 ;  /* 0x0000006f008f7202 */ /* 0x000fe40000000f00 */
[----:B------:R-:W-:-:S07]  /*52d0*/  MOV R137, R141 ;  /* 0x0000008d00897202 */ /* 0x000fce0000000f00 */
[----:B------:R-:W-:Y:S05]  /*52e0*/  WARPSYNC.COLLECTIVE R140, `(.L_x_5522) ;  /* 0x000000008c087348 */ /* 0x000fea0003c00000 */
[----:B------:R0:W1:Y:S02]  /*52f0*/  SHFL.BFLY P5, R141, R143, R142, R145 ;  /* 0x0c00008e8f8d7389 */ /* 0x00006400000a0091 */
[----:B01----:R-:W-:Y:S05]  /*5300*/  ENDCOLLECTIVE ;  /* 0x000000000000791b */ /* 0x003fea0003800000 */
.L_x_5522:
[----:B------:R-:W-:-:S05]  /*5310*/  FADD.FTZ R137, R110, R137 ;  /* 0x000000896e897221 */ /* 0x000fca0000010000 */
[----:B------:R-:W-:Y:S01]  /*5320*/  MOV R143, R137 ;  /* 0x00000089008f7202 */ /* 0x000fe20000000f00 */
[----:B------:R-:W-:Y:S01]  /*5330*/  HFMA2 R142, -RZ, RZ, 0, 2.384185791015625e-07 ;  /* 0x00000004ff8e7431 */ /* 0x000fe200000001ff */
[----:B------:R-:W-:-:S07]  /*5340*/  MOV R136, R141 ;  /* 0x0000008d00887202 */ /* 0x000fce0000000f00 */
[----:B------:R-:W-:Y:S05]  /*5350*/  WARPSYNC.COLLECTIVE R140, `(.L_x_5523) ;  /* 0x000000008c087348 */ /* 0x000fea0003c00000 */
[----:B------:R0:W1:Y:S02]  /*5360*/  SHFL.BFLY P5, R141, R143, R142, R145 ;  /* 0x0c00008e8f8d7389 */ /* 0x00006400000a0091 */
[----:B01----:R-:W-:Y:S05]  /*5370*/  ENDCOLLECTIVE ;  /* 0x000000000000791b */ /* 0x003fea0003800000 */
.L_x_5523:
[----:B------:R-:W-:-:S05]  /*5380*/  FADD.FTZ R136, R111, R136 ;  /* 0x000000886f887221 */ /* 0x000fca0000010000 */
[----:B------:R-:W-:Y:S02]  /*5390*/  MOV R143, R136 ;  /* 0x00000088008f7202 */ /* 0x000fe40000000f00 */
[----:B------:R-:W-:-:S07]  /*53a0*/  MOV R138, R141 ;  /* 0x0000008d008a7202 */ /* 0x000fce0000000f00 */
[----:B------:R-:W-:Y:S05]  /*53b0*/  WARPSYNC.COLLECTIVE R140, `(.L_x_5524) ;  /* 0x000000008c087348 */ /* 0x000fea0003c00000 */
[----:B------:R0:W1:Y:S02]  /*53c0*/  SHFL.BFLY P5, R141, R143, R142, R145 ;  /* 0x0c00008e8f8d7389 */ /* 0x00006400000a0091 */
[----:B01----:R-:W-:Y:S05]  /*53d0*/  ENDCOLLECTIVE ;  /* 0x000000000000791b */ /* 0x003fea0003800000 */
.L_x_5524:
[----:B------:R-:W-:-:S05]  /*53e0*/  FADD.FTZ R138, R137, R138 ;  /* 0x0000008a898a7221 */ /* 0x000fca0000010000 */
[----:B------:R-:W-:Y:S01]  /*53f0*/  MOV R143, R138 ;  /* 0x0000008a008f7202 */ /* 0x000fe20000000f00 */
[----:B------:R-:W-:Y:S01]  /*5400*/  HFMA2 R142, -RZ, RZ, 0, 4.76837158203125e-07 ;  /* 0x00000008ff8e7431 */ /* 0x000fe200000001ff */
[----:B------:R-:W-:-:S07]  /*5410*/  MOV R139, R141 ;  /* 0x0000008d008b7202 */ /* 0x000fce0000000f00 */
[----:B------:R-:W-:Y:S05]  /*5420*/  WARPSYNC.COLLECTIVE R140, `(.L_x_5525) ;  /* 0x000000008c087348 */ /* 0x000fea0003c00000 */
[----:B------:R0:W1:Y:S02]  /*5430*/  SHFL.BFLY P5, R141, R143, R142, R145 ;  /* 0x0c00008e8f8d7389 */ /* 0x00006400000a0091 */
[----:B01----:R-:W-:Y:S05]  /*5440*/  ENDCOLLECTIVE ;  /* 0x000000000000791b */ /* 0x003fea0003800000 */
.L_x_5525:
[----:B------:R-:W-:-:S05]  /*5450*/  FADD.FTZ R139, R136, R139 ;  /* 0x0000008b888b7221 */ /* 0x000fca0000010000 */
[----:B------:R-:W-:Y:S02]  /*5460*/  MOV R143, R139 ;  /* 0x0000008b008f7202 */ /* 0x000fe40000000f00 */
[----:B------:R-:W-:-:S07]  /*5470*/  MOV R109, R141 ;  /* 0x0000008d006d7202 */ /* 0x000fce0000000f00 */
[----:B------:R-:W-:Y:S05]  /*5480*/  WARPSYNC.COLLECTIVE R140, `(.L_x_5526) ;  /* 0x000000008c087348 */ /* 0x000fea0003c00000 */
[----:B------:R0:W1:Y:S02]  /*5490*/  SHFL.BFLY P5, R141, R143, R142, R145 ;  /* 0x0c00008e8f8d7389 */ /* 0x00006400000a0091 */
[----:B01----:R-:W-:Y:S05]  /*54a0*/  ENDCOLLECTIVE ;  /* 0x000000000000791b */ /* 0x003fea0003800000 */
.L_x_5526:
[----:B------:R-:W-:-:S05]  /*54b0*/  FADD.FTZ R109, R138, R109 ;  /* 0x0000006d8a6d7221 */ /* 0x000fca0000010000 */
[----:B------:R-:W-:Y:S01]  /*54c0*/  MOV R143, R109 ;  /* 0x0000006d008f7202 */ /* 0x000fe20000000f00 */
[----:B------:R-:W-:Y:S01]  /*54d0*/  HFMA2 R142, -RZ, RZ, 0, 9.5367431640625e-07 ;  /* 0x00000010ff8e7431 */ /* 0x000fe200000001ff */
[----:B------:R-:W-:-:S07]  /*54e0*/  MOV R108, R141 ;  /* 0x0000008d006c7202 */ /* 0x000fce0000000f00 */
[----:B------:R-:W-:Y:S05]  /*54f0*/  WARPSYNC.COLLECTIVE R140, `(.L_x_5527) ;  /* 0x000000008c087348 */ /* 0x000fea0003c00000 */
[----:B------:R0:W1:Y:S02]  /*5500*/  SHFL.BFLY P5, R141, R143, R142, R145 ;  /* 0x0c00008e8f8d7389 */ /* 0x00006400000a0091 */
[----:B01----:R-:W-:Y:S05]  /*5510*/  ENDCOLLECTIVE ;  /* 0x000000000000791b */ /* 0x003fea0003800000 */
.L_x_5527:
[----:B------:R-:W-:-:S05]  /*5520*/  FADD.FTZ R108, R139, R108 ;  /* 0x0000006c8b6c7221 */ /* 0x000fca0000010000 */
[----:B------:R-:W-:Y:S02]  /*5530*/  MOV R143, R108 ;  /* 0x0000006c008f7202 */ /* 0x000fe40000000f00 */
[----:B------:R-:W-:-:S07]  /*5540*/  MOV R110, R141 ;  /* 0x0000008d006e7202 */ /* 0x000fce0000000f00 */
[----:B------:R-:W-:Y:S05]  /*5550*/  WARPSYNC.COLLECTIVE R140, `(.L_x_5528) ;  /* 0x000000008c087348 */ /* 0x000fea0003c00000 */
[----:B------:R0:W1:Y:S02]  /*5560*/  SHFL.BFLY P5, R141, R143, R142, R145 ;  /* 0x0c00008e8f8d7389 */ /* 0x00006400000a0091 */
[----:B01----:R-:W-:Y:S05]  /*5570*/  ENDCOLLECTIVE ;  /* 0x000000000000791b */ /* 0x003fea0003800000 */
.L_x_5528:
[----:B------:R-:W-:Y:S01]  /*5580*/  MOV R111, R141 ;  /* 0x0000008d006f7202 */ /* 0x000fe20000000f00 */
[----:B------:R-:W-:Y:S06]  /*5590*/  BRA `(.L_x_5529) ;  /* 0xffffffc800007947 */ /* 0x000fec000383ffff */
.L_x_5530:
        /* <DEDUP_REMOVED lines=14> */
.L_x_11252:


//--------------------- .text._ZN10layer_norm13ln_bwd_kernelINS_13Kernel_traitsIf6__halfS2_S2_fjLj512ELj1ELj4ELj1ELj16ENS_18Kernel_traits_baseILj512EfS2_S2_S2_fjLj128EEEEELb0ELb1ELb0ELb1EEEvNS_9BwdParamsE --------------------------
	.section	.text._ZN10layer_norm13ln_bwd_kernelINS_13Kernel_traitsIf6__halfS2_S2_fjLj512ELj1ELj4ELj1ELj16ENS_18Kernel_traits_baseILj512EfS2_S2_S2_fjLj128EEEEELb0ELb1ELb0ELb1EEEvNS_9BwdParamsE,"ax",@progbits
	.align	128
        .global         _ZN10layer_norm13ln_bwd_kernelINS_13Kernel_traitsIf6__halfS2_S2_fjLj512ELj1ELj4ELj1ELj16ENS_18Kernel_traits_baseILj512EfS2_S2_S2_fjLj128EEEEELb0ELb1ELb0ELb1EEEvNS_9BwdParamsE
        .type           _ZN10layer_norm13ln_bwd_kernelINS_13Kernel_traitsIf6__halfS2_S2_fjLj512ELj1ELj4ELj1ELj16ENS_18Kernel_traits_baseILj512EfS2_S2_S2_fjLj128EEEEELb0ELb1ELb0ELb1EEEvNS_9BwdParamsE,@function
        .size           _ZN10layer_norm13ln_bwd_kernelINS_13Kernel_traitsIf6__halfS2_S2_fjLj512ELj1ELj4ELj1ELj16ENS_18Kernel_traits_baseILj512EfS2_S2_S2_fjLj128EEEEELb0ELb1ELb0ELb1EEEvNS_9BwdParamsE,(.L_x_11253 - _ZN10layer_norm13ln_bwd_kernelINS_13Kernel_traitsIf6__halfS2_S2_fjLj512ELj1ELj4ELj1ELj16ENS_18Kernel_traits_baseILj512EfS2_S2_S2_fjLj128EEEEELb0ELb1ELb0ELb1EEEvNS_9BwdParamsE)
        .other          _ZN10layer_norm13ln_bwd_kernelINS_13Kernel_traitsIf6__halfS2_S2_fjLj512ELj1ELj4ELj1ELj16ENS_18Kernel_traits_baseILj512EfS2_S2_S2_fjLj128EEEEELb0ELb1ELb0ELb1EEEvNS_9BwdParamsE,@"STO_CUDA_ENTRY STV_DEFAULT"
_ZN10layer_norm13ln_bwd_kernelINS_13Kernel_traitsIf6__halfS2_S2_fjLj512ELj1ELj4ELj1ELj16ENS_18Kernel_traits_baseILj512EfS2_S2_S2_fjLj128EEEEELb0ELb1ELb0ELb1EEEvNS_9BwdParamsE:
.text._ZN10layer_norm13ln_bwd_kernelINS_13Kernel_traitsIf6__halfS2_S2_fjLj512ELj1ELj4ELj1ELj16ENS_18Kernel_traits_baseILj512EfS2_S2_S2_fjLj128EEEEELb0ELb1ELb0ELb1EEEvNS_9BwdParamsE:
        /* <DEDUP_REMOVED lines=81> */
.L_x_5547:
        /* <DEDUP_REMOVED lines=39> */
[----:B---3--:R-:W-:-:S02]  /*0780*/  HADD2.F32 R127, -RZ, R77.H0_H0 ;  /* 0x2000004dff7f7230 */ /* 0x008fc40000004100 */
[C---:B------:R-:W-:Y:S01]  /*0790*/  FADD.FTZ R133, -R114.reuse, R117 ;  /* 0x0000007572857221 */ /* 0x040fe20000010100 */
[----:B------:R-:W-:Y:S02]  /*07a0*/  HADD2.F32 R77, -RZ, R77.H1_H1 ;  /* 0x3000004dff4d7230 */ /* 0x000fe40000004100 */
[----:B------:R-:W-:Y:S01]  /*07b0*/  FADD.FTZ R159, -R114, R123 ;  /* 0x0000007b729f7221 */ /* 0x000fe20000010100 */
[----:B------:R-:W-:Y:S02]  /*07c0*/  HADD2.F32 R129, -RZ, R78.H0_H0 ;  /* 0x2000004eff817230 */ /* 0x000fe40000004100 */
[----:B-----5:R-:W-:Y:S01]  /*07d0*/  FMUL.FTZ R134, R112, R155 ;  /* 0x0000009b70867220 */ /* 0x020fe20000410000 */
[----:B------:R-:W-:Y:S02]  /*07e0*/  HADD2.F32 R139, -RZ, R79.H1_H1 ;  /* 0x3000004fff8b7230 */ /* 0x000fe40000004100 */
[----:B------:R-:W-:Y:S01]  /*07f0*/  FADD.FTZ R121, -R114, R77 ;  /* 0x0000004d72797221 */ /* 0x000fe20000010100 */
[----:B----4-:R-:W-:-:S02]  /*0800*/  HADD2.F32 R73, -RZ, R80.H0_H0 ;  /* 0x20000050ff497230 */ /* 0x010fc40000004100 */
[C---:B------:R-:W-:Y:S01]  /*0810*/  FADD.FTZ R123, -R114.reuse, R129 ;  /* 0x00000081727b7221 */ /* 0x040fe20000010100 */
[----:B------:R-:W-:Y:S02]  /*0820*/  HADD2.F32 R119, -RZ, R72.H1_H1 ;  /* 0x30000048ff777230 */ /* 0x000fe40000004100 */
[----:B------:R-:W-:Y:S01]  /*0830*/  FADD.FTZ R129, -R114, R139 ;  /* 0x0000008b72817221 */ /* 0x000fe20000010100 */
[--C-:B------:R-:W-:Y:S02]  /*0840*/  HADD2.F32 R125, -RZ, R75.reuse.H0_H0 ;  /* 0x2000004bff7d7230 */ /* 0x100fe40000004100 */
[----:B------:R-:W-:Y:S01]  /*0850*/  FMUL.FTZ R139, R48, R73 ;  /* 0x00000049308b7220 */ /* 0x000fe20000410000 */
[----:B------:R-:W-:Y:S02]  /*0860*/  HADD2.F32 R151, -RZ, R75.H1_H1 ;  /* 0x3000004bff977230 */ /* 0x000fe40000004100 */
[----:B------:R-:W-:Y:S01]  /*0870*/  FADD.FTZ R135, -R114, R119 ;  /* 0x0000007772877221 */ /* 0x000fe20000010100 */
[----:B------:R-:W-:-:S02]  /*0880*/  HADD2.F32 R75, -RZ, R76.H1_H1 ;  /* 0x3000004cff4b7230 */ /* 0x000fc40000004100 */
[----:B------:R-:W-:Y:S01]  /*0890*/  FADD.FTZ R119, -R114, R127 ;  /* 0x0000007f72777221 */ /* 0x000fe20000010100 */
[----:B------:R-:W-:Y:S02]  /*08a0*/  HADD2.F32 R137, -RZ, R79.H0_H0 ;  /* 0x2000004fff897230 */ /* 0x000fe40000004100 */
[----:B------:R-:W-:Y:S01]  /*08b0*/  FMUL.FTZ R136, R112, R135 ;  /* 0x0000008770887220 */ /* 0x000fe20000410000 */
[----:B------:R-:W-:Y:S02]  /*08c0*/  HADD2.F32 R77, -RZ, R80.H1_H1 ;  /* 0x30000050ff4d7230 */ /* 0x000fe40000004100 */
[----:B------:R-:W-:Y:S01]  /*08d0*/  FADD.FTZ R117, -R114, R75 ;  /* 0x0000004b72757221 */ /* 0x000fe20000010100 */
[----:B------:R-:W-:Y:S02]  /*08e0*/  HADD2.F32 R131, -RZ, R78.H1_H1 ;  /* 0x3000004eff837230 */ /* 0x000fe40000004100 */
[----:B------:R-:W-:Y:S01]  /*08f0*/  FMUL.FTZ R78, R112, R133 ;  /* 0x00000085704e7220 */ /* 0x000fe20000410000 */
[----:B------:R-:W-:Y:S01]  /*0900*/  FADD.FTZ R127, -R114, R137 ;  /* 0x00000089727f7221 */ /* 0x000fe20000010100 */
[----:B------:R-:W-:-:S02]  /*0910*/  HADD2.F32 R75, -RZ, R81.H0_H0 ;  /* 0x20000051ff4b7230 */ /* 0x000fc40000004100 */
[----:B------:R-:W-:Y:S01]  /*0920*/  FMUL.FTZ R137, R49, R77 ;  /* 0x0000004d31897220 */ /* 0x000fe20000410000 */
[----:B------:R-:W-:Y:S02]  /*0930*/  HADD2.F32 R141, -RZ, R81.H1_H1 ;  /* 0x30000051ff8d7230 */ /* 0x000fe40000004100 */
[----:B------:R-:W-:Y:S01]  /*0940*/  FADD.FTZ R80, RZ, R139 ;  /* 0x0000008bff507221 */ /* 0x000fe20000010000 */
[----:B------:R-:W-:Y:S01]  /*0950*/  FFMA.FTZ R81, R78, R139, RZ ;  /* 0x0000008b4e517223 */ /* 0x000fe200000100ff */
[----:B------:R-:W-:Y:S01]  /*0960*/  FMUL.FTZ R135, R50, R75 ;  /* 0x0000004b32877220 */ /* 0x000fe20000410000 */
[----:B------:R-:W-:Y:S01]  /*0970*/  FADD.FTZ R79, -R114, R125 ;  /* 0x0000007d724f7221 */ /* 0x000fe20000010100 */
[----:B------:R-:W-:Y:S01]  /*0980*/  FADD.FTZ R80, R80, R137 ;  /* 0x0000008950507221 */ /* 0x000fe20000010000 */
[----:B------:R-:W-:Y:S01]  /*0990*/  FFMA.FTZ R81, R136, R137, R81 ;  /* 0x0000008988517223 */ /* 0x000fe20000010051 */
[----:B------:R-:W-:Y:S01]  /*09a0*/  FADD.FTZ R125, -R114, R131 ;  /* 0x00000083727d7221 */ /* 0x000fe20000010100 */
[----:B------:R-:W-:-:S02]  /*09b0*/  HADD2.F32 R131, -RZ, R82.H0_H0 ;  /* 0x20000052ff837230 */ /* 0x000fc40000004100 */
[----:B------:R-:W-:Y:S01]  /*09c0*/  FMUL.FTZ R133, R51, R141 ;  /* 0x0000008d33857220 */ /* 0x000fe20000410000 */
[----:B------:R-:W-:Y:S02]  /*09d0*/  HADD2.F32 R153, -RZ, R74.H1_H1 ;  /* 0x3000004aff997230 */ /* 0x000fe40000004100 */
[----:B------:R-:W-:Y:S01]  /*09e0*/  FADD.FTZ R80, R80, R135 ;  /* 0x0000008750507221 */ /* 0x000fe20000010000 */
[----:B------:R-:W-:Y:S01]  /*09f0*/  FMUL.FTZ R132, R112, R157 ;  /* 0x0000009d70847220 */ /* 0x000fe20000410000 */
[----:B------:R-:W-:Y:S01]  /*0a00*/  FFMA.FTZ R81, R134, R135, R81 ;  /* 0x0000008786517223 */ /* 0x000fe20000010051 */
[----:B------:R-:W-:Y:S02]  /*0a10*/  HADD2.F32 R145, -RZ, R82.H1_H1 ;  /* 0x30000052ff917230 */ /* 0x000fe40000004100 */
[----:B------:R-:W-:Y:S01]  /*0a20*/  FADD.FTZ R80, R80, R133 ;  /* 0x0000008550507221 */ /* 0x000fe20000010000 */
[--C-:B------:R-:W-:Y:S02]  /*0a30*/  HADD2.F32 R140, -RZ, R87.reuse.H0_H0 ;  /* 0x20000057ff8c7230 */ /* 0x100fe40000004100 */
[----:B------:R-:W-:Y:S01]  /*0a40*/  FADD.FTZ R153, -R114, R153 ;  /* 0x0000009972997221 */ /* 0x000fe20000010100 */
[----:B------:R-:W-:-:S02]  /*0a50*/  HADD2.F32 R148, -RZ, R87.H1_H1 ;  /* 0x30000057ff947230 */ /* 0x000fc40000004100 */
[----:B------:R-:W-:Y:S01]  /*0a60*/  FMUL.FTZ R87, R44, R131 ;  /* 0x000000832c577220 */ /* 0x000fe20000410000 */
[----:B------:R-:W-:Y:S01]  /*0a70*/  FMUL.FTZ R130, R112, R159 ;  /* 0x0000009f70827220 */ /* 0x000fe20000410000 */
[----:B------:R-:W-:Y:S01]  /*0a80*/  FFMA.FTZ R81, R132, R133, R81 ;  /* 0x0000008584517223 */ /* 0x000fe20000010051 */
[----:B------:R-:W-:Y:S02]  /*0a90*/  HADD2.F32 R143, -RZ, R83.H0_H0 ;  /* 0x20000053ff8f7230 */ /* 0x000fe40000004100 */
[----:B------:R-:W-:Y:S01]  /*0aa0*/  FADD.FTZ R80, R80, R87 ;  /* 0x0000005750507221 */ /* 0x000fe20000010000 */
[--C-:B------:R-:W-:Y:S02]  /*0ab0*/  HADD2.F32 R74, -RZ, R85.reuse.H0_H0 ;  /* 0x20000055ff4a7230 */ /* 0x100fe40000004100 */
[----:B------:R-:W-:Y:S01]  /*0ac0*/  FADD.FTZ R151, -R114, R151 ;  /* 0x0000009772977221 */ /* 0x000fe20000010100 */
[----:B------:R-:W-:Y:S02]  /*0ad0*/  HADD2.F32 R138, -RZ, R85.H1_H1 ;  /* 0x30000055ff8a7230 */ /* 0x000fe40000004100 */
[----:B------:R-:W-:Y:S01]  /*0ae0*/  FMUL.FTZ R85, R45, R145 ;  /* 0x000000912d557220 */ /* 0x000fe20000410000 */
[----:B------:R-:W-:-:S02]  /*0af0*/  HADD2.F32 R147, -RZ, R83.H1_H1 ;  /* 0x30000053ff937230 */ /* 0x000fc40000004100 */
[----:B------:R-:W-:Y:S01]  /*0b00*/  FFMA.FTZ R83, R130, R87, R81 ;  /* 0x0000005782537223 */ /* 0x000fe20000010051 */
[--C-:B------:R-:W-:Y:S02]  /*0b10*/  HADD2.F32 R128, -RZ, R86.reuse.H0_H0 ;  /* 0x20000056ff807230 */ /* 0x100fe40000004100 */
[----:B------:R-:W-:Y:S01]  /*0b20*/  FMUL.FTZ R81, R46, R143 ;  /* 0x0000008f2e517220 */ /* 0x000fe20000410000 */
[----:B------:R-:W-:Y:S02]  /*0b30*/  HADD2.F32 R142, -RZ, R86.H1_H1 ;  /* 0x30000056ff8e7230 */ /* 0x000fe40000004100 */
[----:B------:R-:W-:Y:S01]  /*0b40*/  FMUL.FTZ R86, R112, R153 ;  /* 0x0000009970567220 */ /* 0x000fe20000410000 */
[----:B------:R-:W-:Y:S02]  /*0b50*/  HADD2.F32 R149, -RZ, R76.H0_H0 ;  /* 0x2000004cff957230 */ /* 0x000fe40000004100 */
[----:B------:R-:W-:Y:S01]  /*0b60*/  FADD.FTZ R82, R80, R85 ;  /* 0x0000005550527221 */ /* 0x000fe20000010000 */
[----:B------:R-:W-:-:S02]  /*0b70*/  HADD2.F32 R72, -RZ, R84.H0_H0 ;  /* 0x20000054ff487230 */ /* 0x000fc40000004100 */
[----:B------:R-:W-:Y:S01]  /*0b80*/  FFMA.FTZ R83, R86, R85, R83 ;  /* 0x0000005556537223 */ /* 0x000fe20000010053 */
[----:B------:R-:W-:Y:S02]  /*0b90*/  HADD2.F32 R76, -RZ, R84.H1_H1 ;  /* 0x30000054ff4c7230 */ /* 0x000fe40000004100 */
[----:B------:R-:W-:Y:S01]  /*0ba0*/  FMUL.FTZ R84, R112, R79 ;  /* 0x0000004f70547220 */ /* 0x000fe20000410000 */
        /* <DEDUP_REMOVED lines=14> */
[C---:B------:R-:W-:Y:S01]  /*0c90*/  FMUL.FTZ R119, R112.reuse, R119 ;  /* 0x0000007770777220 */ /* 0x040fe20000410000 */
        /* <DEDUP_REMOVED lines=41> */
.L_x_5534:
        /* <DEDUP_REMOVED lines=16> */
[--C-:B--2---:R-:W-:Y:S02]  /*1030*/  HADD2.F32 R121, -RZ, R73.reuse.H0_H0 ;  /* 0x20000049ff797230 */ /* 0x104fe40000004100 */
[----:B------:R-:W-:Y:S02]  /*1040*/  HADD2.F32 R73, -RZ, R73.H1_H1 ;  /* 0x30000049ff497230 */ /* 0x000fe40000004100 */
[----:B------:R-:W-:-:S02]  /*1050*/  HADD2.F32 R117, -RZ, R72.H0_H0 ;  /* 0x20000048ff757230 */ /* 0x000fc40000004100 */
[C---:B------:R-:W-:Y:S01]  /*1060*/  FADD.FTZ R155, -R114.reuse, R121 ;  /* 0x00000079729b7221 */ /* 0x040fe20000010100 */
[----:B------:R-:W-:Y:S02]  /*1070*/  HADD2.F32 R123, -RZ, R74.H0_H0 ;  /* 0x2000004aff7b7230 */ /* 0x000fe40000004100 */
[C---:B------:R-:W-:Y:S01]  /*1080*/  FADD.FTZ R157, -R114.reuse, R73 ;  /* 0x00000049729d7221 */ /* 0x040fe20000010100 */
[--C-:B---3--:R-:W-:Y:S02]  /*1090*/  HADD2.F32 R127, -RZ, R77.reuse.H0_H0 ;  /* 0x2000004dff7f7230 */ /* 0x108fe40000004100 */
[C---:B------:R-:W-:Y:S01]  /*10a0*/  FADD.FTZ R133, -R114.reuse, R117 ;  /* 0x0000007572857221 */ /* 0x040fe20000010100 */
[----:B------:R-:W-:Y:S02]  /*10b0*/  HADD2.F32 R77, -RZ, R77.H1_H1 ;  /* 0x3000004dff4d7230 */ /* 0x000fe40000004100 */
[----:B------:R-:W-:Y:S01]  /*10c0*/  FADD.FTZ R159, -R114, R123 ;  /* 0x0000007b729f7221 */ /* 0x000fe20000010100 */
[----:B------:R-:W-:-:S02]  /*10d0*/  HADD2.F32 R129, -RZ, R78.H0_H0 ;  /* 0x2000004eff817230 */ /* 0x000fc40000004100 */
[----:B-----5:R-:W-:Y:S01]  /*10e0*/  FMUL.FTZ R134, R112, R155 ;  /* 0x0000009b70867220 */ /* 0x020fe20000410000 */
[----:B------:R-:W-:Y:S02]  /*10f0*/  HADD2.F32 R139, -RZ, R79.H1_H1 ;  /* 0x3000004fff8b7230 */ /* 0x000fe40000004100 */
[C---:B------:R-:W-:Y:S01]  /*1100*/  FADD.FTZ R121, -R114.reuse, R77 ;  /* 0x0000004d72797221 */ /* 0x040fe20000010100 */
[----:B----4-:R-:W-:Y:S02]  /*1110*/  HADD2.F32 R73, -RZ, R80.H0_H0 ;  /* 0x20000050ff497230 */ /* 0x010fe40000004100 */
[C---:B------:R-:W-:Y:S01]  /*1120*/  FADD.FTZ R123, -R114.reuse, R129 ;  /* 0x00000081727b7221 */ /* 0x040fe20000010100 */
[----:B------:R-:W-:Y:S02]  /*1130*/  HADD2.F32 R119, -RZ, R72.H1_H1 ;  /* 0x30000048ff777230 */ /* 0x000fe40000004100 */
[----:B------:R-:W-:Y:S01]  /*1140*/  FADD.FTZ R129, -R114, R139 ;  /* 0x0000008b72817221 */ /* 0x000fe20000010100 */
[----:B------:R-:W-:-:S02]  /*1150*/  HADD2.F32 R125, -RZ, R75.H0_H0 ;  /* 0x2000004bff7d7230 */ /* 0x000fc40000004100 */
[----:B------:R-:W-:Y:S01]  /*1160*/  FMUL.FTZ R139, R48, R73 ;  /* 0x00000049308b7220 */ /* 0x000fe20000410000 */
[----:B------:R-:W-:Y:S02]  /*1170*/  HADD2.F32 R151, -RZ, R75.H1_H1 ;  /* 0x3000004bff977230 */ /* 0x000fe40000004100 */
[C---:B------:R-:W-:Y:S01]  /*1180*/  FADD.FTZ R135, -R114.reuse, R119 ;  /* 0x0000007772877221 */ /* 0x040fe20000010100 */
[----:B------:R-:W-:Y:S02]  /*1190*/  HADD2.F32 R75, -RZ, R76.H1_H1 ;  /* 0x3000004cff4b7230 */ /* 0x000fe40000004100 */
[----:B------:R-:W-:Y:S01]  /*11a0*/  FADD.FTZ R119, -R114, R127 ;  /* 0x0000007f72777221 */ /* 0x000fe20000010100 */
[----:B------:R-:W-:Y:S02]  /*11b0*/  HADD2.F32 R137, -RZ, R79.H0_H0 ;  /* 0x2000004fff897230 */ /* 0x000fe40000004100 */
[----:B------:R-:W-:Y:S01]  /*11c0*/  FMUL.FTZ R136, R112, R135 ;  /* 0x0000008770887220 */ /* 0x000fe20000410000 */
[----:B------:R-:W-:-:S02]  /*11d0*/  HADD2.F32 R77, -RZ, R80.H1_H1 ;  /* 0x30000050ff4d7230 */ /* 0x000fc40000004100 */
[----:B------:R-:W-:Y:S01]  /*11e0*/  FADD.FTZ R117, -R114, R75 ;  /* 0x0000004b72757221 */ /* 0x000fe20000010100 */
[----:B------:R-:W-:Y:S02]  /*11f0*/  HADD2.F32 R131, -RZ, R78.H1_H1 ;  /* 0x3000004eff837230 */ /* 0x000fe40000004100 */
[----:B------:R-:W-:Y:S01]  /*1200*/  FMUL.FTZ R78, R112, R133 ;  /* 0x00000085704e7220 */ /* 0x000fe20000410000 */
[----:B------:R-:W-:Y:S01]  /*1210*/  FADD.FTZ R127, -R114, R137 ;  /* 0x00000089727f7221 */ /* 0x000fe20000010100 */
[--C-:B------:R-:W-:Y:S02]  /*1220*/  HADD2.F32 R75, -RZ, R81.reuse.H0_H0 ;  /* 0x20000051ff4b7230 */ /* 0x100fe40000004100 */
        /* <DEDUP_REMOVED lines=96> */
.L_x_5535:
        /* <DEDUP_REMOVED lines=52> */
.L_x_5559:
        /* <DEDUP_REMOVED lines=34> */
[----:B------:R-:W-:Y:S01]  /*1d90*/  FMUL.FTZ R134, R112, R81 ;  /* 0x0000005170867220 */ /* 0x000fe20000410000 */
[----:B-----5:R-:W-:-:S02]  /*1da0*/  HADD2.F32 R140, -RZ, R73.H0_H0 ;  /* 0x20000049ff8c7230 */ /* 0x020fc40000004100 */
        /* <DEDUP_REMOVED lines=11> */
[--C-:B------:R-:W-:Y:S02]  /*1e60*/  HADD2.F32 R72, -RZ, R75.reuse.H0_H0 ;  /* 0x2000004bff487230 */ /* 0x100fe40000004100 */
[-C--:B------:R-:W-:Y:S01]  /*1e70*/  FMUL.FTZ R84, R132, R113.reuse ;  /* 0x0000007184547220 */ /* 0x080fe20000410000 */
[-C--:B------:R-:W-:Y:S01]  /*1e80*/  FMUL.FTZ R87, R134, R113.reuse ;  /* 0x0000007186577220 */ /* 0x080fe20000410000 */
        /* <DEDUP_REMOVED lines=23> */
.L_x_5538:
        /* <DEDUP_REMOVED lines=25> */
[-C--:B------:R-:W-:Y:S01]  /*2190*/  FMUL.FTZ R78, R68, R113.reuse ;  /* 0x00000071444e7220 */ /* 0x080fe20000410000 */
[----:B------:R-:W-:Y:S01]  /*21a0*/  HADD2.F32 R140, -RZ, R72.H1_H1 ;  /* 0x30000048ff8c7230 */ /* 0x000fe20000004100 */
[----:B------:R-:W-:Y:S01]  /*21b0*/  F2FP.F16.F32.PACK_AB R68, R137, R68 ;  /* 0x000000448944723e */ /* 0x000fe200000000ff */
[----:B------:R-:W-:Y:S02]  /*21c0*/  HADD2.F32 R138, -RZ, R73.H0_H0 ;  /* 0x20000049ff8a7230 */ /* 0x000fe40000004100 */
[-C--:B------:R-:W-:Y:S01]  /*21d0*/  FMUL.FTZ R81, R70, R113.reuse ;  /* 0x0000007146517220 */ /* 0x080fe20000410000 */
[----:B------:R-:W-:Y:S01]  /*21e0*/  HADD2.F32 R72, -RZ, R74.H0_H0 ;  /* 0x2000004aff487230 */ /* 0x000fe20000004100 */
[----:B------:R-:W-:Y:S01]  /*21f0*/  F2FP.F16.F32.PACK_AB R69, R133, R70 ;  /* 0x000000468545723e */ /* 0x000fe200000000ff */
[----:B------:R-:W-:Y:S02]  /*2200*/  HADD2.F32 R71, -RZ, R75.H0_H0 ;  /* 0x2000004bff477230 */ /* 0x000fe40000004100 */
[----:B------:R-:W-:Y:S01]  /*2210*/  FMUL.FTZ R137, R137, R113 ;  /* 0x0000007189897220 */ /* 0x000fe20000410000 */
[----:B------:R-:W-:-:S02]  /*2220*/  HADD2.F32 R73, -RZ, R73.H1_H1 ;  /* 0x30000049ff497230 */ /* 0x000fc40000004100 */
[-C--:B------:R-:W-:Y:S01]  /*2230*/  FMUL.FTZ R85, R84, R113.reuse ;  /* 0x0000007154557220 */ /* 0x080fe20000410000 */
[----:B------:R-:W-:Y:S01]  /*2240*/  HADD2.F32 R74, -RZ, R74.H1_H1 ;  /* 0x3000004aff4a7230 */ /* 0x000fe20000004100 */
[----:B------:R-:W-:Y:S01]  /*2250*/  F2FP.F16.F32.PACK_AB R70, R79, R84 ;  /* 0x000000544f46723e */ /* 0x000fe200000000ff */
[----:B------:R-:W-:Y:S02]  /*2260*/  HADD2.F32 R75, -RZ, R75.H1_H1 ;  /* 0x3000004bff4b7230 */ /* 0x000fe40000004100 */
        /* <DEDUP_REMOVED lines=24> */
[----:B------:R-:W-:-:S07]  /*23f0*/  F2FP.F16.F32.PACK_AB R75, R144, R87 ;  /* 0x00000057904b723e */ /* 0x000fce00000000ff */
.L_x_5539:
        /* <DEDUP_REMOVED lines=25> */
[C---:B0-----:R-:W-:Y:S01]  /*2590*/  FMUL.FTZ R68, R112.reuse, R83 ;  /* 0x0000005370447220 */ /* 0x041fe20000410000 */
[----:B------:R-:W-:Y:S01]  /*25a0*/  FMUL.FTZ R117, R112, R117 ;  /* 0x0000007570757220 */ /* 0x000fe20000410000 */
[----:B-----5:R-:W-:-:S02]  /*25b0*/  HADD2.F32 R128, -RZ, R78.H0_H0 ;  /* 0x2000004eff807230 */ /* 0x020fc40000004100 */
[C---:B------:R-:W-:Y:S01]  /*25c0*/  FMUL.FTZ R70, R112.reuse, R119 ;  /* 0x0000007770467220 */ /* 0x040fe20000410000 */
[----:B------:R-:W-:Y:S02]  /*25d0*/  HADD2.F32 R115, -RZ, R78.H1_H1 ;  /* 0x3000004eff737230 */ /* 0x000fe40000004100 */
[C---:B------:R-:W-:Y:S01]  /*25e0*/  FMUL.FTZ R121, R112.reuse, R121 ;  /* 0x0000007970797220 */ /* 0x040fe20000410000 */
[C---:B------:R-:W-:Y:S01]  /*25f0*/  FMUL.FTZ R78, R112.reuse, R123 ;  /* 0x0000007b704e7220 */ /* 0x040fe20000410000 */
[C---:B------:R-:W-:Y:S01]  /*2600*/  FMUL.FTZ R125, R112.reuse, R125 ;  /* 0x0000007d707d7220 */ /* 0x040fe20000410000 */
[--C-:B------:R-:W-:Y:S02]  /*2610*/  HADD2.F32 R74, -RZ, R76.reuse.H0_H0 ;  /* 0x2000004cff4a7230 */ /* 0x100fe40000004100 */
[C---:B------:R-:W-:Y:S01]  /*2620*/  FMUL.FTZ R114, R112.reuse, R127 ;  /* 0x0000007f70727220 */ /* 0x040fe20000410000 */
[----:B------:R-:W-:Y:S02]  /*2630*/  HADD2.F32 R75, -RZ, R76.H1_H1 ;  /* 0x3000004cff4b7230 */ /* 0x000fe40000004100 */
[----:B------:R-:W-:Y:S01]  /*2640*/  FMUL.FTZ R129, R112, R129 ;  /* 0x0000008170817220 */ /* 0x000fe20000410000 */
[----:B------:R-:W-:-:S02]  /*2650*/  HADD2.F32 R84, -RZ, R77.H0_H0 ;  /* 0x2000004dff547230 */ /* 0x000fc40000004100 */
[-C--:B------:R-:W-:Y:S01]  /*2660*/  FMUL.FTZ R73, R68, R113.reuse ;  /* 0x0000007144497220 */ /* 0x080fe20000410000 */
[----:B------:R-:W-:Y:S02]  /*2670*/  HADD2.F32 R85, -RZ, R77.H1_H1 ;  /* 0x3000004dff557230 */ /* 0x000fe40000004100 */
[-C--:B------:R-:W-:Y:S01]  /*2680*/  FMUL.FTZ R76, R117, R113.reuse ;  /* 0x00000071754c7220 */ /* 0x080fe20000410000 */
[-C--:B------:R-:W-:Y:S01]  /*2690*/  FMUL.FTZ R77, R70, R113.reuse ;  /* 0x00000071464d7220 */ /* 0x080fe20000410000 */
[-C--:B------:R-:W-:Y:S01]  /*26a0*/  FMUL.FTZ R86, R121, R113.reuse ;  /* 0x0000007179567220 */ /* 0x080fe20000410000 */
[--C-:B------:R-:W-:Y:S01]  /*26b0*/  HADD2.F32 R72, -RZ, R79.reuse.H0_H0 ;  /* 0x2000004fff487230 */ /* 0x100fe20000004100 */
[----:B------:R-:W-:Y:S01]  /*26c0*/  F2FP.F16.F32.PACK_AB R68, R117, R68 ;  /* 0x000000447544723e */ /* 0x000fe200000000ff */
[----:B------:R-:W-:Y:S01]  /*26d0*/  HADD2.F32 R71, -RZ, R79.H1_H1 ;  /* 0x3000004fff477230 */ /* 0x000fe20000004100 */
[----:B------:R-:W-:Y:S01]  /*26e0*/  F2FP.F16.F32.PACK_AB R69, R121, R70 ;  /* 0x000000467945723e */ /* 0x000fe200000000ff */
[-C--:B------:R-:W-:Y:S01]  /*26f0*/  FMUL.FTZ R87, R78, R113.reuse ;  /* 0x000000714e577220 */ /* 0x080fe20000410000 */
[CC--:B------:R-:W-:Y:S01]  /*2700*/  FMUL.FTZ R112, R125.reuse, R113.reuse ;  /* 0x000000717d707220 */ /* 0x0c0fe20000410000 */
[----:B------:R-:W-:Y:S01]  /*2710*/  F2FP.F16.F32.PACK_AB R70, R125, R78 ;  /* 0x0000004e7d46723e */ /* 0x000fe200000000ff */
        /* <DEDUP_REMOVED lines=22> */
[----:B------:R-:W-:Y:S01]  /*2880*/  F2FP.F16.F32.PACK_AB R75, R116, R117 ;  /* 0x00000075744b723e */ /* 0x000fe200000000ff */
[----:B------:R-:W-:Y:S06]  /*2890*/  BRA `(.L_x_5541) ;  /* 0x0000000000f07947 */ /* 0x000fec0003800000 */
.L_x_5540:
        /* <DEDUP_REMOVED lines=16> */
[----:B0----5:R-:W-:-:S02]  /*29a0*/  HADD2.F32 R74, -RZ, R76.H0_H0 ;  /* 0x2000004cff4a7230 */ /* 0x021fc40000004100 */
        /* <DEDUP_REMOVED lines=37> */
[----:B------:R-:W-:Y:S01]  /*2c00*/  FMUL.FTZ R85, R115, R138 ;  /* 0x0000008a73557220 */ /* 0x000fe20000410000 */
[----:B------:R-:W-:Y:S01]  /*2c10*/  F2FP.F16.F32.PACK_AB R74, R75, R74 ;  /* 0x0000004a4b4a723e */ /* 0x000fe200000000ff */
[----:B------:R-:W-:Y:S01]  /*2c20*/  FMUL.FTZ R84, R116, R84 ;  /* 0x0000005474547220 */ /* 0x000fe20000410000 */
[----:B------:R-:W-:Y:S01]  /*2c30*/  FMUL.FTZ R86, R120, R86 ;  /* 0x0000005678567220 */ /* 0x000fe20000410000 */
[----:B------:R-:W-:-:S02]  /*2c40*/  F2FP.F16.F32.PACK_AB R73, R112, R77 ;  /* 0x0000004d7049723e */ /* 0x000fc400000000ff */
[----:B------:R-:W-:-:S07]  /*2c50*/  F2FP.F16.F32.PACK_AB R75, R113, R118 ;  /* 0x00000076714b723e */ /* 0x000fce00000000ff */
.L_x_5541:
[----:B------:R-:W0:Y:S01]  /*2c60*/  @P1 LDC.64 R76, c[0x0][0x478] ;  /* 0x00011e00ff4c1b82 */ /* 0x000e220000000a00 */
[----:B------:R-:W-:-:S04]  /*2c70*/  IMAD.WIDE.U32 R80, R111, 0x10, R80 ;  /* 0x000000106f507825 */ /* 0x000fc800078e0050 */
[----:B0-----:R-:W-:-:S05]  /*2c80*/  @P1 IMAD.WIDE.U32 R76, R111, 0x10, R76 ;  /* 0x000000106f4c1825 */ /* 0x001fca00078e004c */
[----:B------:R0:W-:Y:S04]  /*2c90*/  @P1 STG.E.128 desc[UR6][R76.64], R68 ;  /* 0x000000444c001986 */ /* 0x0001e8000c101d06 */
[----:B------:R0:W-:Y:S01]  /*2ca0*/  STG.E.128 desc[UR6][R80.64], R72 ;  /* 0x0000004850007986 */ /* 0x0001e2000c101d06 */
[----:B------:R-:W-:Y:S05]  /*2cb0*/  BRA `(.L_x_5542) ;  /* 0x0000001000c07947 */ /* 0x000fea0003800000 */
.L_x_5537:
        /* <DEDUP_REMOVED lines=16> */
[----:B------:R-:W-:-:S02]  /*2dc0*/  HADD2.F32 R85, -RZ, R32.H0_H0 ;  /* 0x20000020ff557230 */ /* 0x000fc40000004100 */
[----:B------:R-:W-:Y:S01]  /*2dd0*/  FADD.FTZ R78, -R78, R139 ;  /* 0x0000008b4e4e7221 */ /* 0x000fe20000010100 */
[----:B------:R-:W-:Y:S02]  /*2de0*/  HADD2.F32 R87, -RZ, R32.H1_H1 ;  /* 0x30000020ff577230 */ /* 0x000fe40000004100 */
[----:B------:R-:W-:Y:S01]  /*2df0*/  FADD.FTZ R142, -R142, R137 ;  /* 0x000000898e8e7221 */ /* 0x000fe20000010100 */
[----:B------:R-:W-:Y:S01]  /*2e00*/  FFMA.FTZ R84, R128, R84, R131 ;  /* 0x0000005480547223 */ /* 0x000fe20000010083 */
[--C-:B------:R-:W-:Y:S02]  /*2e10*/  HADD2.F32 R133, -RZ, R33.reuse.H0_H0 ;  /* 0x20000021ff857230 */ /* 0x100fe40000004100 */
[----:B------:R-:W-:Y:S01]  /*2e20*/  FADD.FTZ R134, -R134, R135 ;  /* 0x0000008786867221 */ /* 0x000fe20000010100 */
[----:B------:R-:W-:Y:S01]  /*2e30*/  FADD.FTZ R146, -R80, R79 ;  /* 0x0000004f50927221 */ /* 0x000fe20000010100 */
[----:B------:R-:W-:Y:S01]  /*2e40*/  FADD.FTZ R144, -R84, R81 ;  /* 0x0000005154907221 */ /* 0x000fe20000010100 */
[C---:B------:R-:W-:Y:S01]  /*2e50*/  FFMA.FTZ R78, R112.reuse, R78, R85 ;  /* 0x0000004e704e7223 */ /* 0x040fe20000010055 */
[C---:B------:R-:W-:Y:S01]  /*2e60*/  FFMA.FTZ R80, R112.reuse, R142, R87 ;  /* 0x0000008e70507223 */ /* 0x040fe20000010057 */
[----:B------:R-:W-:Y:S01]  /*2e70*/  FFMA.FTZ R84, R112, R134, R133 ;  /* 0x0000008670547223 */ /* 0x000fe20000010085 */
[----:B------:R-:W-:-:S02]  /*2e80*/  HADD2.F32 R79, -RZ, R33.H1_H1 ;  /* 0x30000021ff4f7230 */ /* 0x000fc40000004100 */
[-C--:B------:R-:W-:Y:S01]  /*2e90*/  FMUL.FTZ R78, R78, R113.reuse ;  /* 0x000000714e4e7220 */ /* 0x080fe20000410000 */
[--C-:B------:R-:W-:Y:S02]  /*2ea0*/  HADD2.F32 R81, -RZ, R34.reuse.H0_H0 ;  /* 0x20000022ff517230 */ /* 0x100fe40000004100 */
[----:B------:R-:W-:Y:S01]  /*2eb0*/  FMUL.FTZ R80, R80, R113 ;  /* 0x0000007150507220 */ /* 0x000fe20000410000 */
[----:B------:R-:W-:Y:S02]  /*2ec0*/  HADD2.F32 R85, -RZ, R34.H1_H1 ;  /* 0x30000022ff557230 */ /* 0x000fe40000004100 */
[C---:B------:R-:W-:Y:S01]  /*2ed0*/  FFMA.FTZ R86, R112.reuse, R86, R79 ;  /* 0x0000005670567223 */ /* 0x040fe2000001004f */
[--C-:B------:R-:W-:Y:S02]  /*2ee0*/  HADD2.F32 R87, -RZ, R35.reuse.H0_H0 ;  /* 0x20000023ff577230 */ /* 0x100fe40000004100 */
[----:B------:R-:W-:Y:S01]  /*2ef0*/  FFMA.FTZ R130, R112, R130, R81 ;  /* 0x0000008270827223 */ /* 0x000fe20000010051 */
[----:B------:R-:W-:-:S02]  /*2f00*/  HADD2.F32 R133, -RZ, R35.H1_H1 ;  /* 0x30000023ff857230 */ /* 0x000fc40000004100 */
[C---:B------:R-:W-:Y:S01]  /*2f10*/  FFMA.FTZ R132, R112.reuse, R132, R85 ;  /* 0x0000008470847223 */ /* 0x040fe20000010055 */
[--C-:B-----5:R-:W-:Y:S02]  /*2f20*/  HADD2.F32 R141, -RZ, R72.reuse.H0_H0 ;  /* 0x20000048ff8d7230 */ /* 0x120fe40000004100 */
[C---:B------:R-:W-:Y:S01]  /*2f30*/  FFMA.FTZ R134, R112.reuse, R144, R87 ;  /* 0x0000009070867223 */ /* 0x040fe20000010057 */
[----:B------:R-:W-:Y:S02]  /*2f40*/  HADD2.F32 R140, -RZ, R72.H1_H1 ;  /* 0x30000048ff8c7230 */ /* 0x000fe40000004100 */
[----:B------:R-:W-:Y:S01]  /*2f50*/  FFMA.FTZ R142, R112, R146, R133 ;  /* 0x00000092708e7223 */ /* 0x000fe20000010085 */
[----:B------:R-:W-:Y:S02]  /*2f60*/  HADD2.F32 R138, -RZ, R73.H0_H0 ;  /* 0x20000049ff8a7230 */ /* 0x000fe40000004100 */
[----:B------:R-:W-:Y:S01]  /*2f70*/  FMUL.FTZ R81, R84, R113 ;  /* 0x0000007154517220 */ /* 0x000fe20000410000 */
[----:B------:R-:W-:-:S02]  /*2f80*/  HADD2.F32 R72, -RZ, R74.H0_H0 ;  /* 0x2000004aff487230 */ /* 0x000fc40000004100 */
[-C--:B------:R-:W-:Y:S01]  /*2f90*/  FMUL.FTZ R86, R86, R113.reuse ;  /* 0x0000007156567220 */ /* 0x080fe20000410000 */
[----:B------:R-:W-:Y:S02]  /*2fa0*/  HADD2.F32 R73, -RZ, R73.H1_H1 ;  /* 0x30000049ff497230 */ /* 0x000fe40000004100 */
[-C--:B------:R-:W-:Y:S01]  /*2fb0*/  FMUL.FTZ R85, R130, R113.reuse ;  /* 0x0000007182557220 */ /* 0x080fe20000410000 */
[----:B------:R-:W-:Y:S02]  /*2fc0*/  HADD2.F32 R74, -RZ, R74.H1_H1 ;  /* 0x3000004aff4a7230 */ /* 0x000fe40000004100 */
[-C--:B------:R-:W-:Y:S01]  /*2fd0*/  FMUL.FTZ R84, R132, R113.reuse ;  /* 0x0000007184547220 */ /* 0x080fe20000410000 */
[--C-:B------:R-:W-:Y:S02]  /*2fe0*/  HADD2.F32 R136, -RZ, R75.reuse.H0_H0 ;  /* 0x2000004bff887230 */ /* 0x100fe40000004100 */
        /* <DEDUP_REMOVED lines=24> */
.L_x_5543:
[C-C-:B------:R-:W-:Y:S01]  /*3170*/  FFMA.FTZ R78, R128.reuse, R78, R131.reuse ;  /* 0x0000004e804e7223 */ /* 0x140fe20000010083 */
[C-C-:B------:R-:W-:Y:S01]  /*3180*/  FFMA.FTZ R134, R128.reuse, R134, R131.reuse ;  /* 0x0000008680867223 */ /* 0x140fe20000010083 */
[C-C-:B------:R-:W-:Y:S01]  /*3190*/  FFMA.FTZ R68, R128.reuse, R136, R131.reuse ;  /* 0x0000008880447223 */ /* 0x140fe20000010083 */
[----:B------:R-:W-:Y:S01]  /*31a0*/  FFMA.FTZ R80, R128, R80, R131 ;  /* 0x0000005080507223 */ /* 0x000fe20000010083 */
[----:B------:R-:W-:Y:S01]  /*31b0*/  FADD.FTZ R139, -R78, R139 ;  /* 0x0000008b4e8b7221 */ /* 0x000fe20000010100 */
[--C-:B------:R-:W-:Y:S02]  /*31c0*/  HADD2.F32 R69, -RZ, R32.reuse.H0_H0 ;  /* 0x20000020ff457230 */ /* 0x100fe40000004100 */
[----:B------:R-:W-:Y:S01]  /*31d0*/  FFMA.FTZ R86, R128, R86, R131 ;  /* 0x0000005680567223 */ /* 0x000fe20000010083 */
[----:B------:R-:W-:Y:S02]  /*31e0*/  HADD2.F32 R78, -RZ, R33.H0_H0 ;  /* 0x20000021ff4e7230 */ /* 0x000fe40000004100 */
[----:B------:R-:W-:Y:S01]  /*31f0*/  FADD.FTZ R135, -R134, R135 ;  /* 0x0000008786877221 */ /* 0x000fe20000010100 */
[C-C-:B------:R-:W-:Y:S01]  /*3200*/  FFMA.FTZ R132, R128.reuse, R132, R131.reuse ;  /* 0x0000008480847223 */ /* 0x140fe20000010083 */
[----:B------:R-:W-:Y:S01]  /*3210*/  FFMA.FTZ R130, R128, R130, R131 ;  /* 0x0000008280827223 */ /* 0x000fe20000010083 */
[----:B------:R-:W-:Y:S01]  /*3220*/  FADD.FTZ R137, -R68, R137 ;  /* 0x0000008944897221 */ /* 0x000fe20000010100 */
[----:B------:R-:W-:Y:S01]  /*3230*/  FADD.FTZ R79, -R80, R79 ;  /* 0x0000004f504f7221 */ /* 0x000fe20000010100 */
[----:B------:R-:W-:Y:S01]  /*3240*/  FADD.FTZ R85, -R86, R85 ;  /* 0x0000005556557221 */ /* 0x000fe20000010100 */
[----:B------:R-:W-:Y:S01]  /*3250*/  FFMA.FTZ R84, R128, R84, R131 ;  /* 0x0000005480547223 */ /* 0x000fe20000010083 */
[----:B------:R-:W-:-:S02]  /*3260*/  HADD2.F32 R70, -RZ, R32.H1_H1 ;  /* 0x30000020ff467230 */ /* 0x000fc40000004100 */
[C---:B------:R-:W-:Y:S01]  /*3270*/  FFMA.FTZ R68, R112.reuse, R139, R69 ;  /* 0x0000008b70447223 */ /* 0x040fe20000010045 */
[----:B------:R-:W-:Y:S01]  /*3280*/  FFMA.FTZ R80, R112, R135, R78 ;  /* 0x0000008770507223 */ /* 0x000fe2000001004e */
[----:B------:R-:W-:Y:S02]  /*3290*/  HADD2.F32 R69, -RZ, R33.H1_H1 ;  /* 0x30000021ff457230 */ /* 0x000fe40000004100 */
[----:B------:R-:W-:Y:S01]  /*32a0*/  FADD.FTZ R133, -R132, R133 ;  /* 0x0000008584857221 */ /* 0x000fe20000010100 */
[--C-:B------:R-:W-:Y:S02]  /*32b0*/  HADD2.F32 R78, -RZ, R34.reuse.H0_H0 ;  /* 0x20000022ff4e7230 */ /* 0x100fe40000004100 */
[----:B------:R-:W-:Y:S01]  /*32c0*/  FADD.FTZ R87, -R130, R87 ;  /* 0x0000005782577221 */ /* 0x000fe20000010100 */
[----:B------:R-:W-:Y:S02]  /*32d0*/  HADD2.F32 R86, -RZ, R34.H1_H1 ;  /* 0x30000022ff567230 */ /* 0x000fe40000004100 */
[----:B------:R-:W-:Y:S01]  /*32e0*/  FADD.FTZ R81, -R84, R81 ;  /* 0x0000005154517221 */ /* 0x000fe20000010100 */
[----:B------:R-:W-:-:S02]  /*32f0*/  HADD2.F32 R130, -RZ, R35.H0_H0 ;  /* 0x20000023ff827230 */ /* 0x000fc40000004100 */
[C---:B------:R-:W-:Y:S01]  /*3300*/  FFMA.FTZ R70, R112.reuse, R137, R70 ;  /* 0x0000008970467223 */ /* 0x040fe20000010046 */
[----:B------:R-:W-:Y:S02]  /*3310*/  HADD2.F32 R132, -RZ, R35.H1_H1 ;  /* 0x30000023ff847230 */ /* 0x000fe40000004100 */
[C---:B------:R-:W-:Y:S01]  /*3320*/  FFMA.FTZ R133, R112.reuse, R133, R69 ;  /* 0x0000008570857223 */ /* 0x040fe20000010045 */
[C---:B------:R-:W-:Y:S01]  /*3330*/  FFMA.FTZ R84, R112.reuse, R87, R78 ;  /* 0x0000005770547223 */ /* 0x040fe2000001004e */
[C---:B------:R-:W-:Y:S01]  /*3340*/  FFMA.FTZ R86, R112.reuse, R85, R86 ;  /* 0x0000005570567223 */ /* 0x040fe20000010056 */
[C---:B------:R-:W-:Y:S01]  /*3350*/  FFMA.FTZ R142, R112.reuse, R81, R130 ;  /* 0x00000051708e7223 */ /* 0x040fe20000010082 */
[----:B------:R-:W-:Y:S01]  /*3360*/  FFMA.FTZ R141, R112, R79, R132 ;  /* 0x0000004f708d7223 */ /* 0x000fe20000010084 */
[--C-:B-----5:R-:W-:Y:S02]  /*3370*/  HADD2.F32 R140, -RZ, R72.reuse.H0_H0 ;  /* 0x20000048ff8c7230 */ /* 0x120fe40000004100 */
[----:B------:R-:W-:Y:S01]  /*3380*/  FMUL.FTZ R79, R68, R113 ;  /* 0x00000071444f7220 */ /* 0x000fe20000410000 */
[----:B------:R-:W-:Y:S01]  /*3390*/  HADD2.F32 R138, -RZ, R72.H1_H1 ;  /* 0x30000048ff8a7230 */ /* 0x000fe20000004100 */
[----:B------:R-:W-:Y:S01]  /*33a0*/  F2FP.F16.F32.PACK_AB R68, R70, R68 ;  /* 0x000000444644723e */ /* 0x000fe200000000ff */
[----:B------:R-:W-:-:S02]  /*33b0*/  HADD2.F32 R72, -RZ, R73.H0_H0 ;  /* 0x20000049ff487230 */ /* 0x000fc40000004100 */
[-C--:B------:R-:W-:Y:S01]  /*33c0*/  FMUL.FTZ R78, R70, R113.reuse ;  /* 0x00000071464e7220 */ /* 0x080fe20000410000 */
[--C-:B------:R-:W-:Y:S02]  /*33d0*/  HADD2.F32 R71, -RZ, R74.reuse.H0_H0 ;  /* 0x2000004aff477230 */ /* 0x100fe40000004100 */
[-C--:B------:R-:W-:Y:S01]  /*33e0*/  FMUL.FTZ R81, R80, R113.reuse ;  /* 0x0000007150517220 */ /* 0x080fe20000410000 */
[----:B------:R-:W-:Y:S01]  /*33f0*/  HADD2.F32 R136, -RZ, R75.H0_H0 ;  /* 0x2000004bff887230 */ /* 0x000fe20000004100 */
[----:B------:R-:W-:Y:S01]  /*3400*/  F2FP.F16.F32.PACK_AB R69, R133, R80 ;  /* 0x000000508545723e */ /* 0x000fe200000000ff */
[----:B------:R-:W-:Y:S02]  /*3410*/  HADD2.F32 R73, -RZ, R73.H1_H1 ;  /* 0x30000049ff497230 */ /* 0x000fe40000004100 */
[----:B------:R-:W-:Y:S01]  /*3420*/  FMUL.FTZ R85, R84, R113 ;  /* 0x0000007154557220 */ /* 0x000fe20000410000 */
[----:B------:R-:W-:Y:S01]  /*3430*/  HADD2.F32 R74, -RZ, R74.H1_H1 ;  /* 0x3000004aff4a7230 */ /* 0x000fe20000004100 */
[----:B------:R-:W-:Y:S01]  /*3440*/  F2FP.F16.F32.PACK_AB R70, R86, R84 ;  /* 0x000000545646723e */ /* 0x000fe200000000ff */
[----:B------:R-:W-:-:S02]  /*3450*/  HADD2.F32 R75, -RZ, R75.H1_H1 ;  /* 0x3000004bff4b7230 */ /* 0x000fc40000004100 */
        /* <DEDUP_REMOVED lines=25> */
.L_x_5544:
        /* <DEDUP_REMOVED lines=13> */
[C-C-:B------:R-:W-:Y:S01]  /*36c0*/  FFMA.FTZ R117, R128.reuse, R117, R131.reuse ;  /* 0x0000007580757223 */ /* 0x140fe20000010083 */
[----:B------:R-:W-:Y:S01]  /*36d0*/  FFMA.FTZ R129, R128, R129, R131 ;  /* 0x0000008180817223 */ /* 0x000fe20000010083 */
[--C-:B0----5:R-:W-:Y:S02]  /*36e0*/  HADD2.F32 R85, -RZ, R78.reuse.H0_H0 ;  /* 0x2000004eff557230 */ /* 0x121fe40000004100 */
[----:B------:R-:W-:Y:S01]  /*36f0*/  FADD.FTZ R68, -R83, R82 ;  /* 0x0000005253447221 */ /* 0x000fe20000010100 */
[----:B------:R-:W-:Y:S02]  /*3700*/  HADD2.F32 R84, -RZ, R78.H1_H1 ;  /* 0x3000004eff547230 */ /* 0x000fe40000004100 */
[----:B------:R-:W-:Y:S01]  /*3710*/  FADD.FTZ R78, -R121, R118 ;  /* 0x00000076794e7221 */ /* 0x000fe20000010100 */
[----:B------:R-:W-:-:S02]  /*3720*/  HADD2.F32 R69, -RZ, R28.H0_H0 ;  /* 0x2000001cff457230 */ /* 0x000fc40000004100 */
[----:B------:R-:W-:Y:S01]  /*3730*/  FADD.FTZ R114, -R117, R114 ;  /* 0x0000007275727221 */ /* 0x000fe20000010100 */
[----:B------:R-:W-:Y:S02]  /*3740*/  HADD2.F32 R75, -RZ, R31.H1_H1 ;  /* 0x3000001fff4b7230 */ /* 0x000fe40000004100 */
[----:B------:R-:W-:Y:S01]  /*3750*/  FADD.FTZ R118, -R129, R126 ;  /* 0x0000007e81767221 */ /* 0x000fe20000010100 */
[----:B------:R-:W-:Y:S02]  /*3760*/  HADD2.F32 R73, -RZ, R28.H1_H1 ;  /* 0x3000001cff497230 */ /* 0x000fe40000004100 */
[C-C-:B------:R-:W-:Y:S01]  /*3770*/  FFMA.FTZ R119, R128.reuse, R119, R131.reuse ;  /* 0x0000007780777223 */ /* 0x140fe20000010083 */
[C-C-:B------:R-:W-:Y:S01]  /*3780*/  FFMA.FTZ R123, R128.reuse, R123, R131.reuse ;  /* 0x0000007b807b7223 */ /* 0x140fe20000010083 */
[C-C-:B------:R-:W-:Y:S01]  /*3790*/  FFMA.FTZ R125, R128.reuse, R125, R131.reuse ;  /* 0x0000007d807d7223 */ /* 0x140fe20000010083 */
[----:B------:R-:W-:Y:S01]  /*37a0*/  FFMA.FTZ R127, R128, R127, R131 ;  /* 0x0000007f807f7223 */ /* 0x000fe20000010083 */
[C---:B------:R-:W-:Y:S01]  /*37b0*/  FFMA.FTZ R68, R112.reuse, R68, R69 ;  /* 0x0000004470447223 */ /* 0x040fe20000010045 */
[C---:B------:R-:W-:Y:S01]  /*37c0*/  FFMA.FTZ R118, R112.reuse, R118, R75 ;  /* 0x0000007670767223 */ /* 0x040fe2000001004b */
[----:B------:R-:W-:Y:S01]  /*37d0*/  FFMA.FTZ R69, R112, R114, R73 ;  /* 0x0000007270457223 */ /* 0x000fe20000010049 */
[----:B------:R-:W-:-:S02]  /*37e0*/  HADD2.F32 R87, -RZ, R79.H0_H0 ;  /* 0x2000004fff577230 */ /* 0x000fc40000004100 */
[----:B------:R-:W-:Y:S01]  /*37f0*/  FADD.FTZ R70, -R119, R116 ;  /* 0x0000007477467221 */ /* 0x000fe20000010100 */
        /* <DEDUP_REMOVED lines=10> */
[----:B------:R-:W-:Y:S02]  /*38a0*/  HADD2.F32 R115, -RZ, R31.H0_H0 ;  /* 0x2000001fff737230 */ /* 0x000fe40000004100 */
[C---:B------:R-:W-:Y:S01]  /*38b0*/  FFMA.FTZ R82, R112.reuse, R82, R79 ;  /* 0x0000005270527223 */ /* 0x040fe2000001004f */
[----:B------:R-:W-:Y:S02]  /*38c0*/  HADD2.F32 R72, -RZ, R76.H0_H0 ;  /* 0x2000004cff487230 */ /* 0x000fe40000004100 */
[----:B------:R-:W-:Y:S01]  /*38d0*/  FFMA.FTZ R83, R112, R122, R83 ;  /* 0x0000007a70537223 */ /* 0x000fe20000010053 */
[----:B------:R-:W-:-:S02]  /*38e0*/  HADD2.F32 R71, -RZ, R77.H0_H0 ;  /* 0x2000004dff477230 */ /* 0x000fc40000004100 */
[----:B------:R-:W-:Y:S01]  /*38f0*/  FFMA.FTZ R116, R112, R116, R115 ;  /* 0x0000007470747223 */ /* 0x000fe20000010073 */
[-C--:B------:R-:W-:Y:S01]  /*3900*/  FMUL.FTZ R73, R68, R113.reuse ;  /* 0x0000007144497220 */ /* 0x080fe20000410000 */
[----:B------:R-:W-:Y:S01]  /*3910*/  HADD2.F32 R77, -RZ, R77.H1_H1 ;  /* 0x3000004dff4d7230 */ /* 0x000fe20000004100 */
[C---:B------:R-:W-:Y:S01]  /*3920*/  F2FP.F16.F32.PACK_AB R68, R69.reuse, R68 ;  /* 0x000000444544723e */ /* 0x040fe200000000ff */
[----:B------:R-:W-:Y:S02]  /*3930*/  HADD2.F32 R76, -RZ, R76.H1_H1 ;  /* 0x3000004cff4c7230 */ /* 0x000fe40000004100 */
[-C--:B------:R-:W-:Y:S01]  /*3940*/  FMUL.FTZ R74, R69, R113.reuse ;  /* 0x00000071454a7220 */ /* 0x080fe20000410000 */
[-C--:B------:R-:W-:Y:S01]  /*3950*/  FMUL.FTZ R75, R70, R113.reuse ;  /* 0x00000071464b7220 */ /* 0x080fe20000410000 */
[CC--:B------:R-:W-:Y:S01]  /*3960*/  FMUL.FTZ R112, R78.reuse, R113.reuse ;  /* 0x000000714e707220 */ /* 0x0c0fe20000410000 */
[----:B------:R-:W-:Y:S01]  /*3970*/  F2FP.F16.F32.PACK_AB R69, R78, R70 ;  /* 0x000000464e45723e */ /* 0x000fe200000000ff */
[-C--:B------:R-:W-:Y:S01]  /*3980*/  FMUL.FTZ R114, R82, R113.reuse ;  /* 0x0000007152727220 */ /* 0x080fe20000410000 */
[-C--:B------:R-:W-:Y:S01]  /*3990*/  FMUL.FTZ R115, R83, R113.reuse ;  /* 0x0000007153737220 */ /* 0x080fe20000410000 */
[-C--:B------:R-:W-:Y:S01]  /*39a0*/  FMUL.FTZ R117, R116, R113.reuse ;  /* 0x0000007174757220 */ /* 0x080fe20000410000 */
[----:B------:R-:W-:Y:S01]  /*39b0*/  FMUL.FTZ R113, R118, R113 ;  /* 0x0000007176717220 */ /* 0x000fe20000410000 */
[----:B------:R-:W-:Y:S01]  /*39c0*/  FMUL.FTZ R78, R73, R72 ;  /* 0x00000048494e7220 */ /* 0x000fe20000410000 */
        /* <DEDUP_REMOVED lines=18> */
[----:B------:R-:W-:-:S02]  /*3af0*/  F2FP.F16.F32.PACK_AB R71, R118, R116 ;  /* 0x000000747647723e */ /* 0x000fc400000000ff */
[----:B------:R-:W-:Y:S02]  /*3b00*/  F2FP.F16.F32.PACK_AB R74, R115, R74 ;  /* 0x0000004a734a723e */ /* 0x000fe400000000ff */
[----:B------:R-:W-:Y:S01]  /*3b10*/  F2FP.F16.F32.PACK_AB R75, R76, R117 ;  /* 0x000000754c4b723e */ /* 0x000fe200000000ff */
[----:B------:R-:W-:Y:S06]  /*3b20*/  BRA `(.L_x_5546) ;  /* 0x0000000400107947 */ /* 0x000fec0003800000 */
.L_x_5545:
[C-C-:B------:R-:W-:Y:S01]  /*3b30*/  FFMA.FTZ R129, R128.reuse, R129, R131.reuse ;  /* 0x0000008180817223 */ /* 0x140fe20000010083 */
[C-C-:B------:R-:W-:Y:S01]  /*3b40*/  FFMA.FTZ R125, R128.reuse, R125, R131.reuse ;  /* 0x0000007d807d7223 */ /* 0x140fe20000010083 */
[----:B0-----:R-:W-:Y:S02]  /*3b50*/  HADD2.F32 R75, -RZ, R31.H1_H1 ;  /* 0x3000001fff4b7230 */ /* 0x001fe40000004100 */
[C-C-:B------:R-:W-:Y:S01]  /*3b60*/  FFMA.FTZ R83, R128.reuse, R83, R131.reuse ;  /* 0x0000005380537223 */ /* 0x140fe20000010083 */
[----:B------:R-:W-:Y:S01]  /*3b70*/  FADD.FTZ R129, -R129, R126 ;  /* 0x0000007e81817221 */ /* 0x000fe20000010100 */
[C-C-:B------:R-:W-:Y:S01]  /*3b80*/  FFMA.FTZ R117, R128.reuse, R117, R131.reuse ;  /* 0x0000007580757223 */ /* 0x140fe20000010083 */
[C-C-:B------:R-:W-:Y:S01]  /*3b90*/  FFMA.FTZ R119, R128.reuse, R119, R131.reuse ;  /* 0x0000007780777223 */ /* 0x140fe20000010083 */
[C-C-:B------:R-:W-:Y:S01]  /*3ba0*/  FFMA.FTZ R123, R128.reuse, R123, R131.reuse ;  /* 0x0000007b807b7223 */ /* 0x140fe20000010083 */
[C-C-:B------:R-:W-:Y:S01]  /*3bb0*/  FFMA.FTZ R121, R128.reuse, R121, R131.reuse ;  /* 0x0000007980797223 */ /* 0x140fe20000010083 */
[----:B------:R-:W-:Y:S01]  /*3bc0*/  FFMA.FTZ R127, R128, R127, R131 ;  /* 0x0000007f807f7223 */ /* 0x000fe20000010083 */
[----:B------:R-:W-:Y:S01]  /*3bd0*/  FADD.FTZ R125, -R125, R122 ;  /* 0x0000007a7d7d7221 */ /* 0x000fe20000010100 */
[----:B-----5:R-:W-:-:S02]  /*3be0*/  HADD2.F32 R85, -RZ, R78.H0_H0 ;  /* 0x2000004eff557230 */ /* 0x020fc40000004100 */
[----:B------:R-:W-:Y:S01]  /*3bf0*/  FFMA.FTZ R122, R112, R129, R75 ;  /* 0x00000081707a7223 */ /* 0x000fe2000001004b */
[----:B------:R-:W-:Y:S02]  /*3c00*/  HADD2.F32 R84, -RZ, R78.H1_H1 ;  /* 0x3000004eff547230 */ /* 0x000fe40000004100 */
[----:B------:R-:W-:Y:S01]  /*3c10*/  FADD.FTZ R83, -R83, R82 ;  /* 0x0000005253537221 */ /* 0x000fe20000010100 */
[--C-:B------:R-:W-:Y:S02]  /*3c20*/  HADD2.F32 R74, -RZ, R28.reuse.H0_H0 ;  /* 0x2000001cff4a7230 */ /* 0x100fe40000004100 */
[----:B------:R-:W-:Y:S01]  /*3c30*/  FADD.FTZ R117, -R117, R114 ;  /* 0x0000007275757221 */ /* 0x000fe20000010100 */
[----:B------:R-:W-:Y:S01]  /*3c40*/  FADD.FTZ R119, -R119, R116 ;  /* 0x0000007477777221 */ /* 0x000fe20000010100 */
[----:B------:R-:W-:Y:S01]  /*3c50*/  FADD.FTZ R123, -R123, R120 ;  /* 0x000000787b7b7221 */ /* 0x000fe20000010100 */
[----:B------:R-:W-:Y:S02]  /*3c60*/  HADD2.F32 R78, -RZ, R28.H1_H1 ;  /* 0x3000001cff4e7230 */ /* 0x000fe40000004100 */
[----:B------:R-:W-:Y:S01]  /*3c70*/  FADD.FTZ R121, -R121, R118 ;  /* 0x0000007679797221 */ /* 0x000fe20000010100 */
[----:B------:R-:W-:-:S02]  /*3c80*/  HADD2.F32 R75, -RZ, R29.H0_H0 ;  /* 0x2000001dff4b7230 */ /* 0x000fc40000004100 */
[----:B------:R-:W-:Y:S01]  /*3c90*/  FADD.FTZ R127, -R127, R124 ;  /* 0x0000007c7f7f7221 */ /* 0x000fe20000010100 */
[----:B------:R-:W-:Y:S02]  /*3ca0*/  HADD2.F32 R114, -RZ, R29.H1_H1 ;  /* 0x3000001dff727230 */ /* 0x000fe40000004100 */
[C---:B------:R-:W-:Y:S01]  /*3cb0*/  FFMA.FTZ R74, R112.reuse, R83, R74 ;  /* 0x00000053704a7223 */ /* 0x040fe2000001004a */
[--C-:B------:R-:W-:Y:S02]  /*3cc0*/  HADD2.F32 R116, -RZ, R30.reuse.H0_H0 ;  /* 0x2000001eff747230 */ /* 0x100fe40000004100 */
[C---:B------:R-:W-:Y:S01]  /*3cd0*/  FFMA.FTZ R78, R112.reuse, R117, R78 ;  /* 0x00000075704e7223 */ /* 0x040fe2000001004e */
[----:B------:R-:W-:Y:S02]  /*3ce0*/  HADD2.F32 R120, -RZ, R31.H0_H0 ;  /* 0x2000001fff787230 */ /* 0x000fe40000004100 */
[----:B------:R-:W-:Y:S01]  /*3cf0*/  FFMA.FTZ R82, R112, R119, R75 ;  /* 0x0000007770527223 */ /* 0x000fe2000001004b */
[----:B------:R-:W-:-:S02]  /*3d00*/  HADD2.F32 R118, -RZ, R30.H1_H1 ;  /* 0x3000001eff767230 */ /* 0x000fc40000004100 */
[C---:B------:R-:W-:Y:S01]  /*3d10*/  FFMA.FTZ R114, R112.reuse, R121, R114 ;  /* 0x0000007970727223 */ /* 0x040fe20000010072 */
[C---:B------:R-:W-:Y:S01]  /*3d20*/  FFMA.FTZ R116, R112.reuse, R123, R116 ;  /* 0x0000007b70747223 */ /* 0x040fe20000010074 */
[C---:B------:R-:W-:Y:S01]  /*3d30*/  FFMA.FTZ R120, R112.reuse, R127, R120 ;  /* 0x0000007f70787223 */ /* 0x040fe20000010078 */
[--C-:B------:R-:W-:Y:S02]  /*3d40*/  HADD2.F32 R73, -RZ, R76.reuse.H0_H0 ;  /* 0x2000004cff497230 */ /* 0x100fe40000004100 */
[----:B------:R-:W-:Y:S01]  /*3d50*/  FFMA.FTZ R118, R112, R125, R118 ;  /* 0x0000007d70767223 */ /* 0x000fe20000010076 */
[----:B------:R-:W-:Y:S02]  /*3d60*/  HADD2.F32 R76, -RZ, R76.H1_H1 ;  /* 0x3000004cff4c7230 */ /* 0x000fe40000004100 */
[-C--:B------:R-:W-:Y:S01]  /*3d70*/  FMUL.FTZ R74, R74, R113.reuse ;  /* 0x000000714a4a7220 */ /* 0x080fe20000410000 */
[--C-:B------:R-:W-:Y:S02]  /*3d80*/  HADD2.F32 R72, -RZ, R77.reuse.H0_H0 ;  /* 0x2000004dff487230 */ /* 0x100fe40000004100 */
[----:B------:R-:W-:Y:S01]  /*3d90*/  FMUL.FTZ R75, R78, R113 ;  /* 0x000000714e4b7220 */ /* 0x000fe20000410000 */
[----:B------:R-:W-:-:S02]  /*3da0*/  HADD2.F32 R77, -RZ, R77.H1_H1 ;  /* 0x3000004dff4d7230 */ /* 0x000fc40000004100 */
[-C--:B------:R-:W-:Y:S01]  /*3db0*/  FMUL.FTZ R83, R82, R113.reuse ;  /* 0x0000007152537220 */ /* 0x080fe20000410000 */
[--C-:B------:R-:W-:Y:S02]  /*3dc0*/  HADD2.F32 R87, -RZ, R79.reuse.H0_H0 ;  /* 0x2000004fff577230 */ /* 0x100fe40000004100 */
[-C--:B------:R-:W-:Y:S01]  /*3dd0*/  FMUL.FTZ R114, R114, R113.reuse ;  /* 0x0000007172727220 */ /* 0x080fe20000410000 */
[-C--:B------:R-:W-:Y:S01]  /*3de0*/  FMUL.FTZ R116, R116, R113.reuse ;  /* 0x0000007174747220 */ /* 0x080fe20000410000 */
        /* <DEDUP_REMOVED lines=20> */
[----:B------:R-:W-:Y:S01]  /*3f30*/  FMUL.FTZ R86, R122, R86 ;  /* 0x000000567a567220 */ /* 0x000fe20000410000 */
[----:B------:R-:W-:-:S02]  /*3f40*/  F2FP.F16.F32.PACK_AB R73, R114, R73 ;  /* 0x000000497249723e */ /* 0x000fc400000000ff */
[----:B------:R-:W-:Y:S02]  /*3f50*/  F2FP.F16.F32.PACK_AB R74, R77, R116 ;  /* 0x000000744d4a723e */ /* 0x000fe400000000ff */
[----:B------:R-:W-:-:S07]  /*3f60*/  F2FP.F16.F32.PACK_AB R75, R113, R120 ;  /* 0x00000078714b723e */ /* 0x000fce00000000ff */
.L_x_5546:
[----:B------:R-:W0:Y:S01]  /*3f70*/  @P1 LDC.64 R76, c[0x0][0x478] ;  /* 0x00011e00ff4c1b82 */ /* 0x000e220000000a00 */
[----:B------:R-:W-:-:S04]  /*3f80*/  IMAD.WIDE.U32 R80, R111, 0x10, R80 ;  /* 0x000000106f507825 */ /* 0x000fc800078e0050 */
[----:B0-----:R-:W-:-:S05]  /*3f90*/  @P1 IMAD.WIDE.U32 R76, R111, 0x10, R76 ;  /* 0x000000106f4c1825 */ /* 0x001fca00078e004c */
[----:B------:R1:W-:Y:S04]  /*3fa0*/  @P1 STG.E.128 desc[UR6][R76.64], R68 ;  /* 0x000000444c001986 */ /* 0x0003e8000c101d06 */
[----:B------:R1:W-:Y:S02]  /*3fb0*/  STG.E.128 desc[UR6][R80.64], R72 ;  /* 0x0000004850007986 */ /* 0x0003e4000c101d06 */
.L_x_5542:
        /* <DEDUP_REMOVED lines=21> */
.L_x_5533:
        /* <DEDUP_REMOVED lines=48> */
.L_x_5532:
[----:B------:R-:W-:Y:S05]  /*4410*/  BSYNC B0 ;  /* 0x0000000000007941 */ /* 0x000fea0003800000 */
.L_x_5531:
        /* <DEDUP_REMOVED lines=151> */
.L_x_5536:
        /* <DEDUP_REMOVED lines=8> */
.L_x_5549:
[----:B------:R-:W-:Y:S05]  /*4e10*/  BSYNC B2 ;  /* 0x0000000000027941 */ /* 0x000fea0003800000 */
.L_x_5548:
        /* <DEDUP_REMOVED lines=8> */
.L_x_5550:
[----:B------:R-:W-:-:S05]  /*4ea0*/  FADD.FTZ R73, R73, R146 ;  /* 0x0000009249497221 */ /* 0x000fca0000010000 */
[----:B------:R-:W-:Y:S01]  /*4eb0*/  MOV R141, R73 ;  /* 0x00000049008d7202 */ /* 0x000fe20000000f00 */
[----:B------:R-:W-:Y:S01]  /*4ec0*/  HFMA2 R140, -RZ, RZ, 0, 1.1920928955078125e-07 ;  /* 0x00000002ff8c7431 */ /* 0x000fe200000001ff */
[----:B------:R-:W-:-:S07]  /*4ed0*/  MOV R75, R128 ;  /* 0x00000080004b7202 */ /* 0x000fce0000000f00 */
[----:B------:R-:W-:Y:S05]  /*4ee0*/  WARPSYNC.COLLECTIVE R138, `(.L_x_5551) ;  /* 0x000000008a087348 */ /* 0x000fea0003c00000 */
[----:B------:R0:W1:Y:S02]  /*4ef0*/  SHFL.BFLY P3, R128, R141, R140, R143 ;  /* 0x0c00008c8d807389 */ /* 0x000064000006008f */
[----:B01----:R-:W-:Y:S05]  /*4f00*/  ENDCOLLECTIVE ;  /* 0x000000000000791b */ /* 0x003fea0003800000 */
.L_x_5551:
[----:B------:R-:W-:-:S05]  /*4f10*/  FADD.FTZ R75, R75, R144 ;  /* 0x000000904b4b7221 */ /* 0x000fca0000010000 */
[----:B------:R-:W-:Y:S02]  /*4f20*/  MOV R141, R75 ;  /* 0x0000004b008d7202 */ /* 0x000fe40000000f00 */
[----:B------:R-:W-:-:S07]  /*4f30*/  MOV R72, R128 ;  /* 0x0000008000487202 */ /* 0x000fce0000000f00 */
[----:B------:R-:W-:Y:S05]  /*4f40*/  WARPSYNC.COLLECTIVE R138, `(.L_x_5552) ;  /* 0x000000008a087348 */ /* 0x000fea0003c00000 */
[----:B------:R0:W1:Y:S02]  /*4f50*/  SHFL.BFLY P3, R128, R141, R140, R143 ;  /* 0x0c00008c8d807389 */ /* 0x000064000006008f */
[----:B01----:R-:W-:Y:S05]  /*4f60*/  ENDCOLLECTIVE ;  /* 0x000000000000791b */ /* 0x003fea0003800000 */
.L_x_5552:
[----:B------:R-:W-:-:S05]  /*4f70*/  FADD.FTZ R76, R73, R72 ;  /* 0x00000048494c7221 */ /* 0x000fca0000010000 */
[----:B------:R-:W-:Y:S01]  /*4f80*/  MOV R141, R76 ;  /* 0x0000004c008d7202 */ /* 0x000fe20000000f00 */
[----:B------:R-:W-:Y:S01]  /*4f90*/  HFMA2 R140, -RZ, RZ, 0, 2.384185791015625e-07 ;  /* 0x00000004ff8c7431 */ /* 0x000fe200000001ff */
[----:B------:R-:W-:-:S07]  /*4fa0*/  MOV R74, R128 ;  /* 0x00000080004a7202 */ /* 0x000fce0000000f00 */
[----:B------:R-:W-:Y:S05]  /*4fb0*/  WARPSYNC.COLLECTIVE R138, `(.L_x_5553) ;  /* 0x000000008a087348 */ /* 0x000fea0003c00000 */
[----:B------:R0:W1:Y:S02]  /*4fc0*/  SHFL.BFLY P3, R128, R141, R140, R143 ;  /* 0x0c00008c8d807389 */ /* 0x000064000006008f */
[----:B01----:R-:W-:Y:S05]  /*4fd0*/  ENDCOLLECTIVE ;  /* 0x000000000000791b */ /* 0x003fea0003800000 */
.L_x_5553:
[----:B------:R-:W-:-:S05]  /*4fe0*/  FADD.FTZ R74, R75, R74 ;  /* 0x0000004a4b4a7221 */ /* 0x000fca0000010000 */
[----:B------:R-:W-:Y:S02]  /*4ff0*/  MOV R141, R74 ;  /* 0x0000004a008d7202 */ /* 0x000fe40000000f00 */
[----:B------:R-:W-:-:S07]  /*5000*/  MOV R77, R128 ;  /* 0x00000080004d7202 */ /* 0x000fce0000000f00 */
[----:B------:R-:W-:Y:S05]  /*5010*/  WARPSYNC.COLLECTIVE R138, `(.L_x_5554) ;  /* 0x000000008a087348 */ /* 0x000fea0003c00000 */
[----:B------:R0:W1:Y:S02]  /*5020*/  SHFL.BFLY P3, R128, R141, R140, R143 ;  /* 0x0c00008c8d807389 */ /* 0x000064000006008f */
[----:B01----:R-:W-:Y:S05]  /*5030*/  ENDCOLLECTIVE ;  /* 0x000000000000791b */ /* 0x003fea0003800000 */
.L_x_5554:
[----:B------:R-:W-:-:S05]  /*5040*/  FADD.FTZ R77, R76, R77 ;  /* 0x0000004d4c4d7221 */ /* 0x000fca0000010000 */
[----:B------:R-:W-:Y:S01]  /*5050*/  MOV R141, R77 ;  /* 0x0000004d008d7202 */ /* 0x000fe20000000f00 */
[----:B------:R-:W-:Y:S01]  /*5060*/  HFMA2 R140, -RZ, RZ, 0, 4.76837158203125e-07 ;  /* 0x00000008ff8c7431 */ /* 0x000fe200000001ff */
[----:B------:R-:W-:-:S07]  /*5070*/  MOV R131, R128 ;  /* 0x0000008000837202 */ /* 0x000fce0000000f00 */
[----:B------:R-:W-:Y:S05]  /*5080*/  WARPSYNC.COLLECTIVE R138, `(.L_x_5555) ;  /* 0x000000008a087348 */ /* 0x000fea0003c00000 */
[----:B------:R0:W1:Y:S02]  /*5090*/  SHFL.BFLY P3, R128, R141, R140, R143 ;  /* 0x0c00008c8d807389 */ /* 0x000064000006008f */
[----:B01----:R-:W-:Y:S05]  /*50a0*/  ENDCOLLECTIVE ;  /* 0x000000000000791b */ /* 0x003fea0003800000 */
.L_x_5555:
[----:B------:R-:W-:-:S05]  /*50b0*/  FADD.FTZ R131, R74, R131 ;  /* 0x000000834a837221 */ /* 0x000fca0000010000 */
[----:B------:R-:W-:Y:S02]  /*50c0*/  MOV R141, R131 ;  /* 0x00000083008d7202 */ /* 0x000fe40000000f00 */
[----:B------:R-:W-:-:S07]  /*50d0*/  MOV R72, R128 ;  /* 0x0000008000487202 */ /* 0x000fce0000000f00 */
[----:B------:R-:W-:Y:S05]  /*50e0*/  WARPSYNC.COLLECTIVE R138, `(.L_x_5556) ;  /* 0x000000008a087348 */ /* 0x000fea0003c00000 */
[----:B------:R0:W1:Y:S02]  /*50f0*/  SHFL.BFLY P3, R128, R141, R140, R143 ;  /* 0x0c00008c8d807389 */ /* 0x000064000006008f */
[----:B01----:R-:W-:Y:S05]  /*5100*/  ENDCOLLECTIVE ;  /* 0x000000000000791b */ /* 0x003fea0003800000 */
.L_x_5556:
[----:B------:R-:W-:-:S05]  /*5110*/  FADD.FTZ R72, R77, R72 ;  /* 0x000000484d487221 */ /* 0x000fca0000010000 */
[----:B------:R-:W-:Y:S01]  /*5120*/  MOV R141, R72 ;  /* 0x00000048008d7202 */ /* 0x000fe20000000f00 */
[----:B------:R-:W-:Y:S02]  /*5130*/  HFMA2 R140, -RZ, RZ, 0, 9.5367431640625e-07 ;  /* 0x00000010ff8c7431 */ /* 0x000fe400000001ff */
[----:B------:R-:W-:-:S07]  /*5140*/  FADD.FTZ R73, R131, R128 ;  /* 0x0000008083497221 */ /* 0x000fce0000010000 */
[----:B------:R-:W-:Y:S05]  /*5150*/  WARPSYNC.COLLECTIVE R138, `(.L_x_5557) ;  /* 0x000000008a087348 */ /* 0x000fea0003c00000 */
[----:B------:R0:W1:Y:S02]  /*5160*/  SHFL.BFLY P3, R128, R141, R140, R143 ;  /* 0x0c00008c8d807389 */ /* 0x000064000006008f */
[----:B01----:R-:W-:Y:S05]  /*5170*/  ENDCOLLECTIVE ;  /* 0x000000000000791b */ /* 0x003fea0003800000 */
.L_x_5557:
[----:B------:R-:W-:Y:S02]  /*5180*/  MOV R141, R73 ;  /* 0x00000049008d7202 */ /* 0x000fe40000000f00 */
[----:B------:R-:W-:-:S07]  /*5190*/  MOV R75, R128 ;  /* 0x00000080004b7202 */ /* 0x000fce0000000f00 */
[----:B------:R-:W-:Y:S05]  /*51a0*/  WARPSYNC.COLLECTIVE R138, `(.L_x_5558) ;  /* 0x000000008a087348 */ /* 0x000fea0003c00000 */
[----:B------:R0:W1:Y:S02]  /*51b0*/  SHFL.BFLY P3, R128, R141, R140, R143 ;  /* 0x0c00008c8d807389 */ /* 0x000064000006008f */
[----:B01----:R-:W-:Y:S05]  /*51c0*/  ENDCOLLECTIVE ;  /* 0x000000000000791b */ /* 0x003fea0003800000 */
.L_x_5558:
[----:B------:R-:W-:Y:S01]  /*51d0*/  MOV R74, R128 ;  /* 0x00000080004a7202 */ /* 0x000fe20000000f00 */
[----:B------:R-:W-:Y:S06]  /*51e0*/  BRA `(.L_x_5559) ;  /* 0xffffffc800607947 */ /* 0x000fec000383ffff */
.L_x_5560:
        /* <DEDUP_REMOVED lines=9> */
.L_x_11253:


//--------------------- .text._ZN10layer_norm13ln_bwd_kernelINS_13Kernel_traitsIf6__halfS2_S2_fjLj512ELj1ELj4ELj1ELj16ENS_18Kernel_traits_baseILj512EfS2_S2_S2_fjLj128EEEEELb0ELb1ELb1ELb0EEEvNS_9BwdParamsE --------------------------
	.section	.text._ZN10layer_norm13ln_bwd_kernelINS_13Kernel_traitsIf6__halfS2_S2_fjLj512ELj1ELj4ELj1ELj16ENS_18Kernel_traits_baseILj512EfS2_S2_S2_fjLj128EEEEELb0ELb1ELb1ELb0EEEvNS_9BwdParamsE,"ax",@progbits
	.align	128
        .global         _ZN10layer_norm13ln_bwd_kernelINS_13Kernel_traitsIf6__halfS2_S2_fjLj512ELj1ELj4ELj1ELj16ENS_18Kernel_traits_baseILj512EfS2_S2_S2_fjLj128EEEEELb0ELb1ELb1ELb0EEEvNS_9BwdParamsE
        .type           _ZN10layer_norm13ln_bwd_kernelINS_13Kernel_traitsIf6__halfS2_S2_fjLj512ELj1ELj4ELj1ELj16ENS_18Kernel_traits_baseILj512EfS2_S2_S2_fjLj128EEEEELb0ELb1ELb1ELb0EEEvNS_9BwdParamsE,@function
        .size           _ZN10layer_norm13ln_bwd_kernelINS_13Kernel_traitsIf6__halfS2_S2_fjLj512ELj1ELj4ELj1ELj16ENS_18Kernel_traits_baseILj512EfS2_S2_S2_fjLj128EEEEELb0ELb1ELb1ELb0EEEvNS_9BwdParamsE,(.L_x_11254 - _ZN10layer_norm13ln_bwd_kernelINS_13Kernel_traitsIf6__halfS2_S2_fjLj512ELj1ELj4ELj1ELj16ENS_18Kernel_traits_baseILj512EfS2_S2_S2_fjLj128EEEEELb0ELb1ELb1ELb0EEEvNS_9BwdParamsE)
        .other          _ZN10layer_norm13ln_bwd_kernelINS_13Kernel_traitsIf6__halfS2_S2_fjLj512ELj1ELj4ELj1ELj16ENS_18Kernel_traits_baseILj512EfS2_S2_S2_fjLj128EEEEELb0ELb1ELb1ELb0EEEvNS_9BwdParamsE,@"STO_CUDA_ENTRY STV_DEFAULT"
_ZN10layer_norm13ln_bwd_kernelINS_13Kernel_traitsIf6__halfS2_S2_fjLj512ELj1ELj4ELj1ELj16ENS_18Kernel_traits_baseILj512EfS2_S2_S2_fjLj128EEEEELb0ELb1ELb1ELb0EEEvNS_9BwdParamsE:
.text._ZN10layer_norm13ln_bwd_kernelINS_13Kernel_traitsIf6__halfS2_S2_fjLj512ELj1ELj4ELj1ELj16ENS_18Kernel_traits_baseILj512EfS2_S2_S2_fjLj128EEEEELb0ELb1ELb1ELb0EEEvNS_9BwdParamsE:
        /* <DEDUP_REMOVED lines=93> */
.L_x_5615:
        /* <DEDUP_REMOVED lines=50> */
[----:B------:R-:W-:Y:S02]  /*08f0*/  HADD2.F32 R149, -RZ, R13.H0_H0 ;  /* 0x2000000dff957230 */ /* 0x000fe40000004100 */
[----:B0-----:R-:W-:Y:S01]  /*0900*/  FADD.FTZ R10, -R136, R3 ;  /* 0x00000003880a7221 */ /* 0x001fe20000010100 */
[----:B------:R-:W-:-:S02]  /*0910*/  HADD2.F32 R153, -RZ, R14.H0_H0 ;  /* 0x2000000eff997230 */ /* 0x000fc40000004100 */
[C---:B------:R-:W-:Y:S01]  /*0920*/  FADD.FTZ R12, -R136.reuse, R147 ;  /* 0x00000093880c7221 */ /* 0x040fe20000010100 */
[----:B---3--:R-:W-:Y:S02]  /*0930*/  HADD2.F32 R9, -RZ, R124.H0_H0 ;  /* 0x2000007cff097230 */ /* 0x008fe40000004100 */
[C---:B-----5:R-:W-:Y:S01]  /*0940*/  FMUL.FTZ R3, R7.reuse, R10 ;  /* 0x0000000a07037220 */ /* 0x060fe20000410000 */
[----:B------:R-:W-:Y:S02]  /*0950*/  HADD2.F32 R155, -RZ, R14.H1_H1 ;  /* 0x3000000eff9b7230 */ /* 0x000fe40000004100 */
[----:B------:R-:W-:Y:S01]  /*0960*/  FADD.FTZ R14, -R136, R149 ;  /* 0x00000095880e7221 */ /* 0x000fe20000010100 */
[----:B------:R-:W-:Y:S02]  /*0970*/  HADD2.F32 R151, -RZ, R13.H1_H1 ;  /* 0x3000000dff977230 */ /* 0x000fe40000004100 */
[----:B------:R-:W-:Y:S01]  /*0980*/  FMUL.FTZ R10, R7, R12 ;  /* 0x0000000c070a7220 */ /* 0x000fe20000410000 */
[----:B------:R-:W-:-:S02]  /*0990*/  HADD2.F32 R124, -RZ, R124.H1_H1 ;  /* 0x3000007cff7c7230 */ /* 0x000fc40000004100 */
[----:B------:R-:W-:Y:S01]  /*09a0*/  FADD.FTZ R48, R48, R9 ;  /* 0x0000000930307221 */ /* 0x000fe20000010000 */
[--C-:B------:R-:W-:Y:S02]  /*09b0*/  HADD2.F32 R13, -RZ, R125.reuse.H0_H0 ;  /* 0x2000007dff0d7230 */ /* 0x100fe40000004100 */
[-C--:B------:R-:W-:Y:S01]  /*09c0*/  FFMA.FTZ R64, R3, R9.reuse, R64 ;  /* 0x0000000903407223 */ /* 0x080fe20000010040 */
[----:B------:R-:W-:Y:S01]  /*09d0*/  FMUL.FTZ R12, R96, R9 ;  /* 0x00000009600c7220 */ /* 0x000fe20000410000 */
[----:B------:R-:W-:Y:S01]  /*09e0*/  FMUL.FTZ R9, R7, R14 ;  /* 0x0000000e07097220 */ /* 0x000fe20000410000 */
[----:B------:R-:W-:Y:S02]  /*09f0*/  HADD2.F32 R128, -RZ, R125.H1_H1 ;  /* 0x3000007dff807230 */ /* 0x000fe40000004100 */
[----:B------:R-:W-:Y:S01]  /*0a00*/  FADD.FTZ R146, -R136, R153 ;  /* 0x0000009988927221 */ /* 0x000fe20000010100 */
[--C-:B------:R-:W-:Y:S02]  /*0a10*/  HADD2.F32 R125, -RZ, R126.reuse.H0_H0 ;  /* 0x2000007eff7d7230 */ /* 0x100fe40000004100 */
[----:B------:R-:W-:Y:S01]  /*0a20*/  FADD.FTZ R49, R49, R124 ;  /* 0x0000007c31317221 */ /* 0x000fe20000010000 */
[----:B------:R-:W-:-:S02]  /*0a30*/  HADD2.F32 R130, -RZ, R126.H1_H1 ;  /* 0x3000007eff827230 */ /* 0x000fc40000004100 */
[----:B------:R-:W-:Y:S01]  /*0a40*/  FADD.FTZ R126, -R136, R151 ;  /* 0x00000097887e7221 */ /* 0x000fe20000010100 */
[-C--:B------:R-:W-:Y:S01]  /*0a50*/  FFMA.FTZ R65, R10, R124.reuse, R65 ;  /* 0x0000007c0a417223 */ /* 0x080fe20000010041 */
[----:B------:R-:W-:Y:S01]  /*0a60*/  FMUL.FTZ R11, R97, R124 ;  /* 0x0000007c610b7220 */ /* 0x000fe20000410000 */
[--C-:B------:R-:W-:Y:S02]  /*0a70*/  HADD2.F32 R157, -RZ, R15.reuse.H0_H0 ;  /* 0x2000000fff9d7230 */ /* 0x100fe40000004100 */
[----:B------:R-:W-:Y:S01]  /*0a80*/  FADD.FTZ R50, R50, R13 ;  /* 0x0000000d32327221 */ /* 0x000fe20000010000 */
[-C--:B------:R-:W-:Y:S01]  /*0a90*/  FFMA.FTZ R66, R9, R13.reuse, R66 ;  /* 0x0000000d09427223 */ /* 0x080fe20000010042 */
[----:B------:R-:W-:Y:S01]  /*0aa0*/  FMUL.FTZ R124, R98, R13 ;  /* 0x0000000d627c7220 */ /* 0x000fe20000410000 */
[----:B------:R-:W-:Y:S02]  /*0ab0*/  HADD2.F32 R15, -RZ, R15.H1_H1 ;  /* 0x3000000fff0f7230 */ /* 0x000fe40000004100 */
[C---:B------:R-:W-:Y:S01]  /*0ac0*/  FMUL.FTZ R13, R7.reuse, R146 ;  /* 0x00000092070d7220 */ /* 0x040fe20000410000 */
[----:B------:R-:W-:Y:S01]  /*0ad0*/  FMUL.FTZ R14, R7, R126 ;  /* 0x0000007e070e7220 */ /* 0x000fe20000410000 */
[----:B------:R-:W-:Y:S01]  /*0ae0*/  FADD.FTZ R148, -R136, R155 ;  /* 0x0000009b88947221 */ /* 0x000fe20000010100 */
[----:B------:R-:W-:Y:S01]  /*0af0*/  FADD.FTZ R44, R44, R125 ;  /* 0x0000007d2c2c7221 */ /* 0x000fe20000010000 */
[-C--:B------:R-:W-:Y:S01]  /*0b00*/  FFMA.FTZ R60, R13, R125.reuse, R60 ;  /* 0x0000007d0d3c7223 */ /* 0x080fe2000001003c */
[----:B------:R-:W-:Y:S01]  /*0b10*/  FMUL.FTZ R126, R92, R125 ;  /* 0x0000007d5c7e7220 */ /* 0x000fe20000410000 */
[----:B------:R-:W-:Y:S01]  /*0b20*/  FADD.FTZ R146, RZ, R12 ;  /* 0x0000000cff927221 */ /* 0x000fe20000010000 */
[----:B------:R-:W-:Y:S01]  /*0b30*/  FADD.FTZ R132, -R136, R15 ;  /* 0x0000000f88847221 */ /* 0x000fe20000010100 */
[----:B------:R-:W-:Y:S01]  /*0b40*/  FFMA.FTZ R125, R3, R12, RZ ;  /* 0x0000000c037d7223 */ /* 0x000fe200000100ff */
[----:B------:R-:W-:Y:S01]  /*0b50*/  FADD.FTZ R51, R51, R128 ;  /* 0x0000008033337221 */ /* 0x000fe20000010000 */
[-C--:B------:R-:W-:Y:S01]  /*0b60*/  FFMA.FTZ R67, R14, R128.reuse, R67 ;  /* 0x000000800e437223 */ /* 0x080fe20000010043 */
[----:B------:R-:W-:Y:S01]  /*0b70*/  FMUL.FTZ R15, R99, R128 ;  /* 0x00000080630f7220 */ /* 0x000fe20000410000 */
[----:B------:R-:W-:-:S02]  /*0b80*/  HADD2.F32 R129, -RZ, R127.H0_H0 ;  /* 0x2000007fff817230 */ /* 0x000fc40000004100 */
[----:B------:R-:W-:Y:S01]  /*0b90*/  FMUL.FTZ R128, R7, R148 ;  /* 0x0000009407807220 */ /* 0x000fe20000410000 */
[----:B------:R-:W-:Y:S02]  /*0ba0*/  HADD2.F32 R134, -RZ, R127.H1_H1 ;  /* 0x3000007fff867230 */ /* 0x000fe40000004100 */
        /* <DEDUP_REMOVED lines=8> */
[----:B------:R-:W-:Y:S01]  /*0c30*/  FADD.FTZ R46, R46, R129 ;  /* 0x000000812e2e7221 */ /* 0x000fe20000010000 */
[----:B------:R-:W-:Y:S01]  /*0c40*/  FMUL.FTZ R127, R7, R150 ;  /* 0x00000096077f7220 */ /* 0x000fe20000410000 */
[----:B------:R-:W-:Y:S01]  /*0c50*/  FADD.FTZ R149, R130, R15 ;  /* 0x0000000f82957221 */ /* 0x000fe20000010000 */
[----:B------:R-:W-:Y:S01]  /*0c60*/  FFMA.FTZ R146, R14, R15, R147 ;  /* 0x0000000f0e927223 */ /* 0x000fe20000010093 */
[-C--:B------:R-:W-:Y:S01]  /*0c70*/  FMUL.FTZ R130, R94, R129.reuse ;  /* 0x000000815e827220 */ /* 0x080fe20000410000 */
[----:B------:R-:W-:Y:S01]  /*0c80*/  FFMA.FTZ R62, R127, R129, R62 ;  /* 0x000000817f3e7223 */ /* 0x000fe2000001003e */
        /* <DEDUP_REMOVED lines=9> */
[----:B------:R-:W-:-:S03]  /*0d20*/  FFMA.FTZ R147, R127, R130, R146 ;  /* 0x000000827f937223 */ /* 0x000fc60000010092 */
[----:B------:R-:W-:Y:S01]  /*0d30*/  FADD.FTZ R149, R134, R129 ;  /* 0x0000008186957221 */ /* 0x000fe20000010000 */
[----:B------:R-:W-:-:S07]  /*0d40*/  FFMA.FTZ R148, R132, R129, R147 ;  /* 0x0000008184947223 */ /* 0x000fce0000010093 */
.L_x_5566:
[----:B------:R-:W-:Y:S05]  /*0d50*/  BSYNC.RECONVERGENT B2 ;  /* 0x0000000000027941 */ /* 0x000fea0003800200 */
.L_x_5565:
        /* <DEDUP_REMOVED lines=12> */
[--C-:B--2---:R-:W-:Y:S02]  /*0e20*/  HADD2.F32 R131, -RZ, R116.reuse.H0_H0 ;  /* 0x20000074ff837230 */ /* 0x104fe40000004100 */
[----:B------:R-:W-:Y:S02]  /*0e30*/  HADD2.F32 R147, -RZ, R119.H0_H0 ;  /* 0x20000077ff937230 */ /* 0x000fe40000004100 */
[----:B------:R-:W-:Y:S02]  /*0e40*/  HADD2.F32 R137, -RZ, R117.H0_H0 ;  /* 0x20000075ff897230 */ /* 0x000fe40000004100 */
[----:B------:R-:W-:Y:S02]  /*0e50*/  HADD2.F32 R119, -RZ, R119.H1_H1 ;  /* 0x30000077ff777230 */ /* 0x000fe40000004100 */
[----:B0-----:R-:W-:Y:S01]  /*0e60*/  FADD.FTZ R134, -R136, R147 ;  /* 0x0000009388867221 */ /* 0x001fe20000010100 */
[----:B------:R-:W-:-:S02]  /*0e70*/  HADD2.F32 R133, -RZ, R116.H1_H1 ;  /* 0x30000074ff857230 */ /* 0x000fc40000004100 */
[C---:B------:R-:W-:Y:S01]  /*0e80*/  FADD.FTZ R116, -R136.reuse, R131 ;  /* 0x0000008388747221 */ /* 0x040fe20000010100 */
[----:B------:R-:W-:Y:S02]  /*0e90*/  HADD2.F32 R117, -RZ, R117.H1_H1 ;  /* 0x30000075ff757230 */ /* 0x000fe40000004100 */
[C---:B------:R-:W-:Y:S01]  /*0ea0*/  FADD.FTZ R144, -R136.reuse, R119 ;  /* 0x0000007788907221 */ /* 0x040fe20000010100 */
[--C-:B------:R-:W-:Y:S02]  /*0eb0*/  HADD2.F32 R139, -RZ, R118.reuse.H0_H0 ;  /* 0x20000076ff8b7230 */ /* 0x100fe40000004100 */
[C---:B------:R-:W-:Y:S01]  /*0ec0*/  FADD.FTZ R138, -R136.reuse, R137 ;  /* 0x00000089888a7221 */ /* 0x040fe20000010100 */
[----:B------:R-:W-:Y:S02]  /*0ed0*/  HADD2.F32 R141, -RZ, R118.H1_H1 ;  /* 0x30000076ff8d7230 */ /* 0x000fe40000004100 */
[C---:B------:R-:W-:Y:S01]  /*0ee0*/  FADD.FTZ R118, -R136.reuse, R133 ;  /* 0x0000008588767221 */ /* 0x040fe20000010100 */
[----:B------:R-:W-:Y:S01]  /*0ef0*/  FADD.FTZ R140, -R136, R117 ;  /* 0x00000075888c7221 */ /* 0x000fe20000010100 */
[----:B---3--:R-:W-:-:S02]  /*0f00*/  HADD2.F32 R119, -RZ, R120.H0_H0 ;  /* 0x20000078ff777230 */ /* 0x008fc40000004100 */
[C---:B-----5:R-:W-:Y:S01]  /*0f10*/  FMUL.FTZ R117, R7.reuse, R116 ;  /* 0x0000007407757220 */ /* 0x060fe20000410000 */
[----:B------:R-:W-:Y:S01]  /*0f20*/  FMUL.FTZ R116, R7, R118 ;  /* 0x0000007607747220 */ /* 0x000fe20000410000 */
[----:B------:R-:W-:Y:S02]  /*0f30*/  HADD2.F32 R120, -RZ, R120.H1_H1 ;  /* 0x30000078ff787230 */ /* 0x000fe40000004100 */
[----:B------:R-:W-:Y:S01]  /*0f40*/  FADD.FTZ R146, -R136, R139 ;  /* 0x0000008b88927221 */ /* 0x000fe20000010100 */
[--C-:B------:R-:W-:Y:S02]  /*0f50*/  HADD2.F32 R131, -RZ, R121.reuse.H0_H0 ;  /* 0x20000079ff837230 */ /* 0x100fe40000004100 */
[----:B------:R-:W-:Y:S01]  /*0f60*/  FADD.FTZ R40, R40, R119 ;  /* 0x0000007728287221 */ /* 0x000fe20000010000 */
[-C--:B------:R-:W-:Y:S01]  /*0f70*/  FFMA.FTZ R56, R117, R119.reuse, R56 ;  /* 0x0000007775387223 */ /* 0x080fe20000010038 */
[----:B------:R-:W-:Y:S01]  /*0f80*/  FMUL.FTZ R118, R80, R119 ;  /* 0x0000007750767220 */ /* 0x000fe20000410000 */
[----:B------:R-:W-:Y:S01]  /*0f90*/  FMUL.FTZ R119, R7, R138 ;  /* 0x0000008a07777220 */ /* 0x000fe20000410000 */
[----:B------:R-:W-:-:S02]  /*0fa0*/  HADD2.F32 R142, -RZ, R121.H1_H1 ;  /* 0x30000079ff8e7230 */ /* 0x000fc40000004100 */
[----:B------:R-:W-:Y:S01]  /*0fb0*/  FADD.FTZ R41, R41, R120 ;  /* 0x0000007829297221 */ /* 0x000fe20000010000 */
[--C-:B------:R-:W-:Y:S02]  /*0fc0*/  HADD2.F32 R137, -RZ, R122.reuse.H0_H0 ;  /* 0x2000007aff897230 */ /* 0x100fe40000004100 */
[-C--:B------:R-:W-:Y:S01]  /*0fd0*/  FFMA.FTZ R57, R116, R120.reuse, R57 ;  /* 0x0000007874397223 */ /* 0x080fe20000010039 */
[----:B------:R-:W-:Y:S02]  /*0fe0*/  HADD2.F32 R152, -RZ, R122.H1_H1 ;  /* 0x3000007aff987230 */ /* 0x000fe40000004100 */
        /* <DEDUP_REMOVED lines=8> */
[----:B------:R-:W-:Y:S01]  /*1070*/  FADD.FTZ R150, -R136, R141 ;  /* 0x0000008d88967221 */ /* 0x000fe20000010100 */
[----:B------:R-:W-:-:S02]  /*1080*/  HADD2.F32 R135, -RZ, R123.H0_H0 ;  /* 0x2000007bff877230 */ /* 0x000fc40000004100 */
[----:B------:R-:W-:Y:S01]  /*1090*/  FADD.FTZ R36, R36, R137 ;  /* 0x0000008924247221 */ /* 0x000fe20000010000 */
[----:B------:R-:W-:Y:S02]  /*10a0*/  HADD2.F32 R136, -RZ, R123.H1_H1 ;  /* 0x3000007bff887230 */ /* 0x000fe40000004100 */
[-C--:B------:R-:W-:Y:S01]  /*10b0*/  FFMA.FTZ R52, R131, R137.reuse, R52 ;  /* 0x0000008983347223 */ /* 0x080fe20000010034 */
[----:B------:R-:W-:Y:S01]  /*10c0*/  FMUL.FTZ R138, R76, R137 ;  /* 0x000000894c8a7220 */ /* 0x000fe20000410000 */
        /* <DEDUP_REMOVED lines=30> */
.L_x_5564:
        /* <DEDUP_REMOVED lines=18> */
.L_x_5567:
[----:B------:R-:W-:Y:S05]  /*13d0*/  BSYNC.RECONVERGENT B1 ;  /* 0x0000000000017941 */ /* 0x000fea0003800200 */
.L_x_5563:
        /* <DEDUP_REMOVED lines=21> */
.L_x_5633:
        /* <DEDUP_REMOVED lines=20> */
.L_x_5572:
[----:B------:R-:W-:Y:S05]  /*1670*/  BSYNC.RECONVERGENT B2 ;  /* 0x0000000000027941 */ /* 0x000fea0003800200 */
.L_x_5571:
        /* <DEDUP_REMOVED lines=17> */
[----:B-----5:R-:W-:-:S03]  /*1790*/  HADD2.F32 R134, -RZ, R104.H0_H0 ;  /* 0x20000068ff867230 */ /* 0x020fc60000004100 */
[----:B------:R-:W-:Y:S02]  /*17a0*/  FMUL.FTZ R136, R88, R135 ;  /* 0x0000008758887220 */ /* 0x000fe40000410000 */
[----:B------:R-:W-:-:S03]  /*17b0*/  FFMA.FTZ R32, R135, R134, R32 ;  /* 0x0000008687207223 */ /* 0x000fc60000010020 */
[----:B------:R-:W-:-:S04]  /*17c0*/  F2FP.F16.F32.PACK_AB R136, RZ, R136 ;  /* 0x00000088ff88723e */ /* 0x000fc800000000ff */
[----:B------:R-:W-:-:S07]  /*17d0*/  PRMT R108, R136, 0x7610, R108 ;  /* 0x00007610886c7816 */ /* 0x000fce000000006c */
.L_x_5577:
[----:B------:R-:W-:Y:S05]  /*17e0*/  BSYNC.RECONVERGENT B3 ;  /* 0x0000000000037941 */ /* 0x000fea0003800200 */
.L_x_5576:
[----:B------:R-:W-:Y:S04]  /*17f0*/  BSSY.RECONVERGENT B3, `(.L_x_5578) ;  /* 0x000000d000037945 */ /* 0x000fe80003800200 */
[----:B------:R-:W-:Y:S05]  /*1800*/  @!P2 BRA `(.L_x_5579) ;  /* 0x00000000002ca947 */ /* 0x000fea0003800000 */
[----:B------:R-:W-:Y:S01]  /*1810*/  FFMA.FTZ R134, R10, R146, R147 ;  /* 0x000000920a867223 */ /* 0x000fe20000010093 */
[----:B------:R-:W-:Y:S01]  /*1820*/  ISETP.GT.AND P0, PT, R8, RZ, PT ;  /* 0x000000ff0800720c */ /* 0x000fe20003f04270 */
[----:B-----5:R-:W-:Y:S02]  /*1830*/  HADD2.F32 R135, -RZ, R104.H1_H1 ;  /* 0x30000068ff877230 */ /* 0x020fe40000004100 */
[----:B------:R-:W-:-:S04]  /*1840*/  FADD.FTZ R134, R11, -R134 ;  /* 0x800000860b867221 */ /* 0x000fc80000010000 */
[----:B------:R-:W-:-:S05]  /*1850*/  FMUL.FTZ R134, R7, R134 ;  /* 0x0000008607867220 */ /* 0x000fca0000410000 */
[----:B------:R-:W-:-:S05]  /*1860*/  FSEL R134, R134, RZ, P0 ;  /* 0x000000ff86867208 */ /* 0x000fca0000000000 */
[----:B------:R-:W-:-:S04]  /*1870*/  FMUL.FTZ R134, R134, UR14 ;  /* 0x0000000e86867c20 */ /* 0x000fc80008410000 */
[----:B------:R-:W-:Y:S01]  /*1880*/  FMUL.FTZ R136, R89, R134 ;  /* 0x0000008659887220 */ /* 0x000fe20000410000 */
[----:B------:R-:W-:-:S04]  /*1890*/  FFMA.FTZ R33, R134, R135, R33 ;  /* 0x0000008786217223 */ /* 0x000fc80000010021 */
[----:B------:R-:W-:-:S04]  /*18a0*/  F2FP.F16.F32.PACK_AB R136, RZ, R136 ;  /* 0x00000088ff88723e */ /* 0x000fc800000000ff */
[----:B------:R-:W-:-:S07]  /*18b0*/  PRMT R108, R108, 0x5410, R136 ;  /* 0x000054106c6c7816 */ /* 0x000fce0000000088 */
.L_x_5579:
[----:B------:R-:W-:Y:S05]  /*18c0*/  BSYNC.RECONVERGENT B3 ;  /* 0x0000000000037941 */ /* 0x000fea0003800200 */
.L_x_5578:
        /* <DEDUP_REMOVED lines=13> */
.L_x_5581:
[----:B------:R-:W-:Y:S05]  /*19a0*/  BSYNC.RECONVERGENT B3 ;  /* 0x0000000000037941 */ /* 0x000fea0003800200 */
.L_x_5580:
        /* <DEDUP_REMOVED lines=13> */
.L_x_5583:
[----:B------:R-:W-:Y:S05]  /*1a80*/  BSYNC.RECONVERGENT B3 ;  /* 0x0000000000037941 */ /* 0x000fea0003800200 */
.L_x_5582:
        /* <DEDUP_REMOVED lines=13> */
.L_x_5585:
[----:B------:R-:W-:Y:S05]  /*1b60*/  BSYNC.RECONVERGENT B3 ;  /* 0x0000000000037941 */ /* 0x000fea0003800200 */
.L_x_5584:
        /* <DEDUP_REMOVED lines=13> */
.L_x_5587:
[----:B------:R-:W-:Y:S05]  /*1c40*/  BSYNC.RECONVERGENT B3 ;  /* 0x0000000000037941 */ /* 0x000fea0003800200 */
.L_x_5586:
        /* <DEDUP_REMOVED lines=13> */
.L_x_5589:
[----:B------:R-:W-:Y:S05]  /*1d20*/  BSYNC.RECONVERGENT B3 ;  /* 0x0000000000037941 */ /* 0x000fea0003800200 */
.L_x_5588:
        /* <DEDUP_REMOVED lines=11> */
[----:B------:R-:W-:Y:S01]  /*1de0*/  PRMT R111, R111, 0x5410, R136 ;  /* 0x000054106f6f7816 */ /* 0x000fe20000000088 */
[----:B------:R-:W-:Y:S06]  /*1df0*/  BRA `(.L_x_5590) ;  /* 0x0000001000687947 */ /* 0x000fec0003800000 */
.L_x_5575:
[----:B-1----:R-:W0:Y:S01]  /*1e00*/  @P2 LDC R148, c[0x0][0x40c] ;  /* 0x00010300ff942b82 */ /* 0x002e220000000800 */
[-CC-:B------:R-:W-:Y:S01]  /*1e10*/  FFMA.FTZ R114, R10, R146.reuse, R147.reuse ;  /* 0x000000920a727223 */ /* 0x180fe20000010093 */
[-CC-:B------:R-:W-:Y:S01]  /*1e20*/  FFMA.FTZ R115, R3, R146.reuse, R147.reuse ;  /* 0x0000009203737223 */ /* 0x180fe20000010093 */
[-CC-:B------:R-:W-:Y:S01]  /*1e30*/  FFMA.FTZ R135, R9, R146.reuse, R147.reuse ;  /* 0x0000009209877223 */ /* 0x180fe20000010093 */
[----:B------:R-:W-:Y:S01]  /*1e40*/  FFMA.FTZ R136, R14, R146, R147 ;  /* 0x000000920e887223 */ /* 0x000fe20000010093 */
[----:B------:R-:W-:Y:S01]  /*1e50*/  FADD.FTZ R114, R11, -R114 ;  /* 0x800000720b727221 */ /* 0x000fe20000010000 */
[----:B------:R-:W-:Y:S01]  /*1e60*/  FADD.FTZ R112, R12, -R115 ;  /* 0x800000730c707221 */ /* 0x000fe20000010000 */
[----:B------:R-:W-:Y:S01]  /*1e70*/  FADD.FTZ R134, R124, -R135 ;  /* 0x800000877c867221 */ /* 0x000fe20000010000 */
[----:B------:R-:W1:Y:S01]  /*1e80*/  @P2 LDC R137, c[0x0][0x40c] ;  /* 0x00010300ff892b82 */ /* 0x000e620000000800 */
[C---:B------:R-:W-:Y:S01]  /*1e90*/  FMUL.FTZ R114, R7.reuse, R114 ;  /* 0x0000007207727220 */ /* 0x040fe20000410000 */
[----:B------:R-:W-:Y:S01]  /*1ea0*/  ISETP.GT.AND P0, PT, R8, RZ, PT ;  /* 0x000000ff0800720c */ /* 0x000fe20003f04270 */
[----:B------:R-:W-:Y:S01]  /*1eb0*/  FMUL.FTZ R112, R7, R112 ;  /* 0x0000007007707220 */ /* 0x000fe20000410000 */
[----:B------:R-:W-:Y:S01]  /*1ec0*/  FADD.FTZ R136, R15, -R136 ;  /* 0x800000880f887221 */ /* 0x000fe20000010000 */
[C---:B------:R-:W-:Y:S01]  /*1ed0*/  FMUL.FTZ R134, R7.reuse, R134 ;  /* 0x0000008607867220 */ /* 0x040fe20000410000 */
[----:B------:R-:W-:Y:S01]  /*1ee0*/  FSEL R135, R114, RZ, P0 ;  /* 0x000000ff72877208 */ /* 0x000fe20000000000 */
[--C-:B-----5:R-:W-:Y:S01]  /*1ef0*/  @P2 HADD2.F32 R149, -RZ, R104.reuse.H0_H0 ;  /* 0x20000068ff952230 */ /* 0x120fe20000004100 */
[----:B------:R-:W2:Y:S01]  /*1f00*/  @P2 LDC R113, c[0x0][0x40c] ;  /* 0x00010300ff712b82 */ /* 0x000ea20000000800 */
[----:B------:R-:W-:Y:S01]  /*1f10*/  FMUL.FTZ R136, R7, R136 ;  /* 0x0000008807887220 */ /* 0x000fe20000410000 */
[----:B------:R-:W-:Y:S01]  /*1f20*/  FSEL R112, R112, RZ, P0 ;  /* 0x000000ff70707208 */ /* 0x000fe20000000000 */
[----:B------:R-:W-:Y:S01]  /*1f30*/  @P2 HADD2.F32 R150, -RZ, R104.H1_H1 ;  /* 0x30000068ff962230 */ /* 0x000fe20000004100 */
[----:B------:R-:W-:Y:S01]  /*1f40*/  FSEL R114, R134, RZ, P0 ;  /* 0x000000ff86727208 */ /* 0x000fe20000000000 */
[----:B------:R-:W-:Y:S01]  /*1f50*/  FFMA.FTZ R152, R128, R146, R147 ;  /* 0x0000009280987223 */ /* 0x000fe20000010093 */
[----:B------:R-:W-:-:S02]  /*1f60*/  FSEL R136, R136, RZ, P0 ;  /* 0x000000ff88887208 */ /* 0x000fc40000000000 */
[----:B------:R-:W3:Y:S01]  /*1f70*/  @P2 LDC R151, c[0x0][0x40c] ;  /* 0x00010300ff972b82 */ /* 0x000ee20000000800 */
[----:B0-----:R-:W-:-:S04]  /*1f80*/  @P2 FMUL.FTZ R134, R135, R148 ;  /* 0x0000009487862220 */ /* 0x001fc80000410000 */
[----:B------:R-:W-:Y:S01]  /*1f90*/  @P2 FFMA.FTZ R33, R150, R134, R33 ;  /* 0x0000008696212223 */ /* 0x000fe20000010021 */
[----:B-1----:R-:W-:Y:S01]  /*1fa0*/  @P2 FMUL.FTZ R115, R112, R137 ;  /* 0x0000008970732220 */ /* 0x002fe20000410000 */
[----:B------:R-:W-:Y:S01]  /*1fb0*/  F2FP.F16.F32.PACK_AB R112, R135, R112 ;  /* 0x000000708770723e */ /* 0x000fe200000000ff */
[----:B------:R-:W-:Y:S01]  /*1fc0*/  @P2 FMUL.FTZ R135, R89, R134 ;  /* 0x0000008659872220 */ /* 0x000fe20000410000 */
[--C-:B------:R-:W-:Y:S02]  /*1fd0*/  @P2 HADD2.F32 R134, -RZ, R105.reuse.H1_H1 ;  /* 0x30000069ff862230 */ /* 0x100fe40000004100 */
[-C--:B------:R-:W-:Y:S01]  /*1fe0*/  @P2 FFMA.FTZ R32, R149, R115.reuse, R32 ;  /* 0x0000007395202223 */ /* 0x080fe20000010020 */
[----:B------:R-:W-:Y:S01]  /*1ff0*/  @P2 FMUL.FTZ R115, R88, R115 ;  /* 0x0000007358732220 */ /* 0x000fe20000410000 */
[----:B------:R-:W-:Y:S02]  /*2000*/  @P2 HADD2.F32 R149, -RZ, R105.H0_H0 ;  /* 0x20000069ff952230 */ /* 0x000fe40000004100 */
[C---:B--2---:R-:W-:Y:S01]  /*2010*/  @P2 FMUL.FTZ R148, R136.reuse, R113 ;  /* 0x0000007188942220 */ /* 0x044fe20000410000 */
[----:B------:R-:W-:-:S02]  /*2020*/  F2FP.F16.F32.PACK_AB R113, R136, R114 ;  /* 0x000000728871723e */ /* 0x000fc400000000ff */
[----:B------:R-:W-:Y:S01]  /*2030*/  @P2 F2FP.F16.F32.PACK_AB R136, RZ, R135 ;  /* 0x00000087ff88223e */ /* 0x000fe200000000ff */
[-C--:B------:R-:W-:Y:S01]  /*2040*/  @P2 FFMA.FTZ R35, R134, R148.reuse, R35 ;  /* 0x0000009486232223 */ /* 0x080fe20000010023 */
[----:B------:R-:W0:Y:S01]  /*2050*/  @P2 LDC R135, c[0x0][0x40c] ;  /* 0x00010300ff872b82 */ /* 0x000e220000000800 */
[----:B------:R-:W-:Y:S01]  /*2060*/  @P2 FMUL.FTZ R134, R91, R148 ;  /* 0x000000945b862220 */ /* 0x000fe20000410000 */
[----:B---3--:R-:W-:Y:S01]  /*2070*/  @P2 FMUL.FTZ R137, R114, R151 ;  /* 0x0000009772892220 */ /* 0x008fe20000410000 */
[----:B------:R-:W-:-:S03]  /*2080*/  @P2 F2FP.F16.F32.PACK_AB R114, RZ, R115 ;  /* 0x00000073ff72223e */ /* 0x000fc600000000ff */
[----:B------:R-:W-:Y:S01]  /*2090*/  @P2 F2FP.F16.F32.PACK_AB R134, RZ, R134 ;  /* 0x00000086ff86223e */ /* 0x000fe200000000ff */
[-C--:B------:R-:W-:Y:S01]  /*20a0*/  @P2 FFMA.FTZ R34, R149, R137.reuse, R34 ;  /* 0x0000008995222223 */ /* 0x080fe20000010022 */
[----:B------:R-:W1:Y:S01]  /*20b0*/  @P2 LDC R151, c[0x0][0x40c] ;  /* 0x00010300ff972b82 */ /* 0x000e620000000800 */
[----:B------:R-:W-:Y:S01]  /*20c0*/  FFMA.FTZ R149, R13, R146, R147 ;  /* 0x000000920d957223 */ /* 0x000fe20000010093 */
[----:B------:R-:W-:Y:S01]  /*20d0*/  @P2 PRMT R108, R114, 0x7610, R108 ;  /* 0x00007610726c2816 */ /* 0x000fe2000000006c */
[----:B------:R-:W-:Y:S01]  /*20e0*/  FADD.FTZ R114, R125, -R152 ;  /* 0x800000987d727221 */ /* 0x000fe20000010000 */
[----:B------:R-:W-:Y:S01]  /*20f0*/  @P2 FMUL.FTZ R115, R90, R137 ;  /* 0x000000895a732220 */ /* 0x000fe20000410000 */
[----:B------:R-:W-:Y:S01]  /*2100*/  FADD.FTZ R150, R126, -R149 ;  /* 0x800000957e967221 */ /* 0x000fe20000010000 */
[----:B------:R-:W-:Y:S01]  /*2110*/  @P2 PRMT R108, R108, 0x5410, R136 ;  /* 0x000054106c6c2816 */ /* 0x000fe20000000088 */
[C---:B------:R-:W-:Y:S01]  /*2120*/  FMUL.FTZ R114, R7.reuse, R114 ;  /* 0x0000007207727220 */ /* 0x040fe20000410000 */
[----:B------:R-:W2:Y:S01]  /*2130*/  @P2 LDC R136, c[0x0][0x40c] ;  /* 0x00010300ff882b82 */ /* 0x000ea20000000800 */
[----:B------:R-:W-:Y:S01]  /*2140*/  FMUL.FTZ R150, R7, R150 ;  /* 0x0000009607967220 */ /* 0x000fe20000410000 */
[----:B------:R-:W-:Y:S01]  /*2150*/  FFMA.FTZ R137, R127, R146, R147 ;  /* 0x000000927f897223 */ /* 0x000fe20000010093 */
[----:B------:R-:W-:Y:S01]  /*2160*/  @P2 F2FP.F16.F32.PACK_AB R115, RZ, R115 ;  /* 0x00000073ff73223e */ /* 0x000fe200000000ff */
[----:B------:R-:W-:Y:S01]  /*2170*/  @P2 HADD2.F32 R152, -RZ, R106.H1_H1 ;  /* 0x3000006aff982230 */ /* 0x000fe20000004100 */
[----:B------:R-:W-:-:S02]  /*2180*/  FSEL R149, R114, RZ, P0 ;  /* 0x000000ff72957208 */ /* 0x000fc40000000000 */
[----:B------:R-:W-:Y:S01]  /*2190*/  FSEL R148, R150, RZ, P0 ;  /* 0x000000ff96947208 */ /* 0x000fe20000000000 */
[----:B------:R-:W-:Y:S01]  /*21a0*/  FADD.FTZ R150, R130, -R137 ;  /* 0x8000008982967221 */ /* 0x000fe20000010000 */
[----:B------:R-:W-:Y:S02]  /*21b0*/  @P2 PRMT R109, R115, 0x7610, R109 ;  /* 0x00007610736d2816 */ /* 0x000fe4000000006d */
[----:B------:R-:W-:Y:S01]  /*21c0*/  F2FP.F16.F32.PACK_AB R114, R149, R148 ;  /* 0x000000949572723e */ /* 0x000fe200000000ff */
[----:B------:R-:W-:Y:S01]  /*21d0*/  FMUL.FTZ R150, R7, R150 ;  /* 0x0000009607967220 */ /* 0x000fe20000410000 */
[----:B------:R-:W-:Y:S01]  /*21e0*/  @P2 PRMT R109, R109, 0x5410, R134 ;  /* 0x000054106d6d2816 */ /* 0x000fe20000000086 */
[----:B-1----:R-:W-:Y:S01]  /*21f0*/  @P2 FMUL.FTZ R137, R148, R151 ;  /* 0x0000009794892220 */ /* 0x002fe20000410000 */
[----:B0-----:R-:W-:Y:S01]  /*2200*/  @P2 FMUL.FTZ R148, R149, R135 ;  /* 0x0000008795942220 */ /* 0x001fe20000410000 */
[----:B------:R-:W-:Y:S02]  /*2210*/  @P2 HADD2.F32 R135, -RZ, R106.H0_H0 ;  /* 0x2000006aff872230 */ /* 0x000fe40000004100 */
[----:B------:R-:W-:-:S02]  /*2220*/  @P2 HADD2.F32 R149, -RZ, R107.H0_H0 ;  /* 0x2000006bff952230 */ /* 0x000fc40000004100 */
[-C--:B------:R-:W-:Y:S01]  /*2230*/  @P2 FFMA.FTZ R29, R152, R148.reuse, R29 ;  /* 0x00000094981d2223 */ /* 0x080fe2000001001d */
[----:B------:R-:W-:Y:S01]  /*2240*/  @P2 FMUL.FTZ R148, R85, R148 ;  /* 0x0000009455942220 */ /* 0x000fe20000410000 */
[-C--:B------:R-:W-:Y:S01]  /*2250*/  @P2 FFMA.FTZ R28, R135, R137.reuse, R28 ;  /* 0x00000089871c2223 */ /* 0x080fe2000001001c */
[----:B------:R-:W-:Y:S01]  /*2260*/  FSEL R135, R150, RZ, P0 ;  /* 0x000000ff96877208 */ /* 0x000fe20000000000 */
[----:B------:R-:W-:Y:S01]  /*2270*/  FFMA.FTZ R150, R132, R146, R147 ;  /* 0x0000009284967223 */ /* 0x000fe20000010093 */
[----:B------:R-:W-:Y:S01]  /*2280*/  @P2 FMUL.FTZ R137, R84, R137 ;  /* 0x0000008954892220 */ /* 0x000fe20000410000 */
[----:B------:R-:W-:Y:S02]  /*2290*/  @P2 F2FP.F16.F32.PACK_AB R148, RZ, R148 ;  /* 0x00000094ff94223e */ /* 0x000fe400000000ff */
[----:B------:R-:W-:Y:S01]  /*22a0*/  FADD.FTZ R150, R129, -R150 ;  /* 0x8000009681967221 */ /* 0x000fe20000010000 */
[----:B--2---:R-:W-:Y:S01]  /*22b0*/  @P2 FMUL.FTZ R115, R135, R136 ;  /* 0x0000008887732220 */ /* 0x004fe20000410000 */
[----:B------:R-:W-:-:S02]  /*22c0*/  @P2 F2FP.F16.F32.PACK_AB R137, RZ, R137 ;  /* 0x00000089ff89223e */ /* 0x000fc400000000ff */
[----:B------:R-:W-:Y:S01]  /*22d0*/  FMUL.FTZ R150, R7, R150 ;  /* 0x0000009607967220 */ /* 0x000fe20000410000 */
[-C--:B------:R-:W-:Y:S01]  /*22e0*/  @P2 FMUL.FTZ R134, R86, R115.reuse ;  /* 0x0000007356862220 */ /* 0x080fe20000410000 */
[----:B------:R-:W-:Y:S01]  /*22f0*/  @P2 PRMT R110, R137, 0x7610, R110 ;  /* 0x00007610896e2816 */ /* 0x000fe2000000006e */
[----:B------:R-:W-:Y:S02]  /*2300*/  @P2 FFMA.FTZ R30, R149, R115, R30 ;  /* 0x00000073951e2223 */ /* 0x000fe4000001001e */
[----:B------:R-:W-:Y:S02]  /*2310*/  FSEL R150, R150, RZ, P0 ;  /* 0x000000ff96967208 */ /* 0x000fe40000000000 */
[----:B------:R-:W-:Y:S02]  /*2320*/  @P2 F2FP.F16.F32.PACK_AB R134, RZ, R134 ;  /* 0x00000086ff86223e */ /* 0x000fe400000000ff */
[----:B------:R-:W-:Y:S02]  /*2330*/  F2FP.F16.F32.PACK_AB R115, R150, R135 ;  /* 0x000000879673723e */ /* 0x000fe400000000ff */
[----:B------:R-:W-:-:S02]  /*2340*/  @P2 PRMT R110, R110, 0x5410, R148 ;  /* 0x000054106e6e2816 */ /* 0x000fc40000000094 */
[----:B------:R-:W-:Y:S01]  /*2350*/  @P2 PRMT R111, R134, 0x7610, R111 ;  /* 0x00007610866f2816 */ /* 0x000fe2000000006f */
[----:B------:R-:W-:Y:S06]  /*2360*/  @!P2 BRA `(.L_x_5590) ;  /* 0x0000000c000ca947 */ /* 0x000fec0003800000 */
[----:B------:R-:W-:Y:S01]  /*2370*/  FMUL.FTZ R134, R150, UR14 ;  /* 0x0000000e96867c20 */ /* 0x000fe20008410000 */
[----:B------:R-:W-:-:S03]  /*2380*/  HADD2.F32 R136, -RZ, R107.H1_H1 ;  /* 0x3000006bff887230 */ /* 0x000fc60000004100 */
[-C--:B------:R-:W-:Y:S02]  /*2390*/  FMUL.FTZ R135, R87, R134.reuse ;  /* 0x0000008657877220 */ /* 0x080fe40000410000 */
[----:B------:R-:W-:-:S03]  /*23a0*/  FFMA.FTZ R31, R136, R134, R31 ;  /* 0x00000086881f7223 */ /* 0x000fc6000001001f */
[----:B------:R-:W-:-:S04]  /*23b0*/  F2FP.F16.F32.PACK_AB R135, RZ, R135 ;  /* 0x00000087ff87723e */ /* 0x000fc800000000ff */
[----:B------:R-:W-:Y:S01]  /*23c0*/  PRMT R111, R111, 0x5410, R135 ;  /* 0x000054106f6f7816 */ /* 0x000fe20000000087 */
[----:B------:R-:W-:Y:S06]  /*23d0*/  BRA `(.L_x_5590) ;  /* 0x0000000800f07947 */ /* 0x000fec0003800000 */
.L_x_5574:
        /* <DEDUP_REMOVED lines=8> */
[--C-:B-1----:R-:W-:Y:S02]  /*2460*/  HADD2.F32 R148, -RZ, R17.reuse.H0_H0 ;  /* 0x20000011ff947230 */ /* 0x102fe40000004100 */
[----:B------:R-:W-:Y:S02]  /*2470*/  HADD2.F32 R152, -RZ, R16.H1_H1 ;  /* 0x30000010ff987230 */ /* 0x000fe40000004100 */
[----:B------:R-:W-:-:S03]  /*2480*/  HADD2.F32 R136, -RZ, R17.H1_H1 ;  /* 0x30000011ff887230 */ /* 0x000fc60000004100 */
        /* <DEDUP_REMOVED lines=12> */
[----:B------:R-:W-:Y:S01]  /*2550*/  @P0 FFMA.FTZ R152, R7, R134, R152 ;  /* 0x0000008607980223 */ /* 0x000fe20000010098 */
[----:B------:R-:W-:-:S04]  /*2560*/  @P0 FFMA.FTZ R134, R14, R146, R147 ;  /* 0x000000920e860223 */ /* 0x000fc80000010093 */
[----:B------:R-:W-:Y:S02]  /*2570*/  @P0 FADD.FTZ R134, R15, -R134 ;  /* 0x800000860f860221 */ /* 0x000fe40000010000 */
[----:B------:R-:W3:Y:S02]  /*2580*/  @P2 LDC R137, c[0x0][0x40c] ;  /* 0x00010300ff892b82 */ /* 0x000ee40000000800 */
[----:B------:R-:W-:Y:S01]  /*2590*/  @P0 FFMA.FTZ R136, R7, R134, R136 ;  /* 0x0000008607880223 */ /* 0x000fe20000010088 */
[----:B------:R-:W-:-:S03]  /*25a0*/  HADD2.F32 R134, -RZ, R18.H0_H0 ;  /* 0x20000012ff867230 */ /* 0x000fc60000004100 */
[----:B-1----:R-:W-:Y:S02]  /*25b0*/  @P2 FMUL.FTZ R136, R136, R151 ;  /* 0x0000009788882220 */ /* 0x002fe40000410000 */
[----:B------:R-:W-:Y:S01]  /*25c0*/  @P0 FFMA.FTZ R134, R7, R149, R134 ;  /* 0x0000009507860223 */ /* 0x000fe20000010086 */
[----:B------:R-:W1:Y:S01]  /*25d0*/  @P2 LDC R155, c[0x0][0x40c] ;  /* 0x00010300ff9b2b82 */ /* 0x000e620000000800 */
[----:B--2---:R-:W-:-:S07]  /*25e0*/  @P2 FMUL.FTZ R135, R150, R135 ;  /* 0x0000008796872220 */ /* 0x004fce0000410000 */
[----:B------:R-:W2:Y:S01]  /*25f0*/  @P2 LDC R149, c[0x0][0x40c] ;  /* 0x00010300ff952b82 */ /* 0x000ea20000000800 */
[--C-:B-----5:R-:W-:Y:S02]  /*2600*/  @P2 HADD2.F32 R150, -RZ, R104.reuse.H1_H1 ;  /* 0x30000068ff962230 */ /* 0x120fe40000004100 */
[----:B---3--:R-:W-:Y:S01]  /*2610*/  @P2 FMUL.FTZ R152, R152, R137 ;  /* 0x0000008998982220 */ /* 0x008fe20000410000 */
[----:B------:R-:W-:-:S04]  /*2620*/  @P2 HADD2.F32 R137, -RZ, R104.H0_H0 ;  /* 0x20000068ff892230 */ /* 0x000fc80000004100 */
[----:B------:R-:W3:Y:S01]  /*2630*/  @P2 LDC R159, c[0x0][0x40c] ;  /* 0x00010300ff9f2b82 */ /* 0x000ee20000000800 */
[----:B------:R-:W-:Y:S01]  /*2640*/  @P2 FFMA.FTZ R33, R150, R152, R33 ;  /* 0x0000009896212223 */ /* 0x000fe20000010021 */
[----:B------:R-:W-:Y:S01]  /*2650*/  @P0 FFMA.FTZ R150, R128, R146, R147 ;  /* 0x0000009280960223 */ /* 0x000fe20000010093 */
[-C--:B------:R-:W-:Y:S01]  /*2660*/  @P2 FFMA.FTZ R32, R137, R135.reuse, R32 ;  /* 0x0000008789202223 */ /* 0x080fe20000010020 */
[----:B------:R-:W-:Y:S01]  /*2670*/  @P2 FMUL.FTZ R135, R88, R135 ;  /* 0x0000008758872220 */ /* 0x000fe20000410000 */
[----:B------:R-:W-:Y:S01]  /*2680*/  @P2 FMUL.FTZ R152, R89, R152 ;  /* 0x0000009859982220 */ /* 0x000fe20000410000 */
[----:B------:R-:W-:Y:S01]  /*2690*/  @P0 FADD.FTZ R137, R125, -R150 ;  /* 0x800000967d890221 */ /* 0x000fe20000010000 */
[----:B------:R-:W-:Y:S02]  /*26a0*/  HADD2.F32 R150, -RZ, R18.H1_H1 ;  /* 0x30000012ff967230 */ /* 0x000fe40000004100 */
[----:B------:R-:W-:Y:S02]  /*26b0*/  @P2 F2FP.F16.F32.PACK_AB R135, RZ, R135 ;  /* 0x00000087ff87223e */ /* 0x000fe400000000ff */
[----:B------:R-:W-:Y:S01]  /*26c0*/  @P2 F2FP.F16.F32.PACK_AB R152, RZ, R152 ;  /* 0x00000098ff98223e */ /* 0x000fe200000000ff */
[----:B------:R-:W-:Y:S01]  /*26d0*/  @P0 FFMA.FTZ R150, R7, R137, R150 ;  /* 0x0000008907960223 */ /* 0x000fe20000010096 */
[----:B------:R-:W-:Y:S01]  /*26e0*/  @P2 PRMT R108, R135, 0x7610, R108 ;  /* 0x00007610876c2816 */ /* 0x000fe2000000006c */
[----:B--2---:R-:W-:Y:S01]  /*26f0*/  @P2 FMUL.FTZ R137, R148, R149 ;  /* 0x0000009594892220 */ /* 0x004fe20000410000 */
[----:B------:R-:W-:-:S02]  /*2700*/  @P2 HADD2.F32 R149, -RZ, R105.H0_H0 ;  /* 0x20000069ff952230 */ /* 0x000fc40000004100 */
[----:B0-----:R-:W-:Y:S01]  /*2710*/  @P2 FMUL.FTZ R135, R134, R153 ;  /* 0x0000009986872220 */ /* 0x001fe20000410000 */
[----:B------:R-:W-:Y:S02]  /*2720*/  HADD2.F32 R148, -RZ, R19.H0_H0 ;  /* 0x20000013ff947230 */ /* 0x000fe40000004100 */
[----:B-1----:R-:W-:Y:S01]  /*2730*/  @P2 FMUL.FTZ R150, R150, R155 ;  /* 0x0000009b96962220 */ /* 0x002fe20000410000 */
[----:B------:R-:W-:Y:S02]  /*2740*/  @P2 HADD2.F32 R134, -RZ, R105.H1_H1 ;  /* 0x30000069ff862230 */ /* 0x000fe40000004100 */
[-C--:B------:R-:W-:Y:S01]  /*2750*/  @P2 FFMA.FTZ R34, R149, R137.reuse, R34 ;  /* 0x0000008995222223 */ /* 0x080fe20000010022 */
[----:B------:R-:W-:Y:S01]  /*2760*/  @P0 FFMA.FTZ R149, R127, R146, R147 ;  /* 0x000000927f950223 */ /* 0x000fe20000010093 */
[----:B------:R-:W-:Y:S01]  /*2770*/  @P2 FMUL.FTZ R137, R90, R137 ;  /* 0x000000895a892220 */ /* 0x000fe20000410000 */
[----:B------:R-:W-:Y:S01]  /*2780*/  @P2 PRMT R108, R108, 0x5410, R152 ;  /* 0x000054106c6c2816 */ /* 0x000fe20000000098 */
[-C--:B------:R-:W-:Y:S01]  /*2790*/  @P2 FFMA.FTZ R35, R134, R136.reuse, R35 ;  /* 0x0000008886232223 */ /* 0x080fe20000010023 */
[----:B------:R-:W-:Y:S01]  /*27a0*/  @P0 FADD.FTZ R149, R130, -R149 ;  /* 0x8000009582950221 */ /* 0x000fe20000010000 */
[--C-:B------:R-:W-:Y:S01]  /*27b0*/  @P2 HADD2.F32 R134, -RZ, R106.reuse.H1_H1 ;  /* 0x3000006aff862230 */ /* 0x100fe20000004100 */
[----:B------:R-:W-:Y:S01]  /*27c0*/  @P2 F2FP.F16.F32.PACK_AB R137, RZ, R137 ;  /* 0x00000089ff89223e */ /* 0x000fe200000000ff */
[----:B------:R-:W-:Y:S01]  /*27d0*/  @P2 FMUL.FTZ R136, R91, R136 ;  /* 0x000000885b882220 */ /* 0x000fe20000410000 */
[----:B------:R-:W-:Y:S01]  /*27e0*/  @P0 FFMA.FTZ R148, R7, R149, R148 ;  /* 0x0000009507940223 */ /* 0x000fe20000010094 */
[----:B------:R-:W-:Y:S01]  /*27f0*/  @P2 HADD2.F32 R149, -RZ, R106.H0_H0 ;  /* 0x2000006aff952230 */ /* 0x000fe20000004100 */
[----:B------:R-:W-:Y:S01]  /*2800*/  @P2 PRMT R109, R137, 0x7610, R109 ;  /* 0x00007610896d2816 */ /* 0x000fe2000000006d */
[-C--:B------:R-:W-:Y:S01]  /*2810*/  @P2 FFMA.FTZ R29, R134, R150.reuse, R29 ;  /* 0x00000096861d2223 */ /* 0x080fe2000001001d */
[----:B---3--:R-:W-:Y:S01]  /*2820*/  @P2 FMUL.FTZ R137, R148, R159 ;  /* 0x0000009f94892220 */ /* 0x008fe20000410000 */
[----:B------:R-:W-:Y:S01]  /*2830*/  @P2 FMUL.FTZ R150, R85, R150 ;  /* 0x0000009655962220 */ /* 0x000fe20000410000 */
[-C--:B------:R-:W-:Y:S01]  /*2840*/  @P2 FFMA.FTZ R28, R149, R135.reuse, R28 ;  /* 0x00000087951c2223 */ /* 0x080fe2000001001c */
[----:B------:R-:W-:Y:S01]  /*2850*/  @P2 FMUL.FTZ R135, R84, R135 ;  /* 0x0000008754872220 */ /* 0x000fe20000410000 */
[----:B------:R-:W-:Y:S01]  /*2860*/  @P2 FMUL.FTZ R134, R86, R137 ;  /* 0x0000008956862220 */ /* 0x000fe20000410000 */
[----:B------:R-:W-:Y:S01]  /*2870*/  @P2 HADD2.F32 R149, -RZ, R107.H0_H0 ;  /* 0x2000006bff952230 */ /* 0x000fe20000004100 */
[----:B------:R-:W-:-:S02]  /*2880*/  @P2 F2FP.F16.F32.PACK_AB R136, RZ, R136 ;  /* 0x00000088ff88223e */ /* 0x000fc400000000ff */
[----:B------:R-:W-:Y:S02]  /*2890*/  @P2 F2FP.F16.F32.PACK_AB R135, RZ, R135 ;  /* 0x00000087ff87223e */ /* 0x000fe400000000ff */
[----:B------:R-:W-:Y:S01]  /*28a0*/  @P2 F2FP.F16.F32.PACK_AB R150, RZ, R150 ;  /* 0x00000096ff96223e */ /* 0x000fe200000000ff */
[----:B------:R-:W-:Y:S01]  /*28b0*/  @P2 FFMA.FTZ R30, R149, R137, R30 ;  /* 0x00000089951e2223 */ /* 0x000fe2000001001e */
[----:B------:R-:W-:Y:S02]  /*28c0*/  @P2 F2FP.F16.F32.PACK_AB R134, RZ, R134 ;  /* 0x00000086ff86223e */ /* 0x000fe400000000ff */
[----:B------:R-:W-:Y:S02]  /*28d0*/  @P2 PRMT R110, R135, 0x7610, R110 ;  /* 0x00007610876e2816 */ /* 0x000fe4000000006e */
[----:B------:R-:W-:Y:S02]  /*28e0*/  @P2 PRMT R109, R109, 0x5410, R136 ;  /* 0x000054106d6d2816 */ /* 0x000fe40000000088 */
[----:B------:R-:W-:-:S02]  /*28f0*/  @P2 PRMT R110, R110, 0x5410, R150 ;  /* 0x000054106e6e2816 */ /* 0x000fc40000000096 */
[----:B------:R-:W-:Y:S01]  /*2900*/  @P2 PRMT R111, R134, 0x7610, R111 ;  /* 0x00007610866f2816 */ /* 0x000fe2000000006f */
[----:B------:R-:W-:Y:S06]  /*2910*/  @!P2 BRA `(.L_x_5590) ;  /* 0x0000000400a0a947 */ /* 0x000fec0003800000 */
[----:B------:R-:W-:Y:S01]  /*2920*/  @P0 FFMA.FTZ R136, R132, R146, R147 ;  /* 0x0000009284880223 */ /* 0x000fe20000010093 */
[----:B------:R-:W-:-:S03]  /*2930*/  HADD2.F32 R134, -RZ, R19.H1_H1 ;  /* 0x30000013ff867230 */ /* 0x000fc60000004100 */
        /* <DEDUP_REMOVED lines=9> */
.L_x_5591:
[----:B------:R-:W-:Y:S01]  /*29d0*/  ISETP.GT.AND P0, PT, R8, RZ, PT ;  /* 0x000000ff0800720c */ /* 0x000fe20003f04270 */
[--C-:B------:R-:W-:Y:S02]  /*29e0*/  HADD2.F32 R112, -RZ, R16.reuse.H1_H1 ;  /* 0x30000010ff707230 */ /* 0x100fe40000004100 */
[----:B------:R-:W-:Y:S01]  /*29f0*/  @P1 FFMA.FTZ R115, R3, R146, R147 ;  /* 0x0000009203731223 */ /* 0x000fe20000010093 */
[----:B------:R-:W-:Y:S01]  /*2a00*/  HADD2.F32 R152, -RZ, R16.H0_H0 ;  /* 0x20000010ff987230 */ /* 0x000fe20000004100 */
[----:B------:R-:W0:Y:S01]  /*2a10*/  @P2 LDC R158, c[0x0][0x40c] ;  /* 0x00010300ff9e2b82 */ /* 0x000e220000000800 */
[----:B-1----:R-:W-:Y:S02]  /*2a20*/  HADD2.F32 R148, -RZ, R18.H0_H0 ;  /* 0x20000012ff947230 */ /* 0x002fe40000004100 */
[----:B------:R-:W-:Y:S01]  /*2a30*/  @P1 FADD.FTZ R115, R12, -R115 ;  /* 0x800000730c731221 */ /* 0x000fe20000010000 */
[----:B-----5:R-:W-:Y:S02]  /*2a40*/  @P2 HADD2.F32 R136, -RZ, R104.H1_H1 ;  /* 0x30000068ff882230 */ /* 0x020fe40000004100 */
[----:B------:R-:W-:-:S02]  /*2a50*/  HADD2.F32 R113, -RZ, R17.H0_H0 ;  /* 0x20000011ff717230 */ /* 0x000fc40000004100 */
[----:B------:R-:W-:Y:S01]  /*2a60*/  @P1 FFMA.FTZ R152, R7, R115, R152 ;  /* 0x0000007307981223 */ /* 0x000fe20000010098 */
[----:B------:R-:W-:Y:S01]  /*2a70*/  HADD2.F32 R150, -RZ, R17.H1_H1 ;  /* 0x30000011ff967230 */ /* 0x000fe20000004100 */
[----:B------:R-:W1:Y:S01]  /*2a80*/  @P2 LDC R115, c[0x0][0x40c] ;  /* 0x00010300ff732b82 */ /* 0x000e620000000800 */
[-CC-:B------:R-:W-:Y:S01]  /*2a90*/  @P0 FFMA.FTZ R114, R10, R146.reuse, R147.reuse ;  /* 0x000000920a720223 */ /* 0x180fe20000010093 */
[-CC-:B------:R-:W-:Y:S01]  /*2aa0*/  @P0 FFMA.FTZ R137, R9, R146.reuse, R147.reuse ;  /* 0x0000009209890223 */ /* 0x180fe20000010093 */
[-C--:B------:R-:W-:Y:S01]  /*2ab0*/  @P0 FFMA.FTZ R134, R128, R146.reuse, R147 ;  /* 0x0000009280860223 */ /* 0x080fe20000010093 */
[----:B------:R-:W-:Y:S02]  /*2ac0*/  @P2 HADD2.F32 R160, -RZ, R106.H1_H1 ;  /* 0x3000006affa02230 */ /* 0x000fe40000004100 */
[----:B------:R-:W-:Y:S01]  /*2ad0*/  @P0 FADD.FTZ R135, R11, -R114 ;  /* 0x800000720b870221 */ /* 0x000fe20000010000 */
[----:B------:R-:W-:Y:S01]  /*2ae0*/  @P0 FADD.FTZ R114, R124, -R137 ;  /* 0x800000897c720221 */ /* 0x000fe20000010000 */
[----:B------:R-:W-:Y:S01]  /*2af0*/  @P0 FFMA.FTZ R137, R13, R146, R147 ;  /* 0x000000920d890223 */ /* 0x000fe20000010093 */
[----:B------:R-:W-:Y:S01]  /*2b00*/  @P0 FADD.FTZ R149, R125, -R134 ;  /* 0x800000867d950221 */ /* 0x000fe20000010000 */
[C---:B------:R-:W-:Y:S01]  /*2b10*/  @P0 FFMA.FTZ R112, R7.reuse, R135, R112 ;  /* 0x0000008707700223 */ /* 0x040fe20000010070 */
[----:B------:R-:W-:Y:S01]  /*2b20*/  HADD2.F32 R134, -RZ, R19.H0_H0 ;  /* 0x20000013ff867230 */ /* 0x000fe20000004100 */
[----:B------:R-:W2:Y:S01]  /*2b30*/  @P2 LDC R135, c[0x0][0x40c] ;  /* 0x00010300ff872b82 */ /* 0x000ea20000000800 */
[----:B------:R-:W-:Y:S01]  /*2b40*/  @P0 FADD.FTZ R137, R126, -R137 ;  /* 0x800000897e890221 */ /* 0x000fe20000010000 */
[----:B------:R-:W-:Y:S01]  /*2b50*/  @P0 FFMA.FTZ R113, R7, R114, R113 ;  /* 0x0000007207710223 */ /* 0x000fe20000010071 */
[----:B------:R-:W-:-:S02]  /*2b60*/  @P0 FFMA.FTZ R114, R14, R146, R147 ;  /* 0x000000920e720223 */ /* 0x000fc40000010093 */
[----:B------:R-:W-:Y:S01]  /*2b70*/  @P0 FFMA.FTZ R148, R7, R137, R148 ;  /* 0x0000008907940223 */ /* 0x000fe20000010094 */
[----:B------:R-:W-:Y:S01]  /*2b80*/  @P0 FFMA.FTZ R137, R127, R146, R147 ;  /* 0x000000927f890223 */ /* 0x000fe20000010093 */
[----:B------:R-:W-:Y:S01]  /*2b90*/  @P0 FADD.FTZ R114, R15, -R114 ;  /* 0x800000720f720221 */ /* 0x000fe20000010000 */
[----:B------:R-:W3:Y:S02]  /*2ba0*/  @P2 LDC R151, c[0x0][0x40c] ;  /* 0x00010300ff972b82 */ /* 0x000ee40000000800 */
[----:B------:R-:W-:Y:S01]  /*2bb0*/  @P0 FADD.FTZ R137, R130, -R137 ;  /* 0x8000008982890221 */ /* 0x000fe20000010000 */
[C---:B------:R-:W-:Y:S01]  /*2bc0*/  @P0 FFMA.FTZ R150, R7.reuse, R114, R150 ;  /* 0x0000007207960223 */ /* 0x040fe20000010096 */
[----:B------:R-:W-:Y:S02]  /*2bd0*/  HADD2.F32 R114, -RZ, R18.H1_H1 ;  /* 0x30000012ff727230 */ /* 0x000fe40000004100 */
[----:B-1----:R-:W-:Y:S01]  /*2be0*/  @P2 FMUL.FTZ R115, R152, R115 ;  /* 0x0000007398732220 */ /* 0x002fe20000410000 */
[----:B------:R-:W-:-:S02]  /*2bf0*/  @P0 FFMA.FTZ R134, R7, R137, R134 ;  /* 0x0000008907860223 */ /* 0x000fc40000010086 */
[----:B------:R-:W1:Y:S01]  /*2c00*/  @P2 LDC R137, c[0x0][0x40c] ;  /* 0x00010300ff892b82 */ /* 0x000e620000000800 */
[----:B------:R-:W-:Y:S01]  /*2c10*/  @P0 FFMA.FTZ R114, R7, R149, R114 ;  /* 0x0000009507720223 */ /* 0x000fe20000010072 */
[----:B--2---:R-:W-:Y:S01]  /*2c20*/  @P2 FMUL.FTZ R154, R112, R135 ;  /* 0x00000087709a2220 */ /* 0x004fe20000410000 */
[----:B------:R-:W-:-:S05]  /*2c30*/  @P2 HADD2.F32 R135, -RZ, R104.H0_H0 ;  /* 0x20000068ff872230 */ /* 0x000fca0000004100 */
[----:B------:R-:W2:Y:S01]  /*2c40*/  @P2 LDC R155, c[0x0][0x40c] ;  /* 0x00010300ff9b2b82 */ /* 0x000ea20000000800 */
[----:B------:R-:W-:Y:S01]  /*2c50*/  F2FP.F16.F32.PACK_AB R112, R112, R152 ;  /* 0x000000987070723e */ /* 0x000fe200000000ff */
[----:B------:R-:W-:Y:S01]  /*2c60*/  @P2 FFMA.FTZ R33, R136, R154, R33 ;  /* 0x0000009a88212223 */ /* 0x000fe20000010021 */
[----:B------:R-:W-:Y:S01]  /*2c70*/  @P0 FFMA.FTZ R136, R132, R146, R147 ;  /* 0x0000009284880223 */ /* 0x000fe20000010093 */
[-C--:B------:R-:W-:Y:S01]  /*2c80*/  @P2 FFMA.FTZ R32, R135, R115.reuse, R32 ;  /* 0x0000007387202223 */ /* 0x080fe20000010020 */
[----:B------:R-:W-:Y:S01]  /*2c90*/  @P2 FMUL.FTZ R135, R88, R115 ;  /* 0x0000007358872220 */ /* 0x000fe20000410000 */
[----:B------:R-:W-:Y:S02]  /*2ca0*/  @P2 HADD2.F32 R115, -RZ, R105.H0_H0 ;  /* 0x20000069ff732230 */ /* 0x000fe40000004100 */
[----:B------:R-:W-:Y:S01]  /*2cb0*/  @P0 FADD.FTZ R153, R129, -R136 ;  /* 0x8000008881990221 */ /* 0x000fe20000010000 */
[----:B------:R-:W-:Y:S02]  /*2cc0*/  HADD2.F32 R136, -RZ, R19.H1_H1 ;  /* 0x30000013ff887230 */ /* 0x000fe40000004100 */
[----:B------:R-:W-:Y:S01]  /*2cd0*/  @P2 FMUL.FTZ R149, R89, R154 ;  /* 0x0000009a59952220 */ /* 0x000fe20000410000 */
[----:B------:R-:W-:-:S02]  /*2ce0*/  @P2 F2FP.F16.F32.PACK_AB R135, RZ, R135 ;  /* 0x00000087ff87223e */ /* 0x000fc400000000ff */
[----:B------:R-:W-:Y:S01]  /*2cf0*/  @P0 FFMA.FTZ R136, R7, R153, R136 ;  /* 0x0000009907880223 */ /* 0x000fe20000010088 */
[----:B0-----:R-:W-:Y:S01]  /*2d00*/  @P2 FMUL.FTZ R153, R113, R158 ;  /* 0x0000009e71992220 */ /* 0x001fe20000410000 */
[----:B-1----:R-:W-:Y:S01]  /*2d10*/  @P2 FMUL.FTZ R154, R150, R137 ;  /* 0x00000089969a2220 */ /* 0x002fe20000410000 */
[----:B------:R-:W-:Y:S01]  /*2d20*/  @P2 HADD2.F32 R158, -RZ, R105.H1_H1 ;  /* 0x30000069ff9e2230 */ /* 0x000fe20000004100 */
[----:B------:R-:W0:Y:S01]  /*2d30*/  @P2 LDC R137, c[0x0][0x40c] ;  /* 0x00010300ff892b82 */ /* 0x000e220000000800 */
[----:B------:R-:W-:Y:S01]  /*2d40*/  @P2 FFMA.FTZ R34, R115, R153, R34 ;  /* 0x0000009973222223 */ /* 0x000fe20000010022 */
[----:B------:R-:W-:Y:S02]  /*2d50*/  @P2 F2FP.F16.F32.PACK_AB R149, RZ, R149 ;  /* 0x00000095ff95223e */ /* 0x000fe400000000ff */
[----:B------:R-:W-:Y:S01]  /*2d60*/  @P2 FFMA.FTZ R35, R158, R154, R35 ;  /* 0x0000009a9e232223 */ /* 0x000fe20000010023 */
[----:B---3--:R-:W-:Y:S01]  /*2d70*/  @P2 FMUL.FTZ R158, R114, R151 ;  /* 0x00000097729e2220 */ /* 0x008fe20000410000 */
[----:B------:R-:W-:-:S02]  /*2d80*/  @P2 HADD2.F32 R151, -RZ, R106.H0_H0 ;  /* 0x2000006aff972230 */ /* 0x000fc40000004100 */
[----:B--2---:R-:W-:Y:S01]  /*2d90*/  @P2 FMUL.FTZ R155, R148, R155 ;  /* 0x0000009b949b2220 */ /* 0x004fe20000410000 */
[----:B------:R-:W1:Y:S01]  /*2da0*/  @P2 LDC R115, c[0x0][0x40c] ;  /* 0x00010300ff732b82 */ /* 0x000e620000000800 */
[----:B------:R-:W-:Y:S01]  /*2db0*/  @P2 PRMT R108, R135, 0x7610, R108 ;  /* 0x00007610876c2816 */ /* 0x000fe2000000006c */
[----:B------:R-:W-:Y:S01]  /*2dc0*/  @P2 FFMA.FTZ R29, R160, R158, R29 ;  /* 0x0000009ea01d2223 */ /* 0x000fe2000001001d */
[----:B------:R-:W-:Y:S01]  /*2dd0*/  @P2 FFMA.FTZ R28, R151, R155, R28 ;  /* 0x0000009b971c2223 */ /* 0x000fe2000001001c */
[----:B------:R-:W-:Y:S01]  /*2de0*/  @P2 FMUL.FTZ R151, R90, R153 ;  /* 0x000000995a972220 */ /* 0x000fe20000410000 */
[----:B------:R-:W-:Y:S01]  /*2df0*/  @P2 FMUL.FTZ R153, R91, R154 ;  /* 0x0000009a5b992220 */ /* 0x000fe20000410000 */
[----:B------:R-:W-:Y:S01]  /*2e00*/  @P2 FMUL.FTZ R154, R84, R155 ;  /* 0x0000009b549a2220 */ /* 0x000fe20000410000 */
[----:B------:R-:W-:Y:S01]  /*2e10*/  @P2 FMUL.FTZ R155, R85, R158 ;  /* 0x0000009e559b2220 */ /* 0x000fe20000410000 */
[----:B------:R-:W-:Y:S02]  /*2e20*/  F2FP.F16.F32.PACK_AB R113, R150, R113 ;  /* 0x000000719671723e */ /* 0x000fe400000000ff */
[----:B------:R-:W-:-:S02]  /*2e30*/  @P2 F2FP.F16.F32.PACK_AB R151, RZ, R151 ;  /* 0x00000097ff97223e */ /* 0x000fc400000000ff */
[----:B------:R-:W-:Y:S02]  /*2e40*/  @P2 F2FP.F16.F32.PACK_AB R154, RZ, R154 ;  /* 0x0000009aff9a223e */ /* 0x000fe400000000ff */
[----:B------:R-:W-:Y:S02]  /*2e50*/  @P2 F2FP.F16.F32.PACK_AB R153, RZ, R153 ;  /* 0x00000099ff99223e */ /* 0x000fe400000000ff */
[----:B------:R-:W-:Y:S02]  /*2e60*/  @P2 F2FP.F16.F32.PACK_AB R155, RZ, R155 ;  /* 0x0000009bff9b223e */ /* 0x000fe400000000ff */
[----:B------:R-:W-:Y:S02]  /*2e70*/  @P2 PRMT R109, R151, 0x7610, R109 ;  /* 0x00007610976d2816 */ /* 0x000fe4000000006d */
[----:B------:R-:W-:Y:S02]  /*2e80*/  @P2 PRMT R110, R154, 0x7610, R110 ;  /* 0x000076109a6e2816 */ /* 0x000fe4000000006e */
[----:B------:R-:W-:Y:S01]  /*2e90*/  F2FP.F16.F32.PACK_AB R114, R114, R148 ;  /* 0x000000947272723e */ /* 0x000fe200000000ff */
[----:B-1----:R-:W-:Y:S01]  /*2ea0*/  @P2 FMUL.FTZ R159, R134, R115 ;  /* 0x00000073869f2220 */ /* 0x002fe20000410000 */
[C---:B------:R-:W-:Y:S01]  /*2eb0*/  F2FP.F16.F32.PACK_AB R115, R136.reuse, R134 ;  /* 0x000000868873723e */ /* 0x040fe200000000ff */
[----:B0-----:R-:W-:Y:S01]  /*2ec0*/  @P2 FMUL.FTZ R136, R136, R137 ;  /* 0x0000008988882220 */ /* 0x001fe20000410000 */
[--C-:B------:R-:W-:Y:S01]  /*2ed0*/  @P2 HADD2.F32 R137, -RZ, R107.reuse.H0_H0 ;  /* 0x2000006bff892230 */ /* 0x100fe20000004100 */
[----:B------:R-:W-:Y:S01]  /*2ee0*/  @P2 PRMT R108, R108, 0x5410, R149 ;  /* 0x000054106c6c2816 */ /* 0x000fe20000000095 */
[----:B------:R-:W-:Y:S01]  /*2ef0*/  @P2 HADD2.F32 R134, -RZ, R107.H1_H1 ;  /* 0x3000006bff862230 */ /* 0x000fe20000004100 */
[----:B------:R-:W-:-:S02]  /*2f00*/  @P2 PRMT R109, R109, 0x5410, R153 ;  /* 0x000054106d6d2816 */ /* 0x000fc40000000099 */
[-C--:B------:R-:W-:Y:S01]  /*2f10*/  @P2 FFMA.FTZ R30, R137, R159.reuse, R30 ;  /* 0x0000009f891e2223 */ /* 0x080fe2000001001e */
[----:B------:R-:W-:Y:S01]  /*2f20*/  @P2 FMUL.FTZ R159, R86, R159 ;  /* 0x0000009f569f2220 */ /* 0x000fe20000410000 */
[-C--:B------:R-:W-:Y:S01]  /*2f30*/  @P2 FFMA.FTZ R31, R134, R136.reuse, R31 ;  /* 0x00000088861f2223 */ /* 0x080fe2000001001f */
[----:B------:R-:W-:Y:S01]  /*2f40*/  @P2 FMUL.FTZ R136, R87, R136 ;  /* 0x0000008857882220 */ /* 0x000fe20000410000 */
[----:B------:R-:W-:Y:S02]  /*2f50*/  @P2 PRMT R110, R110, 0x5410, R155 ;  /* 0x000054106e6e2816 */ /* 0x000fe4000000009b */
[----:B------:R-:W-:Y:S02]  /*2f60*/  @P2 F2FP.F16.F32.PACK_AB R159, RZ, R159 ;  /* 0x0000009fff9f223e */ /* 0x000fe400000000ff */
[----:B------:R-:W-:Y:S02]  /*2f70*/  @P2 F2FP.F16.F32.PACK_AB R136, RZ, R136 ;  /* 0x00000088ff88223e */ /* 0x000fe400000000ff */
[----:B------:R-:W-:-:S04]  /*2f80*/  @P2 PRMT R111, R159, 0x7610, R111 ;  /* 0x000076109f6f2816 */ /* 0x000fc8000000006f */
[----:B------:R-:W-:-:S07]  /*2f90*/  @P2 PRMT R111, R111, 0x5410, R136 ;  /* 0x000054106f6f2816 */ /* 0x000fce0000000088 */
.L_x_5590:
[----:B------:R-:W-:Y:S05]  /*2fa0*/  BSYNC.RECONVERGENT B2 ;  /* 0x0000000000027941 */ /* 0x000fea0003800200 */
.L_x_5573:
        /* <DEDUP_REMOVED lines=10> */
.L_x_5570:
[----:B------:R-:W-:Y:S05]  /*3050*/  BSYNC.RECONVERGENT B1 ;  /* 0x0000000000017941 */ /* 0x000fea0003800200 */
.L_x_5569:
[----:B------:R-:W-:Y:S01]  /*3060*/  ISETP.GE.U32.AND P0, PT, R2, 0x40, PT ;  /* 0x000000400200780c */ /* 0x000fe20003f06070 */
[----:B------:R-:W-:-:S12]  /*3070*/  BSSY.RECONVERGENT B1, `(.L_x_5592) ;  /* 0x000019f000017945 */ /* 0x000fd80003800200 */
[----:B------:R-:W-:Y:S05]  /*3080*/  @!P0 BRA `(.L_x_5593) ;  /* 0x0000001800748947 */ /* 0x000fea0003800000 */
[----:B------:R-:W-:Y:S04]  /*3090*/  BSSY.RECONVERGENT B2, `(.L_x_5594) ;  /* 0x0000005000027945 */ /* 0x000fe80003800200 */
[----:B------:R-:W-:Y:S05]  /*30a0*/  @!P2 BRA `(.L_x_5595) ;  /* 0x00000000000ca947 */ /* 0x000fea0003800000 */
[----:B-----5:R-:W2:Y:S02]  /*30b0*/  LDC.64 R104, c[0x0][0x390] ;  /* 0x0000e400ff687b82 */ /* 0x020ea40000000a00 */
[----:B--2---:R-:W-:-:S06]  /*30c0*/  IMAD.WIDE.U32 R104, R143, 0x10, R104 ;  /* 0x000000108f687825 */ /* 0x004fcc00078e0068 */
[----:B------:R-:W5:Y:S02]  /*30d0*/  LDG.E.128 R104, desc[UR6][R104.64] ;  /* 0x0000000668687981 */ /* 0x000f64000c1e1d00 */
.L_x_5595:
[----:B------:R-:W-:Y:S05]  /*30e0*/  BSYNC.RECONVERGENT B2 ;  /* 0x0000000000027941 */ /* 0x000fea0003800200 */
.L_x_5594:
        /* <DEDUP_REMOVED lines=9> */
[----:B-1----:R-:W1:Y:S01]  /*3180*/  @P2 LDC R149, c[0x0][0x40c] ;  /* 0x00010300ff952b82 */ /* 0x002e620000000800 */
[--C-:B------:R-:W-:Y:S02]  /*3190*/  HADD2.F32 R148, -RZ, R100.reuse.H1_H1 ;  /* 0x30000064ff947230 */ /* 0x100fe40000004100 */
[----:B0-----:R-:W-:Y:S02]  /*31a0*/  HADD2.F32 R112, -RZ, R100.H0_H0 ;  /* 0x20000064ff707230 */ /* 0x001fe40000004100 */
[----:B------:R-:W-:Y:S02]  /*31b0*/  HADD2.F32 R114, -RZ, R102.H0_H0 ;  /* 0x20000066ff727230 */ /* 0x000fe40000004100 */
[--C-:B------:R-:W-:Y:S01]  /*31c0*/  HADD2.F32 R150, -RZ, R101.reuse.H1_H1 ;  /* 0x30000065ff967230 */ /* 0x100fe20000004100 */
[----:B------:R-:W0:Y:S01]  /*31d0*/  @P2 LDC R151, c[0x0][0x40c] ;  /* 0x00010300ff972b82 */ /* 0x000e220000000800 */
[----:B------:R-:W-:-:S02]  /*31e0*/  HADD2.F32 R136, -RZ, R101.H0_H0 ;  /* 0x20000065ff887230 */ /* 0x000fc40000004100 */
[----:B-----5:R-:W-:Y:S02]  /*31f0*/  @P2 HADD2.F32 R153, -RZ, R105.H0_H0 ;  /* 0x20000069ff992230 */ /* 0x020fe40000004100 */
        /* <DEDUP_REMOVED lines=13> */
[----:B------:R-:W-:-:S02]  /*32d0*/  HADD2.F32 R146, -RZ, R103.H0_H0 ;  /* 0x20000067ff927230 */ /* 0x000fc40000004100 */
[----:B------:R-:W-:Y:S01]  /*32e0*/  @P1 FADD.FTZ R137, R142, -R137 ;  /* 0x800000898e891221 */ /* 0x000fe20000010000 */
[----:B------:R-:W-:Y:S01]  /*32f0*/  @P1 FFMA.FTZ R112, R7, R113, R112 ;  /* 0x0000007107701223 */ /* 0x000fe20000010070 */
[----:B------:R-:W-:Y:S01]  /*3300*/  @P1 FADD.FTZ R113, R133, -R152 ;  /* 0x8000009885711221 */ /* 0x000fe20000010000 */
[C---:B------:R-:W-:Y:S01]  /*3310*/  @P1 FFMA.FTZ R114, R7.reuse, R135, R114 ;  /* 0x0000008707721223 */ /* 0x040fe20000010072 */
[----:B-1----:R-:W-:Y:S01]  /*3320*/  @P2 FMUL.FTZ R152, R148, R149 ;  /* 0x0000009594982220 */ /* 0x002fe20000410000 */
[----:B------:R-:W1:Y:S01]  /*3330*/  @P2 LDC R135, c[0x0][0x40c] ;  /* 0x00010300ff872b82 */ /* 0x000e620000000800 */
[----:B------:R-:W-:Y:S01]  /*3340*/  @P1 FFMA.FTZ R146, R7, R137, R146 ;  /* 0x0000008907921223 */ /* 0x000fe20000010092 */
[----:B------:R-:W-:Y:S02]  /*3350*/  HADD2.F32 R8, -RZ, R102.H1_H1 ;  /* 0x30000066ff087230 */ /* 0x000fe40000004100 */
[----:B------:R-:W-:Y:S01]  /*3360*/  @P1 FADD.FTZ R134, R123, -R134 ;  /* 0x800000867b861221 */ /* 0x000fe20000010000 */
[----:B------:R-:W-:-:S03]  /*3370*/  @P1 FADD.FTZ R115, R122, -R115 ;  /* 0x800000737a731221 */ /* 0x000fc60000010000 */
[C---:B------:R-:W-:Y:S01]  /*3380*/  @P1 FFMA.FTZ R150, R7.reuse, R134, R150 ;  /* 0x0000008607961223 */ /* 0x040fe20000010096 */
[----:B------:R-:W3:Y:S01]  /*3390*/  @P2 LDC R149, c[0x0][0x40c] ;  /* 0x00010300ff952b82 */ /* 0x000ee20000000800 */
[----:B------:R-:W-:Y:S01]  /*33a0*/  @P1 FFMA.FTZ R8, R7, R113, R8 ;  /* 0x0000007107081223 */ /* 0x000fe20000010008 */
[----:B------:R-:W-:Y:S02]  /*33b0*/  HADD2.F32 R134, -RZ, R103.H1_H1 ;  /* 0x30000067ff867230 */ /* 0x000fe40000004100 */
[----:B------:R-:W-:Y:S01]  /*33c0*/  @P1 FADD.FTZ R113, R141, -R154 ;  /* 0x8000009a8d711221 */ /* 0x000fe20000010000 */
[----:B------:R-:W-:Y:S01]  /*33d0*/  @P1 FFMA.FTZ R136, R7, R115, R136 ;  /* 0x0000007307881223 */ /* 0x000fe20000010088 */
[--C-:B------:R-:W-:Y:S02]  /*33e0*/  @P2 HADD2.F32 R154, -RZ, R104.reuse.H1_H1 ;  /* 0x30000068ff9a2230 */ /* 0x100fe40000004100 */
[----:B------:R-:W-:Y:S01]  /*33f0*/  @P2 FMUL.FTZ R115, R73, R152 ;  /* 0x0000009849732220 */ /* 0x000fe20000410000 */
[----:B------:R-:W-:Y:S01]  /*3400*/  @P1 FFMA.FTZ R134, R7, R113, R134 ;  /* 0x0000007107861223 */ /* 0x000fe20000010086 */
[----:B------:R-:W4:Y:S01]  /*3410*/  @P2 LDC R137, c[0x0][0x40c] ;  /* 0x00010300ff892b82 */ /* 0x000f220000000800 */
[----:B------:R-:W-:-:S02]  /*3420*/  @P2 HADD2.F32 R113, -RZ, R104.H0_H0 ;  /* 0x20000068ff712230 */ /* 0x000fc40000004100 */
[----:B--2---:R-:W-:Y:S01]  /*3430*/  @P2 FMUL.FTZ R7, R112, R147 ;  /* 0x0000009370072220 */ /* 0x004fe20000410000 */
[----:B------:R-:W-:Y:S01]  /*3440*/  @P2 FFMA.FTZ R25, R154, R152, R25 ;  /* 0x000000989a192223 */ /* 0x000fe20000010019 */
[----:B------:R-:W-:Y:S02]  /*3450*/  @P2 F2FP.F16.F32.PACK_AB R115, RZ, R115 ;  /* 0x00000073ff73223e */ /* 0x000fe400000000ff */
[-C--:B------:R-:W-:Y:S01]  /*3460*/  @P2 FFMA.FTZ R24, R113, R7.reuse, R24 ;  /* 0x0000000771182223 */ /* 0x080fe20000010018 */
[----:B------:R-:W-:Y:S01]  /*3470*/  @P2 FMUL.FTZ R7, R72, R7 ;  /* 0x0000000748072220 */ /* 0x000fe20000410000 */
[----:B------:R-:W2:Y:S01]  /*3480*/  @P2 LDC R155, c[0x0][0x40c] ;  /* 0x00010300ff9b2b82 */ /* 0x000ea20000000800 */
[----:B-1----:R-:W-:Y:S01]  /*3490*/  @P2 FMUL.FTZ R135, R136, R135 ;  /* 0x0000008788872220 */ /* 0x002fe20000410000 */
[----:B------:R-:W-:Y:S01]  /*34a0*/  F2FP.F16.F32.PACK_AB R113, R150, R136 ;  /* 0x000000889671723e */ /* 0x000fe200000000ff */
[----:B0-----:R-:W-:Y:S01]  /*34b0*/  @P2 FMUL.FTZ R136, R8, R151 ;  /* 0x0000009708882220 */ /* 0x001fe20000410000 */
[----:B------:R-:W-:Y:S01]  /*34c0*/  @P2 F2FP.F16.F32.PACK_AB R7, RZ, R7 ;  /* 0x00000007ff07223e */ /* 0x000fe200000000ff */
[----:B------:R-:W-:Y:S01]  /*34d0*/  @P2 FFMA.FTZ R26, R153, R135, R26 ;  /* 0x00000087991a2223 */ /* 0x000fe2000001001a */
[----:B------:R-:W-:Y:S01]  /*34e0*/  F2FP.F16.F32.PACK_AB R112, R148, R112 ;  /* 0x000000709470723e */ /* 0x000fe200000000ff */
[----:B------:R-:W-:Y:S01]  /*34f0*/  @P2 FMUL.FTZ R148, R69, R136 ;  /* 0x0000008845942220 */ /* 0x000fe20000410000 */
[----:B---3--:R-:W-:Y:S01]  /*3500*/  @P2 FMUL.FTZ R149, R114, R149 ;  /* 0x0000009572952220 */ /* 0x008fe20000410000 */
[----:B------:R-:W-:Y:S01]  /*3510*/  F2FP.F16.F32.PACK_AB R114, R8, R114 ;  /* 0x000000720872723e */ /* 0x000fe200000000ff */
[----:B------:R-:W-:Y:S01]  /*3520*/  @P2 HADD2.F32 R8, -RZ, R105.H1_H1 ;  /* 0x30000069ff082230 */ /* 0x000fe20000004100 */
[----:B------:R-:W-:Y:S01]  /*3530*/  @P2 PRMT R108, R7, 0x7610, R108 ;  /* 0x00007610076c2816 */ /* 0x000fe2000000006c */
[----:B------:R-:W-:Y:S01]  /*3540*/  @P2 HADD2.F32 R7, -RZ, R106.H0_H0 ;  /* 0x2000006aff072230 */ /* 0x000fe20000004100 */
[----:B------:R-:W-:-:S02]  /*3550*/  @P2 F2FP.F16.F32.PACK_AB R148, RZ, R148 ;  /* 0x00000094ff94223e */ /* 0x000fc400000000ff */
[----:B------:R-:W-:Y:S01]  /*3560*/  @P2 PRMT R108, R108, 0x5410, R115 ;  /* 0x000054106c6c2816 */ /* 0x000fe20000000073 */
[----:B----4-:R-:W-:Y:S01]  /*3570*/  @P2 FMUL.FTZ R152, R150, R137 ;  /* 0x0000008996982220 */ /* 0x010fe20000410000 */
[----:B------:R-:W-:Y:S01]  /*3580*/  @P2 FMUL.FTZ R137, R74, R135 ;  /* 0x000000874a892220 */ /* 0x000fe20000410000 */
[----:B------:R-:W-:Y:S01]  /*3590*/  @P2 FMUL.FTZ R135, R68, R149 ;  /* 0x0000009544872220 */ /* 0x000fe20000410000 */
[----:B------:R-:W-:Y:S02]  /*35a0*/  @P2 HADD2.F32 R115, -RZ, R107.H0_H0 ;  /* 0x2000006bff732230 */ /* 0x000fe40000004100 */
[-C--:B------:R-:W-:Y:S01]  /*35b0*/  @P2 FMUL.FTZ R147, R75, R152.reuse ;  /* 0x000000984b932220 */ /* 0x080fe20000410000 */
[----:B------:R-:W-:Y:S01]  /*35c0*/  @P2 FFMA.FTZ R27, R8, R152, R27 ;  /* 0x00000098081b2223 */ /* 0x000fe2000001001b */
[----:B------:R-:W-:Y:S01]  /*35d0*/  @P2 F2FP.F16.F32.PACK_AB R137, RZ, R137 ;  /* 0x00000089ff89223e */ /* 0x000fe200000000ff */
[----:B------:R-:W-:Y:S02]  /*35e0*/  @P2 HADD2.F32 R8, -RZ, R106.H1_H1 ;  /* 0x3000006aff082230 */ /* 0x000fe40000004100 */
[----:B--2---:R-:W-:Y:S01]  /*35f0*/  @P2 FMUL.FTZ R151, R146, R155 ;  /* 0x0000009b92972220 */ /* 0x004fe20000410000 */
[----:B------:R-:W-:Y:S01]  /*3600*/  @P2 F2FP.F16.F32.PACK_AB R135, RZ, R135 ;  /* 0x00000087ff87223e */ /* 0x000fe200000000ff */
[----:B------:R-:W-:Y:S01]  /*3610*/  @P2 FFMA.FTZ R20, R7, R149, R20 ;  /* 0x0000009507142223 */ /* 0x000fe20000010014 */
[----:B------:R-:W-:Y:S01]  /*3620*/  @P2 F2FP.F16.F32.PACK_AB R147, RZ, R147 ;  /* 0x00000093ff93223e */ /* 0x000fe200000000ff */
[-C--:B------:R-:W-:Y:S01]  /*3630*/  @P2 FMUL.FTZ R150, R70, R151.reuse ;  /* 0x0000009746962220 */ /* 0x080fe20000410000 */
[----:B------:R-:W-:Y:S01]  /*3640*/  @P2 PRMT R109, R137, 0x7610, R109 ;  /* 0x00007610896d2816 */ /* 0x000fe2000000006d */
[----:B------:R-:W-:Y:S01]  /*3650*/  @P2 FFMA.FTZ R22, R115, R151, R22 ;  /* 0x0000009773162223 */ /* 0x000fe20000010016 */
[----:B------:R-:W-:Y:S01]  /*3660*/  @P2 PRMT R110, R135, 0x7610, R110 ;  /* 0x00007610876e2816 */ /* 0x000fe2000000006e */
[----:B------:R-:W-:Y:S01]  /*3670*/  @P2 FFMA.FTZ R21, R8, R136, R21 ;  /* 0x0000008808152223 */ /* 0x000fe20000010015 */
[----:B------:R-:W-:-:S02]  /*3680*/  @P2 F2FP.F16.F32.PACK_AB R150, RZ, R150 ;  /* 0x00000096ff96223e */ /* 0x000fc400000000ff */
[----:B------:R-:W-:Y:S02]  /*3690*/  @P2 PRMT R109, R109, 0x5410, R147 ;  /* 0x000054106d6d2816 */ /* 0x000fe40000000093 */
[----:B------:R-:W-:Y:S02]  /*36a0*/  F2FP.F16.F32.PACK_AB R115, R134, R146 ;  /* 0x000000928673723e */ /* 0x000fe400000000ff */
[----:B------:R-:W-:Y:S02]  /*36b0*/  @P2 PRMT R110, R110, 0x5410, R148 ;  /* 0x000054106e6e2816 */ /* 0x000fe40000000094 */
        /* <DEDUP_REMOVED lines=9> */
.L_x_5598:
[----:B------:R-:W-:Y:S01]  /*3750*/  ISETP.GT.AND P1, PT, R8, RZ, PT ;  /* 0x000000ff0800720c */ /* 0x000fe20003f24270 */
[--C-:B-1----:R-:W-:Y:S01]  /*3760*/  HADD2.F32 R148, -RZ, R100.reuse.H0_H0 ;  /* 0x20000064ff947230 */ /* 0x102fe20000004100 */
[----:B------:R-:W1:Y:S01]  /*3770*/  @P2 LDC R153, c[0x0][0x40c] ;  /* 0x00010300ff992b82 */ /* 0x000e620000000800 */
[--C-:B0-----:R-:W-:Y:S02]  /*3780*/  HADD2.F32 R136, -RZ, R101.reuse.H0_H0 ;  /* 0x20000065ff887230 */ /* 0x101fe40000004100 */
[----:B------:R-:W-:Y:S02]  /*3790*/  HADD2.F32 R152, -RZ, R100.H1_H1 ;  /* 0x30000064ff987230 */ /* 0x000fe40000004100 */
[----:B------:R-:W-:Y:S02]  /*37a0*/  HADD2.F32 R150, -RZ, R101.H1_H1 ;  /* 0x30000065ff967230 */ /* 0x000fe40000004100 */
[----:B------:R-:W-:Y:S01]  /*37b0*/  HADD2.F32 R134, -RZ, R102.H0_H0 ;  /* 0x20000066ff867230 */ /* 0x000fe20000004100 */
[----:B------:R-:W0:Y:S03]  /*37c0*/  @P2 LDC R155, c[0x0][0x40c] ;  /* 0x00010300ff9b2b82 */ /* 0x000e260000000800 */
        /* <DEDUP_REMOVED lines=8> */
[C---:B------:R-:W-:Y:S01]  /*3850*/  @P1 FFMA.FTZ R148, R7.reuse, R135, R148 ;  /* 0x0000008707941223 */ /* 0x040fe20000010094 */
[C---:B------:R-:W-:Y:S01]  /*3860*/  @P1 FFMA.FTZ R136, R7.reuse, R149, R136 ;  /* 0x0000009507881223 */ /* 0x040fe20000010088 */
[----:B------:R-:W2:Y:S01]  /*3870*/  @P2 LDC R135, c[0x0][0x40c] ;  /* 0x00010300ff872b82 */ /* 0x000ea20000000800 */
[----:B------:R-:W-:Y:S01]  /*3880*/  @P1 FFMA.FTZ R152, R7, R137, R152 ;  /* 0x0000008907981223 */ /* 0x000fe20000010098 */
[----:B------:R-:W-:Y:S01]  /*3890*/  @P1 FFMA.FTZ R137, R131, R146, R147 ;  /* 0x0000009283891223 */ /* 0x000fe20000010093 */
[----:B------:R-:W-:Y:S01]  /*38a0*/  @P1 FADD.FTZ R8, R123, -R8 ;  /* 0x800000087b081221 */ /* 0x000fe20000010000 */
[----:B------:R-:W-:-:S02]  /*38b0*/  @P1 FADD.FTZ R151, R142, -R151 ;  /* 0x800000978e971221 */ /* 0x000fc40000010000 */
[----:B------:R-:W-:Y:S01]  /*38c0*/  @P1 FADD.FTZ R137, R138, -R137 ;  /* 0x800000898a891221 */ /* 0x000fe20000010000 */
[C---:B------:R-:W-:Y:S01]  /*38d0*/  @P1 FFMA.FTZ R150, R7.reuse, R8, R150 ;  /* 0x0000000807961223 */ /* 0x040fe20000010096 */
[----:B------:R-:W3:Y:S01]  /*38e0*/  @P2 LDC R149, c[0x0][0x40c] ;  /* 0x00010300ff952b82 */ /* 0x000ee20000000800 */
[----:B------:R-:W-:Y:S01]  /*38f0*/  @P1 FFMA.FTZ R8, R140, R146, R147 ;  /* 0x000000928c081223 */ /* 0x000fe20000010093 */
[----:B------:R-:W-:-:S03]  /*3900*/  @P1 FFMA.FTZ R134, R7, R137, R134 ;  /* 0x0000008907861223 */ /* 0x000fc60000010086 */
[----:B------:R-:W-:Y:S01]  /*3910*/  @P1 FADD.FTZ R137, R133, -R8 ;  /* 0x8000000885891221 */ /* 0x000fe20000010000 */
[----:B------:R-:W-:-:S05]  /*3920*/  HADD2.F32 R8, -RZ, R102.H1_H1 ;  /* 0x30000066ff087230 */ /* 0x000fca0000004100 */
[----:B------:R-:W-:Y:S01]  /*3930*/  @P1 FFMA.FTZ R8, R7, R137, R8 ;  /* 0x0000008907081223 */ /* 0x000fe20000010008 */
[----:B-----5:R-:W-:-:S03]  /*3940*/  @P2 HADD2.F32 R137, -RZ, R104.H0_H0 ;  /* 0x20000068ff892230 */ /* 0x020fc60000004100 */
[----:B-1----:R-:W-:Y:S01]  /*3950*/  @P2 FMUL.FTZ R8, R8, R153 ;  /* 0x0000009908082220 */ /* 0x002fe20000410000 */
[----:B--2---:R-:W-:Y:S01]  /*3960*/  @P2 FMUL.FTZ R135, R148, R135 ;  /* 0x0000008794872220 */ /* 0x004fe20000410000 */
[----:B------:R-:W-:-:S03]  /*3970*/  @P2 HADD2.F32 R148, -RZ, R104.H1_H1 ;  /* 0x30000068ff942230 */ /* 0x000fc60000004100 */
[-C--:B------:R-:W-:Y:S01]  /*3980*/  @P2 FFMA.FTZ R24, R137, R135.reuse, R24 ;  /* 0x0000008789182223 */ /* 0x080fe20000010018 */
[----:B------:R-:W-:Y:S01]  /*3990*/  @P2 FMUL.FTZ R135, R72, R135 ;  /* 0x0000008748872220 */ /* 0x000fe20000410000 */
[----:B------:R-:W1:Y:S01]  /*39a0*/  @P2 LDC R137, c[0x0][0x40c] ;  /* 0x00010300ff892b82 */ /* 0x000e620000000800 */
[----:B---3--:R-:W-:-:S03]  /*39b0*/  @P2 FMUL.FTZ R152, R152, R149 ;  /* 0x0000009598982220 */ /* 0x008fc60000410000 */
[----:B------:R-:W-:Y:S01]  /*39c0*/  @P2 F2FP.F16.F32.PACK_AB R135, RZ, R135 ;  /* 0x00000087ff87223e */ /* 0x000fe200000000ff */
[-C--:B------:R-:W-:Y:S01]  /*39d0*/  @P2 FFMA.FTZ R25, R148, R152.reuse, R25 ;  /* 0x0000009894192223 */ /* 0x080fe20000010019 */
[----:B------:R-:W-:Y:S02]  /*39e0*/  HADD2.F32 R148, -RZ, R103.H0_H0 ;  /* 0x20000067ff947230 */ /* 0x000fe40000004100 */
[----:B------:R-:W2:Y:S01]  /*39f0*/  @P2 LDC R149, c[0x0][0x40c] ;  /* 0x00010300ff952b82 */ /* 0x000ea20000000800 */
[----:B------:R-:W-:Y:S01]  /*3a00*/  @P2 PRMT R108, R135, 0x7610, R108 ;  /* 0x00007610876c2816 */ /* 0x000fe2000000006c */
[----:B------:R-:W-:Y:S01]  /*3a10*/  @P2 FMUL.FTZ R152, R73, R152 ;  /* 0x0000009849982220 */ /* 0x000fe20000410000 */
[----:B------:R-:W-:Y:S01]  /*3a20*/  @P2 FMUL.FTZ R135, R69, R8 ;  /* 0x0000000845872220 */ /* 0x000fe20000410000 */
[----:B------:R-:W-:-:S03]  /*3a30*/  @P1 FFMA.FTZ R148, R7, R151, R148 ;  /* 0x0000009707941223 */ /* 0x000fc60000010094 */
[----:B------:R-:W-:Y:S01]  /*3a40*/  @P2 F2FP.F16.F32.PACK_AB R152, RZ, R152 ;  /* 0x00000098ff98223e */ /* 0x000fe200000000ff */
[----:B------:R-:W3:Y:S01]  /*3a50*/  @P2 LDC R151, c[0x0][0x40c] ;  /* 0x00010300ff972b82 */ /* 0x000ee20000000800 */
[----:B------:R-:W-:Y:S02]  /*3a60*/  @P2 F2FP.F16.F32.PACK_AB R135, RZ, R135 ;  /* 0x00000087ff87223e */ /* 0x000fe400000000ff */
[----:B------:R-:W-:Y:S01]  /*3a70*/  @P2 PRMT R108, R108, 0x5410, R152 ;  /* 0x000054106c6c2816 */ /* 0x000fe20000000098 */
[----:B-1----:R-:W-:Y:S01]  /*3a80*/  @P2 FMUL.FTZ R137, R136, R137 ;  /* 0x0000008988892220 */ /* 0x002fe20000410000 */
[----:B--2---:R-:W-:Y:S01]  /*3a90*/  @P2 FMUL.FTZ R150, R150, R149 ;  /* 0x0000009596962220 */ /* 0x004fe20000410000 */
[----:B------:R-:W-:-:S03]  /*3aa0*/  @P2 HADD2.F32 R149, -RZ, R105.H0_H0 ;  /* 0x20000069ff952230 */ /* 0x000fc60000004100 */
[----:B------:R-:W-:Y:S02]  /*3ab0*/  @P2 FMUL.FTZ R136, R75, R150 ;  /* 0x000000964b882220 */ /* 0x000fe40000410000 */
[-C--:B------:R-:W-:Y:S01]  /*3ac0*/  @P2 FFMA.FTZ R26, R149, R137.reuse, R26 ;  /* 0x00000089951a2223 */ /* 0x080fe2000001001a */
[----:B------:R-:W-:Y:S01]  /*3ad0*/  @P2 FMUL.FTZ R137, R74, R137 ;  /* 0x000000894a892220 */ /* 0x000fe20000410000 */
[----:B---3--:R-:W-:Y:S01]  /*3ae0*/  @P2 FMUL.FTZ R149, R134, R151 ;  /* 0x0000009786952220 */ /* 0x008fe20000410000 */
[----:B------:R-:W-:Y:S01]  /*3af0*/  @P2 F2FP.F16.F32.PACK_AB R136, RZ, R136 ;  /* 0x00000088ff88223e */ /* 0x000fe200000000ff */
[--C-:B------:R-:W-:Y:S02]  /*3b00*/  @P2 HADD2.F32 R151, -RZ, R106.reuse.H0_H0 ;  /* 0x2000006aff972230 */ /* 0x100fe40000004100 */
[----:B------:R-:W-:Y:S01]  /*3b10*/  @P2 F2FP.F16.F32.PACK_AB R137, RZ, R137 ;  /* 0x00000089ff89223e */ /* 0x000fe200000000ff */
[-C--:B------:R-:W-:Y:S02]  /*3b20*/  @P2 FMUL.FTZ R134, R68, R149.reuse ;  /* 0x0000009544862220 */ /* 0x080fe40000410000 */
[----:B------:R-:W-:Y:S01]  /*3b30*/  @P2 FFMA.FTZ R20, R151, R149, R20 ;  /* 0x0000009597142223 */ /* 0x000fe20000010014 */
[----:B------:R-:W-:Y:S01]  /*3b40*/  @P2 PRMT R109, R137, 0x7610, R109 ;  /* 0x00007610896d2816 */ /* 0x000fe2000000006d */
[----:B0-----:R-:W-:Y:S01]  /*3b50*/  @P2 FMUL.FTZ R137, R148, R155 ;  /* 0x0000009b94892220 */ /* 0x001fe20000410000 */
[----:B------:R-:W-:Y:S01]  /*3b60*/  @P2 F2FP.F16.F32.PACK_AB R134, RZ, R134 ;  /* 0x00000086ff86223e */ /* 0x000fe200000000ff */
[----:B------:R-:W-:Y:S01]  /*3b70*/  @P2 HADD2.F32 R148, -RZ, R106.H1_H1 ;  /* 0x3000006aff942230 */ /* 0x000fe20000004100 */
[----:B------:R-:W-:Y:S01]  /*3b80*/  @P2 PRMT R109, R109, 0x5410, R136 ;  /* 0x000054106d6d2816 */ /* 0x000fe20000000088 */
[----:B------:R-:W-:Y:S01]  /*3b90*/  @P2 HADD2.F32 R136, -RZ, R105.H1_H1 ;  /* 0x30000069ff882230 */ /* 0x000fe20000004100 */
[----:B------:R-:W-:Y:S01]  /*3ba0*/  @P2 PRMT R110, R134, 0x7610, R110 ;  /* 0x00007610866e2816 */ /* 0x000fe2000000006e */
[----:B------:R-:W-:-:S02]  /*3bb0*/  @P2 HADD2.F32 R149, -RZ, R107.H0_H0 ;  /* 0x2000006bff952230 */ /* 0x000fc40000004100 */
[----:B------:R-:W-:Y:S01]  /*3bc0*/  @P2 FFMA.FTZ R21, R148, R8, R21 ;  /* 0x0000000894152223 */ /* 0x000fe20000010015 */
[----:B------:R-:W-:Y:S01]  /*3bd0*/  @P2 FFMA.FTZ R27, R136, R150, R27 ;  /* 0x00000096881b2223 */ /* 0x000fe2000001001b */
[-C--:B------:R-:W-:Y:S01]  /*3be0*/  @P2 FMUL.FTZ R136, R70, R137.reuse ;  /* 0x0000008946882220 */ /* 0x080fe20000410000 */
[----:B------:R-:W-:Y:S01]  /*3bf0*/  @P2 FFMA.FTZ R22, R149, R137, R22 ;  /* 0x0000008995162223 */ /* 0x000fe20000010016 */
[----:B------:R-:W-:-:S03]  /*3c00*/  @P2 PRMT R110, R110, 0x5410, R135 ;  /* 0x000054106e6e2816 */ /* 0x000fc60000000087 */
[----:B------:R-:W-:-:S04]  /*3c10*/  @P2 F2FP.F16.F32.PACK_AB R136, RZ, R136 ;  /* 0x00000088ff88223e */ /* 0x000fc800000000ff */
[----:B------:R-:W-:Y:S01]  /*3c20*/  @P2 PRMT R111, R136, 0x7610, R111 ;  /* 0x00007610886f2816 */ /* 0x000fe2000000006f */
[----:B------:R-:W-:Y:S06]  /*3c30*/  @!P2 BRA `(.L_x_5599) ;  /* 0x0000000c006ca947 */ /* 0x000fec0003800000 */
[----:B------:R-:W-:Y:S01]  /*3c40*/  @P1 FFMA.FTZ R146, R144, R146, R147 ;  /* 0x0000009290921223 */ /* 0x000fe20000010093 */
[----:B------:R-:W-:Y:S02]  /*3c50*/  HADD2.F32 R8, -RZ, R103.H1_H1 ;  /* 0x30000067ff087230 */ /* 0x000fe40000004100 */
[----:B------:R-:W-:Y:S02]  /*3c60*/  HADD2.F32 R134, -RZ, R107.H1_H1 ;  /* 0x3000006bff867230 */ /* 0x000fe40000004100 */
[----:B------:R-:W-:-:S04]  /*3c70*/  @P1 FADD.FTZ R146, R141, -R146 ;  /* 0x800000928d921221 */ /* 0x000fc80000010000 */
[----:B------:R-:W-:-:S04]  /*3c80*/  @P1 FFMA.FTZ R8, R7, R146, R8 ;  /* 0x0000009207081223 */ /* 0x000fc80000010008 */
[----:B------:R-:W-:-:S04]  /*3c90*/  FMUL.FTZ R8, R8, UR14 ;  /* 0x0000000e08087c20 */ /* 0x000fc80008410000 */
[-C--:B------:R-:W-:Y:S01]  /*3ca0*/  FMUL.FTZ R7, R71, R8.reuse ;  /* 0x0000000847077220 */ /* 0x080fe20000410000 */
[----:B------:R-:W-:-:S04]  /*3cb0*/  FFMA.FTZ R23, R134, R8, R23 ;  /* 0x0000000886177223 */ /* 0x000fc80000010017 */
[----:B------:R-:W-:-:S04]  /*3cc0*/  F2FP.F16.F32.PACK_AB R7, RZ, R7 ;  /* 0x00000007ff07723e */ /* 0x000fc800000000ff */
[----:B------:R-:W-:Y:S01]  /*3cd0*/  PRMT R111, R111, 0x5410, R7 ;  /* 0x000054106f6f7816 */ /* 0x000fe20000000007 */
[----:B------:R-:W-:Y:S06]  /*3ce0*/  BRA `(.L_x_5599) ;  /* 0x0000000c00407947 */ /* 0x000fec0003800000 */
.L_x_5597:
[----:B------:R-:W-:-:S04]  /*3cf0*/  UISETP.NE.U32.AND UP0, UPT, UR20, URZ, UPT ;  /* 0x000000ff1400728c */ /* 0x000fc8000bf05070 */
[----:B------:R-:W-:-:S06]  /*3d00*/  UISETP.NE.AND.EX UP0, UPT, UR21, URZ, UPT, UP0 ;  /* 0x000000ff1500728c */ /* 0x000fcc000bf05300 */
[----:B------:R-:W-:-:S13]  /*3d10*/  PLOP3.LUT P0, PT, PT, PT, UP0, 0x80, 0x8 ;  /* 0x000000000008781c */ /* 0x000fda0003f0f008 */
[----:B------:R-:W-:Y:S05]  /*3d20*/  @!P0 BRA `(.L_x_5600) ;  /* 0x0000000400788947 */ /* 0x000fea0003800000 */
[----:B------:R-:W-:Y:S01]  /*3d30*/  ISETP.GT.AND P1, PT, R8, RZ, PT ;  /* 0x000000ff0800720c */ /* 0x000fe20003f24270 */
[----:B0-----:R-:W0:Y:S01]  /*3d40*/  @P2 LDC R136, c[0x0][0x40c] ;  /* 0x00010300ff882b82 */ /* 0x001e220000000800 */
[-CC-:B------:R-:W-:Y:S01]  /*3d50*/  FFMA.FTZ R113, R117, R146.reuse, R147.reuse ;  /* 0x0000009275717223 */ /* 0x180fe20000010093 */
[-CC-:B------:R-:W-:Y:S01]  /*3d60*/  FFMA.FTZ R134, R116, R146.reuse, R147.reuse ;  /* 0x0000009274867223 */ /* 0x180fe20000010093 */
[-CC-:B------:R-:W-:Y:S01]  /*3d70*/  FFMA.FTZ R135, R119, R146.reuse, R147.reuse ;  /* 0x0000009277877223 */ /* 0x180fe20000010093 */
[-C--:B-1----:R-:W-:Y:S01]  /*3d80*/  FFMA.FTZ R148, R120, R146.reuse, R147 ;  /* 0x0000009278947223 */ /* 0x082fe20000010093 */
        /* <DEDUP_REMOVED lines=9> */
[----:B------:R-:W-:Y:S01]  /*3e20*/  FADD.FTZ R148, R123, -R148 ;  /* 0x800000947b947221 */ /* 0x000fe20000010000 */
[----:B------:R-:W-:Y:S01]  /*3e30*/  FADD.FTZ R152, R138, -R137 ;  /* 0x800000898a987221 */ /* 0x000fe20000010000 */
[----:B------:R-:W2:Y:S01]  /*3e40*/  @P2 LDC R112, c[0x0][0x40c] ;  /* 0x00010300ff702b82 */ /* 0x000ea20000000800 */
[----:B------:R-:W-:Y:S01]  /*3e50*/  FSEL R113, R113, RZ, P1 ;  /* 0x000000ff71717208 */ /* 0x000fe20000800000 */
[----:B------:R-:W-:Y:S01]  /*3e60*/  FADD.FTZ R156, R142, -R149 ;  /* 0x800000958e9c7221 */ /* 0x000fe20000010000 */
[----:B------:R-:W-:Y:S01]  /*3e70*/  FSEL R147, R147, RZ, P1 ;  /* 0x000000ff93937208 */ /* 0x000fe20000800000 */
[----:B-----5:R-:W-:-:S02]  /*3e80*/  @P2 HADD2.F32 R115, -RZ, R104.H0_H0 ;  /* 0x20000068ff732230 */ /* 0x020fc40000004100 */
[C---:B------:R-:W-:Y:S01]  /*3e90*/  FMUL.FTZ R149, R7.reuse, R148 ;  /* 0x0000009407957220 */ /* 0x040fe20000410000 */
[----:B------:R-:W-:Y:S01]  /*3ea0*/  FMUL.FTZ R134, R7, R152 ;  /* 0x0000009807867220 */ /* 0x000fe20000410000 */
[----:B------:R-:W-:Y:S01]  /*3eb0*/  @P2 HADD2.F32 R152, -RZ, R104.H1_H1 ;  /* 0x30000068ff982230 */ /* 0x000fe20000004100 */
[----:B------:R-:W3:Y:S01]  /*3ec0*/  @P2 LDC R137, c[0x0][0x40c] ;  /* 0x00010300ff892b82 */ /* 0x000ee20000000800 */
[----:B0-----:R-:W-:Y:S01]  /*3ed0*/  @P2 FMUL.FTZ R151, R113, R136 ;  /* 0x0000008871972220 */ /* 0x001fe20000410000 */
[----:B------:R-:W-:Y:S01]  /*3ee0*/  FADD.FTZ R150, R122, -R135 ;  /* 0x800000877a967221 */ /* 0x000fe20000010000 */
[----:B------:R-:W-:Y:S01]  /*3ef0*/  FADD.FTZ R154, R133, -R154 ;  /* 0x8000009a859a7221 */ /* 0x000fe20000010000 */
[----:B------:R-:W-:Y:S01]  /*3f00*/  FMUL.FTZ R136, R7, R156 ;  /* 0x0000009c07887220 */ /* 0x000fe20000410000 */
[-C--:B------:R-:W-:Y:S01]  /*3f10*/  @P2 FFMA.FTZ R24, R115, R151.reuse, R24 ;  /* 0x0000009773182223 */ /* 0x080fe20000010018 */
[C---:B------:R-:W-:Y:S01]  /*3f20*/  FMUL.FTZ R150, R7.reuse, R150 ;  /* 0x0000009607967220 */ /* 0x040fe20000410000 */
[----:B------:R-:W-:Y:S01]  /*3f30*/  FMUL.FTZ R114, R7, R154 ;  /* 0x0000009a07727220 */ /* 0x000fe20000410000 */
[----:B-1----:R-:W-:Y:S01]  /*3f40*/  @P2 FMUL.FTZ R148, R147, R8 ;  /* 0x0000000893942220 */ /* 0x002fe20000410000 */
[----:B------:R-:W0:Y:S01]  /*3f50*/  @P2 LDC R146, c[0x0][0x40c] ;  /* 0x00010300ff922b82 */ /* 0x000e220000000800 */
[----:B------:R-:W-:Y:S01]  /*3f60*/  @P2 FMUL.FTZ R8, R72, R151 ;  /* 0x0000009748082220 */ /* 0x000fe20000410000 */
[----:B------:R-:W-:Y:S01]  /*3f70*/  FSEL R153, R150, RZ, P1 ;  /* 0x000000ff96997208 */ /* 0x000fe20000800000 */
[-C--:B------:R-:W-:Y:S01]  /*3f80*/  @P2 FFMA.FTZ R25, R152, R148.reuse, R25 ;  /* 0x0000009498192223 */ /* 0x080fe20000010019 */
[----:B------:R-:W-:Y:S01]  /*3f90*/  @P2 FMUL.FTZ R115, R73, R148 ;  /* 0x0000009449732220 */ /* 0x000fe20000410000 */
[----:B------:R-:W-:Y:S01]  /*3fa0*/  FSEL R152, R134, RZ, P1 ;  /* 0x000000ff86987208 */ /* 0x000fe20000800000 */
[----:B------:R-:W-:Y:S01]  /*3fb0*/  FADD.FTZ R158, R141, -R158 ;  /* 0x8000009e8d9e7221 */ /* 0x000fe20000010000 */
[----:B--2---:R-:W-:Y:S01]  /*3fc0*/  @P2 FMUL.FTZ R151, R153, R112 ;  /* 0x0000007099972220 */ /* 0x004fe20000410000 */
[----:B------:R-:W1:Y:S01]  /*3fd0*/  @P2 LDC R135, c[0x0][0x40c] ;  /* 0x00010300ff872b82 */ /* 0x000e620000000800 */
[----:B------:R-:W-:Y:S01]  /*3fe0*/  FSEL R150, R149, RZ, P1 ;  /* 0x000000ff95967208 */ /* 0x000fe20000800000 */
[----:B------:R-:W-:Y:S01]  /*3ff0*/  FMUL.FTZ R7, R7, R158 ;  /* 0x0000009e07077220 */ /* 0x000fe20000410000 */
[----:B------:R-:W-:Y:S01]  /*4000*/  @P2 FMUL.FTZ R149, R74, R151 ;  /* 0x000000974a952220 */ /* 0x000fe20000410000 */
[----:B------:R-:W-:Y:S01]  /*4010*/  F2FP.F16.F32.PACK_AB R112, R147, R113 ;  /* 0x000000719370723e */ /* 0x000fe200000000ff */
[----:B------:R-:W-:Y:S01]  /*4020*/  @P2 HADD2.F32 R155, -RZ, R105.H0_H0 ;  /* 0x20000069ff9b2230 */ /* 0x000fe20000004100 */
[----:B------:R-:W-:Y:S01]  /*4030*/  FSEL R154, R114, RZ, P1 ;  /* 0x000000ff729a7208 */ /* 0x000fe20000800000 */
[----:B---3--:R-:W-:Y:S01]  /*4040*/  @P2 FMUL.FTZ R137, R152, R137 ;  /* 0x0000008998892220 */ /* 0x008fe20000410000 */
[----:B------:R-:W2:Y:S01]  /*4050*/  @P2 LDC R148, c[0x0][0x40c] ;  /* 0x00010300ff942b82 */ /* 0x000ea20000000800 */
[----:B------:R-:W-:Y:S01]  /*4060*/  @P2 F2FP.F16.F32.PACK_AB R147, RZ, R149 ;  /* 0x00000095ff93223e */ /* 0x000fe200000000ff */
[----:B------:R-:W-:Y:S01]  /*4070*/  @P2 FFMA.FTZ R26, R155, R151, R26 ;  /* 0x000000979b1a2223 */ /* 0x000fe2000001001a */
[----:B------:R-:W-:Y:S01]  /*4080*/  FSEL R149, R136, RZ, P1 ;  /* 0x000000ff88957208 */ /* 0x000fe20000800000 */
[----:B------:R-:W-:Y:S01]  /*4090*/  @P2 FMUL.FTZ R114, R68, R137 ;  /* 0x0000008944722220 */ /* 0x000fe20000410000 */
[----:B------:R-:W-:-:S02]  /*40a0*/  @P2 F2FP.F16.F32.PACK_AB R8, RZ, R8 ;  /* 0x00000008ff08223e */ /* 0x000fc400000000ff */
[C---:B------:R-:W-:Y:S01]  /*40b0*/  F2FP.F16.F32.PACK_AB R113, R150.reuse, R153 ;  /* 0x000000999671723e */ /* 0x040fe200000000ff */
[----:B0-----:R-:W-:Y:S01]  /*40c0*/  @P2 FMUL.FTZ R146, R150, R146 ;  /* 0x0000009296922220 */ /* 0x001fe20000410000 */
[----:B------:R-:W-:Y:S02]  /*40d0*/  @P2 F2FP.F16.F32.PACK_AB R134, RZ, R114 ;  /* 0x00000072ff86223e */ /* 0x000fe400000000ff */
[----:B------:R-:W-:Y:S01]  /*40e0*/  F2FP.F16.F32.PACK_AB R114, R154, R152 ;  /* 0x000000989a72723e */ /* 0x000fe200000000ff */
[----:B------:R-:W-:Y:S01]  /*40f0*/  @P2 HADD2.F32 R152, -RZ, R105.H1_H1 ;  /* 0x30000069ff982230 */ /* 0x000fe20000004100 */
[----:B------:R-:W-:Y:S01]  /*4100*/  @P2 F2FP.F16.F32.PACK_AB R115, RZ, R115 ;  /* 0x00000073ff73223e */ /* 0x000fe200000000ff */
[-C--:B------:R-:W-:Y:S01]  /*4110*/  @P2 FMUL.FTZ R150, R75, R146.reuse ;  /* 0x000000924b962220 */ /* 0x080fe20000410000 */
[----:B------:R-:W-:Y:S01]  /*4120*/  @P2 PRMT R108, R8, 0x7610, R108 ;  /* 0x00007610086c2816 */ /* 0x000fe2000000006c */
[----:B-1----:R-:W-:Y:S01]  /*4130*/  @P2 FMUL.FTZ R136, R154, R135 ;  /* 0x000000879a882220 */ /* 0x002fe20000410000 */
[----:B------:R-:W-:Y:S01]  /*4140*/  @P2 PRMT R109, R147, 0x7610, R109 ;  /* 0x00007610936d2816 */ /* 0x000fe2000000006d */
[----:B------:R-:W-:Y:S01]  /*4150*/  @P2 FFMA.FTZ R27, R152, R146, R27 ;  /* 0x00000092981b2223 */ /* 0x000fe2000001001b */
[----:B------:R-:W-:Y:S01]  /*4160*/  @P2 PRMT R108, R108, 0x5410, R115 ;  /* 0x000054106c6c2816 */ /* 0x000fe20000000073 */
[----:B------:R-:W-:Y:S01]  /*4170*/  @P2 FMUL.FTZ R135, R69, R136 ;  /* 0x0000008845872220 */ /* 0x000fe20000410000 */
[--C-:B------:R-:W-:Y:S01]  /*4180*/  @P2 HADD2.F32 R115, -RZ, R106.reuse.H0_H0 ;  /* 0x2000006aff732230 */ /* 0x100fe20000004100 */
[----:B------:R-:W-:Y:S01]  /*4190*/  @P2 F2FP.F16.F32.PACK_AB R150, RZ, R150 ;  /* 0x00000096ff96223e */ /* 0x000fe200000000ff */
[----:B------:R-:W-:-:S02]  /*41a0*/  @P2 HADD2.F32 R146, -RZ, R106.H1_H1 ;  /* 0x3000006aff922230 */ /* 0x000fc40000004100 */
[----:B--2---:R-:W-:Y:S01]  /*41b0*/  @P2 FMUL.FTZ R153, R149, R148 ;  /* 0x0000009495992220 */ /* 0x004fe20000410000 */
[----:B------:R-:W-:Y:S01]  /*41c0*/  @P2 HADD2.F32 R147, -RZ, R107.H0_H0 ;  /* 0x2000006bff932230 */ /* 0x000fe20000004100 */
[----:B------:R-:W-:Y:S01]  /*41d0*/  @P2 F2FP.F16.F32.PACK_AB R135, RZ, R135 ;  /* 0x00000087ff87223e */ /* 0x000fe200000000ff */
[----:B------:R-:W-:Y:S01]  /*41e0*/  @P2 FFMA.FTZ R20, R115, R137, R20 ;  /* 0x0000008973142223 */ /* 0x000fe20000010014 */
[-C--:B------:R-:W-:Y:S01]  /*41f0*/  @P2 FMUL.FTZ R148, R70, R153.reuse ;  /* 0x0000009946942220 */ /* 0x080fe20000410000 */
[----:B------:R-:W-:Y:S01]  /*4200*/  FSEL R8, R7, RZ, P1 ;  /* 0x000000ff07087208 */ /* 0x000fe20000800000 */
[----:B------:R-:W-:Y:S01]  /*4210*/  @P2 FFMA.FTZ R21, R146, R136, R21 ;  /* 0x0000008892152223 */ /* 0x000fe20000010015 */
[----:B------:R-:W-:Y:S01]  /*4220*/  @P2 PRMT R110, R134, 0x7610, R110 ;  /* 0x00007610866e2816 */ /* 0x000fe2000000006e */
[----:B------:R-:W-:Y:S01]  /*4230*/  @P2 FFMA.FTZ R22, R147, R153, R22 ;  /* 0x0000009993162223 */ /* 0x000fe20000010016 */
[----:B------:R-:W-:Y:S02]  /*4240*/  @P2 F2FP.F16.F32.PACK_AB R148, RZ, R148 ;  /* 0x00000094ff94223e */ /* 0x000fe400000000ff */
[----:B------:R-:W-:-:S02]  /*4250*/  @P2 PRMT R109, R109, 0x5410, R150 ;  /* 0x000054106d6d2816 */ /* 0x000fc40000000096 */
        /* <DEDUP_REMOVED lines=11> */
.L_x_5600:
[----:B0-----:R-:W0:Y:S01]  /*4310*/  @P2 LDC R135, c[0x0][0x40c] ;  /* 0x00010300ff872b82 */ /* 0x001e220000000800 */
[----:B------:R-:W-:Y:S01]  /*4320*/  FFMA.FTZ R134, R144, R146, R147 ;  /* 0x0000009290867223 */ /* 0x000fe20000010093 */
[----:B------:R-:W-:Y:S01]  /*4330*/  ISETP.GT.AND P1, PT, R8, RZ, PT ;  /* 0x000000ff0800720c */ /* 0x000fe20003f24270 */
[----:B------:R-:W-:Y:S01]  /*4340*/  BSSY.RECONVERGENT B3, `(.L_x_5601) ;  /* 0x0000013000037945 */ /* 0x000fe20003800200 */
[----:B-1---5:R-:W-:Y:S02]  /*4350*/  @P2 HADD2.F32 R148, -RZ, R107.H1_H1 ;  /* 0x3000006bff942230 */ /* 0x022fe40000004100 */
[----:B------:R-:W-:-:S04]  /*4360*/  FADD.FTZ R134, R141, -R134 ;  /* 0x800000868d867221 */ /* 0x000fc80000010000 */
[----:B------:R-:W-:-:S05]  /*4370*/  FMUL.FTZ R134, R7, R134 ;  /* 0x0000008607867220 */ /* 0x000fca0000410000 */
[----:B------:R-:W-:-:S05]  /*4380*/  FSEL R136, R134, RZ, P1 ;  /* 0x000000ff86887208 */ /* 0x000fca0000800000 */
[----:B0-----:R-:W-:-:S04]  /*4390*/  @P2 FMUL.FTZ R136, R136, R135 ;  /* 0x0000008788882220 */ /* 0x001fc80000410000 */
[----:B------:R-:W-:Y:S01]  /*43a0*/  @P2 FMUL.FTZ R134, R71, R136 ;  /* 0x0000008847862220 */ /* 0x000fe20000410000 */
[----:B------:R-:W-:Y:S06]  /*43b0*/  @!P2 BRA `(.L_x_5602) ;  /* 0x00000000002ca947 */ /* 0x000fec0003800000 */
[----:B------:R-:W-:Y:S01]  /*43c0*/  FFMA.FTZ R135, R117, R146, R147 ;  /* 0x0000009275877223 */ /* 0x000fe20000010093 */
[----:B------:R-:W-:Y:S01]  /*43d0*/  ISETP.GT.AND P1, PT, R8, RZ, PT ;  /* 0x000000ff0800720c */ /* 0x000fe20003f24270 */
[----:B------:R-:W-:Y:S02]  /*43e0*/  HADD2.F32 R149, -RZ, R104.H0_H0 ;  /* 0x20000068ff957230 */ /* 0x000fe40000004100 */
[----:B------:R-:W-:-:S04]  /*43f0*/  FADD.FTZ R150, R118, -R135 ;  /* 0x8000008776967221 */ /* 0x000fc80000010000 */
[----:B------:R-:W-:-:S05]  /*4400*/  FMUL.FTZ R150, R7, R150 ;  /* 0x0000009607967220 */ /* 0x000fca0000410000 */
[----:B------:R-:W-:-:S05]  /*4410*/  FSEL R150, R150, RZ, P1 ;  /* 0x000000ff96967208 */ /* 0x000fca0000800000 */
[----:B------:R-:W-:-:S04]  /*4420*/  FMUL.FTZ R135, R150, UR14 ;  /* 0x0000000e96877c20 */ /* 0x000fc80008410000 */
[-C--:B------:R-:W-:Y:S01]  /*4430*/  FMUL.FTZ R137, R72, R135.reuse ;  /* 0x0000008748897220 */ /* 0x080fe20000410000 */
[----:B------:R-:W-:-:S04]  /*4440*/  FFMA.FTZ R24, R149, R135, R24 ;  /* 0x0000008795187223 */ /* 0x000fc80000010018 */
[----:B------:R-:W-:-:S04]  /*4450*/  F2FP.F16.F32.PACK_AB R137, RZ, R137 ;  /* 0x00000089ff89723e */ /* 0x000fc800000000ff */
[----:B------:R-:W-:-:S07]  /*4460*/  PRMT R108, R137, 0x7610, R108 ;  /* 0x00007610896c7816 */ /* 0x000fce000000006c */
.L_x_5602:
[----:B------:R-:W-:Y:S05]  /*4470*/  BSYNC.RECONVERGENT B3 ;  /* 0x0000000000037941 */ /* 0x000fea0003800200 */
.L_x_5601:
        /* <DEDUP_REMOVED lines=13> */
.L_x_5604:
[----:B------:R-:W-:Y:S05]  /*4550*/  BSYNC.RECONVERGENT B3 ;  /* 0x0000000000037941 */ /* 0x000fea0003800200 */
.L_x_5603:
[----:B------:R-:W-:Y:S04]  /*4560*/  BSSY.RECONVERGENT B3, `(.L_x_5605) ;  /* 0x000000d000037945 */ /* 0x000fe80003800200 */
[----:B------:R-:W-:Y:S05]  /*4570*/  @!P2 BRA `(.L_x_5606) ;  /* 0x00000000002ca947 */ /* 0x000fea0003800000 */
        /* <DEDUP_REMOVED lines=11> */
.L_x_5606:
[----:B------:R-:W-:Y:S05]  /*4630*/  BSYNC.RECONVERGENT B3 ;  /* 0x0000000000037941 */ /* 0x000fea0003800200 */
.L_x_5605:
        /* <DEDUP_REMOVED lines=13> */
.L_x_5608:
[----:B------:R-:W-:Y:S05]  /*4710*/  BSYNC.RECONVERGENT B3 ;  /* 0x0000000000037941 */ /* 0x000fea0003800200 */
.L_x_5607:
        /* <DEDUP_REMOVED lines=13> */
.L_x_5610:
[----:B------:R-:W-:Y:S05]  /*47f0*/  BSYNC.RECONVERGENT B3 ;  /* 0x0000000000037941 */ /* 0x000fea0003800200 */
.L_x_5609:
        /* <DEDUP_REMOVED lines=13> */
.L_x_5612:
[----:B------:R-:W-:Y:S05]  /*48d0*/  BSYNC.RECONVERGENT B3 ;  /* 0x0000000000037941 */ /* 0x000fea0003800200 */
.L_x_5611:
        /* <DEDUP_REMOVED lines=13> */
.L_x_5614:
[----:B------:R-:W-:Y:S05]  /*49b0*/  BSYNC.RECONVERGENT B3 ;  /* 0x0000000000037941 */ /* 0x000fea0003800200 */
.L_x_5613:
[----:B------:R-:W-:Y:S01]  /*49c0*/  @P2 F2FP.F16.F32.PACK_AB R134, RZ, R134 ;  /* 0x00000086ff86223e */ /* 0x000fe200000000ff */
[----:B------:R-:W-:-:S03]  /*49d0*/  @P2 FFMA.FTZ R23, R148, R136, R23 ;  /* 0x0000008894172223 */ /* 0x000fc60000010017 */
[----:B------:R-:W-:-:S07]  /*49e0*/  @P2 PRMT R111, R111, 0x5410, R134 ;  /* 0x000054106f6f2816 */ /* 0x000fce0000000086 */
.L_x_5599:
[----:B------:R-:W-:Y:S05]  /*49f0*/  BSYNC.RECONVERGENT B2 ;  /* 0x0000000000027941 */ /* 0x000fea0003800200 */
.L_x_5596:
[----:B------:R-:W0:Y:S08]  /*4a00*/  @P0 LDC.64 R136, c[0x0][0x478] ;  /* 0x00011e00ff880b82 */ /* 0x000e300000000a00 */
[----:B------:R-:W1:Y:S01]  /*4a10*/  @P2 LDC.64 R134, c[0x0][0x468] ;  /* 0x00011a00ff862b82 */ /* 0x000e620000000a00 */
[----:B0-----:R-:W-:-:S05]  /*4a20*/  @P0 IMAD.WIDE.U32 R136, R145, 0x10, R136 ;  /* 0x0000001091880825 */ /* 0x001fca00078e0088 */
[----:B------:R2:W-:Y:S01]  /*4a30*/  @P0 STG.E.128 desc[UR6][R136.64], R112 ;  /* 0x0000007088000986 */ /* 0x0005e2000c101d06 */
[----:B-1----:R-:W-:-:S05]  /*4a40*/  @P2 IMAD.WIDE.U32 R134, R143, 0x10, R134 ;  /* 0x000000108f862825 */ /* 0x002fca00078e0086 */
[----:B------:R2:W-:Y:S02]  /*4a50*/  @P2 STG.E.128 desc[UR6][R134.64], R108 ;  /* 0x0000006c86002986 */ /* 0x0005e4000c101d06 */
.L_x_5593:
[----:B------:R-:W-:Y:S05]  /*4a60*/  BSYNC.RECONVERGENT B1 ;  /* 0x0000000000017941 */ /* 0x000fea0003800200 */
.L_x_5592:
[----:B0-2---:R-:W0:Y:S02]  /*4a70*/  LDC.64 R134, c[0x0][0x380] ;  /* 0x0000e000ff867b82 */ /* 0x005e240000000a00 */
[----:B0-----:R-:W-:-:S04]  /*4a80*/  LEA R0, R134, R0, 0x2 ;  /* 0x0000000086007211 */ /* 0x001fc800078e10ff */
[----:B------:R-:W-:-:S13]  /*4a90*/  ISETP.GE.AND P0, PT, R0, R135, PT ;  /* 0x000000870000720c */ /* 0x000fda0003f06270 */
[----:B------:R-:W-:Y:S05]  /*4aa0*/  @!P0 BRA `(.L_x_5615) ;  /* 0xffffffb800c88947 */ /* 0x000fea000383ffff */
.L_x_5562:
[----:B------:R-:W-:Y:S05]  /*4ab0*/  BSYNC B0 ;  /* 0x0000000000007941 */ /* 0x000fea0003800000 */
.L_x_5561:
[----:B------:R-:W0:Y:S01]  /*4ac0*/  S2R R7, SR_TID.X ;  /* 0x0000000000077919 */ /* 0x000e220000002100 */
[----:B------:R-:W-:Y:S01]  /*4ad0*/  MOV R0, 0x400 ;  /* 0x0000040000007802 */ /* 0x000fe20000000f00 */
[----:B-----5:R-:W-:Y:S01]  /*4ae0*/  IMAD R68, R5, UR5, RZ ;  /* 0x0000000505447c24 */ /* 0x020fe2000f8e02ff */
[----:B------:R-:W-:Y:S05]  /*4af0*/  WARPSYNC.ALL ;  /* 0x0000000000007948 */ /* 0x000fea0003800000 */
[----:B------:R-:W2:Y:S01]  /*4b00*/  S2R R3, SR_CgaCtaId ;  /* 0x0000000000037919 */ /* 0x000ea20000008800 */
[----:B------:R-:W3:Y:S01]  /*4b10*/  LDCU.128 UR16, c[0x0][0x440] ;  /* 0x00008800ff1077ac */ /* 0x000ee20008000c00 */
[----:B------:R-:W-:Y:S01]  /*4b20*/  BSSY.RECONVERGENT B0, `(.L_x_5616) ;  /* 0x0000095000007945 */ /* 0x000fe20003800200 */
        /* <DEDUP_REMOVED lines=20> */
[----:B---3--:R-:W-:-:S04]  /*4c70*/  IADD3 R51, P5, PT, R68, UR16, RZ ;  /* 0x0000001044337c10 */ /* 0x008fc8000ffbe0ff */
[----:B------:R-:W0:Y:S04]  /*4c80*/  LDS R3, [R2] ;  /* 0x0000000002037984 */ /* 0x000e280000000800 */
[----:B------:R-:W2:Y:S04]  /*4c90*/  LDS R8, [R2+0x800] ;  /* 0x0008000002087984 */ /* 0x000ea80000000800 */
[----:B------:R-:W3:Y:S04]  /*4ca0*/  LDS R4, [R2+0x200] ;  /* 0x0002000002047984 */ /* 0x000ee80000000800 */
[----:B------:R-:W4:Y:S04]  /*4cb0*/  LDS R7, [R2+0xa00] ;  /* 0x000a000002077984 */ /* 0x000f280000000800 */
        /* <DEDUP_REMOVED lines=30> */
[----:B----4-:R-:W-:-:S03]  /*4ea0*/  FADD.FTZ R11, R5, R18 ;  /* 0x00000012050b7221 */ /* 0x010fc60000010000 */
[----:B------:R0:W-:Y:S01]  /*4eb0*/  STS.128 [R0+0x410], R52 ;  /* 0x0004103400007388 */ /* 0x0001e20000000c00 */
[----:B-1----:R-:W-:Y:S01]  /*4ec0*/  FADD.FTZ R17, R6, R17 ;  /* 0x0000001106117221 */ /* 0x002fe20000010000 */
        /* <DEDUP_REMOVED lines=90> */
.L_x_5617:
[----:B------:R-:W-:Y:S05]  /*5470*/  BSYNC.RECONVERGENT B0 ;  /* 0x0000000000007941 */ /* 0x000fea0003800200 */
.L_x_5616:
        /* <DEDUP_REMOVED lines=18> */
.L_x_5619:
[----:B------:R-:W-:Y:S05]  /*55a0*/  BSYNC.RECONVERGENT B0 ;  /* 0x0000000000007941 */ /* 0x000fea0003800200 */
.L_x_5618:
        /* <DEDUP_REMOVED lines=18> */
.L_x_5621:
[----:B------:R-:W-:Y:S05]  /*56d0*/  BSYNC.RECONVERGENT B0 ;  /* 0x0000000000007941 */ /* 0x000fea0003800200 */
.L_x_5620:
        /* <DEDUP_REMOVED lines=12> */
.L_x_5568:
        /* <DEDUP_REMOVED lines=8> */
.L_x_5623:
[----:B------:R-:W-:Y:S05]  /*5820*/  BSYNC B1 ;  /* 0x0000000000017941 */ /* 0x000fea0003800000 */
.L_x_5622:
        /* <DEDUP_REMOVED lines=8> */
.L_x_5624:
[----:B------:R-:W-:-:S05]  /*58b0*/  FADD.FTZ R134, R134, R149 ;  /* 0x0000009586867221 */ /* 0x000fca0000010000 */
[----:B------:R-:W-:Y:S01]  /*58c0*/  MOV R153, R134 ;  /* 0x0000008600997202 */ /* 0x000fe20000000f00 */
[----:B------:R-:W-:Y:S01]  /*58d0*/  HFMA2 R152, -RZ, RZ, 0, 1.1920928955078125e-07 ;  /* 0x00000002ff987431 */ /* 0x000fe200000001ff */
[----:B------:R-:W-:-:S07]  /*58e0*/  MOV R135, R151 ;  /* 0x0000009700877202 */ /* 0x000fce0000000f00 */
[----:B------:R-:W-:Y:S05]  /*58f0*/  WARPSYNC.COLLECTIVE R150, `(.L_x_5625) ;  /* 0x0000000096087348 */ /* 0x000fea0003c00000 */
[----:B------:R0:W1:Y:S02]  /*5900*/  SHFL.BFLY P0, R151, R153, R152, R155 ;  /* 0x0c00009899977389 */ /* 0x000064000000009b */
[----:B01----:R-:W-:Y:S05]  /*5910*/  ENDCOLLECTIVE ;  /* 0x000000000000791b */ /* 0x003fea0003800000 */
.L_x_5625:
[----:B------:R-:W-:-:S05]  /*5920*/  FADD.FTZ R135, R135, R148 ;  /* 0x0000009487877221 */ /* 0x000fca0000010000 */
[----:B------:R-:W-:Y:S02]  /*5930*/  MOV R153, R135 ;  /* 0x0000008700997202 */ /* 0x000fe40000000f00 */
[----:B------:R-:W-:-:S07]  /*5940*/  MOV R137, R151 ;  /* 0x0000009700897202 */ /* 0x000fce0000000f00 */
[----:B------:R-:W-:Y:S05]  /*5950*/  WARPSYNC.COLLECTIVE R150, `(.L_x_5626) ;  /* 0x0000000096087348 */ /* 0x000fea0003c00000 */
[----:B------:R0:W1:Y:S02]  /*5960*/  SHFL.BFLY P0, R151, R153, R152, R155 ;  /* 0x0c00009899977389 */ /* 0x000064000000009b */
[----:B01----:R-:W-:Y:S05]  /*5970*/  ENDCOLLECTIVE ;  /* 0x000000000000791b */ /* 0x003fea0003800000 */
.L_x_5626:
[----:B------:R-:W-:-:S05]  /*5980*/  FADD.FTZ R137, R134, R137 ;  /* 0x0000008986897221 */ /* 0x000fca0000010000 */
[----:B------:R-:W-:Y:S01]  /*5990*/  MOV R153, R137 ;  /* 0x0000008900997202 */ /* 0x000fe20000000f00 */
[----:B------:R-:W-:Y:S01]  /*59a0*/  HFMA2 R152, -RZ, RZ, 0, 2.384185791015625e-07 ;  /* 0x00000004ff987431 */ /* 0x000fe200000001ff */
[----:B------:R-:W-:-:S07]  /*59b0*/  MOV R136, R151 ;  /* 0x0000009700887202 */ /* 0x000fce0000000f00 */
[----:B------:R-:W-:Y:S05]  /*59c0*/  WARPSYNC.COLLECTIVE R150, `(.L_x_5627) ;  /* 0x0000000096087348 */ /* 0x000fea0003c00000 */
[----:B------:R0:W1:Y:S02]  /*59d0*/  SHFL.BFLY P0, R151, R153, R152, R155 ;  /* 0x0c00009899977389 */ /* 0x000064000000009b */
[----:B01----:R-:W-:Y:S05]  /*59e0*/  ENDCOLLECTIVE ;  /* 0x000000000000791b */ /* 0x003fea0003800000 */
.L_x_5627:
[----:B------:R-:W-:-:S05]  /*59f0*/  FADD.FTZ R136, R135, R136 ;  /* 0x0000008887887221 */ /* 0x000fca0000010000 */
[----:B------:R-:W-:Y:S02]  /*5a00*/  MOV R153, R136 ;  /* 0x0000008800997202 */ /* 0x000fe40000000f00 */
[----:B------:R-:W-:-:S07]  /*5a10*/  MOV R146, R151 ;  /* 0x0000009700927202 */ /* 0x000fce0000000f00 */
[----:B------:R-:W-:Y:S05]  /*5a20*/  WARPSYNC.COLLECTIVE R150, `(.L_x_5628) ;  /* 0x0000000096087348 */ /* 0x000fea0003c00000 */
[----:B------:R0:W1:Y:S02]  /*5a30*/  SHFL.BFLY P0, R151, R153, R152, R155 ;  /* 0x0c00009899977389 */ /* 0x000064000000009b */
[----:B01----:R-:W-:Y:S05]  /*5a40*/  ENDCOLLECTIVE ;  /* 0x000000000000791b */ /* 0x003fea0003800000 */
.L_x_5628:
[----:B------:R-:W-:-:S05]  /*5a50*/  FADD.FTZ R146, R137, R146 ;  /* 0x0000009289927221 */ /* 0x000fca0000010000 */
[----:B------:R-:W-:Y:S01]  /*5a60*/  MOV R153, R146 ;  /* 0x0000009200997202 */ /* 0x000fe20000000f00 */
[----:B------:R-:W-:Y:S01]  /*5a70*/  HFMA2 R152, -RZ, RZ, 0, 4.76837158203125e-07 ;  /* 0x00000008ff987431 */ /* 0x000fe200000001ff */
[----:B------:R-:W-:-:S07]  /*5a80*/  MOV R147, R151 ;  /* 0x0000009700937202 */ /* 0x000fce0000000f00 */
[----:B------:R-:W-:Y:S05]  /*5a90*/  WARPSYNC.COLLECTIVE R150, `(.L_x_5629) ;  /* 0x0000000096087348 */ /* 0x000fea0003c00000 */
[----:B------:R0:W1:Y:S02]  /*5aa0*/  SHFL.BFLY P0, R151, R153, R152, R155 ;  /* 0x0c00009899977389 */ /* 0x000064000000009b */
[----:B01----:R-:W-:Y:S05]  /*5ab0*/  ENDCOLLECTIVE ;  /* 0x000000000000791b */ /* 0x003fea0003800000 */
.L_x_5629:
[----:B------:R-:W-:-:S05]  /*5ac0*/  FADD.FTZ R147, R136, R147 ;  /* 0x0000009388937221 */ /* 0x000fca0000010000 */
[----:B------:R-:W-:Y:S02]  /*5ad0*/  MOV R153, R147 ;  /* 0x0000009300997202 */ /* 0x000fe40000000f00 */
[----:B------:R-:W-:-:S07]  /*5ae0*/  MOV R149, R151 ;  /* 0x0000009700957202 */ /* 0x000fce0000000f00 */
[----:B------:R-:W-:Y:S05]  /*5af0*/  WARPSYNC.COLLECTIVE R150, `(.L_x_5630) ;  /* 0x0000000096087348 */ /* 0x000fea0003c00000 */
[----:B------:R0:W1:Y:S02]  /*5b00*/  SHFL.BFLY P0, R151, R153, R152, R155 ;  /* 0x0c00009899977389 */ /* 0x000064000000009b */
[----:B01----:R-:W-:Y:S05]  /*5b10*/  ENDCOLLECTIVE ;  /* 0x000000000000791b */ /* 0x003fea0003800000 */
.L_x_5630:
[----:B------:R-:W-:-:S05]  /*5b20*/  FADD.FTZ R149, R146, R149 ;  /* 0x0000009592957221 */ /* 0x000fca0000010000 */
[----:B------:R-:W-:Y:S01]  /*5b30*/  MOV R153, R149 ;  /* 0x0000009500997202 */ /* 0x000fe20000000f00 */
[----:B------:R-:W-:Y:S01]  /*5b40*/  HFMA2 R152, -RZ, RZ, 0, 9.5367431640625e-07 ;  /* 0x00000010ff987431 */ /* 0x000fe200000001ff */
[----:B------:R-:W-:-:S07]  /*5b50*/  MOV R148, R151 ;  /* 0x0000009700947202 */ /* 0x000fce0000000f00 */
[----:B------:R-:W-:Y:S05]  /*5b60*/  WARPSYNC.COLLECTIVE R150, `(.L_x_5631) ;  /* 0x0000000096087348 */ /* 0x000fea0003c00000 */
[----:B------:R0:W1:Y:S02]  /*5b70*/  SHFL.BFLY P0, R151, R153, R152, R155 ;  /* 0x0c00009899977389 */ /* 0x000064000000009b */
[----:B01----:R-:W-:Y:S05]  /*5b80*/  ENDCOLLECTIVE ;  /* 0x000000000000791b */ /* 0x003fea0003800000 */
.L_x_5631:
[----:B------:R-:W-:-:S05]  /*5b90*/  FADD.FTZ R148, R147, R148 ;  /* 0x0000009493947221 */ /* 0x000fca0000010000 */
[----:B------:R-:W-:Y:S02]  /*5ba0*/  MOV R153, R148 ;  /* 0x0000009400997202 */ /* 0x000fe40000000f00 */
[----:B------:R-:W-:-:S07]  /*5bb0*/  MOV R134, R151 ;  /* 0x0000009700867202 */ /* 0x000fce0000000f00 */
[----:B------:R-:W-:Y:S05]  /*5bc0*/  WARPSYNC.COLLECTIVE R150, `(.L_x_5632) ;  /* 0x0000000096087348 */ /* 0x000fea0003c00000 */
[----:B------:R0:W1:Y:S02]  /*5bd0*/  SHFL.BFLY P0, R151, R153, R152, R155 ;  /* 0x0c00009899977389 */ /* 0x000064000000009b */
[----:B01----:R-:W-:Y:S05]  /*5be0*/  ENDCOLLECTIVE ;  /* 0x000000000000791b */ /* 0x003fea0003800000 */
.L_x_5632:
[----:B------:R-:W-:Y:S01]  /*5bf0*/  MOV R135, R151 ;  /* 0x0000009700877202 */ /* 0x000fe20000000f00 */
[----:B------:R-:W-:Y:S06]  /*5c00*/  BRA `(.L_x_5633) ;  /* 0xffffffb800487947 */ /* 0x000fec000383ffff */
.L_x_5634:
        /* <DEDUP_REMOVED lines=15> */
.L_x_11254:


//--------------------- .text._ZN10layer_norm13ln_bwd_kernelINS_13Kernel_traitsIf6__halfS2_S2_fjLj512ELj1ELj4ELj1ELj16ENS_18Kernel_traits_baseILj512EfS2_S2_S2_fjLj128EEEEELb0ELb1ELb1ELb1EEEvNS_9BwdParamsE --------------------------
	.section	.text._ZN10layer_norm13ln_bwd_kernelINS_13Kernel_traitsIf6__halfS2_S2_fjLj512ELj1ELj4ELj1ELj16ENS_18Kernel_traits_baseILj512EfS2_S2_S2_fjLj128EEEEELb0ELb1ELb1ELb1EEEvNS_9BwdParamsE,"ax",@progbits
	.align	128
        .global         _ZN10layer_norm13ln_bwd_kernelINS_13Kernel_traitsIf6__halfS2_S2_fjLj512ELj1ELj4ELj1ELj16ENS_18Kernel_traits_baseILj512EfS2_S2_S2_fjLj128EEEEELb0ELb1ELb1ELb1EEEvNS_9BwdParamsE
        .type           _ZN10layer_norm13ln_bwd_kernelINS_13Kernel_traitsIf6__halfS2_S2_fjLj512ELj1ELj4ELj1ELj16ENS_18Kernel_traits_baseILj512EfS2_S2_S2_fjLj128EEEEELb0ELb1ELb1ELb1EEEvNS_9BwdParamsE,@function
        .size           _ZN10layer_norm13ln_bwd_kernelINS_13Kernel_traitsIf6__halfS2_S2_fjLj512ELj1ELj4ELj1ELj16ENS_18Kernel_traits_baseILj512EfS2_S2_S2_fjLj128EEEEELb0ELb1ELb1ELb1EEEvNS_9BwdParamsE,(.L_x_11255 - _ZN10layer_norm13ln_bwd_kernelINS_13Kernel_traitsIf6__halfS2_S2_fjLj512ELj1ELj4ELj1ELj16ENS_18Kernel_traits_baseILj512EfS2_S2_S2_fjLj128EEEEELb0ELb1ELb1ELb1EEEvNS_9BwdParamsE)
        .other          _ZN10layer_norm13ln_bwd_kernelINS_13Kernel_traitsIf6__halfS2_S2_fjLj512ELj1ELj4ELj1ELj16ENS_18Kernel_traits_baseILj512EfS2_S2_S2_fjLj128EEEEELb0ELb1ELb1ELb1EEEvNS_9BwdParamsE,@"STO_CUDA_ENTRY STV_DEFAULT"
_ZN10layer_norm13ln_bwd_kernelINS_13Kernel_traitsIf6__halfS2_S2_fjLj512ELj1ELj4ELj1ELj16ENS_18Kernel_traits_baseILj512EfS2_S2_S2_fjLj128EEEEELb0ELb1ELb1ELb1EEEvNS_9BwdParamsE:
.text._ZN10layer_norm13ln_bwd_kernelINS_13Kernel_traitsIf6__halfS2_S2_fjLj512ELj1ELj4ELj1ELj16ENS_18Kernel_traits_baseILj512EfS2_S2_S2_fjLj128EEEEELb0ELb1ELb1ELb1EEEvNS_9BwdParamsE:
        /* <DEDUP_REMOVED lines=56> */
.L_x_5681:
        /* <DEDUP_REMOVED lines=23> */
[----:B------:R-:W-:Y:S02]  /*04f0*/  SHF.R.S32.HI R3, RZ, 0x1f, R4 ;  /* 0x0000001fff037819 */ /* 0x000fe40000011404 */
[C---:B------:R-:W-:Y:S02]  /*0500*/  LEA R6, P0, R4.reuse, UR10, 0x2 ;  /* 0x0000000a04067c11 */ /* 0x040fe4000f8010ff */
[C---:B------:R-:W-:Y:S01]  /*0510*/  IADD3 R131, PT, PT, R129.reuse, 0x20, RZ ;  /* 0x0000002081837810 */ /* 0x040fe20007ffe0ff */
[----:B-1----:R-:W-:Y:S01]  /*0520*/  IMAD.WIDE.U32 R120, R129, 0x10, R12 ;  /* 0x0000001081787825 */ /* 0x002fe200078e000c */
[----:B------:R-:W-:Y:S02]  /*0530*/  LEA.HI.SX32 R5, R5, R0, 0x1d ;  /* 0x0000000005057211 */ /* 0x000fe400078feaff */
[----:B------:R-:W-:Y:S01]  /*0540*/  LEA.HI.X R7, R4, UR11, R3, 0x2, P0 ;  /* 0x0000000b04077c11 */ /* 0x000fe200080f1403 */
[----:B------:R-:W-:Y:S02]  /*0550*/  IMAD.WIDE.U32 R12, R131, 0x10, R12 ;  /* 0x00000010830c7825 */ /* 0x000fe400078e000c */
[----:B------:R-:W2:Y:S02]  /*0560*/  LDG.E.128 R120, desc[UR6][R120.64] ;  /* 0x0000000678787981 */ /* 0x000ea4000c1e1d00 */
[----:B0-----:R-:W-:-:S02]  /*0570*/  IMAD.WIDE.U32 R16, R5, 0x10, R8 ;  /* 0x0000001005107825 */ /* 0x001fc400078e0008 */
[----:B------:R0:W3:Y:S01]  /*0580*/  LDG.E R3, desc[UR6][R6.64] ;  /* 0x0000000606037981 */ /* 0x0000e2000c1e1900 */
[----:B------:R-:W-:-:S03]  /*0590*/  IADD3 R5, PT, PT, R5, 0x20, RZ ;  /* 0x0000002005057810 */ /* 0x000fc60007ffe0ff */
[----:B------:R-:W4:Y:S02]  /*05a0*/  LDG.E.128 R12, desc[UR6][R12.64] ;  /* 0x000000060c0c7981 */ /* 0x000f24000c1e1d00 */
[----:B------:R-:W-:Y:S02]  /*05b0*/  IMAD.WIDE.U32 R8, R5, 0x10, R8 ;  /* 0x0000001005087825 */ /* 0x000fe400078e0008 */
[----:B------:R-:W4:Y:S04]  /*05c0*/  LDG.E.128 R16, desc[UR6][R16.64] ;  /* 0x0000000610107981 */ /* 0x000f28000c1e1d00 */
[----:B------:R-:W4:Y:S01]  /*05d0*/  LDG.E.128 R8, desc[UR6][R8.64] ;  /* 0x0000000608087981 */ /* 0x000f22000c1e1d00 */
[----:B------:R-:W-:Y:S02]  /*05e0*/  MOV R135, UR20 ;  /* 0x0000001400877c02 */ /* 0x000fe40008000f00 */
[----:B------:R-:W-:-:S02]  /*05f0*/  MOV R134, UR21 ;  /* 0x0000001500867c02 */ /* 0x000fc40008000f00 */
        /* <DEDUP_REMOVED lines=9> */
[--C-:B--2---:R-:W-:Y:S02]  /*0690*/  HADD2.F32 R5, -RZ, R120.reuse.H0_H0 ;  /* 0x20000078ff057230 */ /* 0x104fe40000004100 */
[----:B------:R-:W-:Y:S01]  /*06a0*/  HADD2.F32 R128, -RZ, R120.H1_H1 ;  /* 0x30000078ff807230 */ /* 0x000fe20000004100 */
[----:B---3--:R-:W-:Y:S01]  /*06b0*/  FSEL R7, R3, RZ, !P1 ;  /* 0x000000ff03077208 */ /* 0x008fe20004800000 */
[----:B------:R-:W-:Y:S02]  /*06c0*/  HADD2.F32 R129, -RZ, R121.H0_H0 ;  /* 0x20000079ff817230 */ /* 0x000fe40000004100 */
[----:B----4-:R-:W-:Y:S02]  /*06d0*/  HADD2.F32 R3, -RZ, R15.H0_H0 ;  /* 0x2000000fff037230 */ /* 0x010fe40000004100 */
[----:B------:R-:W-:Y:S01]  /*06e0*/  FADD.FTZ R6, -R7, R5 ;  /* 0x0000000507067221 */ /* 0x000fe20000010100 */
[----:B------:R-:W-:-:S02]  /*06f0*/  HADD2.F32 R131, -RZ, R122.H0_H0 ;  /* 0x2000007aff837230 */ /* 0x000fc40000004100 */
[--C-:B------:R-:W-:Y:S02]  /*0700*/  HADD2.F32 R146, -RZ, R12.reuse.H0_H0 ;  /* 0x2000000cff927230 */ /* 0x100fe40000004100 */
[----:B------:R-:W-:Y:S02]  /*0710*/  HADD2.F32 R148, -RZ, R12.H1_H1 ;  /* 0x3000000cff947230 */ /* 0x000fe40000004100 */
[C---:B------:R-:W-:Y:S01]  /*0720*/  FADD.FTZ R12, -R7.reuse, R128 ;  /* 0x00000080070c7221 */ /* 0x040fe20000010100 */
[--C-:B------:R-:W-:Y:S02]  /*0730*/  HADD2.F32 R144, -RZ, R14.reuse.H0_H0 ;  /* 0x2000000eff907230 */ /* 0x100fe40000004100 */
[----:B0-----:R-:W-:Y:S02]  /*0740*/  HADD2.F32 R126, -RZ, R14.H1_H1 ;  /* 0x3000000eff7e7230 */ /* 0x001fe40000004100 */
[----:B------:R-:W-:Y:S01]  /*0750*/  FADD.FTZ R14, -R7, R129 ;  /* 0x00000081070e7221 */ /* 0x000fe20000010100 */
[----:B------:R-:W-:-:S02]  /*0760*/  HADD2.F32 R125, -RZ, R16.H0_H0 ;  /* 0x20000010ff7d7230 */ /* 0x000fc40000004100 */
[----:B------:R-:W-:Y:S01]  /*0770*/  FADD.FTZ R128, -R7, R3 ;  /* 0x0000000307807221 */ /* 0x000fe20000010100 */
[----:B------:R-:W-:Y:S02]  /*0780*/  HADD2.F32 R132, -RZ, R122.H1_H1 ;  /* 0x3000007aff847230 */ /* 0x000fe40000004100 */
[----:B------:R-:W-:Y:S02]  /*0790*/  HADD2.F32 R133, -RZ, R123.H0_H0 ;  /* 0x2000007bff857230 */ /* 0x000fe40000004100 */
[----:B-----5:R-:W-:Y:S01]  /*07a0*/  FMUL.FTZ R3, R141, R6 ;  /* 0x000000068d037220 */ /* 0x020fe20000410000 */
[----:B------:R-:W-:Y:S02]  /*07b0*/  HADD2.F32 R130, -RZ, R121.H1_H1 ;  /* 0x30000079ff827230 */ /* 0x000fe40000004100 */
[----:B------:R-:W-:Y:S02]  /*07c0*/  HADD2.F32 R137, -RZ, R123.H1_H1 ;  /* 0x3000007bff897230 */ /* 0x000fe40000004100 */
[----:B------:R-:W-:-:S02]  /*07d0*/  HADD2.F32 R150, -RZ, R13.H0_H0 ;  /* 0x2000000dff967230 */ /* 0x000fc40000004100 */
[----:B------:R-:W-:Y:S02]  /*07e0*/  HADD2.F32 R152, -RZ, R13.H1_H1 ;  /* 0x3000000dff987230 */ /* 0x000fe40000004100 */
[----:B------:R-:W-:Y:S02]  /*07f0*/  HADD2.F32 R142, -RZ, R15.H1_H1 ;  /* 0x3000000fff8e7230 */ /* 0x000fe40000004100 */
[----:B------:R-:W-:Y:S01]  /*0800*/  FADD.FTZ R154, -R7, R131 ;  /* 0x00000083079a7221 */ /* 0x000fe20000010100 */
[----:B------:R-:W-:Y:S02]  /*0810*/  HADD2.F32 R16, -RZ, R16.H1_H1 ;  /* 0x30000010ff107230 */ /* 0x000fe40000004100 */
[C---:B------:R-:W-:Y:S01]  /*0820*/  FMUL.FTZ R6, R141.reuse, R12 ;  /* 0x0000000c8d067220 */ /* 0x040fe20000410000 */
[----:B------:R-:W-:Y:S02]  /*0830*/  HADD2.F32 R123, -RZ, R17.H0_H0 ;  /* 0x20000011ff7b7230 */ /* 0x000fe40000004100 */
[----:B------:R-:W-:Y:S01]  /*0840*/  FMUL.FTZ R5, R141, R14 ;  /* 0x0000000e8d057220 */ /* 0x000fe20000410000 */
[----:B------:R-:W-:Y:S01]  /*0850*/  FMUL.FTZ R14, R56, R125 ;  /* 0x0000007d380e7220 */ /* 0x000fe20000410000 */
        /* <DEDUP_REMOVED lines=14> */
[----:B------:R-:W-:Y:S01]  /*0940*/  FMUL.FTZ R7, R141, R154 ;  /* 0x0000009a8d077220 */ /* 0x000fe20000410000 */
[----:B------:R-:W-:Y:S02]  /*0950*/  HADD2.F32 R132, -RZ, R11.H1_H1 ;  /* 0x3000000bff847230 */ /* 0x000fe40000004100 */
[----:B------:R-:W-:Y:S01]  /*0960*/  FADD.FTZ R77, R77, R16 ;  /* 0x000000104d4d7221 */ /* 0x000fe20000010000 */
[-C--:B------:R-:W-:Y:S01]  /*0970*/  FFMA.FTZ R61, R6, R16.reuse, R61 ;  /* 0x00000010063d7223 */ /* 0x080fe2000001003d */
[----:B------:R-:W-:Y:S01]  /*0980*/  FMUL.FTZ R11, R57, R16 ;  /* 0x00000010390b7220 */ /* 0x000fe20000410000 */
[----:B------:R-:W-:Y:S01]  /*0990*/  FADD.FTZ R78, R78, R123 ;  /* 0x0000007b4e4e7221 */ /* 0x000fe20000010000 */
[-C--:B------:R-:W-:Y:S01]  /*09a0*/  FFMA.FTZ R62, R5, R123.reuse, R62 ;  /* 0x0000007b053e7223 */ /* 0x080fe2000001003e */
[----:B------:R-:W-:Y:S01]  /*09b0*/  FMUL.FTZ R16, R58, R123 ;  /* 0x0000007b3a107220 */ /* 0x000fe20000410000 */
[----:B------:R-:W-:Y:S01]  /*09c0*/  FADD.FTZ R154, RZ, R14 ;  /* 0x0000000eff9a7221 */ /* 0x000fe20000010000 */
[----:B------:R-:W-:Y:S01]  /*09d0*/  FFMA.FTZ R123, R3, R14, RZ ;  /* 0x0000000e037b7223 */ /* 0x000fe200000100ff */
[----:B------:R-:W-:-:S02]  /*09e0*/  HADD2.F32 R124, -RZ, R17.H1_H1 ;  /* 0x30000011ff7c7230 */ /* 0x000fc40000004100 */
[----:B------:R-:W-:Y:S01]  /*09f0*/  FADD.FTZ R76, R76, R125 ;  /* 0x0000007d4c4c7221 */ /* 0x000fe20000010000 */
[--C-:B------:R-:W-:Y:S02]  /*0a00*/  HADD2.F32 R17, -RZ, R19.reuse.H0_H0 ;  /* 0x20000013ff117230 */ /* 0x100fe40000004100 */
[----:B------:R-:W-:Y:S01]  /*0a10*/  FFMA.FTZ R60, R3, R125, R60 ;  /* 0x0000007d033c7223 */ /* 0x000fe2000001003c */
[----:B------:R-:W-:Y:S02]  /*0a20*/  HADD2.F32 R122, -RZ, R19.H1_H1 ;  /* 0x30000013ff7a7230 */ /* 0x000fe40000004100 */
[C---:B------:R-:W-:Y:S01]  /*0a30*/  FMUL.FTZ R19, R141.reuse, R146 ;  /* 0x000000928d137220 */ /* 0x040fe20000410000 */
[----:B------:R-:W-:Y:S01]  /*0a40*/  FADD.FTZ R125, R154, R11 ;  /* 0x0000000b9a7d7221 */ /* 0x000fe20000010000 */
[----:B------:R-:W-:Y:S01]  /*0a50*/  FFMA.FTZ R146, R6, R11, R123 ;  /* 0x0000000b06927223 */ /* 0x000fe2000001007b */
[----:B------:R-:W-:Y:S01]  /*0a60*/  FMUL.FTZ R123, R141, R144 ;  /* 0x000000908d7b7220 */ /* 0x000fe20000410000 */
[----:B------:R-:W-:-:S02]  /*0a70*/  HADD2.F32 R127, -RZ, R8.H0_H0 ;  /* 0x20000008ff7f7230 */ /* 0x000fc40000004100 */
[----:B------:R-:W-:Y:S01]  /*0a80*/  FMUL.FTZ R13, R59, R124 ;  /* 0x0000007c3b0d7220 */ /* 0x000fe20000410000 */
[----:B------:R-:W-:Y:S02]  /*0a90*/  HADD2.F32 R130, -RZ, R8.H1_H1 ;  /* 0x30000008ff827230 */ /* 0x000fe40000004100 */
[----:B------:R-:W-:Y:S01]  /*0aa0*/  FADD.FTZ R144, R125, R16 ;  /* 0x000000107d907221 */ /* 0x000fe20000010000 */
[----:B------:R-:W-:Y:S01]  /*0ab0*/  FMUL.FTZ R8, R141, R18 ;  /* 0x000000128d087220 */ /* 0x000fe20000410000 */
[----:B------:R-:W-:Y:S01]  /*0ac0*/  FFMA.FTZ R137, R5, R16, R146 ;  /* 0x0000001005897223 */ /* 0x000fe20000010092 */
[----:B------:R-:W-:Y:S01]  /*0ad0*/  FMUL.FTZ R18, R52, R121 ;  /* 0x0000007934127220 */ /* 0x000fe20000410000 */
[----:B------:R-:W-:Y:S01]  /*0ae0*/  FADD.FTZ R139, R144, R13 ;  /* 0x0000000d908b7221 */ /* 0x000fe20000010000 */
[--C-:B------:R-:W-:Y:S02]  /*0af0*/  HADD2.F32 R131, -RZ, R10.reuse.H0_H0 ;  /* 0x2000000aff837230 */ /* 0x100fe40000004100 */
[----:B------:R-:W-:Y:S01]  /*0b00*/  FFMA.FTZ R144, R8, R13, R137 ;  /* 0x0000000d08907223 */ /* 0x000fe20000010089 */
[----:B------:R-:W-:-:S02]  /*0b10*/  HADD2.F32 R140, -RZ, R10.H1_H1 ;  /* 0x3000000aff8c7230 */ /* 0x000fc40000004100 */
[C---:B------:R-:W-:Y:S01]  /*0b20*/  FMUL.FTZ R10, R141.reuse, R156 ;  /* 0x0000009c8d0a7220 */ /* 0x040fe20000410000 */
[--C-:B------:R-:W-:Y:S02]  /*0b30*/  HADD2.F32 R129, -RZ, R9.reuse.H0_H0 ;  /* 0x20000009ff817230 */ /* 0x100fe40000004100 */
[C---:B------:R-:W-:Y:S01]  /*0b40*/  FMUL.FTZ R125, R141.reuse, R128 ;  /* 0x000000808d7d7220 */ /* 0x040fe20000410000 */
[----:B------:R-:W-:Y:S02]  /*0b50*/  HADD2.F32 R138, -RZ, R9.H1_H1 ;  /* 0x30000009ff8a7230 */ /* 0x000fe40000004100 */
        /* <DEDUP_REMOVED lines=32> */
[----:B------:R-:W-:-:S02]  /*0d60*/  FADD.FTZ R79, R79, R124 ;  /* 0x0000007c4f4f7221 */ /* 0x000fc40000010000 */
[----:B------:R-:W-:Y:S01]  /*0d70*/  FADD.FTZ R144, R129, R128 ;  /* 0x0000008081907221 */ /* 0x000fe20000010000 */
[----:B------:R-:W-:Y:S01]  /*0d80*/  FFMA.FTZ R137, R19, R128, R146 ;  /* 0x0000008013897223 */ /* 0x000fe20000010092 */
        /* <DEDUP_REMOVED lines=34> */
.L_x_5638:
        /* <DEDUP_REMOVED lines=15> */
.L_x_5639:
[----:B------:R-:W-:Y:S05]  /*10a0*/  BSYNC.RECONVERGENT B1 ;  /* 0x0000000000017941 */ /* 0x000fea0003800200 */
.L_x_5637:
        /* <DEDUP_REMOVED lines=21> */
.L_x_5693:
[----:B------:R-:W4:Y:S01]  /*1200*/  @P2 LDC.64 R132, c[0x0][0x390] ;  /* 0x0000e400ff842b82 */ /* 0x000f220000000a00 */
[----:B------:R-:W-:Y:S01]  /*1210*/  @P2 IADD3 R143, PT, PT, R143, -0x1, RZ ;  /* 0xffffffff8f8f2810 */ /* 0x000fe20007ffe0ff */
[----:B------:R-:W-:-:S04]  /*1220*/  HFMA2 R137, -RZ, RZ, 0, 0 ;  /* 0x00000000ff897431 */ /* 0x000fc800000001ff */
[----:B------:R-:W-:-:S05]  /*1230*/  @P2 IMAD R143, R143, UR9, RZ ;  /* 0x000000098f8f2c24 */ /* 0x000fca000f8e02ff */
        /* <DEDUP_REMOVED lines=8> */
[----:B-1-3--:R-:W-:Y:S01]  /*12c0*/  FADD.FTZ R144, R145, R150 ;  /* 0x0000009691907221 */ /* 0x00afe20000010000 */
        /* <DEDUP_REMOVED lines=28> */
.L_x_5645:
[----:B------:R-:W-:Y:S05]  /*1490*/  BSYNC.RECONVERGENT B2 ;  /* 0x0000000000027941 */ /* 0x000fea0003800200 */
.L_x_5644:
        /* <DEDUP_REMOVED lines=13> */
.L_x_5647:
[----:B------:R-:W-:Y:S05]  /*1570*/  BSYNC.RECONVERGENT B2 ;  /* 0x0000000000027941 */ /* 0x000fea0003800200 */
.L_x_5646:
        /* <DEDUP_REMOVED lines=13> */
.L_x_5649:
[----:B------:R-:W-:Y:S05]  /*1650*/  BSYNC.RECONVERGENT B2 ;  /* 0x0000000000027941 */ /* 0x000fea0003800200 */
.L_x_5648:
        /* <DEDUP_REMOVED lines=13> */
.L_x_5651:
[----:B------:R-:W-:Y:S05]  /*1730*/  BSYNC.RECONVERGENT B2 ;  /* 0x0000000000027941 */ /* 0x000fea0003800200 */
.L_x_5650:
        /* <DEDUP_REMOVED lines=13> */
.L_x_5653:
[----:B------:R-:W-:Y:S05]  /*1810*/  BSYNC.RECONVERGENT B2 ;  /* 0x0000000000027941 */ /* 0x000fea0003800200 */
.L_x_5652:
        /* <DEDUP_REMOVED lines=13> */
.L_x_5655:
[----:B------:R-:W-:Y:S05]  /*18f0*/  BSYNC.RECONVERGENT B2 ;  /* 0x0000000000027941 */ /* 0x000fea0003800200 */
.L_x_5654:
        /* <DEDUP_REMOVED lines=13> */
.L_x_5657:
[----:B------:R-:W-:Y:S05]  /*19d0*/  BSYNC.RECONVERGENT B2 ;  /* 0x0000000000027941 */ /* 0x000fea0003800200 */
.L_x_5656:
        /* <DEDUP_REMOVED lines=13> */
.L_x_5643:
[----:B------:R-:W1:Y:S01]  /*1ab0*/  @P2 LDC R133, c[0x0][0x40c] ;  /* 0x00010300ff852b82 */ /* 0x000e620000000800 */
[-CC-:B------:R-:W-:Y:S01]  /*1ac0*/  FFMA.FTZ R117, R3, R144.reuse, R145.reuse ;  /* 0x0000009003757223 */ /* 0x180fe20000010091 */
[----:B------:R-:W-:Y:S01]  /*1ad0*/  FFMA.FTZ R118, R6, R144, R145 ;  /* 0x0000009006767223 */ /* 0x000fe20000010091 */
[----:B------:R-:W-:Y:S01]  /*1ae0*/  ISETP.GT.AND P1, PT, R136, RZ, PT ;  /* 0x000000ff8800720c */ /* 0x000fe20003f24270 */
[--C-:B-----5:R-:W-:Y:S02]  /*1af0*/  @P2 HADD2.F32 R135, -RZ, R108.reuse.H0_H0 ;  /* 0x2000006cff872230 */ /* 0x120fe40000004100 */
[----:B------:R-:W-:Y:S01]  /*1b00*/  FADD.FTZ R116, R14, -R117 ;  /* 0x800000750e747221 */ /* 0x000fe20000010000 */
[----:B------:R-:W-:Y:S01]  /*1b10*/  FADD.FTZ R118, R11, -R118 ;  /* 0x800000760b767221 */ /* 0x000fe20000010000 */
[----:B------:R-:W-:Y:S01]  /*1b20*/  @P2 HADD2.F32 R146, -RZ, R108.H1_H1 ;  /* 0x3000006cff922230 */ /* 0x000fe20000004100 */
[----:B------:R-:W2:Y:S01]  /*1b30*/  @P2 LDC R134, c[0x0][0x40c] ;  /* 0x00010300ff862b82 */ /* 0x000ea20000000800 */
[C---:B------:R-:W-:Y:S01]  /*1b40*/  FMUL.FTZ R116, R141.reuse, R116 ;  /* 0x000000748d747220 */ /* 0x040fe20000410000 */
[----:B------:R-:W-:Y:S01]  /*1b50*/  FMUL.FTZ R118, R141, R118 ;  /* 0x000000768d767220 */ /* 0x000fe20000410000 */
[-CC-:B------:R-:W-:Y:S01]  /*1b60*/  FFMA.FTZ R148, R8, R144.reuse, R145.reuse ;  /* 0x0000009008947223 */ /* 0x180fe20000010091 */
[-CC-:B------:R-:W-:Y:S01]  /*1b70*/  FFMA.FTZ R147, R7, R144.reuse, R145.reuse ;  /* 0x0000009007937223 */ /* 0x180fe20000010091 */
[----:B------:R-:W-:Y:S01]  /*1b80*/  FFMA.FTZ R152, R10, R144, R145 ;  /* 0x000000900a987223 */ /* 0x000fe20000010091 */
[----:B------:R-:W-:Y:S01]  /*1b90*/  FSEL R116, R116, RZ, P1 ;  /* 0x000000ff74747208 */ /* 0x000fe20000800000 */
[----:B------:R-:W-:Y:S01]  /*1ba0*/  FADD.FTZ R148, R13, -R148 ;  /* 0x800000940d947221 */ /* 0x000fe20000010000 */
[----:B------:R-:W-:Y:S01]  /*1bb0*/  FSEL R117, R118, RZ, P1 ;  /* 0x000000ff76757208 */ /* 0x000fe20000800000 */
[----:B------:R-:W-:Y:S01]  /*1bc0*/  FADD.FTZ R150, R18, -R147 ;  /* 0x8000009312967221 */ /* 0x000fe20000010000 */
[----:B------:R-:W3:Y:S01]  /*1bd0*/  @P2 LDC R118, c[0x0][0x40c] ;  /* 0x00010300ff762b82 */ /* 0x000ee20000000800 */
[----:B------:R-:W-:Y:S01]  /*1be0*/  FMUL.FTZ R148, R141, R148 ;  /* 0x000000948d947220 */ /* 0x000fe20000410000 */
[----:B------:R-:W-:Y:S01]  /*1bf0*/  FADD.FTZ R152, R15, -R152 ;  /* 0x800000980f987221 */ /* 0x000fe20000010000 */
[----:B------:R-:W-:Y:S01]  /*1c00*/  FMUL.FTZ R150, R141, R150 ;  /* 0x000000968d967220 */ /* 0x000fe20000410000 */
[----:B------:R-:W-:-:S02]  /*1c10*/  @P2 HADD2.F32 R151, -RZ, R109.H0_H0 ;  /* 0x2000006dff972230 */ /* 0x000fc40000004100 */
[----:B-1----:R-:W-:Y:S01]  /*1c20*/  @P2 FMUL.FTZ R133, R116, R133 ;  /* 0x0000008574852220 */ /* 0x002fe20000410000 */
[----:B------:R-:W-:Y:S01]  /*1c30*/  F2FP.F16.F32.PACK_AB R116, R117, R116 ;  /* 0x000000747574723e */ /* 0x000fe200000000ff */
[----:B------:R-:W-:Y:S01]  /*1c40*/  FMUL.FTZ R152, R141, R152 ;  /* 0x000000988d987220 */ /* 0x000fe20000410000 */
[----:B------:R-:W-:Y:S01]  /*1c50*/  FSEL R148, R148, RZ, P1 ;  /* 0x000000ff94947208 */ /* 0x000fe20000800000 */
[-C--:B------:R-:W-:Y:S01]  /*1c60*/  @P2 FMUL.FTZ R119, R28, R133.reuse ;  /* 0x000000851c772220 */ /* 0x080fe20000410000 */
[----:B------:R-:W-:Y:S01]  /*1c70*/  @P2 FFMA.FTZ R104, R135, R133, R104 ;  /* 0x0000008587682223 */ /* 0x000fe20000010068 */
[----:B------:R-:W-:Y:S01]  /*1c80*/  FFMA.FTZ R135, R5, R144, R145 ;  /* 0x0000009005877223 */ /* 0x000fe20000010091 */
[----:B------:R-:W1:Y:S01]  /*1c90*/  @P2 LDC R133, c[0x0][0x40c] ;  /* 0x00010300ff852b82 */ /* 0x000e620000000800 */
[----:B--2---:R-:W-:Y:S01]  /*1ca0*/  @P2 FMUL.FTZ R134, R117, R134 ;  /* 0x0000008675862220 */ /* 0x004fe20000410000 */
[----:B------:R-:W-:Y:S02]  /*1cb0*/  FSEL R150, R150, RZ, P1 ;  /* 0x000000ff96967208 */ /* 0x000fe40000800000 */
[----:B------:R-:W-:Y:S01]  /*1cc0*/  FSEL R149, R152, RZ, P1 ;  /* 0x000000ff98957208 */ /* 0x000fe20000800000 */
[-C--:B------:R-:W-:Y:S01]  /*1cd0*/  @P2 FMUL.FTZ R132, R29, R134.reuse ;  /* 0x000000861d842220 */ /* 0x080fe20000410000 */
[----:B------:R-:W-:Y:S01]  /*1ce0*/  @P2 FFMA.FTZ R105, R146, R134, R105 ;  /* 0x0000008692692223 */ /* 0x000fe20000010069 */
[----:B------:R-:W-:Y:S01]  /*1cf0*/  FADD.FTZ R146, R16, -R135 ;  /* 0x8000008710927221 */ /* 0x000fe20000010000 */
[----:B------:R-:W2:Y:S01]  /*1d00*/  @P2 LDC R117, c[0x0][0x40c] ;  /* 0x00010300ff752b82 */ /* 0x000ea20000000800 */
[----:B------:R-:W-:-:S02]  /*1d10*/  @P2 F2FP.F16.F32.PACK_AB R119, RZ, R119 ;  /* 0x00000077ff77223e */ /* 0x000fc400000000ff */
[----:B------:R-:W-:Y:S01]  /*1d20*/  FMUL.FTZ R146, R141, R146 ;  /* 0x000000928d927220 */ /* 0x000fe20000410000 */
[----:B------:R-:W-:Y:S02]  /*1d30*/  @P2 F2FP.F16.F32.PACK_AB R132, RZ, R132 ;  /* 0x00000084ff84223e */ /* 0x000fe400000000ff */
[----:B------:R-:W-:Y:S02]  /*1d40*/  @P2 PRMT R112, R119, 0x7610, R112 ;  /* 0x0000761077702816 */ /* 0x000fe40000000070 */
[----:B------:R-:W4:Y:S01]  /*1d50*/  @P2 LDC R134, c[0x0][0x40c] ;  /* 0x00010300ff862b82 */ /* 0x000f220000000800 */
[----:B------:R-:W-:Y:S02]  /*1d60*/  FSEL R135, R146, RZ, P1 ;  /* 0x000000ff92877208 */ /* 0x000fe40000800000 */
[----:B------:R-:W-:-:S03]  /*1d70*/  @P2 PRMT R112, R112, 0x5410, R132 ;  /* 0x0000541070702816 */ /* 0x000fc60000000084 */
[----:B---3--:R-:W-:Y:S01]  /*1d80*/  @P2 FMUL.FTZ R147, R135, R118 ;  /* 0x0000007687932220 */ /* 0x008fe20000410000 */
[----:B------:R-:W-:-:S03]  /*1d90*/  F2FP.F16.F32.PACK_AB R118, R149, R150 ;  /* 0x000000969576723e */ /* 0x000fc600000000ff */
[-C--:B------:R-:W-:Y:S01]  /*1da0*/  @P2 FFMA.FTZ R106, R151, R147.reuse, R106 ;  /* 0x00000093976a2223 */ /* 0x080fe2000001006a */
[----:B------:R-:W-:Y:S01]  /*1db0*/  @P2 FMUL.FTZ R147, R30, R147 ;  /* 0x000000931e932220 */ /* 0x000fe20000410000 */
[C---:B--2---:R-:W-:Y:S01]  /*1dc0*/  @P2 FMUL.FTZ R146, R148.reuse, R117 ;  /* 0x0000007594922220 */ /* 0x044fe20000410000 */
[----:B------:R-:W-:Y:S01]  /*1dd0*/  F2FP.F16.F32.PACK_AB R117, R148, R135 ;  /* 0x000000879475723e */ /* 0x000fe200000000ff */
[----:B-1----:R-:W-:Y:S01]  /*1de0*/  @P2 FMUL.FTZ R135, R150, R133 ;  /* 0x0000008596872220 */ /* 0x002fe20000410000 */
[----:B------:R-:W-:Y:S01]  /*1df0*/  @P2 HADD2.F32 R150, -RZ, R109.H1_H1 ;  /* 0x3000006dff962230 */ /* 0x000fe20000004100 */
[----:B------:R-:W1:Y:S01]  /*1e00*/  @P2 LDC R133, c[0x0][0x40c] ;  /* 0x00010300ff852b82 */ /* 0x000e620000000800 */
[----:B------:R-:W-:Y:S01]  /*1e10*/  @P2 F2FP.F16.F32.PACK_AB R147, RZ, R147 ;  /* 0x00000093ff93223e */ /* 0x000fe200000000ff */
[----:B------:R-:W-:Y:S01]  /*1e20*/  @P2 FMUL.FTZ R119, R31, R146 ;  /* 0x000000921f772220 */ /* 0x000fe20000410000 */
[----:B----4-:R-:W-:Y:S01]  /*1e30*/  @P2 FMUL.FTZ R134, R149, R134 ;  /* 0x0000008695862220 */ /* 0x010fe20000410000 */
[----:B------:R-:W-:Y:S01]  /*1e40*/  FFMA.FTZ R149, R9, R144, R145 ;  /* 0x0000009009957223 */ /* 0x000fe20000010091 */
[----:B------:R-:W-:Y:S01]  /*1e50*/  @P2 FFMA.FTZ R107, R150, R146, R107 ;  /* 0x00000092966b2223 */ /* 0x000fe2000001006b */
[----:B------:R-:W-:Y:S01]  /*1e60*/  FFMA.FTZ R146, R12, R144, R145 ;  /* 0x000000900c927223 */ /* 0x000fe20000010091 */
[----:B------:R-:W-:Y:S01]  /*1e70*/  @P2 PRMT R113, R147, 0x7610, R113 ;  /* 0x0000761093712816 */ /* 0x000fe20000000071 */
[----:B------:R-:W-:Y:S01]  /*1e80*/  FADD.FTZ R132, R120, -R149 ;  /* 0x8000009578847221 */ /* 0x000fe20000010000 */
[--C-:B------:R-:W-:Y:S01]  /*1e90*/  @P2 HADD2.F32 R147, -RZ, R110.reuse.H0_H0 ;  /* 0x2000006eff932230 */ /* 0x100fe20000004100 */
[----:B------:R-:W-:Y:S01]  /*1ea0*/  @P2 F2FP.F16.F32.PACK_AB R119, RZ, R119 ;  /* 0x00000077ff77223e */ /* 0x000fe200000000ff */
[----:B------:R-:W-:Y:S01]  /*1eb0*/  FADD.FTZ R146, R17, -R146 ;  /* 0x8000009211927221 */ /* 0x000fe20000010000 */
[----:B------:R-:W-:Y:S01]  /*1ec0*/  FMUL.FTZ R148, R141, R132 ;  /* 0x000000848d947220 */ /* 0x000fe20000410000 */
[-C--:B------:R-:W-:Y:S01]  /*1ed0*/  @P2 FMUL.FTZ R132, R32, R135.reuse ;  /* 0x0000008720842220 */ /* 0x080fe20000410000 */
[----:B------:R-:W-:Y:S01]  /*1ee0*/  @P2 PRMT R113, R113, 0x5410, R119 ;  /* 0x0000541071712816 */ /* 0x000fe20000000077 */
[----:B------:R-:W-:Y:S01]  /*1ef0*/  @P2 FFMA.FTZ R100, R147, R135, R100 ;  /* 0x0000008793642223 */ /* 0x000fe20000010064 */
[----:B------:R-:W-:Y:S01]  /*1f00*/  @P2 FMUL.FTZ R119, R33, R134 ;  /* 0x0000008621772220 */ /* 0x000fe20000410000 */
[----:B------:R-:W-:Y:S01]  /*1f10*/  FSEL R148, R148, RZ, P1 ;  /* 0x000000ff94947208 */ /* 0x000fe20000800000 */
[----:B------:R-:W-:Y:S01]  /*1f20*/  FMUL.FTZ R146, R141, R146 ;  /* 0x000000928d927220 */ /* 0x000fe20000410000 */
[----:B------:R-:W-:Y:S01]  /*1f30*/  @P2 F2FP.F16.F32.PACK_AB R132, RZ, R132 ;  /* 0x00000084ff84223e */ /* 0x000fe200000000ff */
[----:B------:R-:W-:-:S02]  /*1f40*/  @P2 HADD2.F32 R150, -RZ, R110.H1_H1 ;  /* 0x3000006eff962230 */ /* 0x000fc40000004100 */
[----:B------:R-:W-:Y:S02]  /*1f50*/  @P2 HADD2.F32 R149, -RZ, R111.H0_H0 ;  /* 0x2000006fff952230 */ /* 0x000fe40000004100 */
[----:B-1----:R-:W-:Y:S01]  /*1f60*/  @P2 FMUL.FTZ R133, R148, R133 ;  /* 0x0000008594852220 */ /* 0x002fe20000410000 */
[----:B------:R-:W-:Y:S01]  /*1f70*/  @P2 PRMT R114, R132, 0x7610, R114 ;  /* 0x0000761084722816 */ /* 0x000fe20000000072 */
[----:B------:R-:W-:Y:S01]  /*1f80*/  @P2 FFMA.FTZ R101, R150, R134, R101 ;  /* 0x0000008696652223 */ /* 0x000fe20000010065 */
[----:B------:R-:W-:Y:S01]  /*1f90*/  @P2 F2FP.F16.F32.PACK_AB R132, RZ, R119 ;  /* 0x00000077ff84223e */ /* 0x000fe200000000ff */
[-C--:B------:R-:W-:Y:S01]  /*1fa0*/  @P2 FMUL.FTZ R135, R34, R133.reuse ;  /* 0x0000008522872220 */ /* 0x080fe20000410000 */
[----:B------:R-:W-:Y:S01]  /*1fb0*/  FSEL R147, R146, RZ, P1 ;  /* 0x000000ff92937208 */ /* 0x000fe20000800000 */
[----:B------:R-:W-:Y:S01]  /*1fc0*/  @P2 FFMA.FTZ R102, R149, R133, R102 ;  /* 0x0000008595662223 */ /* 0x000fe20000010066 */
[----:B------:R-:W-:Y:S02]  /*1fd0*/  @P2 PRMT R114, R114, 0x5410, R132 ;  /* 0x0000541072722816 */ /* 0x000fe40000000084 */
[----:B------:R-:W-:-:S02]  /*1fe0*/  @P2 F2FP.F16.F32.PACK_AB R135, RZ, R135 ;  /* 0x00000087ff87223e */ /* 0x000fc400000000ff */
[----:B------:R-:W-:Y:S02]  /*1ff0*/  F2FP.F16.F32.PACK_AB R119, R147, R148 ;  /* 0x000000949377723e */ /* 0x000fe400000000ff */
        /* <DEDUP_REMOVED lines=9> */
.L_x_5642:
[----:B------:R-:W-:Y:S02]  /*2090*/  MOV R154, UR22 ;  /* 0x00000016009a7c02 */ /* 0x000fe40008000f00 */
[----:B------:R-:W-:Y:S02]  /*20a0*/  MOV R155, UR23 ;  /* 0x00000017009b7c02 */ /* 0x000fe40008000f00 */
[----:B------:R-:W-:-:S04]  /*20b0*/  ISETP.NE.U32.AND P1, PT, R154, RZ, PT ;  /* 0x000000ff9a00720c */ /* 0x000fc80003f25070 */
[----:B------:R-:W-:-:S13]  /*20c0*/  ISETP.NE.AND.EX P1, PT, R155, RZ, PT, P1 ;  /* 0x000000ff9b00720c */ /* 0x000fda0003f25310 */
[----:B------:R-:W-:Y:S05]  /*20d0*/  @P1 BRA `(.L_x_5659) ;  /* 0x0000000400681947 */ /* 0x000fea0003800000 */
[----:B------:R-:W-:Y:S01]  /*20e0*/  ISETP.GT.AND P1, PT, R136, RZ, PT ;  /* 0x000000ff8800720c */ /* 0x000fe20003f24270 */
[----:B------:R-:W-:Y:S01]  /*20f0*/  HADD2.F32 R156, -RZ, R24.H0_H0 ;  /* 0x20000018ff9c7230 */ /* 0x000fe20000004100 */
[----:B------:R-:W1:Y:S01]  /*2100*/  @P2 LDC R149, c[0x0][0x40c] ;  /* 0x00010300ff952b82 */ /* 0x000e620000000800 */
[----:B------:R-:W-:Y:S02]  /*2110*/  HADD2.F32 R146, -RZ, R26.H0_H0 ;  /* 0x2000001aff927230 */ /* 0x000fe40000004100 */
[----:B------:R-:W-:Y:S02]  /*2120*/  HADD2.F32 R152, -RZ, R24.H1_H1 ;  /* 0x30000018ff987230 */ /* 0x000fe40000004100 */
[--C-:B------:R-:W-:Y:S02]  /*2130*/  HADD2.F32 R148, -RZ, R25.reuse.H1_H1 ;  /* 0x30000019ff947230 */ /* 0x100fe40000004100 */
[----:B------:R-:W-:Y:S01]  /*2140*/  HADD2.F32 R150, -RZ, R25.H0_H0 ;  /* 0x20000019ff967230 */ /* 0x000fe20000004100 */
[----:B------:R-:W2:Y:S01]  /*2150*/  @P2 LDC R153, c[0x0][0x40c] ;  /* 0x00010300ff992b82 */ /* 0x000ea20000000800 */
[----:B------:R-:W-:-:S02]  /*2160*/  HADD2.F32 R134, -RZ, R26.H1_H1 ;  /* 0x3000001aff867230 */ /* 0x000fc40000004100 */
[-CC-:B------:R-:W-:Y:S01]  /*2170*/  @P1 FFMA.FTZ R133, R3, R144.reuse, R145.reuse ;  /* 0x0000009003851223 */ /* 0x180fe20000010091 */
[-CC-:B------:R-:W-:Y:S01]  /*2180*/  @P1 FFMA.FTZ R132, R6, R144.reuse, R145.reuse ;  /* 0x0000009006841223 */ /* 0x180fe20000010091 */
[-C--:B------:R-:W-:Y:S02]  /*2190*/  @P1 FFMA.FTZ R147, R5, R144.reuse, R145 ;  /* 0x0000009005931223 */ /* 0x080fe40000010091 */
[----:B------:R-:W-:Y:S01]  /*21a0*/  @P1 FADD.FTZ R133, R14, -R133 ;  /* 0x800000850e851221 */ /* 0x000fe20000010000 */
[----:B------:R-:W-:Y:S01]  /*21b0*/  @P1 FADD.FTZ R135, R11, -R132 ;  /* 0x800000840b871221 */ /* 0x000fe20000010000 */
[-C--:B------:R-:W-:Y:S01]  /*21c0*/  @P1 FFMA.FTZ R132, R8, R144.reuse, R145 ;  /* 0x0000009008841223 */ /* 0x080fe20000010091 */
[----:B------:R-:W-:Y:S01]  /*21d0*/  @P1 FADD.FTZ R147, R16, -R147 ;  /* 0x8000009310931221 */ /* 0x000fe20000010000 */
[----:B------:R-:W-:Y:S01]  /*21e0*/  @P1 FFMA.FTZ R156, R141, R133, R156 ;  /* 0x000000858d9c1223 */ /* 0x000fe2000001009c */
[----:B------:R-:W-:Y:S01]  /*21f0*/  @P1 FFMA.FTZ R133, R7, R144, R145 ;  /* 0x0000009007851223 */ /* 0x000fe20000010091 */
[----:B------:R-:W-:Y:S01]  /*2200*/  @P1 FADD.FTZ R132, R13, -R132 ;  /* 0x800000840d841221 */ /* 0x000fe20000010000 */
[C---:B------:R-:W-:Y:S01]  /*2210*/  @P1 FFMA.FTZ R152, R141.reuse, R135, R152 ;  /* 0x000000878d981223 */ /* 0x040fe20000010098 */
[C---:B------:R-:W-:Y:S01]  /*2220*/  @P1 FFMA.FTZ R150, R141.reuse, R147, R150 ;  /* 0x000000938d961223 */ /* 0x040fe20000010096 */
[----:B------:R-:W-:Y:S01]  /*2230*/  @P1 FADD.FTZ R133, R18, -R133 ;  /* 0x8000008512851221 */ /* 0x000fe20000010000 */
[----:B------:R-:W3:Y:S01]  /*2240*/  @P2 LDC R135, c[0x0][0x40c] ;  /* 0x00010300ff872b82 */ /* 0x000ee20000000800 */
[C---:B------:R-:W-:Y:S01]  /*2250*/  @P1 FFMA.FTZ R148, R141.reuse, R132, R148 ;  /* 0x000000848d941223 */ /* 0x040fe20000010094 */
[-CC-:B------:R-:W-:Y:S01]  /*2260*/  @P1 FFMA.FTZ R132, R10, R144.reuse, R145.reuse ;  /* 0x000000900a841223 */ /* 0x180fe20000010091 */
[----:B------:R-:W-:Y:S01]  /*2270*/  @P1 FFMA.FTZ R146, R141, R133, R146 ;  /* 0x000000858d921223 */ /* 0x000fe20000010092 */
[----:B------:R-:W-:-:S02]  /*2280*/  @P1 FFMA.FTZ R147, R9, R144, R145 ;  /* 0x0000009009931223 */ /* 0x000fc40000010091 */
[----:B------:R-:W-:Y:S02]  /*2290*/  @P1 FADD.FTZ R132, R15, -R132 ;  /* 0x800000840f841221 */ /* 0x000fe40000010000 */
[----:B------:R-:W4:Y:S01]  /*22a0*/  @P2 LDC R133, c[0x0][0x40c] ;  /* 0x00010300ff852b82 */ /* 0x000f220000000800 */
[----:B------:R-:W-:Y:S01]  /*22b0*/  @P1 FADD.FTZ R147, R120, -R147 ;  /* 0x8000009378931221 */ /* 0x000fe20000010000 */
[----:B------:R-:W-:Y:S01]  /*22c0*/  @P1 FFMA.FTZ R134, R141, R132, R134 ;  /* 0x000000848d861223 */ /* 0x000fe20000010086 */
[----:B------:R-:W-:-:S05]  /*22d0*/  HADD2.F32 R132, -RZ, R27.H0_H0 ;  /* 0x2000001bff847230 */ /* 0x000fca0000004100 */
[----:B------:R-:W-:Y:S01]  /*22e0*/  @P1 FFMA.FTZ R132, R141, R147, R132 ;  /* 0x000000938d841223 */ /* 0x000fe20000010084 */
[--C-:B-----5:R-:W-:Y:S01]  /*22f0*/  @P2 HADD2.F32 R147, -RZ, R108.reuse.H0_H0 ;  /* 0x2000006cff932230 */ /* 0x120fe20000004100 */
[----:B------:R-:W0:Y:S01]  /*2300*/  @P2 LDC R151, c[0x0][0x40c] ;  /* 0x00010300ff972b82 */ /* 0x000e220000000800 */
[----:B---3--:R-:W-:Y:S01]  /*2310*/  @P2 FMUL.FTZ R152, R152, R135 ;  /* 0x0000008798982220 */ /* 0x008fe20000410000 */
[----:B-1----:R-:W-:Y:S01]  /*2320*/  @P2 FMUL.FTZ R135, R150, R149 ;  /* 0x0000009596872220 */ /* 0x002fe20000410000 */
[----:B------:R-:W-:-:S05]  /*2330*/  @P2 HADD2.F32 R150, -RZ, R108.H1_H1 ;  /* 0x3000006cff962230 */ /* 0x000fca0000004100 */
[----:B------:R-:W1:Y:S01]  /*2340*/  @P2 LDC R149, c[0x0][0x40c] ;  /* 0x00010300ff952b82 */ /* 0x000e620000000800 */
[-C--:B------:R-:W-:Y:S01]  /*2350*/  @P2 FFMA.FTZ R105, R150, R152.reuse, R105 ;  /* 0x0000009896692223 */ /* 0x080fe20000010069 */
[----:B----4-:R-:W-:Y:S01]  /*2360*/  @P2 FMUL.FTZ R133, R156, R133 ;  /* 0x000000859c852220 */ /* 0x010fe20000410000 */
[--C-:B------:R-:W-:Y:S02]  /*2370*/  @P2 HADD2.F32 R150, -RZ, R109.reuse.H1_H1 ;  /* 0x3000006dff962230 */ /* 0x100fe40000004100 */
[----:B------:R-:W-:Y:S01]  /*2380*/  @P2 FMUL.FTZ R152, R29, R152 ;  /* 0x000000981d982220 */ /* 0x000fe20000410000 */
[-C--:B------:R-:W-:Y:S01]  /*2390*/  @P2 FFMA.FTZ R104, R147, R133.reuse, R104 ;  /* 0x0000008593682223 */ /* 0x080fe20000010068 */
[----:B------:R-:W-:Y:S02]  /*23a0*/  @P2 HADD2.F32 R147, -RZ, R109.H0_H0 ;  /* 0x2000006dff932230 */ /* 0x000fe40000004100 */
[----:B------:R-:W-:Y:S01]  /*23b0*/  @P2 FMUL.FTZ R133, R28, R133 ;  /* 0x000000851c852220 */ /* 0x000fe20000410000 */
[----:B------:R-:W-:-:S02]  /*23c0*/  @P2 F2FP.F16.F32.PACK_AB R152, RZ, R152 ;  /* 0x00000098ff98223e */ /* 0x000fc400000000ff */
[-C--:B------:R-:W-:Y:S01]  /*23d0*/  @P2 FFMA.FTZ R106, R147, R135.reuse, R106 ;  /* 0x00000087936a2223 */ /* 0x080fe2000001006a */
[----:B------:R-:W-:Y:S01]  /*23e0*/  @P2 FMUL.FTZ R135, R30, R135 ;  /* 0x000000871e872220 */ /* 0x000fe20000410000 */
[----:B------:R-:W3:Y:S01]  /*23f0*/  @P2 LDC R147, c[0x0][0x40c] ;  /* 0x00010300ff932b82 */ /* 0x000ee20000000800 */
[----:B------:R-:W-:Y:S01]  /*2400*/  @P2 F2FP.F16.F32.PACK_AB R133, RZ, R133 ;  /* 0x00000085ff85223e */ /* 0x000fe200000000ff */
[----:B0-----:R-:W-:Y:S02]  /*2410*/  @P2 FMUL.FTZ R134, R134, R151 ;  /* 0x0000009786862220 */ /* 0x001fe40000410000 */
[----:B------:R-:W-:Y:S02]  /*2420*/  @P2 F2FP.F16.F32.PACK_AB R135, RZ, R135 ;  /* 0x00000087ff87223e */ /* 0x000fe400000000ff */
[----:B------:R-:W-:Y:S01]  /*2430*/  @P2 PRMT R112, R133, 0x7610, R112 ;  /* 0x0000761085702816 */ /* 0x000fe20000000070 */
[----:B-1----:R-:W-:Y:S01]  /*2440*/  @P2 FMUL.FTZ R148, R148, R149 ;  /* 0x0000009594942220 */ /* 0x002fe20000410000 */
[----:B------:R-:W-:Y:S01]  /*2450*/  @P2 PRMT R113, R135, 0x7610, R113 ;  /* 0x0000761087712816 */ /* 0x000fe20000000071 */
[----:B--2---:R-:W-:Y:S01]  /*2460*/  @P2 FMUL.FTZ R135, R132, R153 ;  /* 0x0000009984872220 */ /* 0x004fe20000410000 */
[----:B------:R-:W-:Y:S01]  /*2470*/  @P2 PRMT R112, R112, 0x5410, R152 ;  /* 0x0000541070702816 */ /* 0x000fe20000000098 */
[-C--:B------:R-:W-:Y:S01]  /*2480*/  @P2 FFMA.FTZ R107, R150, R148.reuse, R107 ;  /* 0x00000094966b2223 */ /* 0x080fe2000001006b */
[----:B------:R-:W-:-:S05]  /*2490*/  @P2 FMUL.FTZ R148, R31, R148 ;  /* 0x000000941f942220 */ /* 0x000fca0000410000 */
[----:B------:R-:W-:-:S04]  /*24a0*/  @P2 F2FP.F16.F32.PACK_AB R148, RZ, R148 ;  /* 0x00000094ff94223e */ /* 0x000fc800000000ff */
[----:B------:R-:W-:Y:S01]  /*24b0*/  @P2 PRMT R113, R113, 0x5410, R148 ;  /* 0x0000541071712816 */ /* 0x000fe20000000094 */
[--C-:B------:R-:W-:Y:S02]  /*24c0*/  @P2 HADD2.F32 R148, -RZ, R110.reuse.H1_H1 ;  /* 0x3000006eff942230 */ /* 0x100fe40000004100 */
[----:B---3--:R-:W-:Y:S01]  /*24d0*/  @P2 FMUL.FTZ R133, R146, R147 ;  /* 0x0000009392852220 */ /* 0x008fe20000410000 */
[----:B------:R-:W-:Y:S02]  /*24e0*/  @P2 HADD2.F32 R147, -RZ, R110.H0_H0 ;  /* 0x2000006eff932230 */ /* 0x000fe40000004100 */
[----:B------:R-:W-:Y:S01]  /*24f0*/  @P2 FMUL.FTZ R146, R34, R135 ;  /* 0x0000008722922220 */ /* 0x000fe20000410000 */
[-C--:B------:R-:W-:Y:S01]  /*2500*/  @P2 FFMA.FTZ R101, R148, R134.reuse, R101 ;  /* 0x0000008694652223 */ /* 0x080fe20000010065 */
[-C--:B------:R-:W-:Y:S01]  /*2510*/  @P2 FMUL.FTZ R132, R32, R133.reuse ;  /* 0x0000008520842220 */ /* 0x080fe20000410000 */
[----:B------:R-:W-:Y:S01]  /*2520*/  @P2 FFMA.FTZ R100, R147, R133, R100 ;  /* 0x0000008593642223 */ /* 0x000fe20000010064 */
[----:B------:R-:W-:Y:S01]  /*2530*/  @P2 FMUL.FTZ R133, R33, R134 ;  /* 0x0000008621852220 */ /* 0x000fe20000410000 */
[----:B------:R-:W-:-:S02]  /*2540*/  @P2 HADD2.F32 R147, -RZ, R111.H0_H0 ;  /* 0x2000006fff932230 */ /* 0x000fc40000004100 */
[----:B------:R-:W-:Y:S02]  /*2550*/  @P2 F2FP.F16.F32.PACK_AB R132, RZ, R132 ;  /* 0x00000084ff84223e */ /* 0x000fe400000000ff */
[----:B------:R-:W-:Y:S02]  /*2560*/  @P2 F2FP.F16.F32.PACK_AB R146, RZ, R146 ;  /* 0x00000092ff92223e */ /* 0x000fe400000000ff */
[----:B------:R-:W-:Y:S01]  /*2570*/  @P2 F2FP.F16.F32.PACK_AB R133, RZ, R133 ;  /* 0x00000085ff85223e */ /* 0x000fe200000000ff */
[----:B------:R-:W-:Y:S01]  /*2580*/  @P2 FFMA.FTZ R102, R147, R135, R102 ;  /* 0x0000008793662223 */ /* 0x000fe20000010066 */
[----:B------:R-:W-:Y:S02]  /*2590*/  @P2 PRMT R114, R132, 0x7610, R114 ;  /* 0x0000761084722816 */ /* 0x000fe40000000072 */
[----:B------:R-:W-:Y:S02]  /*25a0*/  @P2 PRMT R115, R146, 0x7610, R115 ;  /* 0x0000761092732816 */ /* 0x000fe40000000073 */
        /* <DEDUP_REMOVED lines=13> */
.L_x_5659:
[----:B------:R-:W-:Y:S01]  /*2680*/  ISETP.GT.AND P1, PT, R136, RZ, PT ;  /* 0x000000ff8800720c */ /* 0x000fe20003f24270 */
[-C--:B------:R-:W-:Y:S01]  /*2690*/  @P3 FFMA.FTZ R117, R3, R144.reuse, R145 ;  /* 0x0000009003753223 */ /* 0x080fe20000010091 */
[--C-:B------:R-:W-:Y:S01]  /*26a0*/  HADD2.F32 R150, -RZ, R24.reuse.H0_H0 ;  /* 0x20000018ff967230 */ /* 0x100fe20000004100 */
[----:B------:R-:W1:Y:S01]  /*26b0*/  @P2 LDC R133, c[0x0][0x40c] ;  /* 0x00010300ff852b82 */ /* 0x000e620000000800 */
[----:B------:R-:W-:Y:S02]  /*26c0*/  HADD2.F32 R116, -RZ, R24.H1_H1 ;  /* 0x30000018ff747230 */ /* 0x000fe40000004100 */
[----:B------:R-:W-:Y:S01]  /*26d0*/  @P3 FADD.FTZ R117, R14, -R117 ;  /* 0x800000750e753221 */ /* 0x000fe20000010000 */
[--C-:B------:R-:W-:Y:S02]  /*26e0*/  HADD2.F32 R148, -RZ, R25.reuse.H0_H0 ;  /* 0x20000019ff947230 */ /* 0x100fe40000004100 */
[----:B------:R-:W-:Y:S02]  /*26f0*/  HADD2.F32 R146, -RZ, R25.H1_H1 ;  /* 0x30000019ff927230 */ /* 0x000fe40000004100 */
[----:B------:R-:W-:Y:S01]  /*2700*/  @P3 FFMA.FTZ R150, R141, R117, R150 ;  /* 0x000000758d963223 */ /* 0x000fe20000010096 */
[----:B-----5:R-:W-:Y:S01]  /*2710*/  @P2 HADD2.F32 R156, -RZ, R109.H1_H1 ;  /* 0x3000006dff9c2230 */ /* 0x020fe20000004100 */
[----:B------:R-:W2:Y:S01]  /*2720*/  @P2 LDC R117, c[0x0][0x40c] ;  /* 0x00010300ff752b82 */ /* 0x000ea20000000800 */
[-CC-:B------:R-:W-:Y:S01]  /*2730*/  @P1 FFMA.FTZ R132, R8, R144.reuse, R145.reuse ;  /* 0x0000009008841223 */ /* 0x180fe20000010091 */
[-CC-:B------:R-:W-:Y:S01]  /*2740*/  @P1 FFMA.FTZ R147, R7, R144.reuse, R145.reuse ;  /* 0x0000009007931223 */ /* 0x180fe20000010091 */
[-CC-:B------:R-:W-:Y:S01]  /*2750*/  @P1 FFMA.FTZ R118, R6, R144.reuse, R145.reuse ;  /* 0x0000009006761223 */ /* 0x180fe20000010091 */
[-C--:B------:R-:W-:Y:S01]  /*2760*/  @P1 FFMA.FTZ R134, R10, R144.reuse, R145 ;  /* 0x000000900a861223 */ /* 0x080fe20000010091 */
[----:B------:R-:W-:Y:S01]  /*2770*/  @P1 FADD.FTZ R135, R13, -R132 ;  /* 0x800000840d871221 */ /* 0x000fe20000010000 */
[----:B------:R-:W-:Y:S01]  /*2780*/  @P1 FADD.FTZ R132, R18, -R147 ;  /* 0x8000009312841221 */ /* 0x000fe20000010000 */
[----:B------:R-:W-:Y:S01]  /*2790*/  @P1 FADD.FTZ R119, R11, -R118 ;  /* 0x800000760b771221 */ /* 0x000fe20000010000 */
[----:B------:R-:W3:Y:S01]  /*27a0*/  @P2 LDC R147, c[0x0][0x40c] ;  /* 0x00010300ff932b82 */ /* 0x000ee20000000800 */
[----:B------:R-:W-:Y:S01]  /*27b0*/  @P1 FFMA.FTZ R146, R141, R135, R146 ;  /* 0x000000878d921223 */ /* 0x000fe20000010092 */
[----:B------:R-:W-:Y:S01]  /*27c0*/  @P1 FADD.FTZ R134, R15, -R134 ;  /* 0x800000860f861221 */ /* 0x000fe20000010000 */
[----:B------:R-:W-:Y:S01]  /*27d0*/  @P1 FFMA.FTZ R116, R141, R119, R116 ;  /* 0x000000778d741223 */ /* 0x000fe20000010074 */
[-CC-:B------:R-:W-:Y:S01]  /*27e0*/  @P1 FFMA.FTZ R119, R5, R144.reuse, R145.reuse ;  /* 0x0000009005771223 */ /* 0x180fe20000010091 */
[----:B------:R-:W-:-:S02]  /*27f0*/  @P1 FFMA.FTZ R135, R9, R144, R145 ;  /* 0x0000009009871223 */ /* 0x000fc40000010091 */
[----:B-1----:R-:W-:Y:S01]  /*2800*/  @P2 FMUL.FTZ R152, R116, R133 ;  /* 0x0000008574982220 */ /* 0x002fe20000410000 */
[----:B------:R-:W1:Y:S01]  /*2810*/  @P2 LDC R149, c[0x0][0x40c] ;  /* 0x00010300ff952b82 */ /* 0x000e620000000800 */
[----:B------:R-:W-:Y:S01]  /*2820*/  @P1 FADD.FTZ R118, R16, -R119 ;  /* 0x8000007710761221 */ /* 0x000fe20000010000 */
[----:B------:R-:W-:Y:S02]  /*2830*/  HADD2.F32 R119, -RZ, R26.H0_H0 ;  /* 0x2000001aff777230 */ /* 0x000fe40000004100 */
[----:B------:R-:W-:Y:S01]  /*2840*/  @P1 FADD.FTZ R135, R120, -R135 ;  /* 0x8000008778871221 */ /* 0x000fe20000010000 */
[----:B------:R-:W-:Y:S02]  /*2850*/  @P2 HADD2.F32 R133, -RZ, R108.H0_H0 ;  /* 0x2000006cff852230 */ /* 0x000fe40000004100 */
[C---:B------:R-:W-:Y:S01]  /*2860*/  @P1 FFMA.FTZ R148, R141.reuse, R118, R148 ;  /* 0x000000768d941223 */ /* 0x040fe20000010094 */
[----:B------:R-:W-:Y:S02]  /*2870*/  HADD2.F32 R118, -RZ, R26.H1_H1 ;  /* 0x3000001aff767230 */ /* 0x000fe40000004100 */
[----:B------:R-:W-:Y:S01]  /*2880*/  @P1 FFMA.FTZ R119, R141, R132, R119 ;  /* 0x000000848d771223 */ /* 0x000fe20000010077 */
[----:B------:R-:W-:-:S02]  /*2890*/  HADD2.F32 R132, -RZ, R27.H0_H0 ;  /* 0x2000001bff847230 */ /* 0x000fc40000004100 */
[----:B--2---:R-:W-:Y:S01]  /*28a0*/  @P2 FMUL.FTZ R117, R150, R117 ;  /* 0x0000007596752220 */ /* 0x004fe20000410000 */
[----:B------:R-:W2:Y:S01]  /*28b0*/  @P2 LDC R151, c[0x0][0x40c] ;  /* 0x00010300ff972b82 */ /* 0x000ea20000000800 */
[----:B------:R-:W-:Y:S01]  /*28c0*/  @P1 FFMA.FTZ R118, R141, R134, R118 ;  /* 0x000000868d761223 */ /* 0x000fe20000010076 */
[----:B------:R-:W-:Y:S02]  /*28d0*/  @P2 HADD2.F32 R134, -RZ, R108.H1_H1 ;  /* 0x3000006cff862230 */ /* 0x000fe40000004100 */
[----:B------:R-:W-:Y:S01]  /*28e0*/  @P2 FFMA.FTZ R104, R133, R117, R104 ;  /* 0x0000007585682223 */ /* 0x000fe20000010068 */
[----:B------:R-:W-:Y:S01]  /*28f0*/  @P1 FFMA.FTZ R132, R141, R135, R132 ;  /* 0x000000878d841223 */ /* 0x000fe20000010084 */
[----:B------:R-:W-:Y:S01]  /*2900*/  @P2 FMUL.FTZ R133, R28, R117 ;  /* 0x000000751c852220 */ /* 0x000fe20000410000 */
[-C--:B------:R-:W-:Y:S01]  /*2910*/  @P2 FMUL.FTZ R135, R29, R152.reuse ;  /* 0x000000981d872220 */ /* 0x080fe20000410000 */
[----:B------:R-:W-:Y:S01]  /*2920*/  @P2 FFMA.FTZ R105, R134, R152, R105 ;  /* 0x0000009886692223 */ /* 0x000fe20000010069 */
[----:B------:R-:W4:Y:S01]  /*2930*/  @P2 LDC R158, c[0x0][0x40c] ;  /* 0x00010300ff9e2b82 */ /* 0x000f220000000800 */
[----:B---3--:R-:W-:Y:S01]  /*2940*/  @P2 FMUL.FTZ R117, R148, R147 ;  /* 0x0000009394752220 */ /* 0x008fe20000410000 */
[----:B------:R-:W-:-:S02]  /*2950*/  @P2 HADD2.F32 R147, -RZ, R109.H0_H0 ;  /* 0x2000006dff932230 */ /* 0x000fc40000004100 */
[----:B------:R-:W-:Y:S01]  /*2960*/  @P1 FFMA.FTZ R134, R12, R144, R145 ;  /* 0x000000900c861223 */ /* 0x000fe20000010091 */
[----:B------:R-:W-:Y:S01]  /*2970*/  @P2 F2FP.F16.F32.PACK_AB R133, RZ, R133 ;  /* 0x00000085ff85223e */ /* 0x000fe200000000ff */
[----:B-1----:R-:W-:Y:S01]  /*2980*/  @P2 FMUL.FTZ R152, R146, R149 ;  /* 0x0000009592982220 */ /* 0x002fe20000410000 */
[----:B------:R-:W-:Y:S01]  /*2990*/  @P2 FFMA.FTZ R106, R147, R117, R106 ;  /* 0x00000075936a2223 */ /* 0x000fe2000001006a */
[----:B------:R-:W1:Y:S01]  /*29a0*/  @P2 LDC R149, c[0x0][0x40c] ;  /* 0x00010300ff952b82 */ /* 0x000e620000000800 */
[----:B------:R-:W-:Y:S01]  /*29b0*/  @P1 FADD.FTZ R153, R17, -R134 ;  /* 0x8000008611991221 */ /* 0x000fe20000010000 */
[----:B------:R-:W-:Y:S02]  /*29c0*/  HADD2.F32 R134, -RZ, R27.H1_H1 ;  /* 0x3000001bff867230 */ /* 0x000fe40000004100 */
[-C--:B------:R-:W-:Y:S01]  /*29d0*/  @P2 FFMA.FTZ R107, R156, R152.reuse, R107 ;  /* 0x000000989c6b2223 */ /* 0x080fe2000001006b */
[----:B------:R-:W-:Y:S01]  /*29e0*/  @P2 FMUL.FTZ R152, R31, R152 ;  /* 0x000000981f982220 */ /* 0x000fe20000410000 */
[----:B------:R-:W-:Y:S01]  /*29f0*/  @P2 F2FP.F16.F32.PACK_AB R135, RZ, R135 ;  /* 0x00000087ff87223e */ /* 0x000fe200000000ff */
[----:B------:R-:W-:Y:S01]  /*2a00*/  @P1 FFMA.FTZ R134, R141, R153, R134 ;  /* 0x000000998d861223 */ /* 0x000fe20000010086 */
[----:B------:R-:W3:Y:S01]  /*2a10*/  @P2 LDC R147, c[0x0][0x40c] ;  /* 0x00010300ff932b82 */ /* 0x000ee20000000800 */
[C---:B--2---:R-:W-:Y:S01]  /*2a20*/  @P2 FMUL.FTZ R156, R118.reuse, R151 ;  /* 0x00000097769c2220 */ /* 0x044fe20000410000 */
[----:B------:R-:W-:Y:S01]  /*2a30*/  @P2 HADD2.F32 R151, -RZ, R110.H0_H0 ;  /* 0x2000006eff972230 */ /* 0x000fe20000004100 */
[----:B------:R-:W-:-:S02]  /*2a40*/  F2FP.F16.F32.PACK_AB R118, R118, R119 ;  /* 0x000000777676723e */ /* 0x000fc400000000ff */
[----:B------:R-:W-:Y:S02]  /*2a50*/  @P2 F2FP.F16.F32.PACK_AB R152, RZ, R152 ;  /* 0x00000098ff98223e */ /* 0x000fe400000000ff */
[----:B------:R-:W-:Y:S01]  /*2a60*/  @P2 PRMT R112, R133, 0x7610, R112 ;  /* 0x0000761085702816 */ /* 0x000fe20000000070 */
[----:B----4-:R-:W-:Y:S01]  /*2a70*/  @P2 FMUL.FTZ R153, R119, R158 ;  /* 0x0000009e77992220 */ /* 0x010fe20000410000 */
[--C-:B------:R-:W-:Y:S01]  /*2a80*/  @P2 HADD2.F32 R119, -RZ, R111.reuse.H0_H0 ;  /* 0x2000006fff772230 */ /* 0x100fe20000004100 */
[----:B------:R-:W-:Y:S01]  /*2a90*/  F2FP.F16.F32.PACK_AB R116, R116, R150 ;  /* 0x000000967474723e */ /* 0x000fe200000000ff */
[----:B------:R-:W-:Y:S02]  /*2aa0*/  @P2 HADD2.F32 R158, -RZ, R110.H1_H1 ;  /* 0x3000006eff9e2230 */ /* 0x000fe40000004100 */
[----:B------:R-:W-:Y:S01]  /*2ab0*/  @P2 FFMA.FTZ R100, R151, R153, R100 ;  /* 0x0000009997642223 */ /* 0x000fe20000010064 */
[----:B------:R-:W-:Y:S01]  /*2ac0*/  @P2 FMUL.FTZ R151, R30, R117 ;  /* 0x000000751e972220 */ /* 0x000fe20000410000 */
[----:B------:R-:W-:Y:S01]  /*2ad0*/  F2FP.F16.F32.PACK_AB R117, R146, R148 ;  /* 0x000000949275723e */ /* 0x000fe200000000ff */
[----:B------:R-:W-:Y:S01]  /*2ae0*/  @P2 FMUL.FTZ R153, R32, R153 ;  /* 0x0000009920992220 */ /* 0x000fe20000410000 */
[----:B-1----:R-:W-:Y:S01]  /*2af0*/  @P2 FMUL.FTZ R149, R132, R149 ;  /* 0x0000009584952220 */ /* 0x002fe20000410000 */
[-C--:B------:R-:W-:Y:S01]  /*2b00*/  @P2 FFMA.FTZ R101, R158, R156.reuse, R101 ;  /* 0x0000009c9e652223 */ /* 0x080fe20000010065 */
[----:B------:R-:W-:Y:S01]  /*2b10*/  @P2 FMUL.FTZ R156, R33, R156 ;  /* 0x0000009c219c2220 */ /* 0x000fe20000410000 */
[----:B------:R-:W-:Y:S01]  /*2b20*/  @P2 F2FP.F16.F32.PACK_AB R151, RZ, R151 ;  /* 0x00000097ff97223e */ /* 0x000fe200000000ff */
[-C--:B------:R-:W-:Y:S01]  /*2b30*/  @P2 FFMA.FTZ R102, R119, R149.reuse, R102 ;  /* 0x0000009577662223 */ /* 0x080fe20000010066 */
[----:B------:R-:W-:Y:S01]  /*2b40*/  @P2 FMUL.FTZ R149, R34, R149 ;  /* 0x0000009522952220 */ /* 0x000fe20000410000 */
[C---:B------:R-:W-:Y:S01]  /*2b50*/  F2FP.F16.F32.PACK_AB R119, R134.reuse, R132 ;  /* 0x000000848677723e */ /* 0x040fe200000000ff */
[----:B---3--:R-:W-:Y:S01]  /*2b60*/  @P2 FMUL.FTZ R146, R134, R147 ;  /* 0x0000009386922220 */ /* 0x008fe20000410000 */
[----:B------:R-:W-:Y:S01]  /*2b70*/  @P2 F2FP.F16.F32.PACK_AB R153, RZ, R153 ;  /* 0x00000099ff99223e */ /* 0x000fe200000000ff */
[----:B------:R-:W-:Y:S01]  /*2b80*/  @P2 HADD2.F32 R134, -RZ, R111.H1_H1 ;  /* 0x3000006fff862230 */ /* 0x000fe20000004100 */
[----:B------:R-:W-:Y:S01]  /*2b90*/  @P2 F2FP.F16.F32.PACK_AB R149, RZ, R149 ;  /* 0x00000095ff95223e */ /* 0x000fe200000000ff */
[----:B------:R-:W-:Y:S01]  /*2ba0*/  @P2 FMUL.FTZ R132, R35, R146 ;  /* 0x0000009223842220 */ /* 0x000fe20000410000 */
[----:B------:R-:W-:-:S02]  /*2bb0*/  @P2 F2FP.F16.F32.PACK_AB R156, RZ, R156 ;  /* 0x0000009cff9c223e */ /* 0x000fc400000000ff */
[----:B------:R-:W-:Y:S01]  /*2bc0*/  @P2 PRMT R113, R151, 0x7610, R113 ;  /* 0x0000761097712816 */ /* 0x000fe20000000071 */
[----:B------:R-:W-:Y:S01]  /*2bd0*/  @P2 FFMA.FTZ R103, R134, R146, R103 ;  /* 0x0000009286672223 */ /* 0x000fe20000010067 */
[----:B------:R-:W-:Y:S02]  /*2be0*/  @P2 F2FP.F16.F32.PACK_AB R132, RZ, R132 ;  /* 0x00000084ff84223e */ /* 0x000fe400000000ff */
[----:B------:R-:W-:Y:S02]  /*2bf0*/  @P2 PRMT R114, R153, 0x7610, R114 ;  /* 0x0000761099722816 */ /* 0x000fe40000000072 */
[----:B------:R-:W-:Y:S02]  /*2c00*/  @P2 PRMT R115, R149, 0x7610, R115 ;  /* 0x0000761095732816 */ /* 0x000fe40000000073 */
[----:B------:R-:W-:Y:S02]  /*2c10*/  @P2 PRMT R112, R112, 0x5410, R135 ;  /* 0x0000541070702816 */ /* 0x000fe40000000087 */
[----:B------:R-:W-:-:S02]  /*2c20*/  @P2 PRMT R113, R113, 0x5410, R152 ;  /* 0x0000541071712816 */ /* 0x000fc40000000098 */
[----:B------:R-:W-:Y:S02]  /*2c30*/  @P2 PRMT R114, R114, 0x5410, R156 ;  /* 0x0000541072722816 */ /* 0x000fe4000000009c */
[----:B------:R-:W-:-:S07]  /*2c40*/  @P2 PRMT R115, R115, 0x5410, R132 ;  /* 0x0000541073732816 */ /* 0x000fce0000000084 */
.L_x_5658:
[----:B------:R-:W-:Y:S05]  /*2c50*/  BSYNC.RECONVERGENT B1 ;  /* 0x0000000000017941 */ /* 0x000fea0003800200 */
.L_x_5641:
[----:B------:R-:W-:Y:S01]  /*2c60*/  ISETP.NE.U32.AND P1, PT, R154, RZ, PT ;  /* 0x000000ff9a00720c */ /* 0x000fe20003f25070 */
[----:B------:R-:W1:Y:S01]  /*2c70*/  @P2 LDC.64 R132, c[0x0][0x468] ;  /* 0x00011a00ff842b82 */ /* 0x000e620000000a00 */
[----:B------:R-:W-:Y:S01]  /*2c80*/  BSSY.RECONVERGENT B1, `(.L_x_5660) ;  /* 0x000000c000017945 */ /* 0x000fe20003800200 */
[----:B------:R-:W-:Y:S02]  /*2c90*/  IADD3 R147, PT, PT, R137, 0x20, RZ ;  /* 0x0000002089937810 */ /* 0x000fe40007ffe0ff */
[----:B------:R-:W-:-:S13]  /*2ca0*/  ISETP.NE.AND.EX P1, PT, R155, RZ, PT, P1 ;  /* 0x000000ff9b00720c */ /* 0x000fda0003f25310 */
[----:B------:R-:W2:Y:S01]  /*2cb0*/  @P1 LDC.64 R134, c[0x0][0x478] ;  /* 0x00011e00ff861b82 */ /* 0x000ea20000000a00 */
[----:B-1----:R-:W-:-:S04]  /*2cc0*/  @P2 IMAD.WIDE.U32 R132, R137, 0x10, R132 ;  /* 0x0000001089842825 */ /* 0x002fc800078e0084 */
[----:B--2---:R-:W-:-:S05]  /*2cd0*/  @P1 IMAD.WIDE.U32 R134, R143, 0x10, R134 ;  /* 0x000000108f861825 */ /* 0x004fca00078e0086 */
[----:B------:R1:W-:Y:S04]  /*2ce0*/  @P1 STG.E.128 desc[UR6][R134.64], R116 ;  /* 0x0000007486001986 */ /* 0x0003e8000c101d06 */
[----:B------:R1:W-:Y:S01]  /*2cf0*/  @P2 STG.E.128 desc[UR6][R132.64], R112 ;  /* 0x0000007084002986 */ /* 0x0003e2000c101d06 */
[----:B------:R-:W-:Y:S05]  /*2d00*/  @!P2 BRA `(.L_x_5661) ;  /* 0x00000000000ca947 */ /* 0x000fea0003800000 */
[----:B-----5:R-:W2:Y:S02]  /*2d10*/  LDC.64 R108, c[0x0][0x390] ;  /* 0x0000e400ff6c7b82 */ /* 0x020ea40000000a00 */
[----:B--2---:R-:W-:-:S06]  /*2d20*/  IMAD.WIDE.U32 R108, R147, 0x10, R108 ;  /* 0x00000010936c7825 */ /* 0x004fcc00078e006c */
[----:B------:R-:W5:Y:S02]  /*2d30*/  LDG.E.128 R108, desc[UR6][R108.64] ;  /* 0x000000066c6c7981 */ /* 0x000f64000c1e1d00 */
.L_x_5661:
[----:B------:R-:W-:Y:S05]  /*2d40*/  BSYNC.RECONVERGENT B1 ;  /* 0x0000000000017941 */ /* 0x000fea0003800200 */
.L_x_5660:
[----:B------:R-:W-:Y:S04]  /*2d50*/  BSSY.RECONVERGENT B1, `(.L_x_5662) ;  /* 0x0000188000017945 */ /* 0x000fe80003800200 */
[----:B------:R-:W-:Y:S05]  /*2d60*/  @!P0 BRA `(.L_x_5663) ;  /* 0x0000000800e48947 */ /* 0x000fea0003800000 */
[----:B------:R-:W-:Y:S05]  /*2d70*/  @!P1 BRA `(.L_x_5664) ;  /* 0x0000000400789947 */ /* 0x000fea0003800000 */
[----:B------:R-:W-:Y:S01]  /*2d80*/  ISETP.GT.AND P0, PT, R136, RZ, PT ;  /* 0x000000ff8800720c */ /* 0x000fe20003f04270 */
[--C-:B------:R-:W-:Y:S01]  /*2d90*/  HADD2.F32 R146, -RZ, R20.reuse.H0_H0 ;  /* 0x20000014ff927230 */ /* 0x100fe20000004100 */
[----:B------:R-:W2:Y:S01]  /*2da0*/  @P2 LDC R149, c[0x0][0x40c] ;  /* 0x00010300ff952b82 */ /* 0x000ea20000000800 */
[----:B------:R-:W-:Y:S02]  /*2db0*/  HADD2.F32 R150, -RZ, R21.H0_H0 ;  /* 0x20000015ff967230 */ /* 0x000fe40000004100 */
[----:B-1----:R-:W-:Y:S02]  /*2dc0*/  HADD2.F32 R116, -RZ, R20.H1_H1 ;  /* 0x30000014ff747230 */ /* 0x002fe40000004100 */
[----:B-----5:R-:W-:-:S03]  /*2dd0*/  @P2 HADD2.F32 R153, -RZ, R108.H0_H0 ;  /* 0x2000006cff992230 */ /* 0x020fc60000004100 */
[----:B------:R-:W1:Y:S03]  /*2de0*/  @P2 LDC R152, c[0x0][0x40c] ;  /* 0x00010300ff982b82 */ /* 0x000e660000000800 */
[-CC-:B------:R-:W-:Y:S01]  /*2df0*/  @P0 FFMA.FTZ R117, R19, R144.reuse, R145.reuse ;  /* 0x0000009013750223 */ /* 0x180fe20000010091 */
[-CC-:B------:R-:W-:Y:S01]  /*2e00*/  @P0 FFMA.FTZ R132, R124, R144.reuse, R145.reuse ;  /* 0x000000907c840223 */ /* 0x180fe20000010091 */
[-CC-:B------:R-:W-:Y:S01]  /*2e10*/  @P0 FFMA.FTZ R133, R121, R144.reuse, R145.reuse ;  /* 0x0000009079850223 */ /* 0x180fe20000010091 */
[-C--:B------:R-:W-:Y:S01]  /*2e20*/  @P0 FFMA.FTZ R137, R125, R144.reuse, R145 ;  /* 0x000000907d890223 */ /* 0x080fe20000010091 */
[----:B------:R-:W-:Y:S01]  /*2e30*/  @P0 FADD.FTZ R117, R128, -R117 ;  /* 0x8000007580750221 */ /* 0x000fe20000010000 */
[----:B------:R-:W-:Y:S01]  /*2e40*/  @P0 FADD.FTZ R132, R129, -R132 ;  /* 0x8000008481840221 */ /* 0x000fe20000010000 */
[-CC-:B------:R-:W-:Y:S01]  /*2e50*/  @P0 FFMA.FTZ R118, R122, R144.reuse, R145.reuse ;  /* 0x000000907a760223 */ /* 0x180fe20000010091 */
[----:B------:R-:W-:Y:S01]  /*2e60*/  @P0 FFMA.FTZ R135, R123, R144, R145 ;  /* 0x000000907b870223 */ /* 0x000fe20000010091 */
[----:B------:R-:W-:Y:S01]  /*2e70*/  @P0 FFMA.FTZ R146, R141, R117, R146 ;  /* 0x000000758d920223 */ /* 0x000fe20000010092 */
[----:B------:R-:W-:-:S02]  /*2e80*/  HADD2.F32 R117, -RZ, R21.H1_H1 ;  /* 0x30000015ff757230 */ /* 0x000fc40000004100 */
[-CC-:B------:R-:W-:Y:S01]  /*2e90*/  @P0 FFMA.FTZ R134, R126, R144.reuse, R145.reuse ;  /* 0x000000907e860223 */ /* 0x180fe20000010091 */
[----:B------:R-:W-:Y:S01]  /*2ea0*/  @P0 FFMA.FTZ R144, R142, R144, R145 ;  /* 0x000000908e900223 */ /* 0x000fe20000010091 */
[----:B------:R-:W-:Y:S01]  /*2eb0*/  @P0 FADD.FTZ R133, R130, -R133 ;  /* 0x8000008582850221 */ /* 0x000fe20000010000 */
[----:B------:R-:W-:Y:S01]  /*2ec0*/  @P0 FADD.FTZ R137, R140, -R137 ;  /* 0x800000898c890221 */ /* 0x000fe20000010000 */
[----:B------:R-:W-:Y:S01]  /*2ed0*/  @P0 FFMA.FTZ R117, R141, R132, R117 ;  /* 0x000000848d750223 */ /* 0x000fe20000010075 */
[----:B------:R-:W-:Y:S01]  /*2ee0*/  HADD2.F32 R132, -RZ, R23.H0_H0 ;  /* 0x20000017ff847230 */ /* 0x000fe20000004100 */
[----:B------:R-:W3:Y:S01]  /*2ef0*/  @P2 LDC R145, c[0x0][0x40c] ;  /* 0x00010300ff912b82 */ /* 0x000ee20000000800 */
[----:B------:R-:W-:Y:S01]  /*2f00*/  @P0 FADD.FTZ R119, R127, -R118 ;  /* 0x800000767f770221 */ /* 0x000fe20000010000 */
[--C-:B------:R-:W-:Y:S02]  /*2f10*/  HADD2.F32 R118, -RZ, R22.reuse.H0_H0 ;  /* 0x20000016ff767230 */ /* 0x100fe40000004100 */
[----:B------:R-:W-:Y:S01]  /*2f20*/  @P0 FADD.FTZ R135, R138, -R135 ;  /* 0x800000878a870221 */ /* 0x000fe20000010000 */
[C---:B------:R-:W-:Y:S01]  /*2f30*/  @P0 FFMA.FTZ R150, R141.reuse, R133, R150 ;  /* 0x000000858d960223 */ /* 0x040fe20000010096 */
[C---:B------:R-:W-:Y:S01]  /*2f40*/  @P0 FFMA.FTZ R132, R141.reuse, R137, R132 ;  /* 0x000000898d840223 */ /* 0x040fe20000010084 */
[C---:B------:R-:W-:Y:S01]  /*2f50*/  @P0 FFMA.FTZ R116, R141.reuse, R119, R116 ;  /* 0x000000778d740223 */ /* 0x040fe20000010074 */
[----:B------:R-:W-:Y:S01]  /*2f60*/  @P0 FFMA.FTZ R118, R141, R135, R118 ;  /* 0x000000878d760223 */ /* 0x000fe20000010076 */
[----:B------:R-:W4:Y:S01]  /*2f70*/  @P2 LDC R133, c[0x0][0x40c] ;  /* 0x00010300ff852b82 */ /* 0x000f220000000800 */
[----:B------:R-:W-:-:S02]  /*2f80*/  HADD2.F32 R119, -RZ, R22.H1_H1 ;  /* 0x30000016ff777230 */ /* 0x000fc40000004100 */
[----:B------:R-:W-:Y:S01]  /*2f90*/  @P0 FADD.FTZ R134, R131, -R134 ;  /* 0x8000008683860221 */ /* 0x000fe20000010000 */
[----:B------:R-:W-:Y:S01]  /*2fa0*/  @P0 FADD.FTZ R144, R139, -R144 ;  /* 0x800000908b900221 */ /* 0x000fe20000010000 */
[----:B--2---:R-:W-:Y:S02]  /*2fb0*/  @P2 FMUL.FTZ R149, R146, R149 ;  /* 0x0000009592952220 */ /* 0x004fe40000410000 */
[----:B------:R-:W-:Y:S01]  /*2fc0*/  @P0 FFMA.FTZ R119, R141, R134, R119 ;  /* 0x000000868d770223 */ /* 0x000fe20000010077 */
[----:B------:R-:W-:Y:S01]  /*2fd0*/  HADD2.F32 R134, -RZ, R23.H1_H1 ;  /* 0x30000017ff867230 */ /* 0x000fe20000004100 */
[----:B------:R-:W2:Y:S01]  /*2fe0*/  @P2 LDC R137, c[0x0][0x40c] ;  /* 0x00010300ff892b82 */ /* 0x000ea20000000800 */
[----:B------:R-:W-:-:S03]  /*2ff0*/  @P2 FFMA.FTZ R96, R153, R149, R96 ;  /* 0x0000009599602223 */ /* 0x000fc60000010060 */
[----:B------:R-:W-:Y:S01]  /*3000*/  @P0 FFMA.FTZ R134, R141, R144, R134 ;  /* 0x000000908d860223 */ /* 0x000fe20000010086 */
[----:B-1----:R-:W-:Y:S01]  /*3010*/  @P2 FMUL.FTZ R144, R117, R152 ;  /* 0x0000009875902220 */ /* 0x002fe20000410000 */
[----:B------:R-:W-:Y:S01]  /*3020*/  @P2 FMUL.FTZ R141, R36, R149 ;  /* 0x00000095248d2220 */ /* 0x000fe20000410000 */
[----:B------:R-:W-:Y:S01]  /*3030*/  @P2 HADD2.F32 R152, -RZ, R108.H1_H1 ;  /* 0x3000006cff982230 */ /* 0x000fe20000004100 */
[----:B------:R-:W1:Y:S01]  /*3040*/  @P2 LDC R148, c[0x0][0x40c] ;  /* 0x00010300ff942b82 */ /* 0x000e620000000800 */
[C---:B---3--:R-:W-:Y:S01]  /*3050*/  @P2 FMUL.FTZ R136, R116.reuse, R145 ;  /* 0x0000009174882220 */ /* 0x048fe20000410000 */
[----:B------:R-:W-:Y:S01]  /*3060*/  @P2 FMUL.FTZ R151, R39, R144 ;  /* 0x0000009027972220 */ /* 0x000fe20000410000 */
[----:B------:R-:W-:Y:S02]  /*3070*/  F2FP.F16.F32.PACK_AB R116, R116, R146 ;  /* 0x000000927474723e */ /* 0x000fe400000000ff */
[----:B------:R-:W-:Y:S01]  /*3080*/  @P2 FMUL.FTZ R145, R37, R136 ;  /* 0x0000008825912220 */ /* 0x000fe20000410000 */
[----:B------:R-:W-:Y:S01]  /*3090*/  F2FP.F16.F32.PACK_AB R117, R117, R150 ;  /* 0x000000967575723e */ /* 0x000fe200000000ff */
[----:B------:R-:W-:Y:S01]  /*30a0*/  @P2 FFMA.FTZ R97, R152, R136, R97 ;  /* 0x0000008898612223 */ /* 0x000fe20000010061 */
[----:B------:R-:W3:Y:S01]  /*30b0*/  @P2 LDC R135, c[0x0][0x40c] ;  /* 0x00010300ff872b82 */ /* 0x000ee20000000800 */
[----:B----4-:R-:W-:Y:S01]  /*30c0*/  @P2 FMUL.FTZ R133, R150, R133 ;  /* 0x0000008596852220 */ /* 0x010fe20000410000 */
[----:B------:R-:W-:Y:S01]  /*30d0*/  @P2 F2FP.F16.F32.PACK_AB R146, RZ, R141 ;  /* 0x0000008dff92223e */ /* 0x000fe200000000ff */
[--C-:B------:R-:W-:Y:S01]  /*30e0*/  @P2 HADD2.F32 R136, -RZ, R109.reuse.H1_H1 ;  /* 0x3000006dff882230 */ /* 0x100fe20000004100 */
[----:B------:R-:W-:Y:S01]  /*30f0*/  @P2 F2FP.F16.F32.PACK_AB R141, RZ, R145 ;  /* 0x00000091ff8d223e */ /* 0x000fe200000000ff */
[----:B------:R-:W-:Y:S01]  /*3100*/  @P2 FMUL.FTZ R150, R38, R133 ;  /* 0x0000008526962220 */ /* 0x000fe20000410000 */
[----:B------:R-:W-:Y:S01]  /*3110*/  @P2 F2FP.F16.F32.PACK_AB R145, RZ, R151 ;  /* 0x00000097ff91223e */ /* 0x000fe200000000ff */
[----:B------:R-:W-:-:S02]  /*3120*/  @P2 HADD2.F32 R151, -RZ, R109.H0_H0 ;  /* 0x2000006dff972230 */ /* 0x000fc40000004100 */
[----:B--2---:R-:W-:Y:S01]  /*3130*/  @P2 FMUL.FTZ R137, R118, R137 ;  /* 0x0000008976892220 */ /* 0x004fe20000410000 */
[----:B------:R-:W-:Y:S01]  /*3140*/  F2FP.F16.F32.PACK_AB R118, R119, R118 ;  /* 0x000000767776723e */ /* 0x000fe200000000ff */
[----:B------:R-:W-:Y:S01]  /*3150*/  @P2 FFMA.FTZ R99, R136, R144, R99 ;  /* 0x0000009088632223 */ /* 0x000fe20000010063 */
[----:B------:R-:W-:Y:S01]  /*3160*/  @P2 PRMT R112, R146, 0x7610, R112 ;  /* 0x0000761092702816 */ /* 0x000fe20000000070 */
[----:B------:R-:W-:Y:S01]  /*3170*/  @P2 FFMA.FTZ R98, R151, R133, R98 ;  /* 0x0000008597622223 */ /* 0x000fe20000010062 */
[----:B------:R-:W-:Y:S01]  /*3180*/  @P2 F2FP.F16.F32.PACK_AB R150, RZ, R150 ;  /* 0x00000096ff96223e */ /* 0x000fe200000000ff */
[--C-:B------:R-:W-:Y:S01]  /*3190*/  @P2 HADD2.F32 R133, -RZ, R110.reuse.H0_H0 ;  /* 0x2000006eff852230 */ /* 0x100fe20000004100 */
[----:B------:R-:W-:Y:S01]  /*31a0*/  @P2 PRMT R112, R112, 0x5410, R141 ;  /* 0x0000541070702816 */ /* 0x000fe2000000008d */
[----:B-1----:R-:W-:Y:S01]  /*31b0*/  @P2 FMUL.FTZ R148, R119, R148 ;  /* 0x0000009477942220 */ /* 0x002fe20000410000 */
[----:B------:R-:W-:Y:S01]  /*31c0*/  @P2 FMUL.FTZ R119, R40, R137 ;  /* 0x0000008928772220 */ /* 0x000fe20000410000 */
[----:B------:R-:W-:Y:S01]  /*31d0*/  @P2 HADD2.F32 R136, -RZ, R110.H1_H1 ;  /* 0x3000006eff882230 */ /* 0x000fe20000004100 */
[----:B------:R-:W-:Y:S01]  /*31e0*/  @P2 PRMT R113, R150, 0x7610, R113 ;  /* 0x0000761096712816 */ /* 0x000fe20000000071 */
[----:B------:R-:W-:-:S02]  /*31f0*/  @P2 HADD2.F32 R141, -RZ, R111.H0_H0 ;  /* 0x2000006fff8d2230 */ /* 0x000fc40000004100 */
[----:B------:R-:W-:Y:S01]  /*3200*/  @P2 FFMA.FTZ R92, R133, R137, R92 ;  /* 0x00000089855c2223 */ /* 0x000fe2000001005c */
[----:B------:R-:W-:Y:S01]  /*3210*/  @P2 F2FP.F16.F32.PACK_AB R119, RZ, R119 ;  /* 0x00000077ff77223e */ /* 0x000fe200000000ff */
[-C--:B------:R-:W-:Y:S01]  /*3220*/  @P2 FFMA.FTZ R93, R136, R148.reuse, R93 ;  /* 0x00000094885d2223 */ /* 0x080fe2000001005d */
[----:B---3--:R-:W-:Y:S01]  /*3230*/  @P2 FMUL.FTZ R149, R132, R135 ;  /* 0x0000008784952220 */ /* 0x008fe20000410000 */
[----:B------:R-:W-:Y:S01]  /*3240*/  @P2 FMUL.FTZ R135, R41, R148 ;  /* 0x0000009429872220 */ /* 0x000fe20000410000 */
[----:B------:R-:W-:Y:S02]  /*3250*/  @P2 PRMT R114, R119, 0x7610, R114 ;  /* 0x0000761077722816 */ /* 0x000fe40000000072 */
[-C--:B------:R-:W-:Y:S01]  /*3260*/  @P2 FMUL.FTZ R146, R42, R149.reuse ;  /* 0x000000952a922220 */ /* 0x080fe20000410000 */
[----:B------:R-:W-:Y:S01]  /*3270*/  @P2 PRMT R113, R113, 0x5410, R145 ;  /* 0x0000541071712816 */ /* 0x000fe20000000091 */
[----:B------:R-:W-:Y:S01]  /*3280*/  @P2 FFMA.FTZ R94, R141, R149, R94 ;  /* 0x000000958d5e2223 */ /* 0x000fe2000001005e */
[----:B------:R-:W-:-:S02]  /*3290*/  @P2 F2FP.F16.F32.PACK_AB R135, RZ, R135 ;  /* 0x00000087ff87223e */ /* 0x000fc400000000ff */
[----:B------:R-:W-:Y:S02]  /*32a0*/  @P2 F2FP.F16.F32.PACK_AB R146, RZ, R146 ;  /* 0x00000092ff92223e */ /* 0x000fe400000000ff */
        /* <DEDUP_REMOVED lines=11> */
.L_x_5664:
[----:B------:R-:W-:Y:S01]  /*3360*/  ISETP.GT.AND P0, PT, R136, RZ, PT ;  /* 0x000000ff8800720c */ /* 0x000fe20003f04270 */
[--C-:B------:R-:W-:Y:S01]  /*3370*/  HADD2.F32 R150, -RZ, R20.reuse.H0_H0 ;  /* 0x20000014ff967230 */ /* 0x100fe20000004100 */
[----:B------:R-:W2:Y:S01]  /*3380*/  @P2 LDC R149, c[0x0][0x40c] ;  /* 0x00010300ff952b82 */ /* 0x000ea20000000800 */
[--C-:B------:R-:W-:Y:S02]  /*3390*/  HADD2.F32 R148, -RZ, R21.reuse.H0_H0 ;  /* 0x20000015ff947230 */ /* 0x100fe40000004100 */
[----:B------:R-:W-:Y:S02]  /*33a0*/  HADD2.F32 R136, -RZ, R21.H1_H1 ;  /* 0x30000015ff887230 */ /* 0x000fe40000004100 */
[----:B------:R-:W-:Y:S02]  /*33b0*/  HADD2.F32 R152, -RZ, R20.H1_H1 ;  /* 0x30000014ff987230 */ /* 0x000fe40000004100 */
[--C-:B------:R-:W-:Y:S01]  /*33c0*/  HADD2.F32 R146, -RZ, R22.reuse.H0_H0 ;  /* 0x20000016ff927230 */ /* 0x100fe20000004100 */
[----:B------:R-:W3:Y:S03]  /*33d0*/  @P2 LDC R151, c[0x0][0x40c] ;  /* 0x00010300ff972b82 */ /* 0x000ee60000000800 */
        /* <DEDUP_REMOVED lines=8> */
[----:B------:R-:W-:Y:S01]  /*3460*/  @P0 FFMA.FTZ R150, R141, R133, R150 ;  /* 0x000000858d960223 */ /* 0x000fe20000010096 */
[----:B------:R-:W-:Y:S01]  /*3470*/  @P0 FFMA.FTZ R133, R121, R144, R145 ;  /* 0x0000009079850223 */ /* 0x000fe20000010091 */
[C---:B------:R-:W-:Y:S01]  /*3480*/  @P0 FFMA.FTZ R136, R141.reuse, R135, R136 ;  /* 0x000000878d880223 */ /* 0x040fe20000010088 */
[----:B------:R-:W-:Y:S01]  /*3490*/  @P0 FFMA.FTZ R152, R141, R132, R152 ;  /* 0x000000848d980223 */ /* 0x000fe20000010098 */
[----:B------:R-:W1:Y:S01]  /*34a0*/  @P2 LDC R135, c[0x0][0x40c] ;  /* 0x00010300ff872b82 */ /* 0x000e620000000800 */
[----:B------:R-:W-:Y:S01]  /*34b0*/  @P0 FADD.FTZ R133, R130, -R133 ;  /* 0x8000008582850221 */ /* 0x000fe20000010000 */
[----:B------:R-:W-:Y:S01]  /*34c0*/  @P0 FFMA.FTZ R154, R126, R144, R145 ;  /* 0x000000907e9a0223 */ /* 0x000fe20000010091 */
[----:B------:R-:W-:-:S02]  /*34d0*/  HADD2.F32 R134, -RZ, R22.H1_H1 ;  /* 0x30000016ff867230 */ /* 0x000fc40000004100 */
[----:B------:R-:W-:Y:S01]  /*34e0*/  @P0 FFMA.FTZ R148, R141, R133, R148 ;  /* 0x000000858d940223 */ /* 0x000fe20000010094 */
[----:B------:R-:W-:Y:S01]  /*34f0*/  @P0 FFMA.FTZ R133, R123, R144, R145 ;  /* 0x000000907b850223 */ /* 0x000fe20000010091 */
[----:B------:R-:W-:Y:S01]  /*3500*/  @P0 FADD.FTZ R154, R131, -R154 ;  /* 0x8000009a839a0221 */ /* 0x000fe20000010000 */
[----:B------:R-:W4:Y:S02]  /*3510*/  @P2 LDC R153, c[0x0][0x40c] ;  /* 0x00010300ff992b82 */ /* 0x000f240000000800 */
[----:B------:R-:W-:Y:S01]  /*3520*/  @P0 FADD.FTZ R132, R138, -R133 ;  /* 0x800000858a840221 */ /* 0x000fe20000010000 */
[----:B------:R-:W-:-:S03]  /*3530*/  @P0 FFMA.FTZ R134, R141, R154, R134 ;  /* 0x0000009a8d860223 */ /* 0x000fc60000010086 */
[C---:B------:R-:W-:Y:S01]  /*3540*/  @P0 FFMA.FTZ R146, R141.reuse, R132, R146 ;  /* 0x000000848d920223 */ /* 0x040fe20000010092 */
[----:B------:R-:W-:Y:S01]  /*3550*/  HADD2.F32 R132, -RZ, R23.H0_H0 ;  /* 0x20000017ff847230 */ /* 0x000fe20000004100 */
[----:B------:R-:W0:Y:S04]  /*3560*/  @P2 LDC R133, c[0x0][0x40c] ;  /* 0x00010300ff852b82 */ /* 0x000e280000000800 */
[----:B------:R-:W-:Y:S01]  /*3570*/  @P0 FFMA.FTZ R132, R141, R137, R132 ;  /* 0x000000898d840223 */ /* 0x000fe20000010084 */
[----:B-----5:R-:W-:Y:S02]  /*3580*/  @P2 HADD2.F32 R137, -RZ, R108.H0_H0 ;  /* 0x2000006cff892230 */ /* 0x020fe40000004100 */
[----:B-1----:R-:W-:Y:S01]  /*3590*/  @P2 FMUL.FTZ R135, R150, R135 ;  /* 0x0000008796872220 */ /* 0x002fe20000410000 */
[----:B------:R-:W1:Y:S03]  /*35a0*/  @P2 LDC R155, c[0x0][0x40c] ;  /* 0x00010300ff9b2b82 */ /* 0x000e660000000800 */
[-C--:B------:R-:W-:Y:S01]  /*35b0*/  @P2 FFMA.FTZ R96, R137, R135.reuse, R96 ;  /* 0x0000008789602223 */ /* 0x080fe20000010060 */
[----:B------:R-:W-:-:S05]  /*35c0*/  @P2 FMUL.FTZ R135, R36, R135 ;  /* 0x0000008724872220 */ /* 0x000fca0000410000 */
[----:B------:R-:W-:-:S04]  /*35d0*/  @P2 F2FP.F16.F32.PACK_AB R135, RZ, R135 ;  /* 0x00000087ff87223e */ /* 0x000fc800000000ff */
[----:B------:R-:W-:Y:S01]  /*35e0*/  @P2 PRMT R112, R135, 0x7610, R112 ;  /* 0x0000761087702816 */ /* 0x000fe20000000070 */
[----:B----4-:R-:W-:Y:S01]  /*35f0*/  @P2 FMUL.FTZ R135, R146, R153 ;  /* 0x0000009992872220 */ /* 0x010fe20000410000 */
[----:B0-----:R-:W-:Y:S01]  /*3600*/  @P2 FMUL.FTZ R150, R152, R133 ;  /* 0x0000008598962220 */ /* 0x001fe20000410000 */
[----:B--2---:R-:W-:Y:S01]  /*3610*/  @P2 FMUL.FTZ R133, R148, R149 ;  /* 0x0000009594852220 */ /* 0x004fe20000410000 */
[----:B---3--:R-:W-:Y:S01]  /*3620*/  @P2 FMUL.FTZ R148, R136, R151 ;  /* 0x0000009788942220 */ /* 0x008fe20000410000 */
[----:B------:R-:W0:Y:S01]  /*3630*/  @P2 LDC R149, c[0x0][0x40c] ;  /* 0x00010300ff952b82 */ /* 0x000e220000000800 */
[----:B------:R-:W-:Y:S01]  /*3640*/  @P2 FMUL.FTZ R137, R37, R150 ;  /* 0x0000009625892220 */ /* 0x000fe20000410000 */
[----:B------:R-:W-:Y:S01]  /*3650*/  @P2 FMUL.FTZ R136, R38, R133 ;  /* 0x0000008526882220 */ /* 0x000fe20000410000 */
[----:B------:R-:W-:-:S03]  /*3660*/  @P2 HADD2.F32 R152, -RZ, R108.H1_H1 ;  /* 0x3000006cff982230 */ /* 0x000fc60000004100 */
[----:B------:R-:W-:Y:S02]  /*3670*/  @P2 F2FP.F16.F32.PACK_AB R137, RZ, R137 ;  /* 0x00000089ff89223e */ /* 0x000fe400000000ff */
[----:B------:R-:W-:Y:S01]  /*3680*/  @P2 F2FP.F16.F32.PACK_AB R136, RZ, R136 ;  /* 0x00000088ff88223e */ /* 0x000fe200000000ff */
[----:B------:R-:W-:Y:S01]  /*3690*/  @P2 FFMA.FTZ R97, R152, R150, R97 ;  /* 0x0000009698612223 */ /* 0x000fe20000010061 */
[----:B------:R-:W-:Y:S01]  /*36a0*/  @P2 PRMT R112, R112, 0x5410, R137 ;  /* 0x0000541070702816 */ /* 0x000fe20000000089 */
[----:B------:R-:W-:Y:S01]  /*36b0*/  @P2 FMUL.FTZ R137, R39, R148 ;  /* 0x0000009427892220 */ /* 0x000fe20000410000 */
[----:B------:R-:W-:Y:S01]  /*36c0*/  @P2 PRMT R113, R136, 0x7610, R113 ;  /* 0x0000761088712816 */ /* 0x000fe20000000071 */
[----:B------:R-:W-:-:S03]  /*36d0*/  @P2 HADD2.F32 R150, -RZ, R109.H1_H1 ;  /* 0x3000006dff962230 */ /* 0x000fc60000004100 */
[----:B------:R-:W-:Y:S02]  /*36e0*/  @P2 F2FP.F16.F32.PACK_AB R137, RZ, R137 ;  /* 0x00000089ff89223e */ /* 0x000fe400000000ff */
[----:B------:R-:W-:Y:S01]  /*36f0*/  @P2 FFMA.FTZ R99, R150, R148, R99 ;  /* 0x0000009496632223 */ /* 0x000fe20000010063 */
[--C-:B------:R-:W-:Y:S01]  /*3700*/  @P2 HADD2.F32 R148, -RZ, R110.reuse.H1_H1 ;  /* 0x3000006eff942230 */ /* 0x100fe20000004100 */
[----:B------:R-:W-:Y:S01]  /*3710*/  @P2 PRMT R113, R113, 0x5410, R137 ;  /* 0x0000541071712816 */ /* 0x000fe20000000089 */
[----:B-1----:R-:W-:Y:S01]  /*3720*/  @P2 FMUL.FTZ R137, R132, R155 ;  /* 0x0000009b84892220 */ /* 0x002fe20000410000 */
[----:B0-----:R-:W-:Y:S01]  /*3730*/  @P2 FMUL.FTZ R146, R134, R149 ;  /* 0x0000009586922220 */ /* 0x001fe20000410000 */
[----:B------:R-:W-:Y:S01]  /*3740*/  @P2 FMUL.FTZ R134, R40, R135 ;  /* 0x0000008728862220 */ /* 0x000fe20000410000 */
[----:B------:R-:W-:Y:S02]  /*3750*/  @P2 HADD2.F32 R149, -RZ, R109.H0_H0 ;  /* 0x2000006dff952230 */ /* 0x000fe40000004100 */
[----:B------:R-:W-:Y:S01]  /*3760*/  @P2 FMUL.FTZ R132, R42, R137 ;  /* 0x000000892a842220 */ /* 0x000fe20000410000 */
[-C--:B------:R-:W-:Y:S01]  /*3770*/  @P2 FMUL.FTZ R136, R41, R146.reuse ;  /* 0x0000009229882220 */ /* 0x080fe20000410000 */
[----:B------:R-:W-:Y:S01]  /*3780*/  @P2 FFMA.FTZ R93, R148, R146, R93 ;  /* 0x00000092945d2223 */ /* 0x000fe2000001005d */
[----:B------:R-:W-:Y:S01]  /*3790*/  @P2 F2FP.F16.F32.PACK_AB R134, RZ, R134 ;  /* 0x00000086ff86223e */ /* 0x000fe200000000ff */
[----:B------:R-:W-:Y:S01]  /*37a0*/  @P2 FFMA.FTZ R98, R149, R133, R98 ;  /* 0x0000008595622223 */ /* 0x000fe20000010062 */
[----:B------:R-:W-:Y:S01]  /*37b0*/  @P2 HADD2.F32 R133, -RZ, R110.H0_H0 ;  /* 0x2000006eff852230 */ /* 0x000fe20000004100 */
[----:B------:R-:W-:Y:S01]  /*37c0*/  @P2 F2FP.F16.F32.PACK_AB R136, RZ, R136 ;  /* 0x00000088ff88223e */ /* 0x000fe200000000ff */
[----:B------:R-:W-:Y:S01]  /*37d0*/  @P2 HADD2.F32 R149, -RZ, R111.H0_H0 ;  /* 0x2000006fff952230 */ /* 0x000fe20000004100 */
[----:B------:R-:W-:-:S02]  /*37e0*/  @P2 F2FP.F16.F32.PACK_AB R132, RZ, R132 ;  /* 0x00000084ff84223e */ /* 0x000fc400000000ff */
[----:B------:R-:W-:Y:S01]  /*37f0*/  @P2 PRMT R114, R134, 0x7610, R114 ;  /* 0x0000761086722816 */ /* 0x000fe20000000072 */
        /* <DEDUP_REMOVED lines=16> */
.L_x_5663:
        /* <DEDUP_REMOVED lines=9> */
[----:B------:R-:W1:Y:S01]  /*3990*/  @P2 LDC R132, c[0x0][0x40c] ;  /* 0x00010300ff842b82 */ /* 0x000e620000000800 */
[----:B------:R-:W-:Y:S01]  /*39a0*/  ISETP.GT.AND P0, PT, R136, RZ, PT ;  /* 0x000000ff8800720c */ /* 0x000fe20003f04270 */
[----:B------:R-:W-:Y:S01]  /*39b0*/  FADD.FTZ R118, R127, -R118 ;  /* 0x800000767f767221 */ /* 0x000fe20000010000 */
[----:B------:R-:W-:Y:S01]  /*39c0*/  FADD.FTZ R144, R130, -R133 ;  /* 0x8000008582907221 */ /* 0x000fe20000010000 */
        /* <DEDUP_REMOVED lines=9> */
[C---:B------:R-:W-:Y:S01]  /*3a60*/  FMUL.FTZ R144, R141.reuse, R144 ;  /* 0x000000908d907220 */ /* 0x040fe20000410000 */
[C---:B------:R-:W-:Y:S01]  /*3a70*/  FMUL.FTZ R146, R141.reuse, R134 ;  /* 0x000000868d927220 */ /* 0x040fe20000410000 */
[----:B------:R-:W-:Y:S01]  /*3a80*/  FSEL R116, R116, RZ, P0 ;  /* 0x000000ff74747208 */ /* 0x000fe20000000000 */
[----:B------:R-:W3:Y:S01]  /*3a90*/  @P2 LDC R119, c[0x0][0x40c] ;  /* 0x00010300ff772b82 */ /* 0x000ee20000000800 */
[----:B------:R-:W-:Y:S01]  /*3aa0*/  FMUL.FTZ R134, R141, R152 ;  /* 0x000000988d867220 */ /* 0x000fe20000410000 */
[----:B------:R-:W-:Y:S01]  /*3ab0*/  FSEL R152, R144, RZ, P0 ;  /* 0x000000ff90987208 */ /* 0x000fe20000000000 */
[----:B------:R-:W-:Y:S01]  /*3ac0*/  FADD.FTZ R154, R139, -R154 ;  /* 0x8000009a8b9a7221 */ /* 0x000fe20000010000 */
[C---:B------:R-:W-:Y:S01]  /*3ad0*/  FMUL.FTZ R137, R141.reuse, R148 ;  /* 0x000000948d897220 */ /* 0x040fe20000410000 */
[----:B------:R-:W-:Y:S01]  /*3ae0*/  FSEL R151, R146, RZ, P0 ;  /* 0x000000ff92977208 */ /* 0x000fe20000000000 */
[C---:B------:R-:W-:Y:S01]  /*3af0*/  FMUL.FTZ R117, R141.reuse, R150 ;  /* 0x000000968d757220 */ /* 0x040fe20000410000 */
[----:B------:R-:W-:Y:S01]  /*3b00*/  FMUL.FTZ R141, R141, R154 ;  /* 0x0000009a8d8d7220 */ /* 0x000fe20000410000 */
[----:B------:R-:W4:Y:S01]  /*3b10*/  @P2 LDC R136, c[0x0][0x40c] ;  /* 0x00010300ff882b82 */ /* 0x000f220000000800 */
[----:B-1----:R-:W-:Y:S01]  /*3b20*/  @P2 FMUL.FTZ R132, R149, R132 ;  /* 0x0000008495842220 */ /* 0x002fe20000410000 */
[----:B------:R-:W-:-:S02]  /*3b30*/  FSEL R154, R137, RZ, P0 ;  /* 0x000000ff899a7208 */ /* 0x000fc40000000000 */
[----:B------:R-:W-:Y:S01]  /*3b40*/  FSEL R137, R117, RZ, P0 ;  /* 0x000000ff75897208 */ /* 0x000fe20000000000 */
[----:B------:R-:W-:Y:S01]  /*3b50*/  @P2 FMUL.FTZ R146, R37, R132 ;  /* 0x0000008425922220 */ /* 0x000fe20000410000 */
[----:B------:R-:W-:Y:S02]  /*3b60*/  F2FP.F16.F32.PACK_AB R117, R151, R152 ;  /* 0x000000989775723e */ /* 0x000fe400000000ff */
[----:B------:R-:W1:Y:S01]  /*3b70*/  @P2 LDC R135, c[0x0][0x40c] ;  /* 0x00010300ff872b82 */ /* 0x000e620000000800 */
[----:B--2---:R-:W-:Y:S01]  /*3b80*/  @P2 FMUL.FTZ R145, R116, R145 ;  /* 0x0000009174912220 */ /* 0x004fe20000410000 */
[----:B------:R-:W-:Y:S02]  /*3b90*/  FSEL R134, R134, RZ, P0 ;  /* 0x000000ff86867208 */ /* 0x000fe40000000000 */
[----:B------:R-:W-:Y:S01]  /*3ba0*/  F2FP.F16.F32.PACK_AB R116, R149, R116 ;  /* 0x000000749574723e */ /* 0x000fe200000000ff */
[----:B------:R-:W-:Y:S01]  /*3bb0*/  @P2 FMUL.FTZ R144, R36, R145 ;  /* 0x0000009124902220 */ /* 0x000fe20000410000 */
[----:B------:R-:W-:-:S02]  /*3bc0*/  FSEL R141, R141, RZ, P0 ;  /* 0x000000ff8d8d7208 */ /* 0x000fc40000000000 */
[----:B------:R-:W2:Y:S01]  /*3bd0*/  @P2 LDC R133, c[0x0][0x40c] ;  /* 0x00010300ff852b82 */ /* 0x000ea20000000800 */
[----:B---3--:R-:W-:Y:S01]  /*3be0*/  @P2 FMUL.FTZ R119, R152, R119 ;  /* 0x0000007798772220 */ /* 0x008fe20000410000 */
[----:B------:R-:W-:Y:S01]  /*3bf0*/  @P2 F2FP.F16.F32.PACK_AB R149, RZ, R144 ;  /* 0x00000090ff95223e */ /* 0x000fe200000000ff */
[--C-:B-----5:R-:W-:Y:S01]  /*3c00*/  @P2 HADD2.F32 R152, -RZ, R108.reuse.H1_H1 ;  /* 0x3000006cff982230 */ /* 0x120fe20000004100 */
[----:B------:R-:W-:Y:S01]  /*3c10*/  @P2 F2FP.F16.F32.PACK_AB R144, RZ, R146 ;  /* 0x00000092ff90223e */ /* 0x000fe200000000ff */
[----:B------:R-:W-:Y:S01]  /*3c20*/  @P2 FMUL.FTZ R148, R38, R119 ;  /* 0x0000007726942220 */ /* 0x000fe20000410000 */
[----:B------:R-:W-:Y:S02]  /*3c30*/  @P2 PRMT R112, R149, 0x7610, R112 ;  /* 0x0000761095702816 */ /* 0x000fe40000000070 */
[----:B------:R-:W3:Y:S01]  /*3c40*/  @P2 LDC R118, c[0x0][0x40c] ;  /* 0x00010300ff762b82 */ /* 0x000ee20000000800 */
[----:B----4-:R-:W-:Y:S01]  /*3c50*/  @P2 FMUL.FTZ R136, R151, R136 ;  /* 0x0000008897882220 */ /* 0x010fe20000410000 */
[----:B------:R-:W-:Y:S01]  /*3c60*/  @P2 HADD2.F32 R151, -RZ, R108.H0_H0 ;  /* 0x2000006cff972230 */ /* 0x000fe20000004100 */
[----:B------:R-:W-:Y:S01]  /*3c70*/  @P2 F2FP.F16.F32.PACK_AB R146, RZ, R148 ;  /* 0x00000094ff92223e */ /* 0x000fe200000000ff */
[----:B------:R-:W-:Y:S01]  /*3c80*/  @P2 FFMA.FTZ R97, R152, R132, R97 ;  /* 0x0000008498612223 */ /* 0x000fe20000010061 */
[----:B------:R-:W-:Y:S01]  /*3c90*/  @P2 FMUL.FTZ R150, R39, R136 ;  /* 0x0000008827962220 */ /* 0x000fe20000410000 */
[----:B------:R-:W-:-:S02]  /*3ca0*/  @P2 HADD2.F32 R132, -RZ, R109.H1_H1 ;  /* 0x3000006dff842230 */ /* 0x000fc40000004100 */
[----:B------:R-:W-:Y:S01]  /*3cb0*/  @P2 FFMA.FTZ R96, R151, R145, R96 ;  /* 0x0000009197602223 */ /* 0x000fe20000010060 */
[----:B-1----:R-:W-:Y:S01]  /*3cc0*/  @P2 FMUL.FTZ R135, R154, R135 ;  /* 0x000000879a872220 */ /* 0x002fe20000410000 */
[----:B------:R-:W-:Y:S01]  /*3cd0*/  @P2 HADD2.F32 R151, -RZ, R109.H0_H0 ;  /* 0x2000006dff972230 */ /* 0x000fe20000004100 */
[----:B------:R-:W-:Y:S01]  /*3ce0*/  @P2 F2FP.F16.F32.PACK_AB R148, RZ, R150 ;  /* 0x00000096ff94223e */ /* 0x000fe200000000ff */
[----:B------:R-:W-:Y:S01]  /*3cf0*/  @P2 FFMA.FTZ R99, R132, R136, R99 ;  /* 0x0000008884632223 */ /* 0x000fe20000010063 */
[--C-:B------:R-:W-:Y:S01]  /*3d00*/  @P2 HADD2.F32 R132, -RZ, R110.reuse.H1_H1 ;  /* 0x3000006eff842230 */ /* 0x100fe20000004100 */
[----:B------:R-:W-:Y:S01]  /*3d10*/  @P2 PRMT R113, R146, 0x7610, R113 ;  /* 0x0000761092712816 */ /* 0x000fe20000000071 */
[----:B------:R-:W-:Y:S01]  /*3d20*/  @P2 FFMA.FTZ R98, R151, R119, R98 ;  /* 0x0000007797622223 */ /* 0x000fe20000010062 */
[----:B------:R-:W-:Y:S02]  /*3d30*/  @P2 HADD2.F32 R119, -RZ, R110.H0_H0 ;  /* 0x2000006eff772230 */ /* 0x000fe40000004100 */
[----:B--2---:R-:W-:Y:S01]  /*3d40*/  @P2 FMUL.FTZ R145, R134, R133 ;  /* 0x0000008586912220 */ /* 0x004fe20000410000 */
[----:B------:R-:W-:Y:S01]  /*3d50*/  @P2 FMUL.FTZ R133, R40, R135 ;  /* 0x0000008728852220 */ /* 0x000fe20000410000 */
[----:B------:R-:W-:Y:S01]  /*3d60*/  @P2 HADD2.F32 R151, -RZ, R111.H0_H0 ;  /* 0x2000006fff972230 */ /* 0x000fe20000004100 */
[----:B------:R-:W-:Y:S01]  /*3d70*/  @P2 PRMT R112, R112, 0x5410, R144 ;  /* 0x0000541070702816 */ /* 0x000fe20000000090 */
[----:B------:R-:W-:Y:S01]  /*3d80*/  @P2 FMUL.FTZ R149, R42, R145 ;  /* 0x000000912a952220 */ /* 0x000fe20000410000 */
[----:B------:R-:W-:Y:S01]  /*3d90*/  @P2 FFMA.FTZ R92, R119, R135, R92 ;  /* 0x00000087775c2223 */ /* 0x000fe2000001005c */
[----:B------:R-:W-:Y:S01]  /*3da0*/  @P2 F2FP.F16.F32.PACK_AB R133, RZ, R133 ;  /* 0x00000085ff85223e */ /* 0x000fe200000000ff */
[----:B------:R-:W-:Y:S01]  /*3db0*/  @P2 FFMA.FTZ R94, R151, R145, R94 ;  /* 0x00000091975e2223 */ /* 0x000fe2000001005e */
[C---:B---3--:R-:W-:Y:S01]  /*3dc0*/  @P2 FMUL.FTZ R150, R137.reuse, R118 ;  /* 0x0000007689962220 */ /* 0x048fe20000410000 */
[----:B------:R-:W-:-:S02]  /*3dd0*/  F2FP.F16.F32.PACK_AB R118, R137, R154 ;  /* 0x0000009a8976723e */ /* 0x000fc400000000ff */
[----:B------:R-:W-:Y:S01]  /*3de0*/  @P2 F2FP.F16.F32.PACK_AB R149, RZ, R149 ;  /* 0x00000095ff95223e */ /* 0x000fe200000000ff */
[-C--:B------:R-:W-:Y:S01]  /*3df0*/  @P2 FMUL.FTZ R137, R41, R150.reuse ;  /* 0x0000009629892220 */ /* 0x080fe20000410000 */
[----:B------:R-:W-:Y:S01]  /*3e00*/  @P2 PRMT R114, R133, 0x7610, R114 ;  /* 0x0000761085722816 */ /* 0x000fe20000000072 */
[----:B------:R-:W-:Y:S01]  /*3e10*/  @P2 FFMA.FTZ R93, R132, R150, R93 ;  /* 0x00000096845d2223 */ /* 0x000fe2000001005d */
[----:B------:R-:W-:Y:S02]  /*3e20*/  @P2 PRMT R113, R113, 0x5410, R148 ;  /* 0x0000541071712816 */ /* 0x000fe40000000094 */
        /* <DEDUP_REMOVED lines=12> */
.L_x_5666:
[----:B-1----:R-:W1:Y:S01]  /*3ef0*/  @P2 LDC R133, c[0x0][0x40c] ;  /* 0x00010300ff852b82 */ /* 0x002e620000000800 */
[----:B------:R-:W-:Y:S01]  /*3f00*/  FFMA.FTZ R132, R142, R144, R145 ;  /* 0x000000908e847223 */ /* 0x000fe20000010091 */
[----:B------:R-:W-:Y:S01]  /*3f10*/  ISETP.GT.AND P0, PT, R136, RZ, PT ;  /* 0x000000ff8800720c */ /* 0x000fe20003f04270 */
[----:B------:R-:W-:Y:S01]  /*3f20*/  BSSY.RECONVERGENT B2, `(.L_x_5667) ;  /* 0x0000013000027945 */ /* 0x000fe20003800200 */
[----:B-----5:R-:W-:Y:S02]  /*3f30*/  @P2 HADD2.F32 R146, -RZ, R111.H1_H1 ;  /* 0x3000006fff922230 */ /* 0x020fe40000004100 */
[----:B------:R-:W-:-:S04]  /*3f40*/  FADD.FTZ R132, R139, -R132 ;  /* 0x800000848b847221 */ /* 0x000fc80000010000 */
[----:B------:R-:W-:-:S05]  /*3f50*/  FMUL.FTZ R132, R141, R132 ;  /* 0x000000848d847220 */ /* 0x000fca0000410000 */
[----:B------:R-:W-:-:S05]  /*3f60*/  FSEL R134, R132, RZ, P0 ;  /* 0x000000ff84867208 */ /* 0x000fca0000000000 */
[----:B-1----:R-:W-:-:S04]  /*3f70*/  @P2 FMUL.FTZ R134, R134, R133 ;  /* 0x0000008586862220 */ /* 0x002fc80000410000 */
        /* <DEDUP_REMOVED lines=13> */
.L_x_5668:
[----:B------:R-:W-:Y:S05]  /*4050*/  BSYNC.RECONVERGENT B2 ;  /* 0x0000000000027941 */ /* 0x000fea0003800200 */
.L_x_5667:
        /* <DEDUP_REMOVED lines=13> */
.L_x_5670:
[----:B------:R-:W-:Y:S05]  /*4130*/  BSYNC.RECONVERGENT B2 ;  /* 0x0000000000027941 */ /* 0x000fea0003800200 */
.L_x_5669:
        /* <DEDUP_REMOVED lines=13> */
.L_x_5672:
[----:B------:R-:W-:Y:S05]  /*4210*/  BSYNC.RECONVERGENT B2 ;  /* 0x0000000000027941 */ /* 0x000fea0003800200 */
.L_x_5671:
        /* <DEDUP_REMOVED lines=13> */
.L_x_5674:
[----:B------:R-:W-:Y:S05]  /*42f0*/  BSYNC.RECONVERGENT B2 ;  /* 0x0000000000027941 */ /* 0x000fea0003800200 */
.L_x_5673:
        /* <DEDUP_REMOVED lines=13> */
.L_x_5676:
[----:B------:R-:W-:Y:S05]  /*43d0*/  BSYNC.RECONVERGENT B2 ;  /* 0x0000000000027941 */ /* 0x000fea0003800200 */
.L_x_5675:
        /* <DEDUP_REMOVED lines=13> */
.L_x_5678:
[----:B------:R-:W-:Y:S05]  /*44b0*/  BSYNC.RECONVERGENT B2 ;  /* 0x0000000000027941 */ /* 0x000fea0003800200 */
.L_x_5677:
        /* <DEDUP_REMOVED lines=13> */
.L_x_5680:
[----:B------:R-:W-:Y:S05]  /*4590*/  BSYNC.RECONVERGENT B2 ;  /* 0x0000000000027941 */ /* 0x000fea0003800200 */
.L_x_5679:
[----:B------:R-:W-:Y:S01]  /*45a0*/  @P2 F2FP.F16.F32.PACK_AB R132, RZ, R132 ;  /* 0x00000084ff84223e */ /* 0x000fe200000000ff */
[----:B------:R-:W-:-:S03]  /*45b0*/  @P2 FFMA.FTZ R95, R146, R134, R95 ;  /* 0x00000086925f2223 */ /* 0x000fc6000001005f */
[----:B------:R-:W-:-:S07]  /*45c0*/  @P2 PRMT R115, R115, 0x5410, R132 ;  /* 0x0000541073732816 */ /* 0x000fce0000000084 */
.L_x_5665:
[----:B------:R-:W-:Y:S05]  /*45d0*/  BSYNC.RECONVERGENT B1 ;  /* 0x0000000000017941 */ /* 0x000fea0003800200 */
.L_x_5662:
        /* <DEDUP_REMOVED lines=11> */
.L_x_5636:
[----:B------:R-:W-:Y:S05]  /*4690*/  BSYNC B0 ;  /* 0x0000000000007941 */ /* 0x000fea0003800000 */
.L_x_5635:
        /* <DEDUP_REMOVED lines=149> */
.L_x_5640:
        /* <DEDUP_REMOVED lines=8> */
.L_x_5683:
[----:B------:R-:W-:Y:S05]  /*5070*/  BSYNC B1 ;  /* 0x0000000000017941 */ /* 0x000fea0003800000 */
.L_x_5682:
        /* <DEDUP_REMOVED lines=8> */
.L_x_5684:
[----:B------:R-:W-:-:S05]  /*5100*/  FADD.FTZ R133, R133, R144 ;  /* 0x0000009085857221 */ /* 0x000fca0000010000 */
[----:B------:R-:W-:Y:S01]  /*5110*/  MOV R152, R133 ;  /* 0x0000008500987202 */ /* 0x000fe20000000f00 */
[----:B------:R-:W-:Y:S01]  /*5120*/  HFMA2 R153, -RZ, RZ, 0, 1.1920928955078125e-07 ;  /* 0x00000002ff997431 */ /* 0x000fe200000001ff */
[----:B------:R-:W-:-:S07]  /*5130*/  MOV R132, R150 ;  /* 0x0000009600847202 */ /* 0x000fce0000000f00 */
[----:B------:R-:W-:Y:S05]  /*5140*/  WARPSYNC.COLLECTIVE R151, `(.L_x_5685) ;  /* 0x0000000097087348 */ /* 0x000fea0003c00000 */
[----:B------:R0:W1:Y:S02]  /*5150*/  SHFL.BFLY P1, R150, R152, R153, R154 ;  /* 0x0c00009998967389 */ /* 0x000064000002009a */
[----:B01----:R-:W-:Y:S05]  /*5160*/  ENDCOLLECTIVE ;  /* 0x000000000000791b */ /* 0x003fea0003800000 */
.L_x_5685:
[----:B------:R-:W-:-:S05]  /*5170*/  FADD.FTZ R132, R132, R145 ;  /* 0x0000009184847221 */ /* 0x000fca0000010000 */
[----:B------:R-:W-:Y:S02]  /*5180*/  MOV R152, R132 ;  /* 0x0000008400987202 */ /* 0x000fe40000000f00 */
[----:B------:R-:W-:-:S07]  /*5190*/  MOV R146, R150 ;  /* 0x0000009600927202 */ /* 0x000fce0000000f00 */
[----:B------:R-:W-:Y:S05]  /*51a0*/  WARPSYNC.COLLECTIVE R151, `(.L_x_5686) ;  /* 0x0000000097087348 */ /* 0x000fea0003c00000 */
[----:B------:R0:W1:Y:S02]  /*51b0*/  SHFL.BFLY P1, R150, R152, R153, R154 ;  /* 0x0c00009998967389 */ /* 0x000064000002009a */
[----:B01----:R-:W-:Y:S05]  /*51c0*/  ENDCOLLECTIVE ;  /* 0x000000000000791b */ /* 0x003fea0003800000 */
.L_x_5686:
[----:B------:R-:W-:-:S05]  /*51d0*/  FADD.FTZ R146, R133, R146 ;  /* 0x0000009285927221 */ /* 0x000fca0000010000 */
[----:B------:R-:W-:Y:S01]  /*51e0*/  MOV R152, R146 ;  /* 0x0000009200987202 */ /* 0x000fe20000000f00 */
[----:B------:R-:W-:Y:S01]  /*51f0*/  HFMA2 R153, -RZ, RZ, 0, 2.384185791015625e-07 ;  /* 0x00000004ff997431 */ /* 0x000fe200000001ff */
[----:B------:R-:W-:-:S07]  /*5200*/  MOV R137, R150 ;  /* 0x0000009600897202 */ /* 0x000fce0000000f00 */
[----:B------:R-:W-:Y:S05]  /*5210*/  WARPSYNC.COLLECTIVE R151, `(.L_x_5687) ;  /* 0x0000000097087348 */ /* 0x000fea0003c00000 */
[----:B------:R0:W1:Y:S02]  /*5220*/  SHFL.BFLY P1, R150, R152, R153, R154 ;  /* 0x0c00009998967389 */ /* 0x000064000002009a */
[----:B01----:R-:W-:Y:S05]  /*5230*/  ENDCOLLECTIVE ;  /* 0x000000000000791b */ /* 0x003fea0003800000 */
.L_x_5687:
[----:B------:R-:W-:-:S05]  /*5240*/  FADD.FTZ R137, R132, R137 ;  /* 0x0000008984897221 */ /* 0x000fca0000010000 */
[----:B------:R-:W-:Y:S02]  /*5250*/  MOV R152, R137 ;  /* 0x0000008900987202 */ /* 0x000fe40000000f00 */
[----:B------:R-:W-:-:S07]  /*5260*/  MOV R147, R150 ;  /* 0x0000009600937202 */ /* 0x000fce0000000f00 */
[----:B------:R-:W-:Y:S05]  /*5270*/  WARPSYNC.COLLECTIVE R151, `(.L_x_5688) ;  /* 0x0000000097087348 */ /* 0x000fea0003c00000 */
[----:B------:R0:W1:Y:S02]  /*5280*/  SHFL.BFLY P1, R150, R152, R153, R154 ;  /* 0x0c00009998967389 */ /* 0x000064000002009a */
[----:B01----:R-:W-:Y:S05]  /*5290*/  ENDCOLLECTIVE ;  /* 0x000000000000791b */ /* 0x003fea0003800000 */
.L_x_5688:
[----:B------:R-:W-:-:S05]  /*52a0*/  FADD.FTZ R147, R146, R147 ;  /* 0x0000009392937221 */ /* 0x000fca0000010000 */
[----:B------:R-:W-:Y:S01]  /*52b0*/  MOV R152, R147 ;  /* 0x0000009300987202 */ /* 0x000fe20000000f00 */
[----:B------:R-:W-:Y:S01]  /*52c0*/  HFMA2 R153, -RZ, RZ, 0, 4.76837158203125e-07 ;  /* 0x00000008ff997431 */ /* 0x000fe200000001ff */
[----:B------:R-:W-:-:S07]  /*52d0*/  MOV R148, R150 ;  /* 0x0000009600947202 */ /* 0x000fce0000000f00 */
[----:B------:R-:W-:Y:S05]  /*52e0*/  WARPSYNC.COLLECTIVE R151, `(.L_x_5689) ;  /* 0x0000000097087348 */ /* 0x000fea0003c00000 */
[----:B------:R0:W1:Y:S02]  /*52f0*/  SHFL.BFLY P1, R150, R152, R153, R154 ;  /* 0x0c00009998967389 */ /* 0x000064000002009a */
[----:B01----:R-:W-:Y:S05]  /*5300*/  ENDCOLLECTIVE ;  /* 0x000000000000791b */ /* 0x003fea0003800000 */
.L_x_5689:
[----:B------:R-:W-:-:S05]  /*5310*/  FADD.FTZ R148, R137, R148 ;  /* 0x0000009489947221 */ /* 0x000fca0000010000 */
[----:B------:R-:W-:Y:S02]  /*5320*/  MOV R152, R148 ;  /* 0x0000009400987202 */ /* 0x000fe40000000f00 */
[----:B------:R-:W-:-:S07]  /*5330*/  MOV R144, R150 ;  /* 0x0000009600907202 */ /* 0x000fce0000000f00 */
[----:B------:R-:W-:Y:S05]  /*5340*/  WARPSYNC.COLLECTIVE R151, `(.L_x_5690) ;  /* 0x0000000097087348 */ /* 0x000fea0003c00000 */
[----:B------:R0:W1:Y:S02]  /*5350*/  SHFL.BFLY P1, R150, R152, R153, R154 ;  /* 0x0c00009998967389 */ /* 0x000064000002009a */
[----:B01----:R-:W-:Y:S05]  /*5360*/  ENDCOLLECTIVE ;  /* 0x000000000000791b */ /* 0x003fea0003800000 */
.L_x_5690:
[----:B------:R-:W-:-:S05]  /*5370*/  FADD.FTZ R144, R147, R144 ;  /* 0x0000009093907221 */ /* 0x000fca0000010000 */
[----:B------:R-:W-:Y:S01]  /*5380*/  MOV R152, R144 ;  /* 0x0000009000987202 */ /* 0x000fe20000000f00 */
[----:B------:R-:W-:Y:S01]  /*5390*/  HFMA2 R153, -RZ, RZ, 0, 9.5367431640625e-07 ;  /* 0x00000010ff997431 */ /* 0x000fe200000001ff */
[----:B------:R-:W-:-:S07]  /*53a0*/  MOV R145, R150 ;  /* 0x0000009600917202 */ /* 0x000fce0000000f00 */
[----:B------:R-:W-:Y:S05]  /*53b0*/  WARPSYNC.COLLECTIVE R151, `(.L_x_5691) ;  /* 0x0000000097087348 */ /* 0x000fea0003c00000 */
[----:B------:R0:W1:Y:S02]  /*53c0*/  SHFL.BFLY P1, R150, R152, R153, R154 ;  /* 0x0c00009998967389 */ /* 0x000064000002009a */
[----:B01----:R-:W-:Y:S05]  /*53d0*/  ENDCOLLECTIVE ;  /* 0x000000000000791b */ /* 0x003fea0003800000 */
.L_x_5691:
[----:B------:R-:W-:-:S05]  /*53e0*/  FADD.FTZ R145, R148, R145 ;  /* 0x0000009194917221 */ /* 0x000fca0000010000 */
[----:B------:R-:W-:Y:S02]  /*53f0*/  MOV R152, R145 ;  /* 0x0000009100987202 */ /* 0x000fe40000000f00 */
[----:B------:R-:W-:-:S07]  /*5400*/  MOV R149, R150 ;  /* 0x0000009600957202 */ /* 0x000fce0000000f00 */
[----:B------:R-:W-:Y:S05]  /*5410*/  WARPSYNC.COLLECTIVE R151, `(.L_x_5692) ;  /* 0x0000000097087348 */ /* 0x000fea0003c00000 */
[----:B------:R0:W1:Y:S02]  /*5420*/  SHFL.BFLY P1, R150, R152, R153, R154 ;  /* 0x0c00009998967389 */ /* 0x000064000002009a */
[----:B01----:R-:W-:Y:S05]  /*5430*/  ENDCOLLECTIVE ;  /* 0x000000000000791b */ /* 0x003fea0003800000 */
.L_x_5692:
[----:B------:R-:W-:Y:S05]  /*5440*/  BRA `(.L_x_5693) ;  /* 0xffffffbc006c7947 */ /* 0x000fea000383ffff */
.L_x_5694:
        /* <DEDUP_REMOVED lines=11> */
.L_x_11255:


//--------------------- .text._ZN10layer_norm13ln_bwd_kernelINS_13Kernel_traitsIf6__halfS2_S2_fjLj512ELj1ELj4ELj1ELj16ENS_18Kernel_traits_baseILj512EfS2_S2_S2_fjLj128EEEEELb1ELb0ELb0ELb0EEEvNS_9BwdParamsE --------------------------
	.section	.text._ZN10layer_norm13ln_bwd_kernelINS_13Kernel_traitsIf6__halfS2_S2_fjLj512ELj1ELj4ELj1ELj16ENS_18Kernel_traits_baseILj512EfS2_S2_S2_fjLj128EEEEELb1ELb0ELb0ELb0EEEvNS_9BwdParamsE,"ax",@progbits
	.align	128
        .global         _ZN10layer_norm13ln_bwd_kernelINS_13Kernel_traitsIf6__halfS2_S2_fjLj512ELj1ELj4ELj1ELj16ENS_18Kernel_traits_baseILj512EfS2_S2_S2_fjLj128EEEEELb1ELb0ELb0ELb0EEEvNS_9BwdParamsE
        .type           _ZN10layer_norm13ln_bwd_kernelINS_13Kernel_traitsIf6__halfS2_S2_fjLj512ELj1ELj4ELj1ELj16ENS_18Kernel_traits_baseILj512EfS2_S2_S2_fjLj128EEEEELb1ELb0ELb0ELb0EEEvNS_9BwdParamsE,@function
        .size           _ZN10layer_norm13ln_bwd_kernelINS_13Kernel_traitsIf6__halfS2_S2_fjLj512ELj1ELj4ELj1ELj16ENS_18Kernel_traits_baseILj512EfS2_S2_S2_fjLj128EEEEELb1ELb0ELb0ELb0EEEvNS_9BwdParamsE,(.L_x_11256 - _ZN10layer_norm13ln_bwd_kernelINS_13Kernel_traitsIf6__halfS2_S2_fjLj512ELj1ELj4ELj1ELj16ENS_18Kernel_traits_baseILj512EfS2_S2_S2_fjLj128EEEEELb1ELb0ELb0ELb0EEEvNS_9BwdParamsE)
        .other          _ZN10layer_norm13ln_bwd_kernelINS_13Kernel_traitsIf6__halfS2_S2_fjLj512ELj1ELj4ELj1ELj16ENS_18Kernel_traits_baseILj512EfS2_S2_S2_fjLj128EEEEELb1ELb0ELb0ELb0EEEvNS_9BwdParamsE,@"STO_CUDA_ENTRY STV_DEFAULT"
_ZN10layer_norm13ln_bwd_kernelINS_13Kernel_traitsIf6__halfS2_S2_fjLj512ELj1ELj4ELj1ELj16ENS_18Kernel_traits_baseILj512EfS2_S2_S2_fjLj128EEEEELb1ELb0ELb0ELb0EEEvNS_9BwdParamsE:
.text._ZN10layer_norm13ln_bwd_kernelINS_13Kernel_traitsIf6__halfS2_S2_fjLj512ELj1ELj4ELj1ELj16ENS_18Kernel_traits_baseILj512EfS2_S2_S2_fjLj128EEEEELb1ELb0ELb0ELb0EEEvNS_9BwdParamsE:
        /* <DEDUP_REMOVED lines=71> */
.L_x_5715:
        /* <DEDUP_REMOVED lines=39> */
[----:B---3--:R-:W-:Y:S02]  /*06e0*/  HADD2.F32 R89, -RZ, R72.H0_H0 ;  /* 0x20000048ff597230 */ /* 0x008fe40000004100 */
[----:B------:R-:W-:Y:S02]  /*06f0*/  HADD2.F32 R101, -RZ, R74.H1_H1 ;  /* 0x3000004aff657230 */ /* 0x000fe40000004100 */
[----:B------:R-:W-:Y:S02]  /*0700*/  HADD2.F32 R91, -RZ, R72.H1_H1 ;  /* 0x30000048ff5b7230 */ /* 0x000fe40000004100 */
[----:B------:R-:W-:Y:S01]  /*0710*/  FADD.FTZ R89, -R108, R89 ;  /* 0x000000596c597221 */ /* 0x000fe20000010100 */
[----:B------:R-:W-:Y:S02]  /*0720*/  HADD2.F32 R93, -RZ, R73.H0_H0 ;  /* 0x20000049ff5d7230 */ /* 0x000fe40000004100 */
[----:B----4-:R-:W-:-:S02]  /*0730*/  HADD2.F32 R87, -RZ, R79.H0_H0 ;  /* 0x2000004fff577230 */ /* 0x010fc40000004100 */
[----:B------:R-:W-:Y:S02]  /*0740*/  HADD2.F32 R72, -RZ, R79.H1_H1 ;  /* 0x3000004fff487230 */ /* 0x000fe40000004100 */
[----:B------:R-:W-:Y:S01]  /*0750*/  FADD.FTZ R79, -R108, R101 ;  /* 0x000000656c4f7221 */ /* 0x000fe20000010100 */
[----:B------:R-:W-:Y:S02]  /*0760*/  HADD2.F32 R73, -RZ, R73.H1_H1 ;  /* 0x30000049ff497230 */ /* 0x000fe40000004100 */
[----:B-----5:R-:W-:Y:S01]  /*0770*/  FMUL.FTZ R101, R104, R89 ;  /* 0x0000005968657220 */ /* 0x020fe20000410000 */
[----:B------:R-:W-:Y:S02]  /*0780*/  HADD2.F32 R97, -RZ, R74.H0_H0 ;  /* 0x2000004aff617230 */ /* 0x000fe40000004100 */
[----:B------:R-:W-:Y:S02]  /*0790*/  HADD2.F32 R99, -RZ, R76.H0_H0 ;  /* 0x2000004cff637230 */ /* 0x000fe40000004100 */
[----:B------:R-:W-:Y:S01]  /*07a0*/  FADD.FTZ R93, -R108, R93 ;  /* 0x0000005d6c5d7221 */ /* 0x000fe20000010100 */
[----:B------:R-:W-:-:S02]  /*07b0*/  HADD2.F32 R113, -RZ, R75.H0_H0 ;  /* 0x2000004bff717230 */ /* 0x000fc40000004100 */
[C---:B------:R-:W-:Y:S01]  /*07c0*/  FADD.FTZ R91, -R108.reuse, R91 ;  /* 0x0000005b6c5b7221 */ /* 0x040fe20000010100 */
[----:B------:R-:W-:Y:S02]  /*07d0*/  HADD2.F32 R115, -RZ, R75.H1_H1 ;  /* 0x3000004bff737230 */ /* 0x000fe40000004100 */
[----:B------:R-:W-:Y:S01]  /*07e0*/  FADD.FTZ R75, -R108, R73 ;  /* 0x000000496c4b7221 */ /* 0x000fe20000010100 */
[--C-:B------:R-:W-:Y:S02]  /*07f0*/  HADD2.F32 R95, -RZ, R77.reuse.H0_H0 ;  /* 0x2000004dff5f7230 */ /* 0x100fe40000004100 */
[----:B------:R-:W-:Y:S01]  /*0800*/  FADD.FTZ R48, R48, R99 ;  /* 0x0000006330307221 */ /* 0x000fe20000010000 */
[----:B------:R-:W-:Y:S02]  /*0810*/  HADD2.F32 R94, -RZ, R77.H1_H1 ;  /* 0x3000004dff5e7230 */ /* 0x000fe40000004100 */
[----:B------:R-:W-:Y:S01]  /*0820*/  FADD.FTZ R77, -R108, R97 ;  /* 0x000000616c4d7221 */ /* 0x000fe20000010100 */
[----:B------:R-:W-:-:S02]  /*0830*/  HADD2.F32 R76, -RZ, R76.H1_H1 ;  /* 0x3000004cff4c7230 */ /* 0x000fc40000004100 */
[-C--:B------:R-:W-:Y:S01]  /*0840*/  FFMA.FTZ R32, R101, R99.reuse, R32 ;  /* 0x0000006365207223 */ /* 0x080fe20000010020 */
[----:B------:R-:W-:Y:S01]  /*0850*/  FMUL.FTZ R99, R16, R99 ;  /* 0x0000006310637220 */ /* 0x000fe20000410000 */
[C---:B------:R-:W-:Y:S01]  /*0860*/  FMUL.FTZ R97, R104.reuse, R93 ;  /* 0x0000005d68617220 */ /* 0x040fe20000410000 */
[C---:B------:R-:W-:Y:S01]  /*0870*/  FMUL.FTZ R100, R104.reuse, R91 ;  /* 0x0000005b68647220 */ /* 0x040fe20000410000 */
[C---:B------:R-:W-:Y:S01]  /*0880*/  FMUL.FTZ R96, R104.reuse, R75 ;  /* 0x0000004b68607220 */ /* 0x040fe20000410000 */
[----:B------:R-:W-:Y:S01]  /*0890*/  FMUL.FTZ R93, R104, R77 ;  /* 0x0000004d685d7220 */ /* 0x000fe20000410000 */
[-C--:B------:R-:W-:Y:S01]  /*08a0*/  FMUL.FTZ R98, R17, R76.reuse ;  /* 0x0000004c11627220 */ /* 0x080fe20000410000 */
[----:B------:R-:W-:Y:S01]  /*08b0*/  FADD.FTZ R75, RZ, R99 ;  /* 0x00000063ff4b7221 */ /* 0x000fe20000010000 */
[----:B------:R-:W-:Y:S01]  /*08c0*/  FFMA.FTZ R77, R101, R99, RZ ;  /* 0x00000063654d7223 */ /* 0x000fe200000100ff */
[----:B------:R-:W-:Y:S01]  /*08d0*/  FADD.FTZ R49, R49, R76 ;  /* 0x0000004c31317221 */ /* 0x000fe20000010000 */
[----:B------:R-:W-:Y:S01]  /*08e0*/  FFMA.FTZ R33, R100, R76, R33 ;  /* 0x0000004c64217223 */ /* 0x000fe20000010021 */
[----:B------:R-:W-:Y:S01]  /*08f0*/  FADD.FTZ R50, R50, R95 ;  /* 0x0000005f32327221 */ /* 0x000fe20000010000 */
[-C--:B------:R-:W-:Y:S01]  /*0900*/  FFMA.FTZ R34, R97, R95.reuse, R34 ;  /* 0x0000005f61227223 */ /* 0x080fe20000010022 */
[----:B------:R-:W-:Y:S01]  /*0910*/  FMUL.FTZ R95, R18, R95 ;  /* 0x0000005f125f7220 */ /* 0x000fe20000410000 */
[----:B------:R-:W-:Y:S01]  /*0920*/  FADD.FTZ R74, R75, R98 ;  /* 0x000000624b4a7221 */ /* 0x000fe20000010000 */
[----:B------:R-:W-:Y:S01]  /*0930*/  FFMA.FTZ R76, R100, R98, R77 ;  /* 0x00000062644c7223 */ /* 0x000fe2000001004d */
[----:B------:R-:W-:-:S02]  /*0940*/  HADD2.F32 R109, -RZ, R78.H0_H0 ;  /* 0x2000004eff6d7230 */ /* 0x000fc40000004100 */
[----:B------:R-:W-:Y:S01]  /*0950*/  FADD.FTZ R51, R51, R94 ;  /* 0x0000005e33337221 */ /* 0x000fe20000010000 */
[-C--:B------:R-:W-:Y:S01]  /*0960*/  FFMA.FTZ R35, R96, R94.reuse, R35 ;  /* 0x0000005e60237223 */ /* 0x080fe20000010023 */
[----:B------:R-:W-:Y:S01]  /*0970*/  FMUL.FTZ R94, R19, R94 ;  /* 0x0000005e135e7220 */ /* 0x000fe20000410000 */
[----:B------:R-:W-:Y:S01]  /*0980*/  FADD.FTZ R75, R74, R95 ;  /* 0x0000005f4a4b7221 */ /* 0x000fe20000010000 */
[----:B------:R-:W-:Y:S01]  /*0990*/  FFMA.FTZ R77, R97, R95, R76 ;  /* 0x0000005f614d7223 */ /* 0x000fe2000001004c */
[----:B------:R-:W-:Y:S02]  /*09a0*/  HADD2.F32 R78, -RZ, R78.H1_H1 ;  /* 0x3000004eff4e7230 */ /* 0x000fe40000004100 */
[----:B------:R-:W-:Y:S01]  /*09b0*/  FADD.FTZ R113, -R108, R113 ;  /* 0x000000716c717221 */ /* 0x000fe20000010100 */
[----:B------:R-:W-:Y:S01]  /*09c0*/  FMUL.FTZ R91, R20, R109 ;  /* 0x0000006d145b7220 */ /* 0x000fe20000410000 */
[----:B------:R-:W-:Y:S01]  /*09d0*/  FADD.FTZ R74, R75, R94 ;  /* 0x0000005e4b4a7221 */ /* 0x000fe20000010000 */
[----:B------:R-:W-:Y:S01]  /*09e0*/  FFMA.FTZ R76, R96, R94, R77 ;  /* 0x0000005e604c7223 */ /* 0x000fe2000001004d */
[C---:B------:R-:W-:Y:S01]  /*09f0*/  FMUL.FTZ R89, R104.reuse, R113 ;  /* 0x0000007168597220 */ /* 0x040fe20000410000 */
        /* <DEDUP_REMOVED lines=23> */
.L_x_5698:
[----:B------:R-:W-:Y:S05]  /*0b70*/  BSYNC.RECONVERGENT B1 ;  /* 0x0000000000017941 */ /* 0x000fea0003800200 */
.L_x_5697:
[----:B------:R-:W-:Y:S04]  /*0b80*/  BSSY.RECONVERGENT B1, `(.L_x_5699) ;  /* 0x0000058000017945 */ /* 0x000fe80003800200 */
        /* <DEDUP_REMOVED lines=15> */
[--C-:B--2---:R-:W-:Y:S02]  /*0c80*/  HADD2.F32 R15, -RZ, R8.reuse.H0_H0 ;  /* 0x20000008ff0f7230 */ /* 0x104fe40000004100 */
[--C-:B------:R-:W-:Y:S02]  /*0c90*/  HADD2.F32 R77, -RZ, R9.reuse.H0_H0 ;  /* 0x20000009ff4d7230 */ /* 0x100fe40000004100 */
[----:B------:R-:W-:Y:S02]  /*0ca0*/  HADD2.F32 R75, -RZ, R8.H1_H1 ;  /* 0x30000008ff4b7230 */ /* 0x000fe40000004100 */
[----:B------:R-:W-:Y:S01]  /*0cb0*/  FADD.FTZ R15, -R108, R15 ;  /* 0x0000000f6c0f7221 */ /* 0x000fe20000010100 */
[----:B------:R-:W-:Y:S02]  /*0cc0*/  HADD2.F32 R79, -RZ, R9.H1_H1 ;  /* 0x30000009ff4f7230 */ /* 0x000fe40000004100 */
[----:B---3--:R-:W-:-:S02]  /*0cd0*/  HADD2.F32 R3, -RZ, R4.H0_H0 ;  /* 0x20000004ff037230 */ /* 0x008fc40000004100 */
[----:B-----5:R-:W-:Y:S01]  /*0ce0*/  FMUL.FTZ R15, R104, R15 ;  /* 0x0000000f680f7220 */ /* 0x020fe20000410000 */
[--C-:B------:R-:W-:Y:S02]  /*0cf0*/  HADD2.F32 R119, -RZ, R11.reuse.H0_H0 ;  /* 0x2000000bff777230 */ /* 0x100fe40000004100 */
[----:B------:R-:W-:Y:S02]  /*0d00*/  HADD2.F32 R121, -RZ, R11.H1_H1 ;  /* 0x3000000bff797230 */ /* 0x000fe40000004100 */
[----:B------:R-:W-:Y:S01]  /*0d10*/  FADD.FTZ R11, -R108, R77 ;  /* 0x0000004d6c0b7221 */ /* 0x000fe20000010100 */
[----:B------:R-:W-:Y:S02]  /*0d20*/  HADD2.F32 R4, -RZ, R4.H1_H1 ;  /* 0x30000004ff047230 */ /* 0x000fe40000004100 */
[----:B------:R-:W-:Y:S01]  /*0d30*/  FMUL.FTZ R2, R24, R3 ;  /* 0x0000000318027220 */ /* 0x000fe20000410000 */
[--C-:B------:R-:W-:Y:S02]  /*0d40*/  HADD2.F32 R115, -RZ, R10.reuse.H1_H1 ;  /* 0x3000000aff737230 */ /* 0x100fe40000004100 */
[C---:B------:R-:W-:Y:S01]  /*0d50*/  FADD.FTZ R9, -R108.reuse, R75 ;  /* 0x0000004b6c097221 */ /* 0x040fe20000010100 */
[----:B------:R-:W-:Y:S01]  /*0d60*/  FADD.FTZ R109, -R108, R79 ;  /* 0x0000004f6c6d7221 */ /* 0x000fe20000010100 */
[----:B------:R-:W-:-:S02]  /*0d70*/  HADD2.F32 R113, -RZ, R10.H0_H0 ;  /* 0x2000000aff717230 */ /* 0x000fc40000004100 */
[----:B------:R-:W-:Y:S01]  /*0d80*/  FADD.FTZ R56, R56, R3 ;  /* 0x0000000338387221 */ /* 0x000fe20000010000 */
[--C-:B------:R-:W-:Y:S02]  /*0d90*/  HADD2.F32 R79, -RZ, R5.reuse.H0_H0 ;  /* 0x20000005ff4f7230 */ /* 0x100fe40000004100 */
[----:B------:R-:W-:Y:S01]  /*0da0*/  FFMA.FTZ R40, R15, R3, R40 ;  /* 0x000000030f287223 */ /* 0x000fe20000010028 */
[----:B------:R-:W-:Y:S02]  /*0db0*/  HADD2.F32 R8, -RZ, R5.H1_H1 ;  /* 0x30000005ff087230 */ /* 0x000fe40000004100 */
[C---:B------:R-:W-:Y:S01]  /*0dc0*/  FMUL.FTZ R3, R104.reuse, R11 ;  /* 0x0000000b68037220 */ /* 0x040fe20000410000 */
[----:B------:R-:W-:Y:S01]  /*0dd0*/  FMUL.FTZ R5, R25, R4 ;  /* 0x0000000419057220 */ /* 0x000fe20000410000 */
[----:B------:R-:W-:Y:S01]  /*0de0*/  FADD.FTZ R10, R73, R2 ;  /* 0x00000002490a7221 */ /* 0x000fe20000010000 */
[----:B------:R-:W-:Y:S01]  /*0df0*/  FMUL.FTZ R0, R104, R9 ;  /* 0x0000000968007220 */ /* 0x000fe20000410000 */
[----:B------:R-:W-:Y:S01]  /*0e00*/  FFMA.FTZ R11, R15, R2, R72 ;  /* 0x000000020f0b7223 */ /* 0x000fe20000010048 */
[----:B------:R-:W-:Y:S01]  /*0e10*/  FADD.FTZ R117, -R108, R115 ;  /* 0x000000736c757221 */ /* 0x000fe20000010100 */
[----:B------:R-:W-:-:S02]  /*0e20*/  HADD2.F32 R115, -RZ, R6.H0_H0 ;  /* 0x20000006ff737230 */ /* 0x000fc40000004100 */
[----:B------:R-:W-:Y:S01]  /*0e30*/  FADD.FTZ R73, R10, R5 ;  /* 0x000000050a497221 */ /* 0x000fe20000010000 */
[----:B------:R-:W-:Y:S02]  /*0e40*/  HADD2.F32 R76, -RZ, R6.H1_H1 ;  /* 0x30000006ff4c7230 */ /* 0x000fe40000004100 */
[----:B------:R-:W-:Y:S01]  /*0e50*/  FMUL.FTZ R6, R26, R79 ;  /* 0x0000004f1a067220 */ /* 0x000fe20000410000 */
[C---:B0-----:R-:W-:Y:S01]  /*0e60*/  FFMA.FTZ R12, R0.reuse, R5, R11 ;  /* 0x00000005000c7223 */ /* 0x041fe2000001000b */
[----:B------:R-:W-:Y:S01]  /*0e70*/  FADD.FTZ R57, R57, R4 ;  /* 0x0000000439397221 */ /* 0x000fe20000010000 */
[----:B------:R-:W-:Y:S01]  /*0e80*/  FFMA.FTZ R41, R0, R4, R41 ;  /* 0x0000000400297223 */ /* 0x000fe20000010029 */
[--C-:B------:R-:W-:Y:S02]  /*0e90*/  HADD2.F32 R77, -RZ, R7.reuse.H0_H0 ;  /* 0x20000007ff4d7230 */ /* 0x100fe40000004100 */
[----:B------:R-:W-:Y:S01]  /*0ea0*/  FMUL.FTZ R4, R104, R109 ;  /* 0x0000006d68047220 */ /* 0x000fe20000410000 */
[----:B------:R-:W-:-:S02]  /*0eb0*/  HADD2.F32 R74, -RZ, R7.H1_H1 ;  /* 0x30000007ff4a7230 */ /* 0x000fc40000004100 */
[----:B------:R-:W-:Y:S01]  /*0ec0*/  FADD.FTZ R14, R73, R6 ;  /* 0x00000006490e7221 */ /* 0x000fe20000010000 */
[C---:B------:R-:W-:Y:S01]  /*0ed0*/  FADD.FTZ R113, -R108.reuse, R113 ;  /* 0x000000716c717221 */ /* 0x040fe20000010100 */
[----:B------:R-:W-:Y:S01]  /*0ee0*/  FMUL.FTZ R7, R27, R8 ;  /* 0x000000081b077220 */ /* 0x000fe20000410000 */
[C---:B------:R-:W-:Y:S01]  /*0ef0*/  FFMA.FTZ R73, R3.reuse, R6, R12 ;  /* 0x0000000603497223 */ /* 0x040fe2000001000c */
        /* <DEDUP_REMOVED lines=32> */
.L_x_5700:
[----:B------:R-:W-:Y:S05]  /*1100*/  BSYNC.RECONVERGENT B1 ;  /* 0x0000000000017941 */ /* 0x000fea0003800200 */
.L_x_5699:
        /* <DEDUP_REMOVED lines=21> */
.L_x_5727:
        /* <DEDUP_REMOVED lines=15> */
[----:B------:R-:W-:Y:S01]  /*1350*/  FFMA.FTZ R72, R93, R105, R108 ;  /* 0x000000695d487223 */ /* 0x000fe2000001006c */
[----:B------:R-:W-:Y:S01]  /*1360*/  ISETP.GE.U32.AND P1, PT, R110, RZ, PT ;  /* 0x000000ff6e00720c */ /* 0x000fe20003f26070 */
[----:B------:R-:W-:Y:S01]  /*1370*/  FADD.FTZ R77, R86, -R73 ;  /* 0x80000049564d7221 */ /* 0x000fe20000010000 */
[----:B------:R-:W-:Y:S01]  /*1380*/  FADD.FTZ R75, R87, -R74 ;  /* 0x8000004a574b7221 */ /* 0x000fe20000010000 */
[----:B------:R-:W-:Y:S01]  /*1390*/  FADD.FTZ R73, R91, -R72 ;  /* 0x800000485b497221 */ /* 0x000fe20000010000 */
[----:B------:R-:W-:Y:S01]  /*13a0*/  ISETP.GE.U32.AND.EX P1, PT, R111, 0x1000000, PT, P1 ;  /* 0x010000006f00780c */ /* 0x000fe20003f26110 */
        /* <DEDUP_REMOVED lines=57> */
.L_x_5706:
[----:B------:R-:W-:Y:S05]  /*1740*/  BSYNC.RECONVERGENT B2 ;  /* 0x0000000000027941 */ /* 0x000fea0003800200 */
.L_x_5705:
        /* <DEDUP_REMOVED lines=66> */
.L_x_5704:
        /* <DEDUP_REMOVED lines=33> */
[----:B------:R-:W-:Y:S02]  /*1d80*/  F2FP.F16.F32.PACK_AB R74, R75, R74 ;  /* 0x0000004a4b4a723e */ /* 0x000fe400000000ff */
[----:B------:R-:W-:Y:S01]  /*1d90*/  F2FP.F16.F32.PACK_AB R75, R79, R76 ;  /* 0x0000004c4f4b723e */ /* 0x000fe200000000ff */
[--C-:B------:R-:W-:Y:S01]  /*1da0*/  FFMA.FTZ R76, R97, R105, R108.reuse ;  /* 0x00000069614c7223 */ /* 0x100fe2000001006c */
[----:B------:R-:W-:Y:S01]  /*1db0*/  F2FP.F16.F32.PACK_AB R79, R78, R77 ;  /* 0x0000004d4e4f723e */ /* 0x000fe200000000ff */
[-CC-:B------:R-:W-:Y:S01]  /*1dc0*/  FFMA.FTZ R77, R100, R105.reuse, R108.reuse ;  /* 0x00000069644d7223 */ /* 0x180fe2000001006c */
[----:B------:R-:W-:Y:S01]  /*1dd0*/  F2FP.F16.F32.PACK_AB R78, R73, R72 ;  /* 0x00000048494e723e */ /* 0x000fe200000000ff */
        /* <DEDUP_REMOVED lines=14> */
[----:B------:R-:W-:-:S03]  /*1ec0*/  F2FP.F16.F32.PACK_AB R73, R116, R76 ;  /* 0x0000004c7449723e */ /* 0x000fc600000000ff */
        /* <DEDUP_REMOVED lines=17> */
[----:B------:R-:W-:-:S02]  /*1fe0*/  F2FP.F16.F32.PACK_AB R77, R117, R116 ;  /* 0x00000074754d723e */ /* 0x000fc400000000ff */
[----:B------:R-:W-:Y:S02]  /*1ff0*/  F2FP.F16.F32.PACK_AB R76, R109, R76 ;  /* 0x0000004c6d4c723e */ /* 0x000fe400000000ff */
[----:B------:R-:W-:-:S03]  /*2000*/  IADD3 R102, PT, PT, R102, 0x20, RZ ;  /* 0x0000002066667810 */ /* 0x000fc60007ffe0ff */
[----:B------:R2:W-:Y:S04]  /*2010*/  STG.E.128 desc[UR6][R112.64], R76 ;  /* 0x0000004c70007986 */ /* 0x0005e8000c101d06 */
.L_x_5709:
[----:B------:R-:W-:Y:S05]  /*2020*/  BSYNC.RECONVERGENT B2 ;  /* 0x0000000000027941 */ /* 0x000fea0003800200 */
.L_x_5708:
        /* <DEDUP_REMOVED lines=27> */
[----:B------:R-:W-:Y:S01]  /*21e0*/  F2FP.F16.F32.PACK_AB R73, R105, R74 ;  /* 0x0000004a6949723e */ /* 0x000fe200000000ff */
[-C--:B------:R-:W-:Y:S01]  /*21f0*/  FMUL.FTZ R114, R116, R103.reuse ;  /* 0x0000006774727220 */ /* 0x080fe20000410000 */
[----:B------:R-:W-:Y:S01]  /*2200*/  F2FP.F16.F32.PACK_AB R74, R115, R116 ;  /* 0x00000074734a723e */ /* 0x000fe200000000ff */
        /* <DEDUP_REMOVED lines=43> */
.L_x_5703:
        /* <DEDUP_REMOVED lines=8> */
[----:B------:R-:W-:Y:S02]  /*2540*/  HADD2.F32 R75, -RZ, R66.H1_H1 ;  /* 0x30000042ff4b7230 */ /* 0x000fe40000004100 */
[-CC-:B------:R-:W-:Y:S01]  /*2550*/  FFMA.FTZ R113, R88, R105.reuse, R108.reuse ;  /* 0x0000006958717223 */ /* 0x180fe2000001006c */
[----:B0-----:R-:W-:Y:S01]  /*2560*/  FFMA.FTZ R72, R93, R105, R108 ;  /* 0x000000695d487223 */ /* 0x001fe2000001006c */
[----:B------:R-:W-:Y:S01]  /*2570*/  FADD.FTZ R78, R90, -R109 ;  /* 0x8000006d5a4e7221 */ /* 0x000fe20000010000 */
[--C-:B------:R-:W-:Y:S02]  /*2580*/  HADD2.F32 R77, -RZ, R67.reuse.H0_H0 ;  /* 0x20000043ff4d7230 */ /* 0x100fe40000004100 */
[----:B------:R-:W-:Y:S01]  /*2590*/  FADD.FTZ R74, R87, -R74 ;  /* 0x8000004a574a7221 */ /* 0x000fe20000010000 */
[----:B------:R-:W-:-:S02]  /*25a0*/  HADD2.F32 R79, -RZ, R67.H1_H1 ;  /* 0x30000043ff4f7230 */ /* 0x000fc40000004100 */
[----:B------:R-:W-:Y:S01]  /*25b0*/  FADD.FTZ R112, R86, -R113 ;  /* 0x8000007156707221 */ /* 0x000fe20000010000 */
[----:B------:R-:W-:Y:S02]  /*25c0*/  HADD2.F32 R73, -RZ, R66.H0_H0 ;  /* 0x20000042ff497230 */ /* 0x000fe40000004100 */
[----:B------:R-:W-:Y:S01]  /*25d0*/  FADD.FTZ R76, R91, -R72 ;  /* 0x800000485b4c7221 */ /* 0x000fe20000010000 */
[----:B------:R-:W-:Y:S01]  /*25e0*/  FFMA.FTZ R78, R104, R78, R75 ;  /* 0x0000004e684e7223 */ /* 0x000fe2000001004b */
[-CC-:B------:R-:W-:Y:S01]  /*25f0*/  FFMA.FTZ R75, R96, R105.reuse, R108.reuse ;  /* 0x00000069604b7223 */ /* 0x180fe2000001006c */
[----:B------:R-:W-:Y:S01]  /*2600*/  FFMA.FTZ R72, R104, R74, R77 ;  /* 0x0000004a68487223 */ /* 0x000fe2000001004d */
[-CC-:B------:R-:W-:Y:S01]  /*2610*/  FFMA.FTZ R109, R100, R105.reuse, R108.reuse ;  /* 0x00000069646d7223 */ /* 0x180fe2000001006c */
[C---:B------:R-:W-:Y:S01]  /*2620*/  FFMA.FTZ R74, R104.reuse, R112, R79 ;  /* 0x00000070684a7223 */ /* 0x040fe2000001004f */
[----:B------:R-:W-:Y:S01]  /*2630*/  FFMA.FTZ R76, R104, R76, R73 ;  /* 0x0000004c684c7223 */ /* 0x000fe20000010049 */
[----:B------:R-:W-:Y:S01]  /*2640*/  FFMA.FTZ R114, R97, R105, R108 ;  /* 0x0000006961727223 */ /* 0x000fe2000001006c */
[----:B------:R-:W-:Y:S01]  /*2650*/  FADD.FTZ R120, R94, -R75 ;  /* 0x8000004b5e787221 */ /* 0x000fe20000010000 */
[----:B------:R-:W-:-:S02]  /*2660*/  HADD2.F32 R75, -RZ, R64.H1_H1 ;  /* 0x30000040ff4b7230 */ /* 0x000fc40000004100 */
[----:B------:R-:W-:Y:S01]  /*2670*/  FADD.FTZ R118, R98, -R109 ;  /* 0x8000006d62767221 */ /* 0x000fe20000010000 */
[--C-:B------:R-:W-:Y:S02]  /*2680*/  HADD2.F32 R77, -RZ, R65.reuse.H0_H0 ;  /* 0x20000041ff4d7230 */ /* 0x100fe40000004100 */
[----:B------:R-:W-:Y:S01]  /*2690*/  FFMA.FTZ R112, R101, R105, R108 ;  /* 0x0000006965707223 */ /* 0x000fe2000001006c */
[-C--:B------:R-:W-:Y:S01]  /*26a0*/  FMUL.FTZ R74, R74, R103.reuse ;  /* 0x000000674a4a7220 */ /* 0x080fe20000410000 */
[----:B------:R-:W-:Y:S01]  /*26b0*/  FMUL.FTZ R76, R76, R103 ;  /* 0x000000674c4c7220 */ /* 0x000fe20000410000 */
[----:B------:R-:W-:Y:S01]  /*26c0*/  FADD.FTZ R114, R95, -R114 ;  /* 0x800000725f727221 */ /* 0x000fe20000010000 */
[----:B------:R-:W-:Y:S01]  /*26d0*/  FFMA.FTZ R118, R104, R118, R75 ;  /* 0x0000007668767223 */ /* 0x000fe2000001004b */
[----:B------:R-:W-:Y:S01]  /*26e0*/  FADD.FTZ R116, R99, -R112 ;  /* 0x8000007063747221 */ /* 0x000fe20000010000 */
[----:B------:R-:W-:Y:S01]  /*26f0*/  FMUL.FTZ R75, R74, UR13 ;  /* 0x0000000d4a4b7c20 */ /* 0x000fe20008410000 */
[----:B------:R-:W-:Y:S01]  /*2700*/  FFMA.FTZ R112, R104, R114, R77 ;  /* 0x0000007268707223 */ /* 0x000fe2000001004d */
[----:B------:R-:W-:Y:S01]  /*2710*/  FMUL.FTZ R74, R76, UR13 ;  /* 0x0000000d4c4a7c20 */ /* 0x000fe20008410000 */
[----:B------:R-:W-:Y:S01]  /*2720*/  HADD2.F32 R79, -RZ, R65.H1_H1 ;  /* 0x30000041ff4f7230 */ /* 0x000fe20000004100 */
[----:B------:R-:W0:Y:S01]  /*2730*/  LDC.64 R76, c[0x0][0x468] ;  /* 0x00011a00ff4c7b82 */ /* 0x000e220000000a00 */
[----:B------:R-:W-:-:S02]  /*2740*/  HADD2.F32 R73, -RZ, R64.H0_H0 ;  /* 0x20000040ff497230 */ /* 0x000fc40000004100 */
[-C--:B------:R-:W-:Y:S01]  /*2750*/  FMUL.FTZ R72, R72, R103.reuse ;  /* 0x0000006748487220 */ /* 0x080fe20000410000 */
[----:B------:R-:W-:Y:S01]  /*2760*/  ISETP.GE.U32.AND P1, PT, R110, RZ, PT ;  /* 0x000000ff6e00720c */ /* 0x000fe20003f26070 */
[C---:B------:R-:W-:Y:S01]  /*2770*/  FFMA.FTZ R114, R104.reuse, R120, R79 ;  /* 0x0000007868727223 */ /* 0x040fe2000001004f */
[C---:B------:R-:W-:Y:S01]  /*2780*/  LOP3.LUT P2, RZ, R111.reuse, 0xff0000, RZ, 0xc0, !PT ;  /* 0x00ff00006fff7812 */ /* 0x040fe2000784c0ff */
[----:B------:R-:W-:Y:S01]  /*2790*/  FFMA.FTZ R116, R104, R116, R73 ;  /* 0x0000007468747223 */ /* 0x000fe20000010049 */
[----:B------:R-:W-:Y:S01]  /*27a0*/  FMUL.FTZ R72, R72, UR13 ;  /* 0x0000000d48487c20 */ /* 0x000fe20008410000 */
[C---:B------:R-:W-:Y:S01]  /*27b0*/  LOP3.LUT P4, RZ, R111.reuse, 0xff, RZ, 0xc0, !PT ;  /* 0x000000ff6fff7812 */ /* 0x040fe2000788c0ff */
        /* <DEDUP_REMOVED lines=31> */
.L_x_5712:
[----:B------:R-:W-:Y:S05]  /*29b0*/  BSYNC.RECONVERGENT B2 ;  /* 0x0000000000027941 */ /* 0x000fea0003800200 */
.L_x_5711:
[----:B------:R-:W-:Y:S05]  /*29c0*/  @!P3 BRA `(.L_x_5707) ;  /* 0x0000000c00b0b947 */ /* 0x000fea0003800000 */
[-CC-:B-1----:R-:W-:Y:S01]  /*29d0*/  FFMA.FTZ R75, R80, R105.reuse, R108.reuse ;  /* 0x00000069504b7223 */ /* 0x182fe2000001006c */
[-CC-:B------:R-:W-:Y:S01]  /*29e0*/  FFMA.FTZ R113, R15, R105.reuse, R108.reuse ;  /* 0x000000690f717223 */ /* 0x180fe2000001006c */
[-CC-:B0-----:R-:W-:Y:S01]  /*29f0*/  FFMA.FTZ R72, R0, R105.reuse, R108.reuse ;  /* 0x0000006900487223 */ /* 0x181fe2000001006c */
[-CC-:B------:R-:W-:Y:S01]  /*2a00*/  FFMA.FTZ R115, R3, R105.reuse, R108.reuse ;  /* 0x0000006903737223 */ /* 0x180fe2000001006c */
[----:B------:R-:W-:Y:S01]  /*2a10*/  FADD.FTZ R74, R14, -R75 ;  /* 0x8000004b0e4a7221 */ /* 0x000fe20000010000 */
[-CC-:B------:R-:W-:Y:S01]  /*2a20*/  FFMA.FTZ R112, R4, R105.reuse, R108.reuse ;  /* 0x0000006904707223 */ /* 0x180fe2000001006c */
[-CC-:B------:R-:W-:Y:S01]  /*2a30*/  FFMA.FTZ R75, R9, R105.reuse, R108.reuse ;  /* 0x00000069094b7223 */ /* 0x180fe2000001006c */
[-CC-:B------:R-:W-:Y:S01]  /*2a40*/  FFMA.FTZ R76, R10, R105.reuse, R108.reuse ;  /* 0x000000690a4c7223 */ /* 0x180fe2000001006c */
[----:B------:R-:W-:Y:S02]  /*2a50*/  HADD2.F32 R77, -RZ, R68.H0_H0 ;  /* 0x20000044ff4d7230 */ /* 0x000fe40000004100 */
[----:B------:R-:W-:Y:S01]  /*2a60*/  FFMA.FTZ R105, R13, R105, R108 ;  /* 0x000000690d697223 */ /* 0x000fe2000001006c */
[----:B------:R-:W-:-:S02]  /*2a70*/  HADD2.F32 R73, -RZ, R71.H1_H1 ;  /* 0x30000047ff497230 */ /* 0x000fc40000004100 */
[----:B------:R-:W-:Y:S01]  /*2a80*/  FADD.FTZ R78, R2, -R113 ;  /* 0x80000071024e7221 */ /* 0x000fe20000010000 */
[----:B------:R-:W-:Y:S02]  /*2a90*/  HADD2.F32 R79, -RZ, R68.H1_H1 ;  /* 0x30000044ff4f7230 */ /* 0x000fe40000004100 */
[----:B------:R-:W-:Y:S01]  /*2aa0*/  FADD.FTZ R108, R5, -R72 ;  /* 0x80000048056c7221 */ /* 0x000fe20000010000 */
[--C-:B------:R-:W-:Y:S02]  /*2ab0*/  HADD2.F32 R109, -RZ, R69.reuse.H0_H0 ;  /* 0x20000045ff6d7230 */ /* 0x100fe40000004100 */
[----:B------:R-:W-:Y:S01]  /*2ac0*/  FADD.FTZ R114, R6, -R115 ;  /* 0x8000007306727221 */ /* 0x000fe20000010000 */
[C---:B------:R-:W-:Y:S01]  /*2ad0*/  FFMA.FTZ R78, R104.reuse, R78, R77 ;  /* 0x0000004e684e7223 */ /* 0x040fe2000001004d */
[C---:B------:R-:W-:Y:S01]  /*2ae0*/  FFMA.FTZ R74, R104.reuse, R74, R73 ;  /* 0x0000004a684a7223 */ /* 0x040fe20000010049 */
[C---:B------:R-:W-:Y:S01]  /*2af0*/  FFMA.FTZ R108, R104.reuse, R108, R79 ;  /* 0x0000006c686c7223 */ /* 0x040fe2000001004f */
[----:B------:R-:W-:Y:S01]  /*2b00*/  HADD2.F32 R77, -RZ, R69.H1_H1 ;  /* 0x30000045ff4d7230 */ /* 0x000fe20000004100 */
[----:B------:R-:W0:Y:S01]  /*2b10*/  LDC.64 R72, c[0x0][0x468] ;  /* 0x00011a00ff487b82 */ /* 0x000e220000000a00 */
[----:B------:R-:W-:Y:S01]  /*2b20*/  FFMA.FTZ R114, R104, R114, R109 ;  /* 0x0000007268727223 */ /* 0x000fe2000001006d */
[----:B------:R-:W-:-:S02]  /*2b30*/  HADD2.F32 R79, -RZ, R70.H0_H0 ;  /* 0x20000046ff4f7230 */ /* 0x000fc40000004100 */
[----:B------:R-:W-:Y:S01]  /*2b40*/  FADD.FTZ R112, R7, -R112 ;  /* 0x8000007007707221 */ /* 0x000fe20000010000 */
[----:B------:R-:W-:Y:S02]  /*2b50*/  HADD2.F32 R109, -RZ, R70.H1_H1 ;  /* 0x30000046ff6d7230 */ /* 0x000fe40000004100 */
[----:B------:R-:W-:Y:S01]  /*2b60*/  FADD.FTZ R116, R8, -R75 ;  /* 0x8000004b08747221 */ /* 0x000fe20000010000 */
[----:B------:R-:W-:Y:S01]  /*2b70*/  FADD.FTZ R118, R11, -R76 ;  /* 0x8000004c0b767221 */ /* 0x000fe20000010000 */
[----:B------:R-:W-:Y:S02]  /*2b80*/  HADD2.F32 R75, -RZ, R71.H0_H0 ;  /* 0x20000047ff4b7230 */ /* 0x000fe40000004100 */
        /* <DEDUP_REMOVED lines=9> */
[----:B------:R-:W-:Y:S01]  /*2c20*/  FMUL.FTZ R74, R74, UR13 ;  /* 0x0000000d4a4a7c20 */ /* 0x000fe20008410000 */
[-C--:B------:R-:W-:Y:S01]  /*2c30*/  FMUL.FTZ R75, R108, R103.reuse ;  /* 0x000000676c4b7220 */ /* 0x080fe20000410000 */
[-C--:B------:R-:W-:Y:S01]  /*2c40*/  FMUL.FTZ R114, R114, R103.reuse ;  /* 0x0000006772727220 */ /* 0x080fe20000410000 */
        /* <DEDUP_REMOVED lines=33> */
.L_x_5710:
[----:B------:R-:W-:Y:S04]  /*2e60*/  BSSY.RECONVERGENT B2, `(.L_x_5713) ;  /* 0x0000052000027945 */ /* 0x000fe80003800200 */
[----:B------:R-:W-:Y:S05]  /*2e70*/  @!P4 BRA `(.L_x_5714) ;  /* 0x000000040040c947 */ /* 0x000fea0003800000 */
[-CC-:B------:R-:W-:Y:S01]  /*2e80*/  FFMA.FTZ R77, R100, R105.reuse, R108.reuse ;  /* 0x00000069644d7223 */ /* 0x180fe2000001006c */
[-CC-:B------:R-:W-:Y:S01]  /*2e90*/  FFMA.FTZ R74, R97, R105.reuse, R108.reuse ;  /* 0x00000069614a7223 */ /* 0x180fe2000001006c */
[----:B0-----:R-:W-:Y:S01]  /*2ea0*/  FFMA.FTZ R72, R101, R105, R108 ;  /* 0x0000006965487223 */ /* 0x001fe2000001006c */
[--C-:B------:R-:W-:Y:S02]  /*2eb0*/  HADD2.F32 R76, -RZ, R64.reuse.H1_H1 ;  /* 0x30000040ff4c7230 */ /* 0x100fe40000004100 */
[----:B------:R-:W-:Y:S01]  /*2ec0*/  FADD.FTZ R77, R98, -R77 ;  /* 0x8000004d624d7221 */ /* 0x000fe20000010000 */
[----:B------:R-:W-:Y:S02]  /*2ed0*/  HADD2.F32 R116, -RZ, R65.H0_H0 ;  /* 0x20000041ff747230 */ /* 0x000fe40000004100 */
[----:B------:R-:W-:Y:S01]  /*2ee0*/  FADD.FTZ R79, R95, -R74 ;  /* 0x8000004a5f4f7221 */ /* 0x000fe20000010000 */
[----:B------:R-:W-:Y:S02]  /*2ef0*/  HADD2.F32 R75, -RZ, R64.H0_H0 ;  /* 0x20000040ff4b7230 */ /* 0x000fe40000004100 */
[----:B------:R-:W-:Y:S01]  /*2f00*/  FADD.FTZ R73, R99, -R72 ;  /* 0x8000004863497221 */ /* 0x000fe20000010000 */
[C---:B------:R-:W-:Y:S01]  /*2f10*/  FFMA.FTZ R76, R104.reuse, R77, R76 ;  /* 0x0000004d684c7223 */ /* 0x040fe2000001004c */
        /* <DEDUP_REMOVED lines=22> */
[----:B------:R-:W-:Y:S01]  /*3080*/  FMUL.FTZ R77, R74, R103 ;  /* 0x000000674a4d7220 */ /* 0x000fe20000410000 */
[----:B------:R-:W-:Y:S01]  /*3090*/  ISETP.GE.U32.AND.EX P1, PT, R111, 0x1000000, PT, P1 ;  /* 0x010000006f00780c */ /* 0x000fe20003f26110 */
[----:B------:R-:W-:Y:S01]  /*30a0*/  FMUL.FTZ R113, R112, UR13 ;  /* 0x0000000d70717c20 */ /* 0x000fe20008410000 */
[----:B------:R-:W-:Y:S01]  /*30b0*/  FMUL.FTZ R114, R114, UR13 ;  /* 0x0000000d72727c20 */ /* 0x000fe20008410000 */
[----:B------:R-:W-:Y:S01]  /*30c0*/  F2FP.F16.F32.PACK_AB R74, R79, R74 ;  /* 0x0000004a4f4a723e */ /* 0x000fe200000000ff */
[----:B------:R-:W-:Y:S01]  /*30d0*/  FMUL.FTZ R112, R109, UR13 ;  /* 0x0000000d6d707c20 */ /* 0x000fe20008410000 */
[----:B------:R-:W-:Y:S01]  /*30e0*/  LOP3.LUT P5, RZ, R111, 0xff0000, RZ, 0xc0, !PT ;  /* 0x00ff00006fff7812 */ /* 0x000fe200078ac0ff */
[----:B------:R-:W-:Y:S01]  /*30f0*/  FMUL.FTZ R79, R77, UR13 ;  /* 0x0000000d4d4f7c20 */ /* 0x000fe20008410000 */
[C---:B------:R-:W-:Y:S01]  /*3100*/  LOP3.LUT P4, RZ, R111.reuse, 0xff00, RZ, 0xc0, !PT ;  /* 0x0000ff006fff7812 */ /* 0x040fe2000788c0ff */
[----:B------:R-:W-:Y:S01]  /*3110*/  FFMA.FTZ R73, R96, R105, R108 ;  /* 0x0000006960497223 */ /* 0x000fe2000001006c */
[----:B------:R-:W-:Y:S01]  /*3120*/  LOP3.LUT P2, RZ, R111, 0xff, RZ, 0xc0, !PT ;  /* 0x000000ff6fff7812 */ /* 0x000fe2000784c0ff */
[----:B------:R-:W-:Y:S01]  /*3130*/  HADD2.F32 R77, -RZ, R65.H1_H1 ;  /* 0x30000041ff4d7230 */ /* 0x000fe20000004100 */
[----:B------:R-:W-:Y:S01]  /*3140*/  FSEL R114, R114, RZ, P1 ;  /* 0x000000ff72727208 */ /* 0x000fe20000800000 */
[----:B------:R-:W-:Y:S01]  /*3150*/  FADD.FTZ R73, R94, -R73 ;  /* 0x800000495e497221 */ /* 0x000fe20000010000 */
[----:B------:R-:W-:-:S02]  /*3160*/  FSEL R113, R113, RZ, P5 ;  /* 0x000000ff71717208 */ /* 0x000fc40002800000 */
[----:B------:R-:W-:Y:S01]  /*3170*/  FSEL R112, R112, RZ, P4 ;  /* 0x000000ff70707208 */ /* 0x000fe20002000000 */
[----:B------:R-:W-:Y:S01]  /*3180*/  FFMA.FTZ R77, R104, R73, R77 ;  /* 0x00000049684d7223 */ /* 0x000fe2000001004d */
[----:B------:R-:W-:Y:S02]  /*3190*/  FSEL R109, R79, RZ, P2 ;  /* 0x000000ff4f6d7208 */ /* 0x000fe40001000000 */
[----:B------:R-:W-:Y:S01]  /*31a0*/  F2FP.F16.F32.PACK_AB R75, R75, R78 ;  /* 0x0000004e4b4b723e */ /* 0x000fe200000000ff */
[C---:B------:R-:W-:Y:S01]  /*31b0*/  FMUL.FTZ R117, R77.reuse, R103 ;  /* 0x000000674d757220 */ /* 0x040fe20000410000 */
[----:B------:R-:W-:Y:S02]  /*31c0*/  F2FP.F16.F32.PACK_AB R79, R114, R113 ;  /* 0x00000071724f723e */ /* 0x000fe400000000ff */
[----:B------:R-:W-:Y:S01]  /*31d0*/  F2FP.F16.F32.PACK_AB R78, R112, R109 ;  /* 0x0000006d704e723e */ /* 0x000fe200000000ff */
[----:B------:R-:W0:Y:S01]  /*31e0*/  LDC.64 R114, c[0x0][0x478] ;  /* 0x00011e00ff727b82 */ /* 0x000e220000000a00 */
[----:B------:R-:W-:Y:S01]  /*31f0*/  F2FP.F16.F32.PACK_AB R73, R77, R116 ;  /* 0x000000744d49723e */ /* 0x000fe200000000ff */
[-C--:B------:R-:W-:Y:S01]  /*3200*/  FMUL.FTZ R77, R72, R103.reuse ;  /* 0x00000067484d7220 */ /* 0x080fe20000410000 */
[-C--:B------:R-:W-:Y:S01]  /*3210*/  FMUL.FTZ R109, R116, R103.reuse ;  /* 0x00000067746d7220 */ /* 0x080fe20000410000 */
[C---:B------:R-:W-:Y:S01]  /*3220*/  F2FP.F16.F32.PACK_AB R72, R76.reuse, R72 ;  /* 0x000000484c48723e */ /* 0x040fe200000000ff */
[----:B------:R-:W-:Y:S01]  /*3230*/  FMUL.FTZ R76, R76, R103 ;  /* 0x000000674c4c7220 */ /* 0x000fe20000410000 */
[----:B------:R-:W-:Y:S01]  /*3240*/  FMUL.FTZ R117, R117, UR13 ;  /* 0x0000000d75757c20 */ /* 0x000fe20008410000 */
[----:B------:R-:W-:Y:S01]  /*3250*/  FMUL.FTZ R116, R109, UR13 ;  /* 0x0000000d6d747c20 */ /* 0x000fe20008410000 */
[----:B------:R-:W1:Y:S01]  /*3260*/  LDC.64 R112, c[0x0][0x468] ;  /* 0x00011a00ff707b82 */ /* 0x000e620000000a00 */
[----:B------:R-:W-:Y:S01]  /*3270*/  FMUL.FTZ R77, R77, UR13 ;  /* 0x0000000d4d4d7c20 */ /* 0x000fe20008410000 */
[----:B------:R-:W-:Y:S01]  /*3280*/  FMUL.FTZ R109, R76, UR13 ;  /* 0x0000000d4c6d7c20 */ /* 0x000fe20008410000 */
[----:B------:R-:W-:-:S02]  /*3290*/  LOP3.LUT P4, RZ, R110, 0xff0000, RZ, 0xc0, !PT ;  /* 0x00ff00006eff7812 */ /* 0x000fc4000788c0ff */
[C---:B------:R-:W-:Y:S02]  /*32a0*/  LOP3.LUT P5, RZ, R110.reuse, 0xff000000, RZ, 0xc0, !PT ;  /* 0xff0000006eff7812 */ /* 0x040fe400078ac0ff */
[C---:B------:R-:W-:Y:S02]  /*32b0*/  LOP3.LUT P1, RZ, R110.reuse, 0xff, RZ, 0xc0, !PT ;  /* 0x000000ff6eff7812 */ /* 0x040fe4000782c0ff */
[----:B------:R-:W-:Y:S02]  /*32c0*/  LOP3.LUT P2, RZ, R110, 0xff00, RZ, 0xc0, !PT ;  /* 0x0000ff006eff7812 */ /* 0x000fe4000784c0ff */
[----:B------:R-:W-:Y:S02]  /*32d0*/  FSEL R116, R116, RZ, P4 ;  /* 0x000000ff74747208 */ /* 0x000fe40002000000 */
[----:B------:R-:W-:Y:S02]  /*32e0*/  FSEL R117, R117, RZ, P5 ;  /* 0x000000ff75757208 */ /* 0x000fe40002800000 */
[----:B------:R-:W-:Y:S01]  /*32f0*/  FSEL R76, R77, RZ, P1 ;  /* 0x000000ff4d4c7208 */ /* 0x000fe20000800000 */
[----:B0-----:R-:W-:Y:S01]  /*3300*/  IMAD.WIDE.U32 R114, R102, 0x10, R114 ;  /* 0x0000001066727825 */ /* 0x001fe200078e0072 */
[----:B------:R-:W-:-:S02]  /*3310*/  FSEL R109, R109, RZ, P2 ;  /* 0x000000ff6d6d7208 */ /* 0x000fc40001000000 */
[----:B------:R-:W-:Y:S02]  /*3320*/  F2FP.F16.F32.PACK_AB R77, R117, R116 ;  /* 0x00000074754d723e */ /* 0x000fe400000000ff */
[----:B------:R-:W-:Y:S01]  /*3330*/  F2FP.F16.F32.PACK_AB R76, R109, R76 ;  /* 0x0000004c6d4c723e */ /* 0x000fe200000000ff */
[----:B------:R2:W-:Y:S01]  /*3340*/  STG.E.128 desc[UR6][R114.64], R72 ;  /* 0x0000004872007986 */ /* 0x0005e2000c101d06 */
[C---:B-1----:R-:W-:Y:S01]  /*3350*/  IMAD.WIDE.U32 R112, R102.reuse, 0x10, R112 ;  /* 0x0000001066707825 */ /* 0x042fe200078e0070 */
[----:B------:R-:W-:-:S04]  /*3360*/  IADD3 R102, PT, PT, R102, 0x20, RZ ;  /* 0x0000002066667810 */ /* 0x000fc80007ffe0ff */
[----:B------:R2:W-:Y:S03]  /*3370*/  STG.E.128 desc[UR6][R112.64], R76 ;  /* 0x0000004c70007986 */ /* 0x0005e6000c101d06 */
.L_x_5714:
[----:B------:R-:W-:Y:S05]  /*3380*/  BSYNC.RECONVERGENT B2 ;  /* 0x0000000000027941 */ /* 0x000fea0003800200 */
.L_x_5713:
[----:B------:R-:W-:Y:S05]  /*3390*/  @!P3 BRA `(.L_x_5707) ;  /* 0x00000004003cb947 */ /* 0x000fea0003800000 */
[-CC-:B--2---:R-:W-:Y:S01]  /*33a0*/  FFMA.FTZ R79, R3, R105.reuse, R108.reuse ;  /* 0x00000069034f7223 */ /* 0x184fe2000001006c */
[-CC-:B------:R-:W-:Y:S01]  /*33b0*/  FFMA.FTZ R78, R4, R105.reuse, R108.reuse ;  /* 0x00000069044e7223 */ /* 0x180fe2000001006c */
[----:B------:R-:W-:Y:S02]  /*33c0*/  HADD2.F32 R114, -RZ, R69.H0_H0 ;  /* 0x20000045ff727230 */ /* 0x000fe40000004100 */
[----:B0-----:R-:W-:Y:S01]  /*33d0*/  FFMA.FTZ R73, R80, R105, R108 ;  /* 0x0000006950497223 */ /* 0x001fe2000001006c */
[----:B------:R-:W-:Y:S01]  /*33e0*/  FADD.FTZ R79, R6, -R79 ;  /* 0x8000004f064f7221 */ /* 0x000fe20000010000 */
[----:B------:R-:W-:Y:S02]  /*33f0*/  HADD2.F32 R109, -RZ, R71.H1_H1 ;  /* 0x30000047ff6d7230 */ /* 0x000fe40000004100 */
[----:B------:R-:W-:Y:S01]  /*3400*/  FADD.FTZ R113, R7, -R78 ;  /* 0x8000004e07717221 */ /* 0x000fe20000010000 */
[----:B------:R-:W-:Y:S01]  /*3410*/  FADD.FTZ R77, R14, -R73 ;  /* 0x800000490e4d7221 */ /* 0x000fe20000010000 */
[----:B------:R-:W-:Y:S01]  /*3420*/  FFMA.FTZ R114, R104, R79, R114 ;  /* 0x0000004f68727223 */ /* 0x000fe20000010072 */
[-CC-:B------:R-:W-:Y:S01]  /*3430*/  FFMA.FTZ R75, R15, R105.reuse, R108.reuse ;  /* 0x000000690f4b7223 */ /* 0x180fe2000001006c */
[----:B------:R-:W0:Y:S01]  /*3440*/  LDC.64 R78, c[0x0][0x478] ;  /* 0x00011e00ff4e7b82 */ /* 0x000e220000000a00 */
        /* <DEDUP_REMOVED lines=9> */
[----:B------:R-:W-:Y:S02]  /*34e0*/  HADD2.F32 R112, -RZ, R69.H1_H1 ;  /* 0x30000045ff707230 */ /* 0x000fe40000004100 */
[C---:B------:R-:W-:Y:S01]  /*34f0*/  FFMA.FTZ R74, R104.reuse, R75, R77 ;  /* 0x0000004b684a7223 */ /* 0x040fe2000001004d */
[----:B------:R-:W-:Y:S01]  /*3500*/  FADD.FTZ R115, R11, -R72 ;  /* 0x800000480b737221 */ /* 0x000fe20000010000 */
[C---:B------:R-:W-:Y:S01]  /*3510*/  FFMA.FTZ R109, R104.reuse, R109, R76 ;  /* 0x0000006d686d7223 */ /* 0x040fe2000001004c */
[--C-:B------:R-:W-:Y:S01]  /*3520*/  HADD2.F32 R72, -RZ, R70.reuse.H1_H1 ;  /* 0x30000046ff487230 */ /* 0x100fe20000004100 */
[----:B------:R-:W1:Y:S01]  /*3530*/  LDC.64 R76, c[0x0][0x468] ;  /* 0x00011a00ff4c7b82 */ /* 0x000e620000000a00 */
[----:B------:R-:W-:Y:S01]  /*3540*/  FFMA.FTZ R75, R104, R113, R112 ;  /* 0x00000071684b7223 */ /* 0x000fe20000010070 */
[----:B------:R-:W-:-:S02]  /*3550*/  HADD2.F32 R113, -RZ, R70.H0_H0 ;  /* 0x20000046ff717230 */ /* 0x000fc40000004100 */
[----:B------:R-:W-:Y:S01]  /*3560*/  FADD.FTZ R73, R8, -R73 ;  /* 0x8000004908497221 */ /* 0x000fe20000010000 */
[----:B------:R-:W-:Y:S02]  /*3570*/  HADD2.F32 R112, -RZ, R71.H0_H0 ;  /* 0x20000047ff707230 */ /* 0x000fe40000004100 */
[----:B------:R-:W-:Y:S01]  /*3580*/  FADD.FTZ R117, R12, -R105 ;  /* 0x800000690c757221 */ /* 0x000fe20000010000 */
[C---:B------:R-:W-:Y:S01]  /*3590*/  FFMA.FTZ R105, R104.reuse, R115, R72 ;  /* 0x0000007368697223 */ /* 0x040fe20000010048 */
[----:B------:R-:W-:Y:S01]  /*35a0*/  FFMA.FTZ R116, R104, R73, R113 ;  /* 0x0000004968747223 */ /* 0x000fe20000010071 */
[----:B------:R-:W-:Y:S01]  /*35b0*/  FMUL.FTZ R113, R74, R103 ;  /* 0x000000674a717220 */ /* 0x000fe20000410000 */
[----:B------:R-:W-:Y:S01]  /*35c0*/  FFMA.FTZ R117, R104, R117, R112 ;  /* 0x0000007568757223 */ /* 0x000fe20000010070 */
[----:B------:R-:W-:Y:S01]  /*35d0*/  F2FP.F16.F32.PACK_AB R72, R109, R74 ;  /* 0x0000004a6d48723e */ /* 0x000fe200000000ff */
[-C--:B------:R-:W-:Y:S01]  /*35e0*/  FMUL.FTZ R119, R108, R103.reuse ;  /* 0x000000676c777220 */ /* 0x080fe20000410000 */
[-C--:B------:R-:W-:Y:S01]  /*35f0*/  FMUL.FTZ R115, R116, R103.reuse ;  /* 0x0000006774737220 */ /* 0x080fe20000410000 */
[-C--:B------:R-:W-:Y:S01]  /*3600*/  FMUL.FTZ R118, R117, R103.reuse ;  /* 0x0000006775767220 */ /* 0x080fe20000410000 */
[C---:B------:R-:W-:Y:S01]  /*3610*/  F2FP.F16.F32.PACK_AB R74, R105.reuse, R116 ;  /* 0x00000074694a723e */ /* 0x040fe200000000ff */
[----:B------:R-:W-:Y:S01]  /*3620*/  FMUL.FTZ R116, R105, R103 ;  /* 0x0000006769747220 */ /* 0x000fe20000410000 */
[----:B------:R-:W-:Y:S01]  /*3630*/  ISETP.GE.U32.AND P1, PT, R106, RZ, PT ;  /* 0x000000ff6a00720c */ /* 0x000fe20003f26070 */
[----:B0-----:R-:W-:-:S04]  /*3640*/  IMAD.WIDE.U32 R104, R102, 0x10, R78 ;  /* 0x0000001066687825 */ /* 0x001fc800078e004e */
[-C--:B------:R-:W-:Y:S01]  /*3650*/  FMUL.FTZ R112, R114, R103.reuse ;  /* 0x0000006772707220 */ /* 0x080fe20000410000 */
[----:B------:R-:W-:Y:S01]  /*3660*/  F2FP.F16.F32.PACK_AB R73, R75, R114 ;  /* 0x000000724b49723e */ /* 0x000fe200000000ff */
[----:B------:R-:W-:Y:S01]  /*3670*/  FMUL.FTZ R79, R118, UR13 ;  /* 0x0000000d764f7c20 */ /* 0x000fe20008410000 */
[----:B------:R-:W-:Y:S01]  /*3680*/  FMUL.FTZ R119, R119, UR13 ;  /* 0x0000000d77777c20 */ /* 0x000fe20008410000 */
[-C--:B------:R-:W-:Y:S01]  /*3690*/  FMUL.FTZ R109, R109, R103.reuse ;  /* 0x000000676d6d7220 */ /* 0x080fe20000410000 */
[----:B------:R-:W-:Y:S01]  /*36a0*/  FMUL.FTZ R114, R75, R103 ;  /* 0x000000674b727220 */ /* 0x000fe20000410000 */
[----:B------:R-:W-:Y:S01]  /*36b0*/  LOP3.LUT P5, RZ, R107, 0xff0000, RZ, 0xc0, !PT ;  /* 0x00ff00006bff7812 */ /* 0x000fe200078ac0ff */
[----:B------:R-:W-:Y:S01]  /*36c0*/  FMUL.FTZ R115, R115, UR13 ;  /* 0x0000000d73737c20 */ /* 0x000fe20008410000 */
[----:B------:R-:W-:Y:S01]  /*36d0*/  ISETP.GE.U32.AND.EX P1, PT, R107, 0x1000000, PT, P1 ;  /* 0x010000006b00780c */ /* 0x000fe20003f26110 */
[----:B------:R-:W-:Y:S01]  /*36e0*/  FMUL.FTZ R113, R113, UR13 ;  /* 0x0000000d71717c20 */ /* 0x000fe20008410000 */
[----:B------:R-:W-:Y:S01]  /*36f0*/  F2FP.F16.F32.PACK_AB R75, R108, R117 ;  /* 0x000000756c4b723e */ /* 0x000fe200000000ff */
        /* <DEDUP_REMOVED lines=8> */
[----:B-1----:R-:W-:Y:S01]  /*3780*/  IMAD.WIDE.U32 R102, R102, 0x10, R76 ;  /* 0x0000001066667825 */ /* 0x002fe200078e004c */
[C---:B------:R-:W-:Y:S01]  /*3790*/  LOP3.LUT P3, RZ, R106.reuse, 0xff0000, RZ, 0xc0, !PT ;  /* 0x00ff00006aff7812 */ /* 0x040fe2000786c0ff */
[----:B------:R0:W-:Y:S01]  /*37a0*/  STG.E.128 desc[UR6][R104.64], R72 ;  /* 0x0000004868007986 */ /* 0x0001e2000c101d06 */
        /* <DEDUP_REMOVED lines=12> */
[----:B------:R-:W-:-:S05]  /*3870*/  F2FP.F16.F32.PACK_AB R76, R109, R76 ;  /* 0x0000004c6d4c723e */ /* 0x000fca00000000ff */
[----:B------:R0:W-:Y:S02]  /*3880*/  STG.E.128 desc[UR6][R102.64], R76 ;  /* 0x0000004c66007986 */ /* 0x0001e4000c101d06 */
.L_x_5707:
[----:B------:R-:W-:Y:S05]  /*3890*/  BSYNC.RECONVERGENT B1 ;  /* 0x0000000000017941 */ /* 0x000fea0003800200 */
.L_x_5702:
[----:B01234-:R-:W0:Y:S02]  /*38a0*/  LDC.64 R72, c[0x0][0x380] ;  /* 0x0000e000ff487b82 */ /* 0x01fe240000000a00 */
[----:B0-----:R-:W-:-:S04]  /*38b0*/  LEA R83, R72, R83, 0x2 ;  /* 0x0000005348537211 */ /* 0x001fc800078e10ff */
[----:B------:R-:W-:-:S13]  /*38c0*/  ISETP.GE.AND P1, PT, R83, R73, PT ;  /* 0x000000495300720c */ /* 0x000fda0003f26270 */
[----:B------:R-:W-:Y:S05]  /*38d0*/  @!P1 BRA `(.L_x_5715) ;  /* 0xffffffc800e49947 */ /* 0x000fea000383ffff */
.L_x_5696:
[----:B------:R-:W-:Y:S05]  /*38e0*/  BSYNC B0 ;  /* 0x0000000000007941 */ /* 0x000fea0003800000 */
.L_x_5695:
        /* <DEDUP_REMOVED lines=138> */
.L_x_5701:
        /* <DEDUP_REMOVED lines=8> */
.L_x_5717:
[----:B------:R-:W-:Y:S05]  /*4210*/  BSYNC B1 ;  /* 0x0000000000017941 */ /* 0x000fea0003800000 */
.L_x_5716:
        /* <DEDUP_REMOVED lines=8> */
.L_x_5718:
[----:B------:R-:W-:-:S05]  /*42a0*/  FADD.FTZ R74, R74, R73 ;  /* 0x000000494a4a7221 */ /* 0x000fca0000010000 */
[----:B------:R-:W-:Y:S01]  /*42b0*/  MOV R112, R74 ;  /* 0x0000004a00707202 */ /* 0x000fe20000000f00 */
[----:B------:R-:W-:Y:S01]  /*42c0*/  HFMA2 R109, -RZ, RZ, 0, 1.1920928955078125e-07 ;  /* 0x00000002ff6d7431 */ /* 0x000fe200000001ff */
[----:B------:R-:W-:-:S07]  /*42d0*/  MOV R75, R108 ;  /* 0x0000006c004b7202 */ /* 0x000fce0000000f00 */
[----:B------:R-:W-:Y:S05]  /*42e0*/  WARPSYNC.COLLECTIVE R105, `(.L_x_5719) ;  /* 0x0000000069087348 */ /* 0x000fea0003c00000 */
[----:B------:R0:W1:Y:S02]  /*42f0*/  SHFL.BFLY P2, R108, R112, R109, R114 ;  /* 0x0c00006d706c7389 */ /* 0x0000640000040072 */
[----:B01----:R-:W-:Y:S05]  /*4300*/  ENDCOLLECTIVE ;  /* 0x000000000000791b */ /* 0x003fea0003800000 */
.L_x_5719:
[----:B------:R-:W-:-:S05]  /*4310*/  FADD.FTZ R75, R75, R72 ;  /* 0x000000484b4b7221 */ /* 0x000fca0000010000 */
[----:B------:R-:W-:Y:S02]  /*4320*/  MOV R112, R75 ;  /* 0x0000004b00707202 */ /* 0x000fe40000000f00 */
[----:B------:R-:W-:-:S07]  /*4330*/  MOV R77, R108 ;  /* 0x0000006c004d7202 */ /* 0x000fce0000000f00 */
[----:B------:R-:W-:Y:S05]  /*4340*/  WARPSYNC.COLLECTIVE R105, `(.L_x_5720) ;  /* 0x0000000069087348 */ /* 0x000fea0003c00000 */
[----:B------:R0:W1:Y:S02]  /*4350*/  SHFL.BFLY P2, R108, R112, R109, R114 ;  /* 0x0c00006d706c7389 */ /* 0x0000640000040072 */
[----:B01----:R-:W-:Y:S05]  /*4360*/  ENDCOLLECTIVE ;  /* 0x000000000000791b */ /* 0x003fea0003800000 */
.L_x_5720:
[----:B------:R-:W-:-:S05]  /*4370*/  FADD.FTZ R77, R74, R77 ;  /* 0x0000004d4a4d7221 */ /* 0x000fca0000010000 */
[----:B------:R-:W-:Y:S01]  /*4380*/  MOV R112, R77 ;  /* 0x0000004d00707202 */ /* 0x000fe20000000f00 */
[----:B------:R-:W-:Y:S01]  /*4390*/  HFMA2 R109, -RZ, RZ, 0, 2.384185791015625e-07 ;  /* 0x00000004ff6d7431 */ /* 0x000fe200000001ff */
[----:B------:R-:W-:-:S07]  /*43a0*/  MOV R76, R108 ;  /* 0x0000006c004c7202 */ /* 0x000fce0000000f00 */
[----:B------:R-:W-:Y:S05]  /*43b0*/  WARPSYNC.COLLECTIVE R105, `(.L_x_5721) ;  /* 0x0000000069087348 */ /* 0x000fea0003c00000 */
[----:B------:R0:W1:Y:S02]  /*43c0*/  SHFL.BFLY P2, R108, R112, R109, R114 ;  /* 0x0c00006d706c7389 */ /* 0x0000640000040072 */
[----:B01----:R-:W-:Y:S05]  /*43d0*/  ENDCOLLECTIVE ;  /* 0x000000000000791b */ /* 0x003fea0003800000 */
.L_x_5721:
[----:B------:R-:W-:-:S05]  /*43e0*/  FADD.FTZ R76, R75, R76 ;  /* 0x0000004c4b4c7221 */ /* 0x000fca0000010000 */
[----:B------:R-:W-:Y:S02]  /*43f0*/  MOV R112, R76 ;  /* 0x0000004c00707202 */ /* 0x000fe40000000f00 */
[----:B------:R-:W-:-:S07]  /*4400*/  MOV R78, R108 ;  /* 0x0000006c004e7202 */ /* 0x000fce0000000f00 */
[----:B------:R-:W-:Y:S05]  /*4410*/  WARPSYNC.COLLECTIVE R105, `(.L_x_5722) ;  /* 0x0000000069087348 */ /* 0x000fea0003c00000 */
[----:B------:R0:W1:Y:S02]  /*4420*/  SHFL.BFLY P2, R108, R112, R109, R114 ;  /* 0x0c00006d706c7389 */ /* 0x0000640000040072 */
[----:B01----:R-:W-:Y:S05]  /*4430*/  ENDCOLLECTIVE ;  /* 0x000000000000791b */ /* 0x003fea0003800000 */
.L_x_5722:
[----:B------:R-:W-:-:S05]  /*4440*/  FADD.FTZ R78, R77, R78 ;  /* 0x0000004e4d4e7221 */ /* 0x000fca0000010000 */
[----:B------:R-:W-:Y:S01]  /*4450*/  MOV R112, R78 ;  /* 0x0000004e00707202 */ /* 0x000fe20000000f00 */
[----:B------:R-:W-:Y:S01]  /*4460*/  HFMA2 R109, -RZ, RZ, 0, 4.76837158203125e-07 ;  /* 0x00000008ff6d7431 */ /* 0x000fe200000001ff */
[----:B------:R-:W-:-:S07]  /*4470*/  MOV R79, R108 ;  /* 0x0000006c004f7202 */ /* 0x000fce0000000f00 */
[----:B------:R-:W-:Y:S05]  /*4480*/  WARPSYNC.COLLECTIVE R105, `(.L_x_5723) ;  /* 0x0000000069087348 */ /* 0x000fea0003c00000 */
[----:B------:R0:W1:Y:S02]  /*4490*/  SHFL.BFLY P2, R108, R112, R109, R114 ;  /* 0x0c00006d706c7389 */ /* 0x0000640000040072 */
[----:B01----:R-:W-:Y:S05]  /*44a0*/  ENDCOLLECTIVE ;  /* 0x000000000000791b */ /* 0x003fea0003800000 */
.L_x_5723:
[----:B------:R-:W-:-:S05]  /*44b0*/  FADD.FTZ R79, R76, R79 ;  /* 0x0000004f4c4f7221 */ /* 0x000fca0000010000 */
[----:B------:R-:W-:Y:S02]  /*44c0*/  MOV R112, R79 ;  /* 0x0000004f00707202 */ /* 0x000fe40000000f00 */
[----:B------:R-:W-:-:S07]  /*44d0*/  MOV R73, R108 ;  /* 0x0000006c00497202 */ /* 0x000fce0000000f00 */
[----:B------:R-:W-:Y:S05]  /*44e0*/  WARPSYNC.COLLECTIVE R105, `(.L_x_5724) ;  /* 0x0000000069087348 */ /* 0x000fea0003c00000 */
[----:B------:R0:W1:Y:S02]  /*44f0*/  SHFL.BFLY P2, R108, R112, R109, R114 ;  /* 0x0c00006d706c7389 */ /* 0x0000640000040072 */
[----:B01----:R-:W-:Y:S05]  /*4500*/  ENDCOLLECTIVE ;  /* 0x000000000000791b */ /* 0x003fea0003800000 */
.L_x_5724:
[----:B------:R-:W-:-:S05]  /*4510*/  FADD.FTZ R73, R78, R73 ;  /* 0x000000494e497221 */ /* 0x000fca0000010000 */
[----:B------:R-:W-:Y:S01]  /*4520*/  MOV R112, R73 ;  /* 0x0000004900707202 */ /* 0x000fe20000000f00 */
[----:B------:R-:W-:Y:S01]  /*4530*/  HFMA2 R109, -RZ, RZ, 0, 9.5367431640625e-07 ;  /* 0x00000010ff6d7431 */ /* 0x000fe200000001ff */
[----:B------:R-:W-:-:S07]  /*4540*/  MOV R72, R108 ;  /* 0x0000006c00487202 */ /* 0x000fce0000000f00 */
[----:B------:R-:W-:Y:S05]  /*4550*/  WARPSYNC.COLLECTIVE R105, `(.L_x_5725) ;  /* 0x0000000069087348 */ /* 0x000fea0003c00000 */
[----:B------:R0:W1:Y:S02]  /*4560*/  SHFL.BFLY P2, R108, R112, R109, R114 ;  /* 0x0c00006d706c7389 */ /* 0x0000640000040072 */
[----:B01----:R-:W-:Y:S05]  /*4570*/  ENDCOLLECTIVE ;  /* 0x000000000000791b */ /* 0x003fea0003800000 */
.L_x_5725:
[----:B------:R-:W-:-:S05]  /*4580*/  FADD.FTZ R72, R79, R72 ;  /* 0x000000484f487221 */ /* 0x000fca0000010000 */
[----:B------:R-:W-:Y:S02]  /*4590*/  MOV R112, R72 ;  /* 0x0000004800707202 */ /* 0x000fe40000000f00 */
[----:B------:R-:W-:-:S07]  /*45a0*/  MOV R74, R108 ;  /* 0x0000006c004a7202 */ /* 0x000fce0000000f00 */
[----:B------:R-:W-:Y:S05]  /*45b0*/  WARPSYNC.COLLECTIVE R105, `(.L_x_5726) ;  /* 0x0000000069087348 */ /* 0x000fea0003c00000 */
[----:B------:R0:W1:Y:S02]  /*45c0*/  SHFL.BFLY P2, R108, R112, R109, R114 ;  /* 0x0c00006d706c7389 */ /* 0x0000640000040072 */
[----:B01----:R-:W-:Y:S05]  /*45d0*/  ENDCOLLECTIVE ;  /* 0x000000000000791b */ /* 0x003fea0003800000 */
.L_x_5726:
[----:B------:R-:W-:Y:S01]  /*45e0*/  MOV R75, R108 ;  /* 0x0000006c004b7202 */ /* 0x000fe20000000f00 */
[----:B------:R-:W-:Y:S06]  /*45f0*/  BRA `(.L_x_5727) ;  /* 0xffffffcc00187947 */ /* 0x000fec000383ffff */
.L_x_5728:
        /* <DEDUP_REMOVED lines=16> */
.L_x_11256:


//--------------------- .text._ZN10layer_norm13ln_bwd_kernelINS_13Kernel_traitsIf6__halfS2_S2_fjLj512ELj1ELj4ELj1ELj16ENS_18Kernel_traits_baseILj512EfS2_S2_S2_fjLj128EEEEELb1ELb0ELb0ELb1EEEvNS_9BwdParamsE --------------------------
	.section	.text._ZN10layer_norm13ln_bwd_kernelINS_13Kernel_traitsIf6__halfS2_S2_fjLj512ELj1ELj4ELj1ELj16ENS_18Kernel_traits_baseILj512EfS2_S2_S2_fjLj128EEEEELb1ELb0ELb0ELb1EEEvNS_9BwdParamsE,"ax",@progbits
	.align	128
        .global         _ZN10layer_norm13ln_bwd_kernelINS_13Kernel_traitsIf6__halfS2_S2_fjLj512ELj1ELj4ELj1ELj16ENS_18Kernel_traits_baseILj512EfS2_S2_S2_fjLj128EEEEELb1ELb0ELb0ELb1EEEvNS_9BwdParamsE
        .type           _ZN10layer_norm13ln_bwd_kernelINS_13Kernel_traitsIf6__halfS2_S2_fjLj512ELj1ELj4ELj1ELj16ENS_18Kernel_traits_baseILj512EfS2_S2_S2_fjLj128EEEEELb1ELb0ELb0ELb1EEEvNS_9BwdParamsE,@function
        .size           _ZN10layer_norm13ln_bwd_kernelINS_13Kernel_traitsIf6__halfS2_S2_fjLj512ELj1ELj4ELj1ELj16ENS_18Kernel_traits_baseILj512EfS2_S2_S2_fjLj128EEEEELb1ELb0ELb0ELb1EEEvNS_9BwdParamsE,(.L_x_11257 - _ZN10layer_norm13ln_bwd_kernelINS_13Kernel_traitsIf6__halfS2_S2_fjLj512ELj1ELj4ELj1ELj16ENS_18Kernel_traits_baseILj512EfS2_S2_S2_fjLj128EEEEELb1ELb0ELb0ELb1EEEvNS_9BwdParamsE)
        .other          _ZN10layer_norm13ln_bwd_kernelINS_13Kernel_traitsIf6__halfS2_S2_fjLj512ELj1ELj4ELj1ELj16ENS_18Kernel_traits_baseILj512EfS2_S2_S2_fjLj128EEEEELb1ELb0ELb0ELb1EEEvNS_9BwdParamsE,@"STO_CUDA_ENTRY STV_DEFAULT"
_ZN10layer_norm13ln_bwd_kernelINS_13Kernel_traitsIf6__halfS2_S2_fjLj512ELj1ELj4ELj1ELj16ENS_18Kernel_traits_baseILj512EfS2_S2_S2_fjLj128EEEEELb1ELb0ELb0ELb1EEEvNS_9BwdParamsE:
.text._ZN10layer_norm13ln_bwd_kernelINS_13Kernel_traitsIf6__halfS2_S2_fjLj512ELj1ELj4ELj1ELj16ENS_18Kernel_traits_baseILj512EfS2_S2_S2_fjLj128EEEEELb1ELb0ELb0ELb1EEEvNS_9BwdParamsE:
        /* <DEDUP_REMOVED lines=61> */
.L_x_5742:
        /* <DEDUP_REMOVED lines=38> */
[--C-:B---3--:R-:W-:Y:S02]  /*0630*/  HADD2.F32 R93, -RZ, R33.reuse.H0_H0 ;  /* 0x20000021ff5d7230 */ /* 0x108fe40000004100 */
[----:B------:R-:W-:Y:S02]  /*0640*/  HADD2.F32 R33, -RZ, R33.H1_H1 ;  /* 0x30000021ff217230 */ /* 0x000fe40000004100 */
[----:B------:R-:W-:-:S02]  /*0650*/  HADD2.F32 R89, -RZ, R32.H0_H0 ;  /* 0x20000020ff597230 */ /* 0x000fc40000004100 */
[C---:B------:R-:W-:Y:S01]  /*0660*/  FADD.FTZ R106, -R0.reuse, R93 ;  /* 0x0000005d006a7221 */ /* 0x040fe20000010100 */
[----:B------:R-:W-:Y:S02]  /*0670*/  HADD2.F32 R99, -RZ, R35.H0_H0 ;  /* 0x20000023ff637230 */ /* 0x000fe40000004100 */
[C---:B------:R-:W-:Y:S01]  /*0680*/  FADD.FTZ R108, -R0.reuse, R33 ;  /* 0x00000021006c7221 */ /* 0x040fe20000010100 */
[----:B----4-:R-:W-:Y:S02]  /*0690*/  HADD2.F32 R103, -RZ, R36.H1_H1 ;  /* 0x30000024ff677230 */ /* 0x010fe40000004100 */
[C---:B------:R-:W-:Y:S01]  /*06a0*/  FADD.FTZ R88, -R0.reuse, R89 ;  /* 0x0000005900587221 */ /* 0x040fe20000010100 */
[----:B------:R-:W-:Y:S02]  /*06b0*/  HADD2.F32 R105, -RZ, R37.H0_H0 ;  /* 0x20000025ff697230 */ /* 0x000fe40000004100 */
[----:B------:R-:W-:Y:S01]  /*06c0*/  FADD.FTZ R120, -R0, R99 ;  /* 0x0000006300787221 */ /* 0x000fe20000010100 */
[----:B------:R-:W-:-:S02]  /*06d0*/  HADD2.F32 R111, -RZ, R39.H0_H0 ;  /* 0x20000027ff6f7230 */ /* 0x000fc40000004100 */
        /* <DEDUP_REMOVED lines=9> */
[----:B------:R-:W-:Y:S02]  /*0770*/  HADD2.F32 R101, -RZ, R36.H0_H0 ;  /* 0x20000024ff657230 */ /* 0x000fe40000004100 */
        /* <DEDUP_REMOVED lines=17> */
[--C-:B------:R-:W-:Y:S02]  /*0890*/  HADD2.F32 R109, -RZ, R45.reuse.H0_H0 ;  /* 0x2000002dff6d7230 */ /* 0x100fe40000004100 */
[----:B------:R-:W-:Y:S01]  /*08a0*/  FMUL.FTZ R107, R87, R90 ;  /* 0x0000005a576b7220 */ /* 0x000fe20000410000 */
[----:B------:R-:W-:Y:S02]  /*08b0*/  HADD2.F32 R110, -RZ, R45.H1_H1 ;  /* 0x3000002dff6e7230 */ /* 0x000fe40000004100 */
[----:B------:R-:W-:Y:S01]  /*08c0*/  FADD.FTZ R45, RZ, R103 ;  /* 0x00000067ff2d7221 */ /* 0x000fe20000010000 */
[--C-:B------:R-:W-:Y:S02]  /*08d0*/  HADD2.F32 R102, -RZ, R44.reuse.H0_H0 ;  /* 0x2000002cff667230 */ /* 0x100fe40000004100 */
[----:B------:R-:W-:Y:S01]  /*08e0*/  FMUL.FTZ R96, R6, R35 ;  /* 0x0000002306607220 */ /* 0x000fe20000410000 */
[----:B------:R-:W-:-:S02]  /*08f0*/  HADD2.F32 R105, -RZ, R44.H1_H1 ;  /* 0x3000002cff697230 */ /* 0x000fc40000004100 */
[----:B------:R-:W-:Y:S01]  /*0900*/  FFMA.FTZ R44, R0, R103, RZ ;  /* 0x00000067002c7223 */ /* 0x000fe200000100ff */
[----:B------:R-:W-:Y:S02]  /*0910*/  HADD2.F32 R34, -RZ, R41.H1_H1 ;  /* 0x30000029ff227230 */ /* 0x000fe40000004100 */
[----:B------:R-:W-:Y:S01]  /*0920*/  FADD.FTZ R45, R45, R104 ;  /* 0x000000682d2d7221 */ /* 0x000fe20000010000 */
[--C-:B------:R-:W-:Y:S02]  /*0930*/  HADD2.F32 R115, -RZ, R47.reuse.H0_H0 ;  /* 0x2000002fff737230 */ /* 0x100fe40000004100 */
[----:B------:R-:W-:Y:S01]  /*0940*/  FMUL.FTZ R106, R87, R106 ;  /* 0x0000006a576a7220 */ /* 0x000fe20000410000 */
[----:B------:R-:W-:Y:S02]  /*0950*/  HADD2.F32 R117, -RZ, R47.H1_H1 ;  /* 0x3000002fff757230 */ /* 0x000fe40000004100 */
[----:B------:R-:W-:Y:S01]  /*0960*/  FFMA.FTZ R47, R107, R104, R44 ;  /* 0x000000686b2f7223 */ /* 0x000fe2000001002c */
[----:B------:R-:W-:-:S02]  /*0970*/  HADD2.F32 R93, -RZ, R42.H0_H0 ;  /* 0x2000002aff5d7230 */ /* 0x000fc40000004100 */
[----:B------:R-:W-:Y:S01]  /*0980*/  FMUL.FTZ R95, R7, R34 ;  /* 0x00000022075f7220 */ /* 0x000fe20000410000 */
[----:B------:R-:W-:Y:S01]  /*0990*/  FADD.FTZ R44, R45, R96 ;  /* 0x000000602d2c7221 */ /* 0x000fe20000010000 */
[C---:B------:R-:W-:Y:S01]  /*09a0*/  FMUL.FTZ R108, R87.reuse, R108 ;  /* 0x0000006c576c7220 */ /* 0x040fe20000410000 */
        /* <DEDUP_REMOVED lines=13> */
[--C-:B------:R-:W-:Y:S02]  /*0a80*/  HADD2.F32 R112, -RZ, R46.reuse.H0_H0 ;  /* 0x2000002eff707230 */ /* 0x100fe40000004100 */
[----:B------:R-:W-:Y:S01]  /*0a90*/  FMUL.FTZ R116, R87, R120 ;  /* 0x0000007857747220 */ /* 0x000fe20000410000 */
[----:B------:R-:W-:-:S02]  /*0aa0*/  HADD2.F32 R114, -RZ, R46.H1_H1 ;  /* 0x3000002eff727230 */ /* 0x000fc40000004100 */
[----:B------:R-:W-:Y:S01]  /*0ab0*/  FADD.FTZ R46, R89, R92 ;  /* 0x0000005c592e7221 */ /* 0x000fe20000010000 */
[----:B------:R-:W-:Y:S01]  /*0ac0*/  FFMA.FTZ R119, R113, R92, R44 ;  /* 0x0000005c71777223 */ /* 0x000fe2000001002c */
[----:B------:R-:W-:Y:S01]  /*0ad0*/  FMUL.FTZ R101, R11, R100 ;  /* 0x000000640b657220 */ /* 0x000fe20000410000 */
[C---:B------:R-:W-:Y:S01]  /*0ae0*/  FMUL.FTZ R118, R87.reuse, R122 ;  /* 0x0000007a57767220 */ /* 0x040fe20000410000 */
        /* <DEDUP_REMOVED lines=53> */
.L_x_5732:
        /* <DEDUP_REMOVED lines=21> */
[--C-:B---3--:R-:W-:Y:S02]  /*0f90*/  HADD2.F32 R93, -RZ, R33.reuse.H0_H0 ;  /* 0x20000021ff5d7230 */ /* 0x108fe40000004100 */
[----:B------:R-:W-:Y:S02]  /*0fa0*/  HADD2.F32 R33, -RZ, R33.H1_H1 ;  /* 0x30000021ff217230 */ /* 0x000fe40000004100 */
[----:B------:R-:W-:-:S02]  /*0fb0*/  HADD2.F32 R89, -RZ, R32.H0_H0 ;  /* 0x20000020ff597230 */ /* 0x000fc40000004100 */
[----:B------:R-:W-:Y:S02]  /*0fc0*/  HADD2.F32 R99, -RZ, R35.H0_H0 ;  /* 0x20000023ff637230 */ /* 0x000fe40000004100 */
[----:B------:R-:W-:Y:S01]  /*0fd0*/  FADD.FTZ R108, -R0, R33 ;  /* 0x00000021006c7221 */ /* 0x000fe20000010100 */
[----:B----4-:R-:W-:Y:S02]  /*0fe0*/  HADD2.F32 R103, -RZ, R36.H1_H1 ;  /* 0x30000024ff677230 */ /* 0x010fe40000004100 */
[----:B------:R-:W-:Y:S02]  /*0ff0*/  HADD2.F32 R105, -RZ, R37.H0_H0 ;  /* 0x20000025ff697230 */ /* 0x000fe40000004100 */
[----:B------:R-:W-:Y:S02]  /*1000*/  HADD2.F32 R111, -RZ, R39.H0_H0 ;  /* 0x20000027ff6f7230 */ /* 0x000fe40000004100 */
[----:B------:R-:W-:Y:S02]  /*1010*/  HADD2.F32 R91, -RZ, R32.H1_H1 ;  /* 0x30000020ff5b7230 */ /* 0x000fe40000004100 */
[----:B------:R-:W-:-:S02]  /*1020*/  HADD2.F32 R95, -RZ, R34.H0_H0 ;  /* 0x20000022ff5f7230 */ /* 0x000fc40000004100 */
[----:B------:R-:W-:Y:S02]  /*1030*/  HADD2.F32 R97, -RZ, R34.H1_H1 ;  /* 0x30000022ff617230 */ /* 0x000fe40000004100 */
[----:B------:R-:W-:Y:S02]  /*1040*/  HADD2.F32 R35, -RZ, R35.H1_H1 ;  /* 0x30000023ff237230 */ /* 0x000fe40000004100 */
[----:B------:R-:W-:Y:S02]  /*1050*/  HADD2.F32 R101, -RZ, R36.H0_H0 ;  /* 0x20000024ff657230 */ /* 0x000fe40000004100 */
[----:B------:R-:W-:Y:S02]  /*1060*/  HADD2.F32 R37, -RZ, R37.H1_H1 ;  /* 0x30000025ff257230 */ /* 0x000fe40000004100 */
[--C-:B------:R-:W-:Y:S02]  /*1070*/  HADD2.F32 R107, -RZ, R38.reuse.H0_H0 ;  /* 0x20000026ff6b7230 */ /* 0x100fe40000004100 */
[----:B------:R-:W-:-:S02]  /*1080*/  HADD2.F32 R109, -RZ, R38.H1_H1 ;  /* 0x30000026ff6d7230 */ /* 0x000fc40000004100 */
[----:B------:R-:W-:Y:S02]  /*1090*/  HADD2.F32 R39, -RZ, R39.H1_H1 ;  /* 0x30000027ff277230 */ /* 0x000fe40000004100 */
[--C-:B------:R-:W-:Y:S02]  /*10a0*/  HADD2.F32 R33, -RZ, R40.reuse.H0_H0 ;  /* 0x20000028ff217230 */ /* 0x100fe40000004100 */
[C---:B------:R-:W-:Y:S01]  /*10b0*/  FADD.FTZ R88, -R0.reuse, R89 ;  /* 0x0000005900587221 */ /* 0x040fe20000010100 */
        /* <DEDUP_REMOVED lines=17> */
[----:B------:R-:W-:-:S02]  /*11d0*/  HADD2.F32 R35, -RZ, R41.H0_H0 ;  /* 0x20000029ff237230 */ /* 0x000fc40000004100 */
[----:B------:R-:W-:Y:S01]  /*11e0*/  FMUL.FTZ R104, R5, R32 ;  /* 0x0000002005687220 */ /* 0x000fe20000410000 */
[--C-:B------:R-:W-:Y:S02]  /*11f0*/  HADD2.F32 R109, -RZ, R45.reuse.H0_H0 ;  /* 0x2000002dff6d7230 */ /* 0x100fe40000004100 */
[----:B------:R-:W-:Y:S02]  /*1200*/  HADD2.F32 R110, -RZ, R45.H1_H1 ;  /* 0x3000002dff6e7230 */ /* 0x000fe40000004100 */
[----:B------:R-:W-:Y:S01]  /*1210*/  FADD.FTZ R45, RZ, R103 ;  /* 0x00000067ff2d7221 */ /* 0x000fe20000010000 */
[--C-:B------:R-:W-:Y:S02]  /*1220*/  HADD2.F32 R102, -RZ, R44.reuse.H0_H0 ;  /* 0x2000002cff667230 */ /* 0x100fe40000004100 */
[----:B------:R-:W-:Y:S01]  /*1230*/  FMUL.FTZ R107, R87, R90 ;  /* 0x0000005a576b7220 */ /* 0x000fe20000410000 */
[----:B------:R-:W-:Y:S02]  /*1240*/  HADD2.F32 R105, -RZ, R44.H1_H1 ;  /* 0x3000002cff697230 */ /* 0x000fe40000004100 */
[----:B------:R-:W-:Y:S01]  /*1250*/  FFMA.FTZ R44, R0, R103, RZ ;  /* 0x00000067002c7223 */ /* 0x000fe200000100ff */
[----:B------:R-:W-:-:S02]  /*1260*/  HADD2.F32 R34, -RZ, R41.H1_H1 ;  /* 0x30000029ff227230 */ /* 0x000fc40000004100 */
[----:B------:R-:W-:Y:S01]  /*1270*/  FMUL.FTZ R96, R6, R35 ;  /* 0x0000002306607220 */ /* 0x000fe20000410000 */
[--C-:B------:R-:W-:Y:S02]  /*1280*/  HADD2.F32 R115, -RZ, R47.reuse.H0_H0 ;  /* 0x2000002fff737230 */ /* 0x100fe40000004100 */
[----:B------:R-:W-:Y:S01]  /*1290*/  FADD.FTZ R45, R45, R104 ;  /* 0x000000682d2d7221 */ /* 0x000fe20000010000 */
[----:B------:R-:W-:Y:S02]  /*12a0*/  HADD2.F32 R117, -RZ, R47.H1_H1 ;  /* 0x3000002fff757230 */ /* 0x000fe40000004100 */
[----:B------:R-:W-:Y:S01]  /*12b0*/  FMUL.FTZ R106, R87, R106 ;  /* 0x0000006a576a7220 */ /* 0x000fe20000410000 */
        /* <DEDUP_REMOVED lines=18> */
[--C-:B------:R-:W-:Y:S02]  /*13e0*/  HADD2.F32 R112, -RZ, R46.reuse.H0_H0 ;  /* 0x2000002eff707230 */ /* 0x100fe40000004100 */
[----:B------:R-:W-:Y:S02]  /*13f0*/  HADD2.F32 R114, -RZ, R46.H1_H1 ;  /* 0x3000002eff727230 */ /* 0x000fe40000004100 */
[----:B------:R-:W-:Y:S01]  /*1400*/  FADD.FTZ R46, R89, R92 ;  /* 0x0000005c592e7221 */ /* 0x000fe20000010000 */
[----:B------:R-:W-:Y:S01]  /*1410*/  FMUL.FTZ R116, R87, R120 ;  /* 0x0000007857747220 */ /* 0x000fe20000410000 */
[----:B------:R-:W-:Y:S01]  /*1420*/  FFMA.FTZ R119, R113, R92, R44 ;  /* 0x0000005c71777223 */ /* 0x000fe2000001002c */
        /* <DEDUP_REMOVED lines=54> */
.L_x_5733:
        /* <DEDUP_REMOVED lines=54> */
.L_x_5754:
        /* <DEDUP_REMOVED lines=16> */
[----:B------:R-:W-:Y:S01]  /*1bf0*/  LOP3.LUT P3, RZ, R48, 0xff, RZ, 0xc0, !PT ;  /* 0x000000ff30ff7812 */ /* 0x000fe2000786c0ff */
[----:B------:R-:W-:Y:S01]  /*1c00*/  FFMA.FTZ R0, R87, R0, R32 ;  /* 0x0000000057007223 */ /* 0x000fe20000010020 */
[----:B------:R-:W-:-:S02]  /*1c10*/  HADD2.F32 R32, -RZ, R20.H1_H1 ;  /* 0x30000014ff207230 */ /* 0x000fc40000004100 */
[C-C-:B------:R-:W-:Y:S01]  /*1c20*/  FFMA.FTZ R108, R93.reuse, R108, R98.reuse ;  /* 0x0000006c5d6c7223 */ /* 0x140fe20000010062 */
[C-C-:B------:R-:W-:Y:S01]  /*1c30*/  FFMA.FTZ R111, R93.reuse, R111, R98.reuse ;  /* 0x0000006f5d6f7223 */ /* 0x140fe20000010062 */
[-C--:B------:R-:W-:Y:S01]  /*1c40*/  FMUL.FTZ R0, R0, R85.reuse ;  /* 0x0000005500007220 */ /* 0x080fe20000410000 */
[----:B------:R-:W-:Y:S01]  /*1c50*/  FFMA.FTZ R118, R93, R118, R98 ;  /* 0x000000765d767223 */ /* 0x000fe20000010062 */
[----:B------:R-:W-:Y:S01]  /*1c60*/  FFMA.FTZ R32, R87, R104, R32 ;  /* 0x0000006857207223 */ /* 0x000fe20000010020 */
[----:B------:R-:W-:Y:S01]  /*1c70*/  FADD.FTZ R96, -R33, R96 ;  /* 0x0000006021607221 */ /* 0x000fe20000010100 */
[----:B------:R-:W-:Y:S01]  /*1c80*/  FMUL.FTZ R0, R0, UR4 ;  /* 0x0000000400007c20 */ /* 0x000fe20008410000 */
[----:B------:R-:W-:Y:S01]  /*1c90*/  FADD.FTZ R42, -R35, R42 ;  /* 0x0000002a232a7221 */ /* 0x000fe20000010100 */
[----:B------:R-:W-:Y:S01]  /*1ca0*/  FMUL.FTZ R32, R32, R85 ;  /* 0x0000005520207220 */ /* 0x000fe20000410000 */
[----:B------:R-:W-:Y:S02]  /*1cb0*/  HADD2.F32 R33, -RZ, R21.H1_H1 ;  /* 0x30000015ff217230 */ /* 0x000fe40000004100 */
[----:B------:R-:W-:Y:S01]  /*1cc0*/  FFMA.FTZ R90, R93, R90, R98 ;  /* 0x0000005a5d5a7223 */ /* 0x000fe20000010062 */
[----:B------:R-:W-:-:S02]  /*1cd0*/  HADD2.F32 R35, -RZ, R22.H0_H0 ;  /* 0x20000016ff237230 */ /* 0x000fc40000004100 */
[----:B------:R-:W-:Y:S01]  /*1ce0*/  FMUL.FTZ R45, R32, UR4 ;  /* 0x00000004202d7c20 */ /* 0x000fe20008410000 */
[----:B------:R-:W-:Y:S01]  /*1cf0*/  FSEL R32, R0, RZ, P3 ;  /* 0x000000ff00207208 */ /* 0x000fe20001800000 */
[----:B------:R-:W-:Y:S01]  /*1d00*/  FADD.FTZ R108, -R108, R95 ;  /* 0x0000005f6c6c7221 */ /* 0x000fe20000010100 */
[----:B------:R-:W-:Y:S01]  /*1d10*/  FADD.FTZ R94, -R111, R94 ;  /* 0x0000005e6f5e7221 */ /* 0x000fe20000010100 */
[----:B------:R-:W-:Y:S02]  /*1d20*/  HADD2.F32 R0, -RZ, R21.H0_H0 ;  /* 0x20000015ff007230 */ /* 0x000fe40000004100 */
[C-C-:B------:R-:W-:Y:S01]  /*1d30*/  FFMA.FTZ R113, R93.reuse, R113, R98.reuse ;  /* 0x000000715d717223 */ /* 0x140fe20000010062 */
[----:B------:R-:W-:Y:S02]  /*1d40*/  HADD2.F32 R34, -RZ, R23.H1_H1 ;  /* 0x30000017ff227230 */ /* 0x000fe40000004100 */
[C-C-:B------:R-:W-:Y:S01]  /*1d50*/  FFMA.FTZ R116, R93.reuse, R116, R98.reuse ;  /* 0x000000745d747223 */ /* 0x140fe20000010062 */
[----:B------:R-:W-:Y:S01]  /*1d60*/  FADD.FTZ R118, -R118, R101 ;  /* 0x0000006576767221 */ /* 0x000fe20000010100 */
[----:B0-----:R-:W-:Y:S01]  /*1d70*/  FFMA.FTZ R97, R93, R47, R98 ;  /* 0x0000002f5d617223 */ /* 0x001fe20000010062 */
[----:B------:R-:W-:Y:S01]  /*1d80*/  FADD.FTZ R90, -R90, R43 ;  /* 0x0000002b5a5a7221 */ /* 0x000fe20000010100 */
[C---:B------:R-:W-:Y:S01]  /*1d90*/  FFMA.FTZ R108, R87.reuse, R108, R33 ;  /* 0x0000006c576c7223 */ /* 0x040fe20000010021 */
        /* <DEDUP_REMOVED lines=16> */
[----:B------:R-:W-:Y:S01]  /*1ea0*/  ISETP.GE.U32.AND P1, PT, R48, RZ, PT ;  /* 0x000000ff3000720c */ /* 0x000fe20003f26070 */
[----:B------:R-:W-:Y:S01]  /*1eb0*/  FMUL.FTZ R0, R0, UR4 ;  /* 0x0000000400007c20 */ /* 0x000fe20008410000 */
[----:B------:R-:W-:Y:S01]  /*1ec0*/  FMUL.FTZ R94, R94, UR4 ;  /* 0x000000045e5e7c20 */ /* 0x000fe20008410000 */
[----:B------:R-:W-:Y:S01]  /*1ed0*/  LOP3.LUT P5, RZ, R48, 0xff00, RZ, 0xc0, !PT ;  /* 0x0000ff0030ff7812 */ /* 0x000fe200078ac0ff */
[-C--:B------:R-:W-:Y:S01]  /*1ee0*/  FMUL.FTZ R108, R108, R85.reuse ;  /* 0x000000556c6c7220 */ /* 0x080fe20000410000 */
[----:B------:R-:W-:Y:S01]  /*1ef0*/  LOP3.LUT P6, RZ, R48, 0xff0000, RZ, 0xc0, !PT ;  /* 0x00ff000030ff7812 */ /* 0x000fe200078cc0ff */
[-C--:B------:R-:W-:Y:S01]  /*1f00*/  FMUL.FTZ R92, R92, R85.reuse ;  /* 0x000000555c5c7220 */ /* 0x080fe20000410000 */
[C---:B------:R-:W-:Y:S01]  /*1f10*/  LOP3.LUT P4, RZ, R49.reuse, 0xff, RZ, 0xc0, !PT ;  /* 0x000000ff31ff7812 */ /* 0x040fe2000788c0ff */
[-C--:B------:R-:W-:Y:S01]  /*1f20*/  FMUL.FTZ R116, R116, R85.reuse ;  /* 0x0000005574747220 */ /* 0x080fe20000410000 */
[-C--:B------:R-:W-:Y:S01]  /*1f30*/  FMUL.FTZ R42, R42, R85.reuse ;  /* 0x000000552a2a7220 */ /* 0x080fe20000410000 */
[----:B------:R-:W-:Y:S01]  /*1f40*/  FMUL.FTZ R90, R90, R85 ;  /* 0x000000555a5a7220 */ /* 0x000fe20000410000 */
[----:B------:R-:W-:Y:S01]  /*1f50*/  FMUL.FTZ R118, R118, UR4 ;  /* 0x0000000476767c20 */ /* 0x000fe20008410000 */
[----:B------:R-:W-:Y:S01]  /*1f60*/  ISETP.GE.U32.AND.EX P1, PT, R49, 0x1000000, PT, P1 ;  /* 0x010000003100780c */ /* 0x000fe20003f26110 */
[----:B------:R-:W-:Y:S01]  /*1f70*/  FMUL.FTZ R108, R108, UR4 ;  /* 0x000000046c6c7c20 */ /* 0x000fe20008410000 */
[----:B------:R-:W-:Y:S01]  /*1f80*/  FSEL R45, R45, RZ, P5 ;  /* 0x000000ff2d2d7208 */ /* 0x000fe20002800000 */
[----:B------:R-:W-:Y:S01]  /*1f90*/  FMUL.FTZ R92, R92, UR4 ;  /* 0x000000045c5c7c20 */ /* 0x000fe20008410000 */
[----:B------:R-:W-:Y:S01]  /*1fa0*/  FSEL R0, R0, RZ, P6 ;  /* 0x000000ff00007208 */ /* 0x000fe20003000000 */
[----:B------:R-:W-:Y:S01]  /*1fb0*/  FMUL.FTZ R116, R116, UR4 ;  /* 0x0000000474747c20 */ /* 0x000fe20008410000 */
[----:B------:R-:W-:Y:S01]  /*1fc0*/  FSEL R34, R94, RZ, P4 ;  /* 0x000000ff5e227208 */ /* 0x000fe20002000000 */
[----:B------:R-:W-:Y:S01]  /*1fd0*/  FMUL.FTZ R42, R42, UR4 ;  /* 0x000000042a2a7c20 */ /* 0x000fe20008410000 */
[----:B------:R-:W-:Y:S01]  /*1fe0*/  FMUL.FTZ R90, R90, UR4 ;  /* 0x000000045a5a7c20 */ /* 0x000fe20008410000 */
[----:B------:R-:W-:Y:S01]  /*1ff0*/  LOP3.LUT P2, RZ, R48, 0xff000000, RZ, 0xc0, !PT ;  /* 0xff00000030ff7812 */ /* 0x000fe2000784c0ff */
[--C-:B------:R-:W-:Y:S01]  /*2000*/  FFMA.FTZ R46, R93, R46, R98.reuse ;  /* 0x0000002e5d2e7223 */ /* 0x100fe20000010062 */
[----:B------:R-:W-:Y:S01]  /*2010*/  LOP3.LUT P3, RZ, R49, 0xff00, RZ, 0xc0, !PT ;  /* 0x0000ff0031ff7812 */ /* 0x000fe2000786c0ff */
[--C-:B------:R-:W-:Y:S01]  /*2020*/  FFMA.FTZ R88, R93, R88, R98.reuse ;  /* 0x000000585d587223 */ /* 0x100fe20000010062 */
[----:B------:R-:W-:Y:S01]  /*2030*/  LOP3.LUT P5, RZ, R49, 0xff0000, RZ, 0xc0, !PT ;  /* 0x00ff000031ff7812 */ /* 0x000fe200078ac0ff */
[C-C-:B------:R-:W-:Y:S01]  /*2040*/  FFMA.FTZ R91, R93.reuse, R91, R98.reuse ;  /* 0x0000005b5d5b7223 */ /* 0x140fe20000010062 */
[C---:B------:R-:W-:Y:S01]  /*2050*/  LOP3.LUT P6, RZ, R2.reuse, 0xff, RZ, 0xc0, !PT ;  /* 0x000000ff02ff7812 */ /* 0x040fe200078cc0ff */
[C-C-:B------:R-:W-:Y:S01]  /*2060*/  FFMA.FTZ R44, R93.reuse, R44, R98.reuse ;  /* 0x0000002c5d2c7223 */ /* 0x140fe20000010062 */
[----:B------:R-:W-:Y:S01]  /*2070*/  LOP3.LUT P4, RZ, R2, 0xff0000, RZ, 0xc0, !PT ;  /* 0x00ff000002ff7812 */ /* 0x000fe2000788c0ff */
[----:B------:R-:W-:Y:S01]  /*2080*/  FFMA.FTZ R89, R93, R89, R98 ;  /* 0x000000595d597223 */ /* 0x000fe20000010062 */
        /* <DEDUP_REMOVED lines=9> */
[----:B------:R-:W-:Y:S01]  /*2120*/  HADD2.F32 R92, -RZ, R27.H1_H1 ;  /* 0x3000001bff5c7230 */ /* 0x000fe20000004100 */
[----:B------:R-:W-:Y:S01]  /*2130*/  FSEL R42, R42, RZ, P6 ;  /* 0x000000ff2a2a7208 */ /* 0x000fe20003000000 */
[----:B------:R-:W-:Y:S01]  /*2140*/  HADD2.F32 R36, -RZ, R24.H1_H1 ;  /* 0x30000018ff247230 */ /* 0x000fe20000004100 */
[----:B------:R-:W-:Y:S01]  /*2150*/  FSEL R90, R90, RZ, P4 ;  /* 0x000000ff5a5a7208 */ /* 0x000fe20002000000 */
[----:B------:R-:W-:Y:S01]  /*2160*/  HADD2.F32 R37, -RZ, R25.H1_H1 ;  /* 0x30000019ff257230 */ /* 0x000fe20000004100 */
[C---:B------:R-:W-:Y:S01]  /*2170*/  LOP3.LUT P2, RZ, R2.reuse, 0xff00, RZ, 0xc0, !PT ;  /* 0x0000ff0002ff7812 */ /* 0x040fe2000784c0ff */
[--C-:B------:R-:W-:Y:S01]  /*2180*/  HADD2.F32 R39, -RZ, R26.reuse.H0_H0 ;  /* 0x2000001aff277230 */ /* 0x100fe20000004100 */
[----:B------:R-:W-:Y:S01]  /*2190*/  LOP3.LUT P3, RZ, R2, 0xff000000, RZ, 0xc0, !PT ;  /* 0xff00000002ff7812 */ /* 0x000fe2000786c0ff */
[----:B------:R-:W-:Y:S01]  /*21a0*/  HADD2.F32 R41, -RZ, R26.H1_H1 ;  /* 0x3000001aff297230 */ /* 0x000fe20000004100 */
[C---:B------:R-:W-:Y:S01]  /*21b0*/  LOP3.LUT P5, RZ, R3.reuse, 0xff, RZ, 0xc0, !PT ;  /* 0x000000ff03ff7812 */ /* 0x040fe200078ac0ff */
[----:B------:R-:W-:Y:S01]  /*21c0*/  HADD2.F32 R47, -RZ, R27.H0_H0 ;  /* 0x2000001bff2f7230 */ /* 0x000fe20000004100 */
[----:B------:R-:W-:Y:S01]  /*21d0*/  LOP3.LUT P6, RZ, R3, 0xff00, RZ, 0xc0, !PT ;  /* 0x0000ff0003ff7812 */ /* 0x000fe200078cc0ff */
[----:B------:R-:W-:Y:S01]  /*21e0*/  FADD.FTZ R38, -R97, R38 ;  /* 0x0000002661267221 */ /* 0x000fe20000010100 */
[----:B------:R-:W-:Y:S01]  /*21f0*/  LOP3.LUT P4, RZ, R3, 0xff0000, RZ, 0xc0, !PT ;  /* 0x00ff000003ff7812 */ /* 0x000fe2000788c0ff */
[----:B------:R-:W-:Y:S01]  /*2200*/  FADD.FTZ R40, -R89, R40 ;  /* 0x0000002859287221 */ /* 0x000fe20000010100 */
[----:B------:R-:W-:Y:S01]  /*2210*/  ISETP.GE.U32.AND.EX P1, PT, R3, 0x1000000, PT, P1 ;  /* 0x010000000300780c */ /* 0x000fe20003f26110 */
[C---:B------:R-:W-:Y:S01]  /*2220*/  FFMA.FTZ R48, R87.reuse, R48, R92 ;  /* 0x0000003057307223 */ /* 0x040fe2000001005c */
[----:B------:R-:W0:Y:S01]  /*2230*/  LDC.64 R2, c[0x0][0x468] ;  /* 0x00011a00ff027b82 */ /* 0x000e220000000a00 */
        /* <DEDUP_REMOVED lines=20> */
[----:B------:R-:W-:Y:S01]  /*2380*/  FSEL R48, R48, RZ, P1 ;  /* 0x000000ff30307208 */ /* 0x000fe20000800000 */
[--C-:B0-----:R-:W-:Y:S01]  /*2390*/  IMAD.WIDE.U32 R86, R86, 0x10, R2.reuse ;  /* 0x0000001056567825 */ /* 0x101fe200078e0002 */
[----:B------:R-:W-:Y:S02]  /*23a0*/  FSEL R43, R46, RZ, P6 ;  /* 0x000000ff2e2b7208 */ /* 0x000fe40003000000 */
[----:B------:R-:W-:Y:S01]  /*23b0*/  FSEL R37, R38, RZ, P3 ;  /* 0x000000ff26257208 */ /* 0x000fe20001800000 */
[----:B------:R-:W-:Y:S01]  /*23c0*/  IMAD.WIDE.U32 R2, R84, 0x10, R2 ;  /* 0x0000001054027825 */ /* 0x000fe200078e0002 */
[----:B------:R-:W-:-:S02]  /*23d0*/  FSEL R41, R36, RZ, P2 ;  /* 0x000000ff24297208 */ /* 0x000fc40001000000 */
[----:B------:R-:W-:Y:S02]  /*23e0*/  F2FP.F16.F32.PACK_AB R35, R118, R35 ;  /* 0x000000237623723e */ /* 0x000fe400000000ff */
        /* <DEDUP_REMOVED lines=9> */
.L_x_5736:
[C-C-:B------:R-:W-:Y:S01]  /*2480*/  FFMA.FTZ R116, R93.reuse, R116, R98.reuse ;  /* 0x000000745d747223 */ /* 0x140fe20000010062 */
[----:B------:R-:W-:Y:S01]  /*2490*/  FFMA.FTZ R118, R93, R118, R98 ;  /* 0x000000765d767223 */ /* 0x000fe20000010062 */
[--C-:B------:R-:W-:Y:S01]  /*24a0*/  HADD2.F32 R30, -RZ, R23.reuse.H0_H0 ;  /* 0x20000017ff1e7230 */ /* 0x100fe20000004100 */
[----:B------:R-:W-:Y:S01]  /*24b0*/  ISETP.GE.U32.AND P1, PT, R48, RZ, PT ;  /* 0x000000ff3000720c */ /* 0x000fe20003f26070 */
[----:B------:R-:W-:Y:S01]  /*24c0*/  FADD.FTZ R28, -R116, R99 ;  /* 0x00000063741c7221 */ /* 0x000fe20000010100 */
[----:B------:R-:W-:Y:S02]  /*24d0*/  HADD2.F32 R35, -RZ, R23.H1_H1 ;  /* 0x30000017ff237230 */ /* 0x000fe40000004100 */
[----:B------:R-:W-:Y:S01]  /*24e0*/  FADD.FTZ R118, -R118, R101 ;  /* 0x0000006576767221 */ /* 0x000fe20000010100 */
[----:B------:R-:W-:Y:S01]  /*24f0*/  LOP3.LUT P6, RZ, R49, 0xff0000, RZ, 0xc0, !PT ;  /* 0x00ff000031ff7812 */ /* 0x000fe200078cc0ff */
[----:B------:R-:W-:Y:S01]  /*2500*/  FFMA.FTZ R28, R87, R28, R30 ;  /* 0x0000001c571c7223 */ /* 0x000fe2000001001e */
[----:B------:R-:W-:Y:S01]  /*2510*/  ISETP.GE.U32.AND.EX P1, PT, R49, 0x1000000, PT, P1 ;  /* 0x010000003100780c */ /* 0x000fe20003f26110 */
[----:B------:R-:W-:Y:S01]  /*2520*/  FFMA.FTZ R35, R87, R118, R35 ;  /* 0x0000007657237223 */ /* 0x000fe20000010023 */
[----:B------:R-:W-:Y:S01]  /*2530*/  LOP3.LUT P3, RZ, R48, 0xff, RZ, 0xc0, !PT ;  /* 0x000000ff30ff7812 */ /* 0x000fe2000786c0ff */
[-C--:B------:R-:W-:Y:S01]  /*2540*/  FMUL.FTZ R29, R28, R85.reuse ;  /* 0x000000551c1d7220 */ /* 0x080fe20000410000 */
[C---:B------:R-:W-:Y:S01]  /*2550*/  LOP3.LUT P4, RZ, R48.reuse, 0xff00, RZ, 0xc0, !PT ;  /* 0x0000ff0030ff7812 */ /* 0x040fe2000788c0ff */
[----:B------:R-:W-:Y:S01]  /*2560*/  FMUL.FTZ R30, R35, R85 ;  /* 0x00000055231e7220 */ /* 0x000fe20000410000 */
[C---:B------:R-:W-:Y:S01]  /*2570*/  LOP3.LUT P2, RZ, R48.reuse, 0xff0000, RZ, 0xc0, !PT ;  /* 0x00ff000030ff7812 */ /* 0x040fe2000784c0ff */
[----:B------:R-:W-:Y:S01]  /*2580*/  FMUL.FTZ R29, R29, UR4 ;  /* 0x000000041d1d7c20 */ /* 0x000fe20008410000 */
[----:B------:R-:W-:Y:S01]  /*2590*/  LOP3.LUT P5, RZ, R48, 0xff000000, RZ, 0xc0, !PT ;  /* 0xff00000030ff7812 */ /* 0x000fe200078ac0ff */
[----:B------:R-:W-:Y:S01]  /*25a0*/  FMUL.FTZ R30, R30, UR4 ;  /* 0x000000041e1e7c20 */ /* 0x000fe20008410000 */
[C-C-:B------:R-:W-:Y:S01]  /*25b0*/  FFMA.FTZ R90, R93.reuse, R90, R98.reuse ;  /* 0x0000005a5d5a7223 */ /* 0x140fe20000010062 */
[--C-:B------:R-:W-:Y:S01]  /*25c0*/  FFMA.FTZ R111, R93, R111, R98.reuse ;  /* 0x0000006f5d6f7223 */ /* 0x100fe20000010062 */
[----:B------:R-:W-:Y:S01]  /*25d0*/  FSEL R48, R29, RZ, P6 ;  /* 0x000000ff1d307208 */ /* 0x000fe20003000000 */
[C-C-:B------:R-:W-:Y:S01]  /*25e0*/  FFMA.FTZ R29, R93.reuse, R106, R98.reuse ;  /* 0x0000006a5d1d7223 */ /* 0x140fe20000010062 */
[C-C-:B------:R-:W-:Y:S01]  /*25f0*/  FFMA.FTZ R113, R93.reuse, R113, R98.reuse ;  /* 0x000000715d717223 */ /* 0x140fe20000010062 */
[----:B0-----:R-:W-:Y:S01]  /*2600*/  FSEL R97, R30, RZ, P1 ;  /* 0x000000ff1e617208 */ /* 0x001fe20000800000 */
[----:B------:R-:W-:Y:S01]  /*2610*/  FFMA.FTZ R0, R93, R0, R98 ;  /* 0x000000005d007223 */ /* 0x000fe20000010062 */
[----:B------:R-:W-:-:S02]  /*2620*/  HADD2.F32 R30, -RZ, R22.H0_H0 ;  /* 0x20000016ff1e7230 */ /* 0x000fc40000004100 */
[----:B------:R-:W-:Y:S01]  /*2630*/  FADD.FTZ R90, -R90, R43 ;  /* 0x0000002b5a5a7221 */ /* 0x000fe20000010100 */
[----:B------:R-:W-:Y:S01]  /*2640*/  FADD.FTZ R94, -R111, R94 ;  /* 0x0000005e6f5e7221 */ /* 0x000fe20000010100 */
[----:B------:R-:W-:Y:S02]  /*2650*/  HADD2.F32 R43, -RZ, R22.H1_H1 ;  /* 0x30000016ff2b7230 */ /* 0x000fe40000004100 */
[----:B------:R-:W-:Y:S01]  /*2660*/  FADD.FTZ R96, -R29, R96 ;  /* 0x000000601d607221 */ /* 0x000fe20000010100 */
[----:B------:R-:W-:Y:S01]  /*2670*/  FADD.FTZ R92, -R113, R92 ;  /* 0x0000005c715c7221 */ /* 0x000fe20000010100 */
[C-C-:B------:R-:W-:Y:S01]  /*2680*/  FFMA.FTZ R108, R93.reuse, R108, R98.reuse ;  /* 0x0000006c5d6c7223 */ /* 0x140fe20000010062 */
[----:B------:R-:W-:Y:S02]  /*2690*/  HADD2.F32 R29, -RZ, R20.H0_H0 ;  /* 0x20000014ff1d7230 */ /* 0x000fe40000004100 */
[----:B------:R-:W-:Y:S01]  /*26a0*/  FFMA.FTZ R107, R93, R107, R98 ;  /* 0x0000006b5d6b7223 */ /* 0x000fe20000010062 */
[----:B------:R-:W-:Y:S01]  /*26b0*/  FADD.FTZ R0, -R0, R103 ;  /* 0x0000006700007221 */ /* 0x000fe20000010100 */
[----:B------:R-:W-:-:S02]  /*26c0*/  HADD2.F32 R31, -RZ, R21.H0_H0 ;  /* 0x20000015ff1f7230 */ /* 0x000fc40000004100 */
[C---:B------:R-:W-:Y:S01]  /*26d0*/  FFMA.FTZ R34, R87.reuse, R94, R30 ;  /* 0x0000005e57227223 */ /* 0x040fe2000001001e */
[----:B------:R-:W-:Y:S02]  /*26e0*/  HADD2.F32 R33, -RZ, R21.H1_H1 ;  /* 0x30000015ff217230 */ /* 0x000fe40000004100 */
[----:B------:R-:W-:Y:S01]  /*26f0*/  FFMA.FTZ R92, R87, R92, R43 ;  /* 0x0000005c575c7223 */ /* 0x000fe2000001002b */
[----:B------:R-:W-:Y:S01]  /*2700*/  FADD.FTZ R108, -R108, R95 ;  /* 0x0000005f6c6c7221 */ /* 0x000fe20000010100 */
[----:B------:R-:W-:Y:S02]  /*2710*/  HADD2.F32 R30, -RZ, R20.H1_H1 ;  /* 0x30000014ff1e7230 */ /* 0x000fe40000004100 */
[----:B------:R-:W-:Y:S01]  /*2720*/  FADD.FTZ R104, -R107, R104 ;  /* 0x000000686b687221 */ /* 0x000fe20000010100 */
[C---:B------:R-:W-:Y:S01]  /*2730*/  FFMA.FTZ R0, R87.reuse, R0, R29 ;  /* 0x0000000057007223 */ /* 0x040fe2000001001d */
[C---:B------:R-:W-:Y:S01]  /*2740*/  FFMA.FTZ R96, R87.reuse, R96, R31 ;  /* 0x0000006057607223 */ /* 0x040fe2000001001f */
[-C--:B------:R-:W-:Y:S01]  /*2750*/  FMUL.FTZ R29, R34, R85.reuse ;  /* 0x00000055221d7220 */ /* 0x080fe20000410000 */
[----:B------:R-:W-:Y:S01]  /*2760*/  FMUL.FTZ R31, R92, R85 ;  /* 0x000000555c1f7220 */ /* 0x000fe20000410000 */
[C---:B------:R-:W-:Y:S01]  /*2770*/  FFMA.FTZ R108, R87.reuse, R108, R33 ;  /* 0x0000006c576c7223 */ /* 0x040fe20000010021 */
[----:B------:R-:W-:Y:S01]  /*2780*/  FFMA.FTZ R104, R87, R104, R30 ;  /* 0x0000006857687223 */ /* 0x000fe2000001001e */
[----:B------:R-:W-:Y:S01]  /*2790*/  FFMA.FTZ R45, R93, R45, R98 ;  /* 0x0000002d5d2d7223 */ /* 0x000fe20000010062 */
[----:B------:R-:W-:Y:S01]  /*27a0*/  FMUL.FTZ R30, R29, UR4 ;  /* 0x000000041d1e7c20 */ /* 0x000fe20008410000 */
[----:B------:R-:W-:Y:S01]  /*27b0*/  LOP3.LUT P6, RZ, R49, 0xff, RZ, 0xc0, !PT ;  /* 0x000000ff31ff7812 */ /* 0x000fe200078cc0ff */
[----:B------:R-:W-:Y:S01]  /*27c0*/  FMUL.FTZ R32, R31, UR4 ;  /* 0x000000041f207c20 */ /* 0x000fe20008410000 */
[-C--:B------:R-:W-:Y:S01]  /*27d0*/  FMUL.FTZ R29, R96, R85.reuse ;  /* 0x00000055601d7220 */ /* 0x080fe20000410000 */
[----:B------:R-:W-:Y:S01]  /*27e0*/  FMUL.FTZ R31, R108, R85 ;  /* 0x000000556c1f7220 */ /* 0x000fe20000410000 */
[----:B------:R-:W-:-:S02]  /*27f0*/  HADD2.F32 R33, -RZ, R24.H0_H0 ;  /* 0x20000018ff217230 */ /* 0x000fc40000004100 */
[----:B------:R-:W-:Y:S01]  /*2800*/  FFMA.FTZ R99, R93, R89, R98 ;  /* 0x000000595d637223 */ /* 0x000fe20000010062 */
[----:B------:R-:W-:Y:S01]  /*2810*/  FADD.FTZ R42, -R45, R42 ;  /* 0x0000002a2d2a7221 */ /* 0x000fe20000010100 */
[----:B------:R-:W-:Y:S01]  /*2820*/  FSEL R89, R30, RZ, P6 ;  /* 0x000000ff1e597208 */ /* 0x000fe20003000000 */
[----:B------:R-:W-:Y:S01]  /*2830*/  FMUL.FTZ R30, R29, UR4 ;  /* 0x000000041d1e7c20 */ /* 0x000fe20008410000 */
[----:B------:R-:W-:Y:S01]  /*2840*/  FMUL.FTZ R31, R31, UR4 ;  /* 0x000000041f1f7c20 */ /* 0x000fe20008410000 */
[----:B------:R-:W-:Y:S01]  /*2850*/  FFMA.FTZ R94, R87, R42, R33 ;  /* 0x0000002a575e7223 */ /* 0x000fe20000010021 */
[----:B------:R-:W-:Y:S01]  /*2860*/  LOP3.LUT P1, RZ, R49, 0xff00, RZ, 0xc0, !PT ;  /* 0x0000ff0031ff7812 */ /* 0x000fe2000782c0ff */
[----:B------:R-:W-:Y:S01]  /*2870*/  FFMA.FTZ R100, R93, R88, R98 ;  /* 0x000000585d647223 */ /* 0x000fe20000010062 */
[----:B------:R-:W-:Y:S01]  /*2880*/  FSEL R49, R30, RZ, P2 ;  /* 0x000000ff1e317208 */ /* 0x000fe20001000000 */
[-C--:B------:R-:W-:Y:S01]  /*2890*/  FMUL.FTZ R30, R104, R85.reuse ;  /* 0x00000055681e7220 */ /* 0x080fe20000410000 */
[----:B------:R-:W-:Y:S01]  /*28a0*/  FSEL R88, R31, RZ, P5 ;  /* 0x000000ff1f587208 */ /* 0x000fe20002800000 */
[----:B------:R-:W-:Y:S01]  /*28b0*/  FMUL.FTZ R31, R94, R85 ;  /* 0x000000555e1f7220 */ /* 0x000fe20000410000 */
[----:B------:R-:W-:-:S02]  /*28c0*/  HADD2.F32 R43, -RZ, R25.H0_H0 ;  /* 0x20000019ff2b7230 */ /* 0x000fc40000004100 */
[----:B------:R-:W-:Y:S01]  /*28d0*/  FMUL.FTZ R30, R30, UR4 ;  /* 0x000000041e1e7c20 */ /* 0x000fe20008410000 */
[----:B------:R-:W-:Y:S01]  /*28e0*/  LOP3.LUT P6, RZ, R2, 0xff, RZ, 0xc0, !PT ;  /* 0x000000ff02ff7812 */ /* 0x000fe200078cc0ff */
[----:B------:R-:W-:Y:S01]  /*28f0*/  FMUL.FTZ R31, R31, UR4 ;  /* 0x000000041f1f7c20 */ /* 0x000fe20008410000 */
[----:B------:R-:W-:Y:S01]  /*2900*/  FMUL.FTZ R29, R0, R85 ;  /* 0x00000055001d7220 */ /* 0x000fe20000410000 */
[C-C-:B------:R-:W-:Y:S01]  /*2910*/  FFMA.FTZ R47, R93.reuse, R47, R98.reuse ;  /* 0x0000002f5d2f7223 */ /* 0x140fe20000010062 */
[C-C-:B------:R-:W-:Y:S01]  /*2920*/  FFMA.FTZ R101, R93.reuse, R91, R98.reuse ;  /* 0x0000005b5d657223 */ /* 0x140fe20000010062 */
[C-C-:B------:R-:W-:Y:S01]  /*2930*/  FFMA.FTZ R44, R93.reuse, R44, R98.reuse ;  /* 0x0000002c5d2c7223 */ /* 0x140fe20000010062 */
[----:B------:R-:W-:Y:S01]  /*2940*/  FFMA.FTZ R46, R93, R46, R98 ;  /* 0x0000002e5d2e7223 */ /* 0x000fe20000010062 */
[----:B------:R-:W-:Y:S01]  /*2950*/  FFMA.FTZ R98, R87, R90, R43 ;  /* 0x0000005a57627223 */ /* 0x000fe2000001002b */
[----:B------:R-:W-:Y:S01]  /*2960*/  FSEL R90, R32, RZ, P1 ;  /* 0x000000ff205a7208 */ /* 0x000fe20000800000 */
[----:B------:R-:W-:Y:S01]  /*2970*/  FMUL.FTZ R29, R29, UR4 ;  /* 0x000000041d1d7c20 */ /* 0x000fe20008410000 */
[----:B------:R-:W-:Y:S01]  /*2980*/  FSEL R43, R30, RZ, P4 ;  /* 0x000000ff1e2b7208 */ /* 0x000fe20002000000 */
[----:B------:R-:W0:Y:S01]  /*2990*/  LDC.64 R32, c[0x0][0x478] ;  /* 0x00011e00ff207b82 */ /* 0x000e220000000a00 */
[----:B------:R-:W-:Y:S01]  /*29a0*/  FSEL R91, R31, RZ, P6 ;  /* 0x000000ff1f5b7208 */ /* 0x000fe20003000000 */
[----:B------:R-:W-:Y:S01]  /*29b0*/  FADD.FTZ R46, -R46, R39 ;  /* 0x000000272e2e7221 */ /* 0x000fe20000010100 */
[----:B------:R-:W-:Y:S01]  /*29c0*/  FSEL R42, R29, RZ, P3 ;  /* 0x000000ff1d2a7208 */ /* 0x000fe20001800000 */
[----:B------:R-:W-:Y:S01]  /*29d0*/  FMUL.FTZ R29, R98, R85 ;  /* 0x00000055621d7220 */ /* 0x000fe20000410000 */
[----:B------:R-:W-:Y:S01]  /*29e0*/  LOP3.LUT P1, RZ, R2, 0xff00, RZ, 0xc0, !PT ;  /* 0x0000ff0002ff7812 */ /* 0x000fe2000782c0ff */
[----:B------:R-:W-:Y:S01]  /*29f0*/  FADD.FTZ R44, -R44, R37 ;  /* 0x000000252c2c7221 */ /* 0x000fe20000010100 */
[C---:B------:R-:W-:Y:S01]  /*2a00*/  LOP3.LUT P2, RZ, R2.reuse, 0xff0000, RZ, 0xc0, !PT ;  /* 0x00ff000002ff7812 */ /* 0x040fe2000784c0ff */
[----:B------:R-:W1:Y:S01]  /*2a10*/  LDC.64 R30, c[0x0][0x468] ;  /* 0x00011a00ff1e7b82 */ /* 0x000e620000000a00 */
[C---:B------:R-:W-:Y:S01]  /*2a20*/  LOP3.LUT P5, RZ, R2.reuse, 0xff000000, RZ, 0xc0, !PT ;  /* 0xff00000002ff7812 */ /* 0x040fe200078ac0ff */
[----:B------:R-:W-:Y:S01]  /*2a30*/  FMUL.FTZ R29, R29, UR4 ;  /* 0x000000041d1d7c20 */ /* 0x000fe20008410000 */
[----:B------:R-:W-:Y:S01]  /*2a40*/  ISETP.GE.U32.AND P6, PT, R2, RZ, PT ;  /* 0x000000ff0200720c */ /* 0x000fe20003fc6070 */
[----:B------:R-:W-:Y:S01]  /*2a50*/  HADD2.F32 R2, -RZ, R27.H1_H1 ;  /* 0x3000001bff027230 */ /* 0x000fe20000004100 */
[----:B------:R-:W-:Y:S01]  /*2a60*/  LOP3.LUT P3, RZ, R3, 0xff, RZ, 0xc0, !PT ;  /* 0x000000ff03ff7812 */ /* 0x000fe2000786c0ff */
[--C-:B------:R-:W-:Y:S01]  /*2a70*/  HADD2.F32 R37, -RZ, R26.reuse.H1_H1 ;  /* 0x3000001aff257230 */ /* 0x100fe20000004100 */
[----:B------:R-:W-:Y:S01]  /*2a80*/  FSEL R93, R29, RZ, P2 ;  /* 0x000000ff1d5d7208 */ /* 0x000fe20001000000 */
[----:B------:R-:W-:-:S02]  /*2a90*/  HADD2.F32 R29, -RZ, R26.H0_H0 ;  /* 0x2000001aff1d7230 */ /* 0x000fc40000004100 */
[----:B------:R-:W-:Y:S01]  /*2aa0*/  FFMA.FTZ R95, R87, R46, R2 ;  /* 0x0000002e575f7223 */ /* 0x000fe20000010002 */
[----:B------:R-:W-:Y:S01]  /*2ab0*/  HADD2.F32 R2, -RZ, R24.H1_H1 ;  /* 0x30000018ff027230 */ /* 0x000fe20000004100 */
[C---:B------:R-:W-:Y:S01]  /*2ac0*/  LOP3.LUT P4, RZ, R3.reuse, 0xff00, RZ, 0xc0, !PT ;  /* 0x0000ff0003ff7812 */ /* 0x040fe2000788c0ff */
[----:B------:R-:W-:Y:S01]  /*2ad0*/  FADD.FTZ R100, -R100, R41 ;  /* 0x0000002964647221 */ /* 0x000fe20000010100 */
[----:B------:R-:W-:Y:S01]  /*2ae0*/  LOP3.LUT P2, RZ, R3, 0xff0000, RZ, 0xc0, !PT ;  /* 0x00ff000003ff7812 */ /* 0x000fe2000784c0ff */
[----:B------:R-:W-:Y:S01]  /*2af0*/  FADD.FTZ R40, -R99, R40 ;  /* 0x0000002863287221 */ /* 0x000fe20000010100 */
[----:B------:R-:W-:Y:S01]  /*2b00*/  ISETP.GE.U32.AND.EX P6, PT, R3, 0x1000000, PT, P6 ;  /* 0x010000000300780c */ /* 0x000fe20003fc6160 */
        /* <DEDUP_REMOVED lines=16> */
[----:B------:R-:W-:Y:S01]  /*2c10*/  FMUL.FTZ R0, R38, R85 ;  /* 0x0000005526007220 */ /* 0x000fe20000410000 */
[----:B-1----:R-:W-:-:S04]  /*2c20*/  IMAD.WIDE.U32 R86, R86, 0x10, R30 ;  /* 0x0000001056567825 */ /* 0x002fc800078e001e */
[----:B------:R-:W-:Y:S01]  /*2c30*/  FMUL.FTZ R41, R41, UR4 ;  /* 0x0000000429297c20 */ /* 0x000fe20008410000 */
[----:B------:R-:W-:Y:S01]  /*2c40*/  FMUL.FTZ R100, R100, UR4 ;  /* 0x0000000464647c20 */ /* 0x000fe20008410000 */
[----:B------:R-:W-:Y:S01]  /*2c50*/  FMUL.FTZ R0, R0, UR4 ;  /* 0x0000000400007c20 */ /* 0x000fe20008410000 */
[----:B------:R-:W-:Y:S01]  /*2c60*/  IMAD.WIDE.U32 R46, R84, 0x10, R30 ;  /* 0x00000010542e7825 */ /* 0x000fe200078e001e */
[----:B------:R-:W-:-:S03]  /*2c70*/  F2FP.F16.F32.PACK_AB R30, R36, R40 ;  /* 0x00000028241e723e */ /* 0x000fc600000000ff */
[-C--:B------:R-:W-:Y:S01]  /*2c80*/  FMUL.FTZ R40, R36, R85.reuse ;  /* 0x0000005524287220 */ /* 0x080fe20000410000 */
[-C--:B------:R-:W-:Y:S01]  /*2c90*/  FMUL.FTZ R84, R102, R85.reuse ;  /* 0x0000005566547220 */ /* 0x080fe20000410000 */
[----:B------:R-:W-:Y:S01]  /*2ca0*/  FMUL.FTZ R85, R95, R85 ;  /* 0x000000555f557220 */ /* 0x000fe20000410000 */
[----:B------:R-:W-:Y:S01]  /*2cb0*/  F2FP.F16.F32.PACK_AB R36, R43, R42 ;  /* 0x0000002a2b24723e */ /* 0x000fe200000000ff */
[----:B------:R-:W-:Y:S01]  /*2cc0*/  FMUL.FTZ R40, R40, UR4 ;  /* 0x0000000428287c20 */ /* 0x000fe20008410000 */
[----:B------:R-:W-:Y:S01]  /*2cd0*/  FMUL.FTZ R84, R84, UR4 ;  /* 0x0000000454547c20 */ /* 0x000fe20008410000 */
[----:B------:R-:W-:Y:S01]  /*2ce0*/  FMUL.FTZ R85, R85, UR4 ;  /* 0x0000000455557c20 */ /* 0x000fe20008410000 */
[----:B------:R-:W-:Y:S02]  /*2cf0*/  F2FP.F16.F32.PACK_AB R39, R97, R48 ;  /* 0x000000306127723e */ /* 0x000fe400000000ff */
        /* <DEDUP_REMOVED lines=9> */
[----:B------:R-:W-:Y:S01]  /*2d90*/  F2FP.F16.F32.PACK_AB R38, R90, R89 ;  /* 0x000000595a26723e */ /* 0x000fe200000000ff */
[----:B------:R1:W-:Y:S01]  /*2da0*/  STG.E.128 desc[UR6][R2.64], R32 ;  /* 0x0000002002007986 */ /* 0x0003e2000c101d06 */
        /* <DEDUP_REMOVED lines=10> */
.L_x_5735:
[----:B------:R-:W-:-:S04]  /*2e50*/  ISETP.NE.U32.AND P1, PT, RZ, UR18, PT ;  /* 0x00000012ff007c0c */ /* 0x000fc8000bf25070 */
[----:B------:R-:W-:-:S13]  /*2e60*/  ISETP.NE.AND.EX P1, PT, RZ, UR19, PT, P1 ;  /* 0x00000013ff007c0c */ /* 0x000fda000bf25310 */
[----:B------:R-:W-:Y:S05]  /*2e70*/  @P1 BRA `(.L_x_5738) ;  /* 0x0000000000f81947 */ /* 0x000fea0003800000 */
[C-C-:B------:R-:W-:Y:S01]  /*2e80*/  FFMA.FTZ R33, R93.reuse, R106, R98.reuse ;  /* 0x0000006a5d217223 */ /* 0x140fe20000010062 */
[C-C-:B------:R-:W-:Y:S01]  /*2e90*/  FFMA.FTZ R107, R93.reuse, R107, R98.reuse ;  /* 0x0000006b5d6b7223 */ /* 0x140fe20000010062 */
[----:B------:R-:W-:Y:S01]  /*2ea0*/  FFMA.FTZ R111, R93, R111, R98 ;  /* 0x0000006f5d6f7223 */ /* 0x000fe20000010062 */
[C---:B------:R-:W-:Y:S01]  /*2eb0*/  LOP3.LUT P6, RZ, R48.reuse, 0xff0000, RZ, 0xc0, !PT ;  /* 0x00ff000030ff7812 */ /* 0x040fe200078cc0ff */
[----:B------:R-:W-:Y:S01]  /*2ec0*/  FADD.FTZ R34, -R33, R96 ;  /* 0x0000006021227221 */ /* 0x000fe20000010100 */
[----:B------:R-:W-:Y:S01]  /*2ed0*/  FADD.FTZ R32, -R107, R104 ;  /* 0x000000686b207221 */ /* 0x000fe20000010100 */
        /* <DEDUP_REMOVED lines=17> */
[----:B------:R-:W-:Y:S01]  /*2ff0*/  FFMA.FTZ R0, R93, R0, R98 ;  /* 0x000000005d007223 */ /* 0x000fe20000010062 */
[----:B0-----:R-:W-:Y:S01]  /*3000*/  FSEL R97, R32, RZ, P2 ;  /* 0x000000ff20617208 */ /* 0x001fe20001000000 */
[----:B------:R-:W-:Y:S01]  /*3010*/  FADD.FTZ R32, -R108, R95 ;  /* 0x0000005f6c207221 */ /* 0x000fe20000010100 */
[----:B------:R-:W-:Y:S01]  /*3020*/  FSEL R34, R94, RZ, P3 ;  /* 0x000000ff5e227208 */ /* 0x000fe20001800000 */
[----:B------:R-:W-:Y:S01]  /*3030*/  FADD.FTZ R94, -R118, R101 ;  /* 0x00000065765e7221 */ /* 0x000fe20000010100 */
[----:B------:R-:W-:Y:S01]  /*3040*/  LOP3.LUT P4, RZ, R48, 0xff000000, RZ, 0xc0, !PT ;  /* 0xff00000030ff7812 */ /* 0x000fe2000788c0ff */
[----:B------:R-:W-:Y:S01]  /*3050*/  FADD.FTZ R0, -R0, R103 ;  /* 0x0000006700007221 */ /* 0x000fe20000010100 */
[C---:B------:R-:W-:Y:S01]  /*3060*/  ISETP.GE.U32.AND P2, PT, R48.reuse, RZ, PT ;  /* 0x000000ff3000720c */ /* 0x040fe20003f46070 */
[----:B------:R-:W-:Y:S01]  /*3070*/  FMUL.FTZ R32, R87, R32 ;  /* 0x0000002057207220 */ /* 0x000fe20000410000 */
[----:B------:R-:W-:Y:S01]  /*3080*/  LOP3.LUT P3, RZ, R48, 0xff, RZ, 0xc0, !PT ;  /* 0x000000ff30ff7812 */ /* 0x000fe2000786c0ff */
[----:B------:R-:W-:Y:S01]  /*3090*/  FADD.FTZ R48, -R113, R92 ;  /* 0x0000005c71307221 */ /* 0x000fe20000010100 */
        /* <DEDUP_REMOVED lines=26> */
[----:B------:R-:W-:Y:S01]  /*3240*/  F2FP.F16.F32.PACK_AB R32, R97, R0 ;  /* 0x000000006120723e */ /* 0x000fe200000000ff */
[----:B------:R-:W-:Y:S06]  /*3250*/  BRA `(.L_x_5739) ;  /* 0x0000000400047947 */ /* 0x000fec0003800000 */
.L_x_5738:
        /* <DEDUP_REMOVED lines=14> */
[C-C-:B------:R-:W-:Y:S01]  /*3340*/  FFMA.FTZ R108, R93.reuse, R108, R98.reuse ;  /* 0x0000006c5d6c7223 */ /* 0x140fe20000010062 */
[----:B------:R-:W-:Y:S01]  /*3350*/  FFMA.FTZ R0, R93, R0, R98 ;  /* 0x000000005d007223 */ /* 0x000fe20000010062 */
[----:B------:R-:W-:Y:S01]  /*3360*/  FMUL.FTZ R29, R29, UR4 ;  /* 0x000000041d1d7c20 */ /* 0x000fe20008410000 */
[-C--:B------:R-:W-:Y:S01]  /*3370*/  FMUL.FTZ R32, R31, R85.reuse ;  /* 0x000000551f207220 */ /* 0x080fe20000410000 */
[----:B------:R-:W-:Y:S01]  /*3380*/  FMUL.FTZ R28, R28, UR4 ;  /* 0x000000041c1c7c20 */ /* 0x000fe20008410000 */
[----:B------:R-:W-:Y:S01]  /*3390*/  LOP3.LUT P5, RZ, R49, 0xff, RZ, 0xc0, !PT ;  /* 0x000000ff31ff7812 */ /* 0x000fe200078ac0ff */
[----:B------:R-:W-:Y:S01]  /*33a0*/  FADD.FTZ R104, -R107, R104 ;  /* 0x000000686b687221 */ /* 0x000fe20000010100 */
[----:B------:R-:W-:Y:S01]  /*33b0*/  FSEL R35, R29, RZ, P6 ;  /* 0x000000ff1d237208 */ /* 0x000fe20003000000 */
[----:B------:R-:W-:Y:S01]  /*33c0*/  FFMA.FTZ R29, R93, R106, R98 ;  /* 0x0000006a5d1d7223 */ /* 0x000fe20000010062 */
[----:B------:R-:W-:Y:S01]  /*33d0*/  ISETP.GE.U32.AND P2, PT, R48, RZ, PT ;  /* 0x000000ff3000720c */ /* 0x000fe20003f46070 */
[----:B------:R-:W-:Y:S01]  /*33e0*/  FADD.FTZ R92, -R113, R92 ;  /* 0x0000005c715c7221 */ /* 0x000fe20000010100 */
[----:B------:R-:W-:Y:S01]  /*33f0*/  FADD.FTZ R108, -R108, R95 ;  /* 0x0000005f6c6c7221 */ /* 0x000fe20000010100 */
[----:B------:R-:W-:Y:S01]  /*3400*/  FADD.FTZ R96, -R29, R96 ;  /* 0x000000601d607221 */ /* 0x000fe20000010100 */
[----:B------:R-:W-:Y:S01]  /*3410*/  FADD.FTZ R0, -R0, R103 ;  /* 0x0000006700007221 */ /* 0x000fe20000010100 */
[----:B------:R-:W-:Y:S01]  /*3420*/  FMUL.FTZ R32, R32, UR4 ;  /* 0x0000000420207c20 */ /* 0x000fe20008410000 */
[----:B------:R-:W-:Y:S01]  /*3430*/  ISETP.GE.U32.AND.EX P2, PT, R49, 0x1000000, PT, P2 ;  /* 0x010000003100780c */ /* 0x000fe20003f46120 */
[C---:B------:R-:W-:Y:S01]  /*3440*/  FMUL.FTZ R92, R87.reuse, R92 ;  /* 0x0000005c575c7220 */ /* 0x040fe20000410000 */
[----:B------:R-:W-:Y:S01]  /*3450*/  FSEL R34, R28, RZ, P5 ;  /* 0x000000ff1c227208 */ /* 0x000fe20002800000 */
[C---:B------:R-:W-:Y:S01]  /*3460*/  FMUL.FTZ R28, R87.reuse, R104 ;  /* 0x00000068571c7220 */ /* 0x040fe20000410000 */
[C---:B------:R-:W-:Y:S01]  /*3470*/  FMUL.FTZ R96, R87.reuse, R96 ;  /* 0x0000006057607220 */ /* 0x040fe20000410000 */
[C---:B------:R-:W-:Y:S01]  /*3480*/  FMUL.FTZ R108, R87.reuse, R108 ;  /* 0x0000006c576c7220 */ /* 0x040fe20000410000 */
[----:B------:R-:W-:Y:S01]  /*3490*/  FMUL.FTZ R0, R87, R0 ;  /* 0x0000000057007220 */ /* 0x000fe20000410000 */
[----:B------:R-:W-:Y:S01]  /*34a0*/  FSEL R94, R32, RZ, P2 ;  /* 0x000000ff205e7208 */ /* 0x000fe20001000000 */
[-C--:B------:R-:W-:Y:S01]  /*34b0*/  FMUL.FTZ R32, R28, R85.reuse ;  /* 0x000000551c207220 */ /* 0x080fe20000410000 */
[C---:B------:R-:W-:Y:S01]  /*34c0*/  F2FP.F16.F32.PACK_AB R30, R92.reuse, R30 ;  /* 0x0000001e5c1e723e */ /* 0x040fe200000000ff */
[-C--:B------:R-:W-:Y:S01]  /*34d0*/  FMUL.FTZ R92, R92, R85.reuse ;  /* 0x000000555c5c7220 */ /* 0x080fe20000410000 */
[----:B------:R-:W-:Y:S01]  /*34e0*/  F2FP.F16.F32.PACK_AB R29, R108, R96 ;  /* 0x000000606c1d723e */ /* 0x000fe200000000ff */
[-C--:B------:R-:W-:Y:S01]  /*34f0*/  FMUL.FTZ R33, R96, R85.reuse ;  /* 0x0000005560217220 */ /* 0x080fe20000410000 */
[----:B------:R-:W-:Y:S01]  /*3500*/  F2FP.F16.F32.PACK_AB R28, R28, R0 ;  /* 0x000000001c1c723e */ /* 0x000fe200000000ff */
        /* <DEDUP_REMOVED lines=17> */
[----:B------:R-:W-:Y:S02]  /*3620*/  F2FP.F16.F32.PACK_AB R31, R31, R116 ;  /* 0x000000741f1f723e */ /* 0x000fe400000000ff */
[----:B------:R-:W-:Y:S02]  /*3630*/  F2FP.F16.F32.PACK_AB R35, R94, R35 ;  /* 0x000000235e23723e */ /* 0x000fe400000000ff */
[----:B------:R-:W-:-:S02]  /*3640*/  F2FP.F16.F32.PACK_AB R34, R95, R34 ;  /* 0x000000225f22723e */ /* 0x000fc400000000ff */
[----:B------:R-:W-:Y:S02]  /*3650*/  F2FP.F16.F32.PACK_AB R33, R108, R33 ;  /* 0x000000216c21723e */ /* 0x000fe400000000ff */
[----:B------:R-:W-:-:S07]  /*3660*/  F2FP.F16.F32.PACK_AB R32, R49, R0 ;  /* 0x000000003120723e */ /* 0x000fce00000000ff */
.L_x_5739:
[----:B------:R-:W1:Y:S08]  /*3670*/  @P1 LDC.64 R94, c[0x0][0x478] ;  /* 0x00011e00ff5e1b82 */ /* 0x000e700000000a00 */
[----:B------:R-:W0:Y:S01]  /*3680*/  LDC.64 R48, c[0x0][0x468] ;  /* 0x00011a00ff307b82 */ /* 0x000e220000000a00 */
[----:B-1----:R-:W-:-:S05]  /*3690*/  @P1 IMAD.WIDE.U32 R94, R86, 0x10, R94 ;  /* 0x00000010565e1825 */ /* 0x002fca00078e005e */
[----:B------:R1:W-:Y:S01]  /*36a0*/  @P1 STG.E.128 desc[UR6][R94.64], R28 ;  /* 0x0000001c5e001986 */ /* 0x0003e2000c101d06 */
[----:B0-----:R-:W-:-:S05]  /*36b0*/  IMAD.WIDE.U32 R96, R86, 0x10, R48 ;  /* 0x0000001056607825 */ /* 0x001fca00078e0030 */
        /* <DEDUP_REMOVED lines=19> */
[--C-:B------:R-:W-:Y:S01]  /*37f0*/  FFMA.FTZ R45, R93, R45, R98.reuse ;  /* 0x0000002d5d2d7223 */ /* 0x100fe20000010062 */
[----:B------:R-:W-:Y:S01]  /*3800*/  FMUL.FTZ R29, R29, UR4 ;  /* 0x000000041d1d7c20 */ /* 0x000fe20008410000 */
[----:B------:R-:W-:Y:S01]  /*3810*/  FMUL.FTZ R31, R31, UR4 ;  /* 0x000000041f1f7c20 */ /* 0x000fe20008410000 */
[----:B------:R-:W-:Y:S01]  /*3820*/  FFMA.FTZ R46, R93, R46, R98 ;  /* 0x0000002e5d2e7223 */ /* 0x000fe20000010062 */
[----:B------:R-:W-:Y:S01]  /*3830*/  LOP3.LUT P5, RZ, R2, 0xff0000, RZ, 0xc0, !PT ;  /* 0x00ff000002ff7812 */ /* 0x000fe200078ac0ff */
[----:B------:R-:W-:Y:S01]  /*3840*/  FADD.FTZ R36, -R91, R36 ;  /* 0x000000245b247221 */ /* 0x000fe20000010100 */
[----:B------:R-:W-:Y:S01]  /*3850*/  LOP3.LUT P6, RZ, R3, 0xff, RZ, 0xc0, !PT ;  /* 0x000000ff03ff7812 */ /* 0x000fe200078cc0ff */
[----:B------:R-:W-:Y:S01]  /*3860*/  FADD.FTZ R44, -R44, R37 ;  /* 0x000000252c2c7221 */ /* 0x000fe20000010100 */
[----:B------:R-:W-:Y:S01]  /*3870*/  FSEL R41, R28, RZ, P2 ;  /* 0x000000ff1c297208 */ /* 0x000fe20001000000 */
[----:B------:R-:W-:Y:S01]  /*3880*/  FADD.FTZ R28, -R45, R42 ;  /* 0x0000002a2d1c7221 */ /* 0x000fe20000010100 */
[----:B------:R-:W-:Y:S01]  /*3890*/  ISETP.GE.U32.AND P2, PT, R2, RZ, PT ;  /* 0x000000ff0200720c */ /* 0x000fe20003f46070 */
[----:B------:R-:W-:Y:S01]  /*38a0*/  FADD.FTZ R46, -R46, R39 ;  /* 0x000000272e2e7221 */ /* 0x000fe20000010100 */
[C---:B------:R-:W-:Y:S01]  /*38b0*/  LOP3.LUT P3, RZ, R2.reuse, 0xff, RZ, 0xc0, !PT ;  /* 0x000000ff02ff7812 */ /* 0x040fe2000786c0ff */
[----:B------:R-:W-:Y:S01]  /*38c0*/  FMUL.FTZ R28, R87, R28 ;  /* 0x0000001c571c7220 */ /* 0x000fe20000410000 */
[----:B------:R-:W-:Y:S01]  /*38d0*/  LOP3.LUT P4, RZ, R2, 0xff000000, RZ, 0xc0, !PT ;  /* 0xff00000002ff7812 */ /* 0x000fe2000788c0ff */
[----:B------:R-:W-:Y:S01]  /*38e0*/  FADD.FTZ R2, -R47, R38 ;  /* 0x000000262f027221 */ /* 0x000fe20000010100 */
[----:B------:R-:W-:-:S02]  /*38f0*/  FSEL R33, R29, RZ, P5 ;  /* 0x000000ff1d217208 */ /* 0x000fc40002800000 */
[----:B------:R-:W-:Y:S01]  /*3900*/  FSEL R34, R31, RZ, P6 ;  /* 0x000000ff1f227208 */ /* 0x000fe20003000000 */
[----:B------:R-:W-:Y:S01]  /*3910*/  FMUL.FTZ R2, R87, R2 ;  /* 0x0000000257027220 */ /* 0x000fe20000410000 */
[C---:B------:R-:W-:Y:S02]  /*3920*/  LOP3.LUT P5, RZ, R3.reuse, 0xff00, RZ, 0xc0, !PT ;  /* 0x0000ff0003ff7812 */ /* 0x040fe400078ac0ff */
[C---:B------:R-:W-:Y:S02]  /*3930*/  LOP3.LUT P6, RZ, R3.reuse, 0xff0000, RZ, 0xc0, !PT ;  /* 0x00ff000003ff7812 */ /* 0x040fe400078cc0ff */
[----:B------:R-:W-:Y:S01]  /*3940*/  ISETP.GE.U32.AND.EX P2, PT, R3, 0x1000000, PT, P2 ;  /* 0x010000000300780c */ /* 0x000fe20003f46120 */
[C---:B------:R-:W-:Y:S01]  /*3950*/  FMUL.FTZ R3, R87.reuse, R36 ;  /* 0x0000002457037220 */ /* 0x040fe20000410000 */
        /* <DEDUP_REMOVED lines=26> */
.L_x_5740:
        /* <DEDUP_REMOVED lines=60> */
[----:B------:R-:W-:-:S07]  /*3ec0*/  F2FP.F16.F32.PACK_AB R32, R3, R32 ;  /* 0x000000200320723e */ /* 0x000fce00000000ff */
.L_x_5741:
[----:B------:R-:W0:Y:S01]  /*3ed0*/  @P1 LDC.64 R2, c[0x0][0x478] ;  /* 0x00011e00ff021b82 */ /* 0x000e220000000a00 */
[----:B------:R-:W-:-:S04]  /*3ee0*/  IMAD.WIDE.U32 R48, R84, 0x10, R48 ;  /* 0x0000001054307825 */ /* 0x000fc800078e0030 */
[----:B0-----:R-:W-:-:S05]  /*3ef0*/  @P1 IMAD.WIDE.U32 R2, R84, 0x10, R2 ;  /* 0x0000001054021825 */ /* 0x001fca00078e0002 */
[----:B------:R0:W-:Y:S04]  /*3f00*/  @P1 STG.E.128 desc[UR6][R2.64], R28 ;  /* 0x0000001c02001986 */ /* 0x0001e8000c101d06 */
[----:B------:R0:W-:Y:S02]  /*3f10*/  STG.E.128 desc[UR6][R48.64], R32 ;  /* 0x0000002030007986 */ /* 0x0001e4000c101d06 */
.L_x_5737:
[----:B012---:R-:W0:Y:S02]  /*3f20*/  LDC.64 R2, c[0x0][0x380] ;  /* 0x0000e000ff027b82 */ /* 0x007e240000000a00 */
[----:B0-----:R-:W-:-:S04]  /*3f30*/  LEA R83, R2, R83, 0x2 ;  /* 0x0000005302537211 */ /* 0x001fc800078e10ff */
[----:B------:R-:W-:-:S13]  /*3f40*/  ISETP.GE.AND P1, PT, R83, R3, PT ;  /* 0x000000035300720c */ /* 0x000fda0003f26270 */
[----:B------:R-:W-:Y:S05]  /*3f50*/  @!P1 BRA `(.L_x_5742) ;  /* 0xffffffc4001c9947 */ /* 0x000fea000383ffff */
[----:B------:R-:W-:Y:S05]  /*3f60*/  BSYNC B1 ;  /* 0x0000000000017941 */ /* 0x000fea0003800000 */
.L_x_5731:
        /* <DEDUP_REMOVED lines=32> */
.L_x_5730:
[----:B------:R-:W-:Y:S05]  /*4170*/  BSYNC B0 ;  /* 0x0000000000007941 */ /* 0x000fea0003800000 */
.L_x_5729:
        /* <DEDUP_REMOVED lines=84> */
[----:B------:R-:W4:Y:S01]  /*46c0*/  LDS R27, [R37+0x1e00] ;  /* 0x001e0000251b7984 */ /* 0x000f220000000800 */
[----:B-----5:R-:W-:Y:S01]  /*46d0*/  FADD.FTZ R0, RZ, R0 ;  /* 0x00000000ff007221 */ /* 0x020fe20000010000 */
[----:B------:R-:W-:Y:S01]  /*46e0*/  FADD.FTZ R28, R28, R41 ;  /* 0x000000291c1c7221 */ /* 0x000fe20000010000 */
[----:B------:R-:W-:Y:S01]  /*46f0*/  FADD.FTZ R17, R30, R17 ;  /* 0x000000111e117221 */ /* 0x000fe20000010000 */
        /* <DEDUP_REMOVED lines=12> */
[----:B------:R-:W-:Y:S04]  /*47c0*/  STG.E desc[UR6][R2.64+0x400], R23 ;  /* 0x0004001702007986 */ /* 0x000fe8000c101906 */
[----:B------:R-:W-:Y:S04]  /*47d0*/  STG.E desc[UR6][R4.64+0x400], R15 ;  /* 0x0004000f04007986 */ /* 0x000fe8000c101906 */
[----:B------:R-:W-:Y:S04]  /*47e0*/  STG.E desc[UR6][R2.64+0x600], R27 ;  /* 0x0006001b02007986 */ /* 0x000fe8000c101906 */
[----:B------:R-:W-:Y:S01]  /*47f0*/  STG.E desc[UR6][R4.64+0x600], R9 ;  /* 0x0006000904007986 */ /* 0x000fe2000c101906 */
[----:B------:R-:W-:Y:S05]  /*4800*/  EXIT ;  /* 0x000000000000794d */ /* 0x000fea0003800000 */
.L_x_5734:
        /* <DEDUP_REMOVED lines=8> */
.L_x_5744:
[----:B------:R-:W-:Y:S05]  /*4890*/  BSYNC B2 ;  /* 0x0000000000027941 */ /* 0x000fea0003800000 */
.L_x_5743:
        /* <DEDUP_REMOVED lines=8> */
.L_x_5745:
[----:B------:R-:W-:-:S05]  /*4920*/  FADD.FTZ R32, R32, R119 ;  /* 0x0000007720207221 */ /* 0x000fca0000010000 */
[----:B------:R-:W-:Y:S01]  /*4930*/  MOV R109, R32 ;  /* 0x00000020006d7202 */ /* 0x000fe20000000f00 */
[----:B------:R-:W-:Y:S01]  /*4940*/  HFMA2 R110, -RZ, RZ, 0, 1.1920928955078125e-07 ;  /* 0x00000002ff6e7431 */ /* 0x000fe200000001ff */
[----:B------:R-:W-:-:S07]  /*4950*/  MOV R33, R105 ;  /* 0x0000006900217202 */ /* 0x000fce0000000f00 */
[----:B------:R-:W-:Y:S05]  /*4960*/  WARPSYNC.COLLECTIVE R102, `(.L_x_5746) ;  /* 0x0000000066087348 */ /* 0x000fea0003c00000 */
[----:B------:R0:W1:Y:S02]  /*4970*/  SHFL.BFLY P3, R105, R109, R110, R115 ;  /* 0x0c00006e6d697389 */ /* 0x0000640000060073 */
[----:B01----:R-:W-:Y:S05]  /*4980*/  ENDCOLLECTIVE ;  /* 0x000000000000791b */ /* 0x003fea0003800000 */
.L_x_5746:
[----:B------:R-:W-:-:S05]  /*4990*/  FADD.FTZ R33, R33, R120 ;  /* 0x0000007821217221 */ /* 0x000fca0000010000 */
[----:B------:R-:W-:Y:S02]  /*49a0*/  MOV R109, R33 ;  /* 0x00000021006d7202 */ /* 0x000fe40000000f00 */
[----:B------:R-:W-:-:S07]  /*49b0*/  MOV R35, R105 ;  /* 0x0000006900237202 */ /* 0x000fce0000000f00 */
[----:B------:R-:W-:Y:S05]  /*49c0*/  WARPSYNC.COLLECTIVE R102, `(.L_x_5747) ;  /* 0x0000000066087348 */ /* 0x000fea0003c00000 */
[----:B------:R0:W1:Y:S02]  /*49d0*/  SHFL.BFLY P3, R105, R109, R110, R115 ;  /* 0x0c00006e6d697389 */ /* 0x0000640000060073 */
[----:B01----:R-:W-:Y:S05]  /*49e0*/  ENDCOLLECTIVE ;  /* 0x000000000000791b */ /* 0x003fea0003800000 */
.L_x_5747:
[----:B------:R-:W-:-:S05]  /*49f0*/  FADD.FTZ R35, R32, R35 ;  /* 0x0000002320237221 */ /* 0x000fca0000010000 */
[----:B------:R-:W-:Y:S01]  /*4a00*/  MOV R109, R35 ;  /* 0x00000023006d7202 */ /* 0x000fe20000000f00 */
[----:B------:R-:W-:Y:S01]  /*4a10*/  HFMA2 R110, -RZ, RZ, 0, 2.384185791015625e-07 ;  /* 0x00000004ff6e7431 */ /* 0x000fe200000001ff */
[----:B------:R-:W-:-:S07]  /*4a20*/  MOV R34, R105 ;  /* 0x0000006900227202 */ /* 0x000fce0000000f00 */
[----:B------:R-:W-:Y:S05]  /*4a30*/  WARPSYNC.COLLECTIVE R102, `(.L_x_5748) ;  /* 0x0000000066087348 */ /* 0x000fea0003c00000 */
[----:B------:R0:W1:Y:S02]  /*4a40*/  SHFL.BFLY P3, R105, R109, R110, R115 ;  /* 0x0c00006e6d697389 */ /* 0x0000640000060073 */
[----:B01----:R-:W-:Y:S05]  /*4a50*/  ENDCOLLECTIVE ;  /* 0x000000000000791b */ /* 0x003fea0003800000 */
.L_x_5748:
[----:B------:R-:W-:-:S05]  /*4a60*/  FADD.FTZ R34, R33, R34 ;  /* 0x0000002221227221 */ /* 0x000fca0000010000 */
[----:B------:R-:W-:Y:S02]  /*4a70*/  MOV R109, R34 ;  /* 0x00000022006d7202 */ /* 0x000fe40000000f00 */
[----:B------:R-:W-:-:S07]  /*4a80*/  MOV R98, R105 ;  /* 0x0000006900627202 */ /* 0x000fce0000000f00 */
[----:B------:R-:W-:Y:S05]  /*4a90*/  WARPSYNC.COLLECTIVE R102, `(.L_x_5749) ;  /* 0x0000000066087348 */ /* 0x000fea0003c00000 */
[----:B------:R0:W1:Y:S02]  /*4aa0*/  SHFL.BFLY P3, R105, R109, R110, R115 ;  /* 0x0c00006e6d697389 */ /* 0x0000640000060073 */
[----:B01----:R-:W-:Y:S05]  /*4ab0*/  ENDCOLLECTIVE ;  /* 0x000000000000791b */ /* 0x003fea0003800000 */
.L_x_5749:
[----:B------:R-:W-:-:S05]  /*4ac0*/  FADD.FTZ R98, R35, R98 ;  /* 0x0000006223627221 */ /* 0x000fca0000010000 */
[----:B------:R-:W-:Y:S01]  /*4ad0*/  MOV R109, R98 ;  /* 0x00000062006d7202 */ /* 0x000fe20000000f00 */
[----:B------:R-:W-:Y:S01]  /*4ae0*/  HFMA2 R110, -RZ, RZ, 0, 4.76837158203125e-07 ;  /* 0x00000008ff6e7431 */ /* 0x000fe200000001ff */
[----:B------:R-:W-:-:S07]  /*4af0*/  MOV R93, R105 ;  /* 0x00000069005d7202 */ /* 0x000fce0000000f00 */
[----:B------:R-:W-:Y:S05]  /*4b00*/  WARPSYNC.COLLECTIVE R102, `(.L_x_5750) ;  /* 0x0000000066087348 */ /* 0x000fea0003c00000 */
[----:B------:R0:W1:Y:S02]  /*4b10*/  SHFL.BFLY P3, R105, R109, R110, R115 ;  /* 0x0c00006e6d697389 */ /* 0x0000640000060073 */
[----:B01----:R-:W-:Y:S05]  /*4b20*/  ENDCOLLECTIVE ;  /* 0x000000000000791b */ /* 0x003fea0003800000 */
.L_x_5750:
[----:B------:R-:W-:-:S05]  /*4b30*/  FADD.FTZ R93, R34, R93 ;  /* 0x0000005d225d7221 */ /* 0x000fca0000010000 */
[----:B------:R-:W-:Y:S02]  /*4b40*/  MOV R109, R93 ;  /* 0x0000005d006d7202 */ /* 0x000fe40000000f00 */
[----:B------:R-:W-:-:S07]  /*4b50*/  MOV R97, R105 ;  /* 0x0000006900617202 */ /* 0x000fce0000000f00 */
[----:B------:R-:W-:Y:S05]  /*4b60*/  WARPSYNC.COLLECTIVE R102, `(.L_x_5751) ;  /* 0x0000000066087348 */ /* 0x000fea0003c00000 */
[----:B------:R0:W1:Y:S02]  /*4b70*/  SHFL.BFLY P3, R105, R109, R110, R115 ;  /* 0x0c00006e6d697389 */ /* 0x0000640000060073 */
[----:B01----:R-:W-:Y:S05]  /*4b80*/  ENDCOLLECTIVE ;  /* 0x000000000000791b */ /* 0x003fea0003800000 */
.L_x_5751:
[----:B------:R-:W-:-:S05]  /*4b90*/  FADD.FTZ R97, R98, R97 ;  /* 0x0000006162617221 */ /* 0x000fca0000010000 */
[----:B------:R-:W-:Y:S01]  /*4ba0*/  MOV R109, R97 ;  /* 0x00000061006d7202 */ /* 0x000fe20000000f00 */
[----:B------:R-:W-:Y:S01]  /*4bb0*/  HFMA2 R110, -RZ, RZ, 0, 9.5367431640625e-07 ;  /* 0x00000010ff6e7431 */ /* 0x000fe200000001ff */
[----:B------:R-:W-:-:S07]  /*4bc0*/  MOV R100, R105 ;  /* 0x0000006900647202 */ /* 0x000fce0000000f00 */
[----:B------:R-:W-:Y:S05]  /*4bd0*/  WARPSYNC.COLLECTIVE R102, `(.L_x_5752) ;  /* 0x0000000066087348 */ /* 0x000fea0003c00000 */
[----:B------:R0:W1:Y:S02]  /*4be0*/  SHFL.BFLY P3, R105, R109, R110, R115 ;  /* 0x0c00006e6d697389 */ /* 0x0000640000060073 */
[----:B01----:R-:W-:Y:S05]  /*4bf0*/  ENDCOLLECTIVE ;  /* 0x000000000000791b */ /* 0x003fea0003800000 */
.L_x_5752:
[----:B------:R-:W-:-:S05]  /*4c00*/  FADD.FTZ R100, R93, R100 ;  /* 0x000000645d647221 */ /* 0x000fca0000010000 */
[----:B------:R-:W-:Y:S02]  /*4c10*/  MOV R109, R100 ;  /* 0x00000064006d7202 */ /* 0x000fe40000000f00 */
[----:B------:R-:W-:-:S07]  /*4c20*/  MOV R32, R105 ;  /* 0x0000006900207202 */ /* 0x000fce0000000f00 */
[----:B------:R-:W-:Y:S05]  /*4c30*/  WARPSYNC.COLLECTIVE R102, `(.L_x_5753) ;  /* 0x0000000066087348 */ /* 0x000fea0003c00000 */
[----:B------:R0:W1:Y:S02]  /*4c40*/  SHFL.BFLY P3, R105, R109, R110, R115 ;  /* 0x0c00006e6d697389 */ /* 0x0000640000060073 */
[----:B01----:R-:W-:Y:S05]  /*4c50*/  ENDCOLLECTIVE ;  /* 0x000000000000791b */ /* 0x003fea0003800000 */
.L_x_5753:
[----:B------:R-:W-:Y:S01]  /*4c60*/  MOV R33, R105 ;  /* 0x0000006900217202 */ /* 0x000fe20000000f00 */
[----:B------:R-:W-:Y:S06]  /*4c70*/  BRA `(.L_x_5754) ;  /* 0xffffffcc009c7947 */ /* 0x000fec000383ffff */
.L_x_5755:
        /* <DEDUP_REMOVED lines=16> */
.L_x_11257:


//--------------------- .text._ZN10layer_norm22ln_bwd_finalize_kernelINS_22Kernel_traits_finalizeILj512Ef6__halfS2_S2_fjLb0ELj1024ELj4ENS_18Kernel_traits_baseILj512EfS2_S2_S2_fjLj1024EEEEELb0ELb0EEEvNS_9BwdParamsE --------------------------
	.section	.text._ZN10layer_norm22ln_bwd_finalize_kernelINS_22Kernel_traits_finalizeILj512Ef6__halfS2_S2_fjLb0ELj1024ELj4ENS_18Kernel_traits_baseILj512EfS2_S2_S2_fjLj1024EEEEELb0ELb0EEEvNS_9BwdParamsE,"ax",@progbits
	.align	128
        .global         _ZN10layer_norm22ln_bwd_finalize_kernelINS_22Kernel_traits_finalizeILj512Ef6__halfS2_S2_fjLb0ELj1024ELj4ENS_18Kernel_traits_baseILj512EfS2_S2_S2_fjLj1024EEEEELb0ELb0EEEvNS_9BwdParamsE
        .type           _ZN10layer_norm22ln_bwd_finalize_kernelINS_22Kernel_traits_finalizeILj512Ef6__halfS2_S2_fjLb0ELj1024ELj4ENS_18Kernel_traits_baseILj512EfS2_S2_S2_fjLj1024EEEEELb0ELb0EEEvNS_9BwdParamsE,@function
        .size           _ZN10layer_norm22ln_bwd_finalize_kernelINS_22Kernel_traits_finalizeILj512Ef6__halfS2_S2_fjLb0ELj1024ELj4ENS_18Kernel_traits_baseILj512EfS2_S2_S2_fjLj1024EEEEELb0ELb0EEEvNS_9BwdParamsE,(.L_x_11258 - _ZN10layer_norm22ln_bwd_finalize_kernelINS_22Kernel_traits_finalizeILj512Ef6__halfS2_S2_fjLb0ELj1024ELj4ENS_18Kernel_traits_baseILj512EfS2_S2_S2_fjLj1024EEEEELb0ELb0EEEvNS_9BwdParamsE)
        .other          _ZN10layer_norm22ln_bwd_finalize_kernelINS_22Kernel_traits_finalizeILj512Ef6__halfS2_S2_fjLb0ELj1024ELj4ENS_18Kernel_traits_baseILj512EfS2_S2_S2_fjLj1024EEEEELb0ELb0EEEvNS_9BwdParamsE,@"STO_CUDA_ENTRY STV_DEFAULT"
_ZN10layer_norm22ln_bwd_finalize_kernelINS_22Kernel_traits_finalizeILj512Ef6__halfS2_S2_fjLb0ELj1024ELj4ENS_18Kernel_traits_baseILj512EfS2_S2_S2_fjLj1024EEEEELb0ELb0EEEvNS_9BwdParamsE:
.text._ZN10layer_norm22ln_bwd_finalize_kernelINS_22Kernel_traits_finalizeILj512Ef6__halfS2_S2_fjLb0ELj1024ELj4ENS_18Kernel_traits_baseILj512EfS2_S2_S2_fjLj1024EEEEELb0ELb0EEEvNS_9BwdParamsE:
        /* <DEDUP_REMOVED lines=82> */
.L_x_5760:
        /* <DEDUP_REMOVED lines=118> */
.L_x_5759:
[----:B------:R-:W-:Y:S05]  /*0c80*/  BSYNC.RECONVERGENT B1 ;  /* 0x0000000000017941 */ /* 0x000fea0003800200 */
.L_x_5758:
        /* <DEDUP_REMOVED lines=75> */
.L_x_5762:
[----:B------:R-:W-:Y:S05]  /*1140*/  BSYNC.RECONVERGENT B1 ;  /* 0x0000000000017941 */ /* 0x000fea0003800200 */
.L_x_5761:
        /* <DEDUP_REMOVED lines=37> */
.L_x_5764:
[----:B------:R-:W-:Y:S05]  /*13a0*/  BSYNC.RECONVERGENT B1 ;  /* 0x0000000000017941 */ /* 0x000fea0003800200 */
.L_x_5763:
[----:B------:R-:W-:Y:S05]  /*13b0*/  @!P1 BRA `(.L_x_5757) ;  /* 0x0000000000409947 */ /* 0x000fea0003800000 */
[----:B------:R-:W0:Y:S01]  /*13c0*/  LDC.64 R6, c[0x0][0x440] ;  /* 0x00011000ff067b82 */ /* 0x000e220000000a00 */
[----:B------:R-:W-:Y:S01]  /*13d0*/  IMAD R59, R2, R56, R59 ;  /* 0x00000038023b7224 */ /* 0x000fe200078e023b */
[----:B------:R-:W-:Y:S02]  /*13e0*/  LOP3.LUT R8, R8, 0x1f, RZ, 0xc0, !PT ;  /* 0x0000001f08087812 */ /* 0x000fe400078ec0ff */
[----:B------:R-:W-:Y:S02]  /*13f0*/  IADD3 R9, PT, PT, -R9, RZ, RZ ;  /* 0x000000ff09097210 */ /* 0x000fe40007ffe1ff */
[----:B------:R-:W-:Y:S02]  /*1400*/  IADD3 R59, PT, PT, R8, R59, RZ ;  /* 0x0000003b083b7210 */ /* 0x000fe40007ffe0ff */
[----:B------:R-:W1:Y:S05]  /*1410*/  LDC.64 R10, c[0x0][0x448] ;  /* 0x00011200ff0a7b82 */ /* 0x000e6a0000000a00 */
.L_x_5765:
        /* <DEDUP_REMOVED lines=10> */
.L_x_5757:
[----:B------:R-:W-:Y:S05]  /*14c0*/  BSYNC.RECONVERGENT B0 ;  /* 0x0000000000007941 */ /* 0x000fea0003800200 */
.L_x_5756:
        /* <DEDUP_REMOVED lines=57> */
.L_x_5766:
        /* <DEDUP_REMOVED lines=10> */
.L_x_11258:


//--------------------- .text._ZN10layer_norm13ln_bwd_kernelINS_13Kernel_traitsIf6__halfS2_S2_fjLj512ELj1ELj4ELj1ELj16ENS_18Kernel_traits_baseILj512EfS2_S2_S2_fjLj128EEEEELb1ELb0ELb1ELb0EEEvNS_9BwdParamsE --------------------------
	.section	.text._ZN10layer_norm13ln_bwd_kernelINS_13Kernel_traitsIf6__halfS2_S2_fjLj512ELj1ELj4ELj1ELj16ENS_18Kernel_traits_baseILj512EfS2_S2_S2_fjLj128EEEEELb1ELb0ELb1ELb0EEEvNS_9BwdParamsE,"ax",@progbits
	.align	128
        .global         _ZN10layer_norm13ln_bwd_kernelINS_13Kernel_traitsIf6__halfS2_S2_fjLj512ELj1ELj4ELj1ELj16ENS_18Kernel_traits_baseILj512EfS2_S2_S2_fjLj128EEEEELb1ELb0ELb1ELb0EEEvNS_9BwdParamsE
        .type           _ZN10layer_norm13ln_bwd_kernelINS_13Kernel_traitsIf6__halfS2_S2_fjLj512ELj1ELj4ELj1ELj16ENS_18Kernel_traits_baseILj512EfS2_S2_S2_fjLj128EEEEELb1ELb0ELb1ELb0EEEvNS_9BwdParamsE,@function
        .size           _ZN10layer_norm13ln_bwd_kernelINS_13Kernel_traitsIf6__halfS2_S2_fjLj512ELj1ELj4ELj1ELj16ENS_18Kernel_traits_baseILj512EfS2_S2_S2_fjLj128EEEEELb1ELb0ELb1ELb0EEEvNS_9BwdParamsE,(.L_x_11259 - _ZN10layer_norm13ln_bwd_kernelINS_13Kernel_traitsIf6__halfS2_S2_fjLj512ELj1ELj4ELj1ELj16ENS_18Kernel_traits_baseILj512EfS2_S2_S2_fjLj128EEEEELb1ELb0ELb1ELb0EEEvNS_9BwdParamsE)
        .other          _ZN10layer_norm13ln_bwd_kernelINS_13Kernel_traitsIf6__halfS2_S2_fjLj512ELj1ELj4ELj1ELj16ENS_18Kernel_traits_baseILj512EfS2_S2_S2_fjLj128EEEEELb1ELb0ELb1ELb0EEEvNS_9BwdParamsE,@"STO_CUDA_ENTRY STV_DEFAULT"
_ZN10layer_norm13ln_bwd_kernelINS_13Kernel_traitsIf6__halfS2_S2_fjLj512ELj1ELj4ELj1ELj16ENS_18Kernel_traits_baseILj512EfS2_S2_S2_fjLj128EEEEELb1ELb0ELb1ELb0EEEvNS_9BwdParamsE:
.text._ZN10layer_norm13ln_bwd_kernelINS_13Kernel_traitsIf6__halfS2_S2_fjLj512ELj1ELj4ELj1ELj16ENS_18Kernel_traits_baseILj512EfS2_S2_S2_fjLj128EEEEELb1ELb0ELb1ELb0EEEvNS_9BwdParamsE:
        /* <DEDUP_REMOVED lines=68> */
.L_x_5820:
        /* <DEDUP_REMOVED lines=16> */
[----:B------:R-:W-:Y:S01]  /*0540*/  BSSY.RECONVERGENT B2, `(.L_x_5771) ;  /* 0x0000072000027945 */ /* 0x000fe20003800200 */
[----:B------:R-:W-:Y:S01]  /*0550*/  MOV R0, UR14 ;  /* 0x0000000e00007c02 */ /* 0x000fe20008000f00 */
[----:B------:R-:W-:Y:S01]  /*0560*/  HFMA2 R120, -RZ, RZ, 0, 0 ;  /* 0x00000000ff787431 */ /* 0x000fe200000001ff */
[----:B------:R-:W-:Y:S02]  /*0570*/  IADD3 R87, PT, PT, R100, -0x1, RZ ;  /* 0xffffffff64577810 */ /* 0x000fe40007ffe0ff */
[C---:B------:R-:W-:Y:S01]  /*0580*/  ISETP.GE.U32.AND P4, PT, R2.reuse, 0x20, PT ;  /* 0x000000200200780c */ /* 0x040fe20003f86070 */
[-C--:B------:R-:W-:Y:S01]  /*0590*/  IMAD R86, R3, R0.reuse, RZ ;  /* 0x0000000003567224 */ /* 0x080fe200078e02ff */
[----:B------:R-:W-:Y:S01]  /*05a0*/  ISETP.NE.AND P0, PT, RZ, UR8, PT ;  /* 0x00000008ff007c0c */ /* 0x000fe2000bf05270 */
[----:B------:R-:W-:Y:S01]  /*05b0*/  IMAD R99, R87, R0, RZ ;  /* 0x0000000057637224 */ /* 0x000fe200078e02ff */
[----:B------:R-:W-:-:S02]  /*05c0*/  ISETP.GE.U32.AND P2, PT, R2, 0x40, PT ;  /* 0x000000400200780c */ /* 0x000fc40003f46070 */
[----:B------:R-:W-:Y:S02]  /*05d0*/  SHF.R.S32.HI R87, RZ, 0x1f, R86 ;  /* 0x0000001fff577819 */ /* 0x000fe40000011456 */
[----:B------:R-:W-:Y:S02]  /*05e0*/  @P1 IADD3 R101, PT, PT, R98, -0x1, RZ ;  /* 0xffffffff62651810 */ /* 0x000fe40007ffe0ff */
[----:B------:R-:W-:Y:S02]  /*05f0*/  SHF.R.S32.HI R112, RZ, 0x1f, R99 ;  /* 0x0000001fff707819 */ /* 0x000fe40000011463 */
[----:B------:R-:W-:Y:S01]  /*0600*/  LEA.HI R87, R87, R86, RZ, 0x3 ;  /* 0x0000005657577211 */ /* 0x000fe200078f18ff */
[----:B------:R-:W-:Y:S01]  /*0610*/  @P1 IMAD R101, R101, R0, RZ ;  /* 0x0000000065651224 */ /* 0x000fe200078e02ff */
[----:B------:R-:W-:Y:S01]  /*0620*/  LEA.HI R115, R112, R99, RZ, 0x3 ;  /* 0x0000006370737211 */ /* 0x000fe200078f18ff */
[----:B------:R-:W-:Y:S01]  /*0630*/  HFMA2 R99, -RZ, RZ, 0, 0 ;  /* 0x00000000ff637431 */ /* 0x000fe200000001ff */
[----:B------:R-:W-:-:S02]  /*0640*/  MOV R117, RZ ;  /* 0x000000ff00757202 */ /* 0x000fc40000000f00 */
        /* <DEDUP_REMOVED lines=22> */
[----:B------:R-:W-:Y:S02]  /*07b0*/  IADD3 R115, PT, PT, R115, 0x20, RZ ;  /* 0x0000002073737810 */ /* 0x000fe40007ffe0ff */
[----:B------:R-:W-:Y:S02]  /*07c0*/  IADD3 R99, PT, PT, R99, 0x20, RZ ;  /* 0x0000002063637810 */ /* 0x000fe40007ffe0ff */
[----:B------:R-:W-:Y:S01]  /*07d0*/  IADD3 R112, PT, PT, R112, 0x20, RZ ;  /* 0x0000002070707810 */ /* 0x000fe20007ffe0ff */
[--C-:B---3--:R-:W-:Y:S02]  /*07e0*/  HADD2.F32 R106, -RZ, R80.reuse.H0_H0 ;  /* 0x20000050ff6a7230 */ /* 0x108fe40000004100 */
[----:B------:R-:W-:-:S03]  /*07f0*/  HADD2.F32 R80, -RZ, R80.H1_H1 ;  /* 0x30000050ff507230 */ /* 0x000fc60000004100 */
[C---:B------:R-:W-:Y:S01]  /*0800*/  FADD.FTZ R113, -R101.reuse, R106 ;  /* 0x0000006a65717221 */ /* 0x040fe20000010100 */
[--C-:B------:R-:W-:Y:S02]  /*0810*/  HADD2.F32 R110, -RZ, R81.reuse.H0_H0 ;  /* 0x20000051ff6e7230 */ /* 0x100fe40000004100 */
[----:B------:R-:W-:Y:S02]  /*0820*/  HADD2.F32 R114, -RZ, R81.H1_H1 ;  /* 0x30000051ff727230 */ /* 0x000fe40000004100 */
[C---:B------:R-:W-:Y:S01]  /*0830*/  FADD.FTZ R81, -R101.reuse, R80 ;  /* 0x0000005065517221 */ /* 0x040fe20000010100 */
[--C-:B----4-:R-:W-:Y:S02]  /*0840*/  HADD2.F32 R111, -RZ, R84.reuse.H0_H0 ;  /* 0x20000054ff6f7230 */ /* 0x110fe40000004100 */
[C---:B------:R-:W-:Y:S01]  /*0850*/  FMUL.FTZ R113, R4.reuse, R113 ;  /* 0x0000007104717220 */ /* 0x040fe20000410000 */
[----:B------:R-:W-:Y:S02]  /*0860*/  HADD2.F32 R108, -RZ, R84.H1_H1 ;  /* 0x30000054ff6c7230 */ /* 0x000fe40000004100 */
[----:B------:R-:W-:Y:S01]  /*0870*/  FADD.FTZ R109, -R101, R110 ;  /* 0x0000006e656d7221 */ /* 0x000fe20000010100 */
[----:B------:R-:W-:Y:S01]  /*0880*/  FMUL.FTZ R110, R4, R81 ;  /* 0x00000051046e7220 */ /* 0x000fe20000410000 */
[----:B------:R-:W-:Y:S01]  /*0890*/  FADD.FTZ R36, R36, R111 ;  /* 0x0000006f24247221 */ /* 0x000fe20000010000 */
[-C--:B------:R-:W-:Y:S01]  /*08a0*/  FFMA.FTZ R52, R113, R111.reuse, R52 ;  /* 0x0000006f71347223 */ /* 0x080fe20000010034 */
[----:B------:R-:W-:Y:S01]  /*08b0*/  FADD.FTZ R93, -R101, R114 ;  /* 0x00000072655d7221 */ /* 0x000fe20000010100 */
[----:B------:R-:W-:Y:S01]  /*08c0*/  FMUL.FTZ R111, R68, R111 ;  /* 0x0000006f446f7220 */ /* 0x000fe20000410000 */
[----:B------:R-:W-:-:S02]  /*08d0*/  HADD2.F32 R118, -RZ, R82.H0_H0 ;  /* 0x20000052ff767230 */ /* 0x000fc40000004100 */
[----:B------:R-:W-:Y:S01]  /*08e0*/  FADD.FTZ R37, R37, R108 ;  /* 0x0000006c25257221 */ /* 0x000fe20000010000 */
[----:B------:R-:W-:Y:S02]  /*08f0*/  HADD2.F32 R82, -RZ, R82.H1_H1 ;  /* 0x30000052ff527230 */ /* 0x000fe40000004100 */
[----:B------:R-:W-:Y:S01]  /*0900*/  FMUL.FTZ R109, R4, R109 ;  /* 0x0000006d046d7220 */ /* 0x000fe20000410000 */
[--C-:B------:R-:W-:Y:S02]  /*0910*/  HADD2.F32 R107, -RZ, R85.reuse.H0_H0 ;  /* 0x20000055ff6b7230 */ /* 0x100fe40000004100 */
[-C--:B------:R-:W-:Y:S01]  /*0920*/  FFMA.FTZ R53, R110, R108.reuse, R53 ;  /* 0x0000006c6e357223 */ /* 0x080fe20000010035 */
[----:B------:R-:W-:Y:S01]  /*0930*/  FMUL.FTZ R108, R69, R108 ;  /* 0x0000006c456c7220 */ /* 0x000fe20000410000 */
[----:B------:R-:W-:Y:S01]  /*0940*/  FMUL.FTZ R106, R4, R93 ;  /* 0x0000005d046a7220 */ /* 0x000fe20000410000 */
[----:B------:R-:W-:Y:S01]  /*0950*/  FADD.FTZ R81, RZ, R111 ;  /* 0x0000006fff517221 */ /* 0x000fe20000010000 */
[----:B------:R-:W-:Y:S01]  /*0960*/  FFMA.FTZ R93, R113, R111, RZ ;  /* 0x0000006f715d7223 */ /* 0x000fe200000100ff */
[----:B------:R-:W-:-:S02]  /*0970*/  HADD2.F32 R104, -RZ, R85.H1_H1 ;  /* 0x30000055ff687230 */ /* 0x000fc40000004100 */
[C---:B------:R-:W-:Y:S01]  /*0980*/  FADD.FTZ R105, -R101.reuse, R118 ;  /* 0x0000007665697221 */ /* 0x040fe20000010100 */
[----:B------:R-:W-:Y:S02]  /*0990*/  HADD2.F32 R120, -RZ, R83.H0_H0 ;  /* 0x20000053ff787230 */ /* 0x000fe40000004100 */
[----:B------:R-:W-:Y:S01]  /*09a0*/  FADD.FTZ R117, -R101, R82 ;  /* 0x0000005265757221 */ /* 0x000fe20000010100 */
[----:B------:R-:W-:Y:S01]  /*09b0*/  FADD.FTZ R38, R38, R107 ;  /* 0x0000006b26267221 */ /* 0x000fe20000010000 */
[-C--:B------:R-:W-:Y:S01]  /*09c0*/  FFMA.FTZ R54, R109, R107.reuse, R54 ;  /* 0x0000006b6d367223 */ /* 0x080fe20000010036 */
[----:B------:R-:W-:Y:S01]  /*09d0*/  FMUL.FTZ R107, R70, R107 ;  /* 0x0000006b466b7220 */ /* 0x000fe20000410000 */
[----:B------:R-:W-:Y:S01]  /*09e0*/  FADD.FTZ R82, R81, R108 ;  /* 0x0000006c51527221 */ /* 0x000fe20000010000 */
[--C-:B0-----:R-:W-:Y:S02]  /*09f0*/  HADD2.F32 R103, -RZ, R86.reuse.H0_H0 ;  /* 0x20000056ff677230 */ /* 0x101fe40000004100 */
[----:B------:R-:W-:Y:S01]  /*0a00*/  FFMA.FTZ R102, R110, R108, R93 ;  /* 0x0000006c6e667223 */ /* 0x000fe2000001005d */
[----:B------:R-:W-:-:S02]  /*0a10*/  HADD2.F32 R86, -RZ, R86.H1_H1 ;  /* 0x30000056ff567230 */ /* 0x000fc40000004100 */
[----:B------:R-:W-:Y:S01]  /*0a20*/  FADD.FTZ R39, R39, R104 ;  /* 0x0000006827277221 */ /* 0x000fe20000010000 */
[----:B------:R-:W-:Y:S02]  /*0a30*/  HADD2.F32 R122, -RZ, R83.H1_H1 ;  /* 0x30000053ff7a7230 */ /* 0x000fe40000004100 */
[----:B------:R-:W-:Y:S01]  /*0a40*/  FMUL.FTZ R105, R4, R105 ;  /* 0x0000006904697220 */ /* 0x000fe20000410000 */
[-C--:B------:R-:W-:Y:S01]  /*0a50*/  FFMA.FTZ R55, R106, R104.reuse, R55 ;  /* 0x000000686a377223 */ /* 0x080fe20000010037 */
[----:B------:R-:W-:Y:S01]  /*0a60*/  FMUL.FTZ R80, R4, R117 ;  /* 0x0000007504507220 */ /* 0x000fe20000410000 */
[----:B------:R-:W-:Y:S01]  /*0a70*/  FADD.FTZ R83, -R101, R120 ;  /* 0x0000007865537221 */ /* 0x000fe20000010100 */
[----:B------:R-:W-:Y:S01]  /*0a80*/  FMUL.FTZ R104, R71, R104 ;  /* 0x0000006847687220 */ /* 0x000fe20000410000 */
[----:B------:R-:W-:Y:S01]  /*0a90*/  FADD.FTZ R93, R82, R107 ;  /* 0x0000006b525d7221 */ /* 0x000fe20000010000 */
[----:B------:R-:W-:Y:S01]  /*0aa0*/  FFMA.FTZ R117, R109, R107, R102 ;  /* 0x0000006b6d757223 */ /* 0x000fe20000010066 */
[----:B------:R-:W-:-:S02]  /*0ab0*/  HADD2.F32 R85, -RZ, R87.H0_H0 ;  /* 0x20000057ff557230 */ /* 0x000fc40000004100 */
[----:B------:R-:W-:Y:S01]  /*0ac0*/  FADD.FTZ R32, R32, R103 ;  /* 0x0000006720207221 */ /* 0x000fe20000010000 */
[-C--:B------:R-:W-:Y:S01]  /*0ad0*/  FFMA.FTZ R48, R105, R103.reuse, R48 ;  /* 0x0000006769307223 */ /* 0x080fe20000010030 */
[----:B------:R-:W-:Y:S01]  /*0ae0*/  FADD.FTZ R33, R33, R86 ;  /* 0x0000005621217221 */ /* 0x000fe20000010000 */
[-C--:B------:R-:W-:Y:S01]  /*0af0*/  FFMA.FTZ R49, R80, R86.reuse, R49 ;  /* 0x0000005650317223 */ /* 0x080fe20000010031 */
[----:B------:R-:W-:Y:S01]  /*0b00*/  FMUL.FTZ R81, R65, R86 ;  /* 0x0000005641517220 */ /* 0x000fe20000410000 */
[----:B------:R-:W-:Y:S01]  /*0b10*/  FMUL.FTZ R103, R64, R103 ;  /* 0x0000006740677220 */ /* 0x000fe20000410000 */
[----:B------:R-:W-:Y:S01]  /*0b20*/  FMUL.FTZ R83, R4, R83 ;  /* 0x0000005304537220 */ /* 0x000fe20000410000 */
[----:B------:R-:W-:Y:S01]  /*0b30*/  FADD.FTZ R86, R93, R104 ;  /* 0x000000685d567221 */ /* 0x000fe20000010000 */
[----:B------:R-:W-:Y:S01]  /*0b40*/  FFMA.FTZ R102, R106, R104, R117 ;  /* 0x000000686a667223 */ /* 0x000fe20000010075 */
[----:B------:R-:W-:Y:S02]  /*0b50*/  HADD2.F32 R84, -RZ, R87.H1_H1 ;  /* 0x30000057ff547230 */ /* 0x000fe40000004100 */
[----:B------:R-:W-:Y:S01]  /*0b60*/  FADD.FTZ R87, -R101, R122 ;  /* 0x0000007a65577221 */ /* 0x000fe20000010100 */
        /* <DEDUP_REMOVED lines=15> */
.L_x_5772:
[----:B------:R-:W-:Y:S05]  /*0c60*/  BSYNC.RECONVERGENT B2 ;  /* 0x0000000000027941 */ /* 0x000fea0003800200 */
.L_x_5771:
        /* <DEDUP_REMOVED lines=16> */
[----:B------:R-:W-:Y:S02]  /*0d70*/  HADD2.F32 R12, -RZ, R12.H1_H1 ;  /* 0x3000000cff0c7230 */ /* 0x000fe40000004100 */
[----:B------:R-:W-:Y:S02]  /*0d80*/  HADD2.F32 R88, -RZ, R13.H0_H0 ;  /* 0x2000000dff587230 */ /* 0x000fe40000004100 */
[----:B------:R-:W-:Y:S01]  /*0d90*/  FADD.FTZ R5, -R101, R86 ;  /* 0x0000005665057221 */ /* 0x000fe20000010100 */
[----:B------:R-:W-:Y:S02]  /*0da0*/  HADD2.F32 R92, -RZ, R14.H0_H0 ;  /* 0x2000000eff5c7230 */ /* 0x000fe40000004100 */
[----:B---3--:R-:W-:-:S02]  /*0db0*/  HADD2.F32 R7, -RZ, R8.H0_H0 ;  /* 0x20000008ff077230 */ /* 0x008fc40000004100 */
[----:B------:R-:W-:Y:S01]  /*0dc0*/  FMUL.FTZ R5, R4, R5 ;  /* 0x0000000504057220 */ /* 0x000fe20000410000 */
[----:B------:R-:W-:Y:S02]  /*0dd0*/  HADD2.F32 R90, -RZ, R13.H1_H1 ;  /* 0x3000000dff5a7230 */ /* 0x000fe40000004100 */
[C---:B------:R-:W-:Y:S01]  /*0de0*/  FADD.FTZ R13, -R101.reuse, R12 ;  /* 0x0000000c650d7221 */ /* 0x040fe20000010100 */
[----:B------:R-:W-:Y:S02]  /*0df0*/  HADD2.F32 R14, -RZ, R14.H1_H1 ;  /* 0x3000000eff0e7230 */ /* 0x000fe40000004100 */
[----:B------:R-:W-:Y:S01]  /*0e00*/  FADD.FTZ R87, -R101, R88 ;  /* 0x0000005865577221 */ /* 0x000fe20000010100 */
[----:B------:R-:W-:Y:S02]  /*0e10*/  HADD2.F32 R12, -RZ, R8.H1_H1 ;  /* 0x30000008ff0c7230 */ /* 0x000fe40000004100 */
[----:B------:R-:W-:Y:S01]  /*0e20*/  FMUL.FTZ R8, R60, R7 ;  /* 0x000000073c087220 */ /* 0x000fe20000410000 */
[----:B------:R-:W-:-:S02]  /*0e30*/  HADD2.F32 R112, -RZ, R15.H0_H0 ;  /* 0x2000000fff707230 */ /* 0x000fc40000004100 */
[----:B------:R-:W-:Y:S01]  /*0e40*/  FADD.FTZ R28, R28, R7 ;  /* 0x000000071c1c7221 */ /* 0x000fe20000010000 */
[----:B------:R-:W-:Y:S02]  /*0e50*/  HADD2.F32 R114, -RZ, R15.H1_H1 ;  /* 0x3000000fff727230 */ /* 0x000fe40000004100 */
[----:B------:R-:W-:Y:S01]  /*0e60*/  FADD.FTZ R15, -R101, R14 ;  /* 0x0000000e650f7221 */ /* 0x000fe20000010100 */
[--C-:B------:R-:W-:Y:S02]  /*0e70*/  HADD2.F32 R91, -RZ, R9.reuse.H0_H0 ;  /* 0x20000009ff5b7230 */ /* 0x100fe40000004100 */
[C---:B------:R-:W-:Y:S01]  /*0e80*/  FMUL.FTZ R6, R4.reuse, R13 ;  /* 0x0000000d04067220 */ /* 0x040fe20000410000 */
[----:B------:R-:W-:Y:S01]  /*0e90*/  FFMA.FTZ R44, R5, R7, R44 ;  /* 0x00000007052c7223 */ /* 0x000fe2000001002c */
[----:B------:R-:W-:Y:S02]  /*0ea0*/  HADD2.F32 R14, -RZ, R9.H1_H1 ;  /* 0x30000009ff0e7230 */ /* 0x000fe40000004100 */
[----:B------:R-:W-:Y:S01]  /*0eb0*/  FMUL.FTZ R7, R4, R87 ;  /* 0x0000005704077220 */ /* 0x000fe20000410000 */
[----:B------:R-:W-:Y:S01]  /*0ec0*/  FMUL.FTZ R9, R61, R12 ;  /* 0x0000000c3d097220 */ /* 0x000fe20000410000 */
[----:B------:R-:W-:Y:S01]  /*0ed0*/  FADD.FTZ R88, R117, R8 ;  /* 0x0000000875587221 */ /* 0x000fe20000010000 */
[----:B------:R-:W-:Y:S01]  /*0ee0*/  FFMA.FTZ R87, R5, R8, R120 ;  /* 0x0000000805577223 */ /* 0x000fe20000010078 */
        /* <DEDUP_REMOVED lines=8> */
[----:B------:R-:W-:-:S02]  /*0f70*/  HADD2.F32 R119, -RZ, R10.H0_H0 ;  /* 0x2000000aff777230 */ /* 0x000fc40000004100 */
[----:B------:R-:W-:Y:S01]  /*0f80*/  FADD.FTZ R115, -R101, R92 ;  /* 0x0000005c65737221 */ /* 0x000fe20000010100 */
[----:B------:R-:W-:Y:S02]  /*0f90*/  HADD2.F32 R86, -RZ, R10.H1_H1 ;  /* 0x3000000aff567230 */ /* 0x000fe40000004100 */
[C---:B------:R-:W-:Y:S01]  /*0fa0*/  FMUL.FTZ R10, R4.reuse, R99 ;  /* 0x00000063040a7220 */ /* 0x040fe20000410000 */
[--C-:B0-----:R-:W-:Y:S02]  /*0fb0*/  HADD2.F32 R85, -RZ, R11.reuse.H0_H0 ;  /* 0x2000000bff557230 */ /* 0x101fe40000004100 */
[----:B------:R-:W-:Y:S01]  /*0fc0*/  FMUL.FTZ R88, R4, R15 ;  /* 0x0000000f04587220 */ /* 0x000fe20000410000 */
[----:B------:R-:W-:Y:S02]  /*0fd0*/  HADD2.F32 R84, -RZ, R11.H1_H1 ;  /* 0x3000000bff547230 */ /* 0x000fe40000004100 */
[----:B------:R-:W-:Y:S01]  /*0fe0*/  FMUL.FTZ R11, R63, R14 ;  /* 0x0000000e3f0b7220 */ /* 0x000fe20000410000 */
[----:B------:R-:W-:Y:S01]  /*0ff0*/  FADD.FTZ R92, R91, R12 ;  /* 0x0000000c5b5c7221 */ /* 0x000fe20000010000 */
[----:B------:R-:W-:Y:S01]  /*1000*/  FFMA.FTZ R87, R7, R12, R90 ;  /* 0x0000000c07577223 */ /* 0x000fe2000001005a */
[----:B------:R-:W-:Y:S01]  /*1010*/  FADD.FTZ R89, -R101, R112 ;  /* 0x0000007065597221 */ /* 0x000fe20000010100 */
[----:B------:R-:W-:Y:S01]  /*1020*/  FADD.FTZ R31, R31, R14 ;  /* 0x0000000e1f1f7221 */ /* 0x000fe20000010000 */
[----:B------:R-:W-:Y:S01]  /*1030*/  FFMA.FTZ R47, R10, R14, R47 ;  /* 0x0000000e0a2f7223 */ /* 0x000fe2000001002f */
[----:B------:R-:W-:Y:S01]  /*1040*/  FADD.FTZ R25, R25, R86 ;  /* 0x0000005619197221 */ /* 0x000fe20000010000 */
[-C--:B------:R-:W-:Y:S01]  /*1050*/  FFMA.FTZ R41, R88, R86.reuse, R41 ;  /* 0x0000005658297223 */ /* 0x080fe20000010029 */
[----:B------:R-:W-:Y:S01]  /*1060*/  FMUL.FTZ R15, R57, R86 ;  /* 0x00000056390f7220 */ /* 0x000fe20000410000 */
[----:B------:R-:W-:Y:S01]  /*1070*/  FMUL.FTZ R13, R4, R115 ;  /* 0x00000073040d7220 */ /* 0x000fe20000410000 */
        /* <DEDUP_REMOVED lines=23> */
.L_x_5770:
        /* <DEDUP_REMOVED lines=24> */
.L_x_5776:
[----:B------:R-:W-:Y:S05]  /*1370*/  BSYNC.RECONVERGENT B2 ;  /* 0x0000000000027941 */ /* 0x000fea0003800200 */
.L_x_5775:
[----:B------:R-:W-:Y:S01]  /*1380*/  HFMA2 R117, -RZ, RZ, 0, 0 ;  /* 0x00000000ff757431 */ /* 0x000fe200000001ff */
[----:B------:R-:W-:Y:S01]  /*1390*/  MOV R120, RZ ;  /* 0x000000ff00787202 */ /* 0x000fe20000000f00 */
[----:B------:R-:W-:Y:S06]  /*13a0*/  @!P2 BRA `(.L_x_5773) ;  /* 0x000000000058a947 */ /* 0x000fec0003800000 */
[----:B0-----:R-:W0:Y:S02]  /*13b0*/  LDC.64 R84, c[0x0][0x3b0] ;  /* 0x0000ec00ff547b82 */ /* 0x001e240000000a00 */
[----:B0-----:R-:W-:-:S05]  /*13c0*/  IMAD.WIDE.U32 R84, R99, 0x8, R84 ;  /* 0x0000000863547825 */ /* 0x001fca00078e0054 */
[----:B------:R1:W5:Y:S01]  /*13d0*/  LDG.E.64 R96, desc[UR6][R84.64] ;  /* 0x0000000654607981 */ /* 0x000362000c1e1b00 */
[----:B------:R-:W-:Y:S05]  /*13e0*/  BRA `(.L_x_5773) ;  /* 0x0000000000487947 */ /* 0x000fea0003800000 */
.L_x_5774:
        /* <DEDUP_REMOVED lines=18> */
.L_x_5773:
[----:B------:R-:W-:Y:S05]  /*1510*/  BSYNC.RECONVERGENT B1 ;  /* 0x0000000000017941 */ /* 0x000fea0003800200 */
.L_x_5769:
        /* <DEDUP_REMOVED lines=20> */
.L_x_5832:
[----:B------:R-:W0:Y:S01]  /*1660*/  S2R R112, SR_TID.X ;  /* 0x0000000000707919 */ /* 0x000e220000002100 */
        /* <DEDUP_REMOVED lines=37> */
.L_x_5784:
[----:B------:R-:W-:Y:S05]  /*18c0*/  BSYNC.RECONVERGENT B3 ;  /* 0x0000000000037941 */ /* 0x000fea0003800200 */
.L_x_5783:
        /* <DEDUP_REMOVED lines=13> */
.L_x_5786:
[----:B------:R-:W-:Y:S05]  /*19a0*/  BSYNC.RECONVERGENT B3 ;  /* 0x0000000000037941 */ /* 0x000fea0003800200 */
.L_x_5785:
        /* <DEDUP_REMOVED lines=13> */
.L_x_5788:
[----:B------:R-:W-:Y:S05]  /*1a80*/  BSYNC.RECONVERGENT B3 ;  /* 0x0000000000037941 */ /* 0x000fea0003800200 */
.L_x_5787:
        /* <DEDUP_REMOVED lines=13> */
.L_x_5790:
[----:B------:R-:W-:Y:S05]  /*1b60*/  BSYNC.RECONVERGENT B3 ;  /* 0x0000000000037941 */ /* 0x000fea0003800200 */
.L_x_5789:
        /* <DEDUP_REMOVED lines=13> */
.L_x_5792:
[----:B------:R-:W-:Y:S05]  /*1c40*/  BSYNC.RECONVERGENT B3 ;  /* 0x0000000000037941 */ /* 0x000fea0003800200 */
.L_x_5791:
        /* <DEDUP_REMOVED lines=13> */
.L_x_5794:
[----:B------:R-:W-:Y:S05]  /*1d20*/  BSYNC.RECONVERGENT B3 ;  /* 0x0000000000037941 */ /* 0x000fea0003800200 */
.L_x_5793:
        /* <DEDUP_REMOVED lines=13> */
.L_x_5796:
[----:B------:R-:W-:Y:S05]  /*1e00*/  BSYNC.RECONVERGENT B3 ;  /* 0x0000000000037941 */ /* 0x000fea0003800200 */
.L_x_5795:
        /* <DEDUP_REMOVED lines=14> */
.L_x_5782:
        /* <DEDUP_REMOVED lines=34> */
[----:B------:R-:W-:Y:S01]  /*2110*/  F2FP.F16.F32.PACK_AB R120, RZ, R120 ;  /* 0x00000078ff78723e */ /* 0x000fe200000000ff */
[----:B------:R-:W0:Y:S01]  /*2120*/  @P1 LDC.64 R76, c[0x0][0x408] ;  /* 0x00010200ff4c1b82 */ /* 0x000e220000000a00 */
[----:B------:R-:W-:Y:S01]  /*2130*/  @P1 F2FP.F16.F32.PACK_AB R121, RZ, R121 ;  /* 0x00000079ff79123e */ /* 0x000fe200000000ff */
[----:B--2---:R-:W-:Y:S01]  /*2140*/  @P1 FMUL.FTZ R79, R98, R79 ;  /* 0x0000004f624f1220 */ /* 0x004fe20000410000 */
[----:B------:R-:W-:Y:S02]  /*2150*/  @P1 FSEL R84, R84, RZ, P4 ;  /* 0x000000ff54541208 */ /* 0x000fe40002000000 */
[----:B------:R-:W-:Y:S01]  /*2160*/  @P1 LOP3.LUT P4, RZ, R95, 0xff, RZ, 0xc0, !PT ;  /* 0x000000ff5fff1812 */ /* 0x000fe2000788c0ff */
[----:B------:R-:W-:Y:S01]  /*2170*/  @P1 FMUL.FTZ R85, R79, R78 ;  /* 0x0000004e4f551220 */ /* 0x000fe20000410000 */
[----:B------:R-:W-:Y:S01]  /*2180*/  @P1 F2FP.F16.F32.PACK_AB R84, RZ, R84 ;  /* 0x00000054ff54123e */ /* 0x000fe200000000ff */
[----:B------:R-:W1:Y:S01]  /*2190*/  @P1 LDC.64 R78, c[0x0][0x408] ;  /* 0x00010200ff4e1b82 */ /* 0x000e620000000a00 */
[----:B------:R-:W-:-:S02]  /*21a0*/  F2FP.F16.F32.PACK_AB R98, RZ, R98 ;  /* 0x00000062ff62723e */ /* 0x000fc400000000ff */
[----:B------:R-:W-:Y:S01]  /*21b0*/  @P1 PRMT R75, R121, 0x7610, R75 ;  /* 0x00007610794b1816 */ /* 0x000fe2000000004b */
[----:B0-----:R-:W-:Y:S01]  /*21c0*/  @P1 FMUL.FTZ R77, R124, R77 ;  /* 0x0000004d7c4d1220 */ /* 0x001fe20000410000 */
[----:B------:R-:W-:Y:S01]  /*21d0*/  F2FP.F16.F32.PACK_AB R124, RZ, R124 ;  /* 0x0000007cff7c723e */ /* 0x000fe200000000ff */
[----:B-1----:R-:W-:Y:S02]  /*21e0*/  @P1 FMUL.FTZ R99, R122, R79 ;  /* 0x0000004f7a631220 */ /* 0x002fe40000410000 */
[----:B------:R-:W-:Y:S01]  /*21f0*/  @P1 FMUL.FTZ R79, R77, R76 ;  /* 0x0000004c4d4f1220 */ /* 0x000fe20000410000 */
[----:B------:R-:W-:Y:S01]  /*2200*/  F2FP.F16.F32.PACK_AB R122, RZ, R122 ;  /* 0x0000007aff7a723e */ /* 0x000fe200000000ff */
[----:B------:R-:W0:Y:S01]  /*2210*/  @P1 LDC.64 R76, c[0x0][0x408] ;  /* 0x00010200ff4c1b82 */ /* 0x000e220000000a00 */
[----:B------:R-:W-:Y:S01]  /*2220*/  @P1 FMUL.FTZ R78, R99, R78 ;  /* 0x0000004e634e1220 */ /* 0x000fe20000410000 */
[----:B------:R-:W-:Y:S01]  /*2230*/  FADD.FTZ R99, R103, -R126 ;  /* 0x8000007e67637221 */ /* 0x000fe20000010000 */
[----:B------:R-:W-:-:S03]  /*2240*/  @P1 FSEL R79, R79, RZ, P5 ;  /* 0x000000ff4f4f1208 */ /* 0x000fc60002800000 */
[----:B------:R-:W-:Y:S01]  /*2250*/  FMUL.FTZ R99, R4, R99 ;  /* 0x0000006304637220 */ /* 0x000fe20000410000 */
[----:B------:R-:W-:-:S04]  /*2260*/  @P1 F2FP.F16.F32.PACK_AB R79, RZ, R79 ;  /* 0x0000004fff4f123e */ /* 0x000fc800000000ff */
[----:B------:R-:W-:Y:S02]  /*2270*/  FSEL R126, R99, RZ, P0 ;  /* 0x000000ff637e7208 */ /* 0x000fe40000000000 */
[----:B------:R-:W-:Y:S02]  /*2280*/  @P1 PRMT R73, R79, 0x7610, R73 ;  /* 0x000076104f491816 */ /* 0x000fe40000000049 */
[----:B------:R-:W-:Y:S01]  /*2290*/  F2FP.F16.F32.PACK_AB R87, RZ, R126 ;  /* 0x0000007eff57723e */ /* 0x000fe200000000ff */
        /* <DEDUP_REMOVED lines=8> */
[----:B------:R-:W-:-:S04]  /*2320*/  @P1 F2FP.F16.F32.PACK_AB R99, RZ, R99 ;  /* 0x00000063ff63123e */ /* 0x000fc800000000ff */
[----:B------:R-:W-:Y:S01]  /*2330*/  @P1 PRMT R74, R99, 0x7610, R74 ;  /* 0x00007610634a1816 */ /* 0x000fe2000000004a */
[----:B0-----:R-:W-:Y:S01]  /*2340*/  @P1 FMUL.FTZ R77, R126, R77 ;  /* 0x0000004d7e4d1220 */ /* 0x001fe20000410000 */
[----:B------:R-:W-:-:S03]  /*2350*/  F2FP.F16.F32.PACK_AB R126, RZ, R126 ;  /* 0x0000007eff7e723e */ /* 0x000fc600000000ff */
[----:B------:R-:W-:Y:S01]  /*2360*/  @P1 FMUL.FTZ R76, R77, R76 ;  /* 0x0000004c4d4c1220 */ /* 0x000fe20000410000 */
[----:B------:R-:W-:Y:S02]  /*2370*/  @P1 FSEL R77, R85, RZ, P3 ;  /* 0x000000ff554d1208 */ /* 0x000fe40001800000 */
[----:B------:R-:W-:Y:S02]  /*2380*/  @P1 LOP3.LUT P3, RZ, R94, 0xff000000, RZ, 0xc0, !PT ;  /* 0xff0000005eff1812 */ /* 0x000fe4000786c0ff */
[----:B------:R-:W-:Y:S02]  /*2390*/  @P1 F2FP.F16.F32.PACK_AB R77, RZ, R77 ;  /* 0x0000004dff4d123e */ /* 0x000fe400000000ff */
[----:B------:R-:W-:Y:S02]  /*23a0*/  @P1 FSEL R78, R78, RZ, P3 ;  /* 0x000000ff4e4e1208 */ /* 0x000fe40001800000 */
[----:B------:R-:W-:Y:S02]  /*23b0*/  @P1 PRMT R72, R77, 0x7610, R72 ;  /* 0x000076104d481816 */ /* 0x000fe40000000048 */
[----:B------:R-:W-:-:S02]  /*23c0*/  @P1 LOP3.LUT P3, RZ, R95, 0xff00, RZ, 0xc0, !PT ;  /* 0x0000ff005fff1812 */ /* 0x000fc4000786c0ff */
[----:B------:R-:W-:Y:S01]  /*23d0*/  @P1 PRMT R72, R72, 0x5410, R84 ;  /* 0x0000541048481816 */ /* 0x000fe20000000054 */
[----:B------:R-:W-:Y:S01]  /*23e0*/  FFMA.FTZ R84, R102, R118, R117 ;  /* 0x0000007666547223 */ /* 0x000fe20000010075 */
[----:B------:R-:W-:Y:S02]  /*23f0*/  @P1 FSEL R76, R76, RZ, P3 ;  /* 0x000000ff4c4c1208 */ /* 0x000fe40001800000 */
[----:B------:R-:W-:Y:S01]  /*2400*/  @P1 F2FP.F16.F32.PACK_AB R78, RZ, R78 ;  /* 0x0000004eff4e123e */ /* 0x000fe200000000ff */
[----:B------:R-:W-:Y:S01]  /*2410*/  FADD.FTZ R77, R93, -R84 ;  /* 0x800000545d4d7221 */ /* 0x000fe20000010000 */
[----:B------:R-:W-:Y:S02]  /*2420*/  @P1 F2FP.F16.F32.PACK_AB R76, RZ, R76 ;  /* 0x0000004cff4c123e */ /* 0x000fe400000000ff */
[----:B------:R-:W-:Y:S01]  /*2430*/  @P1 PRMT R73, R73, 0x5410, R78 ;  /* 0x0000541049491816 */ /* 0x000fe2000000004e */
[----:B------:R-:W-:Y:S01]  /*2440*/  FMUL.FTZ R77, R4, R77 ;  /* 0x0000004d044d7220 */ /* 0x000fe20000410000 */
[----:B------:R-:W-:-:S02]  /*2450*/  @P1 PRMT R74, R74, 0x5410, R76 ;  /* 0x000054104a4a1816 */ /* 0x000fc4000000004c */
[----:B------:R-:W-:Y:S02]  /*2460*/  PRMT R76, R98, 0x5410, R120 ;  /* 0x00005410624c7816 */ /* 0x000fe40000000078 */
[----:B------:R-:W-:Y:S02]  /*2470*/  FSEL R85, R77, RZ, P0 ;  /* 0x000000ff4d557208 */ /* 0x000fe40000000000 */
[----:B------:R-:W-:Y:S02]  /*2480*/  PRMT R77, R124, 0x5410, R122 ;  /* 0x000054107c4d7816 */ /* 0x000fe4000000007a */
[----:B------:R-:W-:Y:S02]  /*2490*/  F2FP.F16.F32.PACK_AB R79, R85, R86 ;  /* 0x00000056554f723e */ /* 0x000fe400000000ff */
        /* <DEDUP_REMOVED lines=10> */
.L_x_5781:
[----:B------:R-:W-:Y:S02]  /*2540*/  MOV R119, UR20 ;  /* 0x0000001400777c02 */ /* 0x000fe40008000f00 */
[----:B------:R-:W-:Y:S02]  /*2550*/  MOV R101, UR21 ;  /* 0x0000001500657c02 */ /* 0x000fe40008000f00 */
[----:B------:R-:W-:-:S04]  /*2560*/  ISETP.NE.U32.AND P0, PT, R119, RZ, PT ;  /* 0x000000ff7700720c */ /* 0x000fc80003f05070 */
[----:B------:R-:W-:-:S13]  /*2570*/  ISETP.NE.AND.EX P0, PT, R101, RZ, PT, P0 ;  /* 0x000000ff6500720c */ /* 0x000fda0003f05300 */
[----:B------:R-:W-:Y:S05]  /*2580*/  @P0 BRA `(.L_x_5798) ;  /* 0x00000004006c0947 */ /* 0x000fea0003800000 */
[----:B------:R-:W-:Y:S01]  /*2590*/  ISETP.GT.AND P0, PT, R100, RZ, PT ;  /* 0x000000ff6400720c */ /* 0x000fe20003f04270 */
[----:B-----5:R-:W-:Y:S01]  /*25a0*/  HADD2.F32 R99, -RZ, R20.H0_H0 ;  /* 0x20000014ff637230 */ /* 0x020fe20000004100 */
[----:B------:R-:W0:Y:S01]  /*25b0*/  @P1 LDC.64 R86, c[0x0][0x408] ;  /* 0x00010200ff561b82 */ /* 0x000e220000000a00 */
[C---:B------:R-:W-:Y:S01]  /*25c0*/  @P1 LOP3.LUT P3, RZ, R94.reuse, 0xff, RZ, 0xc0, !PT ;  /* 0x000000ff5eff1812 */ /* 0x040fe2000786c0ff */
[----:B------:R-:W-:Y:S01]  /*25d0*/  HADD2.F32 R123, -RZ, R22.H0_H0 ;  /* 0x20000016ff7b7230 */ /* 0x000fe20000004100 */
[----:B------:R-:W-:Y:S02]  /*25e0*/  @P1 LOP3.LUT P4, RZ, R94, 0xff00, RZ, 0xc0, !PT ;  /* 0x0000ff005eff1812 */ /* 0x000fe4000788c0ff */
[----:B------:R-:W-:-:S06]  /*25f0*/  @P1 LOP3.LUT P5, RZ, R95, 0xff0000, RZ, 0xc0, !PT ;  /* 0x00ff00005fff1812 */ /* 0x000fcc00078ac0ff */
[-CC-:B------:R-:W-:Y:S01]  /*2600*/  @P0 FFMA.FTZ R84, R113, R118.reuse, R117.reuse ;  /* 0x0000007671540223 */ /* 0x180fe20000010075 */
[----:B------:R-:W-:-:S03]  /*2610*/  @P0 FFMA.FTZ R121, R110, R118, R117 ;  /* 0x000000766e790223 */ /* 0x000fc60000010075 */
[----:B------:R-:W-:Y:S02]  /*2620*/  @P0 FADD.FTZ R98, R111, -R84 ;  /* 0x800000546f620221 */ /* 0x000fe40000010000 */
[----:B------:R-:W1:Y:S02]  /*2630*/  @P1 LDC.64 R84, c[0x0][0x408] ;  /* 0x00010200ff541b82 */ /* 0x000e640000000a00 */
[----:B------:R-:W-:Y:S01]  /*2640*/  @P0 FFMA.FTZ R99, R4, R98, R99 ;  /* 0x0000006204630223 */ /* 0x000fe20000010063 */
[----:B------:R-:W-:Y:S01]  /*2650*/  @P0 FADD.FTZ R98, R108, -R121 ;  /* 0x800000796c620221 */ /* 0x000fe20000010000 */
[----:B------:R-:W-:-:S05]  /*2660*/  HADD2.F32 R121, -RZ, R20.H1_H1 ;  /* 0x30000014ff797230 */ /* 0x000fca0000004100 */
[----:B------:R-:W-:Y:S01]  /*2670*/  @P0 FFMA.FTZ R121, R4, R98, R121 ;  /* 0x0000006204790223 */ /* 0x000fe20000010079 */
[----:B------:R-:W-:-:S03]  /*2680*/  @P0 FFMA.FTZ R98, R109, R118, R117 ;  /* 0x000000766d620223 */ /* 0x000fc60000010075 */
[----:B0-----:R-:W-:Y:S01]  /*2690*/  @P1 FMUL.FTZ R87, R121, R87 ;  /* 0x0000005779571220 */ /* 0x001fe20000410000 */
[----:B------:R-:W-:Y:S01]  /*26a0*/  @P0 FADD.FTZ R98, R107, -R98 ;  /* 0x800000626b620221 */ /* 0x000fe20000010000 */
[----:B------:R-:W-:Y:S02]  /*26b0*/  HADD2.F32 R121, -RZ, R21.H1_H1 ;  /* 0x30000015ff797230 */ /* 0x000fe40000004100 */
[----:B------:R-:W-:Y:S01]  /*26c0*/  @P1 FMUL.FTZ R86, R87, R86 ;  /* 0x0000005657561220 */ /* 0x000fe20000410000 */
[----:B------:R-:W-:-:S04]  /*26d0*/  @P0 FFMA.FTZ R87, R106, R118, R117 ;  /* 0x000000766a570223 */ /* 0x000fc80000010075 */
[----:B------:R-:W-:Y:S01]  /*26e0*/  @P1 FSEL R86, R86, RZ, P4 ;  /* 0x000000ff56561208 */ /* 0x000fe20002000000 */
[----:B------:R-:W-:Y:S01]  /*26f0*/  @P0 FADD.FTZ R87, R104, -R87 ;  /* 0x8000005768570221 */ /* 0x000fe20000010000 */
[----:B-1----:R-:W-:Y:S01]  /*2700*/  @P1 FMUL.FTZ R99, R99, R85 ;  /* 0x0000005563631220 */ /* 0x002fe20000410000 */
[----:B------:R-:W-:Y:S01]  /*2710*/  HADD2.F32 R85, -RZ, R21.H0_H0 ;  /* 0x20000015ff557230 */ /* 0x000fe20000004100 */
[----:B------:R-:W-:Y:S01]  /*2720*/  @P1 F2FP.F16.F32.PACK_AB R86, RZ, R86 ;  /* 0x00000056ff56123e */ /* 0x000fe200000000ff */
[----:B------:R-:W-:Y:S01]  /*2730*/  @P0 FFMA.FTZ R121, R4, R87, R121 ;  /* 0x0000005704790223 */ /* 0x000fe20000010079 */
[----:B------:R-:W-:Y:S01]  /*2740*/  @P1 FMUL.FTZ R84, R99, R84 ;  /* 0x0000005463541220 */ /* 0x000fe20000410000 */
[----:B------:R-:W-:Y:S01]  /*2750*/  @P1 LOP3.LUT P4, RZ, R94, 0xff000000, RZ, 0xc0, !PT ;  /* 0xff0000005eff1812 */ /* 0x000fe2000788c0ff */
[----:B------:R-:W-:Y:S02]  /*2760*/  @P0 FFMA.FTZ R85, R4, R98, R85 ;  /* 0x0000006204550223 */ /* 0x000fe40000010055 */
[----:B------:R-:W0:Y:S01]  /*2770*/  @P1 LDC.64 R98, c[0x0][0x408] ;  /* 0x00010200ff621b82 */ /* 0x000e220000000a00 */
[----:B------:R-:W-:-:S02]  /*2780*/  @P1 FSEL R84, R84, RZ, P3 ;  /* 0x000000ff54541208 */ /* 0x000fc40001800000 */
[----:B------:R-:W-:Y:S02]  /*2790*/  @P1 LOP3.LUT P3, RZ, R94, 0xff0000, RZ, 0xc0, !PT ;  /* 0x00ff00005eff1812 */ /* 0x000fe4000786c0ff */
[----:B------:R-:W-:-:S04]  /*27a0*/  @P1 F2FP.F16.F32.PACK_AB R84, RZ, R84 ;  /* 0x00000054ff54123e */ /* 0x000fc800000000ff */
        /* <DEDUP_REMOVED lines=13> */
[----:B------:R-:W-:Y:S01]  /*2880*/  @P1 F2FP.F16.F32.PACK_AB R120, RZ, R120 ;  /* 0x00000078ff78123e */ /* 0x000fe200000000ff */
[----:B-1----:R-:W-:Y:S01]  /*2890*/  @P1 FMUL.FTZ R87, R121, R87 ;  /* 0x0000005779571220 */ /* 0x002fe20000410000 */
[----:B------:R-:W-:Y:S02]  /*28a0*/  HADD2.F32 R121, -RZ, R22.H1_H1 ;  /* 0x30000016ff797230 */ /* 0x000fe40000004100 */
[----:B------:R-:W-:Y:S01]  /*28b0*/  @P1 PRMT R73, R120, 0x7610, R73 ;  /* 0x0000761078491816 */ /* 0x000fe20000000049 */
[----:B------:R-:W-:-:S02]  /*28c0*/  @P1 FMUL.FTZ R87, R87, R86 ;  /* 0x0000005657571220 */ /* 0x000fc40000410000 */
[----:B------:R-:W-:Y:S02]  /*28d0*/  @P0 FFMA.FTZ R121, R4, R98, R121 ;  /* 0x0000006204790223 */ /* 0x000fe40000010079 */
[----:B------:R-:W1:Y:S01]  /*28e0*/  @P1 LDC.64 R98, c[0x0][0x408] ;  /* 0x00010200ff621b82 */ /* 0x000e620000000a00 */
[----:B------:R-:W-:Y:S01]  /*28f0*/  @P1 FSEL R87, R87, RZ, P4 ;  /* 0x000000ff57571208 */ /* 0x000fe20002000000 */
[----:B0-----:R-:W-:Y:S01]  /*2900*/  @P1 FMUL.FTZ R85, R123, R85 ;  /* 0x000000557b551220 */ /* 0x001fe20000410000 */
[----:B------:R-:W-:Y:S01]  /*2910*/  HADD2.F32 R123, -RZ, R23.H0_H0 ;  /* 0x20000017ff7b7230 */ /* 0x000fe20000004100 */
[----:B------:R-:W-:Y:S02]  /*2920*/  @P1 LOP3.LUT P4, RZ, R95, 0xff00, RZ, 0xc0, !PT ;  /* 0x0000ff005fff1812 */ /* 0x000fe4000788c0ff */
[----:B------:R-:W-:Y:S01]  /*2930*/  @P1 FMUL.FTZ R86, R85, R84 ;  /* 0x0000005455561220 */ /* 0x000fe20000410000 */
[----:B------:R-:W-:Y:S01]  /*2940*/  @P0 FFMA.FTZ R85, R83, R118, R117 ;  /* 0x0000007653550223 */ /* 0x000fe20000010075 */
[----:B------:R-:W-:-:S03]  /*2950*/  @P1 F2FP.F16.F32.PACK_AB R87, RZ, R87 ;  /* 0x00000057ff57123e */ /* 0x000fc600000000ff */
[----:B------:R-:W-:Y:S01]  /*2960*/  @P0 FADD.FTZ R85, R82, -R85 ;  /* 0x8000005552550221 */ /* 0x000fe20000010000 */
[----:B------:R-:W-:Y:S02]  /*2970*/  @P1 FSEL R86, R86, RZ, P3 ;  /* 0x000000ff56561208 */ /* 0x000fe40001800000 */
[----:B------:R-:W-:Y:S01]  /*2980*/  @P1 PRMT R73, R73, 0x5410, R87 ;  /* 0x0000541049491816 */ /* 0x000fe20000000057 */
[----:B------:R-:W-:Y:S01]  /*2990*/  @P0 FFMA.FTZ R123, R4, R85, R123 ;  /* 0x00000055047b0223 */ /* 0x000fe2000001007b */
[----:B------:R-:W-:Y:S01]  /*29a0*/  @P1 F2FP.F16.F32.PACK_AB R86, RZ, R86 ;  /* 0x00000056ff56123e */ /* 0x000fe200000000ff */
[----:B------:R-:W0:Y:S03]  /*29b0*/  @P1 LDC.64 R84, c[0x0][0x408] ;  /* 0x00010200ff541b82 */ /* 0x000e260000000a00 */
[----:B------:R-:W-:Y:S01]  /*29c0*/  @P1 PRMT R74, R86, 0x7610, R74 ;  /* 0x00007610564a1816 */ /* 0x000fe2000000004a */
[----:B-1----:R-:W-:-:S04]  /*29d0*/  @P1 FMUL.FTZ R99, R121, R99 ;  /* 0x0000006379631220 */ /* 0x002fc80000410000 */
[----:B------:R-:W-:-:S05]  /*29e0*/  @P1 FMUL.FTZ R98, R99, R98 ;  /* 0x0000006263621220 */ /* 0x000fca0000410000 */
[----:B------:R-:W-:-:S04]  /*29f0*/  @P1 FSEL R98, R98, RZ, P4 ;  /* 0x000000ff62621208 */ /* 0x000fc80002000000 */
[----:B------:R-:W-:-:S04]  /*2a00*/  @P1 F2FP.F16.F32.PACK_AB R98, RZ, R98 ;  /* 0x00000062ff62123e */ /* 0x000fc800000000ff */
[----:B------:R-:W-:Y:S01]  /*2a10*/  @P1 PRMT R74, R74, 0x5410, R98 ;  /* 0x000054104a4a1816 */ /* 0x000fe20000000062 */
[----:B0-----:R-:W-:-:S04]  /*2a20*/  @P1 FMUL.FTZ R85, R123, R85 ;  /* 0x000000557b551220 */ /* 0x001fc80000410000 */
[----:B------:R-:W-:-:S05]  /*2a30*/  @P1 FMUL.FTZ R84, R85, R84 ;  /* 0x0000005455541220 */ /* 0x000fca0000410000 */
[----:B------:R-:W-:-:S04]  /*2a40*/  @P1 FSEL R84, R84, RZ, P5 ;  /* 0x000000ff54541208 */ /* 0x000fc80002800000 */
        /* <DEDUP_REMOVED lines=15> */
.L_x_5798:
[----:B------:R-:W-:Y:S01]  /*2b40*/  ISETP.GT.AND P4, PT, R100, RZ, PT ;  /* 0x000000ff6400720c */ /* 0x000fe20003f84270 */
[----:B------:R-:W-:Y:S01]  /*2b50*/  @P3 FFMA.FTZ R76, R113, R118, R117 ;  /* 0x00000076714c3223 */ /* 0x000fe20000010075 */
[--C-:B-----5:R-:W-:Y:S01]  /*2b60*/  HADD2.F32 R125, -RZ, R20.reuse.H0_H0 ;  /* 0x20000014ff7d7230 */ /* 0x120fe20000004100 */
[----:B------:R-:W0:Y:S01]  /*2b70*/  @P1 LDC.64 R84, c[0x0][0x408] ;  /* 0x00010200ff541b82 */ /* 0x000e220000000a00 */
[----:B------:R-:W-:Y:S02]  /*2b80*/  HADD2.F32 R123, -RZ, R20.H1_H1 ;  /* 0x30000014ff7b7230 */ /* 0x000fe40000004100 */
[----:B------:R-:W-:Y:S01]  /*2b90*/  @P3 FADD.FTZ R76, R111, -R76 ;  /* 0x8000004c6f4c3221 */ /* 0x000fe20000010000 */
[----:B------:R-:W-:Y:S01]  /*2ba0*/  HADD2.F32 R86, -RZ, R21.H0_H0 ;  /* 0x20000015ff567230 */ /* 0x000fe20000004100 */
[----:B------:R-:W-:Y:S01]  /*2bb0*/  @P1 LOP3.LUT P0, RZ, R94, 0xff, RZ, 0xc0, !PT ;  /* 0x000000ff5eff1812 */ /* 0x000fe2000780c0ff */
[--C-:B------:R-:W-:Y:S02]  /*2bc0*/  HADD2.F32 R99, -RZ, R22.reuse.H0_H0 ;  /* 0x20000016ff637230 */ /* 0x100fe40000004100 */
[----:B------:R-:W-:Y:S01]  /*2bd0*/  @P3 FFMA.FTZ R125, R4, R76, R125 ;  /* 0x0000004c047d3223 */ /* 0x000fe2000001007d */
[----:B------:R-:W-:Y:S01]  /*2be0*/  HADD2.F32 R122, -RZ, R22.H1_H1 ;  /* 0x30000016ff7a7230 */ /* 0x000fe20000004100 */
[----:B------:R-:W-:Y:S01]  /*2bf0*/  @P1 LOP3.LUT P3, RZ, R94, 0xff00, RZ, 0xc0, !PT ;  /* 0x0000ff005eff1812 */ /* 0x000fe2000786c0ff */
[----:B------:R-:W-:-:S02]  /*2c00*/  HADD2.F32 R126, -RZ, R23.H1_H1 ;  /* 0x30000017ff7e7230 */ /* 0x000fc40000004100 */
[-CC-:B------:R-:W-:Y:S01]  /*2c10*/  @P4 FFMA.FTZ R77, R110, R118.reuse, R117.reuse ;  /* 0x000000766e4d4223 */ /* 0x180fe20000010075 */
[-CC-:B------:R-:W-:Y:S01]  /*2c20*/  @P4 FFMA.FTZ R78, R109, R118.reuse, R117.reuse ;  /* 0x000000766d4e4223 */ /* 0x180fe20000010075 */
[----:B------:R-:W-:Y:S02]  /*2c30*/  @P4 FFMA.FTZ R87, R106, R118, R117 ;  /* 0x000000766a574223 */ /* 0x000fe40000010075 */
[----:B------:R-:W-:Y:S01]  /*2c40*/  @P4 FADD.FTZ R77, R108, -R77 ;  /* 0x8000004d6c4d4221 */ /* 0x000fe20000010000 */
[----:B------:R-:W-:Y:S01]  /*2c50*/  @P4 FADD.FTZ R79, R107, -R78 ;  /* 0x8000004e6b4f4221 */ /* 0x000fe20000010000 */
[----:B------:R-:W-:Y:S01]  /*2c60*/  @P4 FADD.FTZ R98, R104, -R87 ;  /* 0x8000005768624221 */ /* 0x000fe20000010000 */
[----:B------:R-:W-:Y:S02]  /*2c70*/  HADD2.F32 R87, -RZ, R21.H1_H1 ;  /* 0x30000015ff577230 */ /* 0x000fe40000004100 */
[C---:B------:R-:W-:Y:S01]  /*2c80*/  @P4 FFMA.FTZ R123, R4.reuse, R77, R123 ;  /* 0x0000004d047b4223 */ /* 0x040fe2000001007b */
[C---:B------:R-:W-:Y:S01]  /*2c90*/  @P4 FFMA.FTZ R86, R4.reuse, R79, R86 ;  /* 0x0000004f04564223 */ /* 0x040fe20000010056 */
[----:B------:R-:W1:Y:S01]  /*2ca0*/  @P1 LDC.64 R76, c[0x0][0x408] ;  /* 0x00010200ff4c1b82 */ /* 0x000e620000000a00 */
[----:B------:R-:W-:Y:S01]  /*2cb0*/  @P4 FFMA.FTZ R87, R4, R98, R87 ;  /* 0x0000006204574223 */ /* 0x000fe20000010057 */
[----:B------:R-:W-:Y:S01]  /*2cc0*/  @P4 FFMA.FTZ R98, R105, R118, R117 ;  /* 0x0000007669624223 */ /* 0x000fe20000010075 */
[----:B0-----:R-:W-:Y:S01]  /*2cd0*/  @P1 FMUL.FTZ R85, R86, R85 ;  /* 0x0000005556551220 */ /* 0x001fe20000410000 */
[----:B------:R-:W-:-:S02]  /*2ce0*/  F2FP.F16.F32.PACK_AB R120, RZ, R123 ;  /* 0x0000007bff78723e */ /* 0x000fc400000000ff */
[----:B------:R-:W-:Y:S02]  /*2cf0*/  @P4 FADD.FTZ R98, R103, -R98 ;  /* 0x8000006267624221 */ /* 0x000fe40000010000 */
[----:B------:R-:W0:Y:S01]  /*2d00*/  @P1 LDC.64 R78, c[0x0][0x408] ;  /* 0x00010200ff4e1b82 */ /* 0x000e220000000a00 */
[----:B------:R-:W-:Y:S01]  /*2d10*/  @P1 FMUL.FTZ R84, R85, R84 ;  /* 0x0000005455541220 */ /* 0x000fe20000410000 */
[----:B------:R-:W-:Y:S01]  /*2d20*/  F2FP.F16.F32.PACK_AB R86, RZ, R86 ;  /* 0x00000056ff56723e */ /* 0x000fe200000000ff */
[----:B------:R-:W-:Y:S01]  /*2d30*/  @P4 FFMA.FTZ R99, R4, R98, R99 ;  /* 0x0000006204634223 */ /* 0x000fe20000010063 */
[----:B-1----:R-:W-:-:S04]  /*2d40*/  @P1 FMUL.FTZ R77, R125, R77 ;  /* 0x0000004d7d4d1220 */ /* 0x002fc80000410000 */
[----:B------:R-:W-:Y:S02]  /*2d50*/  @P1 FMUL.FTZ R98, R77, R76 ;  /* 0x0000004c4d621220 */ /* 0x000fe40000410000 */
[----:B------:R-:W1:Y:S01]  /*2d60*/  @P1 LDC.64 R76, c[0x0][0x408] ;  /* 0x00010200ff4c1b82 */ /* 0x000e620000000a00 */
[----:B0-----:R-:W-:Y:S02]  /*2d70*/  @P1 FMUL.FTZ R79, R123, R79 ;  /* 0x0000004f7b4f1220 */ /* 0x001fe40000410000 */
[----:B------:R-:W-:Y:S02]  /*2d80*/  @P1 FSEL R98, R98, RZ, P0 ;  /* 0x000000ff62621208 */ /* 0x000fe40000000000 */
[----:B------:R-:W-:Y:S01]  /*2d90*/  @P1 LOP3.LUT P0, RZ, R94, 0xff0000, RZ, 0xc0, !PT ;  /* 0x00ff00005eff1812 */ /* 0x000fe2000780c0ff */
[----:B------:R-:W-:Y:S01]  /*2da0*/  @P1 FMUL.FTZ R121, R79, R78 ;  /* 0x0000004e4f791220 */ /* 0x000fe20000410000 */
[----:B------:R-:W-:Y:S01]  /*2db0*/  @P1 F2FP.F16.F32.PACK_AB R98, RZ, R98 ;  /* 0x00000062ff62123e */ /* 0x000fe200000000ff */
[----:B------:R-:W0:Y:S03]  /*2dc0*/  @P1 LDC.64 R78, c[0x0][0x408] ;  /* 0x00010200ff4e1b82 */ /* 0x000e260000000a00 */
[----:B------:R-:W-:-:S02]  /*2dd0*/  @P1 FSEL R121, R121, RZ, P3 ;  /* 0x000000ff79791208 */ /* 0x000fc40001800000 */
[----:B------:R-:W-:Y:S02]  /*2de0*/  @P1 LOP3.LUT P3, RZ, R94, 0xff000000, RZ, 0xc0, !PT ;  /* 0xff0000005eff1812 */ /* 0x000fe4000786c0ff */
[----:B------:R-:W-:Y:S02]  /*2df0*/  @P1 F2FP.F16.F32.PACK_AB R121, RZ, R121 ;  /* 0x00000079ff79123e */ /* 0x000fe400000000ff */
[----:B------:R-:W-:-:S04]  /*2e00*/  @P1 PRMT R72, R98, 0x7610, R72 ;  /* 0x0000761062481816 */ /* 0x000fc80000000048 */
[----:B------:R-:W-:Y:S01]  /*2e10*/  @P1 PRMT R72, R72, 0x5410, R121 ;  /* 0x0000541048481816 */ /* 0x000fe20000000079 */
[----:B-1----:R-:W-:Y:S01]  /*2e20*/  @P1 FMUL.FTZ R77, R87, R77 ;  /* 0x0000004d574d1220 */ /* 0x002fe20000410000 */
[----:B------:R-:W-:Y:S01]  /*2e30*/  F2FP.F16.F32.PACK_AB R87, RZ, R87 ;  /* 0x00000057ff57723e */ /* 0x000fe200000000ff */
[----:B0-----:R-:W-:Y:S02]  /*2e40*/  @P1 FMUL.FTZ R85, R99, R79 ;  /* 0x0000004f63551220 */ /* 0x001fe40000410000 */
[----:B------:R-:W-:Y:S01]  /*2e50*/  @P1 FMUL.FTZ R79, R77, R76 ;  /* 0x0000004c4d4f1220 */ /* 0x000fe20000410000 */
[----:B------:R-:W-:Y:S01]  /*2e60*/  @P4 FFMA.FTZ R76, R80, R118, R117 ;  /* 0x00000076504c4223 */ /* 0x000fe20000010075 */
[----:B------:R-:W-:Y:S01]  /*2e70*/  F2FP.F16.F32.PACK_AB R99, RZ, R99 ;  /* 0x00000063ff63723e */ /* 0x000fe200000000ff */
[----:B------:R-:W-:Y:S01]  /*2e80*/  @P1 FMUL.FTZ R78, R85, R78 ;  /* 0x0000004e554e1220 */ /* 0x000fe20000410000 */
[----:B------:R-:W-:Y:S01]  /*2e90*/  F2FP.F16.F32.PACK_AB R85, RZ, R125 ;  /* 0x0000007dff55723e */ /* 0x000fe200000000ff */
[----:B------:R-:W-:Y:S01]  /*2ea0*/  @P4 FADD.FTZ R77, R81, -R76 ;  /* 0x8000004c514d4221 */ /* 0x000fe20000010000 */
[----:B------:R-:W-:-:S03]  /*2eb0*/  HADD2.F32 R125, -RZ, R23.H0_H0 ;  /* 0x20000017ff7d7230 */ /* 0x000fc60000004100 */
[----:B------:R-:W-:Y:S02]  /*2ec0*/  @P4 FFMA.FTZ R122, R4, R77, R122 ;  /* 0x0000004d047a4223 */ /* 0x000fe4000001007a */
[----:B------:R-:W0:Y:S02]  /*2ed0*/  @P1 LDC.64 R76, c[0x0][0x408] ;  /* 0x00010200ff4c1b82 */ /* 0x000e240000000a00 */
[----:B0-----:R-:W-:Y:S01]  /*2ee0*/  @P1 FMUL.FTZ R77, R122, R77 ;  /* 0x0000004d7a4d1220 */ /* 0x001fe20000410000 */
[----:B------:R-:W-:-:S03]  /*2ef0*/  F2FP.F16.F32.PACK_AB R122, RZ, R122 ;  /* 0x0000007aff7a723e */ /* 0x000fc600000000ff */
        /* <DEDUP_REMOVED lines=23> */
[----:B------:R-:W-:Y:S02]  /*3070*/  @P1 F2FP.F16.F32.PACK_AB R76, RZ, R76 ;  /* 0x0000004cff4c123e */ /* 0x000fe400000000ff */
[----:B------:R-:W-:-:S02]  /*3080*/  @P1 F2FP.F16.F32.PACK_AB R78, RZ, R78 ;  /* 0x0000004eff4e123e */ /* 0x000fc400000000ff */
[----:B------:R-:W-:Y:S02]  /*3090*/  @P1 FSEL R127, R127, RZ, P0 ;  /* 0x000000ff7f7f1208 */ /* 0x000fe40000000000 */
[----:B------:R-:W-:Y:S02]  /*30a0*/  @P1 F2FP.F16.F32.PACK_AB R124, RZ, R124 ;  /* 0x0000007cff7c123e */ /* 0x000fe400000000ff */
[----:B------:R-:W-:Y:S02]  /*30b0*/  @P1 F2FP.F16.F32.PACK_AB R77, RZ, R77 ;  /* 0x0000004dff4d123e */ /* 0x000fe400000000ff */
[----:B------:R-:W-:Y:S02]  /*30c0*/  @P1 PRMT R73, R76, 0x7610, R73 ;  /* 0x000076104c491816 */ /* 0x000fe40000000049 */
[----:B------:R-:W-:Y:S02]  /*30d0*/  @P1 F2FP.F16.F32.PACK_AB R84, RZ, R84 ;  /* 0x00000054ff54123e */ /* 0x000fe400000000ff */
[----:B------:R-:W-:-:S02]  /*30e0*/  @P1 F2FP.F16.F32.PACK_AB R127, RZ, R127 ;  /* 0x0000007fff7f123e */ /* 0x000fc400000000ff */
[----:B------:R-:W-:Y:S02]  /*30f0*/  @P1 PRMT R74, R78, 0x7610, R74 ;  /* 0x000076104e4a1816 */ /* 0x000fe4000000004a */
[----:B------:R-:W-:Y:S02]  /*3100*/  @P1 PRMT R75, R124, 0x7610, R75 ;  /* 0x000076107c4b1816 */ /* 0x000fe4000000004b */
[----:B------:R-:W-:Y:S02]  /*3110*/  @P1 PRMT R73, R73, 0x5410, R77 ;  /* 0x0000541049491816 */ /* 0x000fe4000000004d */
[----:B------:R-:W-:Y:S02]  /*3120*/  F2FP.F16.F32.PACK_AB R79, R126, R125 ;  /* 0x0000007d7e4f723e */ /* 0x000fe400000000ff */
[----:B------:R-:W-:Y:S02]  /*3130*/  @P1 PRMT R74, R74, 0x5410, R84 ;  /* 0x000054104a4a1816 */ /* 0x000fe40000000054 */
[----:B------:R-:W-:-:S02]  /*3140*/  @P1 PRMT R75, R75, 0x5410, R127 ;  /* 0x000054104b4b1816 */ /* 0x000fc4000000007f */
[----:B------:R-:W-:Y:S02]  /*3150*/  PRMT R78, R99, 0x5410, R122 ;  /* 0x00005410634e7816 */ /* 0x000fe4000000007a */
[----:B------:R-:W-:Y:S02]  /*3160*/  PRMT R77, R86, 0x5410, R87 ;  /* 0x00005410564d7816 */ /* 0x000fe40000000057 */
[----:B------:R-:W-:-:S07]  /*3170*/  PRMT R76, R85, 0x5410, R120 ;  /* 0x00005410554c7816 */ /* 0x000fce0000000078 */
.L_x_5797:
[----:B------:R-:W-:Y:S05]  /*3180*/  BSYNC.RECONVERGENT B1 ;  /* 0x0000000000017941 */ /* 0x000fea0003800200 */
.L_x_5780:
        /* <DEDUP_REMOVED lines=10> */
.L_x_5779:
[----:B------:R-:W-:Y:S05]  /*3230*/  BSYNC.RECONVERGENT B2 ;  /* 0x0000000000027941 */ /* 0x000fea0003800200 */
.L_x_5778:
        /* <DEDUP_REMOVED lines=11> */
[----:B-----5:R-:W-:Y:S01]  /*32f0*/  HADD2.F32 R100, -RZ, R18.H0_H0 ;  /* 0x20000012ff647230 */ /* 0x020fe20000004100 */
[----:B------:R-:W-:Y:S01]  /*3300*/  @P1 LOP3.LUT P3, RZ, R96, 0xff00, RZ, 0xc0, !PT ;  /* 0x0000ff0060ff1812 */ /* 0x000fe2000786c0ff */
[--C-:B------:R-:W-:Y:S02]  /*3310*/  HADD2.F32 R99, -RZ, R16.reuse.H0_H0 ;  /* 0x20000010ff637230 */ /* 0x100fe40000004100 */
[----:B------:R-:W-:Y:S02]  /*3320*/  HADD2.F32 R121, -RZ, R16.H1_H1 ;  /* 0x30000010ff797230 */ /* 0x000fe40000004100 */
[----:B------:R-:W-:Y:S02]  /*3330*/  HADD2.F32 R119, -RZ, R17.H1_H1 ;  /* 0x30000011ff777230 */ /* 0x000fe40000004100 */
[----:B------:R-:W-:-:S04]  /*3340*/  HADD2.F32 R101, -RZ, R18.H1_H1 ;  /* 0x30000012ff657230 */ /* 0x000fc80000004100 */
        /* <DEDUP_REMOVED lines=15> */
[----:B------:R-:W-:Y:S01]  /*3440*/  @P0 FADD.FTZ R98, R15, -R84 ;  /* 0x800000540f620221 */ /* 0x000fe20000010000 */
[C---:B------:R-:W-:Y:S01]  /*3450*/  @P0 FFMA.FTZ R99, R4.reuse, R77, R99 ;  /* 0x0000004d04630223 */ /* 0x040fe20000010063 */
[C---:B------:R-:W-:Y:S01]  /*3460*/  @P0 FFMA.FTZ R121, R4.reuse, R76, R121 ;  /* 0x0000004c04790223 */ /* 0x040fe20000010079 */
[----:B------:R-:W0:Y:S01]  /*3470*/  @P1 LDC.64 R78, c[0x0][0x408] ;  /* 0x00010200ff4e1b82 */ /* 0x000e220000000a00 */
[----:B------:R-:W-:Y:S01]  /*3480*/  @P0 FADD.FTZ R86, R11, -R86 ;  /* 0x800000560b560221 */ /* 0x000fe20000010000 */
[----:B------:R-:W-:Y:S01]  /*3490*/  @P0 FFMA.FTZ R101, R4, R98, R101 ;  /* 0x0000006204650223 */ /* 0x000fe20000010065 */
[----:B------:R-:W-:-:S02]  /*34a0*/  HADD2.F32 R98, -RZ, R19.H0_H0 ;  /* 0x20000013ff627230 */ /* 0x000fc40000004100 */
[----:B------:R-:W-:Y:S01]  /*34b0*/  @P0 FADD.FTZ R123, R90, -R123 ;  /* 0x8000007b5a7b0221 */ /* 0x000fe20000010000 */
[C---:B------:R-:W-:Y:S01]  /*34c0*/  @P0 FFMA.FTZ R119, R4.reuse, R86, R119 ;  /* 0x0000005604770223 */ /* 0x040fe20000010077 */
[----:B------:R-:W-:Y:S01]  /*34d0*/  @P0 FADD.FTZ R118, R91, -R118 ;  /* 0x800000765b760221 */ /* 0x000fe20000010000 */
[----:B------:R-:W1:Y:S01]  /*34e0*/  @P1 LDC.64 R84, c[0x0][0x408] ;  /* 0x00010200ff541b82 */ /* 0x000e620000000a00 */
[----:B------:R-:W-:-:S07]  /*34f0*/  @P0 FFMA.FTZ R98, R4, R123, R98 ;  /* 0x0000007b04620223 */ /* 0x000fce0000010062 */
[----:B------:R-:W2:Y:S08]  /*3500*/  @P1 LDC.64 R76, c[0x0][0x408] ;  /* 0x00010200ff4c1b82 */ /* 0x000eb00000000a00 */
[----:B------:R-:W3:Y:S01]  /*3510*/  @P1 LDC.64 R86, c[0x0][0x408] ;  /* 0x00010200ff561b82 */ /* 0x000ee20000000a00 */
[----:B0-----:R-:W-:-:S04]  /*3520*/  @P1 FMUL.FTZ R79, R121, R79 ;  /* 0x0000004f794f1220 */ /* 0x001fc80000410000 */
[----:B------:R-:W-:Y:S01]  /*3530*/  @P1 FMUL.FTZ R122, R79, R78 ;  /* 0x0000004e4f7a1220 */ /* 0x000fe20000410000 */
[----:B-1----:R-:W-:Y:S02]  /*3540*/  @P1 FMUL.FTZ R85, R117, R85 ;  /* 0x0000005575551220 */ /* 0x002fe40000410000 */
[----:B------:R-:W0:Y:S02]  /*3550*/  @P1 LDC.64 R78, c[0x0][0x408] ;  /* 0x00010200ff4e1b82 */ /* 0x000e240000000a00 */
[----:B------:R-:W-:Y:S01]  /*3560*/  @P1 FMUL.FTZ R123, R85, R84 ;  /* 0x00000054557b1220 */ /* 0x000fe20000410000 */
[----:B--2---:R-:W-:-:S05]  /*3570*/  @P1 FMUL.FTZ R77, R99, R77 ;  /* 0x0000004d634d1220 */ /* 0x004fca0000410000 */
[----:B------:R-:W1:Y:S01]  /*3580*/  @P1 LDC.64 R84, c[0x0][0x408] ;  /* 0x00010200ff541b82 */ /* 0x000e620000000a00 */
[----:B------:R-:W-:Y:S01]  /*3590*/  @P1 FMUL.FTZ R120, R77, R76 ;  /* 0x0000004c4d781220 */ /* 0x000fe20000410000 */
[----:B---3--:R-:W-:-:S06]  /*35a0*/  @P1 FMUL.FTZ R87, R119, R87 ;  /* 0x0000005777571220 */ /* 0x008fcc0000410000 */
[----:B------:R-:W2:Y:S01]  /*35b0*/  @P1 LDC.64 R76, c[0x0][0x408] ;  /* 0x00010200ff4c1b82 */ /* 0x000ea20000000a00 */
[----:B------:R-:W-:Y:S01]  /*35c0*/  @P1 FMUL.FTZ R86, R87, R86 ;  /* 0x0000005657561220 */ /* 0x000fe20000410000 */
[----:B------:R-:W-:Y:S02]  /*35d0*/  HADD2.F32 R87, -RZ, R19.H1_H1 ;  /* 0x30000013ff577230 */ /* 0x000fe40000004100 */
[----:B0-----:R-:W-:-:S03]  /*35e0*/  @P1 FMUL.FTZ R79, R101, R79 ;  /* 0x0000004f654f1220 */ /* 0x001fc60000410000 */
[----:B------:R-:W-:Y:S01]  /*35f0*/  @P0 FFMA.FTZ R87, R4, R118, R87 ;  /* 0x0000007604570223 */ /* 0x000fe20000010057 */
[----:B------:R-:W-:Y:S01]  /*3600*/  @P1 LOP3.LUT P0, RZ, R96, 0xff, RZ, 0xc0, !PT ;  /* 0x000000ff60ff1812 */ /* 0x000fe2000780c0ff */
[----:B------:R-:W-:Y:S01]  /*3610*/  @P1 FMUL.FTZ R78, R79, R78 ;  /* 0x0000004e4f4e1220 */ /* 0x000fe20000410000 */
[----:B------:R-:W-:Y:S02]  /*3620*/  @P1 FSEL R79, R122, RZ, P3 ;  /* 0x000000ff7a4f1208 */ /* 0x000fe40001800000 */
[----:B------:R-:W-:Y:S01]  /*3630*/  @P1 FSEL R4, R120, RZ, P0 ;  /* 0x000000ff78041208 */ /* 0x000fe20000000000 */
[----:B-1----:R-:W-:Y:S01]  /*3640*/  @P1 FMUL.FTZ R85, R98, R85 ;  /* 0x0000005562551220 */ /* 0x002fe20000410000 */
[C---:B------:R-:W-:Y:S02]  /*3650*/  @P1 LOP3.LUT P0, RZ, R96.reuse, 0xff0000, RZ, 0xc0, !PT ;  /* 0x00ff000060ff1812 */ /* 0x040fe4000780c0ff */
[----:B------:R-:W-:Y:S01]  /*3660*/  @P1 LOP3.LUT P3, RZ, R96, 0xff000000, RZ, 0xc0, !PT ;  /* 0xff00000060ff1812 */ /* 0x000fe2000786c0ff */
[----:B------:R-:W-:Y:S01]  /*3670*/  @P1 FMUL.FTZ R84, R85, R84 ;  /* 0x0000005455541220 */ /* 0x000fe20000410000 */
[----:B------:R-:W-:-:S02]  /*3680*/  @P1 FSEL R85, R123, RZ, P0 ;  /* 0x000000ff7b551208 */ /* 0x000fc40000000000 */
[C---:B------:R-:W-:Y:S01]  /*3690*/  @P1 LOP3.LUT P0, RZ, R97.reuse, 0xff, RZ, 0xc0, !PT ;  /* 0x000000ff61ff1812 */ /* 0x040fe2000780c0ff */
[----:B--2---:R-:W-:Y:S01]  /*36a0*/  @P1 FMUL.FTZ R77, R100, R77 ;  /* 0x0000004d644d1220 */ /* 0x004fe20000410000 */
[----:B------:R-:W-:Y:S02]  /*36b0*/  @P1 FSEL R86, R86, RZ, P3 ;  /* 0x000000ff56561208 */ /* 0x000fe40001800000 */
[----:B------:R-:W-:Y:S01]  /*36c0*/  @P1 LOP3.LUT P3, RZ, R97, 0xff00, RZ, 0xc0, !PT ;  /* 0x0000ff0061ff1812 */ /* 0x000fe2000786c0ff */
[----:B------:R-:W-:Y:S01]  /*36d0*/  @P1 FMUL.FTZ R76, R77, R76 ;  /* 0x0000004c4d4c1220 */ /* 0x000fe20000410000 */
[----:B------:R-:W-:Y:S02]  /*36e0*/  @P1 F2FP.F16.F32.PACK_AB R4, RZ, R4 ;  /* 0x00000004ff04123e */ /* 0x000fe400000000ff */
[----:B------:R-:W-:Y:S02]  /*36f0*/  @P1 F2FP.F16.F32.PACK_AB R85, RZ, R85 ;  /* 0x00000055ff55123e */ /* 0x000fe400000000ff */
[----:B------:R-:W-:-:S02]  /*3700*/  @P1 FSEL R76, R76, RZ, P0 ;  /* 0x000000ff4c4c1208 */ /* 0x000fc40000000000 */
[----:B------:R-:W-:Y:S02]  /*3710*/  @P1 LOP3.LUT P0, RZ, R97, 0xff0000, RZ, 0xc0, !PT ;  /* 0x00ff000061ff1812 */ /* 0x000fe4000780c0ff */
[----:B------:R-:W-:Y:S02]  /*3720*/  @P1 FSEL R78, R78, RZ, P3 ;  /* 0x000000ff4e4e1208 */ /* 0x000fe40001800000 */
[----:B------:R-:W-:Y:S02]  /*3730*/  @P1 F2FP.F16.F32.PACK_AB R118, RZ, R76 ;  /* 0x0000004cff76123e */ /* 0x000fe400000000ff */
[----:B------:R-:W-:Y:S02]  /*3740*/  @P1 FSEL R84, R84, RZ, P0 ;  /* 0x000000ff54541208 */ /* 0x000fe40000000000 */
[----:B------:R-:W-:Y:S02]  /*3750*/  @P1 F2FP.F16.F32.PACK_AB R79, RZ, R79 ;  /* 0x0000004fff4f123e */ /* 0x000fe400000000ff */
[----:B------:R-:W-:-:S02]  /*3760*/  @P1 PRMT R72, R4, 0x7610, R72 ;  /* 0x0000761004481816 */ /* 0x000fc40000000048 */
[----:B------:R-:W-:Y:S02]  /*3770*/  @P1 F2FP.F16.F32.PACK_AB R86, RZ, R86 ;  /* 0x00000056ff56123e */ /* 0x000fe400000000ff */
[----:B------:R-:W-:Y:S02]  /*3780*/  @P1 F2FP.F16.F32.PACK_AB R120, RZ, R78 ;  /* 0x0000004eff78123e */ /* 0x000fe400000000ff */
[----:B------:R-:W-:Y:S02]  /*3790*/  @P1 F2FP.F16.F32.PACK_AB R84, RZ, R84 ;  /* 0x00000054ff54123e */ /* 0x000fe400000000ff */
[----:B------:R-:W-:Y:S02]  /*37a0*/  @P1 PRMT R73, R85, 0x7610, R73 ;  /* 0x0000761055491816 */ /* 0x000fe40000000049 */
[----:B------:R-:W-:Y:S02]  /*37b0*/  @P1 PRMT R74, R118, 0x7610, R74 ;  /* 0x00007610764a1816 */ /* 0x000fe4000000004a */
[----:B------:R-:W-:-:S02]  /*37c0*/  @P1 PRMT R72, R72, 0x5410, R79 ;  /* 0x0000541048481816 */ /* 0x000fc4000000004f */
[----:B------:R-:W-:Y:S02]  /*37d0*/  F2FP.F16.F32.PACK_AB R76, R121, R99 ;  /* 0x00000063794c723e */ /* 0x000fe400000000ff */
[----:B------:R-:W-:Y:S02]  /*37e0*/  F2FP.F16.F32.PACK_AB R77, R119, R117 ;  /* 0x00000075774d723e */ /* 0x000fe400000000ff */
[----:B------:R-:W-:Y:S02]  /*37f0*/  F2FP.F16.F32.PACK_AB R78, R101, R100 ;  /* 0x00000064654e723e */ /* 0x000fe400000000ff */
[----:B------:R-:W-:Y:S02]  /*3800*/  @P1 PRMT R73, R73, 0x5410, R86 ;  /* 0x0000541049491816 */ /* 0x000fe40000000056 */
[----:B------:R-:W-:Y:S02]  /*3810*/  F2FP.F16.F32.PACK_AB R79, R87, R98 ;  /* 0x00000062574f723e */ /* 0x000fe400000000ff */
        /* <DEDUP_REMOVED lines=11> */
.L_x_5803:
[----:B------:R-:W-:Y:S01]  /*38d0*/  ISETP.GT.AND P0, PT, R100, RZ, PT ;  /* 0x000000ff6400720c */ /* 0x000fe20003f04270 */
[--C-:B-----5:R-:W-:Y:S01]  /*38e0*/  HADD2.F32 R99, -RZ, R16.reuse.H0_H0 ;  /* 0x20000010ff637230 */ /* 0x120fe20000004100 */
[C---:B------:R-:W-:Y:S01]  /*38f0*/  @P1 LOP3.LUT P3, RZ, R96.reuse, 0xff, RZ, 0xc0, !PT ;  /* 0x000000ff60ff1812 */ /* 0x040fe2000786c0ff */
[----:B------:R-:W-:Y:S01]  /*3900*/  HADD2.F32 R98, -RZ, R16.H1_H1 ;  /* 0x30000010ff627230 */ /* 0x000fe20000004100 */
[----:B------:R-:W-:Y:S01]  /*3910*/  @P1 LOP3.LUT P4, RZ, R96, 0xff00, RZ, 0xc0, !PT ;  /* 0x0000ff0060ff1812 */ /* 0x000fe2000788c0ff */
[--C-:B------:R-:W-:Y:S01]  /*3920*/  HADD2.F32 R123, -RZ, R18.reuse.H0_H0 ;  /* 0x20000012ff7b7230 */ /* 0x100fe20000004100 */
[----:B------:R-:W-:Y:S01]  /*3930*/  @P1 LOP3.LUT P5, RZ, R97, 0xff0000, RZ, 0xc0, !PT ;  /* 0x00ff000061ff1812 */ /* 0x000fe200078ac0ff */
[----:B------:R-:W-:Y:S02]  /*3940*/  HADD2.F32 R121, -RZ, R17.H0_H0 ;  /* 0x20000011ff797230 */ /* 0x000fe40000004100 */
[----:B------:R-:W-:-:S04]  /*3950*/  HADD2.F32 R119, -RZ, R18.H1_H1 ;  /* 0x30000012ff777230 */ /* 0x000fc80000004100 */
[-CC-:B0-----:R-:W-:Y:S01]  /*3960*/  @P0 FFMA.FTZ R85, R5, R118.reuse, R117.reuse ;  /* 0x0000007605550223 */ /* 0x181fe20000010075 */
        /* <DEDUP_REMOVED lines=9> */
[----:B------:R-:W0:Y:S01]  /*3a00*/  @P1 LDC.64 R84, c[0x0][0x408] ;  /* 0x00010200ff541b82 */ /* 0x000e220000000a00 */
[----:B------:R-:W-:Y:S01]  /*3a10*/  @P0 FFMA.FTZ R121, R4, R101, R121 ;  /* 0x0000006504790223 */ /* 0x000fe20000010079 */
[----:B------:R-:W-:-:S05]  /*3a20*/  HADD2.F32 R101, -RZ, R17.H1_H1 ;  /* 0x30000011ff657230 */ /* 0x000fca0000004100 */
[----:B------:R-:W-:Y:S01]  /*3a30*/  @P0 FFMA.FTZ R101, R4, R100, R101 ;  /* 0x0000006404650223 */ /* 0x000fe20000010065 */
[----:B------:R-:W1:Y:S01]  /*3a40*/  @P1 LDC.64 R86, c[0x0][0x408] ;  /* 0x00010200ff561b82 */ /* 0x000e620000000a00 */
[----:B0-----:R-:W-:Y:S01]  /*3a50*/  @P1 FMUL.FTZ R85, R99, R85 ;  /* 0x0000005563551220 */ /* 0x001fe20000410000 */
[----:B------:R-:W-:-:S03]  /*3a60*/  @P0 FFMA.FTZ R99, R13, R118, R117 ;  /* 0x000000760d630223 */ /* 0x000fc60000010075 */
[----:B------:R-:W-:Y:S01]  /*3a70*/  @P1 FMUL.FTZ R84, R85, R84 ;  /* 0x0000005455541220 */ /* 0x000fe20000410000 */
[----:B------:R-:W-:Y:S01]  /*3a80*/  @P0 FADD.FTZ R99, R14, -R99 ;  /* 0x800000630e630221 */ /* 0x000fe20000010000 */
[----:B-1----:R-:W-:-:S03]  /*3a90*/  @P1 FMUL.FTZ R87, R98, R87 ;  /* 0x0000005762571220 */ /* 0x002fc60000410000 */
[----:B------:R-:W-:Y:S01]  /*3aa0*/  @P1 FSEL R84, R84, RZ, P3 ;  /* 0x000000ff54541208 */ /* 0x000fe20001800000 */
[----:B------:R-:W-:Y:S01]  /*3ab0*/  @P0 FFMA.FTZ R123, R4, R99, R123 ;  /* 0x00000063047b0223 */ /* 0x000fe2000001007b */
[----:B------:R-:W-:Y:S01]  /*3ac0*/  @P1 LOP3.LUT P3, RZ, R96, 0xff0000, RZ, 0xc0, !PT ;  /* 0x00ff000060ff1812 */ /* 0x000fe2000786c0ff */
[----:B------:R-:W0:Y:S01]  /*3ad0*/  @P1 LDC.64 R98, c[0x0][0x408] ;  /* 0x00010200ff621b82 */ /* 0x000e220000000a00 */
[----:B------:R-:W-:Y:S01]  /*3ae0*/  @P1 F2FP.F16.F32.PACK_AB R84, RZ, R84 ;  /* 0x00000054ff54123e */ /* 0x000fe200000000ff */
[----:B------:R-:W-:-:S03]  /*3af0*/  @P1 FMUL.FTZ R86, R87, R86 ;  /* 0x0000005657561220 */ /* 0x000fc60000410000 */
[----:B------:R-:W-:Y:S01]  /*3b00*/  @P1 PRMT R72, R84, 0x7610, R72 ;  /* 0x0000761054481816 */ /* 0x000fe20000000048 */
[----:B------:R-:W-:Y:S01]  /*3b10*/  @P0 FFMA.FTZ R84, R88, R118, R117 ;  /* 0x0000007658540223 */ /* 0x000fe20000010075 */
[----:B------:R-:W-:Y:S02]  /*3b20*/  @P1 FSEL R86, R86, RZ, P4 ;  /* 0x000000ff56561208 */ /* 0x000fe40002000000 */
[----:B------:R-:W-:Y:S01]  /*3b30*/  @P1 LOP3.LUT P4, RZ, R96, 0xff000000, RZ, 0xc0, !PT ;  /* 0xff00000060ff1812 */ /* 0x000fe2000788c0ff */
[----:B------:R-:W-:Y:S01]  /*3b40*/  @P0 FADD.FTZ R100, R15, -R84 ;  /* 0x800000540f640221 */ /* 0x000fe20000010000 */
[----:B------:R-:W-:Y:S01]  /*3b50*/  @P1 F2FP.F16.F32.PACK_AB R86, RZ, R86 ;  /* 0x00000056ff56123e */ /* 0x000fe200000000ff */
[----:B------:R-:W1:Y:S02]  /*3b60*/  @P1 LDC.64 R84, c[0x0][0x408] ;  /* 0x00010200ff541b82 */ /* 0x000e640000000a00 */
[----:B------:R-:W-:Y:S01]  /*3b70*/  @P0 FFMA.FTZ R119, R4, R100, R119 ;  /* 0x0000006404770223 */ /* 0x000fe20000010077 */
[----:B------:R-:W-:-:S05]  /*3b80*/  @P1 PRMT R72, R72, 0x5410, R86 ;  /* 0x0000541048481816 */ /* 0x000fca0000000056 */
[----:B------:R-:W2:Y:S01]  /*3b90*/  @P1 LDC.64 R86, c[0x0][0x408] ;  /* 0x00010200ff561b82 */ /* 0x000ea20000000a00 */
[----:B0-----:R-:W-:Y:S01]  /*3ba0*/  @P1 FMUL.FTZ R99, R121, R99 ;  /* 0x0000006379631220 */ /* 0x001fe20000410000 */
[----:B------:R-:W-:-:S03]  /*3bb0*/  @P0 FFMA.FTZ R121, R89, R118, R117 ;  /* 0x0000007659790223 */ /* 0x000fc60000010075 */
[----:B------:R-:W-:Y:S01]  /*3bc0*/  @P1 FMUL.FTZ R120, R99, R98 ;  /* 0x0000006263781220 */ /* 0x000fe20000410000 */
[----:B------:R-:W-:Y:S01]  /*3bd0*/  @P0 FADD.FTZ R100, R90, -R121 ;  /* 0x800000795a640221 */ /* 0x000fe20000010000 */
[----:B------:R-:W-:Y:S01]  /*3be0*/  HADD2.F32 R121, -RZ, R19.H0_H0 ;  /* 0x20000013ff797230 */ /* 0x000fe20000004100 */
[----:B------:R-:W0:Y:S02]  /*3bf0*/  @P1 LDC.64 R98, c[0x0][0x408] ;  /* 0x00010200ff621b82 */ /* 0x000e240000000a00 */
[----:B------:R-:W-:Y:S02]  /*3c00*/  @P1 FSEL R120, R120, RZ, P3 ;  /* 0x000000ff78781208 */ /* 0x000fe40001800000 */
[----:B------:R-:W-:Y:S01]  /*3c10*/  @P0 FFMA.FTZ R121, R4, R100, R121 ;  /* 0x0000006404790223 */ /* 0x000fe20000010079 */
[----:B-1----:R-:W-:Y:S01]  /*3c20*/  @P1 FMUL.FTZ R85, R101, R85 ;  /* 0x0000005565551220 */ /* 0x002fe20000410000 */
[----:B------:R-:W-:Y:S02]  /*3c30*/  @P1 LOP3.LUT P3, RZ, R97, 0xff, RZ, 0xc0, !PT ;  /* 0x000000ff61ff1812 */ /* 0x000fe4000786c0ff */
[----:B------:R-:W1:Y:S01]  /*3c40*/  @P1 LDC.64 R100, c[0x0][0x408] ;  /* 0x00010200ff641b82 */ /* 0x000e620000000a00 */
[----:B------:R-:W-:Y:S01]  /*3c50*/  @P1 FMUL.FTZ R84, R85, R84 ;  /* 0x0000005455541220 */ /* 0x000fe20000410000 */
[----:B------:R-:W-:Y:S01]  /*3c60*/  @P1 F2FP.F16.F32.PACK_AB R120, RZ, R120 ;  /* 0x00000078ff78123e */ /* 0x000fe200000000ff */
[----:B--2---:R-:W-:-:S03]  /*3c70*/  @P1 FMUL.FTZ R87, R123, R87 ;  /* 0x000000577b571220 */ /* 0x004fc60000410000 */
[----:B------:R-:W-:Y:S02]  /*3c80*/  @P1 FSEL R84, R84, RZ, P4 ;  /* 0x000000ff54541208 */ /* 0x000fe40002000000 */
[----:B------:R-:W-:Y:S01]  /*3c90*/  @P1 LOP3.LUT P4, RZ, R97, 0xff00, RZ, 0xc0, !PT ;  /* 0x0000ff0061ff1812 */ /* 0x000fe2000788c0ff */
[----:B------:R-:W-:Y:S01]  /*3ca0*/  @P1 FMUL.FTZ R86, R87, R86 ;  /* 0x0000005657561220 */ /* 0x000fe20000410000 */
[----:B------:R-:W-:Y:S02]  /*3cb0*/  @P1 F2FP.F16.F32.PACK_AB R84, RZ, R84 ;  /* 0x00000054ff54123e */ /* 0x000fe400000000ff */
[----:B------:R-:W-:Y:S02]  /*3cc0*/  @P1 PRMT R73, R120, 0x7610, R73 ;  /* 0x0000761078491816 */ /* 0x000fe40000000049 */
[----:B------:R-:W-:Y:S01]  /*3cd0*/  @P1 FSEL R86, R86, RZ, P3 ;  /* 0x000000ff56561208 */ /* 0x000fe20001800000 */
[----:B0-----:R-:W-:Y:S01]  /*3ce0*/  @P1 FMUL.FTZ R99, R119, R99 ;  /* 0x0000006377631220 */ /* 0x001fe20000410000 */
[----:B------:R-:W-:-:S02]  /*3cf0*/  @P1 PRMT R73, R73, 0x5410, R84 ;  /* 0x0000541049491816 */ /* 0x000fc40000000054 */
[----:B------:R-:W-:Y:S01]  /*3d00*/  @P1 F2FP.F16.F32.PACK_AB R86, RZ, R86 ;  /* 0x00000056ff56123e */ /* 0x000fe200000000ff */
[----:B------:R-:W-:-:S03]  /*3d10*/  @P1 FMUL.FTZ R98, R99, R98 ;  /* 0x0000006263621220 */ /* 0x000fc60000410000 */
[----:B------:R-:W-:Y:S01]  /*3d20*/  @P1 PRMT R74, R86, 0x7610, R74 ;  /* 0x00007610564a1816 */ /* 0x000fe2000000004a */
[----:B-1----:R-:W-:Y:S01]  /*3d30*/  @P1 FMUL.FTZ R101, R121, R101 ;  /* 0x0000006579651220 */ /* 0x002fe20000410000 */
[----:B------:R-:W-:-:S03]  /*3d40*/  @P1 FSEL R98, R98, RZ, P4 ;  /* 0x000000ff62621208 */ /* 0x000fc60002000000 */
        /* <DEDUP_REMOVED lines=19> */
.L_x_5802:
        /* <DEDUP_REMOVED lines=58> */
[----:B------:R-:W-:Y:S02]  /*4220*/  @P1 F2FP.F16.F32.PACK_AB R79, RZ, R79 ;  /* 0x0000004fff4f123e */ /* 0x000fe400000000ff */
        /* <DEDUP_REMOVED lines=9> */
[----:B------:R-:W-:Y:S02]  /*42c0*/  @P1 F2FP.F16.F32.PACK_AB R85, RZ, R85 ;  /* 0x00000055ff55123e */ /* 0x000fe400000000ff */
[----:B------:R-:W-:Y:S02]  /*42d0*/  @P1 PRMT R72, R79, 0x7610, R72 ;  /* 0x000076104f481816 */ /* 0x000fe40000000048 */
[----:B------:R-:W-:-:S02]  /*42e0*/  @P1 FSEL R76, R76, RZ, P3 ;  /* 0x000000ff4c4c1208 */ /* 0x000fc40001800000 */
[----:B------:R-:W-:Y:S02]  /*42f0*/  @P1 LOP3.LUT P3, RZ, R97, 0xff0000, RZ, 0xc0, !PT ;  /* 0x00ff000061ff1812 */ /* 0x000fe4000786c0ff */
[----:B------:R-:W-:Y:S02]  /*4300*/  @P1 F2FP.F16.F32.PACK_AB R99, RZ, R99 ;  /* 0x00000063ff63123e */ /* 0x000fe400000000ff */
[----:B------:R-:W-:Y:S02]  /*4310*/  @P1 FSEL R78, R78, RZ, P4 ;  /* 0x000000ff4e4e1208 */ /* 0x000fe40002000000 */
[----:B------:R-:W-:Y:S02]  /*4320*/  @P1 F2FP.F16.F32.PACK_AB R120, RZ, R76 ;  /* 0x0000004cff78123e */ /* 0x000fe400000000ff */
[----:B------:R-:W-:Y:S02]  /*4330*/  @P1 FSEL R84, R84, RZ, P3 ;  /* 0x000000ff54541208 */ /* 0x000fe40001800000 */
[----:B------:R-:W-:-:S02]  /*4340*/  @P1 PRMT R72, R72, 0x5410, R85 ;  /* 0x0000541048481816 */ /* 0x000fc40000000055 */
[----:B------:R-:W-:Y:S02]  /*4350*/  @P1 F2FP.F16.F32.PACK_AB R117, RZ, R117 ;  /* 0x00000075ff75123e */ /* 0x000fe400000000ff */
[----:B------:R-:W-:Y:S02]  /*4360*/  @P1 F2FP.F16.F32.PACK_AB R121, RZ, R78 ;  /* 0x0000004eff79123e */ /* 0x000fe400000000ff */
[----:B------:R-:W-:Y:S02]  /*4370*/  @P1 F2FP.F16.F32.PACK_AB R84, RZ, R84 ;  /* 0x00000054ff54123e */ /* 0x000fe400000000ff */
[----:B------:R-:W-:Y:S02]  /*4380*/  FSEL R85, R4, RZ, P0 ;  /* 0x000000ff04557208 */ /* 0x000fe40000000000 */
        /* <DEDUP_REMOVED lines=18> */
.L_x_5805:
        /* <DEDUP_REMOVED lines=24> */
.L_x_5807:
[----:B------:R-:W-:Y:S05]  /*4630*/  BSYNC.RECONVERGENT B3 ;  /* 0x0000000000037941 */ /* 0x000fea0003800200 */
.L_x_5806:
        /* <DEDUP_REMOVED lines=13> */
.L_x_5809:
[----:B------:R-:W-:Y:S05]  /*4710*/  BSYNC.RECONVERGENT B3 ;  /* 0x0000000000037941 */ /* 0x000fea0003800200 */
.L_x_5808:
        /* <DEDUP_REMOVED lines=13> */
.L_x_5811:
[----:B------:R-:W-:Y:S05]  /*47f0*/  BSYNC.RECONVERGENT B3 ;  /* 0x0000000000037941 */ /* 0x000fea0003800200 */
.L_x_5810:
        /* <DEDUP_REMOVED lines=13> */
.L_x_5813:
[----:B------:R-:W-:Y:S05]  /*48d0*/  BSYNC.RECONVERGENT B3 ;  /* 0x0000000000037941 */ /* 0x000fea0003800200 */
.L_x_5812:
        /* <DEDUP_REMOVED lines=13> */
.L_x_5815:
[----:B------:R-:W-:Y:S05]  /*49b0*/  BSYNC.RECONVERGENT B3 ;  /* 0x0000000000037941 */ /* 0x000fea0003800200 */
.L_x_5814:
        /* <DEDUP_REMOVED lines=13> */
.L_x_5817:
[----:B------:R-:W-:Y:S05]  /*4a90*/  BSYNC.RECONVERGENT B3 ;  /* 0x0000000000037941 */ /* 0x000fea0003800200 */
.L_x_5816:
        /* <DEDUP_REMOVED lines=13> */
.L_x_5819:
[----:B------:R-:W-:Y:S05]  /*4b70*/  BSYNC.RECONVERGENT B3 ;  /* 0x0000000000037941 */ /* 0x000fea0003800200 */
.L_x_5818:
[----:B------:R-:W-:-:S04]  /*4b80*/  @P1 F2FP.F16.F32.PACK_AB R84, RZ, R84 ;  /* 0x00000054ff54123e */ /* 0x000fc800000000ff */
[----:B------:R-:W-:-:S07]  /*4b90*/  @P1 PRMT R75, R75, 0x5410, R84 ;  /* 0x000054104b4b1816 */ /* 0x000fce0000000054 */
.L_x_5804:
[----:B------:R-:W-:Y:S05]  /*4ba0*/  BSYNC.RECONVERGENT B1 ;  /* 0x0000000000017941 */ /* 0x000fea0003800200 */
.L_x_5801:
[----:B------:R-:W0:Y:S08]  /*4bb0*/  @P2 LDC.64 R86, c[0x0][0x478] ;  /* 0x00011e00ff562b82 */ /* 0x000e300000000a00 */
[----:B------:R-:W1:Y:S01]  /*4bc0*/  @P1 LDC.64 R84, c[0x0][0x468] ;  /* 0x00011a00ff541b82 */ /* 0x000e620000000a00 */
[----:B0-----:R-:W-:-:S05]  /*4bd0*/  @P2 IMAD.WIDE.U32 R86, R116, 0x10, R86 ;  /* 0x0000001074562825 */ /* 0x001fca00078e0056 */
[----:B------:R2:W-:Y:S01]  /*4be0*/  @P2 STG.E.128 desc[UR6][R86.64], R76 ;  /* 0x0000004c56002986 */ /* 0x0005e2000c101d06 */
[----:B-1----:R-:W-:-:S05]  /*4bf0*/  @P1 IMAD.WIDE.U32 R84, R115, 0x10, R84 ;  /* 0x0000001073541825 */ /* 0x002fca00078e0054 */
[----:B------:R2:W-:Y:S02]  /*4c00*/  @P1 STG.E.128 desc[UR6][R84.64], R72 ;  /* 0x0000004854001986 */ /* 0x0005e4000c101d06 */
.L_x_5800:
[----:B------:R-:W-:Y:S05]  /*4c10*/  BSYNC.RECONVERGENT B2 ;  /* 0x0000000000027941 */ /* 0x000fea0003800200 */
.L_x_5799:
[----:B0-2---:R-:W0:Y:S02]  /*4c20*/  LDC.64 R84, c[0x0][0x380] ;  /* 0x0000e000ff547b82 */ /* 0x005e240000000a00 */
[----:B0-----:R-:W-:-:S04]  /*4c30*/  LEA R3, R84, R3, 0x2 ;  /* 0x0000000354037211 */ /* 0x001fc800078e10ff */
[----:B------:R-:W-:-:S13]  /*4c40*/  ISETP.GE.AND P0, PT, R3, R85, PT ;  /* 0x000000550300720c */ /* 0x000fda0003f06270 */
[----:B------:R-:W-:Y:S05]  /*4c50*/  @!P0 BRA `(.L_x_5820) ;  /* 0xffffffb400f88947 */ /* 0x000fea000383ffff */
.L_x_5768:
[----:B------:R-:W-:Y:S05]  /*4c60*/  BSYNC B0 ;  /* 0x0000000000007941 */ /* 0x000fea0003800000 */
.L_x_5767:
        /* <DEDUP_REMOVED lines=140> */
.L_x_5777:
[----:B----4-:R-:W-:Y:S01]  /*5530*/  HFMA2 R119, -RZ, RZ, 0, 5.9604644775390625e-08 ;  /* 0x00000001ff777431 */ /* 0x010fe200000001ff */
[----:B------:R-:W-:Y:S01]  /*5540*/  BSSY B1, `(.L_x_5821) ;  /* 0x0000007000017945 */ /* 0x000fe20003800000 */
[----:B------:R-:W-:Y:S02]  /*5550*/  MOV R122, R117 ;  /* 0x00000075007a7202 */ /* 0x000fe40000000f00 */
[----:B------:R-:W-:Y:S02]  /*5560*/  MOV R124, 0x1f ;  /* 0x0000001f007c7802 */ /* 0x000fe40000000f00 */
[----:B------:R-:W-:-:S07]  /*5570*/  MOV R115, 0xffffffff ;  /* 0xffffffff00737802 */ /* 0x000fce0000000f00 */
[----:B01---5:R-:W-:Y:S05]  /*5580*/  WARPSYNC.COLLECTIVE R115, `(.L_x_5822) ;  /* 0x0000000073087348 */ /* 0x023fea0003c00000 */
[----:B------:R2:W3:Y:S02]  /*5590*/  SHFL.BFLY P0, R118, R122, R119, R124 ;  /* 0x0c0000777a767389 */ /* 0x0004e4000000007c */
[----:B0123-5:R-:W-:Y:S05]  /*55a0*/  ENDCOLLECTIVE ;  /* 0x000000000000791b */ /* 0x02ffea0003800000 */
.L_x_5822:
[----:B------:R-:W-:Y:S05]  /*55b0*/  BSYNC B1 ;  /* 0x0000000000017941 */ /* 0x000fea0003800000 */
.L_x_5821:
        /* <DEDUP_REMOVED lines=8> */
.L_x_5823:
[----:B------:R-:W-:-:S05]  /*5640*/  FADD.FTZ R84, R84, R117 ;  /* 0x0000007554547221 */ /* 0x000fca0000010000 */
[----:B------:R-:W-:Y:S01]  /*5650*/  MOV R122, R84 ;  /* 0x00000054007a7202 */ /* 0x000fe20000000f00 */
[----:B------:R-:W-:Y:S01]  /*5660*/  HFMA2 R119, -RZ, RZ, 0, 1.1920928955078125e-07 ;  /* 0x00000002ff777431 */ /* 0x000fe200000001ff */
[----:B------:R-:W-:-:S07]  /*5670*/  MOV R85, R118 ;  /* 0x0000007600557202 */ /* 0x000fce0000000f00 */
[----:B------:R-:W-:Y:S05]  /*5680*/  WARPSYNC.COLLECTIVE R115, `(.L_x_5824) ;  /* 0x0000000073087348 */ /* 0x000fea0003c00000 */
[----:B------:R0:W1:Y:S02]  /*5690*/  SHFL.BFLY P0, R118, R122, R119, R124 ;  /* 0x0c0000777a767389 */ /* 0x000064000000007c */
[----:B01----:R-:W-:Y:S05]  /*56a0*/  ENDCOLLECTIVE ;  /* 0x000000000000791b */ /* 0x003fea0003800000 */
.L_x_5824:
[----:B------:R-:W-:-:S05]  /*56b0*/  FADD.FTZ R85, R85, R120 ;  /* 0x0000007855557221 */ /* 0x000fca0000010000 */
[----:B------:R-:W-:Y:S02]  /*56c0*/  MOV R122, R85 ;  /* 0x00000055007a7202 */ /* 0x000fe40000000f00 */
[----:B------:R-:W-:-:S07]  /*56d0*/  MOV R87, R118 ;  /* 0x0000007600577202 */ /* 0x000fce0000000f00 */
[----:B------:R-:W-:Y:S05]  /*56e0*/  WARPSYNC.COLLECTIVE R115, `(.L_x_5825) ;  /* 0x0000000073087348 */ /* 0x000fea0003c00000 */
[----:B------:R0:W1:Y:S02]  /*56f0*/  SHFL.BFLY P0, R118, R122, R119, R124 ;  /* 0x0c0000777a767389 */ /* 0x000064000000007c */
[----:B01----:R-:W-:Y:S05]  /*5700*/  ENDCOLLECTIVE ;  /* 0x000000000000791b */ /* 0x003fea0003800000 */
.L_x_5825:
[----:B------:R-:W-:-:S05]  /*5710*/  FADD.FTZ R87, R84, R87 ;  /* 0x0000005754577221 */ /* 0x000fca0000010000 */
[----:B------:R-:W-:Y:S01]  /*5720*/  MOV R122, R87 ;  /* 0x00000057007a7202 */ /* 0x000fe20000000f00 */
[----:B------:R-:W-:Y:S01]  /*5730*/  HFMA2 R119, -RZ, RZ, 0, 2.384185791015625e-07 ;  /* 0x00000004ff777431 */ /* 0x000fe200000001ff */
[----:B------:R-:W-:-:S07]  /*5740*/  MOV R86, R118 ;  /* 0x0000007600567202 */ /* 0x000fce0000000f00 */
[----:B------:R-:W-:Y:S05]  /*5750*/  WARPSYNC.COLLECTIVE R115, `(.L_x_5826) ;  /* 0x0000000073087348 */ /* 0x000fea0003c00000 */
[----:B------:R0:W1:Y:S02]  /*5760*/  SHFL.BFLY P0, R118, R122, R119, R124 ;  /* 0x0c0000777a767389 */ /* 0x000064000000007c */
[----:B01----:R-:W-:Y:S05]  /*5770*/  ENDCOLLECTIVE ;  /* 0x000000000000791b */ /* 0x003fea0003800000 */
.L_x_5826:
[----:B------:R-:W-:-:S05]  /*5780*/  FADD.FTZ R86, R85, R86 ;  /* 0x0000005655567221 */ /* 0x000fca0000010000 */
[----:B------:R-:W-:Y:S02]  /*5790*/  MOV R122, R86 ;  /* 0x00000056007a7202 */ /* 0x000fe40000000f00 */
[----:B------:R-:W-:-:S07]  /*57a0*/  MOV R112, R118 ;  /* 0x0000007600707202 */ /* 0x000fce0000000f00 */
[----:B------:R-:W-:Y:S05]  /*57b0*/  WARPSYNC.COLLECTIVE R115, `(.L_x_5827) ;  /* 0x0000000073087348 */ /* 0x000fea0003c00000 */
[----:B------:R0:W1:Y:S02]  /*57c0*/  SHFL.BFLY P0, R118, R122, R119, R124 ;  /* 0x0c0000777a767389 */ /* 0x000064000000007c */
[----:B01----:R-:W-:Y:S05]  /*57d0*/  ENDCOLLECTIVE ;  /* 0x000000000000791b */ /* 0x003fea0003800000 */
.L_x_5827:
[----:B------:R-:W-:-:S05]  /*57e0*/  FADD.FTZ R112, R87, R112 ;  /* 0x0000007057707221 */ /* 0x000fca0000010000 */
[----:B------:R-:W-:Y:S01]  /*57f0*/  MOV R122, R112 ;  /* 0x00000070007a7202 */ /* 0x000fe20000000f00 */
[----:B------:R-:W-:Y:S01]  /*5800*/  HFMA2 R119, -RZ, RZ, 0, 4.76837158203125e-07 ;  /* 0x00000008ff777431 */ /* 0x000fe200000001ff */
[----:B------:R-:W-:-:S07]  /*5810*/  MOV R99, R118 ;  /* 0x0000007600637202 */ /* 0x000fce0000000f00 */
[----:B------:R-:W-:Y:S05]  /*5820*/  WARPSYNC.COLLECTIVE R115, `(.L_x_5828) ;  /* 0x0000000073087348 */ /* 0x000fea0003c00000 */
[----:B------:R0:W1:Y:S02]  /*5830*/  SHFL.BFLY P0, R118, R122, R119, R124 ;  /* 0x0c0000777a767389 */ /* 0x000064000000007c */
[----:B01----:R-:W-:Y:S05]  /*5840*/  ENDCOLLECTIVE ;  /* 0x000000000000791b */ /* 0x003fea0003800000 */
.L_x_5828:
[----:B------:R-:W-:-:S05]  /*5850*/  FADD.FTZ R99, R86, R99 ;  /* 0x0000006356637221 */ /* 0x000fca0000010000 */
[----:B------:R-:W-:Y:S02]  /*5860*/  MOV R122, R99 ;  /* 0x00000063007a7202 */ /* 0x000fe40000000f00 */
[----:B------:R-:W-:-:S07]  /*5870*/  MOV R101, R118 ;  /* 0x0000007600657202 */ /* 0x000fce0000000f00 */
[----:B------:R-:W-:Y:S05]  /*5880*/  WARPSYNC.COLLECTIVE R115, `(.L_x_5829) ;  /* 0x0000000073087348 */ /* 0x000fea0003c00000 */
[----:B------:R0:W1:Y:S02]  /*5890*/  SHFL.BFLY P0, R118, R122, R119, R124 ;  /* 0x0c0000777a767389 */ /* 0x000064000000007c */
[----:B01----:R-:W-:Y:S05]  /*58a0*/  ENDCOLLECTIVE ;  /* 0x000000000000791b */ /* 0x003fea0003800000 */
.L_x_5829:
[----:B------:R-:W-:-:S05]  /*58b0*/  FADD.FTZ R101, R112, R101 ;  /* 0x0000006570657221 */ /* 0x000fca0000010000 */
[----:B------:R-:W-:Y:S01]  /*58c0*/  MOV R122, R101 ;  /* 0x00000065007a7202 */ /* 0x000fe20000000f00 */
[----:B------:R-:W-:Y:S01]  /*58d0*/  HFMA2 R119, -RZ, RZ, 0, 9.5367431640625e-07 ;  /* 0x00000010ff777431 */ /* 0x000fe200000001ff */
[----:B------:R-:W-:-:S07]  /*58e0*/  MOV R114, R118 ;  /* 0x0000007600727202 */ /* 0x000fce0000000f00 */
[----:B------:R-:W-:Y:S05]  /*58f0*/  WARPSYNC.COLLECTIVE R115, `(.L_x_5830) ;  /* 0x0000000073087348 */ /* 0x000fea0003c00000 */
[----:B------:R0:W1:Y:S02]  /*5900*/  SHFL.BFLY P0, R118, R122, R119, R124 ;  /* 0x0c0000777a767389 */ /* 0x000064000000007c */
[----:B01----:R-:W-:Y:S05]  /*5910*/  ENDCOLLECTIVE ;  /* 0x000000000000791b */ /* 0x003fea0003800000 */
.L_x_5830:
[----:B------:R-:W-:-:S05]  /*5920*/  FADD.FTZ R114, R99, R114 ;  /* 0x0000007263727221 */ /* 0x000fca0000010000 */
[----:B------:R-:W-:Y:S02]  /*5930*/  MOV R122, R114 ;  /* 0x00000072007a7202 */ /* 0x000fe40000000f00 */
[----:B------:R-:W-:-:S07]  /*5940*/  MOV R84, R118 ;  /* 0x0000007600547202 */ /* 0x000fce0000000f00 */
[----:B------:R-:W-:Y:S05]  /*5950*/  WARPSYNC.COLLECTIVE R115, `(.L_x_5831) ;  /* 0x0000000073087348 */ /* 0x000fea0003c00000 */
[----:B------:R0:W1:Y:S02]  /*5960*/  SHFL.BFLY P0, R118, R122, R119, R124 ;  /* 0x0c0000777a767389 */ /* 0x000064000000007c */
[----:B01----:R-:W-:Y:S05]  /*5970*/  ENDCOLLECTIVE ;  /* 0x000000000000791b */ /* 0x003fea0003800000 */
.L_x_5831:
[----:B------:R-:W-:Y:S01]  /*5980*/  MOV R85, R118 ;  /* 0x0000007600557202 */ /* 0x000fe20000000f00 */
[----:B------:R-:W-:Y:S06]  /*5990*/  BRA `(.L_x_5832) ;  /* 0xffffffbc00307947 */ /* 0x000fec000383ffff */
.L_x_5833:
        /* <DEDUP_REMOVED lines=14> */
.L_x_11259:


//--------------------- .text._ZN10layer_norm22ln_bwd_finalize_kernelINS_22Kernel_traits_finalizeILj512Ef6__halfS2_S2_fjLb0ELj1024ELj4ENS_18Kernel_traits_baseILj512EfS2_S2_S2_fjLj1024EEEEELb0ELb1EEEvNS_9BwdParamsE --------------------------
	.section	.text._ZN10layer_norm22ln_bwd_finalize_kernelINS_22Kernel_traits_finalizeILj512Ef6__halfS2_S2_fjLb0ELj1024ELj4ENS_18Kernel_traits_baseILj512EfS2_S2_S2_fjLj1024EEEEELb0ELb1EEEvNS_9BwdParamsE,"ax",@progbits
	.align	128
        .global         _ZN10layer_norm22ln_bwd_finalize_kernelINS_22Kernel_traits_finalizeILj512Ef6__halfS2_S2_fjLb0ELj1024ELj4ENS_18Kernel_traits_baseILj512EfS2_S2_S2_fjLj1024EEEEELb0ELb1EEEvNS_9BwdParamsE
        .type           _ZN10layer_norm22ln_bwd_finalize_kernelINS_22Kernel_traits_finalizeILj512Ef6__halfS2_S2_fjLb0ELj1024ELj4ENS_18Kernel_traits_baseILj512EfS2_S2_S2_fjLj1024EEEEELb0ELb1EEEvNS_9BwdParamsE,@function
        .size           _ZN10layer_norm22ln_bwd_finalize_kernelINS_22Kernel_traits_finalizeILj512Ef6__halfS2_S2_fjLb0ELj1024ELj4ENS_18Kernel_traits_baseILj512EfS2_S2_S2_fjLj1024EEEEELb0ELb1EEEvNS_9BwdParamsE,(.L_x_11260 - _ZN10layer_norm22ln_bwd_finalize_kernelINS_22Kernel_traits_finalizeILj512Ef6__halfS2_S2_fjLb0ELj1024ELj4ENS_18Kernel_traits_baseILj512EfS2_S2_S2_fjLj1024EEEEELb0ELb1EEEvNS_9BwdParamsE)
        .other          _ZN10layer_norm22ln_bwd_finalize_kernelINS_22Kernel_traits_finalizeILj512Ef6__halfS2_S2_fjLb0ELj1024ELj4ENS_18Kernel_traits_baseILj512EfS2_S2_S2_fjLj1024EEEEELb0ELb1EEEvNS_9BwdParamsE,@"STO_CUDA_ENTRY STV_DEFAULT"
_ZN10layer_norm22ln_bwd_finalize_kernelINS_22Kernel_traits_finalizeILj512Ef6__halfS2_S2_fjLb0ELj1024ELj4ENS_18Kernel_traits_baseILj512EfS2_S2_S2_fjLj1024EEEEELb0ELb1EEEvNS_9BwdParamsE:
.text._ZN10layer_norm22ln_bwd_finalize_kernelINS_22Kernel_traits_finalizeILj512Ef6__halfS2_S2_fjLb0ELj1024ELj4ENS_18Kernel_traits_baseILj512EfS2_S2_S2_fjLj1024EEEEELb0ELb1EEEvNS_9BwdParamsE:
        /* <DEDUP_REMOVED lines=81> */
.L_x_5838:
        /* <DEDUP_REMOVED lines=118> */
.L_x_5837:
[----:B------:R-:W-:Y:S05]  /*0c70*/  BSYNC.RECONVERGENT B1 ;  /* 0x0000000000017941 */ /* 0x000fea0003800200 */
.L_x_5836:
        /* <DEDUP_REMOVED lines=77> */
.L_x_5840:
[----:B------:R-:W-:Y:S05]  /*1150*/  BSYNC.RECONVERGENT B1 ;  /* 0x0000000000017941 */ /* 0x000fea0003800200 */
.L_x_5839:
        /* <DEDUP_REMOVED lines=38> */
.L_x_5842:
[----:B------:R-:W-:Y:S05]  /*13c0*/  BSYNC.RECONVERGENT B1 ;  /* 0x0000000000017941 */ /* 0x000fea0003800200 */
.L_x_5841:
        /* <DEDUP_REMOVED lines=8> */
.L_x_5843:
        /* <DEDUP_REMOVED lines=10> */
.L_x_5835:
[----:B------:R-:W-:Y:S05]  /*14f0*/  BSYNC.RECONVERGENT B0 ;  /* 0x0000000000007941 */ /* 0x000fea0003800200 */
.L_x_5834:
        /* <DEDUP_REMOVED lines=55> */
.L_x_5844:
        /* <DEDUP_REMOVED lines=9> */
.L_x_11260:


//--------------------- .text._ZN10layer_norm13ln_bwd_kernelINS_13Kernel_traitsIf6__halfS2_S2_fjLj512ELj1ELj4ELj1ELj16ENS_18Kernel_traits_baseILj512EfS2_S2_S2_fjLj128EEEEELb1ELb0ELb1ELb1EEEvNS_9BwdParamsE --------------------------
	.section	.text._ZN10layer_norm13ln_bwd_kernelINS_13Kernel_traitsIf6__halfS2_S2_fjLj512ELj1ELj4ELj1ELj16ENS_18Kernel_traits_baseILj512EfS2_S2_S2_fjLj128EEEEELb1ELb0ELb1ELb1EEEvNS_9BwdParamsE,"ax",@progbits
	.align	128
        .global         _ZN10layer_norm13ln_bwd_kernelINS_13Kernel_traitsIf6__halfS2_S2_fjLj512ELj1ELj4ELj1ELj16ENS_18Kernel_traits_baseILj512EfS2_S2_S2_fjLj128EEEEELb1ELb0ELb1ELb1EEEvNS_9BwdParamsE
        .type           _ZN10layer_norm13ln_bwd_kernelINS_13Kernel_traitsIf6__halfS2_S2_fjLj512ELj1ELj4ELj1ELj16ENS_18Kernel_traits_baseILj512EfS2_S2_S2_fjLj128EEEEELb1ELb0ELb1ELb1EEEvNS_9BwdParamsE,@function
        .size           _ZN10layer_norm13ln_bwd_kernelINS_13Kernel_traitsIf6__halfS2_S2_fjLj512ELj1ELj4ELj1ELj16ENS_18Kernel_traits_baseILj512EfS2_S2_S2_fjLj128EEEEELb1ELb0ELb1ELb1EEEvNS_9BwdParamsE,(.L_x_11261 - _ZN10layer_norm13ln_bwd_kernelINS_13Kernel_traitsIf6__halfS2_S2_fjLj512ELj1ELj4ELj1ELj16ENS_18Kernel_traits_baseILj512EfS2_S2_S2_fjLj128EEEEELb1ELb0ELb1ELb1EEEvNS_9BwdParamsE)
        .other          _ZN10layer_norm13ln_bwd_kernelINS_13Kernel_traitsIf6__halfS2_S2_fjLj512ELj1ELj4ELj1ELj16ENS_18Kernel_traits_baseILj512EfS2_S2_S2_fjLj128EEEEELb1ELb0ELb1ELb1EEEvNS_9BwdParamsE,@"STO_CUDA_ENTRY STV_DEFAULT"
_ZN10layer_norm13ln_bwd_kernelINS_13Kernel_traitsIf6__halfS2_S2_fjLj512ELj1ELj4ELj1ELj16ENS_18Kernel_traits_baseILj512EfS2_S2_S2_fjLj128EEEEELb1ELb0ELb1ELb1EEEvNS_9BwdParamsE:
.text._ZN10layer_norm13ln_bwd_kernelINS_13Kernel_traitsIf6__halfS2_S2_fjLj512ELj1ELj4ELj1ELj16ENS_18Kernel_traits_baseILj512EfS2_S2_S2_fjLj128EEEEELb1ELb0ELb1ELb1EEEvNS_9BwdParamsE:
        /* <DEDUP_REMOVED lines=41> */
.L_x_5889:
        /* <DEDUP_REMOVED lines=14> */
[----:B------:R-:W-:Y:S01]  /*0370*/  IADD3 R6, PT, PT, R92, -0x1, RZ ;  /* 0xffffffff5c067810 */ /* 0x000fe20007ffe0ff */
        /* <DEDUP_REMOVED lines=9> */
[----:B------:R-:W-:Y:S01]  /*0410*/  IADD3 R77, PT, PT, R75, 0x20, RZ ;  /* 0x000000204b4d7810 */ /* 0x000fe20007ffe0ff */
[----:B------:R-:W-:-:S04]  /*0420*/  IMAD.WIDE R82, R3, 0x4, R82 ;  /* 0x0000000403527825 */ /* 0x000fc800078e0252 */
[----:B0-----:R-:W-:Y:S01]  /*0430*/  IMAD.WIDE.U32 R68, R75, 0x10, R12 ;  /* 0x000000104b447825 */ /* 0x001fe200078e000c */
[----:B------:R0:W2:Y:S03]  /*0440*/  LDG.E R0, desc[UR6][R82.64] ;  /* 0x0000000652007981 */ /* 0x0000a6000c1e1900 */
[----:B-1----:R-:W-:Y:S02]  /*0450*/  IMAD.WIDE.U32 R16, R7, 0x10, R8 ;  /* 0x0000001007107825 */ /* 0x002fe400078e0008 */
[----:B------:R-:W3:Y:S02]  /*0460*/  LDG.E.128 R68, desc[UR6][R68.64] ;  /* 0x0000000644447981 */ /* 0x000ee4000c1e1d00 */
[----:B------:R-:W-:Y:S01]  /*0470*/  IMAD.WIDE.U32 R12, R77, 0x10, R12 ;  /* 0x000000104d0c7825 */ /* 0x000fe200078e000c */
[----:B------:R-:W-:Y:S01]  /*0480*/  IADD3 R5, PT, PT, R7, 0x20, RZ ;  /* 0x0000002007057810 */ /* 0x000fe20007ffe0ff */
[----:B------:R-:W4:Y:S01]  /*0490*/  LDG.E.128 R16, desc[UR6][R16.64] ;  /* 0x0000000610107981 */ /* 0x000f22000c1e1d00 */
[----:B-----5:R-:W-:Y:S01]  /*04a0*/  ISETP.GE.AND P2, PT, R90, 0x1, PT ;  /* 0x000000015a00780c */ /* 0x020fe20003f46270 */
[----:B0-----:R-:W0:Y:S02]  /*04b0*/  LDC.64 R82, c[0x0][0x3b0] ;  /* 0x0000ec00ff527b82 */ /* 0x001e240000000a00 */
[----:B------:R-:W4:Y:S01]  /*04c0*/  LDG.E.128 R12, desc[UR6][R12.64] ;  /* 0x000000060c0c7981 */ /* 0x000f22000c1e1d00 */
[----:B------:R-:W-:-:S06]  /*04d0*/  IMAD.WIDE.U32 R8, R5, 0x10, R8 ;  /* 0x0000001005087825 */ /* 0x000fcc00078e0008 */
[----:B------:R-:W4:Y:S03]  /*04e0*/  LDG.E.128 R8, desc[UR6][R8.64] ;  /* 0x0000000608087981 */ /* 0x000f26000c1e1d00 */
[----:B------:R-:W-:-:S05]  /*04f0*/  @P2 IADD3 R5, PT, PT, R90, -0x1, RZ ;  /* 0xffffffff5a052810 */ /* 0x000fca0007ffe0ff */
[----:B------:R-:W-:-:S05]  /*0500*/  @P2 IMAD R5, R5, UR8, RZ ;  /* 0x0000000805052c24 */ /* 0x000fca000f8e02ff */
[----:B------:R-:W-:-:S04]  /*0510*/  @P2 SHF.R.S32.HI R74, RZ, 0x1f, R5 ;  /* 0x0000001fff4a2819 */ /* 0x000fc80000011405 */
[----:B------:R-:W-:Y:S02]  /*0520*/  @P2 LEA.HI R5, R74, R5, RZ, 0x3 ;  /* 0x000000054a052211 */ /* 0x000fe400078f18ff */
[----:B------:R-:W-:Y:S02]  /*0530*/  MOV R85, RZ ;  /* 0x000000ff00557202 */ /* 0x000fe40000000f00 */
[----:B------:R-:W-:-:S04]  /*0540*/  @P2 LEA.HI.SX32 R85, R5, R2, 0x1d ;  /* 0x0000000205552211 */ /* 0x000fc800078feaff */
[C---:B------:R-:W-:Y:S01]  /*0550*/  IADD3 R5, PT, PT, R85.reuse, 0x20, RZ ;  /* 0x0000002055057810 */ /* 0x040fe20007ffe0ff */
[----:B0-----:R-:W-:-:S04]  /*0560*/  IMAD.WIDE.U32 R84, R85, 0x8, R82 ;  /* 0x0000000855547825 */ /* 0x001fc800078e0052 */
        /* <DEDUP_REMOVED lines=14> */
[----:B--2---:R-:W-:Y:S01]  /*0650*/  FSEL R0, R0, RZ, !P0 ;  /* 0x000000ff00007208 */ /* 0x004fe20004000000 */
[--C-:B---3--:R-:W-:Y:S02]  /*0660*/  HADD2.F32 R103, -RZ, R70.reuse.H0_H0 ;  /* 0x20000046ff677230 */ /* 0x108fe40000004100 */
[----:B------:R-:W-:Y:S02]  /*0670*/  HADD2.F32 R121, -RZ, R70.H1_H1 ;  /* 0x30000046ff797230 */ /* 0x000fe40000004100 */
[--C-:B------:R-:W-:Y:S02]  /*0680*/  HADD2.F32 R5, -RZ, R68.reuse.H0_H0 ;  /* 0x20000044ff057230 */ /* 0x100fe40000004100 */
[----:B------:R-:W-:Y:S02]  /*0690*/  HADD2.F32 R2, -RZ, R68.H1_H1 ;  /* 0x30000044ff027230 */ /* 0x000fe40000004100 */
[--C-:B------:R-:W-:Y:S02]  /*06a0*/  HADD2.F32 R74, -RZ, R69.reuse.H0_H0 ;  /* 0x20000045ff4a7230 */ /* 0x100fe40000004100 */
[----:B------:R-:W-:-:S02]  /*06b0*/  HADD2.F32 R75, -RZ, R69.H1_H1 ;  /* 0x30000045ff4b7230 */ /* 0x000fc40000004100 */
[--C-:B----4-:R-:W-:Y:S02]  /*06c0*/  HADD2.F32 R99, -RZ, R16.reuse.H0_H0 ;  /* 0x20000010ff637230 */ /* 0x110fe40000004100 */
[----:B------:R-:W-:Y:S02]  /*06d0*/  HADD2.F32 R70, -RZ, R16.H1_H1 ;  /* 0x30000010ff467230 */ /* 0x000fe40000004100 */
[--C-:B------:R-:W-:Y:S02]  /*06e0*/  HADD2.F32 R97, -RZ, R17.reuse.H0_H0 ;  /* 0x20000011ff617230 */ /* 0x100fe40000004100 */
[----:B------:R-:W-:Y:S02]  /*06f0*/  HADD2.F32 R68, -RZ, R17.H1_H1 ;  /* 0x30000011ff447230 */ /* 0x000fe40000004100 */
[--C-:B------:R-:W-:Y:S02]  /*0700*/  HADD2.F32 R69, -RZ, R18.reuse.H0_H0 ;  /* 0x20000012ff457230 */ /* 0x100fe40000004100 */
[----:B------:R-:W-:-:S02]  /*0710*/  HADD2.F32 R16, -RZ, R18.H1_H1 ;  /* 0x30000012ff107230 */ /* 0x000fc40000004100 */
[--C-:B------:R-:W-:Y:S02]  /*0720*/  HADD2.F32 R123, -RZ, R71.reuse.H0_H0 ;  /* 0x20000047ff7b7230 */ /* 0x100fe40000004100 */
        /* <DEDUP_REMOVED lines=30> */
[----:B-1----:R-:W-:-:S02]  /*0910*/  HADD2.F32 R73, -RZ, R8.H0_H0 ;  /* 0x20000008ff497230 */ /* 0x002fc40000004100 */
[----:B------:R-:W-:Y:S01]  /*0920*/  FADD.FTZ R56, R56, R99 ;  /* 0x0000006338387221 */ /* 0x000fe20000010000 */
[----:B------:R-:W-:Y:S02]  /*0930*/  HADD2.F32 R74, -RZ, R8.H1_H1 ;  /* 0x30000008ff4a7230 */ /* 0x000fe40000004100 */
[----:B------:R-:W-:Y:S01]  /*0940*/  FFMA.FTZ R28, R0, R99, R28 ;  /* 0x00000063001c7223 */ /* 0x000fe2000001001c */
[C---:B------:R-:W-:Y:S01]  /*0950*/  FMUL.FTZ R6, R4.reuse, R13 ;  /* 0x0000000d04067220 */ /* 0x040fe20000410000 */
[----:B------:R-:W-:Y:S01]  /*0960*/  FMUL.FTZ R8, R4, R103 ;  /* 0x0000006704087220 */ /* 0x000fe20000410000 */
[----:B------:R-:W-:Y:S01]  /*0970*/  FADD.FTZ R57, R57, R70 ;  /* 0x0000004639397221 */ /* 0x000fe20000010000 */
[-C--:B------:R-:W-:Y:S01]  /*0980*/  FFMA.FTZ R29, R5, R70.reuse, R29 ;  /* 0x00000046051d7223 */ /* 0x080fe2000001001d */
[----:B------:R-:W-:Y:S01]  /*0990*/  FMUL.FTZ R99, R117, R70 ;  /* 0x0000004675637220 */ /* 0x000fe20000410000 */
[----:B------:R-:W-:Y:S01]  /*09a0*/  FADD.FTZ R70, RZ, R12 ;  /* 0x0000000cff467221 */ /* 0x000fe20000010000 */
[----:B------:R-:W-:Y:S01]  /*09b0*/  FFMA.FTZ R72, R0, R12, RZ ;  /* 0x0000000c00487223 */ /* 0x000fe200000100ff */
        /* <DEDUP_REMOVED lines=17> */
[----:B------:R-:W-:-:S02]  /*0ad0*/  HADD2.F32 R75, -RZ, R9.H0_H0 ;  /* 0x20000009ff4b7230 */ /* 0x000fc40000004100 */
[----:B------:R-:W-:Y:S02]  /*0ae0*/  HADD2.F32 R76, -RZ, R9.H1_H1 ;  /* 0x30000009ff4c7230 */ /* 0x000fe40000004100 */
[C---:B------:R-:W-:Y:S01]  /*0af0*/  FMUL.FTZ R9, R4.reuse, R121 ;  /* 0x0000007904097220 */ /* 0x040fe20000410000 */
[--C-:B------:R-:W-:Y:S02]  /*0b00*/  HADD2.F32 R77, -RZ, R10.reuse.H0_H0 ;  /* 0x2000000aff4d7230 */ /* 0x100fe40000004100 */
[----:B------:R-:W-:Y:S01]  /*0b10*/  FMUL.FTZ R15, R113, R16 ;  /* 0x00000010710f7220 */ /* 0x000fe20000410000 */
[----:B------:R-:W-:Y:S02]  /*0b20*/  HADD2.F32 R78, -RZ, R10.H1_H1 ;  /* 0x3000000aff4e7230 */ /* 0x000fe40000004100 */
[----:B------:R-:W-:Y:S01]  /*0b30*/  FADD.FTZ R80, R87, R14 ;  /* 0x0000000e57507221 */ /* 0x000fe20000010000 */
[--C-:B------:R-:W-:Y:S02]  /*0b40*/  HADD2.F32 R79, -RZ, R11.reuse.H0_H0 ;  /* 0x2000000bff4f7230 */ /* 0x100fe40000004100 */
[----:B------:R-:W-:Y:S01]  /*0b50*/  FMUL.FTZ R10, R4, R123 ;  /* 0x0000007b040a7220 */ /* 0x000fe20000410000 */
[----:B------:R-:W-:-:S02]  /*0b60*/  HADD2.F32 R2, -RZ, R11.H1_H1 ;  /* 0x3000000bff027230 */ /* 0x000fc40000004100 */
[----:B------:R-:W-:Y:S01]  /*0b70*/  FFMA.FTZ R86, R8, R14, R89 ;  /* 0x0000000e08567223 */ /* 0x000fe20000010059 */
[----:B------:R-:W-:Y:S01]  /*0b80*/  FMUL.FTZ R11, R4, R125 ;  /* 0x0000007d040b7220 */ /* 0x000fe20000410000 */
[----:B------:R-:W-:Y:S01]  /*0b90*/  FADD.FTZ R53, R53, R16 ;  /* 0x0000001035357221 */ /* 0x000fe20000010000 */
[C---:B------:R-:W-:Y:S01]  /*0ba0*/  FFMA.FTZ R33, R9.reuse, R16, R33 ;  /* 0x0000001009217223 */ /* 0x040fe20000010021 */
[-C--:B------:R-:W-:Y:S01]  /*0bb0*/  FMUL.FTZ R16, R114, R17.reuse ;  /* 0x0000001172107220 */ /* 0x080fe20000410000 */
[----:B------:R-:W-:Y:S01]  /*0bc0*/  FADD.FTZ R87, R80, R15 ;  /* 0x0000000f50577221 */ /* 0x000fe20000010000 */
[----:B------:R-:W-:Y:S01]  /*0bd0*/  FADD.FTZ R54, R54, R17 ;  /* 0x0000001136367221 */ /* 0x000fe20000010000 */
[----:B------:R-:W-:Y:S01]  /*0be0*/  FFMA.FTZ R34, R10, R17, R34 ;  /* 0x000000110a227223 */ /* 0x000fe20000010022 */
[----:B------:R-:W-:Y:S01]  /*0bf0*/  FFMA.FTZ R89, R9, R15, R86 ;  /* 0x0000000f09597223 */ /* 0x000fe20000010056 */
[----:B------:R-:W-:Y:S01]  /*0c00*/  FADD.FTZ R55, R55, R18 ;  /* 0x0000001237377221 */ /* 0x000fe20000010000 */
[-C--:B------:R-:W-:Y:S01]  /*0c10*/  FFMA.FTZ R35, R11, R18.reuse, R35 ;  /* 0x000000120b237223 */ /* 0x080fe20000010023 */
[----:B------:R-:W-:Y:S01]  /*0c20*/  FMUL.FTZ R17, R115, R18 ;  /* 0x0000001273117220 */ /* 0x000fe20000410000 */
        /* <DEDUP_REMOVED lines=52> */
.L_x_5848:
        /* <DEDUP_REMOVED lines=30> */
[-C--:B--2---:R-:W-:Y:S02]  /*1150*/  @!P0 MOV R82, R86.reuse ;  /* 0x0000005600528202 */ /* 0x084fe40000000f00 */
[----:B------:R-:W-:Y:S02]  /*1160*/  @!P0 MOV R83, R87 ;  /* 0x0000005700538202 */ /* 0x000fe40000000f00 */
[----:B0-----:R-:W-:-:S02]  /*1170*/  @P0 MOV R82, R86 ;  /* 0x0000005600520202 */ /* 0x001fc40000000f00 */
[----:B------:R-:W-:Y:S02]  /*1180*/  @P0 MOV R83, R87 ;  /* 0x0000005700530202 */ /* 0x000fe40000000f00 */
[----:B------:R-:W-:-:S07]  /*1190*/  MOV R86, RZ ;  /* 0x000000ff00567202 */ /* 0x000fce0000000f00 */
.L_x_5849:
[----:B------:R-:W-:Y:S05]  /*11a0*/  BSYNC.RECONVERGENT B1 ;  /* 0x0000000000017941 */ /* 0x000fea0003800200 */
.L_x_5847:
        /* <DEDUP_REMOVED lines=20> */
.L_x_5901:
[----:B------:R-:W3:Y:S01]  /*12f0*/  S2R R88, SR_TID.X ;  /* 0x0000000000587919 */ /* 0x000ee20000002100 */
[----:B------:R-:W-:Y:S01]  /*1300*/  @P2 IADD3 R90, PT, PT, R90, -0x1, RZ ;  /* 0xffffffff5a5a2810 */ /* 0x000fe20007ffe0ff */
[----:B--2---:R-:W-:Y:S01]  /*1310*/  FADD.FTZ R89, R86, R89 ;  /* 0x0000005956597221 */ /* 0x004fe20000010000 */
[----:B------:R-:W-:Y:S01]  /*1320*/  ISETP.NE.U32.AND P0, PT, R93, RZ, PT ;  /* 0x000000ff5d00720c */ /* 0x000fe20003f05070 */
[----:B0-----:R-:W-:Y:S02]  /*1330*/  IMAD R86, R3, UR8, RZ ;  /* 0x0000000803567c24 */ /* 0x001fe4000f8e02ff */
[----:B-1----:R-:W-:Y:S01]  /*1340*/  FADD.FTZ R87, R2, R87 ;  /* 0x0000005702577221 */ /* 0x002fe20000010000 */
[----:B------:R-:W-:Y:S01]  /*1350*/  @P2 IMAD R90, R90, UR8, RZ ;  /* 0x000000085a5a2c24 */ /* 0x000fe2000f8e02ff */
[----:B------:R-:W-:Y:S01]  /*1360*/  ISETP.NE.AND.EX P0, PT, R96, RZ, PT, P0 ;  /* 0x000000ff6000720c */ /* 0x000fe20003f05300 */
[----:B------:R-:W-:Y:S01]  /*1370*/  BSSY.RECONVERGENT B1, `(.L_x_5851) ;  /* 0x00001aa000017945 */ /* 0x000fe20003800200 */
[----:B------:R-:W-:Y:S01]  /*1380*/  FMUL.FTZ R95, R87, UR10 ;  /* 0x0000000a575f7c20 */ /* 0x000fe20008410000 */
[----:B------:R-:W-:Y:S01]  /*1390*/  ISETP.NE.AND P3, PT, RZ, UR9, PT ;  /* 0x00000009ff007c0c */ /* 0x000fe2000bf65270 */
[----:B------:R-:W-:Y:S01]  /*13a0*/  HFMA2 R101, -RZ, RZ, 0, 0 ;  /* 0x00000000ff657431 */ /* 0x000fe200000001ff */
[----:B------:R-:W-:Y:S01]  /*13b0*/  @P2 SHF.R.S32.HI R91, RZ, 0x1f, R90 ;  /* 0x0000001fff5b2819 */ /* 0x000fe2000001145a */
[----:B------:R-:W-:Y:S01]  /*13c0*/  FMUL.FTZ R94, R89, UR10 ;  /* 0x0000000a595e7c20 */ /* 0x000fe20008410000 */
[----:B------:R-:W-:-:S02]  /*13d0*/  FSEL R95, R95, RZ, !P3 ;  /* 0x000000ff5f5f7208 */ /* 0x000fc40005800000 */
[----:B------:R-:W-:Y:S02]  /*13e0*/  @P2 LEA.HI R103, R91, R90, RZ, 0x3 ;  /* 0x0000005a5b672211 */ /* 0x000fe400078f18ff */
[----:B------:R-:W-:-:S04]  /*13f0*/  SHF.R.S32.HI R91, RZ, 0x1f, R86 ;  /* 0x0000001fff5b7819 */ /* 0x000fc80000011456 */
[----:B------:R-:W-:Y:S02]  /*1400*/  LEA.HI R91, R91, R86, RZ, 0x3 ;  /* 0x000000565b5b7211 */ /* 0x000fe400078f18ff */
        /* <DEDUP_REMOVED lines=22> */
.L_x_5855:
[----:B------:R-:W-:Y:S05]  /*1570*/  BSYNC.RECONVERGENT B2 ;  /* 0x0000000000027941 */ /* 0x000fea0003800200 */
.L_x_5854:
        /* <DEDUP_REMOVED lines=13> */
.L_x_5857:
[----:B------:R-:W-:Y:S05]  /*1650*/  BSYNC.RECONVERGENT B2 ;  /* 0x0000000000027941 */ /* 0x000fea0003800200 */
.L_x_5856:
        /* <DEDUP_REMOVED lines=13> */
.L_x_5859:
[----:B------:R-:W-:Y:S05]  /*1730*/  BSYNC.RECONVERGENT B2 ;  /* 0x0000000000027941 */ /* 0x000fea0003800200 */
.L_x_5858:
        /* <DEDUP_REMOVED lines=13> */
.L_x_5861:
[----:B------:R-:W-:Y:S05]  /*1810*/  BSYNC.RECONVERGENT B2 ;  /* 0x0000000000027941 */ /* 0x000fea0003800200 */
.L_x_5860:
        /* <DEDUP_REMOVED lines=13> */
.L_x_5863:
[----:B------:R-:W-:Y:S05]  /*18f0*/  BSYNC.RECONVERGENT B2 ;  /* 0x0000000000027941 */ /* 0x000fea0003800200 */
.L_x_5862:
        /* <DEDUP_REMOVED lines=13> */
.L_x_5865:
[----:B------:R-:W-:Y:S05]  /*19d0*/  BSYNC.RECONVERGENT B2 ;  /* 0x0000000000027941 */ /* 0x000fea0003800200 */
.L_x_5864:
        /* <DEDUP_REMOVED lines=13> */
.L_x_5867:
[----:B------:R-:W-:Y:S05]  /*1ab0*/  BSYNC.RECONVERGENT B2 ;  /* 0x0000000000027941 */ /* 0x000fea0003800200 */
.L_x_5866:
        /* <DEDUP_REMOVED lines=14> */
.L_x_5853:
        /* <DEDUP_REMOVED lines=23> */
[----:B-----5:R-:W-:Y:S01]  /*1d10*/  @P2 LOP3.LUT P1, RZ, R84, 0xff, RZ, 0xc0, !PT ;  /* 0x000000ff54ff2812 */ /* 0x020fe2000782c0ff */
        /* <DEDUP_REMOVED lines=9> */
[----:B------:R-:W-:Y:S01]  /*1db0*/  F2FP.F16.F32.PACK_AB R88, RZ, R88 ;  /* 0x00000058ff58723e */ /* 0x000fe200000000ff */
[----:B------:R-:W-:Y:S01]  /*1dc0*/  @P2 FMUL.FTZ R86, R65, R86 ;  /* 0x0000005641562220 */ /* 0x000fe20000410000 */
[----:B------:R-:W-:Y:S01]  /*1dd0*/  F2FP.F16.F32.PACK_AB R91, RZ, R91 ;  /* 0x0000005bff5b723e */ /* 0x000fe200000000ff */
[----:B------:R-:W0:Y:S01]  /*1de0*/  @P2 LDC.64 R64, c[0x0][0x408] ;  /* 0x00010200ff402b82 */ /* 0x000e220000000a00 */
[----:B--2---:R-:W-:Y:S01]  /*1df0*/  @P2 FMUL.FTZ R67, R89, R67 ;  /* 0x0000004359432220 */ /* 0x004fe20000410000 */
[----:B------:R-:W-:-:S03]  /*1e00*/  F2FP.F16.F32.PACK_AB R89, RZ, R89 ;  /* 0x00000059ff59723e */ /* 0x000fc600000000ff */
[----:B------:R-:W-:-:S03]  /*1e10*/  @P2 FMUL.FTZ R87, R67, R66 ;  /* 0x0000004243572220 */ /* 0x000fc60000410000 */
[----:B------:R-:W1:Y:S02]  /*1e20*/  @P2 LDC.64 R66, c[0x0][0x408] ;  /* 0x00010200ff422b82 */ /* 0x000e640000000a00 */
[----:B------:R-:W-:Y:S02]  /*1e30*/  @P2 FSEL R87, R87, RZ, P3 ;  /* 0x000000ff57572208 */ /* 0x000fe40001800000 */
[----:B------:R-:W-:Y:S02]  /*1e40*/  @P2 LOP3.LUT P3, RZ, R84, 0xff000000, RZ, 0xc0, !PT ;  /* 0xff00000054ff2812 */ /* 0x000fe4000786c0ff */
[----:B------:R-:W-:Y:S01]  /*1e50*/  @P2 F2FP.F16.F32.PACK_AB R87, RZ, R87 ;  /* 0x00000057ff57223e */ /* 0x000fe200000000ff */
[----:B0-----:R-:W-:Y:S01]  /*1e60*/  @P2 FMUL.FTZ R65, R120, R65 ;  /* 0x0000004178412220 */ /* 0x001fe20000410000 */
[----:B------:R-:W-:-:S03]  /*1e70*/  F2FP.F16.F32.PACK_AB R120, RZ, R120 ;  /* 0x00000078ff78723e */ /* 0x000fc600000000ff */
[----:B------:R-:W-:Y:S02]  /*1e80*/  @P2 FMUL.FTZ R103, R65, R64 ;  /* 0x0000004041672220 */ /* 0x000fe40000410000 */
[----:B------:R-:W0:Y:S01]  /*1e90*/  @P2 LDC.64 R64, c[0x0][0x408] ;  /* 0x00010200ff402b82 */ /* 0x000e220000000a00 */
[----:B-1----:R-:W-:Y:S02]  /*1ea0*/  @P2 FMUL.FTZ R67, R102, R67 ;  /* 0x0000004366432220 */ /* 0x002fe40000410000 */
[----:B------:R-:W-:Y:S02]  /*1eb0*/  @P2 FSEL R103, R103, RZ, P3 ;  /* 0x000000ff67672208 */ /* 0x000fe40001800000 */
[----:B------:R-:W-:Y:S01]  /*1ec0*/  @P2 LOP3.LUT P3, RZ, R85, 0xff00, RZ, 0xc0, !PT ;  /* 0x0000ff0055ff2812 */ /* 0x000fe2000786c0ff */
[----:B------:R-:W-:Y:S01]  /*1ed0*/  @P2 FMUL.FTZ R121, R67, R66 ;  /* 0x0000004243792220 */ /* 0x000fe20000410000 */
[----:B------:R-:W-:Y:S01]  /*1ee0*/  FFMA.FTZ R66, R9, R94, R95 ;  /* 0x0000005e09427223 */ /* 0x000fe2000001005f */
[----:B------:R-:W-:-:S03]  /*1ef0*/  @P2 F2FP.F16.F32.PACK_AB R103, RZ, R103 ;  /* 0x00000067ff67223e */ /* 0x000fc600000000ff */
[----:B------:R-:W-:-:S04]  /*1f00*/  FADD.FTZ R67, R15, -R66 ;  /* 0x800000420f437221 */ /* 0x000fc80000010000 */
[----:B------:R-:W-:-:S05]  /*1f10*/  FMUL.FTZ R66, R4, R67 ;  /* 0x0000004304427220 */ /* 0x000fca0000410000 */
[----:B------:R-:W-:-:S05]  /*1f20*/  FSEL R66, R66, RZ, P0 ;  /* 0x000000ff42427208 */ /* 0x000fca0000000000 */
[C---:B0-----:R-:W-:Y:S01]  /*1f30*/  @P2 FMUL.FTZ R65, R66.reuse, R65 ;  /* 0x0000004142412220 */ /* 0x041fe20000410000 */
[----:B------:R-:W-:-:S03]  /*1f40*/  F2FP.F16.F32.PACK_AB R66, R66, R102 ;  /* 0x000000664242723e */ /* 0x000fc600000000ff */
[----:B------:R-:W-:Y:S02]  /*1f50*/  @P2 FMUL.FTZ R67, R65, R64 ;  /* 0x0000004041432220 */ /* 0x000fe40000410000 */
[----:B------:R-:W0:Y:S03]  /*1f60*/  @P2 LDC.64 R64, c[0x0][0x408] ;  /* 0x00010200ff402b82 */ /* 0x000e260000000a00 */
[----:B------:R-:W-:-:S04]  /*1f70*/  @P2 FSEL R67, R67, RZ, P3 ;  /* 0x000000ff43432208 */ /* 0x000fc80001800000 */
[----:B------:R-:W-:Y:S01]  /*1f80*/  @P2 F2FP.F16.F32.PACK_AB R67, RZ, R67 ;  /* 0x00000043ff43223e */ /* 0x000fe200000000ff */
[----:B0-----:R-:W-:-:S04]  /*1f90*/  @P2 FMUL.FTZ R65, R122, R65 ;  /* 0x000000417a412220 */ /* 0x001fc80000410000 */
[----:B------:R-:W-:Y:S01]  /*1fa0*/  @P2 FMUL.FTZ R64, R65, R64 ;  /* 0x0000004041402220 */ /* 0x000fe20000410000 */
[----:B------:R-:W-:Y:S02]  /*1fb0*/  @P2 FSEL R65, R90, RZ, P1 ;  /* 0x000000ff5a412208 */ /* 0x000fe40000800000 */
[----:B------:R-:W-:Y:S02]  /*1fc0*/  @P2 LOP3.LUT P1, RZ, R84, 0xff0000, RZ, 0xc0, !PT ;  /* 0x00ff000054ff2812 */ /* 0x000fe4000782c0ff */
[----:B------:R-:W-:Y:S02]  /*1fd0*/  @P2 F2FP.F16.F32.PACK_AB R65, RZ, R65 ;  /* 0x00000041ff41223e */ /* 0x000fe400000000ff */
[----:B------:R-:W-:Y:S02]  /*1fe0*/  @P2 FSEL R86, R86, RZ, P1 ;  /* 0x000000ff56562208 */ /* 0x000fe40000800000 */
[----:B------:R-:W-:Y:S02]  /*1ff0*/  @P2 LOP3.LUT P1, RZ, R85, 0xff, RZ, 0xc0, !PT ;  /* 0x000000ff55ff2812 */ /* 0x000fe4000782c0ff */
[----:B------:R-:W-:-:S02]  /*2000*/  @P2 F2FP.F16.F32.PACK_AB R86, RZ, R86 ;  /* 0x00000056ff56223e */ /* 0x000fc400000000ff */
[----:B------:R-:W-:Y:S02]  /*2010*/  @P2 PRMT R60, R65, 0x7610, R60 ;  /* 0x00007610413c2816 */ /* 0x000fe4000000003c */
[----:B------:R-:W-:Y:S01]  /*2020*/  @P2 PRMT R61, R86, 0x7610, R61 ;  /* 0x00007610563d2816 */ /* 0x000fe2000000003d */
[----:B------:R-:W-:Y:S01]  /*2030*/  FFMA.FTZ R86, R11, R94, R95 ;  /* 0x0000005e0b567223 */ /* 0x000fe2000001005f */
[----:B------:R-:W-:Y:S02]  /*2040*/  @P2 FSEL R121, R121, RZ, P1 ;  /* 0x000000ff79792208 */ /* 0x000fe40000800000 */
[----:B------:R-:W-:Y:S01]  /*2050*/  @P2 LOP3.LUT P1, RZ, R85, 0xff0000, RZ, 0xc0, !PT ;  /* 0x00ff000055ff2812 */ /* 0x000fe2000782c0ff */
[----:B------:R-:W-:Y:S01]  /*2060*/  FADD.FTZ R65, R17, -R86 ;  /* 0x8000005611417221 */ /* 0x000fe20000010000 */
[----:B------:R-:W-:Y:S02]  /*2070*/  @P2 F2FP.F16.F32.PACK_AB R121, RZ, R121 ;  /* 0x00000079ff79223e */ /* 0x000fe400000000ff */
[----:B------:R-:W-:Y:S01]  /*2080*/  @P2 FSEL R64, R64, RZ, P1 ;  /* 0x000000ff40402208 */ /* 0x000fe20000800000 */
[----:B------:R-:W-:Y:S01]  /*2090*/  FMUL.FTZ R65, R4, R65 ;  /* 0x0000004104417220 */ /* 0x000fe20000410000 */
[----:B------:R-:W-:-:S02]  /*20a0*/  @P2 PRMT R60, R60, 0x5410, R87 ;  /* 0x000054103c3c2816 */ /* 0x000fc40000000057 */
[----:B------:R-:W-:Y:S02]  /*20b0*/  @P2 F2FP.F16.F32.PACK_AB R64, RZ, R64 ;  /* 0x00000040ff40223e */ /* 0x000fe400000000ff */
[----:B------:R-:W-:Y:S02]  /*20c0*/  @P2 PRMT R62, R121, 0x7610, R62 ;  /* 0x00007610793e2816 */ /* 0x000fe4000000003e */
[----:B------:R-:W-:Y:S02]  /*20d0*/  FSEL R87, R65, RZ, P0 ;  /* 0x000000ff41577208 */ /* 0x000fe40000000000 */
[----:B------:R-:W-:Y:S02]  /*20e0*/  @P2 PRMT R62, R62, 0x5410, R67 ;  /* 0x000054103e3e2816 */ /* 0x000fe40000000043 */
[----:B------:R-:W-:Y:S02]  /*20f0*/  @P2 PRMT R63, R64, 0x7610, R63 ;  /* 0x00007610403f2816 */ /* 0x000fe4000000003f */
[----:B------:R-:W-:-:S02]  /*2100*/  @P2 PRMT R61, R61, 0x5410, R103 ;  /* 0x000054103d3d2816 */ /* 0x000fc40000000067 */
[----:B------:R-:W-:Y:S02]  /*2110*/  PRMT R65, R91, 0x5410, R120 ;  /* 0x000054105b417816 */ /* 0x000fe40000000078 */
[----:B------:R-:W-:Y:S02]  /*2120*/  F2FP.F16.F32.PACK_AB R67, R87, R122 ;  /* 0x0000007a5743723e */ /* 0x000fe400000000ff */
[----:B------:R-:W-:Y:S01]  /*2130*/  PRMT R64, R88, 0x5410, R89 ;  /* 0x0000541058407816 */ /* 0x000fe20000000059 */
[----:B------:R-:W-:Y:S06]  /*2140*/  @!P2 BRA `(.L_x_5868) ;  /* 0x0000000c0030a947 */ /* 0x000fec0003800000 */
[----:B------:R-:W-:Y:S01]  /*2150*/  ISETP.GE.U32.AND P0, PT, R84, RZ, PT ;  /* 0x000000ff5400720c */ /* 0x000fe20003f06070 */
[----:B------:R-:W-:-:S03]  /*2160*/  FMUL.FTZ R84, R87, UR13 ;  /* 0x0000000d57547c20 */ /* 0x000fc60008410000 */
[----:B------:R-:W-:Y:S01]  /*2170*/  ISETP.GE.U32.AND.EX P0, PT, R85, 0x1000000, PT, P0 ;  /* 0x010000005500780c */ /* 0x000fe20003f06100 */
[----:B------:R-:W-:-:S05]  /*2180*/  FMUL.FTZ R84, R84, UR12 ;  /* 0x0000000c54547c20 */ /* 0x000fca0008410000 */
[----:B------:R-:W-:-:S04]  /*2190*/  FSEL R84, R84, RZ, P0 ;  /* 0x000000ff54547208 */ /* 0x000fc80000000000 */
[----:B------:R-:W-:-:S04]  /*21a0*/  F2FP.F16.F32.PACK_AB R84, RZ, R84 ;  /* 0x00000054ff54723e */ /* 0x000fc800000000ff */
[----:B------:R-:W-:Y:S01]  /*21b0*/  PRMT R63, R63, 0x5410, R84 ;  /* 0x000054103f3f7816 */ /* 0x000fe20000000054 */
[----:B------:R-:W-:Y:S06]  /*21c0*/  BRA `(.L_x_5868) ;  /* 0x0000000c00107947 */ /* 0x000fec0003800000 */
.L_x_5852:
[----:B------:R-:W-:Y:S02]  /*21d0*/  MOV R98, UR20 ;  /* 0x0000001400627c02 */ /* 0x000fe40008000f00 */
[----:B------:R-:W-:Y:S02]  /*21e0*/  MOV R100, UR21 ;  /* 0x0000001500647c02 */ /* 0x000fe40008000f00 */
[----:B------:R-:W-:-:S04]  /*21f0*/  ISETP.NE.U32.AND P0, PT, R98, RZ, PT ;  /* 0x000000ff6200720c */ /* 0x000fc80003f05070 */
[----:B------:R-:W-:-:S13]  /*2200*/  ISETP.NE.AND.EX P0, PT, R100, RZ, PT, P0 ;  /* 0x000000ff6400720c */ /* 0x000fda0003f05300 */
[----:B------:R-:W-:Y:S05]  /*2210*/  @P0 BRA `(.L_x_5869) ;  /* 0x00000004006c0947 */ /* 0x000fea0003800000 */
[----:B------:R-:W-:Y:S01]  /*2220*/  ISETP.GT.AND P0, PT, R92, RZ, PT ;  /* 0x000000ff5c00720c */ /* 0x000fe20003f04270 */
[----:B------:R-:W0:Y:S01]  /*2230*/  @P2 LDC.64 R88, c[0x0][0x408] ;  /* 0x00010200ff582b82 */ /* 0x000e220000000a00 */
[--C-:B-----5:R-:W-:Y:S01]  /*2240*/  HADD2.F32 R91, -RZ, R24.reuse.H0_H0 ;  /* 0x20000018ff5b7230 */ /* 0x120fe20000004100 */
[C---:B------:R-:W-:Y:S01]  /*2250*/  @P2 LOP3.LUT P1, RZ, R84.reuse, 0xff, RZ, 0xc0, !PT ;  /* 0x000000ff54ff2812 */ /* 0x040fe2000782c0ff */
[----:B------:R-:W-:Y:S01]  /*2260*/  HADD2.F32 R103, -RZ, R24.H1_H1 ;  /* 0x30000018ff677230 */ /* 0x000fe20000004100 */
[----:B------:R-:W-:Y:S02]  /*2270*/  @P2 LOP3.LUT P3, RZ, R84, 0xff00, RZ, 0xc0, !PT ;  /* 0x0000ff0054ff2812 */ /* 0x000fe4000786c0ff */
[----:B------:R-:W-:-:S06]  /*2280*/  @P2 LOP3.LUT P4, RZ, R85, 0xff0000, RZ, 0xc0, !PT ;  /* 0x00ff000055ff2812 */ /* 0x000fcc000788c0ff */
[-CC-:B------:R-:W-:Y:S01]  /*2290*/  @P0 FFMA.FTZ R87, R0, R94.reuse, R95.reuse ;  /* 0x0000005e00570223 */ /* 0x180fe2000001005f */
[----:B------:R-:W-:-:S03]  /*22a0*/  @P0 FFMA.FTZ R121, R8, R94, R95 ;  /* 0x0000005e08790223 */ /* 0x000fc6000001005f */
[----:B------:R-:W-:Y:S02]  /*22b0*/  @P0 FADD.FTZ R90, R12, -R87 ;  /* 0x800000570c5a0221 */ /* 0x000fe40000010000 */
[----:B------:R-:W1:Y:S02]  /*22c0*/  @P2 LDC.64 R86, c[0x0][0x408] ;  /* 0x00010200ff562b82 */ /* 0x000e640000000a00 */
[----:B------:R-:W-:Y:S01]  /*22d0*/  @P0 FFMA.FTZ R91, R4, R90, R91 ;  /* 0x0000005a045b0223 */ /* 0x000fe2000001005b */
[----:B------:R-:W-:-:S04]  /*22e0*/  @P0 FFMA.FTZ R90, R5, R94, R95 ;  /* 0x0000005e055a0223 */ /* 0x000fc8000001005f */
[----:B------:R-:W-:-:S04]  /*22f0*/  @P0 FADD.FTZ R90, R99, -R90 ;  /* 0x8000005a635a0221 */ /* 0x000fc80000010000 */
[----:B------:R-:W-:Y:S01]  /*2300*/  @P0 FFMA.FTZ R103, R4, R90, R103 ;  /* 0x0000005a04670223 */ /* 0x000fe20000010067 */
[----:B------:R-:W-:-:S03]  /*2310*/  @P0 FFMA.FTZ R90, R6, R94, R95 ;  /* 0x0000005e065a0223 */ /* 0x000fc6000001005f */
[----:B0-----:R-:W-:Y:S01]  /*2320*/  @P2 FMUL.FTZ R89, R103, R89 ;  /* 0x0000005967592220 */ /* 0x001fe20000410000 */
[----:B------:R-:W-:Y:S01]  /*2330*/  @P0 FADD.FTZ R90, R97, -R90 ;  /* 0x8000005a615a0221 */ /* 0x000fe20000010000 */
[--C-:B------:R-:W-:Y:S02]  /*2340*/  HADD2.F32 R103, -RZ, R25.reuse.H1_H1 ;  /* 0x30000019ff677230 */ /* 0x100fe40000004100 */
[----:B------:R-:W-:Y:S01]  /*2350*/  @P2 FMUL.FTZ R88, R89, R88 ;  /* 0x0000005859582220 */ /* 0x000fe20000410000 */
[----:B-1----:R-:W-:Y:S01]  /*2360*/  @P2 FMUL.FTZ R91, R91, R87 ;  /* 0x000000575b5b2220 */ /* 0x002fe20000410000 */
[----:B------:R-:W-:-:S03]  /*2370*/  HADD2.F32 R87, -RZ, R25.H0_H0 ;  /* 0x20000019ff577230 */ /* 0x000fc60000004100 */
[----:B------:R-:W-:Y:S01]  /*2380*/  @P2 FSEL R88, R88, RZ, P3 ;  /* 0x000000ff58582208 */ /* 0x000fe20001800000 */
[----:B------:R-:W-:Y:S01]  /*2390*/  @P2 FMUL.FTZ R86, R91, R86 ;  /* 0x000000565b562220 */ /* 0x000fe20000410000 */
[----:B------:R-:W-:Y:S01]  /*23a0*/  @P2 LOP3.LUT P3, RZ, R84, 0xff000000, RZ, 0xc0, !PT ;  /* 0xff00000054ff2812 */ /* 0x000fe2000786c0ff */
[----:B------:R-:W-:Y:S01]  /*23b0*/  @P0 FFMA.FTZ R87, R4, R90, R87 ;  /* 0x0000005a04570223 */ /* 0x000fe20000010057 */
[----:B------:R-:W-:Y:S01]  /*23c0*/  @P0 FFMA.FTZ R90, R7, R94, R95 ;  /* 0x0000005e075a0223 */ /* 0x000fe2000001005f */
[----:B------:R-:W-:Y:S02]  /*23d0*/  @P2 F2FP.F16.F32.PACK_AB R88, RZ, R88 ;  /* 0x00000058ff58223e */ /* 0x000fe400000000ff */
[----:B------:R-:W-:Y:S01]  /*23e0*/  @P2 FSEL R86, R86, RZ, P1 ;  /* 0x000000ff56562208 */ /* 0x000fe20000800000 */
[----:B------:R-:W-:Y:S01]  /*23f0*/  @P0 FADD.FTZ R89, R13, -R90 ;  /* 0x8000005a0d590221 */ /* 0x000fe20000010000 */
[----:B------:R-:W-:Y:S01]  /*2400*/  @P2 LOP3.LUT P1, RZ, R84, 0xff0000, RZ, 0xc0, !PT ;  /* 0x00ff000054ff2812 */ /* 0x000fe2000782c0ff */
[----:B------:R-:W0:Y:S01]  /*2410*/  @P2 LDC.64 R90, c[0x0][0x408] ;  /* 0x00010200ff5a2b82 */ /* 0x000e220000000a00 */
[----:B------:R-:W-:Y:S01]  /*2420*/  @P2 F2FP.F16.F32.PACK_AB R86, RZ, R86 ;  /* 0x00000056ff56223e */ /* 0x000fe200000000ff */
[----:B------:R-:W-:-:S03]  /*2430*/  @P0 FFMA.FTZ R103, R4, R89, R103 ;  /* 0x0000005904670223 */ /* 0x000fc60000010067 */
[----:B------:R-:W-:Y:S01]  /*2440*/  @P2 PRMT R60, R86, 0x7610, R60 ;  /* 0x00007610563c2816 */ /* 0x000fe2000000003c */
[----:B------:R-:W-:Y:S01]  /*2450*/  @P0 FADD.FTZ R86, R14, -R121 ;  /* 0x800000790e560221 */ /* 0x000fe20000010000 */
[----:B------:R-:W-:Y:S02]  /*2460*/  HADD2.F32 R121, -RZ, R26.H0_H0 ;  /* 0x2000001aff797230 */ /* 0x000fe40000004100 */
[----:B------:R-:W-:Y:S02]  /*2470*/  @P2 PRMT R60, R60, 0x5410, R88 ;  /* 0x000054103c3c2816 */ /* 0x000fe40000000058 */
[----:B------:R-:W1:Y:S01]  /*2480*/  @P2 LDC.64 R88, c[0x0][0x408] ;  /* 0x00010200ff582b82 */ /* 0x000e620000000a00 */
[----:B------:R-:W-:Y:S01]  /*2490*/  @P0 FFMA.FTZ R121, R4, R86, R121 ;  /* 0x0000005604790223 */ /* 0x000fe20000010079 */
[----:B0-----:R-:W-:-:S06]  /*24a0*/  @P2 FMUL.FTZ R91, R87, R91 ;  /* 0x0000005b575b2220 */ /* 0x001fcc0000410000 */
[----:B------:R-:W0:Y:S01]  /*24b0*/  @P2 LDC.64 R86, c[0x0][0x408] ;  /* 0x00010200ff562b82 */ /* 0x000e220000000a00 */
[----:B------:R-:W-:Y:S01]  /*24c0*/  @P2 FMUL.FTZ R102, R91, R90 ;  /* 0x0000005a5b662220 */ /* 0x000fe20000410000 */
[----:B------:R-:W-:-:S04]  /*24d0*/  @P0 FFMA.FTZ R90, R9, R94, R95 ;  /* 0x0000005e095a0223 */ /* 0x000fc8000001005f */
[----:B------:R-:W-:Y:S01]  /*24e0*/  @P0 FADD.FTZ R90, R15, -R90 ;  /* 0x8000005a0f5a0221 */ /* 0x000fe20000010000 */
[----:B------:R-:W-:Y:S01]  /*24f0*/  @P2 FSEL R102, R102, RZ, P1 ;  /* 0x000000ff66662208 */ /* 0x000fe20000800000 */
[----:B-1----:R-:W-:Y:S01]  /*2500*/  @P2 FMUL.FTZ R89, R103, R89 ;  /* 0x0000005967592220 */ /* 0x002fe20000410000 */
[----:B------:R-:W-:Y:S01]  /*2510*/  HADD2.F32 R103, -RZ, R26.H1_H1 ;  /* 0x3000001aff677230 */ /* 0x000fe20000004100 */
[----:B------:R-:W-:Y:S02]  /*2520*/  @P2 LOP3.LUT P1, RZ, R85, 0xff, RZ, 0xc0, !PT ;  /* 0x000000ff55ff2812 */ /* 0x000fe4000782c0ff */
[----:B------:R-:W-:Y:S01]  /*2530*/  @P2 FMUL.FTZ R89, R89, R88 ;  /* 0x0000005859592220 */ /* 0x000fe20000410000 */
[----:B------:R-:W-:Y:S01]  /*2540*/  @P2 F2FP.F16.F32.PACK_AB R102, RZ, R102 ;  /* 0x00000066ff66223e */ /* 0x000fe200000000ff */
[----:B------:R-:W-:Y:S02]  /*2550*/  @P0 FFMA.FTZ R103, R4, R90, R103 ;  /* 0x0000005a04670223 */ /* 0x000fe40000010067 */
[----:B------:R-:W1:Y:S01]  /*2560*/  @P2 LDC.64 R90, c[0x0][0x408] ;  /* 0x00010200ff5a2b82 */ /* 0x000e620000000a00 */
[----:B------:R-:W-:-:S02]  /*2570*/  @P2 FSEL R89, R89, RZ, P3 ;  /* 0x000000ff59592208 */ /* 0x000fc40001800000 */
[----:B------:R-:W-:Y:S02]  /*2580*/  @P2 LOP3.LUT P3, RZ, R85, 0xff00, RZ, 0xc0, !PT ;  /* 0x0000ff0055ff2812 */ /* 0x000fe4000786c0ff */
[----:B------:R-:W-:Y:S01]  /*2590*/  @P2 F2FP.F16.F32.PACK_AB R89, RZ, R89 ;  /* 0x00000059ff59223e */ /* 0x000fe200000000ff */
[----:B0-----:R-:W-:Y:S01]  /*25a0*/  @P2 FMUL.FTZ R87, R121, R87 ;  /* 0x0000005779572220 */ /* 0x001fe20000410000 */
[----:B------:R-:W-:Y:S01]  /*25b0*/  HADD2.F32 R121, -RZ, R27.H0_H0 ;  /* 0x2000001bff797230 */ /* 0x000fe20000004100 */
[----:B------:R-:W-:Y:S02]  /*25c0*/  @P2 PRMT R61, R102, 0x7610, R61 ;  /* 0x00007610663d2816 */ /* 0x000fe4000000003d */
[----:B------:R-:W-:Y:S01]  /*25d0*/  @P2 FMUL.FTZ R88, R87, R86 ;  /* 0x0000005657582220 */ /* 0x000fe20000410000 */
[----:B------:R-:W-:Y:S01]  /*25e0*/  @P0 FFMA.FTZ R87, R10, R94, R95 ;  /* 0x0000005e0a570223 */ /* 0x000fe2000001005f */
[----:B------:R-:W-:-:S03]  /*25f0*/  @P2 PRMT R61, R61, 0x5410, R89 ;  /* 0x000054103d3d2816 */ /* 0x000fc60000000059 */
[----:B------:R-:W-:Y:S01]  /*2600*/  @P0 FADD.FTZ R87, R16, -R87 ;  /* 0x8000005710570221 */ /* 0x000fe20000010000 */
[----:B------:R-:W-:-:S03]  /*2610*/  @P2 FSEL R88, R88, RZ, P1 ;  /* 0x000000ff58582208 */ /* 0x000fc60000800000 */
[----:B------:R-:W-:Y:S01]  /*2620*/  @P0 FFMA.FTZ R121, R4, R87, R121 ;  /* 0x0000005704790223 */ /* 0x000fe20000010079 */
[----:B------:R-:W-:Y:S01]  /*2630*/  @P2 F2FP.F16.F32.PACK_AB R88, RZ, R88 ;  /* 0x00000058ff58223e */ /* 0x000fe200000000ff */
[----:B------:R-:W0:Y:S01]  /*2640*/  @P2 LDC.64 R86, c[0x0][0x408] ;  /* 0x00010200ff562b82 */ /* 0x000e220000000a00 */
[----:B-1----:R-:W-:Y:S02]  /*2650*/  @P2 FMUL.FTZ R91, R103, R91 ;  /* 0x0000005b675b2220 */ /* 0x002fe40000410000 */
[----:B------:R-:W-:Y:S02]  /*2660*/  @P2 PRMT R62, R88, 0x7610, R62 ;  /* 0x00007610583e2816 */ /* 0x000fe4000000003e */
        /* <DEDUP_REMOVED lines=22> */
.L_x_5869:
[----:B------:R-:W-:Y:S01]  /*27d0*/  ISETP.GT.AND P3, PT, R92, RZ, PT ;  /* 0x000000ff5c00720c */ /* 0x000fe20003f64270 */
[----:B------:R-:W-:Y:S01]  /*27e0*/  @P1 FFMA.FTZ R65, R0, R94, R95 ;  /* 0x0000005e00411223 */ /* 0x000fe2000001005f */
[--C-:B-----5:R-:W-:Y:S01]  /*27f0*/  HADD2.F32 R102, -RZ, R24.reuse.H0_H0 ;  /* 0x20000018ff667230 */ /* 0x120fe20000004100 */
[----:B------:R-:W0:Y:S01]  /*2800*/  @P2 LDC.64 R86, c[0x0][0x408] ;  /* 0x00010200ff562b82 */ /* 0x000e220000000a00 */
[----:B------:R-:W-:Y:S02]  /*2810*/  HADD2.F32 R91, -RZ, R24.H1_H1 ;  /* 0x30000018ff5b7230 */ /* 0x000fe40000004100 */
[----:B------:R-:W-:Y:S01]  /*2820*/  @P1 FADD.FTZ R65, R12, -R65 ;  /* 0x800000410c411221 */ /* 0x000fe20000010000 */
[--C-:B------:R-:W-:Y:S01]  /*2830*/  HADD2.F32 R90, -RZ, R25.reuse.H0_H0 ;  /* 0x20000019ff5a7230 */ /* 0x100fe20000004100 */
[----:B------:R-:W-:Y:S01]  /*2840*/  @P2 LOP3.LUT P0, RZ, R84, 0xff, RZ, 0xc0, !PT ;  /* 0x000000ff54ff2812 */ /* 0x000fe2000780c0ff */
[----:B------:R-:W-:Y:S02]  /*2850*/  HADD2.F32 R89, -RZ, R25.H1_H1 ;  /* 0x30000019ff597230 */ /* 0x000fe40000004100 */
[----:B------:R-:W-:Y:S01]  /*2860*/  @P1 FFMA.FTZ R102, R4, R65, R102 ;  /* 0x0000004104661223 */ /* 0x000fe20000010066 */
[--C-:B------:R-:W-:Y:S01]  /*2870*/  HADD2.F32 R122, -RZ, R27.reuse.H0_H0 ;  /* 0x2000001bff7a7230 */ /* 0x100fe20000004100 */
[----:B------:R-:W-:Y:S01]  /*2880*/  @P2 LOP3.LUT P1, RZ, R84, 0xff00, RZ, 0xc0, !PT ;  /* 0x0000ff0054ff2812 */ /* 0x000fe2000782c0ff */
[----:B------:R-:W-:-:S02]  /*2890*/  HADD2.F32 R125, -RZ, R27.H1_H1 ;  /* 0x3000001bff7d7230 */ /* 0x000fc40000004100 */
[-CC-:B------:R-:W-:Y:S01]  /*28a0*/  @P3 FFMA.FTZ R64, R5, R94.reuse, R95.reuse ;  /* 0x0000005e05403223 */ /* 0x180fe2000001005f */
[-CC-:B------:R-:W-:Y:S01]  /*28b0*/  @P3 FFMA.FTZ R66, R6, R94.reuse, R95.reuse ;  /* 0x0000005e06423223 */ /* 0x180fe2000001005f */
[-CC-:B------:R-:W-:Y:S01]  /*28c0*/  @P3 FFMA.FTZ R88, R7, R94.reuse, R95.reuse ;  /* 0x0000005e07583223 */ /* 0x180fe2000001005f */
[----:B------:R-:W-:Y:S01]  /*28d0*/  @P3 FFMA.FTZ R103, R8, R94, R95 ;  /* 0x0000005e08673223 */ /* 0x000fe2000001005f */
[----:B------:R-:W-:Y:S01]  /*28e0*/  @P3 FADD.FTZ R64, R99, -R64 ;  /* 0x8000004063403221 */ /* 0x000fe20000010000 */
[----:B------:R-:W-:Y:S01]  /*28f0*/  @P3 FADD.FTZ R65, R97, -R66 ;  /* 0x8000004261413221 */ /* 0x000fe20000010000 */
[----:B------:R-:W-:Y:S01]  /*2900*/  @P3 FADD.FTZ R88, R13, -R88 ;  /* 0x800000580d583221 */ /* 0x000fe20000010000 */
[----:B------:R-:W1:Y:S01]  /*2910*/  @P2 LDC.64 R66, c[0x0][0x408] ;  /* 0x00010200ff422b82 */ /* 0x000e620000000a00 */
[C---:B------:R-:W-:Y:S01]  /*2920*/  @P3 FFMA.FTZ R91, R4.reuse, R64, R91 ;  /* 0x00000040045b3223 */ /* 0x040fe2000001005b */
[C---:B------:R-:W-:Y:S01]  /*2930*/  @P3 FFMA.FTZ R90, R4.reuse, R65, R90 ;  /* 0x00000041045a3223 */ /* 0x040fe2000001005a */
[----:B------:R-:W-:Y:S01]  /*2940*/  @P3 FFMA.FTZ R89, R4, R88, R89 ;  /* 0x0000005804593223 */ /* 0x000fe20000010059 */
[----:B------:R-:W-:-:S02]  /*2950*/  HADD2.F32 R88, -RZ, R26.H0_H0 ;  /* 0x2000001aff587230 */ /* 0x000fc40000004100 */
[----:B------:R-:W-:Y:S01]  /*2960*/  @P3 FADD.FTZ R103, R14, -R103 ;  /* 0x800000670e673221 */ /* 0x000fe20000010000 */
[----:B------:R-:W-:Y:S01]  /*2970*/  @P2 LOP3.LUT P6, RZ, R84, 0xff0000, RZ, 0xc0, !PT ;  /* 0x00ff000054ff2812 */ /* 0x000fe200078cc0ff */
[----:B------:R-:W2:Y:S02]  /*2980*/  @P2 LDC.64 R64, c[0x0][0x408] ;  /* 0x00010200ff402b82 */ /* 0x000ea40000000a00 */
[----:B------:R-:W-:Y:S01]  /*2990*/  @P3 FFMA.FTZ R88, R4, R103, R88 ;  /* 0x0000006704583223 */ /* 0x000fe20000010058 */
[----:B------:R-:W-:Y:S02]  /*29a0*/  @P2 LOP3.LUT P4, RZ, R85, 0xff, RZ, 0xc0, !PT ;  /* 0x000000ff55ff2812 */ /* 0x000fe4000788c0ff */
[----:B------:R-:W-:Y:S01]  /*29b0*/  @P2 LOP3.LUT P5, RZ, R84, 0xff000000, RZ, 0xc0, !PT ;  /* 0xff00000054ff2812 */ /* 0x000fe200078ac0ff */
[----:B-1----:R-:W-:Y:S01]  /*29c0*/  @P2 FMUL.FTZ R67, R91, R67 ;  /* 0x000000435b432220 */ /* 0x002fe20000410000 */
[----:B------:R-:W-:Y:S01]  /*29d0*/  F2FP.F16.F32.PACK_AB R91, RZ, R91 ;  /* 0x0000005bff5b723e */ /* 0x000fe200000000ff */
[----:B--2---:R-:W-:Y:S01]  /*29e0*/  @P2 FMUL.FTZ R65, R102, R65 ;  /* 0x0000004166412220 */ /* 0x004fe20000410000 */
[----:B------:R-:W-:-:S03]  /*29f0*/  F2FP.F16.F32.PACK_AB R102, RZ, R102 ;  /* 0x00000066ff66723e */ /* 0x000fc600000000ff */
[----:B------:R-:W-:Y:S01]  /*2a00*/  @P2 FMUL.FTZ R103, R65, R64 ;  /* 0x0000004041672220 */ /* 0x000fe20000410000 */
[----:B0-----:R-:W-:Y:S01]  /*2a10*/  @P2 FMUL.FTZ R65, R90, R87 ;  /* 0x000000575a412220 */ /* 0x001fe20000410000 */
[----:B------:R-:W-:Y:S01]  /*2a20*/  @P2 FMUL.FTZ R87, R67, R66 ;  /* 0x0000004243572220 */ /* 0x000fe20000410000 */
[----:B------:R-:W-:Y:S01]  /*2a30*/  F2FP.F16.F32.PACK_AB R90, RZ, R90 ;  /* 0x0000005aff5a723e */ /* 0x000fe200000000ff */
        /* <DEDUP_REMOVED lines=8> */
[----:B------:R-:W-:Y:S02]  /*2ac0*/  @P2 F2FP.F16.F32.PACK_AB R103, RZ, R103 ;  /* 0x00000067ff67223e */ /* 0x000fe400000000ff */
[----:B------:R-:W-:Y:S02]  /*2ad0*/  @P2 F2FP.F16.F32.PACK_AB R87, RZ, R87 ;  /* 0x00000057ff57223e */ /* 0x000fe400000000ff */
[----:B------:R-:W-:-:S04]  /*2ae0*/  @P2 PRMT R60, R103, 0x7610, R60 ;  /* 0x00007610673c2816 */ /* 0x000fc8000000003c */
[----:B------:R-:W-:Y:S01]  /*2af0*/  @P2 PRMT R60, R60, 0x5410, R87 ;  /* 0x000054103c3c2816 */ /* 0x000fe20000000057 */
[----:B0-----:R-:W-:Y:S01]  /*2b00*/  @P2 FMUL.FTZ R121, R88, R67 ;  /* 0x0000004358792220 */ /* 0x001fe20000410000 */
[----:B------:R-:W-:-:S03]  /*2b10*/  F2FP.F16.F32.PACK_AB R88, RZ, R88 ;  /* 0x00000058ff58723e */ /* 0x000fc600000000ff */
[----:B------:R-:W-:Y:S01]  /*2b20*/  @P2 FMUL.FTZ R66, R121, R66 ;  /* 0x0000004279422220 */ /* 0x000fe20000410000 */
[----:B------:R-:W-:Y:S02]  /*2b30*/  HADD2.F32 R121, -RZ, R26.H1_H1 ;  /* 0x3000001aff797230 */ /* 0x000fe40000004100 */
[----:B-1----:R-:W-:Y:S02]  /*2b40*/  @P2 FMUL.FTZ R65, R89, R65 ;  /* 0x0000004159412220 */ /* 0x002fe40000410000 */
[----:B------:R-:W-:Y:S02]  /*2b50*/  @P2 FSEL R66, R66, RZ, P4 ;  /* 0x000000ff42422208 */ /* 0x000fe40002000000 */
[----:B------:R-:W-:Y:S01]  /*2b60*/  F2FP.F16.F32.PACK_AB R89, RZ, R89 ;  /* 0x00000059ff59723e */ /* 0x000fe200000000ff */
        /* <DEDUP_REMOVED lines=8> */
[----:B------:R-:W0:Y:S02]  /*2bf0*/  @P2 LDC.64 R64, c[0x0][0x408] ;  /* 0x00010200ff402b82 */ /* 0x000e240000000a00 */
[----:B0-----:R-:W-:Y:S01]  /*2c00*/  @P2 FMUL.FTZ R65, R121, R65 ;  /* 0x0000004179412220 */ /* 0x001fe20000410000 */
[----:B------:R-:W-:-:S03]  /*2c10*/  F2FP.F16.F32.PACK_AB R121, RZ, R121 ;  /* 0x00000079ff79723e */ /* 0x000fc600000000ff */
        /* <DEDUP_REMOVED lines=14> */
[----:B------:R-:W-:Y:S02]  /*2d00*/  @P2 F2FP.F16.F32.PACK_AB R124, RZ, R124 ;  /* 0x0000007cff7c223e */ /* 0x000fe400000000ff */
[----:B------:R-:W-:Y:S02]  /*2d10*/  @P2 FSEL R120, R120, RZ, P3 ;  /* 0x000000ff78782208 */ /* 0x000fe40001800000 */
[----:B------:R-:W-:Y:S02]  /*2d20*/  @P2 PRMT R63, R124, 0x7610, R63 ;  /* 0x000076107c3f2816 */ /* 0x000fe4000000003f */
[----:B------:R-:W-:Y:S02]  /*2d30*/  @P2 F2FP.F16.F32.PACK_AB R120, RZ, R120 ;  /* 0x00000078ff78223e */ /* 0x000fe400000000ff */
[----:B------:R-:W-:-:S02]  /*2d40*/  F2FP.F16.F32.PACK_AB R67, R125, R122 ;  /* 0x0000007a7d43723e */ /* 0x000fc400000000ff */
[----:B------:R-:W-:Y:S01]  /*2d50*/  @P2 PRMT R62, R62, 0x5410, R120 ;  /* 0x000054103e3e2816 */ /* 0x000fe20000000078 */
[----:B0-----:R-:W-:-:S04]  /*2d60*/  @P2 FMUL.FTZ R65, R125, R65 ;  /* 0x000000417d412220 */ /* 0x001fc80000410000 */
[----:B------:R-:W-:Y:S01]  /*2d70*/  @P2 FMUL.FTZ R64, R65, R64 ;  /* 0x0000004041402220 */ /* 0x000fe20000410000 */
[----:B------:R-:W-:-:S04]  /*2d80*/  @P2 FSEL R65, R86, RZ, P6 ;  /* 0x000000ff56412208 */ /* 0x000fc80003000000 */
[----:B------:R-:W-:Y:S02]  /*2d90*/  @P2 FSEL R64, R64, RZ, P0 ;  /* 0x000000ff40402208 */ /* 0x000fe40000000000 */
[----:B------:R-:W-:Y:S02]  /*2da0*/  @P2 F2FP.F16.F32.PACK_AB R65, RZ, R65 ;  /* 0x00000041ff41223e */ /* 0x000fe400000000ff */
[----:B------:R-:W-:Y:S02]  /*2db0*/  @P2 F2FP.F16.F32.PACK_AB R64, RZ, R64 ;  /* 0x00000040ff40223e */ /* 0x000fe400000000ff */
[----:B------:R-:W-:Y:S02]  /*2dc0*/  @P2 PRMT R61, R65, 0x7610, R61 ;  /* 0x00007610413d2816 */ /* 0x000fe4000000003d */
[----:B------:R-:W-:Y:S02]  /*2dd0*/  @P2 PRMT R63, R63, 0x5410, R64 ;  /* 0x000054103f3f2816 */ /* 0x000fe40000000040 */
[----:B------:R-:W-:-:S02]  /*2de0*/  @P2 PRMT R61, R61, 0x5410, R84 ;  /* 0x000054103d3d2816 */ /* 0x000fc40000000054 */
[----:B------:R-:W-:Y:S02]  /*2df0*/  PRMT R65, R90, 0x5410, R89 ;  /* 0x000054105a417816 */ /* 0x000fe40000000059 */
[----:B------:R-:W-:-:S07]  /*2e00*/  PRMT R64, R102, 0x5410, R91 ;  /* 0x0000541066407816 */ /* 0x000fce000000005b */
.L_x_5868:
[----:B------:R-:W-:Y:S05]  /*2e10*/  BSYNC.RECONVERGENT B1 ;  /* 0x0000000000017941 */ /* 0x000fea0003800200 */
.L_x_5851:
[----:B------:R-:W-:Y:S01]  /*2e20*/  ISETP.NE.U32.AND P0, PT, R98, RZ, PT ;  /* 0x000000ff6200720c */ /* 0x000fe20003f05070 */
[----:B-----5:R-:W0:Y:S01]  /*2e30*/  @P2 LDC.64 R84, c[0x0][0x468] ;  /* 0x00011a00ff542b82 */ /* 0x020e220000000a00 */
        /* <DEDUP_REMOVED lines=12> */
[--C-:B------:R-:W-:Y:S01]  /*2f00*/  HADD2.F32 R98, -RZ, R21.reuse.H1_H1 ;  /* 0x30000015ff627230 */ /* 0x100fe20000004100 */
[----:B------:R-:W1:Y:S01]  /*2f10*/  @P2 LDC.64 R90, c[0x0][0x408] ;  /* 0x00010200ff5a2b82 */ /* 0x000e620000000a00 */
[--C-:B------:R-:W-:Y:S01]  /*2f20*/  HADD2.F32 R100, -RZ, R20.reuse.H1_H1 ;  /* 0x30000014ff647230 */ /* 0x100fe20000004100 */
[C---:B------:R-:W-:Y:S01]  /*2f30*/  @P2 LOP3.LUT P3, RZ, R82.reuse, 0xff00, RZ, 0xc0, !PT ;  /* 0x0000ff0052ff2812 */ /* 0x040fe2000786c0ff */
[----:B------:R-:W-:Y:S01]  /*2f40*/  HADD2.F32 R125, -RZ, R20.H0_H0 ;  /* 0x20000014ff7d7230 */ /* 0x000fe20000004100 */
[----:B------:R-:W-:Y:S01]  /*2f50*/  @P2 LOP3.LUT P4, RZ, R82, 0xff0000, RZ, 0xc0, !PT ;  /* 0x00ff000052ff2812 */ /* 0x000fe2000788c0ff */
[--C-:B------:R-:W-:Y:S01]  /*2f60*/  HADD2.F32 R103, -RZ, R22.reuse.H0_H0 ;  /* 0x20000016ff677230 */ /* 0x100fe20000004100 */
[----:B------:R-:W-:Y:S01]  /*2f70*/  @P2 LOP3.LUT P5, RZ, R83, 0xff0000, RZ, 0xc0, !PT ;  /* 0x00ff000053ff2812 */ /* 0x000fe200078ac0ff */
[----:B------:R-:W-:Y:S01]  /*2f80*/  HADD2.F32 R121, -RZ, R21.H0_H0 ;  /* 0x20000015ff797230 */ /* 0x000fe20000004100 */
[----:B------:R-:W2:Y:S01]  /*2f90*/  @P2 LDC.64 R92, c[0x0][0x408] ;  /* 0x00010200ff5c2b82 */ /* 0x000ea20000000a00 */
[----:B------:R-:W-:-:S02]  /*2fa0*/  HADD2.F32 R96, -RZ, R22.H1_H1 ;  /* 0x30000016ff607230 */ /* 0x000fc40000004100 */
[-CC-:B0-----:R-:W-:Y:S01]  /*2fb0*/  @P1 FFMA.FTZ R67, R69, R94.reuse, R95.reuse ;  /* 0x0000005e45431223 */ /* 0x181fe2000001005f */
        /* <DEDUP_REMOVED lines=8> */
[----:B------:R-:W-:Y:S01]  /*3040*/  @P1 FADD.FTZ R65, R74, -R65 ;  /* 0x800000414a411221 */ /* 0x000fe20000010000 */
[----:B------:R-:W-:Y:S01]  /*3050*/  @P1 FFMA.FTZ R98, R4, R67, R98 ;  /* 0x0000004304621223 */ /* 0x000fe20000010062 */
[----:B------:R-:W-:Y:S01]  /*3060*/  @P1 FADD.FTZ R66, R73, -R66 ;  /* 0x8000004249421221 */ /* 0x000fe20000010000 */
[----:B------:R-:W-:-:S02]  /*3070*/  HADD2.F32 R94, -RZ, R23.H0_H0 ;  /* 0x20000017ff5e7230 */ /* 0x000fc40000004100 */
[----:B------:R-:W-:Y:S01]  /*3080*/  @P1 FADD.FTZ R67, R79, -R88 ;  /* 0x800000584f431221 */ /* 0x000fe20000010000 */
[----:B------:R-:W-:Y:S01]  /*3090*/  @P1 FFMA.FTZ R100, R4, R65, R100 ;  /* 0x0000004104641223 */ /* 0x000fe20000010064 */
[----:B------:R-:W-:Y:S01]  /*30a0*/  @P1 FADD.FTZ R84, R75, -R84 ;  /* 0x800000544b541221 */ /* 0x000fe20000010000 */
[----:B------:R-:W-:Y:S01]  /*30b0*/  @P1 FADD.FTZ R86, R77, -R86 ;  /* 0x800000564d561221 */ /* 0x000fe20000010000 */
[----:B------:R-:W-:Y:S01]  /*30c0*/  @P1 FADD.FTZ R65, R78, -R85 ;  /* 0x800000554e411221 */ /* 0x000fe20000010000 */
[C---:B------:R-:W-:Y:S01]  /*30d0*/  @P1 FFMA.FTZ R125, R4.reuse, R66, R125 ;  /* 0x00000042047d1223 */ /* 0x040fe2000001007d */
[C---:B------:R-:W-:Y:S01]  /*30e0*/  @P1 FFMA.FTZ R94, R4.reuse, R67, R94 ;  /* 0x00000043045e1223 */ /* 0x040fe2000001005e */
[C---:B------:R-:W-:Y:S01]  /*30f0*/  @P1 FFMA.FTZ R103, R4.reuse, R86, R103 ;  /* 0x0000005604671223 */ /* 0x040fe20000010067 */
[----:B------:R-:W0:Y:S01]  /*3100*/  @P2 LDC.64 R66, c[0x0][0x408] ;  /* 0x00010200ff422b82 */ /* 0x000e220000000a00 */
[C---:B------:R-:W-:Y:S01]  /*3110*/  @P1 FFMA.FTZ R121, R4.reuse, R84, R121 ;  /* 0x0000005404791223 */ /* 0x040fe20000010079 */
[----:B------:R-:W-:Y:S01]  /*3120*/  @P1 FFMA.FTZ R96, R4, R65, R96 ;  /* 0x0000004104601223 */ /* 0x000fe20000010060 */
[----:B------:R-:W-:-:S02]  /*3130*/  HADD2.F32 R95, -RZ, R23.H1_H1 ;  /* 0x30000017ff5f7230 */ /* 0x000fc40000004100 */
[----:B------:R-:W-:Y:S01]  /*3140*/  @P1 FADD.FTZ R86, R81, -R64 ;  /* 0x8000004051561221 */ /* 0x000fe20000010000 */
[----:B--2---:R-:W-:Y:S01]  /*3150*/  @P2 FMUL.FTZ R93, R94, R93 ;  /* 0x0000005d5e5d2220 */ /* 0x004fe20000410000 */
[----:B-1----:R-:W-:Y:S01]  /*3160*/  @P2 FMUL.FTZ R91, R96, R91 ;  /* 0x0000005b605b2220 */ /* 0x002fe20000410000 */
[----:B------:R-:W1:Y:S01]  /*3170*/  @P2 LDC.64 R84, c[0x0][0x408] ;  /* 0x00010200ff542b82 */ /* 0x000e620000000a00 */
[----:B------:R-:W-:Y:S01]  /*3180*/  @P1 FFMA.FTZ R95, R4, R86, R95 ;  /* 0x00000056045f1223 */ /* 0x000fe2000001005f */
[----:B------:R-:W-:Y:S01]  /*3190*/  @P2 LOP3.LUT P1, RZ, R82, 0xff, RZ, 0xc0, !PT ;  /* 0x000000ff52ff2812 */ /* 0x000fe2000782c0ff */
[----:B------:R-:W-:Y:S01]  /*31a0*/  @P2 FMUL.FTZ R90, R91, R90 ;  /* 0x0000005a5b5a2220 */ /* 0x000fe20000410000 */
[----:B------:R-:W-:-:S04]  /*31b0*/  @P2 FMUL.FTZ R92, R93, R92 ;  /* 0x0000005c5d5c2220 */ /* 0x000fc80000410000 */
[----:B------:R-:W2:Y:S01]  /*31c0*/  @P2 LDC.64 R64, c[0x0][0x408] ;  /* 0x00010200ff402b82 */ /* 0x000ea20000000a00 */
[----:B------:R-:W-:-:S04]  /*31d0*/  @P2 FSEL R92, R92, RZ, P5 ;  /* 0x000000ff5c5c2208 */ /* 0x000fc80002800000 */
[----:B------:R-:W-:-:S03]  /*31e0*/  @P2 F2FP.F16.F32.PACK_AB R92, RZ, R92 ;  /* 0x0000005cff5c223e */ /* 0x000fc600000000ff */
        /* <DEDUP_REMOVED lines=9> */
[----:B------:R-:W-:Y:S01]  /*3280*/  @P2 F2FP.F16.F32.PACK_AB R67, RZ, R67 ;  /* 0x00000043ff43223e */ /* 0x000fe200000000ff */
[----:B--2---:R-:W-:Y:S01]  /*3290*/  @P2 FMUL.FTZ R65, R121, R65 ;  /* 0x0000004179412220 */ /* 0x004fe20000410000 */
[----:B------:R-:W-:Y:S02]  /*32a0*/  F2FP.F16.F32.PACK_AB R66, R96, R103 ;  /* 0x000000676042723e */ /* 0x000fe400000000ff */
        /* <DEDUP_REMOVED lines=10> */
[----:B0-----:R-:W-:Y:S01]  /*3350*/  @P2 FMUL.FTZ R87, R98, R87 ;  /* 0x0000005762572220 */ /* 0x001fe20000410000 */
[----:B------:R-:W-:-:S02]  /*3360*/  @P2 FSEL R88, R88, RZ, P3 ;  /* 0x000000ff58582208 */ /* 0x000fc40001800000 */
[----:B------:R-:W-:Y:S01]  /*3370*/  @P2 PRMT R60, R4, 0x7610, R60 ;  /* 0x00007610043c2816 */ /* 0x000fe2000000003c */
[----:B------:R-:W-:Y:S01]  /*3380*/  @P2 FMUL.FTZ R86, R87, R86 ;  /* 0x0000005657562220 */ /* 0x000fe20000410000 */
[----:B------:R-:W-:Y:S02]  /*3390*/  @P2 F2FP.F16.F32.PACK_AB R88, RZ, R88 ;  /* 0x00000058ff58223e */ /* 0x000fe400000000ff */
[----:B------:R-:W-:Y:S02]  /*33a0*/  @P2 F2FP.F16.F32.PACK_AB R90, RZ, R90 ;  /* 0x0000005aff5a223e */ /* 0x000fe400000000ff */
[----:B------:R-:W-:Y:S02]  /*33b0*/  @P2 FSEL R86, R86, RZ, P1 ;  /* 0x000000ff56562208 */ /* 0x000fe40000800000 */
[----:B------:R-:W-:Y:S02]  /*33c0*/  @P2 PRMT R61, R84, 0x7610, R61 ;  /* 0x00007610543d2816 */ /* 0x000fe4000000003d */
[----:B------:R-:W-:-:S02]  /*33d0*/  @P2 F2FP.F16.F32.PACK_AB R86, RZ, R86 ;  /* 0x00000056ff56223e */ /* 0x000fc400000000ff */
[----:B------:R-:W-:Y:S02]  /*33e0*/  @P2 PRMT R62, R88, 0x7610, R62 ;  /* 0x00007610583e2816 */ /* 0x000fe4000000003e */
[----:B------:R-:W-:Y:S02]  /*33f0*/  @P2 PRMT R60, R60, 0x5410, R67 ;  /* 0x000054103c3c2816 */ /* 0x000fe40000000043 */
[----:B------:R-:W-:Y:S02]  /*3400*/  F2FP.F16.F32.PACK_AB R64, R100, R125 ;  /* 0x0000007d6440723e */ /* 0x000fe400000000ff */
[----:B------:R-:W-:Y:S02]  /*3410*/  F2FP.F16.F32.PACK_AB R65, R98, R121 ;  /* 0x000000796241723e */ /* 0x000fe400000000ff */
[----:B------:R-:W-:Y:S02]  /*3420*/  @P2 PRMT R61, R61, 0x5410, R86 ;  /* 0x000054103d3d2816 */ /* 0x000fe40000000056 */
[----:B------:R-:W-:-:S02]  /*3430*/  F2FP.F16.F32.PACK_AB R67, R95, R94 ;  /* 0x0000005e5f43723e */ /* 0x000fc400000000ff */
        /* <DEDUP_REMOVED lines=10> */
.L_x_5872:
[----:B------:R-:W-:Y:S01]  /*34e0*/  ISETP.GT.AND P1, PT, R92, RZ, PT ;  /* 0x000000ff5c00720c */ /* 0x000fe20003f24270 */
[--C-:B------:R-:W-:Y:S01]  /*34f0*/  HADD2.F32 R91, -RZ, R20.reuse.H0_H0 ;  /* 0x20000014ff5b7230 */ /* 0x100fe20000004100 */
[C---:B------:R-:W-:Y:S01]  /*3500*/  @P2 LOP3.LUT P3, RZ, R82.reuse, 0xff, RZ, 0xc0, !PT ;  /* 0x000000ff52ff2812 */ /* 0x040fe2000786c0ff */
[----:B------:R-:W-:Y:S01]  /*3510*/  HADD2.F32 R89, -RZ, R20.H1_H1 ;  /* 0x30000014ff597230 */ /* 0x000fe20000004100 */
[----:B------:R-:W-:Y:S01]  /*3520*/  @P2 LOP3.LUT P4, RZ, R82, 0xff00, RZ, 0xc0, !PT ;  /* 0x0000ff0052ff2812 */ /* 0x000fe2000788c0ff */
[--C-:B------:R-:W-:Y:S01]  /*3530*/  HADD2.F32 R90, -RZ, R21.reuse.H0_H0 ;  /* 0x20000015ff5a7230 */ /* 0x100fe20000004100 */
[C---:B------:R-:W-:Y:S01]  /*3540*/  @P2 LOP3.LUT P5, RZ, R83.reuse, 0xff00, RZ, 0xc0, !PT ;  /* 0x0000ff0053ff2812 */ /* 0x040fe200078ac0ff */
[----:B------:R-:W-:Y:S01]  /*3550*/  HADD2.F32 R103, -RZ, R22.H0_H0 ;  /* 0x20000016ff677230 */ /* 0x000fe20000004100 */
[----:B------:R-:W-:Y:S01]  /*3560*/  @P2 LOP3.LUT P6, RZ, R83, 0xff0000, RZ, 0xc0, !PT ;  /* 0x00ff000053ff2812 */ /* 0x000fe200078cc0ff */
[----:B------:R-:W-:Y:S02]  /*3570*/  HADD2.F32 R96, -RZ, R21.H1_H1 ;  /* 0x30000015ff607230 */ /* 0x000fe40000004100 */
[----:B------:R-:W-:-:S02]  /*3580*/  HADD2.F32 R125, -RZ, R23.H0_H0 ;  /* 0x20000017ff7d7230 */ /* 0x000fc40000004100 */
        /* <DEDUP_REMOVED lines=12> */
[-CC-:B------:R-:W-:Y:S01]  /*3650*/  @P1 FFMA.FTZ R88, R72, R94.reuse, R95.reuse ;  /* 0x0000005e48581223 */ /* 0x180fe2000001005f */
[----:B------:R-:W-:Y:S01]  /*3660*/  @P1 FADD.FTZ R87, R75, -R84 ;  /* 0x800000544b571221 */ /* 0x000fe20000010000 */
[C---:B------:R-:W-:Y:S01]  /*3670*/  @P1 FFMA.FTZ R96, R4.reuse, R93, R96 ;  /* 0x0000005d04601223 */ /* 0x040fe20000010060 */
[----:B------:R-:W0:Y:S01]  /*3680*/  @P2 LDC.64 R84, c[0x0][0x408] ;  /* 0x00010200ff542b82 */ /* 0x000e220000000a00 */
[----:B------:R-:W-:Y:S01]  /*3690*/  @P1 FFMA.FTZ R93, R71, R94, R95 ;  /* 0x0000005e475d1223 */ /* 0x000fe2000001005f */
[----:B------:R-:W-:Y:S01]  /*36a0*/  @P1 FFMA.FTZ R90, R4, R87, R90 ;  /* 0x00000057045a1223 */ /* 0x000fe2000001005a */
[----:B------:R-:W-:Y:S01]  /*36b0*/  @P1 FADD.FTZ R88, R79, -R88 ;  /* 0x800000584f581221 */ /* 0x000fe20000010000 */
[----:B------:R-:W-:-:S02]  /*36c0*/  HADD2.F32 R121, -RZ, R22.H1_H1 ;  /* 0x30000016ff797230 */ /* 0x000fc40000004100 */
[----:B------:R-:W-:Y:S01]  /*36d0*/  @P1 FADD.FTZ R93, R78, -R93 ;  /* 0x8000005d4e5d1221 */ /* 0x000fe20000010000 */
[C---:B------:R-:W-:Y:S01]  /*36e0*/  @P1 FFMA.FTZ R125, R4.reuse, R88, R125 ;  /* 0x00000058047d1223 */ /* 0x040fe2000001007d */
[----:B------:R-:W1:Y:S02]  /*36f0*/  @P2 LDC.64 R86, c[0x0][0x408] ;  /* 0x00010200ff562b82 */ /* 0x000e640000000a00 */
[----:B------:R-:W-:-:S06]  /*3700*/  @P1 FFMA.FTZ R121, R4, R93, R121 ;  /* 0x0000005d04791223 */ /* 0x000fcc0000010079 */
[----:B------:R-:W2:Y:S01]  /*3710*/  @P2 LDC.64 R92, c[0x0][0x408] ;  /* 0x00010200ff5c2b82 */ /* 0x000ea20000000a00 */
[----:B0-----:R-:W-:Y:S01]  /*3720*/  @P2 FMUL.FTZ R85, R91, R85 ;  /* 0x000000555b552220 */ /* 0x001fe20000410000 */
[----:B-1----:R-:W-:-:S03]  /*3730*/  @P2 FMUL.FTZ R89, R89, R87 ;  /* 0x0000005759592220 */ /* 0x002fc60000410000 */
[----:B------:R-:W-:-:S03]  /*3740*/  @P2 FMUL.FTZ R87, R85, R84 ;  /* 0x0000005455572220 */ /* 0x000fc60000410000 */
[----:B------:R-:W0:Y:S01]  /*3750*/  @P2 LDC.64 R84, c[0x0][0x408] ;  /* 0x00010200ff542b82 */ /* 0x000e220000000a00 */
[----:B------:R-:W-:Y:S01]  /*3760*/  @P2 FMUL.FTZ R86, R89, R86 ;  /* 0x0000005659562220 */ /* 0x000fe20000410000 */
[----:B------:R-:W-:Y:S02]  /*3770*/  @P2 FSEL R98, R87, RZ, P3 ;  /* 0x000000ff57622208 */ /* 0x000fe40001800000 */
[----:B------:R-:W-:Y:S01]  /*3780*/  @P2 LOP3.LUT P3, RZ, R82, 0xff0000, RZ, 0xc0, !PT ;  /* 0x00ff000052ff2812 */ /* 0x000fe2000786c0ff */
[----:B--2---:R-:W-:Y:S01]  /*3790*/  @P2 FMUL.FTZ R93, R125, R93 ;  /* 0x0000005d7d5d2220 */ /* 0x004fe20000410000 */
[----:B------:R-:W-:Y:S02]  /*37a0*/  @P2 FSEL R100, R86, RZ, P4 ;  /* 0x000000ff56642208 */ /* 0x000fe40002000000 */
[----:B------:R-:W1:Y:S01]  /*37b0*/  @P2 LDC.64 R88, c[0x0][0x408] ;  /* 0x00010200ff582b82 */ /* 0x000e620000000a00 */
[----:B------:R-:W-:Y:S01]  /*37c0*/  @P2 LOP3.LUT P4, RZ, R83, 0xff, RZ, 0xc0, !PT ;  /* 0x000000ff53ff2812 */ /* 0x000fe2000788c0ff */
[----:B------:R-:W-:Y:S01]  /*37d0*/  @P2 FMUL.FTZ R92, R93, R92 ;  /* 0x0000005c5d5c2220 */ /* 0x000fe20000410000 */
[----:B------:R-:W-:-:S02]  /*37e0*/  @P2 F2FP.F16.F32.PACK_AB R98, RZ, R98 ;  /* 0x00000062ff62223e */ /* 0x000fc400000000ff */
[----:B------:R-:W-:Y:S02]  /*37f0*/  @P2 F2FP.F16.F32.PACK_AB R100, RZ, R100 ;  /* 0x00000064ff64223e */ /* 0x000fe400000000ff */
[----:B------:R-:W-:Y:S01]  /*3800*/  @P2 FSEL R92, R92, RZ, P6 ;  /* 0x000000ff5c5c2208 */ /* 0x000fe20003000000 */
[----:B------:R-:W2:Y:S01]  /*3810*/  @P2 LDC.64 R86, c[0x0][0x408] ;  /* 0x00010200ff562b82 */ /* 0x000ea20000000a00 */
[----:B------:R-:W-:Y:S02]  /*3820*/  @P2 PRMT R60, R98, 0x7610, R60 ;  /* 0x00007610623c2816 */ /* 0x000fe4000000003c */
[----:B------:R-:W-:Y:S02]  /*3830*/  @P2 F2FP.F16.F32.PACK_AB R92, RZ, R92 ;  /* 0x0000005cff5c223e */ /* 0x000fe400000000ff */
[----:B------:R-:W-:Y:S02]  /*3840*/  @P2 PRMT R60, R60, 0x5410, R100 ;  /* 0x000054103c3c2816 */ /* 0x000fe40000000064 */
[----:B------:R-:W-:Y:S01]  /*3850*/  @P2 PRMT R63, R92, 0x7610, R63 ;  /* 0x000076105c3f2816 */ /* 0x000fe2000000003f */
[----:B0-----:R-:W-:-:S02]  /*3860*/  @P2 FMUL.FTZ R85, R90, R85 ;  /* 0x000000555a552220 */ /* 0x001fc40000410000 */
[----:B------:R-:W0:Y:S02]  /*3870*/  @P2 LDC.64 R90, c[0x0][0x408] ;  /* 0x00010200ff5a2b82 */ /* 0x000e240000000a00 */
[----:B------:R-:W-:Y:S01]  /*3880*/  @P2 FMUL.FTZ R84, R85, R84 ;  /* 0x0000005455542220 */ /* 0x000fe20000410000 */
[----:B-1----:R-:W-:-:S04]  /*3890*/  @P2 FMUL.FTZ R89, R103, R89 ;  /* 0x0000005967592220 */ /* 0x002fc80000410000 */
[----:B------:R-:W-:Y:S02]  /*38a0*/  @P2 FSEL R84, R84, RZ, P3 ;  /* 0x000000ff54542208 */ /* 0x000fe40001800000 */
[----:B------:R-:W-:Y:S01]  /*38b0*/  @P2 LOP3.LUT P3, RZ, R82, 0xff000000, RZ, 0xc0, !PT ;  /* 0xff00000052ff2812 */ /* 0x000fe2000786c0ff */
[----:B------:R-:W-:Y:S01]  /*38c0*/  @P2 FMUL.FTZ R88, R89, R88 ;  /* 0x0000005859582220 */ /* 0x000fe20000410000 */
[----:B------:R-:W-:Y:S01]  /*38d0*/  @P2 F2FP.F16.F32.PACK_AB R84, RZ, R84 ;  /* 0x00000054ff54223e */ /* 0x000fe200000000ff */
[----:B--2---:R-:W-:-:S03]  /*38e0*/  @P2 FMUL.FTZ R87, R96, R87 ;  /* 0x0000005760572220 */ /* 0x004fc60000410000 */
[----:B------:R-:W-:Y:S02]  /*38f0*/  @P2 FSEL R88, R88, RZ, P4 ;  /* 0x000000ff58582208 */ /* 0x000fe40002000000 */
[----:B------:R-:W-:Y:S01]  /*3900*/  @P2 PRMT R61, R84, 0x7610, R61 ;  /* 0x00007610543d2816 */ /* 0x000fe2000000003d */
[----:B------:R-:W-:Y:S01]  /*3910*/  @P2 FMUL.FTZ R86, R87, R86 ;  /* 0x0000005657562220 */ /* 0x000fe20000410000 */
[----:B------:R-:W-:-:S04]  /*3920*/  @P2 F2FP.F16.F32.PACK_AB R88, RZ, R88 ;  /* 0x00000058ff58223e */ /* 0x000fc800000000ff */
[----:B------:R-:W-:Y:S01]  /*3930*/  @P2 FSEL R86, R86, RZ, P3 ;  /* 0x000000ff56562208 */ /* 0x000fe20001800000 */
[----:B0-----:R-:W-:Y:S01]  /*3940*/  @P2 FMUL.FTZ R91, R121, R91 ;  /* 0x0000005b795b2220 */ /* 0x001fe20000410000 */
[----:B------:R-:W-:Y:S02]  /*3950*/  @P2 PRMT R62, R88, 0x7610, R62 ;  /* 0x00007610583e2816 */ /* 0x000fe4000000003e */
[----:B------:R-:W-:Y:S01]  /*3960*/  @P2 F2FP.F16.F32.PACK_AB R86, RZ, R86 ;  /* 0x00000056ff56223e */ /* 0x000fe200000000ff */
[----:B------:R-:W-:-:S03]  /*3970*/  @P2 FMUL.FTZ R90, R91, R90 ;  /* 0x0000005a5b5a2220 */ /* 0x000fc60000410000 */
[----:B------:R-:W-:Y:S02]  /*3980*/  @P2 PRMT R61, R61, 0x5410, R86 ;  /* 0x000054103d3d2816 */ /* 0x000fe40000000056 */
        /* <DEDUP_REMOVED lines=16> */
.L_x_5871:
[----:B------:R-:W-:Y:S05]  /*3a90*/  @!P0 BRA `(.L_x_5874) ;  /* 0x00000004007c8947 */ /* 0x000fea0003800000 */
[----:B0-----:R-:W0:Y:S01]  /*3aa0*/  @P2 LDC.64 R64, c[0x0][0x408] ;  /* 0x00010200ff402b82 */ /* 0x001e220000000a00 */
[-CC-:B------:R-:W-:Y:S01]  /*3ab0*/  FFMA.FTZ R66, R18, R94.reuse, R95.reuse ;  /* 0x0000005e12427223 */ /* 0x180fe2000001005f */
[----:B------:R-:W-:Y:S01]  /*3ac0*/  ISETP.GT.AND P1, PT, R92, RZ, PT ;  /* 0x000000ff5c00720c */ /* 0x000fe20003f24270 */
[-CC-:B------:R-:W-:Y:S01]  /*3ad0*/  FFMA.FTZ R87, R19, R94.reuse, R95.reuse ;  /* 0x0000005e13577223 */ /* 0x180fe2000001005f */
[-CC-:B------:R-:W-:Y:S01]  /*3ae0*/  FFMA.FTZ R86, R68, R94.reuse, R95.reuse ;  /* 0x0000005e44567223 */ /* 0x180fe2000001005f */
[----:B------:R-:W-:Y:S01]  /*3af0*/  FADD.FTZ R67, R73, -R66 ;  /* 0x8000004249437221 */ /* 0x000fe20000010000 */
[-CC-:B------:R-:W-:Y:S01]  /*3b00*/  FFMA.FTZ R91, R69, R94.reuse, R95.reuse ;  /* 0x0000005e455b7223 */ /* 0x180fe2000001005f */
[-CC-:B------:R-:W-:Y:S01]  /*3b10*/  FFMA.FTZ R88, R70, R94.reuse, R95.reuse ;  /* 0x0000005e46587223 */ /* 0x180fe2000001005f */
[----:B------:R-:W1:Y:S01]  /*3b20*/  @P2 LDC.64 R84, c[0x0][0x408] ;  /* 0x00010200ff542b82 */ /* 0x000e620000000a00 */
[----:B------:R-:W-:Y:S01]  /*3b30*/  FMUL.FTZ R92, R4, R67 ;  /* 0x00000043045c7220 */ /* 0x000fe20000410000 */
[-C--:B------:R-:W-:Y:S01]  /*3b40*/  FFMA.FTZ R90, R72, R94.reuse, R95 ;  /* 0x0000005e485a7223 */ /* 0x080fe2000001005f */
[----:B------:R-:W-:Y:S01]  /*3b50*/  FADD.FTZ R87, R74, -R87 ;  /* 0x800000574a577221 */ /* 0x000fe20000010000 */
[----:B------:R-:W-:Y:S01]  /*3b60*/  FADD.FTZ R89, R75, -R86 ;  /* 0x800000564b597221 */ /* 0x000fe20000010000 */
[----:B------:R-:W-:Y:S01]  /*3b70*/  FADD.FTZ R91, R76, -R91 ;  /* 0x8000005b4c5b7221 */ /* 0x000fe20000010000 */
[----:B------:R-:W-:Y:S01]  /*3b80*/  FSEL R92, R92, RZ, P1 ;  /* 0x000000ff5c5c7208 */ /* 0x000fe20000800000 */
[-CC-:B------:R-:W-:Y:S01]  /*3b90*/  FFMA.FTZ R103, R71, R94.reuse, R95.reuse ;  /* 0x0000005e47677223 */ /* 0x180fe2000001005f */
[----:B------:R-:W2:Y:S01]  /*3ba0*/  @P2 LDC.64 R66, c[0x0][0x408] ;  /* 0x00010200ff422b82 */ /* 0x000ea20000000a00 */
[----:B------:R-:W-:Y:S01]  /*3bb0*/  FFMA.FTZ R94, R80, R94, R95 ;  /* 0x0000005e505e7223 */ /* 0x000fe2000001005f */
[----:B------:R-:W-:Y:S01]  /*3bc0*/  FADD.FTZ R93, R77, -R88 ;  /* 0x800000584d5d7221 */ /* 0x000fe20000010000 */
[----:B------:R-:W-:Y:S01]  /*3bd0*/  FADD.FTZ R121, R79, -R90 ;  /* 0x8000005a4f797221 */ /* 0x000fe20000010000 */
[C---:B------:R-:W-:Y:S01]  /*3be0*/  FMUL.FTZ R98, R4.reuse, R87 ;  /* 0x0000005704627220 */ /* 0x040fe20000410000 */
[C---:B------:R-:W-:Y:S01]  /*3bf0*/  FMUL.FTZ R96, R4.reuse, R89 ;  /* 0x0000005904607220 */ /* 0x040fe20000410000 */
[----:B------:R-:W-:Y:S01]  /*3c00*/  FMUL.FTZ R95, R4, R91 ;  /* 0x0000005b045f7220 */ /* 0x000fe20000410000 */
        /* <DEDUP_REMOVED lines=39> */
[----:B------:R-:W-:-:S02]  /*3e80*/  @P2 F2FP.F16.F32.PACK_AB R67, RZ, R100 ;  /* 0x00000064ff43223e */ /* 0x000fc400000000ff */
[----:B------:R-:W-:Y:S01]  /*3e90*/  @P2 F2FP.F16.F32.PACK_AB R85, RZ, R85 ;  /* 0x00000055ff55223e */ /* 0x000fe200000000ff */
[----:B--2---:R-:W-:Y:S01]  /*3ea0*/  @P2 FMUL.FTZ R91, R102, R91 ;  /* 0x0000005b665b2220 */ /* 0x004fe20000410000 */
[----:B------:R-:W-:Y:S02]  /*3eb0*/  @P2 FSEL R86, R86, RZ, P3 ;  /* 0x000000ff56562208 */ /* 0x000fe40001800000 */
[----:B------:R-:W-:Y:S01]  /*3ec0*/  @P2 FSEL R88, R88, RZ, P5 ;  /* 0x000000ff58582208 */ /* 0x000fe20002800000 */
[----:B------:R-:W-:Y:S01]  /*3ed0*/  @P2 FMUL.FTZ R90, R91, R90 ;  /* 0x0000005a5b5a2220 */ /* 0x000fe20000410000 */
[----:B------:R-:W-:Y:S02]  /*3ee0*/  @P2 F2FP.F16.F32.PACK_AB R87, RZ, R64 ;  /* 0x00000040ff57223e */ /* 0x000fe400000000ff */
[----:B------:R-:W-:Y:S02]  /*3ef0*/  @P2 F2FP.F16.F32.PACK_AB R84, RZ, R84 ;  /* 0x00000054ff54223e */ /* 0x000fe400000000ff */
[----:B------:R-:W-:-:S02]  /*3f00*/  @P2 FSEL R90, R90, RZ, P6 ;  /* 0x000000ff5a5a2208 */ /* 0x000fc40003000000 */
[----:B------:R-:W-:Y:S02]  /*3f10*/  @P2 F2FP.F16.F32.PACK_AB R86, RZ, R86 ;  /* 0x00000056ff56223e */ /* 0x000fe400000000ff */
[----:B------:R-:W-:Y:S02]  /*3f20*/  @P2 F2FP.F16.F32.PACK_AB R88, RZ, R88 ;  /* 0x00000058ff58223e */ /* 0x000fe400000000ff */
[----:B------:R-:W-:Y:S02]  /*3f30*/  @P2 F2FP.F16.F32.PACK_AB R90, RZ, R90 ;  /* 0x0000005aff5a223e */ /* 0x000fe400000000ff */
[----:B------:R-:W-:Y:S02]  /*3f40*/  @P2 PRMT R60, R67, 0x7610, R60 ;  /* 0x00007610433c2816 */ /* 0x000fe4000000003c */
        /* <DEDUP_REMOVED lines=20> */
.L_x_5874:
        /* <DEDUP_REMOVED lines=24> */
.L_x_5876:
[----:B------:R-:W-:Y:S05]  /*4210*/  BSYNC.RECONVERGENT B2 ;  /* 0x0000000000027941 */ /* 0x000fea0003800200 */
.L_x_5875:
        /* <DEDUP_REMOVED lines=13> */
.L_x_5878:
[----:B------:R-:W-:Y:S05]  /*42f0*/  BSYNC.RECONVERGENT B2 ;  /* 0x0000000000027941 */ /* 0x000fea0003800200 */
.L_x_5877:
        /* <DEDUP_REMOVED lines=13> */
.L_x_5880:
[----:B------:R-:W-:Y:S05]  /*43d0*/  BSYNC.RECONVERGENT B2 ;  /* 0x0000000000027941 */ /* 0x000fea0003800200 */
.L_x_5879:
        /* <DEDUP_REMOVED lines=13> */
.L_x_5882:
[----:B------:R-:W-:Y:S05]  /*44b0*/  BSYNC.RECONVERGENT B2 ;  /* 0x0000000000027941 */ /* 0x000fea0003800200 */
.L_x_5881:
        /* <DEDUP_REMOVED lines=13> */
.L_x_5884:
[----:B------:R-:W-:Y:S05]  /*4590*/  BSYNC.RECONVERGENT B2 ;  /* 0x0000000000027941 */ /* 0x000fea0003800200 */
.L_x_5883:
        /* <DEDUP_REMOVED lines=13> */
.L_x_5886:
[----:B------:R-:W-:Y:S05]  /*4670*/  BSYNC.RECONVERGENT B2 ;  /* 0x0000000000027941 */ /* 0x000fea0003800200 */
.L_x_5885:
        /* <DEDUP_REMOVED lines=13> */
.L_x_5888:
[----:B------:R-:W-:Y:S05]  /*4750*/  BSYNC.RECONVERGENT B2 ;  /* 0x0000000000027941 */ /* 0x000fea0003800200 */
.L_x_5887:
[----:B------:R-:W-:-:S04]  /*4760*/  @P2 F2FP.F16.F32.PACK_AB R84, RZ, R84 ;  /* 0x00000054ff54223e */ /* 0x000fc800000000ff */
[----:B------:R-:W-:-:S07]  /*4770*/  @P2 PRMT R63, R63, 0x5410, R84 ;  /* 0x000054103f3f2816 */ /* 0x000fce0000000054 */
.L_x_5873:
[----:B------:R-:W-:Y:S05]  /*4780*/  BSYNC.RECONVERGENT B1 ;  /* 0x0000000000017941 */ /* 0x000fea0003800200 */
.L_x_5870:
        /* <DEDUP_REMOVED lines=12> */
.L_x_5846:
[----:B------:R-:W-:Y:S05]  /*4850*/  BSYNC B0 ;  /* 0x0000000000007941 */ /* 0x000fea0003800000 */
.L_x_5845:
[----:B------:R-:W0:Y:S01]  /*4860*/  S2R R82, SR_TID.X ;  /* 0x0000000000527919 */ /* 0x000e220000002100 */
[----:B------:R-:W-:Y:S01]  /*4870*/  MOV R4, 0x400 ;  /* 0x0000040000047802 */ /* 0x000fe20000000f00 */
[----:B------:R-:W-:Y:S05]  /*4880*/  WARPSYNC.ALL ;  /* 0x0000000000007948 */ /* 0x000fea0003800000 */
[----:B------:R-:W1:Y:S01]  /*4890*/  S2R R5, SR_CgaCtaId ;  /* 0x0000000000057919 */ /* 0x000e620000008800 */
[----:B------:R-:W2:Y:S01]  /*48a0*/  LDC R20, c[0x0][0x388] ;  /* 0x0000e200ff147b82 */ /* 0x000ea20000000800 */
[----:B------:R-:W3:Y:S07]  /*48b0*/  LDCU.128 UR16, c[0x0][0x440] ;  /* 0x00008800ff1077ac */ /* 0x000eee0008000c00 */
[----:B------:R-:W2:Y:S01]  /*48c0*/  S2UR UR4, SR_CTAID.X ;  /* 0x00000000000479c3 */ /* 0x000ea20000002500 */
[----:B0-----:R-:W-:-:S02]  /*48d0*/  SHF.L.U32 R2, R82, 0x6, RZ ;  /* 0x0000000652027819 */ /* 0x001fc400000006ff */
[----:B------:R-:W-:Y:S02]  /*48e0*/  SHF.L.U32 R0, R82, 0x5, RZ ;  /* 0x0000000552007819 */ /* 0x000fe400000006ff */
        /* <DEDUP_REMOVED lines=98> */
.L_x_5850:
        /* <DEDUP_REMOVED lines=8> */
.L_x_5891:
[----:B------:R-:W-:Y:S05]  /*4f90*/  BSYNC B1 ;  /* 0x0000000000017941 */ /* 0x000fea0003800000 */
.L_x_5890:
        /* <DEDUP_REMOVED lines=8> */
.L_x_5892:
[----:B------:R-:W-:-:S05]  /*5020*/  FADD.FTZ R87, R87, R2 ;  /* 0x0000000257577221 */ /* 0x000fca0000010000 */
[----:B------:R-:W-:Y:S01]  /*5030*/  MOV R101, R87 ;  /* 0x0000005700657202 */ /* 0x000fe20000000f00 */
[----:B------:R-:W-:Y:S01]  /*5040*/  HFMA2 R102, -RZ, RZ, 0, 1.1920928955078125e-07 ;  /* 0x00000002ff667431 */ /* 0x000fe200000001ff */
[----:B------:R-:W-:-:S07]  /*5050*/  MOV R89, R100 ;  /* 0x0000006400597202 */ /* 0x000fce0000000f00 */
[----:B------:R-:W-:Y:S05]  /*5060*/  WARPSYNC.COLLECTIVE R98, `(.L_x_5893) ;  /* 0x0000000062087348 */ /* 0x000fea0003c00000 */
[----:B------:R0:W1:Y:S02]  /*5070*/  SHFL.BFLY P0, R100, R101, R102, R103 ;  /* 0x0c00006665647389 */ /* 0x0000640000000067 */
[----:B01----:R-:W-:Y:S05]  /*5080*/  ENDCOLLECTIVE ;  /* 0x000000000000791b */ /* 0x003fea0003800000 */
.L_x_5893:
[----:B------:R-:W-:-:S05]  /*5090*/  FADD.FTZ R89, R89, R86 ;  /* 0x0000005659597221 */ /* 0x000fca0000010000 */
[----:B------:R-:W-:Y:S02]  /*50a0*/  MOV R101, R89 ;  /* 0x0000005900657202 */ /* 0x000fe40000000f00 */
[----:B------:R-:W-:-:S07]  /*50b0*/  MOV R88, R100 ;  /* 0x0000006400587202 */ /* 0x000fce0000000f00 */
[----:B------:R-:W-:Y:S05]  /*50c0*/  WARPSYNC.COLLECTIVE R98, `(.L_x_5894) ;  /* 0x0000000062087348 */ /* 0x000fea0003c00000 */
[----:B------:R0:W1:Y:S02]  /*50d0*/  SHFL.BFLY P0, R100, R101, R102, R103 ;  /* 0x0c00006665647389 */ /* 0x0000640000000067 */
[----:B01----:R-:W-:Y:S05]  /*50e0*/  ENDCOLLECTIVE ;  /* 0x000000000000791b */ /* 0x003fea0003800000 */
.L_x_5894:
[----:B------:R-:W-:-:S05]  /*50f0*/  FADD.FTZ R88, R87, R88 ;  /* 0x0000005857587221 */ /* 0x000fca0000010000 */
[----:B------:R-:W-:Y:S01]  /*5100*/  MOV R101, R88 ;  /* 0x0000005800657202 */ /* 0x000fe20000000f00 */
[----:B------:R-:W-:Y:S01]  /*5110*/  HFMA2 R102, -RZ, RZ, 0, 2.384185791015625e-07 ;  /* 0x00000004ff667431 */ /* 0x000fe200000001ff */
[----:B------:R-:W-:-:S07]  /*5120*/  MOV R94, R100 ;  /* 0x00000064005e7202 */ /* 0x000fce0000000f00 */
[----:B------:R-:W-:Y:S05]  /*5130*/  WARPSYNC.COLLECTIVE R98, `(.L_x_5895) ;  /* 0x0000000062087348 */ /* 0x000fea0003c00000 */
[----:B------:R0:W1:Y:S02]  /*5140*/  SHFL.BFLY P0, R100, R101, R102, R103 ;  /* 0x0c00006665647389 */ /* 0x0000640000000067 */
[----:B01----:R-:W-:Y:S05]  /*5150*/  ENDCOLLECTIVE ;  /* 0x000000000000791b */ /* 0x003fea0003800000 */
.L_x_5895:
[----:B------:R-:W-:-:S05]  /*5160*/  FADD.FTZ R94, R89, R94 ;  /* 0x0000005e595e7221 */ /* 0x000fca0000010000 */
[----:B------:R-:W-:Y:S02]  /*5170*/  MOV R101, R94 ;  /* 0x0000005e00657202 */ /* 0x000fe40000000f00 */
[----:B------:R-:W-:-:S07]  /*5180*/  MOV R91, R100 ;  /* 0x00000064005b7202 */ /* 0x000fce0000000f00 */
[----:B------:R-:W-:Y:S05]  /*5190*/  WARPSYNC.COLLECTIVE R98, `(.L_x_5896) ;  /* 0x0000000062087348 */ /* 0x000fea0003c00000 */
[----:B------:R0:W1:Y:S02]  /*51a0*/  SHFL.BFLY P0, R100, R101, R102, R103 ;  /* 0x0c00006665647389 */ /* 0x0000640000000067 */
[----:B01----:R-:W-:Y:S05]  /*51b0*/  ENDCOLLECTIVE ;  /* 0x000000000000791b */ /* 0x003fea0003800000 */
.L_x_5896:
[----:B------:R-:W-:-:S05]  /*51c0*/  FADD.FTZ R91, R88, R91 ;  /* 0x0000005b585b7221 */ /* 0x000fca0000010000 */
[----:B------:R-:W-:Y:S01]  /*51d0*/  MOV R101, R91 ;  /* 0x0000005b00657202 */ /* 0x000fe20000000f00 */
[----:B------:R-:W-:Y:S01]  /*51e0*/  HFMA2 R102, -RZ, RZ, 0, 4.76837158203125e-07 ;  /* 0x00000008ff667431 */ /* 0x000fe200000001ff */
[----:B------:R-:W-:-:S07]  /*51f0*/  MOV R95, R100 ;  /* 0x00000064005f7202 */ /* 0x000fce0000000f00 */
[----:B------:R-:W-:Y:S05]  /*5200*/  WARPSYNC.COLLECTIVE R98, `(.L_x_5897) ;  /* 0x0000000062087348 */ /* 0x000fea0003c00000 */
[----:B------:R0:W1:Y:S02]  /*5210*/  SHFL.BFLY P0, R100, R101, R102, R103 ;  /* 0x0c00006665647389 */ /* 0x0000640000000067 */
[----:B01----:R-:W-:Y:S05]  /*5220*/  ENDCOLLECTIVE ;  /* 0x000000000000791b */ /* 0x003fea0003800000 */
.L_x_5897:
[----:B------:R-:W-:-:S05]  /*5230*/  FADD.FTZ R95, R94, R95 ;  /* 0x0000005f5e5f7221 */ /* 0x000fca0000010000 */
[----:B------:R-:W-:Y:S02]  /*5240*/  MOV R101, R95 ;  /* 0x0000005f00657202 */ /* 0x000fe40000000f00 */
[----:B------:R-:W-:-:S07]  /*5250*/  MOV R2, R100 ;  /* 0x0000006400027202 */ /* 0x000fce0000000f00 */
[----:B------:R-:W-:Y:S05]  /*5260*/  WARPSYNC.COLLECTIVE R98, `(.L_x_5898) ;  /* 0x0000000062087348 */ /* 0x000fea0003c00000 */
[----:B------:R0:W1:Y:S02]  /*5270*/  SHFL.BFLY P0, R100, R101, R102, R103 ;  /* 0x0c00006665647389 */ /* 0x0000640000000067 */
[----:B01----:R-:W-:Y:S05]  /*5280*/  ENDCOLLECTIVE ;  /* 0x000000000000791b */ /* 0x003fea0003800000 */
.L_x_5898:
[----:B------:R-:W-:-:S05]  /*5290*/  FADD.FTZ R2, R91, R2 ;  /* 0x000000025b027221 */ /* 0x000fca0000010000 */
[----:B------:R-:W-:Y:S01]  /*52a0*/  MOV R101, R2 ;  /* 0x0000000200657202 */ /* 0x000fe20000000f00 */
[----:B------:R-:W-:Y:S01]  /*52b0*/  HFMA2 R102, -RZ, RZ, 0, 9.5367431640625e-07 ;  /* 0x00000010ff667431 */ /* 0x000fe200000001ff */
[----:B------:R-:W-:-:S07]  /*52c0*/  MOV R86, R100 ;  /* 0x0000006400567202 */ /* 0x000fce0000000f00 */
[----:B------:R-:W-:Y:S05]  /*52d0*/  WARPSYNC.COLLECTIVE R98, `(.L_x_5899) ;  /* 0x0000000062087348 */ /* 0x000fea0003c00000 */
[----:B------:R0:W1:Y:S02]  /*52e0*/  SHFL.BFLY P0, R100, R101, R102, R103 ;  /* 0x0c00006665647389 */ /* 0x0000640000000067 */
[----:B01----:R-:W-:Y:S05]  /*52f0*/  ENDCOLLECTIVE ;  /* 0x000000000000791b */ /* 0x003fea0003800000 */
.L_x_5899:
[----:B------:R-:W-:-:S05]  /*5300*/  FADD.FTZ R86, R95, R86 ;  /* 0x000000565f567221 */ /* 0x000fca0000010000 */
[----:B------:R-:W-:Y:S02]  /*5310*/  MOV R101, R86 ;  /* 0x0000005600657202 */ /* 0x000fe40000000f00 */
[----:B------:R-:W-:-:S07]  /*5320*/  MOV R87, R100 ;  /* 0x0000006400577202 */ /* 0x000fce0000000f00 */
[----:B------:R-:W-:Y:S05]  /*5330*/  WARPSYNC.COLLECTIVE R98, `(.L_x_5900) ;  /* 0x0000000062087348 */ /* 0x000fea0003c00000 */
[----:B------:R0:W1:Y:S02]  /*5340*/  SHFL.BFLY P0, R100, R101, R102, R103 ;  /* 0x0c00006665647389 */ /* 0x0000640000000067 */
[----:B01----:R-:W-:Y:S05]  /*5350*/  ENDCOLLECTIVE ;  /* 0x000000000000791b */ /* 0x003fea0003800000 */
.L_x_5900:
[----:B------:R-:W-:Y:S01]  /*5360*/  MOV R89, R100 ;  /* 0x0000006400597202 */ /* 0x000fe20000000f00 */
[----:B------:R-:W-:Y:S06]  /*5370*/  BRA `(.L_x_5901) ;  /* 0xffffffbc00dc7947 */ /* 0x000fec000383ffff */
.L_x_5902:
        /* <DEDUP_REMOVED lines=16> */
.L_x_11261:


//--------------------- .text._ZN10layer_norm13ln_bwd_kernelINS_13Kernel_traitsIf6__halfS2_S2_fjLj512ELj1ELj4ELj1ELj16ENS_18Kernel_traits_baseILj512EfS2_S2_S2_fjLj128EEEEELb1ELb1ELb0ELb0EEEvNS_9BwdParamsE --------------------------
	.section	.text._ZN10layer_norm13ln_bwd_kernelINS_13Kernel_traitsIf6__halfS2_S2_fjLj512ELj1ELj4ELj1ELj16ENS_18Kernel_traits_baseILj512EfS2_S2_S2_fjLj128EEEEELb1ELb1ELb0ELb0EEEvNS_9BwdParamsE,"ax",@progbits
	.align	128
        .global         _ZN10layer_norm13ln_bwd_kernelINS_13Kernel_traitsIf6__halfS2_S2_fjLj512ELj1ELj4ELj1ELj16ENS_18Kernel_traits_baseILj512EfS2_S2_S2_fjLj128EEEEELb1ELb1ELb0ELb0EEEvNS_9BwdParamsE
        .type           _ZN10layer_norm13ln_bwd_kernelINS_13Kernel_traitsIf6__halfS2_S2_fjLj512ELj1ELj4ELj1ELj16ENS_18Kernel_traits_baseILj512EfS2_S2_S2_fjLj128EEEEELb1ELb1ELb0ELb0EEEvNS_9BwdParamsE,@function
        .size           _ZN10layer_norm13ln_bwd_kernelINS_13Kernel_traitsIf6__halfS2_S2_fjLj512ELj1ELj4ELj1ELj16ENS_18Kernel_traits_baseILj512EfS2_S2_S2_fjLj128EEEEELb1ELb1ELb0ELb0EEEvNS_9BwdParamsE,(.L_x_11262 - _ZN10layer_norm13ln_bwd_kernelINS_13Kernel_traitsIf6__halfS2_S2_fjLj512ELj1ELj4ELj1ELj16ENS_18Kernel_traits_baseILj512EfS2_S2_S2_fjLj128EEEEELb1ELb1ELb0ELb0EEEvNS_9BwdParamsE)
        .other          _ZN10layer_norm13ln_bwd_kernelINS_13Kernel_traitsIf6__halfS2_S2_fjLj512ELj1ELj4ELj1ELj16ENS_18Kernel_traits_baseILj512EfS2_S2_S2_fjLj128EEEEELb1ELb1ELb0ELb0EEEvNS_9BwdParamsE,@"STO_CUDA_ENTRY STV_DEFAULT"
_ZN10layer_norm13ln_bwd_kernelINS_13Kernel_traitsIf6__halfS2_S2_fjLj512ELj1ELj4ELj1ELj16ENS_18Kernel_traits_baseILj512EfS2_S2_S2_fjLj128EEEEELb1ELb1ELb0ELb0EEEvNS_9BwdParamsE:
.text._ZN10layer_norm13ln_bwd_kernelINS_13Kernel_traitsIf6__halfS2_S2_fjLj512ELj1ELj4ELj1ELj16ENS_18Kernel_traits_baseILj512EfS2_S2_S2_fjLj128EEEEELb1ELb1ELb0ELb0EEEvNS_9BwdParamsE:
        /* <DEDUP_REMOVED lines=93> */
.L_x_5923:
[----:B------:R-:W0:Y:S08]  /*05d0*/  LDC.64 R114, c[0x0][0x3c0] ;  /* 0x0000f000ff727b82 */ /* 0x000e300000000a00 */
[----:B------:R-:W1:Y:S08]  /*05e0*/  @P0 LDC.64 R18, c[0x0][0x3e0] ;  /* 0x0000f800ff120b82 */ /* 0x000e700000000a00 */
[----:B------:R-:W2:Y:S01]  /*05f0*/  LDC.64 R112, c[0x0][0x3c8] ;  /* 0x0000f200ff707b82 */ /* 0x000ea20000000a00 */
[----:B0-----:R-:W-:-:S06]  /*0600*/  IMAD.WIDE R114, R120, 0x4, R114 ;  /* 0x0000000478727825 */ /* 0x001fcc00078e0272 */
[----:B------:R-:W3:Y:S01]  /*0610*/  LDG.E R114, desc[UR6][R114.64] ;  /* 0x0000000672727981 */ /* 0x000ee2000c1e1900 */
[----:B-1----:R-:W-:-:S05]  /*0620*/  @P0 IMAD.WIDE R116, R120, 0x2, R18 ;  /* 0x0000000278740825 */ /* 0x002fca00078e0212 */
[----:B-----5:R-:W5:Y:S01]  /*0630*/  @P0 LDG.E.U16 R140, desc[UR6][R116.64] ;  /* 0x00000006748c0981 */ /* 0x020f62000c1e1500 */
[----:B------:R-:W-:Y:S02]  /*0640*/  MOV R17, UR15 ;  /* 0x0000000f00117c02 */ /* 0x000fe40008000f00 */
[----:B------:R-:W-:Y:S01]  /*0650*/  ISETP.GE.U32.AND P4, PT, R121, 0x20, PT ;  /* 0x000000207900780c */ /* 0x000fe20003f86070 */
[----:B------:R-:W0:Y:S01]  /*0660*/  S2R R18, SR_TID.X ;  /* 0x0000000000127919 */ /* 0x000e220000002100 */
[----:B--2---:R-:W-:-:S04]  /*0670*/  IMAD.WIDE R112, R120, 0x4, R112 ;  /* 0x0000000478707825 */ /* 0x004fc800078e0270 */
[----:B------:R-:W-:Y:S01]  /*0680*/  IMAD R19, R120, R17, RZ ;  /* 0x0000001178137224 */ /* 0x000fe200078e02ff */
[----:B------:R-:W-:Y:S01]  /*0690*/  ISETP.NE.U32.AND P1, PT, RZ, UR10, PT ;  /* 0x0000000aff007c0c */ /* 0x000fe2000bf25070 */
[----:B------:R-:W-:Y:S01]  /*06a0*/  BSSY.RECONVERGENT B0, `(.L_x_5904) ;  /* 0x0000065000007945 */ /* 0x000fe20003800200 */
[----:B------:R-:W-:Y:S01]  /*06b0*/  ISETP.NE.AND P5, PT, RZ, UR8, PT ;  /* 0x00000008ff007c0c */ /* 0x000fe2000bfa5270 */
[----:B------:R-:W-:Y:S01]  /*06c0*/  HFMA2 R139, -RZ, RZ, 1.875, 0 ;  /* 0x3f800000ff8b7431 */ /* 0x000fe200000001ff */
[----:B------:R-:W-:Y:S01]  /*06d0*/  SHF.R.S32.HI R118, RZ, 0x1f, R19 ;  /* 0x0000001fff767819 */ /* 0x000fe20000011413 */
[----:B------:R1:W5:Y:S01]  /*06e0*/  LDG.E R138, desc[UR6][R112.64] ;  /* 0x00000006708a7981 */ /* 0x000362000c1e1900 */
[----:B------:R-:W-:Y:S02]  /*06f0*/  ISETP.GE.U32.AND P3, PT, R121, 0x40, PT ;  /* 0x000000407900780c */ /* 0x000fe40003f66070 */
[----:B------:R-:W-:Y:S02]  /*0700*/  LEA.HI R19, R118, R19, RZ, 0x3 ;  /* 0x0000001376137211 */ /* 0x000fe400078f18ff */
[----:B------:R-:W-:-:S02]  /*0710*/  ISETP.NE.AND.EX P1, PT, RZ, UR11, PT, P1 ;  /* 0x0000000bff007c0c */ /* 0x000fc4000bf25310 */
[----:B-1----:R-:W-:Y:S02]  /*0720*/  CS2R R112, SRZ ;  /* 0x0000000000707805 */ /* 0x002fe4000001ff00 */
[----:B0-----:R-:W-:-:S04]  /*0730*/  LOP3.LUT R118, R18, 0x1f, RZ, 0xc0, !PT ;  /* 0x0000001f12767812 */ /* 0x001fc800078ec0ff */
[----:B------:R-:W-:-:S04]  /*0740*/  LEA.HI.SX32 R19, R19, R118, 0x1d ;  /* 0x0000007613137211 */ /* 0x000fc800078feaff */
        /* <DEDUP_REMOVED lines=17> */
[--C-:B---3--:R-:W-:Y:S02]  /*0860*/  HADD2.F32 R124, -RZ, R112.reuse.H0_H0 ;  /* 0x20000070ff7c7230 */ /* 0x108fe40000004100 */
[----:B------:R-:W-:-:S03]  /*0870*/  HADD2.F32 R126, -RZ, R112.H1_H1 ;  /* 0x30000070ff7e7230 */ /* 0x000fc60000004100 */
[----:B------:R-:W-:Y:S01]  /*0880*/  FADD.FTZ R137, -R141, R124 ;  /* 0x0000007c8d897221 */ /* 0x000fe20000010100 */
[--C-:B------:R-:W-:Y:S02]  /*0890*/  HADD2.F32 R128, -RZ, R113.reuse.H0_H0 ;  /* 0x20000071ff807230 */ /* 0x100fe40000004100 */
[----:B------:R-:W-:Y:S02]  /*08a0*/  HADD2.F32 R130, -RZ, R113.H1_H1 ;  /* 0x30000071ff827230 */ /* 0x000fe40000004100 */
[----:B-----5:R-:W-:Y:S01]  /*08b0*/  FMUL.FTZ R137, R138, R137 ;  /* 0x000000898a897220 */ /* 0x020fe20000410000 */
[----:B----4-:R-:W-:Y:S02]  /*08c0*/  HADD2.F32 R135, -RZ, R116.H0_H0 ;  /* 0x20000074ff877230 */ /* 0x010fe40000004100 */
[--C-:B------:R-:W-:Y:S02]  /*08d0*/  HADD2.F32 R132, -RZ, R114.reuse.H0_H0 ;  /* 0x20000072ff847230 */ /* 0x100fe40000004100 */
[----:B------:R-:W-:-:S02]  /*08e0*/  HADD2.F32 R134, -RZ, R114.H1_H1 ;  /* 0x30000072ff867230 */ /* 0x000fc40000004100 */
[--C-:B------:R-:W-:Y:S02]  /*08f0*/  HADD2.F32 R136, -RZ, R115.reuse.H0_H0 ;  /* 0x20000073ff887230 */ /* 0x100fe40000004100 */
[C---:B------:R-:W-:Y:S01]  /*0900*/  FADD.FTZ R133, -R141.reuse, R128 ;  /* 0x000000808d857221 */ /* 0x040fe20000010100 */
[----:B------:R-:W-:Y:S02]  /*0910*/  HADD2.F32 R146, -RZ, R115.H1_H1 ;  /* 0x30000073ff927230 */ /* 0x000fe40000004100 */
[C---:B------:R-:W-:Y:S01]  /*0920*/  FADD.FTZ R115, -R141.reuse, R126 ;  /* 0x0000007e8d737221 */ /* 0x040fe20000010100 */
[--C-:B------:R-:W-:Y:S02]  /*0930*/  HADD2.F32 R131, -RZ, R117.reuse.H0_H0 ;  /* 0x20000075ff837230 */ /* 0x100fe40000004100 */
[----:B------:R-:W-:Y:S01]  /*0940*/  FADD.FTZ R68, R68, R135 ;  /* 0x0000008744447221 */ /* 0x000fe20000010000 */
[----:B------:R-:W-:Y:S02]  /*0950*/  HADD2.F32 R114, -RZ, R117.H1_H1 ;  /* 0x30000075ff727230 */ /* 0x000fe40000004100 */
[----:B------:R-:W-:Y:S01]  /*0960*/  FADD.FTZ R117, -R141, R130 ;  /* 0x000000828d757221 */ /* 0x000fe20000010100 */
[----:B------:R-:W-:-:S02]  /*0970*/  HADD2.F32 R116, -RZ, R116.H1_H1 ;  /* 0x30000074ff747230 */ /* 0x000fc40000004100 */
[-C--:B------:R-:W-:Y:S01]  /*0980*/  FFMA.FTZ R52, R137, R135.reuse, R52 ;  /* 0x0000008789347223 */ /* 0x080fe20000010034 */
[----:B------:R-:W-:Y:S01]  /*0990*/  FMUL.FTZ R135, R20, R135 ;  /* 0x0000008714877220 */ /* 0x000fe20000410000 */
[--C-:B------:R-:W-:Y:S02]  /*09a0*/  HADD2.F32 R113, -RZ, R119.reuse.H0_H0 ;  /* 0x20000077ff717230 */ /* 0x100fe40000004100 */
[C---:B------:R-:W-:Y:S01]  /*09b0*/  FADD.FTZ R129, -R141.reuse, R132 ;  /* 0x000000848d817221 */ /* 0x040fe20000010100 */
[----:B------:R-:W-:Y:S02]  /*09c0*/  HADD2.F32 R112, -RZ, R119.H1_H1 ;  /* 0x30000077ff707230 */ /* 0x000fe40000004100 */
[C---:B0-----:R-:W-:Y:S01]  /*09d0*/  FADD.FTZ R123, -R141.reuse, R136 ;  /* 0x000000888d7b7221 */ /* 0x041fe20000010100 */
[----:B------:R-:W-:Y:S01]  /*09e0*/  FADD.FTZ R119, -R141, R134 ;  /* 0x000000868d777221 */ /* 0x000fe20000010100 */
[C---:B------:R-:W-:Y:S01]  /*09f0*/  FMUL.FTZ R136, R138.reuse, R115 ;  /* 0x000000738a887220 */ /* 0x040fe20000410000 */
[C---:B------:R-:W-:Y:S01]  /*0a00*/  FMUL.FTZ R133, R138.reuse, R133 ;  /* 0x000000858a857220 */ /* 0x040fe20000410000 */
[----:B------:R-:W-:Y:S01]  /*0a10*/  FMUL.FTZ R132, R138, R117 ;  /* 0x000000758a847220 */ /* 0x000fe20000410000 */
[----:B------:R-:W-:Y:S01]  /*0a20*/  FMUL.FTZ R134, R21, R116 ;  /* 0x0000007415867220 */ /* 0x000fe20000410000 */
[----:B------:R-:W-:Y:S01]  /*0a30*/  FADD.FTZ R115, RZ, R135 ;  /* 0x00000087ff737221 */ /* 0x000fe20000010000 */
[----:B------:R-:W-:Y:S01]  /*0a40*/  FFMA.FTZ R117, R137, R135, RZ ;  /* 0x0000008789757223 */ /* 0x000fe200000100ff */
[----:B------:R-:W-:Y:S01]  /*0a50*/  FADD.FTZ R70, R70, R131 ;  /* 0x0000008346467221 */ /* 0x000fe20000010000 */
[-C--:B------:R-:W-:Y:S01]  /*0a60*/  FFMA.FTZ R54, R133, R131.reuse, R54 ;  /* 0x0000008385367223 */ /* 0x080fe20000010036 */
[----:B------:R-:W-:Y:S01]  /*0a70*/  FADD.FTZ R71, R71, R114 ;  /* 0x0000007247477221 */ /* 0x000fe20000010000 */
[-C--:B------:R-:W-:Y:S01]  /*0a80*/  FFMA.FTZ R55, R132, R114.reuse, R55 ;  /* 0x0000007284377223 */ /* 0x080fe20000010037 */
[----:B------:R-:W-:Y:S01]  /*0a90*/  FMUL.FTZ R130, R23, R114 ;  /* 0x0000007217827220 */ /* 0x000fe20000410000 */
[----:B------:R-:W-:Y:S01]  /*0aa0*/  FADD.FTZ R69, R69, R116 ;  /* 0x0000007445457221 */ /* 0x000fe20000010000 */
[----:B------:R-:W-:Y:S01]  /*0ab0*/  FFMA.FTZ R53, R136, R116, R53 ;  /* 0x0000007488357223 */ /* 0x000fe20000010035 */
        /* <DEDUP_REMOVED lines=35> */
.L_x_5905:
[----:B------:R-:W-:Y:S05]  /*0cf0*/  BSYNC.RECONVERGENT B0 ;  /* 0x0000000000007941 */ /* 0x000fea0003800200 */
.L_x_5904:
        /* <DEDUP_REMOVED lines=17> */
[----:B------:R-:W-:Y:S02]  /*0e10*/  HADD2.F32 R8, -RZ, R8.H1_H1 ;  /* 0x30000008ff087230 */ /* 0x000fe40000004100 */
[----:B------:R-:W-:Y:S02]  /*0e20*/  HADD2.F32 R14, -RZ, R9.H1_H1 ;  /* 0x30000009ff0e7230 */ /* 0x000fe40000004100 */
[----:B------:R-:W-:Y:S02]  /*0e30*/  HADD2.F32 R16, -RZ, R10.H0_H0 ;  /* 0x2000000aff107230 */ /* 0x000fe40000004100 */
[----:B------:R-:W-:Y:S01]  /*0e40*/  FADD.FTZ R15, -R141, R0 ;  /* 0x000000008d0f7221 */ /* 0x000fe20000010100 */
[----:B----4-:R-:W-:-:S02]  /*0e50*/  HADD2.F32 R3, -RZ, R4.H0_H0 ;  /* 0x20000004ff037230 */ /* 0x010fc40000004100 */
[----:B------:R-:W-:Y:S02]  /*0e60*/  HADD2.F32 R12, -RZ, R9.H0_H0 ;  /* 0x20000009ff0c7230 */ /* 0x000fe40000004100 */
[C---:B------:R-:W-:Y:S01]  /*0e70*/  FADD.FTZ R9, -R141.reuse, R8 ;  /* 0x000000088d097221 */ /* 0x040fe20000010100 */
[C---:B------:R-:W-:Y:S01]  /*0e80*/  FADD.FTZ R117, -R141.reuse, R14 ;  /* 0x0000000e8d757221 */ /* 0x040fe20000010100 */
[----:B------:R-:W-:Y:S01]  /*0e90*/  FADD.FTZ R119, -R141, R16 ;  /* 0x000000108d777221 */ /* 0x000fe20000010100 */
[----:B------:R-:W-:Y:S02]  /*0ea0*/  HADD2.F32 R4, -RZ, R4.H1_H1 ;  /* 0x30000004ff047230 */ /* 0x000fe40000004100 */
[----:B-----5:R-:W-:Y:S01]  /*0eb0*/  FMUL.FTZ R15, R138, R15 ;  /* 0x0000000f8a0f7220 */ /* 0x020fe20000410000 */
[----:B------:R-:W-:Y:S02]  /*0ec0*/  HADD2.F32 R114, -RZ, R11.H0_H0 ;  /* 0x2000000bff727230 */ /* 0x000fe40000004100 */
[----:B------:R-:W-:Y:S01]  /*0ed0*/  FMUL.FTZ R14, R36, R3 ;  /* 0x00000003240e7220 */ /* 0x000fe20000410000 */
[----:B------:R-:W-:-:S02]  /*0ee0*/  HADD2.F32 R115, -RZ, R5.H0_H0 ;  /* 0x20000005ff737230 */ /* 0x000fc40000004100 */
[C---:B------:R-:W-:Y:S01]  /*0ef0*/  FMUL.FTZ R16, R138.reuse, R9 ;  /* 0x000000098a107220 */ /* 0x040fe20000410000 */
[----:B------:R-:W-:Y:S02]  /*0f00*/  HADD2.F32 R8, -RZ, R5.H1_H1 ;  /* 0x30000005ff087230 */ /* 0x000fe40000004100 */
[----:B------:R-:W-:Y:S01]  /*0f10*/  FMUL.FTZ R9, R138, R119 ;  /* 0x000000778a097220 */ /* 0x000fe20000410000 */
[----:B------:R-:W-:Y:S02]  /*0f20*/  HADD2.F32 R5, -RZ, R6.H0_H0 ;  /* 0x20000006ff057230 */ /* 0x000fe40000004100 */
[----:B------:R-:W-:Y:S01]  /*0f30*/  FADD.FTZ R76, R76, R3 ;  /* 0x000000034c4c7221 */ /* 0x000fe20000010000 */
[----:B------:R-:W-:Y:S02]  /*0f40*/  HADD2.F32 R10, -RZ, R10.H1_H1 ;  /* 0x3000000aff0a7230 */ /* 0x000fe40000004100 */
[----:B------:R-:W-:Y:S01]  /*0f50*/  FFMA.FTZ R60, R15, R3, R60 ;  /* 0x000000030f3c7223 */ /* 0x000fe2000001003c */
[----:B------:R-:W-:-:S02]  /*0f60*/  HADD2.F32 R116, -RZ, R11.H1_H1 ;  /* 0x3000000bff747230 */ /* 0x000fc40000004100 */
[----:B------:R-:W-:Y:S01]  /*0f70*/  FMUL.FTZ R11, R37, R4 ;  /* 0x00000004250b7220 */ /* 0x000fe20000410000 */
[----:B------:R-:W-:Y:S01]  /*0f80*/  FADD.FTZ R0, R113, R14 ;  /* 0x0000000e71007221 */ /* 0x000fe20000010000 */
[C---:B------:R-:W-:Y:S01]  /*0f90*/  FADD.FTZ R13, -R141.reuse, R12 ;  /* 0x0000000c8d0d7221 */ /* 0x040fe20000010100 */
[----:B------:R-:W-:Y:S01]  /*0fa0*/  FADD.FTZ R149, -R141, R114 ;  /* 0x000000728d957221 */ /* 0x000fe20000010100 */
[----:B------:R-:W-:Y:S01]  /*0fb0*/  FFMA.FTZ R3, R15, R14, R112 ;  /* 0x0000000e0f037223 */ /* 0x000fe20000010070 */
[--C-:B------:R-:W-:Y:S02]  /*0fc0*/  HADD2.F32 R151, -RZ, R7.reuse.H0_H0 ;  /* 0x20000007ff977230 */ /* 0x100fe40000004100 */
[----:B------:R-:W-:Y:S01]  /*0fd0*/  FADD.FTZ R80, R80, R5 ;  /* 0x0000000550507221 */ /* 0x000fe20000010000 */
[----:B------:R-:W-:Y:S02]  /*0fe0*/  HADD2.F32 R114, -RZ, R7.H1_H1 ;  /* 0x30000007ff727230 */ /* 0x000fe40000004100 */
[-C--:B------:R-:W-:Y:S01]  /*0ff0*/  FFMA.FTZ R64, R9, R5.reuse, R64 ;  /* 0x0000000509407223 */ /* 0x080fe20000010040 */
[----:B------:R-:W-:Y:S01]  /*1000*/  FMUL.FTZ R7, R40, R5 ;  /* 0x0000000528077220 */ /* 0x000fe20000410000 */
[----:B------:R-:W-:Y:S01]  /*1010*/  FADD.FTZ R147, -R141, R10 ;  /* 0x0000000a8d937221 */ /* 0x000fe20000010100 */
[----:B------:R-:W-:Y:S01]  /*1020*/  FMUL.FTZ R12, R138, R117 ;  /* 0x000000758a0c7220 */ /* 0x000fe20000410000 */
[----:B------:R-:W-:Y:S01]  /*1030*/  FADD.FTZ R5, R0, R11 ;  /* 0x0000000b00057221 */ /* 0x000fe20000010000 */
[----:B------:R-:W-:Y:S01]  /*1040*/  FMUL.FTZ R13, R138, R13 ;  /* 0x0000000d8a0d7220 */ /* 0x000fe20000410000 */
[----:B------:R-:W-:Y:S01]  /*1050*/  FMUL.FTZ R10, R38, R115 ;  /* 0x00000073260a7220 */ /* 0x000fe20000410000 */
[----:B------:R-:W-:Y:S01]  /*1060*/  FFMA.FTZ R0, R16, R11, R3 ;  /* 0x0000000b10007223 */ /* 0x000fe20000010003 */
[----:B------:R-:W-:-:S02]  /*1070*/  HADD2.F32 R2, -RZ, R6.H1_H1 ;  /* 0x30000006ff027230 */ /* 0x000fc40000004100 */
[----:B------:R-:W-:Y:S01]  /*1080*/  FADD.FTZ R79, R79, R8 ;  /* 0x000000084f4f7221 */ /* 0x000fe20000010000 */
[-C--:B------:R-:W-:Y:S01]  /*1090*/  FFMA.FTZ R63, R12, R8.reuse, R63 ;  /* 0x000000080c3f7223 */ /* 0x080fe2000001003f */
        /* <DEDUP_REMOVED lines=30> */
.L_x_5907:
[----:B------:R-:W-:Y:S05]  /*1280*/  BSYNC.RECONVERGENT B0 ;  /* 0x0000000000007941 */ /* 0x000fea0003800200 */
.L_x_5906:
        /* <DEDUP_REMOVED lines=21> */
.L_x_5941:
        /* <DEDUP_REMOVED lines=29> */
[--C-:B-----5:R-:W-:Y:S01]  /*15b0*/  @P5 HADD2.F32 R117, -RZ, R113.reuse.H0_H0 ;  /* 0x20000071ff755230 */ /* 0x120fe20000004100 */
[----:B------:R-:W-:Y:S01]  /*15c0*/  LOP3.LUT P6, RZ, R145, 0xff00, RZ, 0xc0, !PT ;  /* 0x0000ff0091ff7812 */ /* 0x000fe200078cc0ff */
[----:B------:R-:W-:Y:S01]  /*15d0*/  FMUL.FTZ R148, R116, UR14 ;  /* 0x0000000e74947c20 */ /* 0x000fe20008410000 */
[----:B------:R-:W-:Y:S01]  /*15e0*/  FMUL.FTZ R116, R138, R119 ;  /* 0x000000778a747220 */ /* 0x000fe20000410000 */
[----:B------:R-:W-:Y:S02]  /*15f0*/  @P2 HADD2.F32 R113, -RZ, R113.H1_H1 ;  /* 0x30000071ff712230 */ /* 0x000fe40000004100 */
[----:B------:R-:W-:Y:S01]  /*1600*/  FFMA.FTZ R151, R123, R141, R140 ;  /* 0x0000008d7b977223 */ /* 0x000fe2000001008c */
[----:B------:R-:W-:Y:S01]  /*1610*/  @P5 FMUL.FTZ R147, R148, R117 ;  /* 0x0000007594935220 */ /* 0x000fe20000410000 */
[----:B------:R-:W-:Y:S01]  /*1620*/  FMUL.FTZ R117, R118, R139 ;  /* 0x0000008b76757220 */ /* 0x000fe20000410000 */
[----:B------:R-:W-:-:S02]  /*1630*/  @P4 HADD2.F32 R118, -RZ, R114.H0_H0 ;  /* 0x20000072ff764230 */ /* 0x000fc40000004100 */
[----:B------:R-:W-:Y:S01]  /*1640*/  FMUL.FTZ R116, R116, R139 ;  /* 0x0000008b74747220 */ /* 0x000fe20000410000 */
[----:B------:R-:W-:Y:S01]  /*1650*/  FADD.FTZ R151, R122, -R151 ;  /* 0x800000977a977221 */ /* 0x000fe20000010000 */
[----:B------:R-:W-:Y:S01]  /*1660*/  FMUL.FTZ R117, R117, UR14 ;  /* 0x0000000e75757c20 */ /* 0x000fe20008410000 */
[-CC-:B------:R-:W-:Y:S01]  /*1670*/  FFMA.FTZ R153, R126, R141.reuse, R140.reuse ;  /* 0x0000008d7e997223 */ /* 0x180fe2000001008c */
        /* <DEDUP_REMOVED lines=9> */
[----:B------:R-:W-:Y:S01]  /*1710*/  FADD.FTZ R153, R124, -R153 ;  /* 0x800000997c997221 */ /* 0x000fe20000010000 */
[----:B------:R-:W-:Y:S01]  /*1720*/  FSEL R113, R113, RZ, P2 ;  /* 0x000000ff71717208 */ /* 0x000fe20001000000 */
[----:B------:R-:W-:Y:S01]  /*1730*/  FMUL.FTZ R118, R138, R119 ;  /* 0x000000778a767220 */ /* 0x000fe20000410000 */
[----:B------:R-:W-:Y:S01]  /*1740*/  ISETP.GE.U32.AND P2, PT, R144, RZ, PT ;  /* 0x000000ff9000720c */ /* 0x000fe20003f46070 */
[----:B------:R-:W-:-:S02]  /*1750*/  @P6 HADD2.F32 R119, -RZ, R114.H1_H1 ;  /* 0x30000072ff776230 */ /* 0x000fc40000004100 */
[----:B------:R-:W-:Y:S01]  /*1760*/  FMUL.FTZ R148, R138, R153 ;  /* 0x000000998a947220 */ /* 0x000fe20000410000 */
[----:B------:R-:W-:Y:S01]  /*1770*/  FMUL.FTZ R114, R118, R139 ;  /* 0x0000008b76727220 */ /* 0x000fe20000410000 */
[----:B------:R-:W-:Y:S01]  /*1780*/  FMUL.FTZ R118, R138, R151 ;  /* 0x000000978a767220 */ /* 0x000fe20000410000 */
[----:B------:R-:W-:Y:S01]  /*1790*/  ISETP.GE.U32.AND.EX P2, PT, R145, 0x1000000, PT, P2 ;  /* 0x010000009100780c */ /* 0x000fe20003f46120 */
[-C--:B------:R-:W-:Y:S01]  /*17a0*/  FMUL.FTZ R148, R148, R139.reuse ;  /* 0x0000008b94947220 */ /* 0x080fe20000410000 */
[----:B------:R-:W-:Y:S01]  /*17b0*/  FMUL.FTZ R114, R114, UR14 ;  /* 0x0000000e72727c20 */ /* 0x000fe20008410000 */
[----:B------:R-:W-:Y:S01]  /*17c0*/  FMUL.FTZ R118, R118, R139 ;  /* 0x0000008b76767220 */ /* 0x000fe20000410000 */
[----:B------:R-:W-:Y:S01]  /*17d0*/  MOV R150, RZ ;  /* 0x000000ff00967202 */ /* 0x000fe20000000f00 */
[----:B------:R-:W-:Y:S01]  /*17e0*/  FMUL.FTZ R117, R32, R117 ;  /* 0x0000007520757220 */ /* 0x000fe20000410000 */
[----:B------:R-:W-:Y:S01]  /*17f0*/  @P6 FMUL.FTZ R150, R114, R119 ;  /* 0x0000007772966220 */ /* 0x000fe20000410000 */
[----:B------:R-:W-:Y:S01]  /*1800*/  FMUL.FTZ R153, R118, UR14 ;  /* 0x0000000e76997c20 */ /* 0x000fe20008410000 */
[----:B------:R-:W-:-:S02]  /*1810*/  @P5 HADD2.F32 R118, -RZ, R115.H0_H0 ;  /* 0x20000073ff765230 */ /* 0x000fc40000004100 */
[----:B------:R-:W-:Y:S02]  /*1820*/  HFMA2 R119, -RZ, RZ, 0, 0 ;  /* 0x00000000ff777431 */ /* 0x000fe400000001ff */
[-CC-:B------:R-:W-:Y:S01]  /*1830*/  FFMA.FTZ R152, R137, R141.reuse, R140.reuse ;  /* 0x0000008d89987223 */ /* 0x180fe2000001008c */
[----:B------:R-:W-:Y:S01]  /*1840*/  FSEL R117, R117, RZ, P4 ;  /* 0x000000ff75757208 */ /* 0x000fe20002000000 */
[----:B------:R-:W-:Y:S01]  /*1850*/  FFMA.FTZ R151, R136, R141, R140 ;  /* 0x0000008d88977223 */ /* 0x000fe2000001008c */
[----:B------:R-:W-:Y:S01]  /*1860*/  @P5 FMUL.FTZ R119, R153, R118 ;  /* 0x0000007699775220 */ /* 0x000fe20000410000 */
[----:B------:R-:W-:Y:S02]  /*1870*/  @P2 HADD2.F32 R115, -RZ, R115.H1_H1 ;  /* 0x30000073ff732230 */ /* 0x000fe40000004100 */
[----:B------:R-:W-:Y:S01]  /*1880*/  FMUL.FTZ R118, R148, UR14 ;  /* 0x0000000e94767c20 */ /* 0x000fe20008410000 */
[----:B------:R-:W-:Y:S01]  /*1890*/  MOV R148, RZ ;  /* 0x000000ff00947202 */ /* 0x000fe20000000f00 */
[----:B------:R-:W-:Y:S01]  /*18a0*/  FMUL.FTZ R153, R34, R153 ;  /* 0x0000009922997220 */ /* 0x000fe20000410000 */
[----:B------:R-:W-:Y:S01]  /*18b0*/  LOP3.LUT P4, RZ, R144, 0xff, RZ, 0xc0, !PT ;  /* 0x000000ff90ff7812 */ /* 0x000fe2000788c0ff */
[----:B------:R-:W-:Y:S01]  /*18c0*/  @P2 FMUL.FTZ R148, R118, R115 ;  /* 0x0000007376942220 */ /* 0x000fe20000410000 */
[----:B------:R-:W-:Y:S01]  /*18d0*/  FADD.FTZ R115, R135, -R152 ;  /* 0x8000009887737221 */ /* 0x000fe20000010000 */
[----:B------:R-:W-:Y:S01]  /*18e0*/  FADD.FTZ R108, R108, R149 ;  /* 0x000000956c6c7221 */ /* 0x000fe20000010000 */
[----:B------:R-:W-:Y:S01]  /*18f0*/  FMUL.FTZ R118, R35, R118 ;  /* 0x0000007623767220 */ /* 0x000fe20000410000 */
[----:B------:R-:W-:Y:S01]  /*1900*/  FMUL.FTZ R114, R33, R114 ;  /* 0x0000007221727220 */ /* 0x000fe20000410000 */
[----:B------:R-:W-:Y:S01]  /*1910*/  FMUL.FTZ R152, R138, R115 ;  /* 0x000000738a987220 */ /* 0x000fe20000410000 */
[----:B------:R-:W-:Y:S01]  /*1920*/  FSEL R115, R153, RZ, P5 ;  /* 0x000000ff99737208 */ /* 0x000fe20002800000 */
[----:B------:R-:W-:Y:S01]  /*1930*/  FADD.FTZ R153, R134, -R151 ;  /* 0x8000009786997221 */ /* 0x000fe20000010000 */
[----:B------:R-:W-:Y:S01]  /*1940*/  LOP3.LUT P5, RZ, R144, 0xff00, RZ, 0xc0, !PT ;  /* 0x0000ff0090ff7812 */ /* 0x000fe200078ac0ff */
[----:B------:R-:W-:Y:S01]  /*1950*/  FMUL.FTZ R151, R152, R139 ;  /* 0x0000008b98977220 */ /* 0x000fe20000410000 */
[----:B------:R-:W-:Y:S01]  /*1960*/  FADD.FTZ R111, R111, R148 ;  /* 0x000000946f6f7221 */ /* 0x000fe20000010000 */
[----:B------:R-:W-:Y:S01]  /*1970*/  FMUL.FTZ R154, R138, R153 ;  /* 0x000000998a9a7220 */ /* 0x000fe20000410000 */
[----:B------:R-:W-:-:S02]  /*1980*/  @P4 HADD2.F32 R152, -RZ, R112.H0_H0 ;  /* 0x20000070ff984230 */ /* 0x000fc40000004100 */
[----:B------:R-:W-:Y:S01]  /*1990*/  FMUL.FTZ R151, R151, UR14 ;  /* 0x0000000e97977c20 */ /* 0x000fe20008410000 */
[----:B------:R-:W-:Y:S02]  /*19a0*/  HFMA2 R153, -RZ, RZ, 0, 0 ;  /* 0x00000000ff997431 */ /* 0x000fe400000001ff */
[----:B------:R-:W-:Y:S01]  /*19b0*/  FMUL.FTZ R154, R154, R139 ;  /* 0x0000008b9a9a7220 */ /* 0x000fe20000410000 */
[----:B------:R-:W-:Y:S01]  /*19c0*/  FSEL R118, R118, RZ, P2 ;  /* 0x000000ff76767208 */ /* 0x000fe20001000000 */
[----:B------:R-:W-:Y:S01]  /*19d0*/  @P4 FMUL.FTZ R153, R151, R152 ;  /* 0x0000009897994220 */ /* 0x000fe20000410000 */
[----:B------:R-:W-:Y:S01]  /*19e0*/  FMUL.FTZ R151, R28, R151 ;  /* 0x000000971c977220 */ /* 0x000fe20000410000 */
[----:B------:R-:W-:Y:S01]  /*19f0*/  FMUL.FTZ R154, R154, UR14 ;  /* 0x0000000e9a9a7c20 */ /* 0x000fe20008410000 */
[----:B------:R-:W-:Y:S01]  /*1a00*/  FSEL R114, R114, RZ, P6 ;  /* 0x000000ff72727208 */ /* 0x000fe20003000000 */
[----:B------:R-:W-:Y:S01]  /*1a10*/  @P5 HADD2.F32 R152, -RZ, R112.H1_H1 ;  /* 0x30000070ff985230 */ /* 0x000fe20000004100 */
[----:B------:R-:W-:Y:S01]  /*1a20*/  MOV R112, RZ ;  /* 0x000000ff00707202 */ /* 0x000fe20000000f00 */
[----:B------:R-:W-:Y:S01]  /*1a30*/  FADD.FTZ R149, R84, R153 ;  /* 0x0000009954957221 */ /* 0x000fe20000010000 */
[----:B------:R-:W-:Y:S01]  /*1a40*/  FMUL.FTZ R84, R29, R154 ;  /* 0x0000009a1d547220 */ /* 0x000fe20000410000 */
[----:B------:R-:W-:Y:S01]  /*1a50*/  FADD.FTZ R147, R86, R147 ;  /* 0x0000009356937221 */ /* 0x000fe20000010000 */
[----:B------:R-:W-:Y:S01]  /*1a60*/  @P5 FMUL.FTZ R112, R154, R152 ;  /* 0x000000989a705220 */ /* 0x000fe20000410000 */
[----:B------:R-:W-:Y:S01]  /*1a70*/  FADD.FTZ R146, R87, R146 ;  /* 0x0000009257927221 */ /* 0x000fe20000010000 */
[----:B------:R-:W-:Y:S01]  /*1a80*/  FADD.FTZ R109, R109, R150 ;  /* 0x000000966d6d7221 */ /* 0x000fe20000010000 */
[----:B------:R-:W-:Y:S01]  /*1a90*/  FADD.FTZ R110, R110, R119 ;  /* 0x000000776e6e7221 */ /* 0x000fe20000010000 */
[----:B------:R-:W-:Y:S01]  /*1aa0*/  FADD.FTZ R148, R85, R112 ;  /* 0x0000007055947221 */ /* 0x000fe20000010000 */
[----:B------:R-:W-:-:S02]  /*1ab0*/  FSEL R112, R151, RZ, P4 ;  /* 0x000000ff97707208 */ /* 0x000fc40002000000 */
[----:B------:R-:W-:Y:S02]  /*1ac0*/  FSEL R85, R84, RZ, P5 ;  /* 0x000000ff54557208 */ /* 0x000fe40002800000 */
[----:B------:R-:W-:Y:S02]  /*1ad0*/  F2FP.F16.F32.PACK_AB R115, R118, R115 ;  /* 0x000000737673723e */ /* 0x000fe400000000ff */
[----:B------:R-:W-:Y:S02]  /*1ae0*/  F2FP.F16.F32.PACK_AB R114, R114, R117 ;  /* 0x000000757272723e */ /* 0x000fe400000000ff */
[----:B------:R-:W-:Y:S02]  /*1af0*/  F2FP.F16.F32.PACK_AB R113, R113, R116 ;  /* 0x000000747171723e */ /* 0x000fe400000000ff */
[----:B------:R-:W-:Y:S01]  /*1b00*/  F2FP.F16.F32.PACK_AB R112, R85, R112 ;  /* 0x000000705570723e */ /* 0x000fe200000000ff */
[----:B------:R-:W-:Y:S06]  /*1b10*/  BRA `(.L_x_5914) ;  /* 0x0000000400a07947 */ /* 0x000fec0003800000 */
.L_x_5913:
[----:B------:R-:W-:Y:S01]  /*1b20*/  LOP3.LUT P5, RZ, R144, 0xff0000, RZ, 0xc0, !PT ;  /* 0x00ff000090ff7812 */ /* 0x000fe200078ac0ff */
[-CC-:B------:R-:W-:Y:S01]  /*1b30*/  FFMA.FTZ R99, R132, R141.reuse, R140.reuse ;  /* 0x0000008d84637223 */ /* 0x180fe2000001008c */
[----:B------:R-:W-:Y:S01]  /*1b40*/  LOP3.LUT P2, RZ, R144, 0xff000000, RZ, 0xc0, !PT ;  /* 0xff00000090ff7812 */ /* 0x000fe2000784c0ff */
[-CC-:B------:R-:W-:Y:S01]  /*1b50*/  FFMA.FTZ R96, R133, R141.reuse, R140.reuse ;  /* 0x0000008d85607223 */ /* 0x180fe2000001008c */
[-CC-:B------:R-:W-:Y:S01]  /*1b60*/  FFMA.FTZ R98, R129, R141.reuse, R140.reuse ;  /* 0x0000008d81627223 */ /* 0x180fe2000001008c */
[----:B------:R-:W-:Y:S01]  /*1b70*/  FADD.FTZ R99, R130, -R99 ;  /* 0x8000006382637221 */ /* 0x000fe20000010000 */
[----:B------:R-:W-:Y:S01]  /*1b80*/  FFMA.FTZ R116, R128, R141, R140 ;  /* 0x0000008d80747223 */ /* 0x000fe2000001008c */
[----:B------:R-:W-:Y:S01]  /*1b90*/  FADD.FTZ R97, R131, -R96 ;  /* 0x8000006083617221 */ /* 0x000fe20000010000 */
[C---:B------:R-:W-:Y:S01]  /*1ba0*/  LOP3.LUT P4, RZ, R145.reuse, 0xff, RZ, 0xc0, !PT ;  /* 0x000000ff91ff7812 */ /* 0x040fe2000788c0ff */
[C---:B------:R-:W-:Y:S01]  /*1bb0*/  FMUL.FTZ R96, R138.reuse, R99 ;  /* 0x000000638a607220 */ /* 0x040fe20000410000 */
[----:B------:R-:W-:Y:S01]  /*1bc0*/  LOP3.LUT P6, RZ, R145, 0xff00, RZ, 0xc0, !PT ;  /* 0x0000ff0091ff7812 */ /* 0x000fe200078cc0ff */
[----:B------:R-:W-:Y:S01]  /*1bd0*/  FMUL.FTZ R97, R138, R97 ;  /* 0x000000618a617220 */ /* 0x000fe20000410000 */
[----:B------:R-:W-:Y:S01]  /*1be0*/  FADD.FTZ R119, R127, -R98 ;  /* 0x800000627f777221 */ /* 0x000fe20000010000 */
[----:B-----5:R-:W-:-:S02]  /*1bf0*/  @P5 HADD2.F32 R118, -RZ, R113.H0_H0 ;  /* 0x20000071ff765230 */ /* 0x020fc40000004100 */
[----:B------:R-:W-:Y:S01]  /*1c00*/  FADD.FTZ R151, R125, -R116 ;  /* 0x800000747d977221 */ /* 0x000fe20000010000 */
[----:B------:R-:W-:Y:S02]  /*1c10*/  @P2 HADD2.F32 R117, -RZ, R113.H1_H1 ;  /* 0x30000071ff752230 */ /* 0x000fe40000004100 */
[-C--:B------:R-:W-:Y:S01]  /*1c20*/  FMUL.FTZ R113, R96, R139.reuse ;  /* 0x0000008b60717220 */ /* 0x080fe20000410000 */
[----:B------:R-:W-:Y:S01]  /*1c30*/  FMUL.FTZ R99, R97, R139 ;  /* 0x0000008b61637220 */ /* 0x000fe20000410000 */
[----:B------:R-:W-:Y:S01]  /*1c40*/  CS2R R146, SRZ ;  /* 0x0000000000927805 */ /* 0x000fe2000001ff00 */
[----:B------:R-:W-:Y:S01]  /*1c50*/  FMUL.FTZ R98, R138, R119 ;  /* 0x000000778a627220 */ /* 0x000fe20000410000 */
[----:B------:R-:W-:Y:S01]  /*1c60*/  FMUL.FTZ R116, R113, UR14 ;  /* 0x0000000e71747c20 */ /* 0x000fe20008410000 */
[----:B------:R-:W-:Y:S01]  /*1c70*/  FMUL.FTZ R99, R99, UR14 ;  /* 0x0000000e63637c20 */ /* 0x000fe20008410000 */
[--C-:B------:R-:W-:Y:S02]  /*1c80*/  @P4 HADD2.F32 R148, -RZ, R114.reuse.H0_H0 ;  /* 0x20000072ff944230 */ /* 0x100fe40000004100 */
[----:B------:R-:W-:Y:S01]  /*1c90*/  FMUL.FTZ R119, R98, R139 ;  /* 0x0000008b62777220 */ /* 0x000fe20000410000 */
[----:B------:R-:W-:Y:S01]  /*1ca0*/  @P2 FMUL.FTZ R146, R116, R117 ;  /* 0x0000007574922220 */ /* 0x000fe20000410000 */
[----:B------:R-:W-:Y:S01]  /*1cb0*/  FMUL.FTZ R117, R138, R151 ;  /* 0x000000978a757220 */ /* 0x000fe20000410000 */
[----:B------:R-:W-:Y:S01]  /*1cc0*/  @P5 FMUL.FTZ R147, R99, R118 ;  /* 0x0000007663935220 */ /* 0x000fe20000410000 */
[----:B------:R-:W-:Y:S01]  /*1cd0*/  FFMA.FTZ R151, R123, R141, R140 ;  /* 0x0000008d7b977223 */ /* 0x000fe2000001008c */
[----:B------:R-:W-:Y:S01]  /*1ce0*/  FMUL.FTZ R119, R119, UR14 ;  /* 0x0000000e77777c20 */ /* 0x000fe20008410000 */
[----:B------:R-:W-:Y:S01]  /*1cf0*/  FMUL.FTZ R118, R117, R139 ;  /* 0x0000008b75767220 */ /* 0x000fe20000410000 */
[----:B------:R-:W-:Y:S01]  /*1d00*/  FMUL.FTZ R113, R30, R99 ;  /* 0x000000631e717220 */ /* 0x000fe20000410000 */
[----:B------:R-:W-:Y:S01]  /*1d10*/  FMUL.FTZ R116, R31, R116 ;  /* 0x000000741f747220 */ /* 0x000fe20000410000 */
[----:B------:R-:W-:-:S02]  /*1d20*/  @P6 HADD2.F32 R99, -RZ, R114.H1_H1 ;  /* 0x30000072ff636230 */ /* 0x000fc40000004100 */
[----:B------:R-:W-:Y:S01]  /*1d30*/  FMUL.FTZ R118, R118, UR14 ;  /* 0x0000000e76767c20 */ /* 0x000fe20008410000 */
[----:B------:R-:W-:Y:S02]  /*1d40*/  HFMA2 R149, -RZ, RZ, 0, 0 ;  /* 0x00000000ff957431 */ /* 0x000fe400000001ff */
[----:B------:R-:W-:Y:S01]  /*1d50*/  FADD.FTZ R151, R122, -R151 ;  /* 0x800000977a977221 */ /* 0x000fe20000010000 */
[----:B------:R-:W-:Y:S01]  /*1d60*/  @P4 FMUL.FTZ R149, R119, R148 ;  /* 0x0000009477954220 */ /* 0x000fe20000410000 */
[----:B------:R-:W-:Y:S01]  /*1d70*/  MOV R148, RZ ;  /* 0x000000ff00947202 */ /* 0x000fe20000000f00 */
[----:B------:R-:W-:Y:S01]  /*1d80*/  @P6 FMUL.FTZ R148, R118, R99 ;  /* 0x0000006376946220 */ /* 0x000fe20000410000 */
[----:B------:R-:W-:Y:S01]  /*1d90*/  FSEL R116, R116, RZ, P2 ;  /* 0x000000ff74747208 */ /* 0x000fe20001000000 */
[----:B------:R-:W-:Y:S01]  /*1da0*/  FMUL.FTZ R99, R138, R151 ;  /* 0x000000978a637220 */ /* 0x000fe20000410000 */
[----:B------:R-:W-:Y:S01]  /*1db0*/  ISETP.GE.U32.AND P2, PT, R144, RZ, PT ;  /* 0x000000ff9000720c */ /* 0x000fe20003f46070 */
[----:B------:R-:W-:Y:S01]  /*1dc0*/  FFMA.FTZ R151, R126, R141, R140 ;  /* 0x0000008d7e977223 */ /* 0x000fe2000001008c */
[----:B------:R-:W-:Y:S01]  /*1dd0*/  FSEL R113, R113, RZ, P5 ;  /* 0x000000ff71717208 */ /* 0x000fe20002800000 */
[----:B------:R-:W-:Y:S01]  /*1de0*/  FMUL.FTZ R114, R99, R139 ;  /* 0x0000008b63727220 */ /* 0x000fe20000410000 */
[C---:B------:R-:W-:Y:S01]  /*1df0*/  LOP3.LUT P5, RZ, R145.reuse, 0xff0000, RZ, 0xc0, !PT ;  /* 0x00ff000091ff7812 */ /* 0x040fe200078ac0ff */
[----:B------:R-:W-:Y:S01]  /*1e00*/  FADD.FTZ R155, R124, -R151 ;  /* 0x800000977c9b7221 */ /* 0x000fe20000010000 */
[----:B------:R-:W-:Y:S01]  /*1e10*/  ISETP.GE.U32.AND.EX P2, PT, R145, 0x1000000, PT, P2 ;  /* 0x010000009100780c */ /* 0x000fe20003f46120 */
[----:B------:R-:W-:Y:S01]  /*1e20*/  FMUL.FTZ R151, R114, UR14 ;  /* 0x0000000e72977c20 */ /* 0x000fe20008410000 */
[----:B------:R-:W-:-:S02]  /*1e30*/  HFMA2 R153, -RZ, RZ, 0, 0 ;  /* 0x00000000ff997431 */ /* 0x000fc400000001ff */
[----:B------:R-:W-:Y:S01]  /*1e40*/  FMUL.FTZ R154, R138, R155 ;  /* 0x0000009b8a9a7220 */ /* 0x000fe20000410000 */
[----:B------:R-:W-:Y:S01]  /*1e50*/  MOV R156, RZ ;  /* 0x000000ff009c7202 */ /* 0x000fe20000000f00 */
[----:B------:R-:W-:Y:S01]  /*1e60*/  FFMA.FTZ R152, R137, R141, R140 ;  /* 0x0000008d89987223 */ /* 0x000fe2000001008c */
[----:B------:R-:W-:Y:S02]  /*1e70*/  HFMA2 R155, -RZ, RZ, 0, 0 ;  /* 0x00000000ff9b7431 */ /* 0x000fe400000001ff */
[----:B------:R-:W-:Y:S01]  /*1e80*/  FMUL.FTZ R150, R154, R139 ;  /* 0x0000008b9a967220 */ /* 0x000fe20000410000 */
[----:B------:R-:W-:Y:S01]  /*1e90*/  FMUL.FTZ R118, R33, R118 ;  /* 0x0000007621767220 */ /* 0x000fe20000410000 */
[----:B------:R-:W-:Y:S01]  /*1ea0*/  FADD.FTZ R109, R109, R148 ;  /* 0x000000946d6d7221 */ /* 0x000fe20000010000 */
[----:B------:R-:W-:Y:S01]  /*1eb0*/  FADD.FTZ R108, R108, R149 ;  /* 0x000000956c6c7221 */ /* 0x000fe20000010000 */
[--C-:B------:R-:W-:Y:S02]  /*1ec0*/  @P5 HADD2.F32 R114, -RZ, R115.reuse.H0_H0 ;  /* 0x20000073ff725230 */ /* 0x100fe40000004100 */
[----:B------:R-:W-:Y:S01]  /*1ed0*/  FMUL.FTZ R150, R150, UR14 ;  /* 0x0000000e96967c20 */ /* 0x000fe20008410000 */
[----:B------:R-:W-:Y:S01]  /*1ee0*/  @P2 HADD2.F32 R115, -RZ, R115.H1_H1 ;  /* 0x30000073ff732230 */ /* 0x000fe20000004100 */
[----:B------:R-:W-:Y:S01]  /*1ef0*/  F2FP.F16.F32.PACK_AB R97, R96, R97 ;  /* 0x000000616061723e */ /* 0x000fe200000000ff */
[----:B------:R-:W-:Y:S01]  /*1f00*/  FADD.FTZ R147, R86, R147 ;  /* 0x0000009356937221 */ /* 0x000fe20000010000 */
[----:B------:R-:W-:Y:S01]  /*1f10*/  @P5 FMUL.FTZ R153, R151, R114 ;  /* 0x0000007297995220 */ /* 0x000fe20000410000 */
[----:B------:R-:W-:Y:S01]  /*1f20*/  FMUL.FTZ R114, R32, R119 ;  /* 0x0000007720727220 */ /* 0x000fe20000410000 */
[----:B------:R-:W-:Y:S01]  /*1f30*/  @P2 FMUL.FTZ R156, R150, R115 ;  /* 0x00000073969c2220 */ /* 0x000fe20000410000 */
[----:B------:R-:W-:Y:S01]  /*1f40*/  FMUL.FTZ R115, R34, R151 ;  /* 0x0000009722737220 */ /* 0x000fe20000410000 */
[----:B------:R-:W-:Y:S01]  /*1f50*/  FFMA.FTZ R151, R136, R141, R140 ;  /* 0x0000008d88977223 */ /* 0x000fe2000001008c */
[----:B------:R-:W-:Y:S01]  /*1f60*/  FADD.FTZ R119, R135, -R152 ;  /* 0x8000009887777221 */ /* 0x000fe20000010000 */
[----:B------:R-:W-:Y:S01]  /*1f70*/  FSEL R114, R114, RZ, P4 ;  /* 0x000000ff72727208 */ /* 0x000fe20002000000 */
[----:B------:R-:W-:Y:S01]  /*1f80*/  FMUL.FTZ R150, R35, R150 ;  /* 0x0000009623967220 */ /* 0x000fe20000410000 */
[----:B------:R-:W-:Y:S01]  /*1f90*/  LOP3.LUT P4, RZ, R144, 0xff, RZ, 0xc0, !PT ;  /* 0x000000ff90ff7812 */ /* 0x000fe2000788c0ff */
[----:B------:R-:W-:Y:S01]  /*1fa0*/  FADD.FTZ R151, R134, -R151 ;  /* 0x8000009786977221 */ /* 0x000fe20000010000 */
[----:B------:R-:W-:Y:S01]  /*1fb0*/  FSEL R115, R115, RZ, P5 ;  /* 0x000000ff73737208 */ /* 0x000fe20002800000 */
[----:B------:R-:W-:Y:S01]  /*1fc0*/  FMUL.FTZ R152, R138, R119 ;  /* 0x000000778a987220 */ /* 0x000fe20000410000 */
[----:B------:R-:W-:Y:S01]  /*1fd0*/  LOP3.LUT P5, RZ, R144, 0xff00, RZ, 0xc0, !PT ;  /* 0x0000ff0090ff7812 */ /* 0x000fe200078ac0ff */
[----:B------:R-:W-:Y:S01]  /*1fe0*/  FMUL.FTZ R151, R138, R151 ;  /* 0x000000978a977220 */ /* 0x000fe20000410000 */
[----:B------:R-:W-:Y:S01]  /*1ff0*/  FSEL R150, R150, RZ, P2 ;  /* 0x000000ff96967208 */ /* 0x000fe20001000000 */
[-C--:B------:R-:W-:Y:S01]  /*2000*/  FMUL.FTZ R119, R152, R139.reuse ;  /* 0x0000008b98777220 */ /* 0x080fe20000410000 */
[----:B------:R-:W-:Y:S01]  /*2010*/  FADD.FTZ R146, R87, R146 ;  /* 0x0000009257927221 */ /* 0x000fe20000010000 */
[----:B------:R-:W-:Y:S01]  /*2020*/  FMUL.FTZ R157, R151, R139 ;  /* 0x0000008b979d7220 */ /* 0x000fe20000410000 */
[----:B------:R-:W-:Y:S01]  /*2030*/  FADD.FTZ R110, R110, R153 ;  /* 0x000000996e6e7221 */ /* 0x000fe20000010000 */
[----:B------:R-:W-:Y:S01]  /*2040*/  FMUL.FTZ R119, R119, UR14 ;  /* 0x0000000e77777c20 */ /* 0x000fe20008410000 */
[----:B------:R-:W-:Y:S01]  /*2050*/  FADD.FTZ R111, R111, R156 ;  /* 0x0000009c6f6f7221 */ /* 0x000fe20000010000 */
[----:B------:R-:W-:Y:S01]  /*2060*/  @P4 HADD2.F32 R158, -RZ, R112.H0_H0 ;  /* 0x20000070ff9e4230 */ /* 0x000fe20000004100 */
[----:B------:R-:W-:-:S02]  /*2070*/  F2FP.F16.F32.PACK_AB R99, R154, R99 ;  /* 0x000000639a63723e */ /* 0x000fc400000000ff */
[----:B------:R-:W-:Y:S01]  /*2080*/  F2FP.F16.F32.PACK_AB R98, R117, R98 ;  /* 0x000000627562723e */ /* 0x000fe200000000ff */
[----:B------:R-:W-:Y:S02]  /*2090*/  @P5 HADD2.F32 R159, -RZ, R112.H1_H1 ;  /* 0x30000070ff9f5230 */ /* 0x000fe40000004100 */
[----:B------:R-:W-:Y:S01]  /*20a0*/  FMUL.FTZ R112, R157, UR14 ;  /* 0x0000000e9d707c20 */ /* 0x000fe20008410000 */
[----:B------:R-:W-:Y:S01]  /*20b0*/  @P4 FMUL.FTZ R155, R119, R158 ;  /* 0x0000009e779b4220 */ /* 0x000fe20000410000 */
[----:B------:R-:W-:Y:S01]  /*20c0*/  MOV R158, RZ ;  /* 0x000000ff009e7202 */ /* 0x000fe20000000f00 */
[----:B------:R-:W-:Y:S01]  /*20d0*/  FMUL.FTZ R119, R28, R119 ;  /* 0x000000771c777220 */ /* 0x000fe20000410000 */
[----:B------:R-:W-:Y:S01]  /*20e0*/  @P5 FMUL.FTZ R158, R112, R159 ;  /* 0x0000009f709e5220 */ /* 0x000fe20000410000 */
[----:B------:R-:W-:Y:S01]  /*20f0*/  FMUL.FTZ R112, R29, R112 ;  /* 0x000000701d707220 */ /* 0x000fe20000410000 */
[----:B------:R-:W-:Y:S01]  /*2100*/  FADD.FTZ R149, R84, R155 ;  /* 0x0000009b54957221 */ /* 0x000fe20000010000 */
[----:B------:R-:W-:Y:S01]  /*2110*/  F2FP.F16.F32.PACK_AB R96, R151, R152 ;  /* 0x000000989760723e */ /* 0x000fe200000000ff */
[----:B------:R-:W-:Y:S01]  /*2120*/  FADD.FTZ R148, R85, R158 ;  /* 0x0000009e55947221 */ /* 0x000fe20000010000 */
[----:B------:R-:W-:-:S02]  /*2130*/  FSEL R85, R118, RZ, P6 ;  /* 0x000000ff76557208 */ /* 0x000fc40003000000 */
[----:B------:R-:W-:Y:S02]  /*2140*/  FSEL R119, R119, RZ, P4 ;  /* 0x000000ff77777208 */ /* 0x000fe40002000000 */
[----:B------:R-:W-:Y:S02]  /*2150*/  FSEL R112, R112, RZ, P5 ;  /* 0x000000ff70707208 */ /* 0x000fe40002800000 */
[----:B------:R-:W-:Y:S02]  /*2160*/  F2FP.F16.F32.PACK_AB R115, R150, R115 ;  /* 0x000000739673723e */ /* 0x000fe400000000ff */
[----:B------:R-:W-:Y:S02]  /*2170*/  F2FP.F16.F32.PACK_AB R114, R85, R114 ;  /* 0x000000725572723e */ /* 0x000fe400000000ff */
[----:B------:R-:W-:Y:S02]  /*2180*/  F2FP.F16.F32.PACK_AB R113, R116, R113 ;  /* 0x000000717471723e */ /* 0x000fe400000000ff */
[----:B------:R-:W-:-:S07]  /*2190*/  F2FP.F16.F32.PACK_AB R112, R112, R119 ;  /* 0x000000777070723e */ /* 0x000fce00000000ff */
.L_x_5914:
        /* <DEDUP_REMOVED lines=11> */
.L_x_5912:
[----:B------:R-:W-:Y:S05]  /*2250*/  BSYNC.RECONVERGENT B1 ;  /* 0x0000000000017941 */ /* 0x000fea0003800200 */
.L_x_5911:
        /* <DEDUP_REMOVED lines=11> */
[-CC-:B------:R-:W-:Y:S01]  /*2310*/  FFMA.FTZ R149, R6, R141.reuse, R140.reuse ;  /* 0x0000008d06957223 */ /* 0x180fe2000001008c */
[-CC-:B------:R-:W-:Y:S01]  /*2320*/  FFMA.FTZ R151, R5, R141.reuse, R140.reuse ;  /* 0x0000008d05977223 */ /* 0x180fe2000001008c */
[-CC-:B------:R-:W-:Y:S01]  /*2330*/  FFMA.FTZ R96, R16, R141.reuse, R140.reuse ;  /* 0x0000008d10607223 */ /* 0x180fe2000001008c */
[-CC-:B------:R-:W-:Y:S01]  /*2340*/  FFMA.FTZ R97, R15, R141.reuse, R140.reuse ;  /* 0x0000008d0f617223 */ /* 0x180fe2000001008c */
[----:B------:R-:W-:Y:S01]  /*2350*/  LOP3.LUT P6, RZ, R142, 0xff000000, RZ, 0xc0, !PT ;  /* 0xff0000008eff7812 */ /* 0x000fe200078cc0ff */
[----:B------:R-:W-:Y:S01]  /*2360*/  FFMA.FTZ R140, R0, R141, R140 ;  /* 0x0000008d008c7223 */ /* 0x000fe2000001008c */
[----:B------:R-:W-:Y:S01]  /*2370*/  FADD.FTZ R141, R8, -R117 ;  /* 0x80000075088d7221 */ /* 0x000fe20000010000 */
[----:B------:R-:W-:Y:S01]  /*2380*/  FADD.FTZ R119, R10, -R99 ;  /* 0x800000630a777221 */ /* 0x000fe20000010000 */
[----:B------:R-:W-:Y:S01]  /*2390*/  LOP3.LUT P4, RZ, R143, 0xff, RZ, 0xc0, !PT ;  /* 0x000000ff8fff7812 */ /* 0x000fe2000788c0ff */
[----:B------:R-:W-:Y:S01]  /*23a0*/  FADD.FTZ R153, R3, -R140 ;  /* 0x8000008c03997221 */ /* 0x000fe20000010000 */
[----:B------:R-:W-:Y:S01]  /*23b0*/  FADD.FTZ R117, R11, -R96 ;  /* 0x800000600b757221 */ /* 0x000fe20000010000 */
[----:B------:R-:W-:Y:S01]  /*23c0*/  FADD.FTZ R99, R14, -R97 ;  /* 0x800000610e637221 */ /* 0x000fe20000010000 */
[C---:B------:R-:W-:Y:S01]  /*23d0*/  FMUL.FTZ R140, R138.reuse, R141 ;  /* 0x0000008d8a8c7220 */ /* 0x040fe20000410000 */
[----:B------:R-:W-:Y:S01]  /*23e0*/  FMUL.FTZ R97, R138, R119 ;  /* 0x000000778a617220 */ /* 0x000fe20000410000 */
[----:B------:R-:W-:Y:S01]  /*23f0*/  FADD.FTZ R147, R7, -R98 ;  /* 0x8000006207937221 */ /* 0x000fe20000010000 */
[----:B------:R-:W-:Y:S01]  /*2400*/  FADD.FTZ R151, R2, -R151 ;  /* 0x8000009702977221 */ /* 0x000fe20000010000 */
[----:B------:R-:W-:Y:S01]  /*2410*/  FMUL.FTZ R96, R138, R117 ;  /* 0x000000758a607220 */ /* 0x000fe20000410000 */
[-C--:B------:R-:W-:Y:S01]  /*2420*/  FMUL.FTZ R141, R140, R139.reuse ;  /* 0x0000008b8c8d7220 */ /* 0x080fe20000410000 */
[----:B------:R-:W-:Y:S01]  /*2430*/  FMUL.FTZ R117, R97, R139 ;  /* 0x0000008b61757220 */ /* 0x000fe20000410000 */
[----:B------:R-:W-:Y:S01]  /*2440*/  FADD.FTZ R149, R4, -R149 ;  /* 0x8000009504957221 */ /* 0x000fe20000010000 */
[----:B------:R-:W-:Y:S01]  /*2450*/  FMUL.FTZ R119, R138, R147 ;  /* 0x000000938a777220 */ /* 0x000fe20000410000 */
[----:B-----5:R-:W-:-:S02]  /*2460*/  @P2 HADD2.F32 R118, -RZ, R113.H0_H0 ;  /* 0x20000071ff762230 */ /* 0x020fc40000004100 */
[C---:B------:R-:W-:Y:S01]  /*2470*/  FMUL.FTZ R148, R138.reuse, R151 ;  /* 0x000000978a947220 */ /* 0x040fe20000410000 */
[----:B------:R-:W-:Y:S02]  /*2480*/  @P6 HADD2.F32 R113, -RZ, R113.H1_H1 ;  /* 0x30000071ff716230 */ /* 0x000fe40000004100 */
[----:B------:R-:W-:Y:S01]  /*2490*/  FMUL.FTZ R150, R141, UR14 ;  /* 0x0000000e8d967c20 */ /* 0x000fe20008410000 */
[C---:B------:R-:W-:Y:S01]  /*24a0*/  FMUL.FTZ R116, R138.reuse, R99 ;  /* 0x000000638a747220 */ /* 0x040fe20000410000 */
[----:B------:R-:W-:Y:S01]  /*24b0*/  LOP3.LUT P5, RZ, R143, 0xff00, RZ, 0xc0, !PT ;  /* 0x0000ff008fff7812 */ /* 0x000fe200078ac0ff */
[----:B------:R-:W-:Y:S01]  /*24c0*/  FMUL.FTZ R151, R117, UR14 ;  /* 0x0000000e75977c20 */ /* 0x000fe20008410000 */
[C---:B------:R-:W-:Y:S01]  /*24d0*/  FMUL.FTZ R98, R138.reuse, R149 ;  /* 0x000000958a627220 */ /* 0x040fe20000410000 */
[----:B------:R-:W-:Y:S01]  /*24e0*/  FMUL.FTZ R99, R138, R153 ;  /* 0x000000998a637220 */ /* 0x000fe20000410000 */
[----:B------:R-:W-:Y:S01]  /*24f0*/  FMUL.FTZ R146, R119, R139 ;  /* 0x0000008b77927220 */ /* 0x000fe20000410000 */
[----:B------:R-:W-:Y:S01]  /*2500*/  MOV R138, RZ ;  /* 0x000000ff008a7202 */ /* 0x000fe20000000f00 */
[----:B------:R-:W-:Y:S01]  /*2510*/  @P6 FMUL.FTZ R138, R150, R113 ;  /* 0x00000071968a6220 */ /* 0x000fe20000410000 */
[----:B------:R-:W-:-:S02]  /*2520*/  @P4 HADD2.F32 R117, -RZ, R114.H0_H0 ;  /* 0x20000072ff754230 */ /* 0x000fc40000004100 */
[----:B------:R-:W-:Y:S01]  /*2530*/  FMUL.FTZ R113, R46, R151 ;  /* 0x000000972e717220 */ /* 0x000fe20000410000 */
[----:B------:R-:W-:Y:S01]  /*2540*/  FMUL.FTZ R152, R146, UR14 ;  /* 0x0000000e92987c20 */ /* 0x000fe20008410000 */
[----:B------:R-:W-:Y:S01]  /*2550*/  LOP3.LUT P3, RZ, R143, 0xff0000, RZ, 0xc0, !PT ;  /* 0x00ff00008fff7812 */ /* 0x000fe2000786c0ff */
[----:B------:R-:W-:Y:S02]  /*2560*/  HFMA2 R149, -RZ, RZ, 0, 0 ;  /* 0x00000000ff957431 */ /* 0x000fe400000001ff */
[----:B------:R-:W-:Y:S01]  /*2570*/  @P2 FMUL.FTZ R149, R151, R118 ;  /* 0x0000007697952220 */ /* 0x000fe20000410000 */
[----:B------:R-:W-:Y:S02]  /*2580*/  HFMA2 R147, -RZ, RZ, 0, 0 ;  /* 0x00000000ff937431 */ /* 0x000fe400000001ff */
[----:B------:R-:W-:Y:S01]  /*2590*/  @P4 FMUL.FTZ R147, R152, R117 ;  /* 0x0000007598934220 */ /* 0x000fe20000410000 */
[----:B------:R-:W-:Y:S01]  /*25a0*/  FSEL R113, R113, RZ, P2 ;  /* 0x000000ff71717208 */ /* 0x000fe20001000000 */
[-C--:B------:R-:W-:Y:S01]  /*25b0*/  FMUL.FTZ R117, R98, R139.reuse ;  /* 0x0000008b62757220 */ /* 0x080fe20000410000 */
[----:B------:R-:W-:Y:S01]  /*25c0*/  ISETP.GE.U32.AND P2, PT, R142, RZ, PT ;  /* 0x000000ff8e00720c */ /* 0x000fe20003f46070 */
[----:B------:R-:W-:Y:S01]  /*25d0*/  @P5 HADD2.F32 R141, -RZ, R114.H1_H1 ;  /* 0x30000072ff8d5230 */ /* 0x000fe20000004100 */
[----:B------:R-:W-:Y:S01]  /*25e0*/  MOV R146, RZ ;  /* 0x000000ff00927202 */ /* 0x000fe20000000f00 */
[----:B------:R-:W-:Y:S01]  /*25f0*/  FMUL.FTZ R114, R117, UR14 ;  /* 0x0000000e75727c20 */ /* 0x000fe20008410000 */
[----:B------:R-:W-:Y:S01]  /*2600*/  ISETP.GE.U32.AND.EX P2, PT, R143, 0x1000000, PT, P2 ;  /* 0x010000008f00780c */ /* 0x000fe20003f46120 */
[----:B------:R-:W-:Y:S01]  /*2610*/  FMUL.FTZ R117, R148, R139 ;  /* 0x0000008b94757220 */ /* 0x000fe20000410000 */
[----:B------:R-:W-:Y:S01]  /*2620*/  FMUL.FTZ R118, R47, R150 ;  /* 0x000000962f767220 */ /* 0x000fe20000410000 */
[----:B------:R-:W-:Y:S01]  /*2630*/  @P5 FMUL.FTZ R146, R114, R141 ;  /* 0x0000008d72925220 */ /* 0x000fe20000410000 */
[----:B------:R-:W-:-:S02]  /*2640*/  @P3 HADD2.F32 R150, -RZ, R115.H0_H0 ;  /* 0x20000073ff963230 */ /* 0x000fc40000004100 */
[----:B------:R-:W-:Y:S01]  /*2650*/  FMUL.FTZ R117, R117, UR14 ;  /* 0x0000000e75757c20 */ /* 0x000fe20008410000 */
[----:B------:R-:W-:Y:S01]  /*2660*/  FMUL.FTZ R141, R48, R152 ;  /* 0x00000098308d7220 */ /* 0x000fe20000410000 */
[----:B------:R-:W-:Y:S01]  /*2670*/  HFMA2 R151, -RZ, RZ, 0, 0 ;  /* 0x00000000ff977431 */ /* 0x000fe200000001ff */
[----:B------:R-:W-:Y:S01]  /*2680*/  FSEL R118, R118, RZ, P6 ;  /* 0x000000ff76767208 */ /* 0x000fe20003000000 */
[----:B------:R-:W-:Y:S01]  /*2690*/  @P3 FMUL.FTZ R151, R117, R150 ;  /* 0x0000009675973220 */ /* 0x000fe20000410000 */
[C---:B------:R-:W-:Y:S01]  /*26a0*/  LOP3.LUT P6, RZ, R142.reuse, 0xff, RZ, 0xc0, !PT ;  /* 0x000000ff8eff7812 */ /* 0x040fe200078cc0ff */
[----:B------:R-:W-:Y:S01]  /*26b0*/  FMUL.FTZ R150, R99, R139 ;  /* 0x0000008b63967220 */ /* 0x000fe20000410000 */
[----:B------:R-:W-:Y:S01]  /*26c0*/  FSEL R141, R141, RZ, P4 ;  /* 0x000000ff8d8d7208 */ /* 0x000fe20002000000 */
[----:B------:R-:W-:Y:S01]  /*26d0*/  @P2 HADD2.F32 R115, -RZ, R115.H1_H1 ;  /* 0x30000073ff732230 */ /* 0x000fe20000004100 */
[----:B------:R-:W-:Y:S01]  /*26e0*/  LOP3.LUT P4, RZ, R142, 0xff00, RZ, 0xc0, !PT ;  /* 0x0000ff008eff7812 */ /* 0x000fe2000788c0ff */
[----:B------:R-:W-:Y:S01]  /*26f0*/  FMUL.FTZ R150, R150, UR14 ;  /* 0x0000000e96967c20 */ /* 0x000fe20008410000 */
[----:B------:R-:W-:Y:S01]  /*2700*/  CS2R R152, SRZ ;  /* 0x0000000000987805 */ /* 0x000fe2000001ff00 */
[----:B------:R-:W-:Y:S01]  /*2710*/  FMUL.FTZ R117, R50, R117 ;  /* 0x0000007532757220 */ /* 0x000fe20000410000 */
[----:B------:R-:W-:Y:S01]  /*2720*/  FMUL.FTZ R114, R49, R114 ;  /* 0x0000007231727220 */ /* 0x000fe20000410000 */
[----:B------:R-:W-:Y:S01]  /*2730*/  @P2 FMUL.FTZ R152, R150, R115 ;  /* 0x0000007396982220 */ /* 0x000fe20000410000 */
[-C--:B------:R-:W-:Y:S01]  /*2740*/  FMUL.FTZ R115, R116, R139.reuse ;  /* 0x0000008b74737220 */ /* 0x080fe20000410000 */
[----:B------:R-:W-:Y:S01]  /*2750*/  FMUL.FTZ R139, R96, R139 ;  /* 0x0000008b608b7220 */ /* 0x000fe20000410000 */
[----:B------:R-:W-:Y:S01]  /*2760*/  FMUL.FTZ R150, R51, R150 ;  /* 0x0000009633967220 */ /* 0x000fe20000410000 */
[----:B------:R-:W-:-:S02]  /*2770*/  @P6 HADD2.F32 R154, -RZ, R112.H0_H0 ;  /* 0x20000070ff9a6230 */ /* 0x000fc40000004100 */
[----:B------:R-:W-:Y:S01]  /*2780*/  FMUL.FTZ R115, R115, UR14 ;  /* 0x0000000e73737c20 */ /* 0x000fe20008410000 */
[----:B------:R-:W-:Y:S01]  /*2790*/  FADD.FTZ R92, R92, R147 ;  /* 0x000000935c5c7221 */ /* 0x000fe20000010000 */
[----:B------:R-:W-:Y:S01]  /*27a0*/  FADD.FTZ R93, R93, R146 ;  /* 0x000000925d5d7221 */ /* 0x000fe20000010000 */
        /* <DEDUP_REMOVED lines=27> */
.L_x_5916:
        /* <DEDUP_REMOVED lines=9> */
[C---:B------:R-:W-:Y:S01]  /*29f0*/  LOP3.LUT P6, RZ, R142.reuse, 0xff0000, RZ, 0xc0, !PT ;  /* 0x00ff00008eff7812 */ /* 0x040fe200078cc0ff */
[----:B------:R-:W-:Y:S01]  /*2a00*/  FADD.FTZ R119, R11, -R116 ;  /* 0x800000740b777221 */ /* 0x000fe20000010000 */
[----:B------:R-:W-:Y:S01]  /*2a10*/  LOP3.LUT P5, RZ, R142, 0xff000000, RZ, 0xc0, !PT ;  /* 0xff0000008eff7812 */ /* 0x000fe200078ac0ff */
[----:B------:R-:W-:Y:S01]  /*2a20*/  FMUL.FTZ R116, R138, R141 ;  /* 0x0000008d8a747220 */ /* 0x000fe20000410000 */
[----:B------:R-:W-:Y:S01]  /*2a30*/  LOP3.LUT P3, RZ, R143, 0xff, RZ, 0xc0, !PT ;  /* 0x000000ff8fff7812 */ /* 0x000fe2000786c0ff */
[----:B------:R-:W-:Y:S01]  /*2a40*/  FADD.FTZ R149, R7, -R118 ;  /* 0x8000007607957221 */ /* 0x000fe20000010000 */
[----:B------:R-:W-:Y:S01]  /*2a50*/  FADD.FTZ R147, R8, -R147 ;  /* 0x8000009308937221 */ /* 0x000fe20000010000 */
[----:B------:R-:W-:Y:S01]  /*2a60*/  FADD.FTZ R151, R4, -R151 ;  /* 0x8000009704977221 */ /* 0x000fe20000010000 */
[----:B------:R-:W-:Y:S01]  /*2a70*/  FMUL.FTZ R116, R139, R116 ;  /* 0x000000748b747220 */ /* 0x000fe20000410000 */
[----:B------:R-:W-:Y:S01]  /*2a80*/  FMUL.FTZ R146, R138, R149 ;  /* 0x000000958a927220 */ /* 0x000fe20000410000 */
[----:B------:R-:W-:Y:S01]  /*2a90*/  FADD.FTZ R153, R2, -R153 ;  /* 0x8000009902997221 */ /* 0x000fe20000010000 */
[----:B------:R-:W-:Y:S01]  /*2aa0*/  FADD.FTZ R117, R14, -R117 ;  /* 0x800000750e757221 */ /* 0x000fe20000010000 */
[----:B------:R-:W-:Y:S01]  /*2ab0*/  FADD.FTZ R155, R3, -R140 ;  /* 0x8000008c039b7221 */ /* 0x000fe20000010000 */
[C---:B------:R-:W-:Y:S01]  /*2ac0*/  FMUL.FTZ R118, R138.reuse, R147 ;  /* 0x000000938a767220 */ /* 0x040fe20000410000 */
[----:B------:R-:W-:Y:S01]  /*2ad0*/  FMUL.FTZ R150, R138, R151 ;  /* 0x000000978a967220 */ /* 0x000fe20000410000 */
[----:B------:R-:W-:Y:S01]  /*2ae0*/  FMUL.FTZ R151, R116, UR14 ;  /* 0x0000000e74977c20 */ /* 0x000fe20008410000 */
[----:B------:R-:W-:Y:S01]  /*2af0*/  FMUL.FTZ R147, R139, R146 ;  /* 0x000000928b937220 */ /* 0x000fe20000410000 */
[----:B------:R-:W-:Y:S01]  /*2b00*/  LOP3.LUT P4, RZ, R143, 0xff00, RZ, 0xc0, !PT ;  /* 0x0000ff008fff7812 */ /* 0x000fe2000788c0ff */
[C---:B------:R-:W-:Y:S01]  /*2b10*/  FMUL.FTZ R152, R138.reuse, R153 ;  /* 0x000000998a987220 */ /* 0x040fe20000410000 */
[C---:B------:R-:W-:Y:S01]  /*2b20*/  FMUL.FTZ R148, R138.reuse, R119 ;  /* 0x000000778a947220 */ /* 0x040fe20000410000 */
[C---:B------:R-:W-:Y:S01]  /*2b30*/  FMUL.FTZ R140, R138.reuse, R117 ;  /* 0x000000758a8c7220 */ /* 0x040fe20000410000 */
[----:B------:R-:W-:Y:S01]  /*2b40*/  FMUL.FTZ R154, R138, R155 ;  /* 0x0000009b8a9a7220 */ /* 0x000fe20000410000 */
[----:B------:R-:W-:Y:S01]  /*2b50*/  FMUL.FTZ R118, R139, R118 ;  /* 0x000000768b767220 */ /* 0x000fe20000410000 */
[----:B-----5:R-:W-:-:S02]  /*2b60*/  @P6 HADD2.F32 R138, -RZ, R113.H0_H0 ;  /* 0x20000071ff8a6230 */ /* 0x020fc40000004100 */
[----:B------:R-:W-:Y:S01]  /*2b70*/  FMUL.FTZ R147, R147, UR14 ;  /* 0x0000000e93937c20 */ /* 0x000fe20008410000 */
[----:B------:R-:W-:Y:S02]  /*2b80*/  @P5 HADD2.F32 R153, -RZ, R113.H1_H1 ;  /* 0x30000071ff995230 */ /* 0x000fe40000004100 */
[-C--:B------:R-:W-:Y:S01]  /*2b90*/  FMUL.FTZ R113, R46, R151.reuse ;  /* 0x000000972e717220 */ /* 0x080fe20000410000 */
[----:B------:R-:W-:Y:S02]  /*2ba0*/  @P3 HADD2.F32 R116, -RZ, R114.H0_H0 ;  /* 0x20000072ff743230 */ /* 0x000fe40000004100 */
[----:B------:R-:W-:Y:S01]  /*2bb0*/  FMUL.FTZ R118, R118, UR14 ;  /* 0x0000000e76767c20 */ /* 0x000fe20008410000 */
[----:B------:R-:W-:Y:S01]  /*2bc0*/  ISETP.GE.U32.AND P2, PT, R142, RZ, PT ;  /* 0x000000ff8e00720c */ /* 0x000fe20003f46070 */
[----:B------:R-:W-:Y:S02]  /*2bd0*/  HFMA2 R119, -RZ, RZ, 0, 0 ;  /* 0x00000000ff777431 */ /* 0x000fe400000001ff */
[----:B------:R-:W-:Y:S01]  /*2be0*/  @P6 FMUL.FTZ R119, R138, R151 ;  /* 0x000000978a776220 */ /* 0x000fe20000410000 */
[----:B------:R-:W-:-:S02]  /*2bf0*/  HFMA2 R117, -RZ, RZ, 0, 0 ;  /* 0x00000000ff757431 */ /* 0x000fc400000001ff */
[-C--:B------:R-:W-:Y:S01]  /*2c00*/  @P3 FMUL.FTZ R117, R116, R147.reuse ;  /* 0x0000009374753220 */ /* 0x080fe20000410000 */
[----:B------:R-:W-:Y:S01]  /*2c10*/  FSEL R113, R113, RZ, P6 ;  /* 0x000000ff71717208 */ /* 0x000fe20003000000 */
[----:B------:R-:W-:Y:S01]  /*2c20*/  FMUL.FTZ R116, R47, R118 ;  /* 0x000000762f747220 */ /* 0x000fe20000410000 */
[C---:B------:R-:W-:Y:S01]  /*2c30*/  LOP3.LUT P6, RZ, R143.reuse, 0xff0000, RZ, 0xc0, !PT ;  /* 0x00ff00008fff7812 */ /* 0x040fe200078cc0ff */
[----:B------:R-:W-:Y:S01]  /*2c40*/  FMUL.FTZ R147, R48, R147 ;  /* 0x0000009330937220 */ /* 0x000fe20000410000 */
[----:B------:R-:W-:Y:S01]  /*2c50*/  ISETP.GE.U32.AND.EX P2, PT, R143, 0x1000000, PT, P2 ;  /* 0x010000008f00780c */ /* 0x000fe20003f46120 */
[----:B------:R-:W-:Y:S01]  /*2c60*/  @P4 HADD2.F32 R151, -RZ, R114.H1_H1 ;  /* 0x30000072ff974230 */ /* 0x000fe20000004100 */
[----:B------:R-:W-:Y:S01]  /*2c70*/  MOV R138, RZ ;  /* 0x000000ff008a7202 */ /* 0x000fe20000000f00 */
[----:B------:R-:W-:Y:S01]  /*2c80*/  FMUL.FTZ R149, R139, R150 ;  /* 0x000000968b957220 */ /* 0x000fe20000410000 */
[----:B------:R-:W-:Y:S01]  /*2c90*/  @P5 FMUL.FTZ R138, R153, R118 ;  /* 0x00000076998a5220 */ /* 0x000fe20000410000 */
[----:B------:R-:W-:Y:S01]  /*2ca0*/  FSEL R116, R116, RZ, P5 ;  /* 0x000000ff74747208 */ /* 0x000fe20002800000 */
[----:B------:R-:W-:Y:S01]  /*2cb0*/  FMUL.FTZ R146, R139, R152 ;  /* 0x000000988b927220 */ /* 0x000fe20000410000 */
[----:B------:R-:W-:Y:S01]  /*2cc0*/  FSEL R114, R147, RZ, P3 ;  /* 0x000000ff93727208 */ /* 0x000fe20001800000 */
[----:B------:R-:W-:Y:S01]  /*2cd0*/  FMUL.FTZ R118, R149, UR14 ;  /* 0x0000000e95767c20 */ /* 0x000fe20008410000 */
[C---:B------:R-:W-:Y:S01]  /*2ce0*/  LOP3.LUT P5, RZ, R142.reuse, 0xff, RZ, 0xc0, !PT ;  /* 0x000000ff8eff7812 */ /* 0x040fe200078ac0ff */
[C---:B------:R-:W-:Y:S01]  /*2cf0*/  FMUL.FTZ R141, R139.reuse, R148 ;  /* 0x000000948b8d7220 */ /* 0x040fe20000410000 */
[----:B------:R-:W-:Y:S01]  /*2d00*/  LOP3.LUT P3, RZ, R142, 0xff00, RZ, 0xc0, !PT ;  /* 0x0000ff008eff7812 */ /* 0x000fe2000786c0ff */
[C---:B------:R-:W-:Y:S01]  /*2d10*/  FMUL.FTZ R140, R139.reuse, R140 ;  /* 0x0000008c8b8c7220 */ /* 0x040fe20000410000 */
[----:B------:R-:W-:Y:S01]  /*2d20*/  FMUL.FTZ R139, R139, R154 ;  /* 0x0000009a8b8b7220 */ /* 0x000fe20000410000 */
[----:B------:R-:W-:Y:S01]  /*2d30*/  MOV R148, RZ ;  /* 0x000000ff00947202 */ /* 0x000fe20000000f00 */
[----:B------:R-:W-:Y:S01]  /*2d40*/  @P4 FMUL.FTZ R148, R151, R118 ;  /* 0x0000007697944220 */ /* 0x000fe20000410000 */
[----:B------:R-:W-:-:S02]  /*2d50*/  @P6 HADD2.F32 R154, -RZ, R115.H0_H0 ;  /* 0x20000073ff9a6230 */ /* 0x000fc40000004100 */
[----:B------:R-:W-:Y:S01]  /*2d60*/  FMUL.FTZ R151, R146, UR14 ;  /* 0x0000000e92977c20 */ /* 0x000fe20008410000 */
[----:B------:R-:W-:Y:S02]  /*2d70*/  @P2 HADD2.F32 R115, -RZ, R115.H1_H1 ;  /* 0x30000073ff732230 */ /* 0x000fe40000004100 */
[----:B------:R-:W-:Y:S01]  /*2d80*/  FMUL.FTZ R152, R139, UR14 ;  /* 0x0000000e8b987c20 */ /* 0x000fe20008410000 */
[----:B------:R-:W-:Y:S01]  /*2d90*/  HFMA2 R149, -RZ, RZ, 0, 0 ;  /* 0x00000000ff957431 */ /* 0x000fe200000001ff */
[----:B------:R-:W-:Y:S01]  /*2da0*/  MOV R150, RZ ;  /* 0x000000ff00967202 */ /* 0x000fe20000000f00 */
[----:B------:R-:W-:Y:S01]  /*2db0*/  @P6 FMUL.FTZ R149, R154, R151 ;  /* 0x000000979a956220 */ /* 0x000fe20000410000 */
[----:B------:R-:W-:Y:S01]  /*2dc0*/  @P2 FMUL.FTZ R150, R115, R152 ;  /* 0x0000009873962220 */ /* 0x000fe20000410000 */
[--C-:B------:R-:W-:Y:S02]  /*2dd0*/  @P5 HADD2.F32 R154, -RZ, R112.reuse.H0_H0 ;  /* 0x20000070ff9a5230 */ /* 0x100fe40000004100 */
[----:B------:R-:W-:Y:S01]  /*2de0*/  FMUL.FTZ R115, R140, UR14 ;  /* 0x0000000e8c737c20 */ /* 0x000fe20008410000 */
[----:B------:R-:W-:-:S02]  /*2df0*/  @P3 HADD2.F32 R139, -RZ, R112.H1_H1 ;  /* 0x30000070ff8b3230 */ /* 0x000fc40000004100 */
[----:B------:R-:W-:Y:S01]  /*2e00*/  FMUL.FTZ R112, R141, UR14 ;  /* 0x0000000e8d707c20 */ /* 0x000fe20008410000 */
[----:B------:R-:W-:Y:S01]  /*2e10*/  CS2R R146, SRZ ;  /* 0x0000000000927805 */ /* 0x000fe2000001ff00 */
[----:B------:R-:W-:Y:S01]  /*2e20*/  FADD.FTZ R138, R91, R138 ;  /* 0x0000008a5b8a7221 */ /* 0x000fe20000010000 */
[----:B------:R-:W-:Y:S01]  /*2e30*/  @P5 FMUL.FTZ R147, R154, R115 ;  /* 0x000000739a935220 */ /* 0x000fe20000410000 */
        /* <DEDUP_REMOVED lines=18> */
[----:B------:R-:W-:Y:S02]  /*2f60*/  F2FP.F16.F32.PACK_AB R115, R91, R90 ;  /* 0x0000005a5b73723e */ /* 0x000fe400000000ff */
[----:B------:R-:W-:Y:S02]  /*2f70*/  F2FP.F16.F32.PACK_AB R114, R117, R114 ;  /* 0x000000727572723e */ /* 0x000fe400000000ff */
[----:B------:R-:W-:Y:S02]  /*2f80*/  F2FP.F16.F32.PACK_AB R113, R116, R113 ;  /* 0x000000717471723e */ /* 0x000fe400000000ff */
[----:B------:R-:W-:-:S07]  /*2f90*/  F2FP.F16.F32.PACK_AB R112, R89, R88 ;  /* 0x000000585970723e */ /* 0x000fce00000000ff */
.L_x_5917:
        /* <DEDUP_REMOVED lines=11> */
.L_x_5910:
        /* <DEDUP_REMOVED lines=12> */
[----:B------:R-:W-:Y:S01]  /*3110*/  FADD.FTZ R116, R135, -R116 ;  /* 0x8000007487747221 */ /* 0x000fe20000010000 */
[----:B------:R-:W-:Y:S02]  /*3120*/  HADD2.F32 R119, -RZ, R100.H1_H1 ;  /* 0x30000064ff777230 */ /* 0x000fe40000004100 */
[----:B------:R-:W-:Y:S01]  /*3130*/  FADD.FTZ R118, R134, -R147 ;  /* 0x8000009386767221 */ /* 0x000fe20000010000 */
[-CC-:B------:R-:W-:Y:S01]  /*3140*/  FFMA.FTZ R146, R133, R141.reuse, R140.reuse ;  /* 0x0000008d85927223 */ /* 0x180fe2000001008c */
[----:B------:R-:W-:Y:S01]  /*3150*/  FFMA.FTZ R116, R138, R116, R117 ;  /* 0x000000748a747223 */ /* 0x000fe20000010075 */
[----:B------:R-:W-:Y:S01]  /*3160*/  LOP3.LUT P2, RZ, R144, 0xff00, RZ, 0xc0, !PT ;  /* 0x0000ff0090ff7812 */ /* 0x000fe2000784c0ff */
[----:B------:R-:W-:Y:S01]  /*3170*/  FFMA.FTZ R118, R138, R118, R119 ;  /* 0x000000768a767223 */ /* 0x000fe20000010077 */
[----:B------:R-:W-:Y:S01]  /*3180*/  FFMA.FTZ R117, R132, R141, R140 ;  /* 0x0000008d84757223 */ /* 0x000fe2000001008c */
[----:B------:R-:W-:-:S02]  /*3190*/  HADD2.F32 R147, -RZ, R101.H0_H0 ;  /* 0x20000065ff937230 */ /* 0x000fc40000004100 */
[-C--:B------:R-:W-:Y:S01]  /*31a0*/  FMUL.FTZ R116, R116, R139.reuse ;  /* 0x0000008b74747220 */ /* 0x080fe20000410000 */
[----:B------:R-:W-:Y:S01]  /*31b0*/  FADD.FTZ R146, R131, -R146 ;  /* 0x8000009283927221 */ /* 0x000fe20000010000 */
[----:B------:R-:W-:Y:S01]  /*31c0*/  FMUL.FTZ R118, R118, R139 ;  /* 0x0000008b76767220 */ /* 0x000fe20000410000 */
[----:B------:R-:W-:Y:S01]  /*31d0*/  FADD.FTZ R152, R130, -R117 ;  /* 0x8000007582987221 */ /* 0x000fe20000010000 */
[----:B------:R-:W-:Y:S01]  /*31e0*/  LOP3.LUT P4, RZ, R144, 0xff0000, RZ, 0xc0, !PT ;  /* 0x00ff000090ff7812 */ /* 0x000fe2000788c0ff */
[----:B------:R-:W-:Y:S01]  /*31f0*/  FMUL.FTZ R148, R116, UR14 ;  /* 0x0000000e74947c20 */ /* 0x000fe20008410000 */
[----:B------:R-:W-:Y:S01]  /*3200*/  FFMA.FTZ R116, R138, R146, R147 ;  /* 0x000000928a747223 */ /* 0x000fe20000010093 */
[----:B------:R-:W-:Y:S02]  /*3210*/  HADD2.F32 R151, -RZ, R101.H1_H1 ;  /* 0x30000065ff977230 */ /* 0x000fe40000004100 */
[----:B------:R-:W-:Y:S01]  /*3220*/  FMUL.FTZ R150, R118, UR14 ;  /* 0x0000000e76967c20 */ /* 0x000fe20008410000 */
[----:B------:R-:W-:-:S02]  /*3230*/  HFMA2 R149, -RZ, RZ, 0, 0 ;  /* 0x00000000ff957431 */ /* 0x000fc400000001ff */
[----:B------:R-:W-:Y:S01]  /*3240*/  FMUL.FTZ R118, R116, R139 ;  /* 0x0000008b74767220 */ /* 0x000fe20000410000 */
[----:B------:R-:W-:Y:S01]  /*3250*/  FMUL.FTZ R116, R28, R148 ;  /* 0x000000941c747220 */ /* 0x000fe20000410000 */
[----:B------:R-:W-:Y:S01]  /*3260*/  FFMA.FTZ R146, R138, R152, R151 ;  /* 0x000000988a927223 */ /* 0x000fe20000010097 */
[----:B------:R-:W-:Y:S02]  /*3270*/  HFMA2 R151, -RZ, RZ, 0, 0 ;  /* 0x00000000ff977431 */ /* 0x000fe400000001ff */
[----:B------:R-:W-:Y:S01]  /*3280*/  FMUL.FTZ R118, R118, UR14 ;  /* 0x0000000e76767c20 */ /* 0x000fe20008410000 */
[----:B------:R-:W-:Y:S01]  /*3290*/  FFMA.FTZ R152, R128, R141, R140 ;  /* 0x0000008d80987223 */ /* 0x000fe2000001008c */
[----:B------:R-:W-:Y:S01]  /*32a0*/  FSEL R116, R116, RZ, P1 ;  /* 0x000000ff74747208 */ /* 0x000fe20000800000 */
[----:B------:R-:W-:Y:S01]  /*32b0*/  FMUL.FTZ R146, R146, R139 ;  /* 0x0000008b92927220 */ /* 0x000fe20000410000 */
[----:B------:R-:W-:Y:S01]  /*32c0*/  LOP3.LUT P6, RZ, R144, 0xff000000, RZ, 0xc0, !PT ;  /* 0xff00000090ff7812 */ /* 0x000fe200078cc0ff */
[----:B------:R-:W-:Y:S01]  /*32d0*/  FADD.FTZ R152, R125, -R152 ;  /* 0x800000987d987221 */ /* 0x000fe20000010000 */
[----:B------:R-:W-:Y:S01]  /*32e0*/  LOP3.LUT P5, RZ, R145, 0xff, RZ, 0xc0, !PT ;  /* 0x000000ff91ff7812 */ /* 0x000fe200078ac0ff */
[----:B--2---:R-:W-:-:S02]  /*32f0*/  @P1 HADD2.F32 R117, -RZ, R112.H0_H0 ;  /* 0x20000070ff751230 */ /* 0x004fc40000004100 */
[----:B------:R-:W-:Y:S01]  /*3300*/  @P2 HADD2.F32 R119, -RZ, R112.H1_H1 ;  /* 0x30000070ff772230 */ /* 0x000fe20000004100 */
[----:B------:R-:W-:Y:S02]  /*3310*/  MOV R112, RZ ;  /* 0x000000ff00707202 */ /* 0x000fe40000000f00 */
[----:B------:R-:W-:Y:S01]  /*3320*/  @P1 FMUL.FTZ R149, R148, R117 ;  /* 0x0000007594951220 */ /* 0x000fe20000410000 */
[----:B------:R-:W-:Y:S01]  /*3330*/  FMUL.FTZ R117, R29, R150 ;  /* 0x000000961d757220 */ /* 0x000fe20000410000 */
[----:B------:R-:W-:Y:S01]  /*3340*/  @P2 FMUL.FTZ R112, R150, R119 ;  /* 0x0000007796702220 */ /* 0x000fe20000410000 */
[--C-:B------:R-:W-:Y:S02]  /*3350*/  @P4 HADD2.F32 R119, -RZ, R113.reuse.H0_H0 ;  /* 0x20000071ff774230 */ /* 0x100fe40000004100 */
[----:B------:R-:W-:Y:S01]  /*3360*/  FMUL.FTZ R148, R146, UR14 ;  /* 0x0000000e92947c20 */ /* 0x000fe20008410000 */
[----:B------:R-:W-:Y:S01]  /*3370*/  FFMA.FTZ R150, R129, R141, R140 ;  /* 0x0000008d81967223 */ /* 0x000fe2000001008c */
[----:B------:R-:W-:Y:S01]  /*3380*/  FSEL R117, R117, RZ, P2 ;  /* 0x000000ff75757208 */ /* 0x000fe20001000000 */
[----:B------:R-:W-:-:S02]  /*3390*/  @P6 HADD2.F32 R113, -RZ, R113.H1_H1 ;  /* 0x30000071ff716230 */ /* 0x000fc40000004100 */
[----:B------:R-:W-:Y:S01]  /*33a0*/  @P4 FMUL.FTZ R151, R118, R119 ;  /* 0x0000007776974220 */ /* 0x000fe20000410000 */
[----:B------:R-:W-:Y:S01]  /*33b0*/  FADD.FTZ R150, R127, -R150 ;  /* 0x800000967f967221 */ /* 0x000fe20000010000 */
[----:B------:R-:W-:Y:S01]  /*33c0*/  F2FP.F16.F32.PACK_AB R116, R117, R116 ;  /* 0x000000747574723e */ /* 0x000fe200000000ff */
[----:B------:R-:W-:Y:S01]  /*33d0*/  FMUL.FTZ R117, R30, R118 ;  /* 0x000000761e757220 */ /* 0x000fe20000410000 */
[----:B------:R-:W-:Y:S01]  /*33e0*/  FMUL.FTZ R118, R31, R148 ;  /* 0x000000941f767220 */ /* 0x000fe20000410000 */
[--C-:B------:R-:W-:Y:S01]  /*33f0*/  HADD2.F32 R119, -RZ, R102.reuse.H1_H1 ;  /* 0x30000066ff777230 */ /* 0x100fe20000004100 */
[----:B------:R-:W-:Y:S01]  /*3400*/  ISETP.GE.U32.AND P1, PT, R144, RZ, PT ;  /* 0x000000ff9000720c */ /* 0x000fe20003f26070 */
[----:B------:R-:W-:Y:S01]  /*3410*/  FADD.FTZ R84, R84, R149 ;  /* 0x0000009554547221 */ /* 0x000fe20000010000 */
[----:B------:R-:W-:Y:S01]  /*3420*/  FSEL R146, R117, RZ, P4 ;  /* 0x000000ff75927208 */ /* 0x000fe20002000000 */
[----:B------:R-:W-:Y:S01]  /*3430*/  HADD2.F32 R117, -RZ, R102.H0_H0 ;  /* 0x20000066ff757230 */ /* 0x000fe20000004100 */
[----:B------:R-:W-:Y:S01]  /*3440*/  FSEL R147, R118, RZ, P6 ;  /* 0x000000ff76937208 */ /* 0x000fe20003000000 */
[----:B------:R-:W-:Y:S01]  /*3450*/  FADD.FTZ R85, R85, R112 ;  /* 0x0000007055557221 */ /* 0x000fe20000010000 */
[----:B------:R-:W-:Y:S01]  /*3460*/  LOP3.LUT P4, RZ, R145, 0xff00, RZ, 0xc0, !PT ;  /* 0x0000ff0091ff7812 */ /* 0x000fe2000788c0ff */
[----:B------:R-:W-:Y:S01]  /*3470*/  FADD.FTZ R86, R86, R151 ;  /* 0x0000009756567221 */ /* 0x000fe20000010000 */
[C---:B------:R-:W-:Y:S01]  /*3480*/  FFMA.FTZ R118, R138.reuse, R150, R117 ;  /* 0x000000968a767223 */ /* 0x040fe20000010075 */
[----:B------:R-:W-:Y:S01]  /*3490*/  FFMA.FTZ R150, R138, R152, R119 ;  /* 0x000000988a967223 */ /* 0x000fe20000010077 */
[----:B------:R-:W-:Y:S01]  /*34a0*/  F2FP.F16.F32.PACK_AB R117, R147, R146 ;  /* 0x000000929375723e */ /* 0x000fe200000000ff */
[-CC-:B------:R-:W-:Y:S01]  /*34b0*/  FFMA.FTZ R119, R123, R141.reuse, R140.reuse ;  /* 0x0000008d7b777223 */ /* 0x180fe2000001008c */
[----:B------:R-:W-:Y:S01]  /*34c0*/  FFMA.FTZ R147, R126, R141, R140 ;  /* 0x0000008d7e937223 */ /* 0x000fe2000001008c */
[-C--:B------:R-:W-:Y:S01]  /*34d0*/  FMUL.FTZ R150, R150, R139.reuse ;  /* 0x0000008b96967220 */ /* 0x080fe20000410000 */
[----:B------:R-:W-:Y:S01]  /*34e0*/  FMUL.FTZ R118, R118, R139 ;  /* 0x0000008b76767220 */ /* 0x000fe20000410000 */
[----:B------:R-:W-:Y:S01]  /*34f0*/  FADD.FTZ R152, R122, -R119 ;  /* 0x800000777a987221 */ /* 0x000fe20000010000 */
[----:B------:R-:W-:Y:S01]  /*3500*/  FADD.FTZ R154, R124, -R147 ;  /* 0x800000937c9a7221 */ /* 0x000fe20000010000 */
[--C-:B------:R-:W-:Y:S01]  /*3510*/  HADD2.F32 R119, -RZ, R103.reuse.H0_H0 ;  /* 0x20000067ff777230 */ /* 0x100fe20000004100 */
[C---:B------:R-:W-:Y:S01]  /*3520*/  LOP3.LUT P2, RZ, R145.reuse, 0xff0000, RZ, 0xc0, !PT ;  /* 0x00ff000091ff7812 */ /* 0x040fe2000784c0ff */
[----:B------:R-:W-:Y:S01]  /*3530*/  HADD2.F32 R147, -RZ, R103.H1_H1 ;  /* 0x30000067ff937230 */ /* 0x000fe20000004100 */
[----:B------:R-:W-:Y:S01]  /*3540*/  ISETP.GE.U32.AND.EX P1, PT, R145, 0x1000000, PT, P1 ;  /* 0x010000009100780c */ /* 0x000fe20003f26110 */
[----:B------:R-:W-:Y:S01]  /*3550*/  FMUL.FTZ R153, R118, UR14 ;  /* 0x0000000e76997c20 */ /* 0x000fe20008410000 */
[----:B------:R-:W-:-:S02]  /*3560*/  FFMA.FTZ R152, R138, R152, R119 ;  /* 0x000000988a987223 */ /* 0x000fc40000010077 */
[----:B------:R-:W-:Y:S01]  /*3570*/  FFMA.FTZ R154, R138, R154, R147 ;  /* 0x0000009a8a9a7223 */ /* 0x000fe20000010093 */
[----:B------:R-:W-:Y:S01]  /*3580*/  FMUL.FTZ R118, R32, R153 ;  /* 0x0000009920767220 */ /* 0x000fe20000410000 */
[----:B------:R-:W0:Y:S01]  /*3590*/  LDC.64 R146, c[0x0][0x468] ;  /* 0x00011a00ff927b82 */ /* 0x000e220000000a00 */
[-C--:B------:R-:W-:Y:S01]  /*35a0*/  FMUL.FTZ R155, R152, R139.reuse ;  /* 0x0000008b989b7220 */ /* 0x080fe20000410000 */
[----:B------:R-:W-:Y:S01]  /*35b0*/  FMUL.FTZ R154, R154, R139 ;  /* 0x0000008b9a9a7220 */ /* 0x000fe20000410000 */
[----:B------:R-:W-:Y:S01]  /*35c0*/  FMUL.FTZ R152, R150, UR14 ;  /* 0x0000000e96987c20 */ /* 0x000fe20008410000 */
[----:B------:R-:W-:Y:S01]  /*35d0*/  FSEL R118, R118, RZ, P5 ;  /* 0x000000ff76767208 */ /* 0x000fe20002800000 */
[----:B------:R-:W-:Y:S01]  /*35e0*/  FMUL.FTZ R155, R155, UR14 ;  /* 0x0000000e9b9b7c20 */ /* 0x000fe20008410000 */
[----:B------:R-:W-:Y:S01]  /*35f0*/  FMUL.FTZ R150, R154, UR14 ;  /* 0x0000000e9a967c20 */ /* 0x000fe20008410000 */
[----:B------:R-:W-:Y:S02]  /*3600*/  FMUL.FTZ R119, R33, R152 ;  /* 0x0000009821777220 */ /* 0x000fe40000410000 */
[----:B------:R-:W-:Y:S01]  /*3610*/  FMUL.FTZ R154, R34, R155 ;  /* 0x0000009b229a7220 */ /* 0x000fe20000410000 */
[----:B------:R-:W-:-:S02]  /*3620*/  FMUL.FTZ R156, R35, R150 ;  /* 0x00000096239c7220 */ /* 0x000fc40000410000 */
[----:B------:R-:W-:Y:S02]  /*3630*/  FSEL R157, R119, RZ, P4 ;  /* 0x000000ff779d7208 */ /* 0x000fe40002000000 */
[----:B------:R-:W-:Y:S02]  /*3640*/  FSEL R154, R154, RZ, P2 ;  /* 0x000000ff9a9a7208 */ /* 0x000fe40001000000 */
[----:B------:R-:W-:Y:S02]  /*3650*/  FSEL R119, R156, RZ, P1 ;  /* 0x000000ff9c777208 */ /* 0x000fe40000800000 */
[----:B------:R-:W-:Y:S01]  /*3660*/  F2FP.F16.F32.PACK_AB R118, R157, R118 ;  /* 0x000000769d76723e */ /* 0x000fe200000000ff */
[--C-:B------:R-:W-:Y:S01]  /*3670*/  @P4 HADD2.F32 R157, -RZ, R114.reuse.H1_H1 ;  /* 0x30000072ff9d4230 */ /* 0x100fe20000004100 */
[----:B------:R-:W-:Y:S02]  /*3680*/  F2FP.F16.F32.PACK_AB R119, R119, R154 ;  /* 0x0000009a7777723e */ /* 0x000fe400000000ff */
[----:B------:R-:W-:Y:S01]  /*3690*/  MOV R154, RZ ;  /* 0x000000ff009a7202 */ /* 0x000fe20000000f00 */
[----:B------:R-:W-:Y:S01]  /*36a0*/  @P6 FMUL.FTZ R154, R148, R113 ;  /* 0x00000071949a6220 */ /* 0x000fe20000410000 */
[----:B------:R-:W-:-:S02]  /*36b0*/  @P5 HADD2.F32 R148, -RZ, R114.H0_H0 ;  /* 0x20000072ff945230 */ /* 0x000fc40000004100 */
[----:B------:R-:W-:Y:S02]  /*36c0*/  HFMA2 R113, -RZ, RZ, 0, 0 ;  /* 0x00000000ff717431 */ /* 0x000fe400000001ff */
[----:B0-----:R-:W-:Y:S01]  /*36d0*/  IMAD.WIDE.U32 R146, R19, 0x10, R146 ;  /* 0x0000001013927825 */ /* 0x001fe200078e0092 */
[----:B------:R-:W-:-:S03]  /*36e0*/  MOV R114, RZ ;  /* 0x000000ff00727202 */ /* 0x000fc60000000f00 */
[----:B------:R-:W-:Y:S01]  /*36f0*/  @P4 FMUL.FTZ R114, R152, R157 ;  /* 0x0000009d98724220 */ /* 0x000fe20000410000 */
[----:B------:R-:W-:Y:S01]  /*3700*/  @P5 FMUL.FTZ R113, R153, R148 ;  /* 0x0000009499715220 */ /* 0x000fe20000410000 */
[--C-:B------:R-:W-:Y:S01]  /*3710*/  @P2 HADD2.F32 R148, -RZ, R115.reuse.H0_H0 ;  /* 0x20000073ff942230 */ /* 0x100fe20000004100 */
[----:B------:R0:W-:Y:S01]  /*3720*/  STG.E.128 desc[UR6][R146.64], R116 ;  /* 0x0000007492007986 */ /* 0x0001e2000c101d06 */
[----:B------:R-:W-:Y:S02]  /*3730*/  @P1 HADD2.F32 R153, -RZ, R115.H1_H1 ;  /* 0x30000073ff991230 */ /* 0x000fe40000004100 */
[----:B------:R-:W-:Y:S02]  /*3740*/  HFMA2 R115, -RZ, RZ, 0, 0 ;  /* 0x00000000ff737431 */ /* 0x000fe400000001ff */
[----:B------:R-:W-:Y:S01]  /*3750*/  FADD.FTZ R87, R87, R154 ;  /* 0x0000009a57577221 */ /* 0x000fe20000010000 */
[----:B------:R-:W-:Y:S01]  /*3760*/  @P2 FMUL.FTZ R115, R155, R148 ;  /* 0x000000949b732220 */ /* 0x000fe20000410000 */
[----:B------:R-:W-:Y:S01]  /*3770*/  FADD.FTZ R108, R108, R113 ;  /* 0x000000716c6c7221 */ /* 0x000fe20000010000 */
[----:B------:R-:W-:Y:S01]  /*3780*/  FADD.FTZ R109, R109, R114 ;  /* 0x000000726d6d7221 */ /* 0x000fe20000010000 */
[----:B------:R-:W-:Y:S01]  /*3790*/  IADD3 R19, PT, PT, R19, 0x20, RZ ;  /* 0x0000002013137810 */ /* 0x000fe20007ffe0ff */
[----:B------:R-:W-:Y:S01]  /*37a0*/  FADD.FTZ R110, R110, R115 ;  /* 0x000000736e6e7221 */ /* 0x000fe20000010000 */
[----:B0-----:R-:W-:Y:S01]  /*37b0*/  MOV R116, RZ ;  /* 0x000000ff00747202 */ /* 0x001fe20000000f00 */
[----:B------:R-:W-:-:S04]  /*37c0*/  @P1 FMUL.FTZ R116, R150, R153 ;  /* 0x0000009996741220 */ /* 0x000fc80000410000 */
[----:B------:R-:W-:-:S07]  /*37d0*/  FADD.FTZ R111, R111, R116 ;  /* 0x000000746f6f7221 */ /* 0x000fce0000010000 */
.L_x_5920:
[----:B------:R-:W-:Y:S05]  /*37e0*/  BSYNC.RECONVERGENT B1 ;  /* 0x0000000000017941 */ /* 0x000fea0003800200 */
.L_x_5919:
[----:B------:R-:W-:Y:S05]  /*37f0*/  @!P3 BRA `(.L_x_5915) ;  /* 0x0000001400e8b947 */ /* 0x000fea0003800000 */
[----:B0-----:R-:W0:Y:S02]  /*3800*/  LDC.64 R112, c[0x0][0x390] ;  /* 0x0000e400ff707b82 */ /* 0x001e240000000a00 */
[----:B0-----:R-:W-:-:S06]  /*3810*/  IMAD.WIDE.U32 R112, R19, 0x10, R112 ;  /* 0x0000001013707825 */ /* 0x001fcc00078e0070 */
[----:B------:R-:W2:Y:S01]  /*3820*/  LDG.E.128 R112, desc[UR6][R112.64] ;  /* 0x0000000670707981 */ /* 0x000ea2000c1e1d00 */
[-CC-:B------:R-:W-:Y:S01]  /*3830*/  FFMA.FTZ R147, R15, R141.reuse, R140.reuse ;  /* 0x0000008d0f937223 */ /* 0x180fe2000001008c */
[--C-:B------:R-:W-:Y:S02]  /*3840*/  HADD2.F32 R117, -RZ, R104.reuse.H0_H0 ;  /* 0x20000068ff757230 */ /* 0x100fe40000004100 */
[-CC-:B------:R-:W-:Y:S01]  /*3850*/  FFMA.FTZ R146, R16, R141.reuse, R140.reuse ;  /* 0x0000008d10927223 */ /* 0x180fe2000001008c */
[----:B------:R-:W-:Y:S01]  /*3860*/  LOP3.LUT P1, RZ, R142, 0xff, RZ, 0xc0, !PT ;  /* 0x000000ff8eff7812 */ /* 0x000fe2000782c0ff */
[----:B------:R-:W-:Y:S01]  /*3870*/  FADD.FTZ R118, R14, -R147 ;  /* 0x800000930e767221 */ /* 0x000fe20000010000 */
[----:B------:R-:W-:Y:S01]  /*3880*/  LOP3.LUT P2, RZ, R142, 0xff00, RZ, 0xc0, !PT ;  /* 0x0000ff008eff7812 */ /* 0x000fe2000784c0ff */
[-CC-:B------:R-:W-:Y:S01]  /*3890*/  FFMA.FTZ R151, R12, R141.reuse, R140.reuse ;  /* 0x0000008d0c977223 */ /* 0x180fe2000001008c */
[----:B------:R-:W-:Y:S01]  /*38a0*/  FFMA.FTZ R116, R0, R141, R140 ;  /* 0x0000008d00747223 */ /* 0x000fe2000001008c */
[----:B------:R-:W-:Y:S01]  /*38b0*/  FFMA.FTZ R118, R138, R118, R117 ;  /* 0x000000768a767223 */ /* 0x000fe20000010075 */
[----:B------:R-:W-:-:S02]  /*38c0*/  HADD2.F32 R117, -RZ, R104.H1_H1 ;  /* 0x30000068ff757230 */ /* 0x000fc40000004100 */
[----:B------:R-:W-:Y:S01]  /*38d0*/  FADD.FTZ R146, R11, -R146 ;  /* 0x800000920b927221 */ /* 0x000fe20000010000 */
[-CC-:B------:R-:W-:Y:S01]  /*38e0*/  FFMA.FTZ R149, R13, R141.reuse, R140.reuse ;  /* 0x0000008d0d957223 */ /* 0x180fe2000001008c */
[-CC-:B------:R-:W-:Y:S01]  /*38f0*/  FFMA.FTZ R148, R9, R141.reuse, R140.reuse ;  /* 0x0000008d09947223 */ /* 0x180fe2000001008c */
[-CC-:B------:R-:W-:Y:S01]  /*3900*/  FFMA.FTZ R147, R6, R141.reuse, R140.reuse ;  /* 0x0000008d06937223 */ /* 0x180fe2000001008c */
[----:B------:R-:W-:Y:S01]  /*3910*/  FFMA.FTZ R153, R5, R141, R140 ;  /* 0x0000008d05997223 */ /* 0x000fe2000001008c */
[----:B------:R-:W-:Y:S02]  /*3920*/  HADD2.F32 R119, -RZ, R107.H1_H1 ;  /* 0x3000006bff777230 */ /* 0x000fe40000004100 */
[----:B------:R-:W-:Y:S01]  /*3930*/  FADD.FTZ R116, R3, -R116 ;  /* 0x8000007403747221 */ /* 0x000fe20000010000 */
[----:B------:R-:W-:Y:S02]  /*3940*/  HADD2.F32 R141, -RZ, R105.H1_H1 ;  /* 0x30000069ff8d7230 */ /* 0x000fe40000004100 */
[----:B------:R-:W-:Y:S01]  /*3950*/  FADD.FTZ R152, R8, -R151 ;  /* 0x8000009708987221 */ /* 0x000fe20000010000 */
[----:B------:R-:W-:Y:S01]  /*3960*/  FFMA.FTZ R150, R138, R146, R117 ;  /* 0x000000928a967223 */ /* 0x000fe20000010075 */
[----:B------:R-:W-:-:S02]  /*3970*/  HADD2.F32 R117, -RZ, R106.H0_H0 ;  /* 0x2000006aff757230 */ /* 0x000fc40000004100 */
[----:B------:R-:W-:Y:S01]  /*3980*/  FADD.FTZ R148, R7, -R148 ;  /* 0x8000009407947221 */ /* 0x000fe20000010000 */
[C---:B------:R-:W-:Y:S01]  /*3990*/  FFMA.FTZ R116, R138.reuse, R116, R119 ;  /* 0x000000748a747223 */ /* 0x040fe20000010077 */
[----:B------:R-:W-:Y:S01]  /*39a0*/  FFMA.FTZ R152, R138, R152, R141 ;  /* 0x000000988a987223 */ /* 0x000fe2000001008d */
[----:B------:R-:W-:Y:S02]  /*39b0*/  HADD2.F32 R119, -RZ, R105.H0_H0 ;  /* 0x20000069ff777230 */ /* 0x000fe40000004100 */
[-C--:B------:R-:W-:Y:S01]  /*39c0*/  FMUL.FTZ R150, R150, R139.reuse ;  /* 0x0000008b96967220 */ /* 0x080fe20000410000 */
[----:B------:R-:W-:Y:S02]  /*39d0*/  HADD2.F32 R141, -RZ, R107.H0_H0 ;  /* 0x2000006bff8d7230 */ /* 0x000fe40000004100 */
[----:B------:R-:W-:Y:S01]  /*39e0*/  FADD.FTZ R140, R10, -R149 ;  /* 0x800000950a8c7221 */ /* 0x000fe20000010000 */
[----:B------:R-:W-:Y:S01]  /*39f0*/  FADD.FTZ R156, R2, -R153 ;  /* 0x80000099029c7221 */ /* 0x000fe20000010000 */
[----:B------:R-:W-:Y:S01]  /*3a00*/  FFMA.FTZ R148, R138, R148, R117 ;  /* 0x000000948a947223 */ /* 0x000fe20000010075 */
[----:B------:R-:W-:Y:S01]  /*3a10*/  FMUL.FTZ R150, R150, UR14 ;  /* 0x0000000e96967c20 */ /* 0x000fe20008410000 */
[C---:B------:R-:W-:Y:S01]  /*3a20*/  FFMA.FTZ R146, R138.reuse, R140, R119 ;  /* 0x0000008c8a927223 */ /* 0x040fe20000010077 */
[----:B------:R-:W-:Y:S01]  /*3a30*/  FFMA.FTZ R156, R138, R156, R141 ;  /* 0x0000009c8a9c7223 */ /* 0x000fe2000001008d */
[----:B------:R-:W-:Y:S01]  /*3a40*/  CS2R R140, SRZ ;  /* 0x00000000008c7805 */ /* 0x000fe2000001ff00 */
[----:B------:R-:W-:Y:S01]  /*3a50*/  FMUL.FTZ R118, R118, R139 ;  /* 0x0000008b76767220 */ /* 0x000fe20000410000 */
[----:B------:R-:W-:-:S02]  /*3a60*/  HADD2.F32 R119, -RZ, R106.H1_H1 ;  /* 0x3000006aff777230 */ /* 0x000fc40000004100 */
[----:B------:R-:W-:Y:S01]  /*3a70*/  FADD.FTZ R154, R4, -R147 ;  /* 0x80000093049a7221 */ /* 0x000fe20000010000 */
[-C--:B------:R-:W-:Y:S01]  /*3a80*/  FMUL.FTZ R146, R146, R139.reuse ;  /* 0x0000008b92927220 */ /* 0x080fe20000410000 */
[----:B------:R-:W-:Y:S01]  /*3a90*/  FMUL.FTZ R118, R118, UR14 ;  /* 0x0000000e76767c20 */ /* 0x000fe20008410000 */
[----:B------:R-:W-:Y:S01]  /*3aa0*/  LOP3.LUT P5, RZ, R142, 0xff000000, RZ, 0xc0, !PT ;  /* 0xff0000008eff7812 */ /* 0x000fe200078ac0ff */
[----:B------:R-:W-:Y:S01]  /*3ab0*/  FFMA.FTZ R154, R138, R154, R119 ;  /* 0x0000009a8a9a7223 */ /* 0x000fe20000010077 */
[----:B------:R-:W-:Y:S01]  /*3ac0*/  FMUL.FTZ R147, R146, UR14 ;  /* 0x0000000e92937c20 */ /* 0x000fe20008410000 */
[-C--:B------:R-:W-:Y:S01]  /*3ad0*/  FMUL.FTZ R148, R148, R139.reuse ;  /* 0x0000008b94947220 */ /* 0x080fe20000410000 */
[-C--:B------:R-:W-:Y:S01]  /*3ae0*/  FMUL.FTZ R151, R156, R139.reuse ;  /* 0x0000008b9c977220 */ /* 0x080fe20000410000 */
[----:B------:R-:W-:Y:S01]  /*3af0*/  FMUL.FTZ R154, R154, R139 ;  /* 0x0000008b9a9a7220 */ /* 0x000fe20000410000 */
[----:B------:R-:W-:Y:S01]  /*3b00*/  FMUL.FTZ R119, R46, R147 ;  /* 0x000000932e777220 */ /* 0x000fe20000410000 */
[----:B------:R-:W-:Y:S01]  /*3b10*/  LOP3.LUT P6, RZ, R142, 0xff0000, RZ, 0xc0, !PT ;  /* 0x00ff00008eff7812 */ /* 0x000fe200078cc0ff */
[----:B------:R-:W-:Y:S01]  /*3b20*/  FMUL.FTZ R149, R148, UR14 ;  /* 0x0000000e94957c20 */ /* 0x000fe20008410000 */
[----:B------:R-:W-:Y:S01]  /*3b30*/  FMUL.FTZ R151, R151, UR14 ;  /* 0x0000000e97977c20 */ /* 0x000fe20008410000 */
[----:B------:R-:W-:-:S02]  /*3b40*/  LOP3.LUT P4, RZ, R143, 0xff, RZ, 0xc0, !PT ;  /* 0x000000ff8fff7812 */ /* 0x000fc4000788c0ff */
[----:B------:R-:W-:Y:S02]  /*3b50*/  FSEL R119, R119, RZ, P6 ;  /* 0x000000ff77777208 */ /* 0x000fe40003000000 */
[----:B------:R-:W-:Y:S01]  /*3b60*/  LOP3.LUT P3, RZ, R143, 0xff00, RZ, 0xc0, !PT ;  /* 0x0000ff008fff7812 */ /* 0x000fe2000786c0ff */
[--C-:B--2---:R-:W-:Y:S02]  /*3b70*/  @P1 HADD2.F32 R117, -RZ, R112.reuse.H0_H0 ;  /* 0x20000070ff751230 */ /* 0x104fe40000004100 */
[----:B------:R-:W-:-:S03]  /*3b80*/  @P2 HADD2.F32 R112, -RZ, R112.H1_H1 ;  /* 0x30000070ff702230 */ /* 0x000fc60000004100 */
[----:B------:R-:W-:Y:S01]  /*3b90*/  @P1 FMUL.FTZ R141, R118, R117 ;  /* 0x00000075768d1220 */ /* 0x000fe20000410000 */
[----:B------:R-:W-:Y:S01]  /*3ba0*/  FMUL.FTZ R117, R44, R118 ;  /* 0x000000762c757220 */ /* 0x000fe20000410000 */
[----:B------:R-:W-:Y:S01]  /*3bb0*/  @P2 FMUL.FTZ R140, R150, R112 ;  /* 0x00000070968c2220 */ /* 0x000fe20000410000 */
[-C--:B------:R-:W-:Y:S01]  /*3bc0*/  FMUL.FTZ R112, R152, R139.reuse ;  /* 0x0000008b98707220 */ /* 0x080fe20000410000 */
[----:B------:R-:W-:Y:S01]  /*3bd0*/  FMUL.FTZ R118, R45, R150 ;  /* 0x000000962d767220 */ /* 0x000fe20000410000 */
[----:B------:R-:W-:Y:S01]  /*3be0*/  FADD.FTZ R88, R88, R141 ;  /* 0x0000008d58587221 */ /* 0x000fe20000010000 */
[----:B------:R-:W-:Y:S01]  /*3bf0*/  FSEL R117, R117, RZ, P1 ;  /* 0x000000ff75757208 */ /* 0x000fe20000800000 */
[----:B------:R-:W-:Y:S01]  /*3c00*/  FMUL.FTZ R112, R112, UR14 ;  /* 0x0000000e70707c20 */ /* 0x000fe20008410000 */
[----:B------:R-:W-:Y:S01]  /*3c10*/  ISETP.GE.U32.AND P1, PT, R142, RZ, PT ;  /* 0x000000ff8e00720c */ /* 0x000fe20003f26070 */
[----:B------:R-:W-:Y:S01]  /*3c20*/  FADD.FTZ R89, R89, R140 ;  /* 0x0000008c59597221 */ /* 0x000fe20000010000 */
[----:B------:R-:W-:Y:S01]  /*3c30*/  FSEL R146, R118, RZ, P2 ;  /* 0x000000ff76927208 */ /* 0x000fe20001000000 */
[----:B------:R-:W-:Y:S01]  /*3c40*/  FMUL.FTZ R138, R47, R112 ;  /* 0x000000702f8a7220 */ /* 0x000fe20000410000 */
[----:B------:R-:W-:Y:S01]  /*3c50*/  FMUL.FTZ R118, R116, R139 ;  /* 0x0000008b74767220 */ /* 0x000fe20000410000 */
[----:B------:R-:W-:-:S02]  /*3c60*/  LOP3.LUT P2, RZ, R143, 0xff0000, RZ, 0xc0, !PT ;  /* 0x00ff00008fff7812 */ /* 0x000fc4000784c0ff */
[----:B------:R-:W-:Y:S01]  /*3c70*/  F2FP.F16.F32.PACK_AB R116, R146, R117 ;  /* 0x000000759274723e */ /* 0x000fe200000000ff */
[----:B------:R-:W-:Y:S01]  /*3c80*/  FMUL.FTZ R146, R154, UR14 ;  /* 0x0000000e9a927c20 */ /* 0x000fe20008410000 */
[----:B------:R-:W-:Y:S01]  /*3c90*/  FSEL R150, R138, RZ, P5 ;  /* 0x000000ff8a967208 */ /* 0x000fe20002800000 */
[----:B------:R-:W-:Y:S01]  /*3ca0*/  FMUL.FTZ R148, R118, UR14 ;  /* 0x0000000e76947c20 */ /* 0x000fe20008410000 */
[----:B------:R-:W0:Y:S01]  /*3cb0*/  LDC.64 R138, c[0x0][0x468] ;  /* 0x00011a00ff8a7b82 */ /* 0x000e220000000a00 */
[----:B------:R-:W-:Y:S01]  /*3cc0*/  ISETP.GE.U32.AND.EX P1, PT, R143, 0x1000000, PT, P1 ;  /* 0x010000008f00780c */ /* 0x000fe20003f26110 */
[----:B------:R-:W-:Y:S01]  /*3cd0*/  FMUL.FTZ R118, R48, R149 ;  /* 0x0000009530767220 */ /* 0x000fe20000410000 */
[----:B------:R-:W-:Y:S01]  /*3ce0*/  F2FP.F16.F32.PACK_AB R117, R150, R119 ;  /* 0x000000779675723e */ /* 0x000fe200000000ff */
[----:B------:R-:W-:Y:S01]  /*3cf0*/  FMUL.FTZ R119, R49, R146 ;  /* 0x0000009231777220 */ /* 0x000fe20000410000 */
[----:B------:R-:W-:Y:S01]  /*3d00*/  FMUL.FTZ R150, R50, R151 ;  /* 0x0000009732967220 */ /* 0x000fe20000410000 */
[----:B------:R-:W-:Y:S01]  /*3d10*/  FMUL.FTZ R152, R51, R148 ;  /* 0x0000009433987220 */ /* 0x000fe20000410000 */
[----:B------:R-:W-:Y:S01]  /*3d20*/  FSEL R118, R118, RZ, P4 ;  /* 0x000000ff76767208 */ /* 0x000fe20002000000 */
[----:B------:R-:W-:Y:S01]  /*3d30*/  @P4 HADD2.F32 R154, -RZ, R114.H0_H0 ;  /* 0x20000072ff9a4230 */ /* 0x000fe20000004100 */
[----:B------:R-:W-:-:S02]  /*3d40*/  FSEL R153, R119, RZ, P3 ;  /* 0x000000ff77997208 */ /* 0x000fc40001800000 */
[----:B------:R-:W-:Y:S02]  /*3d50*/  FSEL R150, R150, RZ, P2 ;  /* 0x000000ff96967208 */ /* 0x000fe40001000000 */
[----:B------:R-:W-:Y:S01]  /*3d60*/  FSEL R119, R152, RZ, P1 ;  /* 0x000000ff98777208 */ /* 0x000fe20000800000 */
[----:B------:R-:W-:Y:S01]  /*3d70*/  @P1 HADD2.F32 R155, -RZ, R115.H1_H1 ;  /* 0x30000073ff9b1230 */ /* 0x000fe20000004100 */
[----:B------:R-:W-:Y:S01]  /*3d80*/  F2FP.F16.F32.PACK_AB R118, R153, R118 ;  /* 0x000000769976723e */ /* 0x000fe200000000ff */
[----:B------:R-:W-:Y:S01]  /*3d90*/  @P3 HADD2.F32 R153, -RZ, R114.H1_H1 ;  /* 0x30000072ff993230 */ /* 0x000fe20000004100 */
[----:B------:R-:W-:Y:S01]  /*3da0*/  F2FP.F16.F32.PACK_AB R119, R119, R150 ;  /* 0x000000967777723e */ /* 0x000fe200000000ff */
[--C-:B------:R-:W-:Y:S01]  /*3db0*/  @P6 HADD2.F32 R150, -RZ, R113.reuse.H0_H0 ;  /* 0x20000071ff966230 */ /* 0x100fe20000004100 */
[----:B------:R-:W-:Y:S01]  /*3dc0*/  MOV R152, RZ ;  /* 0x000000ff00987202 */ /* 0x000fe20000000f00 */
[----:B------:R-:W-:Y:S02]  /*3dd0*/  @P5 HADD2.F32 R113, -RZ, R113.H1_H1 ;  /* 0x30000071ff715230 */ /* 0x000fe40000004100 */
[----:B------:R-:W-:-:S02]  /*3de0*/  @P2 HADD2.F32 R114, -RZ, R115.H0_H0 ;  /* 0x20000073ff722230 */ /* 0x000fc40000004100 */
[----:B------:R-:W-:Y:S02]  /*3df0*/  HFMA2 R115, -RZ, RZ, 0, 0 ;  /* 0x00000000ff737431 */ /* 0x000fe400000001ff */
[----:B0-----:R-:W-:-:S04]  /*3e00*/  IMAD.WIDE.U32 R138, R19, 0x10, R138 ;  /* 0x00000010138a7825 */ /* 0x001fc800078e008a */
[----:B------:R-:W-:Y:S01]  /*3e10*/  @P5 FMUL.FTZ R152, R112, R113 ;  /* 0x0000007170985220 */ /* 0x000fe20000410000 */
[----:B------:R-:W-:Y:S01]  /*3e20*/  CS2R R112, SRZ ;  /* 0x0000000000707805 */ /* 0x000fe2000001ff00 */
[----:B------:R-:W-:Y:S02]  /*3e30*/  HFMA2 R19, -RZ, RZ, 0, 0 ;  /* 0x00000000ff137431 */ /* 0x000fe400000001ff */
[----:B------:R-:W-:Y:S01]  /*3e40*/  @P6 FMUL.FTZ R19, R147, R150 ;  /* 0x0000009693136220 */ /* 0x000fe20000410000 */
[----:B------:R0:W-:Y:S01]  /*3e50*/  STG.E.128 desc[UR6][R138.64], R116 ;  /* 0x000000748a007986 */ /* 0x0001e2000c101d06 */
        /* <DEDUP_REMOVED lines=10> */
[----:B------:R-:W-:Y:S01]  /*3f00*/  FADD.FTZ R95, R95, R116 ;  /* 0x000000745f5f7221 */ /* 0x000fe20000010000 */
[----:B------:R-:W-:Y:S06]  /*3f10*/  BRA `(.L_x_5915) ;  /* 0x0000001000207947 */ /* 0x000fec0003800000 */
.L_x_5918:
[----:B------:R-:W-:Y:S04]  /*3f20*/  BSSY.RECONVERGENT B1, `(.L_x_5921) ;  /* 0x0000085000017945 */ /* 0x000fe80003800200 */
[----:B------:R-:W-:Y:S05]  /*3f30*/  @!P4 BRA `(.L_x_5922) ;  /* 0x00000008000cc947 */ /* 0x000fea0003800000 */
[----:B0-----:R-:W0:Y:S02]  /*3f40*/  LDC.64 R112, c[0x0][0x390] ;  /* 0x0000e400ff707b82 */ /* 0x001e240000000a00 */
[----:B0-----:R-:W-:-:S06]  /*3f50*/  IMAD.WIDE.U32 R112, R19, 0x10, R112 ;  /* 0x0000001013707825 */ /* 0x001fcc00078e0070 */
[----:B------:R-:W2:Y:S01]  /*3f60*/  LDG.E.128 R112, desc[UR6][R112.64] ;  /* 0x0000000670707981 */ /* 0x000ea2000c1e1d00 */
[-CC-:B------:R-:W-:Y:S01]  /*3f70*/  FFMA.FTZ R117, R136, R141.reuse, R140.reuse ;  /* 0x0000008d88757223 */ /* 0x180fe2000001008c */
[--C-:B------:R-:W-:Y:S02]  /*3f80*/  HADD2.F32 R156, -RZ, R100.reuse.H1_H1 ;  /* 0x30000064ff9c7230 */ /* 0x100fe40000004100 */
[-C--:B------:R-:W-:Y:S01]  /*3f90*/  FFMA.FTZ R96, R137, R141.reuse, R140 ;  /* 0x0000008d89607223 */ /* 0x080fe2000001008c */
[----:B------:R-:W-:Y:S02]  /*3fa0*/  HADD2.F32 R99, -RZ, R100.H0_H0 ;  /* 0x20000064ff637230 */ /* 0x000fe40000004100 */
[----:B------:R-:W-:Y:S01]  /*3fb0*/  FADD.FTZ R117, R134, -R117 ;  /* 0x8000007586757221 */ /* 0x000fe20000010000 */
[--C-:B------:R-:W-:Y:S02]  /*3fc0*/  HADD2.F32 R152, -RZ, R101.reuse.H1_H1 ;  /* 0x30000065ff987230 */ /* 0x100fe40000004100 */
[----:B------:R-:W-:Y:S01]  /*3fd0*/  FADD.FTZ R97, R135, -R96 ;  /* 0x8000006087617221 */ /* 0x000fe20000010000 */
[----:B------:R-:W-:Y:S01]  /*3fe0*/  FFMA.FTZ R96, R133, R141, R140 ;  /* 0x0000008d85607223 */ /* 0x000fe2000001008c */
[----:B------:R-:W-:Y:S01]  /*3ff0*/  FFMA.FTZ R156, R138, R117, R156 ;  /* 0x000000758a9c7223 */ /* 0x000fe2000001009c */
[-CC-:B------:R-:W-:Y:S01]  /*4000*/  FFMA.FTZ R117, R132, R141.reuse, R140.reuse ;  /* 0x0000008d84757223 */ /* 0x180fe2000001008c */
[----:B------:R-:W-:Y:S01]  /*4010*/  FFMA.FTZ R98, R129, R141, R140 ;  /* 0x0000008d81627223 */ /* 0x000fe2000001008c */
[----:B------:R-:W-:Y:S01]  /*4020*/  FFMA.FTZ R158, R138, R97, R99 ;  /* 0x000000618a9e7223 */ /* 0x000fe20000010063 */
[----:B------:R-:W-:-:S02]  /*4030*/  HADD2.F32 R99, -RZ, R101.H0_H0 ;  /* 0x20000065ff637230 */ /* 0x000fc40000004100 */
[----:B------:R-:W-:Y:S01]  /*4040*/  FADD.FTZ R117, R130, -R117 ;  /* 0x8000007582757221 */ /* 0x000fe20000010000 */
[----:B------:R-:W-:Y:S01]  /*4050*/  FADD.FTZ R97, R131, -R96 ;  /* 0x8000006083617221 */ /* 0x000fe20000010000 */
[--C-:B------:R-:W-:Y:S02]  /*4060*/  HADD2.F32 R146, -RZ, R102.reuse.H0_H0 ;  /* 0x20000066ff927230 */ /* 0x100fe40000004100 */
[----:B------:R-:W-:Y:S01]  /*4070*/  FADD.FTZ R119, R127, -R98 ;  /* 0x800000627f777221 */ /* 0x000fe20000010000 */
[----:B------:R-:W-:Y:S01]  /*4080*/  FFMA.FTZ R152, R138, R117, R152 ;  /* 0x000000758a987223 */ /* 0x000fe20000010098 */
[----:B------:R-:W-:Y:S01]  /*4090*/  FFMA.FTZ R96, R128, R141, R140 ;  /* 0x0000008d80607223 */ /* 0x000fe2000001008c */
[----:B------:R-:W0:Y:S01]  /*40a0*/  LDC.64 R116, c[0x0][0x478] ;  /* 0x00011e00ff747b82 */ /* 0x000e220000000a00 */
[C---:B------:R-:W-:Y:S01]  /*40b0*/  FFMA.FTZ R154, R138.reuse, R97, R99 ;  /* 0x000000618a9a7223 */ /* 0x040fe20000010063 */
[----:B------:R-:W-:Y:S01]  /*40c0*/  FFMA.FTZ R146, R138, R119, R146 ;  /* 0x000000778a927223 */ /* 0x000fe20000010092 */
[----:B------:R-:W-:-:S02]  /*40d0*/  HADD2.F32 R99, -RZ, R102.H1_H1 ;  /* 0x30000066ff637230 */ /* 0x000fc40000004100 */
[-CC-:B------:R-:W-:Y:S01]  /*40e0*/  FFMA.FTZ R119, R123, R141.reuse, R140.reuse ;  /* 0x0000008d7b777223 */ /* 0x180fe2000001008c */
[----:B------:R-:W-:Y:S01]  /*40f0*/  FFMA.FTZ R147, R126, R141, R140 ;  /* 0x0000008d7e937223 */ /* 0x000fe2000001008c */
[----:B------:R-:W-:Y:S01]  /*4100*/  FADD.FTZ R97, R125, -R96 ;  /* 0x800000607d617221 */ /* 0x000fe20000010000 */
[----:B------:R-:W-:Y:S01]  /*4110*/  LOP3.LUT P1, RZ, R144, 0xff, RZ, 0xc0, !PT ;  /* 0x000000ff90ff7812 */ /* 0x000fe2000782c0ff */
[--C-:B------:R-:W-:Y:S02]  /*4120*/  HADD2.F32 R150, -RZ, R103.reuse.H0_H0 ;  /* 0x20000067ff967230 */ /* 0x100fe40000004100 */
[----:B------:R-:W-:Y:S01]  /*4130*/  FADD.FTZ R119, R122, -R119 ;  /* 0x800000777a777221 */ /* 0x000fe20000010000 */
[----:B------:R-:W-:Y:S02]  /*4140*/  HADD2.F32 R118, -RZ, R103.H1_H1 ;  /* 0x30000067ff767230 */ /* 0x000fe40000004100 */
[----:B------:R-:W-:Y:S01]  /*4150*/  FADD.FTZ R147, R124, -R147 ;  /* 0x800000937c937221 */ /* 0x000fe20000010000 */
[C---:B------:R-:W-:Y:S01]  /*4160*/  FFMA.FTZ R148, R138.reuse, R97, R99 ;  /* 0x000000618a947223 */ /* 0x040fe20000010063 */
[----:B------:R-:W-:Y:S01]  /*4170*/  F2FP.F16.F32.PACK_AB R96, RZ, R158 ;  /* 0x0000009eff60723e */ /* 0x000fe200000000ff */
[C---:B------:R-:W-:Y:S01]  /*4180*/  FFMA.FTZ R150, R138.reuse, R119, R150 ;  /* 0x000000778a967223 */ /* 0x040fe20000010096 */
[----:B------:R-:W-:Y:S01]  /*4190*/  F2FP.F16.F32.PACK_AB R97, RZ, R156 ;  /* 0x0000009cff61723e */ /* 0x000fe200000000ff */
[----:B------:R-:W-:Y:S01]  /*41a0*/  FFMA.FTZ R118, R138, R147, R118 ;  /* 0x000000938a767223 */ /* 0x000fe20000010076 */
[----:B------:R-:W-:Y:S01]  /*41b0*/  LOP3.LUT P2, RZ, R144, 0xff00, RZ, 0xc0, !PT ;  /* 0x0000ff0090ff7812 */ /* 0x000fe2000784c0ff */
[-C--:B------:R-:W-:Y:S01]  /*41c0*/  FMUL.FTZ R158, R158, R139.reuse ;  /* 0x0000008b9e9e7220 */ /* 0x080fe20000410000 */
[----:B------:R-:W-:Y:S01]  /*41d0*/  F2FP.F16.F32.PACK_AB R98, RZ, R154 ;  /* 0x0000009aff62723e */ /* 0x000fe200000000ff */
[----:B------:R-:W-:Y:S01]  /*41e0*/  FMUL.FTZ R156, R156, R139 ;  /* 0x0000008b9c9c7220 */ /* 0x000fe20000410000 */
[----:B------:R-:W-:Y:S01]  /*41f0*/  F2FP.F16.F32.PACK_AB R99, RZ, R152 ;  /* 0x00000098ff63723e */ /* 0x000fe200000000ff */
[----:B------:R-:W-:Y:S01]  /*4200*/  FMUL.FTZ R158, R158, UR14 ;  /* 0x0000000e9e9e7c20 */ /* 0x000fe20008410000 */
[----:B------:R-:W-:Y:S01]  /*4210*/  F2FP.F16.F32.PACK_AB R119, RZ, R146 ;  /* 0x00000092ff77723e */ /* 0x000fe200000000ff */
[----:B0-----:R-:W-:Y:S01]  /*4220*/  IMAD.WIDE.U32 R116, R19, 0x10, R116 ;  /* 0x0000001013747825 */ /* 0x001fe200078e0074 */
[----:B------:R-:W-:-:S03]  /*4230*/  F2FP.F16.F32.PACK_AB R147, RZ, R148 ;  /* 0x00000094ff93723e */ /* 0x000fc600000000ff */
[----:B------:R-:W-:Y:S01]  /*4240*/  FMUL.FTZ R156, R156, UR14 ;  /* 0x0000000e9c9c7c20 */ /* 0x000fe20008410000 */
[----:B------:R-:W-:Y:S01]  /*4250*/  PRMT R96, R96, 0x5410, R97 ;  /* 0x0000541060607816 */ /* 0x000fe20000000061 */
[-C--:B------:R-:W-:Y:S01]  /*4260*/  FMUL.FTZ R152, R152, R139.reuse ;  /* 0x0000008b98987220 */ /* 0x080fe20000410000 */
[----:B------:R-:W-:Y:S01]  /*4270*/  PRMT R97, R98, 0x5410, R99 ;  /* 0x0000541062617816 */ /* 0x000fe20000000063 */
[-C--:B------:R-:W-:Y:S01]  /*4280*/  FMUL.FTZ R154, R154, R139.reuse ;  /* 0x0000008b9a9a7220 */ /* 0x080fe20000410000 */
[----:B------:R-:W-:Y:S01]  /*4290*/  LOP3.LUT P4, RZ, R144, 0xff0000, RZ, 0xc0, !PT ;  /* 0x00ff000090ff7812 */ /* 0x000fe2000788c0ff */
[----:B------:R-:W-:Y:S01]  /*42a0*/  FMUL.FTZ R152, R152, UR14 ;  /* 0x0000000e98987c20 */ /* 0x000fe20008410000 */
[----:B------:R-:W-:Y:S01]  /*42b0*/  F2FP.F16.F32.PACK_AB R149, RZ, R150 ;  /* 0x00000096ff95723e */ /* 0x000fe200000000ff */
[-C--:B------:R-:W-:Y:S01]  /*42c0*/  FMUL.FTZ R155, R146, R139.reuse ;  /* 0x0000008b929b7220 */ /* 0x080fe20000410000 */
[----:B------:R-:W-:Y:S01]  /*42d0*/  F2FP.F16.F32.PACK_AB R151, RZ, R118 ;  /* 0x00000076ff97723e */ /* 0x000fe200000000ff */
[----:B------:R-:W-:Y:S01]  /*42e0*/  FMUL.FTZ R148, R148, R139 ;  /* 0x0000008b94947220 */ /* 0x000fe20000410000 */
[----:B------:R-:W-:Y:S01]  /*42f0*/  PRMT R98, R119, 0x5410, R147 ;  /* 0x0000541077627816 */ /* 0x000fe20000000093 */
[----:B------:R-:W-:Y:S01]  /*4300*/  FMUL.FTZ R147, R31, R152 ;  /* 0x000000981f937220 */ /* 0x000fe20000410000 */
[----:B------:R-:W-:Y:S01]  /*4310*/  PRMT R99, R149, 0x5410, R151 ;  /* 0x0000541095637816 */ /* 0x000fe20000000097 */
[----:B------:R-:W-:Y:S01]  /*4320*/  HFMA2 R149, -RZ, RZ, 0, 0 ;  /* 0x00000000ff957431 */ /* 0x000fe200000001ff */
[----:B------:R-:W-:Y:S01]  /*4330*/  LOP3.LUT P6, RZ, R144, 0xff000000, RZ, 0xc0, !PT ;  /* 0xff00000090ff7812 */ /* 0x000fe200078cc0ff */
[----:B------:R-:W-:-:S02]  /*4340*/  HFMA2 R151, -RZ, RZ, 0, 0 ;  /* 0x00000000ff977431 */ /* 0x000fc400000001ff */
[-C--:B------:R-:W-:Y:S01]  /*4350*/  FMUL.FTZ R153, R150, R139.reuse ;  /* 0x0000008b96997220 */ /* 0x080fe20000410000 */
[----:B------:R0:W-:Y:S01]  /*4360*/  STG.E.128 desc[UR6][R116.64], R96 ;  /* 0x0000006074007986 */ /* 0x0001e2000c101d06 */
[----:B------:R-:W-:Y:S01]  /*4370*/  FMUL.FTZ R118, R118, R139 ;  /* 0x0000008b76767220 */ /* 0x000fe20000410000 */
[----:B------:R-:W-:Y:S01]  /*4380*/  FMUL.FTZ R150, R148, UR14 ;  /* 0x0000000e94967c20 */ /* 0x000fe20008410000 */
[----:B------:R-:W-:Y:S01]  /*4390*/  FMUL.FTZ R153, R153, UR14 ;  /* 0x0000000e99997c20 */ /* 0x000fe20008410000 */
[----:B------:R-:W-:Y:S01]  /*43a0*/  LOP3.LUT P5, RZ, R145, 0xff, RZ, 0xc0, !PT ;  /* 0x000000ff91ff7812 */ /* 0x000fe200078ac0ff */
[----:B------:R-:W-:Y:S01]  /*43b0*/  FMUL.FTZ R148, R118, UR14 ;  /* 0x0000000e76947c20 */ /* 0x000fe20008410000 */
[----:B------:R-:W-:-:S04]  /*43c0*/  FMUL.FTZ R155, R155, UR14 ;  /* 0x0000000e9b9b7c20 */ /* 0x000fc80008410000 */
[----:B------:R-:W-:-:S05]  /*43d0*/  FMUL.FTZ R118, R32, R155 ;  /* 0x0000009b20767220 */ /* 0x000fca0000410000 */
[----:B------:R-:W-:Y:S01]  /*43e0*/  FSEL R118, R118, RZ, P5 ;  /* 0x000000ff76767208 */ /* 0x000fe20002800000 */
[----:B0-----:R-:W-:-:S05]  /*43f0*/  FMUL.FTZ R117, R29, R156 ;  /* 0x0000009c1d757220 */ /* 0x001fca0000410000 */
[----:B------:R-:W-:Y:S01]  /*4400*/  FSEL R117, R117, RZ, P2 ;  /* 0x000000ff75757208 */ /* 0x000fe20001000000 */
[--C-:B--2---:R-:W-:Y:S02]  /*4410*/  @P1 HADD2.F32 R119, -RZ, R112.reuse.H0_H0 ;  /* 0x20000070ff771230 */ /* 0x104fe40000004100 */
[--C-:B------:R-:W-:Y:S02]  /*4420*/  @P4 HADD2.F32 R116, -RZ, R113.reuse.H0_H0 ;  /* 0x20000071ff744230 */ /* 0x100fe40000004100 */
[----:B------:R-:W-:Y:S02]  /*4430*/  @P6 HADD2.F32 R113, -RZ, R113.H1_H1 ;  /* 0x30000071ff716230 */ /* 0x000fe40000004100 */
[----:B------:R-:W-:Y:S01]  /*4440*/  @P1 FMUL.FTZ R149, R158, R119 ;  /* 0x000000779e951220 */ /* 0x000fe20000410000 */
[----:B------:R-:W-:Y:S01]  /*4450*/  @P2 HADD2.F32 R119, -RZ, R112.H1_H1 ;  /* 0x30000070ff772230 */ /* 0x000fe20000004100 */
[----:B------:R-:W-:Y:S02]  /*4460*/  MOV R112, RZ ;  /* 0x000000ff00707202 */ /* 0x000fe40000000f00 */
[----:B------:R-:W-:-:S02]  /*4470*/  FADD.FTZ R84, R84, R149 ;  /* 0x0000009554547221 */ /* 0x000fc40000010000 */
[----:B------:R-:W-:Y:S01]  /*4480*/  @P2 FMUL.FTZ R112, R156, R119 ;  /* 0x000000779c702220 */ /* 0x000fe20000410000 */
[----:B------:R-:W-:Y:S01]  /*4490*/  FMUL.FTZ R119, R154, UR14 ;  /* 0x0000000e9a777c20 */ /* 0x000fe20008410000 */
[----:B------:R-:W-:Y:S01]  /*44a0*/  FSEL R154, R147, RZ, P6 ;  /* 0x000000ff939a7208 */ /* 0x000fe20003000000 */
[----:B------:R-:W-:Y:S01]  /*44b0*/  FMUL.FTZ R156, R35, R148 ;  /* 0x00000094239c7220 */ /* 0x000fe20000410000 */
[----:B------:R-:W0:Y:S01]  /*44c0*/  LDC.64 R146, c[0x0][0x468] ;  /* 0x00011a00ff927b82 */ /* 0x000e220000000a00 */
[----:B------:R-:W-:Y:S01]  /*44d0*/  @P4 FMUL.FTZ R151, R119, R116 ;  /* 0x0000007477974220 */ /* 0x000fe20000410000 */
[----:B------:R-:W-:Y:S01]  /*44e0*/  FMUL.FTZ R116, R28, R158 ;  /* 0x0000009e1c747220 */ /* 0x000fe20000410000 */
[----:B------:R-:W-:Y:S01]  /*44f0*/  FMUL.FTZ R119, R30, R119 ;  /* 0x000000771e777220 */ /* 0x000fe20000410000 */
[----:B------:R-:W-:Y:S01]  /*4500*/  LOP3.LUT P2, RZ, R145, 0xff0000, RZ, 0xc0, !PT ;  /* 0x00ff000091ff7812 */ /* 0x000fe2000784c0ff */
[----:B------:R-:W-:Y:S01]  /*4510*/  FADD.FTZ R85, R85, R112 ;  /* 0x0000007055557221 */ /* 0x000fe20000010000 */
[----:B------:R-:W-:Y:S01]  /*4520*/  FADD.FTZ R86, R86, R151 ;  /* 0x0000009756567221 */ /* 0x000fe20000010000 */
[----:B------:R-:W-:-:S02]  /*4530*/  FSEL R116, R116, RZ, P1 ;  /* 0x000000ff74747208 */ /* 0x000fc40000800000 */
[----:B------:R-:W-:Y:S02]  /*4540*/  FSEL R119, R119, RZ, P4 ;  /* 0x000000ff77777208 */ /* 0x000fe40002000000 */
[----:B------:R-:W-:Y:S02]  /*4550*/  F2FP.F16.F32.PACK_AB R116, R117, R116 ;  /* 0x000000747574723e */ /* 0x000fe400000000ff */
[----:B------:R-:W-:Y:S02]  /*4560*/  ISETP.GE.U32.AND P1, PT, R144, RZ, PT ;  /* 0x000000ff9000720c */ /* 0x000fe40003f26070 */
[----:B------:R-:W-:Y:S01]  /*4570*/  F2FP.F16.F32.PACK_AB R117, R154, R119 ;  /* 0x000000779a75723e */ /* 0x000fe200000000ff */
[----:B------:R-:W-:Y:S01]  /*4580*/  FMUL.FTZ R119, R33, R150 ;  /* 0x0000009621777220 */ /* 0x000fe20000410000 */
[C---:B------:R-:W-:Y:S01]  /*4590*/  LOP3.LUT P4, RZ, R145.reuse, 0xff00, RZ, 0xc0, !PT ;  /* 0x0000ff0091ff7812 */ /* 0x040fe2000788c0ff */
[----:B------:R-:W-:Y:S01]  /*45a0*/  FMUL.FTZ R154, R34, R153 ;  /* 0x00000099229a7220 */ /* 0x000fe20000410000 */
[----:B------:R-:W-:-:S02]  /*45b0*/  ISETP.GE.U32.AND.EX P1, PT, R145, 0x1000000, PT, P1 ;  /* 0x010000009100780c */ /* 0x000fc40003f26110 */
[----:B------:R-:W-:Y:S02]  /*45c0*/  FSEL R157, R119, RZ, P4 ;  /* 0x000000ff779d7208 */ /* 0x000fe40002000000 */
[----:B------:R-:W-:Y:S01]  /*45d0*/  FSEL R154, R154, RZ, P2 ;  /* 0x000000ff9a9a7208 */ /* 0x000fe20001000000 */
[----:B0-----:R-:W-:Y:S01]  /*45e0*/  IMAD.WIDE.U32 R146, R19, 0x10, R146 ;  /* 0x0000001013927825 */ /* 0x001fe200078e0092 */
[----:B------:R-:W-:Y:S02]  /*45f0*/  FSEL R119, R156, RZ, P1 ;  /* 0x000000ff9c777208 */ /* 0x000fe40000800000 */
[----:B------:R-:W-:Y:S02]  /*4600*/  F2FP.F16.F32.PACK_AB R118, R157, R118 ;  /* 0x000000769d76723e */ /* 0x000fe400000000ff */
[----:B------:R-:W-:Y:S01]  /*4610*/  F2FP.F16.F32.PACK_AB R119, R119, R154 ;  /* 0x0000009a7777723e */ /* 0x000fe200000000ff */
[--C-:B------:R-:W-:Y:S01]  /*4620*/  @P4 HADD2.F32 R157, -RZ, R114.reuse.H1_H1 ;  /* 0x30000072ff9d4230 */ /* 0x100fe20000004100 */
[----:B------:R-:W-:Y:S01]  /*4630*/  MOV R154, RZ ;  /* 0x000000ff009a7202 */ /* 0x000fe20000000f00 */
[----:B------:R-:W-:Y:S01]  /*4640*/  @P6 FMUL.FTZ R154, R152, R113 ;  /* 0x00000071989a6220 */ /* 0x000fe20000410000 */
[----:B------:R-:W-:-:S02]  /*4650*/  @P5 HADD2.F32 R152, -RZ, R114.H0_H0 ;  /* 0x20000072ff985230 */ /* 0x000fc40000004100 */
[----:B------:R-:W-:Y:S01]  /*4660*/  HFMA2 R113, -RZ, RZ, 0, 0 ;  /* 0x00000000ff717431 */ /* 0x000fe200000001ff */
[----:B------:R0:W-:Y:S01]  /*4670*/  STG.E.128 desc[UR6][R146.64], R116 ;  /* 0x0000007492007986 */ /* 0x0001e2000c101d06 */
[----:B------:R-:W-:Y:S01]  /*4680*/  MOV R114, RZ ;  /* 0x000000ff00727202 */ /* 0x000fe20000000f00 */
[----:B------:R-:W-:Y:S01]  /*4690*/  @P4 FMUL.FTZ R114, R150, R157 ;  /* 0x0000009d96724220 */ /* 0x000fe20000410000 */
[----:B------:R-:W-:Y:S01]  /*46a0*/  @P5 FMUL.FTZ R113, R155, R152 ;  /* 0x000000989b715220 */ /* 0x000fe20000410000 */
[--C-:B------:R-:W-:Y:S02]  /*46b0*/  @P2 HADD2.F32 R152, -RZ, R115.reuse.H0_H0 ;  /* 0x20000073ff982230 */ /* 0x100fe40000004100 */
[----:B------:R-:W-:Y:S01]  /*46c0*/  FADD.FTZ R87, R87, R154 ;  /* 0x0000009a57577221 */ /* 0x000fe20000010000 */
[----:B------:R-:W-:Y:S02]  /*46d0*/  @P1 HADD2.F32 R155, -RZ, R115.H1_H1 ;  /* 0x30000073ff9b1230 */ /* 0x000fe40000004100 */
[----:B------:R-:W-:-:S02]  /*46e0*/  HFMA2 R115, -RZ, RZ, 0, 0 ;  /* 0x00000000ff737431 */ /* 0x000fc400000001ff */
[----:B------:R-:W-:Y:S01]  /*46f0*/  FADD.FTZ R108, R108, R113 ;  /* 0x000000716c6c7221 */ /* 0x000fe20000010000 */
[----:B------:R-:W-:Y:S01]  /*4700*/  @P2 FMUL.FTZ R115, R153, R152 ;  /* 0x0000009899732220 */ /* 0x000fe20000410000 */
[----:B------:R-:W-:Y:S01]  /*4710*/  FADD.FTZ R109, R109, R114 ;  /* 0x000000726d6d7221 */ /* 0x000fe20000010000 */
[----:B------:R-:W-:Y:S02]  /*4720*/  IADD3 R19, PT, PT, R19, 0x20, RZ ;  /* 0x0000002013137810 */ /* 0x000fe40007ffe0ff */
[----:B------:R-:W-:Y:S01]  /*4730*/  FADD.FTZ R110, R110, R115 ;  /* 0x000000736e6e7221 */ /* 0x000fe20000010000 */
[----:B0-----:R-:W-:Y:S01]  /*4740*/  MOV R116, RZ ;  /* 0x000000ff00747202 */ /* 0x001fe20000000f00 */
[----:B------:R-:W-:-:S04]  /*4750*/  @P1 FMUL.FTZ R116, R148, R155 ;  /* 0x0000009b94741220 */ /* 0x000fc80000410000 */
[----:B------:R-:W-:-:S07]  /*4760*/  FADD.FTZ R111, R111, R116 ;  /* 0x000000746f6f7221 */ /* 0x000fce0000010000 */
.L_x_5922:
[----:B------:R-:W-:Y:S05]  /*4770*/  BSYNC.RECONVERGENT B1 ;  /* 0x0000000000017941 */ /* 0x000fea0003800200 */
.L_x_5921:
[----:B------:R-:W-:Y:S05]  /*4780*/  @!P3 BRA `(.L_x_5915) ;  /* 0x000000080004b947 */ /* 0x000fea0003800000 */
[----:B------:R-:W1:Y:S02]  /*4790*/  LDC.64 R96, c[0x0][0x390] ;  /* 0x0000e400ff607b82 */ /* 0x000e640000000a00 */
[----:B-1----:R-:W-:-:S05]  /*47a0*/  IMAD.WIDE.U32 R96, R19, 0x10, R96 ;  /* 0x0000001013607825 */ /* 0x002fca00078e0060 */
[----:B0-----:R0:W2:Y:S01]  /*47b0*/  LDG.E.128 R112, desc[UR6][R96.64] ;  /* 0x0000000660707981 */ /* 0x0010a2000c1e1d00 */
[-CC-:B------:R-:W-:Y:S01]  /*47c0*/  FFMA.FTZ R99, R15, R141.reuse, R140.reuse ;  /* 0x0000008d0f637223 */ /* 0x180fe2000001008c */
[--C-:B------:R-:W-:Y:S02]  /*47d0*/  HADD2.F32 R98, -RZ, R104.reuse.H0_H0 ;  /* 0x20000068ff627230 */ /* 0x100fe40000004100 */
[-CC-:B------:R-:W-:Y:S01]  /*47e0*/  FFMA.FTZ R116, R16, R141.reuse, R140.reuse ;  /* 0x0000008d10747223 */ /* 0x180fe2000001008c */
[----:B------:R-:W-:Y:S01]  /*47f0*/  LOP3.LUT P2, RZ, R142, 0xff00, RZ, 0xc0, !PT ;  /* 0x0000ff008eff7812 */ /* 0x000fe2000784c0ff */
[----:B------:R-:W-:Y:S01]  /*4800*/  FADD.FTZ R99, R14, -R99 ;  /* 0x800000630e637221 */ /* 0x000fe20000010000 */
[-CC-:B------:R-:W-:Y:S01]  /*4810*/  FFMA.FTZ R146, R9, R141.reuse, R140.reuse ;  /* 0x0000008d09927223 */ /* 0x180fe2000001008c */
[----:B------:R-:W-:Y:S01]  /*4820*/  LOP3.LUT P1, RZ, R142, 0xff, RZ, 0xc0, !PT ;  /* 0x000000ff8eff7812 */ /* 0x000fe2000782c0ff */
[-CC-:B------:R-:W-:Y:S01]  /*4830*/  FFMA.FTZ R117, R13, R141.reuse, R140.reuse ;  /* 0x0000008d0d757223 */ /* 0x180fe2000001008c */
[----:B------:R-:W-:Y:S01]  /*4840*/  FFMA.FTZ R119, R12, R141, R140 ;  /* 0x0000008d0c777223 */ /* 0x000fe2000001008c */
[----:B0-----:R-:W-:Y:S01]  /*4850*/  FFMA.FTZ R96, R138, R99, R98 ;  /* 0x000000638a607223 */ /* 0x001fe20000010062 */
[----:B------:R-:W-:-:S02]  /*4860*/  HADD2.F32 R99, -RZ, R104.H1_H1 ;  /* 0x30000068ff637230 */ /* 0x000fc40000004100 */
[----:B------:R-:W-:Y:S01]  /*4870*/  FADD.FTZ R97, R11, -R116 ;  /* 0x800000740b617221 */ /* 0x000fe20000010000 */
[-CC-:B------:R-:W-:Y:S01]  /*4880*/  FFMA.FTZ R118, R0, R141.reuse, R140.reuse ;  /* 0x0000008d00767223 */ /* 0x180fe2000001008c */
[-CC-:B------:R-:W-:Y:S01]  /*4890*/  FFMA.FTZ R149, R6, R141.reuse, R140.reuse ;  /* 0x0000008d06957223 */ /* 0x180fe2000001008c */
[----:B------:R-:W-:Y:S01]  /*48a0*/  FFMA.FTZ R151, R5, R141, R140 ;  /* 0x0000008d05977223 */ /* 0x000fe2000001008c */
[--C-:B------:R-:W-:Y:S02]  /*48b0*/  HADD2.F32 R140, -RZ, R106.reuse.H0_H0 ;  /* 0x2000006aff8c7230 */ /* 0x100fe40000004100 */
[----:B------:R-:W-:Y:S01]  /*48c0*/  FADD.FTZ R141, R7, -R146 ;  /* 0x80000092078d7221 */ /* 0x000fe20000010000 */
[----:B------:R-:W-:Y:S02]  /*48d0*/  HADD2.F32 R98, -RZ, R105.H0_H0 ;  /* 0x20000069ff627230 */ /* 0x000fe40000004100 */
[----:B------:R-:W-:Y:S01]  /*48e0*/  FADD.FTZ R117, R10, -R117 ;  /* 0x800000750a757221 */ /* 0x000fe20000010000 */
[C---:B------:R-:W-:Y:S01]  /*48f0*/  FFMA.FTZ R148, R138.reuse, R97, R99 ;  /* 0x000000618a947223 */ /* 0x040fe20000010063 */
[----:B------:R-:W-:Y:S01]  /*4900*/  FFMA.FTZ R146, R138, R141, R140 ;  /* 0x0000008d8a927223 */ /* 0x000fe2000001008c */
[----:B------:R-:W-:-:S02]  /*4910*/  HADD2.F32 R99, -RZ, R106.H1_H1 ;  /* 0x3000006aff637230 */ /* 0x000fc40000004100 */
[----:B------:R-:W-:Y:S01]  /*4920*/  FFMA.FTZ R116, R138, R117, R98 ;  /* 0x000000758a747223 */ /* 0x000fe20000010062 */
[----:B------:R-:W-:Y:S01]  /*4930*/  FADD.FTZ R149, R4, -R149 ;  /* 0x8000009504957221 */ /* 0x000fe20000010000 */
[-C--:B------:R-:W-:Y:S01]  /*4940*/  FMUL.FTZ R140, R148, R139.reuse ;  /* 0x0000008b948c7220 */ /* 0x080fe20000410000 */
[----:B------:R-:W-:Y:S01]  /*4950*/  FMUL.FTZ R117, R96, R139 ;  /* 0x0000008b60757220 */ /* 0x000fe20000410000 */
[----:B------:R-:W-:Y:S02]  /*4960*/  HADD2.F32 R153, -RZ, R107.H1_H1 ;  /* 0x3000006bff997230 */ /* 0x000fe40000004100 */
[----:B------:R-:W-:Y:S01]  /*4970*/  FADD.FTZ R147, R3, -R118 ;  /* 0x8000007603937221 */ /* 0x000fe20000010000 */
[----:B------:R-:W-:Y:S01]  /*4980*/  FMUL.FTZ R140, R140, UR14 ;  /* 0x0000000e8c8c7c20 */ /* 0x000fe20008410000 */
[----:B------:R-:W-:Y:S01]  /*4990*/  FFMA.FTZ R154, R138, R149, R99 ;  /* 0x000000958a9a7223 */ /* 0x000fe20000010063 */
[----:B------:R-:W-:Y:S02]  /*49a0*/  HADD2.F32 R118, -RZ, R105.H1_H1 ;  /* 0x30000069ff767230 */ /* 0x000fe40000004100 */
[----:B------:R-:W-:Y:S01]  /*49b0*/  FMUL.FTZ R117, R117, UR14 ;  /* 0x0000000e75757c20 */ /* 0x000fe20008410000 */
[----:B------:R-:W-:Y:S01]  /*49c0*/  FMUL.FTZ R149, R116, R139 ;  /* 0x0000008b74957220 */ /* 0x000fe20000410000 */
[----:B------:R-:W-:Y:S01]  /*49d0*/  FADD.FTZ R119, R8, -R119 ;  /* 0x8000007708777221 */ /* 0x000fe20000010000 */
[----:B------:R-:W-:Y:S01]  /*49e0*/  FFMA.FTZ R152, R138, R147, R153 ;  /* 0x000000938a987223 */ /* 0x000fe20000010099 */
[----:B------:R-:W-:-:S02]  /*49f0*/  HFMA2 R147, -RZ, RZ, 0, 0 ;  /* 0x00000000ff937431 */ /* 0x000fc400000001ff */
[----:B------:R-:W-:Y:S02]  /*4a00*/  HADD2.F32 R150, -RZ, R107.H0_H0 ;  /* 0x2000006bff967230 */ /* 0x000fe40000004100 */
[----:B------:R-:W-:Y:S01]  /*4a10*/  FADD.FTZ R151, R2, -R151 ;  /* 0x8000009702977221 */ /* 0x000fe20000010000 */
[----:B------:R-:W-:Y:S01]  /*4a20*/  FMUL.FTZ R149, R149, UR14 ;  /* 0x0000000e95957c20 */ /* 0x000fe20008410000 */
[----:B------:R-:W-:Y:S01]  /*4a30*/  FFMA.FTZ R118, R138, R119, R118 ;  /* 0x000000778a767223 */ /* 0x000fe20000010076 */
[----:B------:R-:W-:Y:S01]  /*4a40*/  LOP3.LUT P6, RZ, R142, 0xff0000, RZ, 0xc0, !PT ;  /* 0x00ff00008eff7812 */ /* 0x000fe200078cc0ff */
[----:B------:R-:W-:Y:S01]  /*4a50*/  FFMA.FTZ R138, R138, R151, R150 ;  /* 0x000000978a8a7223 */ /* 0x000fe20000010096 */
[----:B------:R-:W-:Y:S01]  /*4a60*/  F2FP.F16.F32.PACK_AB R151, RZ, R148 ;  /* 0x00000094ff97723e */ /* 0x000fe200000000ff */
[-C--:B------:R-:W-:Y:S01]  /*4a70*/  FMUL.FTZ R153, R146, R139.reuse ;  /* 0x0000008b92997220 */ /* 0x080fe20000410000 */
[----:B------:R-:W-:Y:S01]  /*4a80*/  F2FP.F16.F32.PACK_AB R150, RZ, R118 ;  /* 0x00000076ff96723e */ /* 0x000fe200000000ff */
[-C--:B------:R-:W-:Y:S01]  /*4a90*/  FMUL.FTZ R118, R118, R139.reuse ;  /* 0x0000008b76767220 */ /* 0x080fe20000410000 */
[----:B------:R-:W-:Y:S01]  /*4aa0*/  F2FP.F16.F32.PACK_AB R99, RZ, R138 ;  /* 0x0000008aff63723e */ /* 0x000fe200000000ff */
[-C--:B------:R-:W-:Y:S01]  /*4ab0*/  FMUL.FTZ R155, R138, R139.reuse ;  /* 0x0000008b8a9b7220 */ /* 0x080fe20000410000 */
[----:B------:R-:W-:Y:S01]  /*4ac0*/  FMUL.FTZ R156, R152, R139 ;  /* 0x0000008b989c7220 */ /* 0x000fe20000410000 */
[----:B------:R-:W-:Y:S01]  /*4ad0*/  F2FP.F16.F32.PACK_AB R148, RZ, R146 ;  /* 0x00000092ff94723e */ /* 0x000fe200000000ff */
[----:B------:R-:W-:Y:S01]  /*4ae0*/  FMUL.FTZ R146, R118, UR14 ;  /* 0x0000000e76927c20 */ /* 0x000fe20008410000 */
[----:B------:R-:W-:Y:S01]  /*4af0*/  LOP3.LUT P5, RZ, R142, 0xff000000, RZ, 0xc0, !PT ;  /* 0xff0000008eff7812 */ /* 0x000fe200078ac0ff */
[----:B------:R-:W-:Y:S01]  /*4b00*/  FMUL.FTZ R153, R153, UR14 ;  /* 0x0000000e99997c20 */ /* 0x000fe20008410000 */
[----:B------:R-:W-:Y:S01]  /*4b10*/  FMUL.FTZ R155, R155, UR14 ;  /* 0x0000000e9b9b7c20 */ /* 0x000fe20008410000 */
[----:B------:R-:W-:Y:S01]  /*4b20*/  FMUL.FTZ R118, R47, R146 ;  /* 0x000000922f767220 */ /* 0x000fe20000410000 */
[----:B------:R-:W-:Y:S01]  /*4b30*/  FMUL.FTZ R156, R156, UR14 ;  /* 0x0000000e9c9c7c20 */ /* 0x000fe20008410000 */
[C---:B------:R-:W-:Y:S01]  /*4b40*/  LOP3.LUT P4, RZ, R143.reuse, 0xff, RZ, 0xc0, !PT ;  /* 0x000000ff8fff7812 */ /* 0x040fe2000788c0ff */
[----:B------:R-:W-:Y:S01]  /*4b50*/  FMUL.FTZ R157, R50, R155 ;  /* 0x0000009b329d7220 */ /* 0x000fe20000410000 */
[----:B------:R-:W-:Y:S01]  /*4b60*/  LOP3.LUT P3, RZ, R143, 0xff00, RZ, 0xc0, !PT ;  /* 0x0000ff008fff7812 */ /* 0x000fe2000786c0ff */
[----:B------:R-:W-:Y:S01]  /*4b70*/  FMUL.FTZ R158, R51, R156 ;  /* 0x0000009c339e7220 */ /* 0x000fe20000410000 */
[----:B------:R-:W-:-:S02]  /*4b80*/  FSEL R118, R118, RZ, P5 ;  /* 0x000000ff76767208 */ /* 0x000fc40002800000 */
[----:B------:R-:W-:Y:S02]  /*4b90*/  F2FP.F16.F32.PACK_AB R96, RZ, R96 ;  /* 0x00000060ff60723e */ /* 0x000fe400000000ff */
[----:B------:R-:W-:Y:S02]  /*4ba0*/  F2FP.F16.F32.PACK_AB R152, RZ, R152 ;  /* 0x00000098ff98723e */ /* 0x000fe400000000ff */
[----:B------:R-:W-:Y:S02]  /*4bb0*/  PRMT R96, R96, 0x5410, R151 ;  /* 0x0000541060607816 */ /* 0x000fe40000000097 */
[----:B------:R-:W-:Y:S01]  /*4bc0*/  PRMT R99, R99, 0x5410, R152 ;  /* 0x0000541063637816 */ /* 0x000fe20000000098 */
[--C-:B--2---:R-:W-:Y:S02]  /*4bd0*/  @P2 HADD2.F32 R97, -RZ, R112.reuse.H1_H1 ;  /* 0x30000070ff612230 */ /* 0x104fe40000004100 */
[----:B------:R-:W-:Y:S01]  /*4be0*/  @P1 HADD2.F32 R98, -RZ, R112.H0_H0 ;  /* 0x20000070ff621230 */ /* 0x000fe20000004100 */
[----:B------:R-:W-:Y:S01]  /*4bf0*/  MOV R112, RZ ;  /* 0x000000ff00707202 */ /* 0x000fe20000000f00 */
[----:B------:R-:W-:-:S02]  /*4c00*/  @P4 HADD2.F32 R152, -RZ, R114.H0_H0 ;  /* 0x20000072ff984230 */ /* 0x000fc40000004100 */
[----:B------:R-:W-:Y:S01]  /*4c10*/  @P2 FMUL.FTZ R112, R140, R97 ;  /* 0x000000618c702220 */ /* 0x000fe20000410000 */
[----:B------:R-:W-:Y:S01]  /*4c20*/  FMUL.FTZ R140, R45, R140 ;  /* 0x0000008c2d8c7220 */ /* 0x000fe20000410000 */
[----:B------:R-:W-:Y:S01]  /*4c30*/  @P1 FMUL.FTZ R147, R117, R98 ;  /* 0x0000006275931220 */ /* 0x000fe20000410000 */
[----:B------:R-:W-:Y:S01]  /*4c40*/  FMUL.FTZ R117, R44, R117 ;  /* 0x000000752c757220 */ /* 0x000fe20000410000 */
[----:B------:R-:W-:Y:S01]  /*4c50*/  F2FP.F16.F32.PACK_AB R97, RZ, R116 ;  /* 0x00000074ff61723e */ /* 0x000fe200000000ff */
[----:B------:R-:W-:Y:S01]  /*4c60*/  FMUL.FTZ R116, R46, R149 ;  /* 0x000000952e747220 */ /* 0x000fe20000410000 */
[----:B------:R-:W-:Y:S01]  /*4c70*/  FSEL R140, R140, RZ, P2 ;  /* 0x000000ff8c8c7208 */ /* 0x000fe20001000000 */
[----:B------:R-:W-:Y:S01]  /*4c80*/  @P3 HADD2.F32 R151, -RZ, R114.H1_H1 ;  /* 0x30000072ff973230 */ /* 0x000fe20000004100 */
[----:B------:R-:W-:Y:S01]  /*4c90*/  FSEL R117, R117, RZ, P1 ;  /* 0x000000ff75757208 */ /* 0x000fe20000800000 */
[----:B------:R-:W-:Y:S01]  /*4ca0*/  FADD.FTZ R88, R88, R147 ;  /* 0x0000009358587221 */ /* 0x000fe20000010000 */
[----:B------:R-:W-:Y:S01]  /*4cb0*/  F2FP.F16.F32.PACK_AB R98, RZ, R154 ;  /* 0x0000009aff62723e */ /* 0x000fe200000000ff */
[----:B------:R-:W-:Y:S01]  /*4cc0*/  FMUL.FTZ R154, R154, R139 ;  /* 0x0000008b9a9a7220 */ /* 0x000fe20000410000 */
[----:B------:R-:W-:Y:S01]  /*4cd0*/  FSEL R119, R116, RZ, P6 ;  /* 0x000000ff74777208 */ /* 0x000fe20003000000 */
[----:B------:R-:W0:Y:S01]  /*4ce0*/  LDC.64 R138, c[0x0][0x478] ;  /* 0x00011e00ff8a7b82 */ /* 0x000e220000000a00 */
[----:B------:R-:W-:Y:S01]  /*4cf0*/  F2FP.F16.F32.PACK_AB R116, R140, R117 ;  /* 0x000000758c74723e */ /* 0x000fe200000000ff */
[----:B------:R-:W-:Y:S01]  /*4d00*/  FMUL.FTZ R154, R154, UR14 ;  /* 0x0000000e9a9a7c20 */ /* 0x000fe20008410000 */
[----:B------:R-:W-:Y:S01]  /*4d10*/  ISETP.GE.U32.AND P1, PT, R142, RZ, PT ;  /* 0x000000ff8e00720c */ /* 0x000fe20003f26070 */
[----:B------:R-:W-:Y:S01]  /*4d20*/  FADD.FTZ R89, R89, R112 ;  /* 0x0000007059597221 */ /* 0x000fe20000010000 */
[----:B------:R-:W-:Y:S01]  /*4d30*/  F2FP.F16.F32.PACK_AB R117, R118, R119 ;  /* 0x000000777675723e */ /* 0x000fe200000000ff */
[----:B------:R-:W-:Y:S01]  /*4d40*/  FMUL.FTZ R119, R49, R154 ;  /* 0x0000009a31777220 */ /* 0x000fe20000410000 */
[C---:B------:R-:W-:Y:S01]  /*4d50*/  LOP3.LUT P2, RZ, R143.reuse, 0xff0000, RZ, 0xc0, !PT ;  /* 0x00ff00008fff7812 */ /* 0x040fe2000784c0ff */
[----:B------:R-:W1:Y:S01]  /*4d60*/  LDC.64 R140, c[0x0][0x468] ;  /* 0x00011a00ff8c7b82 */ /* 0x000e620000000a00 */
[----:B------:R-:W-:Y:S01]  /*4d70*/  ISETP.GE.U32.AND.EX P1, PT, R143, 0x1000000, PT, P1 ;  /* 0x010000008f00780c */ /* 0x000fe20003f26110 */
[----:B------:R-:W-:Y:S01]  /*4d80*/  FMUL.FTZ R118, R48, R153 ;  /* 0x0000009930767220 */ /* 0x000fe20000410000 */
[----:B------:R-:W-:-:S02]  /*4d90*/  FSEL R159, R119, RZ, P3 ;  /* 0x000000ff779f7208 */ /* 0x000fc40001800000 */
[----:B------:R-:W-:Y:S02]  /*4da0*/  FSEL R160, R157, RZ, P2 ;  /* 0x000000ff9da07208 */ /* 0x000fe40001000000 */
[----:B------:R-:W-:Y:S02]  /*4db0*/  FSEL R118, R118, RZ, P4 ;  /* 0x000000ff76767208 */ /* 0x000fe40002000000 */
[----:B------:R-:W-:Y:S02]  /*4dc0*/  FSEL R119, R158, RZ, P1 ;  /* 0x000000ff9e777208 */ /* 0x000fe40000800000 */
[----:B------:R-:W-:Y:S01]  /*4dd0*/  PRMT R98, R148, 0x5410, R98 ;  /* 0x0000541094627816 */ /* 0x000fe20000000062 */
[--C-:B------:R-:W-:Y:S01]  /*4de0*/  @P6 HADD2.F32 R148, -RZ, R113.reuse.H0_H0 ;  /* 0x20000071ff946230 */ /* 0x100fe20000004100 */
[----:B------:R-:W-:Y:S01]  /*4df0*/  PRMT R97, R97, 0x5410, R150 ;  /* 0x0000541061617816 */ /* 0x000fe20000000096 */
[----:B------:R-:W-:Y:S01]  /*4e00*/  @P5 HADD2.F32 R113, -RZ, R113.H1_H1 ;  /* 0x30000071ff715230 */ /* 0x000fe20000004100 */
[----:B------:R-:W-:Y:S01]  /*4e10*/  F2FP.F16.F32.PACK_AB R118, R159, R118 ;  /* 0x000000769f76723e */ /* 0x000fe200000000ff */
[----:B0-----:R-:W-:Y:S01]  /*4e20*/  IMAD.WIDE.U32 R138, R19, 0x10, R138 ;  /* 0x00000010138a7825 */ /* 0x001fe200078e008a */
[----:B------:R-:W-:-:S02]  /*4e30*/  F2FP.F16.F32.PACK_AB R119, R119, R160 ;  /* 0x000000a07777723e */ /* 0x000fc400000000ff */
[----:B------:R-:W-:Y:S01]  /*4e40*/  MOV R150, RZ ;  /* 0x000000ff00967202 */ /* 0x000fe20000000f00 */
[--C-:B------:R-:W-:Y:S01]  /*4e50*/  @P2 HADD2.F32 R158, -RZ, R115.reuse.H0_H0 ;  /* 0x20000073ff9e2230 */ /* 0x100fe20000004100 */
[----:B------:R-:W-:Y:S01]  /*4e60*/  STG.E.128 desc[UR6][R138.64], R96 ;  /* 0x000000608a007986 */ /* 0x000fe2000c101d06 */
[----:B------:R-:W-:Y:S02]  /*4e70*/  @P1 HADD2.F32 R157, -RZ, R115.H1_H1 ;  /* 0x30000073ff9d1230 */ /* 0x000fe40000004100 */
[----:B------:R-:W-:Y:S01]  /*4e80*/  @P5 FMUL.FTZ R150, R146, R113 ;  /* 0x0000007192965220 */ /* 0x000fe20000410000 */
[----:B-1----:R-:W-:Y:S01]  /*4e90*/  IMAD.WIDE.U32 R140, R19, 0x10, R140 ;  /* 0x00000010138c7825 */ /* 0x002fe200078e008c */
[----:B------:R-:W-:-:S03]  /*4ea0*/  CS2R R114, SRZ ;  /* 0x0000000000727805 */ /* 0x000fc6000001ff00 */
[----:B------:R-:W-:Y:S02]  /*4eb0*/  HFMA2 R19, -RZ, RZ, 0, 0 ;  /* 0x00000000ff137431 */ /* 0x000fe400000001ff */
[----:B------:R-:W-:Y:S01]  /*4ec0*/  @P6 FMUL.FTZ R19, R149, R148 ;  /* 0x0000009495136220 */ /* 0x000fe20000410000 */
[----:B------:R-:W-:Y:S01]  /*4ed0*/  HFMA2 R113, -RZ, RZ, 0, 0 ;  /* 0x00000000ff717431 */ /* 0x000fe200000001ff */
        /* <DEDUP_REMOVED lines=12> */
.L_x_5915:
[----:B------:R-:W-:Y:S05]  /*4fa0*/  BSYNC.RECONVERGENT B0 ;  /* 0x0000000000007941 */ /* 0x000fea0003800200 */
.L_x_5909:
[----:B0-23--:R-:W0:Y:S02]  /*4fb0*/  LDC.64 R112, c[0x0][0x380] ;  /* 0x0000e000ff707b82 */ /* 0x00de240000000a00 */
[----:B0-----:R-:W-:-:S04]  /*4fc0*/  LEA R120, R112, R120, 0x2 ;  /* 0x0000007870787211 */ /* 0x001fc800078e10ff */
[----:B------:R-:W-:-:S13]  /*4fd0*/  ISETP.GE.AND P1, PT, R120, R113, PT ;  /* 0x000000717800720c */ /* 0x000fda0003f26270 */
[----:B------:R-:W-:Y:S05]  /*4fe0*/  @!P1 BRA `(.L_x_5923) ;  /* 0xffffffb400789947 */ /* 0x000fea000383ffff */
.L_x_5903:
        /* <DEDUP_REMOVED lines=22> */
[----:B------:R-:W-:Y:S03]  /*5150*/  STS.128 [R0], R68 ;  /* 0x0000004400007388 */ /* 0x000fe60000000c00 */
[----:B-----5:R-:W-:Y:S01]  /*5160*/  IADD3.X R25, PT, PT, RZ, RZ, RZ, P4, !PT ;  /* 0x000000ffff197210 */ /* 0x020fe200027fe4ff */
[----:B------:R-:W-:Y:S01]  /*5170*/  STS.128 [R0+0x10], R72 ;  /* 0x0000104800007388 */ /* 0x000fe20000000c00 */
[C---:B------:R-:W-:Y:S02]  /*5180*/  SHF.L.U32 R32, R18.reuse, 0x2, RZ ;  /* 0x0000000212207819 */ /* 0x040fe400000006ff */
[----:B------:R-:W-:Y:S01]  /*5190*/  SHF.L.U64.HI R34, R18, 0x2, R25 ;  /* 0x0000000212227819 */ /* 0x000fe20000010219 */
[----:B------:R-:W-:Y:S01]  /*51a0*/  STS.128 [R0+0x400], R76 ;  /* 0x0004004c00007388 */ /* 0x000fe20000000c00 */
[----:B--2---:R-:W-:-:S02]  /*51b0*/  IADD3 R30, P4, PT, R32, UR18, RZ ;  /* 0x00000012201e7c10 */ /* 0x004fc4000ff9e0ff */
[----:B------:R-:W-:Y:S01]  /*51c0*/  IADD3 R28, P5, PT, R32, UR16, RZ ;  /* 0x00000010201c7c10 */ /* 0x000fe2000ffbe0ff */
[----:B------:R-:W-:Y:S01]  /*51d0*/  STS.128 [R0+0x410], R80 ;  /* 0x0004105000007388 */ /* 0x000fe20000000c00 */
        /* <DEDUP_REMOVED lines=126> */
.L_x_5925:
[----:B------:R-:W-:Y:S05]  /*59c0*/  BSYNC.RECONVERGENT B0 ;  /* 0x0000000000007941 */ /* 0x000fea0003800200 */
.L_x_5924:
        /* <DEDUP_REMOVED lines=18> */
.L_x_5927:
[----:B------:R-:W-:Y:S05]  /*5af0*/  BSYNC.RECONVERGENT B0 ;  /* 0x0000000000007941 */ /* 0x000fea0003800200 */
.L_x_5926:
        /* <DEDUP_REMOVED lines=18> */
.L_x_5929:
[----:B------:R-:W-:Y:S05]  /*5c20*/  BSYNC.RECONVERGENT B0 ;  /* 0x0000000000007941 */ /* 0x000fea0003800200 */
.L_x_5928:
        /* <DEDUP_REMOVED lines=12> */
.L_x_5908:
        /* <DEDUP_REMOVED lines=8> */
.L_x_5931:
[----:B------:R-:W-:Y:S05]  /*5d70*/  BSYNC B0 ;  /* 0x0000000000007941 */ /* 0x000fea0003800000 */
.L_x_5930:
        /* <DEDUP_REMOVED lines=8> */
.L_x_5932:
[----:B------:R-:W-:-:S05]  /*5e00*/  FADD.FTZ R114, R114, R113 ;  /* 0x0000007172727221 */ /* 0x000fca0000010000 */
[----:B------:R-:W-:Y:S01]  /*5e10*/  MOV R147, R114 ;  /* 0x0000007200937202 */ /* 0x000fe20000000f00 */
[----:B------:R-:W-:Y:S01]  /*5e20*/  HFMA2 R146, -RZ, RZ, 0, 1.1920928955078125e-07 ;  /* 0x00000002ff927431 */ /* 0x000fe200000001ff */
[----:B------:R-:W-:-:S07]  /*5e30*/  MOV R115, R141 ;  /* 0x0000008d00737202 */ /* 0x000fce0000000f00 */
[----:B------:R-:W-:Y:S05]  /*5e40*/  WARPSYNC.COLLECTIVE R140, `(.L_x_5933) ;  /* 0x000000008c087348 */ /* 0x000fea0003c00000 */
[----:B------:R0:W1:Y:S02]  /*5e50*/  SHFL.BFLY P2, R141, R147, R146, R149 ;  /* 0x0c000092938d7389 */ /* 0x0000640000040095 */
[----:B01----:R-:W-:Y:S05]  /*5e60*/  ENDCOLLECTIVE ;  /* 0x000000000000791b */ /* 0x003fea0003800000 */
.L_x_5933:
[----:B------:R-:W-:-:S05]  /*5e70*/  FADD.FTZ R115, R115, R112 ;  /* 0x0000007073737221 */ /* 0x000fca0000010000 */
[----:B------:R-:W-:Y:S02]  /*5e80*/  MOV R147, R115 ;  /* 0x0000007300937202 */ /* 0x000fe40000000f00 */
[----:B------:R-:W-:-:S07]  /*5e90*/  MOV R117, R141 ;  /* 0x0000008d00757202 */ /* 0x000fce0000000f00 */
[----:B------:R-:W-:Y:S05]  /*5ea0*/  WARPSYNC.COLLECTIVE R140, `(.L_x_5934) ;  /* 0x000000008c087348 */ /* 0x000fea0003c00000 */
[----:B------:R0:W1:Y:S02]  /*5eb0*/  SHFL.BFLY P2, R141, R147, R146, R149 ;  /* 0x0c000092938d7389 */ /* 0x0000640000040095 */
[----:B01----:R-:W-:Y:S05]  /*5ec0*/  ENDCOLLECTIVE ;  /* 0x000000000000791b */ /* 0x003fea0003800000 */
.L_x_5934:
[----:B------:R-:W-:-:S05]  /*5ed0*/  FADD.FTZ R117, R114, R117 ;  /* 0x0000007572757221 */ /* 0x000fca0000010000 */
[----:B------:R-:W-:Y:S01]  /*5ee0*/  MOV R147, R117 ;  /* 0x0000007500937202 */ /* 0x000fe20000000f00 */
[----:B------:R-:W-:Y:S01]  /*5ef0*/  HFMA2 R146, -RZ, RZ, 0, 2.384185791015625e-07 ;  /* 0x00000004ff927431 */ /* 0x000fe200000001ff */
[----:B------:R-:W-:-:S07]  /*5f00*/  MOV R116, R141 ;  /* 0x0000008d00747202 */ /* 0x000fce0000000f00 */
[----:B------:R-:W-:Y:S05]  /*5f10*/  WARPSYNC.COLLECTIVE R140, `(.L_x_5935) ;  /* 0x000000008c087348 */ /* 0x000fea0003c00000 */
[----:B------:R0:W1:Y:S02]  /*5f20*/  SHFL.BFLY P2, R141, R147, R146, R149 ;  /* 0x0c000092938d7389 */ /* 0x0000640000040095 */
[----:B01----:R-:W-:Y:S05]  /*5f30*/  ENDCOLLECTIVE ;  /* 0x000000000000791b */ /* 0x003fea0003800000 */
.L_x_5935:
[----:B------:R-:W-:-:S05]  /*5f40*/  FADD.FTZ R116, R115, R116 ;  /* 0x0000007473747221 */ /* 0x000fca0000010000 */
[----:B------:R-:W-:Y:S02]  /*5f50*/  MOV R147, R116 ;  /* 0x0000007400937202 */ /* 0x000fe40000000f00 */
[----:B------:R-:W-:-:S07]  /*5f60*/  MOV R118, R141 ;  /* 0x0000008d00767202 */ /* 0x000fce0000000f00 */
[----:B------:R-:W-:Y:S05]  /*5f70*/  WARPSYNC.COLLECTIVE R140, `(.L_x_5936) ;  /* 0x000000008c087348 */ /* 0x000fea0003c00000 */
[----:B------:R0:W1:Y:S02]  /*5f80*/  SHFL.BFLY P2, R141, R147, R146, R149 ;  /* 0x0c000092938d7389 */ /* 0x0000640000040095 */
[----:B01----:R-:W-:Y:S05]  /*5f90*/  ENDCOLLECTIVE ;  /* 0x000000000000791b */ /* 0x003fea0003800000 */
.L_x_5936:
[----:B------:R-:W-:-:S05]  /*5fa0*/  FADD.FTZ R118, R117, R118 ;  /* 0x0000007675767221 */ /* 0x000fca0000010000 */
[----:B------:R-:W-:Y:S01]  /*5fb0*/  MOV R147, R118 ;  /* 0x0000007600937202 */ /* 0x000fe20000000f00 */
[----:B------:R-:W-:Y:S01]  /*5fc0*/  HFMA2 R146, -RZ, RZ, 0, 4.76837158203125e-07 ;  /* 0x00000008ff927431 */ /* 0x000fe200000001ff */
[----:B------:R-:W-:-:S07]  /*5fd0*/  MOV R119, R141 ;  /* 0x0000008d00777202 */ /* 0x000fce0000000f00 */
[----:B------:R-:W-:Y:S05]  /*5fe0*/  WARPSYNC.COLLECTIVE R140, `(.L_x_5937) ;  /* 0x000000008c087348 */ /* 0x000fea0003c00000 */
[----:B------:R0:W1:Y:S02]  /*5ff0*/  SHFL.BFLY P2, R141, R147, R146, R149 ;  /* 0x0c000092938d7389 */ /* 0x0000640000040095 */
[----:B01----:R-:W-:Y:S05]  /*6000*/  ENDCOLLECTIVE ;  /* 0x000000000000791b */ /* 0x003fea0003800000 */
.L_x_5937:
[----:B------:R-:W-:-:S05]  /*6010*/  FADD.FTZ R119, R116, R119 ;  /* 0x0000007774777221 */ /* 0x000fca0000010000 */
[----:B------:R-:W-:Y:S02]  /*6020*/  MOV R147, R119 ;  /* 0x0000007700937202 */ /* 0x000fe40000000f00 */
[----:B------:R-:W-:-:S07]  /*6030*/  MOV R113, R141 ;  /* 0x0000008d00717202 */ /* 0x000fce0000000f00 */
[----:B------:R-:W-:Y:S05]  /*6040*/  WARPSYNC.COLLECTIVE R140, `(.L_x_5938) ;  /* 0x000000008c087348 */ /* 0x000fea0003c00000 */
[----:B------:R0:W1:Y:S02]  /*6050*/  SHFL.BFLY P2, R141, R147, R146, R149 ;  /* 0x0c000092938d7389 */ /* 0x0000640000040095 */
[----:B01----:R-:W-:Y:S05]  /*6060*/  ENDCOLLECTIVE ;  /* 0x000000000000791b */ /* 0x003fea0003800000 */
.L_x_5938:
[----:B------:R-:W-:-:S05]  /*6070*/  FADD.FTZ R113, R118, R113 ;  /* 0x0000007176717221 */ /* 0x000fca0000010000 */
[----:B------:R-:W-:Y:S01]  /*6080*/  MOV R147, R113 ;  /* 0x0000007100937202 */ /* 0x000fe20000000f00 */
[----:B------:R-:W-:Y:S01]  /*6090*/  HFMA2 R146, -RZ, RZ, 0, 9.5367431640625e-07 ;  /* 0x00000010ff927431 */ /* 0x000fe200000001ff */
[----:B------:R-:W-:-:S07]  /*60a0*/  MOV R112, R141 ;  /* 0x0000008d00707202 */ /* 0x000fce0000000f00 */
[----:B------:R-:W-:Y:S05]  /*60b0*/  WARPSYNC.COLLECTIVE R140, `(.L_x_5939) ;  /* 0x000000008c087348 */ /* 0x000fea0003c00000 */
[----:B------:R0:W1:Y:S02]  /*60c0*/  SHFL.BFLY P2, R141, R147, R146, R149 ;  /* 0x0c000092938d7389 */ /* 0x0000640000040095 */
[----:B01----:R-:W-:Y:S05]  /*60d0*/  ENDCOLLECTIVE ;  /* 0x000000000000791b */ /* 0x003fea0003800000 */
.L_x_5939:
[----:B------:R-:W-:-:S05]  /*60e0*/  FADD.FTZ R112, R119, R112 ;  /* 0x0000007077707221 */ /* 0x000fca0000010000 */
[----:B------:R-:W-:Y:S02]  /*60f0*/  MOV R147, R112 ;  /* 0x0000007000937202 */ /* 0x000fe40000000f00 */
[----:B------:R-:W-:-:S07]  /*6100*/  MOV R114, R141 ;  /* 0x0000008d00727202 */ /* 0x000fce0000000f00 */
[----:B------:R-:W-:Y:S05]  /*6110*/  WARPSYNC.COLLECTIVE R140, `(.L_x_5940) ;  /* 0x000000008c087348 */ /* 0x000fea0003c00000 */
[----:B------:R0:W1:Y:S02]  /*6120*/  SHFL.BFLY P2, R141, R147, R146, R149 ;  /* 0x0c000092938d7389 */ /* 0x0000640000040095 */
[----:B01----:R-:W-:Y:S05]  /*6130*/  ENDCOLLECTIVE ;  /* 0x000000000000791b */ /* 0x003fea0003800000 */
.L_x_5940:
[----:B------:R-:W-:Y:S01]  /*6140*/  MOV R115, R141 ;  /* 0x0000008d00737202 */ /* 0x000fe20000000f00 */
[----:B------:R-:W-:Y:S06]  /*6150*/  BRA `(.L_x_5941) ;  /* 0xffffffb000a07947 */ /* 0x000fec000383ffff */
.L_x_5942:
        /* <DEDUP_REMOVED lines=10> */
.L_x_11262:


//--------------------- .text._ZN10layer_norm13ln_bwd_kernelINS_13Kernel_traitsIf6__halfS2_S2_fjLj512ELj1ELj4ELj1ELj16ENS_18Kernel_traits_baseILj512EfS2_S2_S2_fjLj128EEEEELb1ELb1ELb0ELb1EEEvNS_9BwdParamsE --------------------------
	.section	.text._ZN10layer_norm13ln_bwd_kernelINS_13Kernel_traitsIf6__halfS2_S2_fjLj512ELj1ELj4ELj1ELj16ENS_18Kernel_traits_baseILj512EfS2_S2_S2_fjLj128EEEEELb1ELb1ELb0ELb1EEEvNS_9BwdParamsE,"ax",@progbits
	.align	128
        .global         _ZN10layer_norm13ln_bwd_kernelINS_13Kernel_traitsIf6__halfS2_S2_fjLj512ELj1ELj4ELj1ELj16ENS_18Kernel_traits_baseILj512EfS2_S2_S2_fjLj128EEEEELb1ELb1ELb0ELb1EEEvNS_9BwdParamsE
        .type           _ZN10layer_norm13ln_bwd_kernelINS_13Kernel_traitsIf6__halfS2_S2_fjLj512ELj1ELj4ELj1ELj16ENS_18Kernel_traits_baseILj512EfS2_S2_S2_fjLj128EEEEELb1ELb1ELb0ELb1EEEvNS_9BwdParamsE,@function
        .size           _ZN10layer_norm13ln_bwd_kernelINS_13Kernel_traitsIf6__halfS2_S2_fjLj512ELj1ELj4ELj1ELj16ENS_18Kernel_traits_baseILj512EfS2_S2_S2_fjLj128EEEEELb1ELb1ELb0ELb1EEEvNS_9BwdParamsE,(.L_x_11263 - _ZN10layer_norm13ln_bwd_kernelINS_13Kernel_traitsIf6__halfS2_S2_fjLj512ELj1ELj4ELj1ELj16ENS_18Kernel_traits_baseILj512EfS2_S2_S2_fjLj128EEEEELb1ELb1ELb0ELb1EEEvNS_9BwdParamsE)
        .other          _ZN10layer_norm13ln_bwd_kernelINS_13Kernel_traitsIf6__halfS2_S2_fjLj512ELj1ELj4ELj1ELj16ENS_18Kernel_traits_baseILj512EfS2_S2_S2_fjLj128EEEEELb1ELb1ELb0ELb1EEEvNS_9BwdParamsE,@"STO_CUDA_ENTRY STV_DEFAULT"
_ZN10layer_norm13ln_bwd_kernelINS_13Kernel_traitsIf6__halfS2_S2_fjLj512ELj1ELj4ELj1ELj16ENS_18Kernel_traits_baseILj512EfS2_S2_S2_fjLj128EEEEELb1ELb1ELb0ELb1EEEvNS_9BwdParamsE:
.text._ZN10layer_norm13ln_bwd_kernelINS_13Kernel_traitsIf6__halfS2_S2_fjLj512ELj1ELj4ELj1ELj16ENS_18Kernel_traits_baseILj512EfS2_S2_S2_fjLj128EEEEELb1ELb1ELb0ELb1EEEvNS_9BwdParamsE:
        /* <DEDUP_REMOVED lines=83> */
.L_x_5959:
        /* <DEDUP_REMOVED lines=42> */
[----:B----4-:R-:W-:Y:S02]  /*07d0*/  HADD2.F32 R129, -RZ, R54.H0_H0 ;  /* 0x20000036ff817230 */ /* 0x010fe40000004100 */
[C---:B------:R-:W-:Y:S01]  /*07e0*/  FADD.FTZ R123, -R167.reuse, R48 ;  /* 0x00000030a77b7221 */ /* 0x040fe20000010100 */
[--C-:B------:R-:W-:Y:S02]  /*07f0*/  HADD2.F32 R151, -RZ, R56.reuse.H0_H0 ;  /* 0x20000038ff977230 */ /* 0x100fe40000004100 */
[----:B-----5:R-:W-:Y:S01]  /*0800*/  FMUL.FTZ R0, R118, R121 ;  /* 0x0000007976007220 */ /* 0x020fe20000410000 */
[----:B------:R-:W-:Y:S02]  /*0810*/  HADD2.F32 R48, -RZ, R56.H1_H1 ;  /* 0x30000038ff307230 */ /* 0x000fe40000004100 */
[----:B------:R-:W-:Y:S01]  /*0820*/  FADD.FTZ R135, -R167, R120 ;  /* 0x00000078a7877221 */ /* 0x000fe20000010100 */
[----:B------:R-:W-:-:S02]  /*0830*/  HADD2.F32 R122, -RZ, R50.H0_H0 ;  /* 0x20000032ff7a7230 */ /* 0x000fc40000004100 */
[----:B------:R-:W-:Y:S01]  /*0840*/  FMUL.FTZ R131, R20, R151 ;  /* 0x0000009714837220 */ /* 0x000fe20000410000 */
[----:B------:R-:W-:Y:S02]  /*0850*/  HADD2.F32 R50, -RZ, R50.H1_H1 ;  /* 0x30000032ff327230 */ /* 0x000fe40000004100 */
[----:B------:R-:W-:Y:S01]  /*0860*/  FADD.FTZ R161, -R167, R129 ;  /* 0x00000081a7a17221 */ /* 0x000fe20000010100 */
[----:B------:R-:W-:Y:S02]  /*0870*/  HADD2.F32 R149, -RZ, R57.H0_H0 ;  /* 0x20000039ff957230 */ /* 0x000fe40000004100 */
[----:B------:R-:W-:Y:S01]  /*0880*/  FMUL.FTZ R129, R21, R48 ;  /* 0x0000003015817220 */ /* 0x000fe20000410000 */
[----:B------:R-:W-:Y:S02]  /*0890*/  HADD2.F32 R49, -RZ, R49.H1_H1 ;  /* 0x30000031ff317230 */ /* 0x000fe40000004100 */
[----:B------:R-:W-:Y:S01]  /*08a0*/  FADD.FTZ R120, RZ, R131 ;  /* 0x00000083ff787221 */ /* 0x000fe20000010000 */
[----:B------:R-:W-:Y:S01]  /*08b0*/  FMUL.FTZ R132, R118, R123 ;  /* 0x0000007b76847220 */ /* 0x000fe20000410000 */
[----:B------:R-:W-:Y:S01]  /*08c0*/  FFMA.FTZ R121, R0, R131, RZ ;  /* 0x0000008300797223 */ /* 0x000fe200000100ff */
[----:B------:R-:W-:Y:S01]  /*08d0*/  FADD.FTZ R137, -R167, R50 ;  /* 0x00000032a7897221 */ /* 0x000fe20000010100 */
[----:B------:R-:W-:-:S02]  /*08e0*/  HADD2.F32 R50, -RZ, R57.H1_H1 ;  /* 0x30000039ff327230 */ /* 0x000fc40000004100 */
[----:B------:R-:W-:Y:S01]  /*08f0*/  FMUL.FTZ R134, R22, R149 ;  /* 0x0000009516867220 */ /* 0x000fe20000410000 */
[--C-:B------:R-:W-:Y:S02]  /*0900*/  HADD2.F32 R126, -RZ, R52.reuse.H0_H0 ;  /* 0x20000034ff7e7230 */ /* 0x100fe40000004100 */
[----:B------:R-:W-:Y:S01]  /*0910*/  FADD.FTZ R123, R120, R129 ;  /* 0x00000081787b7221 */ /* 0x000fe20000010000 */
[----:B------:R-:W-:Y:S02]  /*0920*/  HADD2.F32 R52, -RZ, R52.H1_H1 ;  /* 0x30000034ff347230 */ /* 0x000fe40000004100 */
[C---:B------:R-:W-:Y:S01]  /*0930*/  FADD.FTZ R125, -R167.reuse, R49 ;  /* 0x00000031a77d7221 */ /* 0x040fe20000010100 */
[----:B------:R-:W-:Y:S01]  /*0940*/  FMUL.FTZ R135, R118, R135 ;  /* 0x0000008776877220 */ /* 0x000fe20000410000 */
[----:B------:R-:W-:Y:S01]  /*0950*/  FFMA.FTZ R120, R132, R129, R121 ;  /* 0x0000008184787223 */ /* 0x000fe20000010079 */
[----:B------:R-:W-:Y:S02]  /*0960*/  HADD2.F32 R130, -RZ, R55.H0_H0 ;  /* 0x20000037ff827230 */ /* 0x000fe40000004100 */
[----:B------:R-:W-:Y:S01]  /*0970*/  FADD.FTZ R139, -R167, R122 ;  /* 0x0000007aa78b7221 */ /* 0x000fe20000010100 */
[----:B------:R-:W-:-:S02]  /*0980*/  HADD2.F32 R147, -RZ, R58.H0_H0 ;  /* 0x2000003aff937230 */ /* 0x000fc40000004100 */
[----:B------:R-:W-:Y:S01]  /*0990*/  FMUL.FTZ R133, R23, R50 ;  /* 0x0000003217857220 */ /* 0x000fe20000410000 */
[----:B------:R-:W-:Y:S01]  /*09a0*/  FADD.FTZ R122, R123, R134 ;  /* 0x000000867b7a7221 */ /* 0x000fe20000010000 */
[----:B------:R-:W-:Y:S01]  /*09b0*/  FMUL.FTZ R136, R118, R125 ;  /* 0x0000007d76887220 */ /* 0x000fe20000410000 */
[----:B------:R-:W-:Y:S01]  /*09c0*/  FFMA.FTZ R121, R135, R134, R120 ;  /* 0x0000008687797223 */ /* 0x000fe20000010078 */
[----:B------:R-:W-:Y:S02]  /*09d0*/  HADD2.F32 R128, -RZ, R53.H0_H0 ;  /* 0x20000035ff807230 */ /* 0x000fe40000004100 */
[C---:B------:R-:W-:Y:S01]  /*09e0*/  FADD.FTZ R155, -R167.reuse, R52 ;  /* 0x00000034a79b7221 */ /* 0x040fe20000010100 */
[----:B------:R-:W-:Y:S02]  /*09f0*/  HADD2.F32 R124, -RZ, R51.H0_H0 ;  /* 0x20000033ff7c7230 */ /* 0x000fe40000004100 */
[----:B------:R-:W-:Y:S01]  /*0a00*/  FADD.FTZ R165, -R167, R130 ;  /* 0x00000082a7a57221 */ /* 0x000fe20000010100 */
[----:B------:R-:W-:-:S02]  /*0a10*/  HADD2.F32 R52, -RZ, R58.H1_H1 ;  /* 0x3000003aff347230 */ /* 0x000fc40000004100 */
[----:B------:R-:W-:Y:S01]  /*0a20*/  FMUL.FTZ R130, R24, R147 ;  /* 0x0000009318827220 */ /* 0x000fe20000410000 */
[----:B------:R-:W-:Y:S01]  /*0a30*/  FADD.FTZ R123, R122, R133 ;  /* 0x000000857a7b7221 */ /* 0x000fe20000010000 */
[----:B------:R-:W-:Y:S02]  /*0a40*/  HADD2.F32 R51, -RZ, R51.H1_H1 ;  /* 0x30000033ff337230 */ /* 0x000fe40000004100 */
[----:B------:R-:W-:Y:S01]  /*0a50*/  FMUL.FTZ R139, R118, R139 ;  /* 0x0000008b768b7220 */ /* 0x000fe20000410000 */
[----:B------:R-:W-:Y:S02]  /*0a60*/  HADD2.F32 R53, -RZ, R53.H1_H1 ;  /* 0x30000035ff357230 */ /* 0x000fe40000004100 */
[----:B------:R-:W-:Y:S01]  /*0a70*/  FFMA.FTZ R122, R136, R133, R121 ;  /* 0x00000085887a7223 */ /* 0x000fe20000010079 */
[----:B------:R-:W-:Y:S02]  /*0a80*/  HADD2.F32 R54, -RZ, R54.H1_H1 ;  /* 0x30000036ff367230 */ /* 0x000fe40000004100 */
[----:B------:R-:W-:Y:S01]  /*0a90*/  FADD.FTZ R157, -R167, R128 ;  /* 0x00000080a79d7221 */ /* 0x000fe20000010100 */
[----:B------:R-:W-:-:S02]  /*0aa0*/  HADD2.F32 R55, -RZ, R55.H1_H1 ;  /* 0x30000037ff377230 */ /* 0x000fc40000004100 */
[----:B------:R-:W-:Y:S01]  /*0ab0*/  FADD.FTZ R127, -R167, R124 ;  /* 0x0000007ca77f7221 */ /* 0x000fe20000010100 */
[--C-:B------:R-:W-:Y:S02]  /*0ac0*/  HADD2.F32 R145, -RZ, R59.reuse.H0_H0 ;  /* 0x2000003bff917230 */ /* 0x100fe40000004100 */
[----:B------:R-:W-:Y:S01]  /*0ad0*/  FMUL.FTZ R128, R25, R52 ;  /* 0x0000003419807220 */ /* 0x000fe20000410000 */
[----:B------:R-:W-:Y:S01]  /*0ae0*/  FADD.FTZ R125, R123, R130 ;  /* 0x000000827b7d7221 */ /* 0x000fe20000010000 */
[----:B------:R-:W-:Y:S01]  /*0af0*/  FMUL.FTZ R137, R118, R137 ;  /* 0x0000008976897220 */ /* 0x000fe20000410000 */
[----:B------:R-:W-:Y:S01]  /*0b00*/  FFMA.FTZ R124, R139, R130, R122 ;  /* 0x000000828b7c7223 */ /* 0x000fe2000001007a */
[C---:B------:R-:W-:Y:S01]  /*0b10*/  FADD.FTZ R141, -R167.reuse, R51 ;  /* 0x00000033a78d7221 */ /* 0x040fe20000010100 */
[C---:B------:R-:W-:Y:S01]  /*0b20*/  FADD.FTZ R153, -R167.reuse, R126 ;  /* 0x0000007ea7997221 */ /* 0x040fe20000010100 */
[C---:B------:R-:W-:Y:S01]  /*0b30*/  FADD.FTZ R159, -R167.reuse, R53 ;  /* 0x00000035a79f7221 */ /* 0x040fe20000010100 */
[C---:B------:R-:W-:Y:S01]  /*0b40*/  FADD.FTZ R163, -R167.reuse, R54 ;  /* 0x00000036a7a37221 */ /* 0x040fe20000010100 */
[----:B------:R-:W-:Y:S01]  /*0b50*/  FADD.FTZ R167, -R167, R55 ;  /* 0x00000037a7a77221 */ /* 0x000fe20000010100 */
[----:B------:R-:W-:-:S02]  /*0b60*/  HADD2.F32 R140, -RZ, R59.H1_H1 ;  /* 0x3000003bff8c7230 */ /* 0x000fc40000004100 */
[----:B------:R-:W-:Y:S01]  /*0b70*/  FMUL.FTZ R55, R26, R145 ;  /* 0x000000911a377220 */ /* 0x000fe20000410000 */
[C---:B------:R-:W-:Y:S01]  /*0b80*/  FMUL.FTZ R138, R118.reuse, R127 ;  /* 0x0000007f768a7220 */ /* 0x040fe20000410000 */
[----:B------:R-:W-:Y:S01]  /*0b90*/  FADD.FTZ R126, R125, R128 ;  /* 0x000000807d7e7221 */ /* 0x000fe20000010000 */
[----:B------:R-:W-:Y:S01]  /*0ba0*/  FFMA.FTZ R127, R137, R128, R124 ;  /* 0x00000080897f7223 */ /* 0x000fe2000001007c */
[--C-:B------:R-:W-:Y:S02]  /*0bb0*/  HADD2.F32 R143, -RZ, R60.reuse.H0_H0 ;  /* 0x2000003cff8f7230 */ /* 0x100fe40000004100 */
[----:B------:R-:W-:Y:S01]  /*0bc0*/  FMUL.FTZ R121, R118, R153 ;  /* 0x0000009976797220 */ /* 0x000fe20000410000 */
        /* <DEDUP_REMOVED lines=8> */
[--C-:B------:R-:W-:Y:S02]  /*0c50*/  HADD2.F32 R53, -RZ, R61.reuse.H0_H0 ;  /* 0x2000003dff357230 */ /* 0x100fe40000004100 */
[----:B------:R-:W-:Y:S01]  /*0c60*/  FMUL.FTZ R57, R29, R142 ;  /* 0x0000008e1d397220 */ /* 0x000fe20000410000 */
[----:B------:R-:W-:Y:S01]  /*0c70*/  FADD.FTZ R152, R153, R56 ;  /* 0x0000003899987221 */ /* 0x000fe20000010000 */
[C---:B------:R-:W-:Y:S01]  /*0c80*/  FMUL.FTZ R120, R118.reuse, R155 ;  /* 0x0000009b76787220 */ /* 0x040fe20000410000 */
[----:B------:R-:W-:Y:S01]  /*0c90*/  FFMA.FTZ R153, R121, R56, R150 ;  /* 0x0000003879997223 */ /* 0x000fe20000010096 */
[----:B------:R-:W-:Y:S02]  /*0ca0*/  HADD2.F32 R144, -RZ, R61.H1_H1 ;  /* 0x3000003dff907230 */ /* 0x000fe40000004100 */
[----:B------:R-:W-:Y:S01]  /*0cb0*/  FMUL.FTZ R122, R118, R157 ;  /* 0x0000009d767a7220 */ /* 0x000fe20000410000 */
[----:B------:R-:W-:-:S02]  /*0cc0*/  HADD2.F32 R49, -RZ, R63.H0_H0 ;  /* 0x2000003fff317230 */ /* 0x000fc40000004100 */
[----:B------:R-:W-:Y:S01]  /*0cd0*/  FADD.FTZ R152, R152, R57 ;  /* 0x0000003998987221 */ /* 0x000fe20000010000 */
[----:B------:R-:W-:Y:S02]  /*0ce0*/  HADD2.F32 R148, -RZ, R63.H1_H1 ;  /* 0x3000003fff947230 */ /* 0x000fe40000004100 */
[----:B------:R-:W-:Y:S01]  /*0cf0*/  FMUL.FTZ R63, R30, R53 ;  /* 0x000000351e3f7220 */ /* 0x000fe20000410000 */
        /* <DEDUP_REMOVED lines=42> */
.L_x_5946:
        /* <DEDUP_REMOVED lines=10> */
[----:B------:R-:W-:-:S02]  /*1040*/  IMAD.WIDE.U32 R60, R117, 0x10, R2 ;  /* 0x00000010753c7825 */ /* 0x000fc400078e0002 */
[----:B------:R-:W0:Y:S04]  /*1050*/  LDC.64 R2, c[0x0][0x3b0] ;  /* 0x0000ec00ff027b82 */ /* 0x000e280000000a00 */
        /* <DEDUP_REMOVED lines=12> */
[C---:B------:R-:W-:Y:S01]  /*1120*/  FADD.FTZ R121, -R167.reuse, R0 ;  /* 0x00000000a7797221 */ /* 0x040fe20000010100 */
[--C-:B----4-:R-:W-:Y:S02]  /*1130*/  HADD2.F32 R151, -RZ, R56.reuse.H0_H0 ;  /* 0x20000038ff977230 */ /* 0x110fe40000004100 */
[----:B------:R-:W-:Y:S01]  /*1140*/  FADD.FTZ R123, -R167, R48 ;  /* 0x00000030a77b7221 */ /* 0x000fe20000010100 */
[----:B------:R-:W-:Y:S02]  /*1150*/  HADD2.F32 R132, -RZ, R53.H0_H0 ;  /* 0x20000035ff847230 */ /* 0x000fe40000004100 */
[----:B------:R-:W-:Y:S02]  /*1160*/  HADD2.F32 R48, -RZ, R56.H1_H1 ;  /* 0x30000038ff307230 */ /* 0x000fe40000004100 */
[----:B------:R-:W-:Y:S01]  /*1170*/  FMUL.FTZ R131, R20, R151 ;  /* 0x0000009714837220 */ /* 0x000fe20000410000 */
[--C-:B------:R-:W-:Y:S02]  /*1180*/  HADD2.F32 R124, -RZ, R50.reuse.H0_H0 ;  /* 0x20000032ff7c7230 */ /* 0x100fe40000004100 */
[----:B-----5:R-:W-:Y:S01]  /*1190*/  FMUL.FTZ R0, R118, R121 ;  /* 0x0000007976007220 */ /* 0x020fe20000410000 */
[----:B------:R-:W-:-:S02]  /*11a0*/  HADD2.F32 R50, -RZ, R50.H1_H1 ;  /* 0x30000032ff327230 */ /* 0x000fc40000004100 */
[C---:B------:R-:W-:Y:S01]  /*11b0*/  FADD.FTZ R135, -R167.reuse, R120 ;  /* 0x00000078a7877221 */ /* 0x040fe20000010100 */
        /* <DEDUP_REMOVED lines=9> */
[----:B------:R-:W-:-:S02]  /*1250*/  HADD2.F32 R136, -RZ, R54.H0_H0 ;  /* 0x20000036ff887230 */ /* 0x000fc40000004100 */
[C---:B------:R-:W-:Y:S01]  /*1260*/  FADD.FTZ R159, -R167.reuse, R134 ;  /* 0x00000086a79f7221 */ /* 0x040fe20000010100 */
[----:B------:R-:W-:Y:S02]  /*1270*/  HADD2.F32 R50, -RZ, R57.H1_H1 ;  /* 0x30000039ff327230 */ /* 0x000fe40000004100 */
[----:B------:R-:W-:Y:S01]  /*1280*/  FMUL.FTZ R134, R22, R149 ;  /* 0x0000009516867220 */ /* 0x000fe20000410000 */
[--C-:B------:R-:W-:Y:S02]  /*1290*/  HADD2.F32 R130, -RZ, R52.reuse.H0_H0 ;  /* 0x20000034ff827230 */ /* 0x100fe40000004100 */
[----:B------:R-:W-:Y:S01]  /*12a0*/  FADD.FTZ R123, R120, R129 ;  /* 0x00000081787b7221 */ /* 0x000fe20000010000 */
[----:B------:R-:W-:Y:S02]  /*12b0*/  HADD2.F32 R52, -RZ, R52.H1_H1 ;  /* 0x30000034ff347230 */ /* 0x000fe40000004100 */
[----:B------:R-:W-:Y:S01]  /*12c0*/  FADD.FTZ R125, -R167, R122 ;  /* 0x0000007aa77d7221 */ /* 0x000fe20000010100 */
[----:B------:R-:W-:Y:S01]  /*12d0*/  FMUL.FTZ R135, R118, R135 ;  /* 0x0000008776877220 */ /* 0x000fe20000410000 */
[----:B------:R-:W-:Y:S01]  /*12e0*/  FFMA.FTZ R120, R132, R129, R121 ;  /* 0x0000008184787223 */ /* 0x000fe20000010079 */
[----:B------:R-:W-:-:S02]  /*12f0*/  HADD2.F32 R147, -RZ, R58.H0_H0 ;  /* 0x2000003aff937230 */ /* 0x000fc40000004100 */
[----:B------:R-:W-:Y:S01]  /*1300*/  FADD.FTZ R161, -R167, R136 ;  /* 0x00000088a7a17221 */ /* 0x000fe20000010100 */
[----:B------:R-:W-:Y:S01]  /*1310*/  FMUL.FTZ R133, R23, R50 ;  /* 0x0000003217857220 */ /* 0x000fe20000410000 */
[----:B------:R-:W-:Y:S01]  /*1320*/  FADD.FTZ R122, R123, R134 ;  /* 0x000000867b7a7221 */ /* 0x000fe20000010000 */
[----:B------:R-:W-:Y:S01]  /*1330*/  FADD.FTZ R139, -R167, R124 ;  /* 0x0000007ca78b7221 */ /* 0x000fe20000010100 */
[----:B------:R-:W-:Y:S01]  /*1340*/  FMUL.FTZ R136, R118, R125 ;  /* 0x0000007d76887220 */ /* 0x000fe20000410000 */
[----:B------:R-:W-:Y:S01]  /*1350*/  FFMA.FTZ R121, R135, R134, R120 ;  /* 0x0000008687797223 */ /* 0x000fe20000010078 */
[--C-:B------:R-:W-:Y:S02]  /*1360*/  HADD2.F32 R128, -RZ, R51.reuse.H1_H1 ;  /* 0x30000033ff807230 */ /* 0x100fe40000004100 */
[C---:B------:R-:W-:Y:S01]  /*1370*/  FADD.FTZ R155, -R167.reuse, R52 ;  /* 0x00000034a79b7221 */ /* 0x040fe20000010100 */
[----:B------:R-:W-:Y:S02]  /*1380*/  HADD2.F32 R126, -RZ, R51.H0_H0 ;  /* 0x20000033ff7e7230 */ /* 0x000fe40000004100 */
[----:B------:R-:W-:Y:S01]  /*1390*/  FADD.FTZ R153, -R167, R130 ;  /* 0x00000082a7997221 */ /* 0x000fe20000010100 */
[----:B------:R-:W-:-:S02]  /*13a0*/  HADD2.F32 R52, -RZ, R58.H1_H1 ;  /* 0x3000003aff347230 */ /* 0x000fc40000004100 */
[----:B------:R-:W-:Y:S01]  /*13b0*/  FMUL.FTZ R130, R24, R147 ;  /* 0x0000009318827220 */ /* 0x000fe20000410000 */
[----:B------:R-:W-:Y:S02]  /*13c0*/  HADD2.F32 R54, -RZ, R54.H1_H1 ;  /* 0x30000036ff367230 */ /* 0x000fe40000004100 */
[----:B------:R-:W-:Y:S01]  /*13d0*/  FADD.FTZ R123, R122, R133 ;  /* 0x000000857a7b7221 */ /* 0x000fe20000010000 */
[--C-:B------:R-:W-:Y:S02]  /*13e0*/  HADD2.F32 R138, -RZ, R55.reuse.H0_H0 ;  /* 0x20000037ff8a7230 */ /* 0x100fe40000004100 */
[----:B------:R-:W-:Y:S01]  /*13f0*/  FMUL.FTZ R139, R118, R139 ;  /* 0x0000008b768b7220 */ /* 0x000fe20000410000 */
[----:B------:R-:W-:Y:S02]  /*1400*/  HADD2.F32 R140, -RZ, R55.H1_H1 ;  /* 0x30000037ff8c7230 */ /* 0x000fe40000004100 */
[----:B------:R-:W-:Y:S01]  /*1410*/  FFMA.FTZ R122, R136, R133, R121 ;  /* 0x00000085887a7223 */ /* 0x000fe20000010079 */
[----:B------:R-:W-:Y:S01]  /*1420*/  FADD.FTZ R141, -R167, R128 ;  /* 0x00000080a78d7221 */ /* 0x000fe20000010100 */
[----:B------:R-:W-:-:S02]  /*1430*/  HADD2.F32 R145, -RZ, R59.H0_H0 ;  /* 0x2000003bff917230 */ /* 0x000fc40000004100 */
[----:B------:R-:W-:Y:S01]  /*1440*/  FADD.FTZ R127, -R167, R126 ;  /* 0x0000007ea77f7221 */ /* 0x000fe20000010100 */
[----:B------:R-:W-:Y:S01]  /*1450*/  FMUL.FTZ R128, R25, R52 ;  /* 0x0000003419807220 */ /* 0x000fe20000410000 */
[----:B------:R-:W-:Y:S01]  /*1460*/  FADD.FTZ R125, R123, R130 ;  /* 0x000000827b7d7221 */ /* 0x000fe20000010000 */
[C---:B------:R-:W-:Y:S01]  /*1470*/  FADD.FTZ R163, -R167.reuse, R54 ;  /* 0x00000036a7a37221 */ /* 0x040fe20000010100 */
[----:B------:R-:W-:Y:S01]  /*1480*/  FADD.FTZ R165, -R167, R138 ;  /* 0x0000008aa7a57221 */ /* 0x000fe20000010100 */
[----:B------:R-:W-:Y:S01]  /*1490*/  FMUL.FTZ R137, R118, R137 ;  /* 0x0000008976897220 */ /* 0x000fe20000410000 */
[----:B------:R-:W-:Y:S01]  /*14a0*/  FFMA.FTZ R124, R139, R130, R122 ;  /* 0x000000828b7c7223 */ /* 0x000fe2000001007a */
[----:B------:R-:W-:Y:S01]  /*14b0*/  FADD.FTZ R167, -R167, R140 ;  /* 0x0000008ca7a77221 */ /* 0x000fe20000010100 */
[----:B------:R-:W-:Y:S02]  /*14c0*/  HADD2.F32 R140, -RZ, R59.H1_H1 ;  /* 0x3000003bff8c7230 */ /* 0x000fe40000004100 */
[----:B------:R-:W-:Y:S01]  /*14d0*/  FMUL.FTZ R55, R26, R145 ;  /* 0x000000911a377220 */ /* 0x000fe20000410000 */
[----:B------:R-:W-:Y:S01]  /*14e0*/  FMUL.FTZ R138, R118, R127 ;  /* 0x0000007f768a7220 */ /* 0x000fe20000410000 */
[----:B------:R-:W-:Y:S01]  /*14f0*/  FADD.FTZ R126, R125, R128 ;  /* 0x000000807d7e7221 */ /* 0x000fe20000010000 */
[----:B------:R-:W-:Y:S01]  /*1500*/  FFMA.FTZ R127, R137, R128, R124 ;  /* 0x00000080897f7223 */ /* 0x000fe2000001007c */
[----:B------:R-:W-:-:S02]  /*1510*/  HADD2.F32 R143, -RZ, R60.H0_H0 ;  /* 0x2000003cff8f7230 */ /* 0x000fc40000004100 */
[----:B------:R-:W-:Y:S01]  /*1520*/  FMUL.FTZ R121, R118, R153 ;  /* 0x0000009976797220 */ /* 0x000fe20000410000 */
        /* <DEDUP_REMOVED lines=15> */
[--C-:B------:R-:W-:Y:S02]  /*1620*/  HADD2.F32 R49, -RZ, R63.reuse.H0_H0 ;  /* 0x2000003fff317230 */ /* 0x100fe40000004100 */
[----:B------:R-:W-:Y:S01]  /*1630*/  FADD.FTZ R152, R152, R57 ;  /* 0x0000003998987221 */ /* 0x000fe20000010000 */
[----:B------:R-:W-:-:S02]  /*1640*/  HADD2.F32 R148, -RZ, R63.H1_H1 ;  /* 0x3000003fff947230 */ /* 0x000fc40000004100 */
        /* <DEDUP_REMOVED lines=42> */
.L_x_5947:
        /* <DEDUP_REMOVED lines=52> */
.L_x_5971:
        /* <DEDUP_REMOVED lines=12> */
[--C-:B------:R-:W-:Y:S01]  /*1cf0*/  FFMA.FTZ R136, R140, R136, R143.reuse ;  /* 0x000000888c887223 */ /* 0x100fe2000001008f */
[----:B------:R-:W-:Y:S01]  /*1d00*/  LOP3.LUT P2, RZ, R64, 0xff0000, RZ, 0xc0, !PT ;  /* 0x00ff000040ff7812 */ /* 0x000fe2000784c0ff */
[--C-:B------:R-:W-:Y:S01]  /*1d10*/  FFMA.FTZ R135, R140, R135, R143.reuse ;  /* 0x000000878c877223 */ /* 0x100fe2000001008f */
[----:B------:R-:W-:Y:S01]  /*1d20*/  LOP3.LUT P3, RZ, R64, 0xff000000, RZ, 0xc0, !PT ;  /* 0xff00000040ff7812 */ /* 0x000fe2000786c0ff */
[----:B------:R-:W-:Y:S01]  /*1d30*/  FFMA.FTZ R145, R140, R139, R143 ;  /* 0x0000008b8c917223 */ /* 0x000fe2000001008f */
[----:B------:R-:W-:Y:S01]  /*1d40*/  FADD.FTZ R139, -R136, R133 ;  /* 0x00000085888b7221 */ /* 0x000fe20000010100 */
[----:B------:R-:W-:Y:S01]  /*1d50*/  FADD.FTZ R135, -R135, R134 ;  /* 0x0000008687877221 */ /* 0x000fe20000010100 */
[----:B------:R-:W-:Y:S01]  /*1d60*/  LOP3.LUT P6, RZ, R65, 0xff, RZ, 0xc0, !PT ;  /* 0x000000ff41ff7812 */ /* 0x000fe200078cc0ff */
[----:B------:R-:W-:Y:S01]  /*1d70*/  FADD.FTZ R145, -R145, R130 ;  /* 0x0000008291917221 */ /* 0x000fe20000010100 */
[C---:B------:R-:W-:Y:S01]  /*1d80*/  FMUL.FTZ R139, R118.reuse, R139 ;  /* 0x0000008b768b7220 */ /* 0x040fe20000410000 */
[C---:B------:R-:W-:Y:S01]  /*1d90*/  FMUL.FTZ R135, R118.reuse, R135 ;  /* 0x0000008776877220 */ /* 0x040fe20000410000 */
[----:B------:R-:W-:Y:S01]  /*1da0*/  UMOV UR4, UR5 ;  /* 0x0000000500047c82 */ /* 0x000fe20008000000 */
[----:B------:R-:W-:Y:S01]  /*1db0*/  FMUL.FTZ R145, R118, R145 ;  /* 0x0000009176917220 */ /* 0x000fe20000410000 */
[-C--:B------:R-:W-:Y:S01]  /*1dc0*/  FMUL.FTZ R139, R139, R116.reuse ;  /* 0x000000748b8b7220 */ /* 0x080fe20000410000 */
[----:B------:R-:W-:Y:S01]  /*1dd0*/  FMUL.FTZ R135, R135, R116 ;  /* 0x0000007487877220 */ /* 0x000fe20000410000 */
[----:B-----5:R-:W-:-:S02]  /*1de0*/  @P2 HADD2.F32 R136, -RZ, R49.H0_H0 ;  /* 0x20000031ff882230 */ /* 0x020fc40000004100 */
[----:B------:R-:W-:Y:S01]  /*1df0*/  FMUL.FTZ R145, R145, R116 ;  /* 0x0000007491917220 */ /* 0x000fe20000410000 */
[----:B------:R-:W-:Y:S02]  /*1e00*/  @P3 HADD2.F32 R49, -RZ, R49.H1_H1 ;  /* 0x30000031ff313230 */ /* 0x000fe40000004100 */
[----:B------:R-:W-:Y:S01]  /*1e10*/  FMUL.FTZ R144, R139, UR4 ;  /* 0x000000048b907c20 */ /* 0x000fe20008410000 */
[----:B------:R-:W-:Y:S01]  /*1e20*/  FMUL.FTZ R135, R135, UR4 ;  /* 0x0000000487877c20 */ /* 0x000fe20008410000 */
[----:B------:R-:W-:Y:S01]  /*1e30*/  MOV R133, RZ ;  /* 0x000000ff00857202 */ /* 0x000fe20000000f00 */
[----:B------:R-:W-:Y:S01]  /*1e40*/  FMUL.FTZ R145, R145, UR4 ;  /* 0x0000000491917c20 */ /* 0x000fe20008410000 */
[----:B------:R-:W-:Y:S01]  /*1e50*/  @P3 FMUL.FTZ R133, R144, R49 ;  /* 0x0000003190853220 */ /* 0x000fe20000410000 */
[----:B------:R-:W-:Y:S01]  /*1e60*/  FMUL.FTZ R49, R6, R135 ;  /* 0x0000008706317220 */ /* 0x000fe20000410000 */
[----:B------:R-:W-:Y:S02]  /*1e70*/  HFMA2 R134, -RZ, RZ, 0, 0 ;  /* 0x00000000ff867431 */ /* 0x000fe400000001ff */
[----:B------:R-:W-:Y:S01]  /*1e80*/  @P2 FMUL.FTZ R134, R135, R136 ;  /* 0x0000008887862220 */ /* 0x000fe20000410000 */
[----:B------:R-:W-:-:S02]  /*1e90*/  @P6 HADD2.F32 R142, -RZ, R50.H0_H0 ;  /* 0x20000032ff8e6230 */ /* 0x000fc40000004100 */
[----:B------:R-:W-:Y:S01]  /*1ea0*/  FMUL.FTZ R136, R8, R145 ;  /* 0x0000009108887220 */ /* 0x000fe20000410000 */
[----:B------:R-:W-:Y:S01]  /*1eb0*/  FMUL.FTZ R135, R7, R144 ;  /* 0x0000009007877220 */ /* 0x000fe20000410000 */
[----:B------:R-:W-:Y:S01]  /*1ec0*/  FSEL R139, R49, RZ, P2 ;  /* 0x000000ff318b7208 */ /* 0x000fe20001000000 */
[----:B------:R-:W-:Y:S01]  /*1ed0*/  HFMA2 R130, -RZ, RZ, 0, 0 ;  /* 0x00000000ff827431 */ /* 0x000fe200000001ff */
[----:B------:R-:W-:Y:S01]  /*1ee0*/  ISETP.GE.U32.AND P2, PT, R64, RZ, PT ;  /* 0x000000ff4000720c */ /* 0x000fe20003f46070 */
[C-C-:B------:R-:W-:Y:S01]  /*1ef0*/  FFMA.FTZ R137, R140.reuse, R137, R143.reuse ;  /* 0x000000898c897223 */ /* 0x140fe2000001008f */
[----:B------:R-:W-:Y:S01]  /*1f00*/  @P6 FMUL.FTZ R130, R145, R142 ;  /* 0x0000008e91826220 */ /* 0x000fe20000410000 */
[C-C-:B------:R-:W-:Y:S01]  /*1f10*/  FFMA.FTZ R132, R140.reuse, R132, R143.reuse ;  /* 0x000000848c847223 */ /* 0x140fe2000001008f */
[----:B------:R-:W-:Y:S01]  /*1f20*/  LOP3.LUT P5, RZ, R65, 0xff00, RZ, 0xc0, !PT ;  /* 0x0000ff0041ff7812 */ /* 0x000fe200078ac0ff */
[--C-:B------:R-:W-:Y:S01]  /*1f30*/  FFMA.FTZ R141, R140, R141, R143.reuse ;  /* 0x0000008d8c8d7223 */ /* 0x100fe2000001008f */
        /* <DEDUP_REMOVED lines=15> */
[C---:B------:R-:W-:Y:S01]  /*2030*/  FMUL.FTZ R65, R118.reuse, R65 ;  /* 0x0000004176417220 */ /* 0x040fe20000410000 */
[C---:B------:R-:W-:Y:S01]  /*2040*/  FMUL.FTZ R55, R118.reuse, R55 ;  /* 0x0000003776377220 */ /* 0x040fe20000410000 */
[----:B------:R-:W-:Y:S01]  /*2050*/  FMUL.FTZ R49, R118, R49 ;  /* 0x0000003176317220 */ /* 0x000fe20000410000 */
[-C--:B------:R-:W-:Y:S01]  /*2060*/  FMUL.FTZ R137, R137, R116.reuse ;  /* 0x0000007489897220 */ /* 0x080fe20000410000 */
[-C--:B------:R-:W-:Y:S01]  /*2070*/  FMUL.FTZ R141, R141, R116.reuse ;  /* 0x000000748d8d7220 */ /* 0x080fe20000410000 */
[----:B------:R-:W-:Y:S01]  /*2080*/  FMUL.FTZ R65, R65, R116 ;  /* 0x0000007441417220 */ /* 0x000fe20000410000 */
[----:B------:R-:W-:-:S02]  /*2090*/  @P5 HADD2.F32 R0, -RZ, R50.H1_H1 ;  /* 0x30000032ff005230 */ /* 0x000fc40000004100 */
[-C--:B------:R-:W-:Y:S01]  /*20a0*/  FMUL.FTZ R55, R55, R116.reuse ;  /* 0x0000007437377220 */ /* 0x080fe20000410000 */
[----:B------:R-:W-:Y:S01]  /*20b0*/  FMUL.FTZ R49, R49, R116 ;  /* 0x0000007431317220 */ /* 0x000fe20000410000 */
[--C-:B------:R-:W-:Y:S02]  /*20c0*/  @P4 HADD2.F32 R50, -RZ, R48.reuse.H0_H0 ;  /* 0x20000030ff324230 */ /* 0x100fe40000004100 */
[----:B------:R-:W-:Y:S01]  /*20d0*/  FMUL.FTZ R137, R137, UR4 ;  /* 0x0000000489897c20 */ /* 0x000fe20008410000 */
[--C-:B------:R-:W-:Y:S02]  /*20e0*/  @P6 HADD2.F32 R54, -RZ, R51.reuse.H0_H0 ;  /* 0x20000033ff366230 */ /* 0x100fe40000004100 */
[----:B------:R-:W-:Y:S01]  /*20f0*/  FMUL.FTZ R64, R141, UR4 ;  /* 0x000000048d407c20 */ /* 0x000fe20008410000 */
[----:B------:R-:W-:Y:S02]  /*2100*/  @P3 HADD2.F32 R48, -RZ, R48.H1_H1 ;  /* 0x30000030ff303230 */ /* 0x000fe40000004100 */
[----:B------:R-:W-:Y:S01]  /*2110*/  FMUL.FTZ R65, R65, UR4 ;  /* 0x0000000441417c20 */ /* 0x000fe20008410000 */
[----:B------:R-:W-:Y:S01]  /*2120*/  @P2 HADD2.F32 R51, -RZ, R51.H1_H1 ;  /* 0x30000033ff332230 */ /* 0x000fe20000004100 */
[----:B------:R-:W-:Y:S01]  /*2130*/  CS2R R128, SRZ ;  /* 0x0000000000807805 */ /* 0x000fe2000001ff00 */
[----:B------:R-:W-:Y:S01]  /*2140*/  FMUL.FTZ R55, R55, UR4 ;  /* 0x0000000437377c20 */ /* 0x000fe20008410000 */
[----:B------:R-:W-:Y:S01]  /*2150*/  FMUL.FTZ R49, R49, UR4 ;  /* 0x0000000431317c20 */ /* 0x000fe20008410000 */
[----:B------:R-:W-:Y:S01]  /*2160*/  @P5 FMUL.FTZ R129, R137, R0 ;  /* 0x0000000089815220 */ /* 0x000fe20000410000 */
        /* <DEDUP_REMOVED lines=21> */
[----:B------:R-:W-:Y:S06]  /*22c0*/  BRA `(.L_x_5951) ;  /* 0x0000000400847947 */ /* 0x000fec0003800000 */
.L_x_5950:
[C-C-:B------:R-:W-:Y:S01]  /*22d0*/  FFMA.FTZ R136, R140.reuse, R136, R143.reuse ;  /* 0x000000888c887223 */ /* 0x140fe2000001008f */
[C-C-:B------:R-:W-:Y:S01]  /*22e0*/  FFMA.FTZ R135, R140.reuse, R135, R143.reuse ;  /* 0x000000878c877223 */ /* 0x140fe2000001008f */
[----:B------:R-:W-:Y:S01]  /*22f0*/  FFMA.FTZ R139, R140, R139, R143 ;  /* 0x0000008b8c8b7223 */ /* 0x000fe2000001008f */
[----:B------:R-:W-:Y:S01]  /*2300*/  LOP3.LUT P3, RZ, R64, 0xff000000, RZ, 0xc0, !PT ;  /* 0xff00000040ff7812 */ /* 0x000fe2000786c0ff */
[----:B------:R-:W-:Y:S01]  /*2310*/  FADD.FTZ R45, -R136, R133 ;  /* 0x00000085882d7221 */ /* 0x000fe20000010100 */
[----:B------:R-:W-:Y:S01]  /*2320*/  FADD.FTZ R135, -R135, R134 ;  /* 0x0000008687877221 */ /* 0x000fe20000010100 */
[----:B------:R-:W-:Y:S01]  /*2330*/  LOP3.LUT P2, RZ, R64, 0xff0000, RZ, 0xc0, !PT ;  /* 0x00ff000040ff7812 */ /* 0x000fe2000784c0ff */
[----:B------:R-:W-:Y:S01]  /*2340*/  FADD.FTZ R47, -R139, R130 ;  /* 0x000000828b2f7221 */ /* 0x000fe20000010100 */
[C---:B------:R-:W-:Y:S01]  /*2350*/  FMUL.FTZ R144, R118.reuse, R45 ;  /* 0x0000002d76907220 */ /* 0x040fe20000410000 */
[----:B------:R-:W-:Y:S01]  /*2360*/  FMUL.FTZ R139, R118, R135 ;  /* 0x00000087768b7220 */ /* 0x000fe20000410000 */
[----:B------:R-:W-:Y:S01]  /*2370*/  LOP3.LUT P6, RZ, R65, 0xff, RZ, 0xc0, !PT ;  /* 0x000000ff41ff7812 */ /* 0x000fe200078cc0ff */
[----:B------:R-:W-:Y:S01]  /*2380*/  UMOV UR4, UR5 ;  /* 0x0000000500047c82 */ /* 0x000fe20008000000 */
[-C--:B------:R-:W-:Y:S01]  /*2390*/  FMUL.FTZ R45, R144, R116.reuse ;  /* 0x00000074902d7220 */ /* 0x080fe20000410000 */
[----:B------:R-:W-:Y:S01]  /*23a0*/  FMUL.FTZ R145, R118, R47 ;  /* 0x0000002f76917220 */ /* 0x000fe20000410000 */
[----:B------:R-:W-:Y:S01]  /*23b0*/  FMUL.FTZ R44, R139, R116 ;  /* 0x000000748b2c7220 */ /* 0x000fe20000410000 */
[----:B------:R-:W-:Y:S01]  /*23c0*/  MOV R133, RZ ;  /* 0x000000ff00857202 */ /* 0x000fe20000000f00 */
[----:B------:R-:W-:Y:S01]  /*23d0*/  FMUL.FTZ R136, R45, UR4 ;  /* 0x000000042d887c20 */ /* 0x000fe20008410000 */
[----:B-----5:R-:W-:-:S02]  /*23e0*/  @P3 HADD2.F32 R135, -RZ, R49.H1_H1 ;  /* 0x30000031ff873230 */ /* 0x020fc40000004100 */
[----:B------:R-:W-:Y:S01]  /*23f0*/  FMUL.FTZ R46, R145, R116 ;  /* 0x00000074912e7220 */ /* 0x000fe20000410000 */
[----:B------:R-:W-:Y:S01]  /*2400*/  FMUL.FTZ R47, R44, UR4 ;  /* 0x000000042c2f7c20 */ /* 0x000fe20008410000 */
[----:B------:R-:W-:Y:S02]  /*2410*/  @P2 HADD2.F32 R142, -RZ, R49.H0_H0 ;  /* 0x20000031ff8e2230 */ /* 0x000fe40000004100 */
[----:B------:R-:W-:Y:S01]  /*2420*/  FMUL.FTZ R45, R7, R136 ;  /* 0x00000088072d7220 */ /* 0x000fe20000410000 */
[----:B------:R-:W-:Y:S01]  /*2430*/  FMUL.FTZ R49, R46, UR4 ;  /* 0x000000042e317c20 */ /* 0x000fe20008410000 */
[----:B------:R-:W-:Y:S01]  /*2440*/  FMUL.FTZ R44, R6, R47 ;  /* 0x0000002f062c7220 */ /* 0x000fe20000410000 */
[----:B------:R-:W-:Y:S01]  /*2450*/  @P3 FMUL.FTZ R133, R136, R135 ;  /* 0x0000008788853220 */ /* 0x000fe20000410000 */
[----:B------:R-:W-:Y:S02]  /*2460*/  HFMA2 R134, -RZ, RZ, 0, 0 ;  /* 0x00000000ff867431 */ /* 0x000fe400000001ff */
[----:B------:R-:W-:Y:S01]  /*2470*/  FFMA.FTZ R135, R140, R137, R143 ;  /* 0x000000898c877223 */ /* 0x000fe2000001008f */
[----:B------:R-:W-:Y:S01]  /*2480*/  @P2 FMUL.FTZ R134, R47, R142 ;  /* 0x0000008e2f862220 */ /* 0x000fe20000410000 */
[----:B------:R-:W-:Y:S01]  /*2490*/  FSEL R137, R45, RZ, P3 ;  /* 0x000000ff2d897208 */ /* 0x000fe20001800000 */
[----:B------:R-:W-:-:S02]  /*24a0*/  @P6 HADD2.F32 R146, -RZ, R50.H0_H0 ;  /* 0x20000032ff926230 */ /* 0x000fc40000004100 */
[--C-:B------:R-:W-:Y:S01]  /*24b0*/  FFMA.FTZ R142, R140, R132, R143.reuse ;  /* 0x000000848c8e7223 */ /* 0x100fe2000001008f */
[----:B------:R-:W-:Y:S01]  /*24c0*/  LOP3.LUT P4, RZ, R64, 0xff, RZ, 0xc0, !PT ;  /* 0x000000ff40ff7812 */ /* 0x000fe2000788c0ff */
[----:B------:R-:W-:Y:S01]  /*24d0*/  FMUL.FTZ R46, R8, R49 ;  /* 0x00000031082e7220 */ /* 0x000fe20000410000 */
[----:B------:R-:W-:Y:S01]  /*24e0*/  LOP3.LUT P3, RZ, R64, 0xff00, RZ, 0xc0, !PT ;  /* 0x0000ff0040ff7812 */ /* 0x000fe2000786c0ff */
[----:B------:R-:W-:Y:S01]  /*24f0*/  HFMA2 R130, -RZ, RZ, 0, 0 ;  /* 0x00000000ff827431 */ /* 0x000fe200000001ff */
[----:B------:R-:W-:Y:S01]  /*2500*/  FSEL R132, R44, RZ, P2 ;  /* 0x000000ff2c847208 */ /* 0x000fe20001000000 */
[----:B------:R-:W-:Y:S01]  /*2510*/  FADD.FTZ R135, -R135, R128 ;  /* 0x0000008087877221 */ /* 0x000fe20000010100 */
[----:B------:R-:W-:Y:S01]  /*2520*/  LOP3.LUT P5, RZ, R65, 0xff00, RZ, 0xc0, !PT ;  /* 0x0000ff0041ff7812 */ /* 0x000fe200078ac0ff */
[--C-:B------:R-:W-:Y:S01]  /*2530*/  FFMA.FTZ R138, R140, R138, R143.reuse ;  /* 0x0000008a8c8a7223 */ /* 0x100fe2000001008f */
[----:B------:R-:W-:Y:S01]  /*2540*/  ISETP.GE.U32.AND P2, PT, R64, RZ, PT ;  /* 0x000000ff4000720c */ /* 0x000fe20003f46070 */
[--C-:B------:R-:W-:Y:S01]  /*2550*/  FFMA.FTZ R45, R140, R141, R143.reuse ;  /* 0x0000008d8c2d7223 */ /* 0x100fe2000001008f */
[----:B------:R-:W-:Y:S01]  /*2560*/  @P6 FMUL.FTZ R130, R49, R146 ;  /* 0x0000009231826220 */ /* 0x000fe20000410000 */
[----:B------:R-:W-:Y:S01]  /*2570*/  FSEL R136, R46, RZ, P6 ;  /* 0x000000ff2e887208 */ /* 0x000fe20003000000 */
[----:B------:R-:W-:Y:S01]  /*2580*/  FFMA.FTZ R0, R140, R0, R143 ;  /* 0x000000008c007223 */ /* 0x000fe2000001008f */
[C---:B------:R-:W-:Y:S01]  /*2590*/  LOP3.LUT P6, RZ, R65.reuse, 0xff0000, RZ, 0xc0, !PT ;  /* 0x00ff000041ff7812 */ /* 0x040fe200078cc0ff */
[----:B------:R-:W-:Y:S01]  /*25a0*/  FMUL.FTZ R141, R118, R135 ;  /* 0x00000087768d7220 */ /* 0x000fe20000410000 */
[----:B------:R-:W-:Y:S01]  /*25b0*/  ISETP.GE.U32.AND.EX P2, PT, R65, 0x1000000, PT, P2 ;  /* 0x010000004100780c */ /* 0x000fe20003f46120 */
[----:B------:R-:W-:Y:S01]  /*25c0*/  FADD.FTZ R55, -R138, R55 ;  /* 0x000000378a377221 */ /* 0x000fe20000010100 */
[----:B------:R-:W-:Y:S01]  /*25d0*/  FADD.FTZ R149, -R45, R54 ;  /* 0x000000362d957221 */ /* 0x000fe20000010100 */
[----:B------:R-:W-:Y:S01]  /*25e0*/  FADD.FTZ R45, -R0, R131 ;  /* 0x00000083002d7221 */ /* 0x000fe20000010100 */
[----:B------:R-:W-:Y:S01]  /*25f0*/  FADD.FTZ R47, -R142, R129 ;  /* 0x000000818e2f7221 */ /* 0x000fe20000010100 */
[----:B------:R-:W-:Y:S01]  /*2600*/  FMUL.FTZ R0, R141, R116 ;  /* 0x000000748d007220 */ /* 0x000fe20000410000 */
[----:B------:R-:W-:Y:S01]  /*2610*/  FMUL.FTZ R147, R118, R55 ;  /* 0x0000003776937220 */ /* 0x000fe20000410000 */
[----:B------:R-:W-:-:S02]  /*2620*/  @P4 HADD2.F32 R138, -RZ, R48.H0_H0 ;  /* 0x20000030ff8a4230 */ /* 0x000fc40000004100 */
[C---:B------:R-:W-:Y:S01]  /*2630*/  FMUL.FTZ R149, R118.reuse, R149 ;  /* 0x0000009576957220 */ /* 0x040fe20000410000 */
[----:B------:R-:W-:Y:S02]  /*2640*/  @P3 HADD2.F32 R65, -RZ, R48.H1_H1 ;  /* 0x30000030ff413230 */ /* 0x000fe40000004100 */
[C---:B------:R-:W-:Y:S01]  /*2650*/  FMUL.FTZ R55, R118.reuse, R45 ;  /* 0x0000002d76377220 */ /* 0x040fe20000410000 */
[----:B------:R-:W-:Y:S01]  /*2660*/  FMUL.FTZ R48, R118, R47 ;  /* 0x0000002f76307220 */ /* 0x000fe20000410000 */
[----:B------:R-:W-:Y:S02]  /*2670*/  @P5 HADD2.F32 R49, -RZ, R50.H1_H1 ;  /* 0x30000032ff315230 */ /* 0x000fe40000004100 */
[----:B------:R-:W-:Y:S01]  /*2680*/  FMUL.FTZ R50, R0, UR4 ;  /* 0x0000000400327c20 */ /* 0x000fe20008410000 */
[-C--:B------:R-:W-:Y:S01]  /*2690*/  FMUL.FTZ R46, R147, R116.reuse ;  /* 0x00000074932e7220 */ /* 0x080fe20000410000 */
[-C--:B------:R-:W-:Y:S01]  /*26a0*/  FMUL.FTZ R47, R149, R116.reuse ;  /* 0x00000074952f7220 */ /* 0x080fe20000410000 */
[-C--:B------:R-:W-:Y:S01]  /*26b0*/  FMUL.FTZ R44, R55, R116.reuse ;  /* 0x00000074372c7220 */ /* 0x080fe20000410000 */
[----:B------:R-:W-:Y:S01]  /*26c0*/  CS2R R128, SRZ ;  /* 0x0000000000807805 */ /* 0x000fe2000001ff00 */
[----:B------:R-:W-:Y:S01]  /*26d0*/  FMUL.FTZ R45, R48, R116 ;  /* 0x00000074302d7220 */ /* 0x000fe20000410000 */
[----:B------:R-:W-:-:S02]  /*26e0*/  @P6 HADD2.F32 R142, -RZ, R51.H0_H0 ;  /* 0x20000033ff8e6230 */ /* 0x000fc40000004100 */
[----:B------:R-:W-:Y:S01]  /*26f0*/  @P5 FMUL.FTZ R129, R50, R49 ;  /* 0x0000003132815220 */ /* 0x000fe20000410000 */
[----:B------:R-:W-:Y:S02]  /*2700*/  @P2 HADD2.F32 R151, -RZ, R51.H1_H1 ;  /* 0x30000033ff972230 */ /* 0x000fe40000004100 */
[----:B------:R-:W-:Y:S01]  /*2710*/  FMUL.FTZ R51, R46, UR4 ;  /* 0x000000042e337c20 */ /* 0x000fe20008410000 */
[----:B------:R-:W-:Y:S01]  /*2720*/  FMUL.FTZ R54, R47, UR4 ;  /* 0x000000042f367c20 */ /* 0x000fe20008410000 */
[----:B------:R-:W-:Y:S01]  /*2730*/  FMUL.FTZ R49, R44, UR4 ;  /* 0x000000042c317c20 */ /* 0x000fe20008410000 */
[----:B------:R-:W-:Y:S01]  /*2740*/  FMUL.FTZ R64, R45, UR4 ;  /* 0x000000042d407c20 */ /* 0x000fe20008410000 */
[----:B------:R-:W-:Y:S01]  /*2750*/  MOV R135, RZ ;  /* 0x000000ff00877202 */ /* 0x000fe20000000f00 */
[----:B------:R-:W-:Y:S02]  /*2760*/  HFMA2 R0, -RZ, RZ, 0, 0 ;  /* 0x00000000ff007431 */ /* 0x000fe400000001ff */
[----:B------:R-:W-:Y:S01]  /*2770*/  @P6 FMUL.FTZ R128, R51, R142 ;  /* 0x0000008e33806220 */ /* 0x000fe20000410000 */
[----:B------:R-:W-:Y:S01]  /*2780*/  F2FP.F16.F32.PACK_AB R44, R48, R55 ;  /* 0x00000037302c723e */ /* 0x000fe200000000ff */
        /* <DEDUP_REMOVED lines=17> */
[----:B------:R-:W-:Y:S02]  /*28a0*/  F2FP.F16.F32.PACK_AB R51, R51, R64 ;  /* 0x000000403333723e */ /* 0x000fe400000000ff */
[----:B------:R-:W-:Y:S02]  /*28b0*/  F2FP.F16.F32.PACK_AB R50, R65, R136 ;  /* 0x000000884132723e */ /* 0x000fe400000000ff */
[----:B------:R-:W-:Y:S02]  /*28c0*/  F2FP.F16.F32.PACK_AB R49, R137, R132 ;  /* 0x000000848931723e */ /* 0x000fe400000000ff */
[----:B------:R-:W-:-:S07]  /*28d0*/  F2FP.F16.F32.PACK_AB R48, R55, R48 ;  /* 0x000000303730723e */ /* 0x000fce00000000ff */
.L_x_5951:
        /* <DEDUP_REMOVED lines=11> */
[----:B0-----:R-:W-:Y:S01]  /*2990*/  FFMA.FTZ R44, R140, R120, R143 ;  /* 0x000000788c2c7223 */ /* 0x001fe2000001008f */
[----:B------:R-:W-:Y:S02]  /*29a0*/  HFMA2 R120, -RZ, RZ, 0, 0 ;  /* 0x00000000ff787431 */ /* 0x000fe400000001ff */
[----:B------:R-:W-:Y:S01]  /*29b0*/  FADD.FTZ R63, -R122, R63 ;  /* 0x0000003f7a3f7221 */ /* 0x000fe20000010100 */
[C-C-:B------:R-:W-:Y:S01]  /*29c0*/  FFMA.FTZ R124, R140.reuse, R124, R143.reuse ;  /* 0x0000007c8c7c7223 */ /* 0x140fe2000001008f */
[----:B------:R-:W-:Y:S01]  /*29d0*/  FFMA.FTZ R123, R140, R123, R143 ;  /* 0x0000007b8c7b7223 */ /* 0x000fe2000001008f */
[----:B------:R-:W-:Y:S01]  /*29e0*/  LOP3.LUT P3, RZ, R3, 0xff, RZ, 0xc0, !PT ;  /* 0x000000ff03ff7812 */ /* 0x000fe2000786c0ff */
[----:B------:R-:W-:Y:S01]  /*29f0*/  FMUL.FTZ R63, R118, R63 ;  /* 0x0000003f763f7220 */ /* 0x000fe20000410000 */
[----:B------:R-:W-:Y:S01]  /*2a00*/  FADD.FTZ R61, -R124, R61 ;  /* 0x0000003d7c3d7221 */ /* 0x000fe20000010100 */
[----:B------:R-:W-:Y:S01]  /*2a10*/  FADD.FTZ R123, -R123, R62 ;  /* 0x0000003e7b7b7221 */ /* 0x000fe20000010100 */
[----:B------:R-:W-:Y:S01]  /*2a20*/  LOP3.LUT P4, RZ, R2, 0xff000000, RZ, 0xc0, !PT ;  /* 0xff00000002ff7812 */ /* 0x000fe2000788c0ff */
[----:B------:R-:W-:Y:S01]  /*2a30*/  FMUL.FTZ R45, R63, R116 ;  /* 0x000000743f2d7220 */ /* 0x000fe20000410000 */
[C---:B------:R-:W-:Y:S01]  /*2a40*/  FMUL.FTZ R51, R118.reuse, R61 ;  /* 0x0000003d76337220 */ /* 0x040fe20000410000 */
[--C-:B-----5:R-:W-:Y:S01]  /*2a50*/  @P2 HADD2.F32 R46, -RZ, R53.reuse.H0_H0 ;  /* 0x20000035ff2e2230 */ /* 0x120fe20000004100 */
[----:B------:R-:W-:Y:S01]  /*2a60*/  LOP3.LUT P6, RZ, R3, 0xff00, RZ, 0xc0, !PT ;  /* 0x0000ff0003ff7812 */ /* 0x000fe200078cc0ff */
[----:B------:R-:W-:Y:S01]  /*2a70*/  FMUL.FTZ R45, R45, UR4 ;  /* 0x000000042d2d7c20 */ /* 0x000fe20008410000 */
[----:B------:R-:W-:Y:S01]  /*2a80*/  LOP3.LUT P5, RZ, R3, 0xff0000, RZ, 0xc0, !PT ;  /* 0x00ff000003ff7812 */ /* 0x000fe200078ac0ff */
[----:B------:R-:W-:Y:S01]  /*2a90*/  FMUL.FTZ R123, R118, R123 ;  /* 0x0000007b767b7220 */ /* 0x000fe20000410000 */
[----:B------:R-:W-:Y:S01]  /*2aa0*/  LOP3.LUT R47, R2, 0xff, RZ, 0xc0, !PT ;  /* 0x000000ff022f7812 */ /* 0x000fe200078ec0ff */
[----:B------:R-:W-:Y:S01]  /*2ab0*/  @P2 FMUL.FTZ R120, R45, R46 ;  /* 0x0000002e2d782220 */ /* 0x000fe20000410000 */
[----:B------:R-:W-:Y:S01]  /*2ac0*/  FMUL.FTZ R45, R14, R45 ;  /* 0x0000002d0e2d7220 */ /* 0x000fe20000410000 */
[----:B------:R-:W-:Y:S01]  /*2ad0*/  LOP3.LUT R48, R2, 0xff00, RZ, 0xc0, !PT ;  /* 0x0000ff0002307812 */ /* 0x000fe200078ec0ff */
[----:B------:R-:W-:Y:S01]  /*2ae0*/  FADD.FTZ R57, -R44, R57 ;  /* 0x000000392c397221 */ /* 0x000fe20000010100 */
[--C-:B------:R-:W-:Y:S01]  /*2af0*/  FFMA.FTZ R125, R140, R125, R143.reuse ;  /* 0x0000007d8c7d7223 */ /* 0x100fe2000001008f */
[----:B------:R-:W-:Y:S01]  /*2b00*/  @P4 HADD2.F32 R53, -RZ, R53.H1_H1 ;  /* 0x30000035ff354230 */ /* 0x000fe20000004100 */
[----:B------:R-:W-:Y:S01]  /*2b10*/  FSEL R119, R45, RZ, P2 ;  /* 0x000000ff2d777208 */ /* 0x000fe20001000000 */
[----:B------:R-:W-:Y:S01]  /*2b20*/  HFMA2 R62, -RZ, RZ, 0, 0 ;  /* 0x00000000ff3e7431 */ /* 0x000fe200000001ff */
[----:B------:R-:W-:Y:S01]  /*2b30*/  ISETP.GE.U32.AND P2, PT, R2, RZ, PT ;  /* 0x000000ff0200720c */ /* 0x000fe20003f46070 */
[----:B------:R-:W-:Y:S01]  /*2b40*/  FMUL.FTZ R2, R123, R116 ;  /* 0x000000747b027220 */ /* 0x000fe20000410000 */
[C-C-:B------:R-:W-:Y:S01]  /*2b50*/  FFMA.FTZ R126, R140.reuse, R126, R143.reuse ;  /* 0x0000007e8c7e7223 */ /* 0x140fe2000001008f */
[--C-:B------:R-:W-:Y:S01]  /*2b60*/  FFMA.FTZ R121, R140, R121, R143.reuse ;  /* 0x000000798c797223 */ /* 0x100fe2000001008f */
[----:B------:R-:W-:Y:S01]  /*2b70*/  ISETP.GE.U32.AND.EX P2, PT, R3, 0x1000000, PT, P2 ;  /* 0x010000000300780c */ /* 0x000fe20003f46120 */
[----:B------:R-:W-:Y:S01]  /*2b80*/  FMUL.FTZ R3, R51, R116 ;  /* 0x0000007433037220 */ /* 0x000fe20000410000 */
[----:B------:R-:W-:Y:S01]  /*2b90*/  FMUL.FTZ R46, R2, UR4 ;  /* 0x00000004022e7c20 */ /* 0x000fe20008410000 */
[----:B------:R-:W-:Y:S01]  /*2ba0*/  FFMA.FTZ R127, R140, R127, R143 ;  /* 0x0000007f8c7f7223 */ /* 0x000fe2000001008f */
[----:B------:R-:W-:Y:S01]  /*2bb0*/  FADD.FTZ R125, -R125, R58 ;  /* 0x0000003a7d7d7221 */ /* 0x000fe20000010100 */
[----:B------:R-:W-:Y:S01]  /*2bc0*/  FMUL.FTZ R45, R3, UR4 ;  /* 0x00000004032d7c20 */ /* 0x000fe20008410000 */
[----:B------:R-:W-:-:S02]  /*2bd0*/  @P3 HADD2.F32 R3, -RZ, R54.H0_H0 ;  /* 0x20000036ff033230 */ /* 0x000fc40000004100 */
[----:B------:R-:W-:Y:S01]  /*2be0*/  FMUL.FTZ R2, R15, R46 ;  /* 0x0000002e0f027220 */ /* 0x000fe20000410000 */
[----:B------:R-:W-:Y:S01]  /*2bf0*/  MOV R61, RZ ;  /* 0x000000ff003d7202 */ /* 0x000fe20000000f00 */
[----:B------:R-:W-:Y:S01]  /*2c00*/  FMUL.FTZ R44, R16, R45 ;  /* 0x0000002d102c7220 */ /* 0x000fe20000410000 */
[----:B------:R-:W-:Y:S01]  /*2c10*/  @P4 FMUL.FTZ R61, R46, R53 ;  /* 0x000000352e3d4220 */ /* 0x000fe20000410000 */
[----:B------:R-:W-:Y:S01]  /*2c20*/  @P3 FMUL.FTZ R62, R45, R3 ;  /* 0x000000032d3e3220 */ /* 0x000fe20000410000 */
[----:B------:R-:W-:Y:S01]  /*2c30*/  FSEL R58, R2, RZ, P4 ;  /* 0x000000ff023a7208 */ /* 0x000fe20002000000 */
[----:B------:R-:W-:Y:S01]  /*2c40*/  FADD.FTZ R59, -R126, R59 ;  /* 0x0000003b7e3b7221 */ /* 0x000fe20000010100 */
        /* <DEDUP_REMOVED lines=17> */
[----:B------:R-:W-:-:S02]  /*2d60*/  @P6 HADD2.F32 R54, -RZ, R54.H1_H1 ;  /* 0x30000036ff366230 */ /* 0x000fc40000004100 */
[----:B------:R-:W-:Y:S01]  /*2d70*/  FMUL.FTZ R50, R3, UR4 ;  /* 0x0000000403327c20 */ /* 0x000fe20008410000 */
[--C-:B------:R-:W-:Y:S02]  /*2d80*/  @P3 HADD2.F32 R46, -RZ, R52.reuse.H1_H1 ;  /* 0x30000034ff2e3230 */ /* 0x100fe40000004100 */
[----:B------:R-:W-:Y:S01]  /*2d90*/  FMUL.FTZ R116, R116, UR4 ;  /* 0x0000000474747c20 */ /* 0x000fe20008410000 */
[--C-:B------:R-:W-:Y:S02]  /*2da0*/  @P5 HADD2.F32 R48, -RZ, R55.reuse.H0_H0 ;  /* 0x20000037ff305230 */ /* 0x100fe40000004100 */
[----:B------:R-:W-:Y:S01]  /*2db0*/  FMUL.FTZ R127, R47, UR4 ;  /* 0x000000042f7f7c20 */ /* 0x000fe20008410000 */
[----:B------:R-:W-:Y:S02]  /*2dc0*/  @P2 HADD2.F32 R55, -RZ, R55.H1_H1 ;  /* 0x30000037ff372230 */ /* 0x000fe40000004100 */
[----:B------:R-:W-:Y:S01]  /*2dd0*/  FMUL.FTZ R56, R49, UR4 ;  /* 0x0000000431387c20 */ /* 0x000fe20008410000 */
[----:B------:R-:W-:Y:S01]  /*2de0*/  @P4 HADD2.F32 R45, -RZ, R52.H0_H0 ;  /* 0x20000034ff2d4230 */ /* 0x000fe20000004100 */
[----:B------:R-:W-:Y:S01]  /*2df0*/  MOV R2, RZ ;  /* 0x000000ff00027202 */ /* 0x000fe20000000f00 */
[----:B------:R-:W-:Y:S01]  /*2e00*/  FMUL.FTZ R49, R44, UR4 ;  /* 0x000000042c317c20 */ /* 0x000fe20008410000 */
[----:B------:R-:W-:Y:S01]  /*2e10*/  MOV R3, RZ ;  /* 0x000000ff00037202 */ /* 0x000fe20000000f00 */
[----:B------:R-:W-:Y:S01]  /*2e20*/  @P6 FMUL.FTZ R2, R50, R54 ;  /* 0x0000003632026220 */ /* 0x000fe20000410000 */
[----:B------:R-:W-:Y:S01]  /*2e30*/  CS2R R52, SRZ ;  /* 0x0000000000347805 */ /* 0x000fe2000001ff00 */
[----:B------:R-:W-:Y:S01]  /*2e40*/  @P3 FMUL.FTZ R3, R116, R46 ;  /* 0x0000002e74033220 */ /* 0x000fe20000410000 */
[----:B------:R-:W-:Y:S01]  /*2e50*/  HFMA2 R54, -RZ, RZ, 0, 0 ;  /* 0x00000000ff367431 */ /* 0x000fe200000001ff */
[----:B------:R-:W-:Y:S01]  /*2e60*/  F2FP.F16.F32.PACK_AB R46, R125, R51 ;  /* 0x000000337d2e723e */ /* 0x000fe200000000ff */
[----:B------:R-:W-:Y:S01]  /*2e70*/  @P5 FMUL.FTZ R53, R127, R48 ;  /* 0x000000307f355220 */ /* 0x000fe20000410000 */
[----:B------:R-:W-:Y:S01]  /*2e80*/  @P2 FMUL.FTZ R54, R56, R55 ;  /* 0x0000003738362220 */ /* 0x000fe20000410000 */
[----:B------:R-:W-:Y:S01]  /*2e90*/  FMUL.FTZ R51, R18, R127 ;  /* 0x0000007f12337220 */ /* 0x000fe20000410000 */
[----:B------:R-:W-:Y:S01]  /*2ea0*/  @P4 FMUL.FTZ R52, R49, R45 ;  /* 0x0000002d31344220 */ /* 0x000fe20000410000 */
[----:B------:R-:W-:Y:S01]  /*2eb0*/  FMUL.FTZ R55, R19, R56 ;  /* 0x0000003813377220 */ /* 0x000fe20000410000 */
[----:B------:R-:W-:Y:S01]  /*2ec0*/  FMUL.FTZ R48, R12, R49 ;  /* 0x000000310c307220 */ /* 0x000fe20000410000 */
[----:B------:R-:W-:Y:S01]  /*2ed0*/  FMUL.FTZ R50, R17, R50 ;  /* 0x0000003211327220 */ /* 0x000fe20000410000 */
[----:B------:R-:W-:Y:S01]  /*2ee0*/  FMUL.FTZ R49, R13, R116 ;  /* 0x000000740d317220 */ /* 0x000fe20000410000 */
[----:B------:R-:W-:-:S02]  /*2ef0*/  FSEL R56, R51, RZ, P5 ;  /* 0x000000ff33387208 */ /* 0x000fc40002800000 */
[----:B------:R-:W-:Y:S02]  /*2f00*/  F2FP.F16.F32.PACK_AB R44, R57, R121 ;  /* 0x00000079392c723e */ /* 0x000fe400000000ff */
[----:B------:R-:W-:Y:S02]  /*2f10*/  FSEL R51, R55, RZ, P2 ;  /* 0x000000ff37337208 */ /* 0x000fe40001000000 */
[----:B------:R-:W-:Y:S02]  /*2f20*/  FSEL R57, R50, RZ, P6 ;  /* 0x000000ff32397208 */ /* 0x000fe40003000000 */
[----:B------:R-:W-:Y:S02]  /*2f30*/  FSEL R48, R48, RZ, P4 ;  /* 0x000000ff30307208 */ /* 0x000fe40002000000 */
[----:B------:R-:W-:Y:S02]  /*2f40*/  FSEL R55, R49, RZ, P3 ;  /* 0x000000ff31377208 */ /* 0x000fe40001800000 */
[----:B------:R-:W-:-:S02]  /*2f50*/  F2FP.F16.F32.PACK_AB R47, R118, R59 ;  /* 0x0000003b762f723e */ /* 0x000fc400000000ff */
[----:B------:R-:W-:Y:S02]  /*2f60*/  F2FP.F16.F32.PACK_AB R45, R123, R63 ;  /* 0x0000003f7b2d723e */ /* 0x000fe400000000ff */
[----:B------:R-:W-:Y:S02]  /*2f70*/  F2FP.F16.F32.PACK_AB R51, R51, R56 ;  /* 0x000000383333723e */ /* 0x000fe400000000ff */
[----:B------:R-:W-:Y:S02]  /*2f80*/  F2FP.F16.F32.PACK_AB R50, R57, R122 ;  /* 0x0000007a3932723e */ /* 0x000fe400000000ff */
[----:B------:R-:W-:Y:S02]  /*2f90*/  F2FP.F16.F32.PACK_AB R49, R58, R119 ;  /* 0x000000773a31723e */ /* 0x000fe400000000ff */
[----:B------:R-:W-:Y:S01]  /*2fa0*/  F2FP.F16.F32.PACK_AB R48, R55, R48 ;  /* 0x000000303730723e */ /* 0x000fe200000000ff */
[----:B------:R-:W-:Y:S06]  /*2fb0*/  BRA `(.L_x_5953) ;  /* 0x0000000400707947 */ /* 0x000fec0003800000 */
.L_x_5952:
[C-C-:B------:R-:W-:Y:S01]  /*2fc0*/  FFMA.FTZ R122, R140.reuse, R122, R143.reuse ;  /* 0x0000007a8c7a7223 */ /* 0x140fe2000001008f */
[C-C-:B------:R-:W-:Y:S01]  /*2fd0*/  FFMA.FTZ R124, R140.reuse, R124, R143.reuse ;  /* 0x0000007c8c7c7223 */ /* 0x140fe2000001008f */
[----:B------:R-:W-:Y:S01]  /*2fe0*/  FFMA.FTZ R123, R140, R123, R143 ;  /* 0x0000007b8c7b7223 */ /* 0x000fe2000001008f */
[----:B------:R-:W-:Y:S01]  /*2ff0*/  LOP3.LUT P2, RZ, R2, 0xff0000, RZ, 0xc0, !PT ;  /* 0x00ff000002ff7812 */ /* 0x000fe2000784c0ff */
[----:B------:R-:W-:Y:S01]  /*3000*/  FADD.FTZ R63, -R122, R63 ;  /* 0x0000003f7a3f7221 */ /* 0x000fe20000010100 */
[----:B------:R-:W-:Y:S01]  /*3010*/  LOP3.LUT P3, RZ, R2, 0xff000000, RZ, 0xc0, !PT ;  /* 0xff00000002ff7812 */ /* 0x000fe2000786c0ff */
[----:B0-----:R-:W-:Y:S01]  /*3020*/  FADD.FTZ R51, -R124, R61 ;  /* 0x0000003d7c337221 */ /* 0x001fe20000010100 */
[----:B------:R-:W-:Y:S01]  /*3030*/  FADD.FTZ R123, -R123, R62 ;  /* 0x0000003e7b7b7221 */ /* 0x000fe20000010100 */
[C---:B------:R-:W-:Y:S01]  /*3040*/  FMUL.FTZ R63, R118.reuse, R63 ;  /* 0x0000003f763f7220 */ /* 0x040fe20000410000 */
[----:B------:R-:W-:Y:S01]  /*3050*/  LOP3.LUT P6, RZ, R3, 0xff, RZ, 0xc0, !PT ;  /* 0x000000ff03ff7812 */ /* 0x000fe200078cc0ff */
[C---:B------:R-:W-:Y:S01]  /*3060*/  FMUL.FTZ R51, R118.reuse, R51 ;  /* 0x0000003376337220 */ /* 0x040fe20000410000 */
[----:B------:R-:W-:Y:S01]  /*3070*/  FMUL.FTZ R49, R118, R123 ;  /* 0x0000007b76317220 */ /* 0x000fe20000410000 */
[----:B------:R-:W-:Y:S01]  /*3080*/  FMUL.FTZ R48, R116, R63 ;  /* 0x0000003f74307220 */ /* 0x000fe20000410000 */
[----:B------:R-:W-:Y:S01]  /*3090*/  FFMA.FTZ R136, R140, R126, R143 ;  /* 0x0000007e8c887223 */ /* 0x000fe2000001008f */
[C---:B------:R-:W-:Y:S01]  /*30a0*/  FMUL.FTZ R50, R116.reuse, R51 ;  /* 0x0000003374327220 */ /* 0x040fe20000410000 */
[----:B------:R-:W-:Y:S01]  /*30b0*/  FMUL.FTZ R49, R116, R49 ;  /* 0x0000003174317220 */ /* 0x000fe20000410000 */
[----:B------:R-:W-:Y:S01]  /*30c0*/  FMUL.FTZ R51, R48, UR4 ;  /* 0x0000000430337c20 */ /* 0x000fe20008410000 */
[----:B-----5:R-:W-:-:S02]  /*30d0*/  @P2 HADD2.F32 R126, -RZ, R53.H0_H0 ;  /* 0x20000035ff7e2230 */ /* 0x020fc40000004100 */
[--C-:B------:R-:W-:Y:S01]  /*30e0*/  FFMA.FTZ R124, R140, R120, R143.reuse ;  /* 0x000000788c7c7223 */ /* 0x100fe2000001008f */
[----:B------:R-:W-:Y:S02]  /*30f0*/  @P3 HADD2.F32 R119, -RZ, R53.H1_H1 ;  /* 0x30000035ff773230 */ /* 0x000fe40000004100 */
[----:B------:R-:W-:Y:S01]  /*3100*/  FMUL.FTZ R53, R50, UR4 ;  /* 0x0000000432357c20 */ /* 0x000fe20008410000 */
[----:B------:R-:W-:Y:S01]  /*3110*/  FMUL.FTZ R48, R14, R51 ;  /* 0x000000330e307220 */ /* 0x000fe20000410000 */
[----:B------:R-:W-:Y:S01]  /*3120*/  FMUL.FTZ R122, R49, UR4 ;  /* 0x00000004317a7c20 */ /* 0x000fe20008410000 */
[--C-:B------:R-:W-:Y:S01]  /*3130*/  FFMA.FTZ R125, R140, R125, R143.reuse ;  /* 0x0000007d8c7d7223 */ /* 0x100fe2000001008f */
[----:B------:R-:W-:Y:S02]  /*3140*/  HFMA2 R120, -RZ, RZ, 0, 0 ;  /* 0x00000000ff787431 */ /* 0x000fe400000001ff */
[----:B------:R-:W-:Y:S02]  /*3150*/  @P6 HADD2.F32 R132, -RZ, R54.H0_H0 ;  /* 0x20000036ff846230 */ /* 0x000fe40000004100 */
[----:B------:R-:W-:Y:S01]  /*3160*/  FMUL.FTZ R50, R16, R53 ;  /* 0x0000003510327220 */ /* 0x000fe20000410000 */
[----:B------:R-:W-:Y:S01]  /*3170*/  @P2 FMUL.FTZ R120, R126, R51 ;  /* 0x000000337e782220 */ /* 0x000fe20000410000 */
[----:B------:R-:W-:Y:S01]  /*3180*/  LOP3.LUT P5, RZ, R3, 0xff00, RZ, 0xc0, !PT ;  /* 0x0000ff0003ff7812 */ /* 0x000fe200078ac0ff */
[----:B------:R-:W-:Y:S01]  /*3190*/  FMUL.FTZ R49, R15, R122 ;  /* 0x0000007a0f317220 */ /* 0x000fe20000410000 */
[----:B------:R-:W-:Y:S01]  /*31a0*/  FSEL R63, R48, RZ, P2 ;  /* 0x000000ff303f7208 */ /* 0x000fe20001000000 */
[----:B------:R-:W-:Y:S01]  /*31b0*/  FADD.FTZ R125, -R125, R58 ;  /* 0x0000003a7d7d7221 */ /* 0x000fe20000010100 */
[----:B------:R-:W-:Y:S01]  /*31c0*/  ISETP.GE.U32.AND P2, PT, R2, RZ, PT ;  /* 0x000000ff0200720c */ /* 0x000fe20003f46070 */
[----:B------:R-:W-:Y:S01]  /*31d0*/  FFMA.FTZ R121, R140, R121, R143 ;  /* 0x000000798c797223 */ /* 0x000fe2000001008f */
[----:B------:R-:W-:Y:S01]  /*31e0*/  MOV R61, RZ ;  /* 0x000000ff003d7202 */ /* 0x000fe20000000f00 */
[----:B------:R-:W-:-:S02]  /*31f0*/  HFMA2 R62, -RZ, RZ, 0, 0 ;  /* 0x00000000ff3e7431 */ /* 0x000fc400000001ff */
[----:B------:R-:W-:Y:S01]  /*3200*/  @P3 FMUL.FTZ R61, R119, R122 ;  /* 0x0000007a773d3220 */ /* 0x000fe20000410000 */
[----:B------:R-:W-:Y:S01]  /*3210*/  FFMA.FTZ R127, R140, R127, R143 ;  /* 0x0000007f8c7f7223 */ /* 0x000fe2000001008f */
[----:B------:R-:W-:Y:S01]  /*3220*/  @P6 FMUL.FTZ R62, R132, R53 ;  /* 0x00000035843e6220 */ /* 0x000fe20000410000 */
[----:B------:R-:W-:Y:S01]  /*3230*/  FSEL R119, R50, RZ, P6 ;  /* 0x000000ff32777208 */ /* 0x000fe20003000000 */
[----:B------:R-:W-:Y:S01]  /*3240*/  FADD.FTZ R57, -R124, R57 ;  /* 0x000000397c397221 */ /* 0x000fe20000010100 */
[C---:B------:R-:W-:Y:S01]  /*3250*/  LOP3.LUT P6, RZ, R3.reuse, 0xff0000, RZ, 0xc0, !PT ;  /* 0x00ff000003ff7812 */ /* 0x040fe200078cc0ff */
[----:B------:R-:W-:Y:S01]  /*3260*/  FADD.FTZ R59, -R136, R59 ;  /* 0x0000003b883b7221 */ /* 0x000fe20000010100 */
[----:B------:R-:W-:Y:S01]  /*3270*/  ISETP.GE.U32.AND.EX P2, PT, R3, 0x1000000, PT, P2 ;  /* 0x010000000300780c */ /* 0x000fe20003f46120 */
[----:B------:R-:W-:Y:S01]  /*3280*/  FMUL.FTZ R3, R118, R125 ;  /* 0x0000007d76037220 */ /* 0x000fe20000410000 */
[----:B------:R-:W-:Y:S01]  /*3290*/  FSEL R122, R49, RZ, P3 ;  /* 0x000000ff317a7208 */ /* 0x000fe20001800000 */
[----:B------:R-:W-:Y:S01]  /*32a0*/  FADD.FTZ R121, -R121, R56 ;  /* 0x0000003879797221 */ /* 0x000fe20000010100 */
[C---:B------:R-:W-:Y:S01]  /*32b0*/  LOP3.LUT P4, RZ, R2.reuse, 0xff, RZ, 0xc0, !PT ;  /* 0x000000ff02ff7812 */ /* 0x040fe2000788c0ff */
[----:B------:R-:W-:Y:S01]  /*32c0*/  FADD.FTZ R127, -R127, R60 ;  /* 0x0000003c7f7f7221 */ /* 0x000fe20000010100 */
[----:B------:R-:W-:Y:S01]  /*32d0*/  LOP3.LUT P3, RZ, R2, 0xff00, RZ, 0xc0, !PT ;  /* 0x0000ff0002ff7812 */ /* 0x000fe2000786c0ff */
[----:B------:R-:W-:Y:S01]  /*32e0*/  FMUL.FTZ R3, R116, R3 ;  /* 0x0000000374037220 */ /* 0x000fe20000410000 */
[C---:B------:R-:W-:Y:S01]  /*32f0*/  FMUL.FTZ R49, R118.reuse, R57 ;  /* 0x0000003976317220 */ /* 0x040fe20000410000 */
[C---:B------:R-:W-:Y:S01]  /*3300*/  FMUL.FTZ R53, R118.reuse, R59 ;  /* 0x0000003b76357220 */ /* 0x040fe20000410000 */
[C---:B------:R-:W-:Y:S01]  /*3310*/  FMUL.FTZ R121, R118.reuse, R121 ;  /* 0x0000007976797220 */ /* 0x040fe20000410000 */
[----:B------:R-:W-:Y:S01]  /*3320*/  FMUL.FTZ R127, R118, R127 ;  /* 0x0000007f767f7220 */ /* 0x000fe20000410000 */
[----:B------:R-:W-:-:S02]  /*3330*/  @P5 HADD2.F32 R51, -RZ, R54.H1_H1 ;  /* 0x30000036ff335230 */ /* 0x000fc40000004100 */
[----:B------:R-:W-:Y:S01]  /*3340*/  FMUL.FTZ R58, R3, UR4 ;  /* 0x00000004033a7c20 */ /* 0x000fe20008410000 */
[C---:B------:R-:W-:Y:S01]  /*3350*/  FMUL.FTZ R49, R116.reuse, R49 ;  /* 0x0000003174317220 */ /* 0x040fe20000410000 */
[C---:B------:R-:W-:Y:S01]  /*3360*/  FMUL.FTZ R50, R116.reuse, R53 ;  /* 0x0000003574327220 */ /* 0x040fe20000410000 */
[C---:B------:R-:W-:Y:S01]  /*3370*/  FMUL.FTZ R48, R116.reuse, R121 ;  /* 0x0000007974307220 */ /* 0x040fe20000410000 */
[----:B------:R-:W-:Y:S01]  /*3380*/  FMUL.FTZ R116, R116, R127 ;  /* 0x0000007f74747220 */ /* 0x000fe20000410000 */
[----:B------:R-:W-:Y:S01]  /*3390*/  MOV R2, RZ ;  /* 0x000000ff00027202 */ /* 0x000fe20000000f00 */
[--C-:B------:R-:W-:Y:S02]  /*33a0*/  @P6 HADD2.F32 R118, -RZ, R55.reuse.H0_H0 ;  /* 0x20000037ff766230 */ /* 0x100fe40000004100 */
[----:B------:R-:W-:Y:S01]  /*33b0*/  @P5 FMUL.FTZ R2, R51, R58 ;  /* 0x0000003a33025220 */ /* 0x000fe20000410000 */
[----:B------:R-:W-:Y:S02]  /*33c0*/  @P2 HADD2.F32 R55, -RZ, R55.H1_H1 ;  /* 0x30000037ff372230 */ /* 0x000fe40000004100 */
[----:B------:R-:W-:Y:S01]  /*33d0*/  FMUL.FTZ R51, R50, UR4 ;  /* 0x0000000432337c20 */ /* 0x000fe20008410000 */
[----:B------:R-:W-:-:S02]  /*33e0*/  @P4 HADD2.F32 R60, -RZ, R52.H0_H0 ;  /* 0x20000034ff3c4230 */ /* 0x000fc40000004100 */
[----:B------:R-:W-:Y:S01]  /*33f0*/  FMUL.FTZ R116, R116, UR4 ;  /* 0x0000000474747c20 */ /* 0x000fe20008410000 */
[----:B------:R-:W-:Y:S01]  /*3400*/  @P3 HADD2.F32 R59, -RZ, R52.H1_H1 ;  /* 0x30000034ff3b3230 */ /* 0x000fe20000004100 */
[----:B------:R-:W-:Y:S01]  /*3410*/  CS2R R52, SRZ ;  /* 0x0000000000347805 */ /* 0x000fe2000001ff00 */
[----:B------:R-:W-:Y:S01]  /*3420*/  FMUL.FTZ R57, R48, UR4 ;  /* 0x0000000430397c20 */ /* 0x000fe20008410000 */
[----:B------:R-:W-:Y:S01]  /*3430*/  FMUL.FTZ R56, R49, UR4 ;  /* 0x0000000431387c20 */ /* 0x000fe20008410000 */
[----:B------:R-:W-:Y:S02]  /*3440*/  HFMA2 R54, -RZ, RZ, 0, 0 ;  /* 0x00000000ff367431 */ /* 0x000fe400000001ff */
[-C--:B------:R-:W-:Y:S01]  /*3450*/  @P6 FMUL.FTZ R53, R118, R51.reuse ;  /* 0x0000003376356220 */ /* 0x080fe20000410000 */
[-C--:B------:R-:W-:Y:S01]  /*3460*/  @P2 FMUL.FTZ R54, R55, R116.reuse ;  /* 0x0000007437362220 */ /* 0x080fe20000410000 */
[----:B------:R-:W-:Y:S01]  /*3470*/  FMUL.FTZ R51, R18, R51 ;  /* 0x0000003312337220 */ /* 0x000fe20000410000 */
[----:B------:R-:W-:Y:S01]  /*3480*/  FMUL.FTZ R55, R19, R116 ;  /* 0x0000007413377220 */ /* 0x000fe20000410000 */
[----:B------:R-:W-:Y:S01]  /*3490*/  FMUL.FTZ R50, R17, R58 ;  /* 0x0000003a11327220 */ /* 0x000fe20000410000 */
[-C--:B------:R-:W-:Y:S01]  /*34a0*/  FMUL.FTZ R48, R12, R57.reuse ;  /* 0x000000390c307220 */ /* 0x080fe20000410000 */
[-C--:B------:R-:W-:Y:S01]  /*34b0*/  FMUL.FTZ R49, R13, R56.reuse ;  /* 0x000000380d317220 */ /* 0x080fe20000410000 */
        /* <DEDUP_REMOVED lines=12> */
.L_x_5953:
[----:B------:R-:W0:Y:S01]  /*3580*/  @P1 LDC.64 R56, c[0x0][0x478] ;  /* 0x00011e00ff381b82 */ /* 0x000e220000000a00 */
[----:B------:R-:W-:-:S04]  /*3590*/  IMAD.WIDE.U32 R64, R117, 0x10, R64 ;  /* 0x0000001075407825 */ /* 0x000fc800078e0040 */
[----:B0-----:R-:W-:-:S05]  /*35a0*/  @P1 IMAD.WIDE.U32 R56, R117, 0x10, R56 ;  /* 0x0000001075381825 */ /* 0x001fca00078e0038 */
[----:B------:R0:W-:Y:S04]  /*35b0*/  @P1 STG.E.128 desc[UR6][R56.64], R44 ;  /* 0x0000002c38001986 */ /* 0x0001e8000c101d06 */
[----:B------:R0:W-:Y:S01]  /*35c0*/  STG.E.128 desc[UR6][R64.64], R48 ;  /* 0x0000003040007986 */ /* 0x0001e2000c101d06 */
[----:B------:R-:W-:Y:S05]  /*35d0*/  BRA `(.L_x_5954) ;  /* 0x0000001800cc7947 */ /* 0x000fea0003800000 */
.L_x_5949:
        /* <DEDUP_REMOVED lines=8> */
[----:B------:R-:W-:Y:S01]  /*3660*/  LOP3.LUT P5, RZ, R64, 0xff0000, RZ, 0xc0, !PT ;  /* 0x00ff000040ff7812 */ /* 0x000fe200078ac0ff */
[----:B------:R-:W-:Y:S02]  /*3670*/  HADD2.F32 R135, -RZ, R37.H0_H0 ;  /* 0x20000025ff877230 */ /* 0x000fe40000004100 */
[----:B------:R-:W-:Y:S01]  /*3680*/  FADD.FTZ R0, -R0, R131 ;  /* 0x0000008300007221 */ /* 0x000fe20000010100 */
[----:B------:R-:W-:Y:S02]  /*3690*/  HADD2.F32 R131, -RZ, R36.H0_H0 ;  /* 0x20000024ff837230 */ /* 0x000fe40000004100 */
[----:B------:R-:W-:Y:S01]  /*36a0*/  FADD.FTZ R134, -R145, R134 ;  /* 0x0000008691867221 */ /* 0x000fe20000010100 */
[----:B------:R-:W-:Y:S01]  /*36b0*/  LOP3.LUT P4, RZ, R64, 0xff, RZ, 0xc0, !PT ;  /* 0x000000ff40ff7812 */ /* 0x000fe2000788c0ff */
[----:B------:R-:W-:Y:S01]  /*36c0*/  UMOV UR4, UR5 ;  /* 0x0000000500047c82 */ /* 0x000fe20008000000 */
[----:B------:R-:W-:Y:S01]  /*36d0*/  FFMA.FTZ R146, R140, R132, R143 ;  /* 0x000000848c927223 */ /* 0x000fe2000001008f */
[C---:B------:R-:W-:Y:S01]  /*36e0*/  FFMA.FTZ R131, R118.reuse, R0, R131 ;  /* 0x0000000076837223 */ /* 0x040fe20000010083 */
[----:B------:R-:W-:Y:S01]  /*36f0*/  FFMA.FTZ R135, R118, R134, R135 ;  /* 0x0000008676877223 */ /* 0x000fe20000010087 */
[----:B------:R-:W-:Y:S01]  /*3700*/  MOV R134, RZ ;  /* 0x000000ff00867202 */ /* 0x000fe20000000f00 */
[C-C-:B------:R-:W-:Y:S01]  /*3710*/  FFMA.FTZ R138, R140.reuse, R138, R143.reuse ;  /* 0x0000008a8c8a7223 */ /* 0x140fe2000001008f */
[-C--:B------:R-:W-:Y:S01]  /*3720*/  FMUL.FTZ R131, R131, R116.reuse ;  /* 0x0000007483837220 */ /* 0x080fe20000410000 */
[----:B------:R-:W-:Y:S01]  /*3730*/  FMUL.FTZ R142, R135, R116 ;  /* 0x00000074878e7220 */ /* 0x000fe20000410000 */
[----:B------:R-:W-:Y:S01]  /*3740*/  FFMA.FTZ R136, R140, R136, R143 ;  /* 0x000000888c887223 */ /* 0x000fe2000001008f */
[----:B------:R-:W-:Y:S01]  /*3750*/  ISETP.GE.U32.AND P1, PT, R64, RZ, PT ;  /* 0x000000ff4000720c */ /* 0x000fe20003f26070 */
[----:B------:R-:W-:Y:S01]  /*3760*/  FMUL.FTZ R144, R131, UR4 ;  /* 0x0000000483907c20 */ /* 0x000fe20008410000 */
[----:B-----5:R-:W-:-:S02]  /*3770*/  @P5 HADD2.F32 R131, -RZ, R49.H0_H0 ;  /* 0x20000031ff835230 */ /* 0x020fc40000004100 */
[----:B------:R-:W-:Y:S01]  /*3780*/  FMUL.FTZ R142, R142, UR4 ;  /* 0x000000048e8e7c20 */ /* 0x000fe20008410000 */
[----:B------:R-:W-:Y:S02]  /*3790*/  @P4 HADD2.F32 R135, -RZ, R48.H0_H0 ;  /* 0x20000030ff874230 */ /* 0x000fe40000004100 */
[----:B------:R-:W-:Y:S01]  /*37a0*/  FADD.FTZ R138, -R138, R55 ;  /* 0x000000378a8a7221 */ /* 0x000fe20000010100 */
[----:B------:R-:W-:Y:S02]  /*37b0*/  HFMA2 R0, -RZ, RZ, 0, 0 ;  /* 0x00000000ff007431 */ /* 0x000fe400000001ff */
[----:B------:R-:W-:Y:S01]  /*37c0*/  @P5 FMUL.FTZ R134, R142, R131 ;  /* 0x000000838e865220 */ /* 0x000fe20000410000 */
[----:B------:R-:W-:Y:S01]  /*37d0*/  FMUL.FTZ R132, R6, R142 ;  /* 0x0000008e06847220 */ /* 0x000fe20000410000 */
[----:B------:R-:W-:Y:S01]  /*37e0*/  FMUL.FTZ R131, R4, R144 ;  /* 0x0000009004837220 */ /* 0x000fe20000410000 */
[----:B------:R-:W-:Y:S01]  /*37f0*/  LOP3.LUT P2, RZ, R64, 0xff00, RZ, 0xc0, !PT ;  /* 0x0000ff0040ff7812 */ /* 0x000fe2000784c0ff */
[--C-:B------:R-:W-:Y:S01]  /*3800*/  FFMA.FTZ R139, R140, R139, R143.reuse ;  /* 0x0000008b8c8b7223 */ /* 0x100fe2000001008f */
[----:B------:R-:W-:Y:S01]  /*3810*/  LOP3.LUT P3, RZ, R64, 0xff000000, RZ, 0xc0, !PT ;  /* 0xff00000040ff7812 */ /* 0x000fe2000786c0ff */
[--C-:B------:R-:W-:Y:S01]  /*3820*/  FFMA.FTZ R137, R140, R137, R143.reuse ;  /* 0x000000898c897223 */ /* 0x100fe2000001008f */
[----:B------:R-:W-:Y:S01]  /*3830*/  FSEL R132, R132, RZ, P5 ;  /* 0x000000ff84847208 */ /* 0x000fe20002800000 */
[----:B------:R-:W-:Y:S01]  /*3840*/  FFMA.FTZ R141, R140, R141, R143 ;  /* 0x0000008d8c8d7223 */ /* 0x000fe2000001008f */
[----:B------:R-:W-:-:S02]  /*3850*/  HADD2.F32 R55, -RZ, R37.H1_H1 ;  /* 0x30000025ff377230 */ /* 0x000fc40000004100 */
[----:B------:R-:W-:Y:S01]  /*3860*/  @P4 FMUL.FTZ R0, R144, R135 ;  /* 0x0000008790004220 */ /* 0x000fe20000410000 */
[----:B------:R-:W-:Y:S01]  /*3870*/  LOP3.LUT P6, RZ, R65, 0xff, RZ, 0xc0, !PT ;  /* 0x000000ff41ff7812 */ /* 0x000fe200078cc0ff */
[----:B------:R-:W-:Y:S01]  /*3880*/  FADD.FTZ R136, -R136, R133 ;  /* 0x0000008588887221 */ /* 0x000fe20000010100 */
[----:B------:R-:W-:Y:S01]  /*3890*/  FSEL R64, R131, RZ, P4 ;  /* 0x000000ff83407208 */ /* 0x000fe20002000000 */
[----:B------:R-:W-:Y:S01]  /*38a0*/  FADD.FTZ R146, -R146, R129 ;  /* 0x0000008192927221 */ /* 0x000fe20000010100 */
[C---:B------:R-:W-:Y:S01]  /*38b0*/  LOP3.LUT P5, RZ, R65.reuse, 0xff0000, RZ, 0xc0, !PT ;  /* 0x00ff000041ff7812 */ /* 0x040fe200078ac0ff */
[--C-:B------:R-:W-:Y:S01]  /*38c0*/  HADD2.F32 R129, -RZ, R38.reuse.H0_H0 ;  /* 0x20000026ff817230 */ /* 0x100fe20000004100 */
[C---:B------:R-:W-:Y:S01]  /*38d0*/  LOP3.LUT P4, RZ, R65.reuse, 0xff00, RZ, 0xc0, !PT ;  /* 0x0000ff0041ff7812 */ /* 0x040fe2000788c0ff */
[----:B------:R-:W-:Y:S01]  /*38e0*/  HADD2.F32 R131, -RZ, R38.H1_H1 ;  /* 0x30000026ff837230 */ /* 0x000fe20000004100 */
[----:B------:R-:W-:Y:S01]  /*38f0*/  ISETP.GE.U32.AND.EX P1, PT, R65, 0x1000000, PT, P1 ;  /* 0x010000004100780c */ /* 0x000fe20003f26110 */
[----:B------:R-:W-:-:S02]  /*3900*/  HADD2.F32 R65, -RZ, R36.H1_H1 ;  /* 0x30000024ff417230 */ /* 0x000fc40000004100 */
[----:B------:R-:W-:Y:S01]  /*3910*/  FADD.FTZ R130, -R139, R130 ;  /* 0x000000828b827221 */ /* 0x000fe20000010100 */
[--C-:B------:R-:W-:Y:S02]  /*3920*/  HADD2.F32 R133, -RZ, R39.reuse.H0_H0 ;  /* 0x20000027ff857230 */ /* 0x100fe40000004100 */
[----:B------:R-:W-:Y:S01]  /*3930*/  FADD.FTZ R128, -R137, R128 ;  /* 0x0000008089807221 */ /* 0x000fe20000010100 */
[----:B------:R-:W-:Y:S02]  /*3940*/  HADD2.F32 R135, -RZ, R39.H1_H1 ;  /* 0x30000027ff877230 */ /* 0x000fe40000004100 */
        /* <DEDUP_REMOVED lines=14> */
[----:B------:R-:W-:-:S02]  /*3a30*/  @P6 HADD2.F32 R54, -RZ, R50.H0_H0 ;  /* 0x20000032ff366230 */ /* 0x000fc40000004100 */
[----:B------:R-:W-:Y:S01]  /*3a40*/  FMUL.FTZ R65, R65, UR4 ;  /* 0x0000000441417c20 */ /* 0x000fe20008410000 */
[----:B------:R-:W-:Y:S02]  /*3a50*/  @P5 HADD2.F32 R55, -RZ, R51.H0_H0 ;  /* 0x20000033ff375230 */ /* 0x000fe40000004100 */
[----:B------:R-:W-:Y:S01]  /*3a60*/  FMUL.FTZ R137, R137, UR4 ;  /* 0x0000000489897c20 */ /* 0x000fe20008410000 */
[----:B------:R-:W-:Y:S02]  /*3a70*/  @P2 HADD2.F32 R48, -RZ, R48.H1_H1 ;  /* 0x30000030ff302230 */ /* 0x000fe40000004100 */
[----:B------:R-:W-:Y:S01]  /*3a80*/  FMUL.FTZ R139, R139, UR4 ;  /* 0x000000048b8b7c20 */ /* 0x000fe20008410000 */
[----:B------:R-:W-:Y:S02]  /*3a90*/  @P3 HADD2.F32 R49, -RZ, R49.H1_H1 ;  /* 0x30000031ff313230 */ /* 0x000fe40000004100 */
[----:B------:R-:W-:Y:S01]  /*3aa0*/  FMUL.FTZ R141, R141, UR4 ;  /* 0x000000048d8d7c20 */ /* 0x000fe20008410000 */
[----:B------:R-:W-:-:S02]  /*3ab0*/  @P4 HADD2.F32 R50, -RZ, R50.H1_H1 ;  /* 0x30000032ff324230 */ /* 0x000fc40000004100 */
[----:B------:R-:W-:Y:S01]  /*3ac0*/  FMUL.FTZ R138, R145, UR4 ;  /* 0x00000004918a7c20 */ /* 0x000fe20008410000 */
[----:B------:R-:W-:Y:S01]  /*3ad0*/  @P1 HADD2.F32 R51, -RZ, R51.H1_H1 ;  /* 0x30000033ff331230 */ /* 0x000fe20000004100 */
[----:B------:R-:W-:Y:S02]  /*3ae0*/  CS2R R130, SRZ ;  /* 0x0000000000827805 */ /* 0x000fe4000001ff00 */
[----:B------:R-:W-:Y:S01]  /*3af0*/  CS2R R128, SRZ ;  /* 0x0000000000807805 */ /* 0x000fe2000001ff00 */
[----:B------:R-:W-:Y:S01]  /*3b00*/  HFMA2 R133, -RZ, RZ, 0, 0 ;  /* 0x00000000ff857431 */ /* 0x000fe200000001ff */
        /* <DEDUP_REMOVED lines=24> */
.L_x_5955:
[C-C-:B------:R-:W-:Y:S01]  /*3c90*/  FFMA.FTZ R136, R140.reuse, R136, R143.reuse ;  /* 0x000000888c887223 */ /* 0x140fe2000001008f */
[----:B------:R-:W-:Y:S01]  /*3ca0*/  FFMA.FTZ R135, R140, R135, R143 ;  /* 0x000000878c877223 */ /* 0x000fe2000001008f */
[C---:B------:R-:W-:Y:S01]  /*3cb0*/  LOP3.LUT P2, RZ, R64.reuse, 0xff0000, RZ, 0xc0, !PT ;  /* 0x00ff000040ff7812 */ /* 0x040fe2000784c0ff */
[--C-:B------:R-:W-:Y:S01]  /*3cc0*/  HADD2.F32 R44, -RZ, R37.reuse.H1_H1 ;  /* 0x30000025ff2c7230 */ /* 0x100fe20000004100 */
[----:B------:R-:W-:Y:S01]  /*3cd0*/  LOP3.LUT P5, RZ, R64, 0xff000000, RZ, 0xc0, !PT ;  /* 0xff00000040ff7812 */ /* 0x000fe200078ac0ff */
[----:B------:R-:W-:Y:S01]  /*3ce0*/  FADD.FTZ R133, -R136, R133 ;  /* 0x0000008588857221 */ /* 0x000fe20000010100 */
[----:B------:R-:W-:Y:S02]  /*3cf0*/  HADD2.F32 R45, -RZ, R37.H0_H0 ;  /* 0x20000025ff2d7230 */ /* 0x000fe40000004100 */
[----:B------:R-:W-:Y:S01]  /*3d00*/  FADD.FTZ R135, -R135, R134 ;  /* 0x0000008687877221 */ /* 0x000fe20000010100 */
[----:B------:R-:W-:Y:S01]  /*3d10*/  UMOV UR4, UR5 ;  /* 0x0000000500047c82 */ /* 0x000fe20008000000 */
[----:B------:R-:W-:Y:S01]  /*3d20*/  FFMA.FTZ R142, R118, R133, R44 ;  /* 0x00000085768e7223 */ /* 0x000fe2000001002c */
[----:B------:R-:W-:-:S02]  /*3d30*/  HFMA2 R133, -RZ, RZ, 0, 0 ;  /* 0x00000000ff857431 */ /* 0x000fc400000001ff */
[----:B------:R-:W-:Y:S01]  /*3d40*/  FFMA.FTZ R145, R118, R135, R45 ;  /* 0x0000008776917223 */ /* 0x000fe2000001002d */
[----:B------:R-:W-:Y:S01]  /*3d50*/  CS2R R134, SRZ ;  /* 0x0000000000867805 */ /* 0x000fe2000001ff00 */
[-C--:B------:R-:W-:Y:S01]  /*3d60*/  FMUL.FTZ R45, R142, R116.reuse ;  /* 0x000000748e2d7220 */ /* 0x080fe20000410000 */
[C-C-:B------:R-:W-:Y:S01]  /*3d70*/  FFMA.FTZ R137, R140.reuse, R137, R143.reuse ;  /* 0x000000898c897223 */ /* 0x140fe2000001008f */
[--C-:B-----5:R-:W-:Y:S02]  /*3d80*/  @P2 HADD2.F32 R136, -RZ, R49.reuse.H0_H0 ;  /* 0x20000031ff882230 */ /* 0x120fe40000004100 */
[----:B------:R-:W-:Y:S01]  /*3d90*/  FMUL.FTZ R44, R145, R116 ;  /* 0x00000074912c7220 */ /* 0x000fe20000410000 */
[----:B------:R-:W-:Y:S01]  /*3da0*/  FMUL.FTZ R46, R45, UR4 ;  /* 0x000000042d2e7c20 */ /* 0x000fe20008410000 */
[----:B------:R-:W-:Y:S02]  /*3db0*/  @P5 HADD2.F32 R49, -RZ, R49.H1_H1 ;  /* 0x30000031ff315230 */ /* 0x000fe40000004100 */
[--C-:B------:R-:W-:Y:S01]  /*3dc0*/  FFMA.FTZ R141, R140, R141, R143.reuse ;  /* 0x0000008d8c8d7223 */ /* 0x100fe2000001008f */
[----:B------:R-:W-:Y:S01]  /*3dd0*/  FMUL.FTZ R47, R44, UR4 ;  /* 0x000000042c2f7c20 */ /* 0x000fe20008410000 */
[-C--:B------:R-:W-:Y:S01]  /*3de0*/  FMUL.FTZ R45, R7, R46.reuse ;  /* 0x0000002e072d7220 */ /* 0x080fe20000410000 */
[----:B------:R-:W-:Y:S01]  /*3df0*/  LOP3.LUT P6, RZ, R65, 0xff, RZ, 0xc0, !PT ;  /* 0x000000ff41ff7812 */ /* 0x000fe200078cc0ff */
[----:B------:R-:W-:Y:S01]  /*3e00*/  @P5 FMUL.FTZ R133, R49, R46 ;  /* 0x0000002e31855220 */ /* 0x000fe20000410000 */
[----:B------:R-:W-:Y:S01]  /*3e10*/  FFMA.FTZ R49, R140, R139, R143 ;  /* 0x0000008b8c317223 */ /* 0x000fe2000001008f */
[----:B------:R-:W-:Y:S01]  /*3e20*/  FMUL.FTZ R44, R6, R47 ;  /* 0x0000002f062c7220 */ /* 0x000fe20000410000 */
[----:B------:R-:W-:Y:S01]  /*3e30*/  FSEL R139, R45, RZ, P5 ;  /* 0x000000ff2d8b7208 */ /* 0x000fe20002800000 */
[----:B------:R-:W-:-:S02]  /*3e40*/  HADD2.F32 R45, -RZ, R38.H0_H0 ;  /* 0x20000026ff2d7230 */ /* 0x000fc40000004100 */
[----:B------:R-:W-:Y:S01]  /*3e50*/  FADD.FTZ R49, -R49, R130 ;  /* 0x0000008231317221 */ /* 0x000fe20000010100 */
[----:B------:R-:W-:Y:S01]  /*3e60*/  @P2 FMUL.FTZ R134, R136, R47 ;  /* 0x0000002f88862220 */ /* 0x000fe20000410000 */
[C-C-:B------:R-:W-:Y:S01]  /*3e70*/  FFMA.FTZ R136, R140.reuse, R132, R143.reuse ;  /* 0x000000848c887223 */ /* 0x140fe2000001008f */
[----:B------:R-:W-:Y:S01]  /*3e80*/  LOP3.LUT P4, RZ, R65, 0xff00, RZ, 0xc0, !PT ;  /* 0x0000ff0041ff7812 */ /* 0x000fe2000788c0ff */
[----:B------:R-:W-:Y:S01]  /*3e90*/  FFMA.FTZ R0, R140, R0, R143 ;  /* 0x000000008c007223 */ /* 0x000fe2000001008f */
[----:B------:R-:W-:Y:S01]  /*3ea0*/  FSEL R132, R44, RZ, P2 ;  /* 0x000000ff2c847208 */ /* 0x000fe20001000000 */
[----:B------:R-:W-:Y:S01]  /*3eb0*/  FFMA.FTZ R147, R118, R49, R45 ;  /* 0x0000003176937223 */ /* 0x000fe2000001002d */
[----:B------:R-:W-:Y:S01]  /*3ec0*/  LOP3.LUT P3, RZ, R64, 0xff, RZ, 0xc0, !PT ;  /* 0x000000ff40ff7812 */ /* 0x000fe2000786c0ff */
[----:B------:R-:W-:Y:S01]  /*3ed0*/  FFMA.FTZ R138, R140, R138, R143 ;  /* 0x0000008a8c8a7223 */ /* 0x000fe2000001008f */
[C---:B------:R-:W-:Y:S01]  /*3ee0*/  LOP3.LUT P2, RZ, R64.reuse, 0xff00, RZ, 0xc0, !PT ;  /* 0x0000ff0040ff7812 */ /* 0x040fe2000784c0ff */
[----:B------:R-:W-:Y:S01]  /*3ef0*/  HADD2.F32 R45, -RZ, R38.H1_H1 ;  /* 0x30000026ff2d7230 */ /* 0x000fe20000004100 */
[----:B------:R-:W-:Y:S01]  /*3f00*/  ISETP.GE.U32.AND P1, PT, R64, RZ, PT ;  /* 0x000000ff4000720c */ /* 0x000fe20003f26070 */
[----:B------:R-:W-:Y:S01]  /*3f10*/  FADD.FTZ R137, -R137, R128 ;  /* 0x0000008089897221 */ /* 0x000fe20000010100 */
[----:B------:R-:W-:Y:S01]  /*3f20*/  FADD.FTZ R141, -R141, R54 ;  /* 0x000000368d8d7221 */ /* 0x000fe20000010100 */
[----:B------:R-:W-:Y:S01]  /*3f30*/  FADD.FTZ R131, -R0, R131 ;  /* 0x0000008300837221 */ /* 0x000fe20000010100 */
[----:B------:R-:W-:Y:S01]  /*3f40*/  HADD2.F32 R54, -RZ, R39.H1_H1 ;  /* 0x30000027ff367230 */ /* 0x000fe20000004100 */
[----:B------:R-:W-:Y:S01]  /*3f50*/  LOP3.LUT P5, RZ, R65, 0xff0000, RZ, 0xc0, !PT ;  /* 0x00ff000041ff7812 */ /* 0x000fe200078ac0ff */
[----:B------:R-:W-:-:S02]  /*3f60*/  HADD2.F32 R0, -RZ, R36.H0_H0 ;  /* 0x20000024ff007230 */ /* 0x000fc40000004100 */
[----:B------:R-:W-:Y:S01]  /*3f70*/  FADD.FTZ R129, -R136, R129 ;  /* 0x0000008188817221 */ /* 0x000fe20000010100 */
[----:B------:R-:W-:Y:S02]  /*3f80*/  HADD2.F32 R44, -RZ, R36.H1_H1 ;  /* 0x30000024ff2c7230 */ /* 0x000fe40000004100 */
[----:B------:R-:W-:Y:S01]  /*3f90*/  FADD.FTZ R55, -R138, R55 ;  /* 0x000000378a377221 */ /* 0x000fe20000010100 */
[----:B------:R-:W-:Y:S01]  /*3fa0*/  ISETP.GE.U32.AND.EX P1, PT, R65, 0x1000000, PT, P1 ;  /* 0x010000004100780c */ /* 0x000fe20003f26110 */
[----:B------:R-:W-:Y:S02]  /*3fb0*/  HADD2.F32 R46, -RZ, R39.H0_H0 ;  /* 0x20000027ff2e7230 */ /* 0x000fe40000004100 */
[C---:B------:R-:W-:Y:S01]  /*3fc0*/  FFMA.FTZ R138, R118.reuse, R137, R45 ;  /* 0x00000089768a7223 */ /* 0x040fe2000001002d */
[C---:B------:R-:W-:Y:S01]  /*3fd0*/  FFMA.FTZ R146, R118.reuse, R141, R54 ;  /* 0x0000008d76927223 */ /* 0x040fe20000010036 */
[C---:B------:R-:W-:Y:S01]  /*3fe0*/  FFMA.FTZ R137, R118.reuse, R131, R0 ;  /* 0x0000008376897223 */ /* 0x040fe20000010000 */
[----:B------:R-:W-:Y:S01]  /*3ff0*/  FFMA.FTZ R54, R118, R129, R44 ;  /* 0x0000008176367223 */ /* 0x000fe2000001002c */
[-C--:B------:R-:W-:Y:S01]  /*4000*/  FMUL.FTZ R0, R147, R116.reuse ;  /* 0x0000007493007220 */ /* 0x080fe20000410000 */
[----:B------:R-:W-:Y:S01]  /*4010*/  FMUL.FTZ R44, R138, R116 ;  /* 0x000000748a2c7220 */ /* 0x000fe20000410000 */
[----:B------:R-:W-:Y:S01]  /*4020*/  FFMA.FTZ R149, R118, R55, R46 ;  /* 0x0000003776957223 */ /* 0x000fe2000001002e */
[----:B------:R-:W-:-:S02]  /*4030*/  @P6 HADD2.F32 R46, -RZ, R50.H0_H0 ;  /* 0x20000032ff2e6230 */ /* 0x000fc40000004100 */
[----:B------:R-:W-:Y:S01]  /*4040*/  FMUL.FTZ R55, R0, UR4 ;  /* 0x0000000400377c20 */ /* 0x000fe20008410000 */
[----:B------:R-:W-:Y:S01]  /*4050*/  @P4 HADD2.F32 R45, -RZ, R50.H1_H1 ;  /* 0x30000032ff2d4230 */ /* 0x000fe20000004100 */
[----:B------:R-:W-:Y:S01]  /*4060*/  CS2R R130, SRZ ;  /* 0x0000000000827805 */ /* 0x000fe2000001ff00 */
[--C-:B------:R-:W-:Y:S01]  /*4070*/  @P3 HADD2.F32 R50, -RZ, R48.reuse.H0_H0 ;  /* 0x20000030ff323230 */ /* 0x100fe20000004100 */
[----:B------:R-:W-:Y:S01]  /*4080*/  CS2R R128, SRZ ;  /* 0x0000000000807805 */ /* 0x000fe2000001ff00 */
[----:B------:R-:W-:Y:S02]  /*4090*/  @P2 HADD2.F32 R141, -RZ, R48.H1_H1 ;  /* 0x30000030ff8d2230 */ /* 0x000fe40000004100 */
[----:B------:R-:W-:Y:S01]  /*40a0*/  FMUL.FTZ R48, R44, UR4 ;  /* 0x000000042c307c20 */ /* 0x000fe20008410000 */
[-C--:B------:R-:W-:Y:S01]  /*40b0*/  FMUL.FTZ R47, R146, R116.reuse ;  /* 0x00000074922f7220 */ /* 0x080fe20000410000 */
[----:B------:R-:W-:Y:S01]  /*40c0*/  FMUL.FTZ R44, R137, R116 ;  /* 0x00000074892c7220 */ /* 0x000fe20000410000 */
[----:B------:R-:W-:-:S02]  /*40d0*/  @P5 HADD2.F32 R144, -RZ, R51.H0_H0 ;  /* 0x20000033ff905230 */ /* 0x000fc40000004100 */
[----:B------:R-:W-:Y:S01]  /*40e0*/  @P6 FMUL.FTZ R130, R46, R55 ;  /* 0x000000372e826220 */ /* 0x000fe20000410000 */
[----:B------:R-:W-:Y:S01]  /*40f0*/  @P4 FMUL.FTZ R129, R45, R48 ;  /* 0x000000302d814220 */ /* 0x000fe20000410000 */
[----:B------:R-:W-:Y:S02]  /*4100*/  @P1 HADD2.F32 R51, -RZ, R51.H1_H1 ;  /* 0x30000033ff331230 */ /* 0x000fe40000004100 */
[-C--:B------:R-:W-:Y:S01]  /*4110*/  FMUL.FTZ R46, R149, R116.reuse ;  /* 0x00000074952e7220 */ /* 0x080fe20000410000 */
[----:B------:R-:W-:Y:S01]  /*4120*/  FMUL.FTZ R45, R54, R116 ;  /* 0x00000074362d7220 */ /* 0x000fe20000410000 */
[----:B------:R-:W-:Y:S01]  /*4130*/  FMUL.FTZ R136, R47, UR4 ;  /* 0x000000042f887c20 */ /* 0x000fe20008410000 */
[----:B------:R-:W-:Y:S01]  /*4140*/  FMUL.FTZ R49, R44, UR4 ;  /* 0x000000042c317c20 */ /* 0x000fe20008410000 */
[----:B------:R-:W-:Y:S01]  /*4150*/  FMUL.FTZ R65, R46, UR4 ;  /* 0x000000042e417c20 */ /* 0x000fe20008410000 */
[----:B------:R-:W-:Y:S01]  /*4160*/  FMUL.FTZ R64, R45, UR4 ;  /* 0x000000042d407c20 */ /* 0x000fe20008410000 */
[----:B------:R-:W-:Y:S01]  /*4170*/  MOV R0, RZ ;  /* 0x000000ff00007202 */ /* 0x000fe20000000f00 */
[----:B------:R-:W-:Y:S01]  /*4180*/  @P1 FMUL.FTZ R135, R51, R136 ;  /* 0x0000008833871220 */ /* 0x000fe20000410000 */
[----:B------:R-:W-:Y:S01]  /*4190*/  @P3 FMUL.FTZ R0, R50, R49 ;  /* 0x0000003132003220 */ /* 0x000fe20000410000 */
[----:B------:R-:W-:Y:S01]  /*41a0*/  FMUL.FTZ R51, R9, R48 ;  /* 0x0000003009337220 */ /* 0x000fe20000410000 */
[----:B------:R-:W-:Y:S01]  /*41b0*/  F2FP.F16.F32.PACK_AB R44, R54, R137 ;  /* 0x00000089362c723e */ /* 0x000fe200000000ff */
[----:B------:R-:W-:Y:S01]  /*41c0*/  FMUL.FTZ R50, R8, R55 ;  /* 0x0000003708327220 */ /* 0x000fe20000410000 */
[----:B------:R-:W-:Y:S01]  /*41d0*/  FMUL.FTZ R48, R4, R49 ;  /* 0x0000003104307220 */ /* 0x000fe20000410000 */
[-C--:B------:R-:W-:Y:S01]  /*41e0*/  FMUL.FTZ R54, R10, R65.reuse ;  /* 0x000000410a367220 */ /* 0x080fe20000410000 */
[----:B------:R-:W-:Y:S01]  /*41f0*/  FMUL.FTZ R55, R11, R136 ;  /* 0x000000880b377220 */ /* 0x000fe20000410000 */
[-C--:B------:R-:W-:Y:S01]  /*4200*/  FMUL.FTZ R49, R5, R64.reuse ;  /* 0x0000004005317220 */ /* 0x080fe20000410000 */
[----:B------:R-:W-:Y:S01]  /*4210*/  @P5 FMUL.FTZ R128, R144, R65 ;  /* 0x0000004190805220 */ /* 0x000fe20000410000 */
[----:B------:R-:W-:Y:S01]  /*4220*/  FSEL R50, R50, RZ, P6 ;  /* 0x000000ff32327208 */ /* 0x000fe20003000000 */
        /* <DEDUP_REMOVED lines=13> */
.L_x_5956:
        /* <DEDUP_REMOVED lines=13> */
[----:B0-----:R-:W-:Y:S02]  /*43d0*/  HADD2.F32 R45, -RZ, R41.H0_H0 ;  /* 0x20000029ff2d7230 */ /* 0x001fe40000004100 */
[----:B------:R-:W-:Y:S01]  /*43e0*/  FFMA.FTZ R46, R140, R120, R143 ;  /* 0x000000788c2e7223 */ /* 0x000fe2000001008f */
[----:B------:R-:W-:Y:S01]  /*43f0*/  FADD.FTZ R63, -R122, R63 ;  /* 0x0000003f7a3f7221 */ /* 0x000fe20000010100 */
[----:B------:R-:W-:Y:S01]  /*4400*/  HFMA2 R120, -RZ, RZ, 0, 0 ;  /* 0x00000000ff787431 */ /* 0x000fe200000001ff */
[----:B------:R-:W-:Y:S01]  /*4410*/  ISETP.GE.U32.AND P2, PT, R2, RZ, PT ;  /* 0x000000ff0200720c */ /* 0x000fe20003f46070 */
[----:B------:R-:W-:Y:S01]  /*4420*/  FFMA.FTZ R123, R140, R123, R143 ;  /* 0x0000007b8c7b7223 */ /* 0x000fe2000001008f */
[----:B------:R-:W-:Y:S01]  /*4430*/  FFMA.FTZ R63, R118, R63, R45 ;  /* 0x0000003f763f7223 */ /* 0x000fe2000001002d */
[----:B------:R-:W-:Y:S01]  /*4440*/  FFMA.FTZ R48, R140, R124, R143 ;  /* 0x0000007c8c307223 */ /* 0x000fe2000001008f */
[----:B------:R-:W-:Y:S01]  /*4450*/  LOP3.LUT P3, RZ, R3, 0xff, RZ, 0xc0, !PT ;  /* 0x000000ff03ff7812 */ /* 0x000fe2000786c0ff */
[----:B------:R-:W-:Y:S01]  /*4460*/  FADD.FTZ R50, -R123, R62 ;  /* 0x0000003e7b327221 */ /* 0x000fe20000010100 */
[----:B------:R-:W-:Y:S01]  /*4470*/  FMUL.FTZ R44, R63, R116 ;  /* 0x000000743f2c7220 */ /* 0x000fe20000410000 */
[C---:B------:R-:W-:Y:S01]  /*4480*/  LOP3.LUT P6, RZ, R3.reuse, 0xff00, RZ, 0xc0, !PT ;  /* 0x0000ff0003ff7812 */ /* 0x040fe200078cc0ff */
[----:B-----5:R-:W-:Y:S01]  /*4490*/  @P5 HADD2.F32 R45, -RZ, R53.H0_H0 ;  /* 0x20000035ff2d5230 */ /* 0x020fe20000004100 */
[C---:B------:R-:W-:Y:S01]  /*44a0*/  ISETP.GE.U32.AND.EX P2, PT, R3.reuse, 0x1000000, PT, P2 ;  /* 0x010000000300780c */ /* 0x040fe20003f46120 */
[----:B------:R-:W-:Y:S01]  /*44b0*/  FMUL.FTZ R44, R44, UR4 ;  /* 0x000000042c2c7c20 */ /* 0x000fe20008410000 */
[----:B------:R-:W-:Y:S01]  /*44c0*/  FADD.FTZ R48, -R48, R61 ;  /* 0x0000003d30307221 */ /* 0x000fe20000010100 */
[----:B------:R-:W-:Y:S01]  /*44d0*/  LOP3.LUT P4, RZ, R2, 0xff000000, RZ, 0xc0, !PT ;  /* 0xff00000002ff7812 */ /* 0x000fe2000788c0ff */
[----:B------:R-:W-:Y:S01]  /*44e0*/  FADD.FTZ R124, -R46, R57 ;  /* 0x000000392e7c7221 */ /* 0x000fe20000010100 */
[----:B------:R-:W-:Y:S01]  /*44f0*/  @P5 FMUL.FTZ R120, R44, R45 ;  /* 0x0000002d2c785220 */ /* 0x000fe20000410000 */
[----:B------:R-:W-:Y:S01]  /*4500*/  FMUL.FTZ R44, R14, R44 ;  /* 0x0000002c0e2c7220 */ /* 0x000fe20000410000 */
[----:B------:R-:W-:Y:S01]  /*4510*/  HADD2.F32 R45, -RZ, R42.H0_H0 ;  /* 0x2000002aff2d7230 */ /* 0x000fe20000004100 */
[----:B------:R-:W-:Y:S01]  /*4520*/  LOP3.LUT R47, R2, 0xff, RZ, 0xc0, !PT ;  /* 0x000000ff022f7812 */ /* 0x000fe200078ec0ff */
[--C-:B------:R-:W-:Y:S01]  /*4530*/  FFMA.FTZ R121, R140, R121, R143.reuse ;  /* 0x000000798c797223 */ /* 0x100fe2000001008f */
[----:B------:R-:W-:Y:S01]  /*4540*/  LOP3.LUT R49, R2, 0xff00, RZ, 0xc0, !PT ;  /* 0x0000ff0002317812 */ /* 0x000fe200078ec0ff */
[----:B------:R-:W-:Y:S01]  /*4550*/  FFMA.FTZ R125, R140, R125, R143 ;  /* 0x0000007d8c7d7223 */ /* 0x000fe2000001008f */
[----:B------:R-:W-:Y:S01]  /*4560*/  FSEL R119, R44, RZ, P5 ;  /* 0x000000ff2c777208 */ /* 0x000fe20002800000 */
[----:B------:R-:W-:Y:S01]  /*4570*/  FFMA.FTZ R57, R118, R48, R45 ;  /* 0x0000003076397223 */ /* 0x000fe2000001002d */
[----:B------:R-:W-:Y:S01]  /*4580*/  LOP3.LUT P5, RZ, R3, 0xff0000, RZ, 0xc0, !PT ;  /* 0x00ff000003ff7812 */ /* 0x000fe200078ac0ff */
[----:B------:R-:W-:-:S02]  /*4590*/  HADD2.F32 R3, -RZ, R41.H1_H1 ;  /* 0x30000029ff037230 */ /* 0x000fc40000004100 */
[----:B------:R-:W-:Y:S01]  /*45a0*/  FADD.FTZ R48, -R121, R56 ;  /* 0x0000003879307221 */ /* 0x000fe20000010100 */
[----:B------:R-:W-:Y:S01]  /*45b0*/  @P4 HADD2.F32 R53, -RZ, R53.H1_H1 ;  /* 0x30000035ff354230 */ /* 0x000fe20000004100 */
[----:B------:R-:W-:Y:S01]  /*45c0*/  MOV R61, RZ ;  /* 0x000000ff003d7202 */ /* 0x000fe20000000f00 */
[----:B------:R-:W-:Y:S01]  /*45d0*/  FADD.FTZ R125, -R125, R58 ;  /* 0x0000003a7d7d7221 */ /* 0x000fe20000010100 */
[----:B------:R-:W-:Y:S01]  /*45e0*/  FFMA.FTZ R50, R118, R50, R3 ;  /* 0x0000003276327223 */ /* 0x000fe20000010003 */
[-C--:B------:R-:W-:Y:S01]  /*45f0*/  FMUL.FTZ R3, R57, R116.reuse ;  /* 0x0000007439037220 */ /* 0x080fe20000410000 */
[----:B------:R-:W-:Y:S02]  /*4600*/  HFMA2 R62, -RZ, RZ, 0, 0 ;  /* 0x00000000ff3e7431 */ /* 0x000fe400000001ff */
[----:B------:R-:W-:Y:S01]  /*4610*/  FFMA.FTZ R127, R140, R127, R143 ;  /* 0x0000007f8c7f7223 */ /* 0x000fe2000001008f */
[----:B------:R-:W-:Y:S01]  /*4620*/  FMUL.FTZ R2, R50, R116 ;  /* 0x0000007432027220 */ /* 0x000fe20000410000 */
[----:B------:R-:W-:Y:S01]  /*4630*/  FMUL.FTZ R45, R3, UR4 ;  /* 0x00000004032d7c20 */ /* 0x000fe20008410000 */
[----:B------:R-:W-:-:S02]  /*4640*/  @P3 HADD2.F32 R3, -RZ, R54.H0_H0 ;  /* 0x20000036ff033230 */ /* 0x000fc40000004100 */
[----:B------:R-:W-:Y:S01]  /*4650*/  FFMA.FTZ R126, R140, R126, R143 ;  /* 0x0000007e8c7e7223 */ /* 0x000fe2000001008f */
[----:B------:R-:W-:Y:S01]  /*4660*/  FMUL.FTZ R46, R2, UR4 ;  /* 0x00000004022e7c20 */ /* 0x000fe20008410000 */
[----:B------:R-:W-:Y:S01]  /*4670*/  FMUL.FTZ R44, R16, R45 ;  /* 0x0000002d102c7220 */ /* 0x000fe20000410000 */
[--C-:B------:R-:W-:Y:S02]  /*4680*/  HADD2.F32 R51, -RZ, R43.reuse.H1_H1 ;  /* 0x3000002bff337230 */ /* 0x100fe40000004100 */
[----:B------:R-:W-:Y:S01]  /*4690*/  @P3 FMUL.FTZ R62, R45, R3 ;  /* 0x000000032d3e3220 */ /* 0x000fe20000410000 */
[----:B------:R-:W-:Y:S01]  /*46a0*/  FMUL.FTZ R2, R15, R46 ;  /* 0x0000002e0f027220 */ /* 0x000fe20000410000 */
[----:B------:R-:W-:Y:S01]  /*46b0*/  @P4 FMUL.FTZ R61, R46, R53 ;  /* 0x000000352e3d4220 */ /* 0x000fe20000410000 */
[----:B------:R-:W-:Y:S01]  /*46c0*/  FSEL R58, R44, RZ, P3 ;  /* 0x000000ff2c3a7208 */ /* 0x000fe20001800000 */
[----:B------:R-:W-:Y:S01]  /*46d0*/  FADD.FTZ R122, -R127, R60 ;  /* 0x0000003c7f7a7221 */ /* 0x000fe20000010100 */
[----:B------:R-:W-:Y:S01]  /*46e0*/  ISETP.NE.U32.AND P3, PT, R49, RZ, PT ;  /* 0x000000ff3100720c */ /* 0x000fe20003f65070 */
[----:B------:R-:W-:Y:S01]  /*46f0*/  HADD2.F32 R49, -RZ, R43.H0_H0 ;  /* 0x2000002bff317230 */ /* 0x000fe20000004100 */
[----:B------:R-:W-:Y:S01]  /*4700*/  FSEL R56, R2, RZ, P4 ;  /* 0x000000ff02387208 */ /* 0x000fe20002000000 */
[----:B------:R-:W-:Y:S01]  /*4710*/  HADD2.F32 R3, -RZ, R40.H0_H0 ;  /* 0x20000028ff037230 */ /* 0x000fe20000004100 */
[----:B------:R-:W-:Y:S01]  /*4720*/  ISETP.NE.U32.AND P4, PT, R47, RZ, PT ;  /* 0x000000ff2f00720c */ /* 0x000fe20003f85070 */
[----:B------:R-:W-:-:S02]  /*4730*/  HADD2.F32 R47, -RZ, R42.H1_H1 ;  /* 0x3000002aff2f7230 */ /* 0x000fc40000004100 */
[----:B------:R-:W-:Y:S01]  /*4740*/  FADD.FTZ R126, -R126, R59 ;  /* 0x0000003b7e7e7221 */ /* 0x000fe20000010100 */
[----:B------:R-:W-:Y:S01]  /*4750*/  ISETP.NE.AND.EX P3, PT, RZ, RZ, PT, P3 ;  /* 0x000000ffff00720c */ /* 0x000fe20003f65330 */
[----:B------:R-:W-:Y:S01]  /*4760*/  HADD2.F32 R45, -RZ, R40.H1_H1 ;  /* 0x30000028ff2d7230 */ /* 0x000fe20000004100 */
[----:B------:R-:W-:Y:S01]  /*4770*/  ISETP.NE.AND.EX P4, PT, RZ, RZ, PT, P4 ;  /* 0x000000ffff00720c */ /* 0x000fe20003f85340 */
        /* <DEDUP_REMOVED lines=9> */
[----:B------:R-:W-:-:S02]  /*4810*/  @P6 HADD2.F32 R54, -RZ, R54.H1_H1 ;  /* 0x30000036ff366230 */ /* 0x000fc40000004100 */
[----:B------:R-:W-:Y:S01]  /*4820*/  FMUL.FTZ R60, R3, UR4 ;  /* 0x00000004033c7c20 */ /* 0x000fe20008410000 */
[--C-:B------:R-:W-:Y:S02]  /*4830*/  @P5 HADD2.F32 R48, -RZ, R55.reuse.H0_H0 ;  /* 0x20000037ff305230 */ /* 0x100fe40000004100 */
[----:B------:R-:W-:Y:S01]  /*4840*/  FMUL.FTZ R116, R118, R116 ;  /* 0x0000007476747220 */ /* 0x000fe20000410000 */
[----:B------:R-:W-:Y:S02]  /*4850*/  @P2 HADD2.F32 R55, -RZ, R55.H1_H1 ;  /* 0x30000037ff372230 */ /* 0x000fe40000004100 */
[----:B------:R-:W-:Y:S01]  /*4860*/  FMUL.FTZ R124, R49, UR4 ;  /* 0x00000004317c7c20 */ /* 0x000fe20008410000 */
[--C-:B------:R-:W-:Y:S02]  /*4870*/  @P4 HADD2.F32 R45, -RZ, R52.reuse.H0_H0 ;  /* 0x20000034ff2d4230 */ /* 0x100fe40000004100 */
[----:B------:R-:W-:Y:S01]  /*4880*/  FMUL.FTZ R123, R47, UR4 ;  /* 0x000000042f7b7c20 */ /* 0x000fe20008410000 */
[----:B------:R-:W-:Y:S01]  /*4890*/  FMUL.FTZ R49, R44, UR4 ;  /* 0x000000042c317c20 */ /* 0x000fe20008410000 */
[----:B------:R-:W-:Y:S01]  /*48a0*/  MOV R2, RZ ;  /* 0x000000ff00027202 */ /* 0x000fe20000000f00 */
[----:B------:R-:W-:-:S02]  /*48b0*/  @P3 HADD2.F32 R46, -RZ, R52.H1_H1 ;  /* 0x30000034ff2e3230 */ /* 0x000fc40000004100 */
[----:B------:R-:W-:Y:S01]  /*48c0*/  @P6 FMUL.FTZ R2, R60, R54 ;  /* 0x000000363c026220 */ /* 0x000fe20000410000 */
[----:B------:R-:W-:Y:S01]  /*48d0*/  CS2R R52, SRZ ;  /* 0x0000000000347805 */ /* 0x000fe2000001ff00 */
[----:B------:R-:W-:Y:S01]  /*48e0*/  FMUL.FTZ R116, R116, UR4 ;  /* 0x0000000474747c20 */ /* 0x000fe20008410000 */
[----:B------:R-:W-:Y:S01]  /*48f0*/  HFMA2 R54, -RZ, RZ, 0, 0 ;  /* 0x00000000ff367431 */ /* 0x000fe200000001ff */
[----:B------:R-:W-:Y:S01]  /*4900*/  F2FP.F16.F32.PACK_AB R44, R118, R51 ;  /* 0x00000033762c723e */ /* 0x000fe200000000ff */
[----:B------:R-:W-:Y:S01]  /*4910*/  @P5 FMUL.FTZ R53, R123, R48 ;  /* 0x000000307b355220 */ /* 0x000fe20000410000 */
[----:B------:R-:W-:Y:S01]  /*4920*/  @P2 FMUL.FTZ R54, R124, R55 ;  /* 0x000000377c362220 */ /* 0x000fe20000410000 */
[----:B------:R-:W-:Y:S01]  /*4930*/  @P4 FMUL.FTZ R52, R49, R45 ;  /* 0x0000002d31344220 */ /* 0x000fe20000410000 */
[----:B------:R-:W-:Y:S01]  /*4940*/  FMUL.FTZ R51, R18, R123 ;  /* 0x0000007b12337220 */ /* 0x000fe20000410000 */
[----:B------:R-:W-:Y:S01]  /*4950*/  F2FP.F16.F32.PACK_AB R45, R50, R63 ;  /* 0x0000003f322d723e */ /* 0x000fe200000000ff */
[----:B------:R-:W-:Y:S01]  /*4960*/  FMUL.FTZ R55, R19, R124 ;  /* 0x0000007c13377220 */ /* 0x000fe20000410000 */
[----:B------:R-:W-:Y:S01]  /*4970*/  FMUL.FTZ R48, R12, R49 ;  /* 0x000000310c307220 */ /* 0x000fe20000410000 */
[----:B------:R-:W-:Y:S01]  /*4980*/  FMUL.FTZ R50, R17, R60 ;  /* 0x0000003c11327220 */ /* 0x000fe20000410000 */
[----:B------:R-:W-:Y:S01]  /*4990*/  FMUL.FTZ R49, R13, R116 ;  /* 0x000000740d317220 */ /* 0x000fe20000410000 */
[----:B------:R-:W-:Y:S01]  /*49a0*/  MOV R3, RZ ;  /* 0x000000ff00037202 */ /* 0x000fe20000000f00 */
[----:B------:R-:W-:Y:S01]  /*49b0*/  @P3 FMUL.FTZ R3, R116, R46 ;  /* 0x0000002e74033220 */ /* 0x000fe20000410000 */
        /* <DEDUP_REMOVED lines=10> */
[----:B------:R-:W-:Y:S01]  /*4a60*/  F2FP.F16.F32.PACK_AB R48, R55, R48 ;  /* 0x000000303730723e */ /* 0x000fe200000000ff */
[----:B------:R-:W-:Y:S06]  /*4a70*/  BRA `(.L_x_5958) ;  /* 0x0000000400907947 */ /* 0x000fec0003800000 */
.L_x_5957:
[C-C-:B------:R-:W-:Y:S01]  /*4a80*/  FFMA.FTZ R122, R140.reuse, R122, R143.reuse ;  /* 0x0000007a8c7a7223 */ /* 0x140fe2000001008f */
[C-C-:B------:R-:W-:Y:S01]  /*4a90*/  FFMA.FTZ R123, R140.reuse, R123, R143.reuse ;  /* 0x0000007b8c7b7223 */ /* 0x140fe2000001008f */
[----:B------:R-:W-:Y:S01]  /*4aa0*/  FFMA.FTZ R124, R140, R124, R143 ;  /* 0x0000007c8c7c7223 */ /* 0x000fe2000001008f */
[--C-:B0-----:R-:W-:Y:S02]  /*4ab0*/  HADD2.F32 R49, -RZ, R41.reuse.H0_H0 ;  /* 0x20000029ff317230 */ /* 0x101fe40000004100 */
[----:B------:R-:W-:Y:S01]  /*4ac0*/  FADD.FTZ R63, -R122, R63 ;  /* 0x0000003f7a3f7221 */ /* 0x000fe20000010100 */
[----:B------:R-:W-:Y:S01]  /*4ad0*/  HADD2.F32 R48, -RZ, R41.H1_H1 ;  /* 0x30000029ff307230 */ /* 0x000fe20000004100 */
[C---:B------:R-:W-:Y:S01]  /*4ae0*/  LOP3.LUT P2, RZ, R2.reuse, 0xff0000, RZ, 0xc0, !PT ;  /* 0x00ff000002ff7812 */ /* 0x040fe2000784c0ff */
[----:B------:R-:W-:Y:S01]  /*4af0*/  HADD2.F32 R50, -RZ, R42.H0_H0 ;  /* 0x2000002aff327230 */ /* 0x000fe20000004100 */
[----:B------:R-:W-:Y:S01]  /*4b00*/  LOP3.LUT P3, RZ, R2, 0xff000000, RZ, 0xc0, !PT ;  /* 0xff00000002ff7812 */ /* 0x000fe2000786c0ff */
[----:B------:R-:W-:Y:S01]  /*4b10*/  FADD.FTZ R123, -R123, R62 ;  /* 0x0000003e7b7b7221 */ /* 0x000fe20000010100 */
[----:B------:R-:W-:Y:S01]  /*4b20*/  FADD.FTZ R61, -R124, R61 ;  /* 0x0000003d7c3d7221 */ /* 0x000fe20000010100 */
[C---:B------:R-:W-:Y:S01]  /*4b30*/  FFMA.FTZ R49, R118.reuse, R63, R49 ;  /* 0x0000003f76317223 */ /* 0x040fe20000010031 */
[----:B------:R-:W-:Y:S01]  /*4b40*/  LOP3.LUT P6, RZ, R3, 0xff, RZ, 0xc0, !PT ;  /* 0x000000ff03ff7812 */ /* 0x000fe200078cc0ff */
[C---:B------:R-:W-:Y:S01]  /*4b50*/  FFMA.FTZ R123, R118.reuse, R123, R48 ;  /* 0x0000007b767b7223 */ /* 0x040fe20000010030 */
[----:B------:R-:W-:Y:S01]  /*4b60*/  FFMA.FTZ R51, R118, R61, R50 ;  /* 0x0000003d76337223 */ /* 0x000fe20000010032 */
[----:B------:R-:W-:Y:S01]  /*4b70*/  FMUL.FTZ R48, R116, R49 ;  /* 0x0000003174307220 */ /* 0x000fe20000410000 */
[----:B------:R-:W-:Y:S01]  /*4b80*/  FFMA.FTZ R136, R140, R126, R143 ;  /* 0x0000007e8c887223 */ /* 0x000fe2000001008f */
[C---:B------:R-:W-:Y:S01]  /*4b90*/  FMUL.FTZ R49, R116.reuse, R123 ;  /* 0x0000007b74317220 */ /* 0x040fe20000410000 */
[----:B------:R-:W-:Y:S01]  /*4ba0*/  FMUL.FTZ R50, R116, R51 ;  /* 0x0000003374327220 */ /* 0x000fe20000410000 */
[----:B------:R-:W-:Y:S01]  /*4bb0*/  FMUL.FTZ R51, R48, UR4 ;  /* 0x0000000430337c20 */ /* 0x000fe20008410000 */
[----:B-----5:R-:W-:-:S02]  /*4bc0*/  @P2 HADD2.F32 R126, -RZ, R53.H0_H0 ;  /* 0x20000035ff7e2230 */ /* 0x020fc40000004100 */
[----:B------:R-:W-:Y:S01]  /*4bd0*/  FMUL.FTZ R122, R49, UR4 ;  /* 0x00000004317a7c20 */ /* 0x000fe20008410000 */
[----:B------:R-:W-:Y:S02]  /*4be0*/  @P3 HADD2.F32 R63, -RZ, R53.H1_H1 ;  /* 0x30000035ff3f3230 */ /* 0x000fe40000004100 */
[----:B------:R-:W-:Y:S01]  /*4bf0*/  FMUL.FTZ R53, R50, UR4 ;  /* 0x0000000432357c20 */ /* 0x000fe20008410000 */
[----:B------:R-:W-:Y:S01]  /*4c00*/  FMUL.FTZ R48, R14, R51 ;  /* 0x000000330e307220 */ /* 0x000fe20000410000 */
[--C-:B------:R-:W-:Y:S01]  /*4c10*/  FFMA.FTZ R124, R140, R120, R143.reuse ;  /* 0x000000788c7c7223 */ /* 0x100fe2000001008f */
[----:B------:R-:W-:Y:S01]  /*4c20*/  MOV R61, RZ ;  /* 0x000000ff003d7202 */ /* 0x000fe20000000f00 */
[----:B------:R-:W-:Y:S02]  /*4c30*/  HFMA2 R120, -RZ, RZ, 0, 0 ;  /* 0x00000000ff787431 */ /* 0x000fe400000001ff */
[----:B------:R-:W-:Y:S02]  /*4c40*/  @P6 HADD2.F32 R132, -RZ, R54.H0_H0 ;  /* 0x20000036ff846230 */ /* 0x000fe40000004100 */
[----:B------:R-:W-:Y:S01]  /*4c50*/  @P3 FMUL.FTZ R61, R63, R122 ;  /* 0x0000007a3f3d3220 */ /* 0x000fe20000410000 */
[----:B------:R-:W-:Y:S01]  /*4c60*/  FMUL.FTZ R50, R16, R53 ;  /* 0x0000003510327220 */ /* 0x000fe20000410000 */
[----:B------:R-:W-:Y:S01]  /*4c70*/  @P2 FMUL.FTZ R120, R126, R51 ;  /* 0x000000337e782220 */ /* 0x000fe20000410000 */
[----:B------:R-:W-:Y:S01]  /*4c80*/  FSEL R63, R48, RZ, P2 ;  /* 0x000000ff303f7208 */ /* 0x000fe20001000000 */
[----:B------:R-:W-:Y:S01]  /*4c90*/  FFMA.FTZ R125, R140, R125, R143 ;  /* 0x0000007d8c7d7223 */ /* 0x000fe2000001008f */
[----:B------:R-:W-:Y:S01]  /*4ca0*/  ISETP.GE.U32.AND P2, PT, R2, RZ, PT ;  /* 0x000000ff0200720c */ /* 0x000fe20003f46070 */
[----:B------:R-:W-:-:S02]  /*4cb0*/  HFMA2 R62, -RZ, RZ, 0, 0 ;  /* 0x00000000ff3e7431 */ /* 0x000fc400000001ff */
[----:B------:R-:W-:Y:S01]  /*4cc0*/  @P6 FMUL.FTZ R62, R132, R53 ;  /* 0x00000035843e6220 */ /* 0x000fe20000410000 */
[----:B------:R-:W-:Y:S01]  /*4cd0*/  FMUL.FTZ R49, R15, R122 ;  /* 0x0000007a0f317220 */ /* 0x000fe20000410000 */
[----:B------:R-:W-:Y:S01]  /*4ce0*/  FSEL R119, R50, RZ, P6 ;  /* 0x000000ff32777208 */ /* 0x000fe20003000000 */
[C-C-:B------:R-:W-:Y:S01]  /*4cf0*/  FFMA.FTZ R121, R140.reuse, R121, R143.reuse ;  /* 0x000000798c797223 */ /* 0x140fe2000001008f */
[----:B------:R-:W-:Y:S01]  /*4d00*/  LOP3.LUT P5, RZ, R3, 0xff00, RZ, 0xc0, !PT ;  /* 0x0000ff0003ff7812 */ /* 0x000fe200078ac0ff */
[----:B------:R-:W-:Y:S01]  /*4d10*/  FADD.FTZ R125, -R125, R58 ;  /* 0x0000003a7d7d7221 */ /* 0x000fe20000010100 */
[C---:B------:R-:W-:Y:S01]  /*4d20*/  LOP3.LUT P6, RZ, R3.reuse, 0xff0000, RZ, 0xc0, !PT ;  /* 0x00ff000003ff7812 */ /* 0x040fe200078cc0ff */
[----:B------:R-:W-:Y:S01]  /*4d30*/  FFMA.FTZ R127, R140, R127, R143 ;  /* 0x0000007f8c7f7223 */ /* 0x000fe2000001008f */
[----:B------:R-:W-:Y:S01]  /*4d40*/  ISETP.GE.U32.AND.EX P2, PT, R3, 0x1000000, PT, P2 ;  /* 0x010000000300780c */ /* 0x000fe20003f46120 */
[----:B------:R-:W-:Y:S01]  /*4d50*/  HADD2.F32 R3, -RZ, R42.H1_H1 ;  /* 0x3000002aff037230 */ /* 0x000fe20000004100 */
[----:B------:R-:W-:Y:S01]  /*4d60*/  FSEL R122, R49, RZ, P3 ;  /* 0x000000ff317a7208 */ /* 0x000fe20001800000 */
[----:B------:R-:W-:Y:S01]  /*4d70*/  FADD.FTZ R121, -R121, R56 ;  /* 0x0000003879797221 */ /* 0x000fe20000010100 */
[C---:B------:R-:W-:Y:S01]  /*4d80*/  LOP3.LUT P4, RZ, R2.reuse, 0xff, RZ, 0xc0, !PT ;  /* 0x000000ff02ff7812 */ /* 0x040fe2000788c0ff */
[--C-:B------:R-:W-:Y:S01]  /*4d90*/  HADD2.F32 R48, -RZ, R40.reuse.H1_H1 ;  /* 0x30000028ff307230 */ /* 0x100fe20000004100 */
[----:B------:R-:W-:Y:S01]  /*4da0*/  LOP3.LUT P3, RZ, R2, 0xff00, RZ, 0xc0, !PT ;  /* 0x0000ff0002ff7812 */ /* 0x000fe2000786c0ff */
[----:B------:R-:W-:-:S02]  /*4db0*/  HADD2.F32 R2, -RZ, R40.H0_H0 ;  /* 0x20000028ff027230 */ /* 0x000fc40000004100 */
[----:B------:R-:W-:Y:S01]  /*4dc0*/  FFMA.FTZ R3, R118, R125, R3 ;  /* 0x0000007d76037223 */ /* 0x000fe20000010003 */
[--C-:B------:R-:W-:Y:S02]  /*4dd0*/  HADD2.F32 R50, -RZ, R43.reuse.H0_H0 ;  /* 0x2000002bff327230 */ /* 0x100fe40000004100 */
[----:B------:R-:W-:Y:S01]  /*4de0*/  FADD.FTZ R57, -R124, R57 ;  /* 0x000000397c397221 */ /* 0x000fe20000010100 */
[----:B------:R-:W-:Y:S01]  /*4df0*/  FADD.FTZ R59, -R136, R59 ;  /* 0x0000003b883b7221 */ /* 0x000fe20000010100 */
[----:B------:R-:W-:Y:S02]  /*4e00*/  HADD2.F32 R56, -RZ, R43.H1_H1 ;  /* 0x3000002bff387230 */ /* 0x000fe40000004100 */
[----:B------:R-:W-:Y:S01]  /*4e10*/  FADD.FTZ R127, -R127, R60 ;  /* 0x0000003c7f7f7221 */ /* 0x000fe20000010100 */
[----:B------:R-:W-:Y:S01]  /*4e20*/  FMUL.FTZ R3, R116, R3 ;  /* 0x0000000374037220 */ /* 0x000fe20000410000 */
[C---:B------:R-:W-:Y:S01]  /*4e30*/  FFMA.FTZ R121, R118.reuse, R121, R2 ;  /* 0x0000007976797223 */ /* 0x040fe20000010002 */
[C---:B------:R-:W-:Y:S01]  /*4e40*/  FFMA.FTZ R49, R118.reuse, R57, R48 ;  /* 0x0000003976317223 */ /* 0x040fe20000010030 */
[C---:B------:R-:W-:Y:S01]  /*4e50*/  FFMA.FTZ R53, R118.reuse, R59, R50 ;  /* 0x0000003b76357223 */ /* 0x040fe20000010032 */
[----:B------:R-:W-:Y:S01]  /*4e60*/  FFMA.FTZ R127, R118, R127, R56 ;  /* 0x0000007f767f7223 */ /* 0x000fe20000010038 */
        /* <DEDUP_REMOVED lines=37> */
.L_x_5958:
[----:B------:R-:W0:Y:S01]  /*50c0*/  @P1 LDC.64 R56, c[0x0][0x478] ;  /* 0x00011e00ff381b82 */ /* 0x000e220000000a00 */
[----:B------:R-:W-:-:S04]  /*50d0*/  IMAD.WIDE.U32 R64, R117, 0x10, R64 ;  /* 0x0000001075407825 */ /* 0x000fc800078e0040 */
[----:B0-----:R-:W-:-:S05]  /*50e0*/  @P1 IMAD.WIDE.U32 R56, R117, 0x10, R56 ;  /* 0x0000001075381825 */ /* 0x001fca00078e0038 */
[----:B------:R1:W-:Y:S04]  /*50f0*/  @P1 STG.E.128 desc[UR6][R56.64], R44 ;  /* 0x0000002c38001986 */ /* 0x0003e8000c101d06 */
[----:B------:R1:W-:Y:S02]  /*5100*/  STG.E.128 desc[UR6][R64.64], R48 ;  /* 0x0000003040007986 */ /* 0x0003e4000c101d06 */
.L_x_5954:
        /* <DEDUP_REMOVED lines=21> */
.L_x_5945:
        /* <DEDUP_REMOVED lines=48> */
.L_x_5944:
[----:B------:R-:W-:Y:S05]  /*5560*/  BSYNC B0 ;  /* 0x0000000000007941 */ /* 0x000fea0003800000 */
.L_x_5943:
        /* <DEDUP_REMOVED lines=151> */
.L_x_5948:
        /* <DEDUP_REMOVED lines=8> */
.L_x_5961:
[----:B------:R-:W-:Y:S05]  /*5f60*/  BSYNC B2 ;  /* 0x0000000000027941 */ /* 0x000fea0003800000 */
.L_x_5960:
        /* <DEDUP_REMOVED lines=8> */
.L_x_5962:
[----:B------:R-:W-:-:S05]  /*5ff0*/  FADD.FTZ R48, R48, R155 ;  /* 0x0000009b30307221 */ /* 0x000fca0000010000 */
[----:B------:R-:W-:Y:S01]  /*6000*/  MOV R145, R48 ;  /* 0x0000003000917202 */ /* 0x000fe20000000f00 */
[----:B------:R-:W-:Y:S01]  /*6010*/  HFMA2 R146, -RZ, RZ, 0, 1.1920928955078125e-07 ;  /* 0x00000002ff927431 */ /* 0x000fe200000001ff */
[----:B------:R-:W-:-:S07]  /*6020*/  MOV R49, R144 ;  /* 0x0000009000317202 */ /* 0x000fce0000000f00 */
[----:B------:R-:W-:Y:S05]  /*6030*/  WARPSYNC.COLLECTIVE R142, `(.L_x_5963) ;  /* 0x000000008e087348 */ /* 0x000fea0003c00000 */
[----:B------:R0:W1:Y:S02]  /*6040*/  SHFL.BFLY P3, R144, R145, R146, R147 ;  /* 0x0c00009291907389 */ /* 0x0000640000060093 */
[----:B01----:R-:W-:Y:S05]  /*6050*/  ENDCOLLECTIVE ;  /* 0x000000000000791b */ /* 0x003fea0003800000 */
.L_x_5963:
[----:B------:R-:W-:-:S05]  /*6060*/  FADD.FTZ R49, R49, R150 ;  /* 0x0000009631317221 */ /* 0x000fca0000010000 */
[----:B------:R-:W-:Y:S02]  /*6070*/  MOV R145, R49 ;  /* 0x0000003100917202 */ /* 0x000fe40000000f00 */
[----:B------:R-:W-:-:S07]  /*6080*/  MOV R51, R144 ;  /* 0x0000009000337202 */ /* 0x000fce0000000f00 */
[----:B------:R-:W-:Y:S05]  /*6090*/  WARPSYNC.COLLECTIVE R142, `(.L_x_5964) ;  /* 0x000000008e087348 */ /* 0x000fea0003c00000 */
[----:B------:R0:W1:Y:S02]  /*60a0*/  SHFL.BFLY P3, R144, R145, R146, R147 ;  /* 0x0c00009291907389 */ /* 0x0000640000060093 */
[----:B01----:R-:W-:Y:S05]  /*60b0*/  ENDCOLLECTIVE ;  /* 0x000000000000791b */ /* 0x003fea0003800000 */
.L_x_5964:
[----:B------:R-:W-:-:S05]  /*60c0*/  FADD.FTZ R51, R48, R51 ;  /* 0x0000003330337221 */ /* 0x000fca0000010000 */
[----:B------:R-:W-:Y:S01]  /*60d0*/  MOV R145, R51 ;  /* 0x0000003300917202 */ /* 0x000fe20000000f00 */
[----:B------:R-:W-:Y:S01]  /*60e0*/  HFMA2 R146, -RZ, RZ, 0, 2.384185791015625e-07 ;  /* 0x00000004ff927431 */ /* 0x000fe200000001ff */
[----:B------:R-:W-:-:S07]  /*60f0*/  MOV R50, R144 ;  /* 0x0000009000327202 */ /* 0x000fce0000000f00 */
[----:B------:R-:W-:Y:S05]  /*6100*/  WARPSYNC.COLLECTIVE R142, `(.L_x_5965) ;  /* 0x000000008e087348 */ /* 0x000fea0003c00000 */
[----:B------:R0:W1:Y:S02]  /*6110*/  SHFL.BFLY P3, R144, R145, R146, R147 ;  /* 0x0c00009291907389 */ /* 0x0000640000060093 */
[----:B01----:R-:W-:Y:S05]  /*6120*/  ENDCOLLECTIVE ;  /* 0x000000000000791b */ /* 0x003fea0003800000 */
.L_x_5965:
[----:B------:R-:W-:-:S05]  /*6130*/  FADD.FTZ R50, R49, R50 ;  /* 0x0000003231327221 */ /* 0x000fca0000010000 */
[----:B------:R-:W-:Y:S02]  /*6140*/  MOV R145, R50 ;  /* 0x0000003200917202 */ /* 0x000fe40000000f00 */
[----:B------:R-:W-:-:S07]  /*6150*/  MOV R52, R144 ;  /* 0x0000009000347202 */ /* 0x000fce0000000f00 */
[----:B------:R-:W-:Y:S05]  /*6160*/  WARPSYNC.COLLECTIVE R142, `(.L_x_5966) ;  /* 0x000000008e087348 */ /* 0x000fea0003c00000 */
[----:B------:R0:W1:Y:S02]  /*6170*/  SHFL.BFLY P3, R144, R145, R146, R147 ;  /* 0x0c00009291907389 */ /* 0x0000640000060093 */
[----:B01----:R-:W-:Y:S05]  /*6180*/  ENDCOLLECTIVE ;  /* 0x000000000000791b */ /* 0x003fea0003800000 */
.L_x_5966:
[----:B------:R-:W-:-:S05]  /*6190*/  FADD.FTZ R52, R51, R52 ;  /* 0x0000003433347221 */ /* 0x000fca0000010000 */
[----:B------:R-:W-:Y:S01]  /*61a0*/  MOV R145, R52 ;  /* 0x0000003400917202 */ /* 0x000fe20000000f00 */
[----:B------:R-:W-:Y:S01]  /*61b0*/  HFMA2 R146, -RZ, RZ, 0, 4.76837158203125e-07 ;  /* 0x00000008ff927431 */ /* 0x000fe200000001ff */
[----:B------:R-:W-:-:S07]  /*61c0*/  MOV R53, R144 ;  /* 0x0000009000357202 */ /* 0x000fce0000000f00 */
[----:B------:R-:W-:Y:S05]  /*61d0*/  WARPSYNC.COLLECTIVE R142, `(.L_x_5967) ;  /* 0x000000008e087348 */ /* 0x000fea0003c00000 */
[----:B------:R0:W1:Y:S02]  /*61e0*/  SHFL.BFLY P3, R144, R145, R146, R147 ;  /* 0x0c00009291907389 */ /* 0x0000640000060093 */
[----:B01----:R-:W-:Y:S05]  /*61f0*/  ENDCOLLECTIVE ;  /* 0x000000000000791b */ /* 0x003fea0003800000 */
.L_x_5967:
[----:B------:R-:W-:-:S05]  /*6200*/  FADD.FTZ R53, R50, R53 ;  /* 0x0000003532357221 */ /* 0x000fca0000010000 */
[----:B------:R-:W-:Y:S02]  /*6210*/  MOV R145, R53 ;  /* 0x0000003500917202 */ /* 0x000fe40000000f00 */
[----:B------:R-:W-:-:S07]  /*6220*/  MOV R143, R144 ;  /* 0x00000090008f7202 */ /* 0x000fce0000000f00 */
[----:B------:R-:W-:Y:S05]  /*6230*/  WARPSYNC.COLLECTIVE R142, `(.L_x_5968) ;  /* 0x000000008e087348 */ /* 0x000fea0003c00000 */
[----:B------:R0:W1:Y:S02]  /*6240*/  SHFL.BFLY P3, R144, R145, R146, R147 ;  /* 0x0c00009291907389 */ /* 0x0000640000060093 */
[----:B01----:R-:W-:Y:S05]  /*6250*/  ENDCOLLECTIVE ;  /* 0x000000000000791b */ /* 0x003fea0003800000 */
.L_x_5968:
[----:B------:R-:W-:-:S05]  /*6260*/  FADD.FTZ R143, R52, R143 ;  /* 0x0000008f348f7221 */ /* 0x000fca0000010000 */
[----:B------:R-:W-:Y:S01]  /*6270*/  MOV R145, R143 ;  /* 0x0000008f00917202 */ /* 0x000fe20000000f00 */
[----:B------:R-:W-:Y:S01]  /*6280*/  HFMA2 R146, -RZ, RZ, 0, 9.5367431640625e-07 ;  /* 0x00000010ff927431 */ /* 0x000fe200000001ff */
[----:B------:R-:W-:-:S07]  /*6290*/  MOV R140, R144 ;  /* 0x00000090008c7202 */ /* 0x000fce0000000f00 */
[----:B------:R-:W-:Y:S05]  /*62a0*/  WARPSYNC.COLLECTIVE R142, `(.L_x_5969) ;  /* 0x000000008e087348 */ /* 0x000fea0003c00000 */
[----:B------:R0:W1:Y:S02]  /*62b0*/  SHFL.BFLY P3, R144, R145, R146, R147 ;  /* 0x0c00009291907389 */ /* 0x0000640000060093 */
[----:B01----:R-:W-:Y:S05]  /*62c0*/  ENDCOLLECTIVE ;  /* 0x000000000000791b */ /* 0x003fea0003800000 */
.L_x_5969:
[----:B------:R-:W-:-:S05]  /*62d0*/  FADD.FTZ R140, R53, R140 ;  /* 0x0000008c358c7221 */ /* 0x000fca0000010000 */
[----:B------:R-:W-:Y:S02]  /*62e0*/  MOV R145, R140 ;  /* 0x0000008c00917202 */ /* 0x000fe40000000f00 */
[----:B------:R-:W-:-:S07]  /*62f0*/  MOV R48, R144 ;  /* 0x0000009000307202 */ /* 0x000fce0000000f00 */
[----:B------:R-:W-:Y:S05]  /*6300*/  WARPSYNC.COLLECTIVE R142, `(.L_x_5970) ;  /* 0x000000008e087348 */ /* 0x000fea0003c00000 */
[----:B------:R0:W1:Y:S02]  /*6310*/  SHFL.BFLY P3, R144, R145, R146, R147 ;  /* 0x0c00009291907389 */ /* 0x0000640000060093 */
[----:B01----:R-:W-:Y:S05]  /*6320*/  ENDCOLLECTIVE ;  /* 0x000000000000791b */ /* 0x003fea0003800000 */
.L_x_5970:
[----:B------:R-:W-:Y:S01]  /*6330*/  MOV R49, R144 ;  /* 0x0000009000317202 */ /* 0x000fe20000000f00 */
[----:B------:R-:W-:Y:S06]  /*6340*/  BRA `(.L_x_5971) ;  /* 0xffffffb800387947 */ /* 0x000fec000383ffff */
.L_x_5972:
        /* <DEDUP_REMOVED lines=11> */
.L_x_11263:


//--------------------- .text._ZN10layer_norm22ln_bwd_finalize_kernelINS_22Kernel_traits_finalizeILj512Ef6__halfS2_S2_fjLb1ELj1024ELj4ENS_18Kernel_traits_baseILj512EfS2_S2_S2_fjLj1024EEEEELb1ELb0EEEvNS_9BwdParamsE --------------------------
	.section	.text._ZN10layer_norm22ln_bwd_finalize_kernelINS_22Kernel_traits_finalizeILj512Ef6__halfS2_S2_fjLb1ELj1024ELj4ENS_18Kernel_traits_baseILj512EfS2_S2_S2_fjLj1024EEEEELb1ELb0EEEvNS_9BwdParamsE,"ax",@progbits
	.align	128
        .global         _ZN10layer_norm22ln_bwd_finalize_kernelINS_22Kernel_traits_finalizeILj512Ef6__halfS2_S2_fjLb1ELj1024ELj4ENS_18Kernel_traits_baseILj512EfS2_S2_S2_fjLj1024EEEEELb1ELb0EEEvNS_9BwdParamsE
        .type           _ZN10layer_norm22ln_bwd_finalize_kernelINS_22Kernel_traits_finalizeILj512Ef6__halfS2_S2_fjLb1ELj1024ELj4ENS_18Kernel_traits_baseILj512EfS2_S2_S2_fjLj1024EEEEELb1ELb0EEEvNS_9BwdParamsE,@function
        .size           _ZN10layer_norm22ln_bwd_finalize_kernelINS_22Kernel_traits_finalizeILj512Ef6__halfS2_S2_fjLb1ELj1024ELj4ENS_18Kernel_traits_baseILj512EfS2_S2_S2_fjLj1024EEEEELb1ELb0EEEvNS_9BwdParamsE,(.L_x_11264 - _ZN10layer_norm22ln_bwd_finalize_kernelINS_22Kernel_traits_finalizeILj512Ef6__halfS2_S2_fjLb1ELj1024ELj4ENS_18Kernel_traits_baseILj512EfS2_S2_S2_fjLj1024EEEEELb1ELb0EEEvNS_9BwdParamsE)
        .other          _ZN10layer_norm22ln_bwd_finalize_kernelINS_22Kernel_traits_finalizeILj512Ef6__halfS2_S2_fjLb1ELj1024ELj4ENS_18Kernel_traits_baseILj512EfS2_S2_S2_fjLj1024EEEEELb1ELb0EEEvNS_9BwdParamsE,@"STO_CUDA_ENTRY STV_DEFAULT"
_ZN10layer_norm22ln_bwd_finalize_kernelINS_22Kernel_traits_finalizeILj512Ef6__halfS2_S2_fjLb1ELj1024ELj4ENS_18Kernel_traits_baseILj512EfS2_S2_S2_fjLj1024EEEEELb1ELb0EEEvNS_9BwdParamsE:
.text._ZN10layer_norm22ln_bwd_finalize_kernelINS_22Kernel_traits_finalizeILj512Ef6__halfS2_S2_fjLb1ELj1024ELj4ENS_18Kernel_traits_baseILj512EfS2_S2_S2_fjLj1024EEEEELb1ELb0EEEvNS_9BwdParamsE:
        /* <DEDUP_REMOVED lines=60> */
.L_x_5977:
        /* <DEDUP_REMOVED lines=87> */
.L_x_5976:
[----:B------:R-:W-:Y:S05]  /*0930*/  BSYNC.RECONVERGENT B1 ;  /* 0x0000000000017941 */ /* 0x000fea0003800200 */
.L_x_5975:
        /* <DEDUP_REMOVED lines=49> */
.L_x_5979:
[----:B------:R-:W-:Y:S05]  /*0c50*/  BSYNC.RECONVERGENT B1 ;  /* 0x0000000000017941 */ /* 0x000fea0003800200 */
.L_x_5978:
        /* <DEDUP_REMOVED lines=29> */
.L_x_5981:
[----:B------:R-:W-:Y:S05]  /*0e30*/  BSYNC.RECONVERGENT B1 ;  /* 0x0000000000017941 */ /* 0x000fea0003800200 */
.L_x_5980:
        /* <DEDUP_REMOVED lines=14> */
.L_x_5974:
[----:B------:R-:W-:Y:S05]  /*0f20*/  BSYNC.RECONVERGENT B0 ;  /* 0x0000000000007941 */ /* 0x000fea0003800200 */
.L_x_5973:
        /* <DEDUP_REMOVED lines=72> */
.L_x_5982:
        /* <DEDUP_REMOVED lines=13> */
.L_x_11264:


//--------------------- .text._ZN10layer_norm13ln_bwd_kernelINS_13Kernel_traitsIf6__halfS2_S2_fjLj512ELj1ELj4ELj1ELj16ENS_18Kernel_traits_baseILj512EfS2_S2_S2_fjLj128EEEEELb1ELb1ELb1ELb0EEEvNS_9BwdParamsE --------------------------
	.section	.text._ZN10layer_norm13ln_bwd_kernelINS_13Kernel_traitsIf6__halfS2_S2_fjLj512ELj1ELj4ELj1ELj16ENS_18Kernel_traits_baseILj512EfS2_S2_S2_fjLj128EEEEELb1ELb1ELb1ELb0EEEvNS_9BwdParamsE,"ax",@progbits
	.align	128
        .global         _ZN10layer_norm13ln_bwd_kernelINS_13Kernel_traitsIf6__halfS2_S2_fjLj512ELj1ELj4ELj1ELj16ENS_18Kernel_traits_baseILj512EfS2_S2_S2_fjLj128EEEEELb1ELb1ELb1ELb0EEEvNS_9BwdParamsE
        .type           _ZN10layer_norm13ln_bwd_kernelINS_13Kernel_traitsIf6__halfS2_S2_fjLj512ELj1ELj4ELj1ELj16ENS_18Kernel_traits_baseILj512EfS2_S2_S2_fjLj128EEEEELb1ELb1ELb1ELb0EEEvNS_9BwdParamsE,@function
        .size           _ZN10layer_norm13ln_bwd_kernelINS_13Kernel_traitsIf6__halfS2_S2_fjLj512ELj1ELj4ELj1ELj16ENS_18Kernel_traits_baseILj512EfS2_S2_S2_fjLj128EEEEELb1ELb1ELb1ELb0EEEvNS_9BwdParamsE,(.L_x_11265 - _ZN10layer_norm13ln_bwd_kernelINS_13Kernel_traitsIf6__halfS2_S2_fjLj512ELj1ELj4ELj1ELj16ENS_18Kernel_traits_baseILj512EfS2_S2_S2_fjLj128EEEEELb1ELb1ELb1ELb0EEEvNS_9BwdParamsE)
        .other          _ZN10layer_norm13ln_bwd_kernelINS_13Kernel_traitsIf6__halfS2_S2_fjLj512ELj1ELj4ELj1ELj16ENS_18Kernel_traits_baseILj512EfS2_S2_S2_fjLj128EEEEELb1ELb1ELb1ELb0EEEvNS_9BwdParamsE,@"STO_CUDA_ENTRY STV_DEFAULT"
_ZN10layer_norm13ln_bwd_kernelINS_13Kernel_traitsIf6__halfS2_S2_fjLj512ELj1ELj4ELj1ELj16ENS_18Kernel_traits_baseILj512EfS2_S2_S2_fjLj128EEEEELb1ELb1ELb1ELb0EEEvNS_9BwdParamsE:
.text._ZN10layer_norm13ln_bwd_kernelINS_13Kernel_traitsIf6__halfS2_S2_fjLj512ELj1ELj4ELj1ELj16ENS_18Kernel_traits_baseILj512EfS2_S2_S2_fjLj128EEEEELb1ELb1ELb1ELb0EEEvNS_9BwdParamsE:
        /* <DEDUP_REMOVED lines=92> */
.L_x_6124:
[----:B------:R-:W1:Y:S08]  /*05c0*/  LDC.64 R6, c[0x0][0x3f8] ;  /* 0x0000fe00ff067b82 */ /* 0x000e700000000a00 */
[----:B0-----:R-:W2:Y:S08]  /*05d0*/  LDC.64 R120, c[0x0][0x3c8] ;  /* 0x0000f200ff787b82 */ /* 0x001eb00000000a00 */
        /* <DEDUP_REMOVED lines=30> */
[----:B------:R-:W-:-:S02]  /*07c0*/  LEA.HI R123, R123, R120, RZ, 0x3 ;  /* 0x000000787b7b7211 */ /* 0x000fc400078f18ff */
[----:B-1----:R-:W-:Y:S02]  /*07d0*/  @P1 SHF.R.S32.HI R119, RZ, 0x1f, R122 ;  /* 0x0000001fff771819 */ /* 0x002fe4000001147a */
[----:B------:R-:W-:Y:S02]  /*07e0*/  MOV R155, RZ ;  /* 0x000000ff009b7202 */ /* 0x000fe40000000f00 */
[----:B------:R-:W-:Y:S02]  /*07f0*/  @P1 LEA.HI R119, R119, R122, RZ, 0x3 ;  /* 0x0000007a77771211 */ /* 0x000fe400078f18ff */
[-C--:B------:R-:W-:Y:S02]  /*0800*/  LEA.HI.SX32 R157, R123, R4.reuse, 0x1d ;  /* 0x000000047b9d7211 */ /* 0x080fe400078feaff */
[----:B------:R-:W-:Y:S02]  /*0810*/  @P1 LEA.HI.SX32 R141, R119, R4, 0x1d ;  /* 0x00000004778d1211 */ /* 0x000fe400078feaff */
[----:B------:R-:W-:-:S02]  /*0820*/  MOV R153, R6 ;  /* 0x0000000600997202 */ /* 0x000fc40000000f00 */
[----:B--2---:R-:W-:Y:S01]  /*0830*/  FSEL R140, R118, RZ, !P0 ;  /* 0x000000ff768c7208 */ /* 0x004fe20004000000 */
        /* <DEDUP_REMOVED lines=12> */
[----:B------:R-:W5:Y:S01]  /*0900*/  LDG.E.64 R136, desc[UR6][R118.64] ;  /* 0x0000000676887981 */ /* 0x000f62000c1e1b00 */
[----:B-1----:R-:W-:-:S05]  /*0910*/  @P0 IMAD.WIDE.U32 R124, R153, 0x10, R124 ;  /* 0x00000010997c0825 */ /* 0x002fca00078e007c */
[----:B------:R0:W5:Y:S01]  /*0920*/  @P0 LDG.E.128 R16, desc[UR6][R124.64] ;  /* 0x000000067c100981 */ /* 0x000162000c1e1d00 */
[----:B------:R-:W-:Y:S02]  /*0930*/  IADD3 R157, PT, PT, R157, 0x20, RZ ;  /* 0x000000209d9d7810 */ /* 0x000fe40007ffe0ff */
[----:B------:R-:W-:Y:S02]  /*0940*/  IADD3 R141, PT, PT, R141, 0x20, RZ ;  /* 0x000000208d8d7810 */ /* 0x000fe40007ffe0ff */
[----:B------:R-:W-:Y:S01]  /*0950*/  IADD3 R153, PT, PT, R153, 0x20, RZ ;  /* 0x0000002099997810 */ /* 0x000fe20007ffe0ff */
[--C-:B--2---:R-:W-:Y:S02]  /*0960*/  HADD2.F32 R3, -RZ, R12.reuse.H0_H0 ;  /* 0x2000000cff037230 */ /* 0x104fe40000004100 */
[----:B------:R-:W-:Y:S02]  /*0970*/  HADD2.F32 R127, -RZ, R12.H1_H1 ;  /* 0x3000000cff7f7230 */ /* 0x000fe40000004100 */
[----:B------:R-:W-:-:S02]  /*0980*/  HADD2.F32 R129, -RZ, R13.H0_H0 ;  /* 0x2000000dff817230 */ /* 0x000fc40000004100 */
[C---:B------:R-:W-:Y:S01]  /*0990*/  FADD.FTZ R12, -R140.reuse, R3 ;  /* 0x000000038c0c7221 */ /* 0x040fe20000010100 */
[--C-:B------:R-:W-:Y:S02]  /*09a0*/  HADD2.F32 R131, -RZ, R14.reuse.H0_H0 ;  /* 0x2000000eff837230 */ /* 0x100fe40000004100 */
[----:B------:R-:W-:Y:S02]  /*09b0*/  HADD2.F32 R155, -RZ, R14.H1_H1 ;  /* 0x3000000eff9b7230 */ /* 0x000fe40000004100 */
[C---:B------:R-:W-:Y:S01]  /*09c0*/  FADD.FTZ R14, -R140.reuse, R127 ;  /* 0x0000007f8c0e7221 */ /* 0x040fe20000010100 */
[----:B---3--:R-:W-:Y:S02]  /*09d0*/  HADD2.F32 R11, -RZ, R120.H0_H0 ;  /* 0x20000078ff0b7230 */ /* 0x008fe40000004100 */
[----:B------:R-:W-:Y:S01]  /*09e0*/  FMUL.FTZ R3, R9, R12 ;  /* 0x0000000c09037220 */ /* 0x000fe20000410000 */
[----:B------:R-:W-:Y:S02]  /*09f0*/  HADD2.F32 R13, -RZ, R13.H1_H1 ;  /* 0x3000000dff0d7230 */ /* 0x000fe40000004100 */
[----:B------:R-:W-:Y:S01]  /*0a00*/  FADD.FTZ R126, -R140, R129 ;  /* 0x000000818c7e7221 */ /* 0x000fe20000010100 */
[----:B------:R-:W-:-:S02]  /*0a10*/  HADD2.F32 R159, -RZ, R15.H0_H0 ;  /* 0x2000000fff9f7230 */ /* 0x000fc40000004100 */
[----:B------:R-:W-:Y:S01]  /*0a20*/  FMUL.FTZ R12, R9, R14 ;  /* 0x0000000e090c7220 */ /* 0x000fe20000410000 */
[----:B------:R-:W-:Y:S02]  /*0a30*/  HADD2.F32 R161, -RZ, R15.H1_H1 ;  /* 0x3000000fffa17230 */ /* 0x000fe40000004100 */
[----:B------:R-:W-:Y:S01]  /*0a40*/  FADD.FTZ R48, R48, R11 ;  /* 0x0000000b30307221 */ /* 0x000fe20000010000 */
[----:B0-----:R-:W-:Y:S02]  /*0a50*/  HADD2.F32 R124, -RZ, R120.H1_H1 ;  /* 0x30000078ff7c7230 */ /* 0x001fe40000004100 */
[-C--:B------:R-:W-:Y:S01]  /*0a60*/  FFMA.FTZ R64, R3, R11.reuse, R64 ;  /* 0x0000000b03407223 */ /* 0x080fe20000010040 */
[--C-:B------:R-:W-:Y:S02]  /*0a70*/  HADD2.F32 R15, -RZ, R121.reuse.H0_H0 ;  /* 0x20000079ff0f7230 */ /* 0x100fe40000004100 */
[----:B------:R-:W-:Y:S01]  /*0a80*/  FMUL.FTZ R14, R96, R11 ;  /* 0x0000000b600e7220 */ /* 0x000fe20000410000 */
[C---:B------:R-:W-:Y:S01]  /*0a90*/  FADD.FTZ R130, -R140.reuse, R13 ;  /* 0x0000000d8c827221 */ /* 0x040fe20000010100 */
[----:B------:R-:W-:Y:S01]  /*0aa0*/  FMUL.FTZ R11, R9, R126 ;  /* 0x0000007e090b7220 */ /* 0x000fe20000410000 */
[----:B------:R-:W-:Y:S01]  /*0ab0*/  FADD.FTZ R132, -R140, R131 ;  /* 0x000000838c847221 */ /* 0x000fe20000010100 */
[----:B------:R-:W-:-:S02]  /*0ac0*/  HADD2.F32 R128, -RZ, R121.H1_H1 ;  /* 0x30000079ff807230 */ /* 0x000fc40000004100 */
[----:B------:R-:W-:Y:S01]  /*0ad0*/  FADD.FTZ R49, R49, R124 ;  /* 0x0000007c31317221 */ /* 0x000fe20000010000 */
[-C--:B------:R-:W-:Y:S01]  /*0ae0*/  FFMA.FTZ R65, R12, R124.reuse, R65 ;  /* 0x0000007c0c417223 */ /* 0x080fe20000010041 */
[----:B------:R-:W-:Y:S01]  /*0af0*/  FMUL.FTZ R13, R97, R124 ;  /* 0x0000007c610d7220 */ /* 0x000fe20000410000 */
[--C-:B------:R-:W-:Y:S02]  /*0b00*/  HADD2.F32 R121, -RZ, R122.reuse.H0_H0 ;  /* 0x2000007aff797230 */ /* 0x100fe40000004100 */
[----:B------:R-:W-:Y:S01]  /*0b10*/  FADD.FTZ R50, R50, R15 ;  /* 0x0000000f32327221 */ /* 0x000fe20000010000 */
[----:B------:R-:W-:Y:S01]  /*0b20*/  FMUL.FTZ R124, R9, R130 ;  /* 0x00000082097c7220 */ /* 0x000fe20000410000 */
[-C--:B------:R-:W-:Y:S01]  /*0b30*/  FFMA.FTZ R66, R11, R15.reuse, R66 ;  /* 0x0000000f0b427223 */ /* 0x080fe20000010042 */
[----:B------:R-:W-:Y:S01]  /*0b40*/  FMUL.FTZ R126, R98, R15 ;  /* 0x0000000f627e7220 */ /* 0x000fe20000410000 */
[----:B------:R-:W-:Y:S01]  /*0b50*/  FMUL.FTZ R15, R9, R132 ;  /* 0x00000084090f7220 */ /* 0x000fe20000410000 */
[----:B------:R-:W-:Y:S01]  /*0b60*/  FADD.FTZ R51, R51, R128 ;  /* 0x0000008033337221 */ /* 0x000fe20000010000 */
[-C--:B------:R-:W-:Y:S01]  /*0b70*/  FFMA.FTZ R67, R124, R128.reuse, R67 ;  /* 0x000000807c437223 */ /* 0x080fe20000010043 */
[----:B------:R-:W-:Y:S01]  /*0b80*/  FMUL.FTZ R125, R99, R128 ;  /* 0x00000080637d7220 */ /* 0x000fe20000410000 */
[----:B------:R-:W-:Y:S01]  /*0b90*/  FADD.FTZ R156, -R140, R155 ;  /* 0x0000009b8c9c7221 */ /* 0x000fe20000010100 */
[----:B------:R-:W-:Y:S01]  /*0ba0*/  FADD.FTZ R44, R44, R121 ;  /* 0x000000792c2c7221 */ /* 0x000fe20000010000 */
[-C--:B------:R-:W-:Y:S01]  /*0bb0*/  FFMA.FTZ R60, R15, R121.reuse, R60 ;  /* 0x000000790f3c7223 */ /* 0x080fe2000001003c */
[----:B------:R-:W-:Y:S01]  /*0bc0*/  FMUL.FTZ R128, R92, R121 ;  /* 0x000000795c807220 */ /* 0x000fe20000410000 */
[----:B------:R-:W-:Y:S01]  /*0bd0*/  FADD.FTZ R132, RZ, R14 ;  /* 0x0000000eff847221 */ /* 0x000fe20000010000 */
[----:B------:R-:W-:Y:S01]  /*0be0*/  FFMA.FTZ R121, R3, R14, RZ ;  /* 0x0000000e03797223 */ /* 0x000fe200000100ff */
[----:B------:R-:W-:-:S02]  /*0bf0*/  HADD2.F32 R122, -RZ, R122.H1_H1 ;  /* 0x3000007aff7a7230 */ /* 0x000fc40000004100 */
[----:B------:R-:W-:Y:S01]  /*0c00*/  FMUL.FTZ R130, R9, R156 ;  /* 0x0000009c09827220 */ /* 0x000fe20000410000 */
[--C-:B------:R-:W-:Y:S02]  /*0c10*/  HADD2.F32 R119, -RZ, R123.reuse.H0_H0 ;  /* 0x2000007bff777230 */ /* 0x100fe40000004100 */
[----:B------:R-:W-:Y:S02]  /*0c20*/  HADD2.F32 R118, -RZ, R123.H1_H1 ;  /* 0x3000007bff767230 */ /* 0x000fe40000004100 */
        /* <DEDUP_REMOVED lines=27> */
.L_x_5988:
[----:B------:R-:W-:Y:S05]  /*0de0*/  BSYNC.RECONVERGENT B2 ;  /* 0x0000000000027941 */ /* 0x000fea0003800200 */
.L_x_5987:
        /* <DEDUP_REMOVED lines=17> */
[--C-:B------:R-:W-:Y:S02]  /*0f00*/  HADD2.F32 R141, -RZ, R117.reuse.H0_H0 ;  /* 0x20000075ff8d7230 */ /* 0x100fe40000004100 */
[----:B------:R-:W-:Y:S02]  /*0f10*/  HADD2.F32 R117, -RZ, R117.H1_H1 ;  /* 0x30000075ff757230 */ /* 0x000fe40000004100 */
[----:B------:R-:W-:Y:S02]  /*0f20*/  HADD2.F32 R149, -RZ, R119.H0_H0 ;  /* 0x20000077ff957230 */ /* 0x000fe40000004100 */
[----:B------:R-:W-:Y:S01]  /*0f30*/  FADD.FTZ R116, -R140, R133 ;  /* 0x000000858c747221 */ /* 0x000fe20000010100 */
[----:B------:R-:W-:-:S02]  /*0f40*/  HADD2.F32 R145, -RZ, R118.H0_H0 ;  /* 0x20000076ff917230 */ /* 0x000fc40000004100 */
[----:B------:R-:W-:Y:S02]  /*0f50*/  HADD2.F32 R147, -RZ, R118.H1_H1 ;  /* 0x30000076ff937230 */ /* 0x000fe40000004100 */
[----:B------:R-:W-:Y:S02]  /*0f60*/  HADD2.F32 R119, -RZ, R119.H1_H1 ;  /* 0x30000077ff777230 */ /* 0x000fe40000004100 */
[C---:B0-----:R-:W-:Y:S01]  /*0f70*/  FADD.FTZ R142, -R140.reuse, R135 ;  /* 0x000000878c8e7221 */ /* 0x041fe20000010100 */
[--C-:B----4-:R-:W-:Y:S02]  /*0f80*/  HADD2.F32 R133, -RZ, R120.reuse.H0_H0 ;  /* 0x20000078ff857230 */ /* 0x110fe40000004100 */
[C---:B------:R-:W-:Y:S01]  /*0f90*/  FADD.FTZ R146, -R140.reuse, R117 ;  /* 0x000000758c927221 */ /* 0x040fe20000010100 */
[C---:B------:R-:W-:Y:S01]  /*0fa0*/  FADD.FTZ R144, -R140.reuse, R141 ;  /* 0x0000008d8c907221 */ /* 0x040fe20000010100 */
[C---:B------:R-:W-:Y:S01]  /*0fb0*/  FADD.FTZ R152, -R140.reuse, R145 ;  /* 0x000000918c987221 */ /* 0x040fe20000010100 */
[C---:B------:R-:W-:Y:S01]  /*0fc0*/  FADD.FTZ R150, -R140.reuse, R147 ;  /* 0x000000938c967221 */ /* 0x040fe20000010100 */
[C---:B------:R-:W-:Y:S01]  /*0fd0*/  FADD.FTZ R118, -R140.reuse, R149 ;  /* 0x000000958c767221 */ /* 0x040fe20000010100 */
[----:B------:R-:W-:Y:S01]  /*0fe0*/  FADD.FTZ R154, -R140, R119 ;  /* 0x000000778c9a7221 */ /* 0x000fe20000010100 */
[----:B------:R-:W-:Y:S01]  /*0ff0*/  FMUL.FTZ R117, R9, R116 ;  /* 0x0000007409757220 */ /* 0x000fe20000410000 */
[----:B------:R-:W-:-:S02]  /*1000*/  HADD2.F32 R140, -RZ, R120.H1_H1 ;  /* 0x30000078ff8c7230 */ /* 0x000fc40000004100 */
[----:B------:R-:W-:Y:S01]  /*1010*/  FMUL.FTZ R116, R9, R142 ;  /* 0x0000008e09747220 */ /* 0x000fe20000410000 */
[----:B------:R-:W-:Y:S01]  /*1020*/  FMUL.FTZ R142, R80, R133 ;  /* 0x00000085508e7220 */ /* 0x000fe20000410000 */
[--C-:B------:R-:W-:Y:S02]  /*1030*/  HADD2.F32 R141, -RZ, R121.reuse.H0_H0 ;  /* 0x20000079ff8d7230 */ /* 0x100fe40000004100 */
[--C-:B------:R-:W-:Y:S02]  /*1040*/  HADD2.F32 R147, -RZ, R122.reuse.H0_H0 ;  /* 0x2000007aff937230 */ /* 0x100fe40000004100 */
[----:B------:R-:W-:Y:S01]  /*1050*/  FMUL.FTZ R135, R81, R140 ;  /* 0x0000008c51877220 */ /* 0x000fe20000410000 */
[----:B------:R-:W-:Y:S02]  /*1060*/  HADD2.F32 R158, -RZ, R122.H1_H1 ;  /* 0x3000007aff9e7230 */ /* 0x000fe40000004100 */
[----:B------:R-:W-:Y:S01]  /*1070*/  FADD.FTZ R122, R155, R142 ;  /* 0x0000008e9b7a7221 */ /* 0x000fe20000010000 */
[----:B------:R-:W-:-:S02]  /*1080*/  HADD2.F32 R148, -RZ, R121.H1_H1 ;  /* 0x30000079ff947230 */ /* 0x000fc40000004100 */
[----:B------:R-:W-:Y:S01]  /*1090*/  FADD.FTZ R40, R40, R133 ;  /* 0x0000008528287221 */ /* 0x000fe20000010000 */
[C---:B------:R-:W-:Y:S01]  /*10a0*/  FFMA.FTZ R56, R117.reuse, R133, R56 ;  /* 0x0000008575387223 */ /* 0x040fe20000010038 */
[----:B------:R-:W-:Y:S01]  /*10b0*/  FFMA.FTZ R121, R117, R142, R156 ;  /* 0x0000008e75797223 */ /* 0x000fe2000001009c */
[C---:B------:R-:W-:Y:S01]  /*10c0*/  FMUL.FTZ R133, R9.reuse, R144 ;  /* 0x0000009009857220 */ /* 0x040fe20000410000 */
[--C-:B------:R-:W-:Y:S02]  /*10d0*/  HADD2.F32 R119, -RZ, R123.reuse.H0_H0 ;  /* 0x2000007bff777230 */ /* 0x100fe40000004100 */
[----:B------:R-:W-:Y:S01]  /*10e0*/  FMUL.FTZ R144, R9, R146 ;  /* 0x0000009209907220 */ /* 0x000fe20000410000 */
[----:B------:R-:W-:Y:S02]  /*10f0*/  HADD2.F32 R120, -RZ, R123.H1_H1 ;  /* 0x3000007bff787230 */ /* 0x000fe40000004100 */
        /* <DEDUP_REMOVED lines=39> */
.L_x_5986:
        /* <DEDUP_REMOVED lines=24> */
.L_x_5992:
[----:B------:R-:W-:Y:S05]  /*14f0*/  BSYNC.RECONVERGENT B2 ;  /* 0x0000000000027941 */ /* 0x000fea0003800200 */
.L_x_5991:
[----:B------:R-:W-:Y:S01]  /*1500*/  HFMA2 R155, -RZ, RZ, 0, 0 ;  /* 0x00000000ff9b7431 */ /* 0x000fe200000001ff */
[----:B------:R-:W-:Y:S01]  /*1510*/  MOV R156, RZ ;  /* 0x000000ff009c7202 */ /* 0x000fe20000000f00 */
[----:B------:R-:W-:Y:S06]  /*1520*/  @!P2 BRA `(.L_x_5989) ;  /* 0x000000000058a947 */ /* 0x000fec0003800000 */
[----:B-1----:R-:W1:Y:S02]  /*1530*/  LDC.64 R118, c[0x0][0x3b0] ;  /* 0x0000ec00ff767b82 */ /* 0x002e640000000a00 */
[----:B-1----:R-:W-:-:S05]  /*1540*/  IMAD.WIDE.U32 R118, R153, 0x8, R118 ;  /* 0x0000000899767825 */ /* 0x002fca00078e0076 */
[----:B------:R2:W5:Y:S01]  /*1550*/  LDG.E.64 R138, desc[UR6][R118.64] ;  /* 0x00000006768a7981 */ /* 0x000562000c1e1b00 */
[----:B------:R-:W-:Y:S05]  /*1560*/  BRA `(.L_x_5989) ;  /* 0x0000000000487947 */ /* 0x000fea0003800000 */
.L_x_5990:
        /* <DEDUP_REMOVED lines=18> */
.L_x_5989:
[----:B------:R-:W-:Y:S05]  /*1690*/  BSYNC.RECONVERGENT B1 ;  /* 0x0000000000017941 */ /* 0x000fea0003800200 */
.L_x_5985:
[----:B------:R-:W-:-:S03]  /*16a0*/  UMOV UR4, 0xffffffff ;  /* 0xffffffff00047882 */ /* 0x000fc60000000000 */
[----:B------:R-:W-:Y:S05]  /*16b0*/  BRA.DIV UR4, `(.L_x_5993) ;  /* 0x0000005e044c7947 */ /* 0x000fea000b800000 */
[----:B-12---:R-:W1:Y:S04]  /*16c0*/  SHFL.BFLY PT, R118, R155, 0x1, 0x1f ;  /* 0x0c201f009b767f89 */ /* 0x006e6800000e0000 */
        /* <DEDUP_REMOVED lines=17> */
.L_x_6142:
[----:B------:R-:W-:Y:S01]  /*17e0*/  @P1 IADD3 R8, PT, PT, R8, -0x1, RZ ;  /* 0xffffffff08081810 */ /* 0x000fe20007ffe0ff */
[----:B---3--:R-:W-:Y:S01]  /*17f0*/  FADD.FTZ R119, R140, R119 ;  /* 0x000000778c777221 */ /* 0x008fe20000010000 */
[----:B0-----:R-:W-:Y:S01]  /*1800*/  ISETP.NE.AND P0, PT, R0, RZ, PT ;  /* 0x000000ff0000720c */ /* 0x001fe20003f05270 */
[----:B------:R-:W-:Y:S01]  /*1810*/  BSSY.RECONVERGENT B1, `(.L_x_5994) ;  /* 0x000027c000017945 */ /* 0x000fe20003800200 */
[----:B------:R-:W-:Y:S02]  /*1820*/  HFMA2 R123, -RZ, RZ, 0, 0 ;  /* 0x00000000ff7b7431 */ /* 0x000fe400000001ff */
[----:B------:R-:W-:Y:S02]  /*1830*/  @P1 IMAD R120, R8, R7, RZ ;  /* 0x0000000708781224 */ /* 0x000fe400078e02ff */
[----:B--2---:R-:W-:Y:S01]  /*1840*/  FADD.FTZ R8, R141, R118 ;  /* 0x000000768d087221 */ /* 0x004fe20000010000 */
[----:B-1----:R-:W-:Y:S02]  /*1850*/  FMUL.FTZ R141, R119, UR9 ;  /* 0x00000009778d7c20 */ /* 0x002fe40008410000 */
[----:B------:R-:W-:Y:S01]  /*1860*/  @P1 SHF.R.S32.HI R121, RZ, 0x1f, R120 ;  /* 0x0000001fff791819 */ /* 0x000fe20000011478 */
[----:B------:R-:W-:-:S03]  /*1870*/  FMUL.FTZ R8, R8, UR9 ;  /* 0x0000000908087c20 */ /* 0x000fc60008410000 */
[----:B------:R-:W-:Y:S02]  /*1880*/  @P1 LEA.HI R121, R121, R120, RZ, 0x3 ;  /* 0x0000007879791211 */ /* 0x000fe400078f18ff */
[----:B------:R-:W-:Y:S02]  /*1890*/  FSEL R8, R8, RZ, !P0 ;  /* 0x000000ff08087208 */ /* 0x000fe40004000000 */
[----:B------:R-:W-:Y:S01]  /*18a0*/  @P1 LEA.HI.SX32 R123, R121, R4, 0x1d ;  /* 0x00000004797b1211 */ /* 0x000fe200078feaff */
[----:B------:R-:W-:Y:S06]  /*18b0*/  @!P4 BRA `(.L_x_5995) ;  /* 0x0000002400c4c947 */ /* 0x000fec0003800000 */
[----:B------:R-:W-:Y:S04]  /*18c0*/  BSSY.RECONVERGENT B2, `(.L_x_5996) ;  /* 0x0000005000027945 */ /* 0x000fe80003800200 */
[----:B------:R-:W-:Y:S05]  /*18d0*/  @!P1 BRA `(.L_x_5997) ;  /* 0x00000000000c9947 */ /* 0x000fea0003800000 */
[----:B------:R-:W0:Y:S02]  /*18e0*/  LDC.64 R104, c[0x0][0x390] ;  /* 0x0000e400ff687b82 */ /* 0x000e240000000a00 */
[----:B0-----:R-:W-:-:S06]  /*18f0*/  IMAD.WIDE.U32 R104, R123, 0x10, R104 ;  /* 0x000000107b687825 */ /* 0x001fcc00078e0068 */
[----:B------:R-:W5:Y:S02]  /*1900*/  LDG.E.128 R104, desc[UR6][R104.64] ;  /* 0x0000000668687981 */ /* 0x000f64000c1e1d00 */
.L_x_5997:
[----:B------:R-:W-:Y:S05]  /*1910*/  BSYNC.RECONVERGENT B2 ;  /* 0x0000000000027941 */ /* 0x000fea0003800200 */
.L_x_5996:
        /* <DEDUP_REMOVED lines=13> */
[----:B-----5:R-:W-:Y:S01]  /*19f0*/  LOP3.LUT P3, RZ, R136, 0xff, RZ, 0xc0, !PT ;  /* 0x000000ff88ff7812 */ /* 0x020fe2000786c0ff */
[----:B------:R-:W-:Y:S01]  /*1a00*/  FADD.FTZ R118, R14, -R153 ;  /* 0x800000990e767221 */ /* 0x000fe20000010000 */
[----:B------:R-:W-:-:S03]  /*1a10*/  MOV R153, RZ ;  /* 0x000000ff00997202 */ /* 0x000fc60000000f00 */
[----:B------:R-:W-:-:S05]  /*1a20*/  FMUL.FTZ R118, R9, R118 ;  /* 0x0000007609767220 */ /* 0x000fca0000410000 */
[----:B------:R-:W-:-:S05]  /*1a30*/  FSEL R118, R118, RZ, P0 ;  /* 0x000000ff76767208 */ /* 0x000fca0000000000 */
[----:B------:R-:W-:-:S04]  /*1a40*/  FMUL.FTZ R118, R118, UR13 ;  /* 0x0000000d76767c20 */ /* 0x000fc80008410000 */
[----:B------:R-:W-:Y:S01]  /*1a50*/  FMUL.FTZ R155, R118, UR12 ;  /* 0x0000000c769b7c20 */ /* 0x000fe20008410000 */
[----:B------:R-:W-:-:S05]  /*1a60*/  @P3 HADD2.F32 R118, -RZ, R104.H0_H0 ;  /* 0x20000068ff763230 */ /* 0x000fca0000004100 */
[----:B------:R-:W-:Y:S01]  /*1a70*/  @P3 FMUL.FTZ R153, R155, R118 ;  /* 0x000000769b993220 */ /* 0x000fe20000410000 */
[----:B------:R-:W-:-:S03]  /*1a80*/  FMUL.FTZ R118, R88, R155 ;  /* 0x0000009b58767220 */ /* 0x000fc60000410000 */
[----:B------:R-:W-:Y:S02]  /*1a90*/  FADD.FTZ R32, R32, R153 ;  /* 0x0000009920207221 */ /* 0x000fe40000010000 */
[----:B------:R-:W-:-:S04]  /*1aa0*/  FSEL R118, R118, RZ, P3 ;  /* 0x000000ff76767208 */ /* 0x000fc80001800000 */
[----:B------:R-:W-:-:S04]  /*1ab0*/  F2FP.F16.F32.PACK_AB R118, RZ, R118 ;  /* 0x00000076ff76723e */ /* 0x000fc800000000ff */
[----:B------:R-:W-:-:S07]  /*1ac0*/  PRMT R108, R118, 0x7610, R108 ;  /* 0x00007610766c7816 */ /* 0x000fce000000006c */
.L_x_6002:
[----:B------:R-:W-:Y:S05]  /*1ad0*/  BSYNC.RECONVERGENT B3 ;  /* 0x0000000000037941 */ /* 0x000fea0003800200 */
.L_x_6001:
[----:B------:R-:W-:Y:S04]  /*1ae0*/  BSSY.RECONVERGENT B3, `(.L_x_6003) ;  /* 0x0000012000037945 */ /* 0x000fe80003800200 */
[----:B------:R-:W-:Y:S05]  /*1af0*/  @!P1 BRA `(.L_x_6004) ;  /* 0x0000000000409947 */ /* 0x000fea0003800000 */
[----:B------:R-:W-:Y:S01]  /*1b00*/  FFMA.FTZ R118, R12, R141, R8 ;  /* 0x0000008d0c767223 */ /* 0x000fe20000010008 */
[----:B-----5:R-:W-:Y:S02]  /*1b10*/  LOP3.LUT P0, RZ, R136, 0xff00, RZ, 0xc0, !PT ;  /* 0x0000ff0088ff7812 */ /* 0x020fe4000780c0ff */
[----:B------:R-:W-:Y:S01]  /*1b20*/  ISETP.GT.AND P3, PT, R10, RZ, PT ;  /* 0x000000ff0a00720c */ /* 0x000fe20003f64270 */
[----:B------:R-:W-:-:S04]  /*1b30*/  FADD.FTZ R118, R13, -R118 ;  /* 0x800000760d767221 */ /* 0x000fc80000010000 */
[----:B------:R-:W-:-:S05]  /*1b40*/  FMUL.FTZ R118, R9, R118 ;  /* 0x0000007609767220 */ /* 0x000fca0000410000 */
[----:B------:R-:W-:Y:S01]  /*1b50*/  FSEL R118, R118, RZ, P3 ;  /* 0x000000ff76767208 */ /* 0x000fe20001800000 */
[----:B------:R-:W-:-:S04]  /*1b60*/  @P0 HADD2.F32 R120, -RZ, R104.H1_H1 ;  /* 0x30000068ff780230 */ /* 0x000fc80000004100 */
[----:B------:R-:W-:-:S04]  /*1b70*/  FMUL.FTZ R118, R118, UR13 ;  /* 0x0000000d76767c20 */ /* 0x000fc80008410000 */
[----:B------:R-:W-:Y:S01]  /*1b80*/  FMUL.FTZ R122, R118, UR12 ;  /* 0x0000000c767a7c20 */ /* 0x000fe20008410000 */
[----:B------:R-:W-:-:S03]  /*1b90*/  HFMA2 R118, -RZ, RZ, 0, 0 ;  /* 0x00000000ff767431 */ /* 0x000fc600000001ff */
[----:B------:R-:W-:Y:S01]  /*1ba0*/  @P0 FMUL.FTZ R118, R122, R120 ;  /* 0x000000787a760220 */ /* 0x000fe20000410000 */
[----:B------:R-:W-:-:S03]  /*1bb0*/  FMUL.FTZ R120, R89, R122 ;  /* 0x0000007a59787220 */ /* 0x000fc60000410000 */
[----:B------:R-:W-:Y:S02]  /*1bc0*/  FADD.FTZ R33, R33, R118 ;  /* 0x0000007621217221 */ /* 0x000fe40000010000 */
[----:B------:R-:W-:-:S04]  /*1bd0*/  FSEL R120, R120, RZ, P0 ;  /* 0x000000ff78787208 */ /* 0x000fc80000000000 */
[----:B------:R-:W-:-:S04]  /*1be0*/  F2FP.F16.F32.PACK_AB R120, RZ, R120 ;  /* 0x00000078ff78723e */ /* 0x000fc800000000ff */
[----:B------:R-:W-:-:S07]  /*1bf0*/  PRMT R108, R108, 0x5410, R120 ;  /* 0x000054106c6c7816 */ /* 0x000fce0000000078 */
.L_x_6004:
[----:B------:R-:W-:Y:S05]  /*1c00*/  BSYNC.RECONVERGENT B3 ;  /* 0x0000000000037941 */ /* 0x000fea0003800200 */
.L_x_6003:
        /* <DEDUP_REMOVED lines=18> */
.L_x_6006:
[----:B------:R-:W-:Y:S05]  /*1d30*/  BSYNC.RECONVERGENT B3 ;  /* 0x0000000000037941 */ /* 0x000fea0003800200 */
.L_x_6005:
        /* <DEDUP_REMOVED lines=18> */
.L_x_6008:
[----:B------:R-:W-:Y:S05]  /*1e60*/  BSYNC.RECONVERGENT B3 ;  /* 0x0000000000037941 */ /* 0x000fea0003800200 */
.L_x_6007:
        /* <DEDUP_REMOVED lines=18> */
.L_x_6010:
[----:B------:R-:W-:Y:S05]  /*1f90*/  BSYNC.RECONVERGENT B3 ;  /* 0x0000000000037941 */ /* 0x000fea0003800200 */
.L_x_6009:
        /* <DEDUP_REMOVED lines=18> */
.L_x_6012:
[----:B------:R-:W-:Y:S05]  /*20c0*/  BSYNC.RECONVERGENT B3 ;  /* 0x0000000000037941 */ /* 0x000fea0003800200 */
.L_x_6011:
        /* <DEDUP_REMOVED lines=18> */
.L_x_6014:
[----:B------:R-:W-:Y:S05]  /*21f0*/  BSYNC.RECONVERGENT B3 ;  /* 0x0000000000037941 */ /* 0x000fea0003800200 */
.L_x_6013:
[----:B------:R-:W-:Y:S05]  /*2200*/  @!P1 BRA `(.L_x_6015) ;  /* 0x0000001c00449947 */ /* 0x000fea0003800000 */
[----:B------:R-:W-:Y:S01]  /*2210*/  FFMA.FTZ R118, R134, R141, R8 ;  /* 0x0000008d86767223 */ /* 0x000fe20000010008 */
[----:B-----5:R-:W-:Y:S02]  /*2220*/  ISETP.GE.U32.AND P0, PT, R136, RZ, PT ;  /* 0x000000ff8800720c */ /* 0x020fe40003f06070 */
[----:B------:R-:W-:Y:S01]  /*2230*/  ISETP.GT.AND P3, PT, R10, RZ, PT ;  /* 0x000000ff0a00720c */ /* 0x000fe20003f64270 */
[----:B------:R-:W-:Y:S01]  /*2240*/  FADD.FTZ R118, R131, -R118 ;  /* 0x8000007683767221 */ /* 0x000fe20000010000 */
[----:B------:R-:W-:-:S03]  /*2250*/  ISETP.GE.U32.AND.EX P0, PT, R137, 0x1000000, PT, P0 ;  /* 0x010000008900780c */ /* 0x000fc60003f06100 */
[----:B------:R-:W-:-:S05]  /*2260*/  FMUL.FTZ R118, R9, R118 ;  /* 0x0000007609767220 */ /* 0x000fca0000410000 */
[----:B------:R-:W-:-:S05]  /*2270*/  FSEL R118, R118, RZ, P3 ;  /* 0x000000ff76767208 */ /* 0x000fca0001800000 */
[----:B------:R-:W-:Y:S01]  /*2280*/  FMUL.FTZ R118, R118, UR13 ;  /* 0x0000000d76767c20 */ /* 0x000fe20008410000 */
[----:B------:R-:W-:-:S03]  /*2290*/  @P0 HADD2.F32 R120, -RZ, R107.H1_H1 ;  /* 0x3000006bff780230 */ /* 0x000fc60000004100 */
[----:B------:R-:W-:Y:S01]  /*22a0*/  FMUL.FTZ R122, R118, UR12 ;  /* 0x0000000c767a7c20 */ /* 0x000fe20008410000 */
[----:B------:R-:W-:-:S03]  /*22b0*/  HFMA2 R118, -RZ, RZ, 0, 0 ;  /* 0x00000000ff767431 */ /* 0x000fc600000001ff */
[----:B------:R-:W-:Y:S01]  /*22c0*/  @P0 FMUL.FTZ R118, R122, R120 ;  /* 0x000000787a760220 */ /* 0x000fe20000410000 */
[----:B------:R-:W-:-:S03]  /*22d0*/  FMUL.FTZ R120, R87, R122 ;  /* 0x0000007a57787220 */ /* 0x000fc60000410000 */
[----:B------:R-:W-:Y:S02]  /*22e0*/  FADD.FTZ R31, R31, R118 ;  /* 0x000000761f1f7221 */ /* 0x000fe40000010000 */
[----:B------:R-:W-:-:S04]  /*22f0*/  FSEL R120, R120, RZ, P0 ;  /* 0x000000ff78787208 */ /* 0x000fc80000000000 */
[----:B------:R-:W-:-:S04]  /*2300*/  F2FP.F16.F32.PACK_AB R120, RZ, R120 ;  /* 0x00000078ff78723e */ /* 0x000fc800000000ff */
[----:B------:R-:W-:Y:S01]  /*2310*/  PRMT R111, R111, 0x5410, R120 ;  /* 0x000054106f6f7816 */ /* 0x000fe20000000078 */
[----:B------:R-:W-:Y:S06]  /*2320*/  BRA `(.L_x_6015) ;  /* 0x0000001800fc7947 */ /* 0x000fec0003800000 */
.L_x_6000:
[-CC-:B------:R-:W-:Y:S01]  /*2330*/  FFMA.FTZ R114, R12, R141.reuse, R8.reuse ;  /* 0x0000008d0c727223 */ /* 0x180fe20000010008 */
[-CC-:B------:R-:W-:Y:S01]  /*2340*/  FFMA.FTZ R113, R3, R141.reuse, R8.reuse ;  /* 0x0000008d03717223 */ /* 0x180fe20000010008 */
[-CC-:B------:R-:W-:Y:S01]  /*2350*/  FFMA.FTZ R115, R11, R141.reuse, R8.reuse ;  /* 0x0000008d0b737223 */ /* 0x180fe20000010008 */
[----:B------:R-:W-:Y:S01]  /*2360*/  FFMA.FTZ R120, R124, R141, R8 ;  /* 0x0000008d7c787223 */ /* 0x000fe20000010008 */
[----:B------:R-:W-:Y:S01]  /*2370*/  FADD.FTZ R114, R13, -R114 ;  /* 0x800000720d727221 */ /* 0x000fe20000010000 */
[----:B------:R-:W-:Y:S01]  /*2380*/  FADD.FTZ R112, R14, -R113 ;  /* 0x800000710e707221 */ /* 0x000fe20000010000 */
[----:B------:R-:W-:Y:S01]  /*2390*/  FADD.FTZ R118, R126, -R115 ;  /* 0x800000737e767221 */ /* 0x000fe20000010000 */
[----:B------:R-:W-:Y:S01]  /*23a0*/  ISETP.GT.AND P0, PT, R10, RZ, PT ;  /* 0x000000ff0a00720c */ /* 0x000fe20003f04270 */
[C---:B------:R-:W-:Y:S01]  /*23b0*/  FMUL.FTZ R115, R9.reuse, R114 ;  /* 0x0000007209737220 */ /* 0x040fe20000410000 */
[----:B------:R-:W-:Y:S01]  /*23c0*/  FMUL.FTZ R112, R9, R112 ;  /* 0x0000007009707220 */ /* 0x000fe20000410000 */
[----:B------:R-:W-:Y:S01]  /*23d0*/  FADD.FTZ R120, R125, -R120 ;  /* 0x800000787d787221 */ /* 0x000fe20000010000 */
[----:B------:R-:W-:Y:S01]  /*23e0*/  BSSY.RECONVERGENT B3, `(.L_x_6016) ;  /* 0x0000011000037945 */ /* 0x000fe20003800200 */
[----:B------:R-:W-:Y:S01]  /*23f0*/  FMUL.FTZ R113, R9, R118 ;  /* 0x0000007609717220 */ /* 0x000fe20000410000 */
[----:B------:R-:W-:Y:S01]  /*2400*/  FSEL R155, R115, RZ, P0 ;  /* 0x000000ff739b7208 */ /* 0x000fe20000000000 */
[----:B------:R-:W-:Y:S01]  /*2410*/  FMUL.FTZ R114, R9, R120 ;  /* 0x0000007809727220 */ /* 0x000fe20000410000 */
[----:B------:R-:W-:Y:S01]  /*2420*/  FSEL R118, R112, RZ, P0 ;  /* 0x000000ff70767208 */ /* 0x000fe20000000000 */
[----:B------:R-:W-:Y:S06]  /*2430*/  @!P1 BRA `(.L_x_6017) ;  /* 0x00000000002c9947 */ /* 0x000fec0003800000 */
[----:B-----5:R-:W-:Y:S01]  /*2440*/  LOP3.LUT P3, RZ, R136, 0xff, RZ, 0xc0, !PT ;  /* 0x000000ff88ff7812 */ /* 0x020fe2000786c0ff */
[----:B------:R-:W-:Y:S01]  /*2450*/  FMUL.FTZ R112, R118, UR13 ;  /* 0x0000000d76707c20 */ /* 0x000fe20008410000 */
[----:B------:R-:W-:-:S03]  /*2460*/  MOV R115, RZ ;  /* 0x000000ff00737202 */ /* 0x000fc60000000f00 */
[----:B------:R-:W-:-:S08]  /*2470*/  FMUL.FTZ R153, R112, UR12 ;  /* 0x0000000c70997c20 */ /* 0x000fd00008410000 */
[----:B------:R-:W-:-:S05]  /*2480*/  @P3 HADD2.F32 R112, -RZ, R104.H0_H0 ;  /* 0x20000068ff703230 */ /* 0x000fca0000004100 */
[-C--:B------:R-:W-:Y:S01]  /*2490*/  @P3 FMUL.FTZ R115, R112, R153.reuse ;  /* 0x0000009970733220 */ /* 0x080fe20000410000 */
[----:B------:R-:W-:-:S03]  /*24a0*/  FMUL.FTZ R112, R88, R153 ;  /* 0x0000009958707220 */ /* 0x000fc60000410000 */
[----:B------:R-:W-:Y:S02]  /*24b0*/  FADD.FTZ R32, R32, R115 ;  /* 0x0000007320207221 */ /* 0x000fe40000010000 */
[----:B------:R-:W-:-:S04]  /*24c0*/  FSEL R112, R112, RZ, P3 ;  /* 0x000000ff70707208 */ /* 0x000fc80001800000 */
[----:B------:R-:W-:-:S04]  /*24d0*/  F2FP.F16.F32.PACK_AB R112, RZ, R112 ;  /* 0x00000070ff70723e */ /* 0x000fc800000000ff */
[----:B------:R-:W-:-:S07]  /*24e0*/  PRMT R108, R112, 0x7610, R108 ;  /* 0x00007610706c7816 */ /* 0x000fce000000006c */
.L_x_6017:
[----:B------:R-:W-:Y:S05]  /*24f0*/  BSYNC.RECONVERGENT B3 ;  /* 0x0000000000037941 */ /* 0x000fea0003800200 */
.L_x_6016:
[----:B------:R-:W-:Y:S04]  /*2500*/  BSSY.RECONVERGENT B3, `(.L_x_6018) ;  /* 0x000000d000037945 */ /* 0x000fe80003800200 */
[----:B------:R-:W-:Y:S05]  /*2510*/  @!P1 BRA `(.L_x_6019) ;  /* 0x00000000002c9947 */ /* 0x000fea0003800000 */
[----:B-----5:R-:W-:Y:S01]  /*2520*/  LOP3.LUT P3, RZ, R136, 0xff00, RZ, 0xc0, !PT ;  /* 0x0000ff0088ff7812 */ /* 0x020fe2000786c0ff */
[----:B------:R-:W-:-:S04]  /*2530*/  FMUL.FTZ R112, R155, UR13 ;  /* 0x0000000d9b707c20 */ /* 0x000fc80008410000 */
[----:B------:R-:W-:Y:S01]  /*2540*/  FMUL.FTZ R120, R112, UR12 ;  /* 0x0000000c70787c20 */ /* 0x000fe20008410000 */
[----:B------:R-:W-:-:S07]  /*2550*/  HFMA2 R112, -RZ, RZ, 0, 0 ;  /* 0x00000000ff707431 */ /* 0x000fce00000001ff */
[----:B------:R-:W-:-:S05]  /*2560*/  @P3 HADD2.F32 R115, -RZ, R104.H1_H1 ;  /* 0x30000068ff733230 */ /* 0x000fca0000004100 */
[-C--:B------:R-:W-:Y:S01]  /*2570*/  @P3 FMUL.FTZ R112, R115, R120.reuse ;  /* 0x0000007873703220 */ /* 0x080fe20000410000 */
[----:B------:R-:W-:-:S03]  /*2580*/  FMUL.FTZ R115, R89, R120 ;  /* 0x0000007859737220 */ /* 0x000fc60000410000 */
[----:B------:R-:W-:Y:S02]  /*2590*/  FADD.FTZ R33, R33, R112 ;  /* 0x0000007021217221 */ /* 0x000fe40000010000 */
[----:B------:R-:W-:-:S04]  /*25a0*/  FSEL R115, R115, RZ, P3 ;  /* 0x000000ff73737208 */ /* 0x000fc80001800000 */
[----:B------:R-:W-:-:S04]  /*25b0*/  F2FP.F16.F32.PACK_AB R115, RZ, R115 ;  /* 0x00000073ff73723e */ /* 0x000fc800000000ff */
[----:B------:R-:W-:-:S07]  /*25c0*/  PRMT R108, R108, 0x5410, R115 ;  /* 0x000054106c6c7816 */ /* 0x000fce0000000073 */
.L_x_6019:
[----:B------:R-:W-:Y:S05]  /*25d0*/  BSYNC.RECONVERGENT B3 ;  /* 0x0000000000037941 */ /* 0x000fea0003800200 */
.L_x_6018:
[----:B------:R-:W-:Y:S01]  /*25e0*/  BSSY.RECONVERGENT B3, `(.L_x_6020) ;  /* 0x0000011000037945 */ /* 0x000fe20003800200 */
[----:B------:R-:W-:Y:S01]  /*25f0*/  F2FP.F16.F32.PACK_AB R112, R155, R118 ;  /* 0x000000769b70723e */ /* 0x000fe200000000ff */
[----:B------:R-:W-:Y:S01]  /*2600*/  FFMA.FTZ R118, R130, R141, R8 ;  /* 0x0000008d82767223 */ /* 0x000fe20000010008 */
[----:B------:R-:W-:Y:S02]  /*2610*/  FSEL R120, R114, RZ, P0 ;  /* 0x000000ff72787208 */ /* 0x000fe40000000000 */
[----:B------:R-:W-:Y:S01]  /*2620*/  FSEL R115, R113, RZ, P0 ;  /* 0x000000ff71737208 */ /* 0x000fe20000000000 */
[----:B------:R-:W-:Y:S06]  /*2630*/  @!P1 BRA `(.L_x_6021) ;  /* 0x00000000002c9947 */ /* 0x000fec0003800000 */
[----:B-----5:R-:W-:Y:S01]  /*2640*/  LOP3.LUT P3, RZ, R136, 0xff0000, RZ, 0xc0, !PT ;  /* 0x00ff000088ff7812 */ /* 0x020fe2000786c0ff */
[----:B------:R-:W-:-:S04]  /*2650*/  FMUL.FTZ R113, R115, UR13 ;  /* 0x0000000d73717c20 */ /* 0x000fc80008410000 */
[----:B------:R-:W-:Y:S01]  /*2660*/  FMUL.FTZ R153, R113, UR12 ;  /* 0x0000000c71997c20 */ /* 0x000fe20008410000 */
[----:B------:R-:W-:-:S07]  /*2670*/  MOV R113, RZ ;  /* 0x000000ff00717202 */ /* 0x000fce0000000f00 */
[----:B------:R-:W-:-:S05]  /*2680*/  @P3 HADD2.F32 R114, -RZ, R105.H0_H0 ;  /* 0x20000069ff723230 */ /* 0x000fca0000004100 */
[-C--:B------:R-:W-:Y:S01]  /*2690*/  @P3 FMUL.FTZ R113, R114, R153.reuse ;  /* 0x0000009972713220 */ /* 0x080fe20000410000 */
[----:B------:R-:W-:-:S03]  /*26a0*/  FMUL.FTZ R114, R90, R153 ;  /* 0x000000995a727220 */ /* 0x000fc60000410000 */
[----:B------:R-:W-:Y:S02]  /*26b0*/  FADD.FTZ R34, R34, R113 ;  /* 0x0000007122227221 */ /* 0x000fe40000010000 */
[----:B------:R-:W-:-:S04]  /*26c0*/  FSEL R114, R114, RZ, P3 ;  /* 0x000000ff72727208 */ /* 0x000fc80001800000 */
[----:B------:R-:W-:-:S04]  /*26d0*/  F2FP.F16.F32.PACK_AB R114, RZ, R114 ;  /* 0x00000072ff72723e */ /* 0x000fc800000000ff */
[----:B------:R-:W-:-:S07]  /*26e0*/  PRMT R109, R114, 0x7610, R109 ;  /* 0x00007610726d7816 */ /* 0x000fce000000006d */
.L_x_6021:
[----:B------:R-:W-:Y:S05]  /*26f0*/  BSYNC.RECONVERGENT B3 ;  /* 0x0000000000037941 */ /* 0x000fea0003800200 */
.L_x_6020:
[----:B------:R-:W-:Y:S04]  /*2700*/  BSSY.RECONVERGENT B3, `(.L_x_6022) ;  /* 0x000000d000037945 */ /* 0x000fe80003800200 */
[----:B------:R-:W-:Y:S05]  /*2710*/  @!P1 BRA `(.L_x_6023) ;  /* 0x00000000002c9947 */ /* 0x000fea0003800000 */
[----:B-----5:R-:W-:Y:S01]  /*2720*/  LOP3.LUT P3, RZ, R136, 0xff000000, RZ, 0xc0, !PT ;  /* 0xff00000088ff7812 */ /* 0x020fe2000786c0ff */
[----:B------:R-:W-:Y:S01]  /*2730*/  FMUL.FTZ R113, R120, UR13 ;  /* 0x0000000d78717c20 */ /* 0x000fe20008410000 */
[----:B------:R-:W-:-:S03]  /*2740*/  HFMA2 R114, -RZ, RZ, 0, 0 ;  /* 0x00000000ff727431 */ /* 0x000fc600000001ff */
[----:B------:R-:W-:-:S08]  /*2750*/  FMUL.FTZ R122, R113, UR12 ;  /* 0x0000000c717a7c20 */ /* 0x000fd00008410000 */
[----:B------:R-:W-:-:S05]  /*2760*/  @P3 HADD2.F32 R113, -RZ, R105.H1_H1 ;  /* 0x30000069ff713230 */ /* 0x000fca0000004100 */
[-C--:B------:R-:W-:Y:S01]  /*2770*/  @P3 FMUL.FTZ R114, R113, R122.reuse ;  /* 0x0000007a71723220 */ /* 0x080fe20000410000 */
[----:B------:R-:W-:-:S03]  /*2780*/  FMUL.FTZ R113, R91, R122 ;  /* 0x0000007a5b717220 */ /* 0x000fc60000410000 */
[----:B------:R-:W-:Y:S02]  /*2790*/  FADD.FTZ R35, R35, R114 ;  /* 0x0000007223237221 */ /* 0x000fe40000010000 */
[----:B------:R-:W-:-:S04]  /*27a0*/  FSEL R113, R113, RZ, P3 ;  /* 0x000000ff71717208 */ /* 0x000fc80001800000 */
[----:B------:R-:W-:-:S04]  /*27b0*/  F2FP.F16.F32.PACK_AB R113, RZ, R113 ;  /* 0x00000071ff71723e */ /* 0x000fc800000000ff */
[----:B------:R-:W-:-:S07]  /*27c0*/  PRMT R109, R109, 0x5410, R113 ;  /* 0x000054106d6d7816 */ /* 0x000fce0000000071 */
.L_x_6023:
[----:B------:R-:W-:Y:S05]  /*27d0*/  BSYNC.RECONVERGENT B3 ;  /* 0x0000000000037941 */ /* 0x000fea0003800200 */
.L_x_6022:
[----:B------:R-:W-:Y:S01]  /*27e0*/  F2FP.F16.F32.PACK_AB R113, R120, R115 ;  /* 0x000000737871723e */ /* 0x000fe200000000ff */
[-C--:B------:R-:W-:Y:S01]  /*27f0*/  FFMA.FTZ R115, R15, R141.reuse, R8 ;  /* 0x0000008d0f737223 */ /* 0x080fe20000010008 */
[----:B------:R-:W-:Y:S01]  /*2800*/  FADD.FTZ R118, R127, -R118 ;  /* 0x800000767f767221 */ /* 0x000fe20000010000 */
[-CC-:B------:R-:W-:Y:S01]  /*2810*/  FFMA.FTZ R153, R129, R141.reuse, R8.reuse ;  /* 0x0000008d81997223 */ /* 0x180fe20000010008 */
[----:B------:R-:W-:Y:S01]  /*2820*/  FFMA.FTZ R156, R134, R141, R8 ;  /* 0x0000008d869c7223 */ /* 0x000fe20000010008 */
[----:B------:R-:W-:Y:S01]  /*2830*/  FADD.FTZ R114, R128, -R115 ;  /* 0x8000007380727221 */ /* 0x000fe20000010000 */
[----:B------:R-:W-:Y:S01]  /*2840*/  FMUL.FTZ R122, R9, R118 ;  /* 0x00000076097a7220 */ /* 0x000fe20000410000 */
[----:B------:R-:W-:Y:S01]  /*2850*/  FADD.FTZ R140, R132, -R153 ;  /* 0x80000099848c7221 */ /* 0x000fe20000010000 */
[----:B------:R-:W-:Y:S01]  /*2860*/  FADD.FTZ R156, R131, -R156 ;  /* 0x8000009c839c7221 */ /* 0x000fe20000010000 */
[C---:B------:R-:W-:Y:S01]  /*2870*/  FMUL.FTZ R120, R9.reuse, R114 ;  /* 0x0000007209787220 */ /* 0x040fe20000410000 */
[----:B------:R-:W-:Y:S01]  /*2880*/  BSSY.RECONVERGENT B3, `(.L_x_6024) ;  /* 0x0000011000037945 */ /* 0x000fe20003800200 */
[C---:B------:R-:W-:Y:S01]  /*2890*/  FMUL.FTZ R115, R9.reuse, R140 ;  /* 0x0000008c09737220 */ /* 0x040fe20000410000 */
[----:B------:R-:W-:Y:S01]  /*28a0*/  FMUL.FTZ R118, R9, R156 ;  /* 0x0000009c09767220 */ /* 0x000fe20000410000 */
[----:B------:R-:W-:-:S02]  /*28b0*/  FSEL R114, R122, RZ, P0 ;  /* 0x000000ff7a727208 */ /* 0x000fc40000000000 */
        /* <DEDUP_REMOVED lines=13> */
.L_x_6025:
[----:B------:R-:W-:Y:S05]  /*2990*/  BSYNC.RECONVERGENT B3 ;  /* 0x0000000000037941 */ /* 0x000fea0003800200 */
.L_x_6024:
        /* <DEDUP_REMOVED lines=13> */
.L_x_6027:
[----:B------:R-:W-:Y:S05]  /*2a70*/  BSYNC.RECONVERGENT B3 ;  /* 0x0000000000037941 */ /* 0x000fea0003800200 */
.L_x_6026:
[----:B------:R-:W-:Y:S01]  /*2a80*/  BSSY.RECONVERGENT B3, `(.L_x_6028) ;  /* 0x0000010000037945 */ /* 0x000fe20003800200 */
[----:B------:R-:W-:Y:S02]  /*2a90*/  F2FP.F16.F32.PACK_AB R114, R114, R155 ;  /* 0x0000009b7272723e */ /* 0x000fe400000000ff */
        /* <DEDUP_REMOVED lines=14> */
.L_x_6029:
[----:B------:R-:W-:Y:S05]  /*2b80*/  BSYNC.RECONVERGENT B3 ;  /* 0x0000000000037941 */ /* 0x000fea0003800200 */
.L_x_6028:
[----:B------:R-:W-:Y:S01]  /*2b90*/  F2FP.F16.F32.PACK_AB R115, R155, R120 ;  /* 0x000000789b73723e */ /* 0x000fe200000000ff */
[----:B------:R-:W-:Y:S06]  /*2ba0*/  @!P1 BRA `(.L_x_6015) ;  /* 0x0000001000dc9947 */ /* 0x000fec0003800000 */
[----:B-----5:R-:W-:Y:S01]  /*2bb0*/  ISETP.GE.U32.AND P0, PT, R136, RZ, PT ;  /* 0x000000ff8800720c */ /* 0x020fe20003f06070 */
[----:B------:R-:W-:-:S03]  /*2bc0*/  FMUL.FTZ R118, R155, UR13 ;  /* 0x0000000d9b767c20 */ /* 0x000fc60008410000 */
[----:B------:R-:W-:Y:S01]  /*2bd0*/  ISETP.GE.U32.AND.EX P0, PT, R137, 0x1000000, PT, P0 ;  /* 0x010000008900780c */ /* 0x000fe20003f06100 */
[----:B------:R-:W-:Y:S01]  /*2be0*/  FMUL.FTZ R120, R118, UR12 ;  /* 0x0000000c76787c20 */ /* 0x000fe20008410000 */
[----:B------:R-:W-:-:S11]  /*2bf0*/  HFMA2 R118, -RZ, RZ, 0, 0 ;  /* 0x00000000ff767431 */ /* 0x000fd600000001ff */
[----:B------:R-:W-:-:S05]  /*2c00*/  @P0 HADD2.F32 R153, -RZ, R107.H1_H1 ;  /* 0x3000006bff990230 */ /* 0x000fca0000004100 */
[-C--:B------:R-:W-:Y:S01]  /*2c10*/  @P0 FMUL.FTZ R118, R153, R120.reuse ;  /* 0x0000007899760220 */ /* 0x080fe20000410000 */
[----:B------:R-:W-:-:S03]  /*2c20*/  FMUL.FTZ R120, R87, R120 ;  /* 0x0000007857787220 */ /* 0x000fc60000410000 */
[----:B------:R-:W-:Y:S02]  /*2c30*/  FADD.FTZ R31, R31, R118 ;  /* 0x000000761f1f7221 */ /* 0x000fe40000010000 */
[----:B------:R-:W-:-:S04]  /*2c40*/  FSEL R120, R120, RZ, P0 ;  /* 0x000000ff78787208 */ /* 0x000fc80000000000 */
[----:B------:R-:W-:-:S04]  /*2c50*/  F2FP.F16.F32.PACK_AB R120, RZ, R120 ;  /* 0x00000078ff78723e */ /* 0x000fc800000000ff */
[----:B------:R-:W-:Y:S01]  /*2c60*/  PRMT R111, R111, 0x5410, R120 ;  /* 0x000054106f6f7816 */ /* 0x000fe20000000078 */
[----:B------:R-:W-:Y:S06]  /*2c70*/  BRA `(.L_x_6015) ;  /* 0x0000001000a87947 */ /* 0x000fec0003800000 */
.L_x_5999:
        /* <DEDUP_REMOVED lines=9> */
[----:B-----5:R-:W-:Y:S01]  /*2d10*/  HADD2.F32 R118, -RZ, R16.H0_H0 ;  /* 0x20000010ff767230 */ /* 0x020fe20000004100 */
[----:B------:R-:W-:Y:S02]  /*2d20*/  LOP3.LUT P0, RZ, R136, 0xff, RZ, 0xc0, !PT ;  /* 0x000000ff88ff7812 */ /* 0x000fe4000780c0ff */
[----:B------:R-:W-:-:S04]  /*2d30*/  @P3 FADD.FTZ R153, R14, -R153 ;  /* 0x800000990e993221 */ /* 0x000fc80000010000 */
[----:B------:R-:W-:Y:S01]  /*2d40*/  @P3 FFMA.FTZ R118, R9, R153, R118 ;  /* 0x0000009909763223 */ /* 0x000fe20000010076 */
[----:B------:R-:W-:-:S03]  /*2d50*/  MOV R153, RZ ;  /* 0x000000ff00997202 */ /* 0x000fc60000000f00 */
[----:B------:R-:W-:-:S04]  /*2d60*/  FMUL.FTZ R118, R118, UR13 ;  /* 0x0000000d76767c20 */ /* 0x000fc80008410000 */
[----:B------:R-:W-:Y:S01]  /*2d70*/  FMUL.FTZ R155, R118, UR12 ;  /* 0x0000000c769b7c20 */ /* 0x000fe20008410000 */
[----:B------:R-:W-:-:S05]  /*2d80*/  @P0 HADD2.F32 R118, -RZ, R104.H0_H0 ;  /* 0x20000068ff760230 */ /* 0x000fca0000004100 */
[-C--:B------:R-:W-:Y:S01]  /*2d90*/  @P0 FMUL.FTZ R153, R118, R155.reuse ;  /* 0x0000009b76990220 */ /* 0x080fe20000410000 */
[----:B------:R-:W-:-:S03]  /*2da0*/  FMUL.FTZ R118, R88, R155 ;  /* 0x0000009b58767220 */ /* 0x000fc60000410000 */
[----:B------:R-:W-:Y:S02]  /*2db0*/  FADD.FTZ R32, R32, R153 ;  /* 0x0000009920207221 */ /* 0x000fe40000010000 */
[----:B------:R-:W-:-:S04]  /*2dc0*/  FSEL R118, R118, RZ, P0 ;  /* 0x000000ff76767208 */ /* 0x000fc80000000000 */
[----:B------:R-:W-:-:S04]  /*2dd0*/  F2FP.F16.F32.PACK_AB R118, RZ, R118 ;  /* 0x00000076ff76723e */ /* 0x000fc800000000ff */
[----:B------:R-:W-:-:S07]  /*2de0*/  PRMT R108, R118, 0x7610, R108 ;  /* 0x00007610766c7816 */ /* 0x000fce000000006c */
.L_x_6032:
[----:B------:R-:W-:Y:S05]  /*2df0*/  BSYNC.RECONVERGENT B3 ;  /* 0x0000000000037941 */ /* 0x000fea0003800200 */
.L_x_6031:
[----:B------:R-:W-:Y:S04]  /*2e00*/  BSSY.RECONVERGENT B3, `(.L_x_6033) ;  /* 0x0000011000037945 */ /* 0x000fe80003800200 */
[----:B------:R-:W-:Y:S05]  /*2e10*/  @!P1 BRA `(.L_x_6034) ;  /* 0x00000000003c9947 */ /* 0x000fea0003800000 */
[----:B------:R-:W-:Y:S01]  /*2e20*/  @P3 FFMA.FTZ R118, R12, R141, R8 ;  /* 0x0000008d0c763223 */ /* 0x000fe20000010008 */
[----:B-----5:R-:W-:-:S03]  /*2e30*/  LOP3.LUT P0, RZ, R136, 0xff00, RZ, 0xc0, !PT ;  /* 0x0000ff0088ff7812 */ /* 0x020fc6000780c0ff */
[----:B------:R-:W-:Y:S01]  /*2e40*/  @P3 FADD.FTZ R120, R13, -R118 ;  /* 0x800000760d783221 */ /* 0x000fe20000010000 */
[----:B------:R-:W-:-:S05]  /*2e50*/  HADD2.F32 R118, -RZ, R16.H1_H1 ;  /* 0x30000010ff767230 */ /* 0x000fca0000004100 */
[----:B------:R-:W-:-:S04]  /*2e60*/  @P3 FFMA.FTZ R118, R9, R120, R118 ;  /* 0x0000007809763223 */ /* 0x000fc80000010076 */
[----:B------:R-:W-:Y:S01]  /*2e70*/  FMUL.FTZ R118, R118, UR13 ;  /* 0x0000000d76767c20 */ /* 0x000fe20008410000 */
[----:B------:R-:W-:-:S03]  /*2e80*/  @P0 HADD2.F32 R153, -RZ, R104.H1_H1 ;  /* 0x30000068ff990230 */ /* 0x000fc60000004100 */
[----:B------:R-:W-:Y:S01]  /*2e90*/  FMUL.FTZ R120, R118, UR12 ;  /* 0x0000000c76787c20 */ /* 0x000fe20008410000 */
[----:B------:R-:W-:-:S03]  /*2ea0*/  HFMA2 R118, -RZ, RZ, 0, 0 ;  /* 0x00000000ff767431 */ /* 0x000fc600000001ff */
[-C--:B------:R-:W-:Y:S01]  /*2eb0*/  @P0 FMUL.FTZ R118, R153, R120.reuse ;  /* 0x0000007899760220 */ /* 0x080fe20000410000 */
[----:B------:R-:W-:-:S03]  /*2ec0*/  FMUL.FTZ R120, R89, R120 ;  /* 0x0000007859787220 */ /* 0x000fc60000410000 */
[----:B------:R-:W-:Y:S02]  /*2ed0*/  FADD.FTZ R33, R33, R118 ;  /* 0x0000007621217221 */ /* 0x000fe40000010000 */
[----:B------:R-:W-:-:S04]  /*2ee0*/  FSEL R120, R120, RZ, P0 ;  /* 0x000000ff78787208 */ /* 0x000fc80000000000 */
[----:B------:R-:W-:-:S04]  /*2ef0*/  F2FP.F16.F32.PACK_AB R120, RZ, R120 ;  /* 0x00000078ff78723e */ /* 0x000fc800000000ff */
[----:B------:R-:W-:-:S07]  /*2f00*/  PRMT R108, R108, 0x5410, R120 ;  /* 0x000054106c6c7816 */ /* 0x000fce0000000078 */
.L_x_6034:
[----:B------:R-:W-:Y:S05]  /*2f10*/  BSYNC.RECONVERGENT B3 ;  /* 0x0000000000037941 */ /* 0x000fea0003800200 */
.L_x_6033:
[----:B------:R-:W-:Y:S04]  /*2f20*/  BSSY.RECONVERGENT B3, `(.L_x_6035) ;  /* 0x0000011000037945 */ /* 0x000fe80003800200 */
[----:B------:R-:W-:Y:S05]  /*2f30*/  @!P1 BRA `(.L_x_6036) ;  /* 0x00000000003c9947 */ /* 0x000fea0003800000 */
        /* <DEDUP_REMOVED lines=15> */
.L_x_6036:
[----:B------:R-:W-:Y:S05]  /*3030*/  BSYNC.RECONVERGENT B3 ;  /* 0x0000000000037941 */ /* 0x000fea0003800200 */
.L_x_6035:
        /* <DEDUP_REMOVED lines=17> */
.L_x_6038:
[----:B------:R-:W-:Y:S05]  /*3150*/  BSYNC.RECONVERGENT B3 ;  /* 0x0000000000037941 */ /* 0x000fea0003800200 */
.L_x_6037:
        /* <DEDUP_REMOVED lines=17> */
.L_x_6040:
[----:B------:R-:W-:Y:S05]  /*3270*/  BSYNC.RECONVERGENT B3 ;  /* 0x0000000000037941 */ /* 0x000fea0003800200 */
.L_x_6039:
        /* <DEDUP_REMOVED lines=17> */
.L_x_6042:
[----:B------:R-:W-:Y:S05]  /*3390*/  BSYNC.RECONVERGENT B3 ;  /* 0x0000000000037941 */ /* 0x000fea0003800200 */
.L_x_6041:
        /* <DEDUP_REMOVED lines=17> */
.L_x_6044:
[----:B------:R-:W-:Y:S05]  /*34b0*/  BSYNC.RECONVERGENT B3 ;  /* 0x0000000000037941 */ /* 0x000fea0003800200 */
.L_x_6043:
[----:B------:R-:W-:Y:S05]  /*34c0*/  @!P1 BRA `(.L_x_6015) ;  /* 0x0000000800949947 */ /* 0x000fea0003800000 */
[----:B------:R-:W-:Y:S01]  /*34d0*/  @P3 FFMA.FTZ R118, R134, R141, R8 ;  /* 0x0000008d86763223 */ /* 0x000fe20000010008 */
[----:B-----5:R-:W-:-:S03]  /*34e0*/  ISETP.GE.U32.AND P0, PT, R136, RZ, PT ;  /* 0x000000ff8800720c */ /* 0x020fc60003f06070 */
[----:B------:R-:W-:Y:S01]  /*34f0*/  @P3 FADD.FTZ R120, R131, -R118 ;  /* 0x8000007683783221 */ /* 0x000fe20000010000 */
[----:B------:R-:W-:Y:S01]  /*3500*/  ISETP.GE.U32.AND.EX P0, PT, R137, 0x1000000, PT, P0 ;  /* 0x010000008900780c */ /* 0x000fe20003f06100 */
[----:B------:R-:W-:-:S05]  /*3510*/  HADD2.F32 R118, -RZ, R19.H1_H1 ;  /* 0x30000013ff767230 */ /* 0x000fca0000004100 */
[----:B------:R-:W-:-:S04]  /*3520*/  @P3 FFMA.FTZ R118, R9, R120, R118 ;  /* 0x0000007809763223 */ /* 0x000fc80000010076 */
[----:B------:R-:W-:-:S03]  /*3530*/  FMUL.FTZ R118, R118, UR13 ;  /* 0x0000000d76767c20 */ /* 0x000fc60008410000 */
[----:B------:R-:W-:Y:S02]  /*3540*/  @P0 HADD2.F32 R153, -RZ, R107.H1_H1 ;  /* 0x3000006bff990230 */ /* 0x000fe40000004100 */
[----:B------:R-:W-:Y:S01]  /*3550*/  FMUL.FTZ R120, R118, UR12 ;  /* 0x0000000c76787c20 */ /* 0x000fe20008410000 */
[----:B------:R-:W-:-:S03]  /*3560*/  HFMA2 R118, -RZ, RZ, 0, 0 ;  /* 0x00000000ff767431 */ /* 0x000fc600000001ff */
[-C--:B------:R-:W-:Y:S01]  /*3570*/  @P0 FMUL.FTZ R118, R153, R120.reuse ;  /* 0x0000007899760220 */ /* 0x080fe20000410000 */
[----:B------:R-:W-:-:S03]  /*3580*/  FMUL.FTZ R120, R87, R120 ;  /* 0x0000007857787220 */ /* 0x000fc60000410000 */
[----:B------:R-:W-:Y:S02]  /*3590*/  FADD.FTZ R31, R31, R118 ;  /* 0x000000761f1f7221 */ /* 0x000fe40000010000 */
[----:B------:R-:W-:-:S04]  /*35a0*/  FSEL R120, R120, RZ, P0 ;  /* 0x000000ff78787208 */ /* 0x000fc80000000000 */
[----:B------:R-:W-:-:S04]  /*35b0*/  F2FP.F16.F32.PACK_AB R120, RZ, R120 ;  /* 0x00000078ff78723e */ /* 0x000fc800000000ff */
[----:B------:R-:W-:Y:S01]  /*35c0*/  PRMT R111, R111, 0x5410, R120 ;  /* 0x000054106f6f7816 */ /* 0x000fe20000000078 */
[----:B------:R-:W-:Y:S06]  /*35d0*/  BRA `(.L_x_6015) ;  /* 0x0000000800507947 */ /* 0x000fec0003800000 */
.L_x_6030:
[----:B------:R-:W-:Y:S01]  /*35e0*/  ISETP.GT.AND P0, PT, R10, RZ, PT ;  /* 0x000000ff0a00720c */ /* 0x000fe20003f04270 */
[----:B-----5:R-:W-:Y:S01]  /*35f0*/  HADD2.F32 R140, -RZ, R16.H1_H1 ;  /* 0x30000010ff8c7230 */ /* 0x020fe20000004100 */
[----:B------:R-:W-:Y:S01]  /*3600*/  BSSY.RECONVERGENT B3, `(.L_x_6045) ;  /* 0x000002c000037945 */ /* 0x000fe20003800200 */
[----:B------:R-:W-:Y:S02]  /*3610*/  HADD2.F32 R113, -RZ, R17.H0_H0 ;  /* 0x20000011ff717230 */ /* 0x000fe40000004100 */
[----:B------:R-:W-:Y:S02]  /*3620*/  HADD2.F32 R120, -RZ, R18.H1_H1 ;  /* 0x30000012ff787230 */ /* 0x000fe40000004100 */
[----:B------:R-:W-:-:S06]  /*3630*/  HADD2.F32 R122, -RZ, R19.H0_H0 ;  /* 0x20000013ff7a7230 */ /* 0x000fcc0000004100 */
[-CC-:B------:R-:W-:Y:S01]  /*3640*/  @P0 FFMA.FTZ R112, R12, R141.reuse, R8.reuse ;  /* 0x0000008d0c700223 */ /* 0x180fe20000010008 */
[-CC-:B------:R-:W-:Y:S01]  /*3650*/  @P0 FFMA.FTZ R115, R11, R141.reuse, R8.reuse ;  /* 0x0000008d0b730223 */ /* 0x180fe20000010008 */
[-C--:B------:R-:W-:Y:S02]  /*3660*/  @P0 FFMA.FTZ R153, R129, R141.reuse, R8 ;  /* 0x0000008d81990223 */ /* 0x080fe40000010008 */
[----:B------:R-:W-:Y:S01]  /*3670*/  @P0 FADD.FTZ R112, R13, -R112 ;  /* 0x800000700d700221 */ /* 0x000fe20000010000 */
[----:B------:R-:W-:Y:S01]  /*3680*/  @P0 FADD.FTZ R114, R126, -R115 ;  /* 0x800000737e720221 */ /* 0x000fe20000010000 */
[-C--:B------:R-:W-:Y:S01]  /*3690*/  @P0 FFMA.FTZ R115, R15, R141.reuse, R8 ;  /* 0x0000008d0f730223 */ /* 0x080fe20000010008 */
[----:B------:R-:W-:Y:S01]  /*36a0*/  @P0 FADD.FTZ R153, R132, -R153 ;  /* 0x8000009984990221 */ /* 0x000fe20000010000 */
[C---:B------:R-:W-:Y:S01]  /*36b0*/  @P0 FFMA.FTZ R140, R9.reuse, R112, R140 ;  /* 0x00000070098c0223 */ /* 0x040fe2000001008c */
[----:B------:R-:W-:Y:S01]  /*36c0*/  @P0 FFMA.FTZ R112, R124, R141, R8 ;  /* 0x0000008d7c700223 */ /* 0x000fe20000010008 */
[----:B------:R-:W-:Y:S01]  /*36d0*/  @P0 FFMA.FTZ R113, R9, R114, R113 ;  /* 0x0000007209710223 */ /* 0x000fe20000010071 */
[----:B------:R-:W-:-:S02]  /*36e0*/  HADD2.F32 R114, -RZ, R17.H1_H1 ;  /* 0x30000011ff727230 */ /* 0x000fc40000004100 */
[----:B------:R-:W-:Y:S01]  /*36f0*/  @P0 FADD.FTZ R118, R128, -R115 ;  /* 0x8000007380760221 */ /* 0x000fe20000010000 */
[----:B------:R-:W-:Y:S01]  /*3700*/  @P0 FADD.FTZ R112, R125, -R112 ;  /* 0x800000707d700221 */ /* 0x000fe20000010000 */
[----:B------:R-:W-:Y:S02]  /*3710*/  HADD2.F32 R115, -RZ, R18.H0_H0 ;  /* 0x20000012ff737230 */ /* 0x000fe40000004100 */
[----:B------:R-:W-:Y:S01]  /*3720*/  @P0 FFMA.FTZ R122, R9, R153, R122 ;  /* 0x00000099097a0223 */ /* 0x000fe2000001007a */
[-C--:B------:R-:W-:Y:S01]  /*3730*/  @P3 FFMA.FTZ R153, R3, R141.reuse, R8 ;  /* 0x0000008d03993223 */ /* 0x080fe20000010008 */
[C---:B------:R-:W-:Y:S01]  /*3740*/  @P0 FFMA.FTZ R114, R9.reuse, R112, R114 ;  /* 0x0000007009720223 */ /* 0x040fe20000010072 */
[----:B------:R-:W-:Y:S01]  /*3750*/  @P0 FFMA.FTZ R112, R130, R141, R8 ;  /* 0x0000008d82700223 */ /* 0x000fe20000010008 */
[----:B------:R-:W-:Y:S01]  /*3760*/  @P0 FFMA.FTZ R115, R9, R118, R115 ;  /* 0x0000007609730223 */ /* 0x000fe20000010073 */
[----:B------:R-:W-:Y:S02]  /*3770*/  HADD2.F32 R118, -RZ, R19.H1_H1 ;  /* 0x30000013ff767230 */ /* 0x000fe40000004100 */
[----:B------:R-:W-:Y:S01]  /*3780*/  @P3 FADD.FTZ R153, R14, -R153 ;  /* 0x800000990e993221 */ /* 0x000fe20000010000 */
[----:B------:R-:W-:-:S04]  /*3790*/  @P0 FADD.FTZ R112, R127, -R112 ;  /* 0x800000707f700221 */ /* 0x000fc80000010000 */
[----:B------:R-:W-:Y:S01]  /*37a0*/  @P0 FFMA.FTZ R120, R9, R112, R120 ;  /* 0x0000007009780223 */ /* 0x000fe20000010078 */
[----:B------:R-:W-:-:S04]  /*37b0*/  @P0 FFMA.FTZ R112, R134, R141, R8 ;  /* 0x0000008d86700223 */ /* 0x000fc80000010008 */
[----:B------:R-:W-:-:S04]  /*37c0*/  @P0 FADD.FTZ R112, R131, -R112 ;  /* 0x8000007083700221 */ /* 0x000fc80000010000 */
[----:B------:R-:W-:Y:S01]  /*37d0*/  @P0 FFMA.FTZ R118, R9, R112, R118 ;  /* 0x0000007009760223 */ /* 0x000fe20000010076 */
[----:B------:R-:W-:-:S05]  /*37e0*/  HADD2.F32 R112, -RZ, R16.H0_H0 ;  /* 0x20000010ff707230 */ /* 0x000fca0000004100 */
[----:B------:R-:W-:Y:S01]  /*37f0*/  @P3 FFMA.FTZ R112, R9, R153, R112 ;  /* 0x0000009909703223 */ /* 0x000fe20000010070 */
[----:B------:R-:W-:Y:S06]  /*3800*/  @!P1 BRA `(.L_x_6046) ;  /* 0x00000000002c9947 */ /* 0x000fec0003800000 */
[----:B------:R-:W-:Y:S01]  /*3810*/  LOP3.LUT P0, RZ, R136, 0xff, RZ, 0xc0, !PT ;  /* 0x000000ff88ff7812 */ /* 0x000fe2000780c0ff */
        /* <DEDUP_REMOVED lines=10> */
.L_x_6046:
[----:B------:R-:W-:Y:S05]  /*38c0*/  BSYNC.RECONVERGENT B3 ;  /* 0x0000000000037941 */ /* 0x000fea0003800200 */
.L_x_6045:
[----:B------:R-:W-:Y:S01]  /*38d0*/  BSSY.RECONVERGENT B3, `(.L_x_6047) ;  /* 0x000000e000037945 */ /* 0x000fe20003800200 */
[----:B------:R-:W-:-:S03]  /*38e0*/  F2FP.F16.F32.PACK_AB R112, R140, R112 ;  /* 0x000000708c70723e */ /* 0x000fc600000000ff */
[----:B------:R-:W-:Y:S05]  /*38f0*/  @!P1 BRA `(.L_x_6048) ;  /* 0x00000000002c9947 */ /* 0x000fea0003800000 */
[----:B------:R-:W-:Y:S01]  /*3900*/  LOP3.LUT P0, RZ, R136, 0xff00, RZ, 0xc0, !PT ;  /* 0x0000ff0088ff7812 */ /* 0x000fe2000780c0ff */
        /* <DEDUP_REMOVED lines=10> */
.L_x_6048:
[----:B------:R-:W-:Y:S05]  /*39b0*/  BSYNC.RECONVERGENT B3 ;  /* 0x0000000000037941 */ /* 0x000fea0003800200 */
.L_x_6047:
[----:B------:R-:W-:Y:S04]  /*39c0*/  BSSY.RECONVERGENT B3, `(.L_x_6049) ;  /* 0x000000d000037945 */ /* 0x000fe80003800200 */
[----:B------:R-:W-:Y:S05]  /*39d0*/  @!P1 BRA `(.L_x_6050) ;  /* 0x00000000002c9947 */ /* 0x000fea0003800000 */
[----:B------:R-:W-:Y:S01]  /*39e0*/  LOP3.LUT P0, RZ, R136, 0xff0000, RZ, 0xc0, !PT ;  /* 0x00ff000088ff7812 */ /* 0x000fe2000780c0ff */
        /* <DEDUP_REMOVED lines=10> */
.L_x_6050:
[----:B------:R-:W-:Y:S05]  /*3a90*/  BSYNC.RECONVERGENT B3 ;  /* 0x0000000000037941 */ /* 0x000fea0003800200 */
.L_x_6049:
        /* <DEDUP_REMOVED lines=14> */
.L_x_6052:
[----:B------:R-:W-:Y:S05]  /*3b80*/  BSYNC.RECONVERGENT B3 ;  /* 0x0000000000037941 */ /* 0x000fea0003800200 */
.L_x_6051:
        /* <DEDUP_REMOVED lines=13> */
.L_x_6054:
[----:B------:R-:W-:Y:S05]  /*3c60*/  BSYNC.RECONVERGENT B3 ;  /* 0x0000000000037941 */ /* 0x000fea0003800200 */
.L_x_6053:
        /* <DEDUP_REMOVED lines=14> */
.L_x_6056:
[----:B------:R-:W-:Y:S05]  /*3d50*/  BSYNC.RECONVERGENT B3 ;  /* 0x0000000000037941 */ /* 0x000fea0003800200 */
.L_x_6055:
[----:B------:R-:W-:Y:S04]  /*3d60*/  BSSY.RECONVERGENT B3, `(.L_x_6057) ;  /* 0x000000d000037945 */ /* 0x000fe80003800200 */
[----:B------:R-:W-:Y:S05]  /*3d70*/  @!P1 BRA `(.L_x_6058) ;  /* 0x00000000002c9947 */ /* 0x000fea0003800000 */
        /* <DEDUP_REMOVED lines=11> */
.L_x_6058:
[----:B------:R-:W-:Y:S05]  /*3e30*/  BSYNC.RECONVERGENT B3 ;  /* 0x0000000000037941 */ /* 0x000fea0003800200 */
.L_x_6057:
[----:B------:R-:W-:Y:S01]  /*3e40*/  F2FP.F16.F32.PACK_AB R115, R118, R122 ;  /* 0x0000007a7673723e */ /* 0x000fe200000000ff */
[----:B------:R-:W-:Y:S06]  /*3e50*/  @!P1 BRA `(.L_x_6015) ;  /* 0x0000000000309947 */ /* 0x000fec0003800000 */
[----:B------:R-:W-:Y:S01]  /*3e60*/  ISETP.GE.U32.AND P0, PT, R136, RZ, PT ;  /* 0x000000ff8800720c */ /* 0x000fe20003f06070 */
        /* <DEDUP_REMOVED lines=10> */
[----:B------:R-:W-:-:S07]  /*3f10*/  PRMT R111, R111, 0x5410, R120 ;  /* 0x000054106f6f7816 */ /* 0x000fce0000000078 */
.L_x_6015:
[----:B------:R-:W-:Y:S05]  /*3f20*/  BSYNC.RECONVERGENT B2 ;  /* 0x0000000000027941 */ /* 0x000fea0003800200 */
.L_x_5998:
        /* <DEDUP_REMOVED lines=10> */
.L_x_5995:
[----:B------:R-:W-:Y:S05]  /*3fd0*/  BSYNC.RECONVERGENT B1 ;  /* 0x0000000000017941 */ /* 0x000fea0003800200 */
.L_x_5994:
[----:B------:R-:W-:Y:S04]  /*3fe0*/  BSSY.RECONVERGENT B1, `(.L_x_6059) ;  /* 0x000026d000017945 */ /* 0x000fe80003800200 */
[----:B------:R-:W-:Y:S05]  /*3ff0*/  @!P2 BRA `(.L_x_6060) ;  /* 0x0000002400aca947 */ /* 0x000fea0003800000 */
[----:B------:R-:W-:Y:S04]  /*4000*/  BSSY.RECONVERGENT B2, `(.L_x_6061) ;  /* 0x0000005000027945 */ /* 0x000fe80003800200 */
[----:B------:R-:W-:Y:S05]  /*4010*/  @!P1 BRA `(.L_x_6062) ;  /* 0x00000000000c9947 */ /* 0x000fea0003800000 */
[----:B-----5:R-:W1:Y:S02]  /*4020*/  LDC.64 R104, c[0x0][0x390] ;  /* 0x0000e400ff687b82 */ /* 0x020e640000000a00 */
[----:B-1----:R-:W-:-:S06]  /*4030*/  IMAD.WIDE.U32 R104, R123, 0x10, R104 ;  /* 0x000000107b687825 */ /* 0x002fcc00078e0068 */
[----:B------:R-:W5:Y:S02]  /*4040*/  LDG.E.128 R104, desc[UR6][R104.64] ;  /* 0x0000000668687981 */ /* 0x000f64000c1e1d00 */
.L_x_6062:
[----:B------:R-:W-:Y:S05]  /*4050*/  BSYNC.RECONVERGENT B2 ;  /* 0x0000000000027941 */ /* 0x000fea0003800200 */
.L_x_6061:
        /* <DEDUP_REMOVED lines=9> */
[--C-:B-----5:R-:W-:Y:S01]  /*40f0*/  HADD2.F32 R122, -RZ, R100.reuse.H1_H1 ;  /* 0x30000064ff7a7230 */ /* 0x120fe20000004100 */
[----:B------:R-:W-:Y:S01]  /*4100*/  BSSY.RECONVERGENT B3, `(.L_x_6066) ;  /* 0x000002e000037945 */ /* 0x000fe20003800200 */
[----:B------:R-:W-:Y:S02]  /*4110*/  HADD2.F32 R140, -RZ, R100.H0_H0 ;  /* 0x20000064ff8c7230 */ /* 0x000fe40000004100 */
[----:B0-----:R-:W-:Y:S02]  /*4120*/  HADD2.F32 R120, -RZ, R101.H0_H0 ;  /* 0x20000065ff787230 */ /* 0x001fe40000004100 */
[----:B------:R-:W-:-:S06]  /*4130*/  HADD2.F32 R114, -RZ, R102.H0_H0 ;  /* 0x20000066ff727230 */ /* 0x000fcc0000004100 */
[-CC-:B------:R-:W-:Y:S01]  /*4140*/  @P0 FFMA.FTZ R10, R116, R141.reuse, R8.reuse ;  /* 0x0000008d740a0223 */ /* 0x180fe20000010008 */
[-CC-:B------:R-:W-:Y:S01]  /*4150*/  @P0 FFMA.FTZ R113, R117, R141.reuse, R8.reuse ;  /* 0x0000008d75710223 */ /* 0x180fe20000010008 */
[-CC-:B------:R-:W-:Y:S01]  /*4160*/  @P0 FFMA.FTZ R112, R144, R141.reuse, R8.reuse ;  /* 0x0000008d90700223 */ /* 0x180fe20000010008 */
[-C--:B------:R-:W-:Y:S01]  /*4170*/  @P0 FFMA.FTZ R118, R150, R141.reuse, R8 ;  /* 0x0000008d96760223 */ /* 0x080fe20000010008 */
[----:B------:R-:W-:Y:S01]  /*4180*/  @P0 FADD.FTZ R115, R135, -R10 ;  /* 0x8000000a87730221 */ /* 0x000fe20000010000 */
[----:B------:R-:W-:Y:S01]  /*4190*/  @P0 FADD.FTZ R113, R142, -R113 ;  /* 0x800000718e710221 */ /* 0x000fe20000010000 */
[----:B------:R-:W-:Y:S01]  /*41a0*/  @P0 FFMA.FTZ R119, R133, R141, R8 ;  /* 0x0000008d85770223 */ /* 0x000fe20000010008 */
[----:B------:R-:W-:Y:S02]  /*41b0*/  HADD2.F32 R10, -RZ, R101.H1_H1 ;  /* 0x30000065ff0a7230 */ /* 0x000fe40000004100 */
[C---:B------:R-:W-:Y:S01]  /*41c0*/  @P0 FFMA.FTZ R122, R9.reuse, R115, R122 ;  /* 0x00000073097a0223 */ /* 0x040fe2000001007a */
[----:B------:R-:W-:Y:S01]  /*41d0*/  @P0 FFMA.FTZ R140, R9, R113, R140 ;  /* 0x00000071098c0223 */ /* 0x000fe2000001008c */
[----:B------:R-:W-:-:S02]  /*41e0*/  HADD2.F32 R115, -RZ, R102.H1_H1 ;  /* 0x30000066ff737230 */ /* 0x000fc40000004100 */
[----:B------:R-:W-:Y:S01]  /*41f0*/  @P0 FADD.FTZ R113, R143, -R112 ;  /* 0x800000708f710221 */ /* 0x000fe20000010000 */
[----:B------:R-:W-:Y:S01]  /*4200*/  @P0 FADD.FTZ R118, R147, -R118 ;  /* 0x8000007693760221 */ /* 0x000fe20000010000 */
[-CC-:B------:R-:W-:Y:S01]  /*4210*/  @P0 FFMA.FTZ R156, R154, R141.reuse, R8.reuse ;  /* 0x0000008d9a9c0223 */ /* 0x180fe20000010008 */
[----:B------:R-:W-:Y:S01]  /*4220*/  @P0 FADD.FTZ R119, R146, -R119 ;  /* 0x8000007792770221 */ /* 0x000fe20000010000 */
[-CC-:B------:R-:W-:Y:S01]  /*4230*/  @P0 FFMA.FTZ R121, R145, R141.reuse, R8.reuse ;  /* 0x0000008d91790223 */ /* 0x180fe20000010008 */
[----:B------:R-:W-:Y:S01]  /*4240*/  @P0 FFMA.FTZ R153, R149, R141, R8 ;  /* 0x0000008d95990223 */ /* 0x000fe20000010008 */
[C---:B------:R-:W-:Y:S01]  /*4250*/  @P0 FFMA.FTZ R10, R9.reuse, R113, R10 ;  /* 0x00000071090a0223 */ /* 0x040fe2000001000a */
[C---:B------:R-:W-:Y:S01]  /*4260*/  @P0 FFMA.FTZ R115, R9.reuse, R118, R115 ;  /* 0x0000007609730223 */ /* 0x040fe20000010073 */
[--C-:B------:R-:W-:Y:S02]  /*4270*/  HADD2.F32 R8, -RZ, R103.reuse.H1_H1 ;  /* 0x30000067ff087230 */ /* 0x100fe40000004100 */
[----:B------:R-:W-:Y:S01]  /*4280*/  @P0 FFMA.FTZ R120, R9, R119, R120 ;  /* 0x0000007709780223 */ /* 0x000fe20000010078 */
[----:B------:R-:W-:-:S02]  /*4290*/  HADD2.F32 R118, -RZ, R103.H0_H0 ;  /* 0x20000067ff767230 */ /* 0x000fc40000004100 */
[----:B------:R-:W-:Y:S01]  /*42a0*/  @P0 FADD.FTZ R113, R151, -R156 ;  /* 0x8000009c97710221 */ /* 0x000fe20000010000 */
[----:B------:R-:W-:Y:S01]  /*42b0*/  @P0 FADD.FTZ R121, R148, -R121 ;  /* 0x8000007994790221 */ /* 0x000fe20000010000 */
[----:B------:R-:W-:Y:S01]  /*42c0*/  @P0 FADD.FTZ R153, R152, -R153 ;  /* 0x8000009998990221 */ /* 0x000fe20000010000 */
[----:B------:R-:W-:Y:S01]  /*42d0*/  F2FP.F16.F32.PACK_AB R112, R122, R140 ;  /* 0x0000008c7a70723e */ /* 0x000fe200000000ff */
[C---:B------:R-:W-:Y:S01]  /*42e0*/  @P0 FFMA.FTZ R8, R9.reuse, R113, R8 ;  /* 0x0000007109080223 */ /* 0x040fe20000010008 */
[C---:B------:R-:W-:Y:S01]  /*42f0*/  @P0 FFMA.FTZ R114, R9.reuse, R121, R114 ;  /* 0x0000007909720223 */ /* 0x040fe20000010072 */
[----:B------:R-:W-:Y:S01]  /*4300*/  @P0 FFMA.FTZ R118, R9, R153, R118 ;  /* 0x0000009909760223 */ /* 0x000fe20000010076 */
[----:B------:R-:W-:Y:S01]  /*4310*/  F2FP.F16.F32.PACK_AB R113, R10, R120 ;  /* 0x000000780a71723e */ /* 0x000fe200000000ff */
[----:B------:R-:W-:Y:S06]  /*4320*/  @!P1 BRA `(.L_x_6067) ;  /* 0x00000000002c9947 */ /* 0x000fec0003800000 */
        /* <DEDUP_REMOVED lines=11> */
.L_x_6067:
[----:B------:R-:W-:Y:S05]  /*43e0*/  BSYNC.RECONVERGENT B3 ;  /* 0x0000000000037941 */ /* 0x000fea0003800200 */
.L_x_6066:
[----:B------:R-:W-:Y:S04]  /*43f0*/  BSSY.RECONVERGENT B3, `(.L_x_6068) ;  /* 0x000000d000037945 */ /* 0x000fe80003800200 */
[----:B------:R-:W-:Y:S05]  /*4400*/  @!P1 BRA `(.L_x_6069) ;  /* 0x00000000002c9947 */ /* 0x000fea0003800000 */
[----:B------:R-:W-:Y:S01]  /*4410*/  LOP3.LUT P0, RZ, R138, 0xff00, RZ, 0xc0, !PT ;  /* 0x0000ff008aff7812 */ /* 0x000fe2000780c0ff */
[----:B------:R-:W-:-:S04]  /*4420*/  FMUL.FTZ R122, R122, UR13 ;  /* 0x0000000d7a7a7c20 */ /* 0x000fc80008410000 */
[----:B------:R-:W-:Y:S01]  /*4430*/  FMUL.FTZ R140, R122, UR12 ;  /* 0x0000000c7a8c7c20 */ /* 0x000fe20008410000 */
[----:B------:R-:W-:-:S03]  /*4440*/  HFMA2 R122, -RZ, RZ, 0, 0 ;  /* 0x00000000ff7a7431 */ /* 0x000fc600000001ff */
[----:B------:R-:W-:-:S04]  /*4450*/  FMUL.FTZ R9, R73, R140 ;  /* 0x0000008c49097220 */ /* 0x000fc80000410000 */
[----:B------:R-:W-:Y:S01]  /*4460*/  @P0 HADD2.F32 R119, -RZ, R104.H1_H1 ;  /* 0x30000068ff770230 */ /* 0x000fe20000004100 */
[----:B------:R-:W-:-:S04]  /*4470*/  FSEL R9, R9, RZ, P0 ;  /* 0x000000ff09097208 */ /* 0x000fc80000000000 */
[----:B------:R-:W-:Y:S01]  /*4480*/  @P0 FMUL.FTZ R122, R119, R140 ;  /* 0x0000008c777a0220 */ /* 0x000fe20000410000 */
[----:B------:R-:W-:-:S03]  /*4490*/  F2FP.F16.F32.PACK_AB R9, RZ, R9 ;  /* 0x00000009ff09723e */ /* 0x000fc600000000ff */
[----:B------:R-:W-:Y:S01]  /*44a0*/  FADD.FTZ R25, R25, R122 ;  /* 0x0000007a19197221 */ /* 0x000fe20000010000 */
[----:B------:R-:W-:-:S07]  /*44b0*/  PRMT R108, R108, 0x5410, R9 ;  /* 0x000054106c6c7816 */ /* 0x000fce0000000009 */
.L_x_6069:
[----:B------:R-:W-:Y:S05]  /*44c0*/  BSYNC.RECONVERGENT B3 ;  /* 0x0000000000037941 */ /* 0x000fea0003800200 */
.L_x_6068:
[----:B------:R-:W-:Y:S04]  /*44d0*/  BSSY.RECONVERGENT B3, `(.L_x_6070) ;  /* 0x000000d000037945 */ /* 0x000fe80003800200 */
[----:B------:R-:W-:Y:S05]  /*44e0*/  @!P1 BRA `(.L_x_6071) ;  /* 0x00000000002c9947 */ /* 0x000fea0003800000 */
[----:B------:R-:W-:Y:S01]  /*44f0*/  LOP3.LUT P0, RZ, R138, 0xff0000, RZ, 0xc0, !PT ;  /* 0x00ff00008aff7812 */ /* 0x000fe2000780c0ff */
[----:B------:R-:W-:Y:S01]  /*4500*/  FMUL.FTZ R120, R120, UR13 ;  /* 0x0000000d78787c20 */ /* 0x000fe20008410000 */
[----:B------:R-:W-:-:S03]  /*4510*/  MOV R9, RZ ;  /* 0x000000ff00097202 */ /* 0x000fc60000000f00 */
[----:B------:R-:W-:-:S04]  /*4520*/  FMUL.FTZ R121, R120, UR12 ;  /* 0x0000000c78797c20 */ /* 0x000fc80008410000 */
[----:B------:R-:W-:-:S04]  /*4530*/  FMUL.FTZ R119, R74, R121 ;  /* 0x000000794a777220 */ /* 0x000fc80000410000 */
[----:B------:R-:W-:Y:S01]  /*4540*/  @P0 HADD2.F32 R120, -RZ, R105.H0_H0 ;  /* 0x20000069ff780230 */ /* 0x000fe20000004100 */
[----:B------:R-:W-:-:S04]  /*4550*/  FSEL R119, R119, RZ, P0 ;  /* 0x000000ff77777208 */ /* 0x000fc80000000000 */
[----:B------:R-:W-:Y:S01]  /*4560*/  @P0 FMUL.FTZ R9, R120, R121 ;  /* 0x0000007978090220 */ /* 0x000fe20000410000 */
[----:B------:R-:W-:-:S03]  /*4570*/  F2FP.F16.F32.PACK_AB R119, RZ, R119 ;  /* 0x00000077ff77723e */ /* 0x000fc600000000ff */
[----:B------:R-:W-:Y:S01]  /*4580*/  FADD.FTZ R26, R26, R9 ;  /* 0x000000091a1a7221 */ /* 0x000fe20000010000 */
[----:B------:R-:W-:-:S07]  /*4590*/  PRMT R109, R119, 0x7610, R109 ;  /* 0x00007610776d7816 */ /* 0x000fce000000006d */
.L_x_6071:
[----:B------:R-:W-:Y:S05]  /*45a0*/  BSYNC.RECONVERGENT B3 ;  /* 0x0000000000037941 */ /* 0x000fea0003800200 */
.L_x_6070:
        /* <DEDUP_REMOVED lines=13> */
.L_x_6073:
[----:B------:R-:W-:Y:S05]  /*4680*/  BSYNC.RECONVERGENT B3 ;  /* 0x0000000000037941 */ /* 0x000fea0003800200 */
.L_x_6072:
[----:B------:R-:W-:Y:S04]  /*4690*/  BSSY.RECONVERGENT B3, `(.L_x_6074) ;  /* 0x000000d000037945 */ /* 0x000fe80003800200 */
[----:B------:R-:W-:Y:S05]  /*46a0*/  @!P1 BRA `(.L_x_6075) ;  /* 0x00000000002c9947 */ /* 0x000fea0003800000 */
[----:B------:R-:W-:Y:S01]  /*46b0*/  LOP3.LUT P0, RZ, R139, 0xff, RZ, 0xc0, !PT ;  /* 0x000000ff8bff7812 */ /* 0x000fe2000780c0ff */
[----:B------:R-:W-:-:S04]  /*46c0*/  FMUL.FTZ R9, R114, UR13 ;  /* 0x0000000d72097c20 */ /* 0x000fc80008410000 */
[----:B------:R-:W-:Y:S01]  /*46d0*/  FMUL.FTZ R119, R9, UR12 ;  /* 0x0000000c09777c20 */ /* 0x000fe20008410000 */
[----:B------:R-:W-:-:S03]  /*46e0*/  MOV R9, RZ ;  /* 0x000000ff00097202 */ /* 0x000fc60000000f00 */
[----:B------:R-:W-:-:S04]  /*46f0*/  FMUL.FTZ R10, R68, R119 ;  /* 0x00000077440a7220 */ /* 0x000fc80000410000 */
[----:B------:R-:W-:Y:S01]  /*4700*/  @P0 HADD2.F32 R120, -RZ, R106.H0_H0 ;  /* 0x2000006aff780230 */ /* 0x000fe20000004100 */
[----:B------:R-:W-:-:S04]  /*4710*/  FSEL R10, R10, RZ, P0 ;  /* 0x000000ff0a0a7208 */ /* 0x000fc80000000000 */
[----:B------:R-:W-:Y:S01]  /*4720*/  @P0 FMUL.FTZ R9, R120, R119 ;  /* 0x0000007778090220 */ /* 0x000fe20000410000 */
[----:B------:R-:W-:-:S03]  /*4730*/  F2FP.F16.F32.PACK_AB R10, RZ, R10 ;  /* 0x0000000aff0a723e */ /* 0x000fc600000000ff */
[----:B------:R-:W-:Y:S01]  /*4740*/  FADD.FTZ R20, R20, R9 ;  /* 0x0000000914147221 */ /* 0x000fe20000010000 */
[----:B------:R-:W-:-:S07]  /*4750*/  PRMT R110, R10, 0x7610, R110 ;  /* 0x000076100a6e7816 */ /* 0x000fce000000006e */
.L_x_6075:
[----:B------:R-:W-:Y:S05]  /*4760*/  BSYNC.RECONVERGENT B3 ;  /* 0x0000000000037941 */ /* 0x000fea0003800200 */
.L_x_6074:
[----:B------:R-:W-:Y:S04]  /*4770*/  BSSY.RECONVERGENT B3, `(.L_x_6076) ;  /* 0x000000d000037945 */ /* 0x000fe80003800200 */
[----:B------:R-:W-:Y:S05]  /*4780*/  @!P1 BRA `(.L_x_6077) ;  /* 0x00000000002c9947 */ /* 0x000fea0003800000 */
[----:B------:R-:W-:Y:S01]  /*4790*/  LOP3.LUT P0, RZ, R139, 0xff00, RZ, 0xc0, !PT ;  /* 0x0000ff008bff7812 */ /* 0x000fe2000780c0ff */
[----:B------:R-:W-:Y:S01]  /*47a0*/  FMUL.FTZ R9, R115, UR13 ;  /* 0x0000000d73097c20 */ /* 0x000fe20008410000 */
[----:B------:R-:W-:-:S03]  /*47b0*/  HFMA2 R10, -RZ, RZ, 0, 0 ;  /* 0x00000000ff0a7431 */ /* 0x000fc600000001ff */
[----:B------:R-:W-:-:S04]  /*47c0*/  FMUL.FTZ R120, R9, UR12 ;  /* 0x0000000c09787c20 */ /* 0x000fc80008410000 */
[----:B------:R-:W-:-:S04]  /*47d0*/  FMUL.FTZ R9, R69, R120 ;  /* 0x0000007845097220 */ /* 0x000fc80000410000 */
[----:B------:R-:W-:Y:S01]  /*47e0*/  @P0 HADD2.F32 R119, -RZ, R106.H1_H1 ;  /* 0x3000006aff770230 */ /* 0x000fe20000004100 */
[----:B------:R-:W-:-:S04]  /*47f0*/  FSEL R9, R9, RZ, P0 ;  /* 0x000000ff09097208 */ /* 0x000fc80000000000 */
[----:B------:R-:W-:Y:S01]  /*4800*/  @P0 FMUL.FTZ R10, R119, R120 ;  /* 0x00000078770a0220 */ /* 0x000fe20000410000 */
[----:B------:R-:W-:-:S03]  /*4810*/  F2FP.F16.F32.PACK_AB R9, RZ, R9 ;  /* 0x00000009ff09723e */ /* 0x000fc600000000ff */
[----:B------:R-:W-:Y:S01]  /*4820*/  FADD.FTZ R21, R21, R10 ;  /* 0x0000000a15157221 */ /* 0x000fe20000010000 */
[----:B------:R-:W-:-:S07]  /*4830*/  PRMT R110, R110, 0x5410, R9 ;  /* 0x000054106e6e7816 */ /* 0x000fce0000000009 */
.L_x_6077:
[----:B------:R-:W-:Y:S05]  /*4840*/  BSYNC.RECONVERGENT B3 ;  /* 0x0000000000037941 */ /* 0x000fea0003800200 */
.L_x_6076:
        /* <DEDUP_REMOVED lines=13> */
.L_x_6079:
[----:B------:R-:W-:Y:S05]  /*4920*/  BSYNC.RECONVERGENT B3 ;  /* 0x0000000000037941 */ /* 0x000fea0003800200 */
.L_x_6078:
[----:B------:R-:W-:Y:S02]  /*4930*/  F2FP.F16.F32.PACK_AB R114, R115, R114 ;  /* 0x000000727372723e */ /* 0x000fe400000000ff */
[----:B------:R-:W-:Y:S01]  /*4940*/  F2FP.F16.F32.PACK_AB R115, R8, R118 ;  /* 0x000000760873723e */ /* 0x000fe200000000ff */
        /* <DEDUP_REMOVED lines=8> */
[----:B------:R-:W-:Y:S01]  /*49d0*/  @P0 HADD2.F32 R119, -RZ, R107.H1_H1 ;  /* 0x3000006bff770230 */ /* 0x000fe20000004100 */
[----:B------:R-:W-:-:S04]  /*49e0*/  F2FP.F16.F32.PACK_AB R9, RZ, R9 ;  /* 0x00000009ff09723e */ /* 0x000fc800000000ff */
[----:B------:R-:W-:Y:S01]  /*49f0*/  @P0 FMUL.FTZ R8, R119, R10 ;  /* 0x0000000a77080220 */ /* 0x000fe20000410000 */
[----:B------:R-:W-:-:S03]  /*4a00*/  PRMT R111, R111, 0x5410, R9 ;  /* 0x000054106f6f7816 */ /* 0x000fc60000000009 */
[----:B------:R-:W-:Y:S01]  /*4a10*/  FADD.FTZ R23, R23, R8 ;  /* 0x0000000817177221 */ /* 0x000fe20000010000 */
[----:B------:R-:W-:Y:S06]  /*4a20*/  BRA `(.L_x_6080) ;  /* 0x0000001c00047947 */ /* 0x000fec0003800000 */
.L_x_6065:
[----:B------:R-:W-:Y:S01]  /*4a30*/  BSSY.RECONVERGENT B3, `(.L_x_6081) ;  /* 0x0000012000037945 */ /* 0x000fe20003800200 */
[----:B------:R-:W-:-:S03]  /*4a40*/  ISETP.GT.AND P3, PT, R10, RZ, PT ;  /* 0x000000ff0a00720c */ /* 0x000fc60003f64270 */
[----:B------:R-:W-:Y:S10]  /*4a50*/  @!P1 BRA `(.L_x_6082) ;  /* 0x00000000003c9947 */ /* 0x000ff40003800000 */
[----:B0-----:R-:W-:Y:S01]  /*4a60*/  @P3 FFMA.FTZ R119, R117, R141, R8 ;  /* 0x0000008d75773223 */ /* 0x001fe20000010008 */
[----:B-----5:R-:W-:Y:S01]  /*4a70*/  HADD2.F32 R10, -RZ, R100.H0_H0 ;  /* 0x20000064ff0a7230 */ /* 0x020fe20000004100 */
[----:B------:R-:W-:Y:S02]  /*4a80*/  LOP3.LUT P0, RZ, R138, 0xff, RZ, 0xc0, !PT ;  /* 0x000000ff8aff7812 */ /* 0x000fe4000780c0ff */
[----:B------:R-:W-:-:S04]  /*4a90*/  @P3 FADD.FTZ R119, R142, -R119 ;  /* 0x800000778e773221 */ /* 0x000fc80000010000 */
[----:B------:R-:W-:Y:S01]  /*4aa0*/  @P3 FFMA.FTZ R10, R9, R119, R10 ;  /* 0x00000077090a3223 */ /* 0x000fe2000001000a */
[----:B------:R-:W-:-:S03]  /*4ab0*/  MOV R119, RZ ;  /* 0x000000ff00777202 */ /* 0x000fc60000000f00 */
[----:B------:R-:W-:-:S03]  /*4ac0*/  FMUL.FTZ R10, R10, UR13 ;  /* 0x0000000d0a0a7c20 */ /* 0x000fc60008410000 */
[----:B------:R-:W-:Y:S02]  /*4ad0*/  @P0 HADD2.F32 R118, -RZ, R104.H0_H0 ;  /* 0x20000068ff760230 */ /* 0x000fe40000004100 */
[----:B------:R-:W-:-:S04]  /*4ae0*/  FMUL.FTZ R121, R10, UR12 ;  /* 0x0000000c0a797c20 */ /* 0x000fc80008410000 */
[-C--:B------:R-:W-:Y:S01]  /*4af0*/  FMUL.FTZ R10, R72, R121.reuse ;  /* 0x00000079480a7220 */ /* 0x080fe20000410000 */
[----:B------:R-:W-:-:S04]  /*4b00*/  @P0 FMUL.FTZ R119, R118, R121 ;  /* 0x0000007976770220 */ /* 0x000fc80000410000 */
[----:B------:R-:W-:Y:S01]  /*4b10*/  FSEL R10, R10, RZ, P0 ;  /* 0x000000ff0a0a7208 */ /* 0x000fe20000000000 */
[----:B------:R-:W-:-:S03]  /*4b20*/  FADD.FTZ R24, R24, R119 ;  /* 0x0000007718187221 */ /* 0x000fc60000010000 */
[----:B------:R-:W-:-:S04]  /*4b30*/  F2FP.F16.F32.PACK_AB R10, RZ, R10 ;  /* 0x0000000aff0a723e */ /* 0x000fc800000000ff */
[----:B------:R-:W-:-:S07]  /*4b40*/  PRMT R108, R10, 0x7610, R108 ;  /* 0x000076100a6c7816 */ /* 0x000fce000000006c */
.L_x_6082:
[----:B------:R-:W-:Y:S05]  /*4b50*/  BSYNC.RECONVERGENT B3 ;  /* 0x0000000000037941 */ /* 0x000fea0003800200 */
.L_x_6081:
[----:B------:R-:W-:Y:S04]  /*4b60*/  BSSY.RECONVERGENT B3, `(.L_x_6083) ;  /* 0x0000011000037945 */ /* 0x000fe80003800200 */
[----:B------:R-:W-:Y:S05]  /*4b70*/  @!P1 BRA `(.L_x_6084) ;  /* 0x00000000003c9947 */ /* 0x000fea0003800000 */
[----:B0-----:R-:W-:Y:S01]  /*4b80*/  @P3 FFMA.FTZ R118, R116, R141, R8 ;  /* 0x0000008d74763223 */ /* 0x001fe20000010008 */
[----:B-----5:R-:W-:Y:S01]  /*4b90*/  HADD2.F32 R10, -RZ, R100.H1_H1 ;  /* 0x30000064ff0a7230 */ /* 0x020fe20000004100 */
[----:B------:R-:W-:Y:S02]  /*4ba0*/  LOP3.LUT P0, RZ, R138, 0xff00, RZ, 0xc0, !PT ;  /* 0x0000ff008aff7812 */ /* 0x000fe4000780c0ff */
[----:B------:R-:W-:-:S04]  /*4bb0*/  @P3 FADD.FTZ R118, R135, -R118 ;  /* 0x8000007687763221 */ /* 0x000fc80000010000 */
[----:B------:R-:W-:-:S04]  /*4bc0*/  @P3 FFMA.FTZ R10, R9, R118, R10 ;  /* 0x00000076090a3223 */ /* 0x000fc8000001000a */
[----:B------:R-:W-:-:S03]  /*4bd0*/  FMUL.FTZ R10, R10, UR13 ;  /* 0x0000000d0a0a7c20 */ /* 0x000fc60008410000 */
[----:B------:R-:W-:Y:S02]  /*4be0*/  @P0 HADD2.F32 R119, -RZ, R104.H1_H1 ;  /* 0x30000068ff770230 */ /* 0x000fe40000004100 */
[----:B------:R-:W-:Y:S01]  /*4bf0*/  FMUL.FTZ R120, R10, UR12 ;  /* 0x0000000c0a787c20 */ /* 0x000fe20008410000 */
[----:B------:R-:W-:-:S03]  /*4c00*/  HFMA2 R10, -RZ, RZ, 0, 0 ;  /* 0x00000000ff0a7431 */ /* 0x000fc600000001ff */
[-C--:B------:R-:W-:Y:S01]  /*4c10*/  FMUL.FTZ R118, R73, R120.reuse ;  /* 0x0000007849767220 */ /* 0x080fe20000410000 */
[----:B------:R-:W-:-:S04]  /*4c20*/  @P0 FMUL.FTZ R10, R119, R120 ;  /* 0x00000078770a0220 */ /* 0x000fc80000410000 */
[----:B------:R-:W-:Y:S01]  /*4c30*/  FSEL R118, R118, RZ, P0 ;  /* 0x000000ff76767208 */ /* 0x000fe20000000000 */
[----:B------:R-:W-:-:S03]  /*4c40*/  FADD.FTZ R25, R25, R10 ;  /* 0x0000000a19197221 */ /* 0x000fc60000010000 */
[----:B------:R-:W-:-:S04]  /*4c50*/  F2FP.F16.F32.PACK_AB R118, RZ, R118 ;  /* 0x00000076ff76723e */ /* 0x000fc800000000ff */
[----:B------:R-:W-:-:S07]  /*4c60*/  PRMT R108, R108, 0x5410, R118 ;  /* 0x000054106c6c7816 */ /* 0x000fce0000000076 */
.L_x_6084:
[----:B------:R-:W-:Y:S05]  /*4c70*/  BSYNC.RECONVERGENT B3 ;  /* 0x0000000000037941 */ /* 0x000fea0003800200 */
.L_x_6083:
[----:B------:R-:W-:Y:S04]  /*4c80*/  BSSY.RECONVERGENT B3, `(.L_x_6085) ;  /* 0x0000011000037945 */ /* 0x000fe80003800200 */
[----:B------:R-:W-:Y:S05]  /*4c90*/  @!P1 BRA `(.L_x_6086) ;  /* 0x00000000003c9947 */ /* 0x000fea0003800000 */
        /* <DEDUP_REMOVED lines=15> */
.L_x_6086:
[----:B------:R-:W-:Y:S05]  /*4d90*/  BSYNC.RECONVERGENT B3 ;  /* 0x0000000000037941 */ /* 0x000fea0003800200 */
.L_x_6085:
        /* <DEDUP_REMOVED lines=17> */
.L_x_6088:
[----:B------:R-:W-:Y:S05]  /*4eb0*/  BSYNC.RECONVERGENT B3 ;  /* 0x0000000000037941 */ /* 0x000fea0003800200 */
.L_x_6087:
        /* <DEDUP_REMOVED lines=17> */
.L_x_6090:
[----:B------:R-:W-:Y:S05]  /*4fd0*/  BSYNC.RECONVERGENT B3 ;  /* 0x0000000000037941 */ /* 0x000fea0003800200 */
.L_x_6089:
        /* <DEDUP_REMOVED lines=17> */
.L_x_6092:
[----:B------:R-:W-:Y:S05]  /*50f0*/  BSYNC.RECONVERGENT B3 ;  /* 0x0000000000037941 */ /* 0x000fea0003800200 */
.L_x_6091:
        /* <DEDUP_REMOVED lines=17> */
.L_x_6094:
[----:B------:R-:W-:Y:S05]  /*5210*/  BSYNC.RECONVERGENT B3 ;  /* 0x0000000000037941 */ /* 0x000fea0003800200 */
.L_x_6093:
[----:B------:R-:W-:Y:S05]  /*5220*/  @!P1 BRA `(.L_x_6080) ;  /* 0x0000001400049947 */ /* 0x000fea0003800000 */
[----:B------:R-:W-:Y:S01]  /*5230*/  @P3 FFMA.FTZ R10, R154, R141, R8 ;  /* 0x0000008d9a0a3223 */ /* 0x000fe20000010008 */
[----:B-----5:R-:W-:Y:S01]  /*5240*/  HADD2.F32 R8, -RZ, R103.H1_H1 ;  /* 0x30000067ff087230 */ /* 0x020fe20000004100 */
[----:B------:R-:W-:Y:S02]  /*5250*/  ISETP.GE.U32.AND P0, PT, R138, RZ, PT ;  /* 0x000000ff8a00720c */ /* 0x000fe40003f06070 */
[----:B------:R-:W-:Y:S02]  /*5260*/  @P3 FADD.FTZ R10, R151, -R10 ;  /* 0x8000000a970a3221 */ /* 0x000fe40000010000 */
[----:B------:R-:W-:Y:S02]  /*5270*/  ISETP.GE.U32.AND.EX P0, PT, R139, 0x1000000, PT, P0 ;  /* 0x010000008b00780c */ /* 0x000fe40003f06100 */
[----:B------:R-:W-:-:S04]  /*5280*/  @P3 FFMA.FTZ R8, R9, R10, R8 ;  /* 0x0000000a09083223 */ /* 0x000fc80000010008 */
[----:B------:R-:W-:-:S04]  /*5290*/  FMUL.FTZ R8, R8, UR13 ;  /* 0x0000000d08087c20 */ /* 0x000fc80008410000 */
[----:B------:R-:W-:Y:S01]  /*52a0*/  FMUL.FTZ R10, R8, UR12 ;  /* 0x0000000c080a7c20 */ /* 0x000fe20008410000 */
[----:B------:R-:W-:Y:S02]  /*52b0*/  HFMA2 R8, -RZ, RZ, 0, 0 ;  /* 0x00000000ff087431 */ /* 0x000fe400000001ff */
[----:B0-----:R-:W-:Y:S02]  /*52c0*/  @P0 HADD2.F32 R119, -RZ, R107.H1_H1 ;  /* 0x3000006bff770230 */ /* 0x001fe40000004100 */
[----:B------:R-:W-:-:S03]  /*52d0*/  FMUL.FTZ R9, R71, R10 ;  /* 0x0000000a47097220 */ /* 0x000fc60000410000 */
[----:B------:R-:W-:Y:S02]  /*52e0*/  @P0 FMUL.FTZ R8, R119, R10 ;  /* 0x0000000a77080220 */ /* 0x000fe40000410000 */
[----:B------:R-:W-:Y:S02]  /*52f0*/  FSEL R9, R9, RZ, P0 ;  /* 0x000000ff09097208 */ /* 0x000fe40000000000 */
[----:B------:R-:W-:Y:S02]  /*5300*/  FADD.FTZ R23, R23, R8 ;  /* 0x0000000817177221 */ /* 0x000fe40000010000 */
[----:B------:R-:W-:-:S04]  /*5310*/  F2FP.F16.F32.PACK_AB R9, RZ, R9 ;  /* 0x00000009ff09723e */ /* 0x000fc800000000ff */
[----:B------:R-:W-:Y:S01]  /*5320*/  PRMT R111, R111, 0x5410, R9 ;  /* 0x000054106f6f7816 */ /* 0x000fe20000000009 */
[----:B------:R-:W-:Y:S06]  /*5330*/  BRA `(.L_x_6080) ;  /* 0x0000001000c07947 */ /* 0x000fec0003800000 */
.L_x_6064:
[----:B------:R-:W-:-:S04]  /*5340*/  UISETP.NE.U32.AND UP0, UPT, UR22, URZ, UPT ;  /* 0x000000ff1600728c */ /* 0x000fc8000bf05070 */
[----:B------:R-:W-:-:S06]  /*5350*/  UISETP.NE.AND.EX UP0, UPT, UR23, URZ, UPT, UP0 ;  /* 0x000000ff1700728c */ /* 0x000fcc000bf05300 */
[----:B------:R-:W-:-:S13]  /*5360*/  PLOP3.LUT P2, PT, PT, PT, UP0, 0x80, 0x8 ;  /* 0x000000000008781c */ /* 0x000fda0003f4f008 */
[----:B------:R-:W-:Y:S05]  /*5370*/  @!P2 BRA `(.L_x_6095) ;  /* 0x000000080054a947 */ /* 0x000fea0003800000 */
[----:B------:R-:W-:Y:S01]  /*5380*/  ISETP.GT.AND P0, PT, R10, RZ, PT ;  /* 0x000000ff0a00720c */ /* 0x000fe20003f04270 */
[-CC-:B0-----:R-:W-:Y:S01]  /*5390*/  FFMA.FTZ R113, R117, R141.reuse, R8.reuse ;  /* 0x0000008d75717223 */ /* 0x181fe20000010008 */
        /* <DEDUP_REMOVED lines=38> */
.L_x_6097:
[----:B------:R-:W-:Y:S05]  /*5600*/  BSYNC.RECONVERGENT B3 ;  /* 0x0000000000037941 */ /* 0x000fea0003800200 */
.L_x_6096:
[----:B------:R-:W-:Y:S04]  /*5610*/  BSSY.RECONVERGENT B3, `(.L_x_6098) ;  /* 0x000000d000037945 */ /* 0x000fe80003800200 */
[----:B------:R-:W-:Y:S05]  /*5620*/  @!P1 BRA `(.L_x_6099) ;  /* 0x00000000002c9947 */ /* 0x000fea0003800000 */
[----:B-----5:R-:W-:Y:S01]  /*5630*/  LOP3.LUT P3, RZ, R138, 0xff00, RZ, 0xc0, !PT ;  /* 0x0000ff008aff7812 */ /* 0x020fe2000786c0ff */
        /* <DEDUP_REMOVED lines=10> */
.L_x_6099:
[----:B------:R-:W-:Y:S05]  /*56e0*/  BSYNC.RECONVERGENT B3 ;  /* 0x0000000000037941 */ /* 0x000fea0003800200 */
.L_x_6098:
        /* <DEDUP_REMOVED lines=16> */
.L_x_6101:
[----:B------:R-:W-:Y:S05]  /*57f0*/  BSYNC.RECONVERGENT B3 ;  /* 0x0000000000037941 */ /* 0x000fea0003800200 */
.L_x_6100:
[----:B------:R-:W-:Y:S04]  /*5800*/  BSSY.RECONVERGENT B3, `(.L_x_6102) ;  /* 0x000000d000037945 */ /* 0x000fe80003800200 */
[----:B------:R-:W-:Y:S05]  /*5810*/  @!P1 BRA `(.L_x_6103) ;  /* 0x00000000002c9947 */ /* 0x000fea0003800000 */
[----:B-----5:R-:W-:Y:S01]  /*5820*/  LOP3.LUT P3, RZ, R138, 0xff000000, RZ, 0xc0, !PT ;  /* 0xff0000008aff7812 */ /* 0x020fe2000786c0ff */
        /* <DEDUP_REMOVED lines=10> */
.L_x_6103:
[----:B------:R-:W-:Y:S05]  /*58d0*/  BSYNC.RECONVERGENT B3 ;  /* 0x0000000000037941 */ /* 0x000fea0003800200 */
.L_x_6102:
        /* <DEDUP_REMOVED lines=18> */
.L_x_6105:
[----:B------:R-:W-:Y:S05]  /*5a00*/  BSYNC.RECONVERGENT B3 ;  /* 0x0000000000037941 */ /* 0x000fea0003800200 */
.L_x_6104:
        /* <DEDUP_REMOVED lines=13> */
.L_x_6107:
[----:B------:R-:W-:Y:S05]  /*5ae0*/  BSYNC.RECONVERGENT B3 ;  /* 0x0000000000037941 */ /* 0x000fea0003800200 */
.L_x_6106:
[----:B------:R-:W-:Y:S04]  /*5af0*/  BSSY.RECONVERGENT B3, `(.L_x_6108) ;  /* 0x000000d000037945 */ /* 0x000fe80003800200 */
[----:B------:R-:W-:Y:S05]  /*5b00*/  @!P1 BRA `(.L_x_6109) ;  /* 0x00000000002c9947 */ /* 0x000fea0003800000 */
        /* <DEDUP_REMOVED lines=11> */
.L_x_6109:
[----:B------:R-:W-:Y:S05]  /*5bc0*/  BSYNC.RECONVERGENT B3 ;  /* 0x0000000000037941 */ /* 0x000fea0003800200 */
.L_x_6108:
[----:B------:R-:W-:Y:S02]  /*5bd0*/  F2FP.F16.F32.PACK_AB R114, R114, R115 ;  /* 0x000000737272723e */ /* 0x000fe400000000ff */
[----:B------:R-:W-:Y:S01]  /*5be0*/  F2FP.F16.F32.PACK_AB R115, R9, R10 ;  /* 0x0000000a0973723e */ /* 0x000fe200000000ff */
        /* <DEDUP_REMOVED lines=14> */
.L_x_6095:
[----:B------:R-:W-:Y:S04]  /*5cd0*/  BSSY.RECONVERGENT B3, `(.L_x_6110) ;  /* 0x0000012000037945 */ /* 0x000fe80003800200 */
[----:B------:R-:W-:Y:S05]  /*5ce0*/  @!P1 BRA `(.L_x_6111) ;  /* 0x0000000000409947 */ /* 0x000fea0003800000 */
[----:B0-----:R-:W-:Y:S01]  /*5cf0*/  FFMA.FTZ R119, R117, R141, R8 ;  /* 0x0000008d75777223 */ /* 0x001fe20000010008 */
[----:B------:R-:W-:Y:S02]  /*5d00*/  ISETP.GT.AND P0, PT, R10, RZ, PT ;  /* 0x000000ff0a00720c */ /* 0x000fe40003f04270 */
[----:B-----5:R-:W-:Y:S01]  /*5d10*/  LOP3.LUT P3, RZ, R138, 0xff, RZ, 0xc0, !PT ;  /* 0x000000ff8aff7812 */ /* 0x020fe2000786c0ff */
[----:B------:R-:W-:Y:S01]  /*5d20*/  FADD.FTZ R118, R142, -R119 ;  /* 0x800000778e767221 */ /* 0x000fe20000010000 */
[----:B------:R-:W-:-:S03]  /*5d30*/  MOV R119, RZ ;  /* 0x000000ff00777202 */ /* 0x000fc60000000f00 */
[----:B------:R-:W-:-:S05]  /*5d40*/  FMUL.FTZ R118, R9, R118 ;  /* 0x0000007609767220 */ /* 0x000fca0000410000 */
[----:B------:R-:W-:-:S03]  /*5d50*/  FSEL R118, R118, RZ, P0 ;  /* 0x000000ff76767208 */ /* 0x000fc60000000000 */
[----:B------:R-:W-:Y:S02]  /*5d60*/  @P3 HADD2.F32 R120, -RZ, R104.H0_H0 ;  /* 0x20000068ff783230 */ /* 0x000fe40000004100 */
[----:B------:R-:W-:-:S04]  /*5d70*/  FMUL.FTZ R118, R118, UR13 ;  /* 0x0000000d76767c20 */ /* 0x000fc80008410000 */
[----:B------:R-:W-:-:S04]  /*5d80*/  FMUL.FTZ R121, R118, UR12 ;  /* 0x0000000c76797c20 */ /* 0x000fc80008410000 */
[-C--:B------:R-:W-:Y:S01]  /*5d90*/  FMUL.FTZ R118, R72, R121.reuse ;  /* 0x0000007948767220 */ /* 0x080fe20000410000 */
[----:B------:R-:W-:-:S04]  /*5da0*/  @P3 FMUL.FTZ R119, R120, R121 ;  /* 0x0000007978773220 */ /* 0x000fc80000410000 */
[----:B------:R-:W-:Y:S01]  /*5db0*/  FSEL R118, R118, RZ, P3 ;  /* 0x000000ff76767208 */ /* 0x000fe20001800000 */
[----:B------:R-:W-:-:S03]  /*5dc0*/  FADD.FTZ R24, R24, R119 ;  /* 0x0000007718187221 */ /* 0x000fc60000010000 */
[----:B------:R-:W-:-:S04]  /*5dd0*/  F2FP.F16.F32.PACK_AB R118, RZ, R118 ;  /* 0x00000076ff76723e */ /* 0x000fc800000000ff */
[----:B------:R-:W-:-:S07]  /*5de0*/  PRMT R108, R118, 0x7610, R108 ;  /* 0x00007610766c7816 */ /* 0x000fce000000006c */
.L_x_6111:
[----:B------:R-:W-:Y:S05]  /*5df0*/  BSYNC.RECONVERGENT B3 ;  /* 0x0000000000037941 */ /* 0x000fea0003800200 */
.L_x_6110:
[----:B------:R-:W-:Y:S04]  /*5e00*/  BSSY.RECONVERGENT B3, `(.L_x_6112) ;  /* 0x0000012000037945 */ /* 0x000fe80003800200 */
[----:B------:R-:W-:Y:S05]  /*5e10*/  @!P1 BRA `(.L_x_6113) ;  /* 0x0000000000409947 */ /* 0x000fea0003800000 */
[----:B0-----:R-:W-:Y:S01]  /*5e20*/  FFMA.FTZ R118, R116, R141, R8 ;  /* 0x0000008d74767223 */ /* 0x001fe20000010008 */
[----:B------:R-:W-:Y:S02]  /*5e30*/  ISETP.GT.AND P0, PT, R10, RZ, PT ;  /* 0x000000ff0a00720c */ /* 0x000fe40003f04270 */
[----:B-----5:R-:W-:Y:S01]  /*5e40*/  LOP3.LUT P3, RZ, R138, 0xff00, RZ, 0xc0, !PT ;  /* 0x0000ff008aff7812 */ /* 0x020fe2000786c0ff */
[----:B------:R-:W-:-:S04]  /*5e50*/  FADD.FTZ R118, R135, -R118 ;  /* 0x8000007687767221 */ /* 0x000fc80000010000 */
[----:B------:R-:W-:-:S05]  /*5e60*/  FMUL.FTZ R118, R9, R118 ;  /* 0x0000007609767220 */ /* 0x000fca0000410000 */
[----:B------:R-:W-:-:S03]  /*5e70*/  FSEL R118, R118, RZ, P0 ;  /* 0x000000ff76767208 */ /* 0x000fc60000000000 */
[----:B------:R-:W-:Y:S02]  /*5e80*/  @P3 HADD2.F32 R121, -RZ, R104.H1_H1 ;  /* 0x30000068ff793230 */ /* 0x000fe40000004100 */
[----:B------:R-:W-:-:S04]  /*5e90*/  FMUL.FTZ R118, R118, UR13 ;  /* 0x0000000d76767c20 */ /* 0x000fc80008410000 */
        /* <DEDUP_REMOVED lines=8> */
.L_x_6113:
[----:B------:R-:W-:Y:S05]  /*5f20*/  BSYNC.RECONVERGENT B3 ;  /* 0x0000000000037941 */ /* 0x000fea0003800200 */
.L_x_6112:
        /* <DEDUP_REMOVED lines=18> */
.L_x_6115:
[----:B------:R-:W-:Y:S05]  /*6050*/  BSYNC.RECONVERGENT B3 ;  /* 0x0000000000037941 */ /* 0x000fea0003800200 */
.L_x_6114:
        /* <DEDUP_REMOVED lines=18> */
.L_x_6117:
[----:B------:R-:W-:Y:S05]  /*6180*/  BSYNC.RECONVERGENT B3 ;  /* 0x0000000000037941 */ /* 0x000fea0003800200 */
.L_x_6116:
        /* <DEDUP_REMOVED lines=18> */
.L_x_6119:
[----:B------:R-:W-:Y:S05]  /*62b0*/  BSYNC.RECONVERGENT B3 ;  /* 0x0000000000037941 */ /* 0x000fea0003800200 */
.L_x_6118:
        /* <DEDUP_REMOVED lines=18> */
.L_x_6121:
[----:B------:R-:W-:Y:S05]  /*63e0*/  BSYNC.RECONVERGENT B3 ;  /* 0x0000000000037941 */ /* 0x000fea0003800200 */
.L_x_6120:
        /* <DEDUP_REMOVED lines=18> */
.L_x_6123:
[----:B------:R-:W-:Y:S05]  /*6510*/  BSYNC.RECONVERGENT B3 ;  /* 0x0000000000037941 */ /* 0x000fea0003800200 */
.L_x_6122:
[----:B------:R-:W-:Y:S05]  /*6520*/  @!P1 BRA `(.L_x_6080) ;  /* 0x0000000000449947 */ /* 0x000fea0003800000 */
[----:B------:R-:W-:Y:S01]  /*6530*/  FFMA.FTZ R8, R154, R141, R8 ;  /* 0x0000008d9a087223 */ /* 0x000fe20000010008 */
[----:B------:R-:W-:Y:S02]  /*6540*/  ISETP.GT.AND P3, PT, R10, RZ, PT ;  /* 0x000000ff0a00720c */ /* 0x000fe40003f64270 */
[----:B-----5:R-:W-:Y:S01]  /*6550*/  ISETP.GE.U32.AND P0, PT, R138, RZ, PT ;  /* 0x000000ff8a00720c */ /* 0x020fe20003f06070 */
[----:B------:R-:W-:-:S03]  /*6560*/  FADD.FTZ R8, R151, -R8 ;  /* 0x8000000897087221 */ /* 0x000fc60000010000 */
[----:B------:R-:W-:Y:S01]  /*6570*/  ISETP.GE.U32.AND.EX P0, PT, R139, 0x1000000, PT, P0 ;  /* 0x010000008b00780c */ /* 0x000fe20003f06100 */
[----:B------:R-:W-:-:S05]  /*6580*/  FMUL.FTZ R8, R9, R8 ;  /* 0x0000000809087220 */ /* 0x000fca0000410000 */
[----:B------:R-:W-:-:S05]  /*6590*/  FSEL R8, R8, RZ, P3 ;  /* 0x000000ff08087208 */ /* 0x000fca0001800000 */
[----:B------:R-:W-:Y:S02]  /*65a0*/  FMUL.FTZ R8, R8, UR13 ;  /* 0x0000000d08087c20 */ /* 0x000fe40008410000 */
[----:B0-----:R-:W-:Y:S02]  /*65b0*/  @P0 HADD2.F32 R119, -RZ, R107.H1_H1 ;  /* 0x3000006bff770230 */ /* 0x001fe40000004100 */
        /* <DEDUP_REMOVED lines=8> */
.L_x_6080:
[----:B------:R-:W-:Y:S05]  /*6640*/  BSYNC.RECONVERGENT B2 ;  /* 0x0000000000027941 */ /* 0x000fea0003800200 */
.L_x_6063:
[----:B0-----:R-:W0:Y:S08]  /*6650*/  @P2 LDC.64 R118, c[0x0][0x478] ;  /* 0x00011e00ff762b82 */ /* 0x001e300000000a00 */
[----:B------:R-:W1:Y:S01]  /*6660*/  @P1 LDC.64 R8, c[0x0][0x468] ;  /* 0x00011a00ff081b82 */ /* 0x000e620000000a00 */
[----:B0-----:R-:W-:-:S05]  /*6670*/  @P2 IMAD.WIDE.U32 R118, R6, 0x10, R118 ;  /* 0x0000001006762825 */ /* 0x001fca00078e0076 */
[----:B------:R2:W-:Y:S01]  /*6680*/  @P2 STG.E.128 desc[UR6][R118.64], R112 ;  /* 0x0000007076002986 */ /* 0x0005e2000c101d06 */
[----:B-1----:R-:W-:-:S05]  /*6690*/  @P1 IMAD.WIDE.U32 R8, R123, 0x10, R8 ;  /* 0x000000107b081825 */ /* 0x002fca00078e0008 */
[----:B------:R2:W-:Y:S02]  /*66a0*/  @P1 STG.E.128 desc[UR6][R8.64], R108 ;  /* 0x0000006c08001986 */ /* 0x0005e4000c101d06 */
.L_x_6060:
[----:B------:R-:W-:Y:S05]  /*66b0*/  BSYNC.RECONVERGENT B1 ;  /* 0x0000000000017941 */ /* 0x000fea0003800200 */
.L_x_6059:
[----:B--2---:R-:W1:Y:S02]  /*66c0*/  LDC.64 R8, c[0x0][0x380] ;  /* 0x0000e000ff087b82 */ /* 0x004e640000000a00 */
[----:B-1----:R-:W-:-:S04]  /*66d0*/  LEA R2, R8, R2, 0x2 ;  /* 0x0000000208027211 */ /* 0x002fc800078e10ff */
[----:B------:R-:W-:-:S13]  /*66e0*/  ISETP.GE.AND P0, PT, R2, R9, PT ;  /* 0x000000090200720c */ /* 0x000fda0003f06270 */
[----:B------:R-:W-:Y:S05]  /*66f0*/  @!P0 BRA `(.L_x_6124) ;  /* 0xffffff9c00b08947 */ /* 0x000fea000383ffff */
.L_x_5984:
[----:B------:R-:W-:Y:S05]  /*6700*/  BSYNC B0 ;  /* 0x0000000000007941 */ /* 0x000fea0003800000 */
.L_x_5983:
[----:B------:R-:W1:Y:S01]  /*6710*/  S2R R5, SR_TID.X ;  /* 0x0000000000057919 */ /* 0x000e620000002100 */
[----:B------:R-:W-:Y:S01]  /*6720*/  MOV R0, 0x400 ;  /* 0x0000040000007802 */ /* 0x000fe20000000f00 */
[----:B-----5:R-:W-:Y:S01]  /*6730*/  IMAD R68, R7, UR5, RZ ;  /* 0x0000000507447c24 */ /* 0x020fe2000f8e02ff */
[----:B------:R-:W-:Y:S05]  /*6740*/  WARPSYNC.ALL ;  /* 0x0000000000007948 */ /* 0x000fea0003800000 */
[----:B------:R-:W2:Y:S01]  /*6750*/  S2R R3, SR_CgaCtaId ;  /* 0x0000000000037919 */ /* 0x000ea20000008800 */
[----:B------:R-:W3:Y:S01]  /*6760*/  LDCU.128 UR16, c[0x0][0x440] ;  /* 0x00008800ff1077ac */ /* 0x000ee20008000c00 */
[----:B------:R-:W-:Y:S01]  /*6770*/  BSSY.RECONVERGENT B0, `(.L_x_6125) ;  /* 0x0000095000007945 */ /* 0x000fe20003800200 */
[----:B------:R-:W4:Y:S01]  /*6780*/  LDCU.64 UR14, c[0x0][0x460] ;  /* 0x00008c00ff0e77ac */ /* 0x000f220008000a00 */
[----:B-1----:R-:W-:-:S02]  /*6790*/  SHF.R.U32.HI R9, RZ, 0x5, R5 ;  /* 0x00000005ff097819 */ /* 0x002fc40000011605 */
        /* <DEDUP_REMOVED lines=20> */
[----:B------:R-:W1:Y:S04]  /*68e0*/  LDS R3, [R2] ;  /* 0x0000000002037984 */ /* 0x000e680000000800 */
[----:B------:R-:W2:Y:S04]  /*68f0*/  LDS R8, [R2+0x800] ;  /* 0x0008000002087984 */ /* 0x000ea80000000800 */
[----:B------:R-:W3:Y:S04]  /*6900*/  LDS R4, [R2+0x200] ;  /* 0x0002000002047984 */ /* 0x000ee80000000800 */
[----:B------:R-:W0:Y:S04]  /*6910*/  LDS R7, [R2+0xa00] ;  /* 0x000a000002077984 */ /* 0x000e280000000800 */
        /* <DEDUP_REMOVED lines=9> */
[----:B--2---:R-:W-:-:S03]  /*69b0*/  FADD.FTZ R3, R3, R8 ;  /* 0x0000000803037221 */ /* 0x004fc60000010000 */
[----:B------:R-:W2:Y:S01]  /*69c0*/  LDS R16, [R2+0x1800] ;  /* 0x0018000002107984 */ /* 0x000ea20000000800 */
[----:B---3--:R-:W-:-:S03]  /*69d0*/  FADD.FTZ R4, RZ, R4 ;  /* 0x00000004ff047221 */ /* 0x008fc60000010000 */
[----:B------:R-:W3:Y:S01]  /*69e0*/  LDS R15, [R2+0x1a00] ;  /* 0x001a0000020f7984 */ /* 0x000ee20000000800 */
[----:B0-----:R-:W-:-:S03]  /*69f0*/  FADD.FTZ R4, R4, R7 ;  /* 0x0000000704047221 */ /* 0x001fc60000010000 */
[----:B------:R-:W0:Y:S01]  /*6a00*/  LDS R18, [R2+0x1c00] ;  /* 0x001c000002127984 */ /* 0x000e220000000800 */
        /* <DEDUP_REMOVED lines=15> */
[----:B0-----:R-:W-:-:S03]  /*6b00*/  FADD.FTZ R11, R5, R18 ;  /* 0x00000012050b7221 */ /* 0x001fc60000010000 */
        /* <DEDUP_REMOVED lines=91> */
.L_x_6126:
[----:B------:R-:W-:Y:S05]  /*70c0*/  BSYNC.RECONVERGENT B0 ;  /* 0x0000000000007941 */ /* 0x000fea0003800200 */
.L_x_6125:
        /* <DEDUP_REMOVED lines=18> */
.L_x_6128:
[----:B------:R-:W-:Y:S05]  /*71f0*/  BSYNC.RECONVERGENT B0 ;  /* 0x0000000000007941 */ /* 0x000fea0003800200 */
.L_x_6127:
        /* <DEDUP_REMOVED lines=18> */
.L_x_6130:
[----:B------:R-:W-:Y:S05]  /*7320*/  BSYNC.RECONVERGENT B0 ;  /* 0x0000000000007941 */ /* 0x000fea0003800200 */
.L_x_6129:
        /* <DEDUP_REMOVED lines=12> */
.L_x_5993:
[----:B------:R-:W-:Y:S01]  /*73f0*/  HFMA2 R159, -RZ, RZ, 0, 5.9604644775390625e-08 ;  /* 0x00000001ff9f7431 */ /* 0x000fe200000001ff */
[----:B------:R-:W-:Y:S01]  /*7400*/  BSSY B1, `(.L_x_6131) ;  /* 0x0000007000017945 */ /* 0x000fe20003800000 */
[----:B------:R-:W-:Y:S02]  /*7410*/  MOV R158, R155 ;  /* 0x0000009b009e7202 */ /* 0x000fe40000000f00 */
[----:B------:R-:W-:Y:S02]  /*7420*/  MOV R160, 0x1f ;  /* 0x0000001f00a07802 */ /* 0x000fe40000000f00 */
[----:B------:R-:W-:-:S07]  /*7430*/  MOV R153, 0xffffffff ;  /* 0xffffffff00997802 */ /* 0x000fce0000000f00 */
[----:B012--5:R-:W-:Y:S05]  /*7440*/  WARPSYNC.COLLECTIVE R153, `(.L_x_6132) ;  /* 0x0000000099087348 */ /* 0x027fea0003c00000 */
[----:B------:R3:W4:Y:S02]  /*7450*/  SHFL.BFLY P0, R157, R158, R159, R160 ;  /* 0x0c00009f9e9d7389 */ /* 0x00072400000000a0 */
[----:B012345:R-:W-:Y:S05]  /*7460*/  ENDCOLLECTIVE ;  /* 0x000000000000791b */ /* 0x03ffea0003800000 */
.L_x_6132:
[----:B------:R-:W-:Y:S05]  /*7470*/  BSYNC B1 ;  /* 0x0000000000017941 */ /* 0x000fea0003800000 */
.L_x_6131:
        /* <DEDUP_REMOVED lines=8> */
.L_x_6133:
[----:B------:R-:W-:-:S05]  /*7500*/  FADD.FTZ R118, R118, R155 ;  /* 0x0000009b76767221 */ /* 0x000fca0000010000 */
[----:B------:R-:W-:Y:S01]  /*7510*/  MOV R158, R118 ;  /* 0x00000076009e7202 */ /* 0x000fe20000000f00 */
[----:B------:R-:W-:Y:S01]  /*7520*/  HFMA2 R159, -RZ, RZ, 0, 1.1920928955078125e-07 ;  /* 0x00000002ff9f7431 */ /* 0x000fe200000001ff */
[----:B------:R-:W-:-:S07]  /*7530*/  MOV R119, R157 ;  /* 0x0000009d00777202 */ /* 0x000fce0000000f00 */
[----:B------:R-:W-:Y:S05]  /*7540*/  WARPSYNC.COLLECTIVE R153, `(.L_x_6134) ;  /* 0x0000000099087348 */ /* 0x000fea0003c00000 */
[----:B------:R0:W1:Y:S02]  /*7550*/  SHFL.BFLY P0, R157, R158, R159, R160 ;  /* 0x0c00009f9e9d7389 */ /* 0x00006400000000a0 */
[----:B01----:R-:W-:Y:S05]  /*7560*/  ENDCOLLECTIVE ;  /* 0x000000000000791b */ /* 0x003fea0003800000 */
.L_x_6134:
[----:B------:R-:W-:-:S05]  /*7570*/  FADD.FTZ R119, R119, R156 ;  /* 0x0000009c77777221 */ /* 0x000fca0000010000 */
[----:B------:R-:W-:Y:S02]  /*7580*/  MOV R158, R119 ;  /* 0x00000077009e7202 */ /* 0x000fe40000000f00 */
[----:B------:R-:W-:-:S07]  /*7590*/  MOV R121, R157 ;  /* 0x0000009d00797202 */ /* 0x000fce0000000f00 */
[----:B------:R-:W-:Y:S05]  /*75a0*/  WARPSYNC.COLLECTIVE R153, `(.L_x_6135) ;  /* 0x0000000099087348 */ /* 0x000fea0003c00000 */
[----:B------:R0:W1:Y:S02]  /*75b0*/  SHFL.BFLY P0, R157, R158, R159, R160 ;  /* 0x0c00009f9e9d7389 */ /* 0x00006400000000a0 */
[----:B01----:R-:W-:Y:S05]  /*75c0*/  ENDCOLLECTIVE ;  /* 0x000000000000791b */ /* 0x003fea0003800000 */
.L_x_6135:
[----:B------:R-:W-:-:S05]  /*75d0*/  FADD.FTZ R121, R118, R121 ;  /* 0x0000007976797221 */ /* 0x000fca0000010000 */
[----:B------:R-:W-:Y:S01]  /*75e0*/  MOV R158, R121 ;  /* 0x00000079009e7202 */ /* 0x000fe20000000f00 */
[----:B------:R-:W-:Y:S01]  /*75f0*/  HFMA2 R159, -RZ, RZ, 0, 2.384185791015625e-07 ;  /* 0x00000004ff9f7431 */ /* 0x000fe200000001ff */
[----:B------:R-:W-:-:S07]  /*7600*/  MOV R120, R157 ;  /* 0x0000009d00787202 */ /* 0x000fce0000000f00 */
[----:B------:R-:W-:Y:S05]  /*7610*/  WARPSYNC.COLLECTIVE R153, `(.L_x_6136) ;  /* 0x0000000099087348 */ /* 0x000fea0003c00000 */
[----:B------:R0:W1:Y:S02]  /*7620*/  SHFL.BFLY P0, R157, R158, R159, R160 ;  /* 0x0c00009f9e9d7389 */ /* 0x00006400000000a0 */
[----:B01----:R-:W-:Y:S05]  /*7630*/  ENDCOLLECTIVE ;  /* 0x000000000000791b */ /* 0x003fea0003800000 */
.L_x_6136:
[----:B------:R-:W-:-:S05]  /*7640*/  FADD.FTZ R120, R119, R120 ;  /* 0x0000007877787221 */ /* 0x000fca0000010000 */
[----:B------:R-:W-:Y:S02]  /*7650*/  MOV R158, R120 ;  /* 0x00000078009e7202 */ /* 0x000fe40000000f00 */
[----:B------:R-:W-:-:S07]  /*7660*/  MOV R122, R157 ;  /* 0x0000009d007a7202 */ /* 0x000fce0000000f00 */
[----:B------:R-:W-:Y:S05]  /*7670*/  WARPSYNC.COLLECTIVE R153, `(.L_x_6137) ;  /* 0x0000000099087348 */ /* 0x000fea0003c00000 */
[----:B------:R0:W1:Y:S02]  /*7680*/  SHFL.BFLY P0, R157, R158, R159, R160 ;  /* 0x0c00009f9e9d7389 */ /* 0x00006400000000a0 */
[----:B01----:R-:W-:Y:S05]  /*7690*/  ENDCOLLECTIVE ;  /* 0x000000000000791b */ /* 0x003fea0003800000 */
.L_x_6137:
[----:B------:R-:W-:-:S05]  /*76a0*/  FADD.FTZ R122, R121, R122 ;  /* 0x0000007a797a7221 */ /* 0x000fca0000010000 */
[----:B------:R-:W-:Y:S01]  /*76b0*/  MOV R158, R122 ;  /* 0x0000007a009e7202 */ /* 0x000fe20000000f00 */
[----:B------:R-:W-:Y:S01]  /*76c0*/  HFMA2 R159, -RZ, RZ, 0, 4.76837158203125e-07 ;  /* 0x00000008ff9f7431 */ /* 0x000fe200000001ff */
[----:B------:R-:W-:-:S07]  /*76d0*/  MOV R123, R157 ;  /* 0x0000009d007b7202 */ /* 0x000fce0000000f00 */
[----:B------:R-:W-:Y:S05]  /*76e0*/  WARPSYNC.COLLECTIVE R153, `(.L_x_6138) ;  /* 0x0000000099087348 */ /* 0x000fea0003c00000 */
[----:B------:R0:W1:Y:S02]  /*76f0*/  SHFL.BFLY P0, R157, R158, R159, R160 ;  /* 0x0c00009f9e9d7389 */ /* 0x00006400000000a0 */
[----:B01----:R-:W-:Y:S05]  /*7700*/  ENDCOLLECTIVE ;  /* 0x000000000000791b */ /* 0x003fea0003800000 */
.L_x_6138:
[----:B------:R-:W-:-:S05]  /*7710*/  FADD.FTZ R123, R120, R123 ;  /* 0x0000007b787b7221 */ /* 0x000fca0000010000 */
[----:B------:R-:W-:Y:S02]  /*7720*/  MOV R158, R123 ;  /* 0x0000007b009e7202 */ /* 0x000fe40000000f00 */
[----:B------:R-:W-:-:S07]  /*7730*/  MOV R141, R157 ;  /* 0x0000009d008d7202 */ /* 0x000fce0000000f00 */
[----:B------:R-:W-:Y:S05]  /*7740*/  WARPSYNC.COLLECTIVE R153, `(.L_x_6139) ;  /* 0x0000000099087348 */ /* 0x000fea0003c00000 */
[----:B------:R0:W1:Y:S02]  /*7750*/  SHFL.BFLY P0, R157, R158, R159, R160 ;  /* 0x0c00009f9e9d7389 */ /* 0x00006400000000a0 */
[----:B01----:R-:W-:Y:S05]  /*7760*/  ENDCOLLECTIVE ;  /* 0x000000000000791b */ /* 0x003fea0003800000 */
.L_x_6139:
[----:B------:R-:W-:-:S05]  /*7770*/  FADD.FTZ R141, R122, R141 ;  /* 0x0000008d7a8d7221 */ /* 0x000fca0000010000 */
[----:B------:R-:W-:Y:S01]  /*7780*/  MOV R158, R141 ;  /* 0x0000008d009e7202 */ /* 0x000fe20000000f00 */
[----:B------:R-:W-:Y:S01]  /*7790*/  HFMA2 R159, -RZ, RZ, 0, 9.5367431640625e-07 ;  /* 0x00000010ff9f7431 */ /* 0x000fe200000001ff */
[----:B------:R-:W-:-:S07]  /*77a0*/  MOV R140, R157 ;  /* 0x0000009d008c7202 */ /* 0x000fce0000000f00 */
[----:B------:R-:W-:Y:S05]  /*77b0*/  WARPSYNC.COLLECTIVE R153, `(.L_x_6140) ;  /* 0x0000000099087348 */ /* 0x000fea0003c00000 */
[----:B------:R0:W1:Y:S02]  /*77c0*/  SHFL.BFLY P0, R157, R158, R159, R160 ;  /* 0x0c00009f9e9d7389 */ /* 0x00006400000000a0 */
[----:B01----:R-:W-:Y:S05]  /*77d0*/  ENDCOLLECTIVE ;  /* 0x000000000000791b */ /* 0x003fea0003800000 */
.L_x_6140:
[----:B------:R-:W-:-:S05]  /*77e0*/  FADD.FTZ R140, R123, R140 ;  /* 0x0000008c7b8c7221 */ /* 0x000fca0000010000 */
[----:B------:R-:W-:Y:S02]  /*77f0*/  MOV R158, R140 ;  /* 0x0000008c009e7202 */ /* 0x000fe40000000f00 */
[----:B------:R-:W-:-:S07]  /*7800*/  MOV R118, R157 ;  /* 0x0000009d00767202 */ /* 0x000fce0000000f00 */
[----:B------:R-:W-:Y:S05]  /*7810*/  WARPSYNC.COLLECTIVE R153, `(.L_x_6141) ;  /* 0x0000000099087348 */ /* 0x000fea0003c00000 */
[----:B------:R0:W1:Y:S02]  /*7820*/  SHFL.BFLY P0, R157, R158, R159, R160 ;  /* 0x0c00009f9e9d7389 */ /* 0x00006400000000a0 */
[----:B01----:R-:W-:Y:S05]  /*7830*/  ENDCOLLECTIVE ;  /* 0x000000000000791b */ /* 0x003fea0003800000 */
.L_x_6141:
[----:B------:R-:W-:Y:S01]  /*7840*/  MOV R119, R157 ;  /* 0x0000009d00777202 */ /* 0x000fe20000000f00 */
[----:B------:R-:W-:Y:S06]  /*7850*/  BRA `(.L_x_6142) ;  /* 0xffffff9c00e07947 */ /* 0x000fec000383ffff */
.L_x_6143:
        /* <DEDUP_REMOVED lines=10> */
.L_x_11265:


//--------------------- .text._ZN10layer_norm22ln_bwd_finalize_kernelINS_22Kernel_traits_finalizeILj512Ef6__halfS2_S2_fjLb1ELj1024ELj4ENS_18Kernel_traits_baseILj512EfS2_S2_S2_fjLj1024EEEEELb1ELb1EEEvNS_9BwdParamsE --------------------------
	.section	.text._ZN10layer_norm22ln_bwd_finalize_kernelINS_22Kernel_traits_finalizeILj512Ef6__halfS2_S2_fjLb1ELj1024ELj4ENS_18Kernel_traits_baseILj512EfS2_S2_S2_fjLj1024EEEEELb1ELb1EEEvNS_9BwdParamsE,"ax",@progbits
	.align	128
        .global         _ZN10layer_norm22ln_bwd_finalize_kernelINS_22Kernel_traits_finalizeILj512Ef6__halfS2_S2_fjLb1ELj1024ELj4ENS_18Kernel_traits_baseILj512EfS2_S2_S2_fjLj1024EEEEELb1ELb1EEEvNS_9BwdParamsE
        .type           _ZN10layer_norm22ln_bwd_finalize_kernelINS_22Kernel_traits_finalizeILj512Ef6__halfS2_S2_fjLb1ELj1024ELj4ENS_18Kernel_traits_baseILj512EfS2_S2_S2_fjLj1024EEEEELb1ELb1EEEvNS_9BwdParamsE,@function
        .size           _ZN10layer_norm22ln_bwd_finalize_kernelINS_22Kernel_traits_finalizeILj512Ef6__halfS2_S2_fjLb1ELj1024ELj4ENS_18Kernel_traits_baseILj512EfS2_S2_S2_fjLj1024EEEEELb1ELb1EEEvNS_9BwdParamsE,(.L_x_11266 - _ZN10layer_norm22ln_bwd_finalize_kernelINS_22Kernel_traits_finalizeILj512Ef6__halfS2_S2_fjLb1ELj1024ELj4ENS_18Kernel_traits_baseILj512EfS2_S2_S2_fjLj1024EEEEELb1ELb1EEEvNS_9BwdParamsE)
        .other          _ZN10layer_norm22ln_bwd_finalize_kernelINS_22Kernel_traits_finalizeILj512Ef6__halfS2_S2_fjLb1ELj1024ELj4ENS_18Kernel_traits_baseILj512EfS2_S2_S2_fjLj1024EEEEELb1ELb1EEEvNS_9BwdParamsE,@"STO_CUDA_ENTRY STV_DEFAULT"
_ZN10layer_norm22ln_bwd_finalize_kernelINS_22Kernel_traits_finalizeILj512Ef6__halfS2_S2_fjLb1ELj1024ELj4ENS_18Kernel_traits_baseILj512EfS2_S2_S2_fjLj1024EEEEELb1ELb1EEEvNS_9BwdParamsE:
.text._ZN10layer_norm22ln_bwd_finalize_kernelINS_22Kernel_traits_finalizeILj512Ef6__halfS2_S2_fjLb1ELj1024ELj4ENS_18Kernel_traits_baseILj512EfS2_S2_S2_fjLj1024EEEEELb1ELb1EEEvNS_9BwdParamsE:
        /* <DEDUP_REMOVED lines=60> */
.L_x_6148:
        /* <DEDUP_REMOVED lines=87> */
.L_x_6147:
[----:B------:R-:W-:Y:S05]  /*0930*/  BSYNC.RECONVERGENT B1 ;  /* 0x0000000000017941 */ /* 0x000fea0003800200 */
.L_x_6146:
        /* <DEDUP_REMOVED lines=50> */
.L_x_6150:
[----:B------:R-:W-:Y:S05]  /*0c60*/  BSYNC.RECONVERGENT B1 ;  /* 0x0000000000017941 */ /* 0x000fea0003800200 */
.L_x_6149:
        /* <DEDUP_REMOVED lines=30> */
.L_x_6152:
[----:B------:R-:W-:Y:S05]  /*0e50*/  BSYNC.RECONVERGENT B1 ;  /* 0x0000000000017941 */ /* 0x000fea0003800200 */
.L_x_6151:
        /* <DEDUP_REMOVED lines=15> */
.L_x_6145:
[----:B------:R-:W-:Y:S05]  /*0f50*/  BSYNC.RECONVERGENT B0 ;  /* 0x0000000000007941 */ /* 0x000fea0003800200 */
.L_x_6144:
        /* <DEDUP_REMOVED lines=70> */
.L_x_6153:
        /* <DEDUP_REMOVED lines=12> */
.L_x_11266:


//--------------------- .text._ZN10layer_norm13ln_bwd_kernelINS_13Kernel_traitsIf6__halfS2_S2_fjLj512ELj1ELj4ELj1ELj16ENS_18Kernel_traits_baseILj512EfS2_S2_S2_fjLj128EEEEELb1ELb1ELb1ELb1EEEvNS_9BwdParamsE --------------------------
	.section	.text._ZN10layer_norm13ln_bwd_kernelINS_13Kernel_traitsIf6__halfS2_S2_fjLj512ELj1ELj4ELj1ELj16ENS_18Kernel_traits_baseILj512EfS2_S2_S2_fjLj128EEEEELb1ELb1ELb1ELb1EEEvNS_9BwdParamsE,"ax",@progbits
	.align	128
        .global         _ZN10layer_norm13ln_bwd_kernelINS_13Kernel_traitsIf6__halfS2_S2_fjLj512ELj1ELj4ELj1ELj16ENS_18Kernel_traits_baseILj512EfS2_S2_S2_fjLj128EEEEELb1ELb1ELb1ELb1EEEvNS_9BwdParamsE
        .type           _ZN10layer_norm13ln_bwd_kernelINS_13Kernel_traitsIf6__halfS2_S2_fjLj512ELj1ELj4ELj1ELj16ENS_18Kernel_traits_baseILj512EfS2_S2_S2_fjLj128EEEEELb1ELb1ELb1ELb1EEEvNS_9BwdParamsE,@function
        .size           _ZN10layer_norm13ln_bwd_kernelINS_13Kernel_traitsIf6__halfS2_S2_fjLj512ELj1ELj4ELj1ELj16ENS_18Kernel_traits_baseILj512EfS2_S2_S2_fjLj128EEEEELb1ELb1ELb1ELb1EEEvNS_9BwdParamsE,(.L_x_11267 - _ZN10layer_norm13ln_bwd_kernelINS_13Kernel_traitsIf6__halfS2_S2_fjLj512ELj1ELj4ELj1ELj16ENS_18Kernel_traits_baseILj512EfS2_S2_S2_fjLj128EEEEELb1ELb1ELb1ELb1EEEvNS_9BwdParamsE)
        .other          _ZN10layer_norm13ln_bwd_kernelINS_13Kernel_traitsIf6__halfS2_S2_fjLj512ELj1ELj4ELj1ELj16ENS_18Kernel_traits_baseILj512EfS2_S2_S2_fjLj128EEEEELb1ELb1ELb1ELb1EEEvNS_9BwdParamsE,@"STO_CUDA_ENTRY STV_DEFAULT"
_ZN10layer_norm13ln_bwd_kernelINS_13Kernel_traitsIf6__halfS2_S2_fjLj512ELj1ELj4ELj1ELj16ENS_18Kernel_traits_baseILj512EfS2_S2_S2_fjLj128EEEEELb1ELb1ELb1ELb1EEEvNS_9BwdParamsE:
.text._ZN10layer_norm13ln_bwd_kernelINS_13Kernel_traitsIf6__halfS2_S2_fjLj512ELj1ELj4ELj1ELj16ENS_18Kernel_traits_baseILj512EfS2_S2_S2_fjLj128EEEEELb1ELb1ELb1ELb1EEEvNS_9BwdParamsE:
        /* <DEDUP_REMOVED lines=55> */
.L_x_6284:
        /* <DEDUP_REMOVED lines=34> */
[----:B------:R-:W4:Y:S01]  /*0590*/  LDG.E.128 R12, desc[UR6][R12.64] ;  /* 0x000000060c0c7981 */ /* 0x000f22000c1e1d00 */
        /* <DEDUP_REMOVED lines=25> */
[----:B---3--:R-:W-:Y:S01]  /*0730*/  FSEL R136, R3, RZ, !P0 ;  /* 0x000000ff03887208 */ /* 0x008fe20004000000 */
[--C-:B----4-:R-:W-:Y:S02]  /*0740*/  HADD2.F32 R127, -RZ, R17.reuse.H0_H0 ;  /* 0x20000011ff7f7230 */ /* 0x110fe40000004100 */
[----:B------:R-:W-:Y:S02]  /*0750*/  HADD2.F32 R128, -RZ, R17.H1_H1 ;  /* 0x30000011ff807230 */ /* 0x000fe40000004100 */
[--C-:B------:R-:W-:Y:S02]  /*0760*/  HADD2.F32 R129, -RZ, R18.reuse.H0_H0 ;  /* 0x20000012ff817230 */ /* 0x100fe40000004100 */
[----:B------:R-:W-:Y:S02]  /*0770*/  HADD2.F32 R134, -RZ, R18.H1_H1 ;  /* 0x30000012ff867230 */ /* 0x000fe40000004100 */
[----:B------:R-:W-:Y:S02]  /*0780*/  HADD2.F32 R126, -RZ, R16.H1_H1 ;  /* 0x30000010ff7e7230 */ /* 0x000fe40000004100 */
[----:B0-----:R-:W-:-:S02]  /*0790*/  HADD2.F32 R125, -RZ, R13.H0_H0 ;  /* 0x2000000dff7d7230 */ /* 0x001fc40000004100 */
[----:B------:R-:W-:Y:S02]  /*07a0*/  HADD2.F32 R18, -RZ, R13.H1_H1 ;  /* 0x3000000dff127230 */ /* 0x000fe40000004100 */
[--C-:B------:R-:W-:Y:S02]  /*07b0*/  HADD2.F32 R17, -RZ, R15.reuse.H0_H0 ;  /* 0x2000000fff117230 */ /* 0x100fe40000004100 */
[----:B------:R-:W-:Y:S02]  /*07c0*/  HADD2.F32 R124, -RZ, R15.H1_H1 ;  /* 0x3000000fff7c7230 */ /* 0x000fe40000004100 */
[----:B------:R-:W-:Y:S02]  /*07d0*/  HADD2.F32 R5, -RZ, R16.H0_H0 ;  /* 0x20000010ff057230 */ /* 0x000fe40000004100 */
        /* <DEDUP_REMOVED lines=10> */
[C---:B------:R-:W-:Y:S01]  /*0880*/  FADD.FTZ R160, -R136.reuse, R134 ;  /* 0x0000008688a07221 */ /* 0x040fe20000010100 */
[--C-:B------:R-:W-:Y:S02]  /*0890*/  HADD2.F32 R19, -RZ, R14.reuse.H0_H0 ;  /* 0x2000000eff137230 */ /* 0x100fe40000004100 */
        /* <DEDUP_REMOVED lines=19> */
[C---:B------:R-:W-:Y:S01]  /*09d0*/  FMUL.FTZ R5, R145.reuse, R14 ;  /* 0x0000000e91057220 */ /* 0x040fe20000410000 */
[----:B------:R-:W-:Y:S02]  /*09e0*/  HADD2.F32 R136, -RZ, R10.H1_H1 ;  /* 0x3000000aff887230 */ /* 0x000fe40000004100 */
[C---:B------:R-:W-:Y:S01]  /*09f0*/  FMUL.FTZ R10, R145.reuse, R160 ;  /* 0x000000a0910a7220 */ /* 0x040fe20000410000 */
[----:B------:R-:W-:Y:S01]  /*0a00*/  FMUL.FTZ R14, R56, R139 ;  /* 0x0000008b380e7220 */ /* 0x000fe20000410000 */
[C---:B------:R-:W-:Y:S01]  /*0a10*/  FMUL.FTZ R3, R145.reuse, R6 ;  /* 0x0000000691037220 */ /* 0x040fe20000410000 */
[----:B------:R-:W-:Y:S01]  /*0a20*/  FMUL.FTZ R6, R145, R12 ;  /* 0x0000000c91067220 */ /* 0x000fe20000410000 */
[--C-:B------:R-:W-:Y:S02]  /*0a30*/  HADD2.F32 R135, -RZ, R11.reuse.H0_H0 ;  /* 0x2000000bff877230 */ /* 0x100fe40000004100 */
[----:B------:R-:W-:Y:S01]  /*0a40*/  FADD.FTZ R81, R81, R150 ;  /* 0x0000009651517221 */ /* 0x000fe20000010000 */
[----:B------:R-:W-:-:S02]  /*0a50*/  HADD2.F32 R134, -RZ, R11.H1_H1 ;  /* 0x3000000bff867230 */ /* 0x000fc40000004100 */
[-C--:B------:R-:W-:Y:S01]  /*0a60*/  FFMA.FTZ R65, R10, R150.reuse, R65 ;  /* 0x000000960a417223 */ /* 0x080fe20000010041 */
[----:B------:R-:W-:Y:S01]  /*0a70*/  FMUL.FTZ R15, R53, R150 ;  /* 0x00000096350f7220 */ /* 0x000fe20000410000 */
        /* <DEDUP_REMOVED lines=9> */
[----:B------:R-:W-:-:S02]  /*0b10*/  HADD2.F32 R127, -RZ, R8.H0_H0 ;  /* 0x20000008ff7f7230 */ /* 0x000fc40000004100 */
[----:B------:R-:W-:Y:S01]  /*0b20*/  FFMA.FTZ R150, R6, R11, R123 ;  /* 0x0000000b06967223 */ /* 0x000fe2000001007b */
[----:B------:R-:W-:Y:S02]  /*0b30*/  HADD2.F32 R138, -RZ, R8.H1_H1 ;  /* 0x30000008ff8a7230 */ /* 0x000fe40000004100 */
[C---:B------:R-:W-:Y:S01]  /*0b40*/  FMUL.FTZ R8, R145.reuse, R120 ;  /* 0x0000007891087220 */ /* 0x040fe20000410000 */
[C---:B------:R-:W-:Y:S01]  /*0b50*/  FMUL.FTZ R7, R145.reuse, R158 ;  /* 0x0000009e91077220 */ /* 0x040fe20000410000 */
        /* <DEDUP_REMOVED lines=11> */
[C---:B------:R-:W-:Y:S01]  /*0c10*/  FMUL.FTZ R19, R145.reuse, R156 ;  /* 0x0000009c91137220 */ /* 0x040fe20000410000 */
        /* <DEDUP_REMOVED lines=8> */
[----:B------:R-:W-:-:S02]  /*0ca0*/  HADD2.F32 R129, -RZ, R9.H0_H0 ;  /* 0x20000009ff817230 */ /* 0x000fc40000004100 */
[----:B------:R-:W-:Y:S02]  /*0cb0*/  HADD2.F32 R140, -RZ, R9.H1_H1 ;  /* 0x30000009ff8c7230 */ /* 0x000fe40000004100 */
        /* <DEDUP_REMOVED lines=57> */
.L_x_6157:
        /* <DEDUP_REMOVED lines=31> */
.L_x_6158:
[----:B------:R-:W-:Y:S05]  /*1240*/  BSYNC.RECONVERGENT B1 ;  /* 0x0000000000017941 */ /* 0x000fea0003800200 */
.L_x_6156:
        /* <DEDUP_REMOVED lines=20> */
.L_x_6296:
        /* <DEDUP_REMOVED lines=46> */
.L_x_6164:
[----:B------:R-:W-:Y:S05]  /*1670*/  BSYNC.RECONVERGENT B2 ;  /* 0x0000000000027941 */ /* 0x000fea0003800200 */
.L_x_6163:
        /* <DEDUP_REMOVED lines=18> */
.L_x_6166:
[----:B------:R-:W-:Y:S05]  /*17a0*/  BSYNC.RECONVERGENT B2 ;  /* 0x0000000000027941 */ /* 0x000fea0003800200 */
.L_x_6165:
        /* <DEDUP_REMOVED lines=18> */
.L_x_6168:
[----:B------:R-:W-:Y:S05]  /*18d0*/  BSYNC.RECONVERGENT B2 ;  /* 0x0000000000027941 */ /* 0x000fea0003800200 */
.L_x_6167:
        /* <DEDUP_REMOVED lines=18> */
.L_x_6170:
[----:B------:R-:W-:Y:S05]  /*1a00*/  BSYNC.RECONVERGENT B2 ;  /* 0x0000000000027941 */ /* 0x000fea0003800200 */
.L_x_6169:
        /* <DEDUP_REMOVED lines=18> */
.L_x_6172:
[----:B------:R-:W-:Y:S05]  /*1b30*/  BSYNC.RECONVERGENT B2 ;  /* 0x0000000000027941 */ /* 0x000fea0003800200 */
.L_x_6171:
        /* <DEDUP_REMOVED lines=18> */
.L_x_6174:
[----:B------:R-:W-:Y:S05]  /*1c60*/  BSYNC.RECONVERGENT B2 ;  /* 0x0000000000027941 */ /* 0x000fea0003800200 */
.L_x_6173:
        /* <DEDUP_REMOVED lines=18> */
.L_x_6176:
[----:B------:R-:W-:Y:S05]  /*1d90*/  BSYNC.RECONVERGENT B2 ;  /* 0x0000000000027941 */ /* 0x000fea0003800200 */
.L_x_6175:
[----:B------:R-:W-:Y:S05]  /*1da0*/  @!P1 BRA `(.L_x_6177) ;  /* 0x0000001c00449947 */ /* 0x000fea0003800000 */
[----:B------:R-:W-:Y:S01]  /*1db0*/  FFMA.FTZ R134, R12, R149, R136 ;  /* 0x000000950c867223 */ /* 0x000fe20000010088 */
[----:B------:R-:W-:Y:S02]  /*1dc0*/  ISETP.GT.AND P2, PT, R143, RZ, PT ;  /* 0x000000ff8f00720c */ /* 0x000fe40003f44270 */
[----:B-----5:R-:W-:Y:S01]  /*1dd0*/  ISETP.GE.U32.AND P0, PT, R132, RZ, PT ;  /* 0x000000ff8400720c */ /* 0x020fe20003f06070 */
[----:B------:R-:W-:Y:S01]  /*1de0*/  FADD.FTZ R134, R17, -R134 ;  /* 0x8000008611867221 */ /* 0x000fe20000010000 */
[----:B------:R-:W-:Y:S02]  /*1df0*/  HFMA2 R132, -RZ, RZ, 0, 0 ;  /* 0x00000000ff847431 */ /* 0x000fe400000001ff */
[----:B------:R-:W-:Y:S01]  /*1e00*/  ISETP.GE.U32.AND.EX P0, PT, R133, 0x1000000, PT, P0 ;  /* 0x010000008500780c */ /* 0x000fe20003f06100 */
[----:B------:R-:W-:-:S05]  /*1e10*/  FMUL.FTZ R134, R145, R134 ;  /* 0x0000008691867220 */ /* 0x000fca0000410000 */
[----:B------:R-:W-:-:S05]  /*1e20*/  FSEL R134, R134, RZ, P2 ;  /* 0x000000ff86867208 */ /* 0x000fca0001000000 */
[----:B------:R-:W-:Y:S02]  /*1e30*/  FMUL.FTZ R134, R134, UR13 ;  /* 0x0000000d86867c20 */ /* 0x000fe40008410000 */
[----:B------:R-:W-:Y:S02]  /*1e40*/  @P0 HADD2.F32 R133, -RZ, R111.H1_H1 ;  /* 0x3000006fff850230 */ /* 0x000fe40000004100 */
[----:B------:R-:W-:-:S04]  /*1e50*/  FMUL.FTZ R148, R134, UR12 ;  /* 0x0000000c86947c20 */ /* 0x000fc80008410000 */
[----:B------:R-:W-:Y:S01]  /*1e60*/  FMUL.FTZ R134, R35, R148 ;  /* 0x0000009423867220 */ /* 0x000fe20000410000 */
[----:B------:R-:W-:-:S04]  /*1e70*/  @P0 FMUL.FTZ R132, R148, R133 ;  /* 0x0000008594840220 */ /* 0x000fc80000410000 */
[----:B------:R-:W-:Y:S01]  /*1e80*/  FSEL R134, R134, RZ, P0 ;  /* 0x000000ff86867208 */ /* 0x000fe20000000000 */
[----:B------:R-:W-:-:S03]  /*1e90*/  FADD.FTZ R103, R103, R132 ;  /* 0x0000008467677221 */ /* 0x000fc60000010000 */
[----:B------:R-:W-:-:S04]  /*1ea0*/  F2FP.F16.F32.PACK_AB R134, RZ, R134 ;  /* 0x00000086ff86723e */ /* 0x000fc800000000ff */
[----:B------:R-:W-:Y:S01]  /*1eb0*/  PRMT R115, R115, 0x5410, R134 ;  /* 0x0000541073737816 */ /* 0x000fe20000000086 */
[----:B------:R-:W-:Y:S06]  /*1ec0*/  BRA `(.L_x_6177) ;  /* 0x0000001800fc7947 */ /* 0x000fec0003800000 */
.L_x_6162:
        /* <DEDUP_REMOVED lines=28> */
.L_x_6179:
[----:B------:R-:W-:Y:S05]  /*2090*/  BSYNC.RECONVERGENT B2 ;  /* 0x0000000000027941 */ /* 0x000fea0003800200 */
.L_x_6178:
        /* <DEDUP_REMOVED lines=13> */
.L_x_6181:
[----:B------:R-:W-:Y:S05]  /*2170*/  BSYNC.RECONVERGENT B2 ;  /* 0x0000000000027941 */ /* 0x000fea0003800200 */
.L_x_6180:
        /* <DEDUP_REMOVED lines=17> */
.L_x_6183:
[----:B------:R-:W-:Y:S05]  /*2290*/  BSYNC.RECONVERGENT B2 ;  /* 0x0000000000027941 */ /* 0x000fea0003800200 */
.L_x_6182:
        /* <DEDUP_REMOVED lines=13> */
.L_x_6185:
[----:B------:R-:W-:Y:S05]  /*2370*/  BSYNC.RECONVERGENT B2 ;  /* 0x0000000000027941 */ /* 0x000fea0003800200 */
.L_x_6184:
        /* <DEDUP_REMOVED lines=27> */
.L_x_6187:
[----:B------:R-:W-:Y:S05]  /*2530*/  BSYNC.RECONVERGENT B2 ;  /* 0x0000000000027941 */ /* 0x000fea0003800200 */
.L_x_6186:
        /* <DEDUP_REMOVED lines=13> */
.L_x_6189:
[----:B------:R-:W-:Y:S05]  /*2610*/  BSYNC.RECONVERGENT B2 ;  /* 0x0000000000027941 */ /* 0x000fea0003800200 */
.L_x_6188:
        /* <DEDUP_REMOVED lines=16> */
.L_x_6191:
[----:B------:R-:W-:Y:S05]  /*2720*/  BSYNC.RECONVERGENT B2 ;  /* 0x0000000000027941 */ /* 0x000fea0003800200 */
.L_x_6190:
[----:B------:R-:W-:Y:S01]  /*2730*/  F2FP.F16.F32.PACK_AB R119, R157, R148 ;  /* 0x000000949d77723e */ /* 0x000fe200000000ff */
        /* <DEDUP_REMOVED lines=14> */
.L_x_6161:
        /* <DEDUP_REMOVED lines=23> */
.L_x_6194:
[----:B------:R-:W-:Y:S05]  /*2990*/  BSYNC.RECONVERGENT B2 ;  /* 0x0000000000027941 */ /* 0x000fea0003800200 */
.L_x_6193:
        /* <DEDUP_REMOVED lines=17> */
.L_x_6196:
[----:B------:R-:W-:Y:S05]  /*2ab0*/  BSYNC.RECONVERGENT B2 ;  /* 0x0000000000027941 */ /* 0x000fea0003800200 */
.L_x_6195:
        /* <DEDUP_REMOVED lines=17> */
.L_x_6198:
[----:B------:R-:W-:Y:S05]  /*2bd0*/  BSYNC.RECONVERGENT B2 ;  /* 0x0000000000027941 */ /* 0x000fea0003800200 */
.L_x_6197:
        /* <DEDUP_REMOVED lines=17> */
.L_x_6200:
[----:B------:R-:W-:Y:S05]  /*2cf0*/  BSYNC.RECONVERGENT B2 ;  /* 0x0000000000027941 */ /* 0x000fea0003800200 */
.L_x_6199:
        /* <DEDUP_REMOVED lines=17> */
.L_x_6202:
[----:B------:R-:W-:Y:S05]  /*2e10*/  BSYNC.RECONVERGENT B2 ;  /* 0x0000000000027941 */ /* 0x000fea0003800200 */
.L_x_6201:
        /* <DEDUP_REMOVED lines=17> */
.L_x_6204:
[----:B------:R-:W-:Y:S05]  /*2f30*/  BSYNC.RECONVERGENT B2 ;  /* 0x0000000000027941 */ /* 0x000fea0003800200 */
.L_x_6203:
        /* <DEDUP_REMOVED lines=17> */
.L_x_6206:
[----:B------:R-:W-:Y:S05]  /*3050*/  BSYNC.RECONVERGENT B2 ;  /* 0x0000000000027941 */ /* 0x000fea0003800200 */
.L_x_6205:
[----:B------:R-:W-:Y:S05]  /*3060*/  @!P1 BRA `(.L_x_6177) ;  /* 0x0000000800949947 */ /* 0x000fea0003800000 */
[----:B------:R-:W-:Y:S01]  /*3070*/  @P2 FFMA.FTZ R134, R12, R149, R136 ;  /* 0x000000950c862223 */ /* 0x000fe20000010088 */
[----:B-----5:R-:W-:Y:S01]  /*3080*/  ISETP.GE.U32.AND P0, PT, R132, RZ, PT ;  /* 0x000000ff8400720c */ /* 0x020fe20003f06070 */
[----:B------:R-:W-:Y:S02]  /*3090*/  HADD2.F32 R132, -RZ, R27.H1_H1 ;  /* 0x3000001bff847230 */ /* 0x000fe40000004100 */
[----:B------:R-:W-:Y:S01]  /*30a0*/  @P2 FADD.FTZ R134, R17, -R134 ;  /* 0x8000008611862221 */ /* 0x000fe20000010000 */
[----:B------:R-:W-:-:S03]  /*30b0*/  ISETP.GE.U32.AND.EX P0, PT, R133, 0x1000000, PT, P0 ;  /* 0x010000008500780c */ /* 0x000fc60003f06100 */
[----:B------:R-:W-:-:S04]  /*30c0*/  @P2 FFMA.FTZ R132, R145, R134, R132 ;  /* 0x0000008691842223 */ /* 0x000fc80000010084 */
[----:B------:R-:W-:-:S04]  /*30d0*/  FMUL.FTZ R132, R132, UR13 ;  /* 0x0000000d84847c20 */ /* 0x000fc80008410000 */
[----:B------:R-:W-:Y:S01]  /*30e0*/  FMUL.FTZ R134, R132, UR12 ;  /* 0x0000000c84867c20 */ /* 0x000fe20008410000 */
[----:B------:R-:W-:Y:S02]  /*30f0*/  HFMA2 R132, -RZ, RZ, 0, 0 ;  /* 0x00000000ff847431 */ /* 0x000fe400000001ff */
[----:B------:R-:W-:Y:S02]  /*3100*/  @P0 HADD2.F32 R155, -RZ, R111.H1_H1 ;  /* 0x3000006fff9b0230 */ /* 0x000fe40000004100 */
[----:B------:R-:W-:-:S03]  /*3110*/  FMUL.FTZ R133, R35, R134 ;  /* 0x0000008623857220 */ /* 0x000fc60000410000 */
[----:B------:R-:W-:Y:S02]  /*3120*/  @P0 FMUL.FTZ R132, R155, R134 ;  /* 0x000000869b840220 */ /* 0x000fe40000410000 */
[----:B------:R-:W-:Y:S02]  /*3130*/  FSEL R133, R133, RZ, P0 ;  /* 0x000000ff85857208 */ /* 0x000fe40000000000 */
[----:B------:R-:W-:Y:S02]  /*3140*/  FADD.FTZ R103, R103, R132 ;  /* 0x0000008467677221 */ /* 0x000fe40000010000 */
[----:B------:R-:W-:-:S04]  /*3150*/  F2FP.F16.F32.PACK_AB R133, RZ, R133 ;  /* 0x00000085ff85723e */ /* 0x000fc800000000ff */
[----:B------:R-:W-:Y:S01]  /*3160*/  PRMT R115, R115, 0x5410, R133 ;  /* 0x0000541073737816 */ /* 0x000fe20000000085 */
[----:B------:R-:W-:Y:S06]  /*3170*/  BRA `(.L_x_6177) ;  /* 0x0000000800507947 */ /* 0x000fec0003800000 */
.L_x_6192:
        /* <DEDUP_REMOVED lines=46> */
.L_x_6208:
[----:B------:R-:W-:Y:S05]  /*3460*/  BSYNC.RECONVERGENT B2 ;  /* 0x0000000000027941 */ /* 0x000fea0003800200 */
.L_x_6207:
        /* <DEDUP_REMOVED lines=14> */
.L_x_6210:
[----:B------:R-:W-:Y:S05]  /*3550*/  BSYNC.RECONVERGENT B2 ;  /* 0x0000000000027941 */ /* 0x000fea0003800200 */
.L_x_6209:
        /* <DEDUP_REMOVED lines=13> */
.L_x_6212:
[----:B------:R-:W-:Y:S05]  /*3630*/  BSYNC.RECONVERGENT B2 ;  /* 0x0000000000027941 */ /* 0x000fea0003800200 */
.L_x_6211:
        /* <DEDUP_REMOVED lines=14> */
.L_x_6214:
[----:B------:R-:W-:Y:S05]  /*3720*/  BSYNC.RECONVERGENT B2 ;  /* 0x0000000000027941 */ /* 0x000fea0003800200 */
.L_x_6213:
        /* <DEDUP_REMOVED lines=13> */
.L_x_6216:
[----:B------:R-:W-:Y:S05]  /*3800*/  BSYNC.RECONVERGENT B2 ;  /* 0x0000000000027941 */ /* 0x000fea0003800200 */
.L_x_6215:
        /* <DEDUP_REMOVED lines=14> */
.L_x_6218:
[----:B------:R-:W-:Y:S05]  /*38f0*/  BSYNC.RECONVERGENT B2 ;  /* 0x0000000000027941 */ /* 0x000fea0003800200 */
.L_x_6217:
        /* <DEDUP_REMOVED lines=13> */
.L_x_6220:
[----:B------:R-:W-:Y:S05]  /*39d0*/  BSYNC.RECONVERGENT B2 ;  /* 0x0000000000027941 */ /* 0x000fea0003800200 */
.L_x_6219:
[----:B------:R-:W-:Y:S01]  /*39e0*/  F2FP.F16.F32.PACK_AB R119, R134, R150 ;  /* 0x000000968677723e */ /* 0x000fe200000000ff */
        /* <DEDUP_REMOVED lines=12> */
[----:B------:R-:W-:-:S07]  /*3ab0*/  FADD.FTZ R103, R103, R132 ;  /* 0x0000008467677221 */ /* 0x000fce0000010000 */
.L_x_6177:
[----:B------:R-:W-:Y:S05]  /*3ac0*/  BSYNC.RECONVERGENT B1 ;  /* 0x0000000000017941 */ /* 0x000fea0003800200 */
.L_x_6160:
[----:B------:R-:W-:Y:S01]  /*3ad0*/  ISETP.NE.U32.AND P0, PT, R135, RZ, PT ;  /* 0x000000ff8700720c */ /* 0x000fe20003f05070 */
[----:B------:R-:W-:Y:S01]  /*3ae0*/  BSSY.RECONVERGENT B1, `(.L_x_6221) ;  /* 0x000000f000017945 */ /* 0x000fe20003800200 */
[----:B------:R-:W1:Y:S01]  /*3af0*/  @P1 LDC.64 R134, c[0x0][0x468] ;  /* 0x00011a00ff861b82 */ /* 0x000e620000000a00 */
[----:B------:R-:W-:Y:S02]  /*3b00*/  ISETP.NE.U32.AND P2, PT, R147, RZ, PT ;  /* 0x000000ff9300720c */ /* 0x000fe40003f45070 */
[----:B------:R-:W-:Y:S02]  /*3b10*/  ISETP.NE.AND.EX P0, PT, R153, RZ, PT, P0 ;  /* 0x000000ff9900720c */ /* 0x000fe40003f05300 */
[----:B------:R-:W-:-:S11]  /*3b20*/  ISETP.NE.AND.EX P2, PT, R146, RZ, PT, P2 ;  /* 0x000000ff9200720c */ /* 0x000fd60003f45320 */
[----:B-----5:R-:W2:Y:S01]  /*3b30*/  @P0 LDC.64 R132, c[0x0][0x478] ;  /* 0x00011e00ff840b82 */ /* 0x020ea20000000a00 */
        /* <DEDUP_REMOVED lines=9> */
.L_x_6222:
[----:B------:R-:W-:Y:S05]  /*3bd0*/  BSYNC.RECONVERGENT B1 ;  /* 0x0000000000017941 */ /* 0x000fea0003800200 */
.L_x_6221:
[----:B------:R-:W-:Y:S04]  /*3be0*/  BSSY.RECONVERGENT B1, `(.L_x_6223) ;  /* 0x0000256000017945 */ /* 0x000fe80003800200 */
[----:B------:R-:W-:Y:S05]  /*3bf0*/  @!P2 BRA `(.L_x_6224) ;  /* 0x00000010009ca947 */ /* 0x000fea0003800000 */
[----:B------:R-:W-:Y:S05]  /*3c00*/  @!P0 BRA `(.L_x_6225) ;  /* 0x0000000800548947 */ /* 0x000fea0003800000 */
[----:B------:R-:W-:Y:S01]  /*3c10*/  ISETP.GT.AND P2, PT, R143, RZ, PT ;  /* 0x000000ff8f00720c */ /* 0x000fe20003f44270 */
[----:B------:R-:W-:Y:S01]  /*3c20*/  HADD2.F32 R146, -RZ, R20.H0_H0 ;  /* 0x20000014ff927230 */ /* 0x000fe20000004100 */
[----:B------:R-:W-:Y:S01]  /*3c30*/  BSSY.RECONVERGENT B2, `(.L_x_6226) ;  /* 0x000002e000027945 */ /* 0x000fe20003800200 */
[--C-:B-1----:R-:W-:Y:S02]  /*3c40*/  HADD2.F32 R135, -RZ, R21.reuse.H0_H0 ;  /* 0x20000015ff877230 */ /* 0x102fe40000004100 */
[----:B------:R-:W-:Y:S02]  /*3c50*/  HADD2.F32 R118, -RZ, R21.H1_H1 ;  /* 0x30000015ff767230 */ /* 0x000fe40000004100 */
[----:B------:R-:W-:-:S06]  /*3c60*/  HADD2.F32 R134, -RZ, R22.H0_H0 ;  /* 0x20000016ff867230 */ /* 0x000fcc0000004100 */
        /* <DEDUP_REMOVED lines=8> */
[----:B------:R-:W-:Y:S02]  /*3cf0*/  HADD2.F32 R136, -RZ, R20.H1_H1 ;  /* 0x30000014ff887230 */ /* 0x000fe40000004100 */
        /* <DEDUP_REMOVED lines=24> */
[----:B------:R-:W-:-:S03]  /*3e80*/  MOV R143, RZ ;  /* 0x000000ff008f7202 */ /* 0x000fc60000000f00 */
[----:B------:R-:W-:-:S04]  /*3e90*/  FMUL.FTZ R147, R146, UR12 ;  /* 0x0000000c92937c20 */ /* 0x000fc80008410000 */
[----:B------:R-:W-:-:S04]  /*3ea0*/  FMUL.FTZ R145, R36, R147 ;  /* 0x0000009324917220 */ /* 0x000fc80000410000 */
[----:B-----5:R-:W-:Y:S01]  /*3eb0*/  @P2 HADD2.F32 R146, -RZ, R108.H0_H0 ;  /* 0x2000006cff922230 */ /* 0x020fe20000004100 */
[----:B------:R-:W-:-:S04]  /*3ec0*/  FSEL R145, R145, RZ, P2 ;  /* 0x000000ff91917208 */ /* 0x000fc80001000000 */
[----:B------:R-:W-:Y:S01]  /*3ed0*/  @P2 FMUL.FTZ R143, R146, R147 ;  /* 0x00000093928f2220 */ /* 0x000fe20000410000 */
[----:B------:R-:W-:-:S03]  /*3ee0*/  F2FP.F16.F32.PACK_AB R145, RZ, R145 ;  /* 0x00000091ff91723e */ /* 0x000fc600000000ff */
[----:B------:R-:W-:Y:S01]  /*3ef0*/  FADD.FTZ R96, R96, R143 ;  /* 0x0000008f60607221 */ /* 0x000fe20000010000 */
[----:B------:R-:W-:-:S07]  /*3f00*/  PRMT R112, R145, 0x7610, R112 ;  /* 0x0000761091707816 */ /* 0x000fce0000000070 */
.L_x_6227:
[----:B------:R-:W-:Y:S05]  /*3f10*/  BSYNC.RECONVERGENT B2 ;  /* 0x0000000000027941 */ /* 0x000fea0003800200 */
.L_x_6226:
[----:B------:R-:W-:Y:S04]  /*3f20*/  BSSY.RECONVERGENT B2, `(.L_x_6228) ;  /* 0x000000d000027945 */ /* 0x000fe80003800200 */
[----:B------:R-:W-:Y:S05]  /*3f30*/  @!P1 BRA `(.L_x_6229) ;  /* 0x00000000002c9947 */ /* 0x000fea0003800000 */
[----:B------:R-:W-:Y:S01]  /*3f40*/  LOP3.LUT P2, RZ, R130, 0xff00, RZ, 0xc0, !PT ;  /* 0x0000ff0082ff7812 */ /* 0x000fe2000784c0ff */
[----:B------:R-:W-:-:S04]  /*3f50*/  FMUL.FTZ R136, R136, UR13 ;  /* 0x0000000d88887c20 */ /* 0x000fc80008410000 */
[----:B------:R-:W-:Y:S01]  /*3f60*/  FMUL.FTZ R146, R136, UR12 ;  /* 0x0000000c88927c20 */ /* 0x000fe20008410000 */
[----:B------:R-:W-:-:S03]  /*3f70*/  HFMA2 R136, -RZ, RZ, 0, 0 ;  /* 0x00000000ff887431 */ /* 0x000fc600000001ff */
[----:B------:R-:W-:-:S04]  /*3f80*/  FMUL.FTZ R143, R37, R146 ;  /* 0x00000092258f7220 */ /* 0x000fc80000410000 */
[----:B-----5:R-:W-:Y:S01]  /*3f90*/  @P2 HADD2.F32 R145, -RZ, R108.H1_H1 ;  /* 0x3000006cff912230 */ /* 0x020fe20000004100 */
[----:B------:R-:W-:-:S04]  /*3fa0*/  FSEL R143, R143, RZ, P2 ;  /* 0x000000ff8f8f7208 */ /* 0x000fc80001000000 */
[----:B------:R-:W-:Y:S01]  /*3fb0*/  @P2 FMUL.FTZ R136, R145, R146 ;  /* 0x0000009291882220 */ /* 0x000fe20000410000 */
[----:B------:R-:W-:-:S03]  /*3fc0*/  F2FP.F16.F32.PACK_AB R143, RZ, R143 ;  /* 0x0000008fff8f723e */ /* 0x000fc600000000ff */
[----:B------:R-:W-:Y:S01]  /*3fd0*/  FADD.FTZ R97, R97, R136 ;  /* 0x0000008861617221 */ /* 0x000fe20000010000 */
[----:B------:R-:W-:-:S07]  /*3fe0*/  PRMT R112, R112, 0x5410, R143 ;  /* 0x0000541070707816 */ /* 0x000fce000000008f */
.L_x_6229:
[----:B------:R-:W-:Y:S05]  /*3ff0*/  BSYNC.RECONVERGENT B2 ;  /* 0x0000000000027941 */ /* 0x000fea0003800200 */
.L_x_6228:
[----:B------:R-:W-:Y:S04]  /*4000*/  BSSY.RECONVERGENT B2, `(.L_x_6230) ;  /* 0x000000d000027945 */ /* 0x000fe80003800200 */
[----:B------:R-:W-:Y:S05]  /*4010*/  @!P1 BRA `(.L_x_6231) ;  /* 0x00000000002c9947 */ /* 0x000fea0003800000 */
[----:B------:R-:W-:Y:S01]  /*4020*/  LOP3.LUT P2, RZ, R130, 0xff0000, RZ, 0xc0, !PT ;  /* 0x00ff000082ff7812 */ /* 0x000fe2000784c0ff */
[----:B------:R-:W-:-:S04]  /*4030*/  FMUL.FTZ R135, R135, UR13 ;  /* 0x0000000d87877c20 */ /* 0x000fc80008410000 */
[----:B------:R-:W-:Y:S01]  /*4040*/  FMUL.FTZ R143, R135, UR12 ;  /* 0x0000000c878f7c20 */ /* 0x000fe20008410000 */
[----:B------:R-:W-:-:S03]  /*4050*/  MOV R135, RZ ;  /* 0x000000ff00877202 */ /* 0x000fc60000000f00 */
[----:B------:R-:W-:-:S04]  /*4060*/  FMUL.FTZ R136, R38, R143 ;  /* 0x0000008f26887220 */ /* 0x000fc80000410000 */
[----:B-----5:R-:W-:Y:S01]  /*4070*/  @P2 HADD2.F32 R146, -RZ, R109.H0_H0 ;  /* 0x2000006dff922230 */ /* 0x020fe20000004100 */
[----:B------:R-:W-:-:S04]  /*4080*/  FSEL R136, R136, RZ, P2 ;  /* 0x000000ff88887208 */ /* 0x000fc80001000000 */
[----:B------:R-:W-:Y:S01]  /*4090*/  @P2 FMUL.FTZ R135, R146, R143 ;  /* 0x0000008f92872220 */ /* 0x000fe20000410000 */
[----:B------:R-:W-:-:S03]  /*40a0*/  F2FP.F16.F32.PACK_AB R136, RZ, R136 ;  /* 0x00000088ff88723e */ /* 0x000fc600000000ff */
[----:B------:R-:W-:Y:S01]  /*40b0*/  FADD.FTZ R98, R98, R135 ;  /* 0x0000008762627221 */ /* 0x000fe20000010000 */
[----:B------:R-:W-:-:S07]  /*40c0*/  PRMT R113, R136, 0x7610, R113 ;  /* 0x0000761088717816 */ /* 0x000fce0000000071 */
.L_x_6231:
[----:B------:R-:W-:Y:S05]  /*40d0*/  BSYNC.RECONVERGENT B2 ;  /* 0x0000000000027941 */ /* 0x000fea0003800200 */
.L_x_6230:
        /* <DEDUP_REMOVED lines=13> */
.L_x_6233:
[----:B------:R-:W-:Y:S05]  /*41b0*/  BSYNC.RECONVERGENT B2 ;  /* 0x0000000000027941 */ /* 0x000fea0003800200 */
.L_x_6232:
[----:B------:R-:W-:Y:S04]  /*41c0*/  BSSY.RECONVERGENT B2, `(.L_x_6234) ;  /* 0x000000d000027945 */ /* 0x000fe80003800200 */
[----:B------:R-:W-:Y:S05]  /*41d0*/  @!P1 BRA `(.L_x_6235) ;  /* 0x00000000002c9947 */ /* 0x000fea0003800000 */
        /* <DEDUP_REMOVED lines=11> */
.L_x_6235:
[----:B------:R-:W-:Y:S05]  /*4290*/  BSYNC.RECONVERGENT B2 ;  /* 0x0000000000027941 */ /* 0x000fea0003800200 */
.L_x_6234:
        /* <DEDUP_REMOVED lines=13> */
.L_x_6237:
[----:B------:R-:W-:Y:S05]  /*4370*/  BSYNC.RECONVERGENT B2 ;  /* 0x0000000000027941 */ /* 0x000fea0003800200 */
.L_x_6236:
        /* <DEDUP_REMOVED lines=13> */
.L_x_6239:
[----:B------:R-:W-:Y:S05]  /*4450*/  BSYNC.RECONVERGENT B2 ;  /* 0x0000000000027941 */ /* 0x000fea0003800200 */
.L_x_6238:
[----:B------:R-:W-:Y:S02]  /*4460*/  F2FP.F16.F32.PACK_AB R118, R133, R134 ;  /* 0x000000868576723e */ /* 0x000fe400000000ff */
        /* <DEDUP_REMOVED lines=9> */
[----:B-----5:R-:W-:Y:S01]  /*4500*/  @P2 HADD2.F32 R133, -RZ, R111.H1_H1 ;  /* 0x3000006fff852230 */ /* 0x020fe20000004100 */
[----:B------:R-:W-:-:S04]  /*4510*/  F2FP.F16.F32.PACK_AB R131, RZ, R131 ;  /* 0x00000083ff83723e */ /* 0x000fc800000000ff */
[----:B------:R-:W-:Y:S01]  /*4520*/  @P2 FMUL.FTZ R130, R133, R132 ;  /* 0x0000008485822220 */ /* 0x000fe20000410000 */
[----:B------:R-:W-:-:S03]  /*4530*/  PRMT R115, R115, 0x5410, R131 ;  /* 0x0000541073737816 */ /* 0x000fc60000000083 */
[----:B------:R-:W-:Y:S01]  /*4540*/  FADD.FTZ R95, R95, R130 ;  /* 0x000000825f5f7221 */ /* 0x000fe20000010000 */
[----:B------:R-:W-:Y:S06]  /*4550*/  BRA `(.L_x_6240) ;  /* 0x0000001800f87947 */ /* 0x000fec0003800000 */
.L_x_6225:
[----:B------:R-:W-:Y:S01]  /*4560*/  BSSY.RECONVERGENT B2, `(.L_x_6241) ;  /* 0x0000012000027945 */ /* 0x000fe20003800200 */
[----:B------:R-:W-:-:S03]  /*4570*/  ISETP.GT.AND P3, PT, R143, RZ, PT ;  /* 0x000000ff8f00720c */ /* 0x000fc60003f64270 */
[----:B------:R-:W-:Y:S10]  /*4580*/  @!P1 BRA `(.L_x_6242) ;  /* 0x00000000003c9947 */ /* 0x000ff40003800000 */
[----:B-1----:R-:W-:Y:S01]  /*4590*/  @P3 FFMA.FTZ R133, R19, R149, R136 ;  /* 0x0000009513853223 */ /* 0x002fe20000010088 */
[----:B------:R-:W-:Y:S01]  /*45a0*/  HADD2.F32 R132, -RZ, R20.H0_H0 ;  /* 0x20000014ff847230 */ /* 0x000fe20000004100 */
[----:B------:R-:W-:Y:S02]  /*45b0*/  LOP3.LUT P2, RZ, R130, 0xff, RZ, 0xc0, !PT ;  /* 0x000000ff82ff7812 */ /* 0x000fe4000784c0ff */
[----:B------:R-:W-:-:S04]  /*45c0*/  @P3 FADD.FTZ R133, R128, -R133 ;  /* 0x8000008580853221 */ /* 0x000fc80000010000 */
[----:B------:R-:W-:Y:S01]  /*45d0*/  @P3 FFMA.FTZ R132, R145, R133, R132 ;  /* 0x0000008591843223 */ /* 0x000fe20000010084 */
[----:B------:R-:W-:-:S03]  /*45e0*/  MOV R133, RZ ;  /* 0x000000ff00857202 */ /* 0x000fc60000000f00 */
[----:B------:R-:W-:-:S03]  /*45f0*/  FMUL.FTZ R132, R132, UR13 ;  /* 0x0000000d84847c20 */ /* 0x000fc60008410000 */
[----:B-----5:R-:W-:Y:S02]  /*4600*/  @P2 HADD2.F32 R134, -RZ, R108.H0_H0 ;  /* 0x2000006cff862230 */ /* 0x020fe40000004100 */
[----:B------:R-:W-:-:S04]  /*4610*/  FMUL.FTZ R135, R132, UR12 ;  /* 0x0000000c84877c20 */ /* 0x000fc80008410000 */
[-C--:B------:R-:W-:Y:S01]  /*4620*/  FMUL.FTZ R132, R36, R135.reuse ;  /* 0x0000008724847220 */ /* 0x080fe20000410000 */
[----:B------:R-:W-:-:S04]  /*4630*/  @P2 FMUL.FTZ R133, R134, R135 ;  /* 0x0000008786852220 */ /* 0x000fc80000410000 */
[----:B------:R-:W-:Y:S01]  /*4640*/  FSEL R132, R132, RZ, P2 ;  /* 0x000000ff84847208 */ /* 0x000fe20001000000 */
[----:B------:R-:W-:-:S03]  /*4650*/  FADD.FTZ R96, R96, R133 ;  /* 0x0000008560607221 */ /* 0x000fc60000010000 */
[----:B------:R-:W-:-:S04]  /*4660*/  F2FP.F16.F32.PACK_AB R132, RZ, R132 ;  /* 0x00000084ff84723e */ /* 0x000fc800000000ff */
[----:B------:R-:W-:-:S07]  /*4670*/  PRMT R112, R132, 0x7610, R112 ;  /* 0x0000761084707816 */ /* 0x000fce0000000070 */
.L_x_6242:
[----:B------:R-:W-:Y:S05]  /*4680*/  BSYNC.RECONVERGENT B2 ;  /* 0x0000000000027941 */ /* 0x000fea0003800200 */
.L_x_6241:
[----:B------:R-:W-:Y:S04]  /*4690*/  BSSY.RECONVERGENT B2, `(.L_x_6243) ;  /* 0x0000011000027945 */ /* 0x000fe80003800200 */
[----:B------:R-:W-:Y:S05]  /*46a0*/  @!P1 BRA `(.L_x_6244) ;  /* 0x00000000003c9947 */ /* 0x000fea0003800000 */
[----:B-1----:R-:W-:Y:S01]  /*46b0*/  @P3 FFMA.FTZ R134, R122, R149, R136 ;  /* 0x000000957a863223 */ /* 0x002fe20000010088 */
[----:B------:R-:W-:Y:S01]  /*46c0*/  HADD2.F32 R132, -RZ, R20.H1_H1 ;  /* 0x30000014ff847230 */ /* 0x000fe20000004100 */
[----:B------:R-:W-:Y:S02]  /*46d0*/  LOP3.LUT P2, RZ, R130, 0xff00, RZ, 0xc0, !PT ;  /* 0x0000ff0082ff7812 */ /* 0x000fe4000784c0ff */
[----:B------:R-:W-:-:S04]  /*46e0*/  @P3 FADD.FTZ R134, R127, -R134 ;  /* 0x800000867f863221 */ /* 0x000fc80000010000 */
[----:B------:R-:W-:-:S04]  /*46f0*/  @P3 FFMA.FTZ R132, R145, R134, R132 ;  /* 0x0000008691843223 */ /* 0x000fc80000010084 */
[----:B------:R-:W-:-:S03]  /*4700*/  FMUL.FTZ R132, R132, UR13 ;  /* 0x0000000d84847c20 */ /* 0x000fc60008410000 */
[----:B-----5:R-:W-:Y:S02]  /*4710*/  @P2 HADD2.F32 R135, -RZ, R108.H1_H1 ;  /* 0x3000006cff872230 */ /* 0x020fe40000004100 */
        /* <DEDUP_REMOVED lines=8> */
.L_x_6244:
[----:B------:R-:W-:Y:S05]  /*47a0*/  BSYNC.RECONVERGENT B2 ;  /* 0x0000000000027941 */ /* 0x000fea0003800200 */
.L_x_6243:
[----:B------:R-:W-:Y:S04]  /*47b0*/  BSSY.RECONVERGENT B2, `(.L_x_6245) ;  /* 0x0000011000027945 */ /* 0x000fe80003800200 */
[----:B------:R-:W-:Y:S05]  /*47c0*/  @!P1 BRA `(.L_x_6246) ;  /* 0x00000000003c9947 */ /* 0x000fea0003800000 */
        /* <DEDUP_REMOVED lines=15> */
.L_x_6246:
[----:B------:R-:W-:Y:S05]  /*48c0*/  BSYNC.RECONVERGENT B2 ;  /* 0x0000000000027941 */ /* 0x000fea0003800200 */
.L_x_6245:
        /* <DEDUP_REMOVED lines=17> */
.L_x_6248:
[----:B------:R-:W-:Y:S05]  /*49e0*/  BSYNC.RECONVERGENT B2 ;  /* 0x0000000000027941 */ /* 0x000fea0003800200 */
.L_x_6247:
        /* <DEDUP_REMOVED lines=17> */
.L_x_6250:
[----:B------:R-:W-:Y:S05]  /*4b00*/  BSYNC.RECONVERGENT B2 ;  /* 0x0000000000027941 */ /* 0x000fea0003800200 */
.L_x_6249:
        /* <DEDUP_REMOVED lines=17> */
.L_x_6252:
[----:B------:R-:W-:Y:S05]  /*4c20*/  BSYNC.RECONVERGENT B2 ;  /* 0x0000000000027941 */ /* 0x000fea0003800200 */
.L_x_6251:
        /* <DEDUP_REMOVED lines=17> */
.L_x_6254:
[----:B------:R-:W-:Y:S05]  /*4d40*/  BSYNC.RECONVERGENT B2 ;  /* 0x0000000000027941 */ /* 0x000fea0003800200 */
.L_x_6253:
[----:B------:R-:W-:Y:S05]  /*4d50*/  @!P1 BRA `(.L_x_6240) ;  /* 0x0000001000f89947 */ /* 0x000fea0003800000 */
[----:B------:R-:W-:Y:S01]  /*4d60*/  @P3 FFMA.FTZ R136, R144, R149, R136 ;  /* 0x0000009590883223 */ /* 0x000fe20000010088 */
[----:B-1----:R-:W-:Y:S01]  /*4d70*/  HADD2.F32 R132, -RZ, R23.H1_H1 ;  /* 0x30000017ff847230 */ /* 0x002fe20000004100 */
[----:B------:R-:W-:Y:S01]  /*4d80*/  ISETP.GE.U32.AND P2, PT, R130, RZ, PT ;  /* 0x000000ff8200720c */ /* 0x000fe20003f46070 */
[----:B------:R-:W-:Y:S02]  /*4d90*/  HFMA2 R130, -RZ, RZ, 0, 0 ;  /* 0x00000000ff827431 */ /* 0x000fe400000001ff */
[----:B------:R-:W-:Y:S01]  /*4da0*/  @P3 FADD.FTZ R136, R141, -R136 ;  /* 0x800000888d883221 */ /* 0x000fe20000010000 */
[----:B------:R-:W-:-:S03]  /*4db0*/  ISETP.GE.U32.AND.EX P2, PT, R131, 0x1000000, PT, P2 ;  /* 0x010000008300780c */ /* 0x000fc60003f46120 */
[----:B------:R-:W-:-:S04]  /*4dc0*/  @P3 FFMA.FTZ R132, R145, R136, R132 ;  /* 0x0000008891843223 */ /* 0x000fc80000010084 */
[----:B------:R-:W-:-:S04]  /*4dd0*/  FMUL.FTZ R132, R132, UR13 ;  /* 0x0000000d84847c20 */ /* 0x000fc80008410000 */
[----:B------:R-:W-:Y:S02]  /*4de0*/  FMUL.FTZ R132, R132, UR12 ;  /* 0x0000000c84847c20 */ /* 0x000fe40008410000 */
[----:B-----5:R-:W-:Y:S02]  /*4df0*/  @P2 HADD2.F32 R133, -RZ, R111.H1_H1 ;  /* 0x3000006fff852230 */ /* 0x020fe40000004100 */
[----:B------:R-:W-:-:S03]  /*4e00*/  FMUL.FTZ R131, R43, R132 ;  /* 0x000000842b837220 */ /* 0x000fc60000410000 */
[----:B------:R-:W-:Y:S02]  /*4e10*/  @P2 FMUL.FTZ R130, R133, R132 ;  /* 0x0000008485822220 */ /* 0x000fe40000410000 */
[----:B------:R-:W-:Y:S02]  /*4e20*/  FSEL R131, R131, RZ, P2 ;  /* 0x000000ff83837208 */ /* 0x000fe40001000000 */
[----:B------:R-:W-:Y:S02]  /*4e30*/  FADD.FTZ R95, R95, R130 ;  /* 0x000000825f5f7221 */ /* 0x000fe40000010000 */
[----:B------:R-:W-:-:S04]  /*4e40*/  F2FP.F16.F32.PACK_AB R131, RZ, R131 ;  /* 0x00000083ff83723e */ /* 0x000fc800000000ff */
[----:B------:R-:W-:Y:S01]  /*4e50*/  PRMT R115, R115, 0x5410, R131 ;  /* 0x0000541073737816 */ /* 0x000fe20000000083 */
[----:B------:R-:W-:Y:S06]  /*4e60*/  BRA `(.L_x_6240) ;  /* 0x0000001000b47947 */ /* 0x000fec0003800000 */
.L_x_6224:
[----:B------:R-:W-:Y:S05]  /*4e70*/  @!P0 BRA `(.L_x_6255) ;  /* 0x0000000800548947 */ /* 0x000fea0003800000 */
[-CC-:B-1----:R-:W-:Y:S01]  /*4e80*/  FFMA.FTZ R117, R19, R149.reuse, R136.reuse ;  /* 0x0000009513757223 */ /* 0x182fe20000010088 */
        /* <DEDUP_REMOVED lines=39> */
.L_x_6257:
[----:B------:R-:W-:Y:S05]  /*5100*/  BSYNC.RECONVERGENT B2 ;  /* 0x0000000000027941 */ /* 0x000fea0003800200 */
.L_x_6256:
        /* <DEDUP_REMOVED lines=13> */
.L_x_6259:
[----:B------:R-:W-:Y:S05]  /*51e0*/  BSYNC.RECONVERGENT B2 ;  /* 0x0000000000027941 */ /* 0x000fea0003800200 */
.L_x_6258:
[----:B------:R-:W-:Y:S01]  /*51f0*/  BSSY.RECONVERGENT B2, `(.L_x_6260) ;  /* 0x0000010000027945 */ /* 0x000fe20003800200 */
[----:B------:R-:W-:Y:S02]  /*5200*/  F2FP.F16.F32.PACK_AB R116, R136, R135 ;  /* 0x000000878874723e */ /* 0x000fe400000000ff */
[----:B------:R-:W-:Y:S02]  /*5210*/  FSEL R136, R134, RZ, P2 ;  /* 0x000000ff86887208 */ /* 0x000fe40001000000 */
[----:B------:R-:W-:Y:S01]  /*5220*/  FSEL R135, R117, RZ, P2 ;  /* 0x000000ff75877208 */ /* 0x000fe20001000000 */
[----:B------:R-:W-:Y:S06]  /*5230*/  @!P1 BRA `(.L_x_6261) ;  /* 0x00000000002c9947 */ /* 0x000fec0003800000 */
        /* <DEDUP_REMOVED lines=11> */
.L_x_6261:
[----:B------:R-:W-:Y:S05]  /*52f0*/  BSYNC.RECONVERGENT B2 ;  /* 0x0000000000027941 */ /* 0x000fea0003800200 */
.L_x_6260:
[----:B------:R-:W-:Y:S04]  /*5300*/  BSSY.RECONVERGENT B2, `(.L_x_6262) ;  /* 0x000000d000027945 */ /* 0x000fe80003800200 */
[----:B------:R-:W-:Y:S05]  /*5310*/  @!P1 BRA `(.L_x_6263) ;  /* 0x00000000002c9947 */ /* 0x000fea0003800000 */
[----:B------:R-:W-:Y:S01]  /*5320*/  LOP3.LUT P3, RZ, R130, 0xff000000, RZ, 0xc0, !PT ;  /* 0xff00000082ff7812 */ /* 0x000fe2000786c0ff */
[----:B------:R-:W-:Y:S01]  /*5330*/  FMUL.FTZ R117, R136, UR13 ;  /* 0x0000000d88757c20 */ /* 0x000fe20008410000 */
[----:B------:R-:W-:-:S03]  /*5340*/  HFMA2 R134, -RZ, RZ, 0, 0 ;  /* 0x00000000ff867431 */ /* 0x000fc600000001ff */
[----:B------:R-:W-:-:S04]  /*5350*/  FMUL.FTZ R146, R117, UR12 ;  /* 0x0000000c75927c20 */ /* 0x000fc80008410000 */
[----:B------:R-:W-:-:S04]  /*5360*/  FMUL.FTZ R117, R39, R146 ;  /* 0x0000009227757220 */ /* 0x000fc80000410000 */
[----:B-----5:R-:W-:Y:S01]  /*5370*/  @P3 HADD2.F32 R133, -RZ, R109.H1_H1 ;  /* 0x3000006dff853230 */ /* 0x020fe20000004100 */
[----:B------:R-:W-:-:S04]  /*5380*/  FSEL R117, R117, RZ, P3 ;  /* 0x000000ff75757208 */ /* 0x000fc80001800000 */
[----:B------:R-:W-:Y:S01]  /*5390*/  @P3 FMUL.FTZ R134, R133, R146 ;  /* 0x0000009285863220 */ /* 0x000fe20000410000 */
[----:B------:R-:W-:-:S03]  /*53a0*/  F2FP.F16.F32.PACK_AB R117, RZ, R117 ;  /* 0x00000075ff75723e */ /* 0x000fc600000000ff */
[----:B------:R-:W-:Y:S01]  /*53b0*/  FADD.FTZ R99, R99, R134 ;  /* 0x0000008663637221 */ /* 0x000fe20000010000 */
[----:B------:R-:W-:-:S07]  /*53c0*/  PRMT R113, R113, 0x5410, R117 ;  /* 0x0000541071717816 */ /* 0x000fce0000000075 */
.L_x_6263:
[----:B------:R-:W-:Y:S05]  /*53d0*/  BSYNC.RECONVERGENT B2 ;  /* 0x0000000000027941 */ /* 0x000fea0003800200 */
.L_x_6262:
        /* <DEDUP_REMOVED lines=18> */
.L_x_6265:
[----:B------:R-:W-:Y:S05]  /*5500*/  BSYNC.RECONVERGENT B2 ;  /* 0x0000000000027941 */ /* 0x000fea0003800200 */
.L_x_6264:
        /* <DEDUP_REMOVED lines=13> */
.L_x_6267:
[----:B------:R-:W-:Y:S05]  /*55e0*/  BSYNC.RECONVERGENT B2 ;  /* 0x0000000000027941 */ /* 0x000fea0003800200 */
.L_x_6266:
        /* <DEDUP_REMOVED lines=13> */
.L_x_6269:
[----:B------:R-:W-:Y:S05]  /*56c0*/  BSYNC.RECONVERGENT B2 ;  /* 0x0000000000027941 */ /* 0x000fea0003800200 */
.L_x_6268:
        /* <DEDUP_REMOVED lines=16> */
.L_x_6255:
[----:B------:R-:W-:Y:S04]  /*57d0*/  BSSY.RECONVERGENT B2, `(.L_x_6270) ;  /* 0x0000012000027945 */ /* 0x000fe80003800200 */
[----:B------:R-:W-:Y:S05]  /*57e0*/  @!P1 BRA `(.L_x_6271) ;  /* 0x0000000000409947 */ /* 0x000fea0003800000 */
[----:B-1----:R-:W-:Y:S01]  /*57f0*/  FFMA.FTZ R133, R19, R149, R136 ;  /* 0x0000009513857223 */ /* 0x002fe20000010088 */
[----:B------:R-:W-:Y:S02]  /*5800*/  ISETP.GT.AND P2, PT, R143, RZ, PT ;  /* 0x000000ff8f00720c */ /* 0x000fe40003f44270 */
[----:B------:R-:W-:Y:S01]  /*5810*/  LOP3.LUT P3, RZ, R130, 0xff, RZ, 0xc0, !PT ;  /* 0x000000ff82ff7812 */ /* 0x000fe2000786c0ff */
[----:B------:R-:W-:Y:S01]  /*5820*/  FADD.FTZ R132, R128, -R133 ;  /* 0x8000008580847221 */ /* 0x000fe20000010000 */
[----:B------:R-:W-:-:S03]  /*5830*/  MOV R133, RZ ;  /* 0x000000ff00857202 */ /* 0x000fc60000000f00 */
[----:B------:R-:W-:-:S05]  /*5840*/  FMUL.FTZ R132, R145, R132 ;  /* 0x0000008491847220 */ /* 0x000fca0000410000 */
[----:B------:R-:W-:-:S03]  /*5850*/  FSEL R132, R132, RZ, P2 ;  /* 0x000000ff84847208 */ /* 0x000fc60001000000 */
[----:B-----5:R-:W-:Y:S02]  /*5860*/  @P3 HADD2.F32 R134, -RZ, R108.H0_H0 ;  /* 0x2000006cff863230 */ /* 0x020fe40000004100 */
        /* <DEDUP_REMOVED lines=8> */
.L_x_6271:
[----:B------:R-:W-:Y:S05]  /*58f0*/  BSYNC.RECONVERGENT B2 ;  /* 0x0000000000027941 */ /* 0x000fea0003800200 */
.L_x_6270:
[----:B------:R-:W-:Y:S04]  /*5900*/  BSSY.RECONVERGENT B2, `(.L_x_6272) ;  /* 0x0000012000027945 */ /* 0x000fe80003800200 */
[----:B------:R-:W-:Y:S05]  /*5910*/  @!P1 BRA `(.L_x_6273) ;  /* 0x0000000000409947 */ /* 0x000fea0003800000 */
[----:B-1----:R-:W-:Y:S01]  /*5920*/  FFMA.FTZ R132, R122, R149, R136 ;  /* 0x000000957a847223 */ /* 0x002fe20000010088 */
[----:B------:R-:W-:Y:S02]  /*5930*/  ISETP.GT.AND P2, PT, R143, RZ, PT ;  /* 0x000000ff8f00720c */ /* 0x000fe40003f44270 */
[----:B------:R-:W-:Y:S01]  /*5940*/  LOP3.LUT P3, RZ, R130, 0xff00, RZ, 0xc0, !PT ;  /* 0x0000ff0082ff7812 */ /* 0x000fe2000786c0ff */
[----:B------:R-:W-:-:S04]  /*5950*/  FADD.FTZ R132, R127, -R132 ;  /* 0x800000847f847221 */ /* 0x000fc80000010000 */
[----:B------:R-:W-:-:S05]  /*5960*/  FMUL.FTZ R132, R145, R132 ;  /* 0x0000008491847220 */ /* 0x000fca0000410000 */
[----:B------:R-:W-:-:S03]  /*5970*/  FSEL R132, R132, RZ, P2 ;  /* 0x000000ff84847208 */ /* 0x000fc60001000000 */
[----:B-----5:R-:W-:Y:S02]  /*5980*/  @P3 HADD2.F32 R135, -RZ, R108.H1_H1 ;  /* 0x3000006cff873230 */ /* 0x020fe40000004100 */
        /* <DEDUP_REMOVED lines=9> */
.L_x_6273:
[----:B------:R-:W-:Y:S05]  /*5a20*/  BSYNC.RECONVERGENT B2 ;  /* 0x0000000000027941 */ /* 0x000fea0003800200 */
.L_x_6272:
        /* <DEDUP_REMOVED lines=18> */
.L_x_6275:
[----:B------:R-:W-:Y:S05]  /*5b50*/  BSYNC.RECONVERGENT B2 ;  /* 0x0000000000027941 */ /* 0x000fea0003800200 */
.L_x_6274:
        /* <DEDUP_REMOVED lines=18> */
.L_x_6277:
[----:B------:R-:W-:Y:S05]  /*5c80*/  BSYNC.RECONVERGENT B2 ;  /* 0x0000000000027941 */ /* 0x000fea0003800200 */
.L_x_6276:
        /* <DEDUP_REMOVED lines=18> */
.L_x_6279:
[----:B------:R-:W-:Y:S05]  /*5db0*/  BSYNC.RECONVERGENT B2 ;  /* 0x0000000000027941 */ /* 0x000fea0003800200 */
.L_x_6278:
        /* <DEDUP_REMOVED lines=18> */
.L_x_6281:
[----:B------:R-:W-:Y:S05]  /*5ee0*/  BSYNC.RECONVERGENT B2 ;  /* 0x0000000000027941 */ /* 0x000fea0003800200 */
.L_x_6280:
        /* <DEDUP_REMOVED lines=18> */
.L_x_6283:
[----:B------:R-:W-:Y:S05]  /*6010*/  BSYNC.RECONVERGENT B2 ;  /* 0x0000000000027941 */ /* 0x000fea0003800200 */
.L_x_6282:
        /* <DEDUP_REMOVED lines=9> */
[----:B-1---5:R-:W-:-:S03]  /*60b0*/  @P2 HADD2.F32 R133, -RZ, R111.H1_H1 ;  /* 0x3000006fff852230 */ /* 0x022fc60000004100 */
        /* <DEDUP_REMOVED lines=8> */
.L_x_6240:
[----:B------:R-:W-:Y:S05]  /*6140*/  BSYNC.RECONVERGENT B1 ;  /* 0x0000000000017941 */ /* 0x000fea0003800200 */
.L_x_6223:
        /* <DEDUP_REMOVED lines=11> */
.L_x_6155:
[----:B------:R-:W-:Y:S05]  /*6200*/  BSYNC B0 ;  /* 0x0000000000007941 */ /* 0x000fea0003800000 */
.L_x_6154:
        /* <DEDUP_REMOVED lines=51> */
[----:B---3--:R-:W-:-:S03]  /*6540*/  FADD.FTZ R11, R5, R18 ;  /* 0x00000012050b7221 */ /* 0x008fc60000010000 */
[----:B------:R-:W-:Y:S01]  /*6550*/  STS.128 [R2+0x410], R72 ;  /* 0x0004104802007388 */ /* 0x000fe20000000c00 */
[----:B----4-:R-:W-:Y:S01]  /*6560*/  FADD.FTZ R17, R6, R17 ;  /* 0x0000001106117221 */ /* 0x010fe20000010000 */
[----:B------:R-:W-:Y:S06]  /*6570*/  BAR.SYNC.DEFER_BLOCKING 0x0 ;  /* 0x0000000000007b1d */ /* 0x000fec0000010000 */
        /* <DEDUP_REMOVED lines=19> */
[----:B-1----:R-:W-:-:S03]  /*66b0*/  FADD.FTZ R20, R20, R21 ;  /* 0x0000001514147221 */ /* 0x002fc60000010000 */
        /* <DEDUP_REMOVED lines=15> */
[----:B-1----:R-:W-:Y:S01]  /*67b0*/  FADD.FTZ R31, R8, R31 ;  /* 0x0000001f081f7221 */ /* 0x002fe20000010000 */
        /* <DEDUP_REMOVED lines=18> */
[----:B------:R-:W4:Y:S01]  /*68e0*/  LDS R25, [R0+0xe00] ;  /* 0x000e000000197984 */ /* 0x000f220000000800 */
        /* <DEDUP_REMOVED lines=20> */
[----:B------:R-:W-:Y:S01]  /*6a30*/  FADD.FTZ R16, R16, R25 ;  /* 0x0000001910107221 */ /* 0x000fe20000010000 */
        /* <DEDUP_REMOVED lines=18> */
.L_x_6159:
        /* <DEDUP_REMOVED lines=8> */
.L_x_6286:
[----:B------:R-:W-:Y:S05]  /*6be0*/  BSYNC B1 ;  /* 0x0000000000017941 */ /* 0x000fea0003800000 */
.L_x_6285:
        /* <DEDUP_REMOVED lines=8> */
.L_x_6287:
[----:B------:R-:W-:-:S05]  /*6c70*/  FADD.FTZ R135, R135, R150 ;  /* 0x0000009687877221 */ /* 0x000fca0000010000 */
[----:B------:R-:W-:Y:S01]  /*6c80*/  MOV R156, R135 ;  /* 0x00000087009c7202 */ /* 0x000fe20000000f00 */
[----:B------:R-:W-:Y:S01]  /*6c90*/  HFMA2 R157, -RZ, RZ, 0, 1.1920928955078125e-07 ;  /* 0x00000002ff9d7431 */ /* 0x000fe200000001ff */
[----:B------:R-:W-:-:S07]  /*6ca0*/  MOV R134, R154 ;  /* 0x0000009a00867202 */ /* 0x000fce0000000f00 */
[----:B------:R-:W-:Y:S05]  /*6cb0*/  WARPSYNC.COLLECTIVE R155, `(.L_x_6288) ;  /* 0x000000009b087348 */ /* 0x000fea0003c00000 */
[----:B------:R0:W1:Y:S02]  /*6cc0*/  SHFL.BFLY P0, R154, R156, R157, R158 ;  /* 0x0c00009d9c9a7389 */ /* 0x000064000000009e */
[----:B01----:R-:W-:Y:S05]  /*6cd0*/  ENDCOLLECTIVE ;  /* 0x000000000000791b */ /* 0x003fea0003800000 */
.L_x_6288:
[----:B------:R-:W-:-:S05]  /*6ce0*/  FADD.FTZ R134, R134, R149 ;  /* 0x0000009586867221 */ /* 0x000fca0000010000 */
[----:B------:R-:W-:Y:S02]  /*6cf0*/  MOV R156, R134 ;  /* 0x00000086009c7202 */ /* 0x000fe40000000f00 */
[----:B------:R-:W-:-:S07]  /*6d00*/  MOV R136, R154 ;  /* 0x0000009a00887202 */ /* 0x000fce0000000f00 */
[----:B------:R-:W-:Y:S05]  /*6d10*/  WARPSYNC.COLLECTIVE R155, `(.L_x_6289) ;  /* 0x000000009b087348 */ /* 0x000fea0003c00000 */
[----:B------:R0:W1:Y:S02]  /*6d20*/  SHFL.BFLY P0, R154, R156, R157, R158 ;  /* 0x0c00009d9c9a7389 */ /* 0x000064000000009e */
[----:B01----:R-:W-:Y:S05]  /*6d30*/  ENDCOLLECTIVE ;  /* 0x000000000000791b */ /* 0x003fea0003800000 */
.L_x_6289:
[----:B------:R-:W-:-:S05]  /*6d40*/  FADD.FTZ R136, R135, R136 ;  /* 0x0000008887887221 */ /* 0x000fca0000010000 */
[----:B------:R-:W-:Y:S01]  /*6d50*/  MOV R156, R136 ;  /* 0x00000088009c7202 */ /* 0x000fe20000000f00 */
[----:B------:R-:W-:Y:S01]  /*6d60*/  HFMA2 R157, -RZ, RZ, 0, 2.384185791015625e-07 ;  /* 0x00000004ff9d7431 */ /* 0x000fe200000001ff */
[----:B------:R-:W-:-:S07]  /*6d70*/  MOV R137, R154 ;  /* 0x0000009a00897202 */ /* 0x000fce0000000f00 */
[----:B------:R-:W-:Y:S05]  /*6d80*/  WARPSYNC.COLLECTIVE R155, `(.L_x_6290) ;  /* 0x000000009b087348 */ /* 0x000fea0003c00000 */
[----:B------:R0:W1:Y:S02]  /*6d90*/  SHFL.BFLY P0, R154, R156, R157, R158 ;  /* 0x0c00009d9c9a7389 */ /* 0x000064000000009e */
[----:B01----:R-:W-:Y:S05]  /*6da0*/  ENDCOLLECTIVE ;  /* 0x000000000000791b */ /* 0x003fea0003800000 */
.L_x_6290:
[----:B------:R-:W-:-:S05]  /*6db0*/  FADD.FTZ R137, R134, R137 ;  /* 0x0000008986897221 */ /* 0x000fca0000010000 */
[----:B------:R-:W-:Y:S02]  /*6dc0*/  MOV R156, R137 ;  /* 0x00000089009c7202 */ /* 0x000fe40000000f00 */
[----:B------:R-:W-:-:S07]  /*6dd0*/  MOV R151, R154 ;  /* 0x0000009a00977202 */ /* 0x000fce0000000f00 */
[----:B------:R-:W-:Y:S05]  /*6de0*/  WARPSYNC.COLLECTIVE R155, `(.L_x_6291) ;  /* 0x000000009b087348 */ /* 0x000fea0003c00000 */
[----:B------:R0:W1:Y:S02]  /*6df0*/  SHFL.BFLY P0, R154, R156, R157, R158 ;  /* 0x0c00009d9c9a7389 */ /* 0x000064000000009e */
[----:B01----:R-:W-:Y:S05]  /*6e00*/  ENDCOLLECTIVE ;  /* 0x000000000000791b */ /* 0x003fea0003800000 */
.L_x_6291:
[----:B------:R-:W-:-:S05]  /*6e10*/  FADD.FTZ R151, R136, R151 ;  /* 0x0000009788977221 */ /* 0x000fca0000010000 */
[----:B------:R-:W-:Y:S01]  /*6e20*/  MOV R156, R151 ;  /* 0x00000097009c7202 */ /* 0x000fe20000000f00 */
[----:B------:R-:W-:Y:S01]  /*6e30*/  HFMA2 R157, -RZ, RZ, 0, 4.76837158203125e-07 ;  /* 0x00000008ff9d7431 */ /* 0x000fe200000001ff */
[----:B------:R-:W-:-:S07]  /*6e40*/  MOV R152, R154 ;  /* 0x0000009a00987202 */ /* 0x000fce0000000f00 */
[----:B------:R-:W-:Y:S05]  /*6e50*/  WARPSYNC.COLLECTIVE R155, `(.L_x_6292) ;  /* 0x000000009b087348 */ /* 0x000fea0003c00000 */
[----:B------:R0:W1:Y:S02]  /*6e60*/  SHFL.BFLY P0, R154, R156, R157, R158 ;  /* 0x0c00009d9c9a7389 */ /* 0x000064000000009e */
[----:B01----:R-:W-:Y:S05]  /*6e70*/  ENDCOLLECTIVE ;  /* 0x000000000000791b */ /* 0x003fea0003800000 */
.L_x_6292:
[----:B------:R-:W-:-:S05]  /*6e80*/  FADD.FTZ R152, R137, R152 ;  /* 0x0000009889987221 */ /* 0x000fca0000010000 */
[----:B------:R-:W-:Y:S02]  /*6e90*/  MOV R156, R152 ;  /* 0x00000098009c7202 */ /* 0x000fe40000000f00 */
[----:B------:R-:W-:-:S07]  /*6ea0*/  MOV R150, R154 ;  /* 0x0000009a00967202 */ /* 0x000fce0000000f00 */
[----:B------:R-:W-:Y:S05]  /*6eb0*/  WARPSYNC.COLLECTIVE R155, `(.L_x_6293) ;  /* 0x000000009b087348 */ /* 0x000fea0003c00000 */
[----:B------:R0:W1:Y:S02]  /*6ec0*/  SHFL.BFLY P0, R154, R156, R157, R158 ;  /* 0x0c00009d9c9a7389 */ /* 0x000064000000009e */
[----:B01----:R-:W-:Y:S05]  /*6ed0*/  ENDCOLLECTIVE ;  /* 0x000000000000791b */ /* 0x003fea0003800000 */
.L_x_6293:
[----:B------:R-:W-:-:S05]  /*6ee0*/  FADD.FTZ R150, R151, R150 ;  /* 0x0000009697967221 */ /* 0x000fca0000010000 */
[----:B------:R-:W-:Y:S01]  /*6ef0*/  MOV R156, R150 ;  /* 0x00000096009c7202 */ /* 0x000fe20000000f00 */
[----:B------:R-:W-:Y:S01]  /*6f00*/  HFMA2 R157, -RZ, RZ, 0, 9.5367431640625e-07 ;  /* 0x00000010ff9d7431 */ /* 0x000fe200000001ff */
[----:B------:R-:W-:-:S07]  /*6f10*/  MOV R149, R154 ;  /* 0x0000009a00957202 */ /* 0x000fce0000000f00 */
[----:B------:R-:W-:Y:S05]  /*6f20*/  WARPSYNC.COLLECTIVE R155, `(.L_x_6294) ;  /* 0x000000009b087348 */ /* 0x000fea0003c00000 */
[----:B------:R0:W1:Y:S02]  /*6f30*/  SHFL.BFLY P0, R154, R156, R157, R158 ;  /* 0x0c00009d9c9a7389 */ /* 0x000064000000009e */
[----:B01----:R-:W-:Y:S05]  /*6f40*/  ENDCOLLECTIVE ;  /* 0x000000000000791b */ /* 0x003fea0003800000 */
.L_x_6294:
[----:B------:R-:W-:-:S05]  /*6f50*/  FADD.FTZ R149, R152, R149 ;  /* 0x0000009598957221 */ /* 0x000fca0000010000 */
[----:B------:R-:W-:Y:S02]  /*6f60*/  MOV R156, R149 ;  /* 0x00000095009c7202 */ /* 0x000fe40000000f00 */
[----:B------:R-:W-:-:S07]  /*6f70*/  MOV R153, R154 ;  /* 0x0000009a00997202 */ /* 0x000fce0000000f00 */
[----:B------:R-:W-:Y:S05]  /*6f80*/  WARPSYNC.COLLECTIVE R155, `(.L_x_6295) ;  /* 0x000000009b087348 */ /* 0x000fea0003c00000 */
[----:B------:R0:W1:Y:S02]  /*6f90*/  SHFL.BFLY P0, R154, R156, R157, R158 ;  /* 0x0c00009d9c9a7389 */ /* 0x000064000000009e */
[----:B01----:R-:W-:Y:S05]  /*6fa0*/  ENDCOLLECTIVE ;  /* 0x000000000000791b */ /* 0x003fea0003800000 */
.L_x_6295:
[----:B------:R-:W-:Y:S05]  /*6fb0*/  BRA `(.L_x_6296) ;  /* 0xffffffa000f47947 */ /* 0x000fea000383ffff */
.L_x_6297:
        /* <DEDUP_REMOVED lines=12> */
.L_x_11267:


//--------------------- .text._ZN10layer_norm13ln_bwd_kernelINS_13Kernel_traitsI6__halfS2_fS2_fjLj512ELj1ELj4ELj1ELj16ENS_18Kernel_traits_baseILj512ES2_S2_fS2_fjLj128EEEEELb0ELb0ELb0ELb0EEEvNS_9BwdParamsE --------------------------
	.section	.text._ZN10layer_norm13ln_bwd_kernelINS_13Kernel_traitsI6__halfS2_fS2_fjLj512ELj1ELj4ELj1ELj16ENS_18Kernel_traits_baseILj512ES2_S2_fS2_fjLj128EEEEELb0ELb0ELb0ELb0EEEvNS_9BwdParamsE,"ax",@progbits
	.align	128
        .global         _ZN10layer_norm13ln_bwd_kernelINS_13Kernel_traitsI6__halfS2_fS2_fjLj512ELj1ELj4ELj1ELj16ENS_18Kernel_traits_baseILj512ES2_S2_fS2_fjLj128EEEEELb0ELb0ELb0ELb0EEEvNS_9BwdParamsE
        .type           _ZN10layer_norm13ln_bwd_kernelINS_13Kernel_traitsI6__halfS2_fS2_fjLj512ELj1ELj4ELj1ELj16ENS_18Kernel_traits_baseILj512ES2_S2_fS2_fjLj128EEEEELb0ELb0ELb0ELb0EEEvNS_9BwdParamsE,@function
        .size           _ZN10layer_norm13ln_bwd_kernelINS_13Kernel_traitsI6__halfS2_fS2_fjLj512ELj1ELj4ELj1ELj16ENS_18Kernel_traits_baseILj512ES2_S2_fS2_fjLj128EEEEELb0ELb0ELb0ELb0EEEvNS_9BwdParamsE,(.L_x_11268 - _ZN10layer_norm13ln_bwd_kernelINS_13Kernel_traitsI6__halfS2_fS2_fjLj512ELj1ELj4ELj1ELj16ENS_18Kernel_traits_baseILj512ES2_S2_fS2_fjLj128EEEEELb0ELb0ELb0ELb0EEEvNS_9BwdParamsE)
        .other          _ZN10layer_norm13ln_bwd_kernelINS_13Kernel_traitsI6__halfS2_fS2_fjLj512ELj1ELj4ELj1ELj16ENS_18Kernel_traits_baseILj512ES2_S2_fS2_fjLj128EEEEELb0ELb0ELb0ELb0EEEvNS_9BwdParamsE,@"STO_CUDA_ENTRY STV_DEFAULT"
_ZN10layer_norm13ln_bwd_kernelINS_13Kernel_traitsI6__halfS2_fS2_fjLj512ELj1ELj4ELj1ELj16ENS_18Kernel_traits_baseILj512ES2_S2_fS2_fjLj128EEEEELb0ELb0ELb0ELb0EEEvNS_9BwdParamsE:
.text._ZN10layer_norm13ln_bwd_kernelINS_13Kernel_traitsI6__halfS2_fS2_fjLj512ELj1ELj4ELj1ELj16ENS_18Kernel_traits_baseILj512ES2_S2_fS2_fjLj128EEEEELb0ELb0ELb0ELb0EEEvNS_9BwdParamsE:
        /* <DEDUP_REMOVED lines=67> */
.L_x_6319:
        /* <DEDUP_REMOVED lines=22> */
[----:B------:R-:W-:Y:S01]  /*0590*/  LEA.HI.SX32 R97, R97, R110, 0x1d ;  /* 0x0000006e61617211 */ /* 0x000fe200078feaff */
[----:B------:R-:W-:Y:S01]  /*05a0*/  HFMA2 R110, -RZ, RZ, 0, 0 ;  /* 0x00000000ff6e7431 */ /* 0x000fe200000001ff */
[----:B0-----:R-:W-:Y:S02]  /*05b0*/  MOV R109, RZ ;  /* 0x000000ff006d7202 */ /* 0x001fe40000000f00 */
[----:B------:R-:W-:Y:S01]  /*05c0*/  MOV R111, R97 ;  /* 0x00000061006f7202 */ /* 0x000fe20000000f00 */
[----:B---3--:R-:W-:Y:S01]  /*05d0*/  @P0 HADD2.F32 R106, -RZ, R108.H0_H0 ;  /* 0x2000006cff6a0230 */ /* 0x008fe20000004100 */
        /* <DEDUP_REMOVED lines=12> */
[----:B------:R-:W-:Y:S02]  /*06a0*/  HADD2.F32 R103, -RZ, R68.H0_H0 ;  /* 0x20000044ff677230 */ /* 0x000fe40000004100 */
[----:B0-----:R-:W-:-:S05]  /*06b0*/  @P2 IMAD.WIDE.U32 R98, R97, 0x20, R98 ;  /* 0x0000002061622825 */ /* 0x001fca00078e0062 */
[----:B------:R-:W5:Y:S04]  /*06c0*/  @P2 LDG.E.128 R28, desc[UR6][R98.64] ;  /* 0x00000006621c2981 */ /* 0x000f68000c1e1d00 */
[----:B------:R0:W5:Y:S02]  /*06d0*/  @P2 LDG.E.128 R24, desc[UR6][R98.64+0x10] ;  /* 0x0000100662182981 */ /* 0x000164000c1e1d00 */
[--C-:B0-----:R-:W-:Y:S02]  /*06e0*/  HADD2.F32 R98, -RZ, R69.reuse.H1_H1 ;  /* 0x30000045ff627230 */ /* 0x101fe40000004100 */
[----:B------:R-:W-:Y:S02]  /*06f0*/  HADD2.F32 R99, -RZ, R69.H0_H0 ;  /* 0x20000045ff637230 */ /* 0x000fe40000004100 */
[----:B------:R-:W-:-:S02]  /*0700*/  HADD2.F32 R111, -RZ, R71.H1_H1 ;  /* 0x30000047ff6f7230 */ /* 0x000fc40000004100 */
[C---:B--2---:R-:W-:Y:S01]  /*0710*/  FADD.FTZ R102, -R108.reuse, R80 ;  /* 0x000000506c667221 */ /* 0x044fe20000010100 */
[----:B------:R-:W-:-:S03]  /*0720*/  FADD.FTZ R104, -R108, R81 ;  /* 0x000000516c687221 */ /* 0x000fc60000010100 */
[C---:B-----5:R-:W-:Y:S01]  /*0730*/  FMUL.FTZ R105, R107.reuse, R102 ;  /* 0x000000666b697220 */ /* 0x060fe20000410000 */
[----:B------:R-:W-:Y:S02]  /*0740*/  HADD2.F32 R102, -RZ, R68.H1_H1 ;  /* 0x30000044ff667230 */ /* 0x000fe40000004100 */
[----:B------:R-:W-:Y:S01]  /*0750*/  FMUL.FTZ R104, R107, R104 ;  /* 0x000000686b687220 */ /* 0x000fe20000410000 */
[--C-:B----4-:R-:W-:Y:S02]  /*0760*/  HADD2.F32 R100, -RZ, R84.reuse.H0_H0 ;  /* 0x20000054ff647230 */ /* 0x110fe40000004100 */
[----:B------:R-:W-:Y:S02]  /*0770*/  HADD2.F32 R84, -RZ, R84.H1_H1 ;  /* 0x30000054ff547230 */ /* 0x000fe40000004100 */
[C---:B------:R-:W-:Y:S01]  /*0780*/  FADD.FTZ R112, -R108.reuse, R83 ;  /* 0x000000536c707221 */ /* 0x040fe20000010100 */
[----:B---3--:R-:W-:Y:S01]  /*0790*/  FADD.FTZ R114, -R108, R88 ;  /* 0x000000586c727221 */ /* 0x008fe20000010100 */
[----:B------:R-:W-:-:S02]  /*07a0*/  HADD2.F32 R109, -RZ, R85.H0_H0 ;  /* 0x20000055ff6d7230 */ /* 0x000fc40000004100 */
[----:B------:R-:W-:Y:S01]  /*07b0*/  FADD.FTZ R88, -R108, R90 ;  /* 0x0000005a6c587221 */ /* 0x000fe20000010100 */
[-C--:B------:R-:W-:Y:S01]  /*07c0*/  FMUL.FTZ R102, R102, R84.reuse ;  /* 0x0000005466667220 */ /* 0x080fe20000410000 */
[----:B------:R-:W-:Y:S01]  /*07d0*/  FADD.FTZ R45, R45, R84 ;  /* 0x000000542d2d7221 */ /* 0x000fe20000010000 */
[----:B------:R-:W-:Y:S01]  /*07e0*/  FFMA.FTZ R61, R104, R84, R61 ;  /* 0x00000054683d7223 */ /* 0x000fe2000001003d */
[----:B------:R-:W-:Y:S02]  /*07f0*/  HADD2.F32 R85, -RZ, R85.H1_H1 ;  /* 0x30000055ff557230 */ /* 0x000fe40000004100 */
[----:B------:R-:W-:Y:S01]  /*0800*/  FADD.FTZ R90, -R108, R91 ;  /* 0x0000005b6c5a7221 */ /* 0x000fe20000010100 */
[----:B------:R-:W-:Y:S02]  /*0810*/  HADD2.F32 R83, -RZ, R86.H0_H0 ;  /* 0x20000056ff537230 */ /* 0x000fe40000004100 */
[-C--:B------:R-:W-:Y:S01]  /*0820*/  FMUL.FTZ R103, R103, R100.reuse ;  /* 0x0000006467677220 */ /* 0x080fe20000410000 */
[----:B------:R-:W-:Y:S01]  /*0830*/  FADD.FTZ R44, R44, R100 ;  /* 0x000000642c2c7221 */ /* 0x000fe20000010000 */
[----:B------:R-:W-:Y:S01]  /*0840*/  FFMA.FTZ R60, R105, R100, R60 ;  /* 0x00000064693c7223 */ /* 0x000fe2000001003c */
[----:B------:R-:W-:-:S02]  /*0850*/  HADD2.F32 R84, -RZ, R70.H0_H0 ;  /* 0x20000046ff547230 */ /* 0x000fc40000004100 */
[C---:B------:R-:W-:Y:S01]  /*0860*/  FMUL.FTZ R100, R107.reuse, R112 ;  /* 0x000000706b647220 */ /* 0x040fe20000410000 */
[----:B------:R-:W-:Y:S01]  /*0870*/  FMUL.FTZ R91, R107, R114 ;  /* 0x000000726b5b7220 */ /* 0x000fe20000410000 */
[C---:B------:R-:W-:Y:S01]  /*0880*/  FADD.FTZ R110, -R108.reuse, R82 ;  /* 0x000000526c6e7221 */ /* 0x040fe20000010100 */
[----:B------:R-:W-:Y:S02]  /*0890*/  HADD2.F32 R82, -RZ, R86.H1_H1 ;  /* 0x30000056ff527230 */ /* 0x000fe40000004100 */
[----:B------:R-:W-:Y:S01]  /*08a0*/  FADD.FTZ R86, -R108, R89 ;  /* 0x000000596c567221 */ /* 0x000fe20000010100 */
        /* <DEDUP_REMOVED lines=9> */
[----:B------:R-:W-:Y:S02]  /*0940*/  HADD2.F32 R80, -RZ, R87.H1_H1 ;  /* 0x30000057ff507230 */ /* 0x000fe40000004100 */
[----:B------:R-:W-:Y:S01]  /*0950*/  FMUL.FTZ R101, R107, R110 ;  /* 0x0000006e6b657220 */ /* 0x000fe20000410000 */
[----:B------:R-:W-:Y:S02]  /*0960*/  HADD2.F32 R87, -RZ, R70.H1_H1 ;  /* 0x30000046ff577230 */ /* 0x000fe40000004100 */
        /* <DEDUP_REMOVED lines=13> */
[----:B------:R-:W-:-:S02]  /*0a40*/  HADD2.F32 R114, -RZ, R71.H0_H0 ;  /* 0x20000047ff727230 */ /* 0x000fc40000004100 */
        /* <DEDUP_REMOVED lines=17> */
.L_x_6301:
[----:B------:R-:W-:Y:S05]  /*0b60*/  BSYNC.RECONVERGENT B1 ;  /* 0x0000000000017941 */ /* 0x000fea0003800200 */
.L_x_6300:
        /* <DEDUP_REMOVED lines=12> */
[----:B------:R-:W-:Y:S02]  /*0c30*/  HADD2.F32 R95, -RZ, R66.H1_H1 ;  /* 0x30000042ff5f7230 */ /* 0x000fe40000004100 */
[----:B0-----:R-:W-:-:S05]  /*0c40*/  @P2 IMAD.WIDE.U32 R6, R111, 0x20, R6 ;  /* 0x000000206f062825 */ /* 0x001fca00078e0006 */
[----:B------:R-:W5:Y:S04]  /*0c50*/  @P2 LDG.E.128 R20, desc[UR6][R6.64] ;  /* 0x0000000606142981 */ /* 0x000f68000c1e1d00 */
[----:B------:R0:W5:Y:S02]  /*0c60*/  @P2 LDG.E.128 R16, desc[UR6][R6.64+0x10] ;  /* 0x0000100606102981 */ /* 0x000164000c1e1d00 */
[--C-:B0-----:R-:W-:Y:S02]  /*0c70*/  HADD2.F32 R7, -RZ, R64.reuse.H1_H1 ;  /* 0x30000040ff077230 */ /* 0x101fe40000004100 */
[C---:B--2---:R-:W-:Y:S01]  /*0c80*/  FADD.FTZ R8, -R108.reuse, R8 ;  /* 0x000000086c087221 */ /* 0x044fe20000010100 */
[C---:B------:R-:W-:Y:S01]  /*0c90*/  FADD.FTZ R114, -R108.reuse, R9 ;  /* 0x000000096c727221 */ /* 0x040fe20000010100 */
[----:B------:R-:W-:Y:S01]  /*0ca0*/  FADD.FTZ R116, -R108, R10 ;  /* 0x0000000a6c747221 */ /* 0x000fe20000010100 */
[----:B------:R-:W-:-:S02]  /*0cb0*/  HADD2.F32 R9, -RZ, R64.H0_H0 ;  /* 0x20000040ff097230 */ /* 0x000fc40000004100 */
[C---:B-----5:R-:W-:Y:S01]  /*0cc0*/  FMUL.FTZ R5, R107.reuse, R8 ;  /* 0x000000086b057220 */ /* 0x060fe20000410000 */
[C---:B------:R-:W-:Y:S01]  /*0cd0*/  FADD.FTZ R118, -R108.reuse, R11 ;  /* 0x0000000b6c767221 */ /* 0x040fe20000010100 */
[C---:B---3--:R-:W-:Y:S01]  /*0ce0*/  FADD.FTZ R112, -R108.reuse, R12 ;  /* 0x0000000c6c707221 */ /* 0x048fe20000010100 */
[C---:B------:R-:W-:Y:S01]  /*0cf0*/  FADD.FTZ R92, -R108.reuse, R13 ;  /* 0x0000000d6c5c7221 */ /* 0x040fe20000010100 */
[C---:B------:R-:W-:Y:S01]  /*0d00*/  FADD.FTZ R94, -R108.reuse, R14 ;  /* 0x0000000e6c5e7221 */ /* 0x040fe20000010100 */
[--C-:B----4-:R-:W-:Y:S02]  /*0d10*/  HADD2.F32 R10, -RZ, R80.reuse.H0_H0 ;  /* 0x20000050ff0a7230 */ /* 0x110fe40000004100 */
[----:B------:R-:W-:Y:S01]  /*0d20*/  FMUL.FTZ R8, R107, R114 ;  /* 0x000000726b087220 */ /* 0x000fe20000410000 */
[----:B------:R-:W-:Y:S02]  /*0d30*/  HADD2.F32 R12, -RZ, R80.H1_H1 ;  /* 0x30000050ff0c7230 */ /* 0x000fe40000004100 */
[----:B------:R-:W-:Y:S01]  /*0d40*/  FADD.FTZ R96, -R108, R15 ;  /* 0x0000000f6c607221 */ /* 0x000fe20000010100 */
[----:B------:R-:W-:-:S02]  /*0d50*/  HADD2.F32 R11, -RZ, R81.H0_H0 ;  /* 0x20000051ff0b7230 */ /* 0x000fc40000004100 */
[-C--:B------:R-:W-:Y:S01]  /*0d60*/  FMUL.FTZ R6, R9, R10.reuse ;  /* 0x0000000a09067220 */ /* 0x080fe20000410000 */
[----:B------:R-:W-:Y:S01]  /*0d70*/  FADD.FTZ R36, R36, R10 ;  /* 0x0000000a24247221 */ /* 0x000fe20000010000 */
[----:B------:R-:W-:Y:S01]  /*0d80*/  FFMA.FTZ R52, R5, R10, R52 ;  /* 0x0000000a05347223 */ /* 0x000fe20000010034 */
[----:B------:R-:W-:Y:S02]  /*0d90*/  HADD2.F32 R10, -RZ, R65.H0_H0 ;  /* 0x20000041ff0a7230 */ /* 0x000fe40000004100 */
[----:B------:R-:W-:Y:S01]  /*0da0*/  FMUL.FTZ R9, R107, R116 ;  /* 0x000000746b097220 */ /* 0x000fe20000410000 */
[----:B------:R-:W-:Y:S02]  /*0db0*/  HADD2.F32 R14, -RZ, R81.H1_H1 ;  /* 0x30000051ff0e7230 */ /* 0x000fe40000004100 */
[-C--:B------:R-:W-:Y:S01]  /*0dc0*/  FMUL.FTZ R7, R7, R12.reuse ;  /* 0x0000000c07077220 */ /* 0x080fe20000410000 */
[----:B------:R-:W-:Y:S02]  /*0dd0*/  HADD2.F32 R13, -RZ, R65.H1_H1 ;  /* 0x30000041ff0d7230 */ /* 0x000fe40000004100 */
[----:B------:R-:W-:Y:S01]  /*0de0*/  FADD.FTZ R37, R37, R12 ;  /* 0x0000000c25257221 */ /* 0x000fe20000010000 */
[----:B------:R-:W-:Y:S01]  /*0df0*/  FFMA.FTZ R53, R8, R12, R53 ;  /* 0x0000000c08357223 */ /* 0x000fe20000010035 */
[-C--:B------:R-:W-:Y:S01]  /*0e00*/  FMUL.FTZ R10, R10, R11.reuse ;  /* 0x0000000b0a0a7220 */ /* 0x080fe20000410000 */
[----:B------:R-:W-:Y:S01]  /*0e10*/  FADD.FTZ R38, R38, R11 ;  /* 0x0000000b26267221 */ /* 0x000fe20000010000 */
[----:B------:R-:W-:Y:S01]  /*0e20*/  FFMA.FTZ R54, R9, R11, R54 ;  /* 0x0000000b09367223 */ /* 0x000fe20000010036 */
[----:B------:R-:W-:-:S02]  /*0e30*/  HADD2.F32 R93, -RZ, R82.H0_H0 ;  /* 0x20000052ff5d7230 */ /* 0x000fc40000004100 */
[----:B------:R-:W-:Y:S01]  /*0e40*/  FMUL.FTZ R12, R107, R118 ;  /* 0x000000766b0c7220 */ /* 0x000fe20000410000 */
[----:B------:R-:W-:Y:S02]  /*0e50*/  HADD2.F32 R15, -RZ, R66.H0_H0 ;  /* 0x20000042ff0f7230 */ /* 0x000fe40000004100 */
[----:B------:R-:W-:Y:S01]  /*0e60*/  FMUL.FTZ R11, R13, R14 ;  /* 0x0000000e0d0b7220 */ /* 0x000fe20000410000 */
[----:B------:R-:W-:Y:S01]  /*0e70*/  FMUL.FTZ R13, R107, R112 ;  /* 0x000000706b0d7220 */ /* 0x000fe20000410000 */
[--C-:B------:R-:W-:Y:S02]  /*0e80*/  HADD2.F32 R81, -RZ, R83.reuse.H0_H0 ;  /* 0x20000053ff517230 */ /* 0x100fe40000004100 */
[----:B------:R-:W-:Y:S01]  /*0e90*/  FADD.FTZ R108, R109, R6 ;  /* 0x000000066d6c7221 */ /* 0x000fe20000010000 */
[----:B------:R-:W-:Y:S02]  /*0ea0*/  HADD2.F32 R80, -RZ, R83.H1_H1 ;  /* 0x30000053ff507230 */ /* 0x000fe40000004100 */
[----:B------:R-:W-:Y:S01]  /*0eb0*/  FFMA.FTZ R83, R5, R6, R110 ;  /* 0x0000000605537223 */ /* 0x000fe2000001006e */
[----:B------:R-:W-:-:S02]  /*0ec0*/  HADD2.F32 R82, -RZ, R82.H1_H1 ;  /* 0x30000052ff527230 */ /* 0x000fc40000004100 */
        /* <DEDUP_REMOVED lines=14> */
[----:B------:R-:W-:Y:S01]  /*0fb0*/  FMUL.FTZ R93, R107, R94 ;  /* 0x0000005e6b5d7220 */ /* 0x000fe20000410000 */
        /* <DEDUP_REMOVED lines=17> */
[----:B------:R-:W-:-:S07]  /*10d0*/  FFMA.FTZ R110, R96, R95, R82 ;  /* 0x0000005f606e7223 */ /* 0x000fce0000010052 */
.L_x_6303:
[----:B------:R-:W-:Y:S05]  /*10e0*/  BSYNC.RECONVERGENT B1 ;  /* 0x0000000000017941 */ /* 0x000fea0003800200 */
.L_x_6302:
        /* <DEDUP_REMOVED lines=20> */
.L_x_6331:
        /* <DEDUP_REMOVED lines=49> */
.L_x_6309:
        /* <DEDUP_REMOVED lines=11> */
[----:B0-----:R-:W-:Y:S01]  /*15f0*/  FADD.FTZ R110, R84, -R77 ;  /* 0x8000004d546e7221 */ /* 0x001fe20000010000 */
        /* <DEDUP_REMOVED lines=23> */
[----:B------:R-:W-:-:S07]  /*1770*/  F2FP.F16.F32.PACK_AB R80, R109, R80 ;  /* 0x000000506d50723e */ /* 0x000fce00000000ff */
.L_x_6310:
        /* <DEDUP_REMOVED lines=8> */
.L_x_6308:
[----:B------:R-:W-:Y:S05]  /*1800*/  BSYNC.RECONVERGENT B2 ;  /* 0x0000000000027941 */ /* 0x000fea0003800200 */
.L_x_6307:
        /* <DEDUP_REMOVED lines=34> */
[-C--:B0-----:R-:W-:Y:S01]  /*1a30*/  FMUL.FTZ R109, R74, R106.reuse ;  /* 0x0000006a4a6d7220 */ /* 0x081fe20000410000 */
[----:B------:R-:W-:Y:S01]  /*1a40*/  FMUL.FTZ R106, R75, R106 ;  /* 0x0000006a4b6a7220 */ /* 0x000fe20000410000 */
[----:B------:R-:W-:-:S02]  /*1a50*/  F2FP.F16.F32.PACK_AB R80, R81, R80 ;  /* 0x000000505150723e */ /* 0x000fc400000000ff */
[----:B------:R-:W-:Y:S02]  /*1a60*/  F2FP.F16.F32.PACK_AB R81, R83, R82 ;  /* 0x000000525351723e */ /* 0x000fe400000000ff */
[----:B------:R-:W-:Y:S02]  /*1a70*/  F2FP.F16.F32.PACK_AB R82, R108, R107 ;  /* 0x0000006b6c52723e */ /* 0x000fe400000000ff */
[----:B------:R-:W-:Y:S01]  /*1a80*/  F2FP.F16.F32.PACK_AB R83, R106, R109 ;  /* 0x0000006d6a53723e */ /* 0x000fe200000000ff */
[----:B------:R-:W-:Y:S06]  /*1a90*/  BRA `(.L_x_6313) ;  /* 0x0000000000907947 */ /* 0x000fec0003800000 */
.L_x_6312:
        /* <DEDUP_REMOVED lines=36> */
.L_x_6313:
        /* <DEDUP_REMOVED lines=8> */
.L_x_6306:
        /* <DEDUP_REMOVED lines=8> */
[----:B0-----:R-:W0:Y:S01]  /*1de0*/  LDC.64 R108, c[0x0][0x468] ;  /* 0x00011a00ff6c7b82 */ /* 0x001e220000000a00 */
[-C--:B------:R-:W-:Y:S01]  /*1df0*/  FFMA.FTZ R111, R100, R112.reuse, R113 ;  /* 0x00000070646f7223 */ /* 0x080fe20000010071 */
[----:B------:R-:W-:Y:S01]  /*1e00*/  FADD.FTZ R80, R103, -R80 ;  /* 0x8000005067507221 */ /* 0x000fe20000010000 */
[----:B------:R-:W-:Y:S01]  /*1e10*/  FADD.FTZ R82, R102, -R81 ;  /* 0x8000005166527221 */ /* 0x000fe20000010000 */
[-CC-:B------:R-:W-:Y:S01]  /*1e20*/  FFMA.FTZ R110, R91, R112.reuse, R113.reuse ;  /* 0x000000705b6e7223 */ /* 0x180fe20000010071 */
[----:B------:R-:W-:Y:S01]  /*1e30*/  FFMA.FTZ R114, R87, R112, R113 ;  /* 0x0000007057727223 */ /* 0x000fe20000010071 */
[C---:B-----5:R-:W-:Y:S01]  /*1e40*/  FFMA.FTZ R81, R107.reuse, R80, R28 ;  /* 0x000000506b517223 */ /* 0x060fe2000001001c */
[----:B------:R-:W-:Y:S01]  /*1e50*/  FFMA.FTZ R83, R107, R82, R29 ;  /* 0x000000526b537223 */ /* 0x000fe2000001001d */
[-CC-:B------:R-:W-:Y:S01]  /*1e60*/  FFMA.FTZ R82, R101, R112.reuse, R113.reuse ;  /* 0x0000007065527223 */ /* 0x180fe20000010071 */
[----:B------:R-:W-:Y:S01]  /*1e70*/  FFMA.FTZ R115, R90, R112, R113 ;  /* 0x000000705a737223 */ /* 0x000fe20000010071 */
[-C--:B------:R-:W-:Y:S01]  /*1e80*/  FMUL.FTZ R80, R81, R106.reuse ;  /* 0x0000006a51507220 */ /* 0x080fe20000410000 */
[----:B------:R-:W-:Y:S01]  /*1e90*/  FMUL.FTZ R83, R83, R106 ;  /* 0x0000006a53537220 */ /* 0x000fe20000410000 */
[----:B------:R-:W-:Y:S01]  /*1ea0*/  FADD.FTZ R81, R99, -R82 ;  /* 0x8000005263517221 */ /* 0x000fe20000010000 */
[----:B------:R-:W-:Y:S01]  /*1eb0*/  FADD.FTZ R82, R98, -R111 ;  /* 0x8000006f62527221 */ /* 0x000fe20000010000 */
[----:B------:R-:W-:Y:S01]  /*1ec0*/  FADD.FTZ R111, R89, -R110 ;  /* 0x8000006e596f7221 */ /* 0x000fe20000010000 */
[----:B------:R-:W-:Y:S01]  /*1ed0*/  FADD.FTZ R117, R85, -R114 ;  /* 0x8000007255757221 */ /* 0x000fe20000010000 */
[----:B------:R-:W-:Y:S01]  /*1ee0*/  F2FP.F16.F32.PACK_AB R80, R83, R80 ;  /* 0x000000505350723e */ /* 0x000fe200000000ff */
[----:B------:R-:W-:Y:S01]  /*1ef0*/  FFMA.FTZ R83, R86, R112, R113 ;  /* 0x0000007056537223 */ /* 0x000fe20000010071 */
[----:B------:R-:W-:Y:S01]  /*1f00*/  FADD.FTZ R114, R88, -R115 ;  /* 0x8000007358727221 */ /* 0x000fe20000010000 */
[C---:B------:R-:W-:Y:S01]  /*1f10*/  FFMA.FTZ R81, R107.reuse, R81, R30 ;  /* 0x000000516b517223 */ /* 0x040fe2000001001e */
[C---:B------:R-:W-:Y:S01]  /*1f20*/  FFMA.FTZ R111, R107.reuse, R111, R24 ;  /* 0x0000006f6b6f7223 */ /* 0x040fe20000010018 */
        /* <DEDUP_REMOVED lines=15> */
[----:B------:R-:W-:-:S03]  /*2020*/  IADD3 R97, PT, PT, R97, 0x20, RZ ;  /* 0x0000002061617810 */ /* 0x000fc60007ffe0ff */
[----:B------:R1:W-:Y:S04]  /*2030*/  STG.E.128 desc[UR6][R108.64], R80 ;  /* 0x000000506c007986 */ /* 0x0003e8000c101d06 */
.L_x_6316:
[----:B------:R-:W-:Y:S05]  /*2040*/  BSYNC.RECONVERGENT B2 ;  /* 0x0000000000027941 */ /* 0x000fea0003800200 */
.L_x_6315:
[----:B------:R-:W-:Y:S05]  /*2050*/  @!P3 BRA `(.L_x_6311) ;  /* 0x00000008000cb947 */ /* 0x000fea0003800000 */
[----:B-1----:R-:W1:Y:S01]  /*2060*/  LDC.64 R80, c[0x0][0x468] ;  /* 0x00011a00ff507b82 */ /* 0x002e620000000a00 */
        /* <DEDUP_REMOVED lines=32> */
[----:B-1----:R-:W-:Y:S01]  /*2270*/  IMAD.WIDE.U32 R106, R97, 0x10, R80 ;  /* 0x00000010616a7825 */ /* 0x002fe200078e0050 */
[----:B------:R-:W-:-:S02]  /*2280*/  F2FP.F16.F32.PACK_AB R83, R112, R119 ;  /* 0x000000777053723e */ /* 0x000fc400000000ff */
[----:B------:R-:W-:Y:S02]  /*2290*/  F2FP.F16.F32.PACK_AB R82, R117, R82 ;  /* 0x000000527552723e */ /* 0x000fe400000000ff */
[----:B------:R-:W-:Y:S02]  /*22a0*/  F2FP.F16.F32.PACK_AB R81, R110, R111 ;  /* 0x0000006f6e51723e */ /* 0x000fe400000000ff */
[----:B------:R-:W-:-:S05]  /*22b0*/  F2FP.F16.F32.PACK_AB R80, R108, R109 ;  /* 0x0000006d6c50723e */ /* 0x000fca00000000ff */
[----:B------:R4:W-:Y:S01]  /*22c0*/  STG.E.128 desc[UR6][R106.64], R80 ;  /* 0x000000506a007986 */ /* 0x0009e2000c101d06 */
[----:B------:R-:W-:Y:S05]  /*22d0*/  BRA `(.L_x_6311) ;  /* 0x00000004006c7947 */ /* 0x000fea0003800000 */
.L_x_6314:
[----:B------:R-:W-:Y:S04]  /*22e0*/  BSSY.RECONVERGENT B2, `(.L_x_6317) ;  /* 0x000002e000027945 */ /* 0x000fe80003800200 */
[----:B------:R-:W-:Y:S05]  /*22f0*/  @!P4 BRA `(.L_x_6318) ;  /* 0x0000000000b0c947 */ /* 0x000fea0003800000 */
        /* <DEDUP_REMOVED lines=12> */
[----:B0-----:R-:W0:Y:S01]  /*23c0*/  LDC.64 R110, c[0x0][0x478] ;  /* 0x00011e00ff6e7b82 */ /* 0x001e220000000a00 */
[-C--:B------:R-:W-:Y:S01]  /*23d0*/  FMUL.FTZ R82, R72, R106.reuse ;  /* 0x0000006a48527220 */ /* 0x080fe20000410000 */
[-C--:B------:R-:W-:Y:S01]  /*23e0*/  FMUL.FTZ R77, R73, R106.reuse ;  /* 0x0000006a494d7220 */ /* 0x080fe20000410000 */
[-C--:B------:R-:W-:Y:S01]  /*23f0*/  FMUL.FTZ R83, R74, R106.reuse ;  /* 0x0000006a4a537220 */ /* 0x080fe20000410000 */
[----:B------:R-:W-:Y:S01]  /*2400*/  FMUL.FTZ R76, R75, R106 ;  /* 0x0000006a4b4c7220 */ /* 0x000fe20000410000 */
[-CC-:B------:R-:W-:Y:S01]  /*2410*/  FFMA.FTZ R78, R101, R112.reuse, R113.reuse ;  /* 0x00000070654e7223 */ /* 0x180fe20000010071 */
[--C-:B------:R-:W-:Y:S01]  /*2420*/  FFMA.FTZ R79, R104, R112, R113.reuse ;  /* 0x00000070684f7223 */ /* 0x100fe20000010071 */
[----:B------:R-:W-:Y:S01]  /*2430*/  F2FP.F16.F32.PACK_AB R82, R77, R82 ;  /* 0x000000524d52723e */ /* 0x000fe200000000ff */
[----:B------:R-:W1:Y:S01]  /*2440*/  LDC.64 R108, c[0x0][0x468] ;  /* 0x00011a00ff6c7b82 */ /* 0x000e620000000a00 */
[----:B------:R-:W-:Y:S01]  /*2450*/  F2FP.F16.F32.PACK_AB R83, R76, R83 ;  /* 0x000000534c53723e */ /* 0x000fe200000000ff */
[-CC-:B------:R-:W-:Y:S01]  /*2460*/  FFMA.FTZ R77, R100, R112.reuse, R113.reuse ;  /* 0x00000070644d7223 */ /* 0x180fe20000010071 */
[----:B------:R-:W-:Y:S01]  /*2470*/  FFMA.FTZ R76, R105, R112, R113 ;  /* 0x00000070694c7223 */ /* 0x000fe20000010071 */
[----:B------:R-:W-:Y:S01]  /*2480*/  FADD.FTZ R78, R99, -R78 ;  /* 0x8000004e634e7221 */ /* 0x000fe20000010000 */
[----:B------:R-:W-:Y:S01]  /*2490*/  FADD.FTZ R80, R102, -R79 ;  /* 0x8000004f66507221 */ /* 0x000fe20000010000 */
[----:B------:R-:W-:Y:S01]  /*24a0*/  FADD.FTZ R114, R98, -R77 ;  /* 0x8000004d62727221 */ /* 0x000fe20000010000 */
[----:B------:R-:W-:Y:S01]  /*24b0*/  FADD.FTZ R77, R103, -R76 ;  /* 0x8000004c674d7221 */ /* 0x000fe20000010000 */
[----:B------:R-:W-:-:S02]  /*24c0*/  FFMA.FTZ R78, R107, R78, R30 ;  /* 0x0000004e6b4e7223 */ /* 0x000fc4000001001e */
[C---:B------:R-:W-:Y:S01]  /*24d0*/  FFMA.FTZ R79, R107.reuse, R114, R31 ;  /* 0x000000726b4f7223 */ /* 0x040fe2000001001f */
[C---:B------:R-:W-:Y:S01]  /*24e0*/  FFMA.FTZ R76, R107.reuse, R77, R28 ;  /* 0x0000004d6b4c7223 */ /* 0x040fe2000001001c */
[----:B------:R-:W-:Y:S01]  /*24f0*/  FFMA.FTZ R77, R107, R80, R29 ;  /* 0x000000506b4d7223 */ /* 0x000fe2000001001d */
[-C--:B------:R-:W-:Y:S01]  /*2500*/  FMUL.FTZ R81, R78, R106.reuse ;  /* 0x0000006a4e517220 */ /* 0x080fe20000410000 */
[-C--:B------:R-:W-:Y:S01]  /*2510*/  FMUL.FTZ R114, R79, R106.reuse ;  /* 0x0000006a4f727220 */ /* 0x080fe20000410000 */
[-C--:B------:R-:W-:Y:S01]  /*2520*/  FMUL.FTZ R80, R76, R106.reuse ;  /* 0x0000006a4c507220 */ /* 0x080fe20000410000 */
[----:B------:R-:W-:Y:S01]  /*2530*/  FMUL.FTZ R115, R77, R106 ;  /* 0x0000006a4d737220 */ /* 0x000fe20000410000 */
[----:B0-----:R-:W-:Y:S02]  /*2540*/  IMAD.WIDE.U32 R110, R97, 0x20, R110 ;  /* 0x00000020616e7825 */ /* 0x001fe400078e006e */
[----:B------:R-:W-:Y:S02]  /*2550*/  F2FP.F16.F32.PACK_AB R81, R114, R81 ;  /* 0x000000517251723e */ /* 0x000fe400000000ff */
[----:B------:R-:W-:Y:S01]  /*2560*/  F2FP.F16.F32.PACK_AB R80, R115, R80 ;  /* 0x000000507350723e */ /* 0x000fe200000000ff */
[----:B------:R2:W-:Y:S01]  /*2570*/  STG.E.128 desc[UR6][R110.64], R76 ;  /* 0x0000004c6e007986 */ /* 0x0005e2000c101d06 */
[C---:B-1----:R-:W-:Y:S01]  /*2580*/  IMAD.WIDE.U32 R108, R97.reuse, 0x10, R108 ;  /* 0x00000010616c7825 */ /* 0x042fe200078e006c */
[----:B------:R-:W-:-:S02]  /*2590*/  IADD3 R97, PT, PT, R97, 0x20, RZ ;  /* 0x0000002061617810 */ /* 0x000fc40007ffe0ff */
[----:B------:R2:W-:Y:S04]  /*25a0*/  STG.E.128 desc[UR6][R110.64+0x10], R72 ;  /* 0x000010486e007986 */ /* 0x0005e8000c101d06 */
[----:B------:R2:W-:Y:S02]  /*25b0*/  STG.E.128 desc[UR6][R108.64], R80 ;  /* 0x000000506c007986 */ /* 0x0005e4000c101d06 */
.L_x_6318:
[----:B------:R-:W-:Y:S05]  /*25c0*/  BSYNC.RECONVERGENT B2 ;  /* 0x0000000000027941 */ /* 0x000fea0003800200 */
.L_x_6317:
        /* <DEDUP_REMOVED lines=9> */
[----:B------:R-:W2:Y:S01]  /*2660*/  LDC.64 R82, c[0x0][0x468] ;  /* 0x00011a00ff527b82 */ /* 0x000ea20000000a00 */
[----:B------:R-:W-:Y:S01]  /*2670*/  FFMA.FTZ R112, R96, R112, R113 ;  /* 0x0000007060707223 */ /* 0x000fe20000010071 */
[----:B------:R-:W-:Y:S01]  /*2680*/  FADD.FTZ R73, R6, -R73 ;  /* 0x8000004906497221 */ /* 0x000fe20000010000 */
[----:B------:R-:W-:Y:S01]  /*2690*/  FADD.FTZ R72, R7, -R72 ;  /* 0x8000004807487221 */ /* 0x000fe20000010000 */
[----:B------:R-:W-:Y:S01]  /*26a0*/  FADD.FTZ R75, R10, -R75 ;  /* 0x8000004b0a4b7221 */ /* 0x000fe20000010000 */
[----:B------:R-:W-:Y:S01]  /*26b0*/  FADD.FTZ R74, R11, -R74 ;  /* 0x8000004a0b4a7221 */ /* 0x000fe20000010000 */
[----:B0-----:R-:W-:Y:S01]  /*26c0*/  FADD.FTZ R109, R14, -R77 ;  /* 0x8000004d0e6d7221 */ /* 0x001fe20000010000 */
        /* <DEDUP_REMOVED lines=11> */
[----:B-1----:R-:W-:-:S04]  /*2780*/  IMAD.WIDE.U32 R108, R97, 0x20, R80 ;  /* 0x00000020616c7825 */ /* 0x002fc800078e0050 */
        /* <DEDUP_REMOVED lines=8> */
[----:B--2---:R-:W-:Y:S01]  /*2810*/  IMAD.WIDE.U32 R106, R97, 0x10, R82 ;  /* 0x00000010616a7825 */ /* 0x004fe200078e0052 */
[----:B------:R-:W-:Y:S01]  /*2820*/  F2FP.F16.F32.PACK_AB R80, R81, R80 ;  /* 0x000000505150723e */ /* 0x000fe200000000ff */
[----:B------:R0:W-:Y:S01]  /*2830*/  STG.E.128 desc[UR6][R108.64], R76 ;  /* 0x0000004c6c007986 */ /* 0x0001e2000c101d06 */
[----:B------:R-:W-:-:S02]  /*2840*/  F2FP.F16.F32.PACK_AB R81, R111, R110 ;  /* 0x0000006e6f51723e */ /* 0x000fc400000000ff */
[----:B------:R-:W-:Y:S01]  /*2850*/  F2FP.F16.F32.PACK_AB R82, R113, R112 ;  /* 0x000000707152723e */ /* 0x000fe200000000ff */
[----:B------:R0:W-:Y:S01]  /*2860*/  STG.E.128 desc[UR6][R108.64+0x10], R72 ;  /* 0x000010486c007986 */ /* 0x0001e2000c101d06 */
[----:B------:R-:W-:-:S05]  /*2870*/  F2FP.F16.F32.PACK_AB R83, R115, R114 ;  /* 0x000000727353723e */ /* 0x000fca00000000ff */
[----:B------:R0:W-:Y:S02]  /*2880*/  STG.E.128 desc[UR6][R106.64], R80 ;  /* 0x000000506a007986 */ /* 0x0001e4000c101d06 */
.L_x_6311:
[----:B------:R-:W-:Y:S05]  /*2890*/  BSYNC.RECONVERGENT B1 ;  /* 0x0000000000017941 */ /* 0x000fea0003800200 */
.L_x_6305:
[----:B01234-:R-:W0:Y:S02]  /*28a0*/  LDC.64 R80, c[0x0][0x380] ;  /* 0x0000e000ff507b82 */ /* 0x01fe240000000a00 */
[----:B0-----:R-:W-:-:S04]  /*28b0*/  LEA R0, R80, R0, 0x2 ;  /* 0x0000000050007211 */ /* 0x001fc800078e10ff */
[----:B------:R-:W-:-:S13]  /*28c0*/  ISETP.GE.AND P1, PT, R0, R81, PT ;  /* 0x000000510000720c */ /* 0x000fda0003f26270 */
[----:B------:R-:W-:Y:S05]  /*28d0*/  @!P1 BRA `(.L_x_6319) ;  /* 0xffffffd800d49947 */ /* 0x000fea000383ffff */
.L_x_6299:
[----:B------:R-:W-:Y:S05]  /*28e0*/  BSYNC B0 ;  /* 0x0000000000007941 */ /* 0x000fea0003800000 */
.L_x_6298:
        /* <DEDUP_REMOVED lines=140> */
.L_x_6304:
        /* <DEDUP_REMOVED lines=8> */
.L_x_6321:
[----:B------:R-:W-:Y:S05]  /*3230*/  BSYNC B1 ;  /* 0x0000000000017941 */ /* 0x000fea0003800000 */
.L_x_6320:
        /* <DEDUP_REMOVED lines=8> */
.L_x_6322:
[----:B------:R-:W-:-:S05]  /*32c0*/  FADD.FTZ R80, R80, R109 ;  /* 0x0000006d50507221 */ /* 0x000fca0000010000 */
[----:B------:R-:W-:Y:S01]  /*32d0*/  MOV R115, R80 ;  /* 0x0000005000737202 */ /* 0x000fe20000000f00 */
[----:B------:R-:W-:Y:S01]  /*32e0*/  HFMA2 R114, -RZ, RZ, 0, 1.1920928955078125e-07 ;  /* 0x00000002ff727431 */ /* 0x000fe200000001ff */
[----:B------:R-:W-:-:S07]  /*32f0*/  MOV R81, R113 ;  /* 0x0000007100517202 */ /* 0x000fce0000000f00 */
[----:B------:R-:W-:Y:S05]  /*3300*/  WARPSYNC.COLLECTIVE R112, `(.L_x_6323) ;  /* 0x0000000070087348 */ /* 0x000fea0003c00000 */
[----:B------:R0:W1:Y:S02]  /*3310*/  SHFL.BFLY P2, R113, R115, R114, R117 ;  /* 0x0c00007273717389 */ /* 0x0000640000040075 */
[----:B01----:R-:W-:Y:S05]  /*3320*/  ENDCOLLECTIVE ;  /* 0x000000000000791b */ /* 0x003fea0003800000 */
.L_x_6323:
[----:B------:R-:W-:-:S05]  /*3330*/  FADD.FTZ R81, R81, R110 ;  /* 0x0000006e51517221 */ /* 0x000fca0000010000 */
[----:B------:R-:W-:Y:S02]  /*3340*/  MOV R115, R81 ;  /* 0x0000005100737202 */ /* 0x000fe40000000f00 */
[----:B------:R-:W-:-:S07]  /*3350*/  MOV R83, R113 ;  /* 0x0000007100537202 */ /* 0x000fce0000000f00 */
[----:B------:R-:W-:Y:S05]  /*3360*/  WARPSYNC.COLLECTIVE R112, `(.L_x_6324) ;  /* 0x0000000070087348 */ /* 0x000fea0003c00000 */
[----:B------:R0:W1:Y:S02]  /*3370*/  SHFL.BFLY P2, R113, R115, R114, R117 ;  /* 0x0c00007273717389 */ /* 0x0000640000040075 */
[----:B01----:R-:W-:Y:S05]  /*3380*/  ENDCOLLECTIVE ;  /* 0x000000000000791b */ /* 0x003fea0003800000 */
.L_x_6324:
[----:B------:R-:W-:-:S05]  /*3390*/  FADD.FTZ R83, R80, R83 ;  /* 0x0000005350537221 */ /* 0x000fca0000010000 */
[----:B------:R-:W-:Y:S01]  /*33a0*/  MOV R115, R83 ;  /* 0x0000005300737202 */ /* 0x000fe20000000f00 */
[----:B------:R-:W-:Y:S01]  /*33b0*/  HFMA2 R114, -RZ, RZ, 0, 2.384185791015625e-07 ;  /* 0x00000004ff727431 */ /* 0x000fe200000001ff */
[----:B------:R-:W-:-:S07]  /*33c0*/  MOV R82, R113 ;  /* 0x0000007100527202 */ /* 0x000fce0000000f00 */
[----:B------:R-:W-:Y:S05]  /*33d0*/  WARPSYNC.COLLECTIVE R112, `(.L_x_6325) ;  /* 0x0000000070087348 */ /* 0x000fea0003c00000 */
[----:B------:R0:W1:Y:S02]  /*33e0*/  SHFL.BFLY P2, R113, R115, R114, R117 ;  /* 0x0c00007273717389 */ /* 0x0000640000040075 */
[----:B01----:R-:W-:Y:S05]  /*33f0*/  ENDCOLLECTIVE ;  /* 0x000000000000791b */ /* 0x003fea0003800000 */
.L_x_6325:
[----:B------:R-:W-:-:S05]  /*3400*/  FADD.FTZ R82, R81, R82 ;  /* 0x0000005251527221 */ /* 0x000fca0000010000 */
[----:B------:R-:W-:Y:S02]  /*3410*/  MOV R115, R82 ;  /* 0x0000005200737202 */ /* 0x000fe40000000f00 */
[----:B------:R-:W-:-:S07]  /*3420*/  MOV R108, R113 ;  /* 0x00000071006c7202 */ /* 0x000fce0000000f00 */
[----:B------:R-:W-:Y:S05]  /*3430*/  WARPSYNC.COLLECTIVE R112, `(.L_x_6326) ;  /* 0x0000000070087348 */ /* 0x000fea0003c00000 */
[----:B------:R0:W1:Y:S02]  /*3440*/  SHFL.BFLY P2, R113, R115, R114, R117 ;  /* 0x0c00007273717389 */ /* 0x0000640000040075 */
[----:B01----:R-:W-:Y:S05]  /*3450*/  ENDCOLLECTIVE ;  /* 0x000000000000791b */ /* 0x003fea0003800000 */
.L_x_6326:
[----:B------:R-:W-:-:S05]  /*3460*/  FADD.FTZ R108, R83, R108 ;  /* 0x0000006c536c7221 */ /* 0x000fca0000010000 */
[----:B------:R-:W-:Y:S01]  /*3470*/  MOV R115, R108 ;  /* 0x0000006c00737202 */ /* 0x000fe20000000f00 */
[----:B------:R-:W-:Y:S01]  /*3480*/  HFMA2 R114, -RZ, RZ, 0, 4.76837158203125e-07 ;  /* 0x00000008ff727431 */ /* 0x000fe200000001ff */
[----:B------:R-:W-:-:S07]  /*3490*/  MOV R111, R113 ;  /* 0x00000071006f7202 */ /* 0x000fce0000000f00 */
[----:B------:R-:W-:Y:S05]  /*34a0*/  WARPSYNC.COLLECTIVE R112, `(.L_x_6327) ;  /* 0x0000000070087348 */ /* 0x000fea0003c00000 */
[----:B------:R0:W1:Y:S02]  /*34b0*/  SHFL.BFLY P2, R113, R115, R114, R117 ;  /* 0x0c00007273717389 */ /* 0x0000640000040075 */
[----:B01----:R-:W-:Y:S05]  /*34c0*/  ENDCOLLECTIVE ;  /* 0x000000000000791b */ /* 0x003fea0003800000 */
.L_x_6327:
[----:B------:R-:W-:-:S05]  /*34d0*/  FADD.FTZ R111, R82, R111 ;  /* 0x0000006f526f7221 */ /* 0x000fca0000010000 */
[----:B------:R-:W-:Y:S02]  /*34e0*/  MOV R115, R111 ;  /* 0x0000006f00737202 */ /* 0x000fe40000000f00 */
[----:B------:R-:W-:-:S07]  /*34f0*/  MOV R109, R113 ;  /* 0x00000071006d7202 */ /* 0x000fce0000000f00 */
[----:B------:R-:W-:Y:S05]  /*3500*/  WARPSYNC.COLLECTIVE R112, `(.L_x_6328) ;  /* 0x0000000070087348 */ /* 0x000fea0003c00000 */
[----:B------:R0:W1:Y:S02]  /*3510*/  SHFL.BFLY P2, R113, R115, R114, R117 ;  /* 0x0c00007273717389 */ /* 0x0000640000040075 */
[----:B01----:R-:W-:Y:S05]  /*3520*/  ENDCOLLECTIVE ;  /* 0x000000000000791b */ /* 0x003fea0003800000 */
.L_x_6328:
[----:B------:R-:W-:-:S05]  /*3530*/  FADD.FTZ R109, R108, R109 ;  /* 0x0000006d6c6d7221 */ /* 0x000fca0000010000 */
[----:B------:R-:W-:Y:S01]  /*3540*/  MOV R115, R109 ;  /* 0x0000006d00737202 */ /* 0x000fe20000000f00 */
[----:B------:R-:W-:Y:S01]  /*3550*/  HFMA2 R114, -RZ, RZ, 0, 9.5367431640625e-07 ;  /* 0x00000010ff727431 */ /* 0x000fe200000001ff */
[----:B------:R-:W-:-:S07]  /*3560*/  MOV R110, R113 ;  /* 0x00000071006e7202 */ /* 0x000fce0000000f00 */
[----:B------:R-:W-:Y:S05]  /*3570*/  WARPSYNC.COLLECTIVE R112, `(.L_x_6329) ;  /* 0x0000000070087348 */ /* 0x000fea0003c00000 */
[----:B------:R0:W1:Y:S02]  /*3580*/  SHFL.BFLY P2, R113, R115, R114, R117 ;  /* 0x0c00007273717389 */ /* 0x0000640000040075 */
[----:B01----:R-:W-:Y:S05]  /*3590*/  ENDCOLLECTIVE ;  /* 0x000000000000791b */ /* 0x003fea0003800000 */
.L_x_6329:
[----:B------:R-:W-:-:S05]  /*35a0*/  FADD.FTZ R110, R111, R110 ;  /* 0x0000006e6f6e7221 */ /* 0x000fca0000010000 */
[----:B------:R-:W-:Y:S02]  /*35b0*/  MOV R115, R110 ;  /* 0x0000006e00737202 */ /* 0x000fe40000000f00 */
[----:B------:R-:W-:-:S07]  /*35c0*/  MOV R80, R113 ;  /* 0x0000007100507202 */ /* 0x000fce0000000f00 */
[----:B------:R-:W-:Y:S05]  /*35d0*/  WARPSYNC.COLLECTIVE R112, `(.L_x_6330) ;  /* 0x0000000070087348 */ /* 0x000fea0003c00000 */
[----:B------:R0:W1:Y:S02]  /*35e0*/  SHFL.BFLY P2, R113, R115, R114, R117 ;  /* 0x0c00007273717389 */ /* 0x0000640000040075 */
[----:B01----:R-:W-:Y:S05]  /*35f0*/  ENDCOLLECTIVE ;  /* 0x000000000000791b */ /* 0x003fea0003800000 */
.L_x_6330:
[----:B------:R-:W-:Y:S01]  /*3600*/  MOV R81, R113 ;  /* 0x0000007100517202 */ /* 0x000fe20000000f00 */
[----:B------:R-:W-:Y:S06]  /*3610*/  BRA `(.L_x_6331) ;  /* 0xffffffdc00047947 */ /* 0x000fec000383ffff */
.L_x_6332:
        /* <DEDUP_REMOVED lines=14> */
.L_x_11268:


//--------------------- .text._ZN10layer_norm13ln_bwd_kernelINS_13Kernel_traitsI6__halfS2_fS2_fjLj512ELj1ELj4ELj1ELj16ENS_18Kernel_traits_baseILj512ES2_S2_fS2_fjLj128EEEEELb0ELb0ELb0ELb1EEEvNS_9BwdParamsE --------------------------
	.section	.text._ZN10layer_norm13ln_bwd_kernelINS_13Kernel_traitsI6__halfS2_fS2_fjLj512ELj1ELj4ELj1ELj16ENS_18Kernel_traits_baseILj512ES2_S2_fS2_fjLj128EEEEELb0ELb0ELb0ELb1EEEvNS_9BwdParamsE,"ax",@progbits
	.align	128
        .global         _ZN10layer_norm13ln_bwd_kernelINS_13Kernel_traitsI6__halfS2_fS2_fjLj512ELj1ELj4ELj1ELj16ENS_18Kernel_traits_baseILj512ES2_S2_fS2_fjLj128EEEEELb0ELb0ELb0ELb1EEEvNS_9BwdParamsE
        .type           _ZN10layer_norm13ln_bwd_kernelINS_13Kernel_traitsI6__halfS2_fS2_fjLj512ELj1ELj4ELj1ELj16ENS_18Kernel_traits_baseILj512ES2_S2_fS2_fjLj128EEEEELb0ELb0ELb0ELb1EEEvNS_9BwdParamsE,@function
        .size           _ZN10layer_norm13ln_bwd_kernelINS_13Kernel_traitsI6__halfS2_fS2_fjLj512ELj1ELj4ELj1ELj16ENS_18Kernel_traits_baseILj512ES2_S2_fS2_fjLj128EEEEELb0ELb0ELb0ELb1EEEvNS_9BwdParamsE,(.L_x_11269 - _ZN10layer_norm13ln_bwd_kernelINS_13Kernel_traitsI6__halfS2_fS2_fjLj512ELj1ELj4ELj1ELj16ENS_18Kernel_traits_baseILj512ES2_S2_fS2_fjLj128EEEEELb0ELb0ELb0ELb1EEEvNS_9BwdParamsE)
        .other          _ZN10layer_norm13ln_bwd_kernelINS_13Kernel_traitsI6__halfS2_fS2_fjLj512ELj1ELj4ELj1ELj16ENS_18Kernel_traits_baseILj512ES2_S2_fS2_fjLj128EEEEELb0ELb0ELb0ELb1EEEvNS_9BwdParamsE,@"STO_CUDA_ENTRY STV_DEFAULT"
_ZN10layer_norm13ln_bwd_kernelINS_13Kernel_traitsI6__halfS2_fS2_fjLj512ELj1ELj4ELj1ELj16ENS_18Kernel_traits_baseILj512ES2_S2_fS2_fjLj128EEEEELb0ELb0ELb0ELb1EEEvNS_9BwdParamsE:
.text._ZN10layer_norm13ln_bwd_kernelINS_13Kernel_traitsI6__halfS2_fS2_fjLj512ELj1ELj4ELj1ELj16ENS_18Kernel_traits_baseILj512ES2_S2_fS2_fjLj128EEEEELb0ELb0ELb0ELb1EEEvNS_9BwdParamsE:
        /* <DEDUP_REMOVED lines=56> */
[----:B------:R-:W-:Y:S01]  /*0380*/  MOV R93, RZ ;  /* 0x000000ff005d7202 */ /* 0x000fe20000000f00 */
[--C-:B---3--:R-:W-:Y:S02]  /*0390*/  HADD2.F32 R98, -RZ, R80.reuse.H0_H0 ;  /* 0x20000050ff627230 */ /* 0x108fe40000004100 */
[----:B------:R-:W-:Y:S02]  /*03a0*/  HADD2.F32 R97, -RZ, R80.H1_H1 ;  /* 0x30000050ff617230 */ /* 0x000fe40000004100 */
[----:B------:R-:W-:Y:S02]  /*03b0*/  HFMA2 R80, -RZ, RZ, 0, 0 ;  /* 0x00000000ff507431 */ /* 0x000fe400000001ff */
        /* <DEDUP_REMOVED lines=10> */
[----:B------:R-:W-:Y:S02]  /*0460*/  HADD2.F32 R82, -RZ, R83.H0_H0 ;  /* 0x20000053ff527230 */ /* 0x000fe40000004100 */
[----:B------:R-:W-:Y:S02]  /*0470*/  HADD2.F32 R90, -RZ, R91.H0_H0 ;  /* 0x2000005bff5a7230 */ /* 0x000fe40000004100 */
[----:B------:R-:W-:Y:S02]  /*0480*/  HADD2.F32 R83, -RZ, R83.H1_H1 ;  /* 0x30000053ff537230 */ /* 0x000fe40000004100 */
[----:B--2---:R-:W-:-:S07]  /*0490*/  HADD2.F32 R91, -RZ, R91.H1_H1 ;  /* 0x3000005bff5b7230 */ /* 0x004fce0000004100 */
.L_x_6344:
        /* <DEDUP_REMOVED lines=9> */
[----:B0-----:R-:W-:-:S06]  /*0530*/  IMAD.WIDE R122, R99, 0x4, R122 ;  /* 0x00000004637a7825 */ /* 0x001fcc00078e027a */
[----:B------:R-:W4:Y:S01]  /*0540*/  LDG.E R122, desc[UR6][R122.64] ;  /* 0x000000067a7a7981 */ /* 0x000f22000c1e1900 */
[C---:B-1----:R-:W-:Y:S01]  /*0550*/  IMAD.WIDE.U32 R108, R102.reuse, 0x20, R114 ;  /* 0x00000020666c7825 */ /* 0x042fe200078e0072 */
[----:B------:R-:W0:Y:S01]  /*0560*/  @P0 LDC.64 R116, c[0x0][0x3e0] ;  /* 0x0000f800ff740b82 */ /* 0x000e220000000a00 */
[----:B------:R-:W-:-:S03]  /*0570*/  IADD3 R101, PT, PT, R102, 0x20, RZ ;  /* 0x0000002066657810 */ /* 0x000fc60007ffe0ff */
[----:B------:R-:W4:Y:S01]  /*0580*/  LDG.E.128 R44, desc[UR6][R108.64] ;  /* 0x000000066c2c7981 */ /* 0x000f22000c1e1d00 */
[----:B--2---:R-:W-:-:S03]  /*0590*/  IMAD.WIDE.U32 R48, R102, 0x10, R64 ;  /* 0x0000001066307825 */ /* 0x004fc600078e0040 */
[----:B------:R1:W2:Y:S04]  /*05a0*/  LDG.E.128 R52, desc[UR6][R108.64+0x10] ;  /* 0x000010066c347981 */ /* 0x0002a8000c1e1d00 */
[----:B------:R-:W2:Y:S01]  /*05b0*/  LDG.E.128 R48, desc[UR6][R48.64] ;  /* 0x0000000630307981 */ /* 0x000ea2000c1e1d00 */
[----:B---3--:R-:W-:-:S05]  /*05c0*/  IMAD.WIDE R112, R99, 0x4, R104 ;  /* 0x0000000463707825 */ /* 0x008fca00078e0268 */
[----:B------:R-:W3:Y:S01]  /*05d0*/  LDG.E R103, desc[UR6][R112.64] ;  /* 0x0000000670677981 */ /* 0x000ee2000c1e1900 */
[----:B------:R-:W-:-:S04]  /*05e0*/  IMAD.WIDE.U32 R114, R101, 0x20, R114 ;  /* 0x0000002065727825 */ /* 0x000fc800078e0072 */
[----:B0-----:R-:W-:Y:S01]  /*05f0*/  @P0 IMAD.WIDE R116, R99, 0x2, R116 ;  /* 0x0000000263740825 */ /* 0x001fe200078e0274 */
[----:B------:R-:W3:Y:S04]  /*0600*/  LDG.E.128 R56, desc[UR6][R114.64] ;  /* 0x0000000672387981 */ /* 0x000ee8000c1e1d00 */
[----:B------:R-:W3:Y:S01]  /*0610*/  LDG.E.128 R60, desc[UR6][R114.64+0x10] ;  /* 0x00001006723c7981 */ /* 0x000ee2000c1e1d00 */
[----:B------:R-:W-:-:S03]  /*0620*/  IMAD.WIDE.U32 R64, R101, 0x10, R64 ;  /* 0x0000001065407825 */ /* 0x000fc600078e0040 */
[----:B------:R-:W3:Y:S04]  /*0630*/  @P0 LDG.E.U16 R116, desc[UR6][R116.64] ;  /* 0x0000000674740981 */ /* 0x000ee8000c1e1500 */
[----:B------:R-:W3:Y:S01]  /*0640*/  LDG.E.128 R64, desc[UR6][R64.64] ;  /* 0x0000000640407981 */ /* 0x000ee2000c1e1d00 */
[----:B------:R-:W-:-:S04]  /*0650*/  ISETP.NE.U32.AND P1, PT, RZ, UR10, PT ;  /* 0x0000000aff007c0c */ /* 0x000fc8000bf25070 */
[----:B------:R-:W-:-:S13]  /*0660*/  ISETP.NE.AND.EX P1, PT, RZ, UR11, PT, P1 ;  /* 0x0000000bff007c0c */ /* 0x000fda000bf25310 */
[----:B------:R-:W0:Y:S08]  /*0670*/  @P1 LDC.64 R104, c[0x0][0x438] ;  /* 0x00010e00ff681b82 */ /* 0x000e300000000a00 */
[----:B------:R-:W1:Y:S01]  /*0680*/  @P1 LDC.64 R106, c[0x0][0x438] ;  /* 0x00010e00ff6a1b82 */ /* 0x000e620000000a00 */
[----:B------:R-:W-:Y:S01]  /*0690*/  ISETP.NE.AND P2, PT, R92, RZ, PT ;  /* 0x000000ff5c00720c */ /* 0x000fe20003f45270 */
[----:B0-----:R-:W-:-:S05]  /*06a0*/  @P1 IMAD.WIDE.U32 R110, R101, 0x20, R104 ;  /* 0x00000020656e1825 */ /* 0x001fca00078e0068 */
[----:B-----5:R-:W5:Y:S01]  /*06b0*/  @P1 LDG.E.128 R28, desc[UR6][R110.64] ;  /* 0x000000066e1c1981 */ /* 0x020f62000c1e1d00 */
[----:B-1----:R-:W-:-:S03]  /*06c0*/  @P1 IMAD.WIDE.U32 R108, R102, 0x20, R106 ;  /* 0x00000020666c1825 */ /* 0x002fc600078e006a */
[----:B------:R-:W5:Y:S04]  /*06d0*/  @P1 LDG.E.128 R32, desc[UR6][R110.64+0x10] ;  /* 0x000010066e201981 */ /* 0x000f68000c1e1d00 */
[----:B------:R-:W5:Y:S04]  /*06e0*/  @P1 LDG.E.128 R20, desc[UR6][R108.64] ;  /* 0x000000066c141981 */ /* 0x000f68000c1e1d00 */
[----:B------:R0:W5:Y:S01]  /*06f0*/  @P1 LDG.E.128 R24, desc[UR6][R108.64+0x10] ;  /* 0x000010066c181981 */ /* 0x000162000c1e1d00 */
[----:B------:R-:W-:Y:S01]  /*0700*/  MOV R100, 0x3f800000 ;  /* 0x3f80000000647802 */ /* 0x000fe20000000f00 */
[----:B------:R-:W-:Y:S01]  /*0710*/  UMOV UR4, 0xffffffff ;  /* 0xffffffff00047882 */ /* 0x000fe20000000000 */
[----:B----4-:R-:W-:-:S05]  /*0720*/  FSEL R122, R122, RZ, !P2 ;  /* 0x000000ff7a7a7208 */ /* 0x010fca0005000000 */
[C---:B------:R-:W-:Y:S01]  /*0730*/  FADD.FTZ R44, -R122.reuse, R44 ;  /* 0x0000002c7a2c7221 */ /* 0x040fe20000010100 */
[C---:B------:R-:W-:Y:S01]  /*0740*/  FADD.FTZ R104, -R122.reuse, R45 ;  /* 0x0000002d7a687221 */ /* 0x040fe20000010100 */
[C---:B--2---:R-:W-:Y:S01]  /*0750*/  FADD.FTZ R52, -R122.reuse, R52 ;  /* 0x000000347a347221 */ /* 0x044fe20000010100 */
[--C-:B------:R-:W-:Y:S02]  /*0760*/  HADD2.F32 R45, -RZ, R48.reuse.H0_H0 ;  /* 0x20000030ff2d7230 */ /* 0x100fe40000004100 */
[----:B------:R-:W-:Y:S01]  /*0770*/  FADD.FTZ R46, -R122, R46 ;  /* 0x0000002e7a2e7221 */ /* 0x000fe20000010100 */
[----:B------:R-:W-:Y:S02]  /*0780*/  HADD2.F32 R48, -RZ, R48.H1_H1 ;  /* 0x30000030ff307230 */ /* 0x000fe40000004100 */
[----:B---3--:R-:W-:Y:S01]  /*0790*/  FMUL.FTZ R44, R103, R44 ;  /* 0x0000002c672c7220 */ /* 0x008fe20000410000 */
[----:B0-----:R-:W-:Y:S02]  /*07a0*/  HADD2.F32 R108, -RZ, R50.H0_H0 ;  /* 0x20000032ff6c7230 */ /* 0x001fe40000004100 */
[----:B------:R-:W-:Y:S01]  /*07b0*/  FADD.FTZ R80, R45, R80 ;  /* 0x000000502d507221 */ /* 0x000fe20000010000 */
[----:B------:R-:W-:Y:S01]  /*07c0*/  FMUL.FTZ R52, R103, R52 ;  /* 0x0000003467347220 */ /* 0x000fe20000410000 */
[-C--:B------:R-:W-:Y:S01]  /*07d0*/  FFMA.FTZ R93, R44, R45.reuse, R93 ;  /* 0x0000002d2c5d7223 */ /* 0x080fe2000001005d */
[----:B------:R-:W-:Y:S01]  /*07e0*/  FMUL.FTZ R45, R98, R45 ;  /* 0x0000002d622d7220 */ /* 0x000fe20000410000 */
[----:B------:R-:W-:Y:S01]  /*07f0*/  FADD.FTZ R106, -R122, R47 ;  /* 0x0000002f7a6a7221 */ /* 0x000fe20000010100 */
[----:B------:R-:W-:-:S02]  /*0800*/  HADD2.F32 R47, -RZ, R49.H0_H0 ;  /* 0x20000031ff2f7230 */ /* 0x000fc40000004100 */
[----:B------:R-:W-:Y:S01]  /*0810*/  FADD.FTZ R118, -R122, R59 ;  /* 0x0000003b7a767221 */ /* 0x000fe20000010100 */
[C---:B------:R-:W-:Y:S01]  /*0820*/  FMUL.FTZ R46, R103.reuse, R46 ;  /* 0x0000002e672e7220 */ /* 0x040fe20000410000 */
[----:B------:R-:W-:Y:S01]  /*0830*/  FMUL.FTZ R104, R103, R104 ;  /* 0x0000006867687220 */ /* 0x000fe20000410000 */
[----:B------:R-:W-:Y:S01]  /*0840*/  FMUL.FTZ R59, R97, R48 ;  /* 0x00000030613b7220 */ /* 0x000fe20000410000 */
[----:B------:R-:W-:Y:S01]  /*0850*/  FADD.FTZ R13, R108, R13 ;  /* 0x0000000d6c0d7221 */ /* 0x000fe20000010000 */
[-C--:B------:R-:W-:Y:S01]  /*0860*/  FFMA.FTZ R73, R52, R108.reuse, R73 ;  /* 0x0000006c34497223 */ /* 0x080fe20000010049 */
[----:B------:R-:W-:Y:S01]  /*0870*/  FMUL.FTZ R105, R94, R108 ;  /* 0x0000006c5e697220 */ /* 0x000fe20000410000 */
[----:B------:R-:W-:Y:S01]  /*0880*/  FFMA.FTZ R111, R44, R45, RZ ;  /* 0x0000002d2c6f7223 */ /* 0x000fe200000100ff */
[----:B------:R-:W-:Y:S01]  /*0890*/  FADD.FTZ R108, RZ, R45 ;  /* 0x0000002dff6c7221 */ /* 0x000fe20000010000 */
[----:B------:R-:W-:Y:S02]  /*08a0*/  HADD2.F32 R110, -RZ, R49.H1_H1 ;  /* 0x30000031ff6e7230 */ /* 0x000fe40000004100 */
[----:B------:R-:W-:Y:S01]  /*08b0*/  FADD.FTZ R76, R47, R76 ;  /* 0x0000004c2f4c7221 */ /* 0x000fe20000010000 */
[-C--:B------:R-:W-:Y:S01]  /*08c0*/  FFMA.FTZ R77, R46, R47.reuse, R77 ;  /* 0x0000002f2e4d7223 */ /* 0x080fe2000001004d */
[----:B------:R-:W-:Y:S01]  /*08d0*/  FMUL.FTZ R47, R96, R47 ;  /* 0x0000002f602f7220 */ /* 0x000fe20000410000 */
[----:B------:R-:W-:Y:S01]  /*08e0*/  FFMA.FTZ R113, R104, R59, R111 ;  /* 0x0000003b68717223 */ /* 0x000fe2000001006f */
[----:B------:R-:W-:Y:S01]  /*08f0*/  FADD.FTZ R108, R59, R108 ;  /* 0x0000006c3b6c7221 */ /* 0x000fe20000010000 */
[----:B------:R-:W-:Y:S01]  /*0900*/  FADD.FTZ R120, -R122, R61 ;  /* 0x0000003d7a787221 */ /* 0x000fe20000010100 */
[----:B------:R-:W-:Y:S01]  /*0910*/  FMUL.FTZ R106, R103, R106 ;  /* 0x0000006a676a7220 */ /* 0x000fe20000410000 */
[----:B------:R-:W-:Y:S01]  /*0920*/  FMUL.FTZ R61, R95, R110 ;  /* 0x0000006e5f3d7220 */ /* 0x000fe20000410000 */
[----:B------:R-:W-:Y:S01]  /*0930*/  FFMA.FTZ R113, R46, R47, R113 ;  /* 0x0000002f2e717223 */ /* 0x000fe20000010071 */
[----:B------:R-:W-:Y:S01]  /*0940*/  FADD.FTZ R108, R47, R108 ;  /* 0x0000006c2f6c7221 */ /* 0x000fe20000010000 */
[----:B------:R-:W-:-:S02]  /*0950*/  HADD2.F32 R49, -RZ, R50.H1_H1 ;  /* 0x30000032ff317230 */ /* 0x000fc40000004100 */
[----:B------:R-:W-:Y:S01]  /*0960*/  FADD.FTZ R112, -R122, R53 ;  /* 0x000000357a707221 */ /* 0x000fe20000010100 */
[----:B------:R-:W-:Y:S01]  /*0970*/  FADD.FTZ R74, R110, R74 ;  /* 0x0000004a6e4a7221 */ /* 0x000fe20000010000 */
[C---:B------:R-:W-:Y:S01]  /*0980*/  FFMA.FTZ R75, R106.reuse, R110, R75 ;  /* 0x0000006e6a4b7223 */ /* 0x040fe2000001004b */
[----:B------:R-:W-:Y:S01]  /*0990*/  FFMA.FTZ R115, R106, R61, R113 ;  /* 0x0000003d6a737223 */ /* 0x000fe20000010071 */
[----:B------:R-:W-:Y:S02]  /*09a0*/  @P0 HADD2.F32 R100, -RZ, R116.H0_H0 ;  /* 0x20000074ff640230 */ /* 0x000fe40000004100 */
[----:B------:R-:W-:Y:S01]  /*09b0*/  FADD.FTZ R110, R61, R108 ;  /* 0x0000006c3d6e7221 */ /* 0x000fe20000010000 */
        /* <DEDUP_REMOVED lines=8> */
[----:B------:R-:W-:Y:S01]  /*0a40*/  FADD.FTZ R122, -R122, R63 ;  /* 0x0000003f7a7a7221 */ /* 0x000fe20000010100 */
[----:B------:R-:W-:Y:S01]  /*0a50*/  FADD.FTZ R78, R48, R78 ;  /* 0x0000004e304e7221 */ /* 0x000fe20000010000 */
[----:B------:R-:W-:Y:S01]  /*0a60*/  FFMA.FTZ R79, R104, R48, R79 ;  /* 0x00000030684f7223 */ /* 0x000fe2000001004f */
[----:B------:R-:W-:Y:S01]  /*0a70*/  FMUL.FTZ R63, R103, R112 ;  /* 0x00000070673f7220 */ /* 0x000fe20000410000 */
[----:B------:R-:W-:Y:S01]  /*0a80*/  FMUL.FTZ R48, R81, R49 ;  /* 0x0000003151307220 */ /* 0x000fe20000410000 */
[----:B------:R-:W-:Y:S01]  /*0a90*/  FFMA.FTZ R108, R52, R105, R115 ;  /* 0x00000069346c7223 */ /* 0x000fe20000010073 */
[----:B------:R-:W-:Y:S01]  /*0aa0*/  FADD.FTZ R117, R105, R110 ;  /* 0x0000006e69757221 */ /* 0x000fe20000010000 */
[----:B------:R-:W-:Y:S02]  /*0ab0*/  HADD2.F32 R51, -RZ, R51.H1_H1 ;  /* 0x30000033ff337230 */ /* 0x000fe40000004100 */
[----:B------:R-:W-:Y:S01]  /*0ac0*/  FMUL.FTZ R54, R103, R54 ;  /* 0x0000003667367220 */ /* 0x000fe20000410000 */
[----:B------:R-:W-:Y:S01]  /*0ad0*/  FMUL.FTZ R109, R82, R50 ;  /* 0x00000032526d7220 */ /* 0x000fe20000410000 */
[----:B------:R-:W-:Y:S01]  /*0ae0*/  FFMA.FTZ R115, R63, R48, R108 ;  /* 0x000000303f737223 */ /* 0x000fe2000001006c */
[----:B------:R-:W-:Y:S01]  /*0af0*/  FADD.FTZ R112, R48, R117 ;  /* 0x0000007530707221 */ /* 0x000fe20000010000 */
[----:B------:R-:W-:-:S02]  /*0b00*/  HADD2.F32 R124, -RZ, R64.H0_H0 ;  /* 0x20000040ff7c7230 */ /* 0x000fc40000004100 */
[----:B------:R-:W-:Y:S01]  /*0b10*/  FADD.FTZ R12, R49, R12 ;  /* 0x0000000c310c7221 */ /* 0x000fe20000010000 */
[----:B------:R-:W-:Y:S02]  /*0b20*/  HADD2.F32 R53, -RZ, R64.H1_H1 ;  /* 0x30000040ff357230 */ /* 0x000fe40000004100 */
[----:B------:R-:W-:Y:S01]  /*0b30*/  FFMA.FTZ R72, R63, R49, R72 ;  /* 0x000000313f487223 */ /* 0x000fe20000010048 */
[--C-:B------:R-:W-:Y:S02]  /*0b40*/  HADD2.F32 R64, -RZ, R65.reuse.H0_H0 ;  /* 0x20000041ff407230 */ /* 0x100fe40000004100 */
[----:B------:R-:W-:Y:S01]  /*0b50*/  FADD.FTZ R11, R50, R11 ;  /* 0x0000000b320b7221 */ /* 0x000fe20000010000 */
[C---:B------:R-:W-:Y:S01]  /*0b60*/  FMUL.FTZ R107, R103.reuse, R114 ;  /* 0x00000072676b7220 */ /* 0x040fe20000410000 */
[C---:B------:R-:W-:Y:S01]  /*0b70*/  FFMA.FTZ R71, R54.reuse, R50, R71 ;  /* 0x0000003236477223 */ /* 0x040fe20000010047 */
[----:B------:R-:W-:Y:S01]  /*0b80*/  FMUL.FTZ R49, R103, R116 ;  /* 0x0000007467317220 */ /* 0x000fe20000410000 */
[----:B------:R-:W-:Y:S01]  /*0b90*/  FMUL.FTZ R50, R83, R51 ;  /* 0x0000003353327220 */ /* 0x000fe20000410000 */
[----:B------:R-:W-:Y:S01]  /*0ba0*/  FMUL.FTZ R58, R103, R58 ;  /* 0x0000003a673a7220 */ /* 0x000fe20000410000 */
[----:B------:R-:W-:Y:S01]  /*0bb0*/  FFMA.FTZ R110, R54, R109, R115 ;  /* 0x0000006d366e7223 */ /* 0x000fe20000010073 */
[----:B------:R-:W-:Y:S01]  /*0bc0*/  FADD.FTZ R115, R109, R112 ;  /* 0x000000706d737221 */ /* 0x000fe20000010000 */
[----:B------:R-:W-:-:S02]  /*0bd0*/  HADD2.F32 R65, -RZ, R65.H1_H1 ;  /* 0x30000041ff417230 */ /* 0x000fc40000004100 */
        /* <DEDUP_REMOVED lines=16> */
[----:B------:R-:W-:Y:S01]  /*0ce0*/  FMUL.FTZ R110, R87, R65 ;  /* 0x00000041576e7220 */ /* 0x000fe20000410000 */
[----:B------:R-:W-:-:S02]  /*0cf0*/  FADD.FTZ R65, R113, R64 ;  /* 0x0000004071417221 */ /* 0x000fc40000010000 */
[----:B------:R-:W-:Y:S02]  /*0d00*/  FFMA.FTZ R115, R49, R108, R112 ;  /* 0x0000006c31737223 */ /* 0x000fe40000010070 */
[----:B------:R-:W-:Y:S01]  /*0d10*/  FADD.FTZ R64, R65, R108 ;  /* 0x0000006c41407221 */ /* 0x000fe20000010000 */
[--C-:B------:R-:W-:Y:S02]  /*0d20*/  HADD2.F32 R55, -RZ, R66.reuse.H0_H0 ;  /* 0x20000042ff377230 */ /* 0x100fe40000004100 */
[----:B------:R-:W-:Y:S01]  /*0d30*/  FMUL.FTZ R60, R103, R60 ;  /* 0x0000003c673c7220 */ /* 0x000fe20000410000 */
[----:B------:R-:W-:Y:S01]  /*0d40*/  FFMA.FTZ R112, R58, R53, R115 ;  /* 0x000000353a707223 */ /* 0x000fe20000010073 */
[----:B------:R-:W-:Y:S01]  /*0d50*/  FADD.FTZ R65, R64, R53 ;  /* 0x0000003540417221 */ /* 0x000fe20000010000 */
[----:B------:R-:W-:Y:S02]  /*0d60*/  HADD2.F32 R57, -RZ, R66.H1_H1 ;  /* 0x30000042ff397230 */ /* 0x000fe40000004100 */
[----:B------:R-:W-:Y:S01]  /*0d70*/  FADD.FTZ R5, R55, R5 ;  /* 0x0000000537057221 */ /* 0x000fe20000010000 */
[-C--:B------:R-:W-:Y:S01]  /*0d80*/  FFMA.FTZ R17, R60, R55.reuse, R17 ;  /* 0x000000373c117223 */ /* 0x080fe20000010011 */
[----:B------:R-:W-:Y:S01]  /*0d90*/  FFMA.FTZ R115, R51, R110, R112 ;  /* 0x0000006e33737223 */ /* 0x000fe20000010070 */
[----:B------:R-:W-:Y:S01]  /*0da0*/  FMUL.FTZ R55, R88, R55 ;  /* 0x0000003758377220 */ /* 0x000fe20000410000 */
[----:B------:R-:W-:Y:S01]  /*0db0*/  FADD.FTZ R112, R65, R110 ;  /* 0x0000006e41707221 */ /* 0x000fe20000010000 */
[----:B------:R-:W-:-:S02]  /*0dc0*/  HADD2.F32 R66, -RZ, R67.H0_H0 ;  /* 0x20000043ff427230 */ /* 0x000fc40000004100 */
[C---:B------:R-:W-:Y:S01]  /*0dd0*/  FMUL.FTZ R111, R103.reuse, R120 ;  /* 0x00000078676f7220 */ /* 0x040fe20000410000 */
[----:B------:R-:W-:Y:S01]  /*0de0*/  FMUL.FTZ R62, R103, R62 ;  /* 0x0000003e673e7220 */ /* 0x000fe20000410000 */
[----:B------:R-:W-:Y:S01]  /*0df0*/  FMUL.FTZ R64, R89, R57 ;  /* 0x0000003959407220 */ /* 0x000fe20000410000 */
[----:B------:R-:W-:Y:S01]  /*0e00*/  FFMA.FTZ R114, R60, R55, R115 ;  /* 0x000000373c727223 */ /* 0x000fe20000010073 */
[----:B------:R-:W-:Y:S01]  /*0e10*/  FADD.FTZ R65, R112, R55 ;  /* 0x0000003770417221 */ /* 0x000fe20000010000 */
[----:B------:R-:W-:Y:S01]  /*0e20*/  FADD.FTZ R4, R57, R4 ;  /* 0x0000000439047221 */ /* 0x000fe20000010000 */
[C---:B------:R-:W-:Y:S01]  /*0e30*/  FFMA.FTZ R16, R111.reuse, R57, R16 ;  /* 0x000000396f107223 */ /* 0x040fe20000010010 */
[----:B------:R-:W-:Y:S02]  /*0e40*/  HADD2.F32 R67, -RZ, R67.H1_H1 ;  /* 0x30000043ff437230 */ /* 0x000fe40000004100 */
[----:B------:R-:W-:Y:S01]  /*0e50*/  FADD.FTZ R3, R66, R3 ;  /* 0x0000000342037221 */ /* 0x000fe20000010000 */
[-C--:B------:R-:W-:Y:S01]  /*0e60*/  FFMA.FTZ R15, R62, R66.reuse, R15 ;  /* 0x000000423e0f7223 */ /* 0x080fe2000001000f */
[----:B------:R-:W-:Y:S01]  /*0e70*/  FMUL.FTZ R57, R90, R66 ;  /* 0x000000425a397220 */ /* 0x000fe20000410000 */
[----:B------:R-:W-:Y:S01]  /*0e80*/  FFMA.FTZ R117, R111, R64, R114 ;  /* 0x000000406f757223 */ /* 0x000fe20000010072 */
        /* <DEDUP_REMOVED lines=30> */
.L_x_6356:
        /* <DEDUP_REMOVED lines=87> */
.L_x_6338:
        /* <DEDUP_REMOVED lines=13> */
[-C--:B------:R-:W-:Y:S01]  /*16b0*/  FFMA.FTZ R54, R54, R117.reuse, R112 ;  /* 0x0000007536367223 */ /* 0x080fe20000010070 */
[----:B------:R-:W-:Y:S01]  /*16c0*/  FADD.FTZ R104, R59, -R104 ;  /* 0x800000683b687221 */ /* 0x000fe20000010000 */
[----:B------:R-:W-:Y:S01]  /*16d0*/  FADD.FTZ R47, R47, -R46 ;  /* 0x8000002e2f2f7221 */ /* 0x000fe20000010000 */
        /* <DEDUP_REMOVED lines=13> */
[----:B0-----:R-:W-:-:S04]  /*17b0*/  IMAD.WIDE.U32 R58, R102, 0x20, R40 ;  /* 0x00000020663a7825 */ /* 0x001fc800078e0028 */
[C---:B-----5:R-:W-:Y:S01]  /*17c0*/  FFMA.FTZ R36, R103.reuse, R36, R20 ;  /* 0x0000002467247223 */ /* 0x060fe20000010014 */
[C---:B------:R-:W-:Y:S01]  /*17d0*/  FFMA.FTZ R37, R103.reuse, R104, R21 ;  /* 0x0000006867257223 */ /* 0x040fe20000010015 */
[C---:B------:R-:W-:Y:S01]  /*17e0*/  FFMA.FTZ R38, R103.reuse, R47, R22 ;  /* 0x0000002f67267223 */ /* 0x040fe20000010016 */
[C---:B------:R-:W-:Y:S01]  /*17f0*/  FFMA.FTZ R39, R103.reuse, R106, R23 ;  /* 0x0000006a67277223 */ /* 0x040fe20000010017 */
[C---:B------:R-:W-:Y:S01]  /*1800*/  FFMA.FTZ R44, R103.reuse, R44, R24 ;  /* 0x0000002c672c7223 */ /* 0x040fe20000010018 */
[----:B------:R-:W-:Y:S01]  /*1810*/  FFMA.FTZ R45, R103, R48, R25 ;  /* 0x00000030672d7223 */ /* 0x000fe20000010019 */
[----:B------:R-:W-:Y:S01]  /*1820*/  FADD.FTZ R113, R113, -R56 ;  /* 0x8000003871717221 */ /* 0x000fe20000010000 */
[----:B------:R-:W-:Y:S01]  /*1830*/  FADD.FTZ R67, R57, -R62 ;  /* 0x8000003e39437221 */ /* 0x000fe20000010000 */
[----:B------:R-:W-:Y:S01]  /*1840*/  FADD.FTZ R108, R108, -R49 ;  /* 0x800000316c6c7221 */ /* 0x000fe20000010000 */
[----:B------:R-:W-:Y:S01]  /*1850*/  FADD.FTZ R64, R64, -R111 ;  /* 0x8000006f40407221 */ /* 0x000fe20000010000 */
[----:B------:R-:W-:-:S04]  /*1860*/  IMAD.WIDE.U32 R56, R101, 0x20, R40 ;  /* 0x0000002065387825 */ /* 0x000fc800078e0028 */
[----:B------:R-:W-:Y:S01]  /*1870*/  FADD.FTZ R112, R65, -R112 ;  /* 0x8000007041707221 */ /* 0x000fe20000010000 */
[C---:B------:R-:W-:Y:S01]  /*1880*/  FFMA.FTZ R47, R103.reuse, R50, R27 ;  /* 0x00000032672f7223 */ /* 0x040fe2000001001b */
[----:B------:R-:W-:Y:S01]  /*1890*/  FFMA.FTZ R40, R103, R55, R32 ;  /* 0x0000003767287223 */ /* 0x000fe20000010020 */
[-C--:B------:R-:W-:Y:S01]  /*18a0*/  FMUL.FTZ R49, R38, R100.reuse ;  /* 0x0000006426317220 */ /* 0x080fe20000410000 */
[-C--:B------:R-:W-:Y:S01]  /*18b0*/  FMUL.FTZ R54, R39, R100.reuse ;  /* 0x0000006427367220 */ /* 0x080fe20000410000 */
[----:B------:R-:W-:Y:S01]  /*18c0*/  FFMA.FTZ R46, R103, R109, R26 ;  /* 0x0000006d672e7223 */ /* 0x000fe2000001001a */
[-C--:B------:R-:W-:Y:S01]  /*18d0*/  FMUL.FTZ R50, R44, R100.reuse ;  /* 0x000000642c327220 */ /* 0x080fe20000410000 */
[-C--:B------:R-:W-:Y:S01]  /*18e0*/  FMUL.FTZ R55, R45, R100.reuse ;  /* 0x000000642d377220 */ /* 0x080fe20000410000 */
[----:B------:R0:W-:Y:S01]  /*18f0*/  STG.E.128 desc[UR6][R58.64], R36 ;  /* 0x000000243a007986 */ /* 0x0001e2000c101d06 */
[-C--:B------:R-:W-:Y:S01]  /*1900*/  FMUL.FTZ R52, R36, R100.reuse ;  /* 0x0000006424347220 */ /* 0x080fe20000410000 */
[----:B------:R-:W-:Y:S01]  /*1910*/  FMUL.FTZ R53, R37, R100 ;  /* 0x0000006425357220 */ /* 0x000fe20000410000 */
[----:B-1----:R-:W-:-:S04]  /*1920*/  IMAD.WIDE.U32 R60, R102, 0x10, R42 ;  /* 0x00000010663c7825 */ /* 0x002fc800078e002a */
[----:B------:R-:W-:Y:S01]  /*1930*/  FFMA.FTZ R41, R103, R64, R33 ;  /* 0x0000004067297223 */ /* 0x000fe20000010021 */
[----:B------:R-:W-:Y:S01]  /*1940*/  FMUL.FTZ R48, R47, R100 ;  /* 0x000000642f307220 */ /* 0x000fe20000410000 */
[----:B------:R-:W-:Y:S01]  /*1950*/  F2FP.F16.F32.PACK_AB R50, R55, R50 ;  /* 0x000000323732723e */ /* 0x000fe200000000ff */
[----:B------:R-:W-:-:S04]  /*1960*/  IMAD.WIDE.U32 R62, R101, 0x10, R42 ;  /* 0x00000010653e7825 */ /* 0x000fc800078e002a */
[C---:B------:R-:W-:Y:S01]  /*1970*/  FFMA.FTZ R42, R103.reuse, R67, R34 ;  /* 0x00000043672a7223 */ /* 0x040fe20000010022 */
[----:B------:R-:W-:Y:S01]  /*1980*/  FFMA.FTZ R43, R103, R112, R35 ;  /* 0x00000070672b7223 */ /* 0x000fe20000010023 */
[----:B------:R-:W-:Y:S01]  /*1990*/  F2FP.F16.F32.PACK_AB R49, R54, R49 ;  /* 0x000000313631723e */ /* 0x000fe200000000ff */
[-C--:B------:R-:W-:Y:S01]  /*19a0*/  FMUL.FTZ R66, R40, R100.reuse ;  /* 0x0000006428427220 */ /* 0x080fe20000410000 */
[-C--:B------:R-:W-:Y:S01]  /*19b0*/  FMUL.FTZ R67, R41, R100.reuse ;  /* 0x0000006429437220 */ /* 0x080fe20000410000 */
[----:B------:R-:W-:Y:S01]  /*19c0*/  FMUL.FTZ R101, R42, R100 ;  /* 0x000000642a657220 */ /* 0x000fe20000410000 */
[----:B------:R2:W-:Y:S01]  /*19d0*/  STG.E.128 desc[UR6][R58.64+0x10], R44 ;  /* 0x0000102c3a007986 */ /* 0x0005e2000c101d06 */
[C---:B0-----:R-:W-:Y:S01]  /*19e0*/  FFMA.FTZ R36, R103.reuse, R113, R28 ;  /* 0x0000007167247223 */ /* 0x041fe2000001001c */
        /* <DEDUP_REMOVED lines=13> */
[----:B------:R2:W-:Y:S01]  /*1ac0*/  STG.E.128 desc[UR6][R60.64], R48 ;  /* 0x000000303c007986 */ /* 0x0005e2000c101d06 */
[----:B------:R-:W-:Y:S02]  /*1ad0*/  F2FP.F16.F32.PACK_AB R54, R67, R66 ;  /* 0x000000424336723e */ /* 0x000fe400000000ff */
[----:B------:R-:W-:Y:S01]  /*1ae0*/  F2FP.F16.F32.PACK_AB R55, R100, R101 ;  /* 0x000000656437723e */ /* 0x000fe200000000ff */
[----:B------:R2:W-:Y:S04]  /*1af0*/  STG.E.128 desc[UR6][R56.64], R36 ;  /* 0x0000002438007986 */ /* 0x0005e8000c101d06 */
[----:B------:R2:W-:Y:S04]  /*1b00*/  STG.E.128 desc[UR6][R56.64+0x10], R40 ;  /* 0x0000102838007986 */ /* 0x0005e8000c101d06 */
[----:B------:R2:W-:Y:S01]  /*1b10*/  STG.E.128 desc[UR6][R62.64], R52 ;  /* 0x000000343e007986 */ /* 0x0005e2000c101d06 */
[----:B------:R-:W-:Y:S05]  /*1b20*/  BRA `(.L_x_6339) ;  /* 0x00000008008c7947 */ /* 0x000fea0003800000 */
.L_x_6337:
        /* <DEDUP_REMOVED lines=38> */
[----:B------:R-:W-:Y:S01]  /*1d90*/  F2FP.F16.F32.PACK_AB R44, R59, R44 ;  /* 0x0000002c3b2c723e */ /* 0x000fe200000000ff */
[----:B------:R-:W-:Y:S06]  /*1da0*/  BRA `(.L_x_6341) ;  /* 0x0000000000907947 */ /* 0x000fec0003800000 */
.L_x_6340:
        /* <DEDUP_REMOVED lines=36> */
.L_x_6341:
        /* <DEDUP_REMOVED lines=45> */
.L_x_6342:
        /* <DEDUP_REMOVED lines=36> */
.L_x_6343:
[----:B------:R-:W0:Y:S01]  /*2500*/  @P1 LDC.64 R48, c[0x0][0x478] ;  /* 0x00011e00ff301b82 */ /* 0x000e220000000a00 */
[----:B------:R-:W-:-:S04]  /*2510*/  IMAD.WIDE.U32 R66, R101, 0x10, R66 ;  /* 0x0000001065427825 */ /* 0x000fc800078e0042 */
[----:B0-----:R-:W-:-:S05]  /*2520*/  @P1 IMAD.WIDE.U32 R48, R101, 0x20, R48 ;  /* 0x0000002065301825 */ /* 0x001fca00078e0030 */
[----:B------:R0:W-:Y:S04]  /*2530*/  @P1 STG.E.128 desc[UR6][R48.64], R36 ;  /* 0x0000002430001986 */ /* 0x0001e8000c101d06 */
[----:B------:R0:W-:Y:S04]  /*2540*/  @P1 STG.E.128 desc[UR6][R48.64+0x10], R40 ;  /* 0x0000102830001986 */ /* 0x0001e8000c101d06 */
[----:B------:R0:W-:Y:S02]  /*2550*/  STG.E.128 desc[UR6][R66.64], R44 ;  /* 0x0000002c42007986 */ /* 0x0001e4000c101d06 */
.L_x_6339:
[----:B012---:R-:W0:Y:S02]  /*2560*/  LDC.64 R44, c[0x0][0x380] ;  /* 0x0000e000ff2c7b82 */ /* 0x007e240000000a00 */
[----:B0-----:R-:W-:-:S04]  /*2570*/  LEA R99, R44, R99, 0x2 ;  /* 0x000000632c637211 */ /* 0x001fc800078e10ff */
[----:B------:R-:W-:-:S13]  /*2580*/  ISETP.GE.AND P1, PT, R99, R45, PT ;  /* 0x0000002d6300720c */ /* 0x000fda0003f26270 */
[----:B------:R-:W-:Y:S05]  /*2590*/  @!P1 BRA `(.L_x_6344) ;  /* 0xffffffdc00c09947 */ /* 0x000fea000383ffff */
[----:B------:R-:W-:Y:S05]  /*25a0*/  BSYNC B1 ;  /* 0x0000000000017941 */ /* 0x000fea0003800000 */
.L_x_6335:
        /* <DEDUP_REMOVED lines=32> */
.L_x_6334:
[----:B------:R-:W-:Y:S05]  /*27b0*/  BSYNC B0 ;  /* 0x0000000000007941 */ /* 0x000fea0003800000 */
.L_x_6333:
        /* <DEDUP_REMOVED lines=105> */
.L_x_6336:
        /* <DEDUP_REMOVED lines=8> */
.L_x_6346:
[----:B------:R-:W-:Y:S05]  /*2ed0*/  BSYNC B2 ;  /* 0x0000000000027941 */ /* 0x000fea0003800000 */
.L_x_6345:
        /* <DEDUP_REMOVED lines=8> */
.L_x_6347:
[----:B------:R-:W-:-:S05]  /*2f60*/  FADD.FTZ R67, R66, R67 ;  /* 0x0000004342437221 */ /* 0x000fca0000010000 */
[----:B------:R-:W-:Y:S01]  /*2f70*/  MOV R125, R67 ;  /* 0x00000043007d7202 */ /* 0x000fe20000000f00 */
[----:B------:R-:W-:Y:S01]  /*2f80*/  HFMA2 R114, -RZ, RZ, 0, 1.1920928955078125e-07 ;  /* 0x00000002ff727431 */ /* 0x000fe200000001ff */
[----:B------:R-:W-:-:S07]  /*2f90*/  MOV R117, R124 ;  /* 0x0000007c00757202 */ /* 0x000fce0000000f00 */
[----:B------:R-:W-:Y:S05]  /*2fa0*/  WARPSYNC.COLLECTIVE R116, `(.L_x_6348) ;  /* 0x0000000074087348 */ /* 0x000fea0003c00000 */
[----:B------:R0:W1:Y:S02]  /*2fb0*/  SHFL.BFLY P3, R124, R125, R114, R119 ;  /* 0x0c0000727d7c7389 */ /* 0x0000640000060077 */
[----:B01----:R-:W-:Y:S05]  /*2fc0*/  ENDCOLLECTIVE ;  /* 0x000000000000791b */ /* 0x003fea0003800000 */
.L_x_6348:
[----:B------:R-:W-:-:S05]  /*2fd0*/  FADD.FTZ R118, R112, R117 ;  /* 0x0000007570767221 */ /* 0x000fca0000010000 */
[----:B------:R-:W-:Y:S02]  /*2fe0*/  MOV R125, R118 ;  /* 0x00000076007d7202 */ /* 0x000fe40000000f00 */
[----:B------:R-:W-:-:S07]  /*2ff0*/  MOV R120, R124 ;  /* 0x0000007c00787202 */ /* 0x000fce0000000f00 */
[----:B------:R-:W-:Y:S05]  /*3000*/  WARPSYNC.COLLECTIVE R116, `(.L_x_6349) ;  /* 0x0000000074087348 */ /* 0x000fea0003c00000 */
[----:B------:R0:W1:Y:S02]  /*3010*/  SHFL.BFLY P3, R124, R125, R114, R119 ;  /* 0x0c0000727d7c7389 */ /* 0x0000640000060077 */
[----:B01----:R-:W-:Y:S05]  /*3020*/  ENDCOLLECTIVE ;  /* 0x000000000000791b */ /* 0x003fea0003800000 */
.L_x_6349:
[----:B------:R-:W-:-:S05]  /*3030*/  FADD.FTZ R120, R67, R120 ;  /* 0x0000007843787221 */ /* 0x000fca0000010000 */
[----:B------:R-:W-:Y:S01]  /*3040*/  MOV R125, R120 ;  /* 0x00000078007d7202 */ /* 0x000fe20000000f00 */
[----:B------:R-:W-:Y:S01]  /*3050*/  HFMA2 R114, -RZ, RZ, 0, 2.384185791015625e-07 ;  /* 0x00000004ff727431 */ /* 0x000fe200000001ff */
[----:B------:R-:W-:-:S07]  /*3060*/  MOV R117, R124 ;  /* 0x0000007c00757202 */ /* 0x000fce0000000f00 */
[----:B------:R-:W-:Y:S05]  /*3070*/  WARPSYNC.COLLECTIVE R116, `(.L_x_6350) ;  /* 0x0000000074087348 */ /* 0x000fea0003c00000 */
[----:B------:R0:W1:Y:S02]  /*3080*/  SHFL.BFLY P3, R124, R125, R114, R119 ;  /* 0x0c0000727d7c7389 */ /* 0x0000640000060077 */
[----:B01----:R-:W-:Y:S05]  /*3090*/  ENDCOLLECTIVE ;  /* 0x000000000000791b */ /* 0x003fea0003800000 */
.L_x_6350:
[----:B------:R-:W-:-:S05]  /*30a0*/  FADD.FTZ R121, R118, R117 ;  /* 0x0000007576797221 */ /* 0x000fca0000010000 */
[----:B------:R-:W-:Y:S02]  /*30b0*/  MOV R125, R121 ;  /* 0x00000079007d7202 */ /* 0x000fe40000000f00 */
[----:B------:R-:W-:-:S07]  /*30c0*/  MOV R117, R124 ;  /* 0x0000007c00757202 */ /* 0x000fce0000000f00 */
[----:B------:R-:W-:Y:S05]  /*30d0*/  WARPSYNC.COLLECTIVE R116, `(.L_x_6351) ;  /* 0x0000000074087348 */ /* 0x000fea0003c00000 */
[----:B------:R0:W1:Y:S02]  /*30e0*/  SHFL.BFLY P3, R124, R125, R114, R119 ;  /* 0x0c0000727d7c7389 */ /* 0x0000640000060077 */
[----:B01----:R-:W-:Y:S05]  /*30f0*/  ENDCOLLECTIVE ;  /* 0x000000000000791b */ /* 0x003fea0003800000 */
.L_x_6351:
[----:B------:R-:W-:-:S05]  /*3100*/  FADD.FTZ R123, R120, R117 ;  /* 0x00000075787b7221 */ /* 0x000fca0000010000 */
[----:B------:R-:W-:Y:S01]  /*3110*/  MOV R125, R123 ;  /* 0x0000007b007d7202 */ /* 0x000fe20000000f00 */
[----:B------:R-:W-:Y:S01]  /*3120*/  HFMA2 R114, -RZ, RZ, 0, 4.76837158203125e-07 ;  /* 0x00000008ff727431 */ /* 0x000fe200000001ff */
[----:B------:R-:W-:-:S07]  /*3130*/  MOV R122, R124 ;  /* 0x0000007c007a7202 */ /* 0x000fce0000000f00 */
[----:B------:R-:W-:Y:S05]  /*3140*/  WARPSYNC.COLLECTIVE R116, `(.L_x_6352) ;  /* 0x0000000074087348 */ /* 0x000fea0003c00000 */
[----:B------:R0:W1:Y:S02]  /*3150*/  SHFL.BFLY P3, R124, R125, R114, R119 ;  /* 0x0c0000727d7c7389 */ /* 0x0000640000060077 */
[----:B01----:R-:W-:Y:S05]  /*3160*/  ENDCOLLECTIVE ;  /* 0x000000000000791b */ /* 0x003fea0003800000 */
.L_x_6352:
[----:B------:R-:W-:-:S05]  /*3170*/  FADD.FTZ R122, R121, R122 ;  /* 0x0000007a797a7221 */ /* 0x000fca0000010000 */
[----:B------:R-:W-:Y:S02]  /*3180*/  MOV R125, R122 ;  /* 0x0000007a007d7202 */ /* 0x000fe40000000f00 */
[----:B------:R-:W-:-:S07]  /*3190*/  MOV R112, R124 ;  /* 0x0000007c00707202 */ /* 0x000fce0000000f00 */
[----:B------:R-:W-:Y:S05]  /*31a0*/  WARPSYNC.COLLECTIVE R116, `(.L_x_6353) ;  /* 0x0000000074087348 */ /* 0x000fea0003c00000 */
[----:B------:R0:W1:Y:S02]  /*31b0*/  SHFL.BFLY P3, R124, R125, R114, R119 ;  /* 0x0c0000727d7c7389 */ /* 0x0000640000060077 */
[----:B01----:R-:W-:Y:S05]  /*31c0*/  ENDCOLLECTIVE ;  /* 0x000000000000791b */ /* 0x003fea0003800000 */
.L_x_6353:
[----:B------:R-:W-:-:S05]  /*31d0*/  FADD.FTZ R112, R123, R112 ;  /* 0x000000707b707221 */ /* 0x000fca0000010000 */
[----:B------:R-:W-:Y:S01]  /*31e0*/  MOV R125, R112 ;  /* 0x00000070007d7202 */ /* 0x000fe20000000f00 */
[----:B------:R-:W-:Y:S01]  /*31f0*/  HFMA2 R114, -RZ, RZ, 0, 9.5367431640625e-07 ;  /* 0x00000010ff727431 */ /* 0x000fe200000001ff */
[----:B------:R-:W-:-:S07]  /*3200*/  MOV R117, R124 ;  /* 0x0000007c00757202 */ /* 0x000fce0000000f00 */
[----:B------:R-:W-:Y:S05]  /*3210*/  WARPSYNC.COLLECTIVE R116, `(.L_x_6354) ;  /* 0x0000000074087348 */ /* 0x000fea0003c00000 */
[----:B------:R0:W1:Y:S02]  /*3220*/  SHFL.BFLY P3, R124, R125, R114, R119 ;  /* 0x0c0000727d7c7389 */ /* 0x0000640000060077 */
[----:B01----:R-:W-:Y:S05]  /*3230*/  ENDCOLLECTIVE ;  /* 0x000000000000791b */ /* 0x003fea0003800000 */
.L_x_6354:
[----:B------:R-:W-:-:S05]  /*3240*/  FADD.FTZ R117, R122, R117 ;  /* 0x000000757a757221 */ /* 0x000fca0000010000 */
[----:B------:R-:W-:Y:S02]  /*3250*/  MOV R125, R117 ;  /* 0x00000075007d7202 */ /* 0x000fe40000000f00 */
[----:B------:R-:W-:-:S07]  /*3260*/  MOV R67, R124 ;  /* 0x0000007c00437202 */ /* 0x000fce0000000f00 */
[----:B------:R-:W-:Y:S05]  /*3270*/  WARPSYNC.COLLECTIVE R116, `(.L_x_6355) ;  /* 0x0000000074087348 */ /* 0x000fea0003c00000 */
[----:B------:R0:W1:Y:S02]  /*3280*/  SHFL.BFLY P3, R124, R125, R114, R119 ;  /* 0x0c0000727d7c7389 */ /* 0x0000640000060077 */
[----:B01----:R-:W-:Y:S05]  /*3290*/  ENDCOLLECTIVE ;  /* 0x000000000000791b */ /* 0x003fea0003800000 */
.L_x_6355:
[----:B------:R-:W-:Y:S01]  /*32a0*/  MOV R66, R124 ;  /* 0x0000007c00427202 */ /* 0x000fe20000000f00 */
[----:B------:R-:W-:Y:S06]  /*32b0*/  BRA `(.L_x_6356) ;  /* 0xffffffdc006c7947 */ /* 0x000fec000383ffff */
.L_x_6357:
        /* <DEDUP_REMOVED lines=12> */
.L_x_11269:


//--------------------- .text._ZN10layer_norm13ln_bwd_kernelINS_13Kernel_traitsI6__halfS2_fS2_fjLj512ELj1ELj4ELj1ELj16ENS_18Kernel_traits_baseILj512ES2_S2_fS2_fjLj128EEEEELb0ELb0ELb1ELb0EEEvNS_9BwdParamsE --------------------------
	.section	.text._ZN10layer_norm13ln_bwd_kernelINS_13Kernel_traitsI6__halfS2_fS2_fjLj512ELj1ELj4ELj1ELj16ENS_18Kernel_traits_baseILj512ES2_S2_fS2_fjLj128EEEEELb0ELb0ELb1ELb0EEEvNS_9BwdParamsE,"ax",@progbits
	.align	128
        .global         _ZN10layer_norm13ln_bwd_kernelINS_13Kernel_traitsI6__halfS2_fS2_fjLj512ELj1ELj4ELj1ELj16ENS_18Kernel_traits_baseILj512ES2_S2_fS2_fjLj128EEEEELb0ELb0ELb1ELb0EEEvNS_9BwdParamsE
        .type           _ZN10layer_norm13ln_bwd_kernelINS_13Kernel_traitsI6__halfS2_fS2_fjLj512ELj1ELj4ELj1ELj16ENS_18Kernel_traits_baseILj512ES2_S2_fS2_fjLj128EEEEELb0ELb0ELb1ELb0EEEvNS_9BwdParamsE,@function
        .size           _ZN10layer_norm13ln_bwd_kernelINS_13Kernel_traitsI6__halfS2_fS2_fjLj512ELj1ELj4ELj1ELj16ENS_18Kernel_traits_baseILj512ES2_S2_fS2_fjLj128EEEEELb0ELb0ELb1ELb0EEEvNS_9BwdParamsE,(.L_x_11270 - _ZN10layer_norm13ln_bwd_kernelINS_13Kernel_traitsI6__halfS2_fS2_fjLj512ELj1ELj4ELj1ELj16ENS_18Kernel_traits_baseILj512ES2_S2_fS2_fjLj128EEEEELb0ELb0ELb1ELb0EEEvNS_9BwdParamsE)
        .other          _ZN10layer_norm13ln_bwd_kernelINS_13Kernel_traitsI6__halfS2_fS2_fjLj512ELj1ELj4ELj1ELj16ENS_18Kernel_traits_baseILj512ES2_S2_fS2_fjLj128EEEEELb0ELb0ELb1ELb0EEEvNS_9BwdParamsE,@"STO_CUDA_ENTRY STV_DEFAULT"
_ZN10layer_norm13ln_bwd_kernelINS_13Kernel_traitsI6__halfS2_fS2_fjLj512ELj1ELj4ELj1ELj16ENS_18Kernel_traits_baseILj512ES2_S2_fS2_fjLj128EEEEELb0ELb0ELb1ELb0EEEvNS_9BwdParamsE:
.text._ZN10layer_norm13ln_bwd_kernelINS_13Kernel_traitsI6__halfS2_fS2_fjLj512ELj1ELj4ELj1ELj16ENS_18Kernel_traits_baseILj512ES2_S2_fS2_fjLj128EEEEELb0ELb0ELb1ELb0EEEvNS_9BwdParamsE:
        /* <DEDUP_REMOVED lines=66> */
.L_x_6408:
[----:B0-----:R-:W0:Y:S08]  /*0420*/  LDC.64 R6, c[0x0][0x3f8] ;  /* 0x0000fe00ff067b82 */ /* 0x001e300000000a00 */
[----:B------:R-:W1:Y:S08]  /*0430*/  LDC.64 R80, c[0x0][0x3c8] ;  /* 0x0000f200ff507b82 */ /* 0x000e700000000a00 */
[----:B------:R-:W2:Y:S01]  /*0440*/  LDC.64 R82, c[0x0][0x3f0] ;  /* 0x0000fc00ff527b82 */ /* 0x000ea20000000a00 */
[----:B0-----:R-:W-:-:S05]  /*0450*/  IMAD.WIDE R6, R4, 0x4, R6 ;  /* 0x0000000404067825 */ /* 0x001fca00078e0206 */
[----:B------:R1:W3:Y:S02]  /*0460*/  LDG.E R8, desc[UR6][R6.64] ;  /* 0x0000000606087981 */ /* 0x0002e4000c1e1900 */
[----:B-1----:R-:W-:-:S04]  /*0470*/  IMAD.WIDE R6, R4, 0x4, R80 ;  /* 0x0000000404067825 */ /* 0x002fc800078e0250 */
[----:B--2---:R-:W-:Y:S02]  /*0480*/  IMAD.WIDE R80, R4, 0x4, R82 ;  /* 0x0000000404507825 */ /* 0x004fe400078e0252 */
[----:B-----5:R0:W5:Y:S04]  /*0490*/  LDG.E R7, desc[UR6][R6.64] ;  /* 0x0000000606077981 */ /* 0x020168000c1e1900 */
[----:B------:R0:W5:Y:S01]  /*04a0*/  LDG.E R121, desc[UR6][R80.64] ;  /* 0x0000000650797981 */ /* 0x000162000c1e1900 */
[----:B------:R-:W-:Y:S01]  /*04b0*/  BSSY.RECONVERGENT B1, `(.L_x_6360) ;  /* 0x00000e1000017945 */ /* 0x000fe20003800200 */
[----:B------:R-:W-:Y:S02]  /*04c0*/  CS2R R116, SRZ ;  /* 0x0000000000747805 */ /* 0x000fe4000001ff00 */
[----:B---3--:R-:W-:-:S13]  /*04d0*/  ISETP.GE.AND P1, PT, R8, 0x1, PT ;  /* 0x000000010800780c */ /* 0x008fda0003f26270 */
[----:B0-----:R-:W-:Y:S05]  /*04e0*/  @!P1 BRA `(.L_x_6361) ;  /* 0x0000000c001c9947 */ /* 0x001fea0003800000 */
[----:B------:R-:W-:Y:S02]  /*04f0*/  SHF.R.S32.HI R11, RZ, 0x1f, R4 ;  /* 0x0000001fff0b7819 */ /* 0x000fe40000011404 */
[----:B------:R-:W-:-:S04]  /*0500*/  LEA R80, P0, R4, UR10, 0x2 ;  /* 0x0000000a04507c11 */ /* 0x000fc8000f8010ff */
[----:B------:R-:W-:-:S05]  /*0510*/  LEA.HI.X R81, R4, UR11, R11, 0x2, P0 ;  /* 0x0000000b04517c11 */ /* 0x000fca00080f140b */
        /* <DEDUP_REMOVED lines=31> */
[----:B------:R-:W-:Y:S02]  /*0710*/  HADD2.F32 R5, -RZ, R48.H0_H0 ;  /* 0x20000030ff057230 */ /* 0x000fe40000004100 */
[----:B------:R-:W-:Y:S02]  /*0720*/  HADD2.F32 R99, -RZ, R50.H1_H1 ;  /* 0x30000032ff637230 */ /* 0x000fe40000004100 */
[----:B0-----:R-:W-:-:S05]  /*0730*/  @P0 IMAD.WIDE.U32 R96, R11, 0x20, R96 ;  /* 0x000000200b600825 */ /* 0x001fca00078e0060 */
[----:B------:R-:W5:Y:S04]  /*0740*/  @P0 LDG.E.128 R52, desc[UR6][R96.64] ;  /* 0x0000000660340981 */ /* 0x000f68000c1e1d00 */
[----:B------:R0:W5:Y:S02]  /*0750*/  @P0 LDG.E.128 R56, desc[UR6][R96.64+0x10] ;  /* 0x0000100660380981 */ /* 0x000164000c1e1d00 */
[----:B0-----:R-:W-:Y:S02]  /*0760*/  HADD2.F32 R96, -RZ, R49.H1_H1 ;  /* 0x30000031ff607230 */ /* 0x001fe40000004100 */
[----:B------:R-:W-:Y:S01]  /*0770*/  HADD2.F32 R103, -RZ, R51.H1_H1 ;  /* 0x30000033ff677230 */ /* 0x000fe20000004100 */
[----:B------:R-:W-:Y:S02]  /*0780*/  IADD3 R119, PT, PT, R119, 0x20, RZ ;  /* 0x0000002077777810 */ /* 0x000fe40007ffe0ff */
[----:B------:R-:W-:Y:S01]  /*0790*/  IADD3 R11, PT, PT, R11, 0x20, RZ ;  /* 0x000000200b0b7810 */ /* 0x000fe20007ffe0ff */
[C---:B--2---:R-:W-:Y:S01]  /*07a0*/  FADD.FTZ R0, -R6.reuse, R92 ;  /* 0x0000005c06007221 */ /* 0x044fe20000010100 */
[----:B------:R-:W-:-:S03]  /*07b0*/  FADD.FTZ R10, -R6, R93 ;  /* 0x0000005d060a7221 */ /* 0x000fc60000010100 */
[----:B-----5:R-:W-:Y:S01]  /*07c0*/  FMUL.FTZ R0, R7, R0 ;  /* 0x0000000007007220 */ /* 0x020fe20000410000 */
[--C-:B---3--:R-:W-:Y:S02]  /*07d0*/  HADD2.F32 R9, -RZ, R80.reuse.H0_H0 ;  /* 0x20000050ff097230 */ /* 0x108fe40000004100 */
[C---:B------:R-:W-:Y:S01]  /*07e0*/  FADD.FTZ R92, -R6.reuse, R94 ;  /* 0x0000005e065c7221 */ /* 0x040fe20000010100 */
[----:B------:R-:W-:Y:S01]  /*07f0*/  FADD.FTZ R98, -R6, R95 ;  /* 0x0000005f06627221 */ /* 0x000fe20000010100 */
[----:B------:R-:W-:Y:S02]  /*0800*/  HADD2.F32 R80, -RZ, R80.H1_H1 ;  /* 0x30000050ff507230 */ /* 0x000fe40000004100 */
[-C--:B------:R-:W-:Y:S01]  /*0810*/  FMUL.FTZ R5, R5, R9.reuse ;  /* 0x0000000905057220 */ /* 0x080fe20000410000 */
[----:B------:R-:W-:Y:S01]  /*0820*/  FADD.FTZ R24, R24, R9 ;  /* 0x0000000918187221 */ /* 0x000fe20000010000 */
[----:B------:R-:W-:Y:S01]  /*0830*/  FFMA.FTZ R40, R0, R9, R40 ;  /* 0x0000000900287223 */ /* 0x000fe20000010028 */
[----:B------:R-:W-:-:S02]  /*0840*/  HADD2.F32 R9, -RZ, R48.H1_H1 ;  /* 0x30000030ff097230 */ /* 0x000fc40000004100 */
[C---:B------:R-:W-:Y:S01]  /*0850*/  FMUL.FTZ R93, R7.reuse, R10 ;  /* 0x0000000a075d7220 */ /* 0x040fe20000410000 */
[----:B------:R-:W-:Y:S02]  /*0860*/  HADD2.F32 R94, -RZ, R49.H0_H0 ;  /* 0x20000031ff5e7230 */ /* 0x000fe40000004100 */
[--C-:B------:R-:W-:Y:S02]  /*0870*/  HADD2.F32 R95, -RZ, R81.reuse.H0_H0 ;  /* 0x20000051ff5f7230 */ /* 0x100fe40000004100 */
[----:B------:R-:W-:Y:S01]  /*0880*/  FMUL.FTZ R92, R7, R92 ;  /* 0x0000005c075c7220 */ /* 0x000fe20000410000 */
[----:B----4-:R-:W-:Y:S01]  /*0890*/  FADD.FTZ R84, -R6, R84 ;  /* 0x0000005406547221 */ /* 0x010fe20000010100 */
[-C--:B------:R-:W-:Y:S01]  /*08a0*/  FMUL.FTZ R10, R9, R80.reuse ;  /* 0x00000050090a7220 */ /* 0x080fe20000410000 */
[----:B------:R-:W-:Y:S01]  /*08b0*/  FADD.FTZ R25, R25, R80 ;  /* 0x0000005019197221 */ /* 0x000fe20000010000 */
[----:B------:R-:W-:Y:S01]  /*08c0*/  FFMA.FTZ R41, R93, R80, R41 ;  /* 0x000000505d297223 */ /* 0x000fe20000010029 */
[----:B------:R-:W-:Y:S01]  /*08d0*/  FMUL.FTZ R9, R94, R95 ;  /* 0x0000005f5e097220 */ /* 0x000fe20000410000 */
[----:B------:R-:W-:-:S02]  /*08e0*/  HADD2.F32 R80, -RZ, R81.H1_H1 ;  /* 0x30000051ff507230 */ /* 0x000fc40000004100 */
[----:B------:R-:W-:Y:S01]  /*08f0*/  FADD.FTZ R26, R26, R95 ;  /* 0x0000005f1a1a7221 */ /* 0x000fe20000010000 */
[----:B------:R-:W-:Y:S01]  /*0900*/  FFMA.FTZ R42, R92, R95, R42 ;  /* 0x0000005f5c2a7223 */ /* 0x000fe2000001002a */
[----:B------:R-:W-:Y:S02]  /*0910*/  HADD2.F32 R94, -RZ, R50.H0_H0 ;  /* 0x20000032ff5e7230 */ /* 0x000fe40000004100 */
[C---:B------:R-:W-:Y:S01]  /*0920*/  FMUL.FTZ R95, R7.reuse, R84 ;  /* 0x00000054075f7220 */ /* 0x040fe20000410000 */
[----:B------:R-:W-:Y:S02]  /*0930*/  HADD2.F32 R81, -RZ, R82.H0_H0 ;  /* 0x20000052ff517230 */ /* 0x000fe40000004100 */
[----:B------:R-:W-:Y:S01]  /*0940*/  FMUL.FTZ R97, R7, R98 ;  /* 0x0000006207617220 */ /* 0x000fe20000410000 */
[----:B------:R-:W-:Y:S01]  /*0950*/  FADD.FTZ R86, -R6, R86 ;  /* 0x0000005606567221 */ /* 0x000fe20000010100 */
[-C--:B------:R-:W-:Y:S01]  /*0960*/  FMUL.FTZ R96, R96, R80.reuse ;  /* 0x0000005060607220 */ /* 0x080fe20000410000 */
[----:B------:R-:W-:Y:S01]  /*0970*/  FADD.FTZ R27, R27, R80 ;  /* 0x000000501b1b7221 */ /* 0x000fe20000010000 */
[-C--:B------:R-:W-:Y:S01]  /*0980*/  FMUL.FTZ R94, R94, R81.reuse ;  /* 0x000000515e5e7220 */ /* 0x080fe20000410000 */
[----:B------:R-:W-:Y:S01]  /*0990*/  FADD.FTZ R20, R20, R81 ;  /* 0x0000005114147221 */ /* 0x000fe20000010000 */
[----:B------:R-:W-:Y:S01]  /*09a0*/  FFMA.FTZ R36, R95, R81, R36 ;  /* 0x000000515f247223 */ /* 0x000fe20000010024 */
[----:B------:R-:W-:Y:S01]  /*09b0*/  FFMA.FTZ R43, R97, R80, R43 ;  /* 0x00000050612b7223 */ /* 0x000fe2000001002b */
[----:B------:R-:W-:-:S02]  /*09c0*/  HADD2.F32 R98, -RZ, R51.H0_H0 ;  /* 0x20000033ff627230 */ /* 0x000fc40000004100 */
[----:B------:R-:W-:Y:S01]  /*09d0*/  FADD.FTZ R80, -R6, R85 ;  /* 0x0000005506507221 */ /* 0x000fe20000010100 */
[--C-:B------:R-:W-:Y:S02]  /*09e0*/  HADD2.F32 R81, -RZ, R83.reuse.H0_H0 ;  /* 0x20000053ff517230 */ /* 0x100fe40000004100 */
[C---:B------:R-:W-:Y:S01]  /*09f0*/  FMUL.FTZ R100, R7.reuse, R86 ;  /* 0x0000005607647220 */ /* 0x040fe20000410000 */
[----:B------:R-:W-:Y:S02]  /*0a00*/  HADD2.F32 R82, -RZ, R82.H1_H1 ;  /* 0x30000052ff527230 */ /* 0x000fe40000004100 */
[----:B------:R-:W-:Y:S01]  /*0a10*/  FMUL.FTZ R101, R7, R80 ;  /* 0x0000005007657220 */ /* 0x000fe20000410000 */
        /* <DEDUP_REMOVED lines=9> */
[----:B------:R-:W-:Y:S01]  /*0ab0*/  FFMA.FTZ R81, R93, R10, R80 ;  /* 0x0000000a5d517223 */ /* 0x000fe20000010050 */
[----:B------:R-:W-:-:S02]  /*0ac0*/  HADD2.F32 R84, -RZ, R83.H1_H1 ;  /* 0x30000053ff547230 */ /* 0x000fc40000004100 */
[----:B------:R-:W-:Y:S01]  /*0ad0*/  FADD.FTZ R83, R82, R9 ;  /* 0x0000000952537221 */ /* 0x000fe20000010000 */
[----:B------:R-:W-:-:S03]  /*0ae0*/  FFMA.FTZ R80, R92, R9, R81 ;  /* 0x000000095c507223 */ /* 0x000fc60000010051 */
[----:B------:R-:W-:Y:S01]  /*0af0*/  FADD.FTZ R83, R83, R96 ;  /* 0x0000006053537221 */ /* 0x000fe20000010000 */
[----:B------:R-:W-:-:S03]  /*0b00*/  FFMA.FTZ R80, R97, R96, R80 ;  /* 0x0000006061507223 */ /* 0x000fc60000010050 */
[----:B------:R-:W-:Y:S01]  /*0b10*/  FADD.FTZ R82, R83, R94 ;  /* 0x0000005e53527221 */ /* 0x000fe20000010000 */
[----:B------:R-:W-:Y:S01]  /*0b20*/  FFMA.FTZ R80, R95, R94, R80 ;  /* 0x0000005e5f507223 */ /* 0x000fe20000010050 */
[----:B------:R-:W-:Y:S02]  /*0b30*/  FADD.FTZ R102, -R6, R87 ;  /* 0x0000005706667221 */ /* 0x000fe40000010100 */
        /* <DEDUP_REMOVED lines=10> */
.L_x_6363:
[----:B------:R-:W-:Y:S05]  /*0be0*/  BSYNC.RECONVERGENT B2 ;  /* 0x0000000000027941 */ /* 0x000fea0003800200 */
.L_x_6362:
        /* <DEDUP_REMOVED lines=15> */
[----:B0-----:R-:W-:Y:S02]  /*0ce0*/  HADD2.F32 R105, -RZ, R45.H0_H0 ;  /* 0x2000002dff697230 */ /* 0x001fe40000004100 */
[----:B------:R-:W-:Y:S02]  /*0cf0*/  HADD2.F32 R111, -RZ, R46.H1_H1 ;  /* 0x3000002eff6f7230 */ /* 0x000fe40000004100 */
[----:B------:R-:W-:-:S02]  /*0d00*/  HADD2.F32 R115, -RZ, R47.H1_H1 ;  /* 0x3000002fff737230 */ /* 0x000fc40000004100 */
[C---:B--2---:R-:W-:Y:S01]  /*0d10*/  FADD.FTZ R108, -R6.reuse, R81 ;  /* 0x00000051066c7221 */ /* 0x044fe20000010100 */
[C---:B------:R-:W-:Y:S01]  /*0d20*/  FADD.FTZ R124, -R6.reuse, R80 ;  /* 0x00000050067c7221 */ /* 0x040fe20000010100 */
[C---:B------:R-:W-:Y:S01]  /*0d30*/  FADD.FTZ R82, -R6.reuse, R82 ;  /* 0x0000005206527221 */ /* 0x040fe20000010100 */
[C---:B------:R-:W-:Y:S01]  /*0d40*/  FADD.FTZ R106, -R6.reuse, R83 ;  /* 0x00000053066a7221 */ /* 0x040fe20000010100 */
[----:B------:R-:W-:Y:S02]  /*0d50*/  HADD2.F32 R83, -RZ, R44.H0_H0 ;  /* 0x2000002cff537230 */ /* 0x000fe40000004100 */
[--C-:B---3--:R-:W-:Y:S02]  /*0d60*/  HADD2.F32 R11, -RZ, R91.reuse.H0_H0 ;  /* 0x2000005bff0b7230 */ /* 0x108fe40000004100 */
[----:B------:R-:W-:Y:S02]  /*0d70*/  HADD2.F32 R104, -RZ, R88.H1_H1 ;  /* 0x30000058ff687230 */ /* 0x000fe40000004100 */
[C---:B----4-:R-:W-:Y:S01]  /*0d80*/  FADD.FTZ R84, -R6.reuse, R84 ;  /* 0x0000005406547221 */ /* 0x050fe20000010100 */
[C---:B------:R-:W-:Y:S01]  /*0d90*/  FADD.FTZ R110, -R6.reuse, R85 ;  /* 0x00000055066e7221 */ /* 0x040fe20000010100 */
[C---:B------:R-:W-:Y:S01]  /*0da0*/  FADD.FTZ R86, -R6.reuse, R86 ;  /* 0x0000005606567221 */ /* 0x040fe20000010100 */
[----:B------:R-:W-:Y:S01]  /*0db0*/  FADD.FTZ R114, -R6, R87 ;  /* 0x0000005706727221 */ /* 0x000fe20000010100 */
[----:B------:R-:W-:-:S02]  /*0dc0*/  HADD2.F32 R6, -RZ, R91.H1_H1 ;  /* 0x3000005bff067230 */ /* 0x000fc40000004100 */
[--C-:B------:R-:W-:Y:S02]  /*0dd0*/  HADD2.F32 R81, -RZ, R90.reuse.H0_H0 ;  /* 0x2000005aff517230 */ /* 0x100fe40000004100 */
[----:B------:R-:W-:Y:S02]  /*0de0*/  HADD2.F32 R80, -RZ, R90.H1_H1 ;  /* 0x3000005aff507230 */ /* 0x000fe40000004100 */
[----:B-----5:R-:W-:Y:S01]  /*0df0*/  FMUL.FTZ R90, R7, R108 ;  /* 0x0000006c075a7220 */ /* 0x020fe20000410000 */
[----:B------:R-:W-:Y:S02]  /*0e00*/  HADD2.F32 R91, -RZ, R44.H1_H1 ;  /* 0x3000002cff5b7230 */ /* 0x000fe40000004100 */
[----:B------:R-:W-:Y:S01]  /*0e10*/  FADD.FTZ R17, R17, R104 ;  /* 0x0000006811117221 */ /* 0x000fe20000010000 */
[----:B------:R-:W-:Y:S02]  /*0e20*/  HADD2.F32 R85, -RZ, R88.H0_H0 ;  /* 0x20000058ff557230 */ /* 0x000fe40000004100 */
[-C--:B------:R-:W-:Y:S01]  /*0e30*/  FFMA.FTZ R33, R90, R104.reuse, R33 ;  /* 0x000000685a217223 */ /* 0x080fe20000010021 */
[----:B------:R-:W-:Y:S01]  /*0e40*/  FMUL.FTZ R91, R91, R104 ;  /* 0x000000685b5b7220 */ /* 0x000fe20000410000 */
[----:B------:R-:W-:Y:S01]  /*0e50*/  FMUL.FTZ R104, R7, R82 ;  /* 0x0000005207687220 */ /* 0x000fe20000410000 */
[----:B------:R-:W-:-:S02]  /*0e60*/  HADD2.F32 R82, -RZ, R46.H0_H0 ;  /* 0x2000002eff527230 */ /* 0x000fc40000004100 */
[C---:B------:R-:W-:Y:S01]  /*0e70*/  FMUL.FTZ R108, R7.reuse, R84 ;  /* 0x00000054076c7220 */ /* 0x040fe20000410000 */
[--C-:B------:R-:W-:Y:S02]  /*0e80*/  HADD2.F32 R87, -RZ, R89.reuse.H0_H0 ;  /* 0x20000059ff577230 */ /* 0x100fe40000004100 */
[----:B------:R-:W-:Y:S01]  /*0e90*/  FMUL.FTZ R88, R7, R124 ;  /* 0x0000007c07587220 */ /* 0x000fe20000410000 */
[----:B------:R-:W-:Y:S02]  /*0ea0*/  HADD2.F32 R112, -RZ, R89.H1_H1 ;  /* 0x30000059ff707230 */ /* 0x000fe40000004100 */
[----:B------:R-:W-:Y:S01]  /*0eb0*/  FMUL.FTZ R89, R83, R85 ;  /* 0x0000005553597220 */ /* 0x000fe20000410000 */
        /* <DEDUP_REMOVED lines=8> */
[----:B------:R-:W-:Y:S01]  /*0f40*/  FMUL.FTZ R106, R7, R106 ;  /* 0x0000006a076a7220 */ /* 0x000fe20000410000 */
[----:B------:R-:W-:Y:S01]  /*0f50*/  FMUL.FTZ R107, R107, R112 ;  /* 0x000000706b6b7220 */ /* 0x000fe20000410000 */
        /* <DEDUP_REMOVED lines=8> */
[----:B------:R-:W-:-:S02]  /*0fe0*/  HADD2.F32 R80, -RZ, R47.H0_H0 ;  /* 0x2000002fff507230 */ /* 0x000fc40000004100 */
[----:B------:R-:W-:Y:S01]  /*0ff0*/  FADD.FTZ R82, R82, R109 ;  /* 0x0000006d52527221 */ /* 0x000fe20000010000 */
[----:B------:R-:W-:Y:S01]  /*1000*/  FFMA.FTZ R81, R108, R109, R81 ;  /* 0x0000006d6c517223 */ /* 0x000fe20000010051 */
[----:B------:R-:W-:Y:S01]  /*1010*/  FADD.FTZ R19, R19, R112 ;  /* 0x0000007013137221 */ /* 0x000fe20000010000 */
[----:B------:R-:W-:Y:S01]  /*1020*/  FFMA.FTZ R35, R106, R112, R35 ;  /* 0x000000706a237223 */ /* 0x000fe20000010023 */
[C---:B------:R-:W-:Y:S01]  /*1030*/  FMUL.FTZ R112, R7.reuse, R86 ;  /* 0x0000005607707220 */ /* 0x040fe20000410000 */
        /* <DEDUP_REMOVED lines=18> */
.L_x_6361:
        /* <DEDUP_REMOVED lines=22> */
.L_x_6364:
[----:B------:R-:W-:Y:S05]  /*12c0*/  BSYNC.RECONVERGENT B1 ;  /* 0x0000000000017941 */ /* 0x000fea0003800200 */
.L_x_6360:
[----:B------:R-:W-:Y:S01]  /*12d0*/  UMOV UR4, 0xffffffff ;  /* 0xffffffff00047882 */ /* 0x000fe20000000000 */
[----:B-----5:R-:W-:Y:S02]  /*12e0*/  ISETP.GE.AND P2, PT, R121, 0x1, PT ;  /* 0x000000017900780c */ /* 0x020fe40003f46270 */
[----:B------:R-:W-:Y:S11]  /*12f0*/  BRA.DIV UR4, `(.L_x_6365) ;  /* 0x0000003204687947 */ /* 0x000ff6000b800000 */
[----:B------:R-:W1:Y:S04]  /*1300*/  SHFL.BFLY PT, R6, R117, 0x1, 0x1f ;  /* 0x0c201f0075067f89 */ /* 0x000e6800000e0000 */
[----:B------:R-:W2:Y:S01]  /*1310*/  SHFL.BFLY PT, R11, R116, 0x1, 0x1f ;  /* 0x0c201f00740b7f89 */ /* 0x000ea200000e0000 */
[----:B-1----:R-:W-:Y:S01]  /*1320*/  FADD.FTZ R6, R6, R117 ;  /* 0x0000007506067221 */ /* 0x002fe20000010000 */
[----:B--2---:R-:W-:-:S04]  /*1330*/  FADD.FTZ R11, R11, R116 ;  /* 0x000000740b0b7221 */ /* 0x004fc80000010000 */
        /* <DEDUP_REMOVED lines=14> */
.L_x_6420:
[----:B------:R-:W-:Y:S01]  /*1420*/  @P2 IADD3 R121, PT, PT, R121, -0x1, RZ ;  /* 0xffffffff79792810 */ /* 0x000fe20007ffe0ff */
[----:B-1----:R-:W-:Y:S01]  /*1430*/  FADD.FTZ R6, R85, R6 ;  /* 0x0000000655067221 */ /* 0x002fe20000010000 */
[----:B------:R-:W-:Y:S01]  /*1440*/  ISETP.GE.U32.AND P3, PT, R3, 0x20, PT ;  /* 0x000000200300780c */ /* 0x000fe20003f66070 */
[----:B0-2---:R-:W-:Y:S01]  /*1450*/  FADD.FTZ R85, R84, R11 ;  /* 0x0000000b54557221 */ /* 0x005fe20000010000 */
[----:B------:R-:W-:Y:S01]  /*1460*/  ISETP.NE.AND P0, PT, RZ, UR8, PT ;  /* 0x00000008ff007c0c */ /* 0x000fe2000bf05270 */
        /* <DEDUP_REMOVED lines=27> */
[----:B------:R-:W-:-:S04]  /*1620*/  F2FP.F16.F32.PACK_AB R6, RZ, R6 ;  /* 0x00000006ff06723e */ /* 0x000fc800000000ff */
[----:B------:R-:W-:-:S07]  /*1630*/  PRMT R68, R6, 0x7610, R68 ;  /* 0x0000761006447816 */ /* 0x000fce0000000044 */
.L_x_6372:
[----:B------:R-:W-:Y:S05]  /*1640*/  BSYNC.RECONVERGENT B3 ;  /* 0x0000000000037941 */ /* 0x000fea0003800200 */
.L_x_6371:
        /* <DEDUP_REMOVED lines=10> */
.L_x_6374:
[----:B------:R-:W-:Y:S05]  /*16f0*/  BSYNC.RECONVERGENT B3 ;  /* 0x0000000000037941 */ /* 0x000fea0003800200 */
.L_x_6373:
        /* <DEDUP_REMOVED lines=10> */
.L_x_6376:
[----:B------:R-:W-:Y:S05]  /*17a0*/  BSYNC.RECONVERGENT B3 ;  /* 0x0000000000037941 */ /* 0x000fea0003800200 */
.L_x_6375:
        /* <DEDUP_REMOVED lines=10> */
.L_x_6378:
[----:B------:R-:W-:Y:S05]  /*1850*/  BSYNC.RECONVERGENT B3 ;  /* 0x0000000000037941 */ /* 0x000fea0003800200 */
.L_x_6377:
        /* <DEDUP_REMOVED lines=10> */
.L_x_6380:
[----:B------:R-:W-:Y:S05]  /*1900*/  BSYNC.RECONVERGENT B3 ;  /* 0x0000000000037941 */ /* 0x000fea0003800200 */
.L_x_6379:
        /* <DEDUP_REMOVED lines=10> */
.L_x_6382:
[----:B------:R-:W-:Y:S05]  /*19b0*/  BSYNC.RECONVERGENT B3 ;  /* 0x0000000000037941 */ /* 0x000fea0003800200 */
.L_x_6381:
        /* <DEDUP_REMOVED lines=10> */
.L_x_6384:
[----:B------:R-:W-:Y:S05]  /*1a60*/  BSYNC.RECONVERGENT B3 ;  /* 0x0000000000037941 */ /* 0x000fea0003800200 */
.L_x_6383:
        /* <DEDUP_REMOVED lines=10> */
.L_x_6370:
[----:B------:R-:W0:Y:S01]  /*1b10*/  @P2 LDC R73, c[0x0][0x40c] ;  /* 0x00010300ff492b82 */ /* 0x000e220000000800 */
[-CC-:B------:R-:W-:Y:S01]  /*1b20*/  FFMA.FTZ R6, R0, R85.reuse, R87.reuse ;  /* 0x0000005500067223 */ /* 0x180fe20000010057 */
[----:B------:R-:W-:Y:S01]  /*1b30*/  ISETP.GT.AND P0, PT, R8, RZ, PT ;  /* 0x000000ff0800720c */ /* 0x000fe20003f04270 */
[-CC-:B------:R-:W-:Y:S01]  /*1b40*/  FFMA.FTZ R76, R92, R85.reuse, R87.reuse ;  /* 0x000000555c4c7223 */ /* 0x180fe20000010057 */
[-CC-:B------:R-:W-:Y:S01]  /*1b50*/  FFMA.FTZ R75, R95, R85.reuse, R87.reuse ;  /* 0x000000555f4b7223 */ /* 0x180fe20000010057 */
[----:B------:R-:W-:Y:S01]  /*1b60*/  FADD.FTZ R6, R5, -R6 ;  /* 0x8000000605067221 */ /* 0x000fe20000010000 */
[----:B------:R-:W-:Y:S01]  /*1b70*/  FFMA.FTZ R86, R102, R85, R87 ;  /* 0x0000005566567223 */ /* 0x000fe20000010057 */
[----:B------:R-:W-:Y:S01]  /*1b80*/  FADD.FTZ R76, R9, -R76 ;  /* 0x8000004c094c7221 */ /* 0x000fe20000010000 */
[----:B------:R-:W1:Y:S01]  /*1b90*/  @P2 LDC R79, c[0x0][0x40c] ;  /* 0x00010300ff4f2b82 */ /* 0x000e620000000800 */
[C---:B------:R-:W-:Y:S01]  /*1ba0*/  FMUL.FTZ R6, R7.reuse, R6 ;  /* 0x0000000607067220 */ /* 0x040fe20000410000 */
[----:B------:R-:W-:Y:S01]  /*1bb0*/  FADD.FTZ R82, R94, -R75 ;  /* 0x8000004b5e527221 */ /* 0x000fe20000010000 */
[----:B------:R-:W-:Y:S01]  /*1bc0*/  FMUL.FTZ R76, R7, R76 ;  /* 0x0000004c074c7220 */ /* 0x000fe20000410000 */
[----:B------:R-:W-:-:S02]  /*1bd0*/  FADD.FTZ R86, R103, -R86 ;  /* 0x8000005667567221 */ /* 0x000fc40000010000 */
[----:B------:R-:W-:Y:S01]  /*1be0*/  FSEL R72, R6, RZ, P0 ;  /* 0x000000ff06487208 */ /* 0x000fe20000000000 */
[C---:B------:R-:W-:Y:S01]  /*1bf0*/  FMUL.FTZ R82, R7.reuse, R82 ;  /* 0x0000005207527220 */ /* 0x040fe20000410000 */
[----:B------:R-:W2:Y:S01]  /*1c00*/  @P2 LDC R78, c[0x0][0x40c] ;  /* 0x00010300ff4e2b82 */ /* 0x000ea20000000800 */
[----:B------:R-:W-:Y:S02]  /*1c10*/  FMUL.FTZ R86, R7, R86 ;  /* 0x0000005607567220 */ /* 0x000fe40000410000 */
[----:B0-----:R-:W-:Y:S01]  /*1c20*/  @P2 FMUL.FTZ R6, R72, R73 ;  /* 0x0000004948062220 */ /* 0x001fe20000410000 */
[----:B------:R-:W-:-:S04]  /*1c30*/  FFMA.FTZ R73, R93, R85, R87 ;  /* 0x000000555d497223 */ /* 0x000fc80000010057 */
[----:B------:R-:W0:Y:S01]  /*1c40*/  @P2 LDC R77, c[0x0][0x40c] ;  /* 0x00010300ff4d2b82 */ /* 0x000e220000000800 */
[----:B------:R-:W-:Y:S01]  /*1c50*/  @P2 F2FP.F16.F32.PACK_AB R6, RZ, R6 ;  /* 0x00000006ff06223e */ /* 0x000fe200000000ff */
[----:B------:R-:W-:Y:S01]  /*1c60*/  FADD.FTZ R74, R10, -R73 ;  /* 0x800000490a4a7221 */ /* 0x000fe20000010000 */
[----:B------:R-:W-:Y:S02]  /*1c70*/  FFMA.FTZ R73, R97, R85, R87 ;  /* 0x0000005561497223 */ /* 0x000fe40000010057 */
[----:B------:R-:W-:Y:S01]  /*1c80*/  @P2 PRMT R68, R6, 0x7610, R68 ;  /* 0x0000761006442816 */ /* 0x000fe20000000044 */
[----:B------:R-:W-:Y:S02]  /*1c90*/  FMUL.FTZ R74, R7, R74 ;  /* 0x0000004a074a7220 */ /* 0x000fe40000410000 */
[----:B------:R-:W3:Y:S01]  /*1ca0*/  @P2 LDC R6, c[0x0][0x40c] ;  /* 0x00010300ff062b82 */ /* 0x000ee20000000800 */
[----:B------:R-:W-:Y:S02]  /*1cb0*/  FADD.FTZ R80, R96, -R73 ;  /* 0x8000004960507221 */ /* 0x000fe40000010000 */
[----:B------:R-:W-:-:S02]  /*1cc0*/  FSEL R73, R74, RZ, P0 ;  /* 0x000000ff4a497208 */ /* 0x000fc40000000000 */
[----:B------:R-:W-:Y:S01]  /*1cd0*/  FMUL.FTZ R80, R7, R80 ;  /* 0x0000005007507220 */ /* 0x000fe20000410000 */
[----:B------:R-:W-:Y:S02]  /*1ce0*/  FSEL R74, R76, RZ, P0 ;  /* 0x000000ff4c4a7208 */ /* 0x000fe40000000000 */
[----:B------:R-:W-:Y:S01]  /*1cf0*/  FSEL R76, R82, RZ, P0 ;  /* 0x000000ff524c7208 */ /* 0x000fe20000000000 */
[----:B--2---:R-:W-:Y:S01]  /*1d00*/  @P2 FMUL.FTZ R78, R73, R78 ;  /* 0x0000004e494e2220 */ /* 0x004fe20000410000 */
[----:B------:R-:W-:Y:S01]  /*1d10*/  FSEL R75, R80, RZ, P0 ;  /* 0x000000ff504b7208 */ /* 0x000fe20000000000 */
[----:B-1----:R-:W-:Y:S01]  /*1d20*/  @P2 FMUL.FTZ R79, R74, R79 ;  /* 0x0000004f4a4f2220 */ /* 0x002fe20000410000 */
[----:B------:R-:W1:Y:S02]  /*1d30*/  @P2 LDC R80, c[0x0][0x40c] ;  /* 0x00010300ff502b82 */ /* 0x000e640000000800 */
[----:B------:R-:W-:Y:S01]  /*1d40*/  @P2 F2FP.F16.F32.PACK_AB R78, RZ, R78 ;  /* 0x0000004eff4e223e */ /* 0x000fe200000000ff */
[----:B0-----:R-:W-:Y:S01]  /*1d50*/  @P2 FMUL.FTZ R77, R76, R77 ;  /* 0x0000004d4c4d2220 */ /* 0x001fe20000410000 */
[----:B------:R-:W-:-:S02]  /*1d60*/  @P2 F2FP.F16.F32.PACK_AB R79, RZ, R79 ;  /* 0x0000004fff4f223e */ /* 0x000fc400000000ff */
[----:B------:R-:W-:Y:S01]  /*1d70*/  @P2 PRMT R68, R68, 0x5410, R78 ;  /* 0x0000541044442816 */ /* 0x000fe2000000004e */
[----:B------:R-:W-:Y:S01]  /*1d80*/  FFMA.FTZ R78, R101, R85, R87 ;  /* 0x00000055654e7223 */ /* 0x000fe20000010057 */
[----:B------:R-:W0:Y:S01]  /*1d90*/  @P2 LDC R81, c[0x0][0x40c] ;  /* 0x00010300ff512b82 */ /* 0x000e220000000800 */
[----:B------:R-:W-:Y:S02]  /*1da0*/  @P2 PRMT R69, R79, 0x7610, R69 ;  /* 0x000076104f452816 */ /* 0x000fe40000000045 */
[----:B------:R-:W-:Y:S01]  /*1db0*/  FADD.FTZ R78, R99, -R78 ;  /* 0x8000004e634e7221 */ /* 0x000fe20000010000 */
[----:B---3--:R-:W-:-:S03]  /*1dc0*/  @P2 FMUL.FTZ R6, R75, R6 ;  /* 0x000000064b062220 */ /* 0x008fc60000410000 */
[----:B------:R-:W-:Y:S02]  /*1dd0*/  FMUL.FTZ R78, R7, R78 ;  /* 0x0000004e074e7220 */ /* 0x000fe40000410000 */
[----:B------:R-:W-:Y:S02]  /*1de0*/  @P2 F2FP.F16.F32.PACK_AB R79, RZ, R6 ;  /* 0x00000006ff4f223e */ /* 0x000fe400000000ff */
[----:B------:R-:W-:Y:S01]  /*1df0*/  @P2 F2FP.F16.F32.PACK_AB R6, RZ, R77 ;  /* 0x0000004dff06223e */ /* 0x000fe200000000ff */
[----:B------:R-:W-:Y:S01]  /*1e00*/  FFMA.FTZ R77, R100, R85, R87 ;  /* 0x00000055644d7223 */ /* 0x000fe20000010057 */
[----:B------:R-:W-:Y:S02]  /*1e10*/  @P2 PRMT R69, R69, 0x5410, R79 ;  /* 0x0000541045452816 */ /* 0x000fe4000000004f */
[----:B------:R-:W-:Y:S01]  /*1e20*/  @P2 PRMT R70, R6, 0x7610, R70 ;  /* 0x0000761006462816 */ /* 0x000fe20000000046 */
[----:B------:R-:W-:Y:S01]  /*1e30*/  FADD.FTZ R82, R98, -R77 ;  /* 0x8000004d62527221 */ /* 0x000fe20000010000 */
[----:B------:R-:W-:-:S02]  /*1e40*/  FSEL R77, R78, RZ, P0 ;  /* 0x000000ff4e4d7208 */ /* 0x000fc40000000000 */
[----:B------:R-:W-:Y:S01]  /*1e50*/  FSEL R79, R86, RZ, P0 ;  /* 0x000000ff564f7208 */ /* 0x000fe20000000000 */
[----:B------:R-:W-:Y:S02]  /*1e60*/  FMUL.FTZ R82, R7, R82 ;  /* 0x0000005207527220 */ /* 0x000fe40000410000 */
[----:B-1----:R-:W-:-:S03]  /*1e70*/  @P2 FMUL.FTZ R80, R77, R80 ;  /* 0x000000504d502220 */ /* 0x002fc60000410000 */
[----:B------:R-:W-:Y:S02]  /*1e80*/  FSEL R78, R82, RZ, P0 ;  /* 0x000000ff524e7208 */ /* 0x000fe40000000000 */
[----:B------:R-:W-:-:S03]  /*1e90*/  @P2 F2FP.F16.F32.PACK_AB R80, RZ, R80 ;  /* 0x00000050ff50223e */ /* 0x000fc600000000ff */
[----:B0-----:R-:W-:Y:S01]  /*1ea0*/  @P2 FMUL.FTZ R81, R78, R81 ;  /* 0x000000514e512220 */ /* 0x001fe20000410000 */
        /* <DEDUP_REMOVED lines=8> */
.L_x_6369:
[----:B------:R-:W-:Y:S02]  /*1f30*/  MOV R83, UR20 ;  /* 0x0000001400537c02 */ /* 0x000fe40008000f00 */
[----:B------:R-:W-:Y:S02]  /*1f40*/  MOV R84, UR21 ;  /* 0x0000001500547c02 */ /* 0x000fe40008000f00 */
[----:B------:R-:W-:-:S04]  /*1f50*/  ISETP.NE.U32.AND P0, PT, R83, RZ, PT ;  /* 0x000000ff5300720c */ /* 0x000fc80003f05070 */
[----:B------:R-:W-:-:S13]  /*1f60*/  ISETP.NE.AND.EX P0, PT, R84, RZ, PT, P0 ;  /* 0x000000ff5400720c */ /* 0x000fda0003f05300 */
[----:B------:R-:W-:Y:S05]  /*1f70*/  @P0 BRA `(.L_x_6386) ;  /* 0x0000000400040947 */ /* 0x000fea0003800000 */
[----:B------:R-:W0:Y:S01]  /*1f80*/  @P2 LDC R117, c[0x0][0x40c] ;  /* 0x00010300ff752b82 */ /* 0x000e220000000800 */
[-CC-:B------:R-:W-:Y:S01]  /*1f90*/  @P1 FFMA.FTZ R6, R0, R85.reuse, R87.reuse ;  /* 0x0000005500061223 */ /* 0x180fe20000010057 */
[-CC-:B------:R-:W-:Y:S01]  /*1fa0*/  @P1 FFMA.FTZ R81, R93, R85.reuse, R87.reuse ;  /* 0x000000555d511223 */ /* 0x180fe20000010057 */
[----:B------:R-:W-:Y:S01]  /*1fb0*/  MOV R82, R52 ;  /* 0x0000003400527202 */ /* 0x000fe20000000f00 */
[----:B------:R-:W-:Y:S01]  /*1fc0*/  @P1 FFMA.FTZ R121, R97, R85, R87 ;  /* 0x0000005561791223 */ /* 0x000fe20000010057 */
[----:B------:R-:W-:Y:S01]  /*1fd0*/  @P1 FADD.FTZ R6, R5, -R6 ;  /* 0x8000000605061221 */ /* 0x000fe20000010000 */
[----:B------:R-:W-:Y:S02]  /*1fe0*/  MOV R86, R53 ;  /* 0x0000003500567202 */ /* 0x000fe40000000f00 */
[----:B------:R-:W1:Y:S01]  /*1ff0*/  @P2 LDC R119, c[0x0][0x40c] ;  /* 0x00010300ff772b82 */ /* 0x000e620000000800 */
[----:B------:R-:W-:Y:S01]  /*2000*/  @P1 FFMA.FTZ R82, R7, R6, R52 ;  /* 0x0000000607521223 */ /* 0x000fe20000010034 */
[----:B------:R-:W-:Y:S01]  /*2010*/  @P1 FADD.FTZ R6, R10, -R81 ;  /* 0x800000510a061221 */ /* 0x000fe20000010000 */
[----:B------:R-:W-:-:S02]  /*2020*/  MOV R81, R54 ;  /* 0x0000003600517202 */ /* 0x000fc40000000f00 */
[----:B------:R-:W-:Y:S01]  /*2030*/  MOV R80, R55 ;  /* 0x0000003700507202 */ /* 0x000fe20000000f00 */
[----:B------:R-:W-:Y:S01]  /*2040*/  @P1 FFMA.FTZ R86, R7, R6, R53 ;  /* 0x0000000607561223 */ /* 0x000fe20000010035 */
[----:B------:R-:W-:Y:S01]  /*2050*/  @P1 FFMA.FTZ R6, R92, R85, R87 ;  /* 0x000000555c061223 */ /* 0x000fe20000010057 */
[----:B------:R-:W2:Y:S03]  /*2060*/  @P2 LDC R116, c[0x0][0x40c] ;  /* 0x00010300ff742b82 */ /* 0x000ea60000000800 */
[----:B------:R-:W-:-:S04]  /*2070*/  @P1 FADD.FTZ R6, R9, -R6 ;  /* 0x8000000609061221 */ /* 0x000fc80000010000 */
[----:B------:R-:W-:Y:S01]  /*2080*/  @P1 FFMA.FTZ R81, R7, R6, R54 ;  /* 0x0000000607511223 */ /* 0x000fe20000010036 */
[----:B0-----:R-:W-:Y:S01]  /*2090*/  @P2 FMUL.FTZ R117, R82, R117 ;  /* 0x0000007552752220 */ /* 0x001fe20000410000 */
[-C--:B------:R-:W-:Y:S01]  /*20a0*/  @P1 FFMA.FTZ R82, R101, R85.reuse, R87 ;  /* 0x0000005565521223 */ /* 0x080fe20000010057 */
[----:B------:R-:W-:Y:S01]  /*20b0*/  @P1 FADD.FTZ R6, R96, -R121 ;  /* 0x8000007960061221 */ /* 0x000fe20000010000 */
[----:B------:R-:W-:Y:S02]  /*20c0*/  @P1 FFMA.FTZ R121, R95, R85, R87 ;  /* 0x000000555f791223 */ /* 0x000fe40000010057 */
[----:B------:R-:W-:Y:S01]  /*20d0*/  @P2 F2FP.F16.F32.PACK_AB R117, RZ, R117 ;  /* 0x00000075ff75223e */ /* 0x000fe200000000ff */
[----:B------:R-:W-:Y:S01]  /*20e0*/  @P1 FADD.FTZ R118, R99, -R82 ;  /* 0x8000005263761221 */ /* 0x000fe20000010000 */
[----:B------:R-:W-:Y:S01]  /*20f0*/  @P1 FADD.FTZ R121, R94, -R121 ;  /* 0x800000795e791221 */ /* 0x000fe20000010000 */
[----:B-1----:R-:W-:Y:S01]  /*2100*/  @P2 FMUL.FTZ R86, R86, R119 ;  /* 0x0000007756562220 */ /* 0x002fe20000410000 */
[----:B------:R-:W-:Y:S01]  /*2110*/  @P1 FFMA.FTZ R119, R100, R85, R87 ;  /* 0x0000005564771223 */ /* 0x000fe20000010057 */
[----:B------:R-:W-:Y:S01]  /*2120*/  MOV R82, R57 ;  /* 0x0000003900527202 */ /* 0x000fe20000000f00 */
[----:B------:R-:W-:Y:S01]  /*2130*/  @P1 FFMA.FTZ R82, R7, R118, R57 ;  /* 0x0000007607521223 */ /* 0x000fe20000010039 */
[----:B------:R-:W-:Y:S01]  /*2140*/  @P2 PRMT R68, R117, 0x7610, R68 ;  /* 0x0000761075442816 */ /* 0x000fe20000000044 */
[----:B------:R-:W-:Y:S01]  /*2150*/  @P1 FADD.FTZ R119, R98, -R119 ;  /* 0x8000007762771221 */ /* 0x000fe20000010000 */
[----:B------:R-:W-:Y:S01]  /*2160*/  @P2 F2FP.F16.F32.PACK_AB R118, RZ, R86 ;  /* 0x00000056ff76223e */ /* 0x000fe200000000ff */
[----:B------:R-:W0:Y:S01]  /*2170*/  @P2 LDC R117, c[0x0][0x40c] ;  /* 0x00010300ff752b82 */ /* 0x000e220000000800 */
[----:B------:R-:W-:Y:S01]  /*2180*/  @P1 FFMA.FTZ R80, R7, R6, R55 ;  /* 0x0000000607501223 */ /* 0x000fe20000010037 */
[----:B------:R-:W-:Y:S01]  /*2190*/  MOV R86, R58 ;  /* 0x0000003a00567202 */ /* 0x000fe20000000f00 */
[----:B--2---:R-:W-:Y:S01]  /*21a0*/  @P2 FMUL.FTZ R116, R81, R116 ;  /* 0x0000007451742220 */ /* 0x004fe20000410000 */
[----:B------:R-:W-:Y:S01]  /*21b0*/  MOV R6, R56 ;  /* 0x0000003800067202 */ /* 0x000fe20000000f00 */
[C---:B------:R-:W-:Y:S01]  /*21c0*/  @P1 FFMA.FTZ R86, R7.reuse, R119, R58 ;  /* 0x0000007707561223 */ /* 0x040fe2000001003a */
[----:B------:R-:W-:Y:S01]  /*21d0*/  @P1 FFMA.FTZ R6, R7, R121, R56 ;  /* 0x0000007907061223 */ /* 0x000fe20000010038 */
[----:B------:R-:W-:Y:S01]  /*21e0*/  @P2 PRMT R68, R68, 0x5410, R118 ;  /* 0x0000541044442816 */ /* 0x000fe20000000076 */
[----:B------:R-:W1:Y:S01]  /*21f0*/  @P2 LDC R81, c[0x0][0x40c] ;  /* 0x00010300ff512b82 */ /* 0x000e620000000800 */
[----:B------:R-:W-:-:S04]  /*2200*/  @P2 F2FP.F16.F32.PACK_AB R116, RZ, R116 ;  /* 0x00000074ff74223e */ /* 0x000fc800000000ff */
[----:B------:R-:W-:-:S03]  /*2210*/  @P2 PRMT R69, R116, 0x7610, R69 ;  /* 0x0000761074452816 */ /* 0x000fc60000000045 */
[----:B------:R-:W2:Y:S08]  /*2220*/  @P2 LDC R119, c[0x0][0x40c] ;  /* 0x00010300ff772b82 */ /* 0x000eb00000000800 */
[----:B------:R-:W3:Y:S01]  /*2230*/  @P2 LDC R121, c[0x0][0x40c] ;  /* 0x00010300ff792b82 */ /* 0x000ee20000000800 */
[----:B0-----:R-:W-:-:S05]  /*2240*/  @P2 FMUL.FTZ R6, R6, R117 ;  /* 0x0000007506062220 */ /* 0x001fca0000410000 */
[----:B------:R-:W-:Y:S01]  /*2250*/  @P2 F2FP.F16.F32.PACK_AB R6, RZ, R6 ;  /* 0x00000006ff06223e */ /* 0x000fe200000000ff */
[----:B-1----:R-:W-:-:S03]  /*2260*/  @P2 FMUL.FTZ R80, R80, R81 ;  /* 0x0000005150502220 */ /* 0x002fc60000410000 */
[----:B------:R-:W-:Y:S02]  /*2270*/  @P2 PRMT R70, R6, 0x7610, R70 ;  /* 0x0000761006462816 */ /* 0x000fe40000000046 */
[----:B------:R-:W-:Y:S01]  /*2280*/  @P2 F2FP.F16.F32.PACK_AB R80, RZ, R80 ;  /* 0x00000050ff50223e */ /* 0x000fe200000000ff */
[----:B--2---:R-:W-:-:S03]  /*2290*/  @P2 FMUL.FTZ R81, R82, R119 ;  /* 0x0000007752512220 */ /* 0x004fc60000410000 */
        /* <DEDUP_REMOVED lines=8> */
[----:B------:R-:W-:-:S03]  /*2320*/  MOV R6, R59 ;  /* 0x0000003b00067202 */ /* 0x000fc60000000f00 */
[----:B------:R-:W-:-:S04]  /*2330*/  @P1 FADD.FTZ R80, R103, -R80 ;  /* 0x8000005067501221 */ /* 0x000fc80000010000 */
[----:B------:R-:W-:-:S04]  /*2340*/  @P1 FFMA.FTZ R6, R7, R80, R59 ;  /* 0x0000005007061223 */ /* 0x000fc8000001003b */
[----:B------:R-:W-:-:S05]  /*2350*/  FMUL.FTZ R6, R6, UR14 ;  /* 0x0000000e06067c20 */ /* 0x000fca0008410000 */
[----:B------:R-:W-:-:S04]  /*2360*/  F2FP.F16.F32.PACK_AB R6, RZ, R6 ;  /* 0x00000006ff06723e */ /* 0x000fc800000000ff */
[----:B------:R-:W-:Y:S01]  /*2370*/  PRMT R71, R71, 0x5410, R6 ;  /* 0x0000541047477816 */ /* 0x000fe20000000006 */
[----:B------:R-:W-:Y:S06]  /*2380*/  BRA `(.L_x_6385) ;  /* 0x0000000400007947 */ /* 0x000fec0003800000 */
.L_x_6386:
        /* <DEDUP_REMOVED lines=10> */
[----:B------:R-:W-:Y:S01]  /*2430*/  @P1 FFMA.FTZ R78, R7, R73, R58 ;  /* 0x00000049074e1223 */ /* 0x000fe2000001003a */
[--C-:B------:R-:W-:Y:S01]  /*2440*/  @P1 FFMA.FTZ R6, R0, R85, R87.reuse ;  /* 0x0000005500061223 */ /* 0x100fe20000010057 */
[----:B------:R-:W-:Y:S01]  /*2450*/  MOV R73, R53 ;  /* 0x0000003500497202 */ /* 0x000fe20000000f00 */
[----:B------:R-:W-:Y:S01]  /*2460*/  @P1 FFMA.FTZ R76, R92, R85, R87 ;  /* 0x000000555c4c1223 */ /* 0x000fe20000010057 */
[----:B------:R-:W-:Y:S01]  /*2470*/  MOV R74, R54 ;  /* 0x00000036004a7202 */ /* 0x000fe20000000f00 */
[----:B------:R-:W-:Y:S01]  /*2480*/  @P1 FADD.FTZ R6, R5, -R6 ;  /* 0x8000000605061221 */ /* 0x000fe20000010000 */
[----:B------:R-:W2:Y:S01]  /*2490*/  @P2 LDC R121, c[0x0][0x40c] ;  /* 0x00010300ff792b82 */ /* 0x000ea20000000800 */
[----:B------:R-:W-:Y:S01]  /*24a0*/  @P1 FADD.FTZ R77, R9, -R76 ;  /* 0x8000004c094d1221 */ /* 0x000fe20000010000 */
[----:B------:R-:W-:-:S03]  /*24b0*/  MOV R76, R56 ;  /* 0x00000038004c7202 */ /* 0x000fc60000000f00 */
[----:B------:R-:W-:Y:S01]  /*24c0*/  @P1 FFMA.FTZ R74, R7, R77, R54 ;  /* 0x0000004d074a1223 */ /* 0x000fe20000010036 */
[--C-:B------:R-:W-:Y:S01]  /*24d0*/  @P1 FFMA.FTZ R77, R95, R85, R87.reuse ;  /* 0x000000555f4d1223 */ /* 0x100fe20000010057 */
[----:B0-----:R-:W-:Y:S01]  /*24e0*/  @P2 FMUL.FTZ R80, R78, R75 ;  /* 0x0000004b4e502220 */ /* 0x001fe20000410000 */
[----:B------:R-:W-:Y:S01]  /*24f0*/  @P1 FFMA.FTZ R75, R93, R85, R87 ;  /* 0x000000555d4b1223 */ /* 0x000fe20000010057 */
[----:B------:R-:W0:Y:S01]  /*2500*/  @P2 LDC R119, c[0x0][0x40c] ;  /* 0x00010300ff772b82 */ /* 0x000e220000000800 */
[----:B------:R-:W-:Y:S02]  /*2510*/  @P1 FADD.FTZ R77, R94, -R77 ;  /* 0x8000004d5e4d1221 */ /* 0x000fe40000010000 */
[----:B------:R-:W-:Y:S02]  /*2520*/  @P2 F2FP.F16.F32.PACK_AB R80, RZ, R80 ;  /* 0x00000050ff50223e */ /* 0x000fe400000000ff */
[----:B------:R-:W-:Y:S01]  /*2530*/  @P1 FFMA.FTZ R76, R7, R77, R56 ;  /* 0x0000004d074c1223 */ /* 0x000fe20000010038 */
[----:B-1----:R-:W-:Y:S01]  /*2540*/  @P2 FMUL.FTZ R81, R79, R72 ;  /* 0x000000484f512220 */ /* 0x002fe20000410000 */
[----:B------:R-:W-:Y:S01]  /*2550*/  MOV R72, R52 ;  /* 0x0000003400487202 */ /* 0x000fe20000000f00 */
[----:B------:R-:W-:Y:S01]  /*2560*/  @P1 FFMA.FTZ R72, R7, R6, R52 ;  /* 0x0000000607481223 */ /* 0x000fe20000010034 */
[----:B------:R-:W-:Y:S01]  /*2570*/  @P1 FADD.FTZ R6, R10, -R75 ;  /* 0x8000004b0a061221 */ /* 0x000fe20000010000 */
[----:B------:R-:W1:Y:S01]  /*2580*/  @P2 LDC R116, c[0x0][0x40c] ;  /* 0x00010300ff742b82 */ /* 0x000e620000000800 */
[----:B------:R-:W-:-:S02]  /*2590*/  MOV R75, R55 ;  /* 0x00000037004b7202 */ /* 0x000fc40000000f00 */
[C---:B------:R-:W-:Y:S01]  /*25a0*/  @P1 FFMA.FTZ R73, R7.reuse, R6, R53 ;  /* 0x0000000607491223 */ /* 0x040fe20000010035 */
[----:B------:R-:W-:Y:S01]  /*25b0*/  @P1 FADD.FTZ R6, R96, -R117 ;  /* 0x8000007560061221 */ /* 0x000fe20000010000 */
[----:B------:R-:W-:Y:S02]  /*25c0*/  MOV R77, R57 ;  /* 0x00000039004d7202 */ /* 0x000fe40000000f00 */
[----:B------:R-:W-:Y:S01]  /*25d0*/  @P2 PRMT R71, R80, 0x7610, R71 ;  /* 0x0000761050472816 */ /* 0x000fe20000000047 */
[----:B------:R-:W3:Y:S01]  /*25e0*/  @P2 LDC R117, c[0x0][0x40c] ;  /* 0x00010300ff752b82 */ /* 0x000ee20000000800 */
[----:B------:R-:W-:Y:S01]  /*25f0*/  @P1 FFMA.FTZ R75, R7, R6, R55 ;  /* 0x00000006074b1223 */ /* 0x000fe20000010037 */
[----:B------:R-:W-:Y:S01]  /*2600*/  @P1 FFMA.FTZ R6, R101, R85, R87 ;  /* 0x0000005565061223 */ /* 0x000fe20000010057 */
[----:B------:R-:W-:-:S03]  /*2610*/  @P2 F2FP.F16.F32.PACK_AB R81, RZ, R81 ;  /* 0x00000051ff51223e */ /* 0x000fc600000000ff */
[----:B------:R-:W-:Y:S01]  /*2620*/  @P1 FADD.FTZ R6, R99, -R6 ;  /* 0x8000000663061221 */ /* 0x000fe20000010000 */
[----:B0-----:R-:W-:Y:S01]  /*2630*/  @P2 FMUL.FTZ R119, R74, R119 ;  /* 0x000000774a772220 */ /* 0x001fe20000410000 */
[----:B------:R-:W0:Y:S01]  /*2640*/  @P2 LDC R86, c[0x0][0x40c] ;  /* 0x00010300ff562b82 */ /* 0x000e220000000800 */
[----:B------:R-:W-:Y:S01]  /*2650*/  @P2 PRMT R71, R71, 0x5410, R81 ;  /* 0x0000541047472816 */ /* 0x000fe20000000051 */
[----:B------:R-:W-:Y:S01]  /*2660*/  @P1 FFMA.FTZ R77, R7, R6, R57 ;  /* 0x00000006074d1223 */ /* 0x000fe20000010039 */
[----:B--2---:R-:W-:Y:S01]  /*2670*/  @P2 FMUL.FTZ R6, R72, R121 ;  /* 0x0000007948062220 */ /* 0x004fe20000410000 */
[----:B------:R-:W-:-:S04]  /*2680*/  @P2 F2FP.F16.F32.PACK_AB R119, RZ, R119 ;  /* 0x00000077ff77223e */ /* 0x000fc800000000ff */
[----:B------:R-:W2:Y:S01]  /*2690*/  @P2 LDC R82, c[0x0][0x40c] ;  /* 0x00010300ff522b82 */ /* 0x000ea20000000800 */
[----:B-1----:R-:W-:Y:S01]  /*26a0*/  @P2 FMUL.FTZ R116, R73, R116 ;  /* 0x0000007449742220 */ /* 0x002fe20000410000 */
[----:B------:R-:W-:Y:S02]  /*26b0*/  @P2 F2FP.F16.F32.PACK_AB R6, RZ, R6 ;  /* 0x00000006ff06223e */ /* 0x000fe400000000ff */
[----:B------:R-:W-:Y:S02]  /*26c0*/  @P2 PRMT R69, R119, 0x7610, R69 ;  /* 0x0000761077452816 */ /* 0x000fe40000000045 */
[----:B------:R-:W-:Y:S01]  /*26d0*/  @P2 F2FP.F16.F32.PACK_AB R80, RZ, R116 ;  /* 0x00000074ff50223e */ /* 0x000fe200000000ff */
[----:B---3--:R-:W-:Y:S01]  /*26e0*/  @P2 FMUL.FTZ R117, R76, R117 ;  /* 0x000000754c752220 */ /* 0x008fe20000410000 */
[----:B------:R-:W-:-:S04]  /*26f0*/  @P2 PRMT R68, R6, 0x7610, R68 ;  /* 0x0000761006442816 */ /* 0x000fc80000000044 */
[----:B------:R-:W-:Y:S02]  /*2700*/  @P2 F2FP.F16.F32.PACK_AB R117, RZ, R117 ;  /* 0x00000075ff75223e */ /* 0x000fe400000000ff */
[----:B------:R-:W-:Y:S01]  /*2710*/  @P2 PRMT R68, R68, 0x5410, R80 ;  /* 0x0000541044442816 */ /* 0x000fe20000000050 */
[----:B0-----:R-:W-:Y:S01]  /*2720*/  @P2 FMUL.FTZ R86, R75, R86 ;  /* 0x000000564b562220 */ /* 0x001fe20000410000 */
[----:B------:R-:W-:-:S04]  /*2730*/  @P2 PRMT R70, R117, 0x7610, R70 ;  /* 0x0000761075462816 */ /* 0x000fc80000000046 */
[----:B------:R-:W-:Y:S01]  /*2740*/  @P2 F2FP.F16.F32.PACK_AB R86, RZ, R86 ;  /* 0x00000056ff56223e */ /* 0x000fe200000000ff */
[----:B--2---:R-:W-:-:S03]  /*2750*/  @P2 FMUL.FTZ R82, R77, R82 ;  /* 0x000000524d522220 */ /* 0x004fc60000410000 */
[----:B------:R-:W-:Y:S02]  /*2760*/  @P2 PRMT R69, R69, 0x5410, R86 ;  /* 0x0000541045452816 */ /* 0x000fe40000000056 */
[----:B------:R-:W-:-:S04]  /*2770*/  @P2 F2FP.F16.F32.PACK_AB R82, RZ, R82 ;  /* 0x00000052ff52223e */ /* 0x000fc800000000ff */
[----:B------:R-:W-:-:S07]  /*2780*/  @P2 PRMT R70, R70, 0x5410, R82 ;  /* 0x0000541046462816 */ /* 0x000fce0000000052 */
.L_x_6385:
[----:B------:R-:W-:Y:S05]  /*2790*/  BSYNC.RECONVERGENT B1 ;  /* 0x0000000000017941 */ /* 0x000fea0003800200 */
.L_x_6368:
        /* <DEDUP_REMOVED lines=11> */
.L_x_6367:
[----:B------:R-:W-:Y:S05]  /*2850*/  BSYNC.RECONVERGENT B2 ;  /* 0x0000000000027941 */ /* 0x000fea0003800200 */
.L_x_6366:
        /* <DEDUP_REMOVED lines=12> */
[----:B0-----:R-:W0:Y:S01]  /*2920*/  @P2 LDC R76, c[0x0][0x40c] ;  /* 0x00010300ff4c2b82 */ /* 0x001e220000000800 */
[--C-:B------:R-:W-:Y:S01]  /*2930*/  @P1 FFMA.FTZ R6, R88, R85, R87.reuse ;  /* 0x0000005558061223 */ /* 0x100fe20000010057 */
[----:B------:R-:W-:Y:S01]  /*2940*/  MOV R73, R61 ;  /* 0x0000003d00497202 */ /* 0x000fe20000000f00 */
[----:B------:R-:W-:Y:S01]  /*2950*/  @P1 FADD.FTZ R8, R91, -R8 ;  /* 0x800000085b081221 */ /* 0x000fe20000010000 */
[----:B------:R-:W-:Y:S01]  /*2960*/  MOV R72, R60 ;  /* 0x0000003c00487202 */ /* 0x000fe20000000f00 */
[----:B------:R-:W-:Y:S01]  /*2970*/  @P1 FADD.FTZ R6, R89, -R6 ;  /* 0x8000000659061221 */ /* 0x000fe20000010000 */
[-C--:B------:R-:W-:Y:S01]  /*2980*/  @P1 FFMA.FTZ R78, R104, R85.reuse, R87 ;  /* 0x00000055684e1223 */ /* 0x080fe20000010057 */
[C---:B------:R-:W-:Y:S01]  /*2990*/  @P1 FFMA.FTZ R73, R7.reuse, R8, R61 ;  /* 0x0000000807491223 */ /* 0x040fe2000001003d */
[----:B------:R-:W1:Y:S01]  /*29a0*/  @P2 LDC R75, c[0x0][0x40c] ;  /* 0x00010300ff4b2b82 */ /* 0x000e620000000800 */
[-CC-:B------:R-:W-:Y:S01]  /*29b0*/  @P1 FFMA.FTZ R8, R114, R85.reuse, R87.reuse ;  /* 0x0000005572081223 */ /* 0x180fe20000010057 */
[----:B------:R-:W-:Y:S01]  /*29c0*/  @P1 FFMA.FTZ R72, R7, R6, R60 ;  /* 0x0000000607481223 */ /* 0x000fe2000001003c */
[-CC-:B------:R-:W-:Y:S01]  /*29d0*/  @P1 FFMA.FTZ R84, R106, R85.reuse, R87.reuse ;  /* 0x000000556a541223 */ /* 0x180fe20000010057 */
[-CC-:B------:R-:W-:Y:S01]  /*29e0*/  @P1 FFMA.FTZ R86, R108, R85.reuse, R87.reuse ;  /* 0x000000556c561223 */ /* 0x180fe20000010057 */
[----:B------:R-:W-:Y:S01]  /*29f0*/  @P1 FADD.FTZ R74, R115, -R8 ;  /* 0x80000008734a1221 */ /* 0x000fe20000010000 */
[-CC-:B------:R-:W-:Y:S01]  /*2a00*/  @P1 FFMA.FTZ R6, R110, R85.reuse, R87.reuse ;  /* 0x000000556e061223 */ /* 0x180fe20000010057 */
[----:B------:R-:W-:Y:S01]  /*2a10*/  @P1 FFMA.FTZ R8, R112, R85, R87 ;  /* 0x0000005570081223 */ /* 0x000fe20000010057 */
[----:B------:R-:W2:Y:S01]  /*2a20*/  @P2 LDC R117, c[0x0][0x40c] ;  /* 0x00010300ff752b82 */ /* 0x000ea20000000800 */
[----:B------:R-:W-:Y:S01]  /*2a30*/  @P1 FADD.FTZ R78, R105, -R78 ;  /* 0x8000004e694e1221 */ /* 0x000fe20000010000 */
[----:B------:R-:W-:Y:S01]  /*2a40*/  @P1 FADD.FTZ R77, R109, -R86 ;  /* 0x800000566d4d1221 */ /* 0x000fe20000010000 */
[----:B------:R-:W-:Y:S01]  /*2a50*/  MOV R79, R67 ;  /* 0x00000043004f7202 */ /* 0x000fe20000000f00 */
[----:B------:R-:W-:Y:S01]  /*2a60*/  @P1 FFMA.FTZ R79, R7, R74, R67 ;  /* 0x0000004a074f1223 */ /* 0x000fe20000010043 */
[----:B------:R-:W-:Y:S01]  /*2a70*/  MOV R74, R62 ;  /* 0x0000003e004a7202 */ /* 0x000fe20000000f00 */
[----:B------:R-:W-:Y:S01]  /*2a80*/  @P1 FADD.FTZ R6, R111, -R6 ;  /* 0x800000066f061221 */ /* 0x000fe20000010000 */
[----:B------:R-:W-:Y:S01]  /*2a90*/  @P1 FFMA.FTZ R74, R7, R78, R62 ;  /* 0x0000004e074a1223 */ /* 0x000fe2000001003e */
[----:B------:R-:W3:Y:S01]  /*2aa0*/  @P2 LDC R87, c[0x0][0x40c] ;  /* 0x00010300ff572b82 */ /* 0x000ee20000000800 */
[----:B0-----:R-:W-:Y:S01]  /*2ab0*/  @P2 FMUL.FTZ R76, R73, R76 ;  /* 0x0000004c494c2220 */ /* 0x001fe20000410000 */
[----:B------:R-:W-:Y:S01]  /*2ac0*/  @P1 FADD.FTZ R84, R107, -R84 ;  /* 0x800000546b541221 */ /* 0x000fe20000010000 */
[----:B------:R-:W-:Y:S01]  /*2ad0*/  @P1 FADD.FTZ R85, R113, -R8 ;  /* 0x8000000871551221 */ /* 0x000fe20000010000 */
[----:B------:R-:W-:-:S02]  /*2ae0*/  MOV R78, R66 ;  /* 0x00000042004e7202 */ /* 0x000fc40000000f00 */
[----:B------:R-:W-:Y:S01]  /*2af0*/  @P2 F2FP.F16.F32.PACK_AB R83, RZ, R76 ;  /* 0x0000004cff53223e */ /* 0x000fe200000000ff */
[C---:B------:R-:W-:Y:S01]  /*2b00*/  @P1 FFMA.FTZ R78, R7.reuse, R85, R66 ;  /* 0x00000055074e1223 */ /* 0x040fe20000010042 */
[----:B------:R-:W0:Y:S01]  /*2b10*/  @P2 LDC R116, c[0x0][0x40c] ;  /* 0x00010300ff742b82 */ /* 0x000e220000000800 */
[----:B-1----:R-:W-:Y:S01]  /*2b20*/  @P2 FMUL.FTZ R75, R72, R75 ;  /* 0x0000004b484b2220 */ /* 0x002fe20000410000 */
[----:B------:R-:W-:Y:S01]  /*2b30*/  MOV R76, R64 ;  /* 0x00000040004c7202 */ /* 0x000fe20000000f00 */
[C---:B------:R-:W-:Y:S01]  /*2b40*/  @P1 FFMA.FTZ R76, R7.reuse, R77, R64 ;  /* 0x0000004d074c1223 */ /* 0x040fe20000010040 */
[----:B------:R-:W-:Y:S01]  /*2b50*/  MOV R77, R65 ;  /* 0x00000041004d7202 */ /* 0x000fe20000000f00 */
[C---:B------:R-:W-:Y:S01]  /*2b60*/  @P1 FFMA.FTZ R77, R7.reuse, R6, R65 ;  /* 0x00000006074d1223 */ /* 0x040fe20000010041 */
[----:B------:R-:W-:Y:S02]  /*2b70*/  @P2 F2FP.F16.F32.PACK_AB R82, RZ, R75 ;  /* 0x0000004bff52223e */ /* 0x000fe400000000ff */
[----:B------:R-:W1:Y:S01]  /*2b80*/  @P2 LDC R80, c[0x0][0x40c] ;  /* 0x00010300ff502b82 */ /* 0x000e620000000800 */
[----:B------:R-:W-:Y:S01]  /*2b90*/  MOV R75, R63 ;  /* 0x0000003f004b7202 */ /* 0x000fe20000000f00 */
[----:B------:R-:W-:Y:S01]  /*2ba0*/  @P1 FFMA.FTZ R75, R7, R84, R63 ;  /* 0x00000054074b1223 */ /* 0x000fe2000001003f */
[----:B--2---:R-:W-:Y:S01]  /*2bb0*/  @P2 FMUL.FTZ R8, R76, R117 ;  /* 0x000000754c082220 */ /* 0x004fe20000410000 */
[----:B------:R-:W-:-:S04]  /*2bc0*/  @P2 PRMT R68, R82, 0x7610, R68 ;  /* 0x0000761052442816 */ /* 0x000fc80000000044 */
[----:B------:R-:W2:Y:S01]  /*2bd0*/  @P2 LDC R81, c[0x0][0x40c] ;  /* 0x00010300ff512b82 */ /* 0x000ea20000000800 */
[----:B---3--:R-:W-:Y:S01]  /*2be0*/  @P2 FMUL.FTZ R6, R74, R87 ;  /* 0x000000574a062220 */ /* 0x008fe20000410000 */
[----:B------:R-:W-:Y:S02]  /*2bf0*/  @P2 F2FP.F16.F32.PACK_AB R8, RZ, R8 ;  /* 0x00000008ff08223e */ /* 0x000fe400000000ff */
[----:B------:R-:W-:Y:S02]  /*2c00*/  @P2 PRMT R68, R68, 0x5410, R83 ;  /* 0x0000541044442816 */ /* 0x000fe40000000053 */
[----:B------:R-:W-:Y:S01]  /*2c10*/  @P2 F2FP.F16.F32.PACK_AB R6, RZ, R6 ;  /* 0x00000006ff06223e */ /* 0x000fe200000000ff */
[----:B0-----:R-:W-:Y:S01]  /*2c20*/  @P2 FMUL.FTZ R7, R75, R116 ;  /* 0x000000744b072220 */ /* 0x001fe20000410000 */
[----:B------:R-:W-:Y:S02]  /*2c30*/  @P2 PRMT R70, R8, 0x7610, R70 ;  /* 0x0000761008462816 */ /* 0x000fe40000000046 */
[----:B------:R-:W-:-:S02]  /*2c40*/  @P2 PRMT R69, R6, 0x7610, R69 ;  /* 0x0000761006452816 */ /* 0x000fc40000000045 */
        /* <DEDUP_REMOVED lines=13> */
.L_x_6391:
[-CC-:B------:R-:W-:Y:S01]  /*2d20*/  @P1 FFMA.FTZ R6, R88, R85.reuse, R87.reuse ;  /* 0x0000005558061223 */ /* 0x180fe20000010057 */
[-CC-:B------:R-:W-:Y:S01]  /*2d30*/  @P1 FFMA.FTZ R8, R90, R85.reuse, R87.reuse ;  /* 0x000000555a081223 */ /* 0x180fe20000010057 */
[----:B0-----:R-:W-:Y:S01]  /*2d40*/  MOV R80, R60 ;  /* 0x0000003c00507202 */ /* 0x001fe20000000f00 */
[----:B------:R-:W0:Y:S01]  /*2d50*/  @P2 LDC R117, c[0x0][0x40c] ;  /* 0x00010300ff752b82 */ /* 0x000e220000000800 */
[----:B------:R-:W-:Y:S01]  /*2d60*/  @P1 FADD.FTZ R6, R89, -R6 ;  /* 0x8000000659061221 */ /* 0x000fe20000010000 */
[----:B------:R-:W-:Y:S01]  /*2d70*/  @P1 FADD.FTZ R8, R91, -R8 ;  /* 0x800000085b081221 */ /* 0x000fe20000010000 */
[--C-:B------:R-:W-:Y:S01]  /*2d80*/  @P1 FFMA.FTZ R82, R106, R85, R87.reuse ;  /* 0x000000556a521223 */ /* 0x100fe20000010057 */
[----:B------:R-:W-:Y:S01]  /*2d90*/  MOV R83, R61 ;  /* 0x0000003d00537202 */ /* 0x000fe20000000f00 */
[C---:B------:R-:W-:Y:S01]  /*2da0*/  @P1 FFMA.FTZ R80, R7.reuse, R6, R60 ;  /* 0x0000000607501223 */ /* 0x040fe2000001003c */
[-C--:B------:R-:W-:Y:S01]  /*2db0*/  @P1 FFMA.FTZ R6, R104, R85.reuse, R87 ;  /* 0x0000005568061223 */ /* 0x080fe20000010057 */
[----:B------:R-:W-:Y:S01]  /*2dc0*/  @P1 FFMA.FTZ R83, R7, R8, R61 ;  /* 0x0000000807531223 */ /* 0x000fe2000001003d */
[----:B------:R-:W1:Y:S01]  /*2dd0*/  @P2 LDC R116, c[0x0][0x40c] ;  /* 0x00010300ff742b82 */ /* 0x000e620000000800 */
[----:B------:R-:W-:Y:S01]  /*2de0*/  @P1 FADD.FTZ R8, R107, -R82 ;  /* 0x800000526b081221 */ /* 0x000fe20000010000 */
[----:B------:R-:W-:Y:S01]  /*2df0*/  @P1 FADD.FTZ R6, R105, -R6 ;  /* 0x8000000669061221 */ /* 0x000fe20000010000 */
[----:B------:R-:W-:Y:S01]  /*2e00*/  MOV R82, R62 ;  /* 0x0000003e00527202 */ /* 0x000fe20000000f00 */
[--C-:B------:R-:W-:Y:S01]  /*2e10*/  @P1 FFMA.FTZ R118, R112, R85, R87.reuse ;  /* 0x0000005570761223 */ /* 0x100fe20000010057 */
[----:B------:R-:W-:Y:S01]  /*2e20*/  MOV R81, R63 ;  /* 0x0000003f00517202 */ /* 0x000fe20000000f00 */
[C---:B------:R-:W-:Y:S01]  /*2e30*/  @P1 FFMA.FTZ R82, R7.reuse, R6, R62 ;  /* 0x0000000607521223 */ /* 0x040fe2000001003e */
[----:B------:R-:W-:Y:S01]  /*2e40*/  @P1 FFMA.FTZ R6, R108, R85, R87 ;  /* 0x000000556c061223 */ /* 0x000fe20000010057 */
[----:B------:R-:W-:Y:S01]  /*2e50*/  @P1 FFMA.FTZ R81, R7, R8, R63 ;  /* 0x0000000807511223 */ /* 0x000fe2000001003f */
[----:B------:R-:W-:Y:S01]  /*2e60*/  MOV R8, R64 ;  /* 0x0000004000087202 */ /* 0x000fe20000000f00 */
[----:B------:R-:W2:Y:S01]  /*2e70*/  @P2 LDC R121, c[0x0][0x40c] ;  /* 0x00010300ff792b82 */ /* 0x000ea20000000800 */
[----:B------:R-:W-:Y:S01]  /*2e80*/  @P1 FADD.FTZ R6, R109, -R6 ;  /* 0x800000066d061221 */ /* 0x000fe20000010000 */
[----:B------:R-:W-:Y:S01]  /*2e90*/  @P1 FADD.FTZ R118, R113, -R118 ;  /* 0x8000007671761221 */ /* 0x000fe20000010000 */
[----:B------:R-:W-:-:S02]  /*2ea0*/  MOV R119, R66 ;  /* 0x0000004200777202 */ /* 0x000fc40000000f00 */
[C---:B------:R-:W-:Y:S01]  /*2eb0*/  @P1 FFMA.FTZ R8, R7.reuse, R6, R64 ;  /* 0x0000000607081223 */ /* 0x040fe20000010040 */
[----:B------:R-:W-:Y:S01]  /*2ec0*/  @P1 FFMA.FTZ R6, R110, R85, R87 ;  /* 0x000000556e061223 */ /* 0x000fe20000010057 */
[----:B0-----:R-:W-:Y:S01]  /*2ed0*/  @P2 FMUL.FTZ R86, R80, R117 ;  /* 0x0000007550562220 */ /* 0x001fe20000410000 */
[----:B------:R-:W-:Y:S01]  /*2ee0*/  @P1 FFMA.FTZ R119, R7, R118, R66 ;  /* 0x0000007607771223 */ /* 0x000fe20000010042 */
[----:B------:R-:W0:Y:S01]  /*2ef0*/  @P2 LDC R117, c[0x0][0x40c] ;  /* 0x00010300ff752b82 */ /* 0x000e220000000800 */
[----:B------:R-:W-:Y:S01]  /*2f00*/  @P1 FADD.FTZ R84, R111, -R6 ;  /* 0x800000066f541221 */ /* 0x000fe20000010000 */
[----:B------:R-:W-:Y:S02]  /*2f10*/  MOV R6, R65 ;  /* 0x0000004100067202 */ /* 0x000fe40000000f00 */
[----:B------:R-:W-:Y:S01]  /*2f20*/  @P2 F2FP.F16.F32.PACK_AB R86, RZ, R86 ;  /* 0x00000056ff56223e */ /* 0x000fe200000000ff */
[----:B------:R-:W-:Y:S01]  /*2f30*/  @P1 FFMA.FTZ R6, R7, R84, R65 ;  /* 0x0000005407061223 */ /* 0x000fe20000010041 */
[----:B-1----:R-:W-:-:S02]  /*2f40*/  @P2 FMUL.FTZ R116, R83, R116 ;  /* 0x0000007453742220 */ /* 0x002fc40000410000 */
[----:B------:R-:W1:Y:S01]  /*2f50*/  @P2 LDC R84, c[0x0][0x40c] ;  /* 0x00010300ff542b82 */ /* 0x000e620000000800 */
[----:B------:R-:W-:Y:S02]  /*2f60*/  @P2 PRMT R68, R86, 0x7610, R68 ;  /* 0x0000761056442816 */ /* 0x000fe40000000044 */
[----:B------:R-:W-:Y:S01]  /*2f70*/  @P2 F2FP.F16.F32.PACK_AB R116, RZ, R116 ;  /* 0x00000074ff74223e */ /* 0x000fe200000000ff */
[----:B--2---:R-:W-:-:S04]  /*2f80*/  @P2 FMUL.FTZ R82, R82, R121 ;  /* 0x0000007952522220 */ /* 0x004fc80000410000 */
[----:B------:R-:W2:Y:S01]  /*2f90*/  @P2 LDC R83, c[0x0][0x40c] ;  /* 0x00010300ff532b82 */ /* 0x000ea20000000800 */
[----:B------:R-:W-:Y:S02]  /*2fa0*/  @P2 PRMT R68, R68, 0x5410, R116 ;  /* 0x0000541044442816 */ /* 0x000fe40000000074 */
[----:B------:R-:W-:-:S05]  /*2fb0*/  @P2 F2FP.F16.F32.PACK_AB R82, RZ, R82 ;  /* 0x00000052ff52223e */ /* 0x000fca00000000ff */
[----:B------:R-:W3:Y:S01]  /*2fc0*/  @P2 LDC R80, c[0x0][0x40c] ;  /* 0x00010300ff502b82 */ /* 0x000ee20000000800 */
[----:B0-----:R-:W-:Y:S01]  /*2fd0*/  @P2 FMUL.FTZ R117, R8, R117 ;  /* 0x0000007508752220 */ /* 0x001fe20000410000 */
        /* <DEDUP_REMOVED lines=21> */
.L_x_6390:
[----:B------:R-:W-:-:S04]  /*3130*/  UISETP.NE.U32.AND UP0, UPT, UR20, URZ, UPT ;  /* 0x000000ff1400728c */ /* 0x000fc8000bf05070 */
[----:B------:R-:W-:-:S06]  /*3140*/  UISETP.NE.AND.EX UP0, UPT, UR21, URZ, UPT, UP0 ;  /* 0x000000ff1500728c */ /* 0x000fcc000bf05300 */
[----:B------:R-:W-:-:S13]  /*3150*/  PLOP3.LUT P0, PT, PT, PT, UP0, 0x80, 0x8 ;  /* 0x000000000008781c */ /* 0x000fda0003f0f008 */
[----:B------:R-:W-:Y:S05]  /*3160*/  @!P0 BRA `(.L_x_6393) ;  /* 0x00000004000c8947 */ /* 0x000fea0003800000 */
[----:B0-----:R-:W0:Y:S01]  /*3170*/  @P2 LDC R77, c[0x0][0x40c] ;  /* 0x00010300ff4d2b82 */ /* 0x001e220000000800 */
[-CC-:B------:R-:W-:Y:S01]  /*3180*/  FFMA.FTZ R6, R88, R85.reuse, R87.reuse ;  /* 0x0000005558067223 */ /* 0x180fe20000010057 */
[-CC-:B------:R-:W-:Y:S01]  /*3190*/  FFMA.FTZ R72, R90, R85.reuse, R87.reuse ;  /* 0x000000555a487223 */ /* 0x180fe20000010057 */
[----:B------:R-:W-:Y:S01]  /*31a0*/  ISETP.GT.AND P1, PT, R8, RZ, PT ;  /* 0x000000ff0800720c */ /* 0x000fe20003f24270 */
[-CC-:B------:R-:W-:Y:S01]  /*31b0*/  FFMA.FTZ R80, R108, R85.reuse, R87.reuse ;  /* 0x000000556c507223 */ /* 0x180fe20000010057 */
[----:B------:R-:W-:Y:S01]  /*31c0*/  FADD.FTZ R6, R89, -R6 ;  /* 0x8000000659067221 */ /* 0x000fe20000010000 */
[----:B------:R-:W-:Y:S01]  /*31d0*/  FADD.FTZ R74, R91, -R72 ;  /* 0x800000485b4a7221 */ /* 0x000fe20000010000 */
[-CC-:B------:R-:W-:Y:S01]  /*31e0*/  FFMA.FTZ R78, R106, R85.reuse, R87.reuse ;  /* 0x000000556a4e7223 */ /* 0x180fe20000010057 */
[----:B------:R-:W1:Y:S01]  /*31f0*/  @P2 LDC R76, c[0x0][0x40c] ;  /* 0x00010300ff4c2b82 */ /* 0x000e620000000800 */
[C---:B------:R-:W-:Y:S01]  /*3200*/  FMUL.FTZ R72, R7.reuse, R6 ;  /* 0x0000000607487220 */ /* 0x040fe20000410000 */
[----:B------:R-:W-:Y:S01]  /*3210*/  FMUL.FTZ R73, R7, R74 ;  /* 0x0000004a07497220 */ /* 0x000fe20000410000 */
[-CC-:B------:R-:W-:Y:S01]  /*3220*/  FFMA.FTZ R74, R104, R85.reuse, R87.reuse ;  /* 0x00000055684a7223 */ /* 0x180fe20000010057 */
[-CC-:B------:R-:W-:Y:S01]  /*3230*/  FFMA.FTZ R84, R110, R85.reuse, R87.reuse ;  /* 0x000000556e547223 */ /* 0x180fe20000010057 */
[--C-:B------:R-:W-:Y:S01]  /*3240*/  FFMA.FTZ R86, R112, R85, R87.reuse ;  /* 0x0000005570567223 */ /* 0x100fe20000010057 */
[----:B------:R-:W-:Y:S01]  /*3250*/  FSEL R72, R72, RZ, P1 ;  /* 0x000000ff48487208 */ /* 0x000fe20000800000 */
[----:B------:R-:W-:Y:S01]  /*3260*/  FADD.FTZ R74, R105, -R74 ;  /* 0x8000004a694a7221 */ /* 0x000fe20000010000 */
[----:B------:R-:W2:Y:S01]  /*3270*/  @P2 LDC R75, c[0x0][0x40c] ;  /* 0x00010300ff4b2b82 */ /* 0x000ea20000000800 */
[----:B------:R-:W-:Y:S01]  /*3280*/  FSEL R73, R73, RZ, P1 ;  /* 0x000000ff49497208 */ /* 0x000fe20000800000 */
[----:B------:R-:W-:Y:S01]  /*3290*/  FADD.FTZ R82, R109, -R80 ;  /* 0x800000506d527221 */ /* 0x000fe20000010000 */
[----:B------:R-:W-:Y:S01]  /*32a0*/  FMUL.FTZ R74, R7, R74 ;  /* 0x0000004a074a7220 */ /* 0x000fe20000410000 */
[----:B------:R-:W-:Y:S01]  /*32b0*/  FADD.FTZ R78, R107, -R78 ;  /* 0x8000004e6b4e7221 */ /* 0x000fe20000010000 */
[----:B------:R-:W-:Y:S01]  /*32c0*/  FADD.FTZ R84, R111, -R84 ;  /* 0x800000546f547221 */ /* 0x000fe20000010000 */
[----:B------:R-:W-:Y:S01]  /*32d0*/  FADD.FTZ R86, R113, -R86 ;  /* 0x8000005671567221 */ /* 0x000fe20000010000 */
[C---:B------:R-:W-:Y:S01]  /*32e0*/  FMUL.FTZ R82, R7.reuse, R82 ;  /* 0x0000005207527220 */ /* 0x040fe20000410000 */
[----:B------:R-:W3:Y:S01]  /*32f0*/  @P2 LDC R81, c[0x0][0x40c] ;  /* 0x00010300ff512b82 */ /* 0x000ee20000000800 */
[----:B0-----:R-:W-:Y:S01]  /*3300*/  @P2 FMUL.FTZ R77, R72, R77 ;  /* 0x0000004d484d2220 */ /* 0x001fe20000410000 */
[----:B------:R-:W-:Y:S01]  /*3310*/  FSEL R74, R74, RZ, P1 ;  /* 0x000000ff4a4a7208 */ /* 0x000fe20000800000 */
[C---:B------:R-:W-:Y:S01]  /*3320*/  FMUL.FTZ R80, R7.reuse, R78 ;  /* 0x0000004e07507220 */ /* 0x040fe20000410000 */
[C---:B------:R-:W-:Y:S01]  /*3330*/  FMUL.FTZ R83, R7.reuse, R84 ;  /* 0x0000005407537220 */ /* 0x040fe20000410000 */
[----:B------:R-:W-:Y:S01]  /*3340*/  FMUL.FTZ R84, R7, R86 ;  /* 0x0000005607547220 */ /* 0x000fe20000410000 */
[----:B------:R-:W-:Y:S01]  /*3350*/  @P2 F2FP.F16.F32.PACK_AB R77, RZ, R77 ;  /* 0x0000004dff4d223e */ /* 0x000fe200000000ff */
[----:B------:R-:W-:Y:S01]  /*3360*/  FFMA.FTZ R116, R114, R85, R87 ;  /* 0x0000005572747223 */ /* 0x000fe20000010057 */
[----:B------:R-:W0:Y:S01]  /*3370*/  @P2 LDC R8, c[0x0][0x40c] ;  /* 0x00010300ff082b82 */ /* 0x000e220000000800 */
[----:B-1----:R-:W-:Y:S01]  /*3380*/  @P2 FMUL.FTZ R76, R73, R76 ;  /* 0x0000004c494c2220 */ /* 0x002fe20000410000 */
[----:B------:R-:W-:Y:S01]  /*3390*/  @P2 PRMT R68, R77, 0x7610, R68 ;  /* 0x000076104d442816 */ /* 0x000fe20000000044 */
[----:B------:R-:W-:Y:S01]  /*33a0*/  FADD.FTZ R116, R115, -R116 ;  /* 0x8000007473747221 */ /* 0x000fe20000010000 */
[----:B------:R-:W-:-:S02]  /*33b0*/  FSEL R77, R83, RZ, P1 ;  /* 0x000000ff534d7208 */ /* 0x000fc40000800000 */
[----:B------:R-:W-:Y:S01]  /*33c0*/  @P2 F2FP.F16.F32.PACK_AB R76, RZ, R76 ;  /* 0x0000004cff4c223e */ /* 0x000fe200000000ff */
[----:B------:R-:W-:Y:S01]  /*33d0*/  FMUL.FTZ R7, R7, R116 ;  /* 0x0000007407077220 */ /* 0x000fe20000410000 */
[----:B------:R-:W1:Y:S01]  /*33e0*/  @P2 LDC R6, c[0x0][0x40c] ;  /* 0x00010300ff062b82 */ /* 0x000e620000000800 */
[----:B--2---:R-:W-:Y:S01]  /*33f0*/  @P2 FMUL.FTZ R78, R74, R75 ;  /* 0x0000004b4a4e2220 */ /* 0x004fe20000410000 */
[----:B------:R-:W-:Y:S02]  /*3400*/  @P2 PRMT R68, R68, 0x5410, R76 ;  /* 0x0000541044442816 */ /* 0x000fe4000000004c */
[----:B------:R-:W-:Y:S02]  /*3410*/  FSEL R76, R82, RZ, P1 ;  /* 0x000000ff524c7208 */ /* 0x000fe40000800000 */
[----:B------:R-:W-:Y:S02]  /*3420*/  FSEL R75, R80, RZ, P1 ;  /* 0x000000ff504b7208 */ /* 0x000fe40000800000 */
[----:B------:R-:W2:Y:S01]  /*3430*/  @P2 LDC R79, c[0x0][0x40c] ;  /* 0x00010300ff4f2b82 */ /* 0x000ea20000000800 */
[----:B------:R-:W-:Y:S01]  /*3440*/  @P2 F2FP.F16.F32.PACK_AB R80, RZ, R78 ;  /* 0x0000004eff50223e */ /* 0x000fe200000000ff */
[----:B---3--:R-:W-:Y:S01]  /*3450*/  @P2 FMUL.FTZ R81, R76, R81 ;  /* 0x000000514c512220 */ /* 0x008fe20000410000 */
[----:B------:R-:W-:-:S02]  /*3460*/  FSEL R78, R84, RZ, P1 ;  /* 0x000000ff544e7208 */ /* 0x000fc40000800000 */
[----:B------:R-:W-:Y:S02]  /*3470*/  @P2 PRMT R69, R80, 0x7610, R69 ;  /* 0x0000761050452816 */ /* 0x000fe40000000045 */
[----:B------:R-:W-:Y:S01]  /*3480*/  @P2 F2FP.F16.F32.PACK_AB R81, RZ, R81 ;  /* 0x00000051ff51223e */ /* 0x000fe200000000ff */
[----:B0-----:R-:W-:Y:S01]  /*3490*/  @P2 FMUL.FTZ R8, R75, R8 ;  /* 0x000000084b082220 */ /* 0x001fe20000410000 */
[----:B------:R-:W-:Y:S02]  /*34a0*/  FSEL R80, R7, RZ, P1 ;  /* 0x000000ff07507208 */ /* 0x000fe40000800000 */
[----:B------:R-:W-:Y:S02]  /*34b0*/  @P2 PRMT R70, R81, 0x7610, R70 ;  /* 0x0000761051462816 */ /* 0x000fe40000000046 */
[----:B------:R-:W-:Y:S01]  /*34c0*/  @P2 F2FP.F16.F32.PACK_AB R8, RZ, R8 ;  /* 0x00000008ff08223e */ /* 0x000fe200000000ff */
[----:B-1----:R-:W-:-:S03]  /*34d0*/  @P2 FMUL.FTZ R6, R77, R6 ;  /* 0x000000064d062220 */ /* 0x002fc60000410000 */
[----:B------:R-:W-:Y:S02]  /*34e0*/  @P2 PRMT R69, R69, 0x5410, R8 ;  /* 0x0000541045452816 */ /* 0x000fe40000000008 */
[----:B------:R-:W-:Y:S01]  /*34f0*/  @P2 F2FP.F16.F32.PACK_AB R6, RZ, R6 ;  /* 0x00000006ff06223e */ /* 0x000fe200000000ff */
[----:B--2---:R-:W-:-:S03]  /*3500*/  @P2 FMUL.FTZ R79, R78, R79 ;  /* 0x0000004f4e4f2220 */ /* 0x004fc60000410000 */
[----:B------:R-:W-:Y:S02]  /*3510*/  @P2 PRMT R70, R70, 0x5410, R6 ;  /* 0x0000541046462816 */ /* 0x000fe40000000006 */
[----:B------:R-:W-:Y:S02]  /*3520*/  @P2 F2FP.F16.F32.PACK_AB R7, RZ, R79 ;  /* 0x0000004fff07223e */ /* 0x000fe400000000ff */
[----:B------:R-:W-:Y:S02]  /*3530*/  MOV R79, R80 ;  /* 0x00000050004f7202 */ /* 0x000fe40000000f00 */
[----:B------:R-:W-:Y:S01]  /*3540*/  @P2 PRMT R71, R7, 0x7610, R71 ;  /* 0x0000761007472816 */ /* 0x000fe20000000047 */
[----:B------:R-:W-:Y:S06]  /*3550*/  @!P2 BRA `(.L_x_6392) ;  /* 0x000000040068a947 */ /* 0x000fec0003800000 */
[----:B------:R-:W-:-:S05]  /*3560*/  FMUL.FTZ R6, R80, UR14 ;  /* 0x0000000e50067c20 */ /* 0x000fca0008410000 */
[----:B------:R-:W-:-:S04]  /*3570*/  F2FP.F16.F32.PACK_AB R6, RZ, R6 ;  /* 0x00000006ff06723e */ /* 0x000fc800000000ff */
[----:B------:R-:W-:Y:S01]  /*3580*/  PRMT R71, R71, 0x5410, R6 ;  /* 0x0000541047477816 */ /* 0x000fe20000000006 */
[----:B------:R-:W-:Y:S06]  /*3590*/  BRA `(.L_x_6392) ;  /* 0x0000000400587947 */ /* 0x000fec0003800000 */
.L_x_6393:
[----:B0-----:R-:W0:Y:S01]  /*35a0*/  @P2 LDC R81, c[0x0][0x40c] ;  /* 0x00010300ff512b82 */ /* 0x001e220000000800 */
[----:B------:R-:W-:Y:S01]  /*35b0*/  FFMA.FTZ R6, R114, R85, R87 ;  /* 0x0000005572067223 */ /* 0x000fe20000010057 */
[----:B------:R-:W-:Y:S01]  /*35c0*/  ISETP.GT.AND P1, PT, R8, RZ, PT ;  /* 0x000000ff0800720c */ /* 0x000fe20003f24270 */
[----:B------:R-:W-:Y:S02]  /*35d0*/  BSSY.RECONVERGENT B3, `(.L_x_6394) ;  /* 0x000000e000037945 */ /* 0x000fe40003800200 */
[----:B------:R-:W-:-:S04]  /*35e0*/  FADD.FTZ R6, R115, -R6 ;  /* 0x8000000673067221 */ /* 0x000fc80000010000 */
[----:B------:R-:W-:-:S05]  /*35f0*/  FMUL.FTZ R6, R7, R6 ;  /* 0x0000000607067220 */ /* 0x000fca0000410000 */
[----:B------:R-:W-:-:S05]  /*3600*/  FSEL R6, R6, RZ, P1 ;  /* 0x000000ff06067208 */ /* 0x000fca0000800000 */
[----:B0-----:R-:W-:Y:S01]  /*3610*/  @P2 FMUL.FTZ R6, R6, R81 ;  /* 0x0000005106062220 */ /* 0x001fe20000410000 */
        /* <DEDUP_REMOVED lines=9> */
.L_x_6395:
[----:B------:R-:W-:Y:S05]  /*36b0*/  BSYNC.RECONVERGENT B3 ;  /* 0x0000000000037941 */ /* 0x000fea0003800200 */
.L_x_6394:
        /* <DEDUP_REMOVED lines=10> */
.L_x_6397:
[----:B------:R-:W-:Y:S05]  /*3760*/  BSYNC.RECONVERGENT B3 ;  /* 0x0000000000037941 */ /* 0x000fea0003800200 */
.L_x_6396:
        /* <DEDUP_REMOVED lines=10> */
.L_x_6399:
[----:B------:R-:W-:Y:S05]  /*3810*/  BSYNC.RECONVERGENT B3 ;  /* 0x0000000000037941 */ /* 0x000fea0003800200 */
.L_x_6398:
        /* <DEDUP_REMOVED lines=10> */
.L_x_6401:
[----:B------:R-:W-:Y:S05]  /*38c0*/  BSYNC.RECONVERGENT B3 ;  /* 0x0000000000037941 */ /* 0x000fea0003800200 */
.L_x_6400:
        /* <DEDUP_REMOVED lines=10> */
.L_x_6403:
[----:B------:R-:W-:Y:S05]  /*3970*/  BSYNC.RECONVERGENT B3 ;  /* 0x0000000000037941 */ /* 0x000fea0003800200 */
.L_x_6402:
        /* <DEDUP_REMOVED lines=10> */
.L_x_6405:
[----:B------:R-:W-:Y:S05]  /*3a20*/  BSYNC.RECONVERGENT B3 ;  /* 0x0000000000037941 */ /* 0x000fea0003800200 */
.L_x_6404:
        /* <DEDUP_REMOVED lines=10> */
.L_x_6407:
[----:B------:R-:W-:Y:S05]  /*3ad0*/  BSYNC.RECONVERGENT B3 ;  /* 0x0000000000037941 */ /* 0x000fea0003800200 */
.L_x_6406:
[----:B------:R-:W-:-:S04]  /*3ae0*/  @P2 F2FP.F16.F32.PACK_AB R6, RZ, R6 ;  /* 0x00000006ff06223e */ /* 0x000fc800000000ff */
[----:B------:R-:W-:-:S07]  /*3af0*/  @P2 PRMT R71, R71, 0x5410, R6 ;  /* 0x0000541047472816 */ /* 0x000fce0000000006 */
.L_x_6392:
[----:B------:R-:W-:Y:S05]  /*3b00*/  BSYNC.RECONVERGENT B1 ;  /* 0x0000000000017941 */ /* 0x000fea0003800200 */
.L_x_6389:
[----:B------:R-:W0:Y:S08]  /*3b10*/  @P0 LDC.64 R6, c[0x0][0x478] ;  /* 0x00011e00ff060b82 */ /* 0x000e300000000a00 */
[----:B------:R-:W1:Y:S01]  /*3b20*/  @P2 LDC.64 R80, c[0x0][0x468] ;  /* 0x00011a00ff502b82 */ /* 0x000e620000000a00 */
[----:B0-----:R-:W-:-:S05]  /*3b30*/  @P0 IMAD.WIDE.U32 R6, R120, 0x20, R6 ;  /* 0x0000002078060825 */ /* 0x001fca00078e0006 */
[----:B------:R2:W-:Y:S01]  /*3b40*/  @P0 STG.E.128 desc[UR6][R6.64], R72 ;  /* 0x0000004806000986 */ /* 0x0005e2000c101d06 */
[----:B-1----:R-:W-:-:S03]  /*3b50*/  @P2 IMAD.WIDE.U32 R80, R11, 0x10, R80 ;  /* 0x000000100b502825 */ /* 0x002fc600078e0050 */
[----:B------:R2:W-:Y:S04]  /*3b60*/  @P0 STG.E.128 desc[UR6][R6.64+0x10], R76 ;  /* 0x0000104c06000986 */ /* 0x0005e8000c101d06 */
[----:B------:R2:W-:Y:S02]  /*3b70*/  @P2 STG.E.128 desc[UR6][R80.64], R68 ;  /* 0x0000004450002986 */ /* 0x0005e4000c101d06 */
.L_x_6388:
[----:B------:R-:W-:Y:S05]  /*3b80*/  BSYNC.RECONVERGENT B2 ;  /* 0x0000000000027941 */ /* 0x000fea0003800200 */
.L_x_6387:
[----:B--2---:R-:W1:Y:S02]  /*3b90*/  LDC.64 R6, c[0x0][0x380] ;  /* 0x0000e000ff067b82 */ /* 0x004e640000000a00 */
[----:B-1----:R-:W-:-:S04]  /*3ba0*/  LEA R4, R6, R4, 0x2 ;  /* 0x0000000406047211 */ /* 0x002fc800078e10ff */
[----:B------:R-:W-:-:S13]  /*3bb0*/  ISETP.GE.AND P0, PT, R4, R7, PT ;  /* 0x000000070400720c */ /* 0x000fda0003f06270 */
[----:B------:R-:W-:Y:S05]  /*3bc0*/  @!P0 BRA `(.L_x_6408) ;  /* 0xffffffc800148947 */ /* 0x000fea000383ffff */
.L_x_6359:
[----:B------:R-:W-:Y:S05]  /*3bd0*/  BSYNC B0 ;  /* 0x0000000000007941 */ /* 0x000fea0003800000 */
.L_x_6358:
        /* <DEDUP_REMOVED lines=12> */
[----:B------:R2:W-:Y:S04]  /*3ca0*/  STS.128 [R0], R24 ;  /* 0x0000001800007388 */ /* 0x0005e80000000c00 */
[----:B------:R1:W-:Y:S04]  /*3cb0*/  STS.128 [R0+0x10], R20 ;  /* 0x0000101400007388 */ /* 0x0003e80000000c00 */
[----:B------:R-:W-:Y:S04]  /*3cc0*/  STS.128 [R0+0x400], R16 ;  /* 0x0004001000007388 */ /* 0x000fe80000000c00 */
[----:B------:R-:W-:Y:S01]  /*3cd0*/  STS.128 [R0+0x410], R12 ;  /* 0x0004100c00007388 */ /* 0x000fe20000000c00 */
[----:B------:R-:W-:Y:S01]  /*3ce0*/  BAR.SYNC.DEFER_BLOCKING 0x0 ;  /* 0x0000000000007b1d */ /* 0x000fe20000010000 */
[----:B--2---:R-:W-:Y:S01]  /*3cf0*/  IMAD R25, R2, UR4, RZ ;  /* 0x0000000402197c24 */ /* 0x004fe2000f8e02ff */
[----:B-1----:R-:W-:-:S04]  /*3d00*/  LOP3.LUT R21, R122, 0x7f, RZ, 0x3c, !PT ;  /* 0x0000007f7a157812 */ /* 0x002fc800078e3cff */
[----:B------:R-:W-:Y:S02]  /*3d10*/  IADD3 R122, P3, PT, R25, R122, RZ ;  /* 0x0000007a197a7210 */ /* 0x000fe40007f7e0ff */
[----:B------:R-:W-:-:S04]  /*3d20*/  IADD3 R21, PT, PT, R21, R2, RZ ;  /* 0x0000000215157210 */ /* 0x000fc80007ffe0ff */
[C---:B------:R-:W-:Y:S02]  /*3d30*/  ISETP.GE.U32.AND P2, PT, R21.reuse, 0x80, PT ;  /* 0x000000801500780c */ /* 0x040fe40003f46070 */
[C---:B------:R-:W-:Y:S02]  /*3d40*/  ISETP.GE.U32.AND P1, PT, R21.reuse, 0x100, PT ;  /* 0x000001001500780c */ /* 0x040fe40003f26070 */
[----:B------:R-:W-:Y:S01]  /*3d50*/  ISETP.GE.U32.AND P0, PT, R21, 0x180, PT ;  /* 0x000001801500780c */ /* 0x000fe20003f06070 */
        /* <DEDUP_REMOVED lines=33> */
[----:B------:R1:W-:Y:S01]  /*3f70*/  STS.128 [R0+0x400], R32 ;  /* 0x0004002000007388 */ /* 0x0003e20000000c00 */
[----:B0-----:R-:W-:-:S03]  /*3f80*/  FADD.FTZ R19, R6, R19 ;  /* 0x0000001306137221 */ /* 0x001fc60000010000 */
[----:B------:R0:W-:Y:S01]  /*3f90*/  STS.128 [R0+0x410], R28 ;  /* 0x0004101c00007388 */ /* 0x0001e20000000c00 */
[----:B---3--:R-:W-:Y:S01]  /*3fa0*/  FADD.FTZ R11, R7, R18 ;  /* 0x00000012070b7221 */ /* 0x008fe20000010000 */
[----:B------:R-:W-:Y:S01]  /*3fb0*/  BAR.SYNC.DEFER_BLOCKING 0x0 ;  /* 0x0000000000007b1d */ /* 0x000fe20000010000 */
[----:B-1----:R-:W-:Y:S02]  /*3fc0*/  IADD3.X R35, PT, PT, RZ, RZ, RZ, P3, !PT ;  /* 0x000000ffff237210 */ /* 0x002fe40001ffe4ff */
[----:B------:R-:W-:Y:S02]  /*3fd0*/  ISETP.GE.U32.AND P3, PT, R21, 0x200, PT ;  /* 0x000002001500780c */ /* 0x000fe40003f66070 */
[C---:B0-----:R-:W-:Y:S02]  /*3fe0*/  SHF.L.U32 R28, R122.reuse, 0x2, RZ ;  /* 0x000000027a1c7819 */ /* 0x041fe400000006ff */
[----:B------:R-:W-:Y:S02]  /*3ff0*/  SHF.L.U64.HI R35, R122, 0x2, R35 ;  /* 0x000000027a237819 */ /* 0x000fe40000010223 */
[----:B------:R-:W-:-:S02]  /*4000*/  IADD3 R30, P4, PT, R28, UR18, RZ ;  /* 0x000000121c1e7c10 */ /* 0x000fc4000ff9e0ff */
[----:B------:R-:W-:Y:S02]  /*4010*/  IADD3 R28, P5, PT, R28, UR16, RZ ;  /* 0x000000101c1c7c10 */ /* 0x000fe4000ffbe0ff */
        /* <DEDUP_REMOVED lines=72> */
.L_x_6365:
[----:B------:R-:W-:Y:S01]  /*44a0*/  HFMA2 R119, -RZ, RZ, 0, 5.9604644775390625e-08 ;  /* 0x00000001ff777431 */ /* 0x000fe200000001ff */
[----:B------:R-:W-:Y:S01]  /*44b0*/  BSSY B1, `(.L_x_6409) ;  /* 0x0000006000017945 */ /* 0x000fe20003800000 */
[----:B------:R-:W-:Y:S02]  /*44c0*/  MOV R124, 0x1f ;  /* 0x0000001f007c7802 */ /* 0x000fe40000000f00 */
[----:B------:R-:W-:-:S07]  /*44d0*/  MOV R86, 0xffffffff ;  /* 0xffffffff00567802 */ /* 0x000fce0000000f00 */
[----:B0-----:R-:W-:Y:S05]  /*44e0*/  WARPSYNC.COLLECTIVE R86, `(.L_x_6410) ;  /* 0x0000000056087348 */ /* 0x001fea0003c00000 */
[----:B------:R1:W2:Y:S02]  /*44f0*/  SHFL.BFLY P0, R87, R117, R119, R124 ;  /* 0x0c00007775577389 */ /* 0x0002a4000000007c */
[----:B012---:R-:W-:Y:S05]  /*4500*/  ENDCOLLECTIVE ;  /* 0x000000000000791b */ /* 0x007fea0003800000 */
.L_x_6410:
[----:B------:R-:W-:Y:S05]  /*4510*/  BSYNC B1 ;  /* 0x0000000000017941 */ /* 0x000fea0003800000 */
.L_x_6409:
        /* <DEDUP_REMOVED lines=9> */
.L_x_6411:
[----:B------:R-:W-:Y:S01]  /*45b0*/  MOV R117, R6 ;  /* 0x0000000600757202 */ /* 0x000fe20000000f00 */
[----:B------:R-:W-:Y:S01]  /*45c0*/  HFMA2 R119, -RZ, RZ, 0, 1.1920928955078125e-07 ;  /* 0x00000002ff777431 */ /* 0x000fe200000001ff */
[----:B------:R-:W-:-:S07]  /*45d0*/  MOV R11, R87 ;  /* 0x00000057000b7202 */ /* 0x000fce0000000f00 */
[----:B------:R-:W-:Y:S05]  /*45e0*/  WARPSYNC.COLLECTIVE R86, `(.L_x_6412) ;  /* 0x0000000056087348 */ /* 0x000fea0003c00000 */
[----:B------:R0:W1:Y:S02]  /*45f0*/  SHFL.BFLY P0, R87, R117, R119, R124 ;  /* 0x0c00007775577389 */ /* 0x000064000000007c */
[----:B01----:R-:W-:Y:S05]  /*4600*/  ENDCOLLECTIVE ;  /* 0x000000000000791b */ /* 0x003fea0003800000 */
.L_x_6412:
[----:B------:R-:W-:-:S05]  /*4610*/  FADD.FTZ R11, R11, R116 ;  /* 0x000000740b0b7221 */ /* 0x000fca0000010000 */
[----:B------:R-:W-:Y:S02]  /*4620*/  MOV R117, R11 ;  /* 0x0000000b00757202 */ /* 0x000fe40000000f00 */
[----:B------:R-:W-:-:S07]  /*4630*/  MOV R81, R87 ;  /* 0x0000005700517202 */ /* 0x000fce0000000f00 */
[----:B------:R-:W-:Y:S05]  /*4640*/  WARPSYNC.COLLECTIVE R86, `(.L_x_6413) ;  /* 0x0000000056087348 */ /* 0x000fea0003c00000 */
[----:B------:R0:W1:Y:S02]  /*4650*/  SHFL.BFLY P0, R87, R117, R119, R124 ;  /* 0x0c00007775577389 */ /* 0x000064000000007c */
[----:B01----:R-:W-:Y:S05]  /*4660*/  ENDCOLLECTIVE ;  /* 0x000000000000791b */ /* 0x003fea0003800000 */
.L_x_6413:
[----:B------:R-:W-:-:S05]  /*4670*/  FADD.FTZ R81, R6, R81 ;  /* 0x0000005106517221 */ /* 0x000fca0000010000 */
[----:B------:R-:W-:Y:S01]  /*4680*/  MOV R117, R81 ;  /* 0x0000005100757202 */ /* 0x000fe20000000f00 */
[----:B------:R-:W-:Y:S01]  /*4690*/  HFMA2 R119, -RZ, RZ, 0, 2.384185791015625e-07 ;  /* 0x00000004ff777431 */ /* 0x000fe200000001ff */
[----:B------:R-:W-:-:S07]  /*46a0*/  MOV R80, R87 ;  /* 0x0000005700507202 */ /* 0x000fce0000000f00 */
[----:B------:R-:W-:Y:S05]  /*46b0*/  WARPSYNC.COLLECTIVE R86, `(.L_x_6414) ;  /* 0x0000000056087348 */ /* 0x000fea0003c00000 */
[----:B------:R0:W1:Y:S02]  /*46c0*/  SHFL.BFLY P0, R87, R117, R119, R124 ;  /* 0x0c00007775577389 */ /* 0x000064000000007c */
[----:B01----:R-:W-:Y:S05]  /*46d0*/  ENDCOLLECTIVE ;  /* 0x000000000000791b */ /* 0x003fea0003800000 */
.L_x_6414:
[----:B------:R-:W-:-:S05]  /*46e0*/  FADD.FTZ R80, R11, R80 ;  /* 0x000000500b507221 */ /* 0x000fca0000010000 */
[----:B------:R-:W-:Y:S02]  /*46f0*/  MOV R117, R80 ;  /* 0x0000005000757202 */ /* 0x000fe40000000f00 */
[----:B------:R-:W-:-:S07]  /*4700*/  MOV R82, R87 ;  /* 0x0000005700527202 */ /* 0x000fce0000000f00 */
[----:B------:R-:W-:Y:S05]  /*4710*/  WARPSYNC.COLLECTIVE R86, `(.L_x_6415) ;  /* 0x0000000056087348 */ /* 0x000fea0003c00000 */
[----:B------:R0:W1:Y:S02]  /*4720*/  SHFL.BFLY P0, R87, R117, R119, R124 ;  /* 0x0c00007775577389 */ /* 0x000064000000007c */
[----:B01----:R-:W-:Y:S05]  /*4730*/  ENDCOLLECTIVE ;  /* 0x000000000000791b */ /* 0x003fea0003800000 */
.L_x_6415:
[----:B------:R-:W-:-:S05]  /*4740*/  FADD.FTZ R82, R81, R82 ;  /* 0x0000005251527221 */ /* 0x000fca0000010000 */
[----:B------:R-:W-:Y:S01]  /*4750*/  MOV R117, R82 ;  /* 0x0000005200757202 */ /* 0x000fe20000000f00 */
[----:B------:R-:W-:Y:S01]  /*4760*/  HFMA2 R119, -RZ, RZ, 0, 4.76837158203125e-07 ;  /* 0x00000008ff777431 */ /* 0x000fe200000001ff */
[----:B------:R-:W-:-:S07]  /*4770*/  MOV R83, R87 ;  /* 0x0000005700537202 */ /* 0x000fce0000000f00 */
[----:B------:R-:W-:Y:S05]  /*4780*/  WARPSYNC.COLLECTIVE R86, `(.L_x_6416) ;  /* 0x0000000056087348 */ /* 0x000fea0003c00000 */
[----:B------:R0:W1:Y:S02]  /*4790*/  SHFL.BFLY P0, R87, R117, R119, R124 ;  /* 0x0c00007775577389 */ /* 0x000064000000007c */
[----:B01----:R-:W-:Y:S05]  /*47a0*/  ENDCOLLECTIVE ;  /* 0x000000000000791b */ /* 0x003fea0003800000 */
.L_x_6416:
[----:B------:R-:W-:-:S05]  /*47b0*/  FADD.FTZ R83, R80, R83 ;  /* 0x0000005350537221 */ /* 0x000fca0000010000 */
[----:B------:R-:W-:Y:S02]  /*47c0*/  MOV R117, R83 ;  /* 0x0000005300757202 */ /* 0x000fe40000000f00 */
[----:B------:R-:W-:-:S07]  /*47d0*/  MOV R85, R87 ;  /* 0x0000005700557202 */ /* 0x000fce0000000f00 */
[----:B------:R-:W-:Y:S05]  /*47e0*/  WARPSYNC.COLLECTIVE R86, `(.L_x_6417) ;  /* 0x0000000056087348 */ /* 0x000fea0003c00000 */
[----:B------:R0:W1:Y:S02]  /*47f0*/  SHFL.BFLY P0, R87, R117, R119, R124 ;  /* 0x0c00007775577389 */ /* 0x000064000000007c */
[----:B01----:R-:W-:Y:S05]  /*4800*/  ENDCOLLECTIVE ;  /* 0x000000000000791b */ /* 0x003fea0003800000 */
.L_x_6417:
[----:B------:R-:W-:-:S05]  /*4810*/  FADD.FTZ R85, R82, R85 ;  /* 0x0000005552557221 */ /* 0x000fca0000010000 */
[----:B------:R-:W-:Y:S01]  /*4820*/  MOV R117, R85 ;  /* 0x0000005500757202 */ /* 0x000fe20000000f00 */
[----:B------:R-:W-:Y:S01]  /*4830*/  HFMA2 R119, -RZ, RZ, 0, 9.5367431640625e-07 ;  /* 0x00000010ff777431 */ /* 0x000fe200000001ff */
[----:B------:R-:W-:-:S07]  /*4840*/  MOV R84, R87 ;  /* 0x0000005700547202 */ /* 0x000fce0000000f00 */
[----:B------:R-:W-:Y:S05]  /*4850*/  WARPSYNC.COLLECTIVE R86, `(.L_x_6418) ;  /* 0x0000000056087348 */ /* 0x000fea0003c00000 */
[----:B------:R0:W1:Y:S02]  /*4860*/  SHFL.BFLY P0, R87, R117, R119, R124 ;  /* 0x0c00007775577389 */ /* 0x000064000000007c */
[----:B01----:R-:W-:Y:S05]  /*4870*/  ENDCOLLECTIVE ;  /* 0x000000000000791b */ /* 0x003fea0003800000 */
.L_x_6418:
[----:B------:R-:W-:-:S05]  /*4880*/  FADD.FTZ R84, R83, R84 ;  /* 0x0000005453547221 */ /* 0x000fca0000010000 */
[----:B------:R-:W-:Y:S02]  /*4890*/  MOV R117, R84 ;  /* 0x0000005400757202 */ /* 0x000fe40000000f00 */
[----:B------:R-:W-:-:S07]  /*48a0*/  MOV R6, R87 ;  /* 0x0000005700067202 */ /* 0x000fce0000000f00 */
[----:B------:R-:W-:Y:S05]  /*48b0*/  WARPSYNC.COLLECTIVE R86, `(.L_x_6419) ;  /* 0x0000000056087348 */ /* 0x000fea0003c00000 */
[----:B------:R0:W1:Y:S02]  /*48c0*/  SHFL.BFLY P0, R87, R117, R119, R124 ;  /* 0x0c00007775577389 */ /* 0x000064000000007c */
[----:B01----:R-:W-:Y:S05]  /*48d0*/  ENDCOLLECTIVE ;  /* 0x000000000000791b */ /* 0x003fea0003800000 */
.L_x_6419:
[----:B------:R-:W-:Y:S01]  /*48e0*/  MOV R11, R87 ;  /* 0x00000057000b7202 */ /* 0x000fe20000000f00 */
[----:B------:R-:W-:Y:S06]  /*48f0*/  BRA `(.L_x_6420) ;  /* 0xffffffc800c87947 */ /* 0x000fec000383ffff */
.L_x_6421:
        /* <DEDUP_REMOVED lines=16> */
.L_x_11270:


//--------------------- .text._ZN10layer_norm13ln_bwd_kernelINS_13Kernel_traitsI6__halfS2_fS2_fjLj512ELj1ELj4ELj1ELj16ENS_18Kernel_traits_baseILj512ES2_S2_fS2_fjLj128EEEEELb0ELb0ELb1ELb1EEEvNS_9BwdParamsE --------------------------
	.section	.text._ZN10layer_norm13ln_bwd_kernelINS_13Kernel_traitsI6__halfS2_fS2_fjLj512ELj1ELj4ELj1ELj16ENS_18Kernel_traits_baseILj512ES2_S2_fS2_fjLj128EEEEELb0ELb0ELb1ELb1EEEvNS_9BwdParamsE,"ax",@progbits
	.align	128
        .global         _ZN10layer_norm13ln_bwd_kernelINS_13Kernel_traitsI6__halfS2_fS2_fjLj512ELj1ELj4ELj1ELj16ENS_18Kernel_traits_baseILj512ES2_S2_fS2_fjLj128EEEEELb0ELb0ELb1ELb1EEEvNS_9BwdParamsE
        .type           _ZN10layer_norm13ln_bwd_kernelINS_13Kernel_traitsI6__halfS2_fS2_fjLj512ELj1ELj4ELj1ELj16ENS_18Kernel_traits_baseILj512ES2_S2_fS2_fjLj128EEEEELb0ELb0ELb1ELb1EEEvNS_9BwdParamsE,@function
        .size           _ZN10layer_norm13ln_bwd_kernelINS_13Kernel_traitsI6__halfS2_fS2_fjLj512ELj1ELj4ELj1ELj16ENS_18Kernel_traits_baseILj512ES2_S2_fS2_fjLj128EEEEELb0ELb0ELb1ELb1EEEvNS_9BwdParamsE,(.L_x_11271 - _ZN10layer_norm13ln_bwd_kernelINS_13Kernel_traitsI6__halfS2_fS2_fjLj512ELj1ELj4ELj1ELj16ENS_18Kernel_traits_baseILj512ES2_S2_fS2_fjLj128EEEEELb0ELb0ELb1ELb1EEEvNS_9BwdParamsE)
        .other          _ZN10layer_norm13ln_bwd_kernelINS_13Kernel_traitsI6__halfS2_fS2_fjLj512ELj1ELj4ELj1ELj16ENS_18Kernel_traits_baseILj512ES2_S2_fS2_fjLj128EEEEELb0ELb0ELb1ELb1EEEvNS_9BwdParamsE,@"STO_CUDA_ENTRY STV_DEFAULT"
_ZN10layer_norm13ln_bwd_kernelINS_13Kernel_traitsI6__halfS2_fS2_fjLj512ELj1ELj4ELj1ELj16ENS_18Kernel_traits_baseILj512ES2_S2_fS2_fjLj128EEEEELb0ELb0ELb1ELb1EEEvNS_9BwdParamsE:
.text._ZN10layer_norm13ln_bwd_kernelINS_13Kernel_traitsI6__halfS2_fS2_fjLj512ELj1ELj4ELj1ELj16ENS_18Kernel_traits_baseILj512ES2_S2_fS2_fjLj128EEEEELb0ELb0ELb1ELb1EEEvNS_9BwdParamsE:
        /* <DEDUP_REMOVED lines=40> */
.L_x_6466:
        /* <DEDUP_REMOVED lines=17> */
[----:B------:R-:W-:Y:S01]  /*0390*/  IMAD R3, R0, UR9, RZ ;  /* 0x0000000900037c24 */ /* 0x000fe2000f8e02ff */
[----:B------:R-:W-:-:S03]  /*03a0*/  SHF.R.S32.HI R77, RZ, 0x1f, R0 ;  /* 0x0000001fff4d7819 */ /* 0x000fc60000011400 */
[----:B------:R-:W-:Y:S01]  /*03b0*/  IMAD R79, R76, UR9, RZ ;  /* 0x000000094c4f7c24 */ /* 0x000fe2000f8e02ff */
[----:B------:R-:W-:Y:S01]  /*03c0*/  SHF.R.S32.HI R78, RZ, 0x1f, R3 ;  /* 0x0000001fff4e7819 */ /* 0x000fe20000011403 */
[----:B------:R-:W3:Y:S01]  /*03d0*/  LDC.64 R102, c[0x0][0x3a8] ;  /* 0x0000ea00ff667b82 */ /* 0x000ee20000000a00 */
[----:B0-----:R-:W-:Y:S02]  /*03e0*/  LEA R76, P0, R0, UR10, 0x2 ;  /* 0x0000000a004c7c11 */ /* 0x001fe4000f8010ff */
[----:B------:R-:W-:Y:S02]  /*03f0*/  SHF.R.S32.HI R80, RZ, 0x1f, R79 ;  /* 0x0000001fff507819 */ /* 0x000fe4000001144f */
[----:B------:R-:W-:Y:S02]  /*0400*/  LEA.HI R78, R78, R3, RZ, 0x3 ;  /* 0x000000034e4e7211 */ /* 0x000fe400078f18ff */
[----:B------:R-:W-:Y:S02]  /*0410*/  LEA.HI R80, R80, R79, RZ, 0x3 ;  /* 0x0000004f50507211 */ /* 0x000fe400078f18ff */
[----:B------:R-:W-:-:S05]  /*0420*/  LEA.HI.X R77, R0, UR11, R77, 0x2, P0 ;  /* 0x0000000b004d7c11 */ /* 0x000fca00080f144d */
[----:B------:R0:W4:Y:S01]  /*0430*/  LDG.E R3, desc[UR6][R76.64] ;  /* 0x000000064c037981 */ /* 0x000122000c1e1900 */
[----:B-1----:R-:W-:-:S04]  /*0440*/  LOP3.LUT R81, R81, 0x1f, RZ, 0xc0, !PT ;  /* 0x0000001f51517812 */ /* 0x002fc800078ec0ff */
[-C--:B------:R-:W-:Y:S02]  /*0450*/  LEA.HI.SX32 R79, R80, R81.reuse, 0x1d ;  /* 0x00000051504f7211 */ /* 0x080fe400078feaff */
[----:B------:R-:W-:-:S03]  /*0460*/  LEA.HI.SX32 R109, R78, R81, 0x1d ;  /* 0x000000514e6d7211 */ /* 0x000fc600078feaff */
[----:B--2---:R-:W-:Y:S01]  /*0470*/  IMAD.WIDE.U32 R88, R79, 0x10, R6 ;  /* 0x000000104f587825 */ /* 0x004fe200078e0006 */
[----:B------:R-:W-:Y:S02]  /*0480*/  IADD3 R111, PT, PT, R109, 0x20, RZ ;  /* 0x000000206d6f7810 */ /* 0x000fe40007ffe0ff */
[----:B------:R-:W-:Y:S01]  /*0490*/  IADD3 R79, PT, PT, R79, 0x20, RZ ;  /* 0x000000204f4f7810 */ /* 0x000fe20007ffe0ff */
[--C-:B---3--:R-:W-:Y:S02]  /*04a0*/  IMAD.WIDE.U32 R100, R109, 0x20, R102.reuse ;  /* 0x000000206d647825 */ /* 0x108fe400078e0066 */
[----:B------:R-:W2:Y:S02]  /*04b0*/  LDG.E.128 R88, desc[UR6][R88.64] ;  /* 0x0000000658587981 */ /* 0x000ea4000c1e1d00 */
[----:B------:R-:W-:Y:S02]  /*04c0*/  IMAD.WIDE.U32 R102, R111, 0x20, R102 ;  /* 0x000000206f667825 */ /* 0x000fe400078e0066 */
[----:B------:R-:W3:Y:S02]  /*04d0*/  LDG.E.128 R96, desc[UR6][R100.64] ;  /* 0x0000000664607981 */ /* 0x000ee4000c1e1d00 */
[----:B0-----:R-:W-:-:S02]  /*04e0*/  IMAD.WIDE.U32 R76, R79, 0x10, R6 ;  /* 0x000000104f4c7825 */ /* 0x001fc400078e0006 */
[----:B------:R-:W2:Y:S04]  /*04f0*/  LDG.E.128 R80, desc[UR6][R102.64+0x10] ;  /* 0x0000100666507981 */ /* 0x000ea8000c1e1d00 */
[----:B------:R-:W2:Y:S04]  /*0500*/  LDG.E.128 R76, desc[UR6][R76.64] ;  /* 0x000000064c4c7981 */ /* 0x000ea8000c1e1d00 */
[----:B------:R-:W2:Y:S04]  /*0510*/  LDG.E.128 R84, desc[UR6][R102.64] ;  /* 0x0000000666547981 */ /* 0x000ea8000c1e1d00 */
[----:B------:R-:W2:Y:S01]  /*0520*/  LDG.E.128 R92, desc[UR6][R100.64+0x10] ;  /* 0x00001006645c7981 */ /* 0x000ea2000c1e1d00 */
        /* <DEDUP_REMOVED lines=13> */
[----:B0-----:R-:W-:Y:S02]  /*0600*/  HADD2.F32 R106, -RZ, R49.H0_H0 ;  /* 0x20000031ff6a7230 */ /* 0x001fe40000004100 */
[----:B------:R-:W-:-:S02]  /*0610*/  HADD2.F32 R102, -RZ, R48.H0_H0 ;  /* 0x20000030ff667230 */ /* 0x000fc40000004100 */
[----:B------:R-:W-:Y:S01]  /*0620*/  HADD2.F32 R110, -RZ, R51.H0_H0 ;  /* 0x20000033ff6e7230 */ /* 0x000fe20000004100 */
[----:B----4-:R-:W-:-:S05]  /*0630*/  FSEL R100, R3, RZ, !P1 ;  /* 0x000000ff03647208 */ /* 0x010fca0004800000 */
[C---:B---3--:R-:W-:Y:S01]  /*0640*/  FADD.FTZ R97, -R100.reuse, R97 ;  /* 0x0000006164617221 */ /* 0x048fe20000010100 */
[C---:B------:R-:W-:Y:S01]  /*0650*/  FADD.FTZ R103, -R100.reuse, R99 ;  /* 0x0000006364677221 */ /* 0x040fe20000010100 */
[--C-:B--2---:R-:W-:Y:S02]  /*0660*/  HADD2.F32 R99, -RZ, R88.reuse.H0_H0 ;  /* 0x20000058ff637230 */ /* 0x104fe40000004100 */
[C---:B------:R-:W-:Y:S01]  /*0670*/  FADD.FTZ R117, -R100.reuse, R82 ;  /* 0x0000005264757221 */ /* 0x040fe20000010100 */
[----:B------:R-:W-:Y:S02]  /*0680*/  HADD2.F32 R88, -RZ, R88.H1_H1 ;  /* 0x30000058ff587230 */ /* 0x000fe40000004100 */
[----:B------:R-:W-:Y:S01]  /*0690*/  FADD.FTZ R3, -R100, R96 ;  /* 0x0000006064037221 */ /* 0x000fe20000010100 */
[--C-:B------:R-:W-:Y:S02]  /*06a0*/  HADD2.F32 R123, -RZ, R79.reuse.H0_H0 ;  /* 0x2000004fff7b7230 */ /* 0x100fe40000004100 */
[----:B------:R-:W-:-:S02]  /*06b0*/  HADD2.F32 R82, -RZ, R79.H1_H1 ;  /* 0x3000004fff527230 */ /* 0x000fc40000004100 */
[----:B------:R-:W-:Y:S01]  /*06c0*/  FADD.FTZ R113, -R100, R86 ;  /* 0x0000005664717221 */ /* 0x000fe20000010100 */
[--C-:B------:R-:W-:Y:S02]  /*06d0*/  HADD2.F32 R79, -RZ, R52.reuse.H1_H1 ;  /* 0x30000034ff4f7230 */ /* 0x100fe40000004100 */
[----:B-----5:R-:W-:Y:S01]  /*06e0*/  FMUL.FTZ R86, R4, R97 ;  /* 0x0000006104567220 */ /* 0x020fe20000410000 */
[C---:B------:R-:W-:Y:S01]  /*06f0*/  FADD.FTZ R111, -R100.reuse, R84 ;  /* 0x00000054646f7221 */ /* 0x040fe20000010100 */
[----:B------:R-:W-:Y:S01]  /*0700*/  FADD.FTZ R101, -R100, R98 ;  /* 0x0000006264657221 */ /* 0x000fe20000010100 */
[----:B------:R-:W-:Y:S02]  /*0710*/  HADD2.F32 R84, -RZ, R52.H0_H0 ;  /* 0x20000034ff547230 */ /* 0x000fe40000004100 */
[----:B------:R-:W-:Y:S01]  /*0720*/  FMUL.FTZ R3, R4, R3 ;  /* 0x0000000304037220 */ /* 0x000fe20000410000 */
[----:B------:R-:W-:Y:S02]  /*0730*/  HADD2.F32 R96, -RZ, R89.H1_H1 ;  /* 0x30000059ff607230 */ /* 0x000fe40000004100 */
[----:B------:R-:W-:Y:S01]  /*0740*/  FMUL.FTZ R79, R79, R88 ;  /* 0x000000584f4f7220 */ /* 0x000fe20000410000 */
[----:B------:R-:W-:-:S02]  /*0750*/  HADD2.F32 R107, -RZ, R91.H0_H0 ;  /* 0x2000005bff6b7230 */ /* 0x000fc40000004100 */
[----:B------:R-:W-:Y:S01]  /*0760*/  FFMA.FTZ R61, R86, R88, R61 ;  /* 0x00000058563d7223 */ /* 0x000fe2000001003d */
[----:B------:R-:W-:Y:S02]  /*0770*/  HADD2.F32 R98, -RZ, R91.H1_H1 ;  /* 0x3000005bff627230 */ /* 0x000fe40000004100 */
[----:B------:R-:W-:Y:S01]  /*0780*/  FADD.FTZ R57, R57, R88 ;  /* 0x0000005839397221 */ /* 0x000fe20000010000 */
[----:B------:R-:W-:Y:S02]  /*0790*/  HADD2.F32 R97, -RZ, R53.H1_H1 ;  /* 0x30000035ff617230 */ /* 0x000fe40000004100 */
[----:B------:R-:W-:Y:S01]  /*07a0*/  FADD.FTZ R91, -R100, R92 ;  /* 0x0000005c645b7221 */ /* 0x000fe20000010100 */
[----:B------:R-:W-:Y:S01]  /*07b0*/  FMUL.FTZ R88, R4, R103 ;  /* 0x0000006704587220 */ /* 0x000fe20000410000 */
[C---:B------:R-:W-:Y:S01]  /*07c0*/  FADD.FTZ R93, -R100.reuse, R93 ;  /* 0x0000005d645d7221 */ /* 0x040fe20000010100 */
[----:B-1----:R-:W-:Y:S02]  /*07d0*/  HADD2.F32 R105, -RZ, R89.H0_H0 ;  /* 0x20000059ff697230 */ /* 0x002fe40000004100 */
[----:B------:R-:W-:Y:S01]  /*07e0*/  FADD.FTZ R109, -R100, R94 ;  /* 0x0000005e646d7221 */ /* 0x000fe20000010100 */
[----:B------:R-:W-:-:S02]  /*07f0*/  HADD2.F32 R89, -RZ, R90.H0_H0 ;  /* 0x2000005aff597230 */ /* 0x000fc40000004100 */
[-C--:B------:R-:W-:Y:S01]  /*0800*/  FMUL.FTZ R84, R84, R99.reuse ;  /* 0x0000006354547220 */ /* 0x080fe20000410000 */
[----:B------:R-:W-:Y:S01]  /*0810*/  FFMA.FTZ R60, R3, R99, R60 ;  /* 0x00000063033c7223 */ /* 0x000fe2000001003c */
[----:B------:R-:W-:Y:S01]  /*0820*/  FADD.FTZ R56, R56, R99 ;  /* 0x0000006338387221 */ /* 0x000fe20000010000 */
[----:B------:R-:W-:Y:S02]  /*0830*/  HADD2.F32 R94, -RZ, R54.H0_H0 ;  /* 0x20000036ff5e7230 */ /* 0x000fe40000004100 */
[C---:B------:R-:W-:Y:S01]  /*0840*/  FADD.FTZ R95, -R100.reuse, R95 ;  /* 0x0000005f645f7221 */ /* 0x040fe20000010100 */
[----:B------:R-:W-:Y:S02]  /*0850*/  HADD2.F32 R90, -RZ, R90.H1_H1 ;  /* 0x3000005aff5a7230 */ /* 0x000fe40000004100 */
[C---:B------:R-:W-:Y:S01]  /*0860*/  FADD.FTZ R85, -R100.reuse, R85 ;  /* 0x0000005564557221 */ /* 0x040fe20000010100 */
[C---:B------:R-:W-:Y:S01]  /*0870*/  FADD.FTZ R87, -R100.reuse, R87 ;  /* 0x0000005764577221 */ /* 0x040fe20000010100 */
[C---:B------:R-:W-:Y:S01]  /*0880*/  FADD.FTZ R115, -R100.reuse, R80 ;  /* 0x0000005064737221 */ /* 0x040fe20000010100 */
[C---:B------:R-:W-:Y:S01]  /*0890*/  FADD.FTZ R81, -R100.reuse, R81 ;  /* 0x0000005164517221 */ /* 0x040fe20000010100 */
[----:B------:R-:W-:Y:S01]  /*08a0*/  FADD.FTZ R83, -R100, R83 ;  /* 0x0000005364537221 */ /* 0x000fe20000010100 */
[-C--:B------:R-:W-:Y:S01]  /*08b0*/  FMUL.FTZ R97, R97, R96.reuse ;  /* 0x0000006061617220 */ /* 0x080fe20000410000 */
[----:B------:R-:W-:Y:S01]  /*08c0*/  FFMA.FTZ R63, R88, R96, R63 ;  /* 0x00000060583f7223 */ /* 0x000fe2000001003f */
[----:B------:R-:W-:Y:S01]  /*08d0*/  FADD.FTZ R59, R59, R96 ;  /* 0x000000603b3b7221 */ /* 0x000fe20000010000 */
[----:B------:R-:W-:Y:S01]  /*08e0*/  FMUL.FTZ R91, R4, R91 ;  /* 0x0000005b045b7220 */ /* 0x000fe20000410000 */
[----:B------:R-:W-:-:S02]  /*08f0*/  HADD2.F32 R99, -RZ, R54.H1_H1 ;  /* 0x30000036ff637230 */ /* 0x000fc40000004100 */
[----:B------:R-:W-:Y:S01]  /*0900*/  FMUL.FTZ R96, R4, R93 ;  /* 0x0000005d04607220 */ /* 0x000fe20000410000 */
[--C-:B------:R-:W-:Y:S02]  /*0910*/  HADD2.F32 R100, -RZ, R55.reuse.H0_H0 ;  /* 0x20000037ff647230 */ /* 0x100fe40000004100 */
[-C--:B------:R-:W-:Y:S01]  /*0920*/  FMUL.FTZ R94, R94, R89.reuse ;  /* 0x000000595e5e7220 */ /* 0x080fe20000410000 */
[----:B------:R-:W-:Y:S01]  /*0930*/  FADD.FTZ R64, R64, R89 ;  /* 0x0000005940407221 */ /* 0x000fe20000010000 */
[----:B------:R-:W-:Y:S01]  /*0940*/  FFMA.FTZ R36, R91, R89, R36 ;  /* 0x000000595b247223 */ /* 0x000fe20000010024 */
[-C--:B------:R-:W-:Y:S01]  /*0950*/  FMUL.FTZ R89, R99, R90.reuse ;  /* 0x0000005a63597220 */ /* 0x080fe20000410000 */
[----:B------:R-:W-:Y:S01]  /*0960*/  FADD.FTZ R65, R65, R90 ;  /* 0x0000005a41417221 */ /* 0x000fe20000010000 */
[----:B------:R-:W-:Y:S01]  /*0970*/  FFMA.FTZ R37, R96, R90, R37 ;  /* 0x0000005a60257223 */ /* 0x000fe20000010025 */
[----:B------:R-:W-:Y:S02]  /*0980*/  HADD2.F32 R93, -RZ, R55.H1_H1 ;  /* 0x30000037ff5d7230 */ /* 0x000fe40000004100 */
[----:B------:R-:W-:Y:S01]  /*0990*/  FMUL.FTZ R90, R100, R107 ;  /* 0x0000006b645a7220 */ /* 0x000fe20000410000 */
[----:B------:R-:W-:Y:S01]  /*09a0*/  FMUL.FTZ R100, R4, R95 ;  /* 0x0000005f04647220 */ /* 0x000fe20000410000 */
[----:B------:R-:W-:-:S02]  /*09b0*/  HADD2.F32 R119, -RZ, R76.H0_H0 ;  /* 0x2000004cff777230 */ /* 0x000fc40000004100 */
[----:B------:R-:W-:Y:S01]  /*09c0*/  FADD.FTZ R67, R67, R98 ;  /* 0x0000006243437221 */ /* 0x000fe20000010000 */
[----:B------:R-:W-:Y:S02]  /*09d0*/  HADD2.F32 R76, -RZ, R76.H1_H1 ;  /* 0x3000004cff4c7230 */ /* 0x000fe40000004100 */
[-C--:B------:R-:W-:Y:S01]  /*09e0*/  FMUL.FTZ R93, R93, R98.reuse ;  /* 0x000000625d5d7220 */ /* 0x080fe20000410000 */
[----:B------:R-:W-:Y:S01]  /*09f0*/  FFMA.FTZ R39, R100, R98, R39 ;  /* 0x0000006264277223 */ /* 0x000fe20000010027 */
[----:B------:R-:W-:Y:S02]  /*0a00*/  HADD2.F32 R95, -RZ, R48.H1_H1 ;  /* 0x30000030ff5f7230 */ /* 0x000fe40000004100 */
[----:B------:R-:W-:Y:S01]  /*0a10*/  FMUL.FTZ R98, R4, R85 ;  /* 0x0000005504627220 */ /* 0x000fe20000410000 */
[----:B------:R-:W-:Y:S02]  /*0a20*/  HADD2.F32 R92, -RZ, R53.H0_H0 ;  /* 0x20000035ff5c7230 */ /* 0x000fe40000004100 */
[----:B------:R-:W-:Y:S01]  /*0a30*/  FADD.FTZ R73, R73, R76 ;  /* 0x0000004c49497221 */ /* 0x000fe20000010000 */
[-C--:B------:R-:W-:Y:S01]  /*0a40*/  FMUL.FTZ R85, R95, R76.reuse ;  /* 0x0000004c5f557220 */ /* 0x080fe20000410000 */
[----:B------:R-:W-:Y:S01]  /*0a50*/  FFMA.FTZ R69, R98, R76, R69 ;  /* 0x0000004c62457223 */ /* 0x000fe20000010045 */
[----:B------:R-:W-:Y:S01]  /*0a60*/  FADD.FTZ R76, RZ, R84 ;  /* 0x00000054ff4c7221 */ /* 0x000fe20000010000 */
[----:B------:R-:W-:Y:S01]  /*0a70*/  FFMA.FTZ R95, R3, R84, RZ ;  /* 0x00000054035f7223 */ /* 0x000fe200000100ff */
[----:B------:R-:W-:-:S02]  /*0a80*/  HADD2.F32 R121, -RZ, R77.H0_H0 ;  /* 0x2000004dff797230 */ /* 0x000fc40000004100 */
[----:B------:R-:W-:Y:S01]  /*0a90*/  FMUL.FTZ R92, R92, R105 ;  /* 0x000000695c5c7220 */ /* 0x000fe20000410000 */
[----:B------:R-:W-:Y:S01]  /*0aa0*/  FADD.FTZ R99, R76, R79 ;  /* 0x0000004f4c637221 */ /* 0x000fe20000010000 */
[----:B------:R-:W-:Y:S01]  /*0ab0*/  FMUL.FTZ R101, R4, R101 ;  /* 0x0000006504657220 */ /* 0x000fe20000410000 */
[----:B------:R-:W-:Y:S01]  /*0ac0*/  FFMA.FTZ R104, R86, R79, R95 ;  /* 0x0000004f56687223 */ /* 0x000fe2000001005f */
[----:B------:R-:W-:Y:S01]  /*0ad0*/  FMUL.FTZ R76, R106, R121 ;  /* 0x000000796a4c7220 */ /* 0x000fe20000410000 */
[----:B------:R-:W-:Y:S02]  /*0ae0*/  FADD.FTZ R106, R99, R92 ;  /* 0x0000005c636a7221 */ /* 0x000fe40000010000 */
[----:B------:R-:W-:Y:S02]  /*0af0*/  FFMA.FTZ R95, R101, R92, R104 ;  /* 0x0000005c655f7223 */ /* 0x000fe40000010068 */
[----:B------:R-:W-:Y:S02]  /*0b00*/  FADD.FTZ R99, R106, R97 ;  /* 0x000000616a637221 */ /* 0x000fe40000010000 */
[----:B------:R-:W-:Y:S01]  /*0b10*/  FFMA.FTZ R106, R88, R97, R95 ;  /* 0x00000061586a7223 */ /* 0x000fe2000001005f */
[----:B------:R-:W-:-:S02]  /*0b20*/  HADD2.F32 R80, -RZ, R77.H1_H1 ;  /* 0x3000004dff507230 */ /* 0x000fc40000004100 */
[----:B------:R-:W-:Y:S01]  /*0b30*/  FMUL.FTZ R104, R4, R87 ;  /* 0x0000005704687220 */ /* 0x000fe20000410000 */
[----:B------:R-:W-:Y:S02]  /*0b40*/  HADD2.F32 R103, -RZ, R49.H1_H1 ;  /* 0x30000031ff677230 */ /* 0x000fe40000004100 */
[----:B------:R-:W-:Y:S01]  /*0b50*/  FADD.FTZ R108, R99, R94 ;  /* 0x0000005e636c7221 */ /* 0x000fe20000010000 */
[----:B------:R-:W-:Y:S01]  /*0b60*/  FFMA.FTZ R95, R91, R94, R106 ;  /* 0x0000005e5b5f7223 */ /* 0x000fe2000001006a */
[-C--:B------:R-:W-:Y:S01]  /*0b70*/  FFMA.FTZ R71, R104, R80.reuse, R71 ;  /* 0x0000005068477223 */ /* 0x080fe20000010047 */
[----:B------:R-:W-:Y:S01]  /*0b80*/  FADD.FTZ R75, R75, R80 ;  /* 0x000000504b4b7221 */ /* 0x000fe20000010000 */
[----:B------:R-:W-:Y:S01]  /*0b90*/  FMUL.FTZ R87, R103, R80 ;  /* 0x0000005067577220 */ /* 0x000fe20000410000 */
[----:B------:R-:W-:Y:S01]  /*0ba0*/  FADD.FTZ R99, R108, R89 ;  /* 0x000000596c637221 */ /* 0x000fe20000010000 */
[----:B------:R-:W-:Y:S01]  /*0bb0*/  FMUL.FTZ R109, R4, R109 ;  /* 0x0000006d046d7220 */ /* 0x000fe20000410000 */
[----:B------:R-:W-:-:S02]  /*0bc0*/  FFMA.FTZ R80, R96, R89, R95 ;  /* 0x0000005960507223 */ /* 0x000fc4000001005f */
[----:B------:R-:W-:Y:S02]  /*0bd0*/  FADD.FTZ R106, R99, R90 ;  /* 0x0000005a636a7221 */ /* 0x000fe40000010000 */
[----:B------:R-:W-:Y:S01]  /*0be0*/  FFMA.FTZ R99, R109, R90, R80 ;  /* 0x0000005a6d637223 */ /* 0x000fe20000010050 */
[----:B------:R-:W-:Y:S01]  /*0bf0*/  FFMA.FTZ R62, R101, R105, R62 ;  /* 0x00000069653e7223 */ /* 0x000fe2000001003e */
[----:B------:R-:W-:Y:S01]  /*0c00*/  FADD.FTZ R58, R58, R105 ;  /* 0x000000693a3a7221 */ /* 0x000fe20000010000 */
[----:B------:R-:W-:Y:S01]  /*0c10*/  FMUL.FTZ R102, R102, R119 ;  /* 0x0000007766667220 */ /* 0x000fe20000410000 */
[----:B------:R-:W-:Y:S01]  /*0c20*/  FADD.FTZ R105, R106, R93 ;  /* 0x0000005d6a697221 */ /* 0x000fe20000010000 */
[----:B------:R-:W-:Y:S01]  /*0c30*/  FMUL.FTZ R111, R4, R111 ;  /* 0x0000006f046f7220 */ /* 0x000fe20000410000 */
[----:B------:R-:W-:Y:S01]  /*0c40*/  FFMA.FTZ R106, R100, R93, R99 ;  /* 0x0000005d646a7223 */ /* 0x000fe20000010063 */
[----:B------:R-:W-:Y:S02]  /*0c50*/  HADD2.F32 R77, -RZ, R78.H0_H0 ;  /* 0x2000004eff4d7230 */ /* 0x000fe40000004100 */
[----:B------:R-:W-:Y:S01]  /*0c60*/  FADD.FTZ R80, R105, R102 ;  /* 0x0000006669507221 */ /* 0x000fe20000010000 */
[----:B------:R-:W-:-:S02]  /*0c70*/  HADD2.F32 R108, -RZ, R50.H0_H0 ;  /* 0x20000032ff6c7230 */ /* 0x000fc40000004100 */
[----:B------:R-:W-:Y:S01]  /*0c80*/  FFMA.FTZ R99, R111, R102, R106 ;  /* 0x000000666f637223 */ /* 0x000fe2000001006a */
[----:B------:R-:W-:Y:S02]  /*0c90*/  HADD2.F32 R78, -RZ, R78.H1_H1 ;  /* 0x3000004eff4e7230 */ /* 0x000fe40000004100 */
[C---:B------:R-:W-:Y:S01]  /*0ca0*/  FMUL.FTZ R115, R4.reuse, R115 ;  /* 0x0000007304737220 */ /* 0x040fe20000410000 */
[----:B------:R-:W-:Y:S02]  /*0cb0*/  HADD2.F32 R103, -RZ, R50.H1_H1 ;  /* 0x30000032ff677230 */ /* 0x000fe40000004100 */
[----:B------:R-:W-:Y:S01]  /*0cc0*/  FMUL.FTZ R106, R4, R81 ;  /* 0x00000051046a7220 */ /* 0x000fe20000410000 */
[----:B------:R-:W-:Y:S01]  /*0cd0*/  FADD.FTZ R81, R80, R85 ;  /* 0x0000005550517221 */ /* 0x000fe20000010000 */
[----:B------:R-:W-:Y:S01]  /*0ce0*/  FMUL.FTZ R113, R4, R113 ;  /* 0x0000007104717220 */ /* 0x000fe20000410000 */
[----:B------:R-:W-:Y:S01]  /*0cf0*/  FFMA.FTZ R80, R98, R85, R99 ;  /* 0x0000005562507223 */ /* 0x000fe20000010063 */
[-C--:B------:R-:W-:Y:S01]  /*0d00*/  FMUL.FTZ R95, R108, R77.reuse ;  /* 0x0000004d6c5f7220 */ /* 0x080fe20000410000 */
[----:B------:R-:W-:Y:S01]  /*0d10*/  FFMA.FTZ R40, R115, R77, R40 ;  /* 0x0000004d73287223 */ /* 0x000fe20000010028 */
[----:B------:R-:W-:Y:S01]  /*0d20*/  FADD.FTZ R32, R32, R77 ;  /* 0x0000004d20207221 */ /* 0x000fe20000010000 */
[-C--:B------:R-:W-:Y:S01]  /*0d30*/  FMUL.FTZ R77, R103, R78.reuse ;  /* 0x0000004e674d7220 */ /* 0x080fe20000410000 */
[----:B------:R-:W-:Y:S01]  /*0d40*/  FFMA.FTZ R41, R106, R78, R41 ;  /* 0x0000004e6a297223 */ /* 0x000fe20000010029 */
[----:B------:R-:W-:Y:S01]  /*0d50*/  FADD.FTZ R33, R33, R78 ;  /* 0x0000004e21217221 */ /* 0x000fe20000010000 */
[----:B------:R-:W-:Y:S01]  /*0d60*/  FADD.FTZ R78, R81, R76 ;  /* 0x0000004c514e7221 */ /* 0x000fe20000010000 */
[----:B------:R-:W-:-:S03]  /*0d70*/  FFMA.FTZ R81, R113, R76, R80 ;  /* 0x0000004c71517223 */ /* 0x000fc60000010050 */
[----:B------:R-:W-:Y:S01]  /*0d80*/  FADD.FTZ R80, R78, R87 ;  /* 0x000000574e507221 */ /* 0x000fe20000010000 */
[----:B------:R-:W-:-:S03]  /*0d90*/  FFMA.FTZ R108, R104, R87, R81 ;  /* 0x00000057686c7223 */ /* 0x000fc60000010051 */
[----:B------:R-:W-:Y:S01]  /*0da0*/  FADD.FTZ R80, R80, R95 ;  /* 0x0000005f50507221 */ /* 0x000fe20000010000 */
[----:B------:R-:W-:Y:S01]  /*0db0*/  FFMA.FTZ R81, R115, R95, R108 ;  /* 0x0000005f73517223 */ /* 0x000fe2000001006c */
[----:B------:R-:W-:Y:S02]  /*0dc0*/  HADD2.F32 R103, -RZ, R51.H1_H1 ;  /* 0x30000033ff677230 */ /* 0x000fe40000004100 */
        /* <DEDUP_REMOVED lines=21> */
.L_x_6425:
        /* <DEDUP_REMOVED lines=19> */
.L_x_6426:
[----:B0-----:R-:W-:Y:S05]  /*1050*/  BSYNC.RECONVERGENT B1 ;  /* 0x0000000000017941 */ /* 0x001fea0003800200 */
.L_x_6424:
        /* <DEDUP_REMOVED lines=21> */
.L_x_6478:
[----:B------:R-:W3:Y:S01]  /*11b0*/  S2R R82, SR_TID.X ;  /* 0x0000000000527919 */ /* 0x000ee20000002100 */
[----:B------:R-:W-:Y:S01]  /*11c0*/  ISETP.NE.U32.AND P1, PT, R6, RZ, PT ;  /* 0x000000ff0600720c */ /* 0x000fe20003f25070 */
[----:B------:R-:W-:Y:S01]  /*11d0*/  IMAD R105, R0, UR9, RZ ;  /* 0x0000000900697c24 */ /* 0x000fe2000f8e02ff */
[----:B------:R-:W-:Y:S01]  /*11e0*/  @P3 IADD3 R5, PT, PT, R5, -0x1, RZ ;  /* 0xffffffff05053810 */ /* 0x000fe20007ffe0ff */
[----:B-1----:R-:W-:Y:S01]  /*11f0*/  FADD.FTZ R110, R99, R114 ;  /* 0x00000072636e7221 */ /* 0x002fe20000010000 */
[----:B------:R-:W-:Y:S01]  /*1200*/  ISETP.NE.AND.EX P1, PT, R7, RZ, PT, P1 ;  /* 0x000000ff0700720c */ /* 0x000fe20003f25310 */
[----:B------:R-:W-:Y:S01]  /*1210*/  BSSY.RECONVERGENT B1, `(.L_x_6428) ;  /* 0x0000135000017945 */ /* 0x000fe20003800200 */
[----:B------:R-:W-:Y:S01]  /*1220*/  SHF.R.S32.HI R112, RZ, 0x1f, R105 ;  /* 0x0000001fff707819 */ /* 0x000fe20000011469 */
[----:B------:R-:W-:Y:S02]  /*1230*/  @P3 IMAD R103, R5, UR9, RZ ;  /* 0x0000000905673c24 */ /* 0x000fe4000f8e02ff */
[----:B------:R-:W-:Y:S01]  /*1240*/  FMUL.FTZ R110, R110, UR12 ;  /* 0x0000000c6e6e7c20 */ /* 0x000fe20008410000 */
[----:B--2---:R-:W-:Y:S01]  /*1250*/  FADD.FTZ R5, R80, R81 ;  /* 0x0000005150057221 */ /* 0x004fe20000010000 */
[----:B------:R-:W-:Y:S01]  /*1260*/  LEA.HI R112, R112, R105, RZ, 0x3 ;  /* 0x0000006970707211 */ /* 0x000fe200078f18ff */
[----:B0-----:R-:W-:Y:S01]  /*1270*/  HFMA2 R99, -RZ, RZ, 0, 0 ;  /* 0x00000000ff637431 */ /* 0x001fe200000001ff */
[----:B------:R-:W-:Y:S01]  /*1280*/  @P3 SHF.R.S32.HI R6, RZ, 0x1f, R103 ;  /* 0x0000001fff063819 */ /* 0x000fe20000011467 */
[----:B------:R-:W-:Y:S01]  /*1290*/  FMUL.FTZ R5, R5, UR12 ;  /* 0x0000000c05057c20 */ /* 0x000fe20008410000 */
[----:B------:R-:W-:-:S02]  /*12a0*/  ISETP.NE.AND P4, PT, RZ, UR8, PT ;  /* 0x00000008ff007c0c */ /* 0x000fc4000bf85270 */
[----:B------:R-:W-:Y:S02]  /*12b0*/  @P3 LEA.HI R6, R6, R103, RZ, 0x3 ;  /* 0x0000006706063211 */ /* 0x000fe400078f18ff */
        /* <DEDUP_REMOVED lines=20> */
.L_x_6432:
[----:B------:R-:W-:Y:S05]  /*1400*/  BSYNC.RECONVERGENT B2 ;  /* 0x0000000000027941 */ /* 0x000fea0003800200 */
.L_x_6431:
        /* <DEDUP_REMOVED lines=10> */
.L_x_6434:
[----:B------:R-:W-:Y:S05]  /*14b0*/  BSYNC.RECONVERGENT B2 ;  /* 0x0000000000027941 */ /* 0x000fea0003800200 */
.L_x_6433:
        /* <DEDUP_REMOVED lines=10> */
.L_x_6436:
[----:B------:R-:W-:Y:S05]  /*1560*/  BSYNC.RECONVERGENT B2 ;  /* 0x0000000000027941 */ /* 0x000fea0003800200 */
.L_x_6435:
        /* <DEDUP_REMOVED lines=10> */
.L_x_6438:
[----:B------:R-:W-:Y:S05]  /*1610*/  BSYNC.RECONVERGENT B2 ;  /* 0x0000000000027941 */ /* 0x000fea0003800200 */
.L_x_6437:
        /* <DEDUP_REMOVED lines=10> */
.L_x_6440:
[----:B------:R-:W-:Y:S05]  /*16c0*/  BSYNC.RECONVERGENT B2 ;  /* 0x0000000000027941 */ /* 0x000fea0003800200 */
.L_x_6439:
        /* <DEDUP_REMOVED lines=10> */
.L_x_6442:
[----:B------:R-:W-:Y:S05]  /*1770*/  BSYNC.RECONVERGENT B2 ;  /* 0x0000000000027941 */ /* 0x000fea0003800200 */
.L_x_6441:
        /* <DEDUP_REMOVED lines=10> */
.L_x_6444:
[----:B------:R-:W-:Y:S05]  /*1820*/  BSYNC.RECONVERGENT B2 ;  /* 0x0000000000027941 */ /* 0x000fea0003800200 */
.L_x_6443:
        /* <DEDUP_REMOVED lines=10> */
.L_x_6430:
        /* <DEDUP_REMOVED lines=9> */
[C---:B------:R-:W-:Y:S01]  /*1960*/  FMUL.FTZ R7, R4.reuse, R7 ;  /* 0x0000000704077220 */ /* 0x040fe20000410000 */
[C---:B------:R-:W-:Y:S01]  /*1970*/  FMUL.FTZ R27, R4.reuse, R27 ;  /* 0x0000001b041b7220 */ /* 0x040fe20000410000 */
[----:B------:R-:W-:Y:S01]  /*1980*/  FMUL.FTZ R46, R4, R45 ;  /* 0x0000002d042e7220 */ /* 0x000fe20000410000 */
[-CC-:B------:R-:W-:Y:S01]  /*1990*/  FFMA.FTZ R26, R96, R5.reuse, R110.reuse ;  /* 0x00000005601a7223 */ /* 0x180fe2000001006e */
[----:B------:R-:W-:Y:S01]  /*19a0*/  FFMA.FTZ R105, R109, R5, R110 ;  /* 0x000000056d697223 */ /* 0x000fe2000001006e */
[----:B------:R-:W-:-:S02]  /*19b0*/  FSEL R44, R7, RZ, P1 ;  /* 0x000000ff072c7208 */ /* 0x000fc40000800000 */
[----:B------:R-:W2:Y:S01]  /*19c0*/  @P3 LDC R47, c[0x0][0x40c] ;  /* 0x00010300ff2f3b82 */ /* 0x000ea20000000800 */
[----:B------:R-:W-:Y:S01]  /*19d0*/  FSEL R45, R27, RZ, P1 ;  /* 0x000000ff1b2d7208 */ /* 0x000fe20000800000 */
[----:B------:R-:W-:Y:S01]  /*19e0*/  FADD.FTZ R81, R89, -R26 ;  /* 0x8000001a59517221 */ /* 0x000fe20000010000 */
[----:B------:R-:W-:Y:S01]  /*19f0*/  FSEL R46, R46, RZ, P1 ;  /* 0x000000ff2e2e7208 */ /* 0x000fe20000800000 */
[----:B------:R-:W-:Y:S01]  /*1a00*/  FADD.FTZ R105, R90, -R105 ;  /* 0x800000695a697221 */ /* 0x000fe20000010000 */
[----:B------:R-:W-:Y:S01]  /*1a10*/  FFMA.FTZ R26, R100, R5, R110 ;  /* 0x00000005641a7223 */ /* 0x000fe2000001006e */
[----:B------:R-:W-:Y:S01]  /*1a20*/  FMUL.FTZ R81, R4, R81 ;  /* 0x0000005104517220 */ /* 0x000fe20000410000 */
[----:B0-----:R-:W-:Y:S01]  /*1a30*/  @P3 FMUL.FTZ R6, R44, R25 ;  /* 0x000000192c063220 */ /* 0x001fe20000410000 */
[----:B------:R-:W0:Y:S01]  /*1a40*/  @P3 LDC R27, c[0x0][0x40c] ;  /* 0x00010300ff1b3b82 */ /* 0x000e220000000800 */
[----:B------:R-:W-:-:S03]  /*1a50*/  FMUL.FTZ R105, R4, R105 ;  /* 0x0000006904697220 */ /* 0x000fc60000410000 */
[----:B------:R-:W-:Y:S01]  /*1a60*/  @P3 F2FP.F16.F32.PACK_AB R6, RZ, R6 ;  /* 0x00000006ff06323e */ /* 0x000fe200000000ff */
[----:B-1----:R-:W-:-:S03]  /*1a70*/  @P3 FMUL.FTZ R7, R45, R24 ;  /* 0x000000182d073220 */ /* 0x002fc60000410000 */
[----:B------:R-:W-:Y:S01]  /*1a80*/  @P3 PRMT R28, R6, 0x7610, R28 ;  /* 0x00007610061c3816 */ /* 0x000fe2000000001c */
[----:B------:R-:W1:Y:S01]  /*1a90*/  @P3 LDC R80, c[0x0][0x40c] ;  /* 0x00010300ff503b82 */ /* 0x000e620000000800 */
[----:B------:R-:W-:Y:S01]  /*1aa0*/  @P3 F2FP.F16.F32.PACK_AB R7, RZ, R7 ;  /* 0x00000007ff07323e */ /* 0x000fe200000000ff */
[----:B--2---:R-:W-:-:S03]  /*1ab0*/  @P3 FMUL.FTZ R24, R46, R47 ;  /* 0x0000002f2e183220 */ /* 0x004fc60000410000 */
[----:B------:R-:W-:-:S03]  /*1ac0*/  @P3 PRMT R28, R28, 0x5410, R7 ;  /* 0x000054101c1c3816 */ /* 0x000fc60000000007 */
[----:B------:R-:W2:Y:S01]  /*1ad0*/  @P3 LDC R6, c[0x0][0x40c] ;  /* 0x00010300ff063b82 */ /* 0x000ea20000000800 */
[----:B------:R-:W-:Y:S01]  /*1ae0*/  FFMA.FTZ R47, R91, R5, R110 ;  /* 0x000000055b2f7223 */ /* 0x000fe2000001006e */
[----:B------:R-:W-:-:S03]  /*1af0*/  @P3 F2FP.F16.F32.PACK_AB R24, RZ, R24 ;  /* 0x00000018ff18323e */ /* 0x000fc600000000ff */
[----:B------:R-:W-:Y:S01]  /*1b00*/  FADD.FTZ R47, R94, -R47 ;  /* 0x8000002f5e2f7221 */ /* 0x000fe20000010000 */
[----:B------:R-:W-:Y:S02]  /*1b10*/  @P3 PRMT R29, R24, 0x7610, R29 ;  /* 0x00007610181d3816 */ /* 0x000fe4000000001d */
[----:B------:R-:W3:Y:S01]  /*1b20*/  @P3 LDC R7, c[0x0][0x40c] ;  /* 0x00010300ff073b82 */ /* 0x000ee20000000800 */
[----:B------:R-:W-:-:S04]  /*1b30*/  FFMA.FTZ R24, R88, R5, R110 ;  /* 0x0000000558187223 */ /* 0x000fc8000001006e */
[----:B------:R-:W-:Y:S01]  /*1b40*/  FADD.FTZ R25, R97, -R24 ;  /* 0x8000001861197221 */ /* 0x000fe20000010000 */
[----:B------:R-:W-:-:S03]  /*1b50*/  FMUL.FTZ R24, R4, R47 ;  /* 0x0000002f04187220 */ /* 0x000fc60000410000 */
[----:B------:R-:W-:Y:S02]  /*1b60*/  FMUL.FTZ R25, R4, R25 ;  /* 0x0000001904197220 */ /* 0x000fe40000410000 */
[----:B------:R-:W-:-:S03]  /*1b70*/  FSEL R24, R24, RZ, P1 ;  /* 0x000000ff18187208 */ /* 0x000fc60000800000 */
[----:B------:R-:W-:Y:S02]  /*1b80*/  FSEL R47, R25, RZ, P1 ;  /* 0x000000ff192f7208 */ /* 0x000fe40000800000 */
[----:B------:R-:W-:Y:S01]  /*1b90*/  FSEL R25, R81, RZ, P1 ;  /* 0x000000ff51197208 */ /* 0x000fe20000800000 */
[----:B------:R-:W-:Y:S01]  /*1ba0*/  FADD.FTZ R81, R93, -R26 ;  /* 0x8000001a5d517221 */ /* 0x000fe20000010000 */
[----:B------:R-:W-:Y:S01]  /*1bb0*/  FSEL R26, R105, RZ, P1 ;  /* 0x000000ff691a7208 */ /* 0x000fe20000800000 */
[----:B0-----:R-:W-:Y:S01]  /*1bc0*/  @P3 FMUL.FTZ R27, R24, R27 ;  /* 0x0000001b181b3220 */ /* 0x001fe20000410000 */
[----:B-1----:R-:W-:Y:S01]  /*1bd0*/  @P3 FMUL.FTZ R80, R47, R80 ;  /* 0x000000502f503220 */ /* 0x002fe20000410000 */
[----:B--2---:R-:W-:Y:S01]  /*1be0*/  @P3 FMUL.FTZ R6, R25, R6 ;  /* 0x0000000619063220 */ /* 0x004fe20000410000 */
[----:B------:R-:W-:Y:S01]  /*1bf0*/  FMUL.FTZ R81, R4, R81 ;  /* 0x0000005104517220 */ /* 0x000fe20000410000 */
[----:B---3--:R-:W-:Y:S01]  /*1c00*/  @P3 FMUL.FTZ R7, R26, R7 ;  /* 0x000000071a073220 */ /* 0x008fe20000410000 */
[----:B------:R-:W-:-:S02]  /*1c10*/  @P3 F2FP.F16.F32.PACK_AB R27, RZ, R27 ;  /* 0x0000001bff1b323e */ /* 0x000fc400000000ff */
[----:B------:R-:W-:Y:S02]  /*1c20*/  @P3 F2FP.F16.F32.PACK_AB R80, RZ, R80 ;  /* 0x00000050ff50323e */ /* 0x000fe400000000ff */
[----:B------:R-:W-:Y:S02]  /*1c30*/  @P3 F2FP.F16.F32.PACK_AB R6, RZ, R6 ;  /* 0x00000006ff06323e */ /* 0x000fe400000000ff */
[----:B------:R-:W-:Y:S02]  /*1c40*/  FSEL R81, R81, RZ, P1 ;  /* 0x000000ff51517208 */ /* 0x000fe40000800000 */
[----:B------:R-:W-:Y:S02]  /*1c50*/  @P3 F2FP.F16.F32.PACK_AB R7, RZ, R7 ;  /* 0x00000007ff07323e */ /* 0x000fe400000000ff */
[----:B------:R-:W-:Y:S02]  /*1c60*/  @P3 PRMT R30, R27, 0x7610, R30 ;  /* 0x000076101b1e3816 */ /* 0x000fe4000000001e */
[----:B------:R-:W-:-:S02]  /*1c70*/  @P3 PRMT R29, R29, 0x5410, R80 ;  /* 0x000054101d1d3816 */ /* 0x000fc40000000050 */
[----:B------:R-:W-:Y:S02]  /*1c80*/  MOV R27, R81 ;  /* 0x00000051001b7202 */ /* 0x000fe40000000f00 */
[----:B------:R-:W-:Y:S02]  /*1c90*/  @P3 PRMT R30, R30, 0x5410, R6 ;  /* 0x000054101e1e3816 */ /* 0x000fe40000000006 */
[----:B------:R-:W-:Y:S01]  /*1ca0*/  @P3 PRMT R31, R7, 0x7610, R31 ;  /* 0x00007610071f3816 */ /* 0x000fe2000000001f */
[----:B------:R-:W-:Y:S06]  /*1cb0*/  @!P3 BRA `(.L_x_6445) ;  /* 0x000000080028b947 */ /* 0x000fec0003800000 */
[----:B------:R-:W-:-:S05]  /*1cc0*/  FMUL.FTZ R6, R81, UR13 ;  /* 0x0000000d51067c20 */ /* 0x000fca0008410000 */
[----:B------:R-:W-:-:S04]  /*1cd0*/  F2FP.F16.F32.PACK_AB R6, RZ, R6 ;  /* 0x00000006ff06723e */ /* 0x000fc800000000ff */
[----:B------:R-:W-:Y:S01]  /*1ce0*/  PRMT R31, R31, 0x5410, R6 ;  /* 0x000054101f1f7816 */ /* 0x000fe20000000006 */
[----:B------:R-:W-:Y:S06]  /*1cf0*/  BRA `(.L_x_6445) ;  /* 0x0000000800187947 */ /* 0x000fec0003800000 */
.L_x_6429:
        /* <DEDUP_REMOVED lines=8> */
[----:B------:R-:W-:Y:S01]  /*1d80*/  @P2 FFMA.FTZ R81, R101, R5, R110 ;  /* 0x0000000565512223 */ /* 0x000fe2000001006e */
[----:B------:R-:W-:Y:S01]  /*1d90*/  MOV R107, R21 ;  /* 0x00000015006b7202 */ /* 0x000fe20000000f00 */
[----:B------:R-:W-:Y:S01]  /*1da0*/  @P2 FADD.FTZ R6, R79, -R6 ;  /* 0x800000064f062221 */ /* 0x000fe20000010000 */
[----:B------:R-:W-:Y:S01]  /*1db0*/  @P2 FADD.FTZ R7, R84, -R7 ;  /* 0x8000000754072221 */ /* 0x000fe20000010000 */
[----:B------:R-:W-:Y:S01]  /*1dc0*/  MOV R105, R20 ;  /* 0x0000001400697202 */ /* 0x000fe20000000f00 */
[----:B------:R-:W1:Y:S01]  /*1dd0*/  @P3 LDC R118, c[0x0][0x40c] ;  /* 0x00010300ff763b82 */ /* 0x000e620000000800 */
[----:B------:R-:W-:Y:S01]  /*1de0*/  @P2 FFMA.FTZ R107, R4, R6, R21 ;  /* 0x00000006046b2223 */ /* 0x000fe20000010015 */
[----:B------:R-:W-:Y:S01]  /*1df0*/  @P2 FFMA.FTZ R6, R88, R5, R110 ;  /* 0x0000000558062223 */ /* 0x000fe2000001006e */
[----:B------:R-:W-:Y:S01]  /*1e00*/  @P2 FADD.FTZ R81, R92, -R81 ;  /* 0x800000515c512221 */ /* 0x000fe20000010000 */
[C---:B------:R-:W-:Y:S01]  /*1e10*/  @P2 FFMA.FTZ R105, R4.reuse, R7, R20 ;  /* 0x0000000704692223 */ /* 0x040fe20000010014 */
[----:B------:R-:W-:Y:S01]  /*1e20*/  @P2 FFMA.FTZ R7, R91, R5, R110 ;  /* 0x000000055b072223 */ /* 0x000fe2000001006e */
[----:B------:R-:W-:Y:S01]  /*1e30*/  @P2 FADD.FTZ R6, R97, -R6 ;  /* 0x8000000661062221 */ /* 0x000fe20000010000 */
[----:B------:R-:W-:Y:S01]  /*1e40*/  MOV R80, R22 ;  /* 0x0000001600507202 */ /* 0x000fe20000000f00 */
[C---:B------:R-:W-:Y:S01]  /*1e50*/  @P2 FFMA.FTZ R80, R4.reuse, R81, R22 ;  /* 0x0000005104502223 */ /* 0x040fe20000010016 */
[----:B------:R-:W-:Y:S01]  /*1e60*/  MOV R81, R23 ;  /* 0x0000001700517202 */ /* 0x000fe20000000f00 */
[----:B------:R-:W-:Y:S01]  /*1e70*/  @P2 FFMA.FTZ R81, R4, R6, R23 ;  /* 0x0000000604512223 */ /* 0x000fe20000010017 */
[----:B------:R-:W-:Y:S01]  /*1e80*/  @P2 FADD.FTZ R119, R94, -R7 ;  /* 0x800000075e772221 */ /* 0x000fe20000010000 */
[----:B------:R-:W-:Y:S01]  /*1e90*/  @P2 FFMA.FTZ R6, R96, R5, R110 ;  /* 0x0000000560062223 */ /* 0x000fe2000001006e */
[----:B------:R-:W-:Y:S01]  /*1ea0*/  MOV R7, R16 ;  /* 0x0000001000077202 */ /* 0x000fe20000000f00 */
[----:B------:R-:W2:Y:S01]  /*1eb0*/  @P3 LDC R122, c[0x0][0x40c] ;  /* 0x00010300ff7a3b82 */ /* 0x000ea20000000800 */
[----:B------:R-:W-:Y:S01]  /*1ec0*/  @P2 FFMA.FTZ R7, R4, R119, R16 ;  /* 0x0000007704072223 */ /* 0x000fe20000010010 */
[----:B0-----:R-:W-:Y:S01]  /*1ed0*/  @P3 FMUL.FTZ R112, R105, R112 ;  /* 0x0000007069703220 */ /* 0x001fe20000410000 */
[----:B------:R-:W-:Y:S01]  /*1ee0*/  @P2 FADD.FTZ R119, R89, -R6 ;  /* 0x8000000659772221 */ /* 0x000fe20000010000 */
[----:B------:R-:W-:Y:S01]  /*1ef0*/  @P2 FFMA.FTZ R105, R109, R5, R110 ;  /* 0x000000056d692223 */ /* 0x000fe2000001006e */
[----:B------:R-:W-:-:S02]  /*1f00*/  MOV R6, R17 ;  /* 0x0000001100067202 */ /* 0x000fc40000000f00 */
[----:B------:R-:W-:Y:S01]  /*1f10*/  @P2 FFMA.FTZ R6, R4, R119, R17 ;  /* 0x0000007704062223 */ /* 0x000fe20000010011 */
[----:B------:R-:W0:Y:S01]  /*1f20*/  @P3 LDC R120, c[0x0][0x40c] ;  /* 0x00010300ff783b82 */ /* 0x000e220000000800 */
[----:B-1----:R-:W-:Y:S01]  /*1f30*/  @P3 FMUL.FTZ R118, R107, R118 ;  /* 0x000000766b763220 */ /* 0x002fe20000410000 */
[----:B------:R-:W-:Y:S01]  /*1f40*/  @P2 FADD.FTZ R107, R90, -R105 ;  /* 0x800000695a6b2221 */ /* 0x000fe20000010000 */
[----:B------:R-:W-:-:S03]  /*1f50*/  MOV R105, R18 ;  /* 0x0000001200697202 */ /* 0x000fc60000000f00 */
[----:B------:R-:W-:Y:S02]  /*1f60*/  @P2 FFMA.FTZ R105, R4, R107, R18 ;  /* 0x0000006b04692223 */ /* 0x000fe40000010012 */
[----:B------:R-:W1:Y:S01]  /*1f70*/  @P3 LDC R119, c[0x0][0x40c] ;  /* 0x00010300ff773b82 */ /* 0x000e620000000800 */
[----:B------:R-:W-:Y:S02]  /*1f80*/  @P3 F2FP.F16.F32.PACK_AB R107, RZ, R112 ;  /* 0x00000070ff6b323e */ /* 0x000fe400000000ff */
[----:B------:R-:W-:Y:S02]  /*1f90*/  @P3 F2FP.F16.F32.PACK_AB R118, RZ, R118 ;  /* 0x00000076ff76323e */ /* 0x000fe400000000ff */
[----:B------:R-:W-:-:S03]  /*1fa0*/  @P3 PRMT R28, R107, 0x7610, R28 ;  /* 0x000076106b1c3816 */ /* 0x000fc6000000001c */
[----:B------:R-:W3:Y:S01]  /*1fb0*/  @P3 LDC R121, c[0x0][0x40c] ;  /* 0x00010300ff793b82 */ /* 0x000ee20000000800 */
[----:B--2---:R-:W-:Y:S01]  /*1fc0*/  @P3 FMUL.FTZ R7, R7, R122 ;  /* 0x0000007a07073220 */ /* 0x004fe20000410000 */
[----:B------:R-:W-:-:S04]  /*1fd0*/  @P3 PRMT R28, R28, 0x5410, R118 ;  /* 0x000054101c1c3816 */ /* 0x000fc80000000076 */
[----:B------:R-:W-:Y:S02]  /*1fe0*/  @P3 F2FP.F16.F32.PACK_AB R7, RZ, R7 ;  /* 0x00000007ff07323e */ /* 0x000fe400000000ff */
[----:B------:R-:W2:Y:S01]  /*1ff0*/  @P3 LDC R112, c[0x0][0x40c] ;  /* 0x00010300ff703b82 */ /* 0x000ea20000000800 */
[----:B0-----:R-:W-:Y:S01]  /*2000*/  @P3 FMUL.FTZ R81, R81, R120 ;  /* 0x0000007851513220 */ /* 0x001fe20000410000 */
[----:B------:R-:W-:-:S04]  /*2010*/  @P3 PRMT R30, R7, 0x7610, R30 ;  /* 0x00007610071e3816 */ /* 0x000fc8000000001e */
[----:B------:R-:W-:Y:S01]  /*2020*/  @P3 F2FP.F16.F32.PACK_AB R81, RZ, R81 ;  /* 0x00000051ff51323e */ /* 0x000fe200000000ff */
[----:B-1----:R-:W-:-:S05]  /*2030*/  @P3 FMUL.FTZ R80, R80, R119 ;  /* 0x0000007750503220 */ /* 0x002fca0000410000 */
[----:B------:R-:W-:Y:S01]  /*2040*/  @P3 F2FP.F16.F32.PACK_AB R80, RZ, R80 ;  /* 0x00000050ff50323e */ /* 0x000fe200000000ff */
[----:B---3--:R-:W-:-:S03]  /*2050*/  @P3 FMUL.FTZ R6, R6, R121 ;  /* 0x0000007906063220 */ /* 0x008fc60000410000 */
        /* <DEDUP_REMOVED lines=16> */
.L_x_6446:
[----:B------:R-:W0:Y:S01]  /*2160*/  @P3 LDC R25, c[0x0][0x40c] ;  /* 0x00010300ff193b82 */ /* 0x000e220000000800 */
[-CC-:B------:R-:W-:Y:S01]  /*2170*/  @P2 FFMA.FTZ R6, R100, R5.reuse, R110.reuse ;  /* 0x0000000564062223 */ /* 0x180fe2000001006e */
[--C-:B------:R-:W-:Y:S01]  /*2180*/  @P2 FFMA.FTZ R7, R109, R5, R110.reuse ;  /* 0x000000056d072223 */ /* 0x100fe2000001006e */
[----:B------:R-:W-:Y:S01]  /*2190*/  MOV R27, R19 ;  /* 0x00000013001b7202 */ /* 0x000fe20000000f00 */
[-C--:B------:R-:W-:Y:S01]  /*21a0*/  @P2 FFMA.FTZ R47, R101, R5.reuse, R110 ;  /* 0x00000005652f2223 */ /* 0x080fe2000001006e */
[----:B------:R-:W-:Y:S01]  /*21b0*/  @P2 FADD.FTZ R6, R93, -R6 ;  /* 0x800000065d062221 */ /* 0x000fe20000010000 */
[----:B------:R-:W-:Y:S01]  /*21c0*/  @P2 FADD.FTZ R7, R90, -R7 ;  /* 0x800000075a072221 */ /* 0x000fe20000010000 */
[----:B------:R-:W-:Y:S01]  /*21d0*/  MOV R26, R18 ;  /* 0x00000012001a7202 */ /* 0x000fe20000000f00 */
[----:B------:R-:W1:Y:S01]  /*21e0*/  @P3 LDC R80, c[0x0][0x40c] ;  /* 0x00010300ff503b82 */ /* 0x000e620000000800 */
[----:B------:R-:W-:Y:S01]  /*21f0*/  @P2 FFMA.FTZ R27, R4, R6, R19 ;  /* 0x00000006041b2223 */ /* 0x000fe20000010013 */
[----:B------:R-:W-:Y:S01]  /*2200*/  @P2 FFMA.FTZ R6, R86, R5, R110 ;  /* 0x0000000556062223 */ /* 0x000fe2000001006e */
[----:B------:R-:W-:Y:S01]  /*2210*/  @P2 FFMA.FTZ R26, R4, R7, R18 ;  /* 0x00000007041a2223 */ /* 0x000fe20000010012 */
[----:B------:R-:W-:Y:S01]  /*2220*/  MOV R45, R21 ;  /* 0x00000015002d7202 */ /* 0x000fe20000000f00 */
[----:B------:R-:W-:Y:S01]  /*2230*/  @P2 FADD.FTZ R47, R92, -R47 ;  /* 0x8000002f5c2f2221 */ /* 0x000fe20000010000 */
[----:B------:R-:W-:Y:S01]  /*2240*/  @P2 FADD.FTZ R6, R79, -R6 ;  /* 0x800000064f062221 */ /* 0x000fe20000010000 */
[----:B------:R-:W-:Y:S01]  /*2250*/  MOV R44, R20 ;  /* 0x00000014002c7202 */ /* 0x000fe20000000f00 */
[----:B------:R-:W2:Y:S01]  /*2260*/  @P3 LDC R105, c[0x0][0x40c] ;  /* 0x00010300ff693b82 */ /* 0x000ea20000000800 */
[----:B------:R-:W-:Y:S01]  /*2270*/  MOV R46, R22 ;  /* 0x00000016002e7202 */ /* 0x000fe20000000f00 */
[----:B------:R-:W-:Y:S01]  /*2280*/  @P2 FFMA.FTZ R45, R4, R6, R21 ;  /* 0x00000006042d2223 */ /* 0x000fe20000010015 */
[----:B------:R-:W-:Y:S01]  /*2290*/  @P2 FFMA.FTZ R6, R88, R5, R110 ;  /* 0x0000000558062223 */ /* 0x000fe2000001006e */
[----:B------:R-:W-:Y:S01]  /*22a0*/  @P2 FFMA.FTZ R46, R4, R47, R22 ;  /* 0x0000002f042e2223 */ /* 0x000fe20000010016 */
[----:B------:R-:W-:-:S02]  /*22b0*/  MOV R47, R23 ;  /* 0x00000017002f7202 */ /* 0x000fc40000000f00 */
[----:B------:R-:W-:Y:S01]  /*22c0*/  @P2 FADD.FTZ R6, R97, -R6 ;  /* 0x8000000661062221 */ /* 0x000fe20000010000 */
[----:B------:R-:W3:Y:S01]  /*22d0*/  @P3 LDC R118, c[0x0][0x40c] ;  /* 0x00010300ff763b82 */ /* 0x000ee20000000800 */
[----:B0-----:R-:W-:Y:S01]  /*22e0*/  @P3 FMUL.FTZ R7, R26, R25 ;  /* 0x000000191a073220 */ /* 0x001fe20000410000 */
[-CC-:B------:R-:W-:Y:S01]  /*22f0*/  @P2 FFMA.FTZ R25, R3, R5.reuse, R110.reuse ;  /* 0x0000000503192223 */ /* 0x180fe2000001006e */
[----:B------:R-:W-:Y:S01]  /*2300*/  @P2 FFMA.FTZ R47, R4, R6, R23 ;  /* 0x00000006042f2223 */ /* 0x000fe20000010017 */
[----:B------:R-:W-:Y:S01]  /*2310*/  @P2 FFMA.FTZ R6, R96, R5, R110 ;  /* 0x0000000560062223 */ /* 0x000fe2000001006e */
[----:B------:R-:W-:Y:S01]  /*2320*/  MOV R24, R16 ;  /* 0x0000001000187202 */ /* 0x000fe20000000f00 */
[----:B------:R-:W-:Y:S01]  /*2330*/  @P2 FADD.FTZ R25, R84, -R25 ;  /* 0x8000001954192221 */ /* 0x000fe20000010000 */
[----:B------:R-:W-:Y:S01]  /*2340*/  @P3 F2FP.F16.F32.PACK_AB R7, RZ, R7 ;  /* 0x00000007ff07323e */ /* 0x000fe200000000ff */
[----:B------:R-:W0:Y:S01]  /*2350*/  @P3 LDC R107, c[0x0][0x40c] ;  /* 0x00010300ff6b3b82 */ /* 0x000e220000000800 */
[----:B-1----:R-:W-:Y:S01]  /*2360*/  @P3 FMUL.FTZ R80, R27, R80 ;  /* 0x000000501b503220 */ /* 0x002fe20000410000 */
[----:B------:R-:W-:Y:S01]  /*2370*/  @P2 FFMA.FTZ R44, R4, R25, R20 ;  /* 0x00000019042c2223 */ /* 0x000fe20000010014 */
[----:B------:R-:W-:Y:S01]  /*2380*/  @P2 FFMA.FTZ R25, R91, R5, R110 ;  /* 0x000000055b192223 */ /* 0x000fe2000001006e */
[----:B------:R-:W-:Y:S01]  /*2390*/  @P2 FADD.FTZ R6, R89, -R6 ;  /* 0x8000000659062221 */ /* 0x000fe20000010000 */
[----:B------:R-:W-:-:S02]  /*23a0*/  @P3 PRMT R31, R7, 0x7610, R31 ;  /* 0x00007610071f3816 */ /* 0x000fc4000000001f */
[----:B------:R-:W-:Y:S01]  /*23b0*/  @P2 FADD.FTZ R25, R94, -R25 ;  /* 0x800000195e192221 */ /* 0x000fe20000010000 */
[----:B------:R-:W1:Y:S01]  /*23c0*/  @P3 LDC R81, c[0x0][0x40c] ;  /* 0x00010300ff513b82 */ /* 0x000e620000000800 */
[----:B------:R-:W-:Y:S02]  /*23d0*/  @P3 F2FP.F16.F32.PACK_AB R80, RZ, R80 ;  /* 0x00000050ff50323e */ /* 0x000fe400000000ff */
[C---:B------:R-:W-:Y:S01]  /*23e0*/  @P2 FFMA.FTZ R24, R4.reuse, R25, R16 ;  /* 0x0000001904182223 */ /* 0x040fe20000010010 */
[----:B------:R-:W-:Y:S01]  /*23f0*/  MOV R25, R17 ;  /* 0x0000001100197202 */ /* 0x000fe20000000f00 */
[----:B------:R-:W-:Y:S01]  /*2400*/  @P2 FFMA.FTZ R25, R4, R6, R17 ;  /* 0x0000000604192223 */ /* 0x000fe20000010011 */
[----:B--2---:R-:W-:Y:S01]  /*2410*/  @P3 FMUL.FTZ R6, R44, R105 ;  /* 0x000000692c063220 */ /* 0x004fe20000410000 */
[----:B------:R-:W-:Y:S01]  /*2420*/  @P3 PRMT R31, R31, 0x5410, R80 ;  /* 0x000054101f1f3816 */ /* 0x000fe20000000050 */
[----:B------:R-:W2:Y:S01]  /*2430*/  @P3 LDC R120, c[0x0][0x40c] ;  /* 0x00010300ff783b82 */ /* 0x000ea20000000800 */
[----:B---3--:R-:W-:-:S02]  /*2440*/  @P3 FMUL.FTZ R105, R45, R118 ;  /* 0x000000762d693220 */ /* 0x008fc40000410000 */
[----:B------:R-:W-:-:S03]  /*2450*/  @P3 F2FP.F16.F32.PACK_AB R6, RZ, R6 ;  /* 0x00000006ff06323e */ /* 0x000fc600000000ff */
[----:B------:R-:W-:Y:S02]  /*2460*/  @P3 F2FP.F16.F32.PACK_AB R7, RZ, R105 ;  /* 0x00000069ff07323e */ /* 0x000fe400000000ff */
[----:B------:R-:W3:Y:S01]  /*2470*/  @P3 LDC R112, c[0x0][0x40c] ;  /* 0x00010300ff703b82 */ /* 0x000ee20000000800 */
[----:B0-----:R-:W-:Y:S01]  /*2480*/  @P3 FMUL.FTZ R80, R46, R107 ;  /* 0x0000006b2e503220 */ /* 0x001fe20000410000 */
[----:B------:R-:W-:-:S04]  /*2490*/  @P3 PRMT R28, R6, 0x7610, R28 ;  /* 0x00007610061c3816 */ /* 0x000fc8000000001c */
[----:B------:R-:W-:Y:S01]  /*24a0*/  @P3 F2FP.F16.F32.PACK_AB R80, RZ, R80 ;  /* 0x00000050ff50323e */ /* 0x000fe200000000ff */
[----:B-1----:R-:W-:Y:S01]  /*24b0*/  @P3 FMUL.FTZ R81, R24, R81 ;  /* 0x0000005118513220 */ /* 0x002fe20000410000 */
[----:B------:R-:W-:Y:S02]  /*24c0*/  @P3 PRMT R28, R28, 0x5410, R7 ;  /* 0x000054101c1c3816 */ /* 0x000fe40000000007 */
        /* <DEDUP_REMOVED lines=8> */
[----:B------:R-:W-:-:S07]  /*2550*/  @P3 PRMT R30, R30, 0x5410, R112 ;  /* 0x000054101e1e3816 */ /* 0x000fce0000000070 */
.L_x_6445:
[----:B------:R-:W-:Y:S05]  /*2560*/  BSYNC.RECONVERGENT B1 ;  /* 0x0000000000017941 */ /* 0x000fea0003800200 */
.L_x_6428:
        /* <DEDUP_REMOVED lines=14> */
[----:B------:R-:W-:Y:S01]  /*2650*/  MOV R44, R12 ;  /* 0x0000000c002c7202 */ /* 0x000fe20000000f00 */
[-CC-:B------:R-:W-:Y:S01]  /*2660*/  @P2 FFMA.FTZ R24, R98, R5.reuse, R110.reuse ;  /* 0x0000000562182223 */ /* 0x180fe2000001006e */
[-CC-:B------:R-:W-:Y:S01]  /*2670*/  @P2 FFMA.FTZ R47, R113, R5.reuse, R110.reuse ;  /* 0x00000005712f2223 */ /* 0x180fe2000001006e */
[----:B------:R-:W-:Y:S01]  /*2680*/  @P2 FADD.FTZ R7, R102, -R7 ;  /* 0x8000000766072221 */ /* 0x000fe20000010000 */
[-CC-:B------:R-:W-:Y:S01]  /*2690*/  @P2 FFMA.FTZ R26, R104, R5.reuse, R110.reuse ;  /* 0x00000005681a2223 */ /* 0x180fe2000001006e */
[----:B------:R-:W-:Y:S01]  /*26a0*/  @P2 FFMA.FTZ R6, R115, R5, R110 ;  /* 0x0000000573062223 */ /* 0x000fe2000001006e */
[----:B------:R-:W1:Y:S01]  /*26b0*/  @P3 LDC R112, c[0x0][0x40c] ;  /* 0x00010300ff703b82 */ /* 0x000e620000000800 */
[----:B------:R-:W-:Y:S01]  /*26c0*/  @P2 FFMA.FTZ R44, R4, R7, R12 ;  /* 0x00000007042c2223 */ /* 0x000fe2000001000c */
[-CC-:B------:R-:W-:Y:S01]  /*26d0*/  @P2 FFMA.FTZ R2, R106, R5.reuse, R110.reuse ;  /* 0x000000056a022223 */ /* 0x180fe2000001006e */
[-CC-:B------:R-:W-:Y:S01]  /*26e0*/  @P2 FFMA.FTZ R46, R108, R5.reuse, R110.reuse ;  /* 0x000000056c2e2223 */ /* 0x180fe2000001006e */
[----:B------:R-:W-:Y:S01]  /*26f0*/  @P2 FFMA.FTZ R81, R117, R5, R110 ;  /* 0x0000000575512223 */ /* 0x000fe2000001006e */
[----:B------:R-:W-:Y:S01]  /*2700*/  @P2 FADD.FTZ R24, R85, -R24 ;  /* 0x8000001855182221 */ /* 0x000fe20000010000 */
[----:B------:R-:W-:Y:S01]  /*2710*/  MOV R45, R13 ;  /* 0x0000000d002d7202 */ /* 0x000fe20000000f00 */
[----:B------:R-:W-:Y:S01]  /*2720*/  @P2 FADD.FTZ R46, R83, -R46 ;  /* 0x8000002e532e2221 */ /* 0x000fe20000010000 */
[----:B------:R-:W2:Y:S01]  /*2730*/  @P3 LDC R105, c[0x0][0x40c] ;  /* 0x00010300ff693b82 */ /* 0x000ea20000000800 */
[----:B------:R-:W-:Y:S01]  /*2740*/  @P2 FADD.FTZ R119, R76, -R47 ;  /* 0x8000002f4c772221 */ /* 0x000fe20000010000 */
[----:B------:R-:W-:Y:S01]  /*2750*/  MOV R27, R11 ;  /* 0x0000000b001b7202 */ /* 0x000fe20000000f00 */
[C---:B------:R-:W-:Y:S01]  /*2760*/  @P2 FFMA.FTZ R45, R4.reuse, R24, R13 ;  /* 0x00000018042d2223 */ /* 0x040fe2000001000d */
[C---:B------:R-:W-:Y:S01]  /*2770*/  @P2 FFMA.FTZ R27, R4.reuse, R46, R11 ;  /* 0x0000002e041b2223 */ /* 0x040fe2000001000b */
[----:B------:R-:W-:Y:S01]  /*2780*/  MOV R46, R14 ;  /* 0x0000000e002e7202 */ /* 0x000fe20000000f00 */
[----:B------:R-:W-:Y:S01]  /*2790*/  @P2 FFMA.FTZ R46, R4, R119, R14 ;  /* 0x00000077042e2223 */ /* 0x000fe2000001000e */
[----:B------:R-:W-:Y:S01]  /*27a0*/  @P2 FADD.FTZ R119, R95, -R6 ;  /* 0x800000065f772221 */ /* 0x000fe20000010000 */
[----:B------:R-:W3:Y:S01]  /*27b0*/  @P3 LDC R7, c[0x0][0x40c] ;  /* 0x00010300ff073b82 */ /* 0x000ee20000000800 */
[----:B0-----:R-:W-:Y:S01]  /*27c0*/  @P3 FMUL.FTZ R24, R44, R25 ;  /* 0x000000192c183220 */ /* 0x001fe20000410000 */
[----:B------:R-:W-:Y:S01]  /*27d0*/  @P2 FADD.FTZ R26, R87, -R26 ;  /* 0x8000001a571a2221 */ /* 0x000fe20000010000 */
[----:B------:R-:W-:Y:S01]  /*27e0*/  @P2 FADD.FTZ R2, R77, -R2 ;  /* 0x800000024d022221 */ /* 0x000fe20000010000 */
[----:B------:R-:W-:Y:S01]  /*27f0*/  @P2 FADD.FTZ R81, R78, -R81 ;  /* 0x800000514e512221 */ /* 0x000fe20000010000 */
[----:B------:R-:W-:Y:S01]  /*2800*/  MOV R47, R15 ;  /* 0x0000000f002f7202 */ /* 0x000fe20000000f00 */
[C---:B------:R-:W-:Y:S01]  /*2810*/  @P2 FFMA.FTZ R47, R4.reuse, R26, R15 ;  /* 0x0000001a042f2223 */ /* 0x040fe2000001000f */
[----:B------:R-:W-:Y:S01]  /*2820*/  @P3 F2FP.F16.F32.PACK_AB R107, RZ, R24 ;  /* 0x00000018ff6b323e */ /* 0x000fe200000000ff */
[----:B------:R-:W0:Y:S01]  /*2830*/  @P3 LDC R110, c[0x0][0x40c] ;  /* 0x00010300ff6e3b82 */ /* 0x000e220000000800 */
[----:B-1----:R-:W-:Y:S01]  /*2840*/  @P3 FMUL.FTZ R25, R45, R112 ;  /* 0x000000702d193220 */ /* 0x002fe20000410000 */
[----:B------:R-:W-:Y:S01]  /*2850*/  MOV R24, R8 ;  /* 0x0000000800187202 */ /* 0x000fe20000000f00 */
[C---:B------:R-:W-:Y:S01]  /*2860*/  @P2 FFMA.FTZ R24, R4.reuse, R119, R8 ;  /* 0x0000007704182223 */ /* 0x040fe20000010008 */
[----:B------:R-:W-:Y:S01]  /*2870*/  MOV R26, R10 ;  /* 0x0000000a001a7202 */ /* 0x000fe20000000f00 */
[----:B------:R-:W-:Y:S01]  /*2880*/  @P2 FFMA.FTZ R26, R4, R81, R10 ;  /* 0x00000051041a2223 */ /* 0x000fe2000001000a */
[----:B------:R-:W-:-:S02]  /*2890*/  @P3 F2FP.F16.F32.PACK_AB R112, RZ, R25 ;  /* 0x00000019ff70323e */ /* 0x000fc400000000ff */
        /* <DEDUP_REMOVED lines=26> */
.L_x_6449:
[----:B------:R-:W1:Y:S01]  /*2a40*/  @P3 LDC R112, c[0x0][0x40c] ;  /* 0x00010300ff703b82 */ /* 0x000e620000000800 */
[-CC-:B0-----:R-:W-:Y:S01]  /*2a50*/  @P2 FFMA.FTZ R7, R111, R5.reuse, R110.reuse ;  /* 0x000000056f072223 */ /* 0x181fe2000001006e */
[-CC-:B------:R-:W-:Y:S01]  /*2a60*/  @P2 FFMA.FTZ R6, R98, R5.reuse, R110.reuse ;  /* 0x0000000562062223 */ /* 0x180fe2000001006e */
[----:B------:R-:W-:Y:S01]  /*2a70*/  MOV R105, R12 ;  /* 0x0000000c00697202 */ /* 0x000fe20000000f00 */
[--C-:B------:R-:W-:Y:S01]  /*2a80*/  @P2 FFMA.FTZ R107, R113, R5, R110.reuse ;  /* 0x00000005716b2223 */ /* 0x100fe2000001006e */
[----:B------:R-:W-:Y:S01]  /*2a90*/  @P2 FADD.FTZ R7, R102, -R7 ;  /* 0x8000000766072221 */ /* 0x000fe20000010000 */
[----:B------:R-:W-:Y:S01]  /*2aa0*/  MOV R81, R13 ;  /* 0x0000000d00517202 */ /* 0x000fe20000000f00 */
[----:B------:R-:W-:Y:S01]  /*2ab0*/  @P2 FFMA.FTZ R80, R104, R5, R110 ;  /* 0x0000000568502223 */ /* 0x000fe2000001006e */
[----:B------:R-:W0:Y:S01]  /*2ac0*/  @P3 LDC R114, c[0x0][0x40c] ;  /* 0x00010300ff723b82 */ /* 0x000e220000000800 */
[----:B------:R-:W-:Y:S01]  /*2ad0*/  @P2 FFMA.FTZ R105, R4, R7, R12 ;  /* 0x0000000704692223 */ /* 0x000fe2000001000c */
[----:B------:R-:W-:Y:S01]  /*2ae0*/  @P2 FADD.FTZ R7, R85, -R6 ;  /* 0x8000000655072221 */ /* 0x000fe20000010000 */
[----:B------:R-:W-:Y:S01]  /*2af0*/  @P2 FADD.FTZ R107, R76, -R107 ;  /* 0x8000006b4c6b2221 */ /* 0x000fe20000010000 */
[----:B------:R-:W-:Y:S01]  /*2b00*/  MOV R2, R14 ;  /* 0x0000000e00027202 */ /* 0x000fe20000000f00 */
[----:B------:R-:W-:Y:S01]  /*2b10*/  @P2 FADD.FTZ R80, R87, -R80 ;  /* 0x8000005057502221 */ /* 0x000fe20000010000 */
[C---:B------:R-:W-:Y:S01]  /*2b20*/  @P2 FFMA.FTZ R81, R4.reuse, R7, R13 ;  /* 0x0000000704512223 */ /* 0x040fe2000001000d */
[C---:B------:R-:W-:Y:S01]  /*2b30*/  @P2 FFMA.FTZ R2, R4.reuse, R107, R14 ;  /* 0x0000006b04022223 */ /* 0x040fe2000001000e */
[----:B------:R-:W2:Y:S01]  /*2b40*/  @P3 LDC R119, c[0x0][0x40c] ;  /* 0x00010300ff773b82 */ /* 0x000ea20000000800 */
[----:B------:R-:W-:Y:S01]  /*2b50*/  MOV R6, R15 ;  /* 0x0000000f00067202 */ /* 0x000fe20000000f00 */
[----:B------:R-:W-:Y:S01]  /*2b60*/  @P2 FFMA.FTZ R6, R4, R80, R15 ;  /* 0x0000005004062223 */ /* 0x000fe2000001000f */
[-CC-:B------:R-:W-:Y:S01]  /*2b70*/  @P2 FFMA.FTZ R80, R115, R5.reuse, R110.reuse ;  /* 0x0000000573502223 */ /* 0x180fe2000001006e */
[-CC-:B------:R-:W-:Y:S01]  /*2b80*/  @P2 FFMA.FTZ R116, R106, R5.reuse, R110.reuse ;  /* 0x000000056a742223 */ /* 0x180fe2000001006e */
[----:B------:R-:W-:-:S02]  /*2b90*/  @P2 FFMA.FTZ R125, R117, R5, R110 ;  /* 0x00000005757d2223 */ /* 0x000fc4000001006e */
[----:B------:R-:W-:Y:S01]  /*2ba0*/  @P2 FADD.FTZ R7, R95, -R80 ;  /* 0x800000505f072221 */ /* 0x000fe20000010000 */
[----:B------:R-:W3:Y:S01]  /*2bb0*/  @P3 LDC R123, c[0x0][0x40c] ;  /* 0x00010300ff7b3b82 */ /* 0x000ee20000000800 */
[----:B-1----:R-:W-:Y:S01]  /*2bc0*/  @P3 FMUL.FTZ R105, R105, R112 ;  /* 0x0000007069693220 */ /* 0x002fe20000410000 */
[----:B------:R-:W-:Y:S01]  /*2bd0*/  MOV R80, R8 ;  /* 0x0000000800507202 */ /* 0x000fe20000000f00 */
[----:B------:R-:W-:Y:S01]  /*2be0*/  @P2 FFMA.FTZ R80, R4, R7, R8 ;  /* 0x0000000704502223 */ /* 0x000fe20000010008 */
[----:B------:R-:W-:Y:S01]  /*2bf0*/  @P2 FADD.FTZ R116, R77, -R116 ;  /* 0x800000744d742221 */ /* 0x000fe20000010000 */
[----:B------:R-:W-:Y:S01]  /*2c00*/  @P2 FADD.FTZ R125, R78, -R125 ;  /* 0x8000007d4e7d2221 */ /* 0x000fe20000010000 */
[----:B------:R-:W-:Y:S01]  /*2c10*/  MOV R7, R9 ;  /* 0x0000000900077202 */ /* 0x000fe20000000f00 */
[----:B0-----:R-:W-:Y:S01]  /*2c20*/  @P3 FMUL.FTZ R107, R81, R114 ;  /* 0x00000072516b3220 */ /* 0x001fe20000410000 */
[----:B------:R-:W0:Y:S01]  /*2c30*/  @P3 LDC R121, c[0x0][0x40c] ;  /* 0x00010300ff793b82 */ /* 0x000e220000000800 */
[----:B------:R-:W-:Y:S01]  /*2c40*/  MOV R114, R10 ;  /* 0x0000000a00727202 */ /* 0x000fe20000000f00 */
[C---:B------:R-:W-:Y:S01]  /*2c50*/  @P2 FFMA.FTZ R7, R4.reuse, R116, R9 ;  /* 0x0000007404072223 */ /* 0x040fe20000010009 */
[----:B------:R-:W-:Y:S01]  /*2c60*/  @P2 FFMA.FTZ R114, R4, R125, R10 ;  /* 0x0000007d04722223 */ /* 0x000fe2000001000a */
[----:B------:R-:W-:-:S02]  /*2c70*/  @P3 F2FP.F16.F32.PACK_AB R105, RZ, R105 ;  /* 0x00000069ff69323e */ /* 0x000fc400000000ff */
[----:B------:R-:W-:Y:S01]  /*2c80*/  @P3 F2FP.F16.F32.PACK_AB R107, RZ, R107 ;  /* 0x0000006bff6b323e */ /* 0x000fe200000000ff */
[----:B--2---:R-:W-:Y:S01]  /*2c90*/  @P3 FMUL.FTZ R2, R2, R119 ;  /* 0x0000007702023220 */ /* 0x004fe20000410000 */
[----:B------:R-:W1:Y:S01]  /*2ca0*/  @P3 LDC R112, c[0x0][0x40c] ;  /* 0x00010300ff703b82 */ /* 0x000e620000000800 */
[----:B------:R-:W-:-:S03]  /*2cb0*/  @P3 PRMT R28, R105, 0x7610, R28 ;  /* 0x00007610691c3816 */ /* 0x000fc6000000001c */
[----:B------:R-:W-:Y:S02]  /*2cc0*/  @P3 F2FP.F16.F32.PACK_AB R2, RZ, R2 ;  /* 0x00000002ff02323e */ /* 0x000fe400000000ff */
[----:B------:R-:W-:Y:S01]  /*2cd0*/  @P3 PRMT R28, R28, 0x5410, R107 ;  /* 0x000054101c1c3816 */ /* 0x000fe2000000006b */
[----:B---3--:R-:W-:Y:S01]  /*2ce0*/  @P3 FMUL.FTZ R80, R80, R123 ;  /* 0x0000007b50503220 */ /* 0x008fe20000410000 */
[----:B------:R-:W2:Y:S01]  /*2cf0*/  @P3 LDC R81, c[0x0][0x40c] ;  /* 0x00010300ff513b82 */ /* 0x000ea20000000800 */
[----:B------:R-:W-:-:S03]  /*2d00*/  @P3 PRMT R29, R2, 0x7610, R29 ;  /* 0x00007610021d3816 */ /* 0x000fc6000000001d */
[----:B------:R-:W-:Y:S01]  /*2d10*/  @P3 F2FP.F16.F32.PACK_AB R80, RZ, R80 ;  /* 0x00000050ff50323e */ /* 0x000fe200000000ff */
[----:B0-----:R-:W-:-:S03]  /*2d20*/  @P3 FMUL.FTZ R6, R6, R121 ;  /* 0x0000007906063220 */ /* 0x001fc60000410000 */
[----:B------:R-:W-:Y:S02]  /*2d30*/  @P3 PRMT R30, R80, 0x7610, R30 ;  /* 0x00007610501e3816 */ /* 0x000fe4000000001e */
        /* <DEDUP_REMOVED lines=17> */
.L_x_6448:
[----:B------:R-:W-:Y:S05]  /*2e50*/  @!P1 BRA `(.L_x_6451) ;  /* 0x0000000400089947 */ /* 0x000fea0003800000 */
[----:B0-----:R-:W0:Y:S01]  /*2e60*/  @P3 LDC R27, c[0x0][0x40c] ;  /* 0x00010300ff1b3b82 */ /* 0x001e220000000800 */
[-CC-:B------:R-:W-:Y:S01]  /*2e70*/  FFMA.FTZ R7, R111, R5.reuse, R110.reuse ;  /* 0x000000056f077223 */ /* 0x180fe2000001006e */
[-CC-:B------:R-:W-:Y:S01]  /*2e80*/  FFMA.FTZ R6, R98, R5.reuse, R110.reuse ;  /* 0x0000000562067223 */ /* 0x180fe2000001006e */
[----:B------:R-:W-:Y:S01]  /*2e90*/  ISETP.GT.AND P0, PT, R2, RZ, PT ;  /* 0x000000ff0200720c */ /* 0x000fe20003f04270 */
[-C--:B------:R-:W-:Y:S01]  /*2ea0*/  FFMA.FTZ R47, R113, R5.reuse, R110 ;  /* 0x00000005712f7223 */ /* 0x080fe2000001006e */
[----:B------:R-:W-:Y:S01]  /*2eb0*/  FADD.FTZ R7, R102, -R7 ;  /* 0x8000000766077221 */ /* 0x000fe20000010000 */
[----:B------:R-:W-:Y:S01]  /*2ec0*/  FADD.FTZ R45, R85, -R6 ;  /* 0x80000006552d7221 */ /* 0x000fe20000010000 */
[--C-:B------:R-:W-:Y:S01]  /*2ed0*/  FFMA.FTZ R46, R104, R5, R110.reuse ;  /* 0x00000005682e7223 */ /* 0x100fe2000001006e */
[----:B------:R-:W1:Y:S01]  /*2ee0*/  @P3 LDC R24, c[0x0][0x40c] ;  /* 0x00010300ff183b82 */ /* 0x000e620000000800 */
[C---:B------:R-:W-:Y:S01]  /*2ef0*/  FMUL.FTZ R44, R4.reuse, R7 ;  /* 0x00000007042c7220 */ /* 0x040fe20000410000 */
[----:B------:R-:W-:Y:S01]  /*2f00*/  FMUL.FTZ R45, R4, R45 ;  /* 0x0000002d042d7220 */ /* 0x000fe20000410000 */
[-CC-:B------:R-:W-:Y:S01]  /*2f10*/  FFMA.FTZ R80, R115, R5.reuse, R110.reuse ;  /* 0x0000000573507223 */ /* 0x180fe2000001006e */
[-CC-:B------:R-:W-:Y:S01]  /*2f20*/  FFMA.FTZ R112, R106, R5.reuse, R110.reuse ;  /* 0x000000056a707223 */ /* 0x180fe2000001006e */
[-CC-:B------:R-:W-:Y:S01]  /*2f30*/  FFMA.FTZ R107, R117, R5.reuse, R110.reuse ;  /* 0x00000005756b7223 */ /* 0x180fe2000001006e */
[----:B------:R-:W-:Y:S01]  /*2f40*/  FSEL R44, R44, RZ, P0 ;  /* 0x000000ff2c2c7208 */ /* 0x000fe20000000000 */
[----:B------:R-:W-:Y:S01]  /*2f50*/  FFMA.FTZ R110, R108, R5, R110 ;  /* 0x000000056c6e7223 */ /* 0x000fe2000001006e */
[----:B------:R-:W2:Y:S01]  /*2f60*/  @P3 LDC R25, c[0x0][0x40c] ;  /* 0x00010300ff193b82 */ /* 0x000ea20000000800 */
[----:B------:R-:W-:Y:S01]  /*2f70*/  FSEL R45, R45, RZ, P0 ;  /* 0x000000ff2d2d7208 */ /* 0x000fe20000000000 */
[----:B------:R-:W-:Y:S01]  /*2f80*/  FADD.FTZ R47, R76, -R47 ;  /* 0x8000002f4c2f7221 */ /* 0x000fe20000010000 */
[----:B------:R-:W-:Y:S01]  /*2f90*/  FADD.FTZ R81, R95, -R80 ;  /* 0x800000505f517221 */ /* 0x000fe20000010000 */
[----:B------:R-:W-:Y:S01]  /*2fa0*/  FADD.FTZ R105, R77, -R112 ;  /* 0x800000704d697221 */ /* 0x000fe20000010000 */
[----:B------:R-:W-:Y:S01]  /*2fb0*/  FADD.FTZ R107, R78, -R107 ;  /* 0x8000006b4e6b7221 */ /* 0x000fe20000010000 */
[----:B------:R-:W-:-:S02]  /*2fc0*/  FADD.FTZ R119, R83, -R110 ;  /* 0x8000006e53777221 */ /* 0x000fc40000010000 */
[----:B------:R-:W3:Y:S01]  /*2fd0*/  @P3 LDC R7, c[0x0][0x40c] ;  /* 0x00010300ff073b82 */ /* 0x000ee20000000800 */
[----:B0-----:R-:W-:Y:S01]  /*2fe0*/  @P3 FMUL.FTZ R26, R44, R27 ;  /* 0x0000001b2c1a3220 */ /* 0x001fe20000410000 */
[----:B------:R-:W-:Y:S01]  /*2ff0*/  FADD.FTZ R27, R87, -R46 ;  /* 0x8000002e571b7221 */ /* 0x000fe20000010000 */
[C---:B------:R-:W-:Y:S01]  /*3000*/  FMUL.FTZ R46, R4.reuse, R47 ;  /* 0x0000002f042e7220 */ /* 0x040fe20000410000 */
[C---:B------:R-:W-:Y:S01]  /*3010*/  FMUL.FTZ R80, R4.reuse, R105 ;  /* 0x0000006904507220 */ /* 0x040fe20000410000 */
[C---:B------:R-:W-:Y:S01]  /*3020*/  FMUL.FTZ R105, R4.reuse, R119 ;  /* 0x0000007704697220 */ /* 0x040fe20000410000 */
[----:B------:R-:W-:Y:S01]  /*3030*/  @P3 F2FP.F16.F32.PACK_AB R26, RZ, R26 ;  /* 0x0000001aff1a323e */ /* 0x000fe200000000ff */
[C---:B------:R-:W-:Y:S01]  /*3040*/  FMUL.FTZ R47, R4.reuse, R27 ;  /* 0x0000001b042f7220 */ /* 0x040fe20000410000 */
[----:B------:R-:W0:Y:S01]  /*3050*/  @P3 LDC R6, c[0x0][0x40c] ;  /* 0x00010300ff063b82 */ /* 0x000e220000000800 */
[----:B-1----:R-:W-:Y:S01]  /*3060*/  @P3 FMUL.FTZ R24, R45, R24 ;  /* 0x000000182d183220 */ /* 0x002fe20000410000 */
[----:B------:R-:W-:Y:S01]  /*3070*/  FMUL.FTZ R27, R4, R81 ;  /* 0x00000051041b7220 */ /* 0x000fe20000410000 */
[----:B------:R-:W-:Y:S01]  /*3080*/  @P3 PRMT R28, R26, 0x7610, R28 ;  /* 0x000076101a1c3816 */ /* 0x000fe2000000001c */
[----:B------:R-:W-:Y:S01]  /*3090*/  FMUL.FTZ R81, R4, R107 ;  /* 0x0000006b04517220 */ /* 0x000fe20000410000 */
[----:B------:R-:W-:-:S02]  /*30a0*/  FSEL R46, R46, RZ, P0 ;  /* 0x000000ff2e2e7208 */ /* 0x000fc40000000000 */
[----:B------:R-:W-:Y:S01]  /*30b0*/  @P3 F2FP.F16.F32.PACK_AB R24, RZ, R24 ;  /* 0x00000018ff18323e */ /* 0x000fe200000000ff */
[----:B------:R-:W1:Y:S01]  /*30c0*/  @P3 LDC R2, c[0x0][0x40c] ;  /* 0x00010300ff023b82 */ /* 0x000e620000000800 */
[----:B------:R-:W-:Y:S01]  /*30d0*/  FSEL R47, R47, RZ, P0 ;  /* 0x000000ff2f2f7208 */ /* 0x000fe20000000000 */
[----:B--2---:R-:W-:Y:S01]  /*30e0*/  @P3 FMUL.FTZ R4, R46, R25 ;  /* 0x000000192e043220 */ /* 0x004fe20000410000 */
[----:B------:R-:W-:Y:S02]  /*30f0*/  @P3 PRMT R28, R28, 0x5410, R24 ;  /* 0x000054101c1c3816 */ /* 0x000fe40000000018 */
[----:B------:R-:W-:Y:S02]  /*3100*/  FSEL R24, R27, RZ, P0 ;  /* 0x000000ff1b187208 */ /* 0x000fe40000000000 */
[----:B------:R-:W-:Y:S01]  /*3110*/  FSEL R25, R80, RZ, P0 ;  /* 0x000000ff50197208 */ /* 0x000fe20000000000 */
[----:B------:R-:W2:Y:S01]  /*3120*/  @P3 LDC R5, c[0x0][0x40c] ;  /* 0x00010300ff053b82 */ /* 0x000ea20000000800 */
[----:B------:R-:W-:Y:S01]  /*3130*/  FSEL R26, R81, RZ, P0 ;  /* 0x000000ff511a7208 */ /* 0x000fe20000000000 */
[----:B---3--:R-:W-:Y:S01]  /*3140*/  @P3 FMUL.FTZ R7, R24, R7 ;  /* 0x0000000718073220 */ /* 0x008fe20000410000 */
[----:B------:R-:W-:-:S02]  /*3150*/  @P3 F2FP.F16.F32.PACK_AB R4, RZ, R4 ;  /* 0x00000004ff04323e */ /* 0x000fc400000000ff */
[----:B------:R-:W-:Y:S02]  /*3160*/  FSEL R27, R105, RZ, P0 ;  /* 0x000000ff691b7208 */ /* 0x000fe40000000000 */
[----:B------:R-:W-:Y:S01]  /*3170*/  @P3 F2FP.F16.F32.PACK_AB R7, RZ, R7 ;  /* 0x00000007ff07323e */ /* 0x000fe200000000ff */
[----:B0-----:R-:W-:Y:S01]  /*3180*/  @P3 FMUL.FTZ R6, R47, R6 ;  /* 0x000000062f063220 */ /* 0x001fe20000410000 */
[----:B------:R-:W-:Y:S02]  /*3190*/  @P3 PRMT R29, R4, 0x7610, R29 ;  /* 0x00007610041d3816 */ /* 0x000fe4000000001d */
        /* <DEDUP_REMOVED lines=14> */
.L_x_6451:
        /* <DEDUP_REMOVED lines=17> */
.L_x_6453:
[----:B------:R-:W-:Y:S05]  /*3390*/  BSYNC.RECONVERGENT B2 ;  /* 0x0000000000027941 */ /* 0x000fea0003800200 */
.L_x_6452:
        /* <DEDUP_REMOVED lines=10> */
.L_x_6455:
[----:B------:R-:W-:Y:S05]  /*3440*/  BSYNC.RECONVERGENT B2 ;  /* 0x0000000000027941 */ /* 0x000fea0003800200 */
.L_x_6454:
        /* <DEDUP_REMOVED lines=10> */
.L_x_6457:
[----:B------:R-:W-:Y:S05]  /*34f0*/  BSYNC.RECONVERGENT B2 ;  /* 0x0000000000027941 */ /* 0x000fea0003800200 */
.L_x_6456:
        /* <DEDUP_REMOVED lines=10> */
.L_x_6459:
[----:B------:R-:W-:Y:S05]  /*35a0*/  BSYNC.RECONVERGENT B2 ;  /* 0x0000000000027941 */ /* 0x000fea0003800200 */
.L_x_6458:
        /* <DEDUP_REMOVED lines=10> */
.L_x_6461:
[----:B------:R-:W-:Y:S05]  /*3650*/  BSYNC.RECONVERGENT B2 ;  /* 0x0000000000027941 */ /* 0x000fea0003800200 */
.L_x_6460:
        /* <DEDUP_REMOVED lines=10> */
.L_x_6463:
[----:B------:R-:W-:Y:S05]  /*3700*/  BSYNC.RECONVERGENT B2 ;  /* 0x0000000000027941 */ /* 0x000fea0003800200 */
.L_x_6462:
        /* <DEDUP_REMOVED lines=10> */
.L_x_6465:
[----:B------:R-:W-:Y:S05]  /*37b0*/  BSYNC.RECONVERGENT B2 ;  /* 0x0000000000027941 */ /* 0x000fea0003800200 */
.L_x_6464:
[----:B------:R-:W-:-:S04]  /*37c0*/  @P3 F2FP.F16.F32.PACK_AB R6, RZ, R6 ;  /* 0x00000006ff06323e */ /* 0x000fc800000000ff */
[----:B------:R-:W-:-:S07]  /*37d0*/  @P3 PRMT R31, R31, 0x5410, R6 ;  /* 0x000054101f1f3816 */ /* 0x000fce0000000006 */
.L_x_6450:
[----:B------:R-:W-:Y:S05]  /*37e0*/  BSYNC.RECONVERGENT B1 ;  /* 0x0000000000017941 */ /* 0x000fea0003800200 */
.L_x_6447:
        /* <DEDUP_REMOVED lines=13> */
.L_x_6423:
[----:B0-----:R-:W-:Y:S05]  /*38c0*/  BSYNC B0 ;  /* 0x0000000000007941 */ /* 0x001fea0003800000 */
.L_x_6422:
        /* <DEDUP_REMOVED lines=106> */
.L_x_6427:
[----:B-1----:R-:W-:Y:S01]  /*3f70*/  HFMA2 R119, -RZ, RZ, 0, 5.9604644775390625e-08 ;  /* 0x00000001ff777431 */ /* 0x002fe200000001ff */
[----:B------:R-:W-:Y:S01]  /*3f80*/  BSSY B1, `(.L_x_6467) ;  /* 0x0000007000017945 */ /* 0x000fe20003800000 */
[----:B------:R-:W-:Y:S02]  /*3f90*/  MOV R118, R99 ;  /* 0x0000006300767202 */ /* 0x000fe40000000f00 */
[----:B------:R-:W-:Y:S02]  /*3fa0*/  MOV R120, 0x1f ;  /* 0x0000001f00787802 */ /* 0x000fe40000000f00 */
[----:B------:R-:W-:-:S07]  /*3fb0*/  MOV R107, 0xffffffff ;  /* 0xffffffff006b7802 */ /* 0x000fce0000000f00 */
[----:B------:R-:W-:Y:S05]  /*3fc0*/  WARPSYNC.COLLECTIVE R107, `(.L_x_6468) ;  /* 0x000000006b087348 */ /* 0x000fea0003c00000 */
[----:B------:R0:W1:Y:S02]  /*3fd0*/  SHFL.BFLY P1, R116, R118, R119, R120 ;  /* 0x0c00007776747389 */ /* 0x0000640000020078 */
[----:B01----:R-:W-:Y:S05]  /*3fe0*/  ENDCOLLECTIVE ;  /* 0x000000000000791b */ /* 0x003fea0003800000 */
.L_x_6468:
[----:B------:R-:W-:Y:S05]  /*3ff0*/  BSYNC B1 ;  /* 0x0000000000017941 */ /* 0x000fea0003800000 */
.L_x_6467:
        /* <DEDUP_REMOVED lines=8> */
.L_x_6469:
[----:B------:R-:W-:-:S05]  /*4080*/  FADD.FTZ R80, R80, R99 ;  /* 0x0000006350507221 */ /* 0x000fca0000010000 */
[----:B------:R-:W-:Y:S01]  /*4090*/  MOV R118, R80 ;  /* 0x0000005000767202 */ /* 0x000fe20000000f00 */
[----:B------:R-:W-:Y:S01]  /*40a0*/  HFMA2 R119, -RZ, RZ, 0, 1.1920928955078125e-07 ;  /* 0x00000002ff777431 */ /* 0x000fe200000001ff */
[----:B------:R-:W-:-:S07]  /*40b0*/  MOV R81, R116 ;  /* 0x0000007400517202 */ /* 0x000fce0000000f00 */
[----:B------:R-:W-:Y:S05]  /*40c0*/  WARPSYNC.COLLECTIVE R107, `(.L_x_6470) ;  /* 0x000000006b087348 */ /* 0x000fea0003c00000 */
[----:B------:R0:W1:Y:S02]  /*40d0*/  SHFL.BFLY P1, R116, R118, R119, R120 ;  /* 0x0c00007776747389 */ /* 0x0000640000020078 */
[----:B01----:R-:W-:Y:S05]  /*40e0*/  ENDCOLLECTIVE ;  /* 0x000000000000791b */ /* 0x003fea0003800000 */
.L_x_6470:
[----:B------:R-:W-:-:S05]  /*40f0*/  FADD.FTZ R81, R81, R82 ;  /* 0x0000005251517221 */ /* 0x000fca0000010000 */
[----:B------:R-:W-:Y:S02]  /*4100*/  MOV R118, R81 ;  /* 0x0000005100767202 */ /* 0x000fe40000000f00 */
[----:B------:R-:W-:-:S07]  /*4110*/  MOV R103, R116 ;  /* 0x0000007400677202 */ /* 0x000fce0000000f00 */
[----:B------:R-:W-:Y:S05]  /*4120*/  WARPSYNC.COLLECTIVE R107, `(.L_x_6471) ;  /* 0x000000006b087348 */ /* 0x000fea0003c00000 */
[----:B------:R0:W1:Y:S02]  /*4130*/  SHFL.BFLY P1, R116, R118, R119, R120 ;  /* 0x0c00007776747389 */ /* 0x0000640000020078 */
[----:B01----:R-:W-:Y:S05]  /*4140*/  ENDCOLLECTIVE ;  /* 0x000000000000791b */ /* 0x003fea0003800000 */
.L_x_6471:
[----:B------:R-:W-:-:S05]  /*4150*/  FADD.FTZ R103, R80, R103 ;  /* 0x0000006750677221 */ /* 0x000fca0000010000 */
[----:B------:R-:W-:Y:S01]  /*4160*/  MOV R118, R103 ;  /* 0x0000006700767202 */ /* 0x000fe20000000f00 */
[----:B------:R-:W-:Y:S01]  /*4170*/  HFMA2 R119, -RZ, RZ, 0, 2.384185791015625e-07 ;  /* 0x00000004ff777431 */ /* 0x000fe200000001ff */
[----:B------:R-:W-:-:S07]  /*4180*/  MOV R110, R116 ;  /* 0x00000074006e7202 */ /* 0x000fce0000000f00 */
[----:B------:R-:W-:Y:S05]  /*4190*/  WARPSYNC.COLLECTIVE R107, `(.L_x_6472) ;  /* 0x000000006b087348 */ /* 0x000fea0003c00000 */
[----:B------:R0:W1:Y:S02]  /*41a0*/  SHFL.BFLY P1, R116, R118, R119, R120 ;  /* 0x0c00007776747389 */ /* 0x0000640000020078 */
[----:B01----:R-:W-:Y:S05]  /*41b0*/  ENDCOLLECTIVE ;  /* 0x000000000000791b */ /* 0x003fea0003800000 */
.L_x_6472:
[----:B------:R-:W-:-:S05]  /*41c0*/  FADD.FTZ R110, R81, R110 ;  /* 0x0000006e516e7221 */ /* 0x000fca0000010000 */
[----:B------:R-:W-:Y:S02]  /*41d0*/  MOV R118, R110 ;  /* 0x0000006e00767202 */ /* 0x000fe40000000f00 */
[----:B------:R-:W-:-:S07]  /*41e0*/  MOV R112, R116 ;  /* 0x0000007400707202 */ /* 0x000fce0000000f00 */
[----:B------:R-:W-:Y:S05]  /*41f0*/  WARPSYNC.COLLECTIVE R107, `(.L_x_6473) ;  /* 0x000000006b087348 */ /* 0x000fea0003c00000 */
[----:B------:R0:W1:Y:S02]  /*4200*/  SHFL.BFLY P1, R116, R118, R119, R120 ;  /* 0x0c00007776747389 */ /* 0x0000640000020078 */
[----:B01----:R-:W-:Y:S05]  /*4210*/  ENDCOLLECTIVE ;  /* 0x000000000000791b */ /* 0x003fea0003800000 */
.L_x_6473:
[----:B------:R-:W-:-:S05]  /*4220*/  FADD.FTZ R112, R103, R112 ;  /* 0x0000007067707221 */ /* 0x000fca0000010000 */
[----:B------:R-:W-:Y:S01]  /*4230*/  MOV R118, R112 ;  /* 0x0000007000767202 */ /* 0x000fe20000000f00 */
[----:B------:R-:W-:Y:S01]  /*4240*/  HFMA2 R119, -RZ, RZ, 0, 4.76837158203125e-07 ;  /* 0x00000008ff777431 */ /* 0x000fe200000001ff */
[----:B------:R-:W-:-:S07]  /*4250*/  MOV R105, R116 ;  /* 0x0000007400697202 */ /* 0x000fce0000000f00 */
[----:B------:R-:W-:Y:S05]  /*4260*/  WARPSYNC.COLLECTIVE R107, `(.L_x_6474) ;  /* 0x000000006b087348 */ /* 0x000fea0003c00000 */
[----:B------:R0:W1:Y:S02]  /*4270*/  SHFL.BFLY P1, R116, R118, R119, R120 ;  /* 0x0c00007776747389 */ /* 0x0000640000020078 */
[----:B01----:R-:W-:Y:S05]  /*4280*/  ENDCOLLECTIVE ;  /* 0x000000000000791b */ /* 0x003fea0003800000 */
.L_x_6474:
[----:B------:R-:W-:-:S05]  /*4290*/  FADD.FTZ R105, R110, R105 ;  /* 0x000000696e697221 */ /* 0x000fca0000010000 */
[----:B------:R-:W-:Y:S02]  /*42a0*/  MOV R118, R105 ;  /* 0x0000006900767202 */ /* 0x000fe40000000f00 */
[----:B------:R-:W-:-:S07]  /*42b0*/  MOV R99, R116 ;  /* 0x0000007400637202 */ /* 0x000fce0000000f00 */
[----:B------:R-:W-:Y:S05]  /*42c0*/  WARPSYNC.COLLECTIVE R107, `(.L_x_6475) ;  /* 0x000000006b087348 */ /* 0x000fea0003c00000 */
[----:B------:R0:W1:Y:S02]  /*42d0*/  SHFL.BFLY P1, R116, R118, R119, R120 ;  /* 0x0c00007776747389 */ /* 0x0000640000020078 */
[----:B01----:R-:W-:Y:S05]  /*42e0*/  ENDCOLLECTIVE ;  /* 0x000000000000791b */ /* 0x003fea0003800000 */
.L_x_6475:
[----:B------:R-:W-:-:S05]  /*42f0*/  FADD.FTZ R99, R112, R99 ;  /* 0x0000006370637221 */ /* 0x000fca0000010000 */
[----:B------:R-:W-:Y:S01]  /*4300*/  MOV R118, R99 ;  /* 0x0000006300767202 */ /* 0x000fe20000000f00 */
[----:B------:R-:W-:Y:S01]  /*4310*/  HFMA2 R119, -RZ, RZ, 0, 9.5367431640625e-07 ;  /* 0x00000010ff777431 */ /* 0x000fe200000001ff */
[----:B------:R-:W-:-:S07]  /*4320*/  MOV R82, R116 ;  /* 0x0000007400527202 */ /* 0x000fce0000000f00 */
[----:B------:R-:W-:Y:S05]  /*4330*/  WARPSYNC.COLLECTIVE R107, `(.L_x_6476) ;  /* 0x000000006b087348 */ /* 0x000fea0003c00000 */
[----:B------:R0:W1:Y:S02]  /*4340*/  SHFL.BFLY P1, R116, R118, R119, R120 ;  /* 0x0c00007776747389 */ /* 0x0000640000020078 */
[----:B01----:R-:W-:Y:S05]  /*4350*/  ENDCOLLECTIVE ;  /* 0x000000000000791b */ /* 0x003fea0003800000 */
.L_x_6476:
[----:B------:R-:W-:-:S05]  /*4360*/  FADD.FTZ R80, R105, R82 ;  /* 0x0000005269507221 */ /* 0x000fca0000010000 */
[----:B------:R-:W-:Y:S02]  /*4370*/  MOV R118, R80 ;  /* 0x0000005000767202 */ /* 0x000fe40000000f00 */
[----:B------:R-:W-:-:S07]  /*4380*/  MOV R114, R116 ;  /* 0x0000007400727202 */ /* 0x000fce0000000f00 */
[----:B------:R-:W-:Y:S05]  /*4390*/  WARPSYNC.COLLECTIVE R107, `(.L_x_6477) ;  /* 0x000000006b087348 */ /* 0x000fea0003c00000 */
[----:B------:R0:W1:Y:S02]  /*43a0*/  SHFL.BFLY P1, R116, R118, R119, R120 ;  /* 0x0c00007776747389 */ /* 0x0000640000020078 */
[----:B01----:R-:W-:Y:S05]  /*43b0*/  ENDCOLLECTIVE ;  /* 0x000000000000791b */ /* 0x003fea0003800000 */
.L_x_6477:
[----:B------:R-:W-:Y:S01]  /*43c0*/  MOV R81, R116 ;  /* 0x0000007400517202 */ /* 0x000fe20000000f00 */
[----:B------:R-:W-:Y:S06]  /*43d0*/  BRA `(.L_x_6478) ;  /* 0xffffffcc00747947 */ /* 0x000fec000383ffff */
.L_x_6479:
        /* <DEDUP_REMOVED lines=10> */
.L_x_11271:


//--------------------- .text._ZN10layer_norm13ln_bwd_kernelINS_13Kernel_traitsI6__halfS2_fS2_fjLj512ELj1ELj4ELj1ELj16ENS_18Kernel_traits_baseILj512ES2_S2_fS2_fjLj128EEEEELb0ELb1ELb0ELb0EEEvNS_9BwdParamsE --------------------------
	.section	.text._ZN10layer_norm13ln_bwd_kernelINS_13Kernel_traitsI6__halfS2_fS2_fjLj512ELj1ELj4ELj1ELj16ENS_18Kernel_traits_baseILj512ES2_S2_fS2_fjLj128EEEEELb0ELb1ELb0ELb0EEEvNS_9BwdParamsE,"ax",@progbits
	.align	128
        .global         _ZN10layer_norm13ln_bwd_kernelINS_13Kernel_traitsI6__halfS2_fS2_fjLj512ELj1ELj4ELj1ELj16ENS_18Kernel_traits_baseILj512ES2_S2_fS2_fjLj128EEEEELb0ELb1ELb0ELb0EEEvNS_9BwdParamsE
        .type           _ZN10layer_norm13ln_bwd_kernelINS_13Kernel_traitsI6__halfS2_fS2_fjLj512ELj1ELj4ELj1ELj16ENS_18Kernel_traits_baseILj512ES2_S2_fS2_fjLj128EEEEELb0ELb1ELb0ELb0EEEvNS_9BwdParamsE,@function
        .size           _ZN10layer_norm13ln_bwd_kernelINS_13Kernel_traitsI6__halfS2_fS2_fjLj512ELj1ELj4ELj1ELj16ENS_18Kernel_traits_baseILj512ES2_S2_fS2_fjLj128EEEEELb0ELb1ELb0ELb0EEEvNS_9BwdParamsE,(.L_x_11272 - _ZN10layer_norm13ln_bwd_kernelINS_13Kernel_traitsI6__halfS2_fS2_fjLj512ELj1ELj4ELj1ELj16ENS_18Kernel_traits_baseILj512ES2_S2_fS2_fjLj128EEEEELb0ELb1ELb0ELb0EEEvNS_9BwdParamsE)
        .other          _ZN10layer_norm13ln_bwd_kernelINS_13Kernel_traitsI6__halfS2_fS2_fjLj512ELj1ELj4ELj1ELj16ENS_18Kernel_traits_baseILj512ES2_S2_fS2_fjLj128EEEEELb0ELb1ELb0ELb0EEEvNS_9BwdParamsE,@"STO_CUDA_ENTRY STV_DEFAULT"
_ZN10layer_norm13ln_bwd_kernelINS_13Kernel_traitsI6__halfS2_fS2_fjLj512ELj1ELj4ELj1ELj16ENS_18Kernel_traits_baseILj512ES2_S2_fS2_fjLj128EEEEELb0ELb1ELb0ELb0EEEvNS_9BwdParamsE:
.text._ZN10layer_norm13ln_bwd_kernelINS_13Kernel_traitsI6__halfS2_fS2_fjLj512ELj1ELj4ELj1ELj16ENS_18Kernel_traits_baseILj512ES2_S2_fS2_fjLj128EEEEELb0ELb1ELb0ELb0EEEvNS_9BwdParamsE:
        /* <DEDUP_REMOVED lines=26> */
[----:B----4-:R-:W-:-:S05]  /*01a0*/  @P1 IMAD.WIDE.U32 R10, R13, 0x10, R10 ;  /* 0x000000100d0a1825 */ /* 0x010fca00078e000a */
[----:B------:R-:W5:Y:S01]  /*01b0*/  @P1 LDG.E.128 R72, desc[UR6][R10.64] ;  /* 0x000000060a481981 */ /* 0x000f62000c1e1d00 */
[----:B---3--:R-:W-:Y:S01]  /*01c0*/  @P0 IMAD.WIDE.U32 R4, R3, 0x10, R4 ;  /* 0x0000001003040825 */ /* 0x008fe200078e0004 */
[----:B------:R-:W-:-:S04]  /*01d0*/  USHF.L.U32 UR4, UR5, 0x2, URZ ;  /* 0x0000000205047899 */ /* 0x000fc800080006ff */
[----:B------:R2:W5:Y:S01]  /*01e0*/  @P0 LDG.E.128 R84, desc[UR6][R4.64] ;  /* 0x0000000604540981 */ /* 0x000562000c1e1d00 */
[----:B0-----:R-:W-:-:S05]  /*01f0*/  @P0 IMAD.WIDE.U32 R6, R3, 0x10, R6 ;  /* 0x0000001003060825 */ /* 0x001fca00078e0006 */
[----:B------:R0:W5:Y:S01]  /*0200*/  @P0 LDG.E.128 R80, desc[UR6][R6.64] ;  /* 0x0000000606500981 */ /* 0x000162000c1e1d00 */
[----:B--2---:R-:W-:-:S04]  /*0210*/  SHF.R.U32.HI R5, RZ, 0x5, R12 ;  /* 0x00000005ff057819 */ /* 0x004fc8000001160c */
        /* <DEDUP_REMOVED lines=56> */
.L_x_6502:
[----:B0-----:R-:W0:Y:S08]  /*05a0*/  LDC.64 R106, c[0x0][0x3c0] ;  /* 0x0000f000ff6a7b82 */ /* 0x001e300000000a00 */
[----:B------:R-:W1:Y:S08]  /*05b0*/  LDC.64 R104, c[0x0][0x3c8] ;  /* 0x0000f200ff687b82 */ /* 0x000e700000000a00 */
[----:B------:R-:W2:Y:S01]  /*05c0*/  @P0 LDC.64 R6, c[0x0][0x3e0] ;  /* 0x0000f800ff060b82 */ /* 0x000ea20000000a00 */
[----:B0-----:R-:W-:-:S06]  /*05d0*/  IMAD.WIDE R106, R5, 0x4, R106 ;  /* 0x00000004056a7825 */ /* 0x001fcc00078e026a */
[----:B------:R-:W3:Y:S01]  /*05e0*/  LDG.E R106, desc[UR6][R106.64] ;  /* 0x000000066a6a7981 */ /* 0x000ee2000c1e1900 */
[----:B-1----:R-:W-:-:S05]  /*05f0*/  IMAD.WIDE R104, R5, 0x4, R104 ;  /* 0x0000000405687825 */ /* 0x002fca00078e0268 */
[----:B-----5:R-:W5:Y:S01]  /*0600*/  LDG.E R9, desc[UR6][R104.64] ;  /* 0x0000000668097981 */ /* 0x020f62000c1e1900 */
[----:B------:R-:W-:Y:S02]  /*0610*/  MOV R0, UR13 ;  /* 0x0000000d00007c02 */ /* 0x000fe40008000f00 */
[----:B------:R-:W-:Y:S01]  /*0620*/  ISETP.GE.U32.AND P4, PT, R2, 0x20, PT ;  /* 0x000000200200780c */ /* 0x000fe20003f86070 */
[----:B--2---:R-:W-:-:S04]  /*0630*/  @P0 IMAD.WIDE R6, R5, 0x2, R6 ;  /* 0x0000000205060825 */ /* 0x004fc800078e0206 */
[----:B------:R-:W-:Y:S01]  /*0640*/  IMAD R134, R5, R0, RZ ;  /* 0x0000000005867224 */ /* 0x000fe200078e02ff */
[----:B------:R0:W5:Y:S04]  /*0650*/  @P0 LDG.E.U16 R132, desc[UR6][R6.64] ;  /* 0x0000000606840981 */ /* 0x000168000c1e1500 */
[----:B------:R-:W-:-:S04]  /*0660*/  SHF.R.S32.HI R135, RZ, 0x1f, R134 ;  /* 0x0000001fff877819 */ /* 0x000fc80000011486 */
[----:B------:R-:W-:Y:S01]  /*0670*/  LEA.HI R134, R135, R134, RZ, 0x3 ;  /* 0x0000008687867211 */ /* 0x000fe200078f18ff */
[----:B------:R-:W-:Y:S01]  /*0680*/  BSSY.RECONVERGENT B1, `(.L_x_6482) ;  /* 0x0000062000017945 */ /* 0x000fe20003800200 */
[----:B------:R-:W-:Y:S02]  /*0690*/  ISETP.NE.U32.AND P1, PT, RZ, UR10, PT ;  /* 0x0000000aff007c0c */ /* 0x000fe4000bf25070 */
[----:B------:R-:W-:Y:S02]  /*06a0*/  ISETP.NE.AND P5, PT, R4, RZ, PT ;  /* 0x000000ff0400720c */ /* 0x000fe40003fa5270 */
[----:B0-----:R-:W-:Y:S01]  /*06b0*/  LEA.HI.SX32 R6, R134, R3, 0x1d ;  /* 0x0000000386067211 */ /* 0x001fe200078feaff */
[----:B------:R-:W-:Y:S02]  /*06c0*/  HFMA2 R7, -RZ, RZ, 1.875, 0 ;  /* 0x3f800000ff077431 */ /* 0x000fe400000001ff */
[----:B------:R-:W-:Y:S01]  /*06d0*/  HFMA2 R136, -RZ, RZ, 0, 0 ;  /* 0x00000000ff887431 */ /* 0x000fe200000001ff */
[----:B------:R-:W-:-:S02]  /*06e0*/  ISETP.GE.U32.AND P3, PT, R2, 0x40, PT ;  /* 0x000000400200780c */ /* 0x000fc40003f66070 */
[----:B------:R-:W-:Y:S02]  /*06f0*/  ISETP.NE.AND.EX P1, PT, RZ, UR11, PT, P1 ;  /* 0x0000000bff007c0c */ /* 0x000fe4000bf25310 */
[----:B------:R-:W-:Y:S02]  /*0700*/  MOV R135, RZ ;  /* 0x000000ff00877202 */ /* 0x000fe40000000f00 */
[----:B------:R-:W-:Y:S02]  /*0710*/  MOV R137, R6 ;  /* 0x0000000600897202 */ /* 0x000fe40000000f00 */
[----:B---3--:R-:W-:Y:S01]  /*0720*/  FSEL R134, R106, RZ, !P5 ;  /* 0x000000ff6a867208 */ /* 0x008fe20006800000 */
[----:B------:R-:W-:Y:S06]  /*0730*/  @!P4 BRA `(.L_x_6483) ;  /* 0x000000040058c947 */ /* 0x000fec0003800000 */
[----:B------:R-:W0:Y:S08]  /*0740*/  LDC.64 R104, c[0x0][0x428] ;  /* 0x00010a00ff687b82 */ /* 0x000e300000000a00 */
[----:B------:R-:W1:Y:S01]  /*0750*/  LDC.64 R128, c[0x0][0x3a8] ;  /* 0x0000ea00ff807b82 */ /* 0x000e620000000a00 */
[----:B0-----:R-:W-:-:S06]  /*0760*/  IMAD.WIDE.U32 R104, R6, 0x10, R104 ;  /* 0x0000001006687825 */ /* 0x001fcc00078e0068 */
[----:B------:R-:W2:Y:S01]  /*0770*/  LDG.E.128 R104, desc[UR6][R104.64] ;  /* 0x0000000668687981 */ /* 0x000ea2000c1e1d00 */
[----:B-1----:R-:W-:-:S05]  /*0780*/  IMAD.WIDE.U32 R128, R6, 0x20, R128 ;  /* 0x0000002006807825 */ /* 0x002fca00078e0080 */
[----:B------:R-:W3:Y:S04]  /*0790*/  LDG.E.128 R12, desc[UR6][R128.64] ;  /* 0x00000006800c7981 */ /* 0x000ee8000c1e1d00 */
[----:B------:R0:W4:Y:S01]  /*07a0*/  LDG.E.128 R116, desc[UR6][R128.64+0x10] ;  /* 0x0000100680747981 */ /* 0x000122000c1e1d00 */
[----:B------:R-:W-:-:S04]  /*07b0*/  ISETP.NE.U32.AND P2, PT, RZ, UR10, PT ;  /* 0x0000000aff007c0c */ /* 0x000fc8000bf45070 */
[----:B------:R-:W-:-:S13]  /*07c0*/  ISETP.NE.AND.EX P2, PT, RZ, UR11, PT, P2 ;  /* 0x0000000bff007c0c */ /* 0x000fda000bf45320 */
[----:B------:R-:W1:Y:S01]  /*07d0*/  @P2 LDC.64 R10, c[0x0][0x438] ;  /* 0x00010e00ff0a2b82 */ /* 0x000e620000000a00 */
[--C-:B------:R-:W-:Y:S02]  /*07e0*/  HADD2.F32 R131, -RZ, R84.reuse.H0_H0 ;  /* 0x20000054ff837230 */ /* 0x100fe40000004100 */
[----:B0-----:R-:W-:Y:S02]  /*07f0*/  HADD2.F32 R129, -RZ, R84.H1_H1 ;  /* 0x30000054ff817230 */ /* 0x001fe40000004100 */
[----:B-1----:R-:W-:-:S05]  /*0800*/  @P2 IMAD.WIDE.U32 R10, R6, 0x20, R10 ;  /* 0x00000020060a2825 */ /* 0x002fca00078e000a */
[----:B------:R-:W5:Y:S04]  /*0810*/  @P2 LDG.E.128 R20, desc[UR6][R10.64] ;  /* 0x000000060a142981 */ /* 0x000f68000c1e1d00 */
[----:B------:R0:W5:Y:S02]  /*0820*/  @P2 LDG.E.128 R16, desc[UR6][R10.64+0x10] ;  /* 0x000010060a102981 */ /* 0x000164000c1e1d00 */
[----:B0-----:R-:W-:Y:S02]  /*0830*/  HADD2.F32 R10, -RZ, R86.H0_H0 ;  /* 0x20000056ff0a7230 */ /* 0x001fe40000004100 */
[----:B--2---:R-:W-:Y:S02]  /*0840*/  HADD2.F32 R8, -RZ, R104.H0_H0 ;  /* 0x20000068ff087230 */ /* 0x004fe40000004100 */
[C---:B---3--:R-:W-:Y:S01]  /*0850*/  FADD.FTZ R136, -R134.reuse, R14 ;  /* 0x0000000e86887221 */ /* 0x048fe20000010100 */
[C---:B------:R-:W-:Y:S01]  /*0860*/  FADD.FTZ R12, -R134.reuse, R12 ;  /* 0x0000000c860c7221 */ /* 0x040fe20000010100 */
[----:B------:R-:W-:Y:S01]  /*0870*/  FADD.FTZ R130, -R134, R13 ;  /* 0x0000000d86827221 */ /* 0x000fe20000010100 */
[----:B------:R-:W-:-:S02]  /*0880*/  HADD2.F32 R13, -RZ, R105.H0_H0 ;  /* 0x20000069ff0d7230 */ /* 0x000fc40000004100 */
[C---:B----4-:R-:W-:Y:S01]  /*0890*/  FADD.FTZ R140, -R134.reuse, R117 ;  /* 0x00000075868c7221 */ /* 0x050fe20000010100 */
[C---:B------:R-:W-:Y:S01]  /*08a0*/  FADD.FTZ R142, -R134.reuse, R119 ;  /* 0x00000077868e7221 */ /* 0x040fe20000010100 */
[----:B------:R-:W-:Y:S02]  /*08b0*/  HADD2.F32 R117, -RZ, R85.H0_H0 ;  /* 0x20000055ff757230 */ /* 0x000fe40000004100 */
[C---:B-----5:R-:W-:Y:S01]  /*08c0*/  FMUL.FTZ R119, R9.reuse, R136 ;  /* 0x0000008809777220 */ /* 0x060fe20000410000 */
[----:B------:R-:W-:Y:S02]  /*08d0*/  HADD2.F32 R14, -RZ, R104.H1_H1 ;  /* 0x30000068ff0e7230 */ /* 0x000fe40000004100 */
[----:B------:R-:W-:Y:S01]  /*08e0*/  FMUL.FTZ R133, R9, R12 ;  /* 0x0000000c09857220 */ /* 0x000fe20000410000 */
[----:B------:R-:W-:Y:S01]  /*08f0*/  FMUL.FTZ R131, R131, R8 ;  /* 0x0000000883837220 */ /* 0x000fe20000410000 */
[----:B------:R-:W-:Y:S01]  /*0900*/  FADD.FTZ R138, -R134, R15 ;  /* 0x0000000f868a7221 */ /* 0x000fe20000010100 */
[----:B------:R-:W-:-:S02]  /*0910*/  HADD2.F32 R135, -RZ, R106.H0_H0 ;  /* 0x2000006aff877230 */ /* 0x000fc40000004100 */
[----:B------:R-:W-:Y:S01]  /*0920*/  FADD.FTZ R116, -R134, R116 ;  /* 0x0000007486747221 */ /* 0x000fe20000010100 */
[----:B------:R-:W-:Y:S02]  /*0930*/  HADD2.F32 R137, -RZ, R106.H1_H1 ;  /* 0x3000006aff897230 */ /* 0x000fe40000004100 */
[-C--:B------:R-:W-:Y:S01]  /*0940*/  FMUL.FTZ R117, R117, R13.reuse ;  /* 0x0000000d75757220 */ /* 0x080fe20000410000 */
[----:B------:R-:W-:Y:S01]  /*0950*/  FADD.FTZ R54, R54, R13 ;  /* 0x0000000d36367221 */ /* 0x000fe20000010000 */
[----:B------:R-:W-:Y:S01]  /*0960*/  FFMA.FTZ R70, R119, R13, R70 ;  /* 0x0000000d77467223 */ /* 0x000fe20000010046 */
[----:B------:R-:W-:Y:S01]  /*0970*/  FMUL.FTZ R130, R9, R130 ;  /* 0x0000008209827220 */ /* 0x000fe20000410000 */
[----:B------:R-:W-:Y:S01]  /*0980*/  FMUL.FTZ R129, R129, R14 ;  /* 0x0000000e81817220 */ /* 0x000fe20000410000 */
[----:B------:R-:W-:Y:S01]  /*0990*/  FADD.FTZ R106, RZ, R131 ;  /* 0x00000083ff6a7221 */ /* 0x000fe20000010000 */
[C---:B------:R-:W-:Y:S01]  /*09a0*/  FFMA.FTZ R13, R133.reuse, R131, RZ ;  /* 0x00000083850d7223 */ /* 0x040fe200000100ff */
[----:B------:R-:W-:Y:S01]  /*09b0*/  FADD.FTZ R52, R52, R8 ;  /* 0x0000000834347221 */ /* 0x000fe20000010000 */
[----:B------:R-:W-:Y:S01]  /*09c0*/  FFMA.FTZ R68, R133, R8, R68 ;  /* 0x0000000885447223 */ /* 0x000fe20000010044 */
[----:B------:R-:W-:-:S02]  /*09d0*/  HADD2.F32 R15, -RZ, R105.H1_H1 ;  /* 0x30000069ff0f7230 */ /* 0x000fc40000004100 */
[C---:B------:R-:W-:Y:S01]  /*09e0*/  FMUL.FTZ R128, R9.reuse, R138 ;  /* 0x0000008a09807220 */ /* 0x040fe20000410000 */
[----:B------:R-:W-:Y:S02]  /*09f0*/  HADD2.F32 R8, -RZ, R85.H1_H1 ;  /* 0x30000055ff087230 */ /* 0x000fe40000004100 */
[----:B------:R-:W-:Y:S01]  /*0a00*/  FMUL.FTZ R11, R9, R116 ;  /* 0x00000074090b7220 */ /* 0x000fe20000410000 */
[----:B------:R-:W-:Y:S01]  /*0a10*/  FADD.FTZ R106, R106, R129 ;  /* 0x000000816a6a7221 */ /* 0x000fe20000010000 */
[----:B------:R-:W-:Y:S01]  /*0a20*/  FFMA.FTZ R116, R130, R129, R13 ;  /* 0x0000008182747223 */ /* 0x000fe2000001000d */
[--C-:B------:R-:W-:Y:S02]  /*0a30*/  HADD2.F32 R105, -RZ, R107.reuse.H0_H0 ;  /* 0x2000006bff697230 */ /* 0x100fe40000004100 */
[-C--:B------:R-:W-:Y:S01]  /*0a40*/  FMUL.FTZ R8, R8, R15.reuse ;  /* 0x0000000f08087220 */ /* 0x080fe20000410000 */
[----:B------:R-:W-:Y:S02]  /*0a50*/  HADD2.F32 R104, -RZ, R107.H1_H1 ;  /* 0x3000006bff687230 */ /* 0x000fe40000004100 */
[----:B------:R-:W-:Y:S01]  /*0a60*/  FADD.FTZ R55, R55, R15 ;  /* 0x0000000f37377221 */ /* 0x000fe20000010000 */
[----:B------:R-:W-:Y:S01]  /*0a70*/  FFMA.FTZ R71, R128, R15, R71 ;  /* 0x0000000f80477223 */ /* 0x000fe20000010047 */
        /* <DEDUP_REMOVED lines=8> */
[----:B------:R-:W-:Y:S01]  /*0b00*/  FADD.FTZ R53, R53, R14 ;  /* 0x0000000e35357221 */ /* 0x000fe20000010000 */
[----:B------:R-:W-:Y:S01]  /*0b10*/  FFMA.FTZ R69, R130, R14, R69 ;  /* 0x0000000e82457223 */ /* 0x000fe20000010045 */
[--C-:B------:R-:W-:Y:S02]  /*0b20*/  HADD2.F32 R136, -RZ, R87.reuse.H0_H0 ;  /* 0x20000057ff887230 */ /* 0x100fe40000004100 */
[----:B------:R-:W-:Y:S01]  /*0b30*/  FMUL.FTZ R14, R9, R140 ;  /* 0x0000008c090e7220 */ /* 0x000fe20000410000 */
[----:B------:R-:W-:Y:S01]  /*0b40*/  FADD.FTZ R118, -R134, R118 ;  /* 0x0000007686767221 */ /* 0x000fe20000010100 */
[-C--:B------:R-:W-:Y:S01]  /*0b50*/  FMUL.FTZ R12, R12, R137.reuse ;  /* 0x000000890c0c7220 */ /* 0x080fe20000410000 */
[----:B------:R-:W-:Y:S01]  /*0b60*/  FADD.FTZ R135, R135, R10 ;  /* 0x0000000a87877221 */ /* 0x000fe20000010000 */
[----:B------:R-:W-:Y:S01]  /*0b70*/  FFMA.FTZ R107, R11, R10, R106 ;  /* 0x0000000a0b6b7223 */ /* 0x000fe2000001006a */
[----:B------:R-:W-:Y:S01]  /*0b80*/  FADD.FTZ R49, R49, R137 ;  /* 0x0000008931317221 */ /* 0x000fe20000010000 */
[----:B------:R-:W-:Y:S01]  /*0b90*/  FFMA.FTZ R65, R14, R137, R65 ;  /* 0x000000890e417223 */ /* 0x000fe20000010041 */
[----:B------:R-:W-:-:S02]  /*0ba0*/  HADD2.F32 R137, -RZ, R87.H1_H1 ;  /* 0x30000057ff897230 */ /* 0x000fc40000004100 */
[-C--:B------:R-:W-:Y:S01]  /*0bb0*/  FMUL.FTZ R13, R136, R105.reuse ;  /* 0x00000069880d7220 */ /* 0x080fe20000410000 */
        /* <DEDUP_REMOVED lines=11> */
[----:B------:R-:W-:Y:S01]  /*0c70*/  IADD3 R137, PT, PT, R6, 0x20, RZ ;  /* 0x0000002006897810 */ /* 0x000fe20007ffe0ff */
[----:B------:R-:W-:Y:S01]  /*0c80*/  FADD.FTZ R135, R135, R116 ;  /* 0x0000007487877221 */ /* 0x000fe20000010000 */
[----:B------:R-:W-:-:S07]  /*0c90*/  FFMA.FTZ R136, R118, R116, R105 ;  /* 0x0000007476887223 */ /* 0x000fce0000010069 */
.L_x_6483:
[----:B------:R-:W-:Y:S05]  /*0ca0*/  BSYNC.RECONVERGENT B1 ;  /* 0x0000000000017941 */ /* 0x000fea0003800200 */
.L_x_6482:
        /* <DEDUP_REMOVED lines=15> */
[----:B------:R-:W-:Y:S02]  /*0da0*/  HADD2.F32 R127, -RZ, R79.H0_H0 ;  /* 0x2000004fff7f7230 */ /* 0x000fe40000004100 */
[C---:B--2---:R-:W-:Y:S01]  /*0db0*/  FADD.FTZ R124, -R134.reuse, R104 ;  /* 0x00000068867c7221 */ /* 0x044fe20000010100 */
[C---:B------:R-:W-:Y:S01]  /*0dc0*/  FADD.FTZ R138, -R134.reuse, R105 ;  /* 0x00000069868a7221 */ /* 0x040fe20000010100 */
[C---:B0-----:R-:W-:Y:S01]  /*0dd0*/  FADD.FTZ R122, -R134.reuse, R107 ;  /* 0x0000006b867a7221 */ /* 0x041fe20000010100 */
[C---:B------:R-:W-:Y:S01]  /*0de0*/  FADD.FTZ R106, -R134.reuse, R106 ;  /* 0x0000006a866a7221 */ /* 0x040fe20000010100 */
[C---:B---3--:R-:W-:Y:S01]  /*0df0*/  FADD.FTZ R140, -R134.reuse, R108 ;  /* 0x0000006c868c7221 */ /* 0x048fe20000010100 */
[----:B------:R-:W-:Y:S01]  /*0e00*/  FADD.FTZ R142, -R134, R109 ;  /* 0x0000006d868e7221 */ /* 0x000fe20000010100 */
[----:B------:R-:W-:-:S02]  /*0e10*/  HADD2.F32 R108, -RZ, R76.H0_H0 ;  /* 0x2000004cff6c7230 */ /* 0x000fc40000004100 */
[C---:B-----5:R-:W-:Y:S01]  /*0e20*/  FMUL.FTZ R109, R9.reuse, R124 ;  /* 0x0000007c096d7220 */ /* 0x060fe20000410000 */
[C---:B------:R-:W-:Y:S01]  /*0e30*/  FADD.FTZ R126, -R134.reuse, R111 ;  /* 0x0000006f867e7221 */ /* 0x040fe20000010100 */
[--C-:B----4-:R-:W-:Y:S02]  /*0e40*/  HADD2.F32 R105, -RZ, R112.reuse.H0_H0 ;  /* 0x20000070ff697230 */ /* 0x110fe40000004100 */
[----:B------:R-:W-:Y:S01]  /*0e50*/  FADD.FTZ R144, -R134, R110 ;  /* 0x0000006e86907221 */ /* 0x000fe20000010100 */
[----:B------:R-:W-:Y:S02]  /*0e60*/  HADD2.F32 R112, -RZ, R112.H1_H1 ;  /* 0x30000070ff707230 */ /* 0x000fe40000004100 */
[----:B------:R-:W-:Y:S01]  /*0e70*/  FMUL.FTZ R110, R9, R138 ;  /* 0x0000008a096e7220 */ /* 0x000fe20000410000 */
[----:B------:R-:W-:Y:S02]  /*0e80*/  HADD2.F32 R111, -RZ, R76.H1_H1 ;  /* 0x3000004cff6f7230 */ /* 0x000fe40000004100 */
[-C--:B------:R-:W-:Y:S01]  /*0e90*/  FMUL.FTZ R108, R108, R105.reuse ;  /* 0x000000696c6c7220 */ /* 0x080fe20000410000 */
[----:B------:R-:W-:Y:S01]  /*0ea0*/  FADD.FTZ R44, R44, R105 ;  /* 0x000000692c2c7221 */ /* 0x000fe20000010000 */
[----:B------:R-:W-:Y:S01]  /*0eb0*/  FFMA.FTZ R60, R109, R105, R60 ;  /* 0x000000696d3c7223 */ /* 0x000fe2000001003c */
[----:B------:R-:W-:-:S02]  /*0ec0*/  HADD2.F32 R107, -RZ, R113.H0_H0 ;  /* 0x20000071ff6b7230 */ /* 0x000fc40000004100 */
[-C--:B------:R-:W-:Y:S01]  /*0ed0*/  FMUL.FTZ R111, R111, R112.reuse ;  /* 0x000000706f6f7220 */ /* 0x080fe20000410000 */
[----:B------:R-:W-:Y:S02]  /*0ee0*/  HADD2.F32 R105, -RZ, R77.H0_H0 ;  /* 0x2000004dff697230 */ /* 0x000fe40000004100 */
[----:B------:R-:W-:Y:S01]  /*0ef0*/  FADD.FTZ R45, R45, R112 ;  /* 0x000000702d2d7221 */ /* 0x000fe20000010000 */
[----:B-1----:R-:W-:Y:S02]  /*0f00*/  HADD2.F32 R120, -RZ, R113.H1_H1 ;  /* 0x30000071ff787230 */ /* 0x002fe40000004100 */
[----:B------:R-:W-:Y:S01]  /*0f10*/  FFMA.FTZ R61, R110, R112, R61 ;  /* 0x000000706e3d7223 */ /* 0x000fe2000001003d */
[--C-:B------:R-:W-:Y:S02]  /*0f20*/  HADD2.F32 R137, -RZ, R115.reuse.H0_H0 ;  /* 0x20000073ff897230 */ /* 0x100fe40000004100 */
[----:B------:R-:W-:Y:S01]  /*0f30*/  FMUL.FTZ R113, R9, R106 ;  /* 0x0000006a09717220 */ /* 0x000fe20000410000 */
[----:B------:R-:W-:-:S02]  /*0f40*/  HADD2.F32 R104, -RZ, R115.H1_H1 ;  /* 0x30000073ff687230 */ /* 0x000fc40000004100 */
[-C--:B------:R-:W-:Y:S01]  /*0f50*/  FMUL.FTZ R112, R105, R107.reuse ;  /* 0x0000006b69707220 */ /* 0x080fe20000410000 */
[--C-:B------:R-:W-:Y:S02]  /*0f60*/  HADD2.F32 R123, -RZ, R114.reuse.H0_H0 ;  /* 0x20000072ff7b7230 */ /* 0x100fe40000004100 */
[----:B------:R-:W-:Y:S01]  /*0f70*/  FADD.FTZ R46, R46, R107 ;  /* 0x0000006b2e2e7221 */ /* 0x000fe20000010000 */
[----:B------:R-:W-:Y:S02]  /*0f80*/  HADD2.F32 R134, -RZ, R114.H1_H1 ;  /* 0x30000072ff867230 */ /* 0x000fe40000004100 */
[----:B------:R-:W-:Y:S01]  /*0f90*/  FMUL.FTZ R114, R9, R122 ;  /* 0x0000007a09727220 */ /* 0x000fe20000410000 */
[----:B------:R-:W-:Y:S02]  /*0fa0*/  HADD2.F32 R115, -RZ, R77.H1_H1 ;  /* 0x3000004dff737230 */ /* 0x000fe40000004100 */
[----:B------:R-:W-:Y:S01]  /*0fb0*/  FFMA.FTZ R62, R113, R107, R62 ;  /* 0x0000006b713e7223 */ /* 0x000fe2000001003e */
[----:B------:R-:W-:-:S02]  /*0fc0*/  HADD2.F32 R105, -RZ, R78.H0_H0 ;  /* 0x2000004eff697230 */ /* 0x000fc40000004100 */
[----:B------:R-:W-:Y:S01]  /*0fd0*/  FMUL.FTZ R121, R9, R140 ;  /* 0x0000008c09797220 */ /* 0x000fe20000410000 */
[----:B------:R-:W-:Y:S02]  /*0fe0*/  HADD2.F32 R107, -RZ, R78.H1_H1 ;  /* 0x3000004eff6b7230 */ /* 0x000fe40000004100 */
        /* <DEDUP_REMOVED lines=35> */
.L_x_6485:
[----:B------:R-:W-:Y:S05]  /*1220*/  BSYNC.RECONVERGENT B1 ;  /* 0x0000000000017941 */ /* 0x000fea0003800200 */
.L_x_6484:
        /* <DEDUP_REMOVED lines=21> */
.L_x_6520:
        /* <DEDUP_REMOVED lines=17> */
[----:B-----5:R-:W-:Y:S02]  /*1490*/  HADD2.F32 R138, -RZ, R107.H0_H0 ;  /* 0x2000006bff8a7230 */ /* 0x020fe40000004100 */
[----:B------:R-:W-:Y:S01]  /*14a0*/  FFMA.FTZ R139, R11, R132, R135 ;  /* 0x000000840b8b7223 */ /* 0x000fe20000010087 */
[----:B------:R-:W-:Y:S01]  /*14b0*/  FADD.FTZ R134, R13, -R134 ;  /* 0x800000860d867221 */ /* 0x000fe20000010000 */
[----:B------:R-:W-:Y:S01]  /*14c0*/  FADD.FTZ R140, R116, -R137 ;  /* 0x80000089748c7221 */ /* 0x000fe20000010000 */
[--C-:B------:R-:W-:Y:S02]  /*14d0*/  HADD2.F32 R141, -RZ, R106.reuse.H0_H0 ;  /* 0x2000006aff8d7230 */ /* 0x100fe40000004100 */
[----:B------:R-:W-:Y:S01]  /*14e0*/  FADD.FTZ R136, R10, -R139 ;  /* 0x8000008b0a887221 */ /* 0x000fe20000010000 */
[C---:B------:R-:W-:Y:S01]  /*14f0*/  FMUL.FTZ R134, R9.reuse, R134 ;  /* 0x0000008609867220 */ /* 0x040fe20000410000 */
[C---:B------:R-:W-:Y:S01]  /*1500*/  FMUL.FTZ R140, R9.reuse, R140 ;  /* 0x0000008c098c7220 */ /* 0x040fe20000410000 */
[----:B------:R-:W-:Y:S01]  /*1510*/  FFMA.FTZ R139, R14, R132, R135 ;  /* 0x000000840e8b7223 */ /* 0x000fe20000010087 */
[----:B------:R-:W-:Y:S01]  /*1520*/  FMUL.FTZ R136, R9, R136 ;  /* 0x0000008809887220 */ /* 0x000fe20000410000 */
[----:B------:R-:W-:Y:S01]  /*1530*/  FMUL.FTZ R137, R134, R7 ;  /* 0x0000000786897220 */ /* 0x000fe20000410000 */
[----:B------:R-:W-:-:S03]  /*1540*/  HADD2.F32 R142, -RZ, R106.H1_H1 ;  /* 0x3000006aff8e7230 */ /* 0x000fc60000004100 */
[----:B------:R-:W-:Y:S01]  /*1550*/  FFMA.FTZ R134, R137, R138, R34 ;  /* 0x0000008a89867223 */ /* 0x000fe20000010022 */
[----:B------:R-:W-:Y:S02]  /*1560*/  HADD2.F32 R34, -RZ, R107.H1_H1 ;  /* 0x3000006bff227230 */ /* 0x000fe40000004100 */
[-C--:B------:R-:W-:Y:S01]  /*1570*/  FMUL.FTZ R138, R140, R7.reuse ;  /* 0x000000078c8a7220 */ /* 0x080fe20000410000 */
[----:B------:R-:W-:Y:S01]  /*1580*/  FMUL.FTZ R107, R136, R7 ;  /* 0x00000007886b7220 */ /* 0x000fe20000410000 */
[----:B------:R-:W-:Y:S02]  /*1590*/  FADD.FTZ R136, R12, -R139 ;  /* 0x8000008b0c887221 */ /* 0x000fe40000010000 */
[----:B------:R-:W-:Y:S01]  /*15a0*/  FFMA.FTZ R140, R138, R34, R35 ;  /* 0x000000228a8c7223 */ /* 0x000fe20000010023 */
[----:B------:R-:W-:Y:S01]  /*15b0*/  FFMA.FTZ R34, R119, R132, R135 ;  /* 0x0000008477227223 */ /* 0x000fe20000010087 */
[----:B------:R-:W-:Y:S01]  /*15c0*/  FFMA.FTZ R141, R107, R141, R32 ;  /* 0x0000008d6b8d7223 */ /* 0x000fe20000010020 */
[----:B------:R-:W-:-:S02]  /*15d0*/  HADD2.F32 R32, -RZ, R105.H0_H0 ;  /* 0x20000069ff207230 */ /* 0x000fc40000004100 */
[----:B------:R-:W-:Y:S01]  /*15e0*/  FFMA.FTZ R35, R128, R132, R135 ;  /* 0x0000008480237223 */ /* 0x000fe20000010087 */
[----:B------:R-:W-:Y:S01]  /*15f0*/  FADD.FTZ R34, R117, -R34 ;  /* 0x8000002275227221 */ /* 0x000fe20000010000 */
[C---:B------:R-:W-:Y:S01]  /*1600*/  FMUL.FTZ R136, R9.reuse, R136 ;  /* 0x0000008809887220 */ /* 0x040fe20000410000 */
[----:B------:R-:W-:Y:S02]  /*1610*/  HADD2.F32 R105, -RZ, R105.H1_H1 ;  /* 0x30000069ff697230 */ /* 0x000fe40000004100 */
[----:B------:R-:W-:Y:S01]  /*1620*/  FADD.FTZ R106, R8, -R35 ;  /* 0x80000023086a7221 */ /* 0x000fe20000010000 */
[C---:B------:R-:W-:Y:S01]  /*1630*/  FMUL.FTZ R34, R9.reuse, R34 ;  /* 0x0000002209227220 */ /* 0x040fe20000410000 */
[-C--:B------:R-:W-:Y:S01]  /*1640*/  FMUL.FTZ R144, R136, R7.reuse ;  /* 0x0000000788907220 */ /* 0x080fe20000410000 */
[----:B------:R-:W-:Y:S02]  /*1650*/  HADD2.F32 R35, -RZ, R104.H1_H1 ;  /* 0x30000068ff237230 */ /* 0x000fe40000004100 */
[----:B------:R-:W-:Y:S01]  /*1660*/  FMUL.FTZ R106, R9, R106 ;  /* 0x0000006a096a7220 */ /* 0x000fe20000410000 */
[----:B------:R-:W-:Y:S01]  /*1670*/  FMUL.FTZ R139, R34, R7 ;  /* 0x00000007228b7220 */ /* 0x000fe20000410000 */
[----:B------:R-:W-:Y:S01]  /*1680*/  FFMA.FTZ R142, R144, R142, R33 ;  /* 0x0000008e908e7223 */ /* 0x000fe20000010021 */
[----:B------:R-:W-:-:S02]  /*1690*/  HADD2.F32 R33, -RZ, R83.H1_H1 ;  /* 0x30000053ff217230 */ /* 0x000fc40000004100 */
[----:B------:R-:W-:Y:S01]  /*16a0*/  FMUL.FTZ R136, R106, R7 ;  /* 0x000000076a887220 */ /* 0x000fe20000410000 */
[----:B------:R-:W-:Y:S01]  /*16b0*/  FFMA.FTZ R38, R139, R32, R38 ;  /* 0x000000208b267223 */ /* 0x000fe20000010026 */
[----:B------:R-:W-:Y:S02]  /*16c0*/  HADD2.F32 R32, -RZ, R83.H0_H0 ;  /* 0x20000053ff207230 */ /* 0x000fe40000004100 */
[----:B------:R-:W-:Y:S02]  /*16d0*/  HADD2.F32 R34, -RZ, R104.H0_H0 ;  /* 0x20000068ff227230 */ /* 0x000fe40000004100 */
[--C-:B------:R-:W-:Y:S01]  /*16e0*/  FFMA.FTZ R104, R130, R132, R135.reuse ;  /* 0x0000008482687223 */ /* 0x100fe20000010087 */
[----:B------:R-:W-:Y:S02]  /*16f0*/  HADD2.F32 R106, -RZ, R81.H0_H0 ;  /* 0x20000051ff6a7230 */ /* 0x000fe40000004100 */
[----:B------:R-:W-:Y:S01]  /*1700*/  FMUL.FTZ R143, R137, R32 ;  /* 0x00000020898f7220 */ /* 0x000fe20000410000 */
[----:B------:R-:W-:Y:S01]  /*1710*/  FFMA.FTZ R32, R133, R132, R135 ;  /* 0x0000008485207223 */ /* 0x000fe20000010087 */
[----:B------:R-:W-:Y:S01]  /*1720*/  FMUL.FTZ R146, R138, R33 ;  /* 0x000000218a927220 */ /* 0x000fe20000410000 */
[----:B------:R-:W-:Y:S01]  /*1730*/  FADD.FTZ R104, R129, -R104 ;  /* 0x8000006881687221 */ /* 0x000fe20000010000 */
[----:B------:R-:W-:-:S02]  /*1740*/  HADD2.F32 R138, -RZ, R82.H0_H0 ;  /* 0x20000052ff8a7230 */ /* 0x000fc40000004100 */
[----:B------:R-:W-:Y:S01]  /*1750*/  FADD.FTZ R32, R131, -R32 ;  /* 0x8000002083207221 */ /* 0x000fe20000010000 */
[----:B------:R-:W-:Y:S02]  /*1760*/  HADD2.F32 R33, -RZ, R82.H1_H1 ;  /* 0x30000052ff217230 */ /* 0x000fe40000004100 */
[----:B------:R-:W-:Y:S01]  /*1770*/  FMUL.FTZ R139, R139, R106 ;  /* 0x0000006a8b8b7220 */ /* 0x000fe20000410000 */
[C---:B------:R-:W-:Y:S01]  /*1780*/  FMUL.FTZ R106, R9.reuse, R104 ;  /* 0x00000068096a7220 */ /* 0x040fe20000410000 */
[----:B------:R-:W-:Y:S01]  /*1790*/  FMUL.FTZ R32, R9, R32 ;  /* 0x0000002009207220 */ /* 0x000fe20000410000 */
[----:B------:R-:W-:Y:S01]  /*17a0*/  FFMA.FTZ R39, R136, R105, R39 ;  /* 0x0000006988277223 */ /* 0x000fe20000010027 */
[----:B------:R-:W-:Y:S01]  /*17b0*/  FMUL.FTZ R138, R107, R138 ;  /* 0x0000008a6b8a7220 */ /* 0x000fe20000410000 */
[----:B------:R-:W-:Y:S01]  /*17c0*/  FMUL.FTZ R137, R144, R33 ;  /* 0x0000002190897220 */ /* 0x000fe20000410000 */
[----:B------:R-:W-:Y:S02]  /*17d0*/  HADD2.F32 R104, -RZ, R80.H0_H0 ;  /* 0x20000050ff687230 */ /* 0x000fe40000004100 */
[----:B------:R-:W-:Y:S01]  /*17e0*/  FMUL.FTZ R33, R32, R7 ;  /* 0x0000000720217220 */ /* 0x000fe20000410000 */
[----:B------:R-:W-:-:S02]  /*17f0*/  HADD2.F32 R107, -RZ, R81.H1_H1 ;  /* 0x30000051ff6b7230 */ /* 0x000fc40000004100 */
[----:B------:R-:W-:Y:S01]  /*1800*/  FMUL.FTZ R106, R106, R7 ;  /* 0x000000076a6a7220 */ /* 0x000fe20000410000 */
[----:B------:R-:W-:Y:S02]  /*1810*/  HADD2.F32 R105, -RZ, R80.H1_H1 ;  /* 0x30000050ff697230 */ /* 0x000fe40000004100 */
[C---:B------:R-:W-:Y:S01]  /*1820*/  FFMA.FTZ R36, R33.reuse, R34, R36 ;  /* 0x0000002221247223 */ /* 0x040fe20000010024 */
[----:B------:R-:W-:Y:S01]  /*1830*/  FMUL.FTZ R104, R33, R104 ;  /* 0x0000006821687220 */ /* 0x000fe20000410000 */
[----:B------:R-:W-:Y:S01]  /*1840*/  FMUL.FTZ R136, R136, R107 ;  /* 0x0000006b88887220 */ /* 0x000fe20000410000 */
[C---:B------:R-:W-:Y:S01]  /*1850*/  FFMA.FTZ R37, R106.reuse, R35, R37 ;  /* 0x000000236a257223 */ /* 0x040fe20000010025 */
[----:B------:R-:W-:Y:S01]  /*1860*/  FMUL.FTZ R33, R106, R105 ;  /* 0x000000696a217220 */ /* 0x000fe20000410000 */
[----:B------:R-:W-:Y:S02]  /*1870*/  F2FP.F16.F32.PACK_AB R107, R146, R143 ;  /* 0x0000008f926b723e */ /* 0x000fe400000000ff */
[----:B------:R-:W-:-:S02]  /*1880*/  F2FP.F16.F32.PACK_AB R106, R137, R138 ;  /* 0x0000008a896a723e */ /* 0x000fc400000000ff */
[----:B------:R-:W-:Y:S02]  /*1890*/  F2FP.F16.F32.PACK_AB R105, R136, R139 ;  /* 0x0000008b8869723e */ /* 0x000fe400000000ff */
[----:B------:R-:W-:Y:S01]  /*18a0*/  F2FP.F16.F32.PACK_AB R104, R33, R104 ;  /* 0x000000682168723e */ /* 0x000fe200000000ff */
[----:B------:R-:W-:Y:S06]  /*18b0*/  BRA `(.L_x_6492) ;  /* 0x0000000400107947 */ /* 0x000fec0003800000 */
.L_x_6491:
[-CC-:B------:R-:W-:Y:S01]  /*18c0*/  FFMA.FTZ R96, R15, R132.reuse, R135.reuse ;  /* 0x000000840f607223 */ /* 0x180fe20000010087 */
[--C-:B-----5:R-:W-:Y:S02]  /*18d0*/  HADD2.F32 R134, -RZ, R107.reuse.H0_H0 ;  /* 0x2000006bff867230 */ /* 0x120fe40000004100 */
[-CC-:B------:R-:W-:Y:S01]  /*18e0*/  FFMA.FTZ R97, R11, R132.reuse, R135.reuse ;  /* 0x000000840b617223 */ /* 0x180fe20000010087 */
[----:B------:R-:W-:Y:S01]  /*18f0*/  FFMA.FTZ R99, R118, R132, R135 ;  /* 0x0000008476637223 */ /* 0x000fe20000010087 */
[----:B------:R-:W-:Y:S01]  /*1900*/  FADD.FTZ R96, R13, -R96 ;  /* 0x800000600d607221 */ /* 0x000fe20000010000 */
[----:B------:R-:W-:Y:S02]  /*1910*/  HADD2.F32 R140, -RZ, R107.H1_H1 ;  /* 0x3000006bff8c7230 */ /* 0x000fe40000004100 */
[----:B------:R-:W-:Y:S01]  /*1920*/  FADD.FTZ R100, R116, -R99 ;  /* 0x8000006374647221 */ /* 0x000fe20000010000 */
[C---:B------:R-:W-:Y:S01]  /*1930*/  FMUL.FTZ R98, R9.reuse, R96 ;  /* 0x0000006009627220 */ /* 0x040fe20000410000 */
[----:B------:R-:W-:Y:S01]  /*1940*/  FADD.FTZ R96, R10, -R97 ;  /* 0x800000610a607221 */ /* 0x000fe20000010000 */
[----:B------:R-:W-:Y:S01]  /*1950*/  FFMA.FTZ R97, R14, R132, R135 ;  /* 0x000000840e617223 */ /* 0x000fe20000010087 */
[C---:B------:R-:W-:Y:S01]  /*1960*/  FMUL.FTZ R99, R9.reuse, R100 ;  /* 0x0000006409637220 */ /* 0x040fe20000410000 */
[----:B------:R-:W-:Y:S01]  /*1970*/  FMUL.FTZ R137, R98, R7 ;  /* 0x0000000762897220 */ /* 0x000fe20000410000 */
[----:B------:R-:W-:Y:S01]  /*1980*/  FMUL.FTZ R96, R9, R96 ;  /* 0x0000006009607220 */ /* 0x000fe20000410000 */
[----:B------:R-:W-:-:S02]  /*1990*/  HADD2.F32 R141, -RZ, R106.H0_H0 ;  /* 0x2000006aff8d7230 */ /* 0x000fc40000004100 */
[----:B------:R-:W-:Y:S01]  /*19a0*/  FADD.FTZ R100, R12, -R97 ;  /* 0x800000610c647221 */ /* 0x000fe20000010000 */
[----:B------:R-:W-:Y:S01]  /*19b0*/  FFMA.FTZ R134, R137, R134, R34 ;  /* 0x0000008689867223 */ /* 0x000fe20000010022 */
[----:B------:R-:W-:Y:S01]  /*19c0*/  FFMA.FTZ R34, R119, R132, R135 ;  /* 0x0000008477227223 */ /* 0x000fe20000010087 */
[-C--:B------:R-:W-:Y:S01]  /*19d0*/  FMUL.FTZ R107, R96, R7.reuse ;  /* 0x00000007606b7220 */ /* 0x080fe20000410000 */
[----:B------:R-:W-:Y:S01]  /*19e0*/  FMUL.FTZ R144, R99, R7 ;  /* 0x0000000763907220 */ /* 0x000fe20000410000 */
[----:B------:R-:W-:Y:S01]  /*19f0*/  FMUL.FTZ R97, R9, R100 ;  /* 0x0000006409617220 */ /* 0x000fe20000410000 */
[----:B------:R-:W-:Y:S01]  /*1a00*/  FADD.FTZ R34, R117, -R34 ;  /* 0x8000002275227221 */ /* 0x000fe20000010000 */
[----:B------:R-:W-:Y:S01]  /*1a10*/  FFMA.FTZ R141, R107, R141, R32 ;  /* 0x0000008d6b8d7223 */ /* 0x000fe20000010020 */
[----:B------:R-:W-:Y:S02]  /*1a20*/  HADD2.F32 R32, -RZ, R105.H0_H0 ;  /* 0x20000069ff207230 */ /* 0x000fe40000004100 */
[----:B------:R-:W-:Y:S01]  /*1a30*/  FFMA.FTZ R140, R144, R140, R35 ;  /* 0x0000008c908c7223 */ /* 0x000fe20000010023 */
[----:B------:R-:W-:Y:S01]  /*1a40*/  FMUL.FTZ R102, R9, R34 ;  /* 0x0000002209667220 */ /* 0x000fe20000410000 */
[----:B------:R-:W-:-:S02]  /*1a50*/  HADD2.F32 R106, -RZ, R106.H1_H1 ;  /* 0x3000006aff6a7230 */ /* 0x000fc40000004100 */
[-C--:B------:R-:W-:Y:S01]  /*1a60*/  FMUL.FTZ R136, R97, R7.reuse ;  /* 0x0000000761887220 */ /* 0x080fe20000410000 */
[----:B------:R-:W-:Y:S01]  /*1a70*/  FFMA.FTZ R35, R128, R132, R135 ;  /* 0x0000008480237223 */ /* 0x000fe20000010087 */
[----:B------:R-:W-:Y:S01]  /*1a80*/  FMUL.FTZ R101, R102, R7 ;  /* 0x0000000766657220 */ /* 0x000fe20000410000 */
[----:B------:R-:W-:Y:S02]  /*1a90*/  HADD2.F32 R34, -RZ, R104.H0_H0 ;  /* 0x20000068ff227230 */ /* 0x000fe40000004100 */
[----:B------:R-:W-:Y:S01]  /*1aa0*/  FFMA.FTZ R142, R136, R106, R33 ;  /* 0x0000006a888e7223 */ /* 0x000fe20000010021 */
[----:B------:R-:W-:Y:S01]  /*1ab0*/  FADD.FTZ R100, R8, -R35 ;  /* 0x8000002308647221 */ /* 0x000fe20000010000 */
[----:B------:R-:W-:Y:S01]  /*1ac0*/  FFMA.FTZ R38, R101, R32, R38 ;  /* 0x0000002065267223 */ /* 0x000fe20000010026 */
[--C-:B------:R-:W-:Y:S02]  /*1ad0*/  HADD2.F32 R32, -RZ, R83.reuse.H0_H0 ;  /* 0x20000053ff207230 */ /* 0x100fe40000004100 */
[----:B------:R-:W-:-:S02]  /*1ae0*/  HADD2.F32 R33, -RZ, R83.H1_H1 ;  /* 0x30000053ff217230 */ /* 0x000fc40000004100 */
[----:B------:R-:W-:Y:S01]  /*1af0*/  FMUL.FTZ R103, R9, R100 ;  /* 0x0000006409677220 */ /* 0x000fe20000410000 */
[----:B------:R-:W-:Y:S02]  /*1b00*/  HADD2.F32 R35, -RZ, R104.H1_H1 ;  /* 0x30000068ff237230 */ /* 0x000fe40000004100 */
[----:B------:R-:W-:Y:S01]  /*1b10*/  FMUL.FTZ R143, R137, R32 ;  /* 0x00000020898f7220 */ /* 0x000fe20000410000 */
[--C-:B------:R-:W-:Y:S02]  /*1b20*/  HADD2.F32 R104, -RZ, R82.reuse.H0_H0 ;  /* 0x20000052ff687230 */ /* 0x100fe40000004100 */
[-CC-:B------:R-:W-:Y:S01]  /*1b30*/  FFMA.FTZ R32, R133, R132.reuse, R135.reuse ;  /* 0x0000008485207223 */ /* 0x180fe20000010087 */
[----:B------:R-:W-:Y:S01]  /*1b40*/  FMUL.FTZ R146, R144, R33 ;  /* 0x0000002190927220 */ /* 0x000fe20000410000 */
[----:B------:R-:W-:Y:S01]  /*1b50*/  FFMA.FTZ R100, R130, R132, R135 ;  /* 0x0000008482647223 */ /* 0x000fe20000010087 */
[----:B------:R-:W-:Y:S02]  /*1b60*/  HADD2.F32 R33, -RZ, R82.H1_H1 ;  /* 0x30000052ff217230 */ /* 0x000fe40000004100 */
[----:B------:R-:W-:Y:S01]  /*1b70*/  FMUL.FTZ R139, R107, R104 ;  /* 0x000000686b8b7220 */ /* 0x000fe20000410000 */
[----:B------:R-:W-:-:S02]  /*1b80*/  HADD2.F32 R106, -RZ, R81.H0_H0 ;  /* 0x20000051ff6a7230 */ /* 0x000fc40000004100 */
[----:B------:R-:W-:Y:S01]  /*1b90*/  FADD.FTZ R32, R131, -R32 ;  /* 0x8000002083207221 */ /* 0x000fe20000010000 */
[----:B------:R-:W-:Y:S01]  /*1ba0*/  FADD.FTZ R104, R129, -R100 ;  /* 0x8000006481687221 */ /* 0x000fe20000010000 */
[----:B------:R-:W-:Y:S02]  /*1bb0*/  HADD2.F32 R105, -RZ, R105.H1_H1 ;  /* 0x30000069ff697230 */ /* 0x000fe40000004100 */
[----:B------:R-:W-:Y:S01]  /*1bc0*/  FMUL.FTZ R138, R103, R7 ;  /* 0x00000007678a7220 */ /* 0x000fe20000410000 */
[----:B------:R-:W-:Y:S01]  /*1bd0*/  FMUL.FTZ R144, R136, R33 ;  /* 0x0000002188907220 */ /* 0x000fe20000410000 */
[----:B------:R-:W-:Y:S01]  /*1be0*/  FMUL.FTZ R136, R101, R106 ;  /* 0x0000006a65887220 */ /* 0x000fe20000410000 */
[C---:B------:R-:W-:Y:S01]  /*1bf0*/  FMUL.FTZ R100, R9.reuse, R32 ;  /* 0x0000002009647220 */ /* 0x040fe20000410000 */
[----:B------:R-:W-:Y:S01]  /*1c00*/  FMUL.FTZ R101, R9, R104 ;  /* 0x0000006809657220 */ /* 0x000fe20000410000 */
[----:B------:R-:W-:Y:S01]  /*1c10*/  FFMA.FTZ R39, R138, R105, R39 ;  /* 0x000000698a277223 */ /* 0x000fe20000010027 */
[----:B------:R-:W-:-:S02]  /*1c20*/  HADD2.F32 R32, -RZ, R80.H0_H0 ;  /* 0x20000050ff207230 */ /* 0x000fc40000004100 */
[-C--:B------:R-:W-:Y:S01]  /*1c30*/  FMUL.FTZ R33, R100, R7.reuse ;  /* 0x0000000764217220 */ /* 0x080fe20000410000 */
[----:B------:R-:W-:Y:S02]  /*1c40*/  HADD2.F32 R107, -RZ, R81.H1_H1 ;  /* 0x30000051ff6b7230 */ /* 0x000fe40000004100 */
[----:B------:R-:W-:Y:S01]  /*1c50*/  FMUL.FTZ R104, R101, R7 ;  /* 0x0000000765687220 */ /* 0x000fe20000410000 */
[----:B------:R-:W-:Y:S02]  /*1c60*/  HADD2.F32 R105, -RZ, R80.H1_H1 ;  /* 0x30000050ff697230 */ /* 0x000fe40000004100 */
[C---:B------:R-:W-:Y:S01]  /*1c70*/  FFMA.FTZ R36, R33.reuse, R34, R36 ;  /* 0x0000002221247223 */ /* 0x040fe20000010024 */
[----:B------:R-:W-:Y:S01]  /*1c80*/  FMUL.FTZ R32, R33, R32 ;  /* 0x0000002021207220 */ /* 0x000fe20000410000 */
[----:B------:R-:W-:Y:S01]  /*1c90*/  FMUL.FTZ R137, R138, R107 ;  /* 0x0000006b8a897220 */ /* 0x000fe20000410000 */
[C---:B------:R-:W-:Y:S01]  /*1ca0*/  FFMA.FTZ R37, R104.reuse, R35, R37 ;  /* 0x0000002368257223 */ /* 0x040fe20000010025 */
[----:B------:R-:W-:Y:S01]  /*1cb0*/  FMUL.FTZ R33, R104, R105 ;  /* 0x0000006968217220 */ /* 0x000fe20000410000 */
[----:B------:R-:W-:-:S02]  /*1cc0*/  F2FP.F16.F32.PACK_AB R107, R146, R143 ;  /* 0x0000008f926b723e */ /* 0x000fc400000000ff */
[----:B------:R-:W-:Y:S02]  /*1cd0*/  F2FP.F16.F32.PACK_AB R106, R144, R139 ;  /* 0x0000008b906a723e */ /* 0x000fe400000000ff */
[----:B------:R-:W-:Y:S02]  /*1ce0*/  F2FP.F16.F32.PACK_AB R105, R137, R136 ;  /* 0x000000888969723e */ /* 0x000fe400000000ff */
[----:B------:R-:W-:-:S07]  /*1cf0*/  F2FP.F16.F32.PACK_AB R104, R33, R32 ;  /* 0x000000202168723e */ /* 0x000fce00000000ff */
.L_x_6492:
        /* <DEDUP_REMOVED lines=12> */
.L_x_6490:
[----:B------:R-:W-:Y:S05]  /*1dc0*/  BSYNC.RECONVERGENT B2 ;  /* 0x0000000000027941 */ /* 0x000fea0003800200 */
.L_x_6489:
        /* <DEDUP_REMOVED lines=9> */
[-C--:B------:R-:W-:Y:S01]  /*1e60*/  FFMA.FTZ R101, R113, R132.reuse, R135 ;  /* 0x0000008471657223 */ /* 0x080fe20000010087 */
[--C-:B-----5:R-:W-:Y:S02]  /*1e70*/  HADD2.F32 R96, -RZ, R104.reuse.H0_H0 ;  /* 0x20000068ff607230 */ /* 0x120fe40000004100 */
[----:B------:R-:W-:Y:S01]  /*1e80*/  FADD.FTZ R100, R108, -R97 ;  /* 0x800000616c647221 */ /* 0x000fe20000010000 */
[----:B------:R-:W-:Y:S01]  /*1e90*/  FADD.FTZ R98, R111, -R98 ;  /* 0x800000626f627221 */ /* 0x000fe20000010000 */
[----:B------:R-:W-:Y:S01]  /*1ea0*/  FFMA.FTZ R103, R121, R132, R135 ;  /* 0x0000008479677223 */ /* 0x000fe20000010087 */
[----:B------:R-:W-:Y:S01]  /*1eb0*/  FADD.FTZ R102, R112, -R101 ;  /* 0x8000006570667221 */ /* 0x000fe20000010000 */
[----:B------:R-:W-:Y:S01]  /*1ec0*/  FMUL.FTZ R100, R9, R100 ;  /* 0x0000006409647220 */ /* 0x000fe20000410000 */
[-CC-:B------:R-:W-:Y:S01]  /*1ed0*/  FFMA.FTZ R141, R125, R132.reuse, R135.reuse ;  /* 0x000000847d8d7223 */ /* 0x180fe20000010087 */
[--C-:B------:R-:W-:Y:S01]  /*1ee0*/  FFMA.FTZ R134, R114, R132, R135.reuse ;  /* 0x0000008472867223 */ /* 0x100fe20000010087 */
[C---:B------:R-:W-:Y:S01]  /*1ef0*/  FMUL.FTZ R101, R9.reuse, R98 ;  /* 0x0000006209657220 */ /* 0x040fe20000410000 */
[----:B------:R-:W-:Y:S01]  /*1f00*/  FMUL.FTZ R137, R100, R7 ;  /* 0x0000000764897220 */ /* 0x000fe20000410000 */
[----:B------:R-:W-:Y:S01]  /*1f10*/  FMUL.FTZ R102, R9, R102 ;  /* 0x0000006609667220 */ /* 0x000fe20000410000 */
[----:B------:R-:W-:Y:S01]  /*1f20*/  FFMA.FTZ R136, R122, R132, R135 ;  /* 0x000000847a887223 */ /* 0x000fe20000010087 */
[----:B------:R-:W-:-:S02]  /*1f30*/  HADD2.F32 R99, -RZ, R104.H1_H1 ;  /* 0x30000068ff637230 */ /* 0x000fc40000004100 */
[----:B------:R-:W-:Y:S01]  /*1f40*/  FFMA.FTZ R28, R137, R96, R28 ;  /* 0x00000060891c7223 */ /* 0x000fe2000001001c */
[----:B------:R-:W-:Y:S01]  /*1f50*/  FADD.FTZ R96, R120, -R103 ;  /* 0x8000006778607221 */ /* 0x000fe20000010000 */
[----:B------:R-:W-:Y:S01]  /*1f60*/  FADD.FTZ R98, R124, -R141 ;  /* 0x8000008d7c627221 */ /* 0x000fe20000010000 */
[----:B------:R-:W-:Y:S02]  /*1f70*/  HADD2.F32 R97, -RZ, R105.H0_H0 ;  /* 0x20000069ff617230 */ /* 0x000fe40000004100 */
[-C--:B------:R-:W-:Y:S01]  /*1f80*/  FMUL.FTZ R104, R101, R7.reuse ;  /* 0x0000000765687220 */ /* 0x080fe20000410000 */
[----:B------:R-:W-:Y:S01]  /*1f90*/  FADD.FTZ R134, R115, -R134 ;  /* 0x8000008673867221 */ /* 0x000fe20000010000 */
[----:B------:R-:W-:Y:S01]  /*1fa0*/  FMUL.FTZ R139, R102, R7 ;  /* 0x00000007668b7220 */ /* 0x000fe20000410000 */
[----:B------:R-:W-:Y:S01]  /*1fb0*/  FMUL.FTZ R96, R9, R96 ;  /* 0x0000006009607220 */ /* 0x000fe20000410000 */
[----:B------:R-:W-:Y:S01]  /*1fc0*/  FADD.FTZ R136, R123, -R136 ;  /* 0x800000887b887221 */ /* 0x000fe20000010000 */
[----:B------:R-:W-:Y:S01]  /*1fd0*/  FFMA.FTZ R140, R126, R132, R135 ;  /* 0x000000847e8c7223 */ /* 0x000fe20000010087 */
[----:B------:R-:W-:Y:S01]  /*1fe0*/  FMUL.FTZ R98, R9, R98 ;  /* 0x0000006209627220 */ /* 0x000fe20000410000 */
[----:B------:R-:W-:Y:S01]  /*1ff0*/  FFMA.FTZ R29, R104, R99, R29 ;  /* 0x00000063681d7223 */ /* 0x000fe2000001001d */
[----:B------:R-:W-:-:S02]  /*2000*/  HADD2.F32 R132, -RZ, R106.H0_H0 ;  /* 0x2000006aff847230 */ /* 0x000fc40000004100 */
[----:B------:R-:W-:Y:S01]  /*2010*/  FMUL.FTZ R103, R9, R134 ;  /* 0x0000008609677220 */ /* 0x000fe20000410000 */
[----:B------:R-:W-:Y:S01]  /*2020*/  FFMA.FTZ R30, R139, R97, R30 ;  /* 0x000000618b1e7223 */ /* 0x000fe2000001001e */
[-C--:B------:R-:W-:Y:S01]  /*2030*/  FMUL.FTZ R99, R96, R7.reuse ;  /* 0x0000000760637220 */ /* 0x080fe20000410000 */
[----:B------:R-:W-:Y:S02]  /*2040*/  HADD2.F32 R138, -RZ, R107.H0_H0 ;  /* 0x2000006bff8a7230 */ /* 0x000fe40000004100 */
[----:B------:R-:W-:Y:S01]  /*2050*/  FMUL.FTZ R97, R9, R136 ;  /* 0x0000008809617220 */ /* 0x000fe20000410000 */
[----:B------:R-:W-:Y:S02]  /*2060*/  HADD2.F32 R105, -RZ, R105.H1_H1 ;  /* 0x30000069ff697230 */ /* 0x000fe40000004100 */
[-C--:B------:R-:W-:Y:S01]  /*2070*/  FMUL.FTZ R141, R98, R7.reuse ;  /* 0x00000007628d7220 */ /* 0x080fe20000410000 */
[----:B------:R-:W-:Y:S01]  /*2080*/  FMUL.FTZ R134, R103, R7 ;  /* 0x0000000767867220 */ /* 0x000fe20000410000 */
[----:B------:R-:W-:-:S02]  /*2090*/  HADD2.F32 R135, -RZ, R106.H1_H1 ;  /* 0x3000006aff877230 */ /* 0x000fc40000004100 */
[----:B------:R-:W-:Y:S01]  /*20a0*/  FFMA.FTZ R132, R99, R132, R24 ;  /* 0x0000008463847223 */ /* 0x000fe20000010018 */
[----:B------:R-:W-:Y:S01]  /*20b0*/  FMUL.FTZ R106, R97, R7 ;  /* 0x00000007616a7220 */ /* 0x000fe20000410000 */
[--C-:B------:R-:W-:Y:S02]  /*20c0*/  HADD2.F32 R24, -RZ, R74.reuse.H0_H0 ;  /* 0x2000004aff187230 */ /* 0x100fe40000004100 */
[----:B------:R-:W-:Y:S01]  /*20d0*/  FFMA.FTZ R26, R141, R138, R26 ;  /* 0x0000008a8d1a7223 */ /* 0x000fe2000001001a */
[----:B------:R-:W-:Y:S01]  /*20e0*/  FFMA.FTZ R31, R134, R105, R31 ;  /* 0x00000069861f7223 */ /* 0x000fe2000001001f */
[----:B------:R-:W-:Y:S02]  /*20f0*/  HADD2.F32 R138, -RZ, R75.H0_H0 ;  /* 0x2000004bff8a7230 */ /* 0x000fe40000004100 */
[----:B------:R-:W-:Y:S01]  /*2100*/  FADD.FTZ R140, R127, -R140 ;  /* 0x8000008c7f8c7221 */ /* 0x000fe20000010000 */
[----:B------:R-:W-:Y:S02]  /*2110*/  HADD2.F32 R105, -RZ, R74.H1_H1 ;  /* 0x3000004aff697230 */ /* 0x000fe40000004100 */
[----:B------:R-:W-:Y:S01]  /*2120*/  FFMA.FTZ R136, R106, R135, R25 ;  /* 0x000000876a887223 */ /* 0x000fe20000010019 */
[----:B------:R-:W-:Y:S01]  /*2130*/  FMUL.FTZ R25, R99, R24 ;  /* 0x0000001863197220 */ /* 0x000fe20000410000 */
[----:B------:R-:W-:-:S02]  /*2140*/  HADD2.F32 R135, -RZ, R107.H1_H1 ;  /* 0x3000006bff877230 */ /* 0x000fc40000004100 */
[----:B------:R-:W-:Y:S01]  /*2150*/  FMUL.FTZ R99, R9, R140 ;  /* 0x0000008c09637220 */ /* 0x000fe20000410000 */
[----:B------:R-:W-:Y:S01]  /*2160*/  FMUL.FTZ R107, R141, R138 ;  /* 0x0000008a8d6b7220 */ /* 0x000fe20000410000 */
[----:B------:R-:W-:Y:S01]  /*2170*/  FMUL.FTZ R138, R106, R105 ;  /* 0x000000696a8a7220 */ /* 0x000fe20000410000 */
[----:B------:R-:W-:Y:S02]  /*2180*/  HADD2.F32 R106, -RZ, R73.H0_H0 ;  /* 0x20000049ff6a7230 */ /* 0x000fe40000004100 */
[----:B------:R-:W-:Y:S01]  /*2190*/  FMUL.FTZ R140, R99, R7 ;  /* 0x00000007638c7220 */ /* 0x000fe20000410000 */
[----:B------:R-:W-:Y:S02]  /*21a0*/  HADD2.F32 R141, -RZ, R75.H1_H1 ;  /* 0x3000004bff8d7230 */ /* 0x000fe40000004100 */
[----:B------:R-:W-:Y:S02]  /*21b0*/  HADD2.F32 R9, -RZ, R73.H1_H1 ;  /* 0x30000049ff097230 */ /* 0x000fe40000004100 */
[----:B------:R-:W-:Y:S01]  /*21c0*/  FMUL.FTZ R105, R139, R106 ;  /* 0x0000006a8b697220 */ /* 0x000fe20000410000 */
[----:B------:R-:W-:-:S02]  /*21d0*/  HADD2.F32 R24, -RZ, R72.H0_H0 ;  /* 0x20000048ff187230 */ /* 0x000fc40000004100 */
[----:B------:R-:W-:Y:S01]  /*21e0*/  FMUL.FTZ R106, R140, R141 ;  /* 0x0000008d8c6a7220 */ /* 0x000fe20000410000 */
[----:B------:R-:W-:Y:S02]  /*21f0*/  HADD2.F32 R7, -RZ, R72.H1_H1 ;  /* 0x30000048ff077230 */ /* 0x000fe40000004100 */
[----:B------:R-:W-:Y:S01]  /*2200*/  FMUL.FTZ R134, R134, R9 ;  /* 0x0000000986867220 */ /* 0x000fe20000410000 */
[----:B------:R-:W-:Y:S01]  /*2210*/  FFMA.FTZ R27, R140, R135, R27 ;  /* 0x000000878c1b7223 */ /* 0x000fe2000001001b */
[----:B------:R-:W-:Y:S01]  /*2220*/  FMUL.FTZ R24, R137, R24 ;  /* 0x0000001889187220 */ /* 0x000fe20000410000 */
[----:B------:R-:W-:Y:S01]  /*2230*/  F2FP.F16.F32.PACK_AB R107, R106, R107 ;  /* 0x0000006b6a6b723e */ /* 0x000fe200000000ff */
[----:B------:R-:W-:Y:S01]  /*2240*/  FMUL.FTZ R7, R104, R7 ;  /* 0x0000000768077220 */ /* 0x000fe20000410000 */
[----:B------:R-:W-:Y:S02]  /*2250*/  F2FP.F16.F32.PACK_AB R106, R138, R25 ;  /* 0x000000198a6a723e */ /* 0x000fe400000000ff */
[----:B------:R-:W-:-:S02]  /*2260*/  F2FP.F16.F32.PACK_AB R105, R134, R105 ;  /* 0x000000698669723e */ /* 0x000fc400000000ff */
[----:B------:R-:W-:Y:S01]  /*2270*/  F2FP.F16.F32.PACK_AB R104, R7, R24 ;  /* 0x000000180768723e */ /* 0x000fe200000000ff */
[----:B------:R-:W-:Y:S06]  /*2280*/  BRA `(.L_x_6495) ;  /* 0x0000000400107947 */ /* 0x000fec0003800000 */
.L_x_6494:
[-CC-:B------:R-:W-:Y:S01]  /*2290*/  FFMA.FTZ R137, R125, R132.reuse, R135.reuse ;  /* 0x000000847d897223 */ /* 0x180fe20000010087 */
[----:B-----5:R-:W-:Y:S02]  /*22a0*/  HADD2.F32 R136, -RZ, R107.H0_H0 ;  /* 0x2000006bff887230 */ /* 0x020fe40000004100 */
[-CC-:B------:R-:W-:Y:S01]  /*22b0*/  FFMA.FTZ R141, R109, R132.reuse, R135.reuse ;  /* 0x000000846d8d7223 */ /* 0x180fe20000010087 */
[-C--:B------:R-:W-:Y:S01]  /*22c0*/  FFMA.FTZ R138, R110, R132.reuse, R135 ;  /* 0x000000846e8a7223 */ /* 0x080fe20000010087 */
[----:B------:R-:W-:Y:S01]  /*22d0*/  FADD.FTZ R134, R124, -R137 ;  /* 0x800000897c867221 */ /* 0x000fe20000010000 */
[-CC-:B------:R-:W-:Y:S01]  /*22e0*/  FFMA.FTZ R143, R113, R132.reuse, R135.reuse ;  /* 0x00000084718f7223 */ /* 0x180fe20000010087 */
[-CC-:B------:R-:W-:Y:S01]  /*22f0*/  FFMA.FTZ R142, R114, R132.reuse, R135.reuse ;  /* 0x00000084728e7223 */ /* 0x180fe20000010087 */
[--C-:B------:R-:W-:Y:S01]  /*2300*/  FFMA.FTZ R145, R121, R132, R135.reuse ;  /* 0x0000008479917223 */ /* 0x100fe20000010087 */
[----:B------:R-:W-:Y:S01]  /*2310*/  FMUL.FTZ R134, R9, R134 ;  /* 0x0000008609867220 */ /* 0x000fe20000410000 */
[-CC-:B------:R-:W-:Y:S01]  /*2320*/  FFMA.FTZ R146, R122, R132.reuse, R135.reuse ;  /* 0x000000847a927223 */ /* 0x180fe20000010087 */
[----:B------:R-:W-:Y:S01]  /*2330*/  FFMA.FTZ R148, R126, R132, R135 ;  /* 0x000000847e947223 */ /* 0x000fe20000010087 */
[----:B------:R-:W-:Y:S01]  /*2340*/  FADD.FTZ R138, R111, -R138 ;  /* 0x8000008a6f8a7221 */ /* 0x000fe20000010000 */
[----:B------:R-:W-:Y:S01]  /*2350*/  FMUL.FTZ R137, R134, R7 ;  /* 0x0000000786897220 */ /* 0x000fe20000410000 */
[----:B------:R-:W-:Y:S01]  /*2360*/  FADD.FTZ R140, R112, -R143 ;  /* 0x8000008f708c7221 */ /* 0x000fe20000010000 */
[----:B------:R-:W-:Y:S01]  /*2370*/  FADD.FTZ R142, R115, -R142 ;  /* 0x8000008e738e7221 */ /* 0x000fe20000010000 */
[----:B------:R-:W-:Y:S01]  /*2380*/  FADD.FTZ R144, R120, -R145 ;  /* 0x8000009178907221 */ /* 0x000fe20000010000 */
[----:B------:R-:W-:Y:S01]  /*2390*/  FFMA.FTZ R26, R137, R136, R26 ;  /* 0x00000088891a7223 */ /* 0x000fe2000001001a */
        /* <DEDUP_REMOVED lines=23> */
[----:B------:R-:W-:Y:S01]  /*2510*/  FMUL.FTZ R148, R148, R7 ;  /* 0x0000000794947220 */ /* 0x000fe20000410000 */
[----:B------:R-:W-:Y:S02]  /*2520*/  HADD2.F32 R140, -RZ, R75.H0_H0 ;  /* 0x2000004bff8c7230 */ /* 0x000fe40000004100 */
[----:B------:R-:W-:Y:S01]  /*2530*/  FFMA.FTZ R30, R107, R135, R30 ;  /* 0x000000876b1e7223 */ /* 0x000fe2000001001e */
[----:B------:R-:W-:-:S02]  /*2540*/  HADD2.F32 R7, -RZ, R74.H1_H1 ;  /* 0x3000004aff077230 */ /* 0x000fc40000004100 */
[----:B------:R-:W-:Y:S01]  /*2550*/  FFMA.FTZ R31, R142, R132, R31 ;  /* 0x000000848e1f7223 */ /* 0x000fe2000001001f */
[----:B------:R-:W-:Y:S01]  /*2560*/  FFMA.FTZ R136, R146, R106, R25 ;  /* 0x0000006a92887223 */ /* 0x000fe20000010019 */
[----:B------:R-:W-:Y:S01]  /*2570*/  FFMA.FTZ R29, R138, R134, R29 ;  /* 0x000000868a1d7223 */ /* 0x000fe2000001001d */
[----:B------:R-:W-:Y:S01]  /*2580*/  FFMA.FTZ R132, R141, R105, R24 ;  /* 0x000000698d847223 */ /* 0x000fe20000010018 */
[----:B------:R-:W-:Y:S01]  /*2590*/  FMUL.FTZ R140, R137, R140 ;  /* 0x0000008c898c7220 */ /* 0x000fe20000410000 */
[----:B------:R-:W-:Y:S01]  /*25a0*/  FMUL.FTZ R135, R146, R7 ;  /* 0x0000000792877220 */ /* 0x000fe20000410000 */
[----:B------:R-:W-:Y:S02]  /*25b0*/  HADD2.F32 R106, -RZ, R73.H0_H0 ;  /* 0x20000049ff6a7230 */ /* 0x000fe40000004100 */
[----:B------:R-:W-:Y:S01]  /*25c0*/  FFMA.FTZ R27, R148, R104, R27 ;  /* 0x00000068941b7223 */ /* 0x000fe2000001001b */
[----:B------:R-:W-:Y:S02]  /*25d0*/  HADD2.F32 R134, -RZ, R74.H0_H0 ;  /* 0x2000004aff867230 */ /* 0x000fe40000004100 */
[----:B------:R-:W-:Y:S01]  /*25e0*/  FFMA.FTZ R28, R9, R139, R28 ;  /* 0x0000008b091c7223 */ /* 0x000fe2000001001c */
[----:B------:R-:W-:-:S02]  /*25f0*/  HADD2.F32 R137, -RZ, R75.H1_H1 ;  /* 0x3000004bff897230 */ /* 0x000fc40000004100 */
        /* <DEDUP_REMOVED lines=13> */
.L_x_6495:
[----:B------:R-:W0:Y:S08]  /*26d0*/  @P1 LDC.64 R134, c[0x0][0x478] ;  /* 0x00011e00ff861b82 */ /* 0x000e300000000a00 */
[----:B------:R-:W1:Y:S01]  /*26e0*/  LDC.64 R24, c[0x0][0x468] ;  /* 0x00011a00ff187b82 */ /* 0x000e620000000a00 */
[----:B0-----:R-:W-:-:S05]  /*26f0*/  @P1 IMAD.WIDE.U32 R134, R6, 0x20, R134 ;  /* 0x0000002006861825 */ /* 0x001fca00078e0086 */
[----:B------:R2:W-:Y:S01]  /*2700*/  @P1 STG.E.128 desc[UR6][R134.64], R100 ;  /* 0x0000006486001986 */ /* 0x0005e2000c101d06 */
[----:B-1----:R-:W-:-:S03]  /*2710*/  IMAD.WIDE.U32 R6, R6, 0x10, R24 ;  /* 0x0000001006067825 */ /* 0x002fc600078e0018 */
[----:B------:R2:W-:Y:S01]  /*2720*/  @P1 STG.E.128 desc[UR6][R134.64+0x10], R96 ;  /* 0x0000106086001986 */ /* 0x0005e2000c101d06 */
[----:B------:R-:W-:Y:S02]  /*2730*/  MOV R24, R132 ;  /* 0x0000008400187202 */ /* 0x000fe40000000f00 */
[----:B------:R-:W-:Y:S01]  /*2740*/  MOV R25, R136 ;  /* 0x0000008800197202 */ /* 0x000fe20000000f00 */
[----:B------:R2:W-:Y:S01]  /*2750*/  STG.E.128 desc[UR6][R6.64], R104 ;  /* 0x0000006806007986 */ /* 0x0005e2000c101d06 */
[----:B------:R-:W-:Y:S05]  /*2760*/  BRA `(.L_x_6493) ;  /* 0x0000001000d47947 */ /* 0x000fea0003800000 */
.L_x_6488:
        /* <DEDUP_REMOVED lines=10> */
[----:B------:R-:W-:Y:S01]  /*2810*/  FFMA.FTZ R139, R11, R132, R135 ;  /* 0x000000840b8b7223 */ /* 0x000fe20000010087 */
[--C-:B-----5:R-:W-:Y:S02]  /*2820*/  HADD2.F32 R136, -RZ, R107.reuse.H0_H0 ;  /* 0x2000006bff887230 */ /* 0x120fe40000004100 */
[----:B------:R-:W-:Y:S01]  /*2830*/  FADD.FTZ R134, R13, -R134 ;  /* 0x800000860d867221 */ /* 0x000fe20000010000 */
[----:B------:R-:W-:Y:S01]  /*2840*/  FADD.FTZ R138, R116, -R137 ;  /* 0x80000089748a7221 */ /* 0x000fe20000010000 */
[----:B------:R-:W-:Y:S01]  /*2850*/  FADD.FTZ R141, R10, -R139 ;  /* 0x8000008b0a8d7221 */ /* 0x000fe20000010000 */
[----:B------:R-:W-:Y:S02]  /*2860*/  HADD2.F32 R139, -RZ, R107.H1_H1 ;  /* 0x3000006bff8b7230 */ /* 0x000fe40000004100 */
[C---:B------:R-:W-:Y:S01]  /*2870*/  FFMA.FTZ R134, R9.reuse, R134, R18 ;  /* 0x0000008609867223 */ /* 0x040fe20000010012 */
[----:B------:R-:W-:Y:S01]  /*2880*/  FFMA.FTZ R138, R9, R138, R19 ;  /* 0x0000008a098a7223 */ /* 0x000fe20000010013 */
[----:B------:R-:W-:-:S02]  /*2890*/  HADD2.F32 R146, -RZ, R81.H0_H0 ;  /* 0x20000051ff927230 */ /* 0x000fc40000004100 */
[----:B------:R-:W-:Y:S01]  /*28a0*/  FMUL.FTZ R137, R134, R7 ;  /* 0x0000000786897220 */ /* 0x000fe20000410000 */
[----:B------:R-:W-:Y:S01]  /*28b0*/  FFMA.FTZ R134, R9, R141, R16 ;  /* 0x0000008d09867223 */ /* 0x000fe20000010010 */
[--C-:B------:R-:W-:Y:S01]  /*28c0*/  FFMA.FTZ R141, R14, R132, R135.reuse ;  /* 0x000000840e8d7223 */ /* 0x100fe20000010087 */
[-C--:B------:R-:W-:Y:S01]  /*28d0*/  FMUL.FTZ R140, R138, R7.reuse ;  /* 0x000000078a8c7220 */ /* 0x080fe20000410000 */
[----:B------:R-:W-:Y:S01]  /*28e0*/  FFMA.FTZ R34, R137, R136, R34 ;  /* 0x0000008889227223 */ /* 0x000fe20000010022 */
[----:B------:R-:W-:Y:S01]  /*28f0*/  FMUL.FTZ R107, R134, R7 ;  /* 0x00000007866b7220 */ /* 0x000fe20000410000 */
[----:B------:R-:W-:Y:S01]  /*2900*/  FFMA.FTZ R134, R119, R132, R135 ;  /* 0x0000008477867223 */ /* 0x000fe20000010087 */
[----:B------:R-:W-:Y:S01]  /*2910*/  FADD.FTZ R138, R12, -R141 ;  /* 0x8000008d0c8a7221 */ /* 0x000fe20000010000 */
[----:B------:R-:W-:Y:S01]  /*2920*/  FFMA.FTZ R35, R140, R139, R35 ;  /* 0x0000008b8c237223 */ /* 0x000fe20000010023 */
[--C-:B------:R-:W-:Y:S02]  /*2930*/  HADD2.F32 R136, -RZ, R106.reuse.H0_H0 ;  /* 0x2000006aff887230 */ /* 0x100fe40000004100 */
[----:B------:R-:W-:Y:S01]  /*2940*/  FADD.FTZ R139, R117, -R134 ;  /* 0x80000086758b7221 */ /* 0x000fe20000010000 */
[----:B------:R-:W-:Y:S01]  /*2950*/  FFMA.FTZ R134, R9, R138, R17 ;  /* 0x0000008a09867223 */ /* 0x000fe20000010011 */
[----:B------:R-:W-:-:S02]  /*2960*/  HADD2.F32 R138, -RZ, R106.H1_H1 ;  /* 0x3000006aff8a7230 */ /* 0x000fc40000004100 */
[----:B------:R-:W-:Y:S01]  /*2970*/  FFMA.FTZ R141, R128, R132, R135 ;  /* 0x00000084808d7223 */ /* 0x000fe20000010087 */
[----:B------:R-:W-:Y:S01]  /*2980*/  FFMA.FTZ R106, R9, R139, R22 ;  /* 0x0000008b096a7223 */ /* 0x000fe20000010016 */
[-C--:B------:R-:W-:Y:S01]  /*2990*/  FMUL.FTZ R142, R134, R7.reuse ;  /* 0x00000007868e7220 */ /* 0x080fe20000410000 */
[----:B------:R-:W-:Y:S02]  /*29a0*/  HADD2.F32 R134, -RZ, R105.H0_H0 ;  /* 0x20000069ff867230 */ /* 0x000fe40000004100 */
[----:B------:R-:W-:Y:S01]  /*29b0*/  FFMA.FTZ R32, R107, R136, R32 ;  /* 0x000000886b207223 */ /* 0x000fe20000010020 */
[----:B------:R-:W-:Y:S01]  /*29c0*/  FMUL.FTZ R139, R106, R7 ;  /* 0x000000076a8b7220 */ /* 0x000fe20000410000 */
[----:B------:R-:W-:Y:S01]  /*29d0*/  FADD.FTZ R136, R8, -R141 ;  /* 0x8000008d08887221 */ /* 0x000fe20000010000 */
[----:B------:R-:W-:Y:S01]  /*29e0*/  FFMA.FTZ R33, R142, R138, R33 ;  /* 0x0000008a8e217223 */ /* 0x000fe20000010021 */
[--C-:B------:R-:W-:Y:S02]  /*29f0*/  HADD2.F32 R141, -RZ, R83.reuse.H1_H1 ;  /* 0x30000053ff8d7230 */ /* 0x100fe40000004100 */
[----:B------:R-:W-:Y:S01]  /*2a00*/  FFMA.FTZ R38, R139, R134, R38 ;  /* 0x000000868b267223 */ /* 0x000fe20000010026 */
[----:B------:R-:W-:Y:S01]  /*2a10*/  FFMA.FTZ R136, R9, R136, R23 ;  /* 0x0000008809887223 */ /* 0x000fe20000010017 */
[----:B------:R-:W-:-:S02]  /*2a20*/  HADD2.F32 R134, -RZ, R83.H0_H0 ;  /* 0x20000053ff867230 */ /* 0x000fc40000004100 */
[----:B------:R-:W-:Y:S01]  /*2a30*/  FMUL.FTZ R139, R146, R139 ;  /* 0x0000008b928b7220 */ /* 0x000fe20000410000 */
[--C-:B------:R-:W-:Y:S02]  /*2a40*/  HADD2.F32 R106, -RZ, R104.reuse.H0_H0 ;  /* 0x20000068ff6a7230 */ /* 0x100fe40000004100 */
[----:B------:R-:W-:Y:S01]  /*2a50*/  FMUL.FTZ R138, R136, R7 ;  /* 0x00000007888a7220 */ /* 0x000fe20000410000 */
[----:B------:R-:W-:Y:S02]  /*2a60*/  HADD2.F32 R136, -RZ, R104.H1_H1 ;  /* 0x30000068ff887230 */ /* 0x000fe40000004100 */
[----:B------:R-:W-:Y:S01]  /*2a70*/  FMUL.FTZ R143, R134, R137 ;  /* 0x00000089868f7220 */ /* 0x000fe20000410000 */
[-CC-:B------:R-:W-:Y:S01]  /*2a80*/  FFMA.FTZ R104, R133, R132.reuse, R135.reuse ;  /* 0x0000008485687223 */ /* 0x180fe20000010087 */
[----:B------:R-:W-:Y:S01]  /*2a90*/  FFMA.FTZ R134, R130, R132, R135 ;  /* 0x0000008482867223 */ /* 0x000fe20000010087 */
[----:B------:R-:W-:Y:S01]  /*2aa0*/  FMUL.FTZ R144, R141, R140 ;  /* 0x0000008c8d907220 */ /* 0x000fe20000410000 */
[----:B------:R-:W-:-:S02]  /*2ab0*/  HADD2.F32 R140, -RZ, R82.H0_H0 ;  /* 0x20000052ff8c7230 */ /* 0x000fc40000004100 */
[----:B------:R-:W-:Y:S01]  /*2ac0*/  FADD.FTZ R104, R131, -R104 ;  /* 0x8000006883687221 */ /* 0x000fe20000010000 */
[----:B------:R-:W-:Y:S01]  /*2ad0*/  FADD.FTZ R134, R129, -R134 ;  /* 0x8000008681867221 */ /* 0x000fe20000010000 */
[----:B------:R-:W-:Y:S02]  /*2ae0*/  HADD2.F32 R141, -RZ, R82.H1_H1 ;  /* 0x30000052ff8d7230 */ /* 0x000fe40000004100 */
[----:B------:R-:W-:Y:S02]  /*2af0*/  HADD2.F32 R105, -RZ, R105.H1_H1 ;  /* 0x30000069ff697230 */ /* 0x000fe40000004100 */
[C---:B------:R-:W-:Y:S01]  /*2b00*/  FFMA.FTZ R104, R9.reuse, R104, R20 ;  /* 0x0000006809687223 */ /* 0x040fe20000010014 */
[----:B------:R-:W-:Y:S01]  /*2b10*/  FFMA.FTZ R134, R9, R134, R21 ;  /* 0x0000008609867223 */ /* 0x000fe20000010015 */
[----:B------:R-:W-:Y:S01]  /*2b20*/  FMUL.FTZ R140, R140, R107 ;  /* 0x0000006b8c8c7220 */ /* 0x000fe20000410000 */
[----:B------:R-:W-:Y:S01]  /*2b30*/  FMUL.FTZ R141, R141, R142 ;  /* 0x0000008e8d8d7220 */ /* 0x000fe20000410000 */
[----:B------:R-:W-:Y:S01]  /*2b40*/  FFMA.FTZ R39, R138, R105, R39 ;  /* 0x000000698a277223 */ /* 0x000fe20000010027 */
[----:B------:R-:W-:-:S02]  /*2b50*/  HADD2.F32 R107, -RZ, R81.H1_H1 ;  /* 0x30000051ff6b7230 */ /* 0x000fc40000004100 */
[-C--:B------:R-:W-:Y:S01]  /*2b60*/  FMUL.FTZ R105, R104, R7.reuse ;  /* 0x0000000768697220 */ /* 0x080fe20000410000 */
[--C-:B------:R-:W-:Y:S02]  /*2b70*/  HADD2.F32 R142, -RZ, R80.reuse.H0_H0 ;  /* 0x20000050ff8e7230 */ /* 0x100fe40000004100 */
[----:B------:R-:W-:Y:S01]  /*2b80*/  FMUL.FTZ R134, R134, R7 ;  /* 0x0000000786867220 */ /* 0x000fe20000410000 */
[----:B------:R-:W-:Y:S02]  /*2b90*/  HADD2.F32 R137, -RZ, R80.H1_H1 ;  /* 0x30000050ff897230 */ /* 0x000fe40000004100 */
[----:B------:R-:W-:Y:S01]  /*2ba0*/  FMUL.FTZ R138, R107, R138 ;  /* 0x0000008a6b8a7220 */ /* 0x000fe20000410000 */
[----:B------:R-:W-:Y:S01]  /*2bb0*/  FFMA.FTZ R36, R105, R106, R36 ;  /* 0x0000006a69247223 */ /* 0x000fe20000010024 */
[----:B------:R-:W-:Y:S01]  /*2bc0*/  FMUL.FTZ R104, R142, R105 ;  /* 0x000000698e687220 */ /* 0x000fe20000410000 */
[----:B------:R-:W-:Y:S01]  /*2bd0*/  FFMA.FTZ R37, R134, R136, R37 ;  /* 0x0000008886257223 */ /* 0x000fe20000010025 */
[----:B------:R-:W-:Y:S01]  /*2be0*/  FMUL.FTZ R137, R137, R134 ;  /* 0x0000008689897220 */ /* 0x000fe20000410000 */
[----:B------:R-:W-:-:S02]  /*2bf0*/  F2FP.F16.F32.PACK_AB R107, R144, R143 ;  /* 0x0000008f906b723e */ /* 0x000fc400000000ff */
[----:B------:R-:W-:Y:S02]  /*2c00*/  F2FP.F16.F32.PACK_AB R106, R141, R140 ;  /* 0x0000008c8d6a723e */ /* 0x000fe400000000ff */
[----:B------:R-:W-:Y:S02]  /*2c10*/  F2FP.F16.F32.PACK_AB R105, R138, R139 ;  /* 0x0000008b8a69723e */ /* 0x000fe400000000ff */
[----:B------:R-:W-:Y:S01]  /*2c20*/  F2FP.F16.F32.PACK_AB R104, R137, R104 ;  /* 0x000000688968723e */ /* 0x000fe200000000ff */
[----:B------:R-:W-:Y:S06]  /*2c30*/  BRA `(.L_x_6499) ;  /* 0x0000000400107947 */ /* 0x000fec0003800000 */
.L_x_6498:
        /* <DEDUP_REMOVED lines=8> */
[C---:B------:R-:W-:Y:S01]  /*2cc0*/  FFMA.FTZ R98, R9.reuse, R96, R18 ;  /* 0x0000006009627223 */ /* 0x040fe20000010012 */
[--C-:B-----5:R-:W-:Y:S02]  /*2cd0*/  HADD2.F32 R96, -RZ, R107.reuse.H0_H0 ;  /* 0x2000006bff607230 */ /* 0x120fe40000004100 */
[----:B------:R-:W-:Y:S01]  /*2ce0*/  FFMA.FTZ R99, R9, R100, R19 ;  /* 0x0000006409637223 */ /* 0x000fe20000010013 */
[----:B------:R-:W-:Y:S01]  /*2cf0*/  FFMA.FTZ R100, R119, R132, R135 ;  /* 0x0000008477647223 */ /* 0x000fe20000010087 */
[----:B------:R-:W-:Y:S01]  /*2d00*/  FMUL.FTZ R139, R98, R7 ;  /* 0x00000007628b7220 */ /* 0x000fe20000410000 */
[----:B------:R-:W-:-:S02]  /*2d10*/  HADD2.F32 R107, -RZ, R107.H1_H1 ;  /* 0x3000006bff6b7230 */ /* 0x000fc40000004100 */
[----:B------:R-:W-:Y:S01]  /*2d20*/  FMUL.FTZ R134, R99, R7 ;  /* 0x0000000763867220 */ /* 0x000fe20000410000 */
[----:B------:R-:W-:Y:S01]  /*2d30*/  FADD.FTZ R101, R117, -R100 ;  /* 0x8000006475657221 */ /* 0x000fe20000010000 */
[----:B------:R-:W-:Y:S01]  /*2d40*/  FFMA.FTZ R34, R139, R96, R34 ;  /* 0x000000608b227223 */ /* 0x000fe20000010022 */
[----:B------:R-:W-:Y:S01]  /*2d50*/  FFMA.FTZ R96, R9, R97, R16 ;  /* 0x0000006109607223 */ /* 0x000fe20000010010 */
[--C-:B------:R-:W-:Y:S02]  /*2d60*/  HADD2.F32 R97, -RZ, R106.reuse.H0_H0 ;  /* 0x2000006aff617230 */ /* 0x100fe40000004100 */
[----:B------:R-:W-:Y:S01]  /*2d70*/  FFMA.FTZ R103, R128, R132, R135 ;  /* 0x0000008480677223 */ /* 0x000fe20000010087 */
[----:B------:R-:W-:Y:S02]  /*2d80*/  HADD2.F32 R100, -RZ, R105.H0_H0 ;  /* 0x20000069ff647230 */ /* 0x000fe40000004100 */
[----:B------:R-:W-:Y:S01]  /*2d90*/  FMUL.FTZ R137, R96, R7 ;  /* 0x0000000760897220 */ /* 0x000fe20000410000 */
[----:B------:R-:W-:Y:S01]  /*2da0*/  FFMA.FTZ R35, R134, R107, R35 ;  /* 0x0000006b86237223 */ /* 0x000fe20000010023 */
[----:B------:R-:W-:-:S02]  /*2db0*/  HADD2.F32 R107, -RZ, R106.H1_H1 ;  /* 0x3000006aff6b7230 */ /* 0x000fc40000004100 */
[----:B------:R-:W-:Y:S01]  /*2dc0*/  FADD.FTZ R106, R8, -R103 ;  /* 0x80000067086a7221 */ /* 0x000fe20000010000 */
[----:B------:R-:W-:Y:S01]  /*2dd0*/  FFMA.FTZ R32, R137, R97, R32 ;  /* 0x0000006189207223 */ /* 0x000fe20000010020 */
[C---:B------:R-:W-:Y:S01]  /*2de0*/  FFMA.FTZ R97, R9.reuse, R102, R17 ;  /* 0x0000006609617223 */ /* 0x040fe20000010011 */
[C---:B------:R-:W-:Y:S01]  /*2df0*/  FFMA.FTZ R102, R9.reuse, R101, R22 ;  /* 0x0000006509667223 */ /* 0x040fe20000010016 */
[--C-:B------:R-:W-:Y:S02]  /*2e00*/  HADD2.F32 R141, -RZ, R83.reuse.H1_H1 ;  /* 0x30000053ff8d7230 */ /* 0x100fe40000004100 */
[----:B------:R-:W-:Y:S01]  /*2e10*/  FFMA.FTZ R103, R9, R106, R23 ;  /* 0x0000006a09677223 */ /* 0x000fe20000010017 */
[-C--:B------:R-:W-:Y:S01]  /*2e20*/  FMUL.FTZ R142, R97, R7.reuse ;  /* 0x00000007618e7220 */ /* 0x080fe20000410000 */
[-C--:B------:R-:W-:Y:S01]  /*2e30*/  FMUL.FTZ R101, R102, R7.reuse ;  /* 0x0000000766657220 */ /* 0x080fe20000410000 */
[----:B------:R-:W-:Y:S02]  /*2e40*/  HADD2.F32 R106, -RZ, R104.H0_H0 ;  /* 0x20000068ff6a7230 */ /* 0x000fe40000004100 */
[----:B------:R-:W-:Y:S01]  /*2e50*/  FMUL.FTZ R138, R103, R7 ;  /* 0x00000007678a7220 */ /* 0x000fe20000410000 */
[----:B------:R-:W-:Y:S01]  /*2e60*/  FFMA.FTZ R33, R142, R107, R33 ;  /* 0x0000006b8e217223 */ /* 0x000fe20000010021 */
[----:B------:R-:W-:Y:S01]  /*2e70*/  FFMA.FTZ R38, R101, R100, R38 ;  /* 0x0000006465267223 */ /* 0x000fe20000010026 */
[----:B------:R-:W-:-:S02]  /*2e80*/  HADD2.F32 R100, -RZ, R83.H0_H0 ;  /* 0x20000053ff647230 */ /* 0x000fc40000004100 */
[----:B------:R-:W-:Y:S01]  /*2e90*/  FMUL.FTZ R144, R141, R134 ;  /* 0x000000868d907220 */ /* 0x000fe20000410000 */
[----:B------:R-:W-:Y:S02]  /*2ea0*/  HADD2.F32 R107, -RZ, R104.H1_H1 ;  /* 0x30000068ff6b7230 */ /* 0x000fe40000004100 */
[-CC-:B------:R-:W-:Y:S01]  /*2eb0*/  FFMA.FTZ R104, R130, R132.reuse, R135.reuse ;  /* 0x0000008482687223 */ /* 0x180fe20000010087 */
[----:B------:R-:W-:Y:S02]  /*2ec0*/  HADD2.F32 R105, -RZ, R105.H1_H1 ;  /* 0x30000069ff697230 */ /* 0x000fe40000004100 */
[----:B------:R-:W-:Y:S01]  /*2ed0*/  FMUL.FTZ R143, R100, R139 ;  /* 0x0000008b648f7220 */ /* 0x000fe20000410000 */
[----:B------:R-:W-:Y:S01]  /*2ee0*/  FFMA.FTZ R100, R133, R132, R135 ;  /* 0x0000008485647223 */ /* 0x000fe20000010087 */
[----:B------:R-:W-:Y:S02]  /*2ef0*/  HADD2.F32 R136, -RZ, R82.H0_H0 ;  /* 0x20000052ff887230 */ /* 0x000fe40000004100 */
[----:B------:R-:W-:Y:S01]  /*2f00*/  FADD.FTZ R104, R129, -R104 ;  /* 0x8000006881687221 */ /* 0x000fe20000010000 */
[----:B------:R-:W-:-:S02]  /*2f10*/  HADD2.F32 R134, -RZ, R81.H0_H0 ;  /* 0x20000051ff867230 */ /* 0x000fc40000004100 */
[----:B------:R-:W-:Y:S01]  /*2f20*/  FADD.FTZ R100, R131, -R100 ;  /* 0x8000006483647221 */ /* 0x000fe20000010000 */
[----:B------:R-:W-:Y:S01]  /*2f30*/  FFMA.FTZ R39, R138, R105, R39 ;  /* 0x000000698a277223 */ /* 0x000fe20000010027 */
[----:B------:R-:W-:Y:S02]  /*2f40*/  HADD2.F32 R105, -RZ, R82.H1_H1 ;  /* 0x30000052ff697230 */ /* 0x000fe40000004100 */
[----:B------:R-:W-:Y:S01]  /*2f50*/  FMUL.FTZ R140, R136, R137 ;  /* 0x00000089888c7220 */ /* 0x000fe20000410000 */
[----:B------:R-:W-:Y:S01]  /*2f60*/  FMUL.FTZ R136, R134, R101 ;  /* 0x0000006586887220 */ /* 0x000fe20000410000 */
[C---:B------:R-:W-:Y:S01]  /*2f70*/  FFMA.FTZ R100, R9.reuse, R100, R20 ;  /* 0x0000006409647223 */ /* 0x040fe20000010014 */
[----:B------:R-:W-:Y:S01]  /*2f80*/  FFMA.FTZ R101, R9, R104, R21 ;  /* 0x0000006809657223 */ /* 0x000fe20000010015 */
[----:B------:R-:W-:Y:S01]  /*2f90*/  FMUL.FTZ R141, R105, R142 ;  /* 0x0000008e698d7220 */ /* 0x000fe20000410000 */
        /* <DEDUP_REMOVED lines=8> */
[----:B------:R-:W-:Y:S01]  /*3020*/  FFMA.FTZ R37, R134, R107, R37 ;  /* 0x0000006b86257223 */ /* 0x000fe20000010025 */
[----:B------:R-:W-:Y:S01]  /*3030*/  FMUL.FTZ R137, R137, R134 ;  /* 0x0000008689897220 */ /* 0x000fe20000410000 */
[----:B------:R-:W-:Y:S02]  /*3040*/  F2FP.F16.F32.PACK_AB R107, R144, R143 ;  /* 0x0000008f906b723e */ /* 0x000fe400000000ff */
[----:B------:R-:W-:-:S02]  /*3050*/  F2FP.F16.F32.PACK_AB R106, R141, R140 ;  /* 0x0000008c8d6a723e */ /* 0x000fc400000000ff */
[----:B------:R-:W-:Y:S02]  /*3060*/  F2FP.F16.F32.PACK_AB R105, R139, R136 ;  /* 0x000000888b69723e */ /* 0x000fe400000000ff */
[----:B------:R-:W-:-:S07]  /*3070*/  F2FP.F16.F32.PACK_AB R104, R137, R104 ;  /* 0x000000688968723e */ /* 0x000fce00000000ff */
.L_x_6499:
        /* <DEDUP_REMOVED lines=8> */
[----:B------:R0:W-:Y:S04]  /*3100*/  @P1 STG.E.128 desc[UR6][R138.64+0x10], R96 ;  /* 0x000010608a001986 */ /* 0x0001e8000c101d06 */
[----:B------:R0:W-:Y:S02]  /*3110*/  STG.E.128 desc[UR6][R136.64], R104 ;  /* 0x0000006888007986 */ /* 0x0001e4000c101d06 */
.L_x_6497:
[----:B------:R-:W-:Y:S05]  /*3120*/  BSYNC.RECONVERGENT B2 ;  /* 0x0000000000027941 */ /* 0x000fea0003800200 */
.L_x_6496:
        /* <DEDUP_REMOVED lines=14> */
[----:B-----5:R-:W-:Y:S02]  /*3210*/  HADD2.F32 R96, -RZ, R104.H0_H0 ;  /* 0x20000068ff607230 */ /* 0x020fe40000004100 */
[C---:B------:R-:W-:Y:S01]  /*3220*/  FFMA.FTZ R100, R9.reuse, R99, R88 ;  /* 0x0000006309647223 */ /* 0x040fe20000010058 */
[----:B------:R-:W-:Y:S01]  /*3230*/  FFMA.FTZ R102, R9, R103, R90 ;  /* 0x0000006709667223 */ /* 0x000fe2000001005a */
[----:B------:R-:W-:Y:S01]  /*3240*/  FFMA.FTZ R143, R125, R132, R135 ;  /* 0x000000847d8f7223 */ /* 0x000fe20000010087 */
[----:B------:R-:W-:Y:S01]  /*3250*/  FFMA.FTZ R101, R9, R98, R89 ;  /* 0x0000006209657223 */ /* 0x000fe20000010059 */
[----:B------:R-:W-:Y:S01]  /*3260*/  FMUL.FTZ R137, R100, R7 ;  /* 0x0000000764897220 */ /* 0x000fe20000410000 */
[----:B------:R-:W-:Y:S01]  /*3270*/  FADD.FTZ R141, R120, -R141 ;  /* 0x8000008d788d7221 */ /* 0x000fe20000010000 */
[----:B------:R-:W-:Y:S01]  /*3280*/  FFMA.FTZ R140, R122, R132, R135 ;  /* 0x000000847a8c7223 */ /* 0x000fe20000010087 */
[----:B------:R-:W-:-:S02]  /*3290*/  HADD2.F32 R98, -RZ, R105.H0_H0 ;  /* 0x20000069ff627230 */ /* 0x000fc40000004100 */
[-C--:B------:R-:W-:Y:S01]  /*32a0*/  FMUL.FTZ R139, R102, R7.reuse ;  /* 0x00000007668b7220 */ /* 0x080fe20000410000 */
[----:B------:R-:W-:Y:S02]  /*32b0*/  HADD2.F32 R97, -RZ, R104.H1_H1 ;  /* 0x30000068ff617230 */ /* 0x000fe40000004100 */
[----:B------:R-:W-:Y:S01]  /*32c0*/  FFMA.FTZ R28, R137, R96, R28 ;  /* 0x00000060891c7223 */ /* 0x000fe2000001001c */
[-C--:B------:R-:W-:Y:S01]  /*32d0*/  FFMA.FTZ R134, R114, R132.reuse, R135 ;  /* 0x0000008472867223 */ /* 0x080fe20000010087 */
[----:B------:R-:W-:Y:S01]  /*32e0*/  FMUL.FTZ R104, R101, R7 ;  /* 0x0000000765687220 */ /* 0x000fe20000410000 */
[----:B------:R-:W-:Y:S01]  /*32f0*/  FADD.FTZ R143, R124, -R143 ;  /* 0x8000008f7c8f7221 */ /* 0x000fe20000010000 */
[----:B------:R-:W-:Y:S01]  /*3300*/  FFMA.FTZ R96, R9, R141, R92 ;  /* 0x0000008d09607223 */ /* 0x000fe2000001005c */
[----:B------:R-:W-:Y:S01]  /*3310*/  FADD.FTZ R140, R123, -R140 ;  /* 0x8000008c7b8c7221 */ /* 0x000fe20000010000 */
[----:B------:R-:W-:Y:S01]  /*3320*/  FFMA.FTZ R142, R126, R132, R135 ;  /* 0x000000847e8e7223 */ /* 0x000fe20000010087 */
[----:B------:R-:W-:Y:S01]  /*3330*/  FFMA.FTZ R30, R139, R98, R30 ;  /* 0x000000628b1e7223 */ /* 0x000fe2000001001e */
[----:B------:R-:W-:-:S02]  /*3340*/  HADD2.F32 R132, -RZ, R106.H0_H0 ;  /* 0x2000006aff847230 */ /* 0x000fc40000004100 */
[----:B------:R-:W-:Y:S01]  /*3350*/  FFMA.FTZ R29, R104, R97, R29 ;  /* 0x00000061681d7223 */ /* 0x000fe2000001001d */
[----:B------:R-:W-:Y:S01]  /*3360*/  FADD.FTZ R134, R115, -R134 ;  /* 0x8000008673867221 */ /* 0x000fe20000010000 */
[C---:B------:R-:W-:Y:S01]  /*3370*/  FFMA.FTZ R98, R9.reuse, R143, R94 ;  /* 0x0000008f09627223 */ /* 0x040fe2000001005e */
[-C--:B------:R-:W-:Y:S01]  /*3380*/  FMUL.FTZ R99, R96, R7.reuse ;  /* 0x0000000760637220 */ /* 0x080fe20000410000 */
[C---:B------:R-:W-:Y:S01]  /*3390*/  FFMA.FTZ R97, R9.reuse, R140, R93 ;  /* 0x0000008c09617223 */ /* 0x040fe2000001005d */
[----:B------:R-:W-:Y:S02]  /*33a0*/  HADD2.F32 R138, -RZ, R107.H0_H0 ;  /* 0x2000006bff8a7230 */ /* 0x000fe40000004100 */
[----:B------:R-:W-:Y:S01]  /*33b0*/  FFMA.FTZ R103, R9, R134, R91 ;  /* 0x0000008609677223 */ /* 0x000fe2000001005b */
[----:B------:R-:W-:Y:S02]  /*33c0*/  HADD2.F32 R136, -RZ, R106.H1_H1 ;  /* 0x3000006aff887230 */ /* 0x000fe40000004100 */
[-C--:B------:R-:W-:Y:S01]  /*33d0*/  FMUL.FTZ R135, R98, R7.reuse ;  /* 0x0000000762877220 */ /* 0x080fe20000410000 */
[----:B------:R-:W-:Y:S01]  /*33e0*/  FFMA.FTZ R132, R99, R132, R24 ;  /* 0x0000008463847223 */ /* 0x000fe20000010018 */
[----:B------:R-:W-:Y:S01]  /*33f0*/  FMUL.FTZ R134, R97, R7 ;  /* 0x0000000761867220 */ /* 0x000fe20000410000 */
[----:B------:R-:W-:-:S02]  /*3400*/  HADD2.F32 R24, -RZ, R74.H0_H0 ;  /* 0x2000004aff187230 */ /* 0x000fc40000004100 */
[----:B------:R-:W-:Y:S01]  /*3410*/  FADD.FTZ R142, R127, -R142 ;  /* 0x8000008e7f8e7221 */ /* 0x000fe20000010000 */
[----:B------:R-:W-:Y:S02]  /*3420*/  HADD2.F32 R105, -RZ, R105.H1_H1 ;  /* 0x30000069ff697230 */ /* 0x000fe40000004100 */
[----:B------:R-:W-:Y:S01]  /*3430*/  FFMA.FTZ R26, R135, R138, R26 ;  /* 0x0000008a871a7223 */ /* 0x000fe2000001001a */
[----:B------:R-:W-:Y:S01]  /*3440*/  FMUL.FTZ R106, R103, R7 ;  /* 0x00000007676a7220 */ /* 0x000fe20000410000 */
[----:B------:R-:W-:Y:S01]  /*3450*/  FFMA.FTZ R136, R134, R136, R25 ;  /* 0x0000008886887223 */ /* 0x000fe20000010019 */
[----:B------:R-:W-:Y:S02]  /*3460*/  HADD2.F32 R138, -RZ, R75.H0_H0 ;  /* 0x2000004bff8a7230 */ /* 0x000fe40000004100 */
[----:B------:R-:W-:Y:S01]  /*3470*/  FMUL.FTZ R25, R24, R99 ;  /* 0x0000006318197220 */ /* 0x000fe20000410000 */
[----:B------:R-:W-:Y:S01]  /*3480*/  FFMA.FTZ R99, R9, R142, R95 ;  /* 0x0000008e09637223 */ /* 0x000fe2000001005f */
[----:B------:R-:W-:Y:S01]  /*3490*/  FFMA.FTZ R31, R106, R105, R31 ;  /* 0x000000696a1f7223 */ /* 0x000fe2000001001f */
[----:B------:R-:W-:-:S02]  /*34a0*/  HADD2.F32 R140, -RZ, R107.H1_H1 ;  /* 0x3000006bff8c7230 */ /* 0x000fc40000004100 */
[----:B------:R-:W-:Y:S01]  /*34b0*/  FMUL.FTZ R107, R138, R135 ;  /* 0x000000878a6b7220 */ /* 0x000fe20000410000 */
[----:B------:R-:W-:Y:S02]  /*34c0*/  HADD2.F32 R105, -RZ, R74.H1_H1 ;  /* 0x3000004aff697230 */ /* 0x000fe40000004100 */
[----:B------:R-:W-:Y:S01]  /*34d0*/  FMUL.FTZ R138, R99, R7 ;  /* 0x00000007638a7220 */ /* 0x000fe20000410000 */
[----:B------:R-:W-:Y:S02]  /*34e0*/  HADD2.F32 R24, -RZ, R73.H0_H0 ;  /* 0x20000049ff187230 */ /* 0x000fe40000004100 */
        /* <DEDUP_REMOVED lines=16> */
.L_x_6500:
[-CC-:B------:R-:W-:Y:S01]  /*35f0*/  FFMA.FTZ R137, R125, R132.reuse, R135.reuse ;  /* 0x000000847d897223 */ /* 0x180fe20000010087 */
[----:B-----5:R-:W-:Y:S02]  /*3600*/  HADD2.F32 R138, -RZ, R107.H0_H0 ;  /* 0x2000006bff8a7230 */ /* 0x020fe40000004100 */
[-CC-:B------:R-:W-:Y:S01]  /*3610*/  FFMA.FTZ R141, R109, R132.reuse, R135.reuse ;  /* 0x000000846d8d7223 */ /* 0x180fe20000010087 */
[-C--:B------:R-:W-:Y:S01]  /*3620*/  FFMA.FTZ R136, R110, R132.reuse, R135 ;  /* 0x000000846e887223 */ /* 0x080fe20000010087 */
[----:B------:R-:W-:Y:S01]  /*3630*/  FADD.FTZ R137, R124, -R137 ;  /* 0x800000897c897221 */ /* 0x000fe20000010000 */
[-CC-:B------:R-:W-:Y:S01]  /*3640*/  FFMA.FTZ R143, R113, R132.reuse, R135.reuse ;  /* 0x00000084718f7223 */ /* 0x180fe20000010087 */
[-CC-:B------:R-:W-:Y:S01]  /*3650*/  FFMA.FTZ R140, R114, R132.reuse, R135.reuse ;  /* 0x00000084728c7223 */ /* 0x180fe20000010087 */
[-CC-:B------:R-:W-:Y:S01]  /*3660*/  FFMA.FTZ R145, R121, R132.reuse, R135.reuse ;  /* 0x0000008479917223 */ /* 0x180fe20000010087 */
[----:B------:R-:W-:Y:S01]  /*3670*/  FFMA.FTZ R134, R9, R137, R94 ;  /* 0x0000008909867223 */ /* 0x000fe2000001005e */
        /* <DEDUP_REMOVED lines=16> */
[C---:B------:R-:W-:Y:S01]  /*3780*/  FFMA.FTZ R146, R9.reuse, R146, R93 ;  /* 0x0000009209927223 */ /* 0x040fe2000001005d */
[----:B------:R-:W-:Y:S01]  /*3790*/  FFMA.FTZ R148, R9, R148, R95 ;  /* 0x0000009409947223 */ /* 0x000fe2000001005f */
        /* <DEDUP_REMOVED lines=41> */
.L_x_6501:
        /* <DEDUP_REMOVED lines=8> */
[----:B------:R3:W-:Y:S06]  /*3ab0*/  STG.E.128 desc[UR6][R6.64], R104 ;  /* 0x0000006806007986 */ /* 0x0007ec000c101d06 */
.L_x_6493:
[----:B------:R-:W-:Y:S05]  /*3ac0*/  BSYNC.RECONVERGENT B1 ;  /* 0x0000000000017941 */ /* 0x000fea0003800200 */
.L_x_6487:
[----:B--23--:R-:W1:Y:S02]  /*3ad0*/  LDC.64 R6, c[0x0][0x380] ;  /* 0x0000e000ff067b82 */ /* 0x00ce640000000a00 */
[----:B-1----:R-:W-:-:S04]  /*3ae0*/  LEA R5, R6, R5, 0x2 ;  /* 0x0000000506057211 */ /* 0x002fc800078e10ff */
[----:B------:R-:W-:-:S13]  /*3af0*/  ISETP.GE.AND P1, PT, R5, R7, PT ;  /* 0x000000070500720c */ /* 0x000fda0003f26270 */
[----:B------:R-:W-:Y:S05]  /*3b00*/  @!P1 BRA `(.L_x_6502) ;  /* 0xffffffc800a49947 */ /* 0x000fea000383ffff */
.L_x_6481:
[----:B------:R-:W-:Y:S05]  /*3b10*/  BSYNC B0 ;  /* 0x0000000000007941 */ /* 0x000fea0003800000 */
.L_x_6480:
[----:B------:R-:W1:Y:S01]  /*3b20*/  S2R R6, SR_TID.X ;  /* 0x0000000000067919 */ /* 0x000e620000002100 */
[----:B------:R-:W-:Y:S01]  /*3b30*/  MOV R4, 0x400 ;  /* 0x0000040000047802 */ /* 0x000fe20000000f00 */
[----:B------:R-:W-:Y:S05]  /*3b40*/  WARPSYNC.ALL ;  /* 0x0000000000007948 */ /* 0x000fea0003800000 */
[----:B------:R-:W2:Y:S01]  /*3b50*/  S2R R5, SR_CgaCtaId ;  /* 0x0000000000057919 */ /* 0x000ea20000008800 */
[----:B------:R-:W-:Y:S01]  /*3b60*/  IMAD R9, R0, UR5, RZ ;  /* 0x0000000500097c24 */ /* 0x000fe2000f8e02ff */
[----:B------:R-:W3:Y:S01]  /*3b70*/  LDCU.128 UR16, c[0x0][0x440] ;  /* 0x00008800ff1077ac */ /* 0x000ee20008000c00 */
[----:B------:R-:W-:Y:S01]  /*3b80*/  BSSY.RECONVERGENT B0, `(.L_x_6503) ;  /* 0x0000096000007945 */ /* 0x000fe20003800200 */
[----:B------:R-:W4:Y:S01]  /*3b90*/  LDCU.64 UR8, c[0x0][0x460] ;  /* 0x00008c00ff0877ac */ /* 0x000f220008000a00 */
[----:B-1----:R-:W-:-:S02]  /*3ba0*/  SHF.L.U32 R2, R6, 0x6, RZ ;  /* 0x0000000606027819 */ /* 0x002fc400000006ff */
[----:B------:R-:W-:Y:S02]  /*3bb0*/  LOP3.LUT R7, R6, 0x7f, RZ, 0x3c, !PT ;  /* 0x0000007f06077812 */ /* 0x000fe400078e3cff */
[----:B------:R-:W-:Y:S02]  /*3bc0*/  LOP3.LUT R2, R2, 0x1800, RZ, 0xc0, !PT ;  /* 0x0000180002027812 */ /* 0x000fe400078ec0ff */
[----:B------:R-:W-:Y:S02]  /*3bd0*/  IADD3 R7, PT, PT, R7, R0, RZ ;  /* 0x0000000007077210 */ /* 0x000fe40007ffe0ff */
[----:B--2---:R-:W-:Y:S02]  /*3be0*/  LEA R5, R5, R4, 0x18 ;  /* 0x0000000405057211 */ /* 0x004fe400078ec0ff */
[----:B------:R-:W-:Y:S02]  /*3bf0*/  LEA R2, R3, R2, 0x5 ;  /* 0x0000000203027211 */ /* 0x000fe400078e28ff */
[----:B------:R-:W-:-:S02]  /*3c00*/  LEA R0, R6, R5, 0x2 ;  /* 0x0000000506007211 */ /* 0x000fc400078e10ff */
[----:B------:R-:W-:Y:S02]  /*3c10*/  IADD3 R2, PT, PT, R2, R5, RZ ;  /* 0x0000000502027210 */ /* 0x000fe40007ffe0ff */
[----:B-----5:R-:W-:Y:S02]  /*3c20*/  IADD3 R72, P4, PT, R9, R6, RZ ;  /* 0x0000000609487210 */ /* 0x020fe40007f9e0ff */
[C---:B------:R-:W-:Y:S01]  /*3c30*/  ISETP.GE.U32.AND P3, PT, R7.reuse, 0x80, PT ;  /* 0x000000800700780c */ /* 0x040fe20003f66070 */
[----:B------:R3:W-:Y:S01]  /*3c40*/  STS.128 [R2], R52 ;  /* 0x0000003402007388 */ /* 0x0007e20000000c00 */
[C---:B------:R-:W-:Y:S02]  /*3c50*/  ISETP.GE.U32.AND P0, PT, R7.reuse, 0x100, PT ;  /* 0x000001000700780c */ /* 0x040fe40003f06070 */
[C---:B------:R-:W-:Y:S01]  /*3c60*/  ISETP.GE.U32.AND P1, PT, R7.reuse, 0x180, PT ;  /* 0x000001800700780c */ /* 0x040fe20003f26070 */
[----:B------:R-:W-:Y:S01]  /*3c70*/  STS.128 [R2+0x10], R48 ;  /* 0x0000103002007388 */ /* 0x000fe20000000c00 */
[----:B------:R-:W-:-:S02]  /*3c80*/  ISETP.GE.U32.AND P2, PT, R7, 0x200, PT ;  /* 0x000002000700780c */ /* 0x000fc40003f46070 */
[----:B------:R-:W-:Y:S01]  /*3c90*/  IADD3.X R73, PT, PT, RZ, RZ, RZ, P4, !PT ;  /* 0x000000ffff497210 */ /* 0x000fe200027fe4ff */
[----:B------:R-:W-:Y:S03]  /*3ca0*/  STS.128 [R2+0x400], R44 ;  /* 0x0004002c02007388 */ /* 0x000fe60000000c00 */
[C---:B------:R-:W-:Y:S01]  /*3cb0*/  SHF.L.U64.HI R73, R72.reuse, 0x2, R73 ;  /* 0x0000000248497819 */ /* 0x040fe20000010249 */
[----:B------:R-:W-:Y:S01]  /*3cc0*/  STS.128 [R2+0x410], R40 ;  /* 0x0004102802007388 */ /* 0x000fe20000000c00 */
[----:B------:R-:W-:Y:S01]  /*3cd0*/  SHF.L.U32 R72, R72, 0x2, RZ ;  /* 0x0000000248487819 */ /* 0x000fe200000006ff */
[----:B------:R-:W-:Y:S03]  /*3ce0*/  BAR.SYNC.DEFER_BLOCKING 0x0 ;  /* 0x0000000000007b1d */ /* 0x000fe60000010000 */
[----:B---3--:R-:W-:-:S02]  /*3cf0*/  IADD3 R54, P4, PT, R72, UR18, RZ ;  /* 0x0000001248367c10 */ /* 0x008fc4000ff9e0ff */
[----:B------:R-:W-:Y:S02]  /*3d00*/  IADD3 R52, P5, PT, R72, UR16, RZ ;  /* 0x0000001048347c10 */ /* 0x000fe4000ffbe0ff */
[C---:B------:R-:W-:Y:S02]  /*3d10*/  IADD3.X R55, PT, PT, R73.reuse, UR19, RZ, P4, !PT ;  /* 0x0000001349377c10 */ /* 0x040fe4000a7fe4ff */
[----:B------:R-:W-:Y:S01]  /*3d20*/  IADD3.X R53, PT, PT, R73, UR17, RZ, P5, !PT ;  /* 0x0000001149357c10 */ /* 0x000fe2000affe4ff */
        /* <DEDUP_REMOVED lines=123> */
.L_x_6504:
[----:B------:R-:W-:Y:S05]  /*44e0*/  BSYNC.RECONVERGENT B0 ;  /* 0x0000000000007941 */ /* 0x000fea0003800200 */
.L_x_6503:
        /* <DEDUP_REMOVED lines=18> */
.L_x_6506:
[----:B------:R-:W-:Y:S05]  /*4610*/  BSYNC.RECONVERGENT B0 ;  /* 0x0000000000007941 */ /* 0x000fea0003800200 */
.L_x_6505:
        /* <DEDUP_REMOVED lines=18> */
.L_x_6508:
[----:B------:R-:W-:Y:S05]  /*4740*/  BSYNC.RECONVERGENT B0 ;  /* 0x0000000000007941 */ /* 0x000fea0003800200 */
.L_x_6507:
        /* <DEDUP_REMOVED lines=12> */
.L_x_6486:
        /* <DEDUP_REMOVED lines=8> */
.L_x_6510:
[----:B------:R-:W-:Y:S05]  /*4890*/  BSYNC B1 ;  /* 0x0000000000017941 */ /* 0x000fea0003800000 */
.L_x_6509:
        /* <DEDUP_REMOVED lines=8> */
.L_x_6511:
[----:B------:R-:W-:-:S05]  /*4920*/  FADD.FTZ R104, R104, R135 ;  /* 0x0000008768687221 */ /* 0x000fca0000010000 */
[----:B------:R-:W-:Y:S01]  /*4930*/  MOV R141, R104 ;  /* 0x00000068008d7202 */ /* 0x000fe20000000f00 */
[----:B------:R-:W-:Y:S01]  /*4940*/  HFMA2 R140, -RZ, RZ, 0, 1.1920928955078125e-07 ;  /* 0x00000002ff8c7431 */ /* 0x000fe200000001ff */
[----:B------:R-:W-:-:S07]  /*4950*/  MOV R105, R139 ;  /* 0x0000008b00697202 */ /* 0x000fce0000000f00 */
[----:B------:R-:W-:Y:S05]  /*4960*/  WARPSYNC.COLLECTIVE R138, `(.L_x_6512) ;  /* 0x000000008a087348 */ /* 0x000fea0003c00000 */
[----:B------:R0:W1:Y:S02]  /*4970*/  SHFL.BFLY P2, R139, R141, R140, R143 ;  /* 0x0c00008c8d8b7389 */ /* 0x000064000004008f */
[----:B01----:R-:W-:Y:S05]  /*4980*/  ENDCOLLECTIVE ;  /* 0x000000000000791b */ /* 0x003fea0003800000 */
.L_x_6512:
[----:B------:R-:W-:-:S05]  /*4990*/  FADD.FTZ R105, R105, R136 ;  /* 0x0000008869697221 */ /* 0x000fca0000010000 */
[----:B------:R-:W-:Y:S02]  /*49a0*/  MOV R141, R105 ;  /* 0x00000069008d7202 */ /* 0x000fe40000000f00 */
[----:B------:R-:W-:-:S07]  /*49b0*/  MOV R107, R139 ;  /* 0x0000008b006b7202 */ /* 0x000fce0000000f00 */
[----:B------:R-:W-:Y:S05]  /*49c0*/  WARPSYNC.COLLECTIVE R138, `(.L_x_6513) ;  /* 0x000000008a087348 */ /* 0x000fea0003c00000 */
[----:B------:R0:W1:Y:S02]  /*49d0*/  SHFL.BFLY P2, R139, R141, R140, R143 ;  /* 0x0c00008c8d8b7389 */ /* 0x000064000004008f */
[----:B01----:R-:W-:Y:S05]  /*49e0*/  ENDCOLLECTIVE ;  /* 0x000000000000791b */ /* 0x003fea0003800000 */
.L_x_6513:
[----:B------:R-:W-:-:S05]  /*49f0*/  FADD.FTZ R107, R104, R107 ;  /* 0x0000006b686b7221 */ /* 0x000fca0000010000 */
[----:B------:R-:W-:Y:S01]  /*4a00*/  MOV R141, R107 ;  /* 0x0000006b008d7202 */ /* 0x000fe20000000f00 */
[----:B------:R-:W-:Y:S01]  /*4a10*/  HFMA2 R140, -RZ, RZ, 0, 2.384185791015625e-07 ;  /* 0x00000004ff8c7431 */ /* 0x000fe200000001ff */
[----:B------:R-:W-:-:S07]  /*4a20*/  MOV R106, R139 ;  /* 0x0000008b006a7202 */ /* 0x000fce0000000f00 */
[----:B------:R-:W-:Y:S05]  /*4a30*/  WARPSYNC.COLLECTIVE R138, `(.L_x_6514) ;  /* 0x000000008a087348 */ /* 0x000fea0003c00000 */
[----:B------:R0:W1:Y:S02]  /*4a40*/  SHFL.BFLY P2, R139, R141, R140, R143 ;  /* 0x0c00008c8d8b7389 */ /* 0x000064000004008f */
[----:B01----:R-:W-:Y:S05]  /*4a50*/  ENDCOLLECTIVE ;  /* 0x000000000000791b */ /* 0x003fea0003800000 */
.L_x_6514:
[----:B------:R-:W-:-:S05]  /*4a60*/  FADD.FTZ R106, R105, R106 ;  /* 0x0000006a696a7221 */ /* 0x000fca0000010000 */
[----:B------:R-:W-:Y:S02]  /*4a70*/  MOV R141, R106 ;  /* 0x0000006a008d7202 */ /* 0x000fe40000000f00 */
[----:B------:R-:W-:-:S07]  /*4a80*/  MOV R132, R139 ;  /* 0x0000008b00847202 */ /* 0x000fce0000000f00 */
[----:B------:R-:W-:Y:S05]  /*4a90*/  WARPSYNC.COLLECTIVE R138, `(.L_x_6515) ;  /* 0x000000008a087348 */ /* 0x000fea0003c00000 */
[----:B------:R0:W1:Y:S02]  /*4aa0*/  SHFL.BFLY P2, R139, R141, R140, R143 ;  /* 0x0c00008c8d8b7389 */ /* 0x000064000004008f */
[----:B01----:R-:W-:Y:S05]  /*4ab0*/  ENDCOLLECTIVE ;  /* 0x000000000000791b */ /* 0x003fea0003800000 */
.L_x_6515:
[----:B------:R-:W-:-:S05]  /*4ac0*/  FADD.FTZ R132, R107, R132 ;  /* 0x000000846b847221 */ /* 0x000fca0000010000 */
[----:B------:R-:W-:Y:S01]  /*4ad0*/  MOV R141, R132 ;  /* 0x00000084008d7202 */ /* 0x000fe20000000f00 */
[----:B------:R-:W-:Y:S01]  /*4ae0*/  HFMA2 R140, -RZ, RZ, 0, 4.76837158203125e-07 ;  /* 0x00000008ff8c7431 */ /* 0x000fe200000001ff */
[----:B------:R-:W-:-:S07]  /*4af0*/  MOV R137, R139 ;  /* 0x0000008b00897202 */ /* 0x000fce0000000f00 */
[----:B------:R-:W-:Y:S05]  /*4b00*/  WARPSYNC.COLLECTIVE R138, `(.L_x_6516) ;  /* 0x000000008a087348 */ /* 0x000fea0003c00000 */
[----:B------:R0:W1:Y:S02]  /*4b10*/  SHFL.BFLY P2, R139, R141, R140, R143 ;  /* 0x0c00008c8d8b7389 */ /* 0x000064000004008f */
[----:B01----:R-:W-:Y:S05]  /*4b20*/  ENDCOLLECTIVE ;  /* 0x000000000000791b */ /* 0x003fea0003800000 */
.L_x_6516:
[----:B------:R-:W-:-:S05]  /*4b30*/  FADD.FTZ R137, R106, R137 ;  /* 0x000000896a897221 */ /* 0x000fca0000010000 */
[----:B------:R-:W-:Y:S02]  /*4b40*/  MOV R141, R137 ;  /* 0x00000089008d7202 */ /* 0x000fe40000000f00 */
[----:B------:R-:W-:-:S07]  /*4b50*/  MOV R135, R139 ;  /* 0x0000008b00877202 */ /* 0x000fce0000000f00 */
[----:B------:R-:W-:Y:S05]  /*4b60*/  WARPSYNC.COLLECTIVE R138, `(.L_x_6517) ;  /* 0x000000008a087348 */ /* 0x000fea0003c00000 */
[----:B------:R0:W1:Y:S02]  /*4b70*/  SHFL.BFLY P2, R139, R141, R140, R143 ;  /* 0x0c00008c8d8b7389 */ /* 0x000064000004008f */
[----:B01----:R-:W-:Y:S05]  /*4b80*/  ENDCOLLECTIVE ;  /* 0x000000000000791b */ /* 0x003fea0003800000 */
.L_x_6517:
[----:B------:R-:W-:-:S05]  /*4b90*/  FADD.FTZ R135, R132, R135 ;  /* 0x0000008784877221 */ /* 0x000fca0000010000 */
[----:B------:R-:W-:Y:S01]  /*4ba0*/  MOV R141, R135 ;  /* 0x00000087008d7202 */ /* 0x000fe20000000f00 */
[----:B------:R-:W-:Y:S01]  /*4bb0*/  HFMA2 R140, -RZ, RZ, 0, 9.5367431640625e-07 ;  /* 0x00000010ff8c7431 */ /* 0x000fe200000001ff */
[----:B------:R-:W-:-:S07]  /*4bc0*/  MOV R134, R139 ;  /* 0x0000008b00867202 */ /* 0x000fce0000000f00 */
[----:B------:R-:W-:Y:S05]  /*4bd0*/  WARPSYNC.COLLECTIVE R138, `(.L_x_6518) ;  /* 0x000000008a087348 */ /* 0x000fea0003c00000 */
[----:B------:R0:W1:Y:S02]  /*4be0*/  SHFL.BFLY P2, R139, R141, R140, R143 ;  /* 0x0c00008c8d8b7389 */ /* 0x000064000004008f */
[----:B01----:R-:W-:Y:S05]  /*4bf0*/  ENDCOLLECTIVE ;  /* 0x000000000000791b */ /* 0x003fea0003800000 */
.L_x_6518:
[----:B------:R-:W-:-:S05]  /*4c00*/  FADD.FTZ R134, R137, R134 ;  /* 0x0000008689867221 */ /* 0x000fca0000010000 */
[----:B------:R-:W-:Y:S02]  /*4c10*/  MOV R141, R134 ;  /* 0x00000086008d7202 */ /* 0x000fe40000000f00 */
[----:B------:R-:W-:-:S07]  /*4c20*/  MOV R104, R139 ;  /* 0x0000008b00687202 */ /* 0x000fce0000000f00 */
[----:B------:R-:W-:Y:S05]  /*4c30*/  WARPSYNC.COLLECTIVE R138, `(.L_x_6519) ;  /* 0x000000008a087348 */ /* 0x000fea0003c00000 */
[----:B------:R0:W1:Y:S02]  /*4c40*/  SHFL.BFLY P2, R139, R141, R140, R143 ;  /* 0x0c00008c8d8b7389 */ /* 0x000064000004008f */
[----:B01----:R-:W-:Y:S05]  /*4c50*/  ENDCOLLECTIVE ;  /* 0x000000000000791b */ /* 0x003fea0003800000 */
.L_x_6519:
[----:B------:R-:W-:Y:S01]  /*4c60*/  MOV R105, R139 ;  /* 0x0000008b00697202 */ /* 0x000fe20000000f00 */
[----:B------:R-:W-:Y:S06]  /*4c70*/  BRA `(.L_x_6520) ;  /* 0xffffffc400c07947 */ /* 0x000fec000383ffff */
.L_x_6521:
        /* <DEDUP_REMOVED lines=16> */
.L_x_11272:


//--------------------- .text._ZN10layer_norm13ln_bwd_kernelINS_13Kernel_traitsI6__halfS2_fS2_fjLj512ELj1ELj4ELj1ELj16ENS_18Kernel_traits_baseILj512ES2_S2_fS2_fjLj128EEEEELb0ELb1ELb0ELb1EEEvNS_9BwdParamsE --------------------------
	.section	.text._ZN10layer_norm13ln_bwd_kernelINS_13Kernel_traitsI6__halfS2_fS2_fjLj512ELj1ELj4ELj1ELj16ENS_18Kernel_traits_baseILj512ES2_S2_fS2_fjLj128EEEEELb0ELb1ELb0ELb1EEEvNS_9BwdParamsE,"ax",@progbits
	.align	128
        .global         _ZN10layer_norm13ln_bwd_kernelINS_13Kernel_traitsI6__halfS2_fS2_fjLj512ELj1ELj4ELj1ELj16ENS_18Kernel_traits_baseILj512ES2_S2_fS2_fjLj128EEEEELb0ELb1ELb0ELb1EEEvNS_9BwdParamsE
        .type           _ZN10layer_norm13ln_bwd_kernelINS_13Kernel_traitsI6__halfS2_fS2_fjLj512ELj1ELj4ELj1ELj16ENS_18Kernel_traits_baseILj512ES2_S2_fS2_fjLj128EEEEELb0ELb1ELb0ELb1EEEvNS_9BwdParamsE,@function
        .size           _ZN10layer_norm13ln_bwd_kernelINS_13Kernel_traitsI6__halfS2_fS2_fjLj512ELj1ELj4ELj1ELj16ENS_18Kernel_traits_baseILj512ES2_S2_fS2_fjLj128EEEEELb0ELb1ELb0ELb1EEEvNS_9BwdParamsE,(.L_x_11273 - _ZN10layer_norm13ln_bwd_kernelINS_13Kernel_traitsI6__halfS2_fS2_fjLj512ELj1ELj4ELj1ELj16ENS_18Kernel_traits_baseILj512ES2_S2_fS2_fjLj128EEEEELb0ELb1ELb0ELb1EEEvNS_9BwdParamsE)
        .other          _ZN10layer_norm13ln_bwd_kernelINS_13Kernel_traitsI6__halfS2_fS2_fjLj512ELj1ELj4ELj1ELj16ENS_18Kernel_traits_baseILj512ES2_S2_fS2_fjLj128EEEEELb0ELb1ELb0ELb1EEEvNS_9BwdParamsE,@"STO_CUDA_ENTRY STV_DEFAULT"
_ZN10layer_norm13ln_bwd_kernelINS_13Kernel_traitsI6__halfS2_fS2_fjLj512ELj1ELj4ELj1ELj16ENS_18Kernel_traits_baseILj512ES2_S2_fS2_fjLj128EEEEELb0ELb1ELb0ELb1EEEvNS_9BwdParamsE:
.text._ZN10layer_norm13ln_bwd_kernelINS_13Kernel_traitsI6__halfS2_fS2_fjLj512ELj1ELj4ELj1ELj16ENS_18Kernel_traits_baseILj512ES2_S2_fS2_fjLj128EEEEELb0ELb1ELb0ELb1EEEvNS_9BwdParamsE:
        /* <DEDUP_REMOVED lines=45> */
[----:B------:R-:W4:Y:S04]  /*02d0*/  LDG.E.128 R12, desc[UR6][R2.64] ;  /* 0x00000006020c7981 */ /* 0x000f28000c1e1d00 */
[----:B------:R-:W3:Y:S01]  /*02e0*/  LDG.E.128 R8, desc[UR6][R2.64+0x200] ;  /* 0x0002000602087981 */ /* 0x000ee2000c1e1d00 */
        /* <DEDUP_REMOVED lines=24> */
[----:B0-----:R-:W-:Y:S02]  /*0470*/  CS2R R4, SRZ ;  /* 0x0000000000047805 */ /* 0x001fe4000001ff00 */
[----:B------:R-:W-:Y:S02]  /*0480*/  CS2R R2, SRZ ;  /* 0x0000000000027805 */ /* 0x000fe4000001ff00 */
[----:B------:R-:W-:Y:S01]  /*0490*/  MOV R0, RZ ;  /* 0x000000ff00007202 */ /* 0x000fe20000000f00 */
[--C-:B----4-:R-:W-:Y:S02]  /*04a0*/  HADD2.F32 R123, -RZ, R12.reuse.H0_H0 ;  /* 0x2000000cff7b7230 */ /* 0x110fe40000004100 */
[----:B------:R-:W-:Y:S02]  /*04b0*/  HADD2.F32 R122, -RZ, R12.H1_H1 ;  /* 0x3000000cff7a7230 */ /* 0x000fe40000004100 */
[----:B------:R-:W-:-:S02]  /*04c0*/  HADD2.F32 R121, -RZ, R13.H0_H0 ;  /* 0x2000000dff797230 */ /* 0x000fc40000004100 */
[----:B------:R-:W-:Y:S01]  /*04d0*/  HADD2.F32 R120, -RZ, R13.H1_H1 ;  /* 0x3000000dff787230 */ /* 0x000fe20000004100 */
[----:B------:R-:W-:Y:S01]  /*04e0*/  CS2R R12, SRZ ;  /* 0x00000000000c7805 */ /* 0x000fe2000001ff00 */
[--C-:B------:R-:W-:Y:S02]  /*04f0*/  HADD2.F32 R119, -RZ, R14.reuse.H0_H0 ;  /* 0x2000000eff777230 */ /* 0x100fe40000004100 */
[----:B------:R-:W-:Y:S02]  /*0500*/  HADD2.F32 R118, -RZ, R14.H1_H1 ;  /* 0x3000000eff767230 */ /* 0x000fe40000004100 */
[--C-:B------:R-:W-:Y:S02]  /*0510*/  HADD2.F32 R117, -RZ, R15.reuse.H0_H0 ;  /* 0x2000000fff757230 */ /* 0x100fe40000004100 */
[----:B------:R-:W-:Y:S01]  /*0520*/  HADD2.F32 R116, -RZ, R15.H1_H1 ;  /* 0x3000000fff747230 */ /* 0x000fe20000004100 */
[----:B------:R-:W-:Y:S01]  /*0530*/  CS2R R14, SRZ ;  /* 0x00000000000e7805 */ /* 0x000fe2000001ff00 */
[----:B---3--:R-:W-:-:S02]  /*0540*/  HADD2.F32 R115, -RZ, R8.H0_H0 ;  /* 0x20000008ff737230 */ /* 0x008fc40000004100 */
[----:B------:R-:W-:Y:S02]  /*0550*/  HADD2.F32 R114, -RZ, R8.H1_H1 ;  /* 0x30000008ff727230 */ /* 0x000fe40000004100 */
[--C-:B------:R-:W-:Y:S02]  /*0560*/  HADD2.F32 R113, -RZ, R9.reuse.H0_H0 ;  /* 0x20000009ff717230 */ /* 0x100fe40000004100 */
[----:B------:R-:W-:Y:S01]  /*0570*/  HADD2.F32 R112, -RZ, R9.H1_H1 ;  /* 0x30000009ff707230 */ /* 0x000fe20000004100 */
[----:B------:R-:W-:Y:S01]  /*0580*/  CS2R R8, SRZ ;  /* 0x0000000000087805 */ /* 0x000fe2000001ff00 */
[--C-:B------:R-:W-:Y:S02]  /*0590*/  HADD2.F32 R111, -RZ, R10.reuse.H0_H0 ;  /* 0x2000000aff6f7230 */ /* 0x100fe40000004100 */
[----:B------:R-:W-:Y:S02]  /*05a0*/  HADD2.F32 R110, -RZ, R10.H1_H1 ;  /* 0x3000000aff6e7230 */ /* 0x000fe40000004100 */
[----:B------:R-:W-:-:S02]  /*05b0*/  HADD2.F32 R109, -RZ, R11.H0_H0 ;  /* 0x2000000bff6d7230 */ /* 0x000fc40000004100 */
[----:B------:R-:W-:Y:S01]  /*05c0*/  HADD2.F32 R108, -RZ, R11.H1_H1 ;  /* 0x3000000bff6c7230 */ /* 0x000fe20000004100 */
[----:B------:R-:W-:-:S07]  /*05d0*/  CS2R R10, SRZ ;  /* 0x00000000000a7805 */ /* 0x000fce000001ff00 */
.L_x_6536:
        /* <DEDUP_REMOVED lines=11> */
[C---:B-1----:R-:W-:Y:S01]  /*0690*/  IMAD.WIDE.U32 R64, R129.reuse, 0x10, R80 ;  /* 0x0000001081407825 */ /* 0x042fe200078e0050 */
[C---:B------:R-:W-:Y:S01]  /*06a0*/  IADD3 R125, PT, PT, R129.reuse, 0x20, RZ ;  /* 0x00000020817d7810 */ /* 0x040fe20007ffe0ff */
[----:B------:R-:W4:Y:S04]  /*06b0*/  LDG.E R138, desc[UR6][R76.64] ;  /* 0x000000064c8a7981 */ /* 0x000f28000c1e1900 */
[----:B------:R-:W4:Y:S01]  /*06c0*/  LDG.E.128 R64, desc[UR6][R64.64] ;  /* 0x0000000640407981 */ /* 0x000f22000c1e1d00 */
[----:B--2---:R-:W-:-:S04]  /*06d0*/  IMAD.WIDE.U32 R136, R129, 0x20, R134 ;  /* 0x0000002081887825 */ /* 0x004fc800078e0086 */
[----:B------:R-:W-:Y:S01]  /*06e0*/  IMAD.WIDE.U32 R134, R125, 0x20, R134 ;  /* 0x000000207d867825 */ /* 0x000fe200078e0086 */
[----:B------:R-:W2:Y:S03]  /*06f0*/  LDG.E.128 R60, desc[UR6][R136.64] ;  /* 0x00000006883c7981 */ /* 0x000ea6000c1e1d00 */
[----:B---3--:R-:W-:Y:S01]  /*0700*/  IMAD.WIDE R126, R107, 0x4, R126 ;  /* 0x000000046b7e7825 */ /* 0x008fe200078e027e */
[----:B------:R-:W3:Y:S03]  /*0710*/  LDG.E.128 R76, desc[UR6][R134.64+0x10] ;  /* 0x00001006864c7981 */ /* 0x000ee6000c1e1d00 */
[----:B------:R-:W-:Y:S01]  /*0720*/  IMAD.WIDE.U32 R80, R125, 0x10, R80 ;  /* 0x000000107d507825 */ /* 0x000fe200078e0050 */
[----:B------:R4:W3:Y:S03]  /*0730*/  LDG.E.128 R72, desc[UR6][R134.64] ;  /* 0x0000000686487981 */ /* 0x0008e6000c1e1d00 */
[----:B0-----:R-:W-:Y:S01]  /*0740*/  @P0 IMAD.WIDE R82, R107, 0x2, R82 ;  /* 0x000000026b520825 */ /* 0x001fe200078e0252 */
[----:B------:R-:W3:Y:S04]  /*0750*/  LDG.E R127, desc[UR6][R126.64] ;  /* 0x000000067e7f7981 */ /* 0x000ee8000c1e1900 */
[----:B------:R-:W3:Y:S04]  /*0760*/  @P0 LDG.E.U16 R128, desc[UR6][R82.64] ;  /* 0x0000000652800981 */ /* 0x000ee8000c1e1500 */
[----:B------:R-:W3:Y:S04]  /*0770*/  LDG.E.128 R68, desc[UR6][R136.64+0x10] ;  /* 0x0000100688447981 */ /* 0x000ee8000c1e1d00 */
[----:B------:R-:W3:Y:S01]  /*0780*/  LDG.E.128 R80, desc[UR6][R80.64] ;  /* 0x0000000650507981 */ /* 0x000ee2000c1e1d00 */
[----:B------:R-:W-:-:S04]  /*0790*/  ISETP.NE.U32.AND P1, PT, RZ, UR10, PT ;  /* 0x0000000aff007c0c */ /* 0x000fc8000bf25070 */
[----:B------:R-:W-:-:S13]  /*07a0*/  ISETP.NE.AND.EX P1, PT, RZ, UR11, PT, P1 ;  /* 0x0000000bff007c0c */ /* 0x000fda000bf25310 */
[----:B------:R-:W0:Y:S08]  /*07b0*/  @P1 LDC.64 R132, c[0x0][0x438] ;  /* 0x00010e00ff841b82 */ /* 0x000e300000000a00 */
[----:B------:R-:W1:Y:S01]  /*07c0*/  @P1 LDC.64 R130, c[0x0][0x438] ;  /* 0x00010e00ff821b82 */ /* 0x000e620000000a00 */
[----:B------:R-:W-:Y:S01]  /*07d0*/  ISETP.NE.AND P2, PT, R106, RZ, PT ;  /* 0x000000ff6a00720c */ /* 0x000fe20003f45270 */
[----:B0-----:R-:W-:-:S05]  /*07e0*/  @P1 IMAD.WIDE.U32 R132, R129, 0x20, R132 ;  /* 0x0000002081841825 */ /* 0x001fca00078e0084 */
[----:B-----5:R-:W5:Y:S04]  /*07f0*/  @P1 LDG.E.128 R36, desc[UR6][R132.64] ;  /* 0x0000000684241981 */ /* 0x020f68000c1e1d00 */
[----:B------:R0:W5:Y:S01]  /*0800*/  @P1 LDG.E.128 R40, desc[UR6][R132.64+0x10] ;  /* 0x0000100684281981 */ /* 0x000162000c1e1d00 */
[----:B-1----:R-:W-:-:S05]  /*0810*/  @P1 IMAD.WIDE.U32 R130, R125, 0x20, R130 ;  /* 0x000000207d821825 */ /* 0x002fca00078e0082 */
[----:B------:R-:W5:Y:S04]  /*0820*/  @P1 LDG.E.128 R44, desc[UR6][R130.64] ;  /* 0x00000006822c1981 */ /* 0x000f68000c1e1d00 */
[----:B------:R1:W5:Y:S01]  /*0830*/  @P1 LDG.E.128 R48, desc[UR6][R130.64+0x10] ;  /* 0x0000100682301981 */ /* 0x000362000c1e1d00 */
[----:B------:R-:W-:Y:S01]  /*0840*/  MOV R124, 0x3f800000 ;  /* 0x3f800000007c7802 */ /* 0x000fe20000000f00 */
[----:B------:R-:W-:Y:S01]  /*0850*/  UMOV UR4, 0xffffffff ;  /* 0xffffffff00047882 */ /* 0x000fe20000000000 */
[----:B------:R-:W-:-:S04]  /*0860*/  ISETP.NE.U32.AND P1, PT, RZ, UR10, PT ;  /* 0x0000000aff007c0c */ /* 0x000fc8000bf25070 */
[----:B------:R-:W-:Y:S02]  /*0870*/  ISETP.NE.AND.EX P1, PT, RZ, UR11, PT, P1 ;  /* 0x0000000bff007c0c */ /* 0x000fe4000bf25310 */
[----:B----4-:R-:W-:Y:S01]  /*0880*/  FSEL R134, R138, RZ, !P2 ;  /* 0x000000ff8a867208 */ /* 0x010fe20005000000 */
[--C-:B0-----:R-:W-:Y:S02]  /*0890*/  HADD2.F32 R133, -RZ, R64.reuse.H0_H0 ;  /* 0x20000040ff857230 */ /* 0x101fe40000004100 */
[----:B------:R-:W-:Y:S02]  /*08a0*/  HADD2.F32 R135, -RZ, R64.H1_H1 ;  /* 0x30000040ff877230 */ /* 0x000fe40000004100 */
[C---:B--2---:R-:W-:Y:S01]  /*08b0*/  FADD.FTZ R138, -R134.reuse, R60 ;  /* 0x0000003c868a7221 */ /* 0x044fe20000010100 */
[--C-:B------:R-:W-:Y:S02]  /*08c0*/  HADD2.F32 R148, -RZ, R66.reuse.H0_H0 ;  /* 0x20000042ff947230 */ /* 0x100fe40000004100 */
[----:B------:R-:W-:Y:S01]  /*08d0*/  FADD.FTZ R142, -R134, R61 ;  /* 0x0000003d868e7221 */ /* 0x000fe20000010100 */
[----:B------:R-:W-:-:S02]  /*08e0*/  HADD2.F32 R137, -RZ, R66.H1_H1 ;  /* 0x30000042ff897230 */ /* 0x000fc40000004100 */
[C---:B---3--:R-:W-:Y:S01]  /*08f0*/  FADD.FTZ R60, -R134.reuse, R79 ;  /* 0x0000004f863c7221 */ /* 0x048fe20000010100 */
[----:B------:R-:W-:Y:S01]  /*0900*/  FMUL.FTZ R79, R123, R133 ;  /* 0x000000857b4f7220 */ /* 0x000fe20000410000 */
[--C-:B------:R-:W-:Y:S02]  /*0910*/  HADD2.F32 R144, -RZ, R65.reuse.H0_H0 ;  /* 0x20000041ff907230 */ /* 0x100fe40000004100 */
[----:B------:R-:W-:Y:S01]  /*0920*/  FADD.FTZ R136, -R134, R77 ;  /* 0x0000004d86887221 */ /* 0x000fe20000010100 */
[----:B------:R-:W-:Y:S01]  /*0930*/  FADD.FTZ R17, R133, R17 ;  /* 0x0000001185117221 */ /* 0x000fe20000010000 */
[C---:B------:R-:W-:Y:S01]  /*0940*/  FMUL.FTZ R66, R127.reuse, R138 ;  /* 0x0000008a7f427220 */ /* 0x040fe20000410000 */
[----:B------:R-:W-:Y:S01]  /*0950*/  FMUL.FTZ R142, R127, R142 ;  /* 0x0000008e7f8e7220 */ /* 0x000fe20000410000 */
[----:B------:R-:W-:Y:S01]  /*0960*/  FMUL.FTZ R77, R122, R135 ;  /* 0x000000877a4d7220 */ /* 0x000fe20000410000 */
[----:B------:R-:W-:Y:S01]  /*0970*/  FADD.FTZ R138, RZ, R79 ;  /* 0x0000004fff8a7221 */ /* 0x000fe20000010000 */
[----:B------:R-:W-:Y:S01]  /*0980*/  FFMA.FTZ R0, R66, R133, R0 ;  /* 0x0000008542007223 */ /* 0x000fe20000010000 */
[----:B------:R-:W-:Y:S01]  /*0990*/  FADD.FTZ R140, -R134, R62 ;  /* 0x0000003e868c7221 */ /* 0x000fe20000010100 */
[----:B------:R-:W-:Y:S01]  /*09a0*/  FFMA.FTZ R133, R66, R79, RZ ;  /* 0x0000004f42857223 */ /* 0x000fe200000100ff */
[----:B-1----:R-:W-:-:S02]  /*09b0*/  HADD2.F32 R131, -RZ, R65.H1_H1 ;  /* 0x30000041ff837230 */ /* 0x002fc40000004100 */
[C---:B------:R-:W-:Y:S01]  /*09c0*/  FADD.FTZ R160, -R134.reuse, R75 ;  /* 0x0000004b86a07221 */ /* 0x040fe20000010100 */
[----:B------:R-:W-:Y:S01]  /*09d0*/  FADD.FTZ R150, -R134, R69 ;  /* 0x0000004586967221 */ /* 0x000fe20000010100 */
[----:B------:R-:W-:Y:S01]  /*09e0*/  FADD.FTZ R18, R135, R18 ;  /* 0x0000001287127221 */ /* 0x000fe20000010000 */
[----:B------:R-:W-:Y:S01]  /*09f0*/  FFMA.FTZ R2, R142, R135, R2 ;  /* 0x000000878e027223 */ /* 0x000fe20000010002 */
[----:B------:R-:W-:Y:S01]  /*0a00*/  FMUL.FTZ R75, R121, R144 ;  /* 0x00000090794b7220 */ /* 0x000fe20000410000 */
[----:B------:R-:W-:Y:S01]  /*0a10*/  FADD.FTZ R138, R138, R77 ;  /* 0x0000004d8a8a7221 */ /* 0x000fe20000010000 */
[--C-:B------:R-:W-:Y:S02]  /*0a20*/  HADD2.F32 R132, -RZ, R80.reuse.H0_H0 ;  /* 0x20000050ff847230 */ /* 0x100fe40000004100 */
[----:B------:R-:W-:Y:S01]  /*0a30*/  FADD.FTZ R146, -R134, R63 ;  /* 0x0000003f86927221 */ /* 0x000fe20000010100 */
[----:B------:R-:W-:Y:S02]  /*0a40*/  HADD2.F32 R65, -RZ, R80.H1_H1 ;  /* 0x30000050ff417230 */ /* 0x000fe40000004100 */
[C---:B------:R-:W-:Y:S01]  /*0a50*/  FMUL.FTZ R80, R127.reuse, R140 ;  /* 0x0000008c7f507220 */ /* 0x040fe20000410000 */
[----:B------:R-:W-:Y:S01]  /*0a60*/  FFMA.FTZ R135, R142, R77, R133 ;  /* 0x0000004d8e877223 */ /* 0x000fe20000010085 */
[C---:B------:R-:W-:Y:S01]  /*0a70*/  FADD.FTZ R156, -R134.reuse, R73 ;  /* 0x00000049869c7221 */ /* 0x040fe20000010100 */
[C---:B------:R-:W-:Y:S01]  /*0a80*/  FADD.FTZ R158, -R134.reuse, R74 ;  /* 0x0000004a869e7221 */ /* 0x040fe20000010100 */
[----:B------:R-:W-:Y:S01]  /*0a90*/  FADD.FTZ R130, -R134, R78 ;  /* 0x0000004e86827221 */ /* 0x000fe20000010100 */
[----:B------:R-:W-:Y:S01]  /*0aa0*/  FMUL.FTZ R73, R120, R131 ;  /* 0x0000008378497220 */ /* 0x000fe20000410000 */
[C---:B------:R-:W-:Y:S01]  /*0ab0*/  FMUL.FTZ R74, R127.reuse, R150 ;  /* 0x000000967f4a7220 */ /* 0x040fe20000410000 */
[----:B------:R-:W-:Y:S01]  /*0ac0*/  FADD.FTZ R138, R138, R75 ;  /* 0x0000004b8a8a7221 */ /* 0x000fe20000010000 */
[----:B------:R-:W-:Y:S01]  /*0ad0*/  FADD.FTZ R68, -R134, R68 ;  /* 0x0000004486447221 */ /* 0x000fe20000010100 */
[----:B------:R-:W-:Y:S01]  /*0ae0*/  FMUL.FTZ R78, R127, R146 ;  /* 0x000000927f4e7220 */ /* 0x000fe20000410000 */
[----:B------:R-:W-:Y:S01]  /*0af0*/  FFMA.FTZ R135, R80, R75, R135 ;  /* 0x0000004b50877223 */ /* 0x000fe20000010087 */
[----:B------:R-:W-:-:S02]  /*0b00*/  @P0 HADD2.F32 R124, -RZ, R128.H0_H0 ;  /* 0x20000080ff7c0230 */ /* 0x000fc40000004100 */
[C---:B------:R-:W-:Y:S01]  /*0b10*/  FADD.FTZ R152, -R134.reuse, R71 ;  /* 0x0000004786987221 */ /* 0x040fe20000010100 */
[----:B------:R-:W-:Y:S01]  /*0b20*/  FADD.FTZ R128, -R134, R76 ;  /* 0x0000004c86807221 */ /* 0x000fe20000010100 */
[----:B------:R-:W-:Y:S01]  /*0b30*/  FMUL.FTZ R71, R119, R148 ;  /* 0x0000009477477220 */ /* 0x000fe20000410000 */
[----:B------:R-:W-:Y:S01]  /*0b40*/  FADD.FTZ R22, R137, R22 ;  /* 0x0000001689167221 */ /* 0x000fe20000010000 */
[-C--:B------:R-:W-:Y:S01]  /*0b50*/  FFMA.FTZ R6, R74, R137.reuse, R6 ;  /* 0x000000894a067223 */ /* 0x080fe20000010006 */
[----:B------:R-:W-:Y:S01]  /*0b60*/  FMUL.FTZ R69, R118, R137 ;  /* 0x0000008976457220 */ /* 0x000fe20000410000 */
[----:B------:R-:W-:Y:S01]  /*0b70*/  FADD.FTZ R138, R138, R73 ;  /* 0x000000498a8a7221 */ /* 0x000fe20000010000 */
[----:B------:R-:W-:Y:S01]  /*0b80*/  FMUL.FTZ R76, R127, R68 ;  /* 0x000000447f4c7220 */ /* 0x000fe20000410000 */
[----:B------:R-:W-:Y:S01]  /*0b90*/  FFMA.FTZ R137, R78, R73, R135 ;  /* 0x000000494e897223 */ /* 0x000fe20000010087 */
[----:B------:R-:W-:Y:S01]  /*0ba0*/  FADD.FTZ R70, -R134, R70 ;  /* 0x0000004686467221 */ /* 0x000fe20000010100 */
[----:B------:R-:W-:-:S02]  /*0bb0*/  HADD2.F32 R126, -RZ, R67.H0_H0 ;  /* 0x20000043ff7e7230 */ /* 0x000fc40000004100 */
[----:B------:R-:W-:Y:S01]  /*0bc0*/  FADD.FTZ R154, -R134, R72 ;  /* 0x00000048869a7221 */ /* 0x000fe20000010100 */
[----:B------:R-:W-:Y:S01]  /*0bd0*/  FADD.FTZ R138, R138, R71 ;  /* 0x000000478a8a7221 */ /* 0x000fe20000010000 */
[----:B------:R-:W-:Y:S01]  /*0be0*/  FFMA.FTZ R137, R76, R71, R137 ;  /* 0x000000474c897223 */ /* 0x000fe20000010089 */
[----:B------:R-:W-:Y:S02]  /*0bf0*/  HADD2.F32 R67, -RZ, R67.H1_H1 ;  /* 0x30000043ff437230 */ /* 0x000fe40000004100 */
[C---:B------:R-:W-:Y:S01]  /*0c00*/  FMUL.FTZ R72, R127.reuse, R70 ;  /* 0x000000467f487220 */ /* 0x040fe20000410000 */
[--C-:B------:R-:W-:Y:S02]  /*0c10*/  HADD2.F32 R64, -RZ, R82.reuse.H0_H0 ;  /* 0x20000052ff407230 */ /* 0x100fe40000004100 */
[C---:B------:R-:W-:Y:S01]  /*0c20*/  FMUL.FTZ R70, R127.reuse, R152 ;  /* 0x000000987f467220 */ /* 0x040fe20000410000 */
[----:B------:R-:W-:Y:S02]  /*0c30*/  HADD2.F32 R63, -RZ, R82.H1_H1 ;  /* 0x30000052ff3f7230 */ /* 0x000fe40000004100 */
[----:B------:R-:W-:Y:S01]  /*0c40*/  FMUL.FTZ R82, R127, R154 ;  /* 0x0000009a7f527220 */ /* 0x000fe20000410000 */
[----:B------:R-:W-:-:S02]  /*0c50*/  HADD2.F32 R62, -RZ, R83.H0_H0 ;  /* 0x20000053ff3e7230 */ /* 0x000fc40000004100 */
[----:B------:R-:W-:Y:S01]  /*0c60*/  FMUL.FTZ R68, R117, R126 ;  /* 0x0000007e75447220 */ /* 0x000fe20000410000 */
[----:B------:R-:W-:Y:S02]  /*0c70*/  HADD2.F32 R61, -RZ, R83.H1_H1 ;  /* 0x30000053ff3d7230 */ /* 0x000fe40000004100 */
        /* <DEDUP_REMOVED lines=17> */
[--C-:B------:R-:W-:Y:S02]  /*0d90*/  HADD2.F32 R134, -RZ, R81.reuse.H0_H0 ;  /* 0x20000051ff867230 */ /* 0x100fe40000004100 */
[----:B------:R-:W-:Y:S01]  /*0da0*/  FADD.FTZ R23, R126, R23 ;  /* 0x000000177e177221 */ /* 0x000fe20000010000 */
[----:B------:R-:W-:Y:S01]  /*0db0*/  FADD.FTZ R65, R136, R135 ;  /* 0x0000008788417221 */ /* 0x000fe20000010000 */
[----:B------:R-:W-:Y:S01]  /*0dc0*/  FFMA.FTZ R7, R72, R126, R7 ;  /* 0x0000007e48077223 */ /* 0x000fe20000010007 */
[----:B------:R-:W-:Y:S01]  /*0dd0*/  FFMA.FTZ R136, R82, R135, R139 ;  /* 0x0000008752887223 */ /* 0x000fe2000001008b */
[----:B------:R-:W-:Y:S02]  /*0de0*/  HADD2.F32 R81, -RZ, R81.H1_H1 ;  /* 0x30000051ff517230 */ /* 0x000fe40000004100 */
[----:B------:R-:W-:Y:S01]  /*0df0*/  FADD.FTZ R20, R131, R20 ;  /* 0x0000001483147221 */ /* 0x000fe20000010000 */
[----:B------:R-:W-:Y:S01]  /*0e00*/  FFMA.FTZ R4, R78, R131, R4 ;  /* 0x000000834e047223 */ /* 0x000fe20000010004 */
[C---:B------:R-:W-:Y:S01]  /*0e10*/  FMUL.FTZ R126, R127.reuse, R158 ;  /* 0x0000009e7f7e7220 */ /* 0x040fe20000410000 */
        /* <DEDUP_REMOVED lines=59> */
.L_x_6548:
[----:B-1----:R-:W-:Y:S01]  /*11d0*/  FADD.FTZ R60, R63, R60 ;  /* 0x0000003c3f3c7221 */ /* 0x002fe20000010000 */
[----:B--2---:R-:W-:-:S03]  /*11e0*/  FADD.FTZ R62, R65, R62 ;  /* 0x0000003e413e7221 */ /* 0x004fc60000010000 */
[----:B------:R-:W-:Y:S01]  /*11f0*/  FMUL.FTZ R60, R60, UR13 ;  /* 0x0000000d3c3c7c20 */ /* 0x000fe20008410000 */
[----:B------:R-:W-:-:S04]  /*1200*/  FMUL.FTZ R140, R62, UR13 ;  /* 0x0000000d3e8c7c20 */ /* 0x000fc80008410000 */
[----:B------:R-:W-:Y:S01]  /*1210*/  FSEL R145, R60, RZ, !P2 ;  /* 0x000000ff3c917208 */ /* 0x000fe20005000000 */
[----:B------:R-:W-:Y:S06]  /*1220*/  @P1 BRA `(.L_x_6526) ;  /* 0x0000001000a41947 */ /* 0x000fec0003800000 */
        /* <DEDUP_REMOVED lines=9> */
[--C-:B-----5:R-:W-:Y:S02]  /*12c0*/  HADD2.F32 R146, -RZ, R63.reuse.H0_H0 ;  /* 0x2000003fff927230 */ /* 0x120fe40000004100 */
[----:B------:R-:W-:Y:S01]  /*12d0*/  FADD.FTZ R148, R75, -R148 ;  /* 0x800000944b947221 */ /* 0x000fe20000010000 */
[-CC-:B------:R-:W-:Y:S01]  /*12e0*/  FFMA.FTZ R75, R72, R140.reuse, R145.reuse ;  /* 0x0000008c484b7223 */ /* 0x180fe20000010091 */
[-C--:B------:R-:W-:Y:S01]  /*12f0*/  FFMA.FTZ R72, R70, R140.reuse, R145 ;  /* 0x0000008c46487223 */ /* 0x080fe20000010091 */
[----:B------:R-:W-:Y:S01]  /*1300*/  FADD.FTZ R76, R71, -R76 ;  /* 0x8000004c474c7221 */ /* 0x000fe20000010000 */
[----:B------:R-:W-:Y:S01]  /*1310*/  FADD.FTZ R70, R73, -R78 ;  /* 0x8000004e49467221 */ /* 0x000fe20000010000 */
[----:B------:R-:W-:Y:S01]  /*1320*/  FADD.FTZ R68, R68, -R75 ;  /* 0x8000004b44447221 */ /* 0x000fe20000010000 */
[----:B------:R-:W-:Y:S01]  /*1330*/  FADD.FTZ R72, R67, -R72 ;  /* 0x8000004843487221 */ /* 0x000fe20000010000 */
[----:B------:R-:W-:Y:S01]  /*1340*/  FFMA.FTZ R74, R74, R140, R145 ;  /* 0x0000008c4a4a7223 */ /* 0x000fe20000010091 */
[----:B------:R-:W-:-:S02]  /*1350*/  HADD2.F32 R144, -RZ, R63.H1_H1 ;  /* 0x3000003fff907230 */ /* 0x000fc40000004100 */
[C---:B------:R-:W-:Y:S01]  /*1360*/  FMUL.FTZ R67, R127.reuse, R68 ;  /* 0x000000447f437220 */ /* 0x040fe20000410000 */
[----:B------:R-:W-:Y:S01]  /*1370*/  FMUL.FTZ R71, R127, R72 ;  /* 0x000000487f477220 */ /* 0x000fe20000410000 */
[--C-:B------:R-:W-:Y:S02]  /*1380*/  HADD2.F32 R68, -RZ, R31.reuse.H0_H0 ;  /* 0x2000001fff447230 */ /* 0x100fe40000004100 */
[--C-:B------:R-:W-:Y:S01]  /*1390*/  FFMA.FTZ R142, R142, R140, R145.reuse ;  /* 0x0000008c8e8e7223 */ /* 0x100fe20000010091 */
[-C--:B------:R-:W-:Y:S01]  /*13a0*/  FMUL.FTZ R67, R67, R124.reuse ;  /* 0x0000007c43437220 */ /* 0x080fe20000410000 */
[----:B------:R-:W-:Y:S02]  /*13b0*/  HADD2.F32 R78, -RZ, R31.H1_H1 ;  /* 0x3000001fff4e7230 */ /* 0x000fe40000004100 */
[----:B------:R-:W-:Y:S01]  /*13c0*/  FMUL.FTZ R71, R71, R124 ;  /* 0x0000007c47477220 */ /* 0x000fe20000410000 */
[----:B------:R-:W-:Y:S01]  /*13d0*/  FADD.FTZ R72, R69, -R74 ;  /* 0x8000004a45487221 */ /* 0x000fe20000010000 */
[C---:B------:R-:W-:Y:S01]  /*13e0*/  FMUL.FTZ R75, R67.reuse, R146 ;  /* 0x00000092434b7220 */ /* 0x040fe20000410000 */
[----:B------:R-:W-:Y:S01]  /*13f0*/  FMUL.FTZ R67, R67, R68 ;  /* 0x0000004443437220 */ /* 0x000fe20000410000 */
[----:B------:R-:W-:Y:S01]  /*1400*/  FFMA.FTZ R66, R66, R140, R145 ;  /* 0x0000008c42427223 */ /* 0x000fe20000010091 */
[C---:B------:R-:W-:Y:S01]  /*1410*/  FMUL.FTZ R74, R71.reuse, R144 ;  /* 0x00000090474a7220 */ /* 0x040fe20000410000 */
[----:B------:R-:W-:Y:S01]  /*1420*/  FMUL.FTZ R68, R71, R78 ;  /* 0x0000004e47447220 */ /* 0x000fe20000410000 */
[----:B------:R-:W-:Y:S01]  /*1430*/  FADD.FTZ R142, R77, -R142 ;  /* 0x8000008e4d8e7221 */ /* 0x000fe20000010000 */
[C---:B------:R-:W-:Y:S01]  /*1440*/  FMUL.FTZ R71, R127.reuse, R76 ;  /* 0x0000004c7f477220 */ /* 0x040fe20000410000 */
[C---:B------:R-:W-:Y:S01]  /*1450*/  FMUL.FTZ R77, R127.reuse, R72 ;  /* 0x000000487f4d7220 */ /* 0x040fe20000410000 */
[----:B------:R-:W-:Y:S01]  /*1460*/  FMUL.FTZ R69, R127, R148 ;  /* 0x000000947f457220 */ /* 0x000fe20000410000 */
[----:B------:R-:W-:-:S02]  /*1470*/  HADD2.F32 R63, -RZ, R62.H0_H0 ;  /* 0x2000003eff3f7230 */ /* 0x000fc40000004100 */
[----:B------:R-:W-:Y:S01]  /*1480*/  FADD.FTZ R66, R79, -R66 ;  /* 0x800000424f427221 */ /* 0x000fe20000010000 */
[----:B------:R-:W-:Y:S02]  /*1490*/  HADD2.F32 R73, -RZ, R30.H0_H0 ;  /* 0x2000001eff497230 */ /* 0x000fe40000004100 */
[-C--:B------:R-:W-:Y:S01]  /*14a0*/  FMUL.FTZ R76, R71, R124.reuse ;  /* 0x0000007c474c7220 */ /* 0x080fe20000410000 */
[----:B------:R-:W-:Y:S02]  /*14b0*/  HADD2.F32 R81, -RZ, R62.H1_H1 ;  /* 0x3000003eff517230 */ /* 0x000fe40000004100 */
[-C--:B------:R-:W-:Y:S01]  /*14c0*/  FMUL.FTZ R78, R77, R124.reuse ;  /* 0x0000007c4d4e7220 */ /* 0x080fe20000410000 */
[----:B------:R-:W-:Y:S02]  /*14d0*/  HADD2.F32 R79, -RZ, R30.H1_H1 ;  /* 0x3000001eff4f7230 */ /* 0x000fe40000004100 */
[----:B------:R-:W-:Y:S01]  /*14e0*/  FMUL.FTZ R69, R69, R124 ;  /* 0x0000007c45457220 */ /* 0x000fe20000410000 */
[----:B------:R-:W-:-:S02]  /*14f0*/  HADD2.F32 R62, -RZ, R61.H0_H0 ;  /* 0x2000003dff3e7230 */ /* 0x000fc40000004100 */
[C---:B------:R-:W-:Y:S01]  /*1500*/  FMUL.FTZ R77, R76.reuse, R63 ;  /* 0x0000003f4c4d7220 */ /* 0x040fe20000410000 */
[----:B------:R-:W-:Y:S02]  /*1510*/  HADD2.F32 R72, -RZ, R29.H0_H0 ;  /* 0x2000001dff487230 */ /* 0x000fe40000004100 */
[----:B------:R-:W-:Y:S01]  /*1520*/  FMUL.FTZ R144, R76, R73 ;  /* 0x000000494c907220 */ /* 0x000fe20000410000 */
[C---:B------:R-:W-:Y:S01]  /*1530*/  FMUL.FTZ R76, R78.reuse, R81 ;  /* 0x000000514e4c7220 */ /* 0x040fe20000410000 */
[----:B------:R-:W-:Y:S01]  /*1540*/  FMUL.FTZ R147, R78, R79 ;  /* 0x0000004f4e937220 */ /* 0x000fe20000410000 */
[----:B------:R-:W-:Y:S01]  /*1550*/  FMUL.FTZ R71, R127, R70 ;  /* 0x000000467f477220 */ /* 0x000fe20000410000 */
[C---:B------:R-:W-:Y:S01]  /*1560*/  FMUL.FTZ R78, R69.reuse, R62 ;  /* 0x0000003e454e7220 */ /* 0x040fe20000410000 */
[----:B------:R-:W-:Y:S01]  /*1570*/  FMUL.FTZ R72, R69, R72 ;  /* 0x0000004845487220 */ /* 0x000fe20000410000 */
[C---:B------:R-:W-:Y:S01]  /*1580*/  FMUL.FTZ R63, R127.reuse, R66 ;  /* 0x000000427f3f7220 */ /* 0x040fe20000410000 */
[----:B------:R-:W-:Y:S01]  /*1590*/  FMUL.FTZ R69, R127, R142 ;  /* 0x0000008e7f457220 */ /* 0x000fe20000410000 */
[----:B------:R-:W-:-:S02]  /*15a0*/  HADD2.F32 R61, -RZ, R61.H1_H1 ;  /* 0x3000003dff3d7230 */ /* 0x000fc40000004100 */
[-C--:B------:R-:W-:Y:S01]  /*15b0*/  FMUL.FTZ R66, R71, R124.reuse ;  /* 0x0000007c47427220 */ /* 0x080fe20000410000 */
[----:B------:R-:W-:Y:S02]  /*15c0*/  HADD2.F32 R73, -RZ, R29.H1_H1 ;  /* 0x3000001dff497230 */ /* 0x000fe40000004100 */
[-C--:B------:R-:W-:Y:S01]  /*15d0*/  FMUL.FTZ R63, R63, R124.reuse ;  /* 0x0000007c3f3f7220 */ /* 0x080fe20000410000 */
[--C-:B------:R-:W-:Y:S02]  /*15e0*/  HADD2.F32 R62, -RZ, R28.reuse.H0_H0 ;  /* 0x2000001cff3e7230 */ /* 0x100fe40000004100 */
[----:B------:R-:W-:Y:S01]  /*15f0*/  FMUL.FTZ R69, R69, R124 ;  /* 0x0000007c45457220 */ /* 0x000fe20000410000 */
[----:B------:R-:W-:Y:S02]  /*1600*/  HADD2.F32 R70, -RZ, R28.H1_H1 ;  /* 0x3000001cff467230 */ /* 0x000fe40000004100 */
[----:B------:R-:W-:Y:S01]  /*1610*/  FMUL.FTZ R79, R66, R61 ;  /* 0x0000003d424f7220 */ /* 0x000fe20000410000 */
[----:B------:R-:W-:-:S02]  /*1620*/  HADD2.F32 R80, -RZ, R60.H0_H0 ;  /* 0x2000003cff507230 */ /* 0x000fc40000004100 */
[----:B------:R-:W-:Y:S01]  /*1630*/  FMUL.FTZ R61, R66, R73 ;  /* 0x00000049423d7220 */ /* 0x000fe20000410000 */
[----:B------:R-:W-:Y:S02]  /*1640*/  HADD2.F32 R60, -RZ, R60.H1_H1 ;  /* 0x3000003cff3c7230 */ /* 0x000fe40000004100 */
[----:B------:R-:W-:Y:S01]  /*1650*/  FMUL.FTZ R66, R63, R62 ;  /* 0x0000003e3f427220 */ /* 0x000fe20000410000 */
[----:B------:R-:W-:Y:S01]  /*1660*/  FMUL.FTZ R71, R69, R70 ;  /* 0x0000004645477220 */ /* 0x000fe20000410000 */
[----:B------:R-:W-:Y:S01]  /*1670*/  FMUL.FTZ R80, R63, R80 ;  /* 0x000000503f507220 */ /* 0x000fe20000410000 */
[----:B------:R-:W-:Y:S01]  /*1680*/  F2FP.F16.F32.PACK_AB R63, R68, R67 ;  /* 0x00000043443f723e */ /* 0x000fe200000000ff */
[----:B------:R-:W-:Y:S01]  /*1690*/  FMUL.FTZ R81, R69, R60 ;  /* 0x0000003c45517220 */ /* 0x000fe20000410000 */
[----:B------:R-:W-:Y:S02]  /*16a0*/  F2FP.F16.F32.PACK_AB R62, R147, R144 ;  /* 0x00000090933e723e */ /* 0x000fe400000000ff */
[----:B------:R-:W-:-:S02]  /*16b0*/  F2FP.F16.F32.PACK_AB R61, R61, R72 ;  /* 0x000000483d3d723e */ /* 0x000fc400000000ff */
[----:B------:R-:W-:Y:S01]  /*16c0*/  F2FP.F16.F32.PACK_AB R60, R71, R66 ;  /* 0x00000042473c723e */ /* 0x000fe200000000ff */
[----:B------:R-:W-:Y:S06]  /*16d0*/  BRA `(.L_x_6528) ;  /* 0x0000000400107947 */ /* 0x000fec0003800000 */
.L_x_6527:
[-CC-:B------:R-:W-:Y:S01]  /*16e0*/  FFMA.FTZ R53, R72, R140.reuse, R145.reuse ;  /* 0x0000008c48357223 */ /* 0x180fe20000010091 */
[-CC-:B------:R-:W-:Y:S01]  /*16f0*/  FFMA.FTZ R70, R70, R140.reuse, R145.reuse ;  /* 0x0000008c46467223 */ /* 0x180fe20000010091 */
[-CC-:B------:R-:W-:Y:S01]  /*1700*/  FFMA.FTZ R52, R80, R140.reuse, R145.reuse ;  /* 0x0000008c50347223 */ /* 0x180fe20000010091 */
[-C--:B------:R-:W-:Y:S01]  /*1710*/  FFMA.FTZ R76, R76, R140.reuse, R145 ;  /* 0x0000008c4c4c7223 */ /* 0x080fe20000010091 */
[----:B------:R-:W-:Y:S01]  /*1720*/  FADD.FTZ R54, R68, -R53 ;  /* 0x8000003544367221 */ /* 0x000fe20000010000 */
[----:B------:R-:W-:Y:S01]  /*1730*/  FADD.FTZ R70, R67, -R70 ;  /* 0x8000004643467221 */ /* 0x000fe20000010000 */
[----:B------:R-:W-:Y:S01]  /*1740*/  FFMA.FTZ R74, R74, R140, R145 ;  /* 0x0000008c4a4a7223 */ /* 0x000fe20000010091 */
[----:B-----5:R-:W-:Y:S02]  /*1750*/  HADD2.F32 R144, -RZ, R63.H0_H0 ;  /* 0x2000003fff907230 */ /* 0x020fe40000004100 */
[C---:B------:R-:W-:Y:S01]  /*1760*/  FMUL.FTZ R54, R127.reuse, R54 ;  /* 0x000000367f367220 */ /* 0x040fe20000410000 */
[----:B------:R-:W-:Y:S01]  /*1770*/  FMUL.FTZ R55, R127, R70 ;  /* 0x000000467f377220 */ /* 0x000fe20000410000 */
[----:B------:R-:W-:Y:S01]  /*1780*/  FADD.FTZ R58, R75, -R52 ;  /* 0x800000344b3a7221 */ /* 0x000fe20000010000 */
[----:B------:R-:W-:-:S02]  /*1790*/  HADD2.F32 R52, -RZ, R31.H0_H0 ;  /* 0x2000001fff347230 */ /* 0x000fc40000004100 */
[-C--:B------:R-:W-:Y:S01]  /*17a0*/  FMUL.FTZ R67, R54, R124.reuse ;  /* 0x0000007c36437220 */ /* 0x080fe20000410000 */
[----:B------:R-:W-:Y:S02]  /*17b0*/  HADD2.F32 R53, -RZ, R31.H1_H1 ;  /* 0x3000001fff357230 */ /* 0x000fe40000004100 */
[----:B------:R-:W-:Y:S01]  /*17c0*/  FMUL.FTZ R70, R55, R124 ;  /* 0x0000007c37467220 */ /* 0x000fe20000410000 */
[----:B------:R-:W-:Y:S01]  /*17d0*/  FADD.FTZ R76, R71, -R76 ;  /* 0x8000004c474c7221 */ /* 0x000fe20000010000 */
[----:B------:R-:W-:Y:S01]  /*17e0*/  FADD.FTZ R68, R69, -R74 ;  /* 0x8000004a45447221 */ /* 0x000fe20000010000 */
[----:B------:R-:W-:Y:S02]  /*17f0*/  HADD2.F32 R63, -RZ, R63.H1_H1 ;  /* 0x3000003fff3f7230 */ /* 0x000fe40000004100 */
[----:B------:R-:W-:Y:S01]  /*1800*/  FFMA.FTZ R78, R78, R140, R145 ;  /* 0x0000008c4e4e7223 */ /* 0x000fe20000010091 */
[C---:B------:R-:W-:Y:S01]  /*1810*/  FMUL.FTZ R75, R67.reuse, R144 ;  /* 0x00000090434b7220 */ /* 0x040fe20000410000 */
[----:B------:R-:W-:Y:S01]  /*1820*/  FMUL.FTZ R67, R67, R52 ;  /* 0x0000003443437220 */ /* 0x000fe20000410000 */
[C---:B------:R-:W-:Y:S01]  /*1830*/  FMUL.FTZ R146, R70.reuse, R53 ;  /* 0x0000003546927220 */ /* 0x040fe20000410000 */
[C---:B------:R-:W-:Y:S01]  /*1840*/  FMUL.FTZ R52, R127.reuse, R76 ;  /* 0x0000004c7f347220 */ /* 0x040fe20000410000 */
[C---:B------:R-:W-:Y:S01]  /*1850*/  FMUL.FTZ R53, R127.reuse, R68 ;  /* 0x000000447f357220 */ /* 0x040fe20000410000 */
[----:B------:R-:W-:Y:S01]  /*1860*/  FMUL.FTZ R58, R127, R58 ;  /* 0x0000003a7f3a7220 */ /* 0x000fe20000410000 */
[----:B------:R-:W-:Y:S01]  /*1870*/  FADD.FTZ R72, R73, -R78 ;  /* 0x8000004e49487221 */ /* 0x000fe20000010000 */
[----:B------:R-:W-:Y:S01]  /*1880*/  FMUL.FTZ R74, R70, R63 ;  /* 0x0000003f464a7220 */ /* 0x000fe20000410000 */
[----:B------:R-:W-:-:S02]  /*1890*/  HADD2.F32 R57, -RZ, R62.H0_H0 ;  /* 0x2000003eff397230 */ /* 0x000fc40000004100 */
[-CC-:B------:R-:W-:Y:S01]  /*18a0*/  FFMA.FTZ R142, R142, R140.reuse, R145.reuse ;  /* 0x0000008c8e8e7223 */ /* 0x180fe20000010091 */
[--C-:B------:R-:W-:Y:S02]  /*18b0*/  HADD2.F32 R63, -RZ, R30.reuse.H0_H0 ;  /* 0x2000001eff3f7230 */ /* 0x100fe40000004100 */
[----:B------:R-:W-:Y:S01]  /*18c0*/  FFMA.FTZ R66, R66, R140, R145 ;  /* 0x0000008c42427223 */ /* 0x000fe20000010091 */
[----:B------:R-:W-:Y:S02]  /*18d0*/  HADD2.F32 R78, -RZ, R30.H1_H1 ;  /* 0x3000001eff4e7230 */ /* 0x000fe40000004100 */
[-C--:B------:R-:W-:Y:S01]  /*18e0*/  FMUL.FTZ R70, R52, R124.reuse ;  /* 0x0000007c34467220 */ /* 0x080fe20000410000 */
[----:B------:R-:W-:Y:S02]  /*18f0*/  HADD2.F32 R56, -RZ, R61.H0_H0 ;  /* 0x2000003dff387230 */ /* 0x000fe40000004100 */
[----:B------:R-:W-:Y:S01]  /*1900*/  FMUL.FTZ R69, R53, R124 ;  /* 0x0000007c35457220 */ /* 0x000fe20000410000 */
[----:B------:R-:W-:-:S02]  /*1910*/  HADD2.F32 R68, -RZ, R29.H0_H0 ;  /* 0x2000001dff447230 */ /* 0x000fc40000004100 */
[----:B------:R-:W-:Y:S01]  /*1920*/  FMUL.FTZ R59, R58, R124 ;  /* 0x0000007c3a3b7220 */ /* 0x000fe20000410000 */
[----:B------:R-:W-:Y:S01]  /*1930*/  FADD.FTZ R142, R77, -R142 ;  /* 0x8000008e4d8e7221 */ /* 0x000fe20000010000 */
[----:B------:R-:W-:Y:S02]  /*1940*/  HADD2.F32 R62, -RZ, R62.H1_H1 ;  /* 0x3000003eff3e7230 */ /* 0x000fe40000004100 */
[----:B------:R-:W-:Y:S01]  /*1950*/  FADD.FTZ R66, R79, -R66 ;  /* 0x800000424f427221 */ /* 0x000fe20000010000 */
[C---:B------:R-:W-:Y:S01]  /*1960*/  FMUL.FTZ R77, R70.reuse, R57 ;  /* 0x00000039464d7220 */ /* 0x040fe20000410000 */
[----:B------:R-:W-:Y:S01]  /*1970*/  FMUL.FTZ R71, R70, R63 ;  /* 0x0000003f46477220 */ /* 0x000fe20000410000 */
[----:B------:R-:W-:Y:S01]  /*1980*/  FMUL.FTZ R144, R69, R78 ;  /* 0x0000004e45907220 */ /* 0x000fe20000410000 */
[C---:B------:R-:W-:Y:S01]  /*1990*/  FMUL.FTZ R78, R59.reuse, R56 ;  /* 0x000000383b4e7220 */ /* 0x040fe20000410000 */
[----:B------:R-:W-:Y:S01]  /*19a0*/  FMUL.FTZ R70, R59, R68 ;  /* 0x000000443b467220 */ /* 0x000fe20000410000 */
[C---:B------:R-:W-:Y:S01]  /*19b0*/  FMUL.FTZ R59, R127.reuse, R72 ;  /* 0x000000487f3b7220 */ /* 0x040fe20000410000 */
[C---:B------:R-:W-:Y:S01]  /*19c0*/  FMUL.FTZ R56, R127.reuse, R66 ;  /* 0x000000427f387220 */ /* 0x040fe20000410000 */
[----:B------:R-:W-:Y:S01]  /*19d0*/  FMUL.FTZ R57, R127, R142 ;  /* 0x0000008e7f397220 */ /* 0x000fe20000410000 */
[----:B------:R-:W-:-:S02]  /*19e0*/  HADD2.F32 R61, -RZ, R61.H1_H1 ;  /* 0x3000003dff3d7230 */ /* 0x000fc40000004100 */
        /* <DEDUP_REMOVED lines=8> */
[C---:B------:R-:W-:Y:S01]  /*1a70*/  FMUL.FTZ R79, R66.reuse, R61 ;  /* 0x0000003d424f7220 */ /* 0x040fe20000410000 */
[----:B------:R-:W-:Y:S02]  /*1a80*/  HADD2.F32 R60, -RZ, R60.H1_H1 ;  /* 0x3000003cff3c7230 */ /* 0x000fe40000004100 */
[----:B------:R-:W-:Y:S01]  /*1a90*/  FMUL.FTZ R61, R66, R69 ;  /* 0x00000045423d7220 */ /* 0x000fe20000410000 */
[----:B------:R-:W-:Y:S01]  /*1aa0*/  FMUL.FTZ R66, R63, R62 ;  /* 0x0000003e3f427220 */ /* 0x000fe20000410000 */
[----:B------:R-:W-:Y:S01]  /*1ab0*/  FMUL.FTZ R69, R81, R68 ;  /* 0x0000004451457220 */ /* 0x000fe20000410000 */
[----:B------:R-:W-:Y:S01]  /*1ac0*/  FMUL.FTZ R80, R63, R80 ;  /* 0x000000503f507220 */ /* 0x000fe20000410000 */
[----:B------:R-:W-:Y:S01]  /*1ad0*/  FMUL.FTZ R81, R81, R60 ;  /* 0x0000003c51517220 */ /* 0x000fe20000410000 */
[----:B------:R-:W-:Y:S02]  /*1ae0*/  F2FP.F16.F32.PACK_AB R63, R146, R67 ;  /* 0x00000043923f723e */ /* 0x000fe400000000ff */
[----:B------:R-:W-:-:S02]  /*1af0*/  F2FP.F16.F32.PACK_AB R62, R144, R71 ;  /* 0x00000047903e723e */ /* 0x000fc400000000ff */
[----:B------:R-:W-:Y:S02]  /*1b00*/  F2FP.F16.F32.PACK_AB R61, R61, R70 ;  /* 0x000000463d3d723e */ /* 0x000fe400000000ff */
[----:B------:R-:W-:-:S07]  /*1b10*/  F2FP.F16.F32.PACK_AB R60, R69, R66 ;  /* 0x00000042453c723e */ /* 0x000fce00000000ff */
.L_x_6528:
        /* <DEDUP_REMOVED lines=17> */
[----:B0----5:R-:W-:Y:S02]  /*1c30*/  HADD2.F32 R53, -RZ, R67.H0_H0 ;  /* 0x20000043ff357230 */ /* 0x021fe40000004100 */
[----:B------:R-:W-:Y:S01]  /*1c40*/  FMUL.FTZ R54, R127, R130 ;  /* 0x000000827f367220 */ /* 0x000fe20000410000 */
[----:B------:R-:W-:-:S02]  /*1c50*/  HADD2.F32 R57, -RZ, R35.H0_H0 ;  /* 0x20000023ff397230 */ /* 0x000fc40000004100 */
[----:B------:R-:W-:Y:S01]  /*1c60*/  FMUL.FTZ R55, R127, R138 ;  /* 0x0000008a7f377220 */ /* 0x000fe20000410000 */
[----:B------:R-:W-:Y:S01]  /*1c70*/  FFMA.FTZ R133, R133, R140, R145 ;  /* 0x0000008c85857223 */ /* 0x000fe20000010091 */
[-C--:B------:R-:W-:Y:S01]  /*1c80*/  FMUL.FTZ R52, R54, R124.reuse ;  /* 0x0000007c36347220 */ /* 0x080fe20000410000 */
[----:B------:R-:W-:Y:S01]  /*1c90*/  FADD.FTZ R128, R139, -R128 ;  /* 0x800000808b807221 */ /* 0x000fe20000010000 */
[----:B------:R-:W-:Y:S01]  /*1ca0*/  FADD.FTZ R126, R137, -R126 ;  /* 0x8000007e897e7221 */ /* 0x000fe20000010000 */
[----:B------:R-:W-:Y:S02]  /*1cb0*/  HADD2.F32 R59, -RZ, R67.H1_H1 ;  /* 0x30000043ff3b7230 */ /* 0x000fe40000004100 */
[----:B------:R-:W-:Y:S01]  /*1cc0*/  FADD.FTZ R134, R134, -R131 ;  /* 0x8000008386867221 */ /* 0x000fe20000010000 */
[----:B------:R-:W-:Y:S02]  /*1cd0*/  HADD2.F32 R61, -RZ, R35.H1_H1 ;  /* 0x30000023ff3d7230 */ /* 0x000fe40000004100 */
[----:B------:R-:W-:Y:S01]  /*1ce0*/  FMUL.FTZ R56, R55, R124 ;  /* 0x0000007c37387220 */ /* 0x000fe20000410000 */
[C---:B------:R-:W-:Y:S01]  /*1cf0*/  FMUL.FTZ R67, R52.reuse, R53 ;  /* 0x0000003534437220 */ /* 0x040fe20000410000 */
[----:B------:R-:W-:Y:S01]  /*1d00*/  FMUL.FTZ R131, R52, R57 ;  /* 0x0000003934837220 */ /* 0x000fe20000410000 */
[----:B------:R-:W-:Y:S01]  /*1d10*/  FADD.FTZ R136, R136, -R133 ;  /* 0x8000008588887221 */ /* 0x000fe20000010000 */
[C---:B------:R-:W-:Y:S01]  /*1d20*/  FMUL.FTZ R52, R127.reuse, R128 ;  /* 0x000000807f347220 */ /* 0x040fe20000410000 */
[----:B------:R-:W-:Y:S01]  /*1d30*/  FMUL.FTZ R58, R127, R126 ;  /* 0x0000007e7f3a7220 */ /* 0x000fe20000410000 */
[----:B------:R-:W-:Y:S01]  /*1d40*/  FFMA.FTZ R82, R82, R140, R145 ;  /* 0x0000008c52527223 */ /* 0x000fe20000010091 */
[----:B------:R-:W-:-:S02]  /*1d50*/  HADD2.F32 R62, -RZ, R66.H0_H0 ;  /* 0x20000042ff3e7230 */ /* 0x000fc40000004100 */
[----:B------:R-:W-:Y:S01]  /*1d60*/  FFMA.FTZ R83, R83, R140, R145 ;  /* 0x0000008c53537223 */ /* 0x000fe20000010091 */
[----:B------:R-:W-:Y:S02]  /*1d70*/  HADD2.F32 R72, -RZ, R66.H1_H1 ;  /* 0x30000042ff487230 */ /* 0x000fe40000004100 */
[C---:B------:R-:W-:Y:S01]  /*1d80*/  FMUL.FTZ R66, R56.reuse, R59 ;  /* 0x0000003b38427220 */ /* 0x040fe20000410000 */
[----:B------:R-:W-:Y:S02]  /*1d90*/  HADD2.F32 R70, -RZ, R34.H0_H0 ;  /* 0x20000022ff467230 */ /* 0x000fe40000004100 */
[----:B------:R-:W-:Y:S01]  /*1da0*/  FMUL.FTZ R138, R56, R61 ;  /* 0x0000003d388a7220 */ /* 0x000fe20000410000 */
[----:B------:R-:W-:Y:S02]  /*1db0*/  HADD2.F32 R73, -RZ, R65.H0_H0 ;  /* 0x20000041ff497230 */ /* 0x000fe40000004100 */
[----:B------:R-:W-:Y:S01]  /*1dc0*/  FMUL.FTZ R53, R127, R136 ;  /* 0x000000887f357220 */ /* 0x000fe20000410000 */
[----:B------:R-:W-:Y:S01]  /*1dd0*/  FMUL.FTZ R59, R52, R124 ;  /* 0x0000007c343b7220 */ /* 0x000fe20000410000 */
[----:B------:R-:W-:-:S02]  /*1de0*/  HADD2.F32 R57, -RZ, R33.H0_H0 ;  /* 0x20000021ff397230 */ /* 0x000fc40000004100 */
[-C--:B------:R-:W-:Y:S01]  /*1df0*/  FMUL.FTZ R56, R58, R124.reuse ;  /* 0x0000007c3a387220 */ /* 0x080fe20000410000 */
[----:B------:R-:W-:Y:S01]  /*1e00*/  FADD.FTZ R82, R135, -R82 ;  /* 0x8000005287527221 */ /* 0x000fe20000010000 */
[----:B------:R-:W-:Y:S01]  /*1e10*/  FADD.FTZ R132, R132, -R83 ;  /* 0x8000005384847221 */ /* 0x000fe20000010000 */
[----:B------:R-:W-:Y:S02]  /*1e20*/  HADD2.F32 R128, -RZ, R34.H1_H1 ;  /* 0x30000022ff807230 */ /* 0x000fe40000004100 */
[----:B------:R-:W-:Y:S01]  /*1e30*/  FMUL.FTZ R61, R53, R124 ;  /* 0x0000007c353d7220 */ /* 0x000fe20000410000 */
[C---:B------:R-:W-:Y:S01]  /*1e40*/  FMUL.FTZ R71, R59.reuse, R62 ;  /* 0x0000003e3b477220 */ /* 0x040fe20000410000 */
[----:B------:R-:W-:Y:S01]  /*1e50*/  FMUL.FTZ R129, R59, R70 ;  /* 0x000000463b817220 */ /* 0x000fe20000410000 */
[C---:B------:R-:W-:Y:S01]  /*1e60*/  FMUL.FTZ R73, R56.reuse, R73 ;  /* 0x0000004938497220 */ /* 0x040fe20000410000 */
[----:B------:R-:W-:Y:S01]  /*1e70*/  FMUL.FTZ R126, R56, R57 ;  /* 0x00000039387e7220 */ /* 0x000fe20000410000 */
[C---:B------:R-:W-:Y:S01]  /*1e80*/  FMUL.FTZ R59, R127.reuse, R134 ;  /* 0x000000867f3b7220 */ /* 0x040fe20000410000 */
[C---:B------:R-:W-:Y:S01]  /*1e90*/  FMUL.FTZ R56, R127.reuse, R82 ;  /* 0x000000527f387220 */ /* 0x040fe20000410000 */
[----:B------:R-:W-:Y:S01]  /*1ea0*/  FMUL.FTZ R57, R127, R132 ;  /* 0x000000847f397220 */ /* 0x000fe20000410000 */
[----:B------:R-:W-:Y:S01]  /*1eb0*/  FMUL.FTZ R130, R61, R128 ;  /* 0x000000803d827220 */ /* 0x000fe20000410000 */
[----:B------:R-:W-:-:S02]  /*1ec0*/  HADD2.F32 R83, -RZ, R33.H1_H1 ;  /* 0x30000021ff537230 */ /* 0x000fc40000004100 */
[----:B------:R-:W-:Y:S01]  /*1ed0*/  FMUL.FTZ R70, R61, R72 ;  /* 0x000000483d467220 */ /* 0x000fe20000410000 */
[----:B------:R-:W-:Y:S02]  /*1ee0*/  HADD2.F32 R65, -RZ, R65.H1_H1 ;  /* 0x30000041ff417230 */ /* 0x000fe40000004100 */
[-C--:B------:R-:W-:Y:S01]  /*1ef0*/  FMUL.FTZ R128, R59, R124.reuse ;  /* 0x0000007c3b807220 */ /* 0x080fe20000410000 */
        /* <DEDUP_REMOVED lines=11> */
[----:B------:R-:W-:Y:S01]  /*1fb0*/  FMUL.FTZ R82, R63, R64 ;  /* 0x000000403f527220 */ /* 0x000fe20000410000 */
[----:B------:R-:W-:Y:S02]  /*1fc0*/  F2FP.F16.F32.PACK_AB R63, R138, R131 ;  /* 0x000000838a3f723e */ /* 0x000fe400000000ff */
[----:B------:R-:W-:-:S02]  /*1fd0*/  F2FP.F16.F32.PACK_AB R62, R130, R129 ;  /* 0x00000081823e723e */ /* 0x000fc400000000ff */
[----:B------:R-:W-:Y:S02]  /*1fe0*/  F2FP.F16.F32.PACK_AB R61, R127, R126 ;  /* 0x0000007e7f3d723e */ /* 0x000fe400000000ff */
[----:B------:R-:W-:Y:S01]  /*1ff0*/  F2FP.F16.F32.PACK_AB R60, R65, R60 ;  /* 0x0000003c413c723e */ /* 0x000fe200000000ff */
[----:B------:R-:W-:Y:S06]  /*2000*/  BRA `(.L_x_6530) ;  /* 0x0000000400107947 */ /* 0x000fec0003800000 */
.L_x_6529:
[-CC-:B------:R-:W-:Y:S01]  /*2010*/  FFMA.FTZ R130, R130, R140.reuse, R145.reuse ;  /* 0x0000008c82827223 */ /* 0x180fe20000010091 */
[-CC-:B------:R-:W-:Y:S01]  /*2020*/  FFMA.FTZ R82, R82, R140.reuse, R145.reuse ;  /* 0x0000008c52527223 */ /* 0x180fe20000010091 */
[-CC-:B0-----:R-:W-:Y:S01]  /*2030*/  FFMA.FTZ R63, R83, R140.reuse, R145.reuse ;  /* 0x0000008c533f7223 */ /* 0x181fe20000010091 */
[-CC-:B------:R-:W-:Y:S01]  /*2040*/  FFMA.FTZ R126, R126, R140.reuse, R145.reuse ;  /* 0x0000008c7e7e7223 */ /* 0x180fe20000010091 */
[----:B------:R-:W-:Y:S01]  /*2050*/  FADD.FTZ R130, R141, -R130 ;  /* 0x800000828d827221 */ /* 0x000fe20000010000 */
[----:B------:R-:W-:Y:S01]  /*2060*/  FFMA.FTZ R128, R128, R140, R145 ;  /* 0x0000008c80807223 */ /* 0x000fe20000010091 */
[----:B------:R-:W-:Y:S01]  /*2070*/  FADD.FTZ R82, R135, -R82 ;  /* 0x8000005287527221 */ /* 0x000fe20000010000 */
[----:B------:R-:W-:Y:S01]  /*2080*/  FADD.FTZ R132, R132, -R63 ;  /* 0x8000003f84847221 */ /* 0x000fe20000010000 */
[----:B------:R-:W-:Y:S01]  /*2090*/  FADD.FTZ R126, R137, -R126 ;  /* 0x8000007e897e7221 */ /* 0x000fe20000010000 */
[----:B------:R-:W-:Y:S01]  /*20a0*/  FMUL.FTZ R137, R127, R130 ;  /* 0x000000827f897220 */ /* 0x000fe20000410000 */
[-CC-:B------:R-:W-:Y:S01]  /*20b0*/  FFMA.FTZ R131, R131, R140.reuse, R145.reuse ;  /* 0x0000008c83837223 */ /* 0x180fe20000010091 */
[-CC-:B------:R-:W-:Y:S01]  /*20c0*/  FFMA.FTZ R133, R133, R140.reuse, R145.reuse ;  /* 0x0000008c85857223 */ /* 0x180fe20000010091 */
[----:B------:R-:W-:Y:S01]  /*20d0*/  FFMA.FTZ R143, R143, R140, R145 ;  /* 0x0000008c8f8f7223 */ /* 0x000fe20000010091 */
[----:B-----5:R-:W-:-:S02]  /*20e0*/  HADD2.F32 R61, -RZ, R67.H0_H0 ;  /* 0x20000043ff3d7230 */ /* 0x020fc40000004100 */
[----:B------:R-:W-:Y:S01]  /*20f0*/  FADD.FTZ R128, R139, -R128 ;  /* 0x800000808b807221 */ /* 0x000fe20000010000 */
[----:B------:R-:W-:Y:S02]  /*2100*/  HADD2.F32 R60, -RZ, R67.H1_H1 ;  /* 0x30000043ff3c7230 */ /* 0x000fe40000004100 */
[C---:B------:R-:W-:Y:S01]  /*2110*/  FMUL.FTZ R63, R127.reuse, R82 ;  /* 0x000000527f3f7220 */ /* 0x040fe20000410000 */
[--C-:B------:R-:W-:Y:S02]  /*2120*/  HADD2.F32 R71, -RZ, R66.reuse.H0_H0 ;  /* 0x20000042ff477230 */ /* 0x100fe40000004100 */
[----:B------:R-:W-:Y:S01]  /*2130*/  FMUL.FTZ R67, R127, R132 ;  /* 0x000000847f437220 */ /* 0x000fe20000410000 */
[----:B------:R-:W-:Y:S02]  /*2140*/  HADD2.F32 R70, -RZ, R66.H1_H1 ;  /* 0x30000042ff467230 */ /* 0x000fe40000004100 */
[----:B------:R-:W-:Y:S01]  /*2150*/  FMUL.FTZ R66, R137, R124 ;  /* 0x0000007c89427220 */ /* 0x000fe20000410000 */
[----:B------:R-:W-:Y:S01]  /*2160*/  FADD.FTZ R134, R134, -R131 ;  /* 0x8000008386867221 */ /* 0x000fe20000010000 */
[----:B------:R-:W-:Y:S01]  /*2170*/  FADD.FTZ R136, R136, -R133 ;  /* 0x8000008588887221 */ /* 0x000fe20000010000 */
[----:B------:R-:W-:Y:S01]  /*2180*/  FADD.FTZ R138, R138, -R143 ;  /* 0x8000008f8a8a7221 */ /* 0x000fe20000010000 */
[----:B------:R-:W-:Y:S01]  /*2190*/  FMUL.FTZ R133, R127, R128 ;  /* 0x000000807f857220 */ /* 0x000fe20000410000 */
[-C--:B------:R-:W-:Y:S01]  /*21a0*/  FMUL.FTZ R62, R63, R124.reuse ;  /* 0x0000007c3f3e7220 */ /* 0x080fe20000410000 */
[----:B------:R-:W-:Y:S01]  /*21b0*/  FMUL.FTZ R63, R67, R124 ;  /* 0x0000007c433f7220 */ /* 0x000fe20000410000 */
[----:B------:R-:W-:Y:S01]  /*21c0*/  FMUL.FTZ R67, R66, R61 ;  /* 0x0000003d42437220 */ /* 0x000fe20000410000 */
[C---:B------:R-:W-:Y:S01]  /*21d0*/  FMUL.FTZ R129, R127.reuse, R126 ;  /* 0x0000007e7f817220 */ /* 0x040fe20000410000 */
[C---:B------:R-:W-:Y:S01]  /*21e0*/  FMUL.FTZ R131, R127.reuse, R134 ;  /* 0x000000867f837220 */ /* 0x040fe20000410000 */
[C---:B------:R-:W-:Y:S01]  /*21f0*/  FMUL.FTZ R135, R127.reuse, R136 ;  /* 0x000000887f877220 */ /* 0x040fe20000410000 */
[----:B------:R-:W-:Y:S01]  /*2200*/  FMUL.FTZ R139, R127, R138 ;  /* 0x0000008a7f8b7220 */ /* 0x000fe20000410000 */
[----:B------:R-:W-:-:S02]  /*2210*/  HADD2.F32 R61, -RZ, R34.H0_H0 ;  /* 0x20000022ff3d7230 */ /* 0x000fc40000004100 */
[-C--:B------:R-:W-:Y:S01]  /*2220*/  FMUL.FTZ R82, R133, R124.reuse ;  /* 0x0000007c85527220 */ /* 0x080fe20000410000 */
[--C-:B------:R-:W-:Y:S02]  /*2230*/  HADD2.F32 R127, -RZ, R35.reuse.H0_H0 ;  /* 0x20000023ff7f7230 */ /* 0x100fe40000004100 */
[-C--:B------:R-:W-:Y:S01]  /*2240*/  FMUL.FTZ R72, R129, R124.reuse ;  /* 0x0000007c81487220 */ /* 0x080fe20000410000 */
[-C--:B------:R-:W-:Y:S01]  /*2250*/  FMUL.FTZ R126, R131, R124.reuse ;  /* 0x0000007c837e7220 */ /* 0x080fe20000410000 */
[-C--:B------:R-:W-:Y:S01]  /*2260*/  FMUL.FTZ R135, R135, R124.reuse ;  /* 0x0000007c87877220 */ /* 0x080fe20000410000 */
[----:B------:R-:W-:Y:S01]  /*2270*/  FMUL.FTZ R139, R139, R124 ;  /* 0x0000007c8b8b7220 */ /* 0x000fe20000410000 */
[----:B------:R-:W-:Y:S02]  /*2280*/  HADD2.F32 R124, -RZ, R35.H1_H1 ;  /* 0x30000023ff7c7230 */ /* 0x000fe40000004100 */
[----:B------:R-:W-:Y:S01]  /*2290*/  FMUL.FTZ R128, R82, R61 ;  /* 0x0000003d52807220 */ /* 0x000fe20000410000 */
[----:B------:R-:W-:-:S02]  /*22a0*/  HADD2.F32 R61, -RZ, R33.H0_H0 ;  /* 0x20000021ff3d7230 */ /* 0x000fc40000004100 */
[----:B------:R-:W-:Y:S01]  /*22b0*/  FMUL.FTZ R129, R66, R127 ;  /* 0x0000007f42817220 */ /* 0x000fe20000410000 */
[--C-:B------:R-:W-:Y:S02]  /*22c0*/  HADD2.F32 R73, -RZ, R65.reuse.H0_H0 ;  /* 0x20000041ff497230 */ /* 0x100fe40000004100 */
[C---:B------:R-:W-:Y:S01]  /*22d0*/  FMUL.FTZ R66, R139.reuse, R60 ;  /* 0x0000003c8b427220 */ /* 0x040fe20000410000 */
[----:B------:R-:W-:Y:S01]  /*22e0*/  FMUL.FTZ R130, R139, R124 ;  /* 0x0000007c8b827220 */ /* 0x000fe20000410000 */
[----:B------:R-:W-:Y:S02]  /*22f0*/  HADD2.F32 R65, -RZ, R65.H1_H1 ;  /* 0x30000041ff417230 */ /* 0x000fe40000004100 */
[----:B------:R-:W-:Y:S01]  /*2300*/  FMUL.FTZ R71, R82, R71 ;  /* 0x0000004752477220 */ /* 0x000fe20000410000 */
[----:B------:R-:W-:Y:S02]  /*2310*/  HADD2.F32 R60, -RZ, R34.H1_H1 ;  /* 0x30000022ff3c7230 */ /* 0x000fe40000004100 */
[----:B------:R-:W-:Y:S01]  /*2320*/  FMUL.FTZ R124, R72, R61 ;  /* 0x0000003d487c7220 */ /* 0x000fe20000410000 */
[----:B------:R-:W-:-:S02]  /*2330*/  HADD2.F32 R127, -RZ, R33.H1_H1 ;  /* 0x30000021ff7f7230 */ /* 0x000fc40000004100 */
[C---:B------:R-:W-:Y:S01]  /*2340*/  FMUL.FTZ R70, R135.reuse, R70 ;  /* 0x0000004687467220 */ /* 0x040fe20000410000 */
        /* <DEDUP_REMOVED lines=8> */
[C---:B------:R-:W-:Y:S01]  /*23d0*/  FMUL.FTZ R60, R62.reuse, R61 ;  /* 0x0000003d3e3c7220 */ /* 0x040fe20000410000 */
[C---:B------:R-:W-:Y:S01]  /*23e0*/  FMUL.FTZ R65, R63.reuse, R82 ;  /* 0x000000523f417220 */ /* 0x040fe20000410000 */
[----:B------:R-:W-:Y:S01]  /*23f0*/  FMUL.FTZ R83, R62, R83 ;  /* 0x000000533e537220 */ /* 0x000fe20000410000 */
[----:B------:R-:W-:Y:S01]  /*2400*/  FMUL.FTZ R82, R63, R64 ;  /* 0x000000403f527220 */ /* 0x000fe20000410000 */
[----:B------:R-:W-:Y:S02]  /*2410*/  F2FP.F16.F32.PACK_AB R63, R130, R129 ;  /* 0x00000081823f723e */ /* 0x000fe400000000ff */
[----:B------:R-:W-:Y:S02]  /*2420*/  F2FP.F16.F32.PACK_AB R62, R135, R128 ;  /* 0x00000080873e723e */ /* 0x000fe400000000ff */
[----:B------:R-:W-:Y:S02]  /*2430*/  F2FP.F16.F32.PACK_AB R61, R127, R124 ;  /* 0x0000007c7f3d723e */ /* 0x000fe400000000ff */
[----:B------:R-:W-:-:S07]  /*2440*/  F2FP.F16.F32.PACK_AB R60, R65, R60 ;  /* 0x0000003c413c723e */ /* 0x000fce00000000ff */
.L_x_6530:
[----:B------:R-:W0:Y:S01]  /*2450*/  @P1 LDC.64 R64, c[0x0][0x478] ;  /* 0x00011e00ff401b82 */ /* 0x000e220000000a00 */
[----:B------:R-:W-:-:S04]  /*2460*/  IMAD.WIDE.U32 R68, R125, 0x10, R68 ;  /* 0x000000107d447825 */ /* 0x000fc800078e0044 */
[----:B0-----:R-:W-:-:S05]  /*2470*/  @P1 IMAD.WIDE.U32 R64, R125, 0x20, R64 ;  /* 0x000000207d401825 */ /* 0x001fca00078e0040 */
[----:B------:R1:W-:Y:S04]  /*2480*/  @P1 STG.E.128 desc[UR6][R64.64], R56 ;  /* 0x0000003840001986 */ /* 0x0003e8000c101d06 */
[----:B------:R1:W-:Y:S04]  /*2490*/  @P1 STG.E.128 desc[UR6][R64.64+0x10], R52 ;  /* 0x0000103440001986 */ /* 0x0003e8000c101d06 */
[----:B------:R1:W-:Y:S01]  /*24a0*/  STG.E.128 desc[UR6][R68.64], R60 ;  /* 0x0000003c44007986 */ /* 0x0003e2000c101d06 */
[----:B------:R-:W-:Y:S05]  /*24b0*/  BRA `(.L_x_6531) ;  /* 0x0000001000a87947 */ /* 0x000fea0003800000 */
.L_x_6526:
        /* <DEDUP_REMOVED lines=15> */
[----:B------:R-:W-:Y:S01]  /*25b0*/  FFMA.FTZ R78, R78, R140, R145 ;  /* 0x0000008c4e4e7223 */ /* 0x000fe20000010091 */
[----:B------:R-:W-:Y:S01]  /*25c0*/  FADD.FTZ R76, R71, -R76 ;  /* 0x8000004c474c7221 */ /* 0x000fe20000010000 */
[----:B------:R-:W-:Y:S01]  /*25d0*/  FADD.FTZ R75, R68, -R75 ;  /* 0x8000004b444b7221 */ /* 0x000fe20000010000 */
[----:B------:R-:W-:Y:S01]  /*25e0*/  FADD.FTZ R72, R67, -R72 ;  /* 0x8000004843487221 */ /* 0x000fe20000010000 */
[----:B-----5:R-:W-:-:S02]  /*25f0*/  HADD2.F32 R146, -RZ, R63.H0_H0 ;  /* 0x2000003fff927230 */ /* 0x020fc40000004100 */
[----:B------:R-:W-:Y:S01]  /*2600*/  FFMA.FTZ R74, R74, R140, R145 ;  /* 0x0000008c4a4a7223 */ /* 0x000fe20000010091 */
[C---:B------:R-:W-:Y:S01]  /*2610*/  FFMA.FTZ R67, R127.reuse, R75, R42 ;  /* 0x0000004b7f437223 */ /* 0x040fe2000001002a */
[----:B------:R-:W-:Y:S01]  /*2620*/  FFMA.FTZ R71, R127, R72, R43 ;  /* 0x000000487f477223 */ /* 0x000fe2000001002b */
[----:B------:R-:W-:Y:S01]  /*2630*/  FADD.FTZ R70, R73, -R78 ;  /* 0x8000004e49467221 */ /* 0x000fe20000010000 */
[----:B------:R-:W-:Y:S02]  /*2640*/  HADD2.F32 R68, -RZ, R31.H0_H0 ;  /* 0x2000001fff447230 */ /* 0x000fe40000004100 */
[-C--:B------:R-:W-:Y:S01]  /*2650*/  FMUL.FTZ R67, R67, R124.reuse ;  /* 0x0000007c43437220 */ /* 0x080fe20000410000 */
[----:B------:R-:W-:Y:S02]  /*2660*/  HADD2.F32 R144, -RZ, R63.H1_H1 ;  /* 0x3000003fff907230 */ /* 0x000fe40000004100 */
[----:B------:R-:W-:Y:S01]  /*2670*/  FMUL.FTZ R71, R71, R124 ;  /* 0x0000007c47477220 */ /* 0x000fe20000410000 */
[----:B------:R-:W-:-:S02]  /*2680*/  HADD2.F32 R78, -RZ, R31.H1_H1 ;  /* 0x3000001fff4e7230 */ /* 0x000fc40000004100 */
[----:B------:R-:W-:Y:S01]  /*2690*/  FADD.FTZ R72, R69, -R74 ;  /* 0x8000004a45487221 */ /* 0x000fe20000010000 */
[----:B------:R-:W-:Y:S01]  /*26a0*/  FMUL.FTZ R75, R67, R146 ;  /* 0x00000092434b7220 */ /* 0x000fe20000410000 */
[----:B------:R-:W-:Y:S01]  /*26b0*/  FMUL.FTZ R67, R68, R67 ;  /* 0x0000004344437220 */ /* 0x000fe20000410000 */
[----:B------:R-:W-:Y:S01]  /*26c0*/  FMUL.FTZ R74, R71, R144 ;  /* 0x00000090474a7220 */ /* 0x000fe20000410000 */
[----:B------:R-:W-:Y:S01]  /*26d0*/  FMUL.FTZ R68, R78, R71 ;  /* 0x000000474e447220 */ /* 0x000fe20000410000 */
[C---:B------:R-:W-:Y:S01]  /*26e0*/  FFMA.FTZ R71, R127.reuse, R72, R41 ;  /* 0x000000487f477223 */ /* 0x040fe20000010029 */
[C---:B------:R-:W-:Y:S01]  /*26f0*/  FFMA.FTZ R69, R127.reuse, R76, R40 ;  /* 0x0000004c7f457223 */ /* 0x040fe20000010028 */
[----:B------:R-:W-:Y:S01]  /*2700*/  FFMA.FTZ R77, R127, R77, R38 ;  /* 0x0000004d7f4d7223 */ /* 0x000fe20000010026 */
[--C-:B------:R-:W-:Y:S02]  /*2710*/  HADD2.F32 R63, -RZ, R62.reuse.H1_H1 ;  /* 0x3000003eff3f7230 */ /* 0x100fe40000004100 */
[----:B------:R-:W-:Y:S01]  /*2720*/  FMUL.FTZ R78, R71, R124 ;  /* 0x0000007c474e7220 */ /* 0x000fe20000410000 */
[----:B------:R-:W-:-:S02]  /*2730*/  HADD2.F32 R81, -RZ, R62.H0_H0 ;  /* 0x2000003eff517230 */ /* 0x000fc40000004100 */
[-C--:B------:R-:W-:Y:S01]  /*2740*/  FMUL.FTZ R72, R69, R124.reuse ;  /* 0x0000007c45487220 */ /* 0x080fe20000410000 */
[--C-:B------:R-:W-:Y:S02]  /*2750*/  HADD2.F32 R73, -RZ, R30.reuse.H0_H0 ;  /* 0x2000001eff497230 */ /* 0x100fe40000004100 */
[----:B------:R-:W-:Y:S01]  /*2760*/  FMUL.FTZ R69, R77, R124 ;  /* 0x0000007c4d457220 */ /* 0x000fe20000410000 */
[----:B------:R-:W-:Y:S02]  /*2770*/  HADD2.F32 R147, -RZ, R30.H1_H1 ;  /* 0x3000001eff937230 */ /* 0x000fe40000004100 */
[----:B------:R-:W-:Y:S01]  /*2780*/  FMUL.FTZ R76, R78, R63 ;  /* 0x0000003f4e4c7220 */ /* 0x000fe20000410000 */
[----:B------:R-:W-:Y:S02]  /*2790*/  HADD2.F32 R62, -RZ, R61.H0_H0 ;  /* 0x2000003dff3e7230 */ /* 0x000fe40000004100 */
[----:B------:R-:W-:Y:S01]  /*27a0*/  FMUL.FTZ R77, R72, R81 ;  /* 0x00000051484d7220 */ /* 0x000fe20000410000 */
[----:B------:R-:W-:-:S02]  /*27b0*/  HADD2.F32 R144, -RZ, R29.H0_H0 ;  /* 0x2000001dff907230 */ /* 0x000fc40000004100 */
[----:B------:R-:W-:Y:S01]  /*27c0*/  FMUL.FTZ R73, R73, R72 ;  /* 0x0000004849497220 */ /* 0x000fe20000410000 */
[----:B------:R-:W-:Y:S01]  /*27d0*/  FMUL.FTZ R142, R147, R78 ;  /* 0x0000004e938e7220 */ /* 0x000fe20000410000 */
[----:B------:R-:W-:Y:S01]  /*27e0*/  FFMA.FTZ R63, R127, R70, R39 ;  /* 0x000000467f3f7223 */ /* 0x000fe20000010027 */
[----:B------:R-:W-:Y:S01]  /*27f0*/  FMUL.FTZ R78, R69, R62 ;  /* 0x0000003e454e7220 */ /* 0x000fe20000410000 */
[----:B------:R-:W-:Y:S01]  /*2800*/  FMUL.FTZ R72, R144, R69 ;  /* 0x0000004590487220 */ /* 0x000fe20000410000 */
[C---:B------:R-:W-:Y:S01]  /*2810*/  FFMA.FTZ R79, R127.reuse, R79, R36 ;  /* 0x0000004f7f4f7223 */ /* 0x040fe20000010024 */
[----:B------:R-:W-:Y:S01]  /*2820*/  FFMA.FTZ R69, R127, R66, R37 ;  /* 0x000000427f457223 */ /* 0x000fe20000010025 */
[----:B------:R-:W-:Y:S02]  /*2830*/  HADD2.F32 R61, -RZ, R61.H1_H1 ;  /* 0x3000003dff3d7230 */ /* 0x000fe40000004100 */
[----:B------:R-:W-:Y:S01]  /*2840*/  FMUL.FTZ R62, R63, R124 ;  /* 0x0000007c3f3e7220 */ /* 0x000fe20000410000 */
[----:B------:R-:W-:-:S02]  /*2850*/  HADD2.F32 R71, -RZ, R29.H1_H1 ;  /* 0x3000001dff477230 */ /* 0x000fc40000004100 */
[-C--:B------:R-:W-:Y:S01]  /*2860*/  FMUL.FTZ R63, R79, R124.reuse ;  /* 0x0000007c4f3f7220 */ /* 0x080fe20000410000 */
        /* <DEDUP_REMOVED lines=10> */
[----:B------:R-:W-:Y:S01]  /*2910*/  F2FP.F16.F32.PACK_AB R63, R68, R67 ;  /* 0x00000043443f723e */ /* 0x000fe200000000ff */
[----:B------:R-:W-:Y:S01]  /*2920*/  FMUL.FTZ R81, R69, R60 ;  /* 0x0000003c45517220 */ /* 0x000fe20000410000 */
[----:B------:R-:W-:Y:S02]  /*2930*/  F2FP.F16.F32.PACK_AB R62, R142, R73 ;  /* 0x000000498e3e723e */ /* 0x000fe400000000ff */
[----:B------:R-:W-:Y:S02]  /*2940*/  F2FP.F16.F32.PACK_AB R61, R61, R72 ;  /* 0x000000483d3d723e */ /* 0x000fe400000000ff */
[----:B------:R-:W-:Y:S01]  /*2950*/  F2FP.F16.F32.PACK_AB R60, R71, R66 ;  /* 0x00000042473c723e */ /* 0x000fe200000000ff */
[----:B------:R-:W-:Y:S06]  /*2960*/  BRA `(.L_x_6533) ;  /* 0x0000000400107947 */ /* 0x000fec0003800000 */
.L_x_6532:
        /* <DEDUP_REMOVED lines=8> */
[C---:B------:R-:W-:Y:S01]  /*29f0*/  FFMA.FTZ R54, R127.reuse, R53, R42 ;  /* 0x000000357f367223 */ /* 0x040fe2000001002a */
[----:B------:R-:W-:Y:S01]  /*2a00*/  FFMA.FTZ R55, R127, R70, R43 ;  /* 0x000000467f377223 */ /* 0x000fe2000001002b */
        /* <DEDUP_REMOVED lines=9> */
[----:B------:R-:W-:Y:S01]  /*2aa0*/  FMUL.FTZ R75, R67, R144 ;  /* 0x00000090434b7220 */ /* 0x000fe20000410000 */
[----:B------:R-:W-:Y:S01]  /*2ab0*/  FMUL.FTZ R67, R52, R67 ;  /* 0x0000004334437220 */ /* 0x000fe20000410000 */
[----:B------:R-:W-:Y:S01]  /*2ac0*/  FMUL.FTZ R144, R53, R68 ;  /* 0x0000004435907220 */ /* 0x000fe20000410000 */
[C---:B------:R-:W-:Y:S01]  /*2ad0*/  FFMA.FTZ R52, R127.reuse, R76, R40 ;  /* 0x0000004c7f347223 */ /* 0x040fe20000010028 */
[C---:B------:R-:W-:Y:S01]  /*2ae0*/  FFMA.FTZ R53, R127.reuse, R58, R41 ;  /* 0x0000003a7f357223 */ /* 0x040fe20000010029 */
[----:B------:R-:W-:Y:S01]  /*2af0*/  FFMA.FTZ R58, R127, R59, R38 ;  /* 0x0000003b7f3a7223 */ /* 0x000fe20000010026 */
[----:B------:R-:W-:Y:S01]  /*2b00*/  FFMA.FTZ R66, R66, R140, R145 ;  /* 0x0000008c42427223 */ /* 0x000fe20000010091 */
[----:B------:R-:W-:Y:S01]  /*2b10*/  FADD.FTZ R72, R73, -R78 ;  /* 0x8000004e49487221 */ /* 0x000fe20000010000 */
[----:B------:R-:W-:Y:S01]  /*2b20*/  FMUL.FTZ R74, R68, R63 ;  /* 0x0000003f444a7220 */ /* 0x000fe20000410000 */
[----:B------:R-:W-:-:S02]  /*2b30*/  HADD2.F32 R57, -RZ, R62.H0_H0 ;  /* 0x2000003eff397230 */ /* 0x000fc40000004100 */
[----:B------:R-:W-:Y:S01]  /*2b40*/  FFMA.FTZ R142, R142, R140, R145 ;  /* 0x0000008c8e8e7223 */ /* 0x000fe20000010091 */
[--C-:B------:R-:W-:Y:S02]  /*2b50*/  HADD2.F32 R63, -RZ, R30.reuse.H0_H0 ;  /* 0x2000001eff3f7230 */ /* 0x100fe40000004100 */
[-C--:B------:R-:W-:Y:S01]  /*2b60*/  FMUL.FTZ R70, R52, R124.reuse ;  /* 0x0000007c34467220 */ /* 0x080fe20000410000 */
[----:B------:R-:W-:Y:S02]  /*2b70*/  HADD2.F32 R78, -RZ, R30.H1_H1 ;  /* 0x3000001eff4e7230 */ /* 0x000fe40000004100 */
[-C--:B------:R-:W-:Y:S01]  /*2b80*/  FMUL.FTZ R69, R53, R124.reuse ;  /* 0x0000007c35457220 */ /* 0x080fe20000410000 */
[----:B------:R-:W-:Y:S02]  /*2b90*/  HADD2.F32 R56, -RZ, R61.H0_H0 ;  /* 0x2000003dff387230 */ /* 0x000fe40000004100 */
        /* <DEDUP_REMOVED lines=33> */
.L_x_6533:
        /* <DEDUP_REMOVED lines=15> */
[-C--:B------:R-:W-:Y:S01]  /*2ea0*/  FFMA.FTZ R126, R126, R140.reuse, R145 ;  /* 0x0000008c7e7e7223 */ /* 0x080fe20000010091 */
[----:B------:R-:W-:Y:S01]  /*2eb0*/  FADD.FTZ R130, R141, -R130 ;  /* 0x800000828d827221 */ /* 0x000fe20000010000 */
[----:B------:R-:W-:Y:S01]  /*2ec0*/  FADD.FTZ R138, R138, -R143 ;  /* 0x8000008f8a8a7221 */ /* 0x000fe20000010000 */
[-CC-:B------:R-:W-:Y:S01]  /*2ed0*/  FFMA.FTZ R133, R133, R140.reuse, R145.reuse ;  /* 0x0000008c85857223 */ /* 0x180fe20000010091 */
[----:B------:R-:W-:Y:S01]  /*2ee0*/  FFMA.FTZ R128, R128, R140, R145 ;  /* 0x0000008c80807223 */ /* 0x000fe20000010091 */
[C---:B------:R-:W-:Y:S01]  /*2ef0*/  FFMA.FTZ R54, R127.reuse, R130, R50 ;  /* 0x000000827f367223 */ /* 0x040fe20000010032 */
[----:B-----5:R-:W-:Y:S02]  /*2f00*/  HADD2.F32 R53, -RZ, R67.H0_H0 ;  /* 0x20000043ff357230 */ /* 0x020fe40000004100 */
[----:B------:R-:W-:Y:S01]  /*2f10*/  FADD.FTZ R132, R132, -R55 ;  /* 0x8000003784847221 */ /* 0x000fe20000010000 */
[----:B------:R-:W-:Y:S01]  /*2f20*/  FFMA.FTZ R55, R127, R138, R51 ;  /* 0x0000008a7f377223 */ /* 0x000fe20000010033 */
[----:B------:R-:W-:-:S02]  /*2f30*/  HADD2.F32 R63, -RZ, R35.H0_H0 ;  /* 0x20000023ff3f7230 */ /* 0x000fc40000004100 */
[-C--:B------:R-:W-:Y:S01]  /*2f40*/  FMUL.FTZ R52, R54, R124.reuse ;  /* 0x0000007c36347220 */ /* 0x080fe20000410000 */
[----:B------:R-:W-:Y:S01]  /*2f50*/  FADD.FTZ R137, R137, -R126 ;  /* 0x8000007e89897221 */ /* 0x000fe20000010000 */
[----:B------:R-:W-:Y:S01]  /*2f60*/  FADD.FTZ R136, R136, -R133 ;  /* 0x8000008588887221 */ /* 0x000fe20000010000 */
[----:B------:R-:W-:Y:S01]  /*2f70*/  FADD.FTZ R128, R139, -R128 ;  /* 0x800000808b807221 */ /* 0x000fe20000010000 */
[----:B------:R-:W-:Y:S02]  /*2f80*/  HADD2.F32 R57, -RZ, R67.H1_H1 ;  /* 0x30000043ff397230 */ /* 0x000fe40000004100 */
[----:B------:R-:W-:Y:S01]  /*2f90*/  FMUL.FTZ R56, R55, R124 ;  /* 0x0000007c37387220 */ /* 0x000fe20000410000 */
[----:B------:R-:W-:Y:S02]  /*2fa0*/  HADD2.F32 R59, -RZ, R35.H1_H1 ;  /* 0x30000023ff3b7230 */ /* 0x000fe40000004100 */
[----:B------:R-:W-:Y:S01]  /*2fb0*/  FMUL.FTZ R67, R52, R53 ;  /* 0x0000003534437220 */ /* 0x000fe20000410000 */
[----:B------:R-:W-:Y:S01]  /*2fc0*/  FMUL.FTZ R63, R63, R52 ;  /* 0x000000343f3f7220 */ /* 0x000fe20000410000 */
[C---:B------:R-:W-:Y:S01]  /*2fd0*/  FFMA.FTZ R53, R127.reuse, R136, R49 ;  /* 0x000000887f357223 */ /* 0x040fe20000010031 */
[----:B------:R-:W-:Y:S01]  /*2fe0*/  FFMA.FTZ R58, R127, R137, R46 ;  /* 0x000000897f3a7223 */ /* 0x000fe2000001002e */
[-CC-:B------:R-:W-:Y:S01]  /*2ff0*/  FFMA.FTZ R82, R82, R140.reuse, R145.reuse ;  /* 0x0000008c52527223 */ /* 0x180fe20000010091 */
[----:B------:R-:W-:Y:S01]  /*3000*/  FFMA.FTZ R131, R131, R140, R145 ;  /* 0x0000008c83837223 */ /* 0x000fe20000010091 */
[----:B------:R-:W-:Y:S01]  /*3010*/  FFMA.FTZ R52, R127, R128, R48 ;  /* 0x000000807f347223 */ /* 0x000fe20000010030 */
[----:B------:R-:W-:-:S02]  /*3020*/  HADD2.F32 R60, -RZ, R66.H0_H0 ;  /* 0x20000042ff3c7230 */ /* 0x000fc40000004100 */
[----:B------:R-:W-:Y:S01]  /*3030*/  FMUL.FTZ R130, R59, R56 ;  /* 0x000000383b827220 */ /* 0x000fe20000410000 */
[----:B------:R-:W-:Y:S02]  /*3040*/  HADD2.F32 R70, -RZ, R66.H1_H1 ;  /* 0x30000042ff467230 */ /* 0x000fe40000004100 */
[----:B------:R-:W-:Y:S01]  /*3050*/  FMUL.FTZ R66, R56, R57 ;  /* 0x0000003938427220 */ /* 0x000fe20000410000 */
[----:B------:R-:W-:Y:S02]  /*3060*/  HADD2.F32 R73, -RZ, R65.H0_H0 ;  /* 0x20000041ff497230 */ /* 0x000fe40000004100 */
[-C--:B------:R-:W-:Y:S01]  /*3070*/  FMUL.FTZ R59, R53, R124.reuse ;  /* 0x0000007c353b7220 */ /* 0x080fe20000410000 */
[----:B------:R-:W-:Y:S02]  /*3080*/  HADD2.F32 R72, -RZ, R34.H1_H1 ;  /* 0x30000022ff487230 */ /* 0x000fe40000004100 */
[----:B------:R-:W-:Y:S01]  /*3090*/  FMUL.FTZ R56, R58, R124 ;  /* 0x0000007c3a387220 */ /* 0x000fe20000410000 */
[----:B------:R-:W-:-:S02]  /*30a0*/  HADD2.F32 R61, -RZ, R33.H0_H0 ;  /* 0x20000021ff3d7230 */ /* 0x000fc40000004100 */
[----:B------:R-:W-:Y:S01]  /*30b0*/  FADD.FTZ R82, R135, -R82 ;  /* 0x8000005287527221 */ /* 0x000fe20000010000 */
[----:B------:R-:W-:Y:S02]  /*30c0*/  HADD2.F32 R62, -RZ, R34.H0_H0 ;  /* 0x20000022ff3e7230 */ /* 0x000fe40000004100 */
[----:B------:R-:W-:Y:S01]  /*30d0*/  FADD.FTZ R134, R134, -R131 ;  /* 0x8000008386867221 */ /* 0x000fe20000010000 */
[----:B------:R-:W-:Y:S01]  /*30e0*/  FMUL.FTZ R57, R52, R124 ;  /* 0x0000007c34397220 */ /* 0x000fe20000410000 */
[----:B------:R-:W-:Y:S01]  /*30f0*/  FMUL.FTZ R70, R59, R70 ;  /* 0x000000463b467220 */ /* 0x000fe20000410000 */
        /* <DEDUP_REMOVED lines=9> */
[-C--:B------:R-:W-:Y:S01]  /*3190*/  FMUL.FTZ R60, R56, R124.reuse ;  /* 0x0000007c383c7220 */ /* 0x080fe20000410000 */
[----:B------:R-:W-:Y:S02]  /*31a0*/  HADD2.F32 R83, -RZ, R64.H0_H0 ;  /* 0x20000040ff537230 */ /* 0x000fe40000004100 */
[-C--:B------:R-:W-:Y:S01]  /*31b0*/  FMUL.FTZ R62, R59, R124.reuse ;  /* 0x0000007c3b3e7220 */ /* 0x080fe20000410000 */
[----:B------:R-:W-:Y:S02]  /*31c0*/  HADD2.F32 R127, -RZ, R33.H1_H1 ;  /* 0x30000021ff7f7230 */ /* 0x000fe40000004100 */
[----:B------:R-:W-:Y:S01]  /*31d0*/  FMUL.FTZ R61, R57, R124 ;  /* 0x0000007c393d7220 */ /* 0x000fe20000410000 */
[--C-:B------:R-:W-:Y:S02]  /*31e0*/  HADD2.F32 R131, -RZ, R32.reuse.H0_H0 ;  /* 0x20000020ff837230 */ /* 0x100fe40000004100 */
[----:B------:R-:W-:Y:S01]  /*31f0*/  FMUL.FTZ R72, R62, R65 ;  /* 0x000000413e487220 */ /* 0x000fe20000410000 */
[----:B------:R-:W-:-:S02]  /*3200*/  HADD2.F32 R82, -RZ, R32.H1_H1 ;  /* 0x30000020ff527230 */ /* 0x000fc40000004100 */
        /* <DEDUP_REMOVED lines=11> */
.L_x_6534:
[-CC-:B------:R-:W-:Y:S01]  /*32c0*/  FFMA.FTZ R130, R130, R140.reuse, R145.reuse ;  /* 0x0000008c82827223 */ /* 0x180fe20000010091 */
[-CC-:B------:R-:W-:Y:S01]  /*32d0*/  FFMA.FTZ R82, R82, R140.reuse, R145.reuse ;  /* 0x0000008c52527223 */ /* 0x180fe20000010091 */
[-CC-:B0-----:R-:W-:Y:S01]  /*32e0*/  FFMA.FTZ R63, R83, R140.reuse, R145.reuse ;  /* 0x0000008c533f7223 */ /* 0x181fe20000010091 */
[-C--:B------:R-:W-:Y:S01]  /*32f0*/  FFMA.FTZ R128, R128, R140.reuse, R145 ;  /* 0x0000008c80807223 */ /* 0x080fe20000010091 */
[----:B------:R-:W-:Y:S01]  /*3300*/  FADD.FTZ R141, R141, -R130 ;  /* 0x800000828d8d7221 */ /* 0x000fe20000010000 */
[----:B------:R-:W-:Y:S01]  /*3310*/  FADD.FTZ R82, R135, -R82 ;  /* 0x8000005287527221 */ /* 0x000fe20000010000 */
[----:B------:R-:W-:Y:S01]  /*3320*/  FADD.FTZ R132, R132, -R63 ;  /* 0x8000003f84847221 */ /* 0x000fe20000010000 */
[-CC-:B------:R-:W-:Y:S01]  /*3330*/  FFMA.FTZ R126, R126, R140.reuse, R145.reuse ;  /* 0x0000008c7e7e7223 */ /* 0x180fe20000010091 */
[----:B------:R-:W-:Y:S01]  /*3340*/  FFMA.FTZ R141, R127, R141, R50 ;  /* 0x0000008d7f8d7223 */ /* 0x000fe20000010032 */
[-CC-:B------:R-:W-:Y:S01]  /*3350*/  FFMA.FTZ R131, R131, R140.reuse, R145.reuse ;  /* 0x0000008c83837223 */ /* 0x180fe20000010091 */
[-CC-:B------:R-:W-:Y:S01]  /*3360*/  FFMA.FTZ R133, R133, R140.reuse, R145.reuse ;  /* 0x0000008c85857223 */ /* 0x180fe20000010091 */
[----:B------:R-:W-:Y:S01]  /*3370*/  FFMA.FTZ R143, R143, R140, R145 ;  /* 0x0000008c8f8f7223 */ /* 0x000fe20000010091 */
[----:B-----5:R-:W-:-:S02]  /*3380*/  HADD2.F32 R61, -RZ, R67.H0_H0 ;  /* 0x20000043ff3d7230 */ /* 0x020fc40000004100 */
[----:B------:R-:W-:Y:S01]  /*3390*/  FADD.FTZ R139, R139, -R128 ;  /* 0x800000808b8b7221 */ /* 0x000fe20000010000 */
[----:B------:R-:W-:Y:S02]  /*33a0*/  HADD2.F32 R60, -RZ, R67.H1_H1 ;  /* 0x30000043ff3c7230 */ /* 0x000fe40000004100 */
[C---:B------:R-:W-:Y:S01]  /*33b0*/  FFMA.FTZ R63, R127.reuse, R82, R44 ;  /* 0x000000527f3f7223 */ /* 0x040fe2000001002c */
[--C-:B------:R-:W-:Y:S02]  /*33c0*/  HADD2.F32 R71, -RZ, R66.reuse.H0_H0 ;  /* 0x20000042ff477230 */ /* 0x100fe40000004100 */
[----:B------:R-:W-:Y:S01]  /*33d0*/  FFMA.FTZ R67, R127, R132, R45 ;  /* 0x000000847f437223 */ /* 0x000fe2000001002d */
[----:B------:R-:W-:Y:S02]  /*33e0*/  HADD2.F32 R70, -RZ, R66.H1_H1 ;  /* 0x30000042ff467230 */ /* 0x000fe40000004100 */
[-C--:B------:R-:W-:Y:S01]  /*33f0*/  FMUL.FTZ R66, R141, R124.reuse ;  /* 0x0000007c8d427220 */ /* 0x080fe20000410000 */
[----:B------:R-:W-:Y:S01]  /*3400*/  FADD.FTZ R137, R137, -R126 ;  /* 0x8000007e89897221 */ /* 0x000fe20000010000 */
[----:B------:R-:W-:Y:S01]  /*3410*/  FADD.FTZ R134, R134, -R131 ;  /* 0x8000008386867221 */ /* 0x000fe20000010000 */
[----:B------:R-:W-:Y:S01]  /*3420*/  FADD.FTZ R136, R136, -R133 ;  /* 0x8000008588887221 */ /* 0x000fe20000010000 */
[----:B------:R-:W-:Y:S01]  /*3430*/  FADD.FTZ R138, R138, -R143 ;  /* 0x8000008f8a8a7221 */ /* 0x000fe20000010000 */
[----:B------:R-:W-:Y:S01]  /*3440*/  FFMA.FTZ R139, R127, R139, R48 ;  /* 0x0000008b7f8b7223 */ /* 0x000fe20000010030 */
[-C--:B------:R-:W-:Y:S01]  /*3450*/  FMUL.FTZ R62, R63, R124.reuse ;  /* 0x0000007c3f3e7220 */ /* 0x080fe20000410000 */
[----:B------:R-:W-:Y:S01]  /*3460*/  FMUL.FTZ R63, R67, R124 ;  /* 0x0000007c433f7220 */ /* 0x000fe20000410000 */
[----:B------:R-:W-:Y:S01]  /*3470*/  FMUL.FTZ R67, R66, R61 ;  /* 0x0000003d42437220 */ /* 0x000fe20000410000 */
[C---:B------:R-:W-:Y:S01]  /*3480*/  FFMA.FTZ R137, R127.reuse, R137, R46 ;  /* 0x000000897f897223 */ /* 0x040fe2000001002e */
[C---:B------:R-:W-:Y:S01]  /*3490*/  FFMA.FTZ R129, R127.reuse, R134, R47 ;  /* 0x000000867f817223 */ /* 0x040fe2000001002f */
[C---:B------:R-:W-:Y:S01]  /*34a0*/  FFMA.FTZ R131, R127.reuse, R136, R49 ;  /* 0x000000887f837223 */ /* 0x040fe20000010031 */
[----:B------:R-:W-:Y:S01]  /*34b0*/  FFMA.FTZ R133, R127, R138, R51 ;  /* 0x0000008a7f857223 */ /* 0x000fe20000010033 */
        /* <DEDUP_REMOVED lines=12> */
[----:B------:R-:W-:Y:S01]  /*3580*/  FMUL.FTZ R66, R133, R60 ;  /* 0x0000003c85427220 */ /* 0x000fe20000410000 */
[----:B------:R-:W-:Y:S01]  /*3590*/  FMUL.FTZ R130, R124, R133 ;  /* 0x000000857c827220 */ /* 0x000fe20000410000 */
[----:B------:R-:W-:Y:S02]  /*35a0*/  HADD2.F32 R65, -RZ, R65.H1_H1 ;  /* 0x30000041ff417230 */ /* 0x000fe40000004100 */
[----:B------:R-:W-:Y:S01]  /*35b0*/  FMUL.FTZ R71, R82, R71 ;  /* 0x0000004752477220 */ /* 0x000fe20000410000 */
[----:B------:R-:W-:Y:S02]  /*35c0*/  HADD2.F32 R60, -RZ, R34.H1_H1 ;  /* 0x30000022ff3c7230 */ /* 0x000fe40000004100 */
[----:B------:R-:W-:Y:S01]  /*35d0*/  FMUL.FTZ R124, R61, R72 ;  /* 0x000000483d7c7220 */ /* 0x000fe20000410000 */
[----:B------:R-:W-:-:S02]  /*35e0*/  HADD2.F32 R127, -RZ, R33.H1_H1 ;  /* 0x30000021ff7f7230 */ /* 0x000fc40000004100 */
[----:B------:R-:W-:Y:S01]  /*35f0*/  FMUL.FTZ R70, R131, R70 ;  /* 0x0000004683467220 */ /* 0x000fe20000410000 */
        /* <DEDUP_REMOVED lines=15> */
[----:B------:R-:W-:-:S07]  /*36f0*/  F2FP.F16.F32.PACK_AB R60, R65, R60 ;  /* 0x0000003c413c723e */ /* 0x000fce00000000ff */
.L_x_6535:
[----:B------:R-:W0:Y:S01]  /*3700*/  @P1 LDC.64 R64, c[0x0][0x478] ;  /* 0x00011e00ff401b82 */ /* 0x000e220000000a00 */
[----:B------:R-:W-:-:S04]  /*3710*/  IMAD.WIDE.U32 R68, R125, 0x10, R68 ;  /* 0x000000107d447825 */ /* 0x000fc800078e0044 */
[----:B0-----:R-:W-:-:S05]  /*3720*/  @P1 IMAD.WIDE.U32 R64, R125, 0x20, R64 ;  /* 0x000000207d401825 */ /* 0x001fca00078e0040 */
[----:B------:R0:W-:Y:S04]  /*3730*/  @P1 STG.E.128 desc[UR6][R64.64], R56 ;  /* 0x0000003840001986 */ /* 0x0001e8000c101d06 */
[----:B------:R0:W-:Y:S04]  /*3740*/  @P1 STG.E.128 desc[UR6][R64.64+0x10], R52 ;  /* 0x0000103440001986 */ /* 0x0001e8000c101d06 */
[----:B------:R0:W-:Y:S02]  /*3750*/  STG.E.128 desc[UR6][R68.64], R60 ;  /* 0x0000003c44007986 */ /* 0x0001e4000c101d06 */
.L_x_6531:
        /* <DEDUP_REMOVED lines=21> */
.L_x_6524:
        /* <DEDUP_REMOVED lines=48> */
.L_x_6523:
[----:B------:R-:W-:Y:S05]  /*3bb0*/  BSYNC B0 ;  /* 0x0000000000007941 */ /* 0x000fea0003800000 */
.L_x_6522:
        /* <DEDUP_REMOVED lines=33> */
[----:B------:R-:W-:Y:S01]  /*3dd0*/  LDS R26, [R16+0x1a00] ;  /* 0x001a0000101a7984 */ /* 0x000fe20000000800 */
[----:B-----5:R-:W-:-:S03]  /*3de0*/  FADD.FTZ R3, R3, R56 ;  /* 0x0000003803037221 */ /* 0x020fc60000010000 */
[----:B------:R-:W4:Y:S01]  /*3df0*/  LDS R48, [R16+0x1c00] ;  /* 0x001c000010307984 */ /* 0x000f220000000800 */
        /* <DEDUP_REMOVED lines=13> */
[----:B------:R-:W-:Y:S04]  /*3ed0*/  STS.128 [R0+0x10], R4 ;  /* 0x0000100400007388 */ /* 0x000fe80000000c00 */
[----:B------:R2:W-:Y:S01]  /*3ee0*/  STS.128 [R0+0x400], R8 ;  /* 0x0004000800007388 */ /* 0x0005e20000000c00 */
[----:B----4-:R-:W-:-:S03]  /*3ef0*/  FADD.FTZ R17, R17, R48 ;  /* 0x0000003011117221 */ /* 0x010fc60000010000 */
[----:B------:R-:W-:Y:S01]  /*3f00*/  STS.128 [R0+0x410], R12 ;  /* 0x0004100c00007388 */ /* 0x000fe20000000c00 */
[----:B-1----:R-:W-:Y:S01]  /*3f10*/  FADD.FTZ R49, R18, R49 ;  /* 0x0000003112317221 */ /* 0x002fe20000010000 */
[----:B------:R-:W-:Y:S01]  /*3f20*/  BAR.SYNC.DEFER_BLOCKING 0x0 ;  /* 0x0000000000007b1d */ /* 0x000fe20000010000 */
[----:B--2---:R-:W-:Y:S01]  /*3f30*/  FADD.FTZ R9, R3, R26 ;  /* 0x0000001a03097221 */ /* 0x004fe20000010000 */
[----:B0-----:R-:W-:-:S04]  /*3f40*/  IMAD R2, R2, UR5, RZ ;  /* 0x0000000502027c24 */ /* 0x001fc8000f8e02ff */
        /* <DEDUP_REMOVED lines=23> */
[----:B------:R-:W-:Y:S01]  /*40c0*/  FADD.FTZ R4, R4, R7 ;  /* 0x0000000704047221 */ /* 0x000fe20000010000 */
[----:B------:R-:W-:Y:S01]  /*40d0*/  IADD3 R7, P0, PT, R2, R93, RZ ;  /* 0x0000005d02077210 */ /* 0x000fe20007f1e0ff */
[----:B------:R-:W-:-:S03]  /*40e0*/  FADD.FTZ R5, R5, R8 ;  /* 0x0000000805057221 */ /* 0x000fc60000010000 */
[----:B------:R-:W-:Y:S01]  /*40f0*/  IADD3.X R2, PT, PT, RZ, RZ, RZ, P0, !PT ;  /* 0x000000ffff027210 */ /* 0x000fe200007fe4ff */
        /* <DEDUP_REMOVED lines=10> */
[----:B------:R-:W-:Y:S01]  /*41a0*/  SHF.L.U64.HI R7, R7, 0x2, R2 ;  /* 0x0000000207077819 */ /* 0x000fe20000010202 */
[----:B---3--:R-:W-:Y:S01]  /*41b0*/  FADD.FTZ R23, R4, R23 ;  /* 0x0000001704177221 */ /* 0x008fe20000010000 */
[C---:B------:R-:W-:Y:S01]  /*41c0*/  IADD3 R2, P0, PT, R6.reuse, UR18, RZ ;  /* 0x0000001206027c10 */ /* 0x040fe2000ff1e0ff */
[----:B------:R-:W-:Y:S01]  /*41d0*/  STS.128 [R0+0x410], R36 ;  /* 0x0004102400007388 */ /* 0x000fe20000000c00 */
[----:B------:R-:W-:Y:S01]  /*41e0*/  BAR.SYNC.DEFER_BLOCKING 0x0 ;  /* 0x0000000000007b1d */ /* 0x000fe20000010000 */
[----:B------:R-:W-:Y:S01]  /*41f0*/  IADD3 R4, P1, PT, R6, UR16, RZ ;  /* 0x0000001006047c10 */ /* 0x000fe2000ff3e0ff */
[----:B----4-:R-:W-:-:S03]  /*4200*/  FADD.FTZ R11, R5, R14 ;  /* 0x0000000e050b7221 */ /* 0x010fc60000010000 */
[----:B------:R-:W-:Y:S01]  /*4210*/  IADD3.X R5, PT, PT, R7, UR17, RZ, P1, !PT ;  /* 0x0000001107057c10 */ /* 0x000fe20008ffe4ff */
        /* <DEDUP_REMOVED lines=18> */
[C---:B------:R-:W-:Y:S02]  /*4340*/  IADD3.X R3, PT, PT, R7.reuse, UR19, RZ, P0, !PT ;  /* 0x0000001307037c10 */ /* 0x040fe400087fe4ff */
        /* <DEDUP_REMOVED lines=8> */
[----:B------:R-:W-:-:S03]  /*43d0*/  FADD.FTZ R18, R18, R19 ;  /* 0x0000001312127221 */ /* 0x000fc60000010000 */
[----:B------:R-:W-:Y:S01]  /*43e0*/  STG.E desc[UR6][R4.64], R27 ;  /* 0x0000001b04007986 */ /* 0x000fe2000c101906 */
[----:B------:R-:W-:Y:S01]  /*43f0*/  FADD.FTZ R0, R0, R33 ;  /* 0x0000002100007221 */ /* 0x000fe20000010000 */
[----:B------:R-:W-:Y:S01]  /*4400*/  FADD.FTZ R37, R20, R37 ;  /* 0x0000002514257221 */ /* 0x000fe20000010000 */
[----:B------:R-:W-:-:S04]  /*4410*/  FADD.FTZ R8, R8, R31 ;  /* 0x0000001f08087221 */ /* 0x000fc80000010000 */
        /* <DEDUP_REMOVED lines=16> */
.L_x_6525:
        /* <DEDUP_REMOVED lines=8> */
.L_x_6538:
[----:B------:R-:W-:Y:S05]  /*45a0*/  BSYNC B2 ;  /* 0x0000000000027941 */ /* 0x000fea0003800000 */
.L_x_6537:
        /* <DEDUP_REMOVED lines=8> */
.L_x_6539:
[----:B------:R-:W-:-:S05]  /*4630*/  FADD.FTZ R60, R65, R60 ;  /* 0x0000003c413c7221 */ /* 0x000fca0000010000 */
[----:B------:R-:W-:Y:S01]  /*4640*/  MOV R147, R60 ;  /* 0x0000003c00937202 */ /* 0x000fe20000000f00 */
[----:B------:R-:W-:Y:S01]  /*4650*/  HFMA2 R146, -RZ, RZ, 0, 1.1920928955078125e-07 ;  /* 0x00000002ff927431 */ /* 0x000fe200000001ff */
[----:B------:R-:W-:-:S07]  /*4660*/  MOV R62, R145 ;  /* 0x00000091003e7202 */ /* 0x000fce0000000f00 */
[----:B------:R-:W-:Y:S05]  /*4670*/  WARPSYNC.COLLECTIVE R144, `(.L_x_6540) ;  /* 0x0000000090087348 */ /* 0x000fea0003c00000 */
[----:B------:R0:W1:Y:S02]  /*4680*/  SHFL.BFLY P3, R145, R147, R146, R149 ;  /* 0x0c00009293917389 */ /* 0x0000640000060095 */
[----:B01----:R-:W-:Y:S05]  /*4690*/  ENDCOLLECTIVE ;  /* 0x000000000000791b */ /* 0x003fea0003800000 */
.L_x_6540:
[----:B------:R-:W-:-:S05]  /*46a0*/  FADD.FTZ R62, R63, R62 ;  /* 0x0000003e3f3e7221 */ /* 0x000fca0000010000 */
[----:B------:R-:W-:Y:S02]  /*46b0*/  MOV R147, R62 ;  /* 0x0000003e00937202 */ /* 0x000fe40000000f00 */
[----:B------:R-:W-:-:S07]  /*46c0*/  MOV R61, R145 ;  /* 0x00000091003d7202 */ /* 0x000fce0000000f00 */
[----:B------:R-:W-:Y:S05]  /*46d0*/  WARPSYNC.COLLECTIVE R144, `(.L_x_6541) ;  /* 0x0000000090087348 */ /* 0x000fea0003c00000 */
[----:B------:R0:W1:Y:S02]  /*46e0*/  SHFL.BFLY P3, R145, R147, R146, R149 ;  /* 0x0c00009293917389 */ /* 0x0000640000060095 */
[----:B01----:R-:W-:Y:S05]  /*46f0*/  ENDCOLLECTIVE ;  /* 0x000000000000791b */ /* 0x003fea0003800000 */
.L_x_6541:
[----:B------:R-:W-:-:S05]  /*4700*/  FADD.FTZ R61, R60, R61 ;  /* 0x0000003d3c3d7221 */ /* 0x000fca0000010000 */
[----:B------:R-:W-:Y:S01]  /*4710*/  MOV R147, R61 ;  /* 0x0000003d00937202 */ /* 0x000fe20000000f00 */
[----:B------:R-:W-:Y:S01]  /*4720*/  HFMA2 R146, -RZ, RZ, 0, 2.384185791015625e-07 ;  /* 0x00000004ff927431 */ /* 0x000fe200000001ff */
[----:B------:R-:W-:-:S07]  /*4730*/  MOV R81, R145 ;  /* 0x0000009100517202 */ /* 0x000fce0000000f00 */
[----:B------:R-:W-:Y:S05]  /*4740*/  WARPSYNC.COLLECTIVE R144, `(.L_x_6542) ;  /* 0x0000000090087348 */ /* 0x000fea0003c00000 */
[----:B------:R0:W1:Y:S02]  /*4750*/  SHFL.BFLY P3, R145, R147, R146, R149 ;  /* 0x0c00009293917389 */ /* 0x0000640000060095 */
[----:B01----:R-:W-:Y:S05]  /*4760*/  ENDCOLLECTIVE ;  /* 0x000000000000791b */ /* 0x003fea0003800000 */
.L_x_6542:
[----:B------:R-:W-:-:S05]  /*4770*/  FADD.FTZ R81, R62, R81 ;  /* 0x000000513e517221 */ /* 0x000fca0000010000 */
[----:B------:R-:W-:Y:S02]  /*4780*/  MOV R147, R81 ;  /* 0x0000005100937202 */ /* 0x000fe40000000f00 */
[----:B------:R-:W-:-:S07]  /*4790*/  MOV R64, R145 ;  /* 0x0000009100407202 */ /* 0x000fce0000000f00 */
[----:B------:R-:W-:Y:S05]  /*47a0*/  WARPSYNC.COLLECTIVE R144, `(.L_x_6543) ;  /* 0x0000000090087348 */ /* 0x000fea0003c00000 */
[----:B------:R0:W1:Y:S02]  /*47b0*/  SHFL.BFLY P3, R145, R147, R146, R149 ;  /* 0x0c00009293917389 */ /* 0x0000640000060095 */
[----:B01----:R-:W-:Y:S05]  /*47c0*/  ENDCOLLECTIVE ;  /* 0x000000000000791b */ /* 0x003fea0003800000 */
.L_x_6543:
[----:B------:R-:W-:-:S05]  /*47d0*/  FADD.FTZ R64, R61, R64 ;  /* 0x000000403d407221 */ /* 0x000fca0000010000 */
[----:B------:R-:W-:Y:S01]  /*47e0*/  MOV R147, R64 ;  /* 0x0000004000937202 */ /* 0x000fe20000000f00 */
[----:B------:R-:W-:Y:S01]  /*47f0*/  HFMA2 R146, -RZ, RZ, 0, 4.76837158203125e-07 ;  /* 0x00000008ff927431 */ /* 0x000fe200000001ff */
[----:B------:R-:W-:-:S07]  /*4800*/  MOV R140, R145 ;  /* 0x00000091008c7202 */ /* 0x000fce0000000f00 */
[----:B------:R-:W-:Y:S05]  /*4810*/  WARPSYNC.COLLECTIVE R144, `(.L_x_6544) ;  /* 0x0000000090087348 */ /* 0x000fea0003c00000 */
[----:B------:R0:W1:Y:S02]  /*4820*/  SHFL.BFLY P3, R145, R147, R146, R149 ;  /* 0x0c00009293917389 */ /* 0x0000640000060095 */
[----:B01----:R-:W-:Y:S05]  /*4830*/  ENDCOLLECTIVE ;  /* 0x000000000000791b */ /* 0x003fea0003800000 */
.L_x_6544:
[----:B------:R-:W-:-:S05]  /*4840*/  FADD.FTZ R140, R81, R140 ;  /* 0x0000008c518c7221 */ /* 0x000fca0000010000 */
[----:B------:R-:W-:Y:S02]  /*4850*/  MOV R147, R140 ;  /* 0x0000008c00937202 */ /* 0x000fe40000000f00 */
[----:B------:R-:W-:-:S07]  /*4860*/  MOV R63, R145 ;  /* 0x00000091003f7202 */ /* 0x000fce0000000f00 */
[----:B------:R-:W-:Y:S05]  /*4870*/  WARPSYNC.COLLECTIVE R144, `(.L_x_6545) ;  /* 0x0000000090087348 */ /* 0x000fea0003c00000 */
[----:B------:R0:W1:Y:S02]  /*4880*/  SHFL.BFLY P3, R145, R147, R146, R149 ;  /* 0x0c00009293917389 */ /* 0x0000640000060095 */
[----:B01----:R-:W-:Y:S05]  /*4890*/  ENDCOLLECTIVE ;  /* 0x000000000000791b */ /* 0x003fea0003800000 */
.L_x_6545:
[----:B------:R-:W-:-:S05]  /*48a0*/  FADD.FTZ R63, R64, R63 ;  /* 0x0000003f403f7221 */ /* 0x000fca0000010000 */
[----:B------:R-:W-:Y:S01]  /*48b0*/  MOV R147, R63 ;  /* 0x0000003f00937202 */ /* 0x000fe20000000f00 */
[----:B------:R-:W-:Y:S01]  /*48c0*/  HFMA2 R146, -RZ, RZ, 0, 9.5367431640625e-07 ;  /* 0x00000010ff927431 */ /* 0x000fe200000001ff */
[----:B------:R-:W-:-:S07]  /*48d0*/  MOV R65, R145 ;  /* 0x0000009100417202 */ /* 0x000fce0000000f00 */
[----:B------:R-:W-:Y:S05]  /*48e0*/  WARPSYNC.COLLECTIVE R144, `(.L_x_6546) ;  /* 0x0000000090087348 */ /* 0x000fea0003c00000 */
[----:B------:R0:W1:Y:S02]  /*48f0*/  SHFL.BFLY P3, R145, R147, R146, R149 ;  /* 0x0c00009293917389 */ /* 0x0000640000060095 */
[----:B01----:R-:W-:Y:S05]  /*4900*/  ENDCOLLECTIVE ;  /* 0x000000000000791b */ /* 0x003fea0003800000 */
.L_x_6546:
[----:B------:R-:W-:-:S05]  /*4910*/  FADD.FTZ R65, R140, R65 ;  /* 0x000000418c417221 */ /* 0x000fca0000010000 */
[----:B------:R-:W-:Y:S02]  /*4920*/  MOV R147, R65 ;  /* 0x0000004100937202 */ /* 0x000fe40000000f00 */
[----:B------:R-:W-:-:S07]  /*4930*/  MOV R60, R145 ;  /* 0x00000091003c7202 */ /* 0x000fce0000000f00 */
[----:B------:R-:W-:Y:S05]  /*4940*/  WARPSYNC.COLLECTIVE R144, `(.L_x_6547) ;  /* 0x0000000090087348 */ /* 0x000fea0003c00000 */
[----:B------:R0:W1:Y:S02]  /*4950*/  SHFL.BFLY P3, R145, R147, R146, R149 ;  /* 0x0c00009293917389 */ /* 0x0000640000060095 */
[----:B01----:R-:W-:Y:S05]  /*4960*/  ENDCOLLECTIVE ;  /* 0x000000000000791b */ /* 0x003fea0003800000 */
.L_x_6547:
[----:B------:R-:W-:Y:S01]  /*4970*/  MOV R62, R145 ;  /* 0x00000091003e7202 */ /* 0x000fe20000000f00 */
[----:B------:R-:W-:Y:S06]  /*4980*/  BRA `(.L_x_6548) ;  /* 0xffffffc800107947 */ /* 0x000fec000383ffff */
.L_x_6549:
        /* <DEDUP_REMOVED lines=15> */
.L_x_11273:


//--------------------- .text._ZN10layer_norm13ln_bwd_kernelINS_13Kernel_traitsI6__halfS2_fS2_fjLj512ELj1ELj4ELj1ELj16ENS_18Kernel_traits_baseILj512ES2_S2_fS2_fjLj128EEEEELb0ELb1ELb1ELb0EEEvNS_9BwdParamsE --------------------------
	.section	.text._ZN10layer_norm13ln_bwd_kernelINS_13Kernel_traitsI6__halfS2_fS2_fjLj512ELj1ELj4ELj1ELj16ENS_18Kernel_traits_baseILj512ES2_S2_fS2_fjLj128EEEEELb0ELb1ELb1ELb0EEEvNS_9BwdParamsE,"ax",@progbits
	.align	128
        .global         _ZN10layer_norm13ln_bwd_kernelINS_13Kernel_traitsI6__halfS2_fS2_fjLj512ELj1ELj4ELj1ELj16ENS_18Kernel_traits_baseILj512ES2_S2_fS2_fjLj128EEEEELb0ELb1ELb1ELb0EEEvNS_9BwdParamsE
        .type           _ZN10layer_norm13ln_bwd_kernelINS_13Kernel_traitsI6__halfS2_fS2_fjLj512ELj1ELj4ELj1ELj16ENS_18Kernel_traits_baseILj512ES2_S2_fS2_fjLj128EEEEELb0ELb1ELb1ELb0EEEvNS_9BwdParamsE,@function
        .size           _ZN10layer_norm13ln_bwd_kernelINS_13Kernel_traitsI6__halfS2_fS2_fjLj512ELj1ELj4ELj1ELj16ENS_18Kernel_traits_baseILj512ES2_S2_fS2_fjLj128EEEEELb0ELb1ELb1ELb0EEEvNS_9BwdParamsE,(.L_x_11274 - _ZN10layer_norm13ln_bwd_kernelINS_13Kernel_traitsI6__halfS2_fS2_fjLj512ELj1ELj4ELj1ELj16ENS_18Kernel_traits_baseILj512ES2_S2_fS2_fjLj128EEEEELb0ELb1ELb1ELb0EEEvNS_9BwdParamsE)
        .other          _ZN10layer_norm13ln_bwd_kernelINS_13Kernel_traitsI6__halfS2_fS2_fjLj512ELj1ELj4ELj1ELj16ENS_18Kernel_traits_baseILj512ES2_S2_fS2_fjLj128EEEEELb0ELb1ELb1ELb0EEEvNS_9BwdParamsE,@"STO_CUDA_ENTRY STV_DEFAULT"
_ZN10layer_norm13ln_bwd_kernelINS_13Kernel_traitsI6__halfS2_fS2_fjLj512ELj1ELj4ELj1ELj16ENS_18Kernel_traits_baseILj512ES2_S2_fS2_fjLj128EEEEELb0ELb1ELb1ELb0EEEvNS_9BwdParamsE:
.text._ZN10layer_norm13ln_bwd_kernelINS_13Kernel_traitsI6__halfS2_fS2_fjLj512ELj1ELj4ELj1ELj16ENS_18Kernel_traits_baseILj512ES2_S2_fS2_fjLj128EEEEELb0ELb1ELb1ELb0EEEvNS_9BwdParamsE:
        /* <DEDUP_REMOVED lines=33> */
[----:B------:R-:W-:Y:S01]  /*0210*/  SHF.R.U32.HI R5, RZ, 0x5, R0 ;  /* 0x00000005ff057819 */ /* 0x000fe20000011600 */
        /* <DEDUP_REMOVED lines=52> */
.L_x_6631:
        /* <DEDUP_REMOVED lines=49> */
[----:B0-----:R-:W-:Y:S01]  /*0870*/  HADD2.F32 R124, -RZ, R85.H0_H0 ;  /* 0x20000055ff7c7230 */ /* 0x001fe20000004100 */
[----:B------:R-:W-:Y:S02]  /*0880*/  IADD3 R150, PT, PT, R150, 0x20, RZ ;  /* 0x0000002096967810 */ /* 0x000fe40007ffe0ff */
[----:B------:R-:W-:Y:S01]  /*0890*/  IADD3 R147, PT, PT, R147, 0x20, RZ ;  /* 0x0000002093937810 */ /* 0x000fe20007ffe0ff */
[C---:B--2---:R-:W-:Y:S01]  /*08a0*/  FADD.FTZ R3, -R145.reuse, R12 ;  /* 0x0000000c91037221 */ /* 0x044fe20000010100 */
[C---:B------:R-:W-:Y:S01]  /*08b0*/  FADD.FTZ R13, -R145.reuse, R13 ;  /* 0x0000000d910d7221 */ /* 0x040fe20000010100 */
[----:B------:R-:W-:Y:S01]  /*08c0*/  FADD.FTZ R149, -R145, R15 ;  /* 0x0000000f91957221 */ /* 0x000fe20000010100 */
[----:B------:R-:W-:-:S02]  /*08d0*/  HADD2.F32 R12, -RZ, R84.H0_H0 ;  /* 0x20000054ff0c7230 */ /* 0x000fc40000004100 */
[C---:B-----5:R-:W-:Y:S01]  /*08e0*/  FMUL.FTZ R3, R8.reuse, R3 ;  /* 0x0000000308037220 */ /* 0x060fe20000410000 */
[----:B------:R-:W-:Y:S02]  /*08f0*/  HADD2.F32 R15, -RZ, R84.H1_H1 ;  /* 0x30000054ff0f7230 */ /* 0x000fe40000004100 */
[----:B------:R-:W-:Y:S01]  /*0900*/  FADD.FTZ R129, -R145, R14 ;  /* 0x0000000e91817221 */ /* 0x000fe20000010100 */
[--C-:B----4-:R-:W-:Y:S02]  /*0910*/  HADD2.F32 R11, -RZ, R116.reuse.H0_H0 ;  /* 0x20000074ff0b7230 */ /* 0x110fe40000004100 */
[----:B------:R-:W-:Y:S02]  /*0920*/  HADD2.F32 R126, -RZ, R116.H1_H1 ;  /* 0x30000074ff7e7230 */ /* 0x000fe40000004100 */
[----:B------:R-:W-:Y:S01]  /*0930*/  FMUL.FTZ R14, R8, R13 ;  /* 0x0000000d080e7220 */ /* 0x000fe20000410000 */
[--C-:B------:R-:W-:Y:S02]  /*0940*/  HADD2.F32 R127, -RZ, R117.reuse.H0_H0 ;  /* 0x20000075ff7f7230 */ /* 0x100fe40000004100 */
[-C--:B------:R-:W-:Y:S01]  /*0950*/  FMUL.FTZ R12, R12, R11.reuse ;  /* 0x0000000b0c0c7220 */ /* 0x080fe20000410000 */
[----:B------:R-:W-:Y:S01]  /*0960*/  FADD.FTZ R52, R52, R11 ;  /* 0x0000000b34347221 */ /* 0x000fe20000010000 */
[----:B------:R-:W-:Y:S01]  /*0970*/  FFMA.FTZ R68, R3, R11, R68 ;  /* 0x0000000b03447223 */ /* 0x000fe20000010044 */
[----:B------:R-:W-:-:S02]  /*0980*/  HADD2.F32 R128, -RZ, R117.H1_H1 ;  /* 0x30000075ff807230 */ /* 0x000fc40000004100 */
[-C--:B------:R-:W-:Y:S01]  /*0990*/  FMUL.FTZ R11, R15, R126.reuse ;  /* 0x0000007e0f0b7220 */ /* 0x080fe20000410000 */
[--C-:B------:R-:W-:Y:S02]  /*09a0*/  HADD2.F32 R117, -RZ, R119.reuse.H0_H0 ;  /* 0x20000077ff757230 */ /* 0x100fe40000004100 */
[----:B---3--:R-:W-:Y:S01]  /*09b0*/  FADD.FTZ R125, -R145, R120 ;  /* 0x00000078917d7221 */ /* 0x008fe20000010100 */
[----:B------:R-:W-:Y:S02]  /*09c0*/  HADD2.F32 R116, -RZ, R119.H1_H1 ;  /* 0x30000077ff747230 */ /* 0x000fe40000004100 */
[----:B------:R-:W-:Y:S01]  /*09d0*/  FADD.FTZ R53, R53, R126 ;  /* 0x0000007e35357221 */ /* 0x000fe20000010000 */
[----:B------:R-:W-:Y:S01]  /*09e0*/  FFMA.FTZ R69, R14, R126, R69 ;  /* 0x0000007e0e457223 */ /* 0x000fe20000010045 */
[----:B------:R-:W-:Y:S02]  /*09f0*/  HADD2.F32 R15, -RZ, R85.H1_H1 ;  /* 0x30000055ff0f7230 */ /* 0x000fe40000004100 */
[----:B------:R-:W-:Y:S01]  /*0a00*/  FMUL.FTZ R126, R8, R149 ;  /* 0x00000095087e7220 */ /* 0x000fe20000410000 */
[----:B------:R-:W-:-:S02]  /*0a10*/  HADD2.F32 R130, -RZ, R118.H0_H0 ;  /* 0x20000076ff827230 */ /* 0x000fc40000004100 */
[----:B------:R-:W-:Y:S02]  /*0a20*/  HADD2.F32 R119, -RZ, R86.H0_H0 ;  /* 0x20000056ff777230 */ /* 0x000fe40000004100 */
[C---:B------:R-:W-:Y:S01]  /*0a30*/  FMUL.FTZ R13, R8.reuse, R129 ;  /* 0x00000081080d7220 */ /* 0x040fe20000410000 */
[----:B------:R-:W-:Y:S01]  /*0a40*/  FMUL.FTZ R125, R8, R125 ;  /* 0x0000007d087d7220 */ /* 0x000fe20000410000 */
[----:B------:R-:W-:Y:S01]  /*0a50*/  FADD.FTZ R121, -R145, R121 ;  /* 0x0000007991797221 */ /* 0x000fe20000010100 */
[-C--:B------:R-:W-:Y:S01]  /*0a60*/  FMUL.FTZ R15, R15, R128.reuse ;  /* 0x000000800f0f7220 */ /* 0x080fe20000410000 */
[----:B------:R-:W-:Y:S01]  /*0a70*/  FADD.FTZ R55, R55, R128 ;  /* 0x0000008037377221 */ /* 0x000fe20000010000 */
[----:B------:R-:W-:Y:S01]  /*0a80*/  FFMA.FTZ R71, R126, R128, R71 ;  /* 0x000000807e477223 */ /* 0x000fe20000010047 */
[----:B------:R-:W-:Y:S01]  /*0a90*/  FMUL.FTZ R128, R119, R130 ;  /* 0x0000008277807220 */ /* 0x000fe20000410000 */
[----:B------:R-:W-:Y:S01]  /*0aa0*/  FADD.FTZ R120, RZ, R12 ;  /* 0x0000000cff787221 */ /* 0x000fe20000010000 */
[-C--:B------:R-:W-:Y:S01]  /*0ab0*/  FMUL.FTZ R124, R124, R127.reuse ;  /* 0x0000007f7c7c7220 */ /* 0x080fe20000410000 */
[----:B------:R-:W-:Y:S01]  /*0ac0*/  FADD.FTZ R54, R54, R127 ;  /* 0x0000007f36367221 */ /* 0x000fe20000010000 */
[----:B------:R-:W-:Y:S01]  /*0ad0*/  FFMA.FTZ R70, R13, R127, R70 ;  /* 0x0000007f0d467223 */ /* 0x000fe20000010046 */
[----:B------:R-:W-:Y:S01]  /*0ae0*/  FFMA.FTZ R119, R3, R12, RZ ;  /* 0x0000000c03777223 */ /* 0x000fe200000100ff */
[----:B------:R-:W-:-:S02]  /*0af0*/  HADD2.F32 R118, -RZ, R118.H1_H1 ;  /* 0x30000076ff767230 */ /* 0x000fc40000004100 */
[----:B------:R-:W-:Y:S01]  /*0b00*/  FADD.FTZ R48, R48, R130 ;  /* 0x0000008230307221 */ /* 0x000fe20000010000 */
[----:B------:R-:W-:Y:S02]  /*0b10*/  HADD2.F32 R127, -RZ, R86.H1_H1 ;  /* 0x30000056ff7f7230 */ /* 0x000fe40000004100 */
[----:B------:R-:W-:Y:S01]  /*0b20*/  FFMA.FTZ R64, R125, R130, R64 ;  /* 0x000000827d407223 */ /* 0x000fe20000010040 */
[----:B------:R-:W-:Y:S01]  /*0b30*/  FMUL.FTZ R130, R8, R121 ;  /* 0x0000007908827220 */ /* 0x000fe20000410000 */
[----:B------:R-:W-:Y:S01]  /*0b40*/  FADD.FTZ R121, R120, R11 ;  /* 0x0000000b78797221 */ /* 0x000fe20000010000 */
[----:B------:R-:W-:Y:S01]  /*0b50*/  FFMA.FTZ R120, R14, R11, R119 ;  /* 0x0000000b0e787223 */ /* 0x000fe20000010077 */
[-C--:B------:R-:W-:Y:S01]  /*0b60*/  FMUL.FTZ R127, R127, R118.reuse ;  /* 0x000000767f7f7220 */ /* 0x080fe20000410000 */
[----:B------:R-:W-:Y:S01]  /*0b70*/  FADD.FTZ R49, R49, R118 ;  /* 0x0000007631317221 */ /* 0x000fe20000010000 */
[----:B------:R-:W-:Y:S01]  /*0b80*/  FFMA.FTZ R65, R130, R118, R65 ;  /* 0x0000007682417223 */ /* 0x000fe20000010041 */
[----:B------:R-:W-:Y:S01]  /*0b90*/  FADD.FTZ R131, -R145, R122 ;  /* 0x0000007a91837221 */ /* 0x000fe20000010100 */
[----:B------:R-:W-:Y:S01]  /*0ba0*/  FADD.FTZ R118, R121, R124 ;  /* 0x0000007c79767221 */ /* 0x000fe20000010000 */
        /* <DEDUP_REMOVED lines=22> */
.L_x_6554:
[----:B------:R-:W-:Y:S05]  /*0d10*/  BSYNC.RECONVERGENT B1 ;  /* 0x0000000000017941 */ /* 0x000fea0003800200 */
.L_x_6553:
        /* <DEDUP_REMOVED lines=14> */
[----:B------:R-:W-:Y:S02]  /*0e00*/  HADD2.F32 R144, -RZ, R79.H0_H0 ;  /* 0x2000004fff907230 */ /* 0x000fe40000004100 */
[----:B0-----:R-:W-:Y:S02]  /*0e10*/  HADD2.F32 R136, -RZ, R77.H0_H0 ;  /* 0x2000004dff887230 */ /* 0x001fe40000004100 */
[C---:B--2---:R-:W-:Y:S01]  /*0e20*/  FADD.FTZ R133, -R145.reuse, R112 ;  /* 0x0000007091857221 */ /* 0x044fe20000010100 */
[C---:B------:R-:W-:Y:S01]  /*0e30*/  FADD.FTZ R139, -R145.reuse, R115 ;  /* 0x00000073918b7221 */ /* 0x040fe20000010100 */
[C---:B------:R-:W-:Y:S01]  /*0e40*/  FADD.FTZ R135, -R145.reuse, R113 ;  /* 0x0000007191877221 */ /* 0x040fe20000010100 */
[C---:B------:R-:W-:Y:S01]  /*0e50*/  FADD.FTZ R143, -R145.reuse, R114 ;  /* 0x00000072918f7221 */ /* 0x040fe20000010100 */
[----:B---3--:R-:W-:Y:S01]  /*0e60*/  FADD.FTZ R141, -R145, R118 ;  /* 0x00000076918d7221 */ /* 0x008fe20000010100 */
[----:B------:R-:W-:-:S02]  /*0e70*/  HADD2.F32 R112, -RZ, R76.H0_H0 ;  /* 0x2000004cff707230 */ /* 0x000fc40000004100 */
[C---:B-----5:R-:W-:Y:S01]  /*0e80*/  FMUL.FTZ R113, R8.reuse, R133 ;  /* 0x0000008508717220 */ /* 0x060fe20000410000 */
[----:B------:R-:W-:Y:S02]  /*0e90*/  HADD2.F32 R118, -RZ, R76.H1_H1 ;  /* 0x3000004cff767230 */ /* 0x000fe40000004100 */
[C---:B------:R-:W-:Y:S01]  /*0ea0*/  FMUL.FTZ R133, R8.reuse, R143 ;  /* 0x0000008f08857220 */ /* 0x040fe20000410000 */
[--C-:B----4-:R-:W-:Y:S02]  /*0eb0*/  HADD2.F32 R115, -RZ, R120.reuse.H0_H0 ;  /* 0x20000078ff737230 */ /* 0x110fe40000004100 */
[----:B------:R-:W-:Y:S01]  /*0ec0*/  FADD.FTZ R147, -R145, R116 ;  /* 0x0000007491937221 */ /* 0x000fe20000010100 */
[----:B------:R-:W-:Y:S02]  /*0ed0*/  HADD2.F32 R120, -RZ, R120.H1_H1 ;  /* 0x30000078ff787230 */ /* 0x000fe40000004100 */
[----:B------:R-:W-:Y:S01]  /*0ee0*/  FMUL.FTZ R114, R8, R135 ;  /* 0x0000008708727220 */ /* 0x000fe20000410000 */
[----:B------:R-:W-:-:S02]  /*0ef0*/  HADD2.F32 R137, -RZ, R121.H0_H0 ;  /* 0x20000079ff897230 */ /* 0x000fc40000004100 */
[-C--:B------:R-:W-:Y:S01]  /*0f00*/  FMUL.FTZ R112, R112, R115.reuse ;  /* 0x0000007370707220 */ /* 0x080fe20000410000 */
[----:B------:R-:W-:Y:S01]  /*0f10*/  FADD.FTZ R44, R44, R115 ;  /* 0x000000732c2c7221 */ /* 0x000fe20000010000 */
[----:B------:R-:W-:Y:S01]  /*0f20*/  FFMA.FTZ R60, R113, R115, R60 ;  /* 0x00000073713c7223 */ /* 0x000fe2000001003c */
[----:B------:R-:W-:Y:S02]  /*0f30*/  HADD2.F32 R140, -RZ, R121.H1_H1 ;  /* 0x30000079ff8c7230 */ /* 0x000fe40000004100 */
[----:B------:R-:W-:Y:S01]  /*0f40*/  FMUL.FTZ R115, R118, R120 ;  /* 0x0000007876737220 */ /* 0x000fe20000410000 */
[----:B------:R-:W-:Y:S02]  /*0f50*/  HADD2.F32 R135, -RZ, R77.H1_H1 ;  /* 0x3000004dff877230 */ /* 0x000fe40000004100 */
[----:B------:R-:W-:Y:S01]  /*0f60*/  FMUL.FTZ R138, R8, R139 ;  /* 0x0000008b088a7220 */ /* 0x000fe20000410000 */
[----:B------:R-:W-:Y:S02]  /*0f70*/  HADD2.F32 R121, -RZ, R122.H0_H0 ;  /* 0x2000007aff797230 */ /* 0x000fe40000004100 */
[----:B------:R-:W-:Y:S01]  /*0f80*/  FMUL.FTZ R136, R136, R137 ;  /* 0x0000008988887220 */ /* 0x000fe20000410000 */
[----:B------:R-:W-:-:S02]  /*0f90*/  HADD2.F32 R118, -RZ, R78.H0_H0 ;  /* 0x2000004eff767230 */ /* 0x000fc40000004100 */
[----:B------:R-:W-:Y:S01]  /*0fa0*/  FADD.FTZ R46, R46, R137 ;  /* 0x000000892e2e7221 */ /* 0x000fe20000010000 */
[----:B------:R-:W-:Y:S01]  /*0fb0*/  FFMA.FTZ R62, R133, R137, R62 ;  /* 0x00000089853e7223 */ /* 0x000fe2000001003e */
[----:B------:R-:W-:Y:S01]  /*0fc0*/  FMUL.FTZ R137, R8, R147 ;  /* 0x0000009308897220 */ /* 0x000fe20000410000 */
        /* <DEDUP_REMOVED lines=8> */
[----:B------:R-:W-:Y:S01]  /*1050*/  FADD.FTZ R151, -R145, R117 ;  /* 0x0000007591977221 */ /* 0x000fe20000010100 */
[----:B------:R-:W-:-:S02]  /*1060*/  HADD2.F32 R117, -RZ, R123.H0_H0 ;  /* 0x2000007bff757230 */ /* 0x000fc40000004100 */
[----:B------:R-:W-:Y:S01]  /*1070*/  FADD.FTZ R45, R45, R120 ;  /* 0x000000782d2d7221 */ /* 0x000fe20000010000 */
[----:B------:R-:W-:Y:S02]  /*1080*/  HADD2.F32 R116, -RZ, R123.H1_H1 ;  /* 0x3000007bff747230 */ /* 0x000fe40000004100 */
[----:B------:R-:W-:Y:S01]  /*1090*/  FADD.FTZ R123, R118, R115 ;  /* 0x00000073767b7221 */ /* 0x000fe20000010000 */
[C---:B------:R-:W-:Y:S01]  /*10a0*/  FFMA.FTZ R118, R114.reuse, R115, R121 ;  /* 0x0000007372767223 */ /* 0x040fe20000010079 */
[----:B------:R-:W-:Y:S01]  /*10b0*/  FFMA.FTZ R61, R114, R120, R61 ;  /* 0x00000078723d7223 */ /* 0x000fe2000001003d */
[----:B------:R-:W-:Y:S02]  /*10c0*/  HADD2.F32 R122, -RZ, R122.H1_H1 ;  /* 0x3000007aff7a7230 */ /* 0x000fe40000004100 */
[----:B------:R-:W-:Y:S01]  /*10d0*/  FADD.FTZ R120, R123, R136 ;  /* 0x000000887b787221 */ /* 0x000fe20000010000 */
[----:B------:R-:W-:Y:S01]  /*10e0*/  FFMA.FTZ R121, R133, R136, R118 ;  /* 0x0000008885797223 */ /* 0x000fe20000010076 */
[----:B------:R-:W-:-:S02]  /*10f0*/  HADD2.F32 R139, -RZ, R78.H1_H1 ;  /* 0x3000004eff8b7230 */ /* 0x000fc40000004100 */
[----:B------:R-:W-:Y:S01]  /*1100*/  FMUL.FTZ R141, R8, R141 ;  /* 0x0000008d088d7220 */ /* 0x000fe20000410000 */
[----:B------:R-:W-:Y:S01]  /*1110*/  FADD.FTZ R123, R120, R135 ;  /* 0x00000087787b7221 */ /* 0x000fe20000010000 */
[----:B------:R-:W-:Y:S01]  /*1120*/  FFMA.FTZ R118, R138, R135, R121 ;  /* 0x000000878a767223 */ /* 0x000fe20000010079 */
[----:B------:R-:W-:Y:S01]  /*1130*/  FMUL.FTZ R142, R8, R151 ;  /* 0x00000097088e7220 */ /* 0x000fe20000410000 */
[----:B------:R-:W-:Y:S01]  /*1140*/  FMUL.FTZ R139, R139, R122 ;  /* 0x0000007a8b8b7220 */ /* 0x000fe20000410000 */
[----:B------:R-:W-:Y:S01]  /*1150*/  FADD.FTZ R120, R123, R140 ;  /* 0x0000008c7b787221 */ /* 0x000fe20000010000 */
[----:B------:R-:W-:Y:S01]  /*1160*/  FFMA.FTZ R121, R137, R140, R118 ;  /* 0x0000008c89797223 */ /* 0x000fe20000010076 */
[----:B------:R-:W-:Y:S02]  /*1170*/  HADD2.F32 R143, -RZ, R79.H1_H1 ;  /* 0x3000004fff8f7230 */ /* 0x000fe40000004100 */
[-C--:B------:R-:W-:Y:S01]  /*1180*/  FMUL.FTZ R144, R144, R117.reuse ;  /* 0x0000007590907220 */ /* 0x080fe20000410000 */
[----:B------:R-:W-:Y:S01]  /*1190*/  FADD.FTZ R42, R42, R117 ;  /* 0x000000752a2a7221 */ /* 0x000fe20000010000 */
[----:B------:R-:W-:Y:S01]  /*11a0*/  FFMA.FTZ R58, R141, R117, R58 ;  /* 0x000000758d3a7223 */ /* 0x000fe2000001003a */
        /* <DEDUP_REMOVED lines=14> */
.L_x_6552:
        /* <DEDUP_REMOVED lines=22> */
.L_x_6555:
[----:B------:R-:W-:Y:S05]  /*13f0*/  BSYNC.RECONVERGENT B0 ;  /* 0x0000000000007941 */ /* 0x000fea0003800200 */
.L_x_6551:
        /* <DEDUP_REMOVED lines=21> */
.L_x_6649:
        /* <DEDUP_REMOVED lines=9> */
[----:B0-----:R-:W-:Y:S01]  /*15e0*/  MOV R123, R7 ;  /* 0x00000007007b7202 */ /* 0x001fe20000000f00 */
[----:B------:R-:W-:Y:S01]  /*15f0*/  FMUL.FTZ R7, R117, UR9 ;  /* 0x0000000975077c20 */ /* 0x000fe20008410000 */
[----:B------:R-:W-:-:S04]  /*1600*/  @P2 SHF.R.S32.HI R10, RZ, 0x1f, R119 ;  /* 0x0000001fff0a2819 */ /* 0x000fc80000011477 */
[----:B------:R-:W-:-:S04]  /*1610*/  @P2 LEA.HI R10, R10, R119, RZ, 0x3 ;  /* 0x000000770a0a2211 */ /* 0x000fc800078f18ff */
[----:B------:R-:W-:Y:S02]  /*1620*/  @P2 LEA.HI.SX32 R121, R10, R9, 0x1d ;  /* 0x000000090a792211 */ /* 0x000fe400078feaff */
[----:B------:R-:W-:Y:S01]  /*1630*/  FSEL R10, R116, RZ, !P0 ;  /* 0x000000ff740a7208 */ /* 0x000fe20004000000 */
[----:B------:R-:W-:Y:S06]  /*1640*/  @!P3 BRA `(.L_x_6558) ;  /* 0x0000001c00acb947 */ /* 0x000fec0003800000 */
[----:B------:R-:W-:Y:S04]  /*1650*/  BSSY.RECONVERGENT B1, `(.L_x_6559) ;  /* 0x0000005000017945 */ /* 0x000fe80003800200 */
[----:B------:R-:W-:Y:S05]  /*1660*/  @!P2 BRA `(.L_x_6560) ;  /* 0x00000000000ca947 */ /* 0x000fea0003800000 */
[----:B------:R-:W0:Y:S02]  /*1670*/  LDC.64 R96, c[0x0][0x390] ;  /* 0x0000e400ff607b82 */ /* 0x000e240000000a00 */
[----:B0-----:R-:W-:-:S06]  /*1680*/  IMAD.WIDE.U32 R96, R121, 0x10, R96 ;  /* 0x0000001079607825 */ /* 0x001fcc00078e0060 */
[----:B------:R-:W5:Y:S02]  /*1690*/  LDG.E.128 R96, desc[UR6][R96.64] ;  /* 0x0000000660607981 */ /* 0x000f64000c1e1d00 */
.L_x_6560:
[----:B------:R-:W-:Y:S05]  /*16a0*/  BSYNC.RECONVERGENT B1 ;  /* 0x0000000000017941 */ /* 0x000fea0003800200 */
.L_x_6559:
        /* <DEDUP_REMOVED lines=23> */
.L_x_6565:
[----:B------:R-:W-:Y:S05]  /*1820*/  BSYNC.RECONVERGENT B2 ;  /* 0x0000000000027941 */ /* 0x000fea0003800200 */
.L_x_6564:
        /* <DEDUP_REMOVED lines=14> */
.L_x_6567:
[----:B------:R-:W-:Y:S05]  /*1910*/  BSYNC.RECONVERGENT B2 ;  /* 0x0000000000027941 */ /* 0x000fea0003800200 */
.L_x_6566:
        /* <DEDUP_REMOVED lines=14> */
.L_x_6569:
[----:B------:R-:W-:Y:S05]  /*1a00*/  BSYNC.RECONVERGENT B2 ;  /* 0x0000000000027941 */ /* 0x000fea0003800200 */
.L_x_6568:
        /* <DEDUP_REMOVED lines=14> */
.L_x_6571:
[----:B------:R-:W-:Y:S05]  /*1af0*/  BSYNC.RECONVERGENT B2 ;  /* 0x0000000000027941 */ /* 0x000fea0003800200 */
.L_x_6570:
        /* <DEDUP_REMOVED lines=14> */
.L_x_6573:
[----:B------:R-:W-:Y:S05]  /*1be0*/  BSYNC.RECONVERGENT B2 ;  /* 0x0000000000027941 */ /* 0x000fea0003800200 */
.L_x_6572:
        /* <DEDUP_REMOVED lines=14> */
.L_x_6575:
[----:B------:R-:W-:Y:S05]  /*1cd0*/  BSYNC.RECONVERGENT B2 ;  /* 0x0000000000027941 */ /* 0x000fea0003800200 */
.L_x_6574:
        /* <DEDUP_REMOVED lines=14> */
.L_x_6577:
[----:B------:R-:W-:Y:S05]  /*1dc0*/  BSYNC.RECONVERGENT B2 ;  /* 0x0000000000027941 */ /* 0x000fea0003800200 */
.L_x_6576:
        /* <DEDUP_REMOVED lines=14> */
.L_x_6563:
        /* <DEDUP_REMOVED lines=47> */
.L_x_6580:
[----:B------:R-:W-:Y:S05]  /*21a0*/  BSYNC.RECONVERGENT B2 ;  /* 0x0000000000027941 */ /* 0x000fea0003800200 */
.L_x_6579:
        /* <DEDUP_REMOVED lines=14> */
.L_x_6582:
[----:B------:R-:W-:Y:S05]  /*2290*/  BSYNC.RECONVERGENT B2 ;  /* 0x0000000000027941 */ /* 0x000fea0003800200 */
.L_x_6581:
        /* <DEDUP_REMOVED lines=14> */
.L_x_6584:
[----:B------:R-:W-:Y:S05]  /*2380*/  BSYNC.RECONVERGENT B2 ;  /* 0x0000000000027941 */ /* 0x000fea0003800200 */
.L_x_6583:
        /* <DEDUP_REMOVED lines=14> */
.L_x_6586:
[----:B------:R-:W-:Y:S05]  /*2470*/  BSYNC.RECONVERGENT B2 ;  /* 0x0000000000027941 */ /* 0x000fea0003800200 */
.L_x_6585:
        /* <DEDUP_REMOVED lines=14> */
.L_x_6588:
[----:B------:R-:W-:Y:S05]  /*2560*/  BSYNC.RECONVERGENT B2 ;  /* 0x0000000000027941 */ /* 0x000fea0003800200 */
.L_x_6587:
        /* <DEDUP_REMOVED lines=14> */
.L_x_6590:
[----:B------:R-:W-:Y:S05]  /*2650*/  BSYNC.RECONVERGENT B2 ;  /* 0x0000000000027941 */ /* 0x000fea0003800200 */
.L_x_6589:
        /* <DEDUP_REMOVED lines=14> */
.L_x_6592:
[----:B------:R-:W-:Y:S05]  /*2740*/  BSYNC.RECONVERGENT B2 ;  /* 0x0000000000027941 */ /* 0x000fea0003800200 */
.L_x_6591:
[----:B------:R-:W-:Y:S05]  /*2750*/  @!P2 BRA `(.L_x_6578) ;  /* 0x0000000c0038a947 */ /* 0x000fea0003800000 */
[----:B------:R-:W-:Y:S02]  /*2760*/  HADD2.F32 R9, -RZ, R83.H1_H1 ;  /* 0x30000053ff097230 */ /* 0x000fe40000004100 */
[----:B------:R-:W-:Y:S01]  /*2770*/  FMUL.FTZ R116, R111, UR12 ;  /* 0x0000000c6f747c20 */ /* 0x000fe20008410000 */
[----:B-----5:R-:W-:-:S03]  /*2780*/  HADD2.F32 R118, -RZ, R99.H1_H1 ;  /* 0x30000063ff767230 */ /* 0x020fc60000004100 */
[-C--:B------:R-:W-:Y:S02]  /*2790*/  FMUL.FTZ R9, R9, R116.reuse ;  /* 0x0000007409097220 */ /* 0x080fe40000410000 */
[----:B------:R-:W-:-:S03]  /*27a0*/  FFMA.FTZ R35, R118, R116, R35 ;  /* 0x0000007476237223 */ /* 0x000fc60000010023 */
[----:B------:R-:W-:-:S04]  /*27b0*/  F2FP.F16.F32.PACK_AB R9, RZ, R9 ;  /* 0x00000009ff09723e */ /* 0x000fc800000000ff */
[----:B------:R-:W-:Y:S01]  /*27c0*/  PRMT R103, R103, 0x5410, R9 ;  /* 0x0000541067677816 */ /* 0x000fe20000000009 */
[----:B------:R-:W-:Y:S06]  /*27d0*/  BRA `(.L_x_6578) ;  /* 0x0000000c00187947 */ /* 0x000fec0003800000 */
.L_x_6562:
        /* <DEDUP_REMOVED lines=9> */
[--C-:B------:R-:W-:Y:S01]  /*2870*/  @P1 FFMA.FTZ R148, R126, R7, R10.reuse ;  /* 0x000000077e941223 */ /* 0x100fe2000001000a */
[----:B------:R-:W-:Y:S01]  /*2880*/  @P1 FADD.FTZ R9, R12, -R9 ;  /* 0x800000090c091221 */ /* 0x000fe20000010000 */
[----:B------:R-:W-:Y:S01]  /*2890*/  MOV R122, R21 ;  /* 0x00000015007a7202 */ /* 0x000fe20000000f00 */
[----:B------:R-:W-:Y:S01]  /*28a0*/  @P1 FFMA.FTZ R117, R13, R7, R10 ;  /* 0x000000070d751223 */ /* 0x000fe2000001000a */
[----:B------:R-:W1:Y:S01]  /*28b0*/  @P2 LDC R151, c[0x0][0x40c] ;  /* 0x00010300ff972b82 */ /* 0x000e620000000800 */
[----:B------:R-:W-:Y:S01]  /*28c0*/  @P1 FFMA.FTZ R116, R8, R9, R20 ;  /* 0x0000000908741223 */ /* 0x000fe20000010014 */
[----:B------:R-:W-:Y:S01]  /*28d0*/  @P1 FADD.FTZ R9, R11, -R120 ;  /* 0x800000780b091221 */ /* 0x000fe20000010000 */
[----:B------:R-:W-:Y:S01]  /*28e0*/  @P1 FADD.FTZ R148, R15, -R148 ;  /* 0x800000940f941221 */ /* 0x000fe20000010000 */
[----:B------:R-:W-:Y:S01]  /*28f0*/  @P1 FADD.FTZ R117, R124, -R117 ;  /* 0x800000757c751221 */ /* 0x000fe20000010000 */
[----:B------:R-:W-:Y:S01]  /*2900*/  MOV R120, R23 ;  /* 0x0000001700787202 */ /* 0x000fe20000000f00 */
[C---:B------:R-:W-:Y:S01]  /*2910*/  @P1 FFMA.FTZ R122, R8.reuse, R9, R21 ;  /* 0x00000009087a1223 */ /* 0x040fe20000010015 */
[----:B------:R-:W-:Y:S01]  /*2920*/  @P1 FFMA.FTZ R9, R125, R7, R10 ;  /* 0x000000077d091223 */ /* 0x000fe2000001000a */
[----:B------:R-:W2:Y:S01]  /*2930*/  @P2 LDC R153, c[0x0][0x40c] ;  /* 0x00010300ff992b82 */ /* 0x000ea20000000800 */
[----:B------:R-:W-:Y:S01]  /*2940*/  MOV R118, R22 ;  /* 0x0000001600767202 */ /* 0x000fe20000000f00 */
[----:B------:R-:W-:Y:S01]  /*2950*/  @P1 FFMA.FTZ R120, R8, R148, R23 ;  /* 0x0000009408781223 */ /* 0x000fe20000010017 */
[----:B------:R-:W-:Y:S01]  /*2960*/  @P1 FADD.FTZ R149, R128, -R9 ;  /* 0x8000000980951221 */ /* 0x000fe20000010000 */
[----:B------:R-:W-:Y:S01]  /*2970*/  @P1 FFMA.FTZ R118, R8, R117, R22 ;  /* 0x0000007508761223 */ /* 0x000fe20000010016 */
[----:B------:R-:W-:Y:S01]  /*2980*/  @P1 FFMA.FTZ R148, R130, R7, R10 ;  /* 0x0000000782941223 */ /* 0x000fe2000001000a */
[----:B------:R-:W-:Y:S01]  /*2990*/  MOV R117, R16 ;  /* 0x0000001000757202 */ /* 0x000fe20000000f00 */
[----:B------:R-:W-:Y:S01]  /*29a0*/  @P1 FFMA.FTZ R117, R8, R149, R16 ;  /* 0x0000009508751223 */ /* 0x000fe20000010010 */
[----:B------:R-:W3:Y:S01]  /*29b0*/  @P2 LDC R155, c[0x0][0x40c] ;  /* 0x00010300ff9b2b82 */ /* 0x000ee20000000800 */
[----:B-----5:R-:W-:-:S02]  /*29c0*/  @P2 HADD2.F32 R149, -RZ, R96.H0_H0 ;  /* 0x20000060ff952230 */ /* 0x020fc40000004100 */
[----:B0-----:R-:W-:Y:S01]  /*29d0*/  @P2 FMUL.FTZ R119, R116, R119 ;  /* 0x0000007774772220 */ /* 0x001fe20000410000 */
[----:B------:R-:W-:Y:S01]  /*29e0*/  @P1 FADD.FTZ R148, R127, -R148 ;  /* 0x800000947f941221 */ /* 0x000fe20000010000 */
[--C-:B------:R-:W-:Y:S01]  /*29f0*/  @P2 HADD2.F32 R116, -RZ, R80.reuse.H0_H0 ;  /* 0x20000050ff742230 */ /* 0x100fe20000004100 */
[----:B------:R-:W-:Y:S01]  /*2a00*/  MOV R9, R17 ;  /* 0x0000001100097202 */ /* 0x000fe20000000f00 */
[-C--:B------:R-:W-:Y:S01]  /*2a10*/  @P2 FFMA.FTZ R36, R149, R119.reuse, R36 ;  /* 0x0000007795242223 */ /* 0x080fe20000010024 */
[----:B------:R-:W-:Y:S01]  /*2a20*/  @P1 FFMA.FTZ R9, R8, R148, R17 ;  /* 0x0000009408091223 */ /* 0x000fe20000010011 */
[----:B------:R-:W0:Y:S01]  /*2a30*/  @P2 LDC R152, c[0x0][0x40c] ;  /* 0x00010300ff982b82 */ /* 0x000e220000000800 */
[----:B------:R-:W-:Y:S01]  /*2a40*/  @P2 FMUL.FTZ R119, R116, R119 ;  /* 0x0000007774772220 */ /* 0x000fe20000410000 */
[----:B------:R-:W-:Y:S01]  /*2a50*/  @P1 FFMA.FTZ R148, R131, R7, R10 ;  /* 0x0000000783941223 */ /* 0x000fe2000001000a */
[----:B-1----:R-:W-:Y:S01]  /*2a60*/  @P2 FMUL.FTZ R116, R122, R151 ;  /* 0x000000977a742220 */ /* 0x002fe20000410000 */
[----:B------:R-:W-:Y:S01]  /*2a70*/  @P2 HADD2.F32 R149, -RZ, R80.H1_H1 ;  /* 0x30000050ff952230 */ /* 0x000fe20000004100 */
[----:B------:R-:W-:Y:S01]  /*2a80*/  MOV R122, R18 ;  /* 0x00000012007a7202 */ /* 0x000fe20000000f00 */
[----:B------:R-:W-:Y:S01]  /*2a90*/  @P1 FADD.FTZ R151, R129, -R148 ;  /* 0x8000009481971221 */ /* 0x000fe20000010000 */
[----:B------:R-:W-:Y:S01]  /*2aa0*/  @P2 F2FP.F16.F32.PACK_AB R148, RZ, R119 ;  /* 0x00000077ff94223e */ /* 0x000fe200000000ff */
[----:B------:R-:W1:Y:S01]  /*2ab0*/  @P2 LDC R154, c[0x0][0x40c] ;  /* 0x00010300ff9a2b82 */ /* 0x000e620000000800 */
[----:B--2---:R-:W-:Y:S01]  /*2ac0*/  @P2 FMUL.FTZ R119, R118, R153 ;  /* 0x0000009976772220 */ /* 0x004fe20000410000 */
[----:B------:R-:W-:Y:S01]  /*2ad0*/  @P1 FFMA.FTZ R122, R8, R151, R18 ;  /* 0x00000097087a1223 */ /* 0x000fe20000010012 */
[----:B------:R-:W-:Y:S01]  /*2ae0*/  @P2 PRMT R100, R148, 0x7610, R100 ;  /* 0x0000761094642816 */ /* 0x000fe20000000064 */
[----:B------:R-:W-:-:S02]  /*2af0*/  @P2 HADD2.F32 R148, -RZ, R82.H0_H0 ;  /* 0x20000052ff942230 */ /* 0x000fc40000004100 */
[----:B------:R-:W-:Y:S01]  /*2b00*/  @P2 FMUL.FTZ R149, R149, R116 ;  /* 0x0000007495952220 */ /* 0x000fe20000410000 */
[--C-:B------:R-:W-:Y:S02]  /*2b10*/  @P2 HADD2.F32 R151, -RZ, R81.reuse.H1_H1 ;  /* 0x30000051ff972230 */ /* 0x100fe40000004100 */
[----:B---3--:R-:W-:Y:S01]  /*2b20*/  @P2 FMUL.FTZ R118, R120, R155 ;  /* 0x0000009b78762220 */ /* 0x008fe20000410000 */
[----:B------:R-:W-:Y:S01]  /*2b30*/  @P2 HADD2.F32 R120, -RZ, R81.H0_H0 ;  /* 0x20000051ff782230 */ /* 0x000fe20000004100 */
[----:B------:R-:W2:Y:S01]  /*2b40*/  @P2 LDC R153, c[0x0][0x40c] ;  /* 0x00010300ff992b82 */ /* 0x000ea20000000800 */
[----:B------:R-:W-:Y:S01]  /*2b50*/  @P2 F2FP.F16.F32.PACK_AB R149, RZ, R149 ;  /* 0x00000095ff95223e */ /* 0x000fe200000000ff */
[----:B------:R-:W-:Y:S01]  /*2b60*/  @P2 FMUL.FTZ R150, R151, R118 ;  /* 0x0000007697962220 */ /* 0x000fe20000410000 */
[----:B------:R-:W-:Y:S02]  /*2b70*/  @P2 HADD2.F32 R151, -RZ, R82.H1_H1 ;  /* 0x30000052ff972230 */ /* 0x000fe40000004100 */
[----:B------:R-:W-:Y:S01]  /*2b80*/  @P2 FMUL.FTZ R120, R120, R119 ;  /* 0x0000007778782220 */ /* 0x000fe20000410000 */
[----:B------:R-:W-:Y:S01]  /*2b90*/  @P2 PRMT R100, R100, 0x5410, R149 ;  /* 0x0000541064642816 */ /* 0x000fe20000000095 */
[----:B0-----:R-:W-:Y:S01]  /*2ba0*/  @P2 FMUL.FTZ R117, R117, R152 ;  /* 0x0000009875752220 */ /* 0x001fe20000410000 */
[----:B------:R-:W-:-:S02]  /*2bb0*/  @P2 F2FP.F16.F32.PACK_AB R150, RZ, R150 ;  /* 0x00000096ff96223e */ /* 0x000fc400000000ff */
[----:B------:R-:W-:-:S04]  /*2bc0*/  @P2 F2FP.F16.F32.PACK_AB R120, RZ, R120 ;  /* 0x00000078ff78223e */ /* 0x000fc800000000ff */
[----:B------:R-:W-:Y:S01]  /*2bd0*/  @P2 PRMT R101, R120, 0x7610, R101 ;  /* 0x0000761078652816 */ /* 0x000fe20000000065 */
[----:B-1----:R-:W-:Y:S01]  /*2be0*/  @P2 FMUL.FTZ R120, R9, R154 ;  /* 0x0000009a09782220 */ /* 0x002fe20000410000 */
[----:B------:R-:W-:Y:S01]  /*2bf0*/  @P2 FMUL.FTZ R9, R148, R117 ;  /* 0x0000007594092220 */ /* 0x000fe20000410000 */
[----:B------:R-:W-:Y:S01]  /*2c00*/  @P2 HADD2.F32 R148, -RZ, R96.H1_H1 ;  /* 0x30000060ff942230 */ /* 0x000fe20000004100 */
[----:B------:R-:W-:-:S03]  /*2c10*/  @P2 PRMT R101, R101, 0x5410, R150 ;  /* 0x0000541065652816 */ /* 0x000fc60000000096 */
[----:B------:R-:W-:Y:S01]  /*2c20*/  @P2 F2FP.F16.F32.PACK_AB R9, RZ, R9 ;  /* 0x00000009ff09223e */ /* 0x000fe200000000ff */
[----:B------:R-:W-:Y:S01]  /*2c30*/  @P2 FFMA.FTZ R37, R148, R116, R37 ;  /* 0x0000007494252223 */ /* 0x000fe20000010025 */
[----:B------:R-:W-:Y:S02]  /*2c40*/  @P2 HADD2.F32 R116, -RZ, R83.H0_H0 ;  /* 0x20000053ff742230 */ /* 0x000fe40000004100 */
[----:B--2---:R-:W-:Y:S01]  /*2c50*/  @P2 FMUL.FTZ R149, R122, R153 ;  /* 0x000000997a952220 */ /* 0x004fe20000410000 */
[----:B------:R-:W-:Y:S01]  /*2c60*/  @P2 FMUL.FTZ R122, R151, R120 ;  /* 0x00000078977a2220 */ /* 0x000fe20000410000 */
[--C-:B------:R-:W-:Y:S01]  /*2c70*/  @P2 HADD2.F32 R151, -RZ, R97.reuse.H0_H0 ;  /* 0x20000061ff972230 */ /* 0x100fe20000004100 */
[----:B------:R-:W-:Y:S01]  /*2c80*/  @P2 PRMT R102, R9, 0x7610, R102 ;  /* 0x0000761009662816 */ /* 0x000fe20000000066 */
[----:B------:R-:W-:Y:S02]  /*2c90*/  @P2 HADD2.F32 R148, -RZ, R97.H1_H1 ;  /* 0x30000061ff942230 */ /* 0x000fe40000004100 */
[----:B------:R-:W-:Y:S01]  /*2ca0*/  @P2 FMUL.FTZ R116, R116, R149 ;  /* 0x0000009574742220 */ /* 0x000fe20000410000 */
[----:B------:R-:W-:Y:S01]  /*2cb0*/  @P2 F2FP.F16.F32.PACK_AB R122, RZ, R122 ;  /* 0x0000007aff7a223e */ /* 0x000fe200000000ff */
[----:B------:R-:W-:Y:S01]  /*2cc0*/  @P2 FFMA.FTZ R38, R151, R119, R38 ;  /* 0x0000007797262223 */ /* 0x000fe20000010026 */
[----:B------:R-:W-:-:S02]  /*2cd0*/  @P2 HADD2.F32 R119, -RZ, R98.H0_H0 ;  /* 0x20000062ff772230 */ /* 0x000fc40000004100 */
[----:B------:R-:W-:Y:S01]  /*2ce0*/  @P2 FFMA.FTZ R39, R148, R118, R39 ;  /* 0x0000007694272223 */ /* 0x000fe20000010027 */
[----:B------:R-:W-:Y:S01]  /*2cf0*/  @P2 HADD2.F32 R118, -RZ, R98.H1_H1 ;  /* 0x30000062ff762230 */ /* 0x000fe20000004100 */
[----:B------:R-:W-:Y:S01]  /*2d00*/  @P2 F2FP.F16.F32.PACK_AB R116, RZ, R116 ;  /* 0x00000074ff74223e */ /* 0x000fe200000000ff */
[----:B------:R-:W-:Y:S02]  /*2d10*/  @P2 HADD2.F32 R151, -RZ, R99.H0_H0 ;  /* 0x20000063ff972230 */ /* 0x000fe40000004100 */
[----:B------:R-:W-:Y:S01]  /*2d20*/  @P2 FFMA.FTZ R32, R119, R117, R32 ;  /* 0x0000007577202223 */ /* 0x000fe20000010020 */
[----:B------:R-:W-:Y:S01]  /*2d30*/  @P2 PRMT R102, R102, 0x5410, R122 ;  /* 0x0000541066662816 */ /* 0x000fe2000000007a */
[----:B------:R-:W-:Y:S01]  /*2d40*/  @P2 FFMA.FTZ R33, R118, R120, R33 ;  /* 0x0000007876212223 */ /* 0x000fe20000010021 */
[----:B------:R-:W-:Y:S01]  /*2d50*/  @P2 PRMT R103, R116, 0x7610, R103 ;  /* 0x0000761074672816 */ /* 0x000fe20000000067 */
[----:B------:R-:W-:Y:S01]  /*2d60*/  @P2 FFMA.FTZ R34, R151, R149, R34 ;  /* 0x0000009597222223 */ /* 0x000fe20000010022 */
[----:B------:R-:W-:Y:S06]  /*2d70*/  @!P2 BRA `(.L_x_6578) ;  /* 0x0000000400b0a947 */ /* 0x000fec0003800000 */
[----:B------:R-:W-:Y:S01]  /*2d80*/  @P1 FFMA.FTZ R117, R134, R7, R10 ;  /* 0x0000000786751223 */ /* 0x000fe2000001000a */
[----:B------:R-:W-:Y:S01]  /*2d90*/  MOV R9, R19 ;  /* 0x0000001300097202 */ /* 0x000fe20000000f00 */
        /* <DEDUP_REMOVED lines=10> */
.L_x_6593:
[----:B------:R-:W0:Y:S01]  /*2e40*/  @P2 LDC R149, c[0x0][0x40c] ;  /* 0x00010300ff952b82 */ /* 0x000e220000000800 */
[-CC-:B------:R-:W-:Y:S01]  /*2e50*/  @P1 FFMA.FTZ R117, R13, R7.reuse, R10.reuse ;  /* 0x000000070d751223 */ /* 0x180fe2000001000a */
[-CC-:B------:R-:W-:Y:S01]  /*2e60*/  @P1 FFMA.FTZ R9, R134, R7.reuse, R10.reuse ;  /* 0x0000000786091223 */ /* 0x180fe2000001000a */
[--C-:B------:R-:W-:Y:S01]  /*2e70*/  @P1 FFMA.FTZ R153, R125, R7, R10.reuse ;  /* 0x000000077d991223 */ /* 0x100fe2000001000a */
[----:B------:R-:W-:Y:S01]  /*2e80*/  MOV R106, R22 ;  /* 0x00000016006a7202 */ /* 0x000fe20000000f00 */
[----:B------:R-:W-:Y:S01]  /*2e90*/  @P1 FADD.FTZ R117, R124, -R117 ;  /* 0x800000757c751221 */ /* 0x000fe20000010000 */
[----:B------:R-:W-:Y:S01]  /*2ea0*/  @P1 FADD.FTZ R9, R132, -R9 ;  /* 0x8000000984091221 */ /* 0x000fe20000010000 */
[----:B------:R-:W-:Y:S01]  /*2eb0*/  MOV R111, R19 ;  /* 0x00000013006f7202 */ /* 0x000fe20000000f00 */
[----:B------:R-:W1:Y:S01]  /*2ec0*/  @P2 LDC R110, c[0x0][0x40c] ;  /* 0x00010300ff6e2b82 */ /* 0x000e620000000800 */
[----:B------:R-:W-:Y:S01]  /*2ed0*/  @P1 FFMA.FTZ R108, R14, R7, R10 ;  /* 0x000000070e6c1223 */ /* 0x000fe2000001000a */
[C---:B------:R-:W-:Y:S01]  /*2ee0*/  @P1 FFMA.FTZ R106, R8.reuse, R117, R22 ;  /* 0x00000075086a1223 */ /* 0x040fe20000010016 */
[----:B------:R-:W-:Y:S01]  /*2ef0*/  @P1 FFMA.FTZ R111, R8, R9, R19 ;  /* 0x00000009086f1223 */ /* 0x000fe20000010013 */
[----:B------:R-:W-:Y:S01]  /*2f00*/  @P1 FFMA.FTZ R9, R3, R7, R10 ;  /* 0x0000000703091223 */ /* 0x000fe2000001000a */
[----:B------:R-:W-:Y:S01]  /*2f10*/  @P1 FADD.FTZ R155, R128, -R153 ;  /* 0x80000099809b1221 */ /* 0x000fe20000010000 */
[----:B-----5:R-:W-:-:S02]  /*2f20*/  @P2 HADD2.F32 R153, -RZ, R97.H0_H0 ;  /* 0x20000061ff992230 */ /* 0x020fc40000004100 */
[----:B------:R-:W-:Y:S01]  /*2f30*/  @P1 FADD.FTZ R108, R11, -R108 ;  /* 0x8000006c0b6c1221 */ /* 0x000fe20000010000 */
[----:B------:R-:W2:Y:S01]  /*2f40*/  @P2 LDC R109, c[0x0][0x40c] ;  /* 0x00010300ff6d2b82 */ /* 0x000ea20000000800 */
[----:B------:R-:W-:Y:S01]  /*2f50*/  @P1 FADD.FTZ R9, R12, -R9 ;  /* 0x800000090c091221 */ /* 0x000fe20000010000 */
[----:B------:R-:W-:Y:S01]  /*2f60*/  MOV R105, R21 ;  /* 0x0000001500697202 */ /* 0x000fe20000000f00 */
[C---:B------:R-:W-:Y:S01]  /*2f70*/  @P1 FFMA.FTZ R105, R8.reuse, R108, R21 ;  /* 0x0000006c08691223 */ /* 0x040fe20000010015 */
[----:B------:R-:W-:Y:S01]  /*2f80*/  MOV R104, R20 ;  /* 0x0000001400687202 */ /* 0x000fe20000000f00 */
[----:B------:R-:W-:Y:S01]  /*2f90*/  @P1 FFMA.FTZ R104, R8, R9, R20 ;  /* 0x0000000908681223 */ /* 0x000fe20000010014 */
[----:B------:R-:W-:Y:S02]  /*2fa0*/  @P2 HADD2.F32 R9, -RZ, R80.H1_H1 ;  /* 0x30000050ff092230 */ /* 0x000fe40000004100 */
[----:B------:R-:W-:Y:S01]  /*2fb0*/  @P1 FFMA.FTZ R116, R126, R7, R10 ;  /* 0x000000077e741223 */ /* 0x000fe2000001000a */
[----:B------:R-:W3:Y:S01]  /*2fc0*/  @P2 LDC R118, c[0x0][0x40c] ;  /* 0x00010300ff762b82 */ /* 0x000ee20000000800 */
[----:B0-----:R-:W-:Y:S01]  /*2fd0*/  @P2 FMUL.FTZ R149, R106, R149 ;  /* 0x000000956a952220 */ /* 0x001fe20000410000 */
[----:B------:R-:W-:-:S02]  /*2fe0*/  @P2 HADD2.F32 R120, -RZ, R96.H1_H1 ;  /* 0x30000060ff782230 */ /* 0x000fc40000004100 */
[----:B------:R-:W-:Y:S01]  /*2ff0*/  @P1 FADD.FTZ R116, R15, -R116 ;  /* 0x800000740f741221 */ /* 0x000fe20000010000 */
[----:B------:R-:W-:Y:S02]  /*3000*/  @P2 HADD2.F32 R108, -RZ, R80.H0_H0 ;  /* 0x20000050ff6c2230 */ /* 0x000fe40000004100 */
[----:B------:R-:W-:Y:S01]  /*3010*/  @P2 FFMA.FTZ R38, R153, R149, R38 ;  /* 0x0000009599262223 */ /* 0x000fe20000010026 */
[----:B------:R-:W-:Y:S02]  /*3020*/  @P2 HADD2.F32 R151, -RZ, R96.H0_H0 ;  /* 0x20000060ff972230 */ /* 0x000fe40000004100 */
[----:B------:R-:W-:Y:S01]  /*3030*/  @P1 FFMA.FTZ R150, R131, R7, R10 ;  /* 0x0000000783961223 */ /* 0x000fe2000001000a */
[----:B------:R-:W0:Y:S01]  /*3040*/  @P2 LDC R157, c[0x0][0x40c] ;  /* 0x00010300ff9d2b82 */ /* 0x000e220000000800 */
[----:B-1----:R-:W-:Y:S01]  /*3050*/  @P2 FMUL.FTZ R110, R105, R110 ;  /* 0x0000006e696e2220 */ /* 0x002fe20000410000 */
[----:B------:R-:W-:Y:S01]  /*3060*/  MOV R107, R23 ;  /* 0x00000017006b7202 */ /* 0x000fe20000000f00 */
[----:B------:R-:W-:Y:S01]  /*3070*/  @P1 FFMA.FTZ R107, R8, R116, R23 ;  /* 0x00000074086b1223 */ /* 0x000fe20000010017 */
[----:B------:R-:W-:-:S02]  /*3080*/  @P2 HADD2.F32 R116, -RZ, R81.H0_H0 ;  /* 0x20000051ff742230 */ /* 0x000fc40000004100 */
[-C--:B------:R-:W-:Y:S01]  /*3090*/  @P2 FMUL.FTZ R9, R9, R110.reuse ;  /* 0x0000006e09092220 */ /* 0x080fe20000410000 */
[----:B------:R-:W-:Y:S01]  /*30a0*/  @P2 FFMA.FTZ R37, R120, R110, R37 ;  /* 0x0000006e78252223 */ /* 0x000fe20000010025 */
[----:B------:R-:W-:Y:S01]  /*30b0*/  @P1 FFMA.FTZ R110, R130, R7, R10 ;  /* 0x00000007826e1223 */ /* 0x000fe2000001000a */
[----:B------:R-:W1:Y:S01]  /*30c0*/  @P2 LDC R148, c[0x0][0x40c] ;  /* 0x00010300ff942b82 */ /* 0x000e620000000800 */
[----:B--2---:R-:W-:Y:S01]  /*30d0*/  @P2 FMUL.FTZ R109, R104, R109 ;  /* 0x0000006d686d2220 */ /* 0x004fe20000410000 */
[----:B------:R-:W-:Y:S02]  /*30e0*/  @P2 HADD2.F32 R117, -RZ, R81.H1_H1 ;  /* 0x30000051ff752230 */ /* 0x000fe40000004100 */
[----:B------:R-:W-:Y:S01]  /*30f0*/  @P1 FADD.FTZ R122, R127, -R110 ;  /* 0x8000006e7f7a1221 */ /* 0x000fe20000010000 */
[----:B------:R-:W-:Y:S01]  /*3100*/  MOV R110, R18 ;  /* 0x00000012006e7202 */ /* 0x000fe20000000f00 */
[-C--:B------:R-:W-:Y:S01]  /*3110*/  @P2 FMUL.FTZ R119, R108, R109.reuse ;  /* 0x0000006d6c772220 */ /* 0x080fe20000410000 */
[----:B------:R-:W-:Y:S01]  /*3120*/  @P2 FFMA.FTZ R36, R151, R109, R36 ;  /* 0x0000006d97242223 */ /* 0x000fe20000010024 */
[----:B------:R-:W-:Y:S01]  /*3130*/  @P1 FADD.FTZ R151, R129, -R150 ;  /* 0x8000009681971221 */ /* 0x000fe20000010000 */
[----:B------:R-:W2:Y:S01]  /*3140*/  @P2 LDC R153, c[0x0][0x40c] ;  /* 0x00010300ff992b82 */ /* 0x000ea20000000800 */
[----:B------:R-:W-:Y:S01]  /*3150*/  MOV R108, R16 ;  /* 0x00000010006c7202 */ /* 0x000fe20000000f00 */
[C---:B------:R-:W-:Y:S01]  /*3160*/  @P1 FFMA.FTZ R108, R8.reuse, R155, R16 ;  /* 0x0000009b086c1223 */ /* 0x040fe20000010010 */
[----:B------:R-:W-:Y:S01]  /*3170*/  MOV R109, R17 ;  /* 0x00000011006d7202 */ /* 0x000fe20000000f00 */
[C---:B------:R-:W-:Y:S01]  /*3180*/  @P1 FFMA.FTZ R109, R8.reuse, R122, R17 ;  /* 0x0000007a086d1223 */ /* 0x040fe20000010011 */
[----:B------:R-:W-:Y:S01]  /*3190*/  @P2 F2FP.F16.F32.PACK_AB R119, RZ, R119 ;  /* 0x00000077ff77223e */ /* 0x000fe200000000ff */
[----:B------:R-:W-:Y:S01]  /*31a0*/  @P1 FFMA.FTZ R110, R8, R151, R18 ;  /* 0x00000097086e1223 */ /* 0x000fe20000010012 */
[----:B------:R-:W-:Y:S01]  /*31b0*/  @P2 HADD2.F32 R122, -RZ, R97.H1_H1 ;  /* 0x30000061ff7a2230 */ /* 0x000fe20000004100 */
[----:B------:R-:W4:Y:S01]  /*31c0*/  @P2 LDC R154, c[0x0][0x40c] ;  /* 0x00010300ff9a2b82 */ /* 0x000f220000000800 */
[----:B---3--:R-:W-:Y:S01]  /*31d0*/  @P2 FMUL.FTZ R118, R107, R118 ;  /* 0x000000766b762220 */ /* 0x008fe20000410000 */
[----:B------:R-:W-:Y:S01]  /*31e0*/  @P2 FMUL.FTZ R116, R116, R149 ;  /* 0x0000009574742220 */ /* 0x000fe20000410000 */
[----:B------:R-:W-:-:S02]  /*31f0*/  @P2 HADD2.F32 R120, -RZ, R82.H0_H0 ;  /* 0x20000052ff782230 */ /* 0x000fc40000004100 */
[----:B0-----:R-:W-:Y:S01]  /*3200*/  @P2 FMUL.FTZ R149, R108, R157 ;  /* 0x0000009d6c952220 */ /* 0x001fe20000410000 */
[--C-:B------:R-:W-:Y:S01]  /*3210*/  @P2 HADD2.F32 R151, -RZ, R98.reuse.H0_H0 ;  /* 0x20000062ff972230 */ /* 0x100fe20000004100 */
[----:B------:R-:W-:Y:S01]  /*3220*/  @P2 PRMT R100, R119, 0x7610, R100 ;  /* 0x0000761077642816 */ /* 0x000fe20000000064 */
[-C--:B------:R-:W-:Y:S01]  /*3230*/  @P2 FMUL.FTZ R117, R117, R118.reuse ;  /* 0x0000007675752220 */ /* 0x080fe20000410000 */
[----:B------:R-:W-:Y:S01]  /*3240*/  @P2 FFMA.FTZ R39, R122, R118, R39 ;  /* 0x000000767a272223 */ /* 0x000fe20000010027 */
[----:B------:R-:W-:Y:S02]  /*3250*/  @P2 HADD2.F32 R150, -RZ, R98.H1_H1 ;  /* 0x30000062ff962230 */ /* 0x000fe40000004100 */
[-C--:B------:R-:W-:Y:S01]  /*3260*/  @P2 FMUL.FTZ R120, R120, R149.reuse ;  /* 0x0000009578782220 */ /* 0x080fe20000410000 */
[----:B------:R-:W-:Y:S02]  /*3270*/  @P2 HADD2.F32 R119, -RZ, R82.H1_H1 ;  /* 0x30000052ff772230 */ /* 0x000fe40000004100 */
[----:B------:R-:W-:Y:S01]  /*3280*/  @P2 FFMA.FTZ R32, R151, R149, R32 ;  /* 0x0000009597202223 */ /* 0x000fe20000010020 */
[----:B------:R-:W-:-:S02]  /*3290*/  @P2 HADD2.F32 R152, -RZ, R83.H0_H0 ;  /* 0x20000053ff982230 */ /* 0x000fc40000004100 */
[----:B-1----:R-:W-:Y:S01]  /*32a0*/  @P2 FMUL.FTZ R118, R109, R148 ;  /* 0x000000946d762220 */ /* 0x002fe20000410000 */
[----:B------:R-:W-:Y:S02]  /*32b0*/  @P2 HADD2.F32 R151, -RZ, R83.H1_H1 ;  /* 0x30000053ff972230 */ /* 0x000fe40000004100 */
[----:B--2---:R-:W-:Y:S01]  /*32c0*/  @P2 FMUL.FTZ R149, R110, R153 ;  /* 0x000000996e952220 */ /* 0x004fe20000410000 */
[----:B------:R-:W-:Y:S01]  /*32d0*/  @P2 F2FP.F16.F32.PACK_AB R116, RZ, R116 ;  /* 0x00000074ff74223e */ /* 0x000fe200000000ff */
[-C--:B------:R-:W-:Y:S01]  /*32e0*/  @P2 FMUL.FTZ R119, R119, R118.reuse ;  /* 0x0000007677772220 */ /* 0x080fe20000410000 */
[----:B------:R-:W-:Y:S01]  /*32f0*/  @P2 FFMA.FTZ R33, R150, R118, R33 ;  /* 0x0000007696212223 */ /* 0x000fe20000010021 */
[----:B------:R-:W-:Y:S01]  /*3300*/  @P2 FMUL.FTZ R118, R152, R149 ;  /* 0x0000009598762220 */ /* 0x000fe20000410000 */
[----:B------:R-:W-:Y:S01]  /*3310*/  @P2 F2FP.F16.F32.PACK_AB R120, RZ, R120 ;  /* 0x00000078ff78223e */ /* 0x000fe200000000ff */
[----:B------:R-:W-:Y:S01]  /*3320*/  @P2 HADD2.F32 R150, -RZ, R99.H1_H1 ;  /* 0x30000063ff962230 */ /* 0x000fe20000004100 */
[----:B------:R-:W-:Y:S01]  /*3330*/  @P2 F2FP.F16.F32.PACK_AB R9, RZ, R9 ;  /* 0x00000009ff09223e */ /* 0x000fe200000000ff */
[----:B----4-:R-:W-:Y:S01]  /*3340*/  @P2 FMUL.FTZ R122, R111, R154 ;  /* 0x0000009a6f7a2220 */ /* 0x010fe20000410000 */
[----:B------:R-:W-:-:S02]  /*3350*/  @P2 F2FP.F16.F32.PACK_AB R118, RZ, R118 ;  /* 0x00000076ff76223e */ /* 0x000fc400000000ff */
[----:B------:R-:W-:Y:S01]  /*3360*/  @P2 F2FP.F16.F32.PACK_AB R117, RZ, R117 ;  /* 0x00000075ff75223e */ /* 0x000fe200000000ff */
[-C--:B------:R-:W-:Y:S01]  /*3370*/  @P2 FMUL.FTZ R148, R151, R122.reuse ;  /* 0x0000007a97942220 */ /* 0x080fe20000410000 */
[----:B------:R-:W-:Y:S01]  /*3380*/  @P2 HADD2.F32 R151, -RZ, R99.H0_H0 ;  /* 0x20000063ff972230 */ /* 0x000fe20000004100 */
[----:B------:R-:W-:Y:S01]  /*3390*/  @P2 F2FP.F16.F32.PACK_AB R119, RZ, R119 ;  /* 0x00000077ff77223e */ /* 0x000fe200000000ff */
[----:B------:R-:W-:Y:S01]  /*33a0*/  @P2 FFMA.FTZ R35, R150, R122, R35 ;  /* 0x0000007a96232223 */ /* 0x000fe20000010023 */
[----:B------:R-:W-:Y:S02]  /*33b0*/  @P2 PRMT R101, R116, 0x7610, R101 ;  /* 0x0000761074652816 */ /* 0x000fe40000000065 */
[----:B------:R-:W-:Y:S01]  /*33c0*/  @P2 F2FP.F16.F32.PACK_AB R148, RZ, R148 ;  /* 0x00000094ff94223e */ /* 0x000fe200000000ff */
[----:B------:R-:W-:Y:S01]  /*33d0*/  @P2 FFMA.FTZ R34, R151, R149, R34 ;  /* 0x0000009597222223 */ /* 0x000fe20000010022 */
[----:B------:R-:W-:Y:S02]  /*33e0*/  @P2 PRMT R102, R120, 0x7610, R102 ;  /* 0x0000761078662816 */ /* 0x000fe40000000066 */
[----:B------:R-:W-:-:S02]  /*33f0*/  @P2 PRMT R103, R118, 0x7610, R103 ;  /* 0x0000761076672816 */ /* 0x000fc40000000067 */
[----:B------:R-:W-:Y:S02]  /*3400*/  @P2 PRMT R100, R100, 0x5410, R9 ;  /* 0x0000541064642816 */ /* 0x000fe40000000009 */
[----:B------:R-:W-:Y:S02]  /*3410*/  @P2 PRMT R101, R101, 0x5410, R117 ;  /* 0x0000541065652816 */ /* 0x000fe40000000075 */
[----:B------:R-:W-:Y:S02]  /*3420*/  @P2 PRMT R102, R102, 0x5410, R119 ;  /* 0x0000541066662816 */ /* 0x000fe40000000077 */
[----:B------:R-:W-:-:S07]  /*3430*/  @P2 PRMT R103, R103, 0x5410, R148 ;  /* 0x0000541067672816 */ /* 0x000fce0000000094 */
.L_x_6578:
[----:B------:R-:W-:Y:S05]  /*3440*/  BSYNC.RECONVERGENT B1 ;  /* 0x0000000000017941 */ /* 0x000fea0003800200 */
.L_x_6561:
        /* <DEDUP_REMOVED lines=11> */
.L_x_6558:
[----:B------:R-:W-:Y:S05]  /*3500*/  BSYNC.RECONVERGENT B0 ;  /* 0x0000000000007941 */ /* 0x000fea0003800200 */
.L_x_6557:
        /* <DEDUP_REMOVED lines=8> */
.L_x_6597:
[----:B------:R-:W-:Y:S05]  /*3590*/  BSYNC.RECONVERGENT B1 ;  /* 0x0000000000017941 */ /* 0x000fea0003800200 */
.L_x_6596:
        /* <DEDUP_REMOVED lines=8> */
[----:B0-----:R-:W0:Y:S01]  /*3620*/  @P2 LDC R108, c[0x0][0x40c] ;  /* 0x00010300ff6c2b82 */ /* 0x001e220000000800 */
[-CC-:B------:R-:W-:Y:S01]  /*3630*/  @P1 FFMA.FTZ R6, R114, R7.reuse, R10.reuse ;  /* 0x0000000772061223 */ /* 0x180fe2000001000a */
[-CC-:B------:R-:W-:Y:S01]  /*3640*/  @P1 FFMA.FTZ R9, R113, R7.reuse, R10.reuse ;  /* 0x0000000771091223 */ /* 0x180fe2000001000a */
[-CC-:B------:R-:W-:Y:S01]  /*3650*/  @P1 FFMA.FTZ R107, R133, R7.reuse, R10.reuse ;  /* 0x00000007856b1223 */ /* 0x180fe2000001000a */
[-CC-:B------:R-:W-:Y:S01]  /*3660*/  @P1 FFMA.FTZ R118, R138, R7.reuse, R10.reuse ;  /* 0x000000078a761223 */ /* 0x180fe2000001000a */
[-CC-:B------:R-:W-:Y:S01]  /*3670*/  @P1 FFMA.FTZ R119, R137, R7.reuse, R10.reuse ;  /* 0x0000000789771223 */ /* 0x180fe2000001000a */
[-CC-:B------:R-:W-:Y:S01]  /*3680*/  @P1 FFMA.FTZ R116, R142, R7.reuse, R10.reuse ;  /* 0x000000078e741223 */ /* 0x180fe2000001000a */
[-CC-:B------:R-:W-:Y:S01]  /*3690*/  @P1 FFMA.FTZ R117, R141, R7.reuse, R10.reuse ;  /* 0x000000078d751223 */ /* 0x180fe2000001000a */
[----:B------:R-:W1:Y:S01]  /*36a0*/  @P2 LDC R109, c[0x0][0x40c] ;  /* 0x00010300ff6d2b82 */ /* 0x000e620000000800 */
[----:B------:R-:W-:Y:S01]  /*36b0*/  @P1 FFMA.FTZ R10, R146, R7, R10 ;  /* 0x00000007920a1223 */ /* 0x000fe2000001000a */
[----:B------:R-:W-:Y:S01]  /*36c0*/  @P1 FADD.FTZ R6, R115, -R6 ;  /* 0x8000000673061221 */ /* 0x000fe20000010000 */
[----:B------:R-:W-:Y:S01]  /*36d0*/  @P1 FADD.FTZ R9, R112, -R9 ;  /* 0x8000000970091221 */ /* 0x000fe20000010000 */
[----:B------:R-:W-:Y:S01]  /*36e0*/  MOV R105, R89 ;  /* 0x0000005900697202 */ /* 0x000fe20000000f00 */
[----:B------:R-:W-:Y:S01]  /*36f0*/  @P1 FADD.FTZ R10, R143, -R10 ;  /* 0x8000000a8f0a1221 */ /* 0x000fe20000010000 */
[----:B------:R-:W-:Y:S01]  /*3700*/  @P1 FFMA.FTZ R105, R8, R6, R89 ;  /* 0x0000000608691223 */ /* 0x000fe20000010059 */
[----:B------:R-:W-:Y:S01]  /*3710*/  MOV R104, R88 ;  /* 0x0000005800687202 */ /* 0x000fe20000000f00 */
[----:B------:R-:W2:Y:S01]  /*3720*/  @P2 LDC R145, c[0x0][0x40c] ;  /* 0x00010300ff912b82 */ /* 0x000ea20000000800 */
[----:B------:R-:W-:Y:S01]  /*3730*/  @P1 FADD.FTZ R107, R136, -R107 ;  /* 0x8000006b886b1221 */ /* 0x000fe20000010000 */
[C---:B------:R-:W-:Y:S01]  /*3740*/  @P1 FFMA.FTZ R104, R8.reuse, R9, R88 ;  /* 0x0000000908681223 */ /* 0x040fe20000010058 */
[----:B------:R-:W-:Y:S01]  /*3750*/  MOV R111, R95 ;  /* 0x0000005f006f7202 */ /* 0x000fe20000000f00 */
[--C-:B------:R-:W-:Y:S01]  /*3760*/  @P2 HADD2.F32 R9, -RZ, R72.reuse.H1_H1 ;  /* 0x30000048ff092230 */ /* 0x100fe20000004100 */
[----:B------:R-:W-:Y:S01]  /*3770*/  MOV R106, R90 ;  /* 0x0000005a006a7202 */ /* 0x000fe20000000f00 */
[C---:B------:R-:W-:Y:S01]  /*3780*/  @P1 FFMA.FTZ R111, R8.reuse, R10, R95 ;  /* 0x0000000a086f1223 */ /* 0x040fe2000001005f */
[----:B------:R-:W-:Y:S01]  /*3790*/  @P1 FFMA.FTZ R106, R8, R107, R90 ;  /* 0x0000006b086a1223 */ /* 0x000fe2000001005a */
[----:B------:R-:W3:Y:S01]  /*37a0*/  @P2 LDC R122, c[0x0][0x40c] ;  /* 0x00010300ff7a2b82 */ /* 0x000ee20000000800 */
[----:B0-----:R-:W-:Y:S01]  /*37b0*/  @P2 FMUL.FTZ R6, R105, R108 ;  /* 0x0000006c69062220 */ /* 0x001fe20000410000 */
[----:B------:R-:W-:Y:S01]  /*37c0*/  @P2 HADD2.F32 R10, -RZ, R72.H0_H0 ;  /* 0x20000048ff0a2230 */ /* 0x000fe20000004100 */
[----:B------:R-:W-:Y:S01]  /*37d0*/  MOV R107, R91 ;  /* 0x0000005b006b7202 */ /* 0x000fe20000000f00 */
[----:B------:R-:W-:-:S02]  /*37e0*/  @P2 HADD2.F32 R110, -RZ, R73.H0_H0 ;  /* 0x20000049ff6e2230 */ /* 0x000fc40000004100 */
[----:B------:R-:W-:Y:S01]  /*37f0*/  @P2 FMUL.FTZ R108, R6, R9 ;  /* 0x00000009066c2220 */ /* 0x000fe20000410000 */
[----:B------:R-:W-:Y:S01]  /*3800*/  @P1 FADD.FTZ R119, R140, -R119 ;  /* 0x800000778c771221 */ /* 0x000fe20000010000 */
[----:B------:R-:W-:Y:S01]  /*3810*/  @P1 FADD.FTZ R116, R139, -R116 ;  /* 0x800000748b741221 */ /* 0x000fe20000010000 */
[----:B------:R-:W0:Y:S01]  /*3820*/  @P2 LDC R147, c[0x0][0x40c] ;  /* 0x00010300ff932b82 */ /* 0x000e220000000800 */
[----:B-1----:R-:W-:Y:S01]  /*3830*/  @P2 FMUL.FTZ R7, R104, R109 ;  /* 0x0000006d68072220 */ /* 0x002fe20000410000 */
[----:B------:R-:W-:Y:S01]  /*3840*/  @P1 FADD.FTZ R109, R135, -R118 ;  /* 0x80000076876d1221 */ /* 0x000fe20000010000 */
[----:B------:R-:W-:Y:S01]  /*3850*/  @P2 F2FP.F16.F32.PACK_AB R120, RZ, R108 ;  /* 0x0000006cff78223e */ /* 0x000fe200000000ff */
[----:B------:R-:W-:Y:S01]  /*3860*/  @P1 FADD.FTZ R117, R144, -R117 ;  /* 0x8000007590751221 */ /* 0x000fe20000010000 */
[----:B------:R-:W-:Y:S01]  /*3870*/  @P2 FMUL.FTZ R10, R7, R10 ;  /* 0x0000000a070a2220 */ /* 0x000fe20000410000 */
[----:B------:R-:W-:Y:S01]  /*3880*/  @P1 FFMA.FTZ R107, R8, R109, R91 ;  /* 0x0000006d086b1223 */ /* 0x000fe2000001005b */
[----:B------:R-:W-:Y:S01]  /*3890*/  MOV R108, R92 ;  /* 0x0000005c006c7202 */ /* 0x000fe20000000f00 */
[----:B------:R-:W1:Y:S01]  /*38a0*/  @P2 LDC R148, c[0x0][0x40c] ;  /* 0x00010300ff942b82 */ /* 0x000e620000000800 */
[----:B--2---:R-:W-:Y:S01]  /*38b0*/  @P2 FMUL.FTZ R9, R106, R145 ;  /* 0x000000916a092220 */ /* 0x004fe20000410000 */
[----:B------:R-:W-:Y:S01]  /*38c0*/  @P2 F2FP.F16.F32.PACK_AB R118, RZ, R10 ;  /* 0x0000000aff76223e */ /* 0x000fe200000000ff */
[----:B------:R-:W-:-:S02]  /*38d0*/  @P2 HADD2.F32 R145, -RZ, R73.H1_H1 ;  /* 0x30000049ff912230 */ /* 0x000fc40000004100 */
[C---:B------:R-:W-:Y:S01]  /*38e0*/  @P1 FFMA.FTZ R108, R8.reuse, R119, R92 ;  /* 0x00000077086c1223 */ /* 0x040fe2000001005c */
[----:B------:R-:W-:Y:S01]  /*38f0*/  @P2 FMUL.FTZ R110, R9, R110 ;  /* 0x0000006e096e2220 */ /* 0x000fe20000410000 */
[----:B------:R-:W-:Y:S01]  /*3900*/  MOV R109, R93 ;  /* 0x0000005d006d7202 */ /* 0x000fe20000000f00 */
[----:B------:R-:W-:Y:S01]  /*3910*/  @P1 FFMA.FTZ R109, R8, R116, R93 ;  /* 0x00000074086d1223 */ /* 0x000fe2000001005d */
[----:B------:R-:W2:Y:S01]  /*3920*/  @P2 LDC R149, c[0x0][0x40c] ;  /* 0x00010300ff952b82 */ /* 0x000ea20000000800 */
[----:B---3--:R-:W-:Y:S01]  /*3930*/  @P2 FMUL.FTZ R10, R107, R122 ;  /* 0x0000007a6b0a2220 */ /* 0x008fe20000410000 */
[----:B------:R-:W-:Y:S01]  /*3940*/  @P2 F2FP.F16.F32.PACK_AB R122, RZ, R110 ;  /* 0x0000006eff7a223e */ /* 0x000fe200000000ff */
[--C-:B------:R-:W-:Y:S01]  /*3950*/  @P2 HADD2.F32 R119, -RZ, R74.reuse.H1_H1 ;  /* 0x3000004aff772230 */ /* 0x100fe20000004100 */
[----:B------:R-:W-:Y:S01]  /*3960*/  MOV R110, R94 ;  /* 0x0000005e006e7202 */ /* 0x000fe20000000f00 */
[----:B------:R-:W-:Y:S01]  /*3970*/  @P2 FMUL.FTZ R145, R10, R145 ;  /* 0x000000910a912220 */ /* 0x000fe20000410000 */
[----:B------:R-:W-:Y:S01]  /*3980*/  @P1 FFMA.FTZ R110, R8, R117, R94 ;  /* 0x00000075086e1223 */ /* 0x000fe2000001005e */
[----:B------:R-:W-:-:S02]  /*3990*/  @P2 HADD2.F32 R8, -RZ, R74.H0_H0 ;  /* 0x2000004aff082230 */ /* 0x000fc40000004100 */
[----:B0-----:R-:W-:Y:S01]  /*39a0*/  @P2 FMUL.FTZ R117, R108, R147 ;  /* 0x000000936c752220 */ /* 0x001fe20000410000 */
[----:B------:R-:W-:Y:S01]  /*39b0*/  @P2 PRMT R100, R118, 0x7610, R100 ;  /* 0x0000761076642816 */ /* 0x000fe20000000064 */
[----:B------:R-:W-:Y:S01]  /*39c0*/  @P2 HADD2.F32 R118, -RZ, R75.H0_H0 ;  /* 0x2000004bff762230 */ /* 0x000fe20000004100 */
[----:B------:R-:W-:Y:S01]  /*39d0*/  @P2 F2FP.F16.F32.PACK_AB R145, RZ, R145 ;  /* 0x00000091ff91223e */ /* 0x000fe200000000ff */
[----:B------:R-:W-:Y:S01]  /*39e0*/  @P2 FMUL.FTZ R8, R117, R8 ;  /* 0x0000000875082220 */ /* 0x000fe20000410000 */
[----:B------:R-:W-:Y:S02]  /*39f0*/  @P2 PRMT R101, R122, 0x7610, R101 ;  /* 0x000076107a652816 */ /* 0x000fe40000000065 */
[----:B------:R-:W-:Y:S01]  /*3a00*/  @P2 PRMT R100, R100, 0x5410, R120 ;  /* 0x0000541064642816 */ /* 0x000fe20000000078 */
[----:B-1----:R-:W-:Y:S01]  /*3a10*/  @P2 FMUL.FTZ R116, R109, R148 ;  /* 0x000000946d742220 */ /* 0x002fe20000410000 */
[----:B------:R-:W-:Y:S01]  /*3a20*/  @P2 PRMT R101, R101, 0x5410, R145 ;  /* 0x0000541065652816 */ /* 0x000fe20000000091 */
[--C-:B-----5:R-:W-:Y:S01]  /*3a30*/  @P2 HADD2.F32 R145, -RZ, R96.reuse.H0_H0 ;  /* 0x20000060ff912230 */ /* 0x120fe20000004100 */
[----:B------:R-:W-:Y:S01]  /*3a40*/  @P2 F2FP.F16.F32.PACK_AB R8, RZ, R8 ;  /* 0x00000008ff08223e */ /* 0x000fe200000000ff */
[----:B------:R-:W-:-:S02]  /*3a50*/  @P2 HADD2.F32 R120, -RZ, R96.H1_H1 ;  /* 0x30000060ff782230 */ /* 0x000fc40000004100 */
[----:B------:R-:W-:Y:S01]  /*3a60*/  @P2 FMUL.FTZ R119, R116, R119 ;  /* 0x0000007774772220 */ /* 0x000fe20000410000 */
[----:B------:R-:W-:Y:S01]  /*3a70*/  @P2 PRMT R102, R8, 0x7610, R102 ;  /* 0x0000761008662816 */ /* 0x000fe20000000066 */
[----:B--2---:R-:W-:Y:S01]  /*3a80*/  @P2 FMUL.FTZ R147, R110, R149 ;  /* 0x000000956e932220 */ /* 0x004fe20000410000 */
[----:B------:R-:W-:Y:S01]  /*3a90*/  @P2 FFMA.FTZ R28, R145, R7, R28 ;  /* 0x00000007911c2223 */ /* 0x000fe2000001001c */
[----:B------:R-:W-:Y:S01]  /*3aa0*/  @P2 FFMA.FTZ R29, R120, R6, R29 ;  /* 0x00000006781d2223 */ /* 0x000fe2000001001d */
[--C-:B------:R-:W-:Y:S02]  /*3ab0*/  @P2 HADD2.F32 R7, -RZ, R97.reuse.H0_H0 ;  /* 0x20000061ff072230 */ /* 0x100fe40000004100 */
[----:B------:R-:W-:Y:S01]  /*3ac0*/  @P2 FMUL.FTZ R118, R147, R118 ;  /* 0x0000007693762220 */ /* 0x000fe20000410000 */
[----:B------:R-:W-:Y:S01]  /*3ad0*/  @P2 HADD2.F32 R6, -RZ, R97.H1_H1 ;  /* 0x30000061ff062230 */ /* 0x000fe20000004100 */
[----:B------:R-:W-:Y:S01]  /*3ae0*/  @P2 F2FP.F16.F32.PACK_AB R119, RZ, R119 ;  /* 0x00000077ff77223e */ /* 0x000fe200000000ff */
[----:B------:R-:W-:-:S02]  /*3af0*/  @P2 HADD2.F32 R145, -RZ, R98.H0_H0 ;  /* 0x20000062ff912230 */ /* 0x000fc40000004100 */
[----:B------:R-:W-:Y:S01]  /*3b00*/  @P2 FFMA.FTZ R30, R7, R9, R30 ;  /* 0x00000009071e2223 */ /* 0x000fe2000001001e */
[----:B------:R-:W-:Y:S01]  /*3b10*/  @P2 HADD2.F32 R8, -RZ, R98.H1_H1 ;  /* 0x30000062ff082230 */ /* 0x000fe20000004100 */
[----:B------:R-:W-:Y:S01]  /*3b20*/  @P2 F2FP.F16.F32.PACK_AB R118, RZ, R118 ;  /* 0x00000076ff76223e */ /* 0x000fe200000000ff */
[----:B------:R-:W-:Y:S02]  /*3b30*/  @P2 HADD2.F32 R149, -RZ, R99.H0_H0 ;  /* 0x20000063ff952230 */ /* 0x000fe40000004100 */
[----:B------:R-:W-:Y:S01]  /*3b40*/  @P2 FFMA.FTZ R31, R6, R10, R31 ;  /* 0x0000000a061f2223 */ /* 0x000fe2000001001f */
[----:B------:R-:W-:Y:S01]  /*3b50*/  @P2 FFMA.FTZ R24, R145, R117, R24 ;  /* 0x0000007591182223 */ /* 0x000fe20000010018 */
[----:B------:R-:W-:Y:S01]  /*3b60*/  @P2 FFMA.FTZ R25, R8, R116, R25 ;  /* 0x0000007408192223 */ /* 0x000fe20000010019 */
[----:B------:R-:W-:Y:S01]  /*3b70*/  @P2 PRMT R102, R102, 0x5410, R119 ;  /* 0x0000541066662816 */ /* 0x000fe20000000077 */
[----:B------:R-:W-:Y:S01]  /*3b80*/  @P2 FFMA.FTZ R26, R149, R147, R26 ;  /* 0x00000093951a2223 */ /* 0x000fe2000001001a */
        /* <DEDUP_REMOVED lines=10> */
.L_x_6600:
[-CC-:B------:R-:W-:Y:S01]  /*3c30*/  @P1 FFMA.FTZ R9, R113, R7.reuse, R10.reuse ;  /* 0x0000000771091223 */ /* 0x180fe2000001000a */
[----:B------:R-:W1:Y:S01]  /*3c40*/  @P2 LDC R145, c[0x0][0x40c] ;  /* 0x00010300ff912b82 */ /* 0x000e620000000800 */
[----:B------:R-:W-:Y:S01]  /*3c50*/  MOV R6, R88 ;  /* 0x0000005800067202 */ /* 0x000fe20000000f00 */
[-CC-:B------:R-:W-:Y:S01]  /*3c60*/  @P1 FFMA.FTZ R148, R138, R7.reuse, R10.reuse ;  /* 0x000000078a941223 */ /* 0x180fe2000001000a */
[----:B------:R-:W-:Y:S01]  /*3c70*/  @P1 FADD.FTZ R9, R112, -R9 ;  /* 0x8000000970091221 */ /* 0x000fe20000010000 */
[----:B------:R-:W-:Y:S01]  /*3c80*/  @P1 FFMA.FTZ R120, R114, R7, R10 ;  /* 0x0000000772781223 */ /* 0x000fe2000001000a */
[----:B0-----:R-:W-:Y:S01]  /*3c90*/  MOV R118, R91 ;  /* 0x0000005b00767202 */ /* 0x001fe20000000f00 */
[----:B------:R-:W-:Y:S01]  /*3ca0*/  @P1 FADD.FTZ R148, R135, -R148 ;  /* 0x8000009487941221 */ /* 0x000fe20000010000 */
[C---:B------:R-:W-:Y:S01]  /*3cb0*/  @P1 FFMA.FTZ R6, R8.reuse, R9, R88 ;  /* 0x0000000908061223 */ /* 0x040fe20000010058 */
[----:B------:R-:W0:Y:S01]  /*3cc0*/  @P2 LDC R147, c[0x0][0x40c] ;  /* 0x00010300ff932b82 */ /* 0x000e220000000800 */
[-CC-:B------:R-:W-:Y:S01]  /*3cd0*/  @P1 FFMA.FTZ R9, R133, R7.reuse, R10.reuse ;  /* 0x0000000785091223 */ /* 0x180fe2000001000a */
[----:B------:R-:W-:Y:S01]  /*3ce0*/  MOV R117, R90 ;  /* 0x0000005a00757202 */ /* 0x000fe20000000f00 */
[-CC-:B------:R-:W-:Y:S01]  /*3cf0*/  @P1 FFMA.FTZ R119, R137, R7.reuse, R10.reuse ;  /* 0x0000000789771223 */ /* 0x180fe2000001000a */
[----:B------:R-:W-:Y:S01]  /*3d00*/  @P1 FFMA.FTZ R118, R8, R148, R91 ;  /* 0x0000009408761223 */ /* 0x000fe2000001005b */
[----:B------:R-:W-:Y:S01]  /*3d10*/  @P1 FADD.FTZ R9, R136, -R9 ;  /* 0x8000000988091221 */ /* 0x000fe20000010000 */
[----:B------:R-:W-:Y:S01]  /*3d20*/  @P1 FFMA.FTZ R148, R142, R7, R10 ;  /* 0x000000078e941223 */ /* 0x000fe2000001000a */
[----:B------:R-:W-:Y:S01]  /*3d30*/  @P1 FADD.FTZ R120, R115, -R120 ;  /* 0x8000007873781221 */ /* 0x000fe20000010000 */
[----:B------:R-:W2:Y:S01]  /*3d40*/  @P2 LDC R150, c[0x0][0x40c] ;  /* 0x00010300ff962b82 */ /* 0x000ea20000000800 */
[----:B------:R-:W-:Y:S01]  /*3d50*/  @P1 FFMA.FTZ R117, R8, R9, R90 ;  /* 0x0000000908751223 */ /* 0x000fe2000001005a */
[----:B------:R-:W-:Y:S01]  /*3d60*/  @P1 FFMA.FTZ R9, R141, R7, R10 ;  /* 0x000000078d091223 */ /* 0x000fe2000001000a */
[----:B------:R-:W-:Y:S01]  /*3d70*/  @P1 FADD.FTZ R119, R140, -R119 ;  /* 0x800000778c771221 */ /* 0x000fe20000010000 */
[----:B------:R-:W-:Y:S01]  /*3d80*/  @P1 FADD.FTZ R148, R139, -R148 ;  /* 0x800000948b941221 */ /* 0x000fe20000010000 */
[----:B------:R-:W-:Y:S01]  /*3d90*/  MOV R122, R89 ;  /* 0x00000059007a7202 */ /* 0x000fe20000000f00 */
[----:B------:R-:W-:Y:S01]  /*3da0*/  @P1 FADD.FTZ R9, R144, -R9 ;  /* 0x8000000990091221 */ /* 0x000fe20000010000 */
[----:B------:R-:W-:Y:S01]  /*3db0*/  MOV R116, R92 ;  /* 0x0000005c00747202 */ /* 0x000fe20000000f00 */
[----:B------:R-:W3:Y:S01]  /*3dc0*/  @P2 LDC R149, c[0x0][0x40c] ;  /* 0x00010300ff952b82 */ /* 0x000ee20000000800 */
[C---:B------:R-:W-:Y:S01]  /*3dd0*/  @P1 FFMA.FTZ R122, R8.reuse, R120, R89 ;  /* 0x00000078087a1223 */ /* 0x040fe20000010059 */
[C---:B------:R-:W-:Y:S01]  /*3de0*/  @P1 FFMA.FTZ R116, R8.reuse, R119, R92 ;  /* 0x0000007708741223 */ /* 0x040fe2000001005c */
[----:B------:R-:W-:Y:S01]  /*3df0*/  MOV R120, R93 ;  /* 0x0000005d00787202 */ /* 0x000fe20000000f00 */
[C---:B------:R-:W-:Y:S01]  /*3e00*/  @P1 FFMA.FTZ R120, R8.reuse, R148, R93 ;  /* 0x0000009408781223 */ /* 0x040fe2000001005d */
[----:B------:R-:W-:Y:S01]  /*3e10*/  MOV R119, R94 ;  /* 0x0000005e00777202 */ /* 0x000fe20000000f00 */
[----:B------:R-:W-:Y:S01]  /*3e20*/  @P1 FFMA.FTZ R119, R8, R9, R94 ;  /* 0x0000000908771223 */ /* 0x000fe2000001005e */
[----:B------:R-:W-:-:S02]  /*3e30*/  @P2 HADD2.F32 R148, -RZ, R72.H0_H0 ;  /* 0x20000048ff942230 */ /* 0x000fc40000004100 */
[----:B-1----:R-:W-:Y:S01]  /*3e40*/  @P2 FMUL.FTZ R9, R6, R145 ;  /* 0x0000009106092220 */ /* 0x002fe20000410000 */
[----:B------:R-:W1:Y:S01]  /*3e50*/  @P2 LDC R151, c[0x0][0x40c] ;  /* 0x00010300ff972b82 */ /* 0x000e620000000800 */
[----:B0-----:R-:W-:Y:S01]  /*3e60*/  @P2 FMUL.FTZ R6, R122, R147 ;  /* 0x000000937a062220 */ /* 0x001fe20000410000 */
[----:B------:R-:W-:Y:S02]  /*3e70*/  @P2 HADD2.F32 R145, -RZ, R72.H1_H1 ;  /* 0x30000048ff912230 */ /* 0x000fe40000004100 */
[----:B------:R-:W-:Y:S01]  /*3e80*/  @P2 FMUL.FTZ R122, R148, R9 ;  /* 0x00000009947a2220 */ /* 0x000fe20000410000 */
[----:B------:R-:W-:Y:S02]  /*3e90*/  @P2 HADD2.F32 R147, -RZ, R73.H1_H1 ;  /* 0x30000049ff932230 */ /* 0x000fe40000004100 */
[----:B------:R-:W-:Y:S02]  /*3ea0*/  @P2 HADD2.F32 R148, -RZ, R75.H0_H0 ;  /* 0x2000004bff942230 */ /* 0x000fe40000004100 */
[----:B------:R-:W-:Y:S01]  /*3eb0*/  @P2 FMUL.FTZ R145, R145, R6 ;  /* 0x0000000691912220 */ /* 0x000fe20000410000 */
[----:B------:R-:W0:Y:S01]  /*3ec0*/  @P2 LDC R153, c[0x0][0x40c] ;  /* 0x00010300ff992b82 */ /* 0x000e220000000800 */
[----:B------:R-:W-:Y:S01]  /*3ed0*/  @P2 F2FP.F16.F32.PACK_AB R122, RZ, R122 ;  /* 0x0000007aff7a223e */ /* 0x000fe200000000ff */
[----:B--2---:R-:W-:-:S02]  /*3ee0*/  @P2 FMUL.FTZ R117, R117, R150 ;  /* 0x0000009675752220 */ /* 0x004fc40000410000 */
[----:B------:R-:W-:Y:S02]  /*3ef0*/  @P2 F2FP.F16.F32.PACK_AB R145, RZ, R145 ;  /* 0x00000091ff91223e */ /* 0x000fe400000000ff */
[----:B------:R-:W-:Y:S01]  /*3f00*/  @P2 PRMT R100, R122, 0x7610, R100 ;  /* 0x000076107a642816 */ /* 0x000fe20000000064 */
[----:B------:R-:W-:Y:S01]  /*3f10*/  @P2 HADD2.F32 R122, -RZ, R73.H0_H0 ;  /* 0x20000049ff7a2230 */ /* 0x000fe20000004100 */
[----:B------:R-:W2:Y:S01]  /*3f20*/  @P2 LDC R152, c[0x0][0x40c] ;  /* 0x00010300ff982b82 */ /* 0x000ea20000000800 */
[----:B---3--:R-:W-:Y:S01]  /*3f30*/  @P2 FMUL.FTZ R118, R118, R149 ;  /* 0x0000009576762220 */ /* 0x008fe20000410000 */
[----:B------:R-:W-:Y:S02]  /*3f40*/  @P2 PRMT R100, R100, 0x5410, R145 ;  /* 0x0000541064642816 */ /* 0x000fe40000000091 */
[----:B------:R-:W-:Y:S01]  /*3f50*/  @P2 FMUL.FTZ R122, R122, R117 ;  /* 0x000000757a7a2220 */ /* 0x000fe20000410000 */
[----:B------:R-:W-:Y:S01]  /*3f60*/  @P2 FMUL.FTZ R147, R147, R118 ;  /* 0x0000007693932220 */ /* 0x000fe20000410000 */
[----:B-1----:R-:W-:-:S03]  /*3f70*/  @P2 FMUL.FTZ R145, R116, R151 ;  /* 0x0000009774912220 */ /* 0x002fc60000410000 */
[----:B------:R-:W-:Y:S01]  /*3f80*/  @P2 F2FP.F16.F32.PACK_AB R122, RZ, R122 ;  /* 0x0000007aff7a223e */ /* 0x000fe200000000ff */
[--C-:B------:R-:W-:Y:S01]  /*3f90*/  @P2 HADD2.F32 R151, -RZ, R74.reuse.H1_H1 ;  /* 0x3000004aff972230 */ /* 0x100fe20000004100 */
[----:B------:R-:W-:Y:S02]  /*3fa0*/  @P2 F2FP.F16.F32.PACK_AB R147, RZ, R147 ;  /* 0x00000093ff93223e */ /* 0x000fe400000000ff */
[----:B------:R-:W-:Y:S01]  /*3fb0*/  @P2 PRMT R101, R122, 0x7610, R101 ;  /* 0x000076107a652816 */ /* 0x000fe20000000065 */
[----:B0-----:R-:W-:Y:S01]  /*3fc0*/  @P2 FMUL.FTZ R116, R120, R153 ;  /* 0x0000009978742220 */ /* 0x001fe20000410000 */
[----:B------:R-:W-:Y:S02]  /*3fd0*/  @P2 HADD2.F32 R120, -RZ, R74.H0_H0 ;  /* 0x2000004aff782230 */ /* 0x000fe40000004100 */
[----:B------:R-:W-:Y:S01]  /*3fe0*/  @P2 PRMT R101, R101, 0x5410, R147 ;  /* 0x0000541065652816 */ /* 0x000fe20000000093 */
[----:B-----5:R-:W-:Y:S02]  /*3ff0*/  @P2 HADD2.F32 R147, -RZ, R96.H0_H0 ;  /* 0x20000060ff932230 */ /* 0x020fe40000004100 */
[----:B--2---:R-:W-:Y:S01]  /*4000*/  @P2 FMUL.FTZ R149, R119, R152 ;  /* 0x0000009877952220 */ /* 0x004fe20000410000 */
[----:B------:R-:W-:Y:S01]  /*4010*/  @P2 FMUL.FTZ R119, R120, R145 ;  /* 0x0000009178772220 */ /* 0x000fe20000410000 */
[----:B------:R-:W-:Y:S01]  /*4020*/  @P2 FMUL.FTZ R120, R151, R116 ;  /* 0x0000007497782220 */ /* 0x000fe20000410000 */
[----:B------:R-:W-:-:S02]  /*4030*/  @P2 HADD2.F32 R151, -RZ, R97.H0_H0 ;  /* 0x20000061ff972230 */ /* 0x000fc40000004100 */
[----:B------:R-:W-:Y:S01]  /*4040*/  @P2 FMUL.FTZ R122, R148, R149 ;  /* 0x00000095947a2220 */ /* 0x000fe20000410000 */
[----:B------:R-:W-:Y:S01]  /*4050*/  @P2 HADD2.F32 R148, -RZ, R96.H1_H1 ;  /* 0x30000060ff942230 */ /* 0x000fe20000004100 */
[----:B------:R-:W-:Y:S01]  /*4060*/  @P2 F2FP.F16.F32.PACK_AB R119, RZ, R119 ;  /* 0x00000077ff77223e */ /* 0x000fe200000000ff */
[----:B------:R-:W-:Y:S01]  /*4070*/  @P2 FFMA.FTZ R28, R147, R9, R28 ;  /* 0x00000009931c2223 */ /* 0x000fe2000001001c */
[----:B------:R-:W-:Y:S01]  /*4080*/  @P2 FFMA.FTZ R30, R151, R117, R30 ;  /* 0x00000075971e2223 */ /* 0x000fe2000001001e */
[--C-:B------:R-:W-:Y:S02]  /*4090*/  @P2 HADD2.F32 R9, -RZ, R98.reuse.H0_H0 ;  /* 0x20000062ff092230 */ /* 0x100fe40000004100 */
        /* <DEDUP_REMOVED lines=26> */
.L_x_6599:
[----:B------:R-:W-:-:S04]  /*4240*/  UISETP.NE.U32.AND UP0, UPT, UR14, URZ, UPT ;  /* 0x000000ff0e00728c */ /* 0x000fc8000bf05070 */
[----:B------:R-:W-:-:S06]  /*4250*/  UISETP.NE.AND.EX UP0, UPT, UR15, URZ, UPT, UP0 ;  /* 0x000000ff0f00728c */ /* 0x000fcc000bf05300 */
[----:B------:R-:W-:-:S13]  /*4260*/  PLOP3.LUT P0, PT, PT, PT, UP0, 0x80, 0x8 ;  /* 0x000000000008781c */ /* 0x000fda0003f0f008 */
[----:B------:R-:W-:Y:S05]  /*4270*/  @!P0 BRA `(.L_x_6602) ;  /* 0x00000008004c8947 */ /* 0x000fea0003800000 */
        /* <DEDUP_REMOVED lines=35> */
[-C--:B------:R-:W-:Y:S01]  /*44b0*/  FMUL.FTZ R116, R116, R111.reuse ;  /* 0x0000006f74747220 */ /* 0x080fe20000410000 */
[----:B------:R-:W-:-:S04]  /*44c0*/  FFMA.FTZ R28, R117, R111, R28 ;  /* 0x0000006f751c7223 */ /* 0x000fc8000001001c */
[----:B------:R-:W-:-:S04]  /*44d0*/  F2FP.F16.F32.PACK_AB R116, RZ, R116 ;  /* 0x00000074ff74723e */ /* 0x000fc800000000ff */
[----:B------:R-:W-:-:S07]  /*44e0*/  PRMT R100, R116, 0x7610, R100 ;  /* 0x0000761074647816 */ /* 0x000fce0000000064 */
.L_x_6604:
[----:B------:R-:W-:Y:S05]  /*44f0*/  BSYNC.RECONVERGENT B2 ;  /* 0x0000000000027941 */ /* 0x000fea0003800200 */
.L_x_6603:
[----:B------:R-:W-:Y:S04]  /*4500*/  BSSY.RECONVERGENT B2, `(.L_x_6605) ;  /* 0x000000e000027945 */ /* 0x000fe80003800200 */
[----:B------:R-:W-:Y:S05]  /*4510*/  @!P2 BRA `(.L_x_6606) ;  /* 0x000000000030a947 */ /* 0x000fea0003800000 */
[----:B------:R-:W-:Y:S01]  /*4520*/  FFMA.FTZ R116, R114, R7, R10 ;  /* 0x0000000772747223 */ /* 0x000fe2000001000a */
[----:B------:R-:W-:Y:S01]  /*4530*/  ISETP.GT.AND P3, PT, R6, RZ, PT ;  /* 0x000000ff0600720c */ /* 0x000fe20003f64270 */
[----:B------:R-:W-:Y:S02]  /*4540*/  HADD2.F32 R117, -RZ, R72.H1_H1 ;  /* 0x30000048ff757230 */ /* 0x000fe40000004100 */
[----:B------:R-:W-:Y:S01]  /*4550*/  FADD.FTZ R111, R115, -R116 ;  /* 0x80000074736f7221 */ /* 0x000fe20000010000 */
[----:B-----5:R-:W-:-:S03]  /*4560*/  HADD2.F32 R118, -RZ, R96.H1_H1 ;  /* 0x30000060ff767230 */ /* 0x020fc60000004100 */
[----:B------:R-:W-:-:S05]  /*4570*/  FMUL.FTZ R111, R8, R111 ;  /* 0x0000006f086f7220 */ /* 0x000fca0000410000 */
[----:B------:R-:W-:-:S05]  /*4580*/  FSEL R111, R111, RZ, P3 ;  /* 0x000000ff6f6f7208 */ /* 0x000fca0001800000 */
[----:B------:R-:W-:-:S04]  /*4590*/  FMUL.FTZ R116, R111, UR12 ;  /* 0x0000000c6f747c20 */ /* 0x000fc80008410000 */
[-C--:B------:R-:W-:Y:S01]  /*45a0*/  FMUL.FTZ R111, R117, R116.reuse ;  /* 0x00000074756f7220 */ /* 0x080fe20000410000 */
[----:B------:R-:W-:-:S04]  /*45b0*/  FFMA.FTZ R29, R118, R116, R29 ;  /* 0x00000074761d7223 */ /* 0x000fc8000001001d */
[----:B------:R-:W-:-:S04]  /*45c0*/  F2FP.F16.F32.PACK_AB R111, RZ, R111 ;  /* 0x0000006fff6f723e */ /* 0x000fc800000000ff */
[----:B------:R-:W-:-:S07]  /*45d0*/  PRMT R100, R100, 0x5410, R111 ;  /* 0x0000541064647816 */ /* 0x000fce000000006f */
.L_x_6606:
[----:B------:R-:W-:Y:S05]  /*45e0*/  BSYNC.RECONVERGENT B2 ;  /* 0x0000000000027941 */ /* 0x000fea0003800200 */
.L_x_6605:
        /* <DEDUP_REMOVED lines=14> */
.L_x_6608:
[----:B------:R-:W-:Y:S05]  /*46d0*/  BSYNC.RECONVERGENT B2 ;  /* 0x0000000000027941 */ /* 0x000fea0003800200 */
.L_x_6607:
        /* <DEDUP_REMOVED lines=14> */
.L_x_6610:
[----:B------:R-:W-:Y:S05]  /*47c0*/  BSYNC.RECONVERGENT B2 ;  /* 0x0000000000027941 */ /* 0x000fea0003800200 */
.L_x_6609:
        /* <DEDUP_REMOVED lines=14> */
.L_x_6612:
[----:B------:R-:W-:Y:S05]  /*48b0*/  BSYNC.RECONVERGENT B2 ;  /* 0x0000000000027941 */ /* 0x000fea0003800200 */
.L_x_6611:
        /* <DEDUP_REMOVED lines=14> */
.L_x_6614:
[----:B------:R-:W-:Y:S05]  /*49a0*/  BSYNC.RECONVERGENT B2 ;  /* 0x0000000000027941 */ /* 0x000fea0003800200 */
.L_x_6613:
        /* <DEDUP_REMOVED lines=14> */
.L_x_6616:
[----:B------:R-:W-:Y:S05]  /*4a90*/  BSYNC.RECONVERGENT B2 ;  /* 0x0000000000027941 */ /* 0x000fea0003800200 */
.L_x_6615:
        /* <DEDUP_REMOVED lines=17> */
.L_x_6602:
[----:B0-----:R-:W0:Y:S01]  /*4bb0*/  @P2 LDC R118, c[0x0][0x40c] ;  /* 0x00010300ff762b82 */ /* 0x001e220000000800 */
[----:B------:R-:W-:Y:S01]  /*4bc0*/  FFMA.FTZ R116, R146, R7, R10 ;  /* 0x0000000792747223 */ /* 0x000fe2000001000a */
[----:B------:R-:W-:Y:S01]  /*4bd0*/  ISETP.GT.AND P1, PT, R6, RZ, PT ;  /* 0x000000ff0600720c */ /* 0x000fe20003f24270 */
[----:B------:R-:W-:Y:S01]  /*4be0*/  @P2 HADD2.F32 R117, -RZ, R75.H1_H1 ;  /* 0x3000004bff752230 */ /* 0x000fe20000004100 */
[----:B------:R-:W-:Y:S01]  /*4bf0*/  BSSY.RECONVERGENT B2, `(.L_x_6617) ;  /* 0x0000014000027945 */ /* 0x000fe20003800200 */
[----:B------:R-:W-:-:S04]  /*4c00*/  FADD.FTZ R9, R143, -R116 ;  /* 0x800000748f097221 */ /* 0x000fc80000010000 */
[----:B------:R-:W-:-:S05]  /*4c10*/  FMUL.FTZ R9, R8, R9 ;  /* 0x0000000908097220 */ /* 0x000fca0000410000 */
[----:B------:R-:W-:-:S05]  /*4c20*/  FSEL R9, R9, RZ, P1 ;  /* 0x000000ff09097208 */ /* 0x000fca0000800000 */
[----:B0-----:R-:W-:Y:S01]  /*4c30*/  @P2 FMUL.FTZ R116, R9, R118 ;  /* 0x0000007609742220 */ /* 0x001fe20000410000 */
[----:B-----5:R-:W-:-:S03]  /*4c40*/  @P2 HADD2.F32 R118, -RZ, R99.H1_H1 ;  /* 0x30000063ff762230 */ /* 0x020fc60000004100 */
        /* <DEDUP_REMOVED lines=14> */
.L_x_6618:
[----:B------:R-:W-:Y:S05]  /*4d30*/  BSYNC.RECONVERGENT B2 ;  /* 0x0000000000027941 */ /* 0x000fea0003800200 */
.L_x_6617:
        /* <DEDUP_REMOVED lines=14> */
.L_x_6620:
[----:B------:R-:W-:Y:S05]  /*4e20*/  BSYNC.RECONVERGENT B2 ;  /* 0x0000000000027941 */ /* 0x000fea0003800200 */
.L_x_6619:
        /* <DEDUP_REMOVED lines=14> */
.L_x_6622:
[----:B------:R-:W-:Y:S05]  /*4f10*/  BSYNC.RECONVERGENT B2 ;  /* 0x0000000000027941 */ /* 0x000fea0003800200 */
.L_x_6621:
        /* <DEDUP_REMOVED lines=14> */
.L_x_6624:
[----:B------:R-:W-:Y:S05]  /*5000*/  BSYNC.RECONVERGENT B2 ;  /* 0x0000000000027941 */ /* 0x000fea0003800200 */
.L_x_6623:
        /* <DEDUP_REMOVED lines=14> */
.L_x_6626:
[----:B------:R-:W-:Y:S05]  /*50f0*/  BSYNC.RECONVERGENT B2 ;  /* 0x0000000000027941 */ /* 0x000fea0003800200 */
.L_x_6625:
        /* <DEDUP_REMOVED lines=14> */
.L_x_6628:
[----:B------:R-:W-:Y:S05]  /*51e0*/  BSYNC.RECONVERGENT B2 ;  /* 0x0000000000027941 */ /* 0x000fea0003800200 */
.L_x_6627:
        /* <DEDUP_REMOVED lines=14> */
.L_x_6630:
[----:B------:R-:W-:Y:S05]  /*52d0*/  BSYNC.RECONVERGENT B2 ;  /* 0x0000000000027941 */ /* 0x000fea0003800200 */
.L_x_6629:
[----:B------:R-:W-:Y:S01]  /*52e0*/  @P2 F2FP.F16.F32.PACK_AB R9, RZ, R9 ;  /* 0x00000009ff09223e */ /* 0x000fe200000000ff */
[----:B------:R-:W-:-:S03]  /*52f0*/  @P2 FFMA.FTZ R27, R118, R116, R27 ;  /* 0x00000074761b2223 */ /* 0x000fc6000001001b */
[----:B------:R-:W-:-:S07]  /*5300*/  @P2 PRMT R103, R103, 0x5410, R9 ;  /* 0x0000541067672816 */ /* 0x000fce0000000009 */
.L_x_6601:
[----:B------:R-:W-:Y:S05]  /*5310*/  BSYNC.RECONVERGENT B1 ;  /* 0x0000000000017941 */ /* 0x000fea0003800200 */
.L_x_6598:
[----:B------:R-:W0:Y:S08]  /*5320*/  @P0 LDC.64 R8, c[0x0][0x478] ;  /* 0x00011e00ff080b82 */ /* 0x000e300000000a00 */
[----:B------:R-:W1:Y:S01]  /*5330*/  @P2 LDC.64 R6, c[0x0][0x468] ;  /* 0x00011a00ff062b82 */ /* 0x000e620000000a00 */
[----:B0-----:R-:W-:-:S05]  /*5340*/  @P0 IMAD.WIDE.U32 R8, R123, 0x20, R8 ;  /* 0x000000207b080825 */ /* 0x001fca00078e0008 */
[----:B------:R2:W-:Y:S01]  /*5350*/  @P0 STG.E.128 desc[UR6][R8.64], R104 ;  /* 0x0000006808000986 */ /* 0x0005e2000c101d06 */
[----:B-1----:R-:W-:-:S03]  /*5360*/  @P2 IMAD.WIDE.U32 R6, R121, 0x10, R6 ;  /* 0x0000001079062825 */ /* 0x002fc600078e0006 */
[----:B------:R2:W-:Y:S04]  /*5370*/  @P0 STG.E.128 desc[UR6][R8.64+0x10], R108 ;  /* 0x0000106c08000986 */ /* 0x0005e8000c101d06 */
[----:B------:R2:W-:Y:S02]  /*5380*/  @P2 STG.E.128 desc[UR6][R6.64], R100 ;  /* 0x0000006406002986 */ /* 0x0005e4000c101d06 */
.L_x_6595:
[----:B------:R-:W-:Y:S05]  /*5390*/  BSYNC.RECONVERGENT B0 ;  /* 0x0000000000007941 */ /* 0x000fea0003800200 */
.L_x_6594:
[----:B--2---:R-:W1:Y:S02]  /*53a0*/  LDC.64 R6, c[0x0][0x380] ;  /* 0x0000e000ff067b82 */ /* 0x004e640000000a00 */
[----:B-1----:R-:W-:-:S04]  /*53b0*/  LEA R5, R6, R5, 0x2 ;  /* 0x0000000506057211 */ /* 0x002fc800078e10ff */
[----:B------:R-:W-:-:S13]  /*53c0*/  ISETP.GE.AND P0, PT, R5, R7, PT ;  /* 0x000000070500720c */ /* 0x000fda0003f06270 */
[----:B------:R-:W-:Y:S05]  /*53d0*/  @!P0 BRA `(.L_x_6631) ;  /* 0xffffffb000608947 */ /* 0x000fea000383ffff */
.L_x_6550:
        /* <DEDUP_REMOVED lines=27> */
[----:B--2---:R-:W-:-:S02]  /*5590*/  IADD3.X R47, PT, PT, RZ, RZ, RZ, P4, !PT ;  /* 0x000000ffff2f7210 */ /* 0x004fc400027fe4ff */
[C---:B------:R-:W-:Y:S02]  /*55a0*/  SHF.L.U32 R44, R8.reuse, 0x2, RZ ;  /* 0x00000002082c7819 */ /* 0x040fe400000006ff */
[----:B------:R-:W-:Y:S02]  /*55b0*/  SHF.L.U64.HI R46, R8, 0x2, R47 ;  /* 0x00000002082e7819 */ /* 0x000fe4000001022f */
[C---:B---3--:R-:W-:Y:S02]  /*55c0*/  IADD3 R42, P4, PT, R44.reuse, UR18, RZ ;  /* 0x000000122c2a7c10 */ /* 0x048fe4000ff9e0ff */
[----:B------:R-:W-:Y:S02]  /*55d0*/  IADD3 R40, P5, PT, R44, UR16, RZ ;  /* 0x000000102c287c10 */ /* 0x000fe4000ffbe0ff */
[----:B-----5:R-:W-:Y:S01]  /*55e0*/  IADD3.X R73, PT, PT, R46, UR19, RZ, P4, !PT ;  /* 0x000000132e497c10 */ /* 0x020fe2000a7fe4ff */
        /* <DEDUP_REMOVED lines=29> */
[----:B------:R2:W-:Y:S01]  /*57c0*/  STS.128 [R3], R68 ;  /* 0x0000004403007388 */ /* 0x0005e20000000c00 */
[----:B---3--:R-:W-:-:S03]  /*57d0*/  FADD.FTZ R23, R0, R23 ;  /* 0x0000001700177221 */ /* 0x008fc60000010000 */
[----:B------:R-:W-:Y:S01]  /*57e0*/  STS.128 [R3+0x10], R64 ;  /* 0x0000104003007388 */ /* 0x000fe20000000c00 */
[----:B----4-:R-:W-:-:S03]  /*57f0*/  FADD.FTZ R41, R2, R41 ;  /* 0x0000002902297221 */ /* 0x010fc60000010000 */
[----:B------:R-:W-:Y:S01]  /*5800*/  STS.128 [R3+0x400], R60 ;  /* 0x0004003c03007388 */ /* 0x000fe20000000c00 */
[----:B0-----:R-:W-:-:S03]  /*5810*/  FADD.FTZ R43, R4, R43 ;  /* 0x0000002b042b7221 */ /* 0x001fc60000010000 */
[----:B------:R-:W-:Y:S01]  /*5820*/  STS.128 [R3+0x410], R56 ;  /* 0x0004103803007388 */ /* 0x000fe20000000c00 */
[----:B-1----:R-:W-:Y:S01]  /*5830*/  FADD.FTZ R45, R6, R45 ;  /* 0x0000002d062d7221 */ /* 0x002fe20000010000 */
[----:B------:R-:W-:Y:S01]  /*5840*/  BAR.SYNC.DEFER_BLOCKING 0x0 ;  /* 0x0000000000007b1d */ /* 0x000fe20000010000 */
[----:B--2---:R-:W-:-:S05]  /*5850*/  IADD3.X R71, PT, PT, R46, UR17, RZ, P5, !PT ;  /* 0x000000112e477c10 */ /* 0x004fca000affe4ff */
        /* <DEDUP_REMOVED lines=31> */
[----:B------:R-:W-:Y:S02]  /*5a50*/  IADD3 R8, P4, PT, R44, UR4, RZ ;  /* 0x000000042c087c10 */ /* 0x000fe4000ff9e0ff */
[----:B------:R-:W-:Y:S01]  /*5a60*/  STS.128 [R3+0x10], R32 ;  /* 0x0000102003007388 */ /* 0x000fe20000000c00 */
[----:B--2---:R-:W-:Y:S01]  /*5a70*/  FADD.FTZ R65, R10, R65 ;  /* 0x000000410a417221 */ /* 0x004fe20000010000 */
[----:B------:R-:W-:-:S02]  /*5a80*/  IADD3.X R17, PT, PT, R46, UR5, RZ, P4, !PT ;  /* 0x000000052e117c10 */ /* 0x000fc4000a7fe4ff */
        /* <DEDUP_REMOVED lines=50> */
.L_x_6633:
[----:B------:R-:W-:Y:S05]  /*5db0*/  BSYNC.RECONVERGENT B0 ;  /* 0x0000000000007941 */ /* 0x000fea0003800200 */
.L_x_6632:
        /* <DEDUP_REMOVED lines=18> */
.L_x_6635:
[----:B------:R-:W-:Y:S05]  /*5ee0*/  BSYNC.RECONVERGENT B0 ;  /* 0x0000000000007941 */ /* 0x000fea0003800200 */
.L_x_6634:
        /* <DEDUP_REMOVED lines=18> */
.L_x_6637:
[----:B------:R-:W-:Y:S05]  /*6010*/  BSYNC.RECONVERGENT B0 ;  /* 0x0000000000007941 */ /* 0x000fea0003800200 */
.L_x_6636:
        /* <DEDUP_REMOVED lines=12> */
.L_x_6556:
        /* <DEDUP_REMOVED lines=8> */
.L_x_6639:
[----:B------:R-:W-:Y:S05]  /*6160*/  BSYNC B0 ;  /* 0x0000000000007941 */ /* 0x000fea0003800000 */
.L_x_6638:
        /* <DEDUP_REMOVED lines=8> */
.L_x_6640:
[----:B------:R-:W-:-:S05]  /*61f0*/  FADD.FTZ R116, R116, R149 ;  /* 0x0000009574747221 */ /* 0x000fca0000010000 */
[----:B------:R-:W-:Y:S01]  /*6200*/  MOV R150, R116 ;  /* 0x0000007400967202 */ /* 0x000fe20000000f00 */
[----:B------:R-:W-:Y:S01]  /*6210*/  HFMA2 R151, -RZ, RZ, 0, 1.1920928955078125e-07 ;  /* 0x00000002ff977431 */ /* 0x000fe200000001ff */
[----:B------:R-:W-:-:S07]  /*6220*/  MOV R117, R147 ;  /* 0x0000009300757202 */ /* 0x000fce0000000f00 */
[----:B------:R-:W-:Y:S05]  /*6230*/  WARPSYNC.COLLECTIVE R145, `(.L_x_6641) ;  /* 0x0000000091087348 */ /* 0x000fea0003c00000 */
[----:B------:R0:W1:Y:S02]  /*6240*/  SHFL.BFLY P0, R147, R150, R151, R152 ;  /* 0x0c00009796937389 */ /* 0x0000640000000098 */
[----:B01----:R-:W-:Y:S05]  /*6250*/  ENDCOLLECTIVE ;  /* 0x000000000000791b */ /* 0x003fea0003800000 */
.L_x_6641:
[----:B------:R-:W-:-:S05]  /*6260*/  FADD.FTZ R117, R117, R148 ;  /* 0x0000009475757221 */ /* 0x000fca0000010000 */
[----:B------:R-:W-:Y:S02]  /*6270*/  MOV R150, R117 ;  /* 0x0000007500967202 */ /* 0x000fe40000000f00 */
[----:B------:R-:W-:-:S07]  /*6280*/  MOV R119, R147 ;  /* 0x0000009300777202 */ /* 0x000fce0000000f00 */
[----:B------:R-:W-:Y:S05]  /*6290*/  WARPSYNC.COLLECTIVE R145, `(.L_x_6642) ;  /* 0x0000000091087348 */ /* 0x000fea0003c00000 */
[----:B------:R0:W1:Y:S02]  /*62a0*/  SHFL.BFLY P0, R147, R150, R151, R152 ;  /* 0x0c00009796937389 */ /* 0x0000640000000098 */
[----:B01----:R-:W-:Y:S05]  /*62b0*/  ENDCOLLECTIVE ;  /* 0x000000000000791b */ /* 0x003fea0003800000 */
.L_x_6642:
[----:B------:R-:W-:-:S05]  /*62c0*/  FADD.FTZ R119, R116, R119 ;  /* 0x0000007774777221 */ /* 0x000fca0000010000 */
[----:B------:R-:W-:Y:S01]  /*62d0*/  MOV R150, R119 ;  /* 0x0000007700967202 */ /* 0x000fe20000000f00 */
[----:B------:R-:W-:Y:S01]  /*62e0*/  HFMA2 R151, -RZ, RZ, 0, 2.384185791015625e-07 ;  /* 0x00000004ff977431 */ /* 0x000fe200000001ff */
[----:B------:R-:W-:-:S07]  /*62f0*/  MOV R118, R147 ;  /* 0x0000009300767202 */ /* 0x000fce0000000f00 */
[----:B------:R-:W-:Y:S05]  /*6300*/  WARPSYNC.COLLECTIVE R145, `(.L_x_6643) ;  /* 0x0000000091087348 */ /* 0x000fea0003c00000 */
[----:B------:R0:W1:Y:S02]  /*6310*/  SHFL.BFLY P0, R147, R150, R151, R152 ;  /* 0x0c00009796937389 */ /* 0x0000640000000098 */
[----:B01----:R-:W-:Y:S05]  /*6320*/  ENDCOLLECTIVE ;  /* 0x000000000000791b */ /* 0x003fea0003800000 */
.L_x_6643:
[----:B------:R-:W-:-:S05]  /*6330*/  FADD.FTZ R118, R117, R118 ;  /* 0x0000007675767221 */ /* 0x000fca0000010000 */
[----:B------:R-:W-:Y:S02]  /*6340*/  MOV R150, R118 ;  /* 0x0000007600967202 */ /* 0x000fe40000000f00 */
[----:B------:R-:W-:-:S07]  /*6350*/  MOV R120, R147 ;  /* 0x0000009300787202 */ /* 0x000fce0000000f00 */
[----:B------:R-:W-:Y:S05]  /*6360*/  WARPSYNC.COLLECTIVE R145, `(.L_x_6644) ;  /* 0x0000000091087348 */ /* 0x000fea0003c00000 */
[----:B------:R0:W1:Y:S02]  /*6370*/  SHFL.BFLY P0, R147, R150, R151, R152 ;  /* 0x0c00009796937389 */ /* 0x0000640000000098 */
[----:B01----:R-:W-:Y:S05]  /*6380*/  ENDCOLLECTIVE ;  /* 0x000000000000791b */ /* 0x003fea0003800000 */
.L_x_6644:
[----:B------:R-:W-:-:S05]  /*6390*/  FADD.FTZ R120, R119, R120 ;  /* 0x0000007877787221 */ /* 0x000fca0000010000 */
[----:B------:R-:W-:Y:S01]  /*63a0*/  MOV R150, R120 ;  /* 0x0000007800967202 */ /* 0x000fe20000000f00 */
[----:B------:R-:W-:Y:S01]  /*63b0*/  HFMA2 R151, -RZ, RZ, 0, 4.76837158203125e-07 ;  /* 0x00000008ff977431 */ /* 0x000fe200000001ff */
[----:B------:R-:W-:-:S07]  /*63c0*/  MOV R121, R147 ;  /* 0x0000009300797202 */ /* 0x000fce0000000f00 */
[----:B------:R-:W-:Y:S05]  /*63d0*/  WARPSYNC.COLLECTIVE R145, `(.L_x_6645) ;  /* 0x0000000091087348 */ /* 0x000fea0003c00000 */
[----:B------:R0:W1:Y:S02]  /*63e0*/  SHFL.BFLY P0, R147, R150, R151, R152 ;  /* 0x0c00009796937389 */ /* 0x0000640000000098 */
[----:B01----:R-:W-:Y:S05]  /*63f0*/  ENDCOLLECTIVE ;  /* 0x000000000000791b */ /* 0x003fea0003800000 */
.L_x_6645:
[----:B------:R-:W-:-:S05]  /*6400*/  FADD.FTZ R121, R118, R121 ;  /* 0x0000007976797221 */ /* 0x000fca0000010000 */
[----:B------:R-:W-:Y:S02]  /*6410*/  MOV R150, R121 ;  /* 0x0000007900967202 */ /* 0x000fe40000000f00 */
[----:B------:R-:W-:-:S07]  /*6420*/  MOV R123, R147 ;  /* 0x00000093007b7202 */ /* 0x000fce0000000f00 */
[----:B------:R-:W-:Y:S05]  /*6430*/  WARPSYNC.COLLECTIVE R145, `(.L_x_6646) ;  /* 0x0000000091087348 */ /* 0x000fea0003c00000 */
[----:B------:R0:W1:Y:S02]  /*6440*/  SHFL.BFLY P0, R147, R150, R151, R152 ;  /* 0x0c00009796937389 */ /* 0x0000640000000098 */
[----:B01----:R-:W-:Y:S05]  /*6450*/  ENDCOLLECTIVE ;  /* 0x000000000000791b */ /* 0x003fea0003800000 */
.L_x_6646:
[----:B------:R-:W-:-:S05]  /*6460*/  FADD.FTZ R123, R120, R123 ;  /* 0x0000007b787b7221 */ /* 0x000fca0000010000 */
[----:B------:R-:W-:Y:S01]  /*6470*/  MOV R150, R123 ;  /* 0x0000007b00967202 */ /* 0x000fe20000000f00 */
[----:B------:R-:W-:Y:S01]  /*6480*/  HFMA2 R151, -RZ, RZ, 0, 9.5367431640625e-07 ;  /* 0x00000010ff977431 */ /* 0x000fe200000001ff */
[----:B------:R-:W-:-:S07]  /*6490*/  MOV R122, R147 ;  /* 0x00000093007a7202 */ /* 0x000fce0000000f00 */
[----:B------:R-:W-:Y:S05]  /*64a0*/  WARPSYNC.COLLECTIVE R145, `(.L_x_6647) ;  /* 0x0000000091087348 */ /* 0x000fea0003c00000 */
[----:B------:R0:W1:Y:S02]  /*64b0*/  SHFL.BFLY P0, R147, R150, R151, R152 ;  /* 0x0c00009796937389 */ /* 0x0000640000000098 */
[----:B01----:R-:W-:Y:S05]  /*64c0*/  ENDCOLLECTIVE ;  /* 0x000000000000791b */ /* 0x003fea0003800000 */
.L_x_6647:
[----:B------:R-:W-:-:S05]  /*64d0*/  FADD.FTZ R122, R121, R122 ;  /* 0x0000007a797a7221 */ /* 0x000fca0000010000 */
[----:B------:R-:W-:Y:S02]  /*64e0*/  MOV R150, R122 ;  /* 0x0000007a00967202 */ /* 0x000fe40000000f00 */
[----:B------:R-:W-:-:S07]  /*64f0*/  MOV R116, R147 ;  /* 0x0000009300747202 */ /* 0x000fce0000000f00 */
[----:B------:R-:W-:Y:S05]  /*6500*/  WARPSYNC.COLLECTIVE R145, `(.L_x_6648) ;  /* 0x0000000091087348 */ /* 0x000fea0003c00000 */
[----:B------:R0:W1:Y:S02]  /*6510*/  SHFL.BFLY P0, R147, R150, R151, R152 ;  /* 0x0c00009796937389 */ /* 0x0000640000000098 */
[----:B01----:R-:W-:Y:S05]  /*6520*/  ENDCOLLECTIVE ;  /* 0x000000000000791b */ /* 0x003fea0003800000 */
.L_x_6648:
[----:B------:R-:W-:Y:S01]  /*6530*/  MOV R117, R147 ;  /* 0x0000009300757202 */ /* 0x000fe20000000f00 */
[----:B------:R-:W-:Y:S06]  /*6540*/  BRA `(.L_x_6649) ;  /* 0xffffffb000007947 */ /* 0x000fec000383ffff */
.L_x_6650:
        /* <DEDUP_REMOVED lines=11> */
.L_x_11274:


//--------------------- .text._ZN10layer_norm13ln_bwd_kernelINS_13Kernel_traitsI6__halfS2_fS2_fjLj512ELj1ELj4ELj1ELj16ENS_18Kernel_traits_baseILj512ES2_S2_fS2_fjLj128EEEEELb0ELb1ELb1ELb1EEEvNS_9BwdParamsE --------------------------
	.section	.text._ZN10layer_norm13ln_bwd_kernelINS_13Kernel_traitsI6__halfS2_fS2_fjLj512ELj1ELj4ELj1ELj16ENS_18Kernel_traits_baseILj512ES2_S2_fS2_fjLj128EEEEELb0ELb1ELb1ELb1EEEvNS_9BwdParamsE,"ax",@progbits
	.align	128
        .global         _ZN10layer_norm13ln_bwd_kernelINS_13Kernel_traitsI6__halfS2_fS2_fjLj512ELj1ELj4ELj1ELj16ENS_18Kernel_traits_baseILj512ES2_S2_fS2_fjLj128EEEEELb0ELb1ELb1ELb1EEEvNS_9BwdParamsE
        .type           _ZN10layer_norm13ln_bwd_kernelINS_13Kernel_traitsI6__halfS2_fS2_fjLj512ELj1ELj4ELj1ELj16ENS_18Kernel_traits_baseILj512ES2_S2_fS2_fjLj128EEEEELb0ELb1ELb1ELb1EEEvNS_9BwdParamsE,@function
        .size           _ZN10layer_norm13ln_bwd_kernelINS_13Kernel_traitsI6__halfS2_fS2_fjLj512ELj1ELj4ELj1ELj16ENS_18Kernel_traits_baseILj512ES2_S2_fS2_fjLj128EEEEELb0ELb1ELb1ELb1EEEvNS_9BwdParamsE,(.L_x_11275 - _ZN10layer_norm13ln_bwd_kernelINS_13Kernel_traitsI6__halfS2_fS2_fjLj512ELj1ELj4ELj1ELj16ENS_18Kernel_traits_baseILj512ES2_S2_fS2_fjLj128EEEEELb0ELb1ELb1ELb1EEEvNS_9BwdParamsE)
        .other          _ZN10layer_norm13ln_bwd_kernelINS_13Kernel_traitsI6__halfS2_fS2_fjLj512ELj1ELj4ELj1ELj16ENS_18Kernel_traits_baseILj512ES2_S2_fS2_fjLj128EEEEELb0ELb1ELb1ELb1EEEvNS_9BwdParamsE,@"STO_CUDA_ENTRY STV_DEFAULT"
_ZN10layer_norm13ln_bwd_kernelINS_13Kernel_traitsI6__halfS2_fS2_fjLj512ELj1ELj4ELj1ELj16ENS_18Kernel_traits_baseILj512ES2_S2_fS2_fjLj128EEEEELb0ELb1ELb1ELb1EEEvNS_9BwdParamsE:
.text._ZN10layer_norm13ln_bwd_kernelINS_13Kernel_traitsI6__halfS2_fS2_fjLj512ELj1ELj4ELj1ELj16ENS_18Kernel_traits_baseILj512ES2_S2_fS2_fjLj128EEEEELb0ELb1ELb1ELb1EEEvNS_9BwdParamsE:
        /* <DEDUP_REMOVED lines=50> */
[----:B------:R1:W5:Y:S01]  /*0320*/  LDG.E.128 R4, desc[UR6][R64.64] ;  /* 0x0000000640047981 */ /* 0x000362000c1e1d00 */
[----:B------:R-:W-:-:S07]  /*0330*/  HFMA2 R60, -RZ, RZ, 0, 0 ;  /* 0x00000000ff3c7431 */ /* 0x000fce00000001ff */
.L_x_6725:
[----:B------:R-:W2:Y:S08]  /*0340*/  LDC.64 R100, c[0x0][0x3f8] ;  /* 0x0000fe00ff647b82 */ /* 0x000eb00000000a00 */
[----:B------:R-:W3:Y:S08]  /*0350*/  LDC.64 R98, c[0x0][0x3c8] ;  /* 0x0000f200ff627b82 */ /* 0x000ef00000000a00 */
[----:B------:R-:W4:Y:S01]  /*0360*/  LDC.64 R96, c[0x0][0x3f0] ;  /* 0x0000fc00ff607b82 */ /* 0x000f220000000a00 */
[----:B--2---:R-:W-:-:S06]  /*0370*/  IMAD.WIDE R100, R103, 0x4, R100 ;  /* 0x0000000467647825 */ /* 0x004fcc00078e0264 */
[----:B------:R-:W2:Y:S01]  /*0380*/  LDG.E R100, desc[UR6][R100.64] ;  /* 0x0000000664647981 */ /* 0x000ea2000c1e1900 */
        /* <DEDUP_REMOVED lines=8> */
[----:B---3--:R-:W-:Y:S05]  /*0410*/  @!P2 BRA `(.L_x_6654) ;  /* 0x0000000800f0a947 */ /* 0x008fea0003800000 */
[----:B------:R-:W2:Y:S01]  /*0420*/  S2R R97, SR_TID.X ;  /* 0x0000000000617919 */ /* 0x000ea20000002100 */
[----:B------:R-:W3:Y:S01]  /*0430*/  LDC.64 R132, c[0x0][0x3a8] ;  /* 0x0000ea00ff847b82 */ /* 0x000ee20000000a00 */
[----:B-1----:R-:W-:Y:S01]  /*0440*/  IADD3 R2, PT, PT, R100, -0x1, RZ ;  /* 0xffffffff64027810 */ /* 0x002fe20007ffe0ff */
[C---:B------:R-:W-:Y:S01]  /*0450*/  IMAD R0, R103.reuse, UR9, RZ ;  /* 0x0000000967007c24 */ /* 0x040fe2000f8e02ff */
[----:B------:R-:W-:Y:S02]  /*0460*/  SHF.R.S32.HI R98, RZ, 0x1f, R103 ;  /* 0x0000001fff627819 */ /* 0x000fe40000011467 */
[----:B0-----:R-:W-:Y:S01]  /*0470*/  LEA R96, P0, R103, UR10, 0x2 ;  /* 0x0000000a67607c11 */ /* 0x001fe2000f8010ff */
[----:B------:R-:W-:Y:S01]  /*0480*/  IMAD R2, R2, UR9, RZ ;  /* 0x0000000902027c24 */ /* 0x000fe2000f8e02ff */
[----:B------:R-:W-:Y:S01]  /*0490*/  SHF.R.S32.HI R3, RZ, 0x1f, R0 ;  /* 0x0000001fff037819 */ /* 0x000fe20000011400 */
[----:B------:R-:W0:Y:S03]  /*04a0*/  LDC.64 R108, c[0x0][0x428] ;  /* 0x00010a00ff6c7b82 */ /* 0x000e260000000a00 */
[----:B------:R-:W-:-:S02]  /*04b0*/  SHF.R.S32.HI R99, RZ, 0x1f, R2 ;  /* 0x0000001fff637819 */ /* 0x000fc40000011402 */
[----:B------:R-:W-:Y:S02]  /*04c0*/  LEA.HI R3, R3, R0, RZ, 0x3 ;  /* 0x0000000003037211 */ /* 0x000fe400078f18ff */
[----:B------:R-:W-:Y:S02]  /*04d0*/  LEA.HI R99, R99, R2, RZ, 0x3 ;  /* 0x0000000263637211 */ /* 0x000fe400078f18ff */
[----:B--2---:R-:W-:Y:S02]  /*04e0*/  LOP3.LUT R102, R97, 0x1f, RZ, 0xc0, !PT ;  /* 0x0000001f61667812 */ /* 0x004fe400078ec0ff */
[----:B------:R-:W-:Y:S02]  /*04f0*/  LEA.HI.X R97, R103, UR11, R98, 0x2, P0 ;  /* 0x0000000b67617c11 */ /* 0x000fe400080f1462 */
[-C--:B------:R-:W-:Y:S02]  /*0500*/  LEA.HI.SX32 R101, R3, R102.reuse, 0x1d ;  /* 0x0000006603657211 */ /* 0x080fe400078feaff */
[----:B------:R-:W-:Y:S01]  /*0510*/  LEA.HI.SX32 R99, R99, R102, 0x1d ;  /* 0x0000006663637211 */ /* 0x000fe200078feaff */
[----:B------:R1:W2:Y:S01]  /*0520*/  LDG.E R0, desc[UR6][R96.64] ;  /* 0x0000000660007981 */ /* 0x0002a2000c1e1900 */
[C---:B------:R-:W-:Y:S01]  /*0530*/  IADD3 R137, PT, PT, R101.reuse, 0x20, RZ ;  /* 0x0000002065897810 */ /* 0x040fe20007ffe0ff */
[----:B---3--:R-:W-:-:S04]  /*0540*/  IMAD.WIDE.U32 R2, R101, 0x20, R132 ;  /* 0x0000002065027825 */ /* 0x008fc800078e0084 */
[C---:B0-----:R-:W-:Y:S01]  /*0550*/  IMAD.WIDE.U32 R124, R99.reuse, 0x10, R108 ;  /* 0x00000010637c7825 */ /* 0x041fe200078e006c */
[----:B------:R-:W-:Y:S01]  /*0560*/  IADD3 R99, PT, PT, R99, 0x20, RZ ;  /* 0x0000002063637810 */ /* 0x000fe20007ffe0ff */
[----:B------:R-:W3:Y:S02]  /*0570*/  LDG.E.128 R120, desc[UR6][R2.64+0x10] ;  /* 0x0000100602787981 */ /* 0x000ee4000c1e1d00 */
[----:B------:R-:W-:Y:S02]  /*0580*/  IMAD.WIDE.U32 R132, R137, 0x20, R132 ;  /* 0x0000002089847825 */ /* 0x000fe400078e0084 */
[----:B------:R-:W4:Y:S02]  /*0590*/  LDG.E.128 R124, desc[UR6][R124.64] ;  /* 0x000000067c7c7981 */ /* 0x000f24000c1e1d00 */
[----:B------:R-:W-:Y:S02]  /*05a0*/  IMAD.WIDE.U32 R108, R99, 0x10, R108 ;  /* 0x00000010636c7825 */ /* 0x000fe400078e006c */
[----:B------:R-:W4:Y:S04]  /*05b0*/  LDG.E.128 R116, desc[UR6][R132.64] ;  /* 0x0000000684747981 */ /* 0x000f28000c1e1d00 */
[----:B------:R-:W4:Y:S04]  /*05c0*/  LDG.E.128 R112, desc[UR6][R132.64+0x10] ;  /* 0x0000100684707981 */ /* 0x000f28000c1e1d00 */
[----:B------:R0:W4:Y:S04]  /*05d0*/  LDG.E.128 R128, desc[UR6][R2.64] ;  /* 0x0000000602807981 */ /* 0x000128000c1e1d00 */
[----:B------:R-:W4:Y:S01]  /*05e0*/  LDG.E.128 R108, desc[UR6][R108.64] ;  /* 0x000000066c6c7981 */ /* 0x000f22000c1e1d00 */
[----:B------:R-:W-:-:S02]  /*05f0*/  MOV R99, UR14 ;  /* 0x0000000e00637c02 */ /* 0x000fc40008000f00 */
[----:B------:R-:W-:Y:S02]  /*0600*/  MOV R98, UR15 ;  /* 0x0000000f00627c02 */ /* 0x000fe40008000f00 */
[----:B------:R-:W-:-:S04]  /*0610*/  ISETP.NE.U32.AND P0, PT, R99, RZ, PT ;  /* 0x000000ff6300720c */ /* 0x000fc80003f05070 */
[----:B------:R-:W-:-:S13]  /*0620*/  ISETP.NE.AND.EX P0, PT, R98, RZ, PT, P0 ;  /* 0x000000ff6200720c */ /* 0x000fda0003f05300 */
[----:B-1----:R-:W0:Y:S08]  /*0630*/  @P0 LDC.64 R96, c[0x0][0x438] ;  /* 0x00010e00ff600b82 */ /* 0x002e300000000a00 */
        /* <DEDUP_REMOVED lines=9> */
[----:B------:R-:W-:-:S02]  /*06d0*/  HADD2.F32 R137, -RZ, R106.H1_H1 ;  /* 0x3000006aff897230 */ /* 0x000fc40000004100 */
[----:B------:R-:W-:Y:S01]  /*06e0*/  HADD2.F32 R141, -RZ, R107.H1_H1 ;  /* 0x3000006bff8d7230 */ /* 0x000fe20000004100 */
[----:B--2---:R-:W-:-:S05]  /*06f0*/  FSEL R132, R0, RZ, !P1 ;  /* 0x000000ff00847208 */ /* 0x004fca0004800000 */
[C---:B---3--:R-:W-:Y:S01]  /*0700*/  FADD.FTZ R162, -R132.reuse, R121 ;  /* 0x0000007984a27221 */ /* 0x048fe20000010100 */
[--C-:B----4-:R-:W-:Y:S02]  /*0710*/  HADD2.F32 R135, -RZ, R125.reuse.H0_H0 ;  /* 0x2000007dff877230 */ /* 0x110fe40000004100 */
[----:B------:R-:W-:Y:S02]  /*0720*/  HADD2.F32 R152, -RZ, R125.H1_H1 ;  /* 0x3000007dff987230 */ /* 0x000fe40000004100 */
[--C-:B------:R-:W-:Y:S02]  /*0730*/  HADD2.F32 R125, -RZ, R126.reuse.H0_H0 ;  /* 0x2000007eff7d7230 */ /* 0x100fe40000004100 */
[C---:B------:R-:W-:Y:S01]  /*0740*/  FADD.FTZ R142, -R132.reuse, R117 ;  /* 0x00000075848e7221 */ /* 0x040fe20000010100 */
[----:B------:R-:W-:Y:S02]  /*0750*/  HADD2.F32 R138, -RZ, R126.H1_H1 ;  /* 0x3000007eff8a7230 */ /* 0x000fe40000004100 */
[----:B------:R-:W-:Y:S01]  /*0760*/  FADD.FTZ R126, -R132, R112 ;  /* 0x00000070847e7221 */ /* 0x000fe20000010100 */
[----:B------:R-:W-:-:S02]  /*0770*/  HADD2.F32 R117, -RZ, R14.H1_H1 ;  /* 0x3000000eff757230 */ /* 0x000fc40000004100 */
[----:B-----5:R-:W-:Y:S01]  /*0780*/  FMUL.FTZ R112, R139, R162 ;  /* 0x000000a28b707220 */ /* 0x020fe20000410000 */
[C---:B------:R-:W-:Y:S01]  /*0790*/  FADD.FTZ R160, -R132.reuse, R120 ;  /* 0x0000007884a07221 */ /* 0x040fe20000010100 */
[C---:B------:R-:W-:Y:S01]  /*07a0*/  FADD.FTZ R158, -R132.reuse, R131 ;  /* 0x00000083849e7221 */ /* 0x040fe20000010100 */
[--C-:B------:R-:W-:Y:S02]  /*07b0*/  HADD2.F32 R131, -RZ, R124.reuse.H0_H0 ;  /* 0x2000007cff837230 */ /* 0x100fe40000004100 */
[C---:B------:R-:W-:Y:S01]  /*07c0*/  FADD.FTZ R146, -R132.reuse, R123 ;  /* 0x0000007b84927221 */ /* 0x040fe20000010100 */
[C---:B------:R-:W-:Y:S01]  /*07d0*/  FADD.FTZ R120, -R132.reuse, R116 ;  /* 0x0000007484787221 */ /* 0x040fe20000010100 */
[C---:B------:R-:W-:Y:S01]  /*07e0*/  FADD.FTZ R0, -R132.reuse, R128 ;  /* 0x0000008084007221 */ /* 0x040fe20000010100 */
[----:B------:R-:W-:Y:S01]  /*07f0*/  FADD.FTZ R102, -R132, R129 ;  /* 0x0000008184667221 */ /* 0x000fe20000010100 */
[----:B------:R-:W-:Y:S02]  /*0800*/  HADD2.F32 R154, -RZ, R124.H1_H1 ;  /* 0x3000007cff9a7230 */ /* 0x000fe40000004100 */
[----:B------:R-:W-:Y:S01]  /*0810*/  FMUL.FTZ R117, R117, R138 ;  /* 0x0000008a75757220 */ /* 0x000fe20000410000 */
[----:B-1----:R-:W-:-:S02]  /*0820*/  HADD2.F32 R97, -RZ, R127.H0_H0 ;  /* 0x2000007fff617230 */ /* 0x002fc40000004100 */
[----:B------:R-:W-:Y:S01]  /*0830*/  FADD.FTZ R57, R57, R138 ;  /* 0x0000008a39397221 */ /* 0x000fe20000010000 */
[----:B------:R-:W-:Y:S02]  /*0840*/  HADD2.F32 R124, -RZ, R127.H1_H1 ;  /* 0x3000007fff7c7230 */ /* 0x000fe40000004100 */
[----:B------:R-:W-:Y:S01]  /*0850*/  FFMA.FTZ R21, R112, R138, R21 ;  /* 0x0000008a70157223 */ /* 0x000fe20000010015 */
[--C-:B------:R-:W-:Y:S02]  /*0860*/  HADD2.F32 R129, -RZ, R109.reuse.H0_H0 ;  /* 0x2000006dff817230 */ /* 0x100fe40000004100 */
[----:B------:R-:W-:Y:S01]  /*0870*/  FADD.FTZ R148, -R132, R122 ;  /* 0x0000007a84947221 */ /* 0x000fe20000010100 */
[----:B------:R-:W-:Y:S02]  /*0880*/  HADD2.F32 R144, -RZ, R109.H1_H1 ;  /* 0x3000006dff907230 */ /* 0x000fe40000004100 */
[----:B------:R-:W-:Y:S01]  /*0890*/  FMUL.FTZ R116, R139, R146 ;  /* 0x000000928b747220 */ /* 0x000fe20000410000 */
[----:B------:R-:W-:-:S02]  /*08a0*/  HADD2.F32 R121, -RZ, R15.H1_H1 ;  /* 0x3000000fff797230 */ /* 0x000fc40000004100 */
[----:B------:R-:W-:Y:S01]  /*08b0*/  FMUL.FTZ R2, R2, R131 ;  /* 0x0000008302027220 */ /* 0x000fe20000410000 */
[----:B------:R-:W-:Y:S02]  /*08c0*/  HADD2.F32 R127, -RZ, R108.H0_H0 ;  /* 0x2000006cff7f7230 */ /* 0x000fe40000004100 */
[C---:B------:R-:W-:Y:S01]  /*08d0*/  FMUL.FTZ R123, R139.reuse, R120 ;  /* 0x000000788b7b7220 */ /* 0x040fe20000410000 */
[----:B------:R-:W-:Y:S02]  /*08e0*/  HADD2.F32 R109, -RZ, R12.H1_H1 ;  /* 0x3000000cff6d7230 */ /* 0x000fe40000004100 */
[----:B------:R-:W-:Y:S02]  /*08f0*/  HADD2.F32 R138, -RZ, R104.H0_H0 ;  /* 0x20000068ff8a7230 */ /* 0x000fe40000004100 */
[C---:B------:R-:W-:Y:S01]  /*0900*/  FADD.FTZ R156, -R132.reuse, R130 ;  /* 0x00000082849c7221 */ /* 0x040fe20000010100 */
[C---:B------:R-:W-:Y:S01]  /*0910*/  FADD.FTZ R96, -R132.reuse, R114 ;  /* 0x0000007284607221 */ /* 0x040fe20000010100 */
[----:B------:R-:W-:Y:S01]  /*0920*/  FMUL.FTZ R3, R139, R0 ;  /* 0x000000008b037220 */ /* 0x000fe20000410000 */
[----:B------:R-:W-:Y:S01]  /*0930*/  FADD.FTZ R130, -R132, R119 ;  /* 0x0000007784827221 */ /* 0x000fe20000010100 */
[----:B------:R-:W-:-:S02]  /*0940*/  HADD2.F32 R150, -RZ, R108.H1_H1 ;  /* 0x3000006cff967230 */ /* 0x000fc40000004100 */
[----:B------:R-:W-:Y:S01]  /*0950*/  FMUL.FTZ R119, R139, R148 ;  /* 0x000000948b777220 */ /* 0x000fe20000410000 */
[----:B------:R-:W-:Y:S02]  /*0960*/  HADD2.F32 R114, -RZ, R15.H0_H0 ;  /* 0x2000000fff727230 */ /* 0x000fe40000004100 */
[-C--:B------:R-:W-:Y:S01]  /*0970*/  FMUL.FTZ R121, R121, R124.reuse ;  /* 0x0000007c79797220 */ /* 0x080fe20000410000 */
[--C-:B------:R-:W-:Y:S02]  /*0980*/  HADD2.F32 R108, -RZ, R13.reuse.H0_H0 ;  /* 0x2000000dff6c7230 */ /* 0x100fe40000004100 */
[----:B------:R-:W-:Y:S01]  /*0990*/  FADD.FTZ R59, R59, R124 ;  /* 0x0000007c3b3b7221 */ /* 0x000fe20000010000 */
[----:B------:R-:W-:Y:S01]  /*09a0*/  FFMA.FTZ R23, R116, R124, R23 ;  /* 0x0000007c74177223 */ /* 0x000fe20000010017 */
[----:B------:R-:W-:Y:S01]  /*09b0*/  FMUL.FTZ R109, R109, R154 ;  /* 0x0000009a6d6d7220 */ /* 0x000fe20000410000 */
[-C--:B------:R-:W-:Y:S01]  /*09c0*/  FMUL.FTZ R120, R138, R127.reuse ;  /* 0x0000007f8a787220 */ /* 0x080fe20000410000 */
[----:B------:R-:W-:Y:S01]  /*09d0*/  FFMA.FTZ R24, R123, R127, R24 ;  /* 0x0000007f7b187223 */ /* 0x000fe20000010018 */
[----:B------:R-:W-:Y:S01]  /*09e0*/  FADD.FTZ R52, R52, R127 ;  /* 0x0000007f34347221 */ /* 0x000fe20000010000 */
[----:B------:R-:W-:Y:S01]  /*09f0*/  FADD.FTZ R124, RZ, R2 ;  /* 0x00000002ff7c7221 */ /* 0x000fe20000010000 */
[----:B------:R-:W-:Y:S01]  /*0a00*/  FMUL.FTZ R0, R139, R102 ;  /* 0x000000668b007220 */ /* 0x000fe20000410000 */
[----:B------:R-:W-:Y:S01]  /*0a10*/  FFMA.FTZ R127, R3, R2, RZ ;  /* 0x00000002037f7223 */ /* 0x000fe200000100ff */
[----:B------:R-:W-:Y:S01]  /*0a20*/  FADD.FTZ R128, -R132, R113 ;  /* 0x0000007184807221 */ /* 0x000fe20000010100 */
[----:B------:R-:W-:-:S02]  /*0a30*/  HADD2.F32 R113, -RZ, R13.H1_H1 ;  /* 0x3000000dff717230 */ /* 0x000fc40000004100 */
[-C--:B------:R-:W-:Y:S01]  /*0a40*/  FMUL.FTZ R114, R114, R97.reuse ;  /* 0x0000006172727220 */ /* 0x080fe20000410000 */
[----:B------:R-:W-:Y:S01]  /*0a50*/  FADD.FTZ R58, R58, R97 ;  /* 0x000000613a3a7221 */ /* 0x000fe20000010000 */
[----:B------:R-:W-:Y:S01]  /*0a60*/  FFMA.FTZ R22, R119, R97, R22 ;  /* 0x0000006177167223 */ /* 0x000fe20000010016 */
[--C-:B------:R-:W-:Y:S02]  /*0a70*/  HADD2.F32 R101, -RZ, R111.reuse.H0_H0 ;  /* 0x2000006fff657230 */ /* 0x100fe40000004100 */
[----:B------:R-:W-:Y:S01]  /*0a80*/  FMUL.FTZ R108, R108, R135 ;  /* 0x000000876c6c7220 */ /* 0x000fe20000410000 */
[----:B------:R-:W-:Y:S02]  /*0a90*/  HADD2.F32 R134, -RZ, R111.H1_H1 ;  /* 0x3000006fff867230 */ /* 0x000fe40000004100 */
[----:B------:R-:W-:Y:S01]  /*0aa0*/  FADD.FTZ R97, R109, R124 ;  /* 0x0000007c6d617221 */ /* 0x000fe20000010000 */
[----:B------:R-:W-:Y:S01]  /*0ab0*/  FMUL.FTZ R111, R139, R156 ;  /* 0x0000009c8b6f7220 */ /* 0x000fe20000410000 */
[----:B------:R-:W-:Y:S01]  /*0ac0*/  FFMA.FTZ R138, R0, R109, R127 ;  /* 0x0000006d008a7223 */ /* 0x000fe2000001007f */
[----:B------:R-:W-:-:S02]  /*0ad0*/  HADD2.F32 R133, -RZ, R110.H0_H0 ;  /* 0x2000006eff857230 */ /* 0x000fc40000004100 */
[----:B------:R-:W-:Y:S02]  /*0ae0*/  HADD2.F32 R140, -RZ, R110.H1_H1 ;  /* 0x3000006eff8c7230 */ /* 0x000fe40000004100 */
[----:B------:R-:W-:Y:S01]  /*0af0*/  FFMA.FTZ R16, R3, R131, R16 ;  /* 0x0000008303107223 */ /* 0x000fe20000010010 */
[----:B------:R-:W-:Y:S02]  /*0b00*/  HADD2.F32 R110, -RZ, R14.H0_H0 ;  /* 0x2000000eff6e7230 */ /* 0x000fe40000004100 */
[----:B------:R-:W-:Y:S01]  /*0b10*/  FADD.FTZ R60, R60, R131 ;  /* 0x000000833c3c7221 */ /* 0x000fe20000010000 */
[----:B------:R-:W-:Y:S01]  /*0b20*/  FMUL.FTZ R113, R113, R152 ;  /* 0x0000009871717220 */ /* 0x000fe20000410000 */
[----:B------:R-:W-:Y:S01]  /*0b30*/  FADD.FTZ R124, R108, R97 ;  /* 0x000000616c7c7221 */ /* 0x000fe20000010000 */
[----:B------:R-:W-:Y:S01]  /*0b40*/  FMUL.FTZ R102, R139, R158 ;  /* 0x0000009e8b667220 */ /* 0x000fe20000410000 */
[----:B------:R-:W-:Y:S01]  /*0b50*/  FFMA.FTZ R131, R111, R108, R138 ;  /* 0x0000006c6f837223 */ /* 0x000fe2000001008a */
[C---:B------:R-:W-:Y:S01]  /*0b60*/  FADD.FTZ R122, -R132.reuse, R118 ;  /* 0x00000076847a7221 */ /* 0x040fe20000010100 */
[----:B------:R-:W-:Y:S01]  /*0b70*/  FADD.FTZ R132, -R132, R115 ;  /* 0x0000007384847221 */ /* 0x000fe20000010100 */
[----:B------:R-:W-:Y:S01]  /*0b80*/  FMUL.FTZ R110, R110, R125 ;  /* 0x0000007d6e6e7220 */ /* 0x000fe20000410000 */
[----:B------:R-:W-:Y:S01]  /*0b90*/  FADD.FTZ R97, R113, R124 ;  /* 0x0000007c71617221 */ /* 0x000fe20000010000 */
[C---:B------:R-:W-:Y:S01]  /*0ba0*/  FMUL.FTZ R115, R139.reuse, R160 ;  /* 0x000000a08b737220 */ /* 0x040fe20000410000 */
[----:B------:R-:W-:Y:S01]  /*0bb0*/  FFMA.FTZ R138, R102, R113, R131 ;  /* 0x00000071668a7223 */ /* 0x000fe20000010083 */
[C---:B------:R-:W-:Y:S01]  /*0bc0*/  FMUL.FTZ R124, R139.reuse, R130 ;  /* 0x000000828b7c7220 */ /* 0x040fe20000410000 */
[----:B------:R-:W-:Y:S01]  /*0bd0*/  FADD.FTZ R130, R110, R97 ;  /* 0x000000616e827221 */ /* 0x000fe20000010000 */
[----:B------:R-:W-:Y:S01]  /*0be0*/  FMUL.FTZ R118, R139, R142 ;  /* 0x0000008e8b767220 */ /* 0x000fe20000410000 */
[----:B------:R-:W-:Y:S01]  /*0bf0*/  FFMA.FTZ R131, R115, R110, R138 ;  /* 0x0000006e73837223 */ /* 0x000fe2000001008a */
[----:B------:R-:W-:Y:S01]  /*0c00*/  FFMA.FTZ R18, R111, R135, R18 ;  /* 0x000000876f127223 */ /* 0x000fe20000010012 */
[----:B------:R-:W-:Y:S01]  /*0c10*/  FADD.FTZ R62, R62, R135 ;  /* 0x000000873e3e7221 */ /* 0x000fe20000010000 */
[----:B------:R-:W-:-:S02]  /*0c20*/  HADD2.F32 R142, -RZ, R105.H0_H0 ;  /* 0x20000069ff8e7230 */ /* 0x000fc40000004100 */
[----:B------:R-:W-:Y:S01]  /*0c30*/  FMUL.FTZ R127, R139, R122 ;  /* 0x0000007a8b7f7220 */ /* 0x000fe20000410000 */
[----:B------:R-:W-:Y:S02]  /*0c40*/  HADD2.F32 R135, -RZ, R105.H1_H1 ;  /* 0x30000069ff877230 */ /* 0x000fe40000004100 */
[----:B------:R-:W-:Y:S01]  /*0c50*/  FADD.FTZ R97, R117, R130 ;  /* 0x0000008275617221 */ /* 0x000fe20000010000 */
[----:B------:R-:W-:Y:S01]  /*0c60*/  FFMA.FTZ R138, R112, R117, R131 ;  /* 0x00000075708a7223 */ /* 0x000fe20000010083 */
[-C--:B------:R-:W-:Y:S01]  /*0c70*/  FMUL.FTZ R122, R142, R129.reuse ;  /* 0x000000818e7a7220 */ /* 0x080fe20000410000 */
[----:B------:R-:W-:Y:S01]  /*0c80*/  FFMA.FTZ R26, R127, R129, R26 ;  /* 0x000000817f1a7223 */ /* 0x000fe2000001001a */
[----:B------:R-:W-:Y:S01]  /*0c90*/  FADD.FTZ R54, R54, R129 ;  /* 0x0000008136367221 */ /* 0x000fe20000010000 */
[----:B------:R-:W-:Y:S01]  /*0ca0*/  FMUL.FTZ R129, R135, R144 ;  /* 0x0000009087817220 */ /* 0x000fe20000410000 */
[----:B------:R-:W-:Y:S01]  /*0cb0*/  FADD.FTZ R130, R114, R97 ;  /* 0x0000006172827221 */ /* 0x000fe20000010000 */
[----:B------:R-:W-:Y:S01]  /*0cc0*/  FFMA.FTZ R135, R119, R114, R138 ;  /* 0x0000007277877223 */ /* 0x000fe2000001008a */
[----:B------:R-:W-:Y:S01]  /*0cd0*/  FADD.FTZ R56, R56, R125 ;  /* 0x0000007d38387221 */ /* 0x000fe20000010000 */
[----:B------:R-:W-:Y:S01]  /*0ce0*/  FFMA.FTZ R20, R115, R125, R20 ;  /* 0x0000007d73147223 */ /* 0x000fe20000010014 */
[----:B------:R-:W-:-:S02]  /*0cf0*/  HADD2.F32 R125, -RZ, R104.H1_H1 ;  /* 0x30000068ff7d7230 */ /* 0x000fc40000004100 */
[----:B------:R-:W-:Y:S01]  /*0d00*/  FADD.FTZ R97, R121, R130 ;  /* 0x0000008279617221 */ /* 0x000fe20000010000 */
[----:B------:R-:W-:Y:S02]  /*0d10*/  FFMA.FTZ R138, R116, R121, R135 ;  /* 0x00000079748a7223 */ /* 0x000fe40000010087 */
[----:B------:R-:W-:Y:S01]  /*0d20*/  FMUL.FTZ R125, R125, R150 ;  /* 0x000000967d7d7220 */ /* 0x000fe20000410000 */
        /* <DEDUP_REMOVED lines=14> */
[----:B------:R-:W-:Y:S02]  /*0e10*/  HADD2.F32 R130, -RZ, R107.H0_H0 ;  /* 0x2000006bff827230 */ /* 0x000fe40000004100 */
[----:B------:R-:W-:Y:S01]  /*0e20*/  FMUL.FTZ R135, R139, R96 ;  /* 0x000000608b877220 */ /* 0x000fe20000410000 */
[----:B------:R-:W-:Y:S01]  /*0e30*/  FADD.FTZ R96, R137, R126 ;  /* 0x0000007e89607221 */ /* 0x000fe20000010000 */
[----:B------:R-:W-:Y:S01]  /*0e40*/  FMUL.FTZ R128, R139, R128 ;  /* 0x000000808b807220 */ /* 0x000fe20000410000 */
[----:B------:R-:W-:Y:S01]  /*0e50*/  FFMA.FTZ R97, R131, R126, R138 ;  /* 0x0000007e83617223 */ /* 0x000fe2000001008a */
[-C--:B------:R-:W-:Y:S01]  /*0e60*/  FMUL.FTZ R130, R130, R101.reuse ;  /* 0x0000006582827220 */ /* 0x080fe20000410000 */
[----:B------:R-:W-:Y:S01]  /*0e70*/  FFMA.FTZ R30, R135, R101, R30 ;  /* 0x00000065871e7223 */ /* 0x000fe2000001001e */
[----:B------:R-:W-:Y:S01]  /*0e80*/  FADD.FTZ R50, R50, R101 ;  /* 0x0000006532327221 */ /* 0x000fe20000010000 */
        /* <DEDUP_REMOVED lines=21> */
.L_x_6654:
[----:B------:R-:W-:Y:S02]  /*0fe0*/  MOV R99, UR14 ;  /* 0x0000000e00637c02 */ /* 0x000fe40008000f00 */
[----:B------:R-:W-:Y:S02]  /*0ff0*/  MOV R98, UR15 ;  /* 0x0000000f00627c02 */ /* 0x000fe40008000f00 */
[----:B------:R-:W-:-:S04]  /*1000*/  ISETP.NE.U32.AND P0, PT, R99, RZ, PT ;  /* 0x000000ff6300720c */ /* 0x000fc80003f05070 */
[----:B------:R-:W-:-:S13]  /*1010*/  ISETP.NE.AND.EX P0, PT, R98, RZ, PT, P0 ;  /* 0x000000ff6200720c */ /* 0x000fda0003f05300 */
[----:B------:R-:W-:Y:S05]  /*1020*/  @!P0 BRA `(.L_x_6655) ;  /* 0x0000000000388947 */ /* 0x000fea0003800000 */
[----:B------:R-:W2:Y:S01]  /*1030*/  S2R R66, SR_TID.X ;  /* 0x0000000000427919 */ /* 0x000ea20000002100 */
[----:B------:R-:W3:Y:S01]  /*1040*/  LDC.64 R96, c[0x0][0x438] ;  /* 0x00010e00ff607b82 */ /* 0x000ee20000000a00 */
[----:B-1----:R-:W-:-:S05]  /*1050*/  IMAD R64, R103, UR9, RZ ;  /* 0x0000000967407c24 */ /* 0x002fca000f8e02ff */
[----:B------:R-:W-:-:S04]  /*1060*/  SHF.R.S32.HI R65, RZ, 0x1f, R64 ;  /* 0x0000001fff417819 */ /* 0x000fc80000011440 */
[----:B------:R-:W-:Y:S02]  /*1070*/  LEA.HI R65, R65, R64, RZ, 0x3 ;  /* 0x0000004041417211 */ /* 0x000fe400078f18ff */
[----:B--2---:R-:W-:-:S04]  /*1080*/  LOP3.LUT R66, R66, 0x1f, RZ, 0xc0, !PT ;  /* 0x0000001f42427812 */ /* 0x004fc800078ec0ff */
[----:B------:R-:W-:-:S04]  /*1090*/  LEA.HI.SX32 R141, R65, R66, 0x1d ;  /* 0x00000042418d7211 */ /* 0x000fc800078feaff */
[C---:B------:R-:W-:Y:S01]  /*10a0*/  IADD3 R65, PT, PT, R141.reuse, 0x20, RZ ;  /* 0x000000208d417810 */ /* 0x040fe20007ffe0ff */
[----:B---3--:R-:W-:-:S04]  /*10b0*/  IMAD.WIDE.U32 R140, R141, 0x20, R96 ;  /* 0x000000208d8c7825 */ /* 0x008fc800078e0060 */
[----:B------:R-:W-:Y:S01]  /*10c0*/  IMAD.WIDE.U32 R96, R65, 0x20, R96 ;  /* 0x0000002041607825 */ /* 0x000fe200078e0060 */
[----:B------:R2:W5:Y:S04]  /*10d0*/  LDG.E.128 R68, desc[UR6][R140.64+0x10] ;  /* 0x000010068c447981 */ /* 0x000568000c1e1d00 */
[----:B------:R2:W5:Y:S04]  /*10e0*/  LDG.E.128 R64, desc[UR6][R140.64] ;  /* 0x000000068c407981 */ /* 0x000568000c1e1d00 */
[----:B------:R2:W5:Y:S04]  /*10f0*/  LDG.E.128 R72, desc[UR6][R96.64] ;  /* 0x0000000660487981 */ /* 0x000568000c1e1d00 */
[----:B------:R2:W5:Y:S02]  /*1100*/  LDG.E.128 R76, desc[UR6][R96.64+0x10] ;  /* 0x00001006604c7981 */ /* 0x000564000c1e1d00 */
.L_x_6655:
[----:B0-----:R-:W-:Y:S05]  /*1110*/  BSYNC.RECONVERGENT B1 ;  /* 0x0000000000017941 */ /* 0x001fea0003800200 */
.L_x_6653:
[----:B------:R-:W-:Y:S01]  /*1120*/  UMOV UR4, 0xffffffff ;  /* 0xffffffff00047882 */ /* 0x000fe20000000000 */
[----:B-----5:R-:W-:Y:S02]  /*1130*/  ISETP.GE.AND P3, PT, R136, 0x1, PT ;  /* 0x000000018800780c */ /* 0x020fe40003f66270 */
[----:B------:R-:W-:Y:S11]  /*1140*/  BRA.DIV UR4, `(.L_x_6656) ;  /* 0x0000004a04187947 */ /* 0x000ff6000b800000 */
[----:B--2---:R-:W0:Y:S04]  /*1150*/  SHFL.BFLY PT, R97, R134, 0x1, 0x1f ;  /* 0x0c201f0086617f89 */ /* 0x004e2800000e0000 */
        /* <DEDUP_REMOVED lines=17> */
.L_x_6737:
[----:B------:R-:W4:Y:S01]  /*1270*/  S2R R134, SR_TID.X ;  /* 0x0000000000867919 */ /* 0x000f220000002100 */
[----:B------:R-:W1:Y:S01]  /*1280*/  @P3 LDC.64 R96, c[0x0][0x390] ;  /* 0x0000e400ff603b82 */ /* 0x000e620000000a00 */
[----:B------:R-:W-:Y:S01]  /*1290*/  @P3 IADD3 R136, PT, PT, R136, -0x1, RZ ;  /* 0xffffffff88883810 */ /* 0x000fe20007ffe0ff */
[----:B------:R-:W-:-:S04]  /*12a0*/  HFMA2 R143, -RZ, RZ, 0, 0 ;  /* 0x00000000ff8f7431 */ /* 0x000fc800000001ff */
[----:B------:R-:W-:-:S05]  /*12b0*/  @P3 IMAD R136, R136, UR9, RZ ;  /* 0x0000000988883c24 */ /* 0x000fca000f8e02ff */
[----:B------:R-:W-:-:S04]  /*12c0*/  @P3 SHF.R.S32.HI R141, RZ, 0x1f, R136 ;  /* 0x0000001fff8d3819 */ /* 0x000fc80000011488 */
[----:B------:R-:W-:Y:S02]  /*12d0*/  @P3 LEA.HI R141, R141, R136, RZ, 0x3 ;  /* 0x000000888d8d3211 */ /* 0x000fe400078f18ff */
[----:B----4-:R-:W-:-:S04]  /*12e0*/  LOP3.LUT R144, R134, 0x1f, RZ, 0xc0, !PT ;  /* 0x0000001f86907812 */ /* 0x010fc800078ec0ff */
[----:B------:R-:W-:-:S05]  /*12f0*/  @P3 LEA.HI.SX32 R143, R141, R144, 0x1d ;  /* 0x000000908d8f3211 */ /* 0x000fca00078feaff */
[----:B-1----:R-:W-:-:S05]  /*1300*/  @P3 IMAD.WIDE.U32 R96, R143, 0x10, R96 ;  /* 0x000000108f603825 */ /* 0x002fca00078e0060 */
        /* <DEDUP_REMOVED lines=14> */
[----:B-1----:R-:W-:Y:S05]  /*13f0*/  @P1 BRA `(.L_x_6658) ;  /* 0x00000010003c1947 */ /* 0x002fea0003800000 */
        /* <DEDUP_REMOVED lines=13> */
[----:B------:R-:W-:Y:S01]  /*14d0*/  FMUL.FTZ R97, R96, UR13 ;  /* 0x0000000d60617c20 */ /* 0x000fe20008410000 */
[----:B-----5:R-:W-:-:S03]  /*14e0*/  HADD2.F32 R96, -RZ, R80.H0_H0 ;  /* 0x20000050ff607230 */ /* 0x020fc60000004100 */
[C---:B------:R-:W-:Y:S02]  /*14f0*/  FMUL.FTZ R98, R97.reuse, R98 ;  /* 0x0000006261627220 */ /* 0x040fe40000410000 */
[----:B------:R-:W-:-:S03]  /*1500*/  FFMA.FTZ R44, R97, R96, R44 ;  /* 0x00000060612c7223 */ /* 0x000fc6000001002c */
[----:B------:R-:W-:-:S04]  /*1510*/  F2FP.F16.F32.PACK_AB R98, RZ, R98 ;  /* 0x00000062ff62723e */ /* 0x000fc800000000ff */
[----:B------:R-:W-:-:S07]  /*1520*/  PRMT R84, R98, 0x7610, R84 ;  /* 0x0000761062547816 */ /* 0x000fce0000000054 */
.L_x_6661:
[----:B------:R-:W-:Y:S05]  /*1530*/  BSYNC.RECONVERGENT B2 ;  /* 0x0000000000027941 */ /* 0x000fea0003800200 */
.L_x_6660:
        /* <DEDUP_REMOVED lines=10> */
[C---:B------:R-:W-:Y:S01]  /*15e0*/  FMUL.FTZ R99, R96.reuse, R99 ;  /* 0x0000006360637220 */ /* 0x040fe20000410000 */
[----:B------:R-:W-:-:S04]  /*15f0*/  FFMA.FTZ R45, R96, R97, R45 ;  /* 0x00000061602d7223 */ /* 0x000fc8000001002d */
[----:B------:R-:W-:-:S04]  /*1600*/  F2FP.F16.F32.PACK_AB R99, RZ, R99 ;  /* 0x00000063ff63723e */ /* 0x000fc800000000ff */
[----:B------:R-:W-:-:S07]  /*1610*/  PRMT R84, R84, 0x5410, R99 ;  /* 0x0000541054547816 */ /* 0x000fce0000000063 */
.L_x_6663:
[----:B------:R-:W-:Y:S05]  /*1620*/  BSYNC.RECONVERGENT B2 ;  /* 0x0000000000027941 */ /* 0x000fea0003800200 */
.L_x_6662:
        /* <DEDUP_REMOVED lines=14> */
.L_x_6665:
[----:B------:R-:W-:Y:S05]  /*1710*/  BSYNC.RECONVERGENT B2 ;  /* 0x0000000000027941 */ /* 0x000fea0003800200 */
.L_x_6664:
        /* <DEDUP_REMOVED lines=14> */
.L_x_6667:
[----:B------:R-:W-:Y:S05]  /*1800*/  BSYNC.RECONVERGENT B2 ;  /* 0x0000000000027941 */ /* 0x000fea0003800200 */
.L_x_6666:
        /* <DEDUP_REMOVED lines=14> */
.L_x_6669:
[----:B------:R-:W-:Y:S05]  /*18f0*/  BSYNC.RECONVERGENT B2 ;  /* 0x0000000000027941 */ /* 0x000fea0003800200 */
.L_x_6668:
        /* <DEDUP_REMOVED lines=14> */
.L_x_6671:
[----:B------:R-:W-:Y:S05]  /*19e0*/  BSYNC.RECONVERGENT B2 ;  /* 0x0000000000027941 */ /* 0x000fea0003800200 */
.L_x_6670:
        /* <DEDUP_REMOVED lines=14> */
.L_x_6673:
[----:B------:R-:W-:Y:S05]  /*1ad0*/  BSYNC.RECONVERGENT B2 ;  /* 0x0000000000027941 */ /* 0x000fea0003800200 */
.L_x_6672:
        /* <DEDUP_REMOVED lines=8> */
[----:B------:R-:W-:Y:S01]  /*1b60*/  FMUL.FTZ R98, R96, R97 ;  /* 0x0000006160627220 */ /* 0x000fe20000410000 */
[----:B-----5:R-:W-:-:S04]  /*1b70*/  HADD2.F32 R97, -RZ, R83.H1_H1 ;  /* 0x30000053ff617230 */ /* 0x020fc80000004100 */
[----:B------:R-:W-:Y:S01]  /*1b80*/  F2FP.F16.F32.PACK_AB R98, RZ, R98 ;  /* 0x00000062ff62723e */ /* 0x000fe200000000ff */
[----:B------:R-:W-:-:S03]  /*1b90*/  FFMA.FTZ R43, R96, R97, R43 ;  /* 0x00000061602b7223 */ /* 0x000fc6000001002b */
[----:B------:R-:W-:Y:S01]  /*1ba0*/  PRMT R87, R87, 0x5410, R98 ;  /* 0x0000541057577816 */ /* 0x000fe20000000062 */
[----:B------:R-:W-:Y:S06]  /*1bb0*/  BRA `(.L_x_6674) ;  /* 0x0000001400647947 */ /* 0x000fec0003800000 */
.L_x_6659:
        /* <DEDUP_REMOVED lines=14> */
[----:B0-----:R-:W-:Y:S01]  /*1ca0*/  FADD.FTZ R138, R2, -R95 ;  /* 0x8000005f028a7221 */ /* 0x001fe20000010000 */
[----:B------:R-:W-:Y:S01]  /*1cb0*/  FADD.FTZ R140, R121, -R140 ;  /* 0x8000008c798c7221 */ /* 0x000fe20000010000 */
        /* <DEDUP_REMOVED lines=31> */
.L_x_6676:
[----:B------:R-:W-:Y:S05]  /*1eb0*/  BSYNC.RECONVERGENT B2 ;  /* 0x0000000000027941 */ /* 0x000fea0003800200 */
.L_x_6675:
        /* <DEDUP_REMOVED lines=14> */
.L_x_6678:
[----:B------:R-:W-:Y:S05]  /*1fa0*/  BSYNC.RECONVERGENT B2 ;  /* 0x0000000000027941 */ /* 0x000fea0003800200 */
.L_x_6677:
        /* <DEDUP_REMOVED lines=14> */
.L_x_6680:
[----:B------:R-:W-:Y:S05]  /*2090*/  BSYNC.RECONVERGENT B2 ;  /* 0x0000000000027941 */ /* 0x000fea0003800200 */
.L_x_6679:
        /* <DEDUP_REMOVED lines=14> */
.L_x_6682:
[----:B------:R-:W-:Y:S05]  /*2180*/  BSYNC.RECONVERGENT B2 ;  /* 0x0000000000027941 */ /* 0x000fea0003800200 */
.L_x_6681:
        /* <DEDUP_REMOVED lines=14> */
.L_x_6684:
[----:B------:R-:W-:Y:S05]  /*2270*/  BSYNC.RECONVERGENT B2 ;  /* 0x0000000000027941 */ /* 0x000fea0003800200 */
.L_x_6683:
        /* <DEDUP_REMOVED lines=14> */
.L_x_6686:
[----:B------:R-:W-:Y:S05]  /*2360*/  BSYNC.RECONVERGENT B2 ;  /* 0x0000000000027941 */ /* 0x000fea0003800200 */
.L_x_6685:
        /* <DEDUP_REMOVED lines=14> */
.L_x_6688:
[----:B------:R-:W-:Y:S05]  /*2450*/  BSYNC.RECONVERGENT B2 ;  /* 0x0000000000027941 */ /* 0x000fea0003800200 */
.L_x_6687:
        /* <DEDUP_REMOVED lines=9> */
.L_x_6658:
[----:B------:R-:W-:Y:S02]  /*24f0*/  MOV R146, UR20 ;  /* 0x0000001400927c02 */ /* 0x000fe40008000f00 */
[----:B------:R-:W-:Y:S02]  /*2500*/  MOV R148, UR21 ;  /* 0x0000001500947c02 */ /* 0x000fe40008000f00 */
[----:B------:R-:W-:-:S04]  /*2510*/  ISETP.NE.U32.AND P1, PT, R146, RZ, PT ;  /* 0x000000ff9200720c */ /* 0x000fc80003f25070 */
[----:B------:R-:W-:-:S13]  /*2520*/  ISETP.NE.AND.EX P1, PT, R148, RZ, PT, P1 ;  /* 0x000000ff9400720c */ /* 0x000fda0003f25310 */
[----:B------:R-:W-:Y:S05]  /*2530*/  @P1 BRA `(.L_x_6689) ;  /* 0x0000000400841947 */ /* 0x000fea0003800000 */
[--C-:B------:R-:W-:Y:S01]  /*2540*/  @P2 FFMA.FTZ R97, R3, R136, R101.reuse ;  /* 0x0000008803612223 */ /* 0x100fe20000010065 */
[----:B------:R-:W1:Y:S01]  /*2550*/  @P3 LDC R145, c[0x0][0x40c] ;  /* 0x00010300ff913b82 */ /* 0x000e620000000800 */
[----:B------:R-:W-:Y:S01]  /*2560*/  MOV R96, R64 ;  /* 0x0000004000607202 */ /* 0x000fe20000000f00 */
[-C--:B------:R-:W-:Y:S01]  /*2570*/  @P2 FFMA.FTZ R98, R0, R136.reuse, R101 ;  /* 0x0000008800622223 */ /* 0x080fe20000010065 */
[----:B------:R-:W-:Y:S01]  /*2580*/  @P2 FADD.FTZ R97, R2, -R97 ;  /* 0x8000006102612221 */ /* 0x000fe20000010000 */
[----:B------:R-:W-:Y:S01]  /*2590*/  MOV R144, R65 ;  /* 0x0000004100907202 */ /* 0x000fe20000000f00 */
[-CC-:B------:R-:W-:Y:S01]  /*25a0*/  @P2 FFMA.FTZ R140, R102, R136.reuse, R101.reuse ;  /* 0x00000088668c2223 */ /* 0x180fe20000010065 */
[----:B------:R-:W-:Y:S01]  /*25b0*/  @P2 FADD.FTZ R98, R109, -R98 ;  /* 0x800000626d622221 */ /* 0x000fe20000010000 */
[----:B------:R-:W-:Y:S01]  /*25c0*/  @P2 FFMA.FTZ R96, R139, R97, R64 ;  /* 0x000000618b602223 */ /* 0x000fe20000010040 */
[----:B------:R-:W2:Y:S01]  /*25d0*/  @P3 LDC R147, c[0x0][0x40c] ;  /* 0x00010300ff933b82 */ /* 0x000ea20000000800 */
[----:B------:R-:W-:Y:S01]  /*25e0*/  @P2 FFMA.FTZ R97, R111, R136, R101 ;  /* 0x000000886f612223 */ /* 0x000fe20000010065 */
[----:B------:R-:W-:Y:S01]  /*25f0*/  @P2 FFMA.FTZ R144, R139, R98, R65 ;  /* 0x000000628b902223 */ /* 0x000fe20000010041 */
[----:B------:R-:W-:Y:S01]  /*2600*/  MOV R99, R66 ;  /* 0x0000004200637202 */ /* 0x000fe20000000f00 */
[-C--:B------:R-:W-:Y:S01]  /*2610*/  @P2 FFMA.FTZ R98, R112, R136.reuse, R101 ;  /* 0x0000008870622223 */ /* 0x080fe20000010065 */
[----:B------:R-:W-:Y:S01]  /*2620*/  @P2 FADD.FTZ R97, R108, -R97 ;  /* 0x800000616c612221 */ /* 0x000fe20000010000 */
[-CC-:B------:R-:W-:Y:S01]  /*2630*/  @P2 FFMA.FTZ R151, R119, R136.reuse, R101.reuse ;  /* 0x0000008877972223 */ /* 0x180fe20000010065 */
[----:B------:R-:W-:Y:S01]  /*2640*/  @P2 FADD.FTZ R140, R113, -R140 ;  /* 0x8000008c718c2221 */ /* 0x000fe20000010000 */
[----:B------:R-:W3:Y:S01]  /*2650*/  @P3 LDC R152, c[0x0][0x40c] ;  /* 0x00010300ff983b82 */ /* 0x000ee20000000800 */
[----:B------:R-:W-:Y:S01]  /*2660*/  @P2 FFMA.FTZ R99, R139, R97, R66 ;  /* 0x000000618b632223 */ /* 0x000fe20000010042 */
[----:B------:R-:W-:Y:S01]  /*2670*/  @P2 FFMA.FTZ R97, R115, R136, R101 ;  /* 0x0000008873612223 */ /* 0x000fe20000010065 */
[----:B------:R-:W-:Y:S01]  /*2680*/  @P2 FADD.FTZ R98, R117, -R98 ;  /* 0x8000006275622221 */ /* 0x000fe20000010000 */
[----:B0-----:R-:W-:Y:S01]  /*2690*/  MOV R138, R67 ;  /* 0x00000043008a7202 */ /* 0x001fe20000000f00 */
[----:B------:R-:W-:Y:S01]  /*26a0*/  @P2 FADD.FTZ R151, R114, -R151 ;  /* 0x8000009772972221 */ /* 0x000fe20000010000 */
[C---:B------:R-:W-:Y:S01]  /*26b0*/  @P2 FFMA.FTZ R138, R139.reuse, R140, R67 ;  /* 0x0000008c8b8a2223 */ /* 0x040fe20000010043 */
[----:B------:R-:W-:Y:S01]  /*26c0*/  @P2 FADD.FTZ R97, R110, -R97 ;  /* 0x800000616e612221 */ /* 0x000fe20000010000 */
[----:B------:R-:W0:Y:S01]  /*26d0*/  @P3 LDC R149, c[0x0][0x40c] ;  /* 0x00010300ff953b82 */ /* 0x000e220000000800 */
[----:B------:R-:W-:Y:S01]  /*26e0*/  MOV R140, R69 ;  /* 0x00000045008c7202 */ /* 0x000fe20000000f00 */
[C---:B------:R-:W-:Y:S01]  /*26f0*/  @P2 FFMA.FTZ R140, R139.reuse, R98, R69 ;  /* 0x000000628b8c2223 */ /* 0x040fe20000010045 */
[----:B------:R-:W-:Y:S01]  /*2700*/  MOV R142, R68 ;  /* 0x00000044008e7202 */ /* 0x000fe20000000f00 */
[----:B------:R-:W-:Y:S01]  /*2710*/  @P2 FFMA.FTZ R142, R139, R97, R68 ;  /* 0x000000618b8e2223 */ /* 0x000fe20000010044 */
[----:B------:R-:W-:Y:S01]  /*2720*/  MOV R98, R70 ;  /* 0x0000004600627202 */ /* 0x000fe20000000f00 */
[----:B------:R-:W-:-:S02]  /*2730*/  @P3 HADD2.F32 R150, -RZ, R4.H0_H0 ;  /* 0x20000004ff963230 */ /* 0x000fc40000004100 */
[----:B------:R-:W-:Y:S01]  /*2740*/  @P2 FFMA.FTZ R98, R139, R151, R70 ;  /* 0x000000978b622223 */ /* 0x000fe20000010046 */
[----:B-1----:R-:W-:Y:S01]  /*2750*/  @P3 FMUL.FTZ R97, R96, R145 ;  /* 0x0000009160613220 */ /* 0x002fe20000410000 */
[----:B------:R-:W1:Y:S01]  /*2760*/  @P3 LDC R151, c[0x0][0x40c] ;  /* 0x00010300ff973b82 */ /* 0x000e620000000800 */
[----:B--2---:R-:W-:Y:S01]  /*2770*/  @P3 FMUL.FTZ R96, R144, R147 ;  /* 0x0000009390603220 */ /* 0x004fe20000410000 */
[----:B------:R-:W-:Y:S02]  /*2780*/  @P3 HADD2.F32 R145, -RZ, R4.H1_H1 ;  /* 0x30000004ff913230 */ /* 0x000fe40000004100 */
[----:B------:R-:W-:Y:S01]  /*2790*/  @P3 FMUL.FTZ R144, R150, R97 ;  /* 0x0000006196903220 */ /* 0x000fe20000410000 */
[----:B------:R-:W-:Y:S02]  /*27a0*/  @P3 HADD2.F32 R150, -RZ, R5.H0_H0 ;  /* 0x20000005ff963230 */ /* 0x000fe40000004100 */
[----:B---3--:R-:W-:Y:S01]  /*27b0*/  @P3 FMUL.FTZ R99, R99, R152 ;  /* 0x0000009863633220 */ /* 0x008fe20000410000 */
[----:B------:R-:W2:Y:S01]  /*27c0*/  @P3 LDC R155, c[0x0][0x40c] ;  /* 0x00010300ff9b3b82 */ /* 0x000ea20000000800 */
[----:B------:R-:W-:Y:S01]  /*27d0*/  @P3 FMUL.FTZ R145, R145, R96 ;  /* 0x0000006091913220 */ /* 0x000fe20000410000 */
[----:B------:R-:W-:Y:S01]  /*27e0*/  @P3 F2FP.F16.F32.PACK_AB R144, RZ, R144 ;  /* 0x00000090ff90323e */ /* 0x000fe200000000ff */
[----:B------:R-:W-:Y:S01]  /*27f0*/  @P3 FMUL.FTZ R147, R150, R99 ;  /* 0x0000006396933220 */ /* 0x000fe20000410000 */
[----:B------:R-:W-:-:S02]  /*2800*/  @P3 HADD2.F32 R150, -RZ, R7.H0_H0 ;  /* 0x20000007ff963230 */ /* 0x000fc40000004100 */
[----:B------:R-:W-:Y:S01]  /*2810*/  @P3 F2FP.F16.F32.PACK_AB R145, RZ, R145 ;  /* 0x00000091ff91323e */ /* 0x000fe200000000ff */
[----:B0-----:R-:W-:Y:S01]  /*2820*/  @P3 FMUL.FTZ R138, R138, R149 ;  /* 0x000000958a8a3220 */ /* 0x001fe20000410000 */
[----:B------:R-:W0:Y:S01]  /*2830*/  @P3 LDC R153, c[0x0][0x40c] ;  /* 0x00010300ff993b82 */ /* 0x000e220000000800 */
[----:B------:R-:W-:Y:S01]  /*2840*/  @P3 HADD2.F32 R149, -RZ, R5.H1_H1 ;  /* 0x30000005ff953230 */ /* 0x000fe20000004100 */
[----:B------:R-:W-:Y:S02]  /*2850*/  @P3 F2FP.F16.F32.PACK_AB R147, RZ, R147 ;  /* 0x00000093ff93323e */ /* 0x000fe400000000ff */
[----:B------:R-:W-:Y:S01]  /*2860*/  @P3 PRMT R84, R144, 0x7610, R84 ;  /* 0x0000761090543816 */ /* 0x000fe20000000054 */
[----:B------:R-:W-:Y:S02]  /*2870*/  @P3 HADD2.F32 R144, -RZ, R6.H0_H0 ;  /* 0x20000006ff903230 */ /* 0x000fe40000004100 */
[----:B------:R-:W-:Y:S01]  /*2880*/  @P3 FMUL.FTZ R149, R149, R138 ;  /* 0x0000008a95953220 */ /* 0x000fe20000410000 */
[----:B------:R-:W-:-:S02]  /*2890*/  @P3 PRMT R85, R147, 0x7610, R85 ;  /* 0x0000761093553816 */ /* 0x000fc40000000055 */
[----:B------:R-:W-:Y:S01]  /*28a0*/  @P3 PRMT R84, R84, 0x5410, R145 ;  /* 0x0000541054543816 */ /* 0x000fe20000000091 */
[----:B-1----:R-:W-:Y:S01]  /*28b0*/  @P3 FMUL.FTZ R145, R142, R151 ;  /* 0x000000978e913220 */ /* 0x002fe20000410000 */
[----:B------:R-:W-:Y:S01]  /*28c0*/  @P3 F2FP.F16.F32.PACK_AB R149, RZ, R149 ;  /* 0x00000095ff95323e */ /* 0x000fe200000000ff */
[----:B------:R-:W-:-:S03]  /*28d0*/  @P3 HADD2.F32 R151, -RZ, R6.H1_H1 ;  /* 0x30000006ff973230 */ /* 0x000fc60000004100 */
[----:B------:R-:W-:Y:S01]  /*28e0*/  @P3 PRMT R85, R85, 0x5410, R149 ;  /* 0x0000541055553816 */ /* 0x000fe20000000095 */
[----:B-----5:R-:W-:Y:S02]  /*28f0*/  @P3 HADD2.F32 R149, -RZ, R80.H0_H0 ;  /* 0x20000050ff953230 */ /* 0x020fe40000004100 */
[----:B--2---:R-:W-:-:S04]  /*2900*/  @P3 FMUL.FTZ R147, R98, R155 ;  /* 0x0000009b62933220 */ /* 0x004fc80000410000 */
[----:B------:R-:W-:Y:S01]  /*2910*/  @P3 FMUL.FTZ R98, R150, R147 ;  /* 0x0000009396623220 */ /* 0x000fe20000410000 */
[----:B------:R-:W-:Y:S01]  /*2920*/  @P3 FFMA.FTZ R44, R149, R97, R44 ;  /* 0x00000061952c3223 */ /* 0x000fe2000001002c */
[----:B------:R-:W-:Y:S02]  /*2930*/  @P3 HADD2.F32 R150, -RZ, R80.H1_H1 ;  /* 0x30000050ff963230 */ /* 0x000fe40000004100 */
[----:B0-----:R-:W-:Y:S01]  /*2940*/  @P3 FMUL.FTZ R142, R140, R153 ;  /* 0x000000998c8e3220 */ /* 0x001fe20000410000 */
[----:B------:R-:W-:Y:S01]  /*2950*/  @P3 FMUL.FTZ R140, R144, R145 ;  /* 0x00000091908c3220 */ /* 0x000fe20000410000 */
[--C-:B------:R-:W-:Y:S01]  /*2960*/  @P3 HADD2.F32 R97, -RZ, R81.reuse.H0_H0 ;  /* 0x20000051ff613230 */ /* 0x100fe20000004100 */
[----:B------:R-:W-:Y:S01]  /*2970*/  @P3 F2FP.F16.F32.PACK_AB R98, RZ, R98 ;  /* 0x00000062ff62323e */ /* 0x000fe200000000ff */
[----:B------:R-:W-:Y:S01]  /*2980*/  @P3 FMUL.FTZ R144, R151, R142 ;  /* 0x0000008e97903220 */ /* 0x000fe20000410000 */
[----:B------:R-:W-:Y:S01]  /*2990*/  @P3 FFMA.FTZ R45, R150, R96, R45 ;  /* 0x00000060962d3223 */ /* 0x000fe2000001002d */
[----:B------:R-:W-:Y:S01]  /*29a0*/  @P3 F2FP.F16.F32.PACK_AB R140, RZ, R140 ;  /* 0x0000008cff8c323e */ /* 0x000fe200000000ff */
[----:B------:R-:W-:Y:S01]  /*29b0*/  @P3 FFMA.FTZ R46, R97, R99, R46 ;  /* 0x00000063612e3223 */ /* 0x000fe2000001002e */
[----:B------:R-:W-:Y:S01]  /*29c0*/  @P3 HADD2.F32 R96, -RZ, R81.H1_H1 ;  /* 0x30000051ff603230 */ /* 0x000fe20000004100 */
[----:B------:R-:W-:Y:S01]  /*29d0*/  @P3 F2FP.F16.F32.PACK_AB R144, RZ, R144 ;  /* 0x00000090ff90323e */ /* 0x000fe200000000ff */
[--C-:B------:R-:W-:Y:S01]  /*29e0*/  @P3 HADD2.F32 R149, -RZ, R82.reuse.H0_H0 ;  /* 0x20000052ff953230 */ /* 0x100fe20000004100 */
[----:B------:R-:W-:Y:S01]  /*29f0*/  @P3 PRMT R86, R140, 0x7610, R86 ;  /* 0x000076108c563816 */ /* 0x000fe20000000056 */
[----:B------:R-:W-:-:S02]  /*2a00*/  @P3 HADD2.F32 R150, -RZ, R82.H1_H1 ;  /* 0x30000052ff963230 */ /* 0x000fc40000004100 */
[----:B------:R-:W-:Y:S01]  /*2a10*/  @P3 FFMA.FTZ R47, R96, R138, R47 ;  /* 0x0000008a602f3223 */ /* 0x000fe2000001002f */
        /* <DEDUP_REMOVED lines=19> */
.L_x_6689:
[----:B------:R-:W1:Y:S01]  /*2b50*/  @P3 LDC R93, c[0x0][0x40c] ;  /* 0x00010300ff5d3b82 */ /* 0x000e620000000800 */
[-CC-:B------:R-:W-:Y:S01]  /*2b60*/  @P2 FFMA.FTZ R94, R116, R136.reuse, R101.reuse ;  /* 0x00000088745e2223 */ /* 0x180fe20000010065 */
[-CC-:B------:R-:W-:Y:S01]  /*2b70*/  @P2 FFMA.FTZ R89, R3, R136.reuse, R101.reuse ;  /* 0x0000008803592223 */ /* 0x180fe20000010065 */
[----:B------:R-:W-:Y:S01]  /*2b80*/  @P2 FFMA.FTZ R92, R0, R136, R101 ;  /* 0x00000088005c2223 */ /* 0x000fe20000010065 */
[----:B------:R-:W-:Y:S01]  /*2b90*/  MOV R95, R71 ;  /* 0x00000047005f7202 */ /* 0x000fe20000000f00 */
[----:B------:R-:W-:Y:S01]  /*2ba0*/  @P2 FADD.FTZ R94, R121, -R94 ;  /* 0x8000005e795e2221 */ /* 0x000fe20000010000 */
[----:B------:R-:W-:Y:S01]  /*2bb0*/  @P2 FADD.FTZ R89, R2, -R89 ;  /* 0x8000005902592221 */ /* 0x000fe20000010000 */
[----:B------:R-:W-:Y:S01]  /*2bc0*/  MOV R88, R64 ;  /* 0x0000004000587202 */ /* 0x000fe20000000f00 */
[----:B0-----:R-:W0:Y:S01]  /*2bd0*/  @P3 LDC R138, c[0x0][0x40c] ;  /* 0x00010300ff8a3b82 */ /* 0x001e220000000800 */
[C---:B------:R-:W-:Y:S01]  /*2be0*/  @P2 FFMA.FTZ R95, R139.reuse, R94, R71 ;  /* 0x0000005e8b5f2223 */ /* 0x040fe20000010047 */
[-CC-:B------:R-:W-:Y:S01]  /*2bf0*/  @P2 FFMA.FTZ R94, R102, R136.reuse, R101.reuse ;  /* 0x00000088665e2223 */ /* 0x180fe20000010065 */
[----:B------:R-:W-:Y:S01]  /*2c00*/  @P2 FFMA.FTZ R88, R139, R89, R64 ;  /* 0x000000598b582223 */ /* 0x000fe20000010040 */
[----:B------:R-:W-:Y:S01]  /*2c10*/  @P2 FADD.FTZ R92, R109, -R92 ;  /* 0x8000005c6d5c2221 */ /* 0x000fe20000010000 */
[----:B------:R-:W-:Y:S01]  /*2c20*/  @P2 FFMA.FTZ R99, R111, R136, R101 ;  /* 0x000000886f632223 */ /* 0x000fe20000010065 */
[----:B------:R-:W-:-:S02]  /*2c30*/  @P3 HADD2.F32 R90, -RZ, R4.H0_H0 ;  /* 0x20000004ff5a3230 */ /* 0x000fc40000004100 */
[----:B------:R-:W-:Y:S01]  /*2c40*/  @P2 FADD.FTZ R94, R113, -R94 ;  /* 0x8000005e715e2221 */ /* 0x000fe20000010000 */
[----:B------:R-:W2:Y:S01]  /*2c50*/  @P3 LDC R149, c[0x0][0x40c] ;  /* 0x00010300ff953b82 */ /* 0x000ea20000000800 */
[----:B------:R-:W-:Y:S01]  /*2c60*/  MOV R89, R65 ;  /* 0x0000004100597202 */ /* 0x000fe20000000f00 */
[----:B------:R-:W-:Y:S01]  /*2c70*/  @P2 FFMA.FTZ R147, R115, R136, R101 ;  /* 0x0000008873932223 */ /* 0x000fe20000010065 */
[C---:B------:R-:W-:Y:S01]  /*2c80*/  @P2 FFMA.FTZ R89, R139.reuse, R92, R65 ;  /* 0x0000005c8b592223 */ /* 0x040fe20000010041 */
[----:B------:R-:W-:Y:S01]  /*2c90*/  MOV R91, R67 ;  /* 0x00000043005b7202 */ /* 0x000fe20000000f00 */
[----:B------:R-:W-:Y:S01]  /*2ca0*/  @P2 FADD.FTZ R92, R108, -R99 ;  /* 0x800000636c5c2221 */ /* 0x000fe20000010000 */
[----:B------:R-:W-:Y:S01]  /*2cb0*/  @P2 FFMA.FTZ R91, R139, R94, R67 ;  /* 0x0000005e8b5b2223 */ /* 0x000fe20000010043 */
[----:B------:R-:W-:Y:S01]  /*2cc0*/  @P2 FADD.FTZ R94, R110, -R147 ;  /* 0x800000936e5e2221 */ /* 0x000fe20000010000 */
[----:B------:R-:W3:Y:S01]  /*2cd0*/  @P3 LDC R140, c[0x0][0x40c] ;  /* 0x00010300ff8c3b82 */ /* 0x000ee20000000800 */
[----:B-1----:R-:W-:Y:S01]  /*2ce0*/  @P3 FMUL.FTZ R93, R88, R93 ;  /* 0x0000005d585d3220 */ /* 0x002fe20000410000 */
[----:B------:R-:W-:-:S02]  /*2cf0*/  @P3 HADD2.F32 R99, -RZ, R4.H1_H1 ;  /* 0x30000004ff633230 */ /* 0x000fc40000004100 */
[--C-:B------:R-:W-:Y:S01]  /*2d00*/  @P2 FFMA.FTZ R151, R119, R136, R101.reuse ;  /* 0x0000008877972223 */ /* 0x100fe20000010065 */
[--C-:B-----5:R-:W-:Y:S02]  /*2d10*/  @P3 HADD2.F32 R147, -RZ, R80.reuse.H0_H0 ;  /* 0x20000050ff933230 */ /* 0x120fe40000004100 */
[----:B------:R-:W-:Y:S01]  /*2d20*/  @P3 FMUL.FTZ R97, R90, R93 ;  /* 0x0000005d5a613220 */ /* 0x000fe20000410000 */
[----:B------:R-:W-:Y:S01]  /*2d30*/  MOV R90, R66 ;  /* 0x00000042005a7202 */ /* 0x000fe20000000f00 */
[C---:B------:R-:W-:Y:S01]  /*2d40*/  @P2 FFMA.FTZ R90, R139.reuse, R92, R66 ;  /* 0x0000005c8b5a2223 */ /* 0x040fe20000010042 */
[----:B------:R-:W1:Y:S01]  /*2d50*/  @P3 LDC R145, c[0x0][0x40c] ;  /* 0x00010300ff913b82 */ /* 0x000e620000000800 */
[----:B------:R-:W-:Y:S01]  /*2d60*/  MOV R92, R68 ;  /* 0x00000044005c7202 */ /* 0x000fe20000000f00 */
[----:B------:R-:W-:Y:S01]  /*2d70*/  @P2 FFMA.FTZ R92, R139, R94, R68 ;  /* 0x0000005e8b5c2223 */ /* 0x000fe20000010044 */
[----:B------:R-:W-:Y:S01]  /*2d80*/  @P2 FFMA.FTZ R94, R112, R136, R101 ;  /* 0x00000088705e2223 */ /* 0x000fe20000010065 */
[----:B------:R-:W-:-:S02]  /*2d90*/  @P3 HADD2.F32 R150, -RZ, R80.H1_H1 ;  /* 0x30000050ff963230 */ /* 0x000fc40000004100 */
[----:B0-----:R-:W-:Y:S01]  /*2da0*/  @P3 FMUL.FTZ R138, R89, R138 ;  /* 0x0000008a598a3220 */ /* 0x001fe20000410000 */
[----:B------:R-:W-:Y:S01]  /*2db0*/  @P3 FFMA.FTZ R44, R147, R93, R44 ;  /* 0x0000005d932c3223 */ /* 0x000fe2000001002c */
[----:B------:R-:W-:Y:S01]  /*2dc0*/  @P2 FADD.FTZ R94, R117, -R94 ;  /* 0x8000005e755e2221 */ /* 0x000fe20000010000 */
[----:B------:R-:W0:Y:S01]  /*2dd0*/  @P3 LDC R153, c[0x0][0x40c] ;  /* 0x00010300ff993b82 */ /* 0x000e220000000800 */
[-C--:B------:R-:W-:Y:S01]  /*2de0*/  @P3 FMUL.FTZ R96, R99, R138.reuse ;  /* 0x0000008a63603220 */ /* 0x080fe20000410000 */
[----:B------:R-:W-:Y:S01]  /*2df0*/  @P2 FADD.FTZ R151, R114, -R151 ;  /* 0x8000009772972221 */ /* 0x000fe20000010000 */
[----:B------:R-:W-:Y:S01]  /*2e00*/  @P3 FFMA.FTZ R45, R150, R138, R45 ;  /* 0x0000008a962d3223 */ /* 0x000fe2000001002d */
[----:B------:R-:W-:Y:S01]  /*2e10*/  @P3 HADD2.F32 R99, -RZ, R5.H1_H1 ;  /* 0x30000005ff633230 */ /* 0x000fe20000004100 */
[----:B------:R-:W-:Y:S01]  /*2e20*/  MOV R93, R69 ;  /* 0x00000045005d7202 */ /* 0x000fe20000000f00 */
[----:B--2---:R-:W-:Y:S01]  /*2e30*/  @P3 FMUL.FTZ R147, R92, R149 ;  /* 0x000000955c933220 */ /* 0x004fe20000410000 */
[----:B------:R-:W-:Y:S01]  /*2e40*/  @P3 HADD2.F32 R150, -RZ, R81.H1_H1 ;  /* 0x30000051ff963230 */ /* 0x000fe20000004100 */
[----:B------:R-:W2:Y:S01]  /*2e50*/  @P3 LDC R152, c[0x0][0x40c] ;  /* 0x00010300ff983b82 */ /* 0x000ea20000000800 */
[----:B------:R-:W-:-:S02]  /*2e60*/  @P3 HADD2.F32 R98, -RZ, R5.H0_H0 ;  /* 0x20000005ff623230 */ /* 0x000fc40000004100 */
[----:B---3--:R-:W-:Y:S01]  /*2e70*/  @P3 FMUL.FTZ R140, R91, R140 ;  /* 0x0000008c5b8c3220 */ /* 0x008fe20000410000 */
[C---:B------:R-:W-:Y:S01]  /*2e80*/  @P2 FFMA.FTZ R93, R139.reuse, R94, R69 ;  /* 0x0000005e8b5d2223 */ /* 0x040fe20000010045 */
[----:B------:R-:W-:Y:S01]  /*2e90*/  @P3 HADD2.F32 R149, -RZ, R81.H0_H0 ;  /* 0x20000051ff953230 */ /* 0x000fe20000004100 */
[----:B------:R-:W-:Y:S01]  /*2ea0*/  MOV R94, R70 ;  /* 0x00000046005e7202 */ /* 0x000fe20000000f00 */
[----:B------:R-:W-:Y:S01]  /*2eb0*/  @P2 FFMA.FTZ R94, R139, R151, R70 ;  /* 0x000000978b5e2223 */ /* 0x000fe20000010046 */
[----:B------:R-:W-:Y:S01]  /*2ec0*/  @P3 F2FP.F16.F32.PACK_AB R97, RZ, R97 ;  /* 0x00000061ff61323e */ /* 0x000fe200000000ff */
[----:B------:R-:W3:Y:S01]  /*2ed0*/  @P3 LDC R144, c[0x0][0x40c] ;  /* 0x00010300ff903b82 */ /* 0x000ee20000000800 */
[----:B-1----:R-:W-:Y:S01]  /*2ee0*/  @P3 FMUL.FTZ R145, R90, R145 ;  /* 0x000000915a913220 */ /* 0x002fe20000410000 */
[-C--:B------:R-:W-:Y:S01]  /*2ef0*/  @P3 FMUL.FTZ R99, R99, R140.reuse ;  /* 0x0000008c63633220 */ /* 0x080fe20000410000 */
[----:B------:R-:W-:Y:S01]  /*2f00*/  @P3 FFMA.FTZ R47, R150, R140, R47 ;  /* 0x0000008c962f3223 */ /* 0x000fe2000001002f */
[----:B------:R-:W-:-:S02]  /*2f10*/  @P3 HADD2.F32 R142, -RZ, R6.H0_H0 ;  /* 0x20000006ff8e3230 */ /* 0x000fc40000004100 */
[-C--:B------:R-:W-:Y:S01]  /*2f20*/  @P3 FMUL.FTZ R98, R98, R145.reuse ;  /* 0x0000009162623220 */ /* 0x080fe20000410000 */
[----:B------:R-:W-:Y:S01]  /*2f30*/  @P3 FFMA.FTZ R46, R149, R145, R46 ;  /* 0x00000091952e3223 */ /* 0x000fe2000001002e */
[--C-:B------:R-:W-:Y:S02]  /*2f40*/  @P3 HADD2.F32 R140, -RZ, R7.reuse.H0_H0 ;  /* 0x20000007ff8c3230 */ /* 0x100fe40000004100 */
[----:B0-----:R-:W-:Y:S01]  /*2f50*/  @P3 FMUL.FTZ R145, R94, R153 ;  /* 0x000000995e913220 */ /* 0x001fe20000410000 */
[----:B------:R-:W-:Y:S01]  /*2f60*/  @P3 PRMT R84, R97, 0x7610, R84 ;  /* 0x0000761061543816 */ /* 0x000fe20000000054 */
[----:B------:R-:W-:Y:S02]  /*2f70*/  @P3 HADD2.F32 R149, -RZ, R82.H0_H0 ;  /* 0x20000052ff953230 */ /* 0x000fe40000004100 */
[----:B------:R-:W-:Y:S01]  /*2f80*/  @P3 FMUL.FTZ R142, R142, R147 ;  /* 0x000000938e8e3220 */ /* 0x000fe20000410000 */
[----:B------:R-:W-:Y:S02]  /*2f90*/  @P3 HADD2.F32 R97, -RZ, R6.H1_H1 ;  /* 0x30000006ff613230 */ /* 0x000fe40000004100 */
[----:B------:R-:W-:Y:S01]  /*2fa0*/  @P3 FMUL.FTZ R140, R140, R145 ;  /* 0x000000918c8c3220 */ /* 0x000fe20000410000 */
[----:B------:R-:W-:-:S02]  /*2fb0*/  @P3 HADD2.F32 R151, -RZ, R7.H1_H1 ;  /* 0x30000007ff973230 */ /* 0x000fc40000004100 */
[----:B------:R-:W-:Y:S01]  /*2fc0*/  @P3 FFMA.FTZ R40, R149, R147, R40 ;  /* 0x0000009395283223 */ /* 0x000fe20000010028 */
[----:B--2---:R-:W-:Y:S01]  /*2fd0*/  @P3 FMUL.FTZ R138, R93, R152 ;  /* 0x000000985d8a3220 */ /* 0x004fe20000410000 */
[----:B------:R-:W-:Y:S01]  /*2fe0*/  @P3 F2FP.F16.F32.PACK_AB R98, RZ, R98 ;  /* 0x00000062ff62323e */ /* 0x000fe200000000ff */
[----:B------:R-:W-:Y:S01]  /*2ff0*/  @P3 HADD2.F32 R150, -RZ, R82.H1_H1 ;  /* 0x30000052ff963230 */ /* 0x000fe20000004100 */
[----:B------:R-:W-:Y:S01]  /*3000*/  @P3 F2FP.F16.F32.PACK_AB R142, RZ, R142 ;  /* 0x0000008eff8e323e */ /* 0x000fe200000000ff */
[----:B------:R-:W-:Y:S01]  /*3010*/  @P3 FMUL.FTZ R97, R97, R138 ;  /* 0x0000008a61613220 */ /* 0x000fe20000410000 */
[----:B------:R-:W-:Y:S01]  /*3020*/  @P3 F2FP.F16.F32.PACK_AB R140, RZ, R140 ;  /* 0x0000008cff8c323e */ /* 0x000fe200000000ff */
[--C-:B------:R-:W-:Y:S01]  /*3030*/  @P3 HADD2.F32 R149, -RZ, R83.reuse.H0_H0 ;  /* 0x20000053ff953230 */ /* 0x100fe20000004100 */
[----:B------:R-:W-:Y:S01]  /*3040*/  @P3 F2FP.F16.F32.PACK_AB R96, RZ, R96 ;  /* 0x00000060ff60323e */ /* 0x000fe200000000ff */
[----:B---3--:R-:W-:Y:S01]  /*3050*/  @P3 FMUL.FTZ R144, R95, R144 ;  /* 0x000000905f903220 */ /* 0x008fe20000410000 */
[----:B------:R-:W-:Y:S01]  /*3060*/  @P3 HADD2.F32 R152, -RZ, R83.H1_H1 ;  /* 0x30000053ff983230 */ /* 0x000fe20000004100 */
[----:B------:R-:W-:Y:S01]  /*3070*/  @P3 F2FP.F16.F32.PACK_AB R99, RZ, R99 ;  /* 0x00000063ff63323e */ /* 0x000fe200000000ff */
[----:B------:R-:W-:Y:S01]  /*3080*/  @P3 FFMA.FTZ R41, R150, R138, R41 ;  /* 0x0000008a96293223 */ /* 0x000fe20000010029 */
[-C--:B------:R-:W-:Y:S01]  /*3090*/  @P3 FMUL.FTZ R147, R151, R144.reuse ;  /* 0x0000009097933220 */ /* 0x080fe20000410000 */
[----:B------:R-:W-:Y:S01]  /*30a0*/  @P3 F2FP.F16.F32.PACK_AB R97, RZ, R97 ;  /* 0x00000061ff61323e */ /* 0x000fe200000000ff */
[----:B------:R-:W-:Y:S01]  /*30b0*/  @P3 FFMA.FTZ R42, R149, R145, R42 ;  /* 0x00000091952a3223 */ /* 0x000fe2000001002a */
[----:B------:R-:W-:Y:S01]  /*30c0*/  @P3 PRMT R85, R98, 0x7610, R85 ;  /* 0x0000761062553816 */ /* 0x000fe20000000055 */
[----:B------:R-:W-:Y:S01]  /*30d0*/  @P3 FFMA.FTZ R43, R152, R144, R43 ;  /* 0x00000090982b3223 */ /* 0x000fe2000001002b */
[----:B------:R-:W-:-:S02]  /*30e0*/  @P3 F2FP.F16.F32.PACK_AB R147, RZ, R147 ;  /* 0x00000093ff93323e */ /* 0x000fc400000000ff */
[----:B------:R-:W-:Y:S02]  /*30f0*/  @P3 PRMT R86, R142, 0x7610, R86 ;  /* 0x000076108e563816 */ /* 0x000fe40000000056 */
[----:B------:R-:W-:Y:S02]  /*3100*/  @P3 PRMT R87, R140, 0x7610, R87 ;  /* 0x000076108c573816 */ /* 0x000fe40000000057 */
[----:B------:R-:W-:Y:S02]  /*3110*/  @P3 PRMT R84, R84, 0x5410, R96 ;  /* 0x0000541054543816 */ /* 0x000fe40000000060 */
[----:B------:R-:W-:Y:S02]  /*3120*/  @P3 PRMT R85, R85, 0x5410, R99 ;  /* 0x0000541055553816 */ /* 0x000fe40000000063 */
[----:B------:R-:W-:Y:S02]  /*3130*/  @P3 PRMT R86, R86, 0x5410, R97 ;  /* 0x0000541056563816 */ /* 0x000fe40000000061 */
[----:B------:R-:W-:-:S07]  /*3140*/  @P3 PRMT R87, R87, 0x5410, R147 ;  /* 0x0000541057573816 */ /* 0x000fce0000000093 */
.L_x_6674:
[----:B------:R-:W-:Y:S05]  /*3150*/  BSYNC.RECONVERGENT B1 ;  /* 0x0000000000017941 */ /* 0x000fea0003800200 */
.L_x_6657:
        /* <DEDUP_REMOVED lines=9> */
[----:B------:R1:W-:Y:S04]  /*31f0*/  @P1 STG.E.128 desc[UR6][R98.64+0x10], R92 ;  /* 0x0000105c62001986 */ /* 0x0003e8000c101d06 */
[----:B------:R1:W-:Y:S01]  /*3200*/  @P3 STG.E.128 desc[UR6][R96.64], R84 ;  /* 0x0000005460003986 */ /* 0x0003e2000c101d06 */
[----:B------:R-:W-:Y:S05]  /*3210*/  @!P3 BRA `(.L_x_6691) ;  /* 0x00000000000cb947 */ /* 0x000fea0003800000 */
[----:B-----5:R-:W2:Y:S02]  /*3220*/  LDC.64 R80, c[0x0][0x390] ;  /* 0x0000e400ff507b82 */ /* 0x020ea40000000a00 */
[----:B--2---:R-:W-:-:S06]  /*3230*/  IMAD.WIDE.U32 R80, R143, 0x10, R80 ;  /* 0x000000108f507825 */ /* 0x004fcc00078e0050 */
[----:B------:R-:W5:Y:S02]  /*3240*/  LDG.E.128 R80, desc[UR6][R80.64] ;  /* 0x0000000650507981 */ /* 0x000f64000c1e1d00 */
.L_x_6691:
[----:B------:R-:W-:Y:S05]  /*3250*/  BSYNC.RECONVERGENT B1 ;  /* 0x0000000000017941 */ /* 0x000fea0003800200 */
.L_x_6690:
[----:B------:R-:W-:Y:S04]  /*3260*/  BSSY.RECONVERGENT B1, `(.L_x_6692) ;  /* 0x00001d0000017945 */ /* 0x000fe80003800200 */
[----:B------:R-:W-:Y:S05]  /*3270*/  @!P0 BRA `(.L_x_6693) ;  /* 0x0000000c000c8947 */ /* 0x000fea0003800000 */
[----:B------:R-:W-:Y:S05]  /*3280*/  @!P1 BRA `(.L_x_6694) ;  /* 0x0000000400849947 */ /* 0x000fea0003800000 */
[----:B-1----:R-:W1:Y:S01]  /*3290*/  @P3 LDC R97, c[0x0][0x40c] ;  /* 0x00010300ff613b82 */ /* 0x002e620000000800 */
[-CC-:B------:R-:W-:Y:S01]  /*32a0*/  @P2 FFMA.FTZ R91, R123, R136.reuse, R101.reuse ;  /* 0x000000887b5b2223 */ /* 0x180fe20000010065 */
[-CC-:B------:R-:W-:Y:S01]  /*32b0*/  @P2 FFMA.FTZ R92, R118, R136.reuse, R101.reuse ;  /* 0x00000088765c2223 */ /* 0x180fe20000010065 */
[----:B------:R-:W-:Y:S01]  /*32c0*/  @P2 FFMA.FTZ R93, R127, R136, R101 ;  /* 0x000000887f5d2223 */ /* 0x000fe20000010065 */
[----:B------:R-:W-:Y:S01]  /*32d0*/  MOV R88, R72 ;  /* 0x0000004800587202 */ /* 0x000fe20000000f00 */
[----:B------:R-:W-:Y:S01]  /*32e0*/  @P2 FADD.FTZ R91, R120, -R91 ;  /* 0x8000005b785b2221 */ /* 0x000fe20000010000 */
[----:B------:R-:W-:Y:S01]  /*32f0*/  @P2 FADD.FTZ R92, R125, -R92 ;  /* 0x8000005c7d5c2221 */ /* 0x000fe20000010000 */
[----:B------:R-:W-:Y:S01]  /*3300*/  MOV R89, R73 ;  /* 0x0000004900597202 */ /* 0x000fe20000000f00 */
[----:B------:R-:W2:Y:S01]  /*3310*/  @P3 LDC R96, c[0x0][0x40c] ;  /* 0x00010300ff603b82 */ /* 0x000ea20000000800 */
[C---:B------:R-:W-:Y:S01]  /*3320*/  @P2 FFMA.FTZ R88, R139.reuse, R91, R72 ;  /* 0x0000005b8b582223 */ /* 0x040fe20000010048 */
[----:B------:R-:W-:Y:S01]  /*3330*/  @P2 FADD.FTZ R93, R122, -R93 ;  /* 0x8000005d7a5d2221 */ /* 0x000fe20000010000 */
[----:B------:R-:W-:Y:S01]  /*3340*/  @P2 FFMA.FTZ R89, R139, R92, R73 ;  /* 0x0000005c8b592223 */ /* 0x000fe20000010049 */
[----:B------:R-:W-:-:S02]  /*3350*/  @P3 HADD2.F32 R92, -RZ, R8.H0_H0 ;  /* 0x20000008ff5c3230 */ /* 0x000fc40000004100 */
[-CC-:B------:R-:W-:Y:S01]  /*3360*/  @P2 FFMA.FTZ R100, R124, R136.reuse, R101.reuse ;  /* 0x000000887c642223 */ /* 0x180fe20000010065 */
[-CC-:B------:R-:W-:Y:S01]  /*3370*/  @P2 FFMA.FTZ R147, R131, R136.reuse, R101.reuse ;  /* 0x0000008883932223 */ /* 0x180fe20000010065 */
[-CC-:B------:R-:W-:Y:S01]  /*3380*/  @P2 FFMA.FTZ R98, R128, R136.reuse, R101.reuse ;  /* 0x0000008880622223 */ /* 0x180fe20000010065 */
[----:B------:R-:W3:Y:S01]  /*3390*/  @P3 LDC R99, c[0x0][0x40c] ;  /* 0x00010300ff633b82 */ /* 0x000ee20000000800 */
[--C-:B------:R-:W-:Y:S01]  /*33a0*/  @P2 FFMA.FTZ R145, R135, R136, R101.reuse ;  /* 0x0000008887912223 */ /* 0x100fe20000010065 */
[----:B------:R-:W-:Y:S01]  /*33b0*/  MOV R90, R74 ;  /* 0x0000004a005a7202 */ /* 0x000fe20000000f00 */
[----:B------:R-:W-:Y:S02]  /*33c0*/  @P3 HADD2.F32 R91, -RZ, R8.H1_H1 ;  /* 0x30000008ff5b3230 */ /* 0x000fe40000004100 */
[----:B------:R-:W-:Y:S01]  /*33d0*/  @P2 FFMA.FTZ R136, R132, R136, R101 ;  /* 0x0000008884882223 */ /* 0x000fe20000010065 */
[----:B------:R-:W-:Y:S01]  /*33e0*/  @P2 FFMA.FTZ R90, R139, R93, R74 ;  /* 0x0000005d8b5a2223 */ /* 0x000fe2000001004a */
[----:B------:R-:W-:-:S02]  /*33f0*/  @P3 HADD2.F32 R94, -RZ, R9.H0_H0 ;  /* 0x20000009ff5e3230 */ /* 0x000fc40000004100 */
[----:B------:R-:W-:Y:S01]  /*3400*/  @P2 FADD.FTZ R100, R129, -R100 ;  /* 0x8000006481642221 */ /* 0x000fe20000010000 */
[----:B0-----:R-:W0:Y:S01]  /*3410*/  @P3 LDC R138, c[0x0][0x40c] ;  /* 0x00010300ff8a3b82 */ /* 0x001e220000000800 */
[----:B-1----:R-:W-:Y:S01]  /*3420*/  @P3 FMUL.FTZ R97, R88, R97 ;  /* 0x0000006158613220 */ /* 0x002fe20000410000 */
[----:B------:R-:W-:Y:S01]  /*3430*/  @P2 FADD.FTZ R136, R137, -R136 ;  /* 0x8000008889882221 */ /* 0x000fe20000010000 */
[----:B------:R-:W-:Y:S01]  /*3440*/  @P2 FADD.FTZ R147, R126, -R147 ;  /* 0x800000937e932221 */ /* 0x000fe20000010000 */
[----:B------:R-:W-:Y:S01]  /*3450*/  MOV R95, R79 ;  /* 0x0000004f005f7202 */ /* 0x000fe20000000f00 */
[----:B------:R-:W-:Y:S01]  /*3460*/  @P3 FMUL.FTZ R92, R97, R92 ;  /* 0x0000005c615c3220 */ /* 0x000fe20000410000 */
[----:B------:R-:W-:Y:S01]  /*3470*/  @P2 FADD.FTZ R98, R133, -R98 ;  /* 0x8000006285622221 */ /* 0x000fe20000010000 */
[----:B------:R-:W-:Y:S01]  /*3480*/  @P2 FFMA.FTZ R95, R139, R136, R79 ;  /* 0x000000888b5f2223 */ /* 0x000fe2000001004f */
[----:B------:R-:W1:Y:S01]  /*3490*/  @P3 LDC R151, c[0x0][0x40c] ;  /* 0x00010300ff973b82 */ /* 0x000e620000000800 */
[----:B--2---:R-:W-:Y:S01]  /*34a0*/  @P3 FMUL.FTZ R96, R89, R96 ;  /* 0x0000006059603220 */ /* 0x004fe20000410000 */
[----:B------:R-:W-:Y:S01]  /*34b0*/  @P3 F2FP.F16.F32.PACK_AB R101, RZ, R92 ;  /* 0x0000005cff65323e */ /* 0x000fe200000000ff */
[----:B------:R-:W-:Y:S01]  /*34c0*/  @P2 FADD.FTZ R145, R130, -R145 ;  /* 0x8000009182912221 */ /* 0x000fe20000010000 */
[----:B------:R-:W-:Y:S01]  /*34d0*/  MOV R92, R76 ;  /* 0x0000004c005c7202 */ /* 0x000fe20000000f00 */
[----:B------:R-:W-:Y:S01]  /*34e0*/  @P3 FMUL.FTZ R93, R96, R91 ;  /* 0x0000005b605d3220 */ /* 0x000fe20000410000 */
[----:B------:R-:W-:Y:S01]  /*34f0*/  MOV R91, R75 ;  /* 0x0000004b005b7202 */ /* 0x000fe20000000f00 */
[C---:B------:R-:W-:Y:S01]  /*3500*/  @P2 FFMA.FTZ R91, R139.reuse, R100, R75 ;  /* 0x000000648b5b2223 */ /* 0x040fe2000001004b */
[----:B------:R-:W2:Y:S01]  /*3510*/  @P3 LDC R140, c[0x0][0x40c] ;  /* 0x00010300ff8c3b82 */ /* 0x000ea20000000800 */
[----:B---3--:R-:W-:Y:S01]  /*3520*/  @P3 FMUL.FTZ R99, R90, R99 ;  /* 0x000000635a633220 */ /* 0x008fe20000410000 */
[----:B------:R-:W-:Y:S01]  /*3530*/  @P3 F2FP.F16.F32.PACK_AB R136, RZ, R93 ;  /* 0x0000005dff88323e */ /* 0x000fe200000000ff */
[----:B------:R-:W-:Y:S01]  /*3540*/  @P2 FFMA.FTZ R92, R139, R147, R76 ;  /* 0x000000938b5c2223 */ /* 0x000fe2000001004c */
[----:B------:R-:W-:Y:S01]  /*3550*/  MOV R93, R77 ;  /* 0x0000004d005d7202 */ /* 0x000fe20000000f00 */
[----:B------:R-:W-:Y:S01]  /*3560*/  @P3 FMUL.FTZ R94, R99, R94 ;  /* 0x0000005e635e3220 */ /* 0x000fe20000410000 */
[----:B------:R-:W-:Y:S01]  /*3570*/  @P2 FFMA.FTZ R93, R139, R98, R77 ;  /* 0x000000628b5d2223 */ /* 0x000fe2000001004d */
[----:B------:R-:W-:Y:S01]  /*3580*/  @P3 HADD2.F32 R149, -RZ, R9.H1_H1 ;  /* 0x30000009ff953230 */ /* 0x000fe20000004100 */
[----:B------:R-:W3:Y:S01]  /*3590*/  @P3 LDC R153, c[0x0][0x40c] ;  /* 0x00010300ff993b82 */ /* 0x000ee20000000800 */
[----:B0-----:R-:W-:Y:S01]  /*35a0*/  @P3 FMUL.FTZ R100, R91, R138 ;  /* 0x0000008a5b643220 */ /* 0x001fe20000410000 */
[----:B------:R-:W-:Y:S01]  /*35b0*/  @P3 PRMT R84, R101, 0x7610, R84 ;  /* 0x0000761065543816 */ /* 0x000fe20000000054 */
[--C-:B------:R-:W-:Y:S01]  /*35c0*/  @P3 HADD2.F32 R98, -RZ, R10.reuse.H0_H0 ;  /* 0x2000000aff623230 */ /* 0x100fe20000004100 */
[----:B------:R-:W-:Y:S01]  /*35d0*/  @P3 F2FP.F16.F32.PACK_AB R138, RZ, R94 ;  /* 0x0000005eff8a323e */ /* 0x000fe200000000ff */
[----:B------:R-:W-:Y:S01]  /*35e0*/  @P3 FMUL.FTZ R149, R100, R149 ;  /* 0x0000009564953220 */ /* 0x000fe20000410000 */
[----:B------:R-:W-:Y:S01]  /*35f0*/  MOV R94, R78 ;  /* 0x0000004e005e7202 */ /* 0x000fe20000000f00 */
[----:B------:R-:W-:Y:S01]  /*3600*/  @P2 FFMA.FTZ R94, R139, R145, R78 ;  /* 0x000000918b5e2223 */ /* 0x000fe2000001004e */
[----:B-1----:R-:W-:Y:S01]  /*3610*/  @P3 FMUL.FTZ R101, R92, R151 ;  /* 0x000000975c653220 */ /* 0x002fe20000410000 */
[----:B------:R-:W-:Y:S01]  /*3620*/  @P3 PRMT R85, R138, 0x7610, R85 ;  /* 0x000076108a553816 */ /* 0x000fe20000000055 */
[----:B------:R-:W-:Y:S01]  /*3630*/  @P3 HADD2.F32 R139, -RZ, R10.H1_H1 ;  /* 0x3000000aff8b3230 */ /* 0x000fe20000004100 */
[----:B------:R-:W-:Y:S01]  /*3640*/  @P3 PRMT R84, R84, 0x5410, R136 ;  /* 0x0000541054543816 */ /* 0x000fe20000000088 */
[----:B------:R-:W-:Y:S01]  /*3650*/  @P3 FMUL.FTZ R98, R101, R98 ;  /* 0x0000006265623220 */ /* 0x000fe20000410000 */
[----:B------:R-:W-:Y:S01]  /*3660*/  @P3 HADD2.F32 R138, -RZ, R11.H0_H0 ;  /* 0x2000000bff8a3230 */ /* 0x000fe20000004100 */
[----:B------:R-:W-:Y:S01]  /*3670*/  @P3 F2FP.F16.F32.PACK_AB R149, RZ, R149 ;  /* 0x00000095ff95323e */ /* 0x000fe200000000ff */
[----:B-----5:R-:W-:-:S02]  /*3680*/  @P3 HADD2.F32 R147, -RZ, R80.H0_H0 ;  /* 0x20000050ff933230 */ /* 0x020fc40000004100 */
[----:B--2---:R-:W-:Y:S01]  /*3690*/  @P3 FMUL.FTZ R136, R93, R140 ;  /* 0x0000008c5d883220 */ /* 0x004fe20000410000 */
[----:B------:R-:W-:Y:S01]  /*36a0*/  @P3 HADD2.F32 R140, -RZ, R80.H1_H1 ;  /* 0x30000050ff8c3230 */ /* 0x000fe20000004100 */
[----:B------:R-:W-:Y:S02]  /*36b0*/  @P3 F2FP.F16.F32.PACK_AB R98, RZ, R98 ;  /* 0x00000062ff62323e */ /* 0x000fe400000000ff */
[----:B------:R-:W-:Y:S01]  /*36c0*/  @P3 FMUL.FTZ R139, R136, R139 ;  /* 0x0000008b888b3220 */ /* 0x000fe20000410000 */
[----:B------:R-:W-:Y:S01]  /*36d0*/  @P3 PRMT R85, R85, 0x5410, R149 ;  /* 0x0000541055553816 */ /* 0x000fe20000000095 */
[----:B------:R-:W-:Y:S01]  /*36e0*/  @P3 FFMA.FTZ R36, R147, R97, R36 ;  /* 0x0000006193243223 */ /* 0x000fe20000010024 */
[----:B------:R-:W-:Y:S01]  /*36f0*/  @P3 PRMT R86, R98, 0x7610, R86 ;  /* 0x0000761062563816 */ /* 0x000fe20000000056 */
[----:B---3--:R-:W-:Y:S01]  /*3700*/  @P3 FMUL.FTZ R145, R94, R153 ;  /* 0x000000995e913220 */ /* 0x008fe20000410000 */
[----:B------:R-:W-:Y:S01]  /*3710*/  @P3 FFMA.FTZ R37, R140, R96, R37 ;  /* 0x000000608c253223 */ /* 0x000fe20000010025 */
[--C-:B------:R-:W-:Y:S01]  /*3720*/  @P3 HADD2.F32 R97, -RZ, R81.reuse.H0_H0 ;  /* 0x20000051ff613230 */ /* 0x100fe20000004100 */
[----:B------:R-:W-:Y:S01]  /*3730*/  @P3 F2FP.F16.F32.PACK_AB R139, RZ, R139 ;  /* 0x0000008bff8b323e */ /* 0x000fe200000000ff */
[----:B------:R-:W-:Y:S01]  /*3740*/  @P3 FMUL.FTZ R138, R145, R138 ;  /* 0x0000008a918a3220 */ /* 0x000fe20000410000 */
[----:B------:R-:W-:-:S02]  /*3750*/  @P3 HADD2.F32 R96, -RZ, R81.H1_H1 ;  /* 0x30000051ff603230 */ /* 0x000fc40000004100 */
[--C-:B------:R-:W-:Y:S02]  /*3760*/  @P3 HADD2.F32 R147, -RZ, R82.reuse.H0_H0 ;  /* 0x20000052ff933230 */ /* 0x100fe40000004100 */
        /* <DEDUP_REMOVED lines=19> */
.L_x_6694:
[----:B------:R-:W2:Y:S01]  /*38a0*/  @P3 LDC R145, c[0x0][0x40c] ;  /* 0x00010300ff913b82 */ /* 0x000ea20000000800 */
[-CC-:B------:R-:W-:Y:S01]  /*38b0*/  @P2 FFMA.FTZ R149, R131, R136.reuse, R101.reuse ;  /* 0x0000008883952223 */ /* 0x180fe20000010065 */
[--C-:B-1----:R-:W-:Y:S01]  /*38c0*/  @P2 FFMA.FTZ R97, R123, R136, R101.reuse ;  /* 0x000000887b612223 */ /* 0x102fe20000010065 */
[----:B------:R-:W-:Y:S01]  /*38d0*/  MOV R96, R72 ;  /* 0x0000004800607202 */ /* 0x000fe20000000f00 */
[----:B0-----:R-:W-:Y:S01]  /*38e0*/  @P2 FFMA.FTZ R138, R118, R136, R101 ;  /* 0x00000088768a2223 */ /* 0x001fe20000010065 */
[----:B------:R-:W-:Y:S01]  /*38f0*/  @P2 FADD.FTZ R149, R126, -R149 ;  /* 0x800000957e952221 */ /* 0x000fe20000010000 */
[----:B------:R-:W-:Y:S01]  /*3900*/  @P2 FADD.FTZ R97, R120, -R97 ;  /* 0x8000006178612221 */ /* 0x000fe20000010000 */
[----:B------:R-:W-:Y:S01]  /*3910*/  MOV R98, R76 ;  /* 0x0000004c00627202 */ /* 0x000fe20000000f00 */
[----:B------:R-:W0:Y:S01]  /*3920*/  @P3 LDC R147, c[0x0][0x40c] ;  /* 0x00010300ff933b82 */ /* 0x000e220000000800 */
[C---:B------:R-:W-:Y:S01]  /*3930*/  @P2 FFMA.FTZ R98, R139.reuse, R149, R76 ;  /* 0x000000958b622223 */ /* 0x040fe2000001004c */
[----:B------:R-:W-:Y:S01]  /*3940*/  @P2 FFMA.FTZ R96, R139, R97, R72 ;  /* 0x000000618b602223 */ /* 0x000fe20000010048 */
[--C-:B------:R-:W-:Y:S01]  /*3950*/  @P2 FFMA.FTZ R97, R127, R136, R101.reuse ;  /* 0x000000887f612223 */ /* 0x100fe20000010065 */
[----:B------:R-:W-:Y:S01]  /*3960*/  @P2 FADD.FTZ R138, R125, -R138 ;  /* 0x8000008a7d8a2221 */ /* 0x000fe20000010000 */
[----:B------:R-:W-:Y:S01]  /*3970*/  MOV R100, R74 ;  /* 0x0000004a00647202 */ /* 0x000fe20000000f00 */
[----:B------:R-:W-:Y:S01]  /*3980*/  @P2 FFMA.FTZ R140, R124, R136, R101 ;  /* 0x000000887c8c2223 */ /* 0x000fe20000010065 */
[----:B------:R-:W-:Y:S01]  /*3990*/  @P2 FADD.FTZ R97, R122, -R97 ;  /* 0x800000617a612221 */ /* 0x000fe20000010000 */
[----:B------:R-:W1:Y:S01]  /*39a0*/  @P3 LDC R149, c[0x0][0x40c] ;  /* 0x00010300ff953b82 */ /* 0x000e620000000800 */
[--C-:B------:R-:W-:Y:S01]  /*39b0*/  @P3 HADD2.F32 R142, -RZ, R8.reuse.H0_H0 ;  /* 0x20000008ff8e3230 */ /* 0x100fe20000004100 */
[----:B------:R-:W-:Y:S01]  /*39c0*/  MOV R144, R73 ;  /* 0x0000004900907202 */ /* 0x000fe20000000f00 */
[C---:B------:R-:W-:Y:S01]  /*39d0*/  @P2 FFMA.FTZ R100, R139.reuse, R97, R74 ;  /* 0x000000618b642223 */ /* 0x040fe2000001004a */
[----:B------:R-:W-:Y:S01]  /*39e0*/  @P2 FFMA.FTZ R144, R139, R138, R73 ;  /* 0x0000008a8b902223 */ /* 0x000fe20000010049 */
[----:B------:R-:W-:Y:S01]  /*39f0*/  @P2 FADD.FTZ R140, R129, -R140 ;  /* 0x8000008c818c2221 */ /* 0x000fe20000010000 */
[----:B------:R-:W-:Y:S01]  /*3a00*/  MOV R99, R75 ;  /* 0x0000004b00637202 */ /* 0x000fe20000000f00 */
[-CC-:B------:R-:W-:Y:S01]  /*3a10*/  @P2 FFMA.FTZ R155, R135, R136.reuse, R101.reuse ;  /* 0x00000088879b2223 */ /* 0x180fe20000010065 */
[----:B------:R-:W3:Y:S01]  /*3a20*/  @P3 LDC R146, c[0x0][0x40c] ;  /* 0x00010300ff923b82 */ /* 0x000ee20000000800 */
[----:B--2---:R-:W-:Y:S01]  /*3a30*/  @P3 FMUL.FTZ R97, R96, R145 ;  /* 0x0000009160613220 */ /* 0x004fe20000410000 */
[----:B------:R-:W-:Y:S01]  /*3a40*/  @P2 FFMA.FTZ R96, R128, R136, R101 ;  /* 0x0000008880602223 */ /* 0x000fe20000010065 */
[----:B------:R-:W-:Y:S01]  /*3a50*/  @P2 FFMA.FTZ R99, R139, R140, R75 ;  /* 0x0000008c8b632223 */ /* 0x000fe2000001004b */
[----:B------:R-:W-:Y:S01]  /*3a60*/  MOV R140, R77 ;  /* 0x0000004d008c7202 */ /* 0x000fe20000000f00 */
[----:B------:R-:W-:Y:S01]  /*3a70*/  @P3 FMUL.FTZ R142, R142, R97 ;  /* 0x000000618e8e3220 */ /* 0x000fe20000410000 */
[----:B------:R-:W-:Y:S01]  /*3a80*/  @P2 FADD.FTZ R96, R133, -R96 ;  /* 0x8000006085602221 */ /* 0x000fe20000010000 */
[----:B------:R-:W-:Y:S01]  /*3a90*/  @P3 HADD2.F32 R145, -RZ, R8.H1_H1 ;  /* 0x30000008ff913230 */ /* 0x000fe20000004100 */
[----:B------:R-:W2:Y:S01]  /*3aa0*/  @P3 LDC R151, c[0x0][0x40c] ;  /* 0x00010300ff973b82 */ /* 0x000ea20000000800 */
[----:B------:R-:W-:Y:S01]  /*3ab0*/  @P2 FADD.FTZ R155, R130, -R155 ;  /* 0x8000009b829b2221 */ /* 0x000fe20000010000 */
[C---:B------:R-:W-:Y:S01]  /*3ac0*/  @P2 FFMA.FTZ R140, R139.reuse, R96, R77 ;  /* 0x000000608b8c2223 */ /* 0x040fe2000001004d */
[----:B------:R-:W-:Y:S01]  /*3ad0*/  @P3 F2FP.F16.F32.PACK_AB R142, RZ, R142 ;  /* 0x0000008eff8e323e */ /* 0x000fe200000000ff */
[----:B0-----:R-:W-:Y:S01]  /*3ae0*/  @P3 FMUL.FTZ R96, R144, R147 ;  /* 0x0000009390603220 */ /* 0x001fe20000410000 */
[----:B------:R-:W-:Y:S01]  /*3af0*/  MOV R147, R78 ;  /* 0x0000004e00937202 */ /* 0x000fe20000000f00 */
[----:B------:R-:W-:Y:S01]  /*3b00*/  @P2 FFMA.FTZ R147, R139, R155, R78 ;  /* 0x0000009b8b932223 */ /* 0x000fe2000001004e */
[----:B------:R-:W-:Y:S01]  /*3b10*/  @P3 PRMT R84, R142, 0x7610, R84 ;  /* 0x000076108e543816 */ /* 0x000fe20000000054 */
[----:B------:R-:W0:Y:S01]  /*3b20*/  @P3 LDC R138, c[0x0][0x40c] ;  /* 0x00010300ff8a3b82 */ /* 0x000e220000000800 */
[----:B------:R-:W-:Y:S01]  /*3b30*/  @P3 FMUL.FTZ R144, R145, R96 ;  /* 0x0000006091903220 */ /* 0x000fe20000410000 */
[----:B------:R-:W-:-:S02]  /*3b40*/  @P3 HADD2.F32 R142, -RZ, R9.H0_H0 ;  /* 0x20000009ff8e3230 */ /* 0x000fc40000004100 */
[----:B-1----:R-:W-:Y:S01]  /*3b50*/  @P3 FMUL.FTZ R145, R100, R149 ;  /* 0x0000009564913220 */ /* 0x002fe20000410000 */
[----:B------:R-:W-:Y:S01]  /*3b60*/  @P3 HADD2.F32 R149, -RZ, R9.H1_H1 ;  /* 0x30000009ff953230 */ /* 0x000fe20000004100 */
[----:B------:R-:W-:Y:S02]  /*3b70*/  @P3 F2FP.F16.F32.PACK_AB R144, RZ, R144 ;  /* 0x00000090ff90323e */ /* 0x000fe400000000ff */
[----:B------:R-:W1:Y:S01]  /*3b80*/  @P3 LDC R153, c[0x0][0x40c] ;  /* 0x00010300ff993b82 */ /* 0x000e620000000800 */
[----:B---3--:R-:W-:Y:S01]  /*3b90*/  @P3 FMUL.FTZ R100, R99, R146 ;  /* 0x0000009263643220 */ /* 0x008fe20000410000 */
[----:B------:R-:W-:Y:S01]  /*3ba0*/  @P3 PRMT R84, R84, 0x5410, R144 ;  /* 0x0000541054543816 */ /* 0x000fe20000000090 */
[----:B------:R-:W-:Y:S02]  /*3bb0*/  @P3 HADD2.F32 R144, -RZ, R11.H0_H0 ;  /* 0x2000000bff903230 */ /* 0x000fe40000004100 */
[----:B--2---:R-:W-:Y:S01]  /*3bc0*/  @P3 FMUL.FTZ R99, R98, R151 ;  /* 0x0000009762633220 */ /* 0x004fe20000410000 */
[----:B------:R-:W-:Y:S01]  /*3bd0*/  @P3 FMUL.FTZ R98, R142, R145 ;  /* 0x000000918e623220 */ /* 0x000fe20000410000 */
[----:B------:R-:W-:Y:S01]  /*3be0*/  @P3 FMUL.FTZ R142, R149, R100 ;  /* 0x00000064958e3220 */ /* 0x000fe20000410000 */
[----:B------:R-:W-:-:S02]  /*3bf0*/  @P3 HADD2.F32 R149, -RZ, R10.H1_H1 ;  /* 0x3000000aff953230 */ /* 0x000fc40000004100 */
[----:B-----5:R-:W-:Y:S01]  /*3c00*/  @P3 HADD2.F32 R151, -RZ, R81.H0_H0 ;  /* 0x20000051ff973230 */ /* 0x020fe20000004100 */
[----:B------:R-:W-:Y:S01]  /*3c10*/  @P3 F2FP.F16.F32.PACK_AB R98, RZ, R98 ;  /* 0x00000062ff62323e */ /* 0x000fe200000000ff */
[----:B0-----:R-:W-:Y:S01]  /*3c20*/  @P3 FMUL.FTZ R147, R147, R138 ;  /* 0x0000008a93933220 */ /* 0x001fe20000410000 */
[----:B------:R-:W-:Y:S01]  /*3c30*/  @P3 HADD2.F32 R138, -RZ, R10.H0_H0 ;  /* 0x2000000aff8a3230 */ /* 0x000fe20000004100 */
[----:B------:R-:W-:Y:S01]  /*3c40*/  @P3 F2FP.F16.F32.PACK_AB R142, RZ, R142 ;  /* 0x0000008eff8e323e */ /* 0x000fe200000000ff */
[----:B------:R-:W-:Y:S01]  /*3c50*/  @P3 FFMA.FTZ R38, R151, R145, R38 ;  /* 0x0000009197263223 */ /* 0x000fe20000010026 */
[----:B------:R-:W-:Y:S01]  /*3c60*/  @P3 PRMT R85, R98, 0x7610, R85 ;  /* 0x0000761062553816 */ /* 0x000fe20000000055 */
[----:B------:R-:W-:Y:S02]  /*3c70*/  @P3 HADD2.F32 R145, -RZ, R83.H0_H0 ;  /* 0x20000053ff913230 */ /* 0x000fe40000004100 */
[----:B------:R-:W-:Y:S01]  /*3c80*/  @P3 FMUL.FTZ R138, R138, R99 ;  /* 0x000000638a8a3220 */ /* 0x000fe20000410000 */
[----:B-1----:R-:W-:Y:S01]  /*3c90*/  @P3 FMUL.FTZ R140, R140, R153 ;  /* 0x000000998c8c3220 */ /* 0x002fe20000410000 */
[----:B------:R-:W-:Y:S01]  /*3ca0*/  @P3 PRMT R85, R85, 0x5410, R142 ;  /* 0x0000541055553816 */ /* 0x000fe2000000008e */
[----:B------:R-:W-:Y:S01]  /*3cb0*/  @P3 FMUL.FTZ R142, R144, R147 ;  /* 0x00000093908e3220 */ /* 0x000fe20000410000 */
[----:B------:R-:W-:-:S02]  /*3cc0*/  @P3 HADD2.F32 R144, -RZ, R80.H1_H1 ;  /* 0x30000050ff903230 */ /* 0x000fc40000004100 */
[----:B------:R-:W-:Y:S01]  /*3cd0*/  @P3 FMUL.FTZ R98, R149, R140 ;  /* 0x0000008c95623220 */ /* 0x000fe20000410000 */
[----:B------:R-:W-:Y:S01]  /*3ce0*/  @P3 HADD2.F32 R149, -RZ, R80.H0_H0 ;  /* 0x20000050ff953230 */ /* 0x000fe20000004100 */
[----:B------:R-:W-:Y:S01]  /*3cf0*/  @P3 F2FP.F16.F32.PACK_AB R138, RZ, R138 ;  /* 0x0000008aff8a323e */ /* 0x000fe200000000ff */
[----:B------:R-:W-:Y:S01]  /*3d00*/  @P3 FFMA.FTZ R34, R145, R147, R34 ;  /* 0x0000009391223223 */ /* 0x000fe20000010022 */
[----:B------:R-:W-:Y:S01]  /*3d10*/  @P3 FFMA.FTZ R37, R144, R96, R37 ;  /* 0x0000006090253223 */ /* 0x000fe20000010025 */
[----:B------:R-:W-:Y:S02]  /*3d20*/  @P3 HADD2.F32 R96, -RZ, R81.H1_H1 ;  /* 0x30000051ff603230 */ /* 0x000fe40000004100 */
[----:B------:R-:W-:Y:S01]  /*3d30*/  @P3 FFMA.FTZ R36, R149, R97, R36 ;  /* 0x0000006195243223 */ /* 0x000fe20000010024 */
[--C-:B------:R-:W-:Y:S01]  /*3d40*/  @P3 HADD2.F32 R97, -RZ, R82.reuse.H0_H0 ;  /* 0x20000052ff613230 */ /* 0x100fe20000004100 */
[----:B------:R-:W-:Y:S01]  /*3d50*/  @P3 F2FP.F16.F32.PACK_AB R98, RZ, R98 ;  /* 0x00000062ff62323e */ /* 0x000fe200000000ff */
[----:B------:R-:W-:Y:S01]  /*3d60*/  @P3 HADD2.F32 R144, -RZ, R82.H1_H1 ;  /* 0x30000052ff903230 */ /* 0x000fe20000004100 */
[----:B------:R-:W-:Y:S01]  /*3d70*/  @P3 F2FP.F16.F32.PACK_AB R142, RZ, R142 ;  /* 0x0000008eff8e323e */ /* 0x000fe200000000ff */
[----:B------:R-:W-:Y:S01]  /*3d80*/  @P3 FFMA.FTZ R39, R96, R100, R39 ;  /* 0x0000006460273223 */ /* 0x000fe20000010027 */
[----:B------:R-:W-:Y:S01]  /*3d90*/  @P3 PRMT R86, R138, 0x7610, R86 ;  /* 0x000076108a563816 */ /* 0x000fe20000000056 */
        /* <DEDUP_REMOVED lines=17> */
.L_x_6693:
[----:B------:R-:W-:Y:S05]  /*3eb0*/  @!P1 BRA `(.L_x_6696) ;  /* 0x0000000800509947 */ /* 0x000fea0003800000 */
[-CC-:B-1----:R-:W-:Y:S01]  /*3ec0*/  FFMA.FTZ R88, R132, R136.reuse, R101.reuse ;  /* 0x0000008884587223 */ /* 0x182fe20000010065 */
[-CC-:B------:R-:W-:Y:S01]  /*3ed0*/  FFMA.FTZ R89, R135, R136.reuse, R101.reuse ;  /* 0x0000008887597223 */ /* 0x180fe20000010065 */
[-CC-:B------:R-:W-:Y:S01]  /*3ee0*/  FFMA.FTZ R90, R128, R136.reuse, R101.reuse ;  /* 0x00000088805a7223 */ /* 0x180fe20000010065 */
[-CC-:B------:R-:W-:Y:S01]  /*3ef0*/  FFMA.FTZ R91, R131, R136.reuse, R101.reuse ;  /* 0x00000088835b7223 */ /* 0x180fe20000010065 */
        /* <DEDUP_REMOVED lines=35> */
.L_x_6698:
[----:B------:R-:W-:Y:S05]  /*4130*/  BSYNC.RECONVERGENT B2 ;  /* 0x0000000000027941 */ /* 0x000fea0003800200 */
.L_x_6697:
        /* <DEDUP_REMOVED lines=14> */
.L_x_6700:
[----:B------:R-:W-:Y:S05]  /*4220*/  BSYNC.RECONVERGENT B2 ;  /* 0x0000000000027941 */ /* 0x000fea0003800200 */
.L_x_6699:
        /* <DEDUP_REMOVED lines=14> */
.L_x_6702:
[----:B------:R-:W-:Y:S05]  /*4310*/  BSYNC.RECONVERGENT B2 ;  /* 0x0000000000027941 */ /* 0x000fea0003800200 */
.L_x_6701:
        /* <DEDUP_REMOVED lines=14> */
.L_x_6704:
[----:B------:R-:W-:Y:S05]  /*4400*/  BSYNC.RECONVERGENT B2 ;  /* 0x0000000000027941 */ /* 0x000fea0003800200 */
.L_x_6703:
        /* <DEDUP_REMOVED lines=14> */
.L_x_6706:
[----:B------:R-:W-:Y:S05]  /*44f0*/  BSYNC.RECONVERGENT B2 ;  /* 0x0000000000027941 */ /* 0x000fea0003800200 */
.L_x_6705:
        /* <DEDUP_REMOVED lines=14> */
.L_x_6708:
[----:B------:R-:W-:Y:S05]  /*45e0*/  BSYNC.RECONVERGENT B2 ;  /* 0x0000000000027941 */ /* 0x000fea0003800200 */
.L_x_6707:
[----:B------:R-:W-:Y:S04]  /*45f0*/  BSSY.RECONVERGENT B2, `(.L_x_6709) ;  /* 0x000000e000027945 */ /* 0x000fe80003800200 */
[----:B------:R-:W-:Y:S05]  /*4600*/  @!P3 BRA `(.L_x_6710) ;  /* 0x000000000030b947 */ /* 0x000fea0003800000 */
[----:B------:R-:W-:Y:S01]  /*4610*/  FFMA.FTZ R101, R135, R136, R101 ;  /* 0x0000008887657223 */ /* 0x000fe20000010065 */
[----:B------:R-:W-:Y:S01]  /*4620*/  ISETP.GT.AND P2, PT, R100, RZ, PT ;  /* 0x000000ff6400720c */ /* 0x000fe20003f44270 */
[----:B-----5:R-:W-:Y:S02]  /*4630*/  HADD2.F32 R97, -RZ, R83.H0_H0 ;  /* 0x20000053ff617230 */ /* 0x020fe40000004100 */
        /* <DEDUP_REMOVED lines=9> */
.L_x_6710:
[----:B------:R-:W-:Y:S05]  /*46d0*/  BSYNC.RECONVERGENT B2 ;  /* 0x0000000000027941 */ /* 0x000fea0003800200 */
.L_x_6709:
[----:B------:R-:W-:Y:S02]  /*46e0*/  FSEL R96, R94, RZ, P0 ;  /* 0x000000ff5e607208 */ /* 0x000fe40000000000 */
[----:B------:R-:W-:Y:S02]  /*46f0*/  FSEL R94, R95, RZ, P0 ;  /* 0x000000ff5f5e7208 */ /* 0x000fe40000000000 */
[----:B------:R-:W-:Y:S02]  /*4700*/  FSEL R93, R93, RZ, P0 ;  /* 0x000000ff5d5d7208 */ /* 0x000fe40000000000 */
[----:B------:R-:W-:Y:S02]  /*4710*/  FSEL R92, R92, RZ, P0 ;  /* 0x000000ff5c5c7208 */ /* 0x000fe40000000000 */
[----:B------:R-:W-:Y:S02]  /*4720*/  FSEL R91, R91, RZ, P0 ;  /* 0x000000ff5b5b7208 */ /* 0x000fe40000000000 */
[----:B------:R-:W-:-:S02]  /*4730*/  FSEL R90, R90, RZ, P0 ;  /* 0x000000ff5a5a7208 */ /* 0x000fc40000000000 */
[----:B------:R-:W-:Y:S02]  /*4740*/  FSEL R89, R89, RZ, P0 ;  /* 0x000000ff59597208 */ /* 0x000fe40000000000 */
[----:B------:R-:W-:Y:S02]  /*4750*/  FSEL R88, R88, RZ, P0 ;  /* 0x000000ff58587208 */ /* 0x000fe40000000000 */
[----:B------:R-:W-:Y:S01]  /*4760*/  MOV R95, R96 ;  /* 0x00000060005f7202 */ /* 0x000fe20000000f00 */
        /* <DEDUP_REMOVED lines=9> */
.L_x_6696:
[----:B-1----:R-:W1:Y:S01]  /*4800*/  @P3 LDC R97, c[0x0][0x40c] ;  /* 0x00010300ff613b82 */ /* 0x002e620000000800 */
[----:B------:R-:W-:Y:S01]  /*4810*/  FFMA.FTZ R96, R132, R136, R101 ;  /* 0x0000008884607223 */ /* 0x000fe20000010065 */
[----:B------:R-:W-:Y:S01]  /*4820*/  ISETP.GT.AND P0, PT, R100, RZ, PT ;  /* 0x000000ff6400720c */ /* 0x000fe20003f04270 */
[----:B------:R-:W-:Y:S01]  /*4830*/  @P3 HADD2.F32 R99, -RZ, R11.H1_H1 ;  /* 0x3000000bff633230 */ /* 0x000fe20000004100 */
[----:B------:R-:W-:Y:S01]  /*4840*/  BSSY.RECONVERGENT B2, `(.L_x_6711) ;  /* 0x0000014000027945 */ /* 0x000fe20003800200 */
[----:B------:R-:W-:Y:S01]  /*4850*/  FADD.FTZ R96, R137, -R96 ;  /* 0x8000006089607221 */ /* 0x000fe20000010000 */
[----:B0----5:R-:W-:-:S03]  /*4860*/  @P3 HADD2.F32 R138, -RZ, R83.H1_H1 ;  /* 0x30000053ff8a3230 */ /* 0x021fc60000004100 */
        /* <DEDUP_REMOVED lines=17> */
.L_x_6712:
[----:B------:R-:W-:Y:S05]  /*4980*/  BSYNC.RECONVERGENT B2 ;  /* 0x0000000000027941 */ /* 0x000fea0003800200 */
.L_x_6711:
        /* <DEDUP_REMOVED lines=14> */
.L_x_6714:
[----:B------:R-:W-:Y:S05]  /*4a70*/  BSYNC.RECONVERGENT B2 ;  /* 0x0000000000027941 */ /* 0x000fea0003800200 */
.L_x_6713:
        /* <DEDUP_REMOVED lines=14> */
.L_x_6716:
[----:B------:R-:W-:Y:S05]  /*4b60*/  BSYNC.RECONVERGENT B2 ;  /* 0x0000000000027941 */ /* 0x000fea0003800200 */
.L_x_6715:
        /* <DEDUP_REMOVED lines=14> */
.L_x_6718:
[----:B------:R-:W-:Y:S05]  /*4c50*/  BSYNC.RECONVERGENT B2 ;  /* 0x0000000000027941 */ /* 0x000fea0003800200 */
.L_x_6717:
        /* <DEDUP_REMOVED lines=14> */
.L_x_6720:
[----:B------:R-:W-:Y:S05]  /*4d40*/  BSYNC.RECONVERGENT B2 ;  /* 0x0000000000027941 */ /* 0x000fea0003800200 */
.L_x_6719:
        /* <DEDUP_REMOVED lines=14> */
.L_x_6722:
[----:B------:R-:W-:Y:S05]  /*4e30*/  BSYNC.RECONVERGENT B2 ;  /* 0x0000000000027941 */ /* 0x000fea0003800200 */
.L_x_6721:
        /* <DEDUP_REMOVED lines=14> */
.L_x_6724:
[----:B------:R-:W-:Y:S05]  /*4f20*/  BSYNC.RECONVERGENT B2 ;  /* 0x0000000000027941 */ /* 0x000fea0003800200 */
.L_x_6723:
[----:B------:R-:W-:Y:S01]  /*4f30*/  @P3 F2FP.F16.F32.PACK_AB R96, RZ, R96 ;  /* 0x00000060ff60323e */ /* 0x000fe200000000ff */
[----:B------:R-:W-:-:S03]  /*4f40*/  @P3 FFMA.FTZ R35, R138, R98, R35 ;  /* 0x000000628a233223 */ /* 0x000fc60000010023 */
[----:B------:R-:W-:-:S07]  /*4f50*/  @P3 PRMT R87, R87, 0x5410, R96 ;  /* 0x0000541057573816 */ /* 0x000fce0000000060 */
.L_x_6695:
[----:B------:R-:W-:Y:S05]  /*4f60*/  BSYNC.RECONVERGENT B1 ;  /* 0x0000000000017941 */ /* 0x000fea0003800200 */
.L_x_6692:
        /* <DEDUP_REMOVED lines=12> */
.L_x_6652:
[----:B0-----:R-:W-:Y:S05]  /*5030*/  BSYNC B0 ;  /* 0x0000000000007941 */ /* 0x001fea0003800000 */
.L_x_6651:
        /* <DEDUP_REMOVED lines=89> */
[----:B--2---:R-:W-:Y:S02]  /*55d0*/  FADD.FTZ R15, R14, R15 ;  /* 0x0000000f0e0f7221 */ /* 0x004fe40000010000 */
[----:B------:R-:W-:Y:S01]  /*55e0*/  IADD3.X R31, PT, PT, RZ, RZ, RZ, P0, !PT ;  /* 0x000000ffff1f7210 */ /* 0x000fe200007fe4ff */
[----:B------:R-:W-:Y:S01]  /*55f0*/  STS.128 [R0+0x10], R40 ;  /* 0x0000102800007388 */ /* 0x000fe20000000c00 */
[----:B---3--:R-:W-:Y:S01]  /*5600*/  FADD.FTZ R11, R7, R20 ;  /* 0x00000014070b7221 */ /* 0x008fe20000010000 */
[----:B------:R-:W-:Y:S02]  /*5610*/  SHF.L.U32 R7, R134, 0x2, RZ ;  /* 0x0000000286077819 */ /* 0x000fe400000006ff */
[----:B------:R-:W-:Y:S01]  /*5620*/  STS.128 [R0+0x400], R36 ;  /* 0x0004002400007388 */ /* 0x000fe20000000c00 */
[----:B----4-:R-:W-:Y:S01]  /*5630*/  FADD.FTZ R25, R8, R25 ;  /* 0x0000001908197221 */ /* 0x010fe20000010000 */
[----:B------:R-:W-:-:S02]  /*5640*/  SHF.L.U64.HI R8, R134, 0x2, R31 ;  /* 0x0000000286087819 */ /* 0x000fc4000001021f */
        /* <DEDUP_REMOVED lines=54> */
.L_x_6656:
[----:B------:R-:W-:Y:S01]  /*59b0*/  HFMA2 R146, -RZ, RZ, 0, 5.9604644775390625e-08 ;  /* 0x00000001ff927431 */ /* 0x000fe200000001ff */
[----:B------:R-:W-:Y:S01]  /*59c0*/  BSSY B1, `(.L_x_6726) ;  /* 0x0000007000017945 */ /* 0x000fe20003800000 */
[----:B------:R-:W-:Y:S02]  /*59d0*/  MOV R147, R134 ;  /* 0x0000008600937202 */ /* 0x000fe40000000f00 */
[----:B------:R-:W-:Y:S02]  /*59e0*/  MOV R149, 0x1f ;  /* 0x0000001f00957802 */ /* 0x000fe40000000f00 */
[----:B------:R-:W-:-:S07]  /*59f0*/  MOV R144, 0xffffffff ;  /* 0xffffffff00907802 */ /* 0x000fce0000000f00 */
[----:B-12---:R-:W-:Y:S05]  /*5a00*/  WARPSYNC.COLLECTIVE R144, `(.L_x_6727) ;  /* 0x0000000090087348 */ /* 0x006fea0003c00000 */
[----:B------:R0:W3:Y:S02]  /*5a10*/  SHFL.BFLY P1, R145, R147, R146, R149 ;  /* 0x0c00009293917389 */ /* 0x0000e40000020095 */
[----:B0123--:R-:W-:Y:S05]  /*5a20*/  ENDCOLLECTIVE ;  /* 0x000000000000791b */ /* 0x00ffea0003800000 */
.L_x_6727:
[----:B------:R-:W-:Y:S05]  /*5a30*/  BSYNC B1 ;  /* 0x0000000000017941 */ /* 0x000fea0003800000 */
.L_x_6726:
        /* <DEDUP_REMOVED lines=8> */
.L_x_6728:
[----:B------:R-:W-:-:S05]  /*5ac0*/  FADD.FTZ R97, R97, R134 ;  /* 0x0000008661617221 */ /* 0x000fca0000010000 */
[----:B------:R-:W-:Y:S01]  /*5ad0*/  MOV R147, R97 ;  /* 0x0000006100937202 */ /* 0x000fe20000000f00 */
[----:B------:R-:W-:Y:S01]  /*5ae0*/  HFMA2 R146, -RZ, RZ, 0, 1.1920928955078125e-07 ;  /* 0x00000002ff927431 */ /* 0x000fe200000001ff */
[----:B------:R-:W-:-:S07]  /*5af0*/  MOV R101, R145 ;  /* 0x0000009100657202 */ /* 0x000fce0000000f00 */
[----:B------:R-:W-:Y:S05]  /*5b00*/  WARPSYNC.COLLECTIVE R144, `(.L_x_6729) ;  /* 0x0000000090087348 */ /* 0x000fea0003c00000 */
[----:B------:R0:W1:Y:S02]  /*5b10*/  SHFL.BFLY P1, R145, R147, R146, R149 ;  /* 0x0c00009293917389 */ /* 0x0000640000020095 */
[----:B01----:R-:W-:Y:S05]  /*5b20*/  ENDCOLLECTIVE ;  /* 0x000000000000791b */ /* 0x003fea0003800000 */
.L_x_6729:
[----:B------:R-:W-:-:S05]  /*5b30*/  FADD.FTZ R101, R101, R138 ;  /* 0x0000008a65657221 */ /* 0x000fca0000010000 */
[----:B------:R-:W-:Y:S02]  /*5b40*/  MOV R147, R101 ;  /* 0x0000006500937202 */ /* 0x000fe40000000f00 */
[----:B------:R-:W-:-:S07]  /*5b50*/  MOV R96, R145 ;  /* 0x0000009100607202 */ /* 0x000fce0000000f00 */
[----:B------:R-:W-:Y:S05]  /*5b60*/  WARPSYNC.COLLECTIVE R144, `(.L_x_6730) ;  /* 0x0000000090087348 */ /* 0x000fea0003c00000 */
[----:B------:R0:W1:Y:S02]  /*5b70*/  SHFL.BFLY P1, R145, R147, R146, R149 ;  /* 0x0c00009293917389 */ /* 0x0000640000020095 */
[----:B01----:R-:W-:Y:S05]  /*5b80*/  ENDCOLLECTIVE ;  /* 0x000000000000791b */ /* 0x003fea0003800000 */
.L_x_6730:
[----:B------:R-:W-:-:S05]  /*5b90*/  FADD.FTZ R96, R97, R96 ;  /* 0x0000006061607221 */ /* 0x000fca0000010000 */
[----:B------:R-:W-:Y:S01]  /*5ba0*/  MOV R147, R96 ;  /* 0x0000006000937202 */ /* 0x000fe20000000f00 */
[----:B------:R-:W-:Y:S01]  /*5bb0*/  HFMA2 R146, -RZ, RZ, 0, 2.384185791015625e-07 ;  /* 0x00000004ff927431 */ /* 0x000fe200000001ff */
[----:B------:R-:W-:-:S07]  /*5bc0*/  MOV R140, R145 ;  /* 0x00000091008c7202 */ /* 0x000fce0000000f00 */
[----:B------:R-:W-:Y:S05]  /*5bd0*/  WARPSYNC.COLLECTIVE R144, `(.L_x_6731) ;  /* 0x0000000090087348 */ /* 0x000fea0003c00000 */
[----:B------:R0:W1:Y:S02]  /*5be0*/  SHFL.BFLY P1, R145, R147, R146, R149 ;  /* 0x0c00009293917389 */ /* 0x0000640000020095 */
[----:B01----:R-:W-:Y:S05]  /*5bf0*/  ENDCOLLECTIVE ;  /* 0x000000000000791b */ /* 0x003fea0003800000 */
.L_x_6731:
[----:B------:R-:W-:-:S05]  /*5c00*/  FADD.FTZ R140, R101, R140 ;  /* 0x0000008c658c7221 */ /* 0x000fca0000010000 */
[----:B------:R-:W-:Y:S02]  /*5c10*/  MOV R147, R140 ;  /* 0x0000008c00937202 */ /* 0x000fe40000000f00 */
[----:B------:R-:W-:-:S07]  /*5c20*/  MOV R141, R145 ;  /* 0x00000091008d7202 */ /* 0x000fce0000000f00 */
[----:B------:R-:W-:Y:S05]  /*5c30*/  WARPSYNC.COLLECTIVE R144, `(.L_x_6732) ;  /* 0x0000000090087348 */ /* 0x000fea0003c00000 */
[----:B------:R0:W1:Y:S02]  /*5c40*/  SHFL.BFLY P1, R145, R147, R146, R149 ;  /* 0x0c00009293917389 */ /* 0x0000640000020095 */
[----:B01----:R-:W-:Y:S05]  /*5c50*/  ENDCOLLECTIVE ;  /* 0x000000000000791b */ /* 0x003fea0003800000 */
.L_x_6732:
[----:B------:R-:W-:-:S05]  /*5c60*/  FADD.FTZ R141, R96, R141 ;  /* 0x0000008d608d7221 */ /* 0x000fca0000010000 */
[----:B------:R-:W-:Y:S01]  /*5c70*/  MOV R147, R141 ;  /* 0x0000008d00937202 */ /* 0x000fe20000000f00 */
[----:B------:R-:W-:Y:S01]  /*5c80*/  HFMA2 R146, -RZ, RZ, 0, 4.76837158203125e-07 ;  /* 0x00000008ff927431 */ /* 0x000fe200000001ff */
[----:B------:R-:W-:-:S07]  /*5c90*/  MOV R143, R145 ;  /* 0x00000091008f7202 */ /* 0x000fce0000000f00 */
[----:B------:R-:W-:Y:S05]  /*5ca0*/  WARPSYNC.COLLECTIVE R144, `(.L_x_6733) ;  /* 0x0000000090087348 */ /* 0x000fea0003c00000 */
[----:B------:R0:W1:Y:S02]  /*5cb0*/  SHFL.BFLY P1, R145, R147, R146, R149 ;  /* 0x0c00009293917389 */ /* 0x0000640000020095 */
[----:B01----:R-:W-:Y:S05]  /*5cc0*/  ENDCOLLECTIVE ;  /* 0x000000000000791b */ /* 0x003fea0003800000 */
.L_x_6733:
[----:B------:R-:W-:-:S05]  /*5cd0*/  FADD.FTZ R143, R140, R143 ;  /* 0x0000008f8c8f7221 */ /* 0x000fca0000010000 */
[----:B------:R-:W-:Y:S02]  /*5ce0*/  MOV R147, R143 ;  /* 0x0000008f00937202 */ /* 0x000fe40000000f00 */
[----:B------:R-:W-:-:S07]  /*5cf0*/  MOV R134, R145 ;  /* 0x0000009100867202 */ /* 0x000fce0000000f00 */
[----:B------:R-:W-:Y:S05]  /*5d00*/  WARPSYNC.COLLECTIVE R144, `(.L_x_6734) ;  /* 0x0000000090087348 */ /* 0x000fea0003c00000 */
[----:B------:R0:W1:Y:S02]  /*5d10*/  SHFL.BFLY P1, R145, R147, R146, R149 ;  /* 0x0c00009293917389 */ /* 0x0000640000020095 */
[----:B01----:R-:W-:Y:S05]  /*5d20*/  ENDCOLLECTIVE ;  /* 0x000000000000791b */ /* 0x003fea0003800000 */
.L_x_6734:
[----:B------:R-:W-:-:S05]  /*5d30*/  FADD.FTZ R142, R141, R134 ;  /* 0x000000868d8e7221 */ /* 0x000fca0000010000 */
[----:B------:R-:W-:Y:S01]  /*5d40*/  MOV R147, R142 ;  /* 0x0000008e00937202 */ /* 0x000fe20000000f00 */
[----:B------:R-:W-:Y:S01]  /*5d50*/  HFMA2 R146, -RZ, RZ, 0, 9.5367431640625e-07 ;  /* 0x00000010ff927431 */ /* 0x000fe200000001ff */
[----:B------:R-:W-:-:S07]  /*5d60*/  MOV R138, R145 ;  /* 0x00000091008a7202 */ /* 0x000fce0000000f00 */
[----:B------:R-:W-:Y:S05]  /*5d70*/  WARPSYNC.COLLECTIVE R144, `(.L_x_6735) ;  /* 0x0000000090087348 */ /* 0x000fea0003c00000 */
[----:B------:R0:W1:Y:S02]  /*5d80*/  SHFL.BFLY P1, R145, R147, R146, R149 ;  /* 0x0c00009293917389 */ /* 0x0000640000020095 */
[----:B01----:R-:W-:Y:S05]  /*5d90*/  ENDCOLLECTIVE ;  /* 0x000000000000791b */ /* 0x003fea0003800000 */
.L_x_6735:
[----:B------:R-:W-:-:S05]  /*5da0*/  FADD.FTZ R138, R143, R138 ;  /* 0x0000008a8f8a7221 */ /* 0x000fca0000010000 */
[----:B------:R-:W-:Y:S02]  /*5db0*/  MOV R147, R138 ;  /* 0x0000008a00937202 */ /* 0x000fe40000000f00 */
[----:B------:R-:W-:-:S07]  /*5dc0*/  MOV R101, R145 ;  /* 0x0000009100657202 */ /* 0x000fce0000000f00 */
[----:B------:R-:W-:Y:S05]  /*5dd0*/  WARPSYNC.COLLECTIVE R144, `(.L_x_6736) ;  /* 0x0000000090087348 */ /* 0x000fea0003c00000 */
[----:B------:R0:W1:Y:S02]  /*5de0*/  SHFL.BFLY P1, R145, R147, R146, R149 ;  /* 0x0c00009293917389 */ /* 0x0000640000020095 */
[----:B01----:R-:W-:Y:S05]  /*5df0*/  ENDCOLLECTIVE ;  /* 0x000000000000791b */ /* 0x003fea0003800000 */
.L_x_6736:
[----:B------:R-:W-:Y:S05]  /*5e00*/  BRA `(.L_x_6737) ;  /* 0xffffffb400187947 */ /* 0x000fea000383ffff */
.L_x_6738:
        /* <DEDUP_REMOVED lines=15> */
.L_x_11275:


//--------------------- .text._ZN10layer_norm13ln_bwd_kernelINS_13Kernel_traitsI6__halfS2_fS2_fjLj512ELj1ELj4ELj1ELj16ENS_18Kernel_traits_baseILj512ES2_S2_fS2_fjLj128EEEEELb1ELb0ELb0ELb0EEEvNS_9BwdParamsE --------------------------
	.section	.text._ZN10layer_norm13ln_bwd_kernelINS_13Kernel_traitsI6__halfS2_fS2_fjLj512ELj1ELj4ELj1ELj16ENS_18Kernel_traits_baseILj512ES2_S2_fS2_fjLj128EEEEELb1ELb0ELb0ELb0EEEvNS_9BwdParamsE,"ax",@progbits
	.align	128
        .global         _ZN10layer_norm13ln_bwd_kernelINS_13Kernel_traitsI6__halfS2_fS2_fjLj512ELj1ELj4ELj1ELj16ENS_18Kernel_traits_baseILj512ES2_S2_fS2_fjLj128EEEEELb1ELb0ELb0ELb0EEEvNS_9BwdParamsE
        .type           _ZN10layer_norm13ln_bwd_kernelINS_13Kernel_traitsI6__halfS2_fS2_fjLj512ELj1ELj4ELj1ELj16ENS_18Kernel_traits_baseILj512ES2_S2_fS2_fjLj128EEEEELb1ELb0ELb0ELb0EEEvNS_9BwdParamsE,@function
        .size           _ZN10layer_norm13ln_bwd_kernelINS_13Kernel_traitsI6__halfS2_fS2_fjLj512ELj1ELj4ELj1ELj16ENS_18Kernel_traits_baseILj512ES2_S2_fS2_fjLj128EEEEELb1ELb0ELb0ELb0EEEvNS_9BwdParamsE,(.L_x_11276 - _ZN10layer_norm13ln_bwd_kernelINS_13Kernel_traitsI6__halfS2_fS2_fjLj512ELj1ELj4ELj1ELj16ENS_18Kernel_traits_baseILj512ES2_S2_fS2_fjLj128EEEEELb1ELb0ELb0ELb0EEEvNS_9BwdParamsE)
        .other          _ZN10layer_norm13ln_bwd_kernelINS_13Kernel_traitsI6__halfS2_fS2_fjLj512ELj1ELj4ELj1ELj16ENS_18Kernel_traits_baseILj512ES2_S2_fS2_fjLj128EEEEELb1ELb0ELb0ELb0EEEvNS_9BwdParamsE,@"STO_CUDA_ENTRY STV_DEFAULT"
_ZN10layer_norm13ln_bwd_kernelINS_13Kernel_traitsI6__halfS2_fS2_fjLj512ELj1ELj4ELj1ELj16ENS_18Kernel_traits_baseILj512ES2_S2_fS2_fjLj128EEEEELb1ELb0ELb0ELb0EEEvNS_9BwdParamsE:
.text._ZN10layer_norm13ln_bwd_kernelINS_13Kernel_traitsI6__halfS2_fS2_fjLj512ELj1ELj4ELj1ELj16ENS_18Kernel_traits_baseILj512ES2_S2_fS2_fjLj128EEEEELb1ELb0ELb0ELb0EEEvNS_9BwdParamsE:
        /* <DEDUP_REMOVED lines=68> */
.L_x_6760:
        /* <DEDUP_REMOVED lines=25> */
[----:B------:R-:W-:Y:S01]  /*05d0*/  MOV R117, R97 ;  /* 0x0000006100757202 */ /* 0x000fe20000000f00 */
[----:B---3--:R-:W-:Y:S01]  /*05e0*/  @P0 HADD2.F32 R98, -RZ, R114.H0_H0 ;  /* 0x20000072ff620230 */ /* 0x008fe20000004100 */
[----:B----4-:R-:W-:Y:S01]  /*05f0*/  FSEL R106, R82, RZ, !P5 ;  /* 0x000000ff526a7208 */ /* 0x010fe20006800000 */
[----:B-1----:R-:W-:Y:S06]  /*0600*/  @!P4 BRA `(.L_x_6742) ;  /* 0x000000040064c947 */ /* 0x002fec0003800000 */
[----:B------:R-:W0:Y:S08]  /*0610*/  LDC.64 R84, c[0x0][0x428] ;  /* 0x00010a00ff547b82 */ /* 0x000e300000000a00 */
[----:B------:R-:W1:Y:S01]  /*0620*/  LDC.64 R104, c[0x0][0x3a8] ;  /* 0x0000ea00ff687b82 */ /* 0x000e620000000a00 */
[----:B------:R-:W-:-:S07]  /*0630*/  ISETP.NE.U32.AND P2, PT, RZ, UR10, PT ;  /* 0x0000000aff007c0c */ /* 0x000fce000bf45070 */
[----:B------:R-:W2:Y:S01]  /*0640*/  LDC.64 R100, c[0x0][0x3b0] ;  /* 0x0000ec00ff647b82 */ /* 0x000ea20000000a00 */
[----:B0-----:R-:W-:-:S06]  /*0650*/  IMAD.WIDE.U32 R84, R97, 0x10, R84 ;  /* 0x0000001061547825 */ /* 0x001fcc00078e0054 */
[----:B------:R-:W3:Y:S01]  /*0660*/  LDG.E.128 R84, desc[UR6][R84.64] ;  /* 0x0000000654547981 */ /* 0x000ee2000c1e1d00 */
[----:B-1----:R-:W-:-:S05]  /*0670*/  IMAD.WIDE.U32 R104, R97, 0x20, R104 ;  /* 0x0000002061687825 */ /* 0x002fca00078e0068 */
[----:B------:R-:W4:Y:S04]  /*0680*/  LDG.E.128 R88, desc[UR6][R104.64+0x10] ;  /* 0x0000100668587981 */ /* 0x000f28000c1e1d00 */
[----:B------:R0:W4:Y:S01]  /*0690*/  LDG.E.128 R80, desc[UR6][R104.64] ;  /* 0x0000000668507981 */ /* 0x000122000c1e1d00 */
[----:B------:R-:W-:-:S13]  /*06a0*/  ISETP.NE.AND.EX P2, PT, RZ, UR11, PT, P2 ;  /* 0x0000000bff007c0c */ /* 0x000fda000bf45320 */
[----:B------:R-:W1:Y:S01]  /*06b0*/  @P2 LDC.64 R102, c[0x0][0x438] ;  /* 0x00010e00ff662b82 */ /* 0x000e620000000a00 */
[----:B0-----:R-:W-:Y:S02]  /*06c0*/  HADD2.F32 R105, -RZ, R68.H0_H0 ;  /* 0x20000044ff697230 */ /* 0x001fe40000004100 */
[----:B--2---:R-:W-:-:S05]  /*06d0*/  IMAD.WIDE.U32 R100, R97, 0x8, R100 ;  /* 0x0000000861647825 */ /* 0x004fca00078e0064 */
[----:B------:R0:W5:Y:S01]  /*06e0*/  LDG.E.64 R112, desc[UR6][R100.64] ;  /* 0x0000000664707981 */ /* 0x000162000c1e1b00 */
[----:B-1----:R-:W-:-:S05]  /*06f0*/  @P2 IMAD.WIDE.U32 R102, R97, 0x20, R102 ;  /* 0x0000002061662825 */ /* 0x002fca00078e0066 */
[----:B------:R-:W5:Y:S04]  /*0700*/  @P2 LDG.E.128 R28, desc[UR6][R102.64] ;  /* 0x00000006661c2981 */ /* 0x000f68000c1e1d00 */
[----:B------:R1:W5:Y:S01]  /*0710*/  @P2 LDG.E.128 R24, desc[UR6][R102.64+0x10] ;  /* 0x0000100666182981 */ /* 0x000362000c1e1d00 */
[----:B0-----:R-:W-:Y:S02]  /*0720*/  HADD2.F32 R101, -RZ, R69.H0_H0 ;  /* 0x20000045ff657230 */ /* 0x001fe40000004100 */
[----:B-1----:R-:W-:Y:S02]  /*0730*/  HADD2.F32 R102, -RZ, R68.H1_H1 ;  /* 0x30000044ff667230 */ /* 0x002fe40000004100 */
[--C-:B---3--:R-:W-:Y:S02]  /*0740*/  HADD2.F32 R99, -RZ, R84.reuse.H0_H0 ;  /* 0x20000054ff637230 */ /* 0x108fe40000004100 */
[----:B------:R-:W-:-:S02]  /*0750*/  HADD2.F32 R115, -RZ, R84.H1_H1 ;  /* 0x30000054ff737230 */ /* 0x000fc40000004100 */
[C---:B----4-:R-:W-:Y:S01]  /*0760*/  FADD.FTZ R120, -R106.reuse, R88 ;  /* 0x000000586a787221 */ /* 0x050fe20000010100 */
[C---:B------:R-:W-:Y:S01]  /*0770*/  FADD.FTZ R88, -R106.reuse, R91 ;  /* 0x0000005b6a587221 */ /* 0x040fe20000010100 */
[C---:B------:R-:W-:Y:S01]  /*0780*/  FADD.FTZ R116, -R106.reuse, R80 ;  /* 0x000000506a747221 */ /* 0x040fe20000010100 */
[C---:B------:R-:W-:Y:S01]  /*0790*/  FADD.FTZ R118, -R106.reuse, R82 ;  /* 0x000000526a767221 */ /* 0x040fe20000010100 */
[C---:B------:R-:W-:Y:S01]  /*07a0*/  FADD.FTZ R114, -R106.reuse, R83 ;  /* 0x000000536a727221 */ /* 0x040fe20000010100 */
[C---:B------:R-:W-:Y:S01]  /*07b0*/  FADD.FTZ R82, -R106.reuse, R90 ;  /* 0x0000005a6a527221 */ /* 0x040fe20000010100 */
[----:B------:R-:W-:Y:S02]  /*07c0*/  HADD2.F32 R83, -RZ, R86.H0_H0 ;  /* 0x20000056ff537230 */ /* 0x000fe40000004100 */
[C---:B-----5:R-:W-:Y:S01]  /*07d0*/  FMUL.FTZ R91, R109.reuse, R120 ;  /* 0x000000786d5b7220 */ /* 0x060fe20000410000 */
[----:B------:R-:W-:Y:S02]  /*07e0*/  HADD2.F32 R90, -RZ, R70.H0_H0 ;  /* 0x20000046ff5a7230 */ /* 0x000fe40000004100 */
[C---:B------:R-:W-:Y:S01]  /*07f0*/  FADD.FTZ R104, -R106.reuse, R81 ;  /* 0x000000516a687221 */ /* 0x040fe20000010100 */
[----:B------:R-:W-:Y:S01]  /*0800*/  FMUL.FTZ R107, R109, R116 ;  /* 0x000000746d6b7220 */ /* 0x000fe20000410000 */
[----:B------:R-:W-:Y:S01]  /*0810*/  FMUL.FTZ R105, R105, R99 ;  /* 0x0000006369697220 */ /* 0x000fe20000410000 */
[----:B------:R-:W-:Y:S01]  /*0820*/  FADD.FTZ R108, -R106, R89 ;  /* 0x000000596a6c7221 */ /* 0x000fe20000010100 */
[----:B------:R-:W-:-:S02]  /*0830*/  HADD2.F32 R117, -RZ, R85.H0_H0 ;  /* 0x20000055ff757230 */ /* 0x000fc40000004100 */
[-C--:B------:R-:W-:Y:S01]  /*0840*/  FMUL.FTZ R89, R90, R83.reuse ;  /* 0x000000535a597220 */ /* 0x080fe20000410000 */
[----:B------:R-:W-:Y:S02]  /*0850*/  HADD2.F32 R84, -RZ, R85.H1_H1 ;  /* 0x30000055ff547230 */ /* 0x000fe40000004100 */
        /* <DEDUP_REMOVED lines=10> */
[C---:B------:R-:W-:Y:S01]  /*0900*/  FMUL.FTZ R90, R109.reuse, R108 ;  /* 0x0000006c6d5a7220 */ /* 0x040fe20000410000 */
[----:B------:R-:W-:Y:S01]  /*0910*/  FMUL.FTZ R103, R109, R118 ;  /* 0x000000766d677220 */ /* 0x000fe20000410000 */
[----:B------:R-:W-:Y:S01]  /*0920*/  FMUL.FTZ R101, R101, R117 ;  /* 0x0000007565657220 */ /* 0x000fe20000410000 */
[----:B------:R-:W-:Y:S01]  /*0930*/  FADD.FTZ R108, R83, R102 ;  /* 0x00000066536c7221 */ /* 0x000fe20000010000 */
[----:B------:R-:W-:Y:S01]  /*0940*/  FFMA.FTZ R114, R104, R102, R85 ;  /* 0x0000006668727223 */ /* 0x000fe20000010055 */
[--C-:B------:R-:W-:Y:S02]  /*0950*/  HADD2.F32 R81, -RZ, R87.reuse.H0_H0 ;  /* 0x20000057ff517230 */ /* 0x100fe40000004100 */
[----:B------:R-:W-:Y:S02]  /*0960*/  HADD2.F32 R80, -RZ, R87.H1_H1 ;  /* 0x30000057ff507230 */ /* 0x000fe40000004100 */
[----:B------:R-:W-:-:S02]  /*0970*/  HADD2.F32 R86, -RZ, R86.H1_H1 ;  /* 0x30000056ff567230 */ /* 0x000fc40000004100 */
        /* <DEDUP_REMOVED lines=16> */
[----:B------:R-:W-:Y:S01]  /*0a80*/  FADD.FTZ R46, R46, R117 ;  /* 0x000000752e2e7221 */ /* 0x000fe20000010000 */
[----:B------:R-:W-:Y:S01]  /*0a90*/  FFMA.FTZ R62, R103, R117, R62 ;  /* 0x00000075673e7223 */ /* 0x000fe2000001003e */
[----:B------:R-:W-:Y:S02]  /*0aa0*/  HADD2.F32 R117, -RZ, R71.H1_H1 ;  /* 0x30000047ff757230 */ /* 0x000fe40000004100 */
        /* <DEDUP_REMOVED lines=15> */
.L_x_6742:
[----:B------:R-:W-:Y:S05]  /*0ba0*/  BSYNC.RECONVERGENT B1 ;  /* 0x0000000000017941 */ /* 0x000fea0003800200 */
.L_x_6741:
        /* <DEDUP_REMOVED lines=9> */
[----:B------:R-:W4:Y:S04]  /*0c40*/  LDG.E.128 R12, desc[UR6][R94.64+0x10] ;  /* 0x000010065e0c7981 */ /* 0x000f28000c1e1d00 */
[----:B------:R-:W4:Y:S01]  /*0c50*/  LDG.E.128 R80, desc[UR6][R80.64] ;  /* 0x0000000650507981 */ /* 0x000f22000c1e1d00 */
[----:B------:R-:W-:Y:S01]  /*0c60*/  ISETP.NE.AND.EX P2, PT, RZ, UR11, PT, P2 ;  /* 0x0000000bff007c0c */ /* 0x000fe2000bf45320 */
[----:B--2---:R-:W-:-:S05]  /*0c70*/  IMAD.WIDE.U32 R6, R117, 0x8, R6 ;  /* 0x0000000875067825 */ /* 0x004fca00078e0006 */
[----:B------:R0:W5:Y:S07]  /*0c80*/  LDG.E.64 R110, desc[UR6][R6.64] ;  /* 0x00000006066e7981 */ /* 0x00016e000c1e1b00 */
[----:B------:R-:W1:Y:S01]  /*0c90*/  @P2 LDC.64 R92, c[0x0][0x438] ;  /* 0x00010e00ff5c2b82 */ /* 0x000e620000000a00 */
[----:B0-----:R-:W-:Y:S02]  /*0ca0*/  HADD2.F32 R7, -RZ, R64.H1_H1 ;  /* 0x30000040ff077230 */ /* 0x001fe40000004100 */
[----:B-1----:R-:W-:-:S05]  /*0cb0*/  @P2 IMAD.WIDE.U32 R92, R117, 0x20, R92 ;  /* 0x00000020755c2825 */ /* 0x002fca00078e005c */
[----:B------:R-:W5:Y:S04]  /*0cc0*/  @P2 LDG.E.128 R20, desc[UR6][R92.64] ;  /* 0x000000065c142981 */ /* 0x000f68000c1e1d00 */
[----:B------:R0:W5:Y:S02]  /*0cd0*/  @P2 LDG.E.128 R16, desc[UR6][R92.64+0x10] ;  /* 0x000010065c102981 */ /* 0x000164000c1e1d00 */
[----:B0-----:R-:W-:Y:S02]  /*0ce0*/  HADD2.F32 R93, -RZ, R66.H1_H1 ;  /* 0x30000042ff5d7230 */ /* 0x001fe40000004100 */
[C---:B---3--:R-:W-:Y:S01]  /*0cf0*/  FADD.FTZ R8, -R106.reuse, R8 ;  /* 0x000000086a087221 */ /* 0x048fe20000010100 */
[C---:B------:R-:W-:Y:S01]  /*0d00*/  FADD.FTZ R120, -R106.reuse, R9 ;  /* 0x000000096a787221 */ /* 0x040fe20000010100 */
[----:B------:R-:W-:Y:S01]  /*0d10*/  FADD.FTZ R118, -R106, R11 ;  /* 0x0000000b6a767221 */ /* 0x000fe20000010100 */
[----:B------:R-:W-:-:S02]  /*0d20*/  HADD2.F32 R9, -RZ, R64.H0_H0 ;  /* 0x20000040ff097230 */ /* 0x000fc40000004100 */
[----:B-----5:R-:W-:Y:S01]  /*0d30*/  FMUL.FTZ R5, R109, R8 ;  /* 0x000000086d057220 */ /* 0x020fe20000410000 */
[C---:B------:R-:W-:Y:S01]  /*0d40*/  FADD.FTZ R10, -R106.reuse, R10 ;  /* 0x0000000a6a0a7221 */ /* 0x040fe20000010100 */
[--C-:B----4-:R-:W-:Y:S02]  /*0d50*/  HADD2.F32 R11, -RZ, R80.reuse.H0_H0 ;  /* 0x20000050ff0b7230 */ /* 0x110fe40000004100 */
[C---:B------:R-:W-:Y:S01]  /*0d60*/  FADD.FTZ R116, -R106.reuse, R12 ;  /* 0x0000000c6a747221 */ /* 0x040fe20000010100 */
[C---:B------:R-:W-:Y:S01]  /*0d70*/  FADD.FTZ R114, -R106.reuse, R13 ;  /* 0x0000000d6a727221 */ /* 0x040fe20000010100 */
[----:B------:R-:W-:Y:S01]  /*0d80*/  FADD.FTZ R94, -R106, R14 ;  /* 0x0000000e6a5e7221 */ /* 0x000fe20000010100 */
[----:B------:R-:W-:Y:S02]  /*0d90*/  HADD2.F32 R12, -RZ, R80.H1_H1 ;  /* 0x30000050ff0c7230 */ /* 0x000fe40000004100 */
[-C--:B------:R-:W-:Y:S01]  /*0da0*/  FMUL.FTZ R6, R9, R11.reuse ;  /* 0x0000000b09067220 */ /* 0x080fe20000410000 */
[----:B------:R-:W-:Y:S01]  /*0db0*/  FADD.FTZ R36, R36, R11 ;  /* 0x0000000b24247221 */ /* 0x000fe20000010000 */
[----:B------:R-:W-:Y:S01]  /*0dc0*/  FFMA.FTZ R52, R5, R11, R52 ;  /* 0x0000000b05347223 */ /* 0x000fe20000010034 */
[----:B------:R-:W-:-:S02]  /*0dd0*/  HADD2.F32 R13, -RZ, R81.H0_H0 ;  /* 0x20000051ff0d7230 */ /* 0x000fc40000004100 */
[----:B------:R-:W-:Y:S01]  /*0de0*/  FADD.FTZ R96, -R106, R15 ;  /* 0x0000000f6a607221 */ /* 0x000fe20000010100 */
[----:B------:R-:W-:Y:S02]  /*0df0*/  HADD2.F32 R11, -RZ, R65.H0_H0 ;  /* 0x20000041ff0b7230 */ /* 0x000fe40000004100 */
[C---:B------:R-:W-:Y:S01]  /*0e00*/  FMUL.FTZ R8, R109.reuse, R120 ;  /* 0x000000786d087220 */ /* 0x040fe20000410000 */
[----:B------:R-:W-:Y:S02]  /*0e10*/  HADD2.F32 R92, -RZ, R81.H1_H1 ;  /* 0x30000051ff5c7230 */ /* 0x000fe40000004100 */
[----:B------:R-:W-:Y:S01]  /*0e20*/  FMUL.FTZ R9, R109, R10 ;  /* 0x0000000a6d097220 */ /* 0x000fe20000410000 */
[----:B------:R-:W-:Y:S02]  /*0e30*/  HADD2.F32 R14, -RZ, R65.H1_H1 ;  /* 0x30000041ff0e7230 */ /* 0x000fe40000004100 */
[----:B------:R-:W-:Y:S02]  /*0e40*/  HADD2.F32 R15, -RZ, R82.H0_H0 ;  /* 0x20000052ff0f7230 */ /* 0x000fe40000004100 */
[----:B------:R-:W-:-:S02]  /*0e50*/  HADD2.F32 R106, -RZ, R66.H0_H0 ;  /* 0x20000042ff6a7230 */ /* 0x000fc40000004100 */
[-C--:B------:R-:W-:Y:S01]  /*0e60*/  FMUL.FTZ R7, R7, R12.reuse ;  /* 0x0000000c07077220 */ /* 0x080fe20000410000 */
[----:B------:R-:W-:Y:S01]  /*0e70*/  FADD.FTZ R37, R37, R12 ;  /* 0x0000000c25257221 */ /* 0x000fe20000010000 */
[----:B------:R-:W-:Y:S01]  /*0e80*/  FFMA.FTZ R53, R8, R12, R53 ;  /* 0x0000000c08357223 */ /* 0x000fe20000010035 */
        /* <DEDUP_REMOVED lines=8> */
[----:B------:R-:W-:-:S02]  /*0f10*/  HADD2.F32 R81, -RZ, R83.H0_H0 ;  /* 0x20000053ff517230 */ /* 0x000fc40000004100 */
[----:B------:R-:W-:Y:S01]  /*0f20*/  FADD.FTZ R106, R115, R6 ;  /* 0x00000006736a7221 */ /* 0x000fe20000010000 */
[----:B------:R-:W-:Y:S02]  /*0f30*/  HADD2.F32 R80, -RZ, R83.H1_H1 ;  /* 0x30000053ff507230 */ /* 0x000fe40000004100 */
[----:B------:R-:W-:Y:S01]  /*0f40*/  FFMA.FTZ R83, R5, R6, R108 ;  /* 0x0000000605537223 */ /* 0x000fe2000001006c */
        /* <DEDUP_REMOVED lines=19> */
[----:B------:R-:W-:Y:S02]  /*1080*/  HADD2.F32 R115, -RZ, R67.H1_H1 ;  /* 0x30000043ff737230 */ /* 0x000fe40000004100 */
        /* <DEDUP_REMOVED lines=12> */
.L_x_6744:
[----:B------:R-:W-:Y:S05]  /*1150*/  BSYNC.RECONVERGENT B1 ;  /* 0x0000000000017941 */ /* 0x000fea0003800200 */
.L_x_6743:
        /* <DEDUP_REMOVED lines=20> */
.L_x_6772:
        /* <DEDUP_REMOVED lines=42> */
[----:B------:R-:W-:Y:S01]  /*1540*/  F2FP.F16.F32.PACK_AB R83, R80, R115 ;  /* 0x000000735053723e */ /* 0x000fe200000000ff */
[--C-:B------:R-:W-:Y:S01]  /*1550*/  FFMA.FTZ R80, R103, R106, R119.reuse ;  /* 0x0000006a67507223 */ /* 0x100fe20000010077 */
[----:B------:R-:W-:Y:S01]  /*1560*/  FSEL R81, R81, RZ, P4 ;  /* 0x000000ff51517208 */ /* 0x000fe20002000000 */
[----:B------:R-:W-:Y:S01]  /*1570*/  FMUL.FTZ R121, R109, R116 ;  /* 0x000000746d797220 */ /* 0x000fe20000410000 */
[----:B------:R-:W-:Y:S01]  /*1580*/  LOP3.LUT P5, RZ, R112, 0xff0000, RZ, 0xc0, !PT ;  /* 0x00ff000070ff7812 */ /* 0x000fe200078ac0ff */
[----:B------:R-:W-:Y:S01]  /*1590*/  FADD.FTZ R114, R101, -R80 ;  /* 0x8000005065727221 */ /* 0x000fe20000010000 */
[----:B------:R-:W-:Y:S01]  /*15a0*/  F2FP.F16.F32.PACK_AB R82, R82, R81 ;  /* 0x000000515252723e */ /* 0x000fe200000000ff */
        /* <DEDUP_REMOVED lines=22> */
[----:B------:R-:W-:Y:S02]  /*1710*/  F2FP.F16.F32.PACK_AB R81, R108, R117 ;  /* 0x000000756c51723e */ /* 0x000fe400000000ff */
[----:B------:R-:W-:Y:S01]  /*1720*/  F2FP.F16.F32.PACK_AB R80, R115, R80 ;  /* 0x000000507350723e */ /* 0x000fe200000000ff */
[----:B------:R-:W-:Y:S06]  /*1730*/  BRA `(.L_x_6751) ;  /* 0x0000000000f47947 */ /* 0x000fec0003800000 */
.L_x_6750:
        /* <DEDUP_REMOVED lines=20> */
[C---:B------:R-:W-:Y:S01]  /*1880*/  LOP3.LUT P4, RZ, R112.reuse, 0xff00, RZ, 0xc0, !PT ;  /* 0x0000ff0070ff7812 */ /* 0x040fe2000788c0ff */
[----:B------:R-:W-:Y:S01]  /*1890*/  FMUL.FTZ R79, R79, UR14 ;  /* 0x0000000e4f4f7c20 */ /* 0x000fe20008410000 */
[C---:B------:R-:W-:Y:S01]  /*18a0*/  LOP3.LUT P5, RZ, R112.reuse, 0xff0000, RZ, 0xc0, !PT ;  /* 0x00ff000070ff7812 */ /* 0x040fe200078ac0ff */
[----:B------:R-:W-:Y:S01]  /*18b0*/  FFMA.FTZ R82, R87, R106, R119 ;  /* 0x0000006a57527223 */ /* 0x000fe20000010077 */
[----:B------:R-:W-:-:S02]  /*18c0*/  LOP3.LUT P6, RZ, R112, 0xff000000, RZ, 0xc0, !PT ;  /* 0xff00000070ff7812 */ /* 0x000fc400078cc0ff */
[----:B------:R-:W-:Y:S01]  /*18d0*/  FSEL R76, R76, RZ, P2 ;  /* 0x000000ff4c4c7208 */ /* 0x000fe20001000000 */
[----:B0-----:R-:W-:Y:S01]  /*18e0*/  FADD.FTZ R108, R85, -R82 ;  /* 0x80000052556c7221 */ /* 0x001fe20000010000 */
[----:B------:R-:W-:Y:S02]  /*18f0*/  FSEL R77, R77, RZ, P4 ;  /* 0x000000ff4d4d7208 */ /* 0x000fe40002000000 */
[----:B------:R-:W-:Y:S02]  /*1900*/  FSEL R78, R78, RZ, P5 ;  /* 0x000000ff4e4e7208 */ /* 0x000fe40002800000 */
[----:B------:R-:W-:Y:S02]  /*1910*/  FSEL R79, R79, RZ, P6 ;  /* 0x000000ff4f4f7208 */ /* 0x000fe40003000000 */
[----:B------:R-:W-:Y:S01]  /*1920*/  F2FP.F16.F32.PACK_AB R80, R77, R76 ;  /* 0x0000004c4d50723e */ /* 0x000fe200000000ff */
[--C-:B------:R-:W-:Y:S01]  /*1930*/  FFMA.FTZ R76, R91, R106, R119.reuse ;  /* 0x0000006a5b4c7223 */ /* 0x100fe20000010077 */
[----:B------:R-:W-:Y:S01]  /*1940*/  F2FP.F16.F32.PACK_AB R81, R79, R78 ;  /* 0x0000004e4f51723e */ /* 0x000fe200000000ff */
[-CC-:B------:R-:W-:Y:S01]  /*1950*/  FFMA.FTZ R77, R90, R106.reuse, R119.reuse ;  /* 0x0000006a5a4d7223 */ /* 0x180fe20000010077 */
[----:B------:R-:W-:Y:S01]  /*1960*/  FFMA.FTZ R79, R88, R106, R119 ;  /* 0x0000006a584f7223 */ /* 0x000fe20000010077 */
[----:B------:R-:W-:Y:S01]  /*1970*/  FADD.FTZ R76, R89, -R76 ;  /* 0x8000004c594c7221 */ /* 0x000fe20000010000 */
[----:B------:R-:W-:Y:S01]  /*1980*/  ISETP.GE.U32.AND P2, PT, R112, RZ, PT ;  /* 0x000000ff7000720c */ /* 0x000fe20003f46070 */
[----:B------:R-:W-:Y:S01]  /*1990*/  FADD.FTZ R78, R84, -R77 ;  /* 0x8000004d544e7221 */ /* 0x000fe20000010000 */
[----:B------:R-:W-:Y:S01]  /*19a0*/  FADD.FTZ R114, R86, -R79 ;  /* 0x8000004f56727221 */ /* 0x000fe20000010000 */
[----:B------:R-:W-:Y:S01]  /*19b0*/  FMUL.FTZ R76, R109, R76 ;  /* 0x0000004c6d4c7220 */ /* 0x000fe20000410000 */
[----:B------:R-:W-:Y:S01]  /*19c0*/  LOP3.LUT P6, RZ, R113, 0xff, RZ, 0xc0, !PT ;  /* 0x000000ff71ff7812 */ /* 0x000fe200078cc0ff */
        /* <DEDUP_REMOVED lines=9> */
[C---:B------:R-:W-:Y:S01]  /*1a60*/  LOP3.LUT P5, RZ, R113.reuse, 0xff00, RZ, 0xc0, !PT ;  /* 0x0000ff0071ff7812 */ /* 0x040fe200078ac0ff */
        /* <DEDUP_REMOVED lines=8> */
[----:B------:R-:W-:-:S02]  /*1af0*/  F2FP.F16.F32.PACK_AB R82, R83, R82 ;  /* 0x000000525352723e */ /* 0x000fc400000000ff */
[----:B------:R-:W-:-:S07]  /*1b00*/  F2FP.F16.F32.PACK_AB R83, R115, R108 ;  /* 0x0000006c7353723e */ /* 0x000fce00000000ff */
.L_x_6751:
        /* <DEDUP_REMOVED lines=8> */
.L_x_6749:
[----:B------:R-:W-:Y:S05]  /*1b90*/  BSYNC.RECONVERGENT B2 ;  /* 0x0000000000027941 */ /* 0x000fea0003800200 */
.L_x_6748:
        /* <DEDUP_REMOVED lines=65> */
[----:B------:R-:W-:Y:S06]  /*1fb0*/  BRA `(.L_x_6754) ;  /* 0x0000000000f47947 */ /* 0x000fec0003800000 */
.L_x_6753:
        /* <DEDUP_REMOVED lines=60> */
[----:B------:R-:W-:-:S07]  /*2380*/  F2FP.F16.F32.PACK_AB R80, R109, R80 ;  /* 0x000000506d50723e */ /* 0x000fce00000000ff */
.L_x_6754:
        /* <DEDUP_REMOVED lines=8> */
.L_x_6747:
        /* <DEDUP_REMOVED lines=38> */
[----:B------:R-:W-:Y:S01]  /*2670*/  F2FP.F16.F32.PACK_AB R83, R80, R115 ;  /* 0x000000735053723e */ /* 0x000fe200000000ff */
[-CC-:B------:R-:W-:Y:S01]  /*2680*/  FFMA.FTZ R80, R103, R106.reuse, R119.reuse ;  /* 0x0000006a67507223 */ /* 0x180fe20000010077 */
[----:B------:R-:W-:Y:S01]  /*2690*/  F2FP.F16.F32.PACK_AB R82, R82, R81 ;  /* 0x000000515252723e */ /* 0x000fe200000000ff */
        /* <DEDUP_REMOVED lines=26> */
[----:B------:R-:W-:Y:S02]  /*2840*/  F2FP.F16.F32.PACK_AB R81, R108, R121 ;  /* 0x000000796c51723e */ /* 0x000fe400000000ff */
[----:B------:R-:W-:Y:S02]  /*2850*/  F2FP.F16.F32.PACK_AB R80, R117, R80 ;  /* 0x000000507550723e */ /* 0x000fe400000000ff */
[----:B------:R-:W-:-:S03]  /*2860*/  IADD3 R97, PT, PT, R97, 0x20, RZ ;  /* 0x0000002061617810 */ /* 0x000fc60007ffe0ff */
[----:B------:R1:W-:Y:S04]  /*2870*/  STG.E.128 desc[UR6][R114.64], R80 ;  /* 0x0000005072007986 */ /* 0x0003e8000c101d06 */
.L_x_6757:
[----:B------:R-:W-:Y:S05]  /*2880*/  BSYNC.RECONVERGENT B2 ;  /* 0x0000000000027941 */ /* 0x000fea0003800200 */
.L_x_6756:
        /* <DEDUP_REMOVED lines=48> */
[----:B------:R-:W-:Y:S01]  /*2b90*/  F2FP.F16.F32.PACK_AB R83, R98, R83 ;  /* 0x000000536253723e */ /* 0x000fe200000000ff */
        /* <DEDUP_REMOVED lines=12> */
[----:B------:R-:W-:-:S02]  /*2c60*/  F2FP.F16.F32.PACK_AB R82, R119, R114 ;  /* 0x000000727752723e */ /* 0x000fc400000000ff */
[----:B------:R-:W-:Y:S02]  /*2c70*/  F2FP.F16.F32.PACK_AB R81, R117, R106 ;  /* 0x0000006a7551723e */ /* 0x000fe400000000ff */
[----:B------:R-:W-:-:S05]  /*2c80*/  F2FP.F16.F32.PACK_AB R80, R98, R115 ;  /* 0x000000736250723e */ /* 0x000fca00000000ff */
[----:B------:R4:W-:Y:S01]  /*2c90*/  STG.E.128 desc[UR6][R108.64], R80 ;  /* 0x000000506c007986 */ /* 0x0009e2000c101d06 */
[----:B------:R-:W-:Y:S05]  /*2ca0*/  BRA `(.L_x_6752) ;  /* 0x0000000800347947 */ /* 0x000fea0003800000 */
.L_x_6755:
[----:B------:R-:W-:Y:S04]  /*2cb0*/  BSSY.RECONVERGENT B2, `(.L_x_6758) ;  /* 0x0000047000027945 */ /* 0x000fe80003800200 */
[----:B------:R-:W-:Y:S05]  /*2cc0*/  @!P4 BRA `(.L_x_6759) ;  /* 0x000000040014c947 */ /* 0x000fea0003800000 */
[----:B------:R-:W1:Y:S01]  /*2cd0*/  LDC.64 R80, c[0x0][0x478] ;  /* 0x00011e00ff507b82 */ /* 0x000e620000000a00 */
[-CC-:B------:R-:W-:Y:S01]  /*2ce0*/  FFMA.FTZ R73, R104, R106.reuse, R119.reuse ;  /* 0x0000006a68497223 */ /* 0x180fe20000010077 */
[-CC-:B------:R-:W-:Y:S01]  /*2cf0*/  FFMA.FTZ R76, R103, R106.reuse, R119.reuse ;  /* 0x0000006a674c7223 */ /* 0x180fe20000010077 */
[-CC-:B------:R-:W-:Y:S01]  /*2d00*/  FFMA.FTZ R78, R100, R106.reuse, R119.reuse ;  /* 0x0000006a644e7223 */ /* 0x180fe20000010077 */
[-CC-:B------:R-:W-:Y:S01]  /*2d10*/  FFMA.FTZ R82, R91, R106.reuse, R119.reuse ;  /* 0x0000006a5b527223 */ /* 0x180fe20000010077 */
[-C--:B------:R-:W-:Y:S01]  /*2d20*/  FFMA.FTZ R79, R90, R106.reuse, R119 ;  /* 0x0000006a5a4f7223 */ /* 0x080fe20000010077 */
[----:B------:R-:W-:Y:S01]  /*2d30*/  FADD.FTZ R74, R102, -R73 ;  /* 0x80000049664a7221 */ /* 0x000fe20000010000 */
[-CC-:B0-----:R-:W-:Y:S01]  /*2d40*/  FFMA.FTZ R108, R87, R106.reuse, R119.reuse ;  /* 0x0000006a576c7223 */ /* 0x181fe20000010077 */
[----:B------:R-:W-:Y:S01]  /*2d50*/  FADD.FTZ R75, R101, -R76 ;  /* 0x8000004c654b7221 */ /* 0x000fe20000010000 */
[----:B------:R-:W-:Y:S01]  /*2d60*/  FFMA.FTZ R83, R88, R106, R119 ;  /* 0x0000006a58537223 */ /* 0x000fe20000010077 */
[----:B------:R-:W-:Y:S01]  /*2d70*/  FADD.FTZ R78, R99, -R78 ;  /* 0x8000004e634e7221 */ /* 0x000fe20000010000 */
[----:B------:R-:W-:Y:S01]  /*2d80*/  FADD.FTZ R77, R89, -R82 ;  /* 0x80000052594d7221 */ /* 0x000fe20000010000 */
[----:B------:R-:W-:Y:S01]  /*2d90*/  FADD.FTZ R82, R84, -R79 ;  /* 0x8000004f54527221 */ /* 0x000fe20000010000 */
[----:B-----5:R-:W-:Y:S01]  /*2da0*/  FFMA.FTZ R73, R109, R74, R29 ;  /* 0x0000004a6d497223 */ /* 0x020fe2000001001d */
[----:B------:R-:W-:Y:S01]  /*2db0*/  FADD.FTZ R79, R85, -R108 ;  /* 0x8000006c554f7221 */ /* 0x000fe20000010000 */
[----:B------:R-:W-:Y:S01]  /*2dc0*/  FFMA.FTZ R74, R109, R75, R30 ;  /* 0x0000004b6d4a7223 */ /* 0x000fe2000001001e */
[----:B------:R-:W-:Y:S01]  /*2dd0*/  FFMA.FTZ R72, R107, R106, R119 ;  /* 0x0000006a6b487223 */ /* 0x000fe20000010077 */
[----:B------:R-:W-:Y:S01]  /*2de0*/  FADD.FTZ R108, R86, -R83 ;  /* 0x80000053566c7221 */ /* 0x000fe20000010000 */
[C---:B------:R-:W-:Y:S01]  /*2df0*/  FFMA.FTZ R75, R109.reuse, R78, R31 ;  /* 0x0000004e6d4b7223 */ /* 0x040fe2000001001f */
[----:B------:R-:W-:Y:S01]  /*2e00*/  FFMA.FTZ R78, R109, R79, R26 ;  /* 0x0000004f6d4e7223 */ /* 0x000fe2000001001a */
[----:B------:R-:W-:Y:S01]  /*2e10*/  FADD.FTZ R72, R105, -R72 ;  /* 0x8000004869487221 */ /* 0x000fe20000010000 */
[----:B------:R-:W-:Y:S01]  /*2e20*/  FFMA.FTZ R79, R109, R108, R27 ;  /* 0x0000006c6d4f7223 */ /* 0x000fe2000001001b */
        /* <DEDUP_REMOVED lines=28> */
[----:B------:R-:W-:Y:S01]  /*2ff0*/  F2FP.F16.F32.PACK_AB R81, R114, R81 ;  /* 0x000000517251723e */ /* 0x000fe200000000ff */
[----:B------:R-:W-:Y:S01]  /*3000*/  FMUL.FTZ R108, R108, UR14 ;  /* 0x0000000e6c6c7c20 */ /* 0x000fe20008410000 */
[----:B------:R-:W0:Y:S01]  /*3010*/  LDC.64 R114, c[0x0][0x468] ;  /* 0x00011a00ff727b82 */ /* 0x000e220000000a00 */
[----:B------:R-:W-:Y:S01]  /*3020*/  F2FP.F16.F32.PACK_AB R80, R83, R80 ;  /* 0x000000505350723e */ /* 0x000fe200000000ff */
        /* <DEDUP_REMOVED lines=10> */
[----:B------:R-:W-:Y:S02]  /*30d0*/  F2FP.F16.F32.PACK_AB R82, R83, R82 ;  /* 0x000000525352723e */ /* 0x000fe400000000ff */
[----:B------:R-:W-:Y:S01]  /*30e0*/  F2FP.F16.F32.PACK_AB R83, R117, R108 ;  /* 0x0000006c7553723e */ /* 0x000fe200000000ff */
[C---:B0-----:R-:W-:Y:S01]  /*30f0*/  IMAD.WIDE.U32 R114, R97.reuse, 0x10, R114 ;  /* 0x0000001061727825 */ /* 0x041fe200078e0072 */
[----:B------:R-:W-:-:S04]  /*3100*/  IADD3 R97, PT, PT, R97, 0x20, RZ ;  /* 0x0000002061617810 */ /* 0x000fc80007ffe0ff */
[----:B------:R1:W-:Y:S03]  /*3110*/  STG.E.128 desc[UR6][R114.64], R80 ;  /* 0x0000005072007986 */ /* 0x0003e6000c101d06 */
.L_x_6759:
[----:B------:R-:W-:Y:S05]  /*3120*/  BSYNC.RECONVERGENT B2 ;  /* 0x0000000000027941 */ /* 0x000fea0003800200 */
.L_x_6758:
        /* <DEDUP_REMOVED lines=35> */
[----:B------:R-:W-:Y:S01]  /*3360*/  F2FP.F16.F32.PACK_AB R81, R80, R81 ;  /* 0x000000515051723e */ /* 0x000fe200000000ff */
        /* <DEDUP_REMOVED lines=13> */
[----:B------:R-:W-:Y:S01]  /*3440*/  F2FP.F16.F32.PACK_AB R82, R83, R80 ;  /* 0x000000505352723e */ /* 0x000fe200000000ff */
        /* <DEDUP_REMOVED lines=11> */
[----:B------:R-:W-:Y:S01]  /*3500*/  F2FP.F16.F32.PACK_AB R83, R117, R106 ;  /* 0x0000006a7553723e */ /* 0x000fe200000000ff */
[----:B------:R0:W-:Y:S01]  /*3510*/  STG.E.128 desc[UR6][R114.64], R72 ;  /* 0x0000004872007986 */ /* 0x0001e2000c101d06 */
[----:B------:R-:W-:Y:S01]  /*3520*/  FSEL R80, R80, RZ, P1 ;  /* 0x000000ff50507208 */ /* 0x000fe20000800000 */
[----:B-1----:R-:W-:Y:S01]  /*3530*/  IMAD.WIDE.U32 R108, R97, 0x10, R108 ;  /* 0x00000010616c7825 */ /* 0x002fe200078e006c */
[----:B------:R-:W-:Y:S01]  /*3540*/  FSEL R117, R98, RZ, P2 ;  /* 0x000000ff62757208 */ /* 0x000fe20001000000 */
[----:B------:R0:W-:Y:S03]  /*3550*/  STG.E.128 desc[UR6][R114.64+0x10], R76 ;  /* 0x0000104c72007986 */ /* 0x0001e6000c101d06 */
[----:B------:R-:W-:-:S05]  /*3560*/  F2FP.F16.F32.PACK_AB R80, R117, R80 ;  /* 0x000000507550723e */ /* 0x000fca00000000ff */
[----:B------:R0:W-:Y:S02]  /*3570*/  STG.E.128 desc[UR6][R108.64], R80 ;  /* 0x000000506c007986 */ /* 0x0001e4000c101d06 */
.L_x_6752:
[----:B------:R-:W-:Y:S05]  /*3580*/  BSYNC.RECONVERGENT B1 ;  /* 0x0000000000017941 */ /* 0x000fea0003800200 */
.L_x_6746:
[----:B01234-:R-:W0:Y:S02]  /*3590*/  LDC.64 R80, c[0x0][0x380] ;  /* 0x0000e000ff507b82 */ /* 0x01fe240000000a00 */
[----:B0-----:R-:W-:-:S04]  /*35a0*/  LEA R0, R80, R0, 0x2 ;  /* 0x0000000050007211 */ /* 0x001fc800078e10ff */
[----:B------:R-:W-:-:S13]  /*35b0*/  ISETP.GE.AND P1, PT, R0, R81, PT ;  /* 0x000000510000720c */ /* 0x000fda0003f26270 */
[----:B------:R-:W-:Y:S05]  /*35c0*/  @!P1 BRA `(.L_x_6760) ;  /* 0xffffffcc009c9947 */ /* 0x000fea000383ffff */
.L_x_6740:
[----:B------:R-:W-:Y:S05]  /*35d0*/  BSYNC B0 ;  /* 0x0000000000007941 */ /* 0x000fea0003800000 */
.L_x_6739:
        /* <DEDUP_REMOVED lines=140> */
.L_x_6745:
        /* <DEDUP_REMOVED lines=8> */
.L_x_6762:
[----:B------:R-:W-:Y:S05]  /*3f20*/  BSYNC B1 ;  /* 0x0000000000017941 */ /* 0x000fea0003800000 */
.L_x_6761:
        /* <DEDUP_REMOVED lines=8> */
.L_x_6763:
[----:B------:R-:W-:-:S05]  /*3fb0*/  FADD.FTZ R80, R80, R115 ;  /* 0x0000007350507221 */ /* 0x000fca0000010000 */
[----:B------:R-:W-:Y:S01]  /*3fc0*/  MOV R119, R80 ;  /* 0x0000005000777202 */ /* 0x000fe20000000f00 */
[----:B------:R-:W-:Y:S01]  /*3fd0*/  HFMA2 R118, -RZ, RZ, 0, 1.1920928955078125e-07 ;  /* 0x00000002ff767431 */ /* 0x000fe200000001ff */
[----:B------:R-:W-:-:S07]  /*3fe0*/  MOV R81, R116 ;  /* 0x0000007400517202 */ /* 0x000fce0000000f00 */
[----:B------:R-:W-:Y:S05]  /*3ff0*/  WARPSYNC.COLLECTIVE R114, `(.L_x_6764) ;  /* 0x0000000072087348 */ /* 0x000fea0003c00000 */
[----:B------:R0:W1:Y:S02]  /*4000*/  SHFL.BFLY P2, R116, R119, R118, R121 ;  /* 0x0c00007677747389 */ /* 0x0000640000040079 */
[----:B01----:R-:W-:Y:S05]  /*4010*/  ENDCOLLECTIVE ;  /* 0x000000000000791b */ /* 0x003fea0003800000 */
.L_x_6764:
[----:B------:R-:W-:-:S05]  /*4020*/  FADD.FTZ R81, R81, R108 ;  /* 0x0000006c51517221 */ /* 0x000fca0000010000 */
[----:B------:R-:W-:Y:S02]  /*4030*/  MOV R119, R81 ;  /* 0x0000005100777202 */ /* 0x000fe40000000f00 */
[----:B------:R-:W-:-:S07]  /*4040*/  MOV R83, R116 ;  /* 0x0000007400537202 */ /* 0x000fce0000000f00 */
[----:B------:R-:W-:Y:S05]  /*4050*/  WARPSYNC.COLLECTIVE R114, `(.L_x_6765) ;  /* 0x0000000072087348 */ /* 0x000fea0003c00000 */
[----:B------:R0:W1:Y:S02]  /*4060*/  SHFL.BFLY P2, R116, R119, R118, R121 ;  /* 0x0c00007677747389 */ /* 0x0000640000040079 */
[----:B01----:R-:W-:Y:S05]  /*4070*/  ENDCOLLECTIVE ;  /* 0x000000000000791b */ /* 0x003fea0003800000 */
.L_x_6765:
[----:B------:R-:W-:-:S05]  /*4080*/  FADD.FTZ R83, R80, R83 ;  /* 0x0000005350537221 */ /* 0x000fca0000010000 */
[----:B------:R-:W-:Y:S01]  /*4090*/  MOV R119, R83 ;  /* 0x0000005300777202 */ /* 0x000fe20000000f00 */
[----:B------:R-:W-:Y:S01]  /*40a0*/  HFMA2 R118, -RZ, RZ, 0, 2.384185791015625e-07 ;  /* 0x00000004ff767431 */ /* 0x000fe200000001ff */
[----:B------:R-:W-:-:S07]  /*40b0*/  MOV R82, R116 ;  /* 0x0000007400527202 */ /* 0x000fce0000000f00 */
[----:B------:R-:W-:Y:S05]  /*40c0*/  WARPSYNC.COLLECTIVE R114, `(.L_x_6766) ;  /* 0x0000000072087348 */ /* 0x000fea0003c00000 */
[----:B------:R0:W1:Y:S02]  /*40d0*/  SHFL.BFLY P2, R116, R119, R118, R121 ;  /* 0x0c00007677747389 */ /* 0x0000640000040079 */
[----:B01----:R-:W-:Y:S05]  /*40e0*/  ENDCOLLECTIVE ;  /* 0x000000000000791b */ /* 0x003fea0003800000 */
.L_x_6766:
[----:B------:R-:W-:-:S05]  /*40f0*/  FADD.FTZ R82, R81, R82 ;  /* 0x0000005251527221 */ /* 0x000fca0000010000 */
[----:B------:R-:W-:Y:S02]  /*4100*/  MOV R119, R82 ;  /* 0x0000005200777202 */ /* 0x000fe40000000f00 */
[----:B------:R-:W-:-:S07]  /*4110*/  MOV R106, R116 ;  /* 0x00000074006a7202 */ /* 0x000fce0000000f00 */
[----:B------:R-:W-:Y:S05]  /*4120*/  WARPSYNC.COLLECTIVE R114, `(.L_x_6767) ;  /* 0x0000000072087348 */ /* 0x000fea0003c00000 */
[----:B------:R0:W1:Y:S02]  /*4130*/  SHFL.BFLY P2, R116, R119, R118, R121 ;  /* 0x0c00007677747389 */ /* 0x0000640000040079 */
[----:B01----:R-:W-:Y:S05]  /*4140*/  ENDCOLLECTIVE ;  /* 0x000000000000791b */ /* 0x003fea0003800000 */
.L_x_6767:
[----:B------:R-:W-:-:S05]  /*4150*/  FADD.FTZ R106, R83, R106 ;  /* 0x0000006a536a7221 */ /* 0x000fca0000010000 */
[----:B------:R-:W-:Y:S01]  /*4160*/  MOV R119, R106 ;  /* 0x0000006a00777202 */ /* 0x000fe20000000f00 */
[----:B------:R-:W-:Y:S01]  /*4170*/  HFMA2 R118, -RZ, RZ, 0, 4.76837158203125e-07 ;  /* 0x00000008ff767431 */ /* 0x000fe200000001ff */
[----:B------:R-:W-:-:S07]  /*4180*/  MOV R117, R116 ;  /* 0x0000007400757202 */ /* 0x000fce0000000f00 */
[----:B------:R-:W-:Y:S05]  /*4190*/  WARPSYNC.COLLECTIVE R114, `(.L_x_6768) ;  /* 0x0000000072087348 */ /* 0x000fea0003c00000 */
[----:B------:R0:W1:Y:S02]  /*41a0*/  SHFL.BFLY P2, R116, R119, R118, R121 ;  /* 0x0c00007677747389 */ /* 0x0000640000040079 */
[----:B01----:R-:W-:Y:S05]  /*41b0*/  ENDCOLLECTIVE ;  /* 0x000000000000791b */ /* 0x003fea0003800000 */
.L_x_6768:
[----:B------:R-:W-:-:S05]  /*41c0*/  FADD.FTZ R117, R82, R117 ;  /* 0x0000007552757221 */ /* 0x000fca0000010000 */
[----:B------:R-:W-:Y:S02]  /*41d0*/  MOV R119, R117 ;  /* 0x0000007500777202 */ /* 0x000fe40000000f00 */
[----:B------:R-:W-:-:S07]  /*41e0*/  MOV R115, R116 ;  /* 0x0000007400737202 */ /* 0x000fce0000000f00 */
[----:B------:R-:W-:Y:S05]  /*41f0*/  WARPSYNC.COLLECTIVE R114, `(.L_x_6769) ;  /* 0x0000000072087348 */ /* 0x000fea0003c00000 */
[----:B------:R0:W1:Y:S02]  /*4200*/  SHFL.BFLY P2, R116, R119, R118, R121 ;  /* 0x0c00007677747389 */ /* 0x0000640000040079 */
[----:B01----:R-:W-:Y:S05]  /*4210*/  ENDCOLLECTIVE ;  /* 0x000000000000791b */ /* 0x003fea0003800000 */
.L_x_6769:
[----:B------:R-:W-:-:S05]  /*4220*/  FADD.FTZ R115, R106, R115 ;  /* 0x000000736a737221 */ /* 0x000fca0000010000 */
[----:B------:R-:W-:Y:S01]  /*4230*/  MOV R119, R115 ;  /* 0x0000007300777202 */ /* 0x000fe20000000f00 */
[----:B------:R-:W-:Y:S01]  /*4240*/  HFMA2 R118, -RZ, RZ, 0, 9.5367431640625e-07 ;  /* 0x00000010ff767431 */ /* 0x000fe200000001ff */
[----:B------:R-:W-:-:S07]  /*4250*/  MOV R108, R116 ;  /* 0x00000074006c7202 */ /* 0x000fce0000000f00 */
[----:B------:R-:W-:Y:S05]  /*4260*/  WARPSYNC.COLLECTIVE R114, `(.L_x_6770) ;  /* 0x0000000072087348 */ /* 0x000fea0003c00000 */
[----:B------:R0:W1:Y:S02]  /*4270*/  SHFL.BFLY P2, R116, R119, R118, R121 ;  /* 0x0c00007677747389 */ /* 0x0000640000040079 */
[----:B01----:R-:W-:Y:S05]  /*4280*/  ENDCOLLECTIVE ;  /* 0x000000000000791b */ /* 0x003fea0003800000 */
.L_x_6770:
[----:B------:R-:W-:-:S05]  /*4290*/  FADD.FTZ R108, R117, R108 ;  /* 0x0000006c756c7221 */ /* 0x000fca0000010000 */
[----:B------:R-:W-:Y:S02]  /*42a0*/  MOV R119, R108 ;  /* 0x0000006c00777202 */ /* 0x000fe40000000f00 */
[----:B------:R-:W-:-:S07]  /*42b0*/  MOV R80, R116 ;  /* 0x0000007400507202 */ /* 0x000fce0000000f00 */
[----:B------:R-:W-:Y:S05]  /*42c0*/  WARPSYNC.COLLECTIVE R114, `(.L_x_6771) ;  /* 0x0000000072087348 */ /* 0x000fea0003c00000 */
[----:B------:R0:W1:Y:S02]  /*42d0*/  SHFL.BFLY P2, R116, R119, R118, R121 ;  /* 0x0c00007677747389 */ /* 0x0000640000040079 */
[----:B01----:R-:W-:Y:S05]  /*42e0*/  ENDCOLLECTIVE ;  /* 0x000000000000791b */ /* 0x003fea0003800000 */
.L_x_6771:
[----:B------:R-:W-:Y:S01]  /*42f0*/  MOV R81, R116 ;  /* 0x0000007400517202 */ /* 0x000fe20000000f00 */
[----:B------:R-:W-:Y:S06]  /*4300*/  BRA `(.L_x_6772) ;  /* 0xffffffcc00e47947 */ /* 0x000fec000383ffff */
.L_x_6773:
        /* <DEDUP_REMOVED lines=15> */
.L_x_11276:


//--------------------- .text._ZN10layer_norm13ln_bwd_kernelINS_13Kernel_traitsI6__halfS2_fS2_fjLj512ELj1ELj4ELj1ELj16ENS_18Kernel_traits_baseILj512ES2_S2_fS2_fjLj128EEEEELb1ELb0ELb0ELb1EEEvNS_9BwdParamsE --------------------------
	.section	.text._ZN10layer_norm13ln_bwd_kernelINS_13Kernel_traitsI6__halfS2_fS2_fjLj512ELj1ELj4ELj1ELj16ENS_18Kernel_traits_baseILj512ES2_S2_fS2_fjLj128EEEEELb1ELb0ELb0ELb1EEEvNS_9BwdParamsE,"ax",@progbits
	.align	128
        .global         _ZN10layer_norm13ln_bwd_kernelINS_13Kernel_traitsI6__halfS2_fS2_fjLj512ELj1ELj4ELj1ELj16ENS_18Kernel_traits_baseILj512ES2_S2_fS2_fjLj128EEEEELb1ELb0ELb0ELb1EEEvNS_9BwdParamsE
        .type           _ZN10layer_norm13ln_bwd_kernelINS_13Kernel_traitsI6__halfS2_fS2_fjLj512ELj1ELj4ELj1ELj16ENS_18Kernel_traits_baseILj512ES2_S2_fS2_fjLj128EEEEELb1ELb0ELb0ELb1EEEvNS_9BwdParamsE,@function
        .size           _ZN10layer_norm13ln_bwd_kernelINS_13Kernel_traitsI6__halfS2_fS2_fjLj512ELj1ELj4ELj1ELj16ENS_18Kernel_traits_baseILj512ES2_S2_fS2_fjLj128EEEEELb1ELb0ELb0ELb1EEEvNS_9BwdParamsE,(.L_x_11277 - _ZN10layer_norm13ln_bwd_kernelINS_13Kernel_traitsI6__halfS2_fS2_fjLj512ELj1ELj4ELj1ELj16ENS_18Kernel_traits_baseILj512ES2_S2_fS2_fjLj128EEEEELb1ELb0ELb0ELb1EEEvNS_9BwdParamsE)
        .other          _ZN10layer_norm13ln_bwd_kernelINS_13Kernel_traitsI6__halfS2_fS2_fjLj512ELj1ELj4ELj1ELj16ENS_18Kernel_traits_baseILj512ES2_S2_fS2_fjLj128EEEEELb1ELb0ELb0ELb1EEEvNS_9BwdParamsE,@"STO_CUDA_ENTRY STV_DEFAULT"
_ZN10layer_norm13ln_bwd_kernelINS_13Kernel_traitsI6__halfS2_fS2_fjLj512ELj1ELj4ELj1ELj16ENS_18Kernel_traits_baseILj512ES2_S2_fS2_fjLj128EEEEELb1ELb0ELb0ELb1EEEvNS_9BwdParamsE:
.text._ZN10layer_norm13ln_bwd_kernelINS_13Kernel_traitsI6__halfS2_fS2_fjLj512ELj1ELj4ELj1ELj16ENS_18Kernel_traits_baseILj512ES2_S2_fS2_fjLj128EEEEELb1ELb0ELb0ELb1EEEvNS_9BwdParamsE:
        /* <DEDUP_REMOVED lines=54> */
[----:B------:R-:W-:Y:S01]  /*0360*/  MOV R93, RZ ;  /* 0x000000ff005d7202 */ /* 0x000fe20000000f00 */
[--C-:B--2---:R-:W-:Y:S02]  /*0370*/  HADD2.F32 R97, -RZ, R8.reuse.H0_H0 ;  /* 0x20000008ff617230 */ /* 0x104fe40000004100 */
[----:B------:R-:W-:-:S02]  /*0380*/  HADD2.F32 R96, -RZ, R8.H1_H1 ;  /* 0x30000008ff607230 */ /* 0x000fc40000004100 */
[--C-:B------:R-:W-:Y:S02]  /*0390*/  HADD2.F32 R95, -RZ, R9.reuse.H0_H0 ;  /* 0x20000009ff5f7230 */ /* 0x100fe40000004100 */
        /* <DEDUP_REMOVED lines=17> */
.L_x_6785:
        /* <DEDUP_REMOVED lines=16> */
[----:B------:R-:W-:Y:S01]  /*05b0*/  IMAD.WIDE.U32 R102, R99, 0x20, R102 ;  /* 0x0000002063667825 */ /* 0x000fe200078e0066 */
[----:B------:R-:W2:Y:S03]  /*05c0*/  LDG.E.128 R52, desc[UR6][R116.64+0x10] ;  /* 0x0000100674347981 */ /* 0x000ea6000c1e1d00 */
[C---:B---3--:R-:W-:Y:S01]  /*05d0*/  @P0 IMAD.WIDE R66, R98.reuse, 0x2, R66 ;  /* 0x0000000262420825 */ /* 0x048fe200078e0242 */
[----:B------:R-:W3:Y:S04]  /*05e0*/  LDG.E.128 R48, desc[UR6][R48.64] ;  /* 0x0000000630307981 */ /* 0x000ee8000c1e1d00 */
[----:B------:R-:W3:Y:S01]  /*05f0*/  @P0 LDG.E.U16 R107, desc[UR6][R66.64] ;  /* 0x00000006426b0981 */ /* 0x000ee2000c1e1500 */
[----:B0-----:R-:W-:-:S03]  /*0600*/  IMAD.WIDE R114, R98, 0x4, R100 ;  /* 0x0000000462727825 */ /* 0x001fc600078e0264 */
[----:B------:R-:W3:Y:S01]  /*0610*/  LDG.E.128 R56, desc[UR6][R102.64] ;  /* 0x0000000666387981 */ /* 0x000ee2000c1e1d00 */
[----:B------:R-:W0:Y:S03]  /*0620*/  LDC.64 R100, c[0x0][0x3b0] ;  /* 0x0000ec00ff647b82 */ /* 0x000e260000000a00 */
[----:B------:R0:W3:Y:S04]  /*0630*/  LDG.E.128 R60, desc[UR6][R102.64+0x10] ;  /* 0x00001006663c7981 */ /* 0x0000e8000c1e1d00 */
[----:B------:R-:W3:Y:S01]  /*0640*/  LDG.E R106, desc[UR6][R114.64] ;  /* 0x00000006726a7981 */ /* 0x000ee2000c1e1900 */
[----:B------:R-:W-:-:S06]  /*0650*/  IMAD.WIDE.U32 R64, R99, 0x10, R64 ;  /* 0x0000001063407825 */ /* 0x000fcc00078e0040 */
[----:B------:R-:W3:Y:S01]  /*0660*/  LDG.E.128 R64, desc[UR6][R64.64] ;  /* 0x0000000640407981 */ /* 0x000ee2000c1e1d00 */
[----:B0-----:R-:W-:-:S04]  /*0670*/  IMAD.WIDE.U32 R102, R105, 0x8, R100 ;  /* 0x0000000869667825 */ /* 0x001fc800078e0064 */
[----:B------:R-:W-:Y:S02]  /*0680*/  IMAD.WIDE.U32 R100, R99, 0x8, R100 ;  /* 0x0000000863647825 */ /* 0x000fe400078e0064 */
[----:B------:R-:W5:Y:S04]  /*0690*/  LDG.E.64 R102, desc[UR6][R102.64] ;  /* 0x0000000666667981 */ /* 0x000f68000c1e1b00 */
        /* <DEDUP_REMOVED lines=14> */
[----:B----4-:R-:W-:-:S05]  /*0780*/  FSEL R110, R110, RZ, !P2 ;  /* 0x000000ff6e6e7208 */ /* 0x010fca0005000000 */
[C---:B--2---:R-:W-:Y:S01]  /*0790*/  FADD.FTZ R109, -R110.reuse, R46 ;  /* 0x0000002e6e6d7221 */ /* 0x044fe20000010100 */
[C---:B------:R-:W-:Y:S01]  /*07a0*/  FADD.FTZ R45, -R110.reuse, R45 ;  /* 0x0000002d6e2d7221 */ /* 0x040fe20000010100 */
[C---:B------:R-:W-:Y:S01]  /*07b0*/  FADD.FTZ R47, -R110.reuse, R47 ;  /* 0x0000002f6e2f7221 */ /* 0x040fe20000010100 */
[C---:B------:R-:W-:Y:S01]  /*07c0*/  FADD.FTZ R115, -R110.reuse, R52 ;  /* 0x000000346e737221 */ /* 0x040fe20000010100 */
[C---:B------:R-:W-:Y:S01]  /*07d0*/  FADD.FTZ R53, -R110.reuse, R53 ;  /* 0x000000356e357221 */ /* 0x040fe20000010100 */
[--C-:B---3--:R-:W-:Y:S02]  /*07e0*/  HADD2.F32 R46, -RZ, R48.reuse.H0_H0 ;  /* 0x20000030ff2e7230 */ /* 0x108fe40000004100 */
[----:B------:R-:W-:Y:S01]  /*07f0*/  FADD.FTZ R117, -R110, R54 ;  /* 0x000000366e757221 */ /* 0x000fe20000010100 */
[----:B------:R-:W-:Y:S02]  /*0800*/  HADD2.F32 R111, -RZ, R48.H1_H1 ;  /* 0x30000030ff6f7230 */ /* 0x000fe40000004100 */
[----:B------:R-:W-:-:S02]  /*0810*/  @P0 HADD2.F32 R104, -RZ, R107.H0_H0 ;  /* 0x2000006bff680230 */ /* 0x000fc40000004100 */
        /* <DEDUP_REMOVED lines=11> */
[C---:B------:R-:W-:Y:S01]  /*08d0*/  FMUL.FTZ R110, R106.reuse, R47 ;  /* 0x0000002f6a6e7220 */ /* 0x040fe20000410000 */
[----:B------:R-:W-:Y:S01]  /*08e0*/  FMUL.FTZ R47, R97, R46 ;  /* 0x0000002e612f7220 */ /* 0x000fe20000410000 */
[----:B------:R-:W-:Y:S01]  /*08f0*/  FMUL.FTZ R44, R106, R107 ;  /* 0x0000006b6a2c7220 */ /* 0x000fe20000410000 */
[----:B------:R-:W-:-:S02]  /*0900*/  HADD2.F32 R48, -RZ, R49.H0_H0 ;  /* 0x20000031ff307230 */ /* 0x000fc40000004100 */
[----:B------:R-:W-:Y:S01]  /*0910*/  FADD.FTZ R78, R111, R78 ;  /* 0x0000004e6f4e7221 */ /* 0x000fe20000010000 */
[----:B------:R-:W-:Y:S01]  /*0920*/  FFMA.FTZ R79, R60, R111, R79 ;  /* 0x0000006f3c4f7223 */ /* 0x000fe2000001004f */
[----:B------:R-:W-:Y:S01]  /*0930*/  FMUL.FTZ R62, R106, R109 ;  /* 0x0000006d6a3e7220 */ /* 0x000fe20000410000 */
[----:B------:R-:W-:Y:S01]  /*0940*/  FMUL.FTZ R111, R96, R111 ;  /* 0x0000006f606f7220 */ /* 0x000fe20000410000 */
[----:B------:R-:W-:Y:S01]  /*0950*/  FADD.FTZ R116, RZ, R47 ;  /* 0x0000002fff747221 */ /* 0x000fe20000010000 */
[----:B------:R-:W-:Y:S01]  /*0960*/  FFMA.FTZ R109, R44, R47, RZ ;  /* 0x0000002f2c6d7223 */ /* 0x000fe200000100ff */
[----:B------:R-:W-:Y:S02]  /*0970*/  HADD2.F32 R49, -RZ, R49.H1_H1 ;  /* 0x30000031ff317230 */ /* 0x000fe40000004100 */
        /* <DEDUP_REMOVED lines=8> */
[----:B0-----:R-:W-:Y:S02]  /*0a00*/  HADD2.F32 R113, -RZ, R50.H1_H1 ;  /* 0x30000032ff717230 */ /* 0x001fe40000004100 */
[----:B------:R-:W-:Y:S01]  /*0a10*/  FADD.FTZ R80, R46, R80 ;  /* 0x000000502e507221 */ /* 0x000fe20000010000 */
[----:B------:R-:W-:Y:S01]  /*0a20*/  FFMA.FTZ R93, R44, R46, R93 ;  /* 0x0000002e2c5d7223 */ /* 0x000fe2000001005d */
[----:B------:R-:W-:Y:S01]  /*0a30*/  FFMA.FTZ R109, R62, R45, R109 ;  /* 0x0000002d3e6d7223 */ /* 0x000fe2000001006d */
[C---:B------:R-:W-:Y:S01]  /*0a40*/  FMUL.FTZ R46, R106.reuse, R115 ;  /* 0x000000736a2e7220 */ /* 0x040fe20000410000 */
[----:B------:R-:W-:Y:S01]  /*0a50*/  FMUL.FTZ R53, R106, R53 ;  /* 0x000000356a357220 */ /* 0x000fe20000410000 */
[----:B------:R-:W-:-:S02]  /*0a60*/  HADD2.F32 R52, -RZ, R64.H0_H0 ;  /* 0x20000040ff347230 */ /* 0x000fc40000004100 */
[----:B------:R-:W-:Y:S01]  /*0a70*/  FMUL.FTZ R107, R81, R108 ;  /* 0x0000006c516b7220 */ /* 0x000fe20000410000 */
[----:B------:R-:W-:Y:S01]  /*0a80*/  FMUL.FTZ R112, R106, R119 ;  /* 0x000000776a707220 */ /* 0x000fe20000410000 */
[----:B------:R-:W-:Y:S01]  /*0a90*/  FADD.FTZ R116, R49, R116 ;  /* 0x0000007431747221 */ /* 0x000fe20000010000 */
[----:B------:R-:W-:Y:S01]  /*0aa0*/  FADD.FTZ R76, R48, R76 ;  /* 0x0000004c304c7221 */ /* 0x000fe20000010000 */
[----:B------:R-:W-:Y:S01]  /*0ab0*/  FFMA.FTZ R77, R62, R48, R77 ;  /* 0x000000303e4d7223 */ /* 0x000fe2000001004d */
[----:B------:R-:W-:Y:S01]  /*0ac0*/  FFMA.FTZ R109, R110, R49, R109 ;  /* 0x000000316e6d7223 */ /* 0x000fe2000001006d */
[--C-:B------:R-:W-:Y:S02]  /*0ad0*/  HADD2.F32 R50, -RZ, R51.reuse.H0_H0 ;  /* 0x20000033ff327230 */ /* 0x100fe40000004100 */
[----:B------:R-:W-:Y:S01]  /*0ae0*/  FADD.FTZ R13, R108, R13 ;  /* 0x0000000d6c0d7221 */ /* 0x000fe20000010000 */
[----:B------:R-:W-:Y:S01]  /*0af0*/  FFMA.FTZ R73, R46, R108, R73 ;  /* 0x0000006c2e497223 */ /* 0x000fe20000010049 */
[----:B------:R-:W-:Y:S01]  /*0b00*/  FADD.FTZ R12, R113, R12 ;  /* 0x0000000c710c7221 */ /* 0x000fe20000010000 */
[-C--:B------:R-:W-:Y:S01]  /*0b10*/  FFMA.FTZ R72, R53, R113.reuse, R72 ;  /* 0x0000007135487223 */ /* 0x080fe20000010048 */
[----:B------:R-:W-:Y:S01]  /*0b20*/  FMUL.FTZ R48, R82, R113 ;  /* 0x0000007152307220 */ /* 0x000fe20000410000 */
[C---:B------:R-:W-:Y:S01]  /*0b30*/  FMUL.FTZ R108, R106.reuse, R117 ;  /* 0x000000756a6c7220 */ /* 0x040fe20000410000 */
[C---:B------:R-:W-:Y:S01]  /*0b40*/  FMUL.FTZ R113, R106.reuse, R61 ;  /* 0x0000003d6a717220 */ /* 0x040fe20000410000 */
[----:B------:R-:W-:Y:S01]  /*0b50*/  FMUL.FTZ R115, R106, R63 ;  /* 0x0000003f6a737220 */ /* 0x000fe20000410000 */
[----:B------:R-:W-:Y:S01]  /*0b60*/  FADD.FTZ R9, R52, R9 ;  /* 0x0000000934097221 */ /* 0x000fe20000010000 */
[-C--:B------:R-:W-:Y:S01]  /*0b70*/  FFMA.FTZ R69, R112, R52.reuse, R69 ;  /* 0x0000003470457223 */ /* 0x080fe20000010045 */
[----:B------:R-:W-:Y:S01]  /*0b80*/  FMUL.FTZ R61, R85, R52 ;  /* 0x00000034553d7220 */ /* 0x000fe20000410000 */
[----:B------:R-:W-:Y:S01]  /*0b90*/  FADD.FTZ R63, R107, R116 ;  /* 0x000000746b3f7221 */ /* 0x000fe20000010000 */
[----:B------:R-:W-:Y:S01]  /*0ba0*/  FFMA.FTZ R52, R46, R107, R109 ;  /* 0x0000006b2e347223 */ /* 0x000fe2000001006d */
[----:B------:R-:W-:-:S02]  /*0bb0*/  HADD2.F32 R51, -RZ, R51.H1_H1 ;  /* 0x30000033ff337230 */ /* 0x000fc40000004100 */
[----:B------:R-:W-:Y:S01]  /*0bc0*/  FADD.FTZ R11, R50, R11 ;  /* 0x0000000b320b7221 */ /* 0x000fe20000010000 */
[----:B------:R-:W-:Y:S01]  /*0bd0*/  FMUL.FTZ R55, R106, R55 ;  /* 0x000000376a377220 */ /* 0x000fe20000410000 */
        /* <DEDUP_REMOVED lines=10> */
[C---:B------:R-:W-:Y:S01]  /*0c80*/  FMUL.FTZ R57, R106.reuse, R57 ;  /* 0x000000396a397220 */ /* 0x040fe20000410000 */
[----:B------:R-:W-:Y:S01]  /*0c90*/  FADD.FTZ R52, R51, R52 ;  /* 0x0000003433347221 */ /* 0x000fe20000010000 */
[----:B------:R-:W-:Y:S01]  /*0ca0*/  FFMA.FTZ R117, R55, R51, R116 ;  /* 0x0000003337757223 */ /* 0x000fe20000010074 */
[--C-:B------:R-:W-:Y:S02]  /*0cb0*/  HADD2.F32 R54, -RZ, R65.reuse.H0_H0 ;  /* 0x20000041ff367230 */ /* 0x100fe40000004100 */
[C---:B------:R-:W-:Y:S01]  /*0cc0*/  FMUL.FTZ R114, R106.reuse, R121 ;  /* 0x000000796a727220 */ /* 0x040fe20000410000 */
[----:B------:R-:W-:Y:S02]  /*0cd0*/  HADD2.F32 R65, -RZ, R65.H1_H1 ;  /* 0x30000041ff417230 */ /* 0x000fe40000004100 */
        /* <DEDUP_REMOVED lines=14> */
[----:B------:R-:W-:-:S02]  /*0dc0*/  HADD2.F32 R56, -RZ, R66.H0_H0 ;  /* 0x20000042ff387230 */ /* 0x000fc40000004100 */
[----:B------:R-:W-:Y:S01]  /*0dd0*/  FADD.FTZ R117, R54, R109 ;  /* 0x0000006d36757221 */ /* 0x000fe20000010000 */
[----:B------:R-:W-:Y:S01]  /*0de0*/  FFMA.FTZ R52, R114, R109, R65 ;  /* 0x0000006d72347223 */ /* 0x000fe20000010041 */
[----:B------:R-:W-:Y:S02]  /*0df0*/  HADD2.F32 R66, -RZ, R66.H1_H1 ;  /* 0x30000042ff427230 */ /* 0x000fe40000004100 */
[C---:B------:R-:W-:Y:S01]  /*0e00*/  FMUL.FTZ R118, R106.reuse, R123 ;  /* 0x0000007b6a767220 */ /* 0x040fe20000410000 */
[----:B------:R-:W-:Y:S01]  /*0e10*/  FMUL.FTZ R63, R89, R56 ;  /* 0x00000038593f7220 */ /* 0x000fe20000410000 */
[----:B------:R-:W-:Y:S01]  /*0e20*/  FADD.FTZ R54, R117, R116 ;  /* 0x0000007475367221 */ /* 0x000fe20000010000 */
[----:B------:R-:W-:Y:S01]  /*0e30*/  FFMA.FTZ R65, R59, R116, R52 ;  /* 0x000000743b417223 */ /* 0x000fe20000010034 */
[--C-:B------:R-:W-:Y:S02]  /*0e40*/  HADD2.F32 R58, -RZ, R67.reuse.H0_H0 ;  /* 0x20000043ff3a7230 */ /* 0x100fe40000004100 */
        /* <DEDUP_REMOVED lines=8> */
[-C--:B------:R-:W-:Y:S01]  /*0ed0*/  FFMA.FTZ R15, R120, R58.reuse, R15 ;  /* 0x0000003a780f7223 */ /* 0x080fe2000001000f */
[----:B------:R-:W-:Y:S01]  /*0ee0*/  FMUL.FTZ R58, R91, R58 ;  /* 0x0000003a5b3a7220 */ /* 0x000fe20000410000 */
        /* <DEDUP_REMOVED lines=30> */
.L_x_6797:
        /* <DEDUP_REMOVED lines=11> */
[-C--:B------:R-:W-:Y:S01]  /*1180*/  FFMA.FTZ R110, R110, R65.reuse, R54 ;  /* 0x000000416e6e7223 */ /* 0x080fe20000010036 */
[----:B-----5:R-:W-:Y:S01]  /*1190*/  LOP3.LUT P5, RZ, R102, 0xff00, RZ, 0xc0, !PT ;  /* 0x0000ff0066ff7812 */ /* 0x020fe200078ac0ff */
[----:B------:R-:W-:Y:S01]  /*11a0*/  FADD.FTZ R60, R111, -R60 ;  /* 0x8000003c6f3c7221 */ /* 0x000fe20000010000 */
[----:B------:R-:W-:Y:S01]  /*11b0*/  FADD.FTZ R111, R45, -R62 ;  /* 0x8000003e2d6f7221 */ /* 0x000fe20000010000 */
[----:B------:R-:W-:Y:S01]  /*11c0*/  FADD.FTZ R110, R49, -R110 ;  /* 0x8000006e316e7221 */ /* 0x000fe20000010000 */
[-CC-:B------:R-:W-:Y:S01]  /*11d0*/  FFMA.FTZ R52, R55, R65.reuse, R54.reuse ;  /* 0x0000004137347223 */ /* 0x180fe20000010036 */
[----:B------:R-:W-:Y:S01]  /*11e0*/  FFMA.FTZ R45, R106, R60, R21 ;  /* 0x0000003c6a2d7223 */ /* 0x000fe20000010015 */
[----:B------:R-:W-:Y:S01]  /*11f0*/  LOP3.LUT P2, RZ, R102, 0xff000000, RZ, 0xc0, !PT ;  /* 0xff00000066ff7812 */ /* 0x000fe2000784c0ff */
[-C--:B------:R-:W-:Y:S01]  /*1200*/  FFMA.FTZ R44, R44, R65.reuse, R54 ;  /* 0x000000412c2c7223 */ /* 0x080fe20000010036 */
[----:B------:R-:W-:Y:S01]  /*1210*/  FADD.FTZ R52, R51, -R52 ;  /* 0x8000003433347221 */ /* 0x000fe20000010000 */
[----:B------:R-:W-:Y:S01]  /*1220*/  FMUL.FTZ R45, R45, R104 ;  /* 0x000000682d2d7220 */ /* 0x000fe20000410000 */
[----:B------:R-:W-:Y:S01]  /*1230*/  ISETP.GE.U32.AND P1, PT, R102, RZ, PT ;  /* 0x000000ff6600720c */ /* 0x000fe20003f26070 */
[-CC-:B------:R-:W-:Y:S01]  /*1240*/  FFMA.FTZ R46, R46, R65.reuse, R54.reuse ;  /* 0x000000412e2e7223 */ /* 0x180fe20000010036 */
[-C--:B------:R-:W-:Y:S01]  /*1250*/  FFMA.FTZ R67, R108, R65.reuse, R54 ;  /* 0x000000416c437223 */ /* 0x080fe20000010036 */
[----:B------:R-:W-:Y:S01]  /*1260*/  FMUL.FTZ R45, R45, UR4 ;  /* 0x000000042d2d7c20 */ /* 0x000fe20008410000 */
[----:B------:R-:W-:Y:S01]  /*1270*/  FADD.FTZ R47, R47, -R44 ;  /* 0x8000002c2f2f7221 */ /* 0x000fe20000010000 */
[----:B------:R-:W-:Y:S01]  /*1280*/  ISETP.GE.U32.AND.EX P1, PT, R103, 0x1000000, PT, P1 ;  /* 0x010000006700780c */ /* 0x000fe20003f26110 */
[----:B------:R-:W-:Y:S01]  /*1290*/  FFMA.FTZ R53, R53, R65, R54 ;  /* 0x0000004135357223 */ /* 0x000fe20000010036 */
[----:B------:R-:W-:Y:S01]  /*12a0*/  FADD.FTZ R107, R107, -R46 ;  /* 0x8000002e6b6b7221 */ /* 0x000fe20000010000 */
[----:B------:R-:W-:Y:S01]  /*12b0*/  FSEL R60, R45, RZ, P5 ;  /* 0x000000ff2d3c7208 */ /* 0x000fe20002800000 */
[C---:B------:R-:W-:Y:S01]  /*12c0*/  FFMA.FTZ R45, R106.reuse, R110, R23 ;  /* 0x0000006e6a2d7223 */ /* 0x040fe20000010017 */
[----:B------:R-:W-:Y:S01]  /*12d0*/  FFMA.FTZ R47, R106, R47, R20 ;  /* 0x0000002f6a2f7223 */ /* 0x000fe20000010014 */
[----:B------:R-:W-:Y:S01]  /*12e0*/  FADD.FTZ R67, R50, -R67 ;  /* 0x8000004332437221 */ /* 0x000fe20000010000 */
[-CC-:B------:R-:W-:Y:S01]  /*12f0*/  FFMA.FTZ R114, R114, R65.reuse, R54.reuse ;  /* 0x0000004172727223 */ /* 0x180fe20000010036 */
[-C--:B------:R-:W-:Y:S01]  /*1300*/  FMUL.FTZ R45, R45, R104.reuse ;  /* 0x000000682d2d7220 */ /* 0x080fe20000410000 */
[----:B------:R-:W-:Y:S01]  /*1310*/  FFMA.FTZ R112, R112, R65, R54 ;  /* 0x0000004170707223 */ /* 0x000fe20000010036 */
[----:B------:R-:W-:Y:S01]  /*1320*/  FADD.FTZ R53, R48, -R53 ;  /* 0x8000003530357221 */ /* 0x000fe20000010000 */
[----:B------:R-:W-:Y:S01]  /*1330*/  FMUL.FTZ R47, R47, R104 ;  /* 0x000000682f2f7220 */ /* 0x000fe20000410000 */
[----:B------:R-:W-:Y:S01]  /*1340*/  FMUL.FTZ R45, R45, UR4 ;  /* 0x000000042d2d7c20 */ /* 0x000fe20008410000 */
[C---:B------:R-:W-:Y:S01]  /*1350*/  FFMA.FTZ R107, R106.reuse, R107, R24 ;  /* 0x0000006b6a6b7223 */ /* 0x040fe20000010018 */
[----:B------:R-:W-:Y:S01]  /*1360*/  FFMA.FTZ R59, R59, R65, R54 ;  /* 0x000000413b3b7223 */ /* 0x000fe20000010036 */
[C---:B------:R-:W-:Y:S01]  /*1370*/  FFMA.FTZ R111, R106.reuse, R111, R22 ;  /* 0x0000006f6a6f7223 */ /* 0x040fe20000010016 */
[----:B------:R-:W-:Y:S01]  /*1380*/  FADD.FTZ R109, R109, -R114 ;  /* 0x800000726d6d7221 */ /* 0x000fe20000010000 */
[----:B------:R-:W-:Y:S01]  /*1390*/  FSEL R49, R45, RZ, P2 ;  /* 0x000000ff2d317208 */ /* 0x000fe20001000000 */
[----:B------:R-:W-:Y:S01]  /*13a0*/  FFMA.FTZ R45, R106, R52, R27 ;  /* 0x000000346a2d7223 */ /* 0x000fe2000001001b */
[----:B------:R-:W-:Y:S01]  /*13b0*/  FFMA.FTZ R55, R120, R65, R54 ;  /* 0x0000004178377223 */ /* 0x000fe20000010036 */
[----:B------:R-:W-:Y:S01]  /*13c0*/  FADD.FTZ R61, R61, -R112 ;  /* 0x800000703d3d7221 */ /* 0x000fe20000010000 */
[C---:B------:R-:W-:Y:S01]  /*13d0*/  FFMA.FTZ R53, R106.reuse, R53, R25 ;  /* 0x000000356a357223 */ /* 0x040fe20000010019 */
[-C--:B------:R-:W-:Y:S01]  /*13e0*/  FMUL.FTZ R45, R45, R104.reuse ;  /* 0x000000682d2d7220 */ /* 0x080fe20000410000 */
[----:B------:R-:W-:Y:S01]  /*13f0*/  FFMA.FTZ R67, R106, R67, R26 ;  /* 0x000000436a437223 */ /* 0x000fe2000001001a */
[-CC-:B------:R-:W-:Y:S01]  /*1400*/  FFMA.FTZ R57, R57, R65.reuse, R54.reuse ;  /* 0x0000004139397223 */ /* 0x180fe20000010036 */
[-CC-:B------:R-:W-:Y:S01]  /*1410*/  FFMA.FTZ R118, R118, R65.reuse, R54.reuse ;  /* 0x0000004176767223 */ /* 0x180fe20000010036 */
[----:B------:R-:W-:Y:S01]  /*1420*/  FMUL.FTZ R45, R45, UR4 ;  /* 0x000000042d2d7c20 */ /* 0x000fe20008410000 */
[-CC-:B------:R-:W-:Y:S01]  /*1430*/  FFMA.FTZ R113, R113, R65.reuse, R54.reuse ;  /* 0x0000004171717223 */ /* 0x180fe20000010036 */
[----:B------:R-:W-:Y:S01]  /*1440*/  FFMA.FTZ R115, R115, R65, R54 ;  /* 0x0000004173737223 */ /* 0x000fe20000010036 */
[----:B------:R-:W-:Y:S01]  /*1450*/  FMUL.FTZ R47, R47, UR4 ;  /* 0x000000042f2f7c20 */ /* 0x000fe20008410000 */
[-C--:B------:R-:W-:Y:S01]  /*1460*/  FMUL.FTZ R107, R107, R104.reuse ;  /* 0x000000686b6b7220 */ /* 0x080fe20000410000 */
[----:B------:R-:W-:Y:S01]  /*1470*/  FSEL R50, R45, RZ, P1 ;  /* 0x000000ff2d327208 */ /* 0x000fe20000800000 */
[-C--:B------:R-:W-:Y:S01]  /*1480*/  FMUL.FTZ R111, R111, R104.reuse ;  /* 0x000000686f6f7220 */ /* 0x080fe20000410000 */
[----:B------:R-:W0:Y:S01]  /*1490*/  LDC.64 R44, c[0x0][0x468] ;  /* 0x00011a00ff2c7b82 */ /* 0x000e220000000a00 */
[----:B------:R-:W-:Y:S01]  /*14a0*/  LOP3.LUT P3, RZ, R102, 0xff, RZ, 0xc0, !PT ;  /* 0x000000ff66ff7812 */ /* 0x000fe2000786c0ff */
[----:B------:R-:W-:Y:S01]  /*14b0*/  FFMA.FTZ R109, R106, R109, R30 ;  /* 0x0000006d6a6d7223 */ /* 0x000fe2000001001e */
[----:B------:R-:W-:Y:S01]  /*14c0*/  FADD.FTZ R116, R116, -R59 ;  /* 0x8000003b74747221 */ /* 0x000fe20000010000 */
[-C--:B------:R-:W-:Y:S01]  /*14d0*/  FMUL.FTZ R53, R53, R104.reuse ;  /* 0x0000006835357220 */ /* 0x080fe20000410000 */
[-C--:B------:R-:W-:Y:S01]  /*14e0*/  FMUL.FTZ R67, R67, R104.reuse ;  /* 0x0000006843437220 */ /* 0x080fe20000410000 */
[----:B------:R-:W-:Y:S01]  /*14f0*/  FFMA.FTZ R61, R106, R61, R28 ;  /* 0x0000003d6a3d7223 */ /* 0x000fe2000001001c */
[----:B------:R-:W-:Y:S01]  /*1500*/  FADD.FTZ R59, R58, -R55 ;  /* 0x800000373a3b7221 */ /* 0x000fe20000010000 */
[----:B------:R-:W-:Y:S01]  /*1510*/  FADD.FTZ R57, R64, -R57 ;  /* 0x8000003940397221 */ /* 0x000fe20000010000 */
[----:B------:R-:W-:Y:S01]  /*1520*/  FADD.FTZ R63, R63, -R118 ;  /* 0x800000763f3f7221 */ /* 0x000fe20000010000 */
[----:B------:R-:W-:Y:S01]  /*1530*/  FADD.FTZ R66, R66, -R113 ;  /* 0x8000007142427221 */ /* 0x000fe20000010000 */
[----:B------:R-:W-:Y:S01]  /*1540*/  FADD.FTZ R56, R56, -R115 ;  /* 0x8000007338387221 */ /* 0x000fe20000010000 */
[----:B------:R-:W-:Y:S01]  /*1550*/  FMUL.FTZ R46, R107, UR4 ;  /* 0x000000046b2e7c20 */ /* 0x000fe20008410000 */
[----:B------:R-:W-:Y:S01]  /*1560*/  LOP3.LUT P4, RZ, R103, 0xff, RZ, 0xc0, !PT ;  /* 0x000000ff67ff7812 */ /* 0x000fe2000788c0ff */
[----:B------:R-:W-:Y:S01]  /*1570*/  FMUL.FTZ R48, R111, UR4 ;  /* 0x000000046f307c20 */ /* 0x000fe20008410000 */
[----:B------:R-:W-:Y:S01]  /*1580*/  FSEL R65, R47, RZ, P3 ;  /* 0x000000ff2f417208 */ /* 0x000fe20001800000 */
[-C--:B------:R-:W-:Y:S01]  /*1590*/  FMUL.FTZ R109, R109, R104.reuse ;  /* 0x000000686d6d7220 */ /* 0x080fe20000410000 */
[----:B------:R-:W-:Y:S01]  /*15a0*/  LOP3.LUT P6, RZ, R102, 0xff0000, RZ, 0xc0, !PT ;  /* 0x00ff000066ff7812 */ /* 0x000fe200078cc0ff */
[----:B------:R-:W-:Y:S01]  /*15b0*/  FMUL.FTZ R51, R53, UR4 ;  /* 0x0000000435337c20 */ /* 0x000fe20008410000 */
[----:B------:R-:W-:Y:S01]  /*15c0*/  FMUL.FTZ R47, R67, UR4 ;  /* 0x00000004432f7c20 */ /* 0x000fe20008410000 */
[----:B------:R-:W-:Y:S01]  /*15d0*/  FMUL.FTZ R61, R61, R104 ;  /* 0x000000683d3d7220 */ /* 0x000fe20000410000 */
[C---:B------:R-:W-:Y:S01]  /*15e0*/  FFMA.FTZ R59, R106.reuse, R59, R34 ;  /* 0x0000003b6a3b7223 */ /* 0x040fe20000010022 */
[C---:B------:R-:W-:Y:S01]  /*15f0*/  FFMA.FTZ R57, R106.reuse, R57, R29 ;  /* 0x000000396a397223 */ /* 0x040fe2000001001d */
        /* <DEDUP_REMOVED lines=10> */
[C---:B------:R-:W-:Y:S01]  /*16a0*/  LOP3.LUT P4, RZ, R100.reuse, 0xff0000, RZ, 0xc0, !PT ;  /* 0x00ff000064ff7812 */ /* 0x040fe2000788c0ff */
[-C--:B------:R-:W-:Y:S01]  /*16b0*/  FMUL.FTZ R57, R57, R104.reuse ;  /* 0x0000006839397220 */ /* 0x080fe20000410000 */
[----:B------:R-:W-:Y:S01]  /*16c0*/  LOP3.LUT P5, RZ, R103, 0xff0000, RZ, 0xc0, !PT ;  /* 0x00ff000067ff7812 */ /* 0x000fe200078ac0ff */
[-C--:B------:R-:W-:Y:S01]  /*16d0*/  FMUL.FTZ R56, R53, R104.reuse ;  /* 0x0000006835387220 */ /* 0x080fe20000410000 */
[C---:B------:R-:W-:Y:S01]  /*16e0*/  LOP3.LUT P6, RZ, R100.reuse, 0xff, RZ, 0xc0, !PT ;  /* 0x000000ff64ff7812 */ /* 0x040fe200078cc0ff */
        /* <DEDUP_REMOVED lines=14> */
[----:B------:R-:W-:Y:S01]  /*17d0*/  FMUL.FTZ R56, R56, UR4 ;  /* 0x0000000438387c20 */ /* 0x000fe20008410000 */
[C---:B------:R-:W-:Y:S01]  /*17e0*/  LOP3.LUT P2, RZ, R100.reuse, 0xff00, RZ, 0xc0, !PT ;  /* 0x0000ff0064ff7812 */ /* 0x040fe2000784c0ff */
[----:B0-----:R-:W-:Y:S01]  /*17f0*/  IMAD.WIDE.U32 R52, R105, 0x10, R44 ;  /* 0x0000001069347825 */ /* 0x001fe200078e002c */
[----:B------:R-:W-:-:S02]  /*1800*/  LOP3.LUT P3, RZ, R100, 0xff000000, RZ, 0xc0, !PT ;  /* 0xff00000064ff7812 */ /* 0x000fc4000786c0ff */
[----:B------:R-:W-:Y:S01]  /*1810*/  LOP3.LUT P5, RZ, R101, 0xff, RZ, 0xc0, !PT ;  /* 0x000000ff65ff7812 */ /* 0x000fe200078ac0ff */
[----:B------:R-:W-:Y:S01]  /*1820*/  IMAD.WIDE.U32 R54, R99, 0x10, R44 ;  /* 0x0000001063367825 */ /* 0x000fe200078e002c */
[C---:B------:R-:W-:Y:S02]  /*1830*/  LOP3.LUT P6, RZ, R101.reuse, 0xff00, RZ, 0xc0, !PT ;  /* 0x0000ff0065ff7812 */ /* 0x040fe400078cc0ff */
[----:B------:R-:W-:Y:S02]  /*1840*/  ISETP.GE.U32.AND.EX P1, PT, R101, 0x1000000, PT, P1 ;  /* 0x010000006500780c */ /* 0x000fe40003f26110 */
[----:B------:R-:W-:Y:S02]  /*1850*/  F2FP.F16.F32.PACK_AB R46, R51, R46 ;  /* 0x0000002e332e723e */ /* 0x000fe400000000ff */
[----:B------:R-:W-:Y:S02]  /*1860*/  F2FP.F16.F32.PACK_AB R47, R50, R47 ;  /* 0x0000002f322f723e */ /* 0x000fe400000000ff */
[----:B------:R-:W-:-:S02]  /*1870*/  F2FP.F16.F32.PACK_AB R45, R49, R48 ;  /* 0x00000030312d723e */ /* 0x000fc400000000ff */
[----:B------:R-:W-:Y:S02]  /*1880*/  F2FP.F16.F32.PACK_AB R44, R60, R65 ;  /* 0x000000413c2c723e */ /* 0x000fe400000000ff */
[----:B------:R-:W-:Y:S02]  /*1890*/  FSEL R51, R59, RZ, P4 ;  /* 0x000000ff3b337208 */ /* 0x000fe40002000000 */
[----:B------:R-:W-:Y:S01]  /*18a0*/  FSEL R50, R63, RZ, P5 ;  /* 0x000000ff3f327208 */ /* 0x000fe20002800000 */
[----:B------:R1:W-:Y:S01]  /*18b0*/  STG.E.128 desc[UR6][R52.64], R44 ;  /* 0x0000002c34007986 */ /* 0x0003e2000c101d06 */
[----:B------:R-:W-:Y:S02]  /*18c0*/  FSEL R60, R67, RZ, P1 ;  /* 0x000000ff433c7208 */ /* 0x000fe40000800000 */
[----:B------:R-:W-:Y:S02]  /*18d0*/  FSEL R59, R58, RZ, P6 ;  /* 0x000000ff3a3b7208 */ /* 0x000fe40003000000 */
[----:B------:R-:W-:-:S02]  /*18e0*/  FSEL R49, R56, RZ, P3 ;  /* 0x000000ff38317208 */ /* 0x000fc40001800000 */
[----:B------:R-:W-:Y:S02]  /*18f0*/  FSEL R48, R57, RZ, P2 ;  /* 0x000000ff39307208 */ /* 0x000fe40001000000 */
[----:B------:R-:W-:Y:S02]  /*1900*/  F2FP.F16.F32.PACK_AB R51, R60, R51 ;  /* 0x000000333c33723e */ /* 0x000fe400000000ff */
[----:B------:R-:W-:Y:S02]  /*1910*/  F2FP.F16.F32.PACK_AB R50, R59, R50 ;  /* 0x000000323b32723e */ /* 0x000fe400000000ff */
[----:B------:R-:W-:Y:S02]  /*1920*/  F2FP.F16.F32.PACK_AB R49, R49, R62 ;  /* 0x0000003e3131723e */ /* 0x000fe400000000ff */
[----:B------:R-:W-:-:S05]  /*1930*/  F2FP.F16.F32.PACK_AB R48, R48, R61 ;  /* 0x0000003d3030723e */ /* 0x000fca00000000ff */
[----:B------:R1:W-:Y:S01]  /*1940*/  STG.E.128 desc[UR6][R54.64], R48 ;  /* 0x0000003036007986 */ /* 0x0003e2000c101d06 */
[----:B------:R-:W-:Y:S05]  /*1950*/  BRA `(.L_x_6780) ;  /* 0x0000001800387947 */ /* 0x000fea0003800000 */
.L_x_6779:
        /* <DEDUP_REMOVED lines=11> */
[-CC-:B------:R-:W-:Y:S01]  /*1a10*/  FFMA.FTZ R41, R108, R65.reuse, R54.reuse ;  /* 0x000000416c297223 */ /* 0x180fe20000010036 */
[-C--:B------:R-:W-:Y:S01]  /*1a20*/  FMUL.FTZ R38, R52, R104.reuse ;  /* 0x0000006834267220 */ /* 0x080fe20000410000 */
[-C--:B------:R-:W-:Y:S01]  /*1a30*/  FMUL.FTZ R40, R53, R104.reuse ;  /* 0x0000006835287220 */ /* 0x080fe20000410000 */
[-CC-:B------:R-:W-:Y:S01]  /*1a40*/  FFMA.FTZ R36, R55, R65.reuse, R54.reuse ;  /* 0x0000004137247223 */ /* 0x180fe20000010036 */
[-CC-:B------:R-:W-:Y:S01]  /*1a50*/  FFMA.FTZ R112, R112, R65.reuse, R54.reuse ;  /* 0x0000004170707223 */ /* 0x180fe20000010036 */
[----:B------:R-:W-:Y:S01]  /*1a60*/  FMUL.FTZ R38, R38, UR4 ;  /* 0x0000000426267c20 */ /* 0x000fe20008410000 */
        /* <DEDUP_REMOVED lines=8> */
[----:B------:R-:W-:Y:S01]  /*1af0*/  FMUL.FTZ R40, R40, UR4 ;  /* 0x0000000428287c20 */ /* 0x000fe20008410000 */
[----:B------:R-:W-:Y:S01]  /*1b00*/  FFMA.FTZ R54, R106, R45, R22 ;  /* 0x0000002d6a367223 */ /* 0x000fe20000010016 */
[----:B------:R-:W-:Y:S01]  /*1b10*/  LOP3.LUT P5, RZ, R102, 0xff00, RZ, 0xc0, !PT ;  /* 0x0000ff0066ff7812 */ /* 0x000fe200078ac0ff */
[----:B------:R-:W-:Y:S01]  /*1b20*/  FADD.FTZ R110, R49, -R110 ;  /* 0x8000006e316e7221 */ /* 0x000fe20000010000 */
[----:B------:R-:W-:Y:S01]  /*1b30*/  FSEL R65, R38, RZ, P3 ;  /* 0x000000ff26417208 */ /* 0x000fe20001800000 */
[----:B------:R-:W-:Y:S01]  /*1b40*/  FMUL.FTZ R38, R54, R104 ;  /* 0x0000006836267220 */ /* 0x000fe20000410000 */
[C---:B------:R-:W-:Y:S01]  /*1b50*/  LOP3.LUT P6, RZ, R102.reuse, 0xff0000, RZ, 0xc0, !PT ;  /* 0x00ff000066ff7812 */ /* 0x040fe200078cc0ff */
[----:B------:R-:W-:Y:S01]  /*1b60*/  FADD.FTZ R107, R107, -R46 ;  /* 0x8000002e6b6b7221 */ /* 0x000fe20000010000 */
[----:B------:R-:W-:Y:S01]  /*1b70*/  LOP3.LUT P2, RZ, R102, 0xff000000, RZ, 0xc0, !PT ;  /* 0xff00000066ff7812 */ /* 0x000fe2000784c0ff */
[----:B------:R-:W-:Y:S01]  /*1b80*/  FFMA.FTZ R55, R106, R110, R23 ;  /* 0x0000006e6a377223 */ /* 0x000fe20000010017 */
[----:B------:R-:W-:Y:S01]  /*1b90*/  ISETP.GE.U32.AND P1, PT, R102, RZ, PT ;  /* 0x000000ff6600720c */ /* 0x000fe20003f26070 */
[----:B------:R-:W-:Y:S01]  /*1ba0*/  FADD.FTZ R60, R51, -R36 ;  /* 0x80000024333c7221 */ /* 0x000fe20000010000 */
[----:B------:R-:W-:Y:S01]  /*1bb0*/  FSEL R102, R40, RZ, P5 ;  /* 0x000000ff28667208 */ /* 0x000fe20002800000 */
[----:B------:R-:W-:Y:S01]  /*1bc0*/  FADD.FTZ R40, R48, -R39 ;  /* 0x8000002730287221 */ /* 0x000fe20000010000 */
[----:B------:R-:W-:Y:S01]  /*1bd0*/  FMUL.FTZ R38, R38, UR4 ;  /* 0x0000000426267c20 */ /* 0x000fe20008410000 */
[----:B------:R-:W-:Y:S01]  /*1be0*/  FFMA.FTZ R44, R106, R107, R24 ;  /* 0x0000006b6a2c7223 */ /* 0x000fe20000010018 */
[----:B------:R-:W-:Y:S01]  /*1bf0*/  FMUL.FTZ R36, R55, R104 ;  /* 0x0000006837247220 */ /* 0x000fe20000410000 */
[----:B------:R-:W-:Y:S01]  /*1c00*/  FADD.FTZ R47, R50, -R41 ;  /* 0x80000029322f7221 */ /* 0x000fe20000010000 */
[----:B------:R-:W-:Y:S01]  /*1c10*/  FFMA.FTZ R45, R106, R40, R25 ;  /* 0x000000286a2d7223 */ /* 0x000fe20000010019 */
[----:B------:R-:W0:Y:S01]  /*1c20*/  LDC.64 R42, c[0x0][0x478] ;  /* 0x00011e00ff2a7b82 */ /* 0x000e220000000a00 */
[-C--:B------:R-:W-:Y:S01]  /*1c30*/  FMUL.FTZ R39, R44, R104.reuse ;  /* 0x000000682c277220 */ /* 0x080fe20000410000 */
[----:B------:R-:W-:Y:S01]  /*1c40*/  FMUL.FTZ R36, R36, UR4 ;  /* 0x0000000424247c20 */ /* 0x000fe20008410000 */
[----:B------:R-:W-:Y:S01]  /*1c50*/  FSEL R49, R38, RZ, P6 ;  /* 0x000000ff26317208 */ /* 0x000fe20003000000 */
[C---:B------:R-:W-:Y:S01]  /*1c60*/  FFMA.FTZ R46, R106.reuse, R47, R26 ;  /* 0x0000002f6a2e7223 */ /* 0x040fe2000001001a */
[----:B------:R-:W-:Y:S01]  /*1c70*/  FMUL.FTZ R38, R45, R104 ;  /* 0x000000682d267220 */ /* 0x000fe20000410000 */
[----:B------:R-:W-:Y:S01]  /*1c80*/  FADD.FTZ R61, R61, -R112 ;  /* 0x800000703d3d7221 */ /* 0x000fe20000010000 */
[----:B------:R-:W-:Y:S01]  /*1c90*/  FADD.FTZ R109, R109, -R114 ;  /* 0x800000726d6d7221 */ /* 0x000fe20000010000 */
[----:B------:R-:W1:Y:S01]  /*1ca0*/  LDC.64 R40, c[0x0][0x468] ;  /* 0x00011a00ff287b82 */ /* 0x000e620000000a00 */
[----:B------:R-:W-:Y:S01]  /*1cb0*/  FFMA.FTZ R47, R106, R60, R27 ;  /* 0x0000003c6a2f7223 */ /* 0x000fe2000001001b */
[----:B------:R-:W-:Y:S01]  /*1cc0*/  LOP3.LUT P4, RZ, R103, 0xff, RZ, 0xc0, !PT ;  /* 0x000000ff67ff7812 */ /* 0x000fe2000788c0ff */
[----:B------:R-:W-:Y:S01]  /*1cd0*/  FMUL.FTZ R39, R39, UR4 ;  /* 0x0000000427277c20 */ /* 0x000fe20008410000 */
[----:B------:R-:W-:Y:S01]  /*1ce0*/  LOP3.LUT P3, RZ, R103, 0xff00, RZ, 0xc0, !PT ;  /* 0x0000ff0067ff7812 */ /* 0x000fe2000786c0ff */
[-C--:B------:R-:W-:Y:S01]  /*1cf0*/  FMUL.FTZ R51, R47, R104.reuse ;  /* 0x000000682f337220 */ /* 0x080fe20000410000 */
[C---:B------:R-:W-:Y:S01]  /*1d00*/  LOP3.LUT P5, RZ, R103.reuse, 0xff0000, RZ, 0xc0, !PT ;  /* 0x00ff000067ff7812 */ /* 0x040fe200078ac0ff */
[----:B------:R-:W-:Y:S01]  /*1d10*/  FADD.FTZ R64, R64, -R57 ;  /* 0x8000003940407221 */ /* 0x000fe20000010000 */
        /* <DEDUP_REMOVED lines=19> */
[----:B------:R-:W-:Y:S01]  /*1e50*/  ISETP.GE.U32.AND P1, PT, R100, RZ, PT ;  /* 0x000000ff6400720c */ /* 0x000fe20003f26070 */
[----:B------:R-:W-:Y:S01]  /*1e60*/  FADD.FTZ R110, R56, -R115 ;  /* 0x80000073386e7221 */ /* 0x000fe20000010000 */
[----:B------:R-:W-:Y:S01]  /*1e70*/  FSEL R103, R103, RZ, P3 ;  /* 0x000000ff67677208 */ /* 0x000fe20001800000 */
[----:B0-----:R-:W-:Y:S01]  /*1e80*/  IMAD.WIDE.U32 R56, R99, 0x20, R42 ;  /* 0x0000002063387825 */ /* 0x001fe200078e002a */
[----:B------:R-:W-:-:S03]  /*1e90*/  LOP3.LUT P2, RZ, R100, 0xff00, RZ, 0xc0, !PT ;  /* 0x0000ff0064ff7812 */ /* 0x000fc6000784c0ff */
[----:B------:R-:W-:Y:S01]  /*1ea0*/  FFMA.FTZ R37, R106, R64, R29 ;  /* 0x000000406a257223 */ /* 0x000fe2000001001d */
[----:B------:R-:W-:Y:S01]  /*1eb0*/  LOP3.LUT P3, RZ, R100, 0xff000000, RZ, 0xc0, !PT ;  /* 0xff00000064ff7812 */ /* 0x000fe2000786c0ff */
[----:B-1----:R-:W-:Y:S01]  /*1ec0*/  IMAD.WIDE.U32 R58, R105, 0x10, R40 ;  /* 0x00000010693a7825 */ /* 0x002fe200078e0028 */
[----:B------:R-:W-:-:S03]  /*1ed0*/  FSEL R51, R39, RZ, P5 ;  /* 0x000000ff27337208 */ /* 0x000fc60002800000 */
[----:B------:R-:W-:Y:S01]  /*1ee0*/  FFMA.FTZ R39, R106, R116, R31 ;  /* 0x000000746a277223 */ /* 0x000fe2000001001f */
[----:B------:R-:W-:Y:S02]  /*1ef0*/  FSEL R67, R60, RZ, P6 ;  /* 0x000000ff3c437208 */ /* 0x000fe40003000000 */
[----:B------:R-:W-:Y:S01]  /*1f00*/  FSEL R100, R61, RZ, P4 ;  /* 0x000000ff3d647208 */ /* 0x000fe20002000000 */
[----:B------:R-:W-:Y:S01]  /*1f10*/  IMAD.WIDE.U32 R60, R105, 0x20, R42 ;  /* 0x00000020693c7825 */ /* 0x000fe200078e002a */
[----:B------:R-:W-:-:S03]  /*1f20*/  LOP3.LUT P5, RZ, R101, 0xff, RZ, 0xc0, !PT ;  /* 0x000000ff65ff7812 */ /* 0x000fc600078ac0ff */
[C---:B------:R-:W-:Y:S01]  /*1f30*/  FFMA.FTZ R42, R106.reuse, R107, R34 ;  /* 0x0000006b6a2a7223 */ /* 0x040fe20000010022 */
[C---:B------:R-:W-:Y:S01]  /*1f40*/  LOP3.LUT P6, RZ, R101.reuse, 0xff00, RZ, 0xc0, !PT ;  /* 0x0000ff0065ff7812 */ /* 0x040fe200078cc0ff */
[----:B------:R-:W-:Y:S01]  /*1f50*/  FFMA.FTZ R43, R106, R110, R35 ;  /* 0x0000006e6a2b7223 */ /* 0x000fe20000010023 */
[C---:B------:R-:W-:Y:S01]  /*1f60*/  LOP3.LUT P4, RZ, R101.reuse, 0xff0000, RZ, 0xc0, !PT ;  /* 0x00ff000065ff7812 */ /* 0x040fe2000788c0ff */
[----:B------:R0:W-:Y:S01]  /*1f70*/  STG.E.128 desc[UR6][R60.64], R52 ;  /* 0x000000343c007986 */ /* 0x0001e2000c101d06 */
[----:B------:R-:W-:Y:S01]  /*1f80*/  ISETP.GE.U32.AND.EX P1, PT, R101, 0x1000000, PT, P1 ;  /* 0x010000006500780c */ /* 0x000fe20003f26110 */
[----:B------:R-:W-:Y:S01]  /*1f90*/  FADD.FTZ R101, R63, -R118 ;  /* 0x800000763f657221 */ /* 0x000fe20000010000 */
[----:B------:R-:W-:-:S04]  /*1fa0*/  IMAD.WIDE.U32 R62, R99, 0x10, R40 ;  /* 0x00000010633e7825 */ /* 0x000fc800078e0028 */
[----:B------:R-:W-:Y:S01]  /*1fb0*/  FFMA.FTZ R41, R106, R66, R33 ;  /* 0x000000426a297223 */ /* 0x000fe20000010021 */
[----:B------:R-:W-:Y:S01]  /*1fc0*/  FMUL.FTZ R64, R42, R104 ;  /* 0x000000682a407220 */ /* 0x000fe20000410000 */
[----:B------:R-:W-:Y:S01]  /*1fd0*/  FFMA.FTZ R40, R106, R101, R32 ;  /* 0x000000656a287223 */ /* 0x000fe20000010020 */
[----:B------:R-:W-:Y:S01]  /*1fe0*/  F2FP.F16.F32.PACK_AB R49, R48, R49 ;  /* 0x000000313031723e */ /* 0x000fe200000000ff */
[----:B------:R2:W-:Y:S01]  /*1ff0*/  STG.E.128 desc[UR6][R60.64+0x10], R44 ;  /* 0x0000102c3c007986 */ /* 0x0005e2000c101d06 */
[----:B------:R-:W-:Y:S01]  /*2000*/  FMUL.FTZ R64, R64, UR4 ;  /* 0x0000000440407c20 */ /* 0x000fe20008410000 */
[----:B------:R-:W-:Y:S02]  /*2010*/  F2FP.F16.F32.PACK_AB R48, R102, R65 ;  /* 0x000000416630723e */ /* 0x000fe400000000ff */
[----:B------:R-:W-:Y:S02]  /*2020*/  F2FP.F16.F32.PACK_AB R51, R108, R51 ;  /* 0x000000336c33723e */ /* 0x000fe400000000ff */
[----:B------:R-:W-:-:S02]  /*2030*/  FSEL R64, R64, RZ, P4 ;  /* 0x000000ff40407208 */ /* 0x000fc40002000000 */
[----:B------:R-:W-:Y:S01]  /*2040*/  F2FP.F16.F32.PACK_AB R50, R103, R50 ;  /* 0x000000326732723e */ /* 0x000fe200000000ff */
        /* <DEDUP_REMOVED lines=13> */
[----:B------:R-:W-:Y:S01]  /*2120*/  FSEL R99, R104, RZ, P1 ;  /* 0x000000ff68637208 */ /* 0x000fe20000800000 */
[----:B------:R2:W-:Y:S01]  /*2130*/  STG.E.128 desc[UR6][R56.64], R36 ;  /* 0x0000002438007986 */ /* 0x0005e2000c101d06 */
[----:B------:R-:W-:Y:S02]  /*2140*/  FSEL R65, R55, RZ, P6 ;  /* 0x000000ff37417208 */ /* 0x000fe40003000000 */
[----:B------:R-:W-:Y:S01]  /*2150*/  FSEL R53, R53, RZ, P3 ;  /* 0x000000ff35357208 */ /* 0x000fe20001800000 */
[----:B------:R2:W-:Y:S01]  /*2160*/  STG.E.128 desc[UR6][R56.64+0x10], R40 ;  /* 0x0000102838007986 */ /* 0x0005e2000c101d06 */
[----:B------:R-:W-:Y:S02]  /*2170*/  F2FP.F16.F32.PACK_AB R55, R99, R64 ;  /* 0x000000406337723e */ /* 0x000fe400000000ff */
[----:B------:R-:W-:Y:S02]  /*2180*/  F2FP.F16.F32.PACK_AB R54, R65, R54 ;  /* 0x000000364136723e */ /* 0x000fe400000000ff */
[----:B------:R-:W-:-:S02]  /*2190*/  F2FP.F16.F32.PACK_AB R53, R53, R100 ;  /* 0x000000643535723e */ /* 0x000fc400000000ff */
[----:B------:R-:W-:-:S05]  /*21a0*/  F2FP.F16.F32.PACK_AB R52, R52, R67 ;  /* 0x000000433434723e */ /* 0x000fca00000000ff */
[----:B------:R2:W-:Y:S01]  /*21b0*/  STG.E.128 desc[UR6][R62.64], R52 ;  /* 0x000000343e007986 */ /* 0x0005e2000c101d06 */
[----:B------:R-:W-:Y:S05]  /*21c0*/  BRA `(.L_x_6780) ;  /* 0x00000010001c7947 */ /* 0x000fea0003800000 */
.L_x_6778:
[----:B------:R-:W-:-:S04]  /*21d0*/  ISETP.NE.U32.AND P1, PT, RZ, UR18, PT ;  /* 0x00000012ff007c0c */ /* 0x000fc8000bf25070 */
[----:B------:R-:W-:-:S13]  /*21e0*/  ISETP.NE.AND.EX P1, PT, RZ, UR19, PT, P1 ;  /* 0x00000013ff007c0c */ /* 0x000fda000bf25310 */
[----:B------:R-:W-:Y:S05]  /*21f0*/  @P1 BRA `(.L_x_6781) ;  /* 0x0000000000f81947 */ /* 0x000fea0003800000 */
[-CC-:B------:R-:W-:Y:S01]  /*2200*/  FFMA.FTZ R60, R60, R65.reuse, R54.reuse ;  /* 0x000000413c3c7223 */ /* 0x180fe20000010036 */
[-CC-:B------:R-:W-:Y:S01]  /*2210*/  FFMA.FTZ R62, R62, R65.reuse, R54.reuse ;  /* 0x000000413e3e7223 */ /* 0x180fe20000010036 */
[----:B-----5:R-:W-:Y:S01]  /*2220*/  LOP3.LUT P2, RZ, R102, 0xff00, RZ, 0xc0, !PT ;  /* 0x0000ff0066ff7812 */ /* 0x020fe2000784c0ff */
[----:B------:R-:W-:Y:S01]  /*2230*/  FFMA.FTZ R46, R46, R65, R54 ;  /* 0x000000412e2e7223 */ /* 0x000fe20000010036 */
[----:B------:R-:W-:Y:S01]  /*2240*/  FADD.FTZ R111, R111, -R60 ;  /* 0x8000003c6f6f7221 */ /* 0x000fe20000010000 */
[----:B------:R-:W-:Y:S01]  /*2250*/  FADD.FTZ R67, R45, -R62 ;  /* 0x8000003e2d437221 */ /* 0x000fe20000010000 */
[----:B------:R-:W-:Y:S01]  /*2260*/  LOP3.LUT P6, RZ, R102, 0xff0000, RZ, 0xc0, !PT ;  /* 0x00ff000066ff7812 */ /* 0x000fe200078cc0ff */
[----:B------:R-:W-:Y:S01]  /*2270*/  FADD.FTZ R107, R107, -R46 ;  /* 0x8000002e6b6b7221 */ /* 0x000fe20000010000 */
[C---:B------:R-:W-:Y:S01]  /*2280*/  FMUL.FTZ R45, R106.reuse, R111 ;  /* 0x0000006f6a2d7220 */ /* 0x040fe20000410000 */
[----:B------:R-:W-:Y:S01]  /*2290*/  FMUL.FTZ R67, R106, R67 ;  /* 0x000000436a437220 */ /* 0x000fe20000410000 */
[-CC-:B------:R-:W-:Y:S01]  /*22a0*/  FFMA.FTZ R110, R110, R65.reuse, R54.reuse ;  /* 0x000000416e6e7223 */ /* 0x180fe20000010036 */
[-CC-:B------:R-:W-:Y:S01]  /*22b0*/  FFMA.FTZ R53, R53, R65.reuse, R54.reuse ;  /* 0x0000004135357223 */ /* 0x180fe20000010036 */
[-C--:B------:R-:W-:Y:S01]  /*22c0*/  FMUL.FTZ R45, R45, R104.reuse ;  /* 0x000000682d2d7220 */ /* 0x080fe20000410000 */
[-C--:B------:R-:W-:Y:S01]  /*22d0*/  FMUL.FTZ R67, R67, R104.reuse ;  /* 0x0000006843437220 */ /* 0x080fe20000410000 */
[-CC-:B------:R-:W-:Y:S01]  /*22e0*/  FFMA.FTZ R60, R55, R65.reuse, R54.reuse ;  /* 0x00000041373c7223 */ /* 0x180fe20000010036 */
[----:B------:R-:W-:Y:S01]  /*22f0*/  FFMA.FTZ R44, R44, R65, R54 ;  /* 0x000000412c2c7223 */ /* 0x000fe20000010036 */
[----:B------:R-:W-:Y:S01]  /*2300*/  FMUL.FTZ R45, R45, UR4 ;  /* 0x000000042d2d7c20 */ /* 0x000fe20008410000 */
[----:B------:R-:W-:Y:S01]  /*2310*/  FMUL.FTZ R67, R67, UR4 ;  /* 0x0000000443437c20 */ /* 0x000fe20008410000 */
[----:B------:R-:W-:Y:S01]  /*2320*/  FMUL.FTZ R107, R106, R107 ;  /* 0x0000006b6a6b7220 */ /* 0x000fe20000410000 */
[----:B------:R-:W-:Y:S01]  /*2330*/  FADD.FTZ R49, R49, -R110 ;  /* 0x8000006e31317221 */ /* 0x000fe20000010000 */
[----:B------:R-:W-:Y:S01]  /*2340*/  FADD.FTZ R53, R48, -R53 ;  /* 0x8000003530357221 */ /* 0x000fe20000010000 */
[----:B------:R-:W-:Y:S01]  /*2350*/  FSEL R52, R45, RZ, P2 ;  /* 0x000000ff2d347208 */ /* 0x000fe20001000000 */
[----:B------:R-:W-:Y:S01]  /*2360*/  FADD.FTZ R55, R51, -R60 ;  /* 0x8000003c33377221 */ /* 0x000fe20000010000 */
[----:B------:R-:W-:Y:S01]  /*2370*/  FSEL R45, R67, RZ, P6 ;  /* 0x000000ff432d7208 */ /* 0x000fe20003000000 */
[----:B------:R-:W-:Y:S01]  /*2380*/  FFMA.FTZ R67, R108, R65, R54 ;  /* 0x000000416c437223 */ /* 0x000fe20000010036 */
[----:B------:R-:W-:Y:S01]  /*2390*/  FADD.FTZ R47, R47, -R44 ;  /* 0x8000002c2f2f7221 */ /* 0x000fe20000010000 */
[-C--:B------:R-:W-:Y:S01]  /*23a0*/  FMUL.FTZ R107, R107, R104.reuse ;  /* 0x000000686b6b7220 */ /* 0x080fe20000410000 */
[----:B------:R-:W-:Y:S01]  /*23b0*/  FMUL.FTZ R49, R106, R49 ;  /* 0x000000316a317220 */ /* 0x000fe20000410000 */
[----:B------:R-:W-:Y:S01]  /*23c0*/  FADD.FTZ R67, R50, -R67 ;  /* 0x8000004332437221 */ /* 0x000fe20000010000 */
[C---:B------:R-:W-:Y:S01]  /*23d0*/  FMUL.FTZ R51, R106.reuse, R53 ;  /* 0x000000356a337220 */ /* 0x040fe20000410000 */
[C---:B------:R-:W-:Y:S01]  /*23e0*/  FMUL.FTZ R55, R106.reuse, R55 ;  /* 0x000000376a377220 */ /* 0x040fe20000410000 */
[C---:B------:R-:W-:Y:S01]  /*23f0*/  FMUL.FTZ R47, R106.reuse, R47 ;  /* 0x0000002f6a2f7220 */ /* 0x040fe20000410000 */
[----:B------:R-:W-:Y:S01]  /*2400*/  FMUL.FTZ R53, R106, R67 ;  /* 0x000000436a357220 */ /* 0x000fe20000410000 */
[----:B------:R-:W-:Y:S01]  /*2410*/  FMUL.FTZ R46, R107, UR4 ;  /* 0x000000046b2e7c20 */ /* 0x000fe20008410000 */
[-C--:B------:R-:W-:Y:S01]  /*2420*/  FMUL.FTZ R49, R49, R104.reuse ;  /* 0x0000006831317220 */ /* 0x080fe20000410000 */
[----:B------:R-:W-:Y:S01]  /*2430*/  LOP3.LUT P3, RZ, R103, 0xff, RZ, 0xc0, !PT ;  /* 0x000000ff67ff7812 */ /* 0x000fe2000786c0ff */
[-C--:B------:R-:W-:Y:S01]  /*2440*/  FMUL.FTZ R53, R53, R104.reuse ;  /* 0x0000006835357220 */ /* 0x080fe20000410000 */
[-C--:B------:R-:W-:Y:S01]  /*2450*/  FMUL.FTZ R55, R55, R104.reuse ;  /* 0x0000006837377220 */ /* 0x080fe20000410000 */
[-C--:B------:R-:W-:Y:S01]  /*2460*/  FMUL.FTZ R51, R51, R104.reuse ;  /* 0x0000006833337220 */ /* 0x080fe20000410000 */
[----:B------:R-:W-:Y:S01]  /*2470*/  FMUL.FTZ R47, R47, R104 ;  /* 0x000000682f2f7220 */ /* 0x000fe20000410000 */
[C---:B------:R-:W-:Y:S01]  /*2480*/  ISETP.GE.U32.AND P2, PT, R102.reuse, RZ, PT ;  /* 0x000000ff6600720c */ /* 0x040fe20003f46070 */
        /* <DEDUP_REMOVED lines=21> */
.L_x_6781:
[-CC-:B------:R-:W-:Y:S01]  /*25e0*/  FFMA.FTZ R37, R108, R65.reuse, R54.reuse ;  /* 0x000000416c257223 */ /* 0x180fe20000010036 */
[-CC-:B------:R-:W-:Y:S01]  /*25f0*/  FFMA.FTZ R46, R46, R65.reuse, R54.reuse ;  /* 0x000000412e2e7223 */ /* 0x180fe20000010036 */
[-CC-:B------:R-:W-:Y:S01]  /*2600*/  FFMA.FTZ R36, R55, R65.reuse, R54.reuse ;  /* 0x0000004137247223 */ /* 0x180fe20000010036 */
[----:B------:R-:W-:Y:S01]  /*2610*/  FFMA.FTZ R53, R53, R65, R54 ;  /* 0x0000004135357223 */ /* 0x000fe20000010036 */
[----:B------:R-:W-:Y:S01]  /*2620*/  FADD.FTZ R37, R50, -R37 ;  /* 0x8000002532257221 */ /* 0x000fe20000010000 */
[----:B------:R-:W-:Y:S01]  /*2630*/  FADD.FTZ R107, R107, -R46 ;  /* 0x8000002e6b6b7221 */ /* 0x000fe20000010000 */
[----:B------:R-:W-:Y:S01]  /*2640*/  FADD.FTZ R43, R51, -R36 ;  /* 0x80000024332b7221 */ /* 0x000fe20000010000 */
[----:B-----5:R-:W-:Y:S01]  /*2650*/  ISETP.GE.U32.AND P2, PT, R102, RZ, PT ;  /* 0x000000ff6600720c */ /* 0x020fe20003f46070 */
        /* <DEDUP_REMOVED lines=14> */
[----:B------:R-:W-:Y:S01]  /*2740*/  FADD.FTZ R53, R48, -R53 ;  /* 0x8000003530357221 */ /* 0x000fe20000010000 */
[----:B------:R-:W-:Y:S01]  /*2750*/  LOP3.LUT P5, RZ, R103, 0xff, RZ, 0xc0, !PT ;  /* 0x000000ff67ff7812 */ /* 0x000fe200078ac0ff */
[----:B------:R-:W-:Y:S01]  /*2760*/  FADD.FTZ R39, R49, -R110 ;  /* 0x8000006e31277221 */ /* 0x000fe20000010000 */
[----:B------:R-:W-:Y:S01]  /*2770*/  ISETP.GE.U32.AND.EX P2, PT, R103, 0x1000000, PT, P2 ;  /* 0x010000006700780c */ /* 0x000fe20003f46120 */
[----:B------:R-:W-:Y:S01]  /*2780*/  FADD.FTZ R45, R45, -R62 ;  /* 0x8000003e2d2d7221 */ /* 0x000fe20000010000 */
[----:B------:R-:W-:Y:S01]  /*2790*/  FSEL R51, R37, RZ, P6 ;  /* 0x000000ff25337208 */ /* 0x000fe20003000000 */
[----:B------:R-:W-:Y:S01]  /*27a0*/  FADD.FTZ R37, R111, -R60 ;  /* 0x8000003c6f257221 */ /* 0x000fe20000010000 */
[----:B------:R-:W-:Y:S01]  /*27b0*/  FADD.FTZ R47, R47, -R44 ;  /* 0x8000002c2f2f7221 */ /* 0x000fe20000010000 */
[----:B------:R-:W-:Y:S01]  /*27c0*/  FMUL.FTZ R41, R106, R53 ;  /* 0x000000356a297220 */ /* 0x000fe20000410000 */
        /* <DEDUP_REMOVED lines=29> */
[----:B------:R-:W-:-:S07]  /*29a0*/  F2FP.F16.F32.PACK_AB R44, R49, R44 ;  /* 0x0000002c312c723e */ /* 0x000fce00000000ff */
.L_x_6782:
        /* <DEDUP_REMOVED lines=22> */
[-CC-:B------:R-:W-:Y:S01]  /*2b10*/  FFMA.FTZ R112, R112, R65.reuse, R54.reuse ;  /* 0x0000004170707223 */ /* 0x180fe20000010036 */
[-C--:B------:R-:W-:Y:S01]  /*2b20*/  FMUL.FTZ R36, R37, R104.reuse ;  /* 0x0000006825247220 */ /* 0x080fe20000410000 */
        /* <DEDUP_REMOVED lines=46> */
.L_x_6783:
[-CC-:B------:R-:W-:Y:S01]  /*2e10*/  FFMA.FTZ R112, R112, R65.reuse, R54.reuse ;  /* 0x0000004170707223 */ /* 0x180fe20000010036 */
[-CC-:B------:R-:W-:Y:S01]  /*2e20*/  FFMA.FTZ R114, R114, R65.reuse, R54.reuse ;  /* 0x0000004172727223 */ /* 0x180fe20000010036 */
[-CC-:B------:R-:W-:Y:S01]  /*2e30*/  FFMA.FTZ R118, R118, R65.reuse, R54.reuse ;  /* 0x0000004176767223 */ /* 0x180fe20000010036 */
[-C--:B------:R-:W-:Y:S01]  /*2e40*/  FFMA.FTZ R57, R57, R65.reuse, R54 ;  /* 0x0000004139397223 */ /* 0x080fe20000010036 */
[----:B------:R-:W-:Y:S01]  /*2e50*/  FADD.FTZ R61, R61, -R112 ;  /* 0x800000703d3d7221 */ /* 0x000fe20000010000 */
[-CC-:B------:R-:W-:Y:S01]  /*2e60*/  FFMA.FTZ R59, R59, R65.reuse, R54.reuse ;  /* 0x000000413b3b7223 */ /* 0x180fe20000010036 */
[-CC-:B------:R-:W-:Y:S01]  /*2e70*/  FFMA.FTZ R113, R113, R65.reuse, R54.reuse ;  /* 0x0000004171717223 */ /* 0x180fe20000010036 */
[----:B0-----:R-:W-:Y:S01]  /*2e80*/  FFMA.FTZ R47, R120, R65, R54 ;  /* 0x00000041782f7223 */ /* 0x001fe20000010036 */
[----:B------:R-:W-:Y:S01]  /*2e90*/  FADD.FTZ R109, R109, -R114 ;  /* 0x800000726d6d7221 */ /* 0x000fe20000010000 */
[----:B------:R-:W-:Y:S01]  /*2ea0*/  FADD.FTZ R63, R63, -R118 ;  /* 0x800000763f3f7221 */ /* 0x000fe20000010000 */
[C---:B------:R-:W-:Y:S01]  /*2eb0*/  FMUL.FTZ R61, R106.reuse, R61 ;  /* 0x0000003d6a3d7220 */ /* 0x040fe20000410000 */
        /* <DEDUP_REMOVED lines=24> */
[----:B------:R-:W-:Y:S01]  /*3040*/  FSEL R44, R61, RZ, P2 ;  /* 0x000000ff3d2c7208 */ /* 0x000fe20001000000 */
        /* <DEDUP_REMOVED lines=25> */
.L_x_6784:
[----:B------:R-:W0:Y:S01]  /*31e0*/  @P1 LDC.64 R50, c[0x0][0x478] ;  /* 0x00011e00ff321b82 */ /* 0x000e220000000a00 */
[----:B------:R-:W-:-:S04]  /*31f0*/  IMAD.WIDE.U32 R48, R99, 0x10, R48 ;  /* 0x0000001063307825 */ /* 0x000fc800078e0030 */
[----:B0-----:R-:W-:-:S05]  /*3200*/  @P1 IMAD.WIDE.U32 R50, R99, 0x20, R50 ;  /* 0x0000002063321825 */ /* 0x001fca00078e0032 */
[----:B------:R0:W-:Y:S04]  /*3210*/  @P1 STG.E.128 desc[UR6][R50.64], R36 ;  /* 0x0000002432001986 */ /* 0x0001e8000c101d06 */
[----:B------:R0:W-:Y:S04]  /*3220*/  @P1 STG.E.128 desc[UR6][R50.64+0x10], R40 ;  /* 0x0000102832001986 */ /* 0x0001e8000c101d06 */
[----:B------:R0:W-:Y:S02]  /*3230*/  STG.E.128 desc[UR6][R48.64], R44 ;  /* 0x0000002c30007986 */ /* 0x0001e4000c101d06 */
.L_x_6780:
[----:B012---:R-:W0:Y:S02]  /*3240*/  LDC.64 R44, c[0x0][0x380] ;  /* 0x0000e000ff2c7b82 */ /* 0x007e240000000a00 */
[----:B0-----:R-:W-:-:S04]  /*3250*/  LEA R98, R44, R98, 0x2 ;  /* 0x000000622c627211 */ /* 0x001fc800078e10ff */
[----:B------:R-:W-:-:S13]  /*3260*/  ISETP.GE.AND P1, PT, R98, R45, PT ;  /* 0x0000002d6200720c */ /* 0x000fda0003f26270 */
[----:B------:R-:W-:Y:S05]  /*3270*/  @!P1 BRA `(.L_x_6785) ;  /* 0xffffffd0008c9947 */ /* 0x000fea000383ffff */
[----:B------:R-:W-:Y:S05]  /*3280*/  BSYNC B1 ;  /* 0x0000000000017941 */ /* 0x000fea0003800000 */
.L_x_6776:
        /* <DEDUP_REMOVED lines=32> */
.L_x_6775:
[----:B------:R-:W-:Y:S05]  /*3490*/  BSYNC B0 ;  /* 0x0000000000007941 */ /* 0x000fea0003800000 */
.L_x_6774:
        /* <DEDUP_REMOVED lines=105> */
.L_x_6777:
[----:B------:R-:W-:Y:S01]  /*3b30*/  HFMA2 R119, -RZ, RZ, 0, 5.9604644775390625e-08 ;  /* 0x00000001ff777431 */ /* 0x000fe200000001ff */
[----:B------:R-:W-:Y:S01]  /*3b40*/  BSSY B2, `(.L_x_6786) ;  /* 0x0000006000027945 */ /* 0x000fe20003800000 */
[----:B------:R-:W-:Y:S02]  /*3b50*/  MOV R122, 0x1f ;  /* 0x0000001f007a7802 */ /* 0x000fe40000000f00 */
[----:B------:R-:W-:-:S07]  /*3b60*/  MOV R117, 0xffffffff ;  /* 0xffffffff00757802 */ /* 0x000fce0000000f00 */
[----:B-----5:R-:W-:Y:S05]  /*3b70*/  WARPSYNC.COLLECTIVE R117, `(.L_x_6787) ;  /* 0x0000000075087348 */ /* 0x020fea0003c00000 */
[----:B------:R0:W1:Y:S02]  /*3b80*/  SHFL.BFLY P3, R52, R124, R119, R122 ;  /* 0x0c0000777c347389 */ /* 0x000064000006007a */
[----:B01---5:R-:W-:Y:S05]  /*3b90*/  ENDCOLLECTIVE ;  /* 0x000000000000791b */ /* 0x023fea0003800000 */
.L_x_6787:
[----:B------:R-:W-:Y:S05]  /*3ba0*/  BSYNC B2 ;  /* 0x0000000000027941 */ /* 0x000fea0003800000 */
.L_x_6786:
        /* <DEDUP_REMOVED lines=8> */
.L_x_6788:
[----:B------:R-:W-:Y:S01]  /*3c30*/  MOV R124, R121 ;  /* 0x00000079007c7202 */ /* 0x000fe20000000f00 */
[----:B------:R-:W-:Y:S01]  /*3c40*/  HFMA2 R119, -RZ, RZ, 0, 1.1920928955078125e-07 ;  /* 0x00000002ff777431 */ /* 0x000fe200000001ff */
[----:B------:R-:W-:-:S07]  /*3c50*/  MOV R65, R52 ;  /* 0x0000003400417202 */ /* 0x000fce0000000f00 */
[----:B------:R-:W-:Y:S05]  /*3c60*/  WARPSYNC.COLLECTIVE R117, `(.L_x_6789) ;  /* 0x0000000075087348 */ /* 0x000fea0003c00000 */
[----:B------:R0:W1:Y:S02]  /*3c70*/  SHFL.BFLY P3, R52, R124, R119, R122 ;  /* 0x0c0000777c347389 */ /* 0x000064000006007a */
[----:B01----:R-:W-:Y:S05]  /*3c80*/  ENDCOLLECTIVE ;  /* 0x000000000000791b */ /* 0x003fea0003800000 */
.L_x_6789:
[----:B------:R-:W-:-:S05]  /*3c90*/  FADD.FTZ R123, R54, R65 ;  /* 0x00000041367b7221 */ /* 0x000fca0000010000 */
[----:B------:R-:W-:Y:S01]  /*3ca0*/  MOV R124, R123 ;  /* 0x0000007b007c7202 */ /* 0x000fe20000000f00 */
[----:B------:R-:W-:-:S07]  /*3cb0*/  FADD.FTZ R125, R121, R52 ;  /* 0x00000034797d7221 */ /* 0x000fce0000010000 */
[----:B------:R-:W-:Y:S05]  /*3cc0*/  WARPSYNC.COLLECTIVE R117, `(.L_x_6790) ;  /* 0x0000000075087348 */ /* 0x000fea0003c00000 */
[----:B------:R0:W1:Y:S02]  /*3cd0*/  SHFL.BFLY P3, R52, R124, R119, R122 ;  /* 0x0c0000777c347389 */ /* 0x000064000006007a */
[----:B01----:R-:W-:Y:S05]  /*3ce0*/  ENDCOLLECTIVE ;  /* 0x000000000000791b */ /* 0x003fea0003800000 */
.L_x_6790:
[----:B------:R-:W-:Y:S01]  /*3cf0*/  MOV R124, R125 ;  /* 0x0000007d007c7202 */ /* 0x000fe20000000f00 */
[----:B------:R-:W-:Y:S01]  /*3d00*/  HFMA2 R119, -RZ, RZ, 0, 2.384185791015625e-07 ;  /* 0x00000004ff777431 */ /* 0x000fe200000001ff */
[----:B------:R-:W-:-:S07]  /*3d10*/  MOV R65, R52 ;  /* 0x0000003400417202 */ /* 0x000fce0000000f00 */
[----:B------:R-:W-:Y:S05]  /*3d20*/  WARPSYNC.COLLECTIVE R117, `(.L_x_6791) ;  /* 0x0000000075087348 */ /* 0x000fea0003c00000 */
[----:B------:R0:W1:Y:S02]  /*3d30*/  SHFL.BFLY P3, R52, R124, R119, R122 ;  /* 0x0c0000777c347389 */ /* 0x000064000006007a */
[----:B01----:R-:W-:Y:S05]  /*3d40*/  ENDCOLLECTIVE ;  /* 0x000000000000791b */ /* 0x003fea0003800000 */
.L_x_6791:
[----:B------:R-:W-:-:S05]  /*3d50*/  FADD.FTZ R65, R123, R65 ;  /* 0x000000417b417221 */ /* 0x000fca0000010000 */
[----:B------:R-:W-:Y:S01]  /*3d60*/  MOV R124, R65 ;  /* 0x00000041007c7202 */ /* 0x000fe20000000f00 */
[----:B------:R-:W-:-:S07]  /*3d70*/  FADD.FTZ R125, R125, R52 ;  /* 0x000000347d7d7221 */ /* 0x000fce0000010000 */
[----:B------:R-:W-:Y:S05]  /*3d80*/  WARPSYNC.COLLECTIVE R117, `(.L_x_6792) ;  /* 0x0000000075087348 */ /* 0x000fea0003c00000 */
[----:B------:R0:W1:Y:S02]  /*3d90*/  SHFL.BFLY P3, R52, R124, R119, R122 ;  /* 0x0c0000777c347389 */ /* 0x000064000006007a */
[----:B01----:R-:W-:Y:S05]  /*3da0*/  ENDCOLLECTIVE ;  /* 0x000000000000791b */ /* 0x003fea0003800000 */
.L_x_6792:
[----:B------:R-:W-:Y:S01]  /*3db0*/  MOV R124, R125 ;  /* 0x0000007d007c7202 */ /* 0x000fe20000000f00 */
[----:B------:R-:W-:Y:S01]  /*3dc0*/  HFMA2 R119, -RZ, RZ, 0, 4.76837158203125e-07 ;  /* 0x00000008ff777431 */ /* 0x000fe200000001ff */
[----:B------:R-:W-:-:S07]  /*3dd0*/  MOV R67, R52 ;  /* 0x0000003400437202 */ /* 0x000fce0000000f00 */
[----:B------:R-:W-:Y:S05]  /*3de0*/  WARPSYNC.COLLECTIVE R117, `(.L_x_6793) ;  /* 0x0000000075087348 */ /* 0x000fea0003c00000 */
[----:B------:R0:W1:Y:S02]  /*3df0*/  SHFL.BFLY P3, R52, R124, R119, R122 ;  /* 0x0c0000777c347389 */ /* 0x000064000006007a */
[----:B01----:R-:W-:Y:S05]  /*3e00*/  ENDCOLLECTIVE ;  /* 0x000000000000791b */ /* 0x003fea0003800000 */
.L_x_6793:
[----:B------:R-:W-:-:S05]  /*3e10*/  FADD.FTZ R121, R65, R67 ;  /* 0x0000004341797221 */ /* 0x000fca0000010000 */
[----:B------:R-:W-:Y:S01]  /*3e20*/  MOV R124, R121 ;  /* 0x00000079007c7202 */ /* 0x000fe20000000f00 */
[----:B------:R-:W-:-:S07]  /*3e30*/  FADD.FTZ R67, R125, R52 ;  /* 0x000000347d437221 */ /* 0x000fce0000010000 */
[----:B------:R-:W-:Y:S05]  /*3e40*/  WARPSYNC.COLLECTIVE R117, `(.L_x_6794) ;  /* 0x0000000075087348 */ /* 0x000fea0003c00000 */
[----:B------:R0:W1:Y:S02]  /*3e50*/  SHFL.BFLY P3, R52, R124, R119, R122 ;  /* 0x0c0000777c347389 */ /* 0x000064000006007a */
[----:B01----:R-:W-:Y:S05]  /*3e60*/  ENDCOLLECTIVE ;  /* 0x000000000000791b */ /* 0x003fea0003800000 */
.L_x_6794:
[----:B------:R-:W-:Y:S01]  /*3e70*/  MOV R124, R67 ;  /* 0x00000043007c7202 */ /* 0x000fe20000000f00 */
[----:B------:R-:W-:Y:S01]  /*3e80*/  HFMA2 R119, -RZ, RZ, 0, 9.5367431640625e-07 ;  /* 0x00000010ff777431 */ /* 0x000fe200000001ff */
[----:B------:R-:W-:-:S07]  /*3e90*/  MOV R54, R52 ;  /* 0x0000003400367202 */ /* 0x000fce0000000f00 */
[----:B------:R-:W-:Y:S05]  /*3ea0*/  WARPSYNC.COLLECTIVE R117, `(.L_x_6795) ;  /* 0x0000000075087348 */ /* 0x000fea0003c00000 */
[----:B------:R0:W1:Y:S02]  /*3eb0*/  SHFL.BFLY P3, R52, R124, R119, R122 ;  /* 0x0c0000777c347389 */ /* 0x000064000006007a */
[----:B01----:R-:W-:Y:S05]  /*3ec0*/  ENDCOLLECTIVE ;  /* 0x000000000000791b */ /* 0x003fea0003800000 */
.L_x_6795:
[----:B------:R-:W-:-:S05]  /*3ed0*/  FADD.FTZ R65, R121, R54 ;  /* 0x0000003679417221 */ /* 0x000fca0000010000 */
[----:B------:R-:W-:Y:S02]  /*3ee0*/  MOV R124, R65 ;  /* 0x00000041007c7202 */ /* 0x000fe40000000f00 */
[----:B------:R-:W-:-:S07]  /*3ef0*/  MOV R54, R52 ;  /* 0x0000003400367202 */ /* 0x000fce0000000f00 */
[----:B------:R-:W-:Y:S05]  /*3f00*/  WARPSYNC.COLLECTIVE R117, `(.L_x_6796) ;  /* 0x0000000075087348 */ /* 0x000fea0003c00000 */
[----:B------:R0:W1:Y:S02]  /*3f10*/  SHFL.BFLY P3, R52, R124, R119, R122 ;  /* 0x0c0000777c347389 */ /* 0x000064000006007a */
[----:B01----:R-:W-:Y:S05]  /*3f20*/  ENDCOLLECTIVE ;  /* 0x000000000000791b */ /* 0x003fea0003800000 */
.L_x_6796:
[----:B------:R-:W-:Y:S05]  /*3f30*/  BRA `(.L_x_6797) ;  /* 0xffffffd000647947 */ /* 0x000fea000383ffff */
.L_x_6798:
        /* <DEDUP_REMOVED lines=12> */
.L_x_11277:


//--------------------- .text._ZN10layer_norm22ln_bwd_finalize_kernelINS_22Kernel_traits_finalizeILj512E6__halfS2_fS2_fjLb0ELj1024ELj4ENS_18Kernel_traits_baseILj512ES2_S2_fS2_fjLj1024EEEEELb0ELb0EEEvNS_9BwdParamsE --------------------------
	.section	.text._ZN10layer_norm22ln_bwd_finalize_kernelINS_22Kernel_traits_finalizeILj512E6__halfS2_fS2_fjLb0ELj1024ELj4ENS_18Kernel_traits_baseILj512ES2_S2_fS2_fjLj1024EEEEELb0ELb0EEEvNS_9BwdParamsE,"ax",@progbits
	.align	128
        .global         _ZN10layer_norm22ln_bwd_finalize_kernelINS_22Kernel_traits_finalizeILj512E6__halfS2_fS2_fjLb0ELj1024ELj4ENS_18Kernel_traits_baseILj512ES2_S2_fS2_fjLj1024EEEEELb0ELb0EEEvNS_9BwdParamsE
        .type           _ZN10layer_norm22ln_bwd_finalize_kernelINS_22Kernel_traits_finalizeILj512E6__halfS2_fS2_fjLb0ELj1024ELj4ENS_18Kernel_traits_baseILj512ES2_S2_fS2_fjLj1024EEEEELb0ELb0EEEvNS_9BwdParamsE,@function
        .size           _ZN10layer_norm22ln_bwd_finalize_kernelINS_22Kernel_traits_finalizeILj512E6__halfS2_fS2_fjLb0ELj1024ELj4ENS_18Kernel_traits_baseILj512ES2_S2_fS2_fjLj1024EEEEELb0ELb0EEEvNS_9BwdParamsE,(.L_x_11278 - _ZN10layer_norm22ln_bwd_finalize_kernelINS_22Kernel_traits_finalizeILj512E6__halfS2_fS2_fjLb0ELj1024ELj4ENS_18Kernel_traits_baseILj512ES2_S2_fS2_fjLj1024EEEEELb0ELb0EEEvNS_9BwdParamsE)
        .other          _ZN10layer_norm22ln_bwd_finalize_kernelINS_22Kernel_traits_finalizeILj512E6__halfS2_fS2_fjLb0ELj1024ELj4ENS_18Kernel_traits_baseILj512ES2_S2_fS2_fjLj1024EEEEELb0ELb0EEEvNS_9BwdParamsE,@"STO_CUDA_ENTRY STV_DEFAULT"
_ZN10layer_norm22ln_bwd_finalize_kernelINS_22Kernel_traits_finalizeILj512E6__halfS2_fS2_fjLb0ELj1024ELj4ENS_18Kernel_traits_baseILj512ES2_S2_fS2_fjLj1024EEEEELb0ELb0EEEvNS_9BwdParamsE:
.text._ZN10layer_norm22ln_bwd_finalize_kernelINS_22Kernel_traits_finalizeILj512E6__halfS2_fS2_fjLb0ELj1024ELj4ENS_18Kernel_traits_baseILj512ES2_S2_fS2_fjLj1024EEEEELb0ELb0EEEvNS_9BwdParamsE:
        /* <DEDUP_REMOVED lines=82> */
.L_x_6803:
        /* <DEDUP_REMOVED lines=118> */
.L_x_6802:
[----:B------:R-:W-:Y:S05]  /*0c80*/  BSYNC.RECONVERGENT B1 ;  /* 0x0000000000017941 */ /* 0x000fea0003800200 */
.L_x_6801:
        /* <DEDUP_REMOVED lines=75> */
.L_x_6805:
[----:B------:R-:W-:Y:S05]  /*1140*/  BSYNC.RECONVERGENT B1 ;  /* 0x0000000000017941 */ /* 0x000fea0003800200 */
.L_x_6804:
        /* <DEDUP_REMOVED lines=37> */
.L_x_6807:
[----:B------:R-:W-:Y:S05]  /*13a0*/  BSYNC.RECONVERGENT B1 ;  /* 0x0000000000017941 */ /* 0x000fea0003800200 */
.L_x_6806:
[----:B------:R-:W-:Y:S05]  /*13b0*/  @!P1 BRA `(.L_x_6800) ;  /* 0x0000000000409947 */ /* 0x000fea0003800000 */
[----:B------:R-:W0:Y:S01]  /*13c0*/  LDC.64 R10, c[0x0][0x440] ;  /* 0x00011000ff0a7b82 */ /* 0x000e220000000a00 */
[----:B------:R-:W-:Y:S01]  /*13d0*/  IMAD R59, R0, R56, R59 ;  /* 0x00000038003b7224 */ /* 0x000fe200078e023b */
[----:B------:R-:W-:Y:S02]  /*13e0*/  LOP3.LUT R8, R8, 0x1f, RZ, 0xc0, !PT ;  /* 0x0000001f08087812 */ /* 0x000fe400078ec0ff */
[----:B------:R-:W-:Y:S02]  /*13f0*/  IADD3 R9, PT, PT, -R9, RZ, RZ ;  /* 0x000000ff09097210 */ /* 0x000fe40007ffe1ff */
[----:B------:R-:W-:Y:S02]  /*1400*/  IADD3 R59, PT, PT, R8, R59, RZ ;  /* 0x0000003b083b7210 */ /* 0x000fe40007ffe0ff */
[----:B------:R-:W1:Y:S05]  /*1410*/  LDC.64 R12, c[0x0][0x448] ;  /* 0x00011200ff0c7b82 */ /* 0x000e6a0000000a00 */
.L_x_6808:
        /* <DEDUP_REMOVED lines=10> */
.L_x_6800:
[----:B------:R-:W-:Y:S05]  /*14c0*/  BSYNC.RECONVERGENT B0 ;  /* 0x0000000000007941 */ /* 0x000fea0003800200 */
.L_x_6799:
        /* <DEDUP_REMOVED lines=59> */
.L_x_6809:
        /* <DEDUP_REMOVED lines=16> */
.L_x_11278:


//--------------------- .text._ZN10layer_norm13ln_bwd_kernelINS_13Kernel_traitsI6__halfS2_fS2_fjLj512ELj1ELj4ELj1ELj16ENS_18Kernel_traits_baseILj512ES2_S2_fS2_fjLj128EEEEELb1ELb0ELb1ELb0EEEvNS_9BwdParamsE --------------------------
	.section	.text._ZN10layer_norm13ln_bwd_kernelINS_13Kernel_traitsI6__halfS2_fS2_fjLj512ELj1ELj4ELj1ELj16ENS_18Kernel_traits_baseILj512ES2_S2_fS2_fjLj128EEEEELb1ELb0ELb1ELb0EEEvNS_9BwdParamsE,"ax",@progbits
	.align	128
        .global         _ZN10layer_norm13ln_bwd_kernelINS_13Kernel_traitsI6__halfS2_fS2_fjLj512ELj1ELj4ELj1ELj16ENS_18Kernel_traits_baseILj512ES2_S2_fS2_fjLj128EEEEELb1ELb0ELb1ELb0EEEvNS_9BwdParamsE
        .type           _ZN10layer_norm13ln_bwd_kernelINS_13Kernel_traitsI6__halfS2_fS2_fjLj512ELj1ELj4ELj1ELj16ENS_18Kernel_traits_baseILj512ES2_S2_fS2_fjLj128EEEEELb1ELb0ELb1ELb0EEEvNS_9BwdParamsE,@function
        .size           _ZN10layer_norm13ln_bwd_kernelINS_13Kernel_traitsI6__halfS2_fS2_fjLj512ELj1ELj4ELj1ELj16ENS_18Kernel_traits_baseILj512ES2_S2_fS2_fjLj128EEEEELb1ELb0ELb1ELb0EEEvNS_9BwdParamsE,(.L_x_11279 - _ZN10layer_norm13ln_bwd_kernelINS_13Kernel_traitsI6__halfS2_fS2_fjLj512ELj1ELj4ELj1ELj16ENS_18Kernel_traits_baseILj512ES2_S2_fS2_fjLj128EEEEELb1ELb0ELb1ELb0EEEvNS_9BwdParamsE)
        .other          _ZN10layer_norm13ln_bwd_kernelINS_13Kernel_traitsI6__halfS2_fS2_fjLj512ELj1ELj4ELj1ELj16ENS_18Kernel_traits_baseILj512ES2_S2_fS2_fjLj128EEEEELb1ELb0ELb1ELb0EEEvNS_9BwdParamsE,@"STO_CUDA_ENTRY STV_DEFAULT"
_ZN10layer_norm13ln_bwd_kernelINS_13Kernel_traitsI6__halfS2_fS2_fjLj512ELj1ELj4ELj1ELj16ENS_18Kernel_traits_baseILj512ES2_S2_fS2_fjLj128EEEEELb1ELb0ELb1ELb0EEEvNS_9BwdParamsE:
.text._ZN10layer_norm13ln_bwd_kernelINS_13Kernel_traitsI6__halfS2_fS2_fjLj512ELj1ELj4ELj1ELj16ENS_18Kernel_traits_baseILj512ES2_S2_fS2_fjLj128EEEEELb1ELb0ELb1ELb0EEEvNS_9BwdParamsE:
        /* <DEDUP_REMOVED lines=65> */
.L_x_6891:
        /* <DEDUP_REMOVED lines=22> */
[-C--:B------:R-:W-:Y:S01]  /*0570*/  IMAD R82, R5, R2.reuse, RZ ;  /* 0x0000000205527224 */ /* 0x080fe200078e02ff */
[----:B------:R-:W-:Y:S01]  /*0580*/  ISETP.NE.AND P0, PT, RZ, UR8, PT ;  /* 0x00000008ff007c0c */ /* 0x000fe2000bf05270 */
[----:B------:R-:W-:-:S02]  /*0590*/  IMAD R84, R83, R2, RZ ;  /* 0x0000000253547224 */ /* 0x000fc400078e02ff */
[----:B------:R-:W-:Y:S01]  /*05a0*/  HFMA2 R125, -RZ, RZ, 0, 0 ;  /* 0x00000000ff7d7431 */ /* 0x000fe200000001ff */
[----:B------:R-:W-:Y:S02]  /*05b0*/  ISETP.GE.U32.AND P3, PT, R4, 0x40, PT ;  /* 0x000000400400780c */ /* 0x000fe40003f66070 */
[----:B------:R-:W-:Y:S02]  /*05c0*/  @P2 IADD3 R85, PT, PT, R124, -0x1, RZ ;  /* 0xffffffff7c552810 */ /* 0x000fe40007ffe0ff */
[----:B------:R-:W-:Y:S02]  /*05d0*/  SHF.R.S32.HI R83, RZ, 0x1f, R82 ;  /* 0x0000001fff537819 */ /* 0x000fe40000011452 */
[----:B0-----:R-:W-:Y:S01]  /*05e0*/  SHF.R.S32.HI R81, RZ, 0x1f, R84 ;  /* 0x0000001fff517819 */ /* 0x001fe20000011454 */
[----:B------:R-:W-:Y:S01]  /*05f0*/  @P2 IMAD R85, R85, R2, RZ ;  /* 0x0000000255552224 */ /* 0x000fe200078e02ff */
[----:B------:R-:W-:Y:S02]  /*0600*/  LEA.HI R82, R83, R82, RZ, 0x3 ;  /* 0x0000005253527211 */ /* 0x000fe400078f18ff */
[----:B------:R-:W-:-:S02]  /*0610*/  LEA.HI R84, R81, R84, RZ, 0x3 ;  /* 0x0000005451547211 */ /* 0x000fc400078f18ff */
[----:B------:R-:W-:Y:S02]  /*0620*/  @P2 SHF.R.S32.HI R80, RZ, 0x1f, R85 ;  /* 0x0000001fff502819 */ /* 0x000fe40000011455 */
[----:B------:R-:W-:Y:S02]  /*0630*/  MOV R127, RZ ;  /* 0x000000ff007f7202 */ /* 0x000fe40000000f00 */
[----:B------:R-:W-:Y:S02]  /*0640*/  @P2 LEA.HI R80, R80, R85, RZ, 0x3 ;  /* 0x0000005550502211 */ /* 0x000fe400078f18ff */
        /* <DEDUP_REMOVED lines=19> */
[----:B------:R-:W0:Y:S01]  /*0780*/  @P0 LDC.64 R92, c[0x0][0x438] ;  /* 0x00010e00ff5c0b82 */ /* 0x000e220000000a00 */
[----:B------:R-:W-:Y:S02]  /*0790*/  HADD2.F32 R6, -RZ, R56.H0_H0 ;  /* 0x20000038ff067230 */ /* 0x000fe40000004100 */
[--C-:B------:R-:W-:Y:S02]  /*07a0*/  HADD2.F32 R111, -RZ, R58.reuse.H1_H1 ;  /* 0x3000003aff6f7230 */ /* 0x100fe40000004100 */
[----:B------:R-:W-:Y:S02]  /*07b0*/  HADD2.F32 R94, -RZ, R58.H0_H0 ;  /* 0x2000003aff5e7230 */ /* 0x000fe40000004100 */
[----:B------:R-:W-:Y:S02]  /*07c0*/  HADD2.F32 R107, -RZ, R59.H0_H0 ;  /* 0x2000003bff6b7230 */ /* 0x000fe40000004100 */
[----:B0-----:R-:W-:-:S05]  /*07d0*/  @P0 IMAD.WIDE.U32 R92, R126, 0x20, R92 ;  /* 0x000000207e5c0825 */ /* 0x001fca00078e005c */
[----:B------:R-:W5:Y:S04]  /*07e0*/  @P0 LDG.E.128 R16, desc[UR6][R92.64] ;  /* 0x000000065c100981 */ /* 0x000f68000c1e1d00 */
[----:B------:R0:W5:Y:S01]  /*07f0*/  @P0 LDG.E.128 R12, desc[UR6][R92.64+0x10] ;  /* 0x000010065c0c0981 */ /* 0x000162000c1e1d00 */
[----:B------:R-:W-:Y:S01]  /*0800*/  HADD2.F32 R117, -RZ, R59.H1_H1 ;  /* 0x3000003bff757230 */ /* 0x000fe20000004100 */
[----:B------:R-:W-:Y:S02]  /*0810*/  IADD3 R90, PT, PT, R90, 0x20, RZ ;  /* 0x000000205a5a7810 */ /* 0x000fe40007ffe0ff */
[----:B------:R-:W-:Y:S02]  /*0820*/  IADD3 R125, PT, PT, R125, 0x20, RZ ;  /* 0x000000207d7d7810 */ /* 0x000fe40007ffe0ff */
[----:B------:R-:W-:Y:S01]  /*0830*/  IADD3 R126, PT, PT, R126, 0x20, RZ ;  /* 0x000000207e7e7810 */ /* 0x000fe20007ffe0ff */
[----:B---3--:R-:W-:-:S04]  /*0840*/  FADD.FTZ R8, -R120, R8 ;  /* 0x0000000878087221 */ /* 0x008fc80000010100 */
[----:B------:R-:W-:Y:S01]  /*0850*/  FMUL.FTZ R3, R119, R8 ;  /* 0x0000000877037220 */ /* 0x000fe20000410000 */
[----:B------:R-:W-:Y:S01]  /*0860*/  FADD.FTZ R8, -R120, R9 ;  /* 0x0000000978087221 */ /* 0x000fe20000010100 */
[----:B----4-:R-:W-:-:S03]  /*0870*/  HADD2.F32 R7, -RZ, R80.H0_H0 ;  /* 0x20000050ff077230 */ /* 0x010fc60000004100 */
[----:B------:R-:W-:Y:S01]  /*0880*/  FMUL.FTZ R8, R119, R8 ;  /* 0x0000000877087220 */ /* 0x000fe20000410000 */
[----:B------:R-:W-:Y:S02]  /*0890*/  HADD2.F32 R80, -RZ, R80.H1_H1 ;  /* 0x30000050ff507230 */ /* 0x000fe40000004100 */
[----:B------:R-:W-:Y:S01]  /*08a0*/  FADD.FTZ R32, R32, R7 ;  /* 0x0000000720207221 */ /* 0x000fe20000010000 */
[-C--:B------:R-:W-:Y:S01]  /*08b0*/  FFMA.FTZ R48, R3, R7.reuse, R48 ;  /* 0x0000000703307223 */ /* 0x080fe20000010030 */
[----:B------:R-:W-:Y:S01]  /*08c0*/  FMUL.FTZ R6, R6, R7 ;  /* 0x0000000706067220 */ /* 0x000fe20000410000 */
[----:B------:R-:W-:Y:S02]  /*08d0*/  HADD2.F32 R7, -RZ, R56.H1_H1 ;  /* 0x30000038ff077230 */ /* 0x000fe40000004100 */
[----:B0-----:R-:W-:Y:S01]  /*08e0*/  FADD.FTZ R92, -R120, R11 ;  /* 0x0000000b785c7221 */ /* 0x001fe20000010100 */
[----:B------:R-:W-:Y:S01]  /*08f0*/  FADD.FTZ R33, R33, R80 ;  /* 0x0000005021217221 */ /* 0x000fe20000010000 */
[----:B------:R-:W-:Y:S01]  /*0900*/  FFMA.FTZ R49, R8, R80, R49 ;  /* 0x0000005008317223 */ /* 0x000fe20000010031 */
[----:B------:R-:W-:-:S02]  /*0910*/  HADD2.F32 R11, -RZ, R57.H1_H1 ;  /* 0x30000039ff0b7230 */ /* 0x000fc40000004100 */
[----:B------:R-:W-:Y:S01]  /*0920*/  FMUL.FTZ R7, R7, R80 ;  /* 0x0000005007077220 */ /* 0x000fe20000410000 */
[--C-:B------:R-:W-:Y:S02]  /*0930*/  HADD2.F32 R80, -RZ, R81.reuse.H1_H1 ;  /* 0x30000051ff507230 */ /* 0x100fe40000004100 */
[C---:B------:R-:W-:Y:S01]  /*0940*/  FADD.FTZ R100, -R120.reuse, R85 ;  /* 0x0000005578647221 */ /* 0x040fe20000010100 */
[----:B------:R-:W-:Y:S02]  /*0950*/  HADD2.F32 R91, -RZ, R81.H0_H0 ;  /* 0x20000051ff5b7230 */ /* 0x000fe40000004100 */
[----:B------:R-:W-:Y:S01]  /*0960*/  FMUL.FTZ R92, R119, R92 ;  /* 0x0000005c775c7220 */ /* 0x000fe20000410000 */
[C---:B------:R-:W-:Y:S01]  /*0970*/  FADD.FTZ R84, -R120.reuse, R84 ;  /* 0x0000005478547221 */ /* 0x040fe20000010100 */
[--C-:B------:R-:W-:Y:S02]  /*0980*/  HADD2.F32 R81, -RZ, R82.reuse.H0_H0 ;  /* 0x20000052ff517230 */ /* 0x100fe40000004100 */
[----:B------:R-:W-:Y:S01]  /*0990*/  FADD.FTZ R86, -R120, R86 ;  /* 0x0000005678567221 */ /* 0x000fe20000010100 */
[----:B------:R-:W-:-:S02]  /*09a0*/  HADD2.F32 R82, -RZ, R82.H1_H1 ;  /* 0x30000052ff527230 */ /* 0x000fc40000004100 */
[----:B------:R-:W-:Y:S01]  /*09b0*/  FADD.FTZ R10, -R120, R10 ;  /* 0x0000000a780a7221 */ /* 0x000fe20000010100 */
[----:B------:R-:W-:Y:S01]  /*09c0*/  FMUL.FTZ R100, R119, R100 ;  /* 0x0000006477647220 */ /* 0x000fe20000410000 */
[----:B------:R-:W-:Y:S01]  /*09d0*/  FADD.FTZ R35, R35, R80 ;  /* 0x0000005023237221 */ /* 0x000fe20000010000 */
[-C--:B------:R-:W-:Y:S01]  /*09e0*/  FFMA.FTZ R51, R92, R80.reuse, R51 ;  /* 0x000000505c337223 */ /* 0x080fe20000010033 */
[----:B------:R-:W-:Y:S01]  /*09f0*/  FMUL.FTZ R11, R11, R80 ;  /* 0x000000500b0b7220 */ /* 0x000fe20000410000 */
[C---:B------:R-:W-:Y:S01]  /*0a00*/  FMUL.FTZ R93, R119.reuse, R84 ;  /* 0x00000054775d7220 */ /* 0x040fe20000410000 */
[----:B------:R-:W-:Y:S02]  /*0a10*/  HADD2.F32 R80, -RZ, R83.H0_H0 ;  /* 0x20000053ff507230 */ /* 0x000fe40000004100 */
[C---:B------:R-:W-:Y:S01]  /*0a20*/  FMUL.FTZ R109, R119.reuse, R86 ;  /* 0x00000056776d7220 */ /* 0x040fe20000410000 */
[----:B------:R-:W-:Y:S01]  /*0a30*/  FMUL.FTZ R9, R119, R10 ;  /* 0x0000000a77097220 */ /* 0x000fe20000410000 */
[----:B------:R-:W-:Y:S01]  /*0a40*/  FADD.FTZ R29, R29, R82 ;  /* 0x000000521d1d7221 */ /* 0x000fe20000010000 */
[-C--:B------:R-:W-:Y:S01]  /*0a50*/  FFMA.FTZ R45, R100, R82.reuse, R45 ;  /* 0x00000052642d7223 */ /* 0x080fe2000001002d */
[----:B------:R-:W-:Y:S01]  /*0a60*/  FMUL.FTZ R111, R111, R82 ;  /* 0x000000526f6f7220 */ /* 0x000fe20000410000 */
[----:B------:R-:W-:-:S02]  /*0a70*/  HADD2.F32 R10, -RZ, R57.H0_H0 ;  /* 0x20000039ff0a7230 */ /* 0x000fc40000004100 */
[----:B------:R-:W-:Y:S01]  /*0a80*/  FADD.FTZ R28, R28, R81 ;  /* 0x000000511c1c7221 */ /* 0x000fe20000010000 */
[-C--:B------:R-:W-:Y:S01]  /*0a90*/  FFMA.FTZ R44, R93, R81.reuse, R44 ;  /* 0x000000515d2c7223 */ /* 0x080fe2000001002c */
[----:B------:R-:W-:Y:S01]  /*0aa0*/  FMUL.FTZ R94, R94, R81 ;  /* 0x000000515e5e7220 */ /* 0x000fe20000410000 */
[----:B------:R-:W-:Y:S01]  /*0ab0*/  FADD.FTZ R82, RZ, R6 ;  /* 0x00000006ff527221 */ /* 0x000fe20000010000 */
[----:B------:R-:W-:Y:S01]  /*0ac0*/  FFMA.FTZ R81, R3, R6, RZ ;  /* 0x0000000603517223 */ /* 0x000fe200000100ff */
[----:B------:R-:W-:Y:S01]  /*0ad0*/  FADD.FTZ R30, R30, R80 ;  /* 0x000000501e1e7221 */ /* 0x000fe20000010000 */
[-C--:B------:R-:W-:Y:S01]  /*0ae0*/  FFMA.FTZ R46, R109, R80.reuse, R46 ;  /* 0x000000506d2e7223 */ /* 0x080fe2000001002e */
[----:B------:R-:W-:Y:S01]  /*0af0*/  FMUL.FTZ R107, R107, R80 ;  /* 0x000000506b6b7220 */ /* 0x000fe20000410000 */
[----:B------:R-:W-:Y:S02]  /*0b00*/  HADD2.F32 R80, -RZ, R83.H1_H1 ;  /* 0x30000053ff507230 */ /* 0x000fe40000004100 */
[----:B------:R-:W-:Y:S01]  /*0b10*/  FADD.FTZ R83, R82, R7 ;  /* 0x0000000752537221 */ /* 0x000fe20000010000 */
[----:B------:R-:W-:Y:S01]  /*0b20*/  FMUL.FTZ R10, R10, R91 ;  /* 0x0000005b0a0a7220 */ /* 0x000fe20000410000 */
[----:B------:R-:W-:-:S03]  /*0b30*/  FFMA.FTZ R82, R8, R7, R81 ;  /* 0x0000000708527223 */ /* 0x000fc60000010051 */
        /* <DEDUP_REMOVED lines=19> */
.L_x_6815:
[----:B------:R-:W-:Y:S05]  /*0c70*/  BSYNC.RECONVERGENT B2 ;  /* 0x0000000000027941 */ /* 0x000fea0003800200 */
.L_x_6814:
        /* <DEDUP_REMOVED lines=14> */
[----:B------:R-:W-:-:S02]  /*0d60*/  HADD2.F32 R101, -RZ, R52.H1_H1 ;  /* 0x30000034ff657230 */ /* 0x000fc40000004100 */
[----:B0-----:R-:W-:Y:S02]  /*0d70*/  HADD2.F32 R105, -RZ, R53.H1_H1 ;  /* 0x30000035ff697230 */ /* 0x001fe40000004100 */
[----:B-1----:R-:W-:-:S05]  /*0d80*/  @P0 IMAD.WIDE.U32 R102, R126, 0x20, R102 ;  /* 0x000000207e660825 */ /* 0x002fca00078e0066 */
[----:B------:R-:W5:Y:S04]  /*0d90*/  @P0 LDG.E.128 R60, desc[UR6][R102.64] ;  /* 0x00000006663c0981 */ /* 0x000f68000c1e1d00 */
[----:B------:R4:W5:Y:S01]  /*0da0*/  @P0 LDG.E.128 R64, desc[UR6][R102.64+0x10] ;  /* 0x0000100666400981 */ /* 0x000962000c1e1d00 */
[----:B------:R-:W-:Y:S02]  /*0db0*/  HADD2.F32 R112, -RZ, R54.H1_H1 ;  /* 0x30000036ff707230 */ /* 0x000fe40000004100 */
[--C-:B------:R-:W-:Y:S02]  /*0dc0*/  HADD2.F32 R110, -RZ, R55.reuse.H0_H0 ;  /* 0x20000037ff6e7230 */ /* 0x100fe40000004100 */
[----:B------:R-:W-:Y:S02]  /*0dd0*/  HADD2.F32 R115, -RZ, R55.H1_H1 ;  /* 0x30000037ff737230 */ /* 0x000fe40000004100 */
[C---:B---3--:R-:W-:Y:S01]  /*0de0*/  FADD.FTZ R80, -R120.reuse, R80 ;  /* 0x0000005078507221 */ /* 0x048fe20000010100 */
[----:B------:R-:W-:Y:S01]  /*0df0*/  FADD.FTZ R104, -R120, R81 ;  /* 0x0000005178687221 */ /* 0x000fe20000010100 */
[----:B------:R-:W-:-:S02]  /*0e00*/  HADD2.F32 R81, -RZ, R52.H0_H0 ;  /* 0x20000034ff517230 */ /* 0x000fc40000004100 */
[C---:B------:R-:W-:Y:S01]  /*0e10*/  FMUL.FTZ R95, R119.reuse, R80 ;  /* 0x00000050775f7220 */ /* 0x040fe20000410000 */
[----:B------:R-:W-:Y:S01]  /*0e20*/  FADD.FTZ R82, -R120, R82 ;  /* 0x0000005278527221 */ /* 0x000fe20000010100 */
[--C-:B----4-:R-:W-:Y:S02]  /*0e30*/  HADD2.F32 R102, -RZ, R88.reuse.H0_H0 ;  /* 0x20000058ff667230 */ /* 0x110fe40000004100 */
[----:B------:R-:W-:Y:S02]  /*0e40*/  HADD2.F32 R106, -RZ, R88.H1_H1 ;  /* 0x30000058ff6a7230 */ /* 0x000fe40000004100 */
[----:B------:R-:W-:Y:S01]  /*0e50*/  FMUL.FTZ R88, R119, R104 ;  /* 0x0000006877587220 */ /* 0x000fe20000410000 */
[----:B------:R-:W-:Y:S01]  /*0e60*/  FADD.FTZ R24, R24, R102 ;  /* 0x0000006618187221 */ /* 0x000fe20000010000 */
[-C--:B------:R-:W-:Y:S01]  /*0e70*/  FFMA.FTZ R40, R95, R102.reuse, R40 ;  /* 0x000000665f287223 */ /* 0x080fe20000010028 */
[----:B------:R-:W-:Y:S01]  /*0e80*/  FMUL.FTZ R102, R81, R102 ;  /* 0x0000006651667220 */ /* 0x000fe20000410000 */
[----:B------:R-:W-:-:S02]  /*0e90*/  HADD2.F32 R81, -RZ, R89.H0_H0 ;  /* 0x20000059ff517230 */ /* 0x000fc40000004100 */
[----:B------:R-:W-:Y:S01]  /*0ea0*/  FMUL.FTZ R103, R119, R82 ;  /* 0x0000005277677220 */ /* 0x000fe20000410000 */
[----:B------:R-:W-:Y:S02]  /*0eb0*/  HADD2.F32 R104, -RZ, R53.H0_H0 ;  /* 0x20000035ff687230 */ /* 0x000fe40000004100 */
[C---:B------:R-:W-:Y:S01]  /*0ec0*/  FADD.FTZ R108, -R120.reuse, R83 ;  /* 0x00000053786c7221 */ /* 0x040fe20000010100 */
[----:B------:R-:W-:Y:S01]  /*0ed0*/  FADD.FTZ R84, -R120, R84 ;  /* 0x0000005478547221 */ /* 0x000fe20000010100 */
[-C--:B------:R-:W-:Y:S01]  /*0ee0*/  FMUL.FTZ R101, R101, R106.reuse ;  /* 0x0000006a65657220 */ /* 0x080fe20000410000 */
[----:B------:R-:W-:Y:S01]  /*0ef0*/  FADD.FTZ R25, R25, R106 ;  /* 0x0000006a19197221 */ /* 0x000fe20000010000 */
[----:B------:R-:W-:Y:S01]  /*0f00*/  FFMA.FTZ R41, R88, R106, R41 ;  /* 0x0000006a58297223 */ /* 0x000fe20000010029 */
[----:B------:R-:W-:Y:S01]  /*0f10*/  FADD.FTZ R26, R26, R81 ;  /* 0x000000511a1a7221 */ /* 0x000fe20000010000 */
[-C--:B------:R-:W-:Y:S01]  /*0f20*/  FFMA.FTZ R42, R103, R81.reuse, R42 ;  /* 0x00000051672a7223 */ /* 0x080fe2000001002a */
[----:B------:R-:W-:Y:S01]  /*0f30*/  FMUL.FTZ R104, R104, R81 ;  /* 0x0000005168687220 */ /* 0x000fe20000410000 */
[----:B------:R-:W-:-:S02]  /*0f40*/  HADD2.F32 R80, -RZ, R89.H1_H1 ;  /* 0x30000059ff507230 */ /* 0x000fc40000004100 */
[C---:B------:R-:W-:Y:S01]  /*0f50*/  FMUL.FTZ R108, R119.reuse, R108 ;  /* 0x0000006c776c7220 */ /* 0x040fe20000410000 */
[----:B------:R-:W-:Y:S02]  /*0f60*/  HADD2.F32 R81, -RZ, R90.H0_H0 ;  /* 0x2000005aff517230 */ /* 0x000fe40000004100 */
[----:B------:R-:W-:Y:S01]  /*0f70*/  FMUL.FTZ R89, R119, R84 ;  /* 0x0000005477597220 */ /* 0x000fe20000410000 */
[----:B------:R-:W-:Y:S02]  /*0f80*/  HADD2.F32 R106, -RZ, R54.H0_H0 ;  /* 0x20000036ff6a7230 */ /* 0x000fe40000004100 */
        /* <DEDUP_REMOVED lines=12> */
[----:B------:R-:W-:Y:S02]  /*1050*/  HADD2.F32 R90, -RZ, R90.H1_H1 ;  /* 0x3000005aff5a7230 */ /* 0x000fe40000004100 */
[----:B------:R-:W-:Y:S01]  /*1060*/  FADD.FTZ R114, -R120, R85 ;  /* 0x0000005578727221 */ /* 0x000fe20000010100 */
[----:B------:R-:W-:Y:S01]  /*1070*/  FADD.FTZ R83, R82, R105 ;  /* 0x0000006952537221 */ /* 0x000fe20000010000 */
[----:B------:R-:W-:Y:S01]  /*1080*/  FFMA.FTZ R80, R108, R105, R81 ;  /* 0x000000696c507223 */ /* 0x000fe20000010051 */
[--C-:B------:R-:W-:Y:S02]  /*1090*/  HADD2.F32 R85, -RZ, R91.reuse.H0_H0 ;  /* 0x2000005bff557230 */ /* 0x100fe40000004100 */
[----:B------:R-:W-:Y:S01]  /*10a0*/  FADD.FTZ R86, -R120, R86 ;  /* 0x0000005678567221 */ /* 0x000fe20000010100 */
[----:B------:R-:W-:Y:S01]  /*10b0*/  FMUL.FTZ R114, R119, R114 ;  /* 0x0000007277727220 */ /* 0x000fe20000410000 */
[----:B------:R-:W-:Y:S01]  /*10c0*/  FMUL.FTZ R112, R112, R90 ;  /* 0x0000005a70707220 */ /* 0x000fe20000410000 */
[----:B------:R-:W-:Y:S01]  /*10d0*/  FADD.FTZ R83, R83, R106 ;  /* 0x0000006a53537221 */ /* 0x000fe20000010000 */
[----:B------:R-:W-:Y:S01]  /*10e0*/  FFMA.FTZ R81, R89, R106, R80 ;  /* 0x0000006a59517223 */ /* 0x000fe20000010050 */
[----:B------:R-:W-:-:S02]  /*10f0*/  HADD2.F32 R84, -RZ, R91.H1_H1 ;  /* 0x3000005bff547230 */ /* 0x000fc40000004100 */
[----:B------:R-:W-:Y:S01]  /*1100*/  FADD.FTZ R116, -R120, R87 ;  /* 0x0000005778747221 */ /* 0x000fe20000010100 */
[----:B------:R-:W-:Y:S01]  /*1110*/  FMUL.FTZ R113, R119, R86 ;  /* 0x0000005677717220 */ /* 0x000fe20000410000 */
[-C--:B------:R-:W-:Y:S01]  /*1120*/  FMUL.FTZ R110, R110, R85.reuse ;  /* 0x000000556e6e7220 */ /* 0x080fe20000410000 */
        /* <DEDUP_REMOVED lines=15> */
.L_x_6813:
        /* <DEDUP_REMOVED lines=26> */
.L_x_6819:
[----:B------:R-:W-:Y:S05]  /*13c0*/  BSYNC.RECONVERGENT B2 ;  /* 0x0000000000027941 */ /* 0x000fea0003800200 */
.L_x_6818:
[----:B------:R-:W-:Y:S01]  /*13d0*/  HFMA2 R127, -RZ, RZ, 0, 0 ;  /* 0x00000000ff7f7431 */ /* 0x000fe200000001ff */
[----:B------:R-:W-:Y:S01]  /*13e0*/  MOV R128, RZ ;  /* 0x000000ff00807202 */ /* 0x000fe20000000f00 */
[----:B------:R-:W-:Y:S06]  /*13f0*/  @!P3 BRA `(.L_x_6816) ;  /* 0x000000000060b947 */ /* 0x000fec0003800000 */
[----:B0-----:R-:W0:Y:S02]  /*1400*/  LDC.64 R80, c[0x0][0x3b0] ;  /* 0x0000ec00ff507b82 */ /* 0x001e240000000a00 */
[----:B0-----:R-:W-:-:S05]  /*1410*/  IMAD.WIDE.U32 R80, R91, 0x8, R80 ;  /* 0x000000085b507825 */ /* 0x001fca00078e0050 */
[----:B------:R1:W5:Y:S01]  /*1420*/  LDG.E.64 R98, desc[UR6][R80.64] ;  /* 0x0000000650627981 */ /* 0x000362000c1e1b00 */
[----:B------:R-:W-:Y:S05]  /*1430*/  BRA `(.L_x_6816) ;  /* 0x0000000000507947 */ /* 0x000fea0003800000 */
.L_x_6817:
        /* <DEDUP_REMOVED lines=20> */
.L_x_6816:
[----:B------:R-:W-:Y:S05]  /*1580*/  BSYNC.RECONVERGENT B1 ;  /* 0x0000000000017941 */ /* 0x000fea0003800200 */
.L_x_6812:
        /* <DEDUP_REMOVED lines=20> */
.L_x_6903:
        /* <DEDUP_REMOVED lines=37> */
.L_x_6827:
[----:B------:R-:W-:Y:S05]  /*1920*/  BSYNC.RECONVERGENT B3 ;  /* 0x0000000000037941 */ /* 0x000fea0003800200 */
.L_x_6826:
        /* <DEDUP_REMOVED lines=13> */
.L_x_6829:
[----:B------:R-:W-:Y:S05]  /*1a00*/  BSYNC.RECONVERGENT B3 ;  /* 0x0000000000037941 */ /* 0x000fea0003800200 */
.L_x_6828:
        /* <DEDUP_REMOVED lines=13> */
.L_x_6831:
[----:B------:R-:W-:Y:S05]  /*1ae0*/  BSYNC.RECONVERGENT B3 ;  /* 0x0000000000037941 */ /* 0x000fea0003800200 */
.L_x_6830:
        /* <DEDUP_REMOVED lines=13> */
.L_x_6833:
[----:B------:R-:W-:Y:S05]  /*1bc0*/  BSYNC.RECONVERGENT B3 ;  /* 0x0000000000037941 */ /* 0x000fea0003800200 */
.L_x_6832:
        /* <DEDUP_REMOVED lines=13> */
.L_x_6835:
[----:B------:R-:W-:Y:S05]  /*1ca0*/  BSYNC.RECONVERGENT B3 ;  /* 0x0000000000037941 */ /* 0x000fea0003800200 */
.L_x_6834:
        /* <DEDUP_REMOVED lines=13> */
.L_x_6837:
[----:B------:R-:W-:Y:S05]  /*1d80*/  BSYNC.RECONVERGENT B3 ;  /* 0x0000000000037941 */ /* 0x000fea0003800200 */
.L_x_6836:
        /* <DEDUP_REMOVED lines=13> */
.L_x_6839:
[----:B------:R-:W-:Y:S05]  /*1e60*/  BSYNC.RECONVERGENT B3 ;  /* 0x0000000000037941 */ /* 0x000fea0003800200 */
.L_x_6838:
        /* <DEDUP_REMOVED lines=14> */
.L_x_6825:
        /* <DEDUP_REMOVED lines=46> */
.L_x_6842:
[----:B------:R-:W-:Y:S05]  /*2230*/  BSYNC.RECONVERGENT B3 ;  /* 0x0000000000037941 */ /* 0x000fea0003800200 */
.L_x_6841:
        /* <DEDUP_REMOVED lines=13> */
.L_x_6844:
[----:B------:R-:W-:Y:S05]  /*2310*/  BSYNC.RECONVERGENT B3 ;  /* 0x0000000000037941 */ /* 0x000fea0003800200 */
.L_x_6843:
        /* <DEDUP_REMOVED lines=13> */
.L_x_6846:
[----:B------:R-:W-:Y:S05]  /*23f0*/  BSYNC.RECONVERGENT B3 ;  /* 0x0000000000037941 */ /* 0x000fea0003800200 */
.L_x_6845:
        /* <DEDUP_REMOVED lines=13> */
.L_x_6848:
[----:B------:R-:W-:Y:S05]  /*24d0*/  BSYNC.RECONVERGENT B3 ;  /* 0x0000000000037941 */ /* 0x000fea0003800200 */
.L_x_6847:
        /* <DEDUP_REMOVED lines=13> */
.L_x_6850:
[----:B------:R-:W-:Y:S05]  /*25b0*/  BSYNC.RECONVERGENT B3 ;  /* 0x0000000000037941 */ /* 0x000fea0003800200 */
.L_x_6849:
        /* <DEDUP_REMOVED lines=13> */
.L_x_6852:
[----:B------:R-:W-:Y:S05]  /*2690*/  BSYNC.RECONVERGENT B3 ;  /* 0x0000000000037941 */ /* 0x000fea0003800200 */
.L_x_6851:
        /* <DEDUP_REMOVED lines=13> */
.L_x_6854:
[----:B------:R-:W-:Y:S05]  /*2770*/  BSYNC.RECONVERGENT B3 ;  /* 0x0000000000037941 */ /* 0x000fea0003800200 */
.L_x_6853:
[----:B------:R-:W-:Y:S05]  /*2780*/  @!P2 BRA `(.L_x_6840) ;  /* 0x0000000c0000a947 */ /* 0x000fea0003800000 */
[----:B------:R-:W-:Y:S01]  /*2790*/  FMUL.FTZ R80, R79, UR13 ;  /* 0x0000000d4f507c20 */ /* 0x000fe20008410000 */
[----:B-----5:R-:W-:-:S03]  /*27a0*/  ISETP.GE.U32.AND P0, PT, R96, RZ, PT ;  /* 0x000000ff6000720c */ /* 0x020fc60003f06070 */
[----:B------:R-:W-:Y:S01]  /*27b0*/  FMUL.FTZ R80, R80, UR12 ;  /* 0x0000000c50507c20 */ /* 0x000fe20008410000 */
[----:B------:R-:W-:-:S04]  /*27c0*/  ISETP.GE.U32.AND.EX P0, PT, R97, 0x1000000, PT, P0 ;  /* 0x010000006100780c */ /* 0x000fc80003f06100 */
[----:B------:R-:W-:-:S04]  /*27d0*/  FSEL R80, R80, RZ, P0 ;  /* 0x000000ff50507208 */ /* 0x000fc80000000000 */
[----:B------:R-:W-:-:S04]  /*27e0*/  F2FP.F16.F32.PACK_AB R80, RZ, R80 ;  /* 0x00000050ff50723e */ /* 0x000fc800000000ff */
[----:B------:R-:W-:Y:S01]  /*27f0*/  PRMT R71, R71, 0x5410, R80 ;  /* 0x0000541047477816 */ /* 0x000fe20000000050 */
[----:B------:R-:W-:Y:S06]  /*2800*/  BRA `(.L_x_6840) ;  /* 0x0000000800e07947 */ /* 0x000fec0003800000 */
.L_x_6824:
[----:B------:R-:W-:Y:S02]  /*2810*/  MOV R85, UR20 ;  /* 0x0000001400557c02 */ /* 0x000fe40008000f00 */
[----:B0-----:R-:W-:Y:S02]  /*2820*/  MOV R84, UR21 ;  /* 0x0000001500547c02 */ /* 0x001fe40008000f00 */
[----:B------:R-:W-:-:S04]  /*2830*/  ISETP.NE.U32.AND P0, PT, R85, RZ, PT ;  /* 0x000000ff5500720c */ /* 0x000fc80003f05070 */
[----:B------:R-:W-:-:S13]  /*2840*/  ISETP.NE.AND.EX P0, PT, R84, RZ, PT, P0 ;  /* 0x000000ff5400720c */ /* 0x000fda0003f05300 */
[----:B------:R-:W-:Y:S05]  /*2850*/  @P0 BRA `(.L_x_6855) ;  /* 0x0000000400680947 */ /* 0x000fea0003800000 */
[----:B------:R-:W0:Y:S01]  /*2860*/  @P2 LDC.64 R80, c[0x0][0x408] ;  /* 0x00010200ff502b82 */ /* 0x000e220000000a00 */
[-CC-:B------:R-:W-:Y:S01]  /*2870*/  @P1 FFMA.FTZ R83, R3, R87.reuse, R86.reuse ;  /* 0x0000005703531223 */ /* 0x180fe20000010056 */
[----:B-----5:R-:W-:Y:S01]  /*2880*/  MOV R82, R16 ;  /* 0x0000001000527202 */ /* 0x020fe20000000f00 */
[----:B------:R-:W-:Y:S01]  /*2890*/  @P1 FFMA.FTZ R90, R8, R87, R86 ;  /* 0x00000057085a1223 */ /* 0x000fe20000010056 */
[----:B------:R-:W-:Y:S01]  /*28a0*/  @P2 LOP3.LUT P0, RZ, R96, 0xff, RZ, 0xc0, !PT ;  /* 0x000000ff60ff2812 */ /* 0x000fe2000780c0ff */
[----:B------:R-:W-:Y:S01]  /*28b0*/  @P1 FADD.FTZ R83, R6, -R83 ;  /* 0x8000005306531221 */ /* 0x000fe20000010000 */
[----:B------:R-:W-:Y:S01]  /*28c0*/  @P2 LOP3.LUT P4, RZ, R96, 0xff00, RZ, 0xc0, !PT ;  /* 0x0000ff0060ff2812 */ /* 0x000fe2000788c0ff */
[----:B------:R-:W-:Y:S01]  /*28d0*/  @P1 FADD.FTZ R124, R7, -R90 ;  /* 0x8000005a077c1221 */ /* 0x000fe20000010000 */
[----:B------:R-:W-:Y:S01]  /*28e0*/  MOV R90, R17 ;  /* 0x00000011005a7202 */ /* 0x000fe20000000f00 */
[----:B------:R-:W-:Y:S01]  /*28f0*/  @P1 FFMA.FTZ R82, R119, R83, R16 ;  /* 0x0000005377521223 */ /* 0x000fe20000010010 */
[----:B------:R-:W-:Y:S01]  /*2900*/  @P1 FFMA.FTZ R91, R9, R87, R86 ;  /* 0x00000057095b1223 */ /* 0x000fe20000010056 */
[----:B------:R-:W-:Y:S01]  /*2910*/  @P1 FFMA.FTZ R90, R119, R124, R17 ;  /* 0x0000007c775a1223 */ /* 0x000fe20000010011 */
[----:B------:R-:W-:-:S02]  /*2920*/  MOV R124, R19 ;  /* 0x00000013007c7202 */ /* 0x000fc40000000f00 */
[----:B------:R-:W-:Y:S01]  /*2930*/  @P1 FADD.FTZ R91, R10, -R91 ;  /* 0x8000005b0a5b1221 */ /* 0x000fe20000010000 */
[----:B0-----:R-:W-:Y:S02]  /*2940*/  @P2 FMUL.FTZ R81, R82, R81 ;  /* 0x0000005152512220 */ /* 0x001fe40000410000 */
[----:B------:R-:W0:Y:S02]  /*2950*/  @P2 LDC.64 R82, c[0x0][0x408] ;  /* 0x00010200ff522b82 */ /* 0x000e240000000a00 */
[----:B------:R-:W-:-:S05]  /*2960*/  @P2 FMUL.FTZ R80, R81, R80 ;  /* 0x0000005051502220 */ /* 0x000fca0000410000 */
[----:B------:R-:W-:Y:S02]  /*2970*/  @P2 FSEL R80, R80, RZ, P0 ;  /* 0x000000ff50502208 */ /* 0x000fe40000000000 */
[----:B------:R-:W-:Y:S01]  /*2980*/  @P2 LOP3.LUT P0, RZ, R96, 0xff0000, RZ, 0xc0, !PT ;  /* 0x00ff000060ff2812 */ /* 0x000fe2000780c0ff */
[----:B0-----:R-:W-:Y:S01]  /*2990*/  @P2 FMUL.FTZ R83, R90, R83 ;  /* 0x000000535a532220 */ /* 0x001fe20000410000 */
[----:B------:R-:W-:Y:S01]  /*29a0*/  MOV R90, R18 ;  /* 0x00000012005a7202 */ /* 0x000fe20000000f00 */
[----:B------:R-:W-:Y:S02]  /*29b0*/  @P1 FFMA.FTZ R90, R119, R91, R18 ;  /* 0x0000005b775a1223 */ /* 0x000fe40000010012 */
[----:B------:R-:W-:-:S05]  /*29c0*/  @P2 FMUL.FTZ R82, R83, R82 ;  /* 0x0000005253522220 */ /* 0x000fca0000410000 */
[----:B------:R-:W-:Y:S02]  /*29d0*/  @P2 FSEL R81, R82, RZ, P4 ;  /* 0x000000ff52512208 */ /* 0x000fe40002000000 */
[----:B------:R-:W-:Y:S02]  /*29e0*/  @P2 F2FP.F16.F32.PACK_AB R82, RZ, R80 ;  /* 0x00000050ff52223e */ /* 0x000fe400000000ff */
[----:B------:R-:W-:Y:S02]  /*29f0*/  @P2 F2FP.F16.F32.PACK_AB R83, RZ, R81 ;  /* 0x00000051ff53223e */ /* 0x000fe400000000ff */
[----:B------:R-:W0:Y:S01]  /*2a00*/  @P2 LDC.64 R80, c[0x0][0x408] ;  /* 0x00010200ff502b82 */ /* 0x000e220000000a00 */
[----:B------:R-:W-:Y:S01]  /*2a10*/  @P2 PRMT R68, R82, 0x7610, R68 ;  /* 0x0000761052442816 */ /* 0x000fe20000000044 */
[----:B------:R-:W-:Y:S01]  /*2a20*/  @P1 FFMA.FTZ R82, R92, R87, R86 ;  /* 0x000000575c521223 */ /* 0x000fe20000010056 */
[----:B------:R-:W-:Y:S02]  /*2a30*/  @P2 LOP3.LUT P4, RZ, R96, 0xff000000, RZ, 0xc0, !PT ;  /* 0xff00000060ff2812 */ /* 0x000fe4000788c0ff */
[----:B------:R-:W-:Y:S01]  /*2a40*/  @P2 PRMT R68, R68, 0x5410, R83 ;  /* 0x0000541044442816 */ /* 0x000fe20000000053 */
[----:B------:R-:W-:-:S04]  /*2a50*/  @P1 FADD.FTZ R82, R11, -R82 ;  /* 0x800000520b521221 */ /* 0x000fc80000010000 */
[----:B------:R-:W-:Y:S02]  /*2a60*/  @P1 FFMA.FTZ R124, R119, R82, R19 ;  /* 0x00000052777c1223 */ /* 0x000fe40000010013 */
[----:B------:R-:W1:Y:S01]  /*2a70*/  @P2 LDC.64 R82, c[0x0][0x408] ;  /* 0x00010200ff522b82 */ /* 0x000e620000000a00 */
[----:B0-----:R-:W-:Y:S01]  /*2a80*/  @P2 FMUL.FTZ R81, R90, R81 ;  /* 0x000000515a512220 */ /* 0x001fe20000410000 */
[----:B------:R-:W-:-:S03]  /*2a90*/  MOV R90, R12 ;  /* 0x0000000c005a7202 */ /* 0x000fc60000000f00 */
[----:B------:R-:W-:Y:S01]  /*2aa0*/  @P2 FMUL.FTZ R91, R81, R80 ;  /* 0x00000050515b2220 */ /* 0x000fe20000410000 */
[----:B------:R-:W-:-:S04]  /*2ab0*/  @P1 FFMA.FTZ R81, R93, R87, R86 ;  /* 0x000000575d511223 */ /* 0x000fc80000010056 */
[----:B------:R-:W-:Y:S01]  /*2ac0*/  @P1 FADD.FTZ R81, R94, -R81 ;  /* 0x800000515e511221 */ /* 0x000fe20000010000 */
[----:B------:R-:W-:Y:S01]  /*2ad0*/  @P2 FSEL R91, R91, RZ, P0 ;  /* 0x000000ff5b5b2208 */ /* 0x000fe20000000000 */
[----:B-1----:R-:W-:Y:S02]  /*2ae0*/  @P2 FMUL.FTZ R83, R124, R83 ;  /* 0x000000537c532220 */ /* 0x002fe40000410000 */
[----:B------:R-:W-:Y:S01]  /*2af0*/  @P1 FFMA.FTZ R90, R119, R81, R12 ;  /* 0x00000051775a1223 */ /* 0x000fe2000001000c */
[----:B------:R-:W-:Y:S01]  /*2b00*/  MOV R124, R13 ;  /* 0x0000000d007c7202 */ /* 0x000fe20000000f00 */
[----:B------:R-:W0:Y:S01]  /*2b10*/  @P2 LDC.64 R80, c[0x0][0x408] ;  /* 0x00010200ff502b82 */ /* 0x000e220000000a00 */
[----:B------:R-:W-:Y:S01]  /*2b20*/  @P2 FMUL.FTZ R82, R83, R82 ;  /* 0x0000005253522220 */ /* 0x000fe20000410000 */
[----:B------:R-:W-:-:S04]  /*2b30*/  @P2 LOP3.LUT P0, RZ, R97, 0xff, RZ, 0xc0, !PT ;  /* 0x000000ff61ff2812 */ /* 0x000fc8000780c0ff */
[----:B------:R-:W-:Y:S02]  /*2b40*/  @P2 FSEL R83, R82, RZ, P4 ;  /* 0x000000ff52532208 */ /* 0x000fe40002000000 */
[----:B------:R-:W-:Y:S02]  /*2b50*/  @P2 LOP3.LUT P4, RZ, R97, 0xff00, RZ, 0xc0, !PT ;  /* 0x0000ff0061ff2812 */ /* 0x000fe4000788c0ff */
[----:B------:R-:W-:Y:S02]  /*2b60*/  @P2 F2FP.F16.F32.PACK_AB R82, RZ, R91 ;  /* 0x0000005bff52223e */ /* 0x000fe400000000ff */
[----:B------:R-:W-:Y:S02]  /*2b70*/  @P2 F2FP.F16.F32.PACK_AB R83, RZ, R83 ;  /* 0x00000053ff53223e */ /* 0x000fe400000000ff */
[----:B------:R-:W-:-:S04]  /*2b80*/  @P2 PRMT R69, R82, 0x7610, R69 ;  /* 0x0000761052452816 */ /* 0x000fc80000000045 */
[----:B------:R-:W-:Y:S01]  /*2b90*/  @P2 PRMT R69, R69, 0x5410, R83 ;  /* 0x0000541045452816 */ /* 0x000fe20000000053 */
[----:B0-----:R-:W-:-:S04]  /*2ba0*/  @P2 FMUL.FTZ R81, R90, R81 ;  /* 0x000000515a512220 */ /* 0x001fc80000410000 */
[----:B------:R-:W-:Y:S01]  /*2bb0*/  @P2 FMUL.FTZ R90, R81, R80 ;  /* 0x00000050515a2220 */ /* 0x000fe20000410000 */
[----:B------:R-:W-:-:S04]  /*2bc0*/  @P1 FFMA.FTZ R80, R100, R87, R86 ;  /* 0x0000005764501223 */ /* 0x000fc80000010056 */
[----:B------:R-:W-:Y:S01]  /*2bd0*/  @P1 FADD.FTZ R80, R111, -R80 ;  /* 0x800000506f501221 */ /* 0x000fe20000010000 */
[----:B------:R-:W-:Y:S02]  /*2be0*/  @P2 FSEL R90, R90, RZ, P0 ;  /* 0x000000ff5a5a2208 */ /* 0x000fe40000000000 */
[----:B------:R-:W-:Y:S01]  /*2bf0*/  @P2 LOP3.LUT P0, RZ, R97, 0xff0000, RZ, 0xc0, !PT ;  /* 0x00ff000061ff2812 */ /* 0x000fe2000780c0ff */
[----:B------:R-:W-:Y:S01]  /*2c00*/  @P1 FFMA.FTZ R124, R119, R80, R13 ;  /* 0x00000050777c1223 */ /* 0x000fe2000001000d */
[----:B------:R-:W-:Y:S01]  /*2c10*/  @P2 F2FP.F16.F32.PACK_AB R90, RZ, R90 ;  /* 0x0000005aff5a223e */ /* 0x000fe200000000ff */
[----:B------:R-:W0:Y:S03]  /*2c20*/  @P2 LDC.64 R80, c[0x0][0x408] ;  /* 0x00010200ff502b82 */ /* 0x000e260000000a00 */
[----:B------:R-:W-:Y:S01]  /*2c30*/  @P2 PRMT R70, R90, 0x7610, R70 ;  /* 0x000076105a462816 */ /* 0x000fe20000000046 */
[----:B0-----:R-:W-:Y:S01]  /*2c40*/  @P2 FMUL.FTZ R81, R124, R81 ;  /* 0x000000517c512220 */ /* 0x001fe20000410000 */
[----:B------:R-:W-:-:S03]  /*2c50*/  @P1 FFMA.FTZ R124, R109, R87, R86 ;  /* 0x000000576d7c1223 */ /* 0x000fc60000010056 */
[----:B------:R-:W-:Y:S01]  /*2c60*/  @P2 FMUL.FTZ R80, R81, R80 ;  /* 0x0000005051502220 */ /* 0x000fe20000410000 */
[----:B------:R-:W-:Y:S01]  /*2c70*/  @P1 FADD.FTZ R81, R107, -R124 ;  /* 0x8000007c6b511221 */ /* 0x000fe20000010000 */
[----:B------:R-:W-:-:S03]  /*2c80*/  MOV R124, R14 ;  /* 0x0000000e007c7202 */ /* 0x000fc60000000f00 */
[----:B------:R-:W-:Y:S01]  /*2c90*/  @P1 FFMA.FTZ R124, R119, R81, R14 ;  /* 0x00000051777c1223 */ /* 0x000fe2000001000e */
[----:B------:R-:W-:Y:S02]  /*2ca0*/  @P2 FSEL R91, R80, RZ, P4 ;  /* 0x000000ff505b2208 */ /* 0x000fe40002000000 */
[----:B------:R-:W0:Y:S02]  /*2cb0*/  @P2 LDC.64 R80, c[0x0][0x408] ;  /* 0x00010200ff502b82 */ /* 0x000e240000000a00 */
        /* <DEDUP_REMOVED lines=9> */
[----:B------:R-:W-:-:S03]  /*2d50*/  ISETP.GE.U32.AND P0, PT, R96, RZ, PT ;  /* 0x000000ff6000720c */ /* 0x000fc60003f06070 */
[----:B------:R-:W-:Y:S01]  /*2d60*/  @P1 FADD.FTZ R82, R117, -R80 ;  /* 0x8000005075521221 */ /* 0x000fe20000010000 */
[----:B------:R-:W-:Y:S02]  /*2d70*/  MOV R80, R15 ;  /* 0x0000000f00507202 */ /* 0x000fe40000000f00 */
[----:B------:R-:W-:Y:S01]  /*2d80*/  ISETP.GE.U32.AND.EX P0, PT, R97, 0x1000000, PT, P0 ;  /* 0x010000006100780c */ /* 0x000fe20003f06100 */
[----:B------:R-:W-:-:S04]  /*2d90*/  @P1 FFMA.FTZ R80, R119, R82, R15 ;  /* 0x0000005277501223 */ /* 0x000fc8000001000f */
[----:B------:R-:W-:-:S04]  /*2da0*/  FMUL.FTZ R80, R80, UR13 ;  /* 0x0000000d50507c20 */ /* 0x000fc80008410000 */
[----:B------:R-:W-:-:S05]  /*2db0*/  FMUL.FTZ R80, R80, UR12 ;  /* 0x0000000c50507c20 */ /* 0x000fca0008410000 */
[----:B------:R-:W-:-:S04]  /*2dc0*/  FSEL R80, R80, RZ, P0 ;  /* 0x000000ff50507208 */ /* 0x000fc80000000000 */
[----:B------:R-:W-:-:S04]  /*2dd0*/  F2FP.F16.F32.PACK_AB R80, RZ, R80 ;  /* 0x00000050ff50723e */ /* 0x000fc800000000ff */
[----:B------:R-:W-:Y:S01]  /*2de0*/  PRMT R71, R71, 0x5410, R80 ;  /* 0x0000541047477816 */ /* 0x000fe20000000050 */
[----:B------:R-:W-:Y:S06]  /*2df0*/  BRA `(.L_x_6840) ;  /* 0x0000000400647947 */ /* 0x000fec0003800000 */
.L_x_6855:
[-CC-:B------:R-:W-:Y:S01]  /*2e00*/  @P1 FFMA.FTZ R73, R9, R87.reuse, R86.reuse ;  /* 0x0000005709491223 */ /* 0x180fe20000010056 */
[----:B------:R-:W-:Y:S01]  /*2e10*/  @P1 FFMA.FTZ R72, R92, R87, R86 ;  /* 0x000000575c481223 */ /* 0x000fe20000010056 */
[----:B-----5:R-:W-:Y:S01]  /*2e20*/  MOV R74, R18 ;  /* 0x00000012004a7202 */ /* 0x020fe20000000f00 */
[----:B------:R-:W0:Y:S01]  /*2e30*/  @P2 LDC.64 R78, c[0x0][0x408] ;  /* 0x00010200ff4e2b82 */ /* 0x000e220000000a00 */
[----:B------:R-:W-:Y:S01]  /*2e40*/  @P1 FADD.FTZ R73, R10, -R73 ;  /* 0x800000490a491221 */ /* 0x000fe20000010000 */
[----:B------:R-:W-:Y:S01]  /*2e50*/  @P1 FADD.FTZ R72, R11, -R72 ;  /* 0x800000480b481221 */ /* 0x000fe20000010000 */
[----:B------:R-:W-:Y:S01]  /*2e60*/  MOV R75, R19 ;  /* 0x00000013004b7202 */ /* 0x000fe20000000f00 */
[----:B------:R-:W-:Y:S01]  /*2e70*/  @P1 FFMA.FTZ R77, R93, R87, R86 ;  /* 0x000000575d4d1223 */ /* 0x000fe20000010056 */
[C---:B------:R-:W-:Y:S01]  /*2e80*/  @P1 FFMA.FTZ R74, R119.reuse, R73, R18 ;  /* 0x00000049774a1223 */ /* 0x040fe20000010012 */
[----:B------:R-:W-:Y:S01]  /*2e90*/  @P1 FFMA.FTZ R75, R119, R72, R19 ;  /* 0x00000048774b1223 */ /* 0x000fe20000010013 */
[-C--:B------:R-:W-:Y:S01]  /*2ea0*/  @P1 FFMA.FTZ R90, R100, R87.reuse, R86 ;  /* 0x00000057645a1223 */ /* 0x080fe20000010056 */
[----:B------:R-:W1:Y:S01]  /*2eb0*/  @P2 LDC.64 R72, c[0x0][0x408] ;  /* 0x00010200ff482b82 */ /* 0x000e620000000a00 */
[----:B------:R-:W-:Y:S01]  /*2ec0*/  @P1 FADD.FTZ R77, R94, -R77 ;  /* 0x8000004d5e4d1221 */ /* 0x000fe20000010000 */
[----:B------:R-:W-:Y:S01]  /*2ed0*/  MOV R76, R12 ;  /* 0x0000000c004c7202 */ /* 0x000fe20000000f00 */
[----:B------:R-:W-:Y:S01]  /*2ee0*/  @P1 FADD.FTZ R90, R111, -R90 ;  /* 0x8000005a6f5a1221 */ /* 0x000fe20000010000 */
[----:B------:R-:W-:Y:S01]  /*2ef0*/  @P1 FFMA.FTZ R124, R118, R87, R86 ;  /* 0x00000057767c1223 */ /* 0x000fe20000010056 */
[C---:B------:R-:W-:Y:S01]  /*2f00*/  @P1 FFMA.FTZ R76, R119.reuse, R77, R12 ;  /* 0x0000004d774c1223 */ /* 0x040fe2000001000c */
[----:B------:R-:W-:Y:S01]  /*2f10*/  MOV R77, R13 ;  /* 0x0000000d004d7202 */ /* 0x000fe20000000f00 */
[----:B------:R-:W-:Y:S01]  /*2f20*/  @P1 FFMA.FTZ R77, R119, R90, R13 ;  /* 0x0000005a774d1223 */ /* 0x000fe2000001000d */
[----:B------:R-:W2:Y:S01]  /*2f30*/  @P2 LDC.64 R82, c[0x0][0x408] ;  /* 0x00010200ff522b82 */ /* 0x000ea20000000a00 */
[----:B------:R-:W-:Y:S01]  /*2f40*/  @P1 FADD.FTZ R124, R117, -R124 ;  /* 0x8000007c757c1221 */ /* 0x000fe20000010000 */
[----:B------:R-:W-:-:S02]  /*2f50*/  @P2 LOP3.LUT P0, RZ, R96, 0xff0000, RZ, 0xc0, !PT ;  /* 0x00ff000060ff2812 */ /* 0x000fc4000780c0ff */
[----:B------:R-:W-:Y:S01]  /*2f60*/  @P2 LOP3.LUT P4, RZ, R96, 0xff000000, RZ, 0xc0, !PT ;  /* 0xff00000060ff2812 */ /* 0x000fe2000788c0ff */
[----:B0-----:R-:W-:-:S03]  /*2f70*/  @P2 FMUL.FTZ R79, R75, R79 ;  /* 0x0000004f4b4f2220 */ /* 0x001fc60000410000 */
[----:B------:R-:W0:Y:S01]  /*2f80*/  @P2 LDC.64 R80, c[0x0][0x408] ;  /* 0x00010200ff502b82 */ /* 0x000e220000000a00 */
[----:B------:R-:W-:Y:S01]  /*2f90*/  @P2 FMUL.FTZ R91, R79, R78 ;  /* 0x0000004e4f5b2220 */ /* 0x000fe20000410000 */
[----:B------:R-:W-:Y:S01]  /*2fa0*/  @P1 FFMA.FTZ R78, R109, R87, R86 ;  /* 0x000000576d4e1223 */ /* 0x000fe20000010056 */
[----:B-1----:R-:W-:-:S03]  /*2fb0*/  @P2 FMUL.FTZ R73, R74, R73 ;  /* 0x000000494a492220 */ /* 0x002fc60000410000 */
[----:B------:R-:W-:Y:S01]  /*2fc0*/  @P1 FADD.FTZ R79, R107, -R78 ;  /* 0x8000004e6b4f1221 */ /* 0x000fe20000010000 */
[----:B------:R-:W-:Y:S01]  /*2fd0*/  MOV R78, R14 ;  /* 0x0000000e004e7202 */ /* 0x000fe20000000f00 */
[----:B------:R-:W-:Y:S02]  /*2fe0*/  @P2 FMUL.FTZ R90, R73, R72 ;  /* 0x00000048495a2220 */ /* 0x000fe40000410000 */
[----:B------:R-:W-:Y:S01]  /*2ff0*/  @P1 FFMA.FTZ R78, R119, R79, R14 ;  /* 0x0000004f774e1223 */ /* 0x000fe2000001000e */
[----:B------:R-:W1:Y:S01]  /*3000*/  @P2 LDC.64 R72, c[0x0][0x408] ;  /* 0x00010200ff482b82 */ /* 0x000e620000000a00 */
[----:B------:R-:W-:Y:S01]  /*3010*/  MOV R79, R15 ;  /* 0x0000000f004f7202 */ /* 0x000fe20000000f00 */
[----:B--2---:R-:W-:Y:S01]  /*3020*/  @P2 FMUL.FTZ R83, R77, R83 ;  /* 0x000000534d532220 */ /* 0x004fe20000410000 */
[----:B------:R-:W-:Y:S01]  /*3030*/  @P1 FFMA.FTZ R79, R119, R124, R15 ;  /* 0x0000007c774f1223 */ /* 0x000fe2000001000f */
[----:B------:R-:W-:Y:S02]  /*3040*/  @P2 FSEL R91, R91, RZ, P4 ;  /* 0x000000ff5b5b2208 */ /* 0x000fe40002000000 */
[----:B------:R-:W-:Y:S01]  /*3050*/  @P2 FMUL.FTZ R82, R83, R82 ;  /* 0x0000005253522220 */ /* 0x000fe20000410000 */
[----:B------:R-:W-:-:S02]  /*3060*/  @P2 LOP3.LUT P4, RZ, R97, 0xff0000, RZ, 0xc0, !PT ;  /* 0x00ff000061ff2812 */ /* 0x000fc4000788c0ff */
[----:B------:R-:W-:Y:S01]  /*3070*/  @P2 F2FP.F16.F32.PACK_AB R91, RZ, R91 ;  /* 0x0000005bff5b223e */ /* 0x000fe200000000ff */
[----:B0-----:R-:W-:-:S04]  /*3080*/  @P2 FMUL.FTZ R81, R76, R81 ;  /* 0x000000514c512220 */ /* 0x001fc80000410000 */
[----:B------:R-:W-:Y:S01]  /*3090*/  @P2 FMUL.FTZ R80, R81, R80 ;  /* 0x0000005051502220 */ /* 0x000fe20000410000 */
[----:B------:R-:W-:-:S04]  /*30a0*/  @P1 FFMA.FTZ R81, R3, R87, R86 ;  /* 0x0000005703511223 */ /* 0x000fc80000010056 */
[----:B------:R-:W-:Y:S01]  /*30b0*/  @P1 FADD.FTZ R81, R6, -R81 ;  /* 0x8000005106511221 */ /* 0x000fe20000010000 */
[----:B-1----:R-:W-:-:S04]  /*30c0*/  @P2 FMUL.FTZ R73, R78, R73 ;  /* 0x000000494e492220 */ /* 0x002fc80000410000 */
[----:B------:R-:W-:Y:S02]  /*30d0*/  @P2 FMUL.FTZ R83, R73, R72 ;  /* 0x0000004849532220 */ /* 0x000fe40000410000 */
[----:B------:R-:W0:Y:S02]  /*30e0*/  @P2 LDC.64 R72, c[0x0][0x408] ;  /* 0x00010200ff482b82 */ /* 0x000e240000000a00 */
[----:B0-----:R-:W-:-:S04]  /*30f0*/  @P2 FMUL.FTZ R73, R79, R73 ;  /* 0x000000494f492220 */ /* 0x001fc80000410000 */
[----:B------:R-:W-:Y:S01]  /*3100*/  @P2 FMUL.FTZ R123, R73, R72 ;  /* 0x00000048497b2220 */ /* 0x000fe20000410000 */
[----:B------:R-:W-:Y:S02]  /*3110*/  @P2 FSEL R73, R90, RZ, P0 ;  /* 0x000000ff5a492208 */ /* 0x000fe40000000000 */
[----:B------:R-:W-:Y:S02]  /*3120*/  @P2 LOP3.LUT P0, RZ, R97, 0xff, RZ, 0xc0, !PT ;  /* 0x000000ff61ff2812 */ /* 0x000fe4000780c0ff */
[----:B------:R-:W-:Y:S01]  /*3130*/  MOV R72, R16 ;  /* 0x0000001000487202 */ /* 0x000fe20000000f00 */
[----:B------:R-:W-:Y:S01]  /*3140*/  @P1 FFMA.FTZ R72, R119, R81, R16 ;  /* 0x0000005177481223 */ /* 0x000fe20000010010 */
[----:B------:R-:W-:Y:S02]  /*3150*/  @P2 FSEL R90, R80, RZ, P0 ;  /* 0x000000ff505a2208 */ /* 0x000fe40000000000 */
[----:B------:R-:W0:Y:S01]  /*3160*/  @P2 LDC.64 R80, c[0x0][0x408] ;  /* 0x00010200ff502b82 */ /* 0x000e220000000a00 */
[----:B------:R-:W-:-:S02]  /*3170*/  @P2 F2FP.F16.F32.PACK_AB R73, RZ, R73 ;  /* 0x00000049ff49223e */ /* 0x000fc400000000ff */
[----:B------:R-:W-:Y:S02]  /*3180*/  @P2 LOP3.LUT P0, RZ, R97, 0xff00, RZ, 0xc0, !PT ;  /* 0x0000ff0061ff2812 */ /* 0x000fe4000780c0ff */
[----:B------:R-:W-:Y:S02]  /*3190*/  @P2 PRMT R69, R73, 0x7610, R69 ;  /* 0x0000761049452816 */ /* 0x000fe40000000045 */
[----:B------:R-:W-:Y:S02]  /*31a0*/  @P2 FSEL R82, R82, RZ, P0 ;  /* 0x000000ff52522208 */ /* 0x000fe40000000000 */
[----:B------:R-:W-:Y:S02]  /*31b0*/  @P2 FSEL R73, R83, RZ, P4 ;  /* 0x000000ff53492208 */ /* 0x000fe40002000000 */
[----:B------:R-:W-:Y:S02]  /*31c0*/  @P2 F2FP.F16.F32.PACK_AB R83, RZ, R82 ;  /* 0x00000052ff53223e */ /* 0x000fe400000000ff */
[----:B------:R-:W-:-:S02]  /*31d0*/  @P2 F2FP.F16.F32.PACK_AB R82, RZ, R73 ;  /* 0x00000049ff52223e */ /* 0x000fc400000000ff */
[----:B------:R-:W-:Y:S02]  /*31e0*/  MOV R73, R17 ;  /* 0x0000001100497202 */ /* 0x000fe40000000f00 */
[C---:B------:R-:W-:Y:S02]  /*31f0*/  @P2 ISETP.GE.U32.AND P0, PT, R96.reuse, RZ, PT ;  /* 0x000000ff6000220c */ /* 0x040fe40003f06070 */
[----:B------:R-:W-:Y:S02]  /*3200*/  @P2 LOP3.LUT P4, RZ, R96, 0xff00, RZ, 0xc0, !PT ;  /* 0x0000ff0060ff2812 */ /* 0x000fe4000788c0ff */
[----:B------:R-:W-:Y:S02]  /*3210*/  @P2 ISETP.GE.U32.AND.EX P0, PT, R97, 0x1000000, PT, P0 ;  /* 0x010000006100280c */ /* 0x000fe40003f06100 */
[----:B------:R-:W-:Y:S01]  /*3220*/  @P2 F2FP.F16.F32.PACK_AB R90, RZ, R90 ;  /* 0x0000005aff5a223e */ /* 0x000fe200000000ff */
[----:B0-----:R-:W-:Y:S01]  /*3230*/  @P2 FMUL.FTZ R81, R72, R81 ;  /* 0x0000005148512220 */ /* 0x001fe20000410000 */
[----:B------:R-:W-:-:S02]  /*3240*/  @P2 FSEL R123, R123, RZ, P0 ;  /* 0x000000ff7b7b2208 */ /* 0x000fc40000000000 */
[----:B------:R-:W-:Y:S01]  /*3250*/  @P2 LOP3.LUT P0, RZ, R96, 0xff, RZ, 0xc0, !PT ;  /* 0x000000ff60ff2812 */ /* 0x000fe2000780c0ff */
[----:B------:R-:W-:Y:S01]  /*3260*/  @P2 FMUL.FTZ R124, R81, R80 ;  /* 0x00000050517c2220 */ /* 0x000fe20000410000 */
[----:B------:R-:W-:Y:S01]  /*3270*/  @P1 FFMA.FTZ R80, R8, R87, R86 ;  /* 0x0000005708501223 */ /* 0x000fe20000010056 */
[----:B------:R-:W-:Y:S02]  /*3280*/  @P2 F2FP.F16.F32.PACK_AB R123, RZ, R123 ;  /* 0x0000007bff7b223e */ /* 0x000fe400000000ff */
[----:B------:R-:W-:Y:S01]  /*3290*/  @P2 PRMT R70, R90, 0x7610, R70 ;  /* 0x000076105a462816 */ /* 0x000fe20000000046 */
[----:B------:R-:W-:Y:S01]  /*32a0*/  @P1 FADD.FTZ R80, R7, -R80 ;  /* 0x8000005007501221 */ /* 0x000fe20000010000 */
[----:B------:R-:W-:Y:S02]  /*32b0*/  @P2 FSEL R124, R124, RZ, P0 ;  /* 0x000000ff7c7c2208 */ /* 0x000fe40000000000 */
[----:B------:R-:W-:Y:S01]  /*32c0*/  @P2 PRMT R71, R82, 0x7610, R71 ;  /* 0x0000761052472816 */ /* 0x000fe20000000047 */
[----:B------:R-:W-:Y:S01]  /*32d0*/  @P1 FFMA.FTZ R73, R119, R80, R17 ;  /* 0x0000005077491223 */ /* 0x000fe20000010011 */
[----:B------:R-:W-:Y:S01]  /*32e0*/  @P2 F2FP.F16.F32.PACK_AB R124, RZ, R124 ;  /* 0x0000007cff7c223e */ /* 0x000fe200000000ff */
[----:B------:R-:W0:Y:S01]  /*32f0*/  @P2 LDC.64 R80, c[0x0][0x408] ;  /* 0x00010200ff502b82 */ /* 0x000e220000000a00 */
[----:B------:R-:W-:-:S02]  /*3300*/  @P2 PRMT R69, R69, 0x5410, R91 ;  /* 0x0000541045452816 */ /* 0x000fc4000000005b */
[----:B------:R-:W-:Y:S02]  /*3310*/  @P2 PRMT R68, R124, 0x7610, R68 ;  /* 0x000076107c442816 */ /* 0x000fe40000000044 */
[----:B------:R-:W-:Y:S02]  /*3320*/  @P2 PRMT R70, R70, 0x5410, R83 ;  /* 0x0000541046462816 */ /* 0x000fe40000000053 */
[----:B------:R-:W-:Y:S01]  /*3330*/  @P2 PRMT R71, R71, 0x5410, R123 ;  /* 0x0000541047472816 */ /* 0x000fe2000000007b */
[----:B0-----:R-:W-:-:S04]  /*3340*/  @P2 FMUL.FTZ R81, R73, R81 ;  /* 0x0000005149512220 */ /* 0x001fc80000410000 */
[----:B------:R-:W-:-:S05]  /*3350*/  @P2 FMUL.FTZ R80, R81, R80 ;  /* 0x0000005051502220 */ /* 0x000fca0000410000 */
[----:B------:R-:W-:-:S04]  /*3360*/  @P2 FSEL R80, R80, RZ, P4 ;  /* 0x000000ff50502208 */ /* 0x000fc80002000000 */
[----:B------:R-:W-:-:S04]  /*3370*/  @P2 F2FP.F16.F32.PACK_AB R80, RZ, R80 ;  /* 0x00000050ff50223e */ /* 0x000fc800000000ff */
[----:B------:R-:W-:-:S07]  /*3380*/  @P2 PRMT R68, R68, 0x5410, R80 ;  /* 0x0000541044442816 */ /* 0x000fce0000000050 */
.L_x_6840:
[----:B------:R-:W-:Y:S05]  /*3390*/  BSYNC.RECONVERGENT B1 ;  /* 0x0000000000017941 */ /* 0x000fea0003800200 */
.L_x_6823:
        /* <DEDUP_REMOVED lines=11> */
.L_x_6822:
[----:B------:R-:W-:Y:S05]  /*3450*/  BSYNC.RECONVERGENT B2 ;  /* 0x0000000000027941 */ /* 0x000fea0003800200 */
.L_x_6821:
        /* <DEDUP_REMOVED lines=12> */
[-CC-:B------:R-:W-:Y:S01]  /*3520*/  @P1 FFMA.FTZ R80, R88, R87.reuse, R86.reuse ;  /* 0x0000005758501223 */ /* 0x180fe20000010056 */
[----:B-----5:R-:W-:Y:S01]  /*3530*/  MOV R72, R60 ;  /* 0x0000003c00487202 */ /* 0x020fe20000000f00 */
[-C--:B------:R-:W-:Y:S01]  /*3540*/  @P1 FFMA.FTZ R78, R108, R87.reuse, R86 ;  /* 0x000000576c4e1223 */ /* 0x080fe20000010056 */
[----:B------:R-:W-:Y:S01]  /*3550*/  @P1 FADD.FTZ R73, R102, -R73 ;  /* 0x8000004966491221 */ /* 0x000fe20000010000 */
[----:B------:R-:W-:Y:S01]  /*3560*/  @P1 FADD.FTZ R80, R101, -R80 ;  /* 0x8000005065501221 */ /* 0x000fe20000010000 */
[----:B------:R-:W-:Y:S01]  /*3570*/  @P1 FFMA.FTZ R82, R116, R87, R86 ;  /* 0x0000005774521223 */ /* 0x000fe20000010056 */
[----:B------:R-:W2:Y:S01]  /*3580*/  @P2 LDC.64 R76, c[0x0][0x408] ;  /* 0x00010200ff4c2b82 */ /* 0x000ea20000000a00 */
[C---:B------:R-:W-:Y:S01]  /*3590*/  @P1 FFMA.FTZ R72, R119.reuse, R73, R60 ;  /* 0x0000004977481223 */ /* 0x040fe2000001003c */
[----:B------:R-:W-:Y:S01]  /*35a0*/  MOV R73, R61 ;  /* 0x0000003d00497202 */ /* 0x000fe20000000f00 */
[----:B------:R-:W-:Y:S01]  /*35b0*/  @P1 FFMA.FTZ R73, R119, R80, R61 ;  /* 0x0000005077491223 */ /* 0x000fe2000001003d */
[----:B------:R-:W-:Y:S01]  /*35c0*/  @P1 FADD.FTZ R78, R105, -R78 ;  /* 0x8000004e694e1221 */ /* 0x000fe20000010000 */
[-CC-:B------:R-:W-:Y:S01]  /*35d0*/  @P1 FFMA.FTZ R81, R114, R87.reuse, R86.reuse ;  /* 0x0000005772511223 */ /* 0x180fe20000010056 */
[-CC-:B------:R-:W-:Y:S01]  /*35e0*/  @P1 FFMA.FTZ R85, R103, R87.reuse, R86.reuse ;  /* 0x0000005767551223 */ /* 0x180fe20000010056 */
[-C--:B0-----:R-:W-:Y:S01]  /*35f0*/  @P1 FFMA.FTZ R83, R89, R87.reuse, R86 ;  /* 0x0000005759531223 */ /* 0x081fe20000010056 */
[----:B------:R-:W-:Y:S01]  /*3600*/  @P1 FADD.FTZ R82, R115, -R82 ;  /* 0x8000005273521221 */ /* 0x000fe20000010000 */
[----:B------:R-:W-:Y:S01]  /*3610*/  @P1 FFMA.FTZ R87, R113, R87, R86 ;  /* 0x0000005771571223 */ /* 0x000fe20000010056 */
[----:B------:R-:W-:Y:S01]  /*3620*/  @P2 LOP3.LUT P0, RZ, R98, 0xff, RZ, 0xc0, !PT ;  /* 0x000000ff62ff2812 */ /* 0x000fe2000780c0ff */
[----:B------:R-:W-:Y:S01]  /*3630*/  @P1 FADD.FTZ R85, R104, -R85 ;  /* 0x8000005568551221 */ /* 0x000fe20000010000 */
[----:B------:R-:W-:Y:S01]  /*3640*/  @P2 LOP3.LUT P4, RZ, R98, 0xff00, RZ, 0xc0, !PT ;  /* 0x0000ff0062ff2812 */ /* 0x000fe2000788c0ff */
[----:B------:R-:W-:Y:S01]  /*3650*/  @P1 FADD.FTZ R83, R106, -R83 ;  /* 0x800000536a531221 */ /* 0x000fe20000010000 */
[----:B------:R-:W-:Y:S01]  /*3660*/  MOV R79, R67 ;  /* 0x00000043004f7202 */ /* 0x000fe20000000f00 */
[----:B------:R-:W-:Y:S01]  /*3670*/  @P1 FFMA.FTZ R79, R119, R82, R67 ;  /* 0x00000052774f1223 */ /* 0x000fe20000010043 */
[----:B-1----:R-:W-:Y:S01]  /*3680*/  @P2 FMUL.FTZ R75, R72, R75 ;  /* 0x0000004b484b2220 */ /* 0x002fe20000410000 */
[----:B------:R-:W-:Y:S01]  /*3690*/  @P1 FADD.FTZ R87, R110, -R87 ;  /* 0x800000576e571221 */ /* 0x000fe20000010000 */
[----:B------:R-:W0:Y:S02]  /*36a0*/  @P2 LDC.64 R90, c[0x0][0x408] ;  /* 0x00010200ff5a2b82 */ /* 0x000e240000000a00 */
[----:B------:R-:W-:Y:S01]  /*36b0*/  @P2 FMUL.FTZ R80, R75, R74 ;  /* 0x0000004a4b502220 */ /* 0x000fe20000410000 */
[----:B------:R-:W-:Y:S01]  /*36c0*/  MOV R75, R63 ;  /* 0x0000003f004b7202 */ /* 0x000fe20000000f00 */
[----:B------:R-:W-:Y:S01]  /*36d0*/  @P1 FFMA.FTZ R75, R119, R78, R63 ;  /* 0x0000004e774b1223 */ /* 0x000fe2000001003f */
[----:B------:R-:W-:Y:S01]  /*36e0*/  @P1 FADD.FTZ R78, R112, -R81 ;  /* 0x80000051704e1221 */ /* 0x000fe20000010000 */
[----:B--2---:R-:W-:Y:S01]  /*36f0*/  @P2 FMUL.FTZ R77, R73, R77 ;  /* 0x0000004d494d2220 */ /* 0x004fe20000410000 */
[----:B------:R-:W-:-:S02]  /*3700*/  @P2 FSEL R82, R80, RZ, P0 ;  /* 0x000000ff50522208 */ /* 0x000fc40000000000 */
[----:B------:R-:W1:Y:S01]  /*3710*/  @P2 LDC.64 R80, c[0x0][0x408] ;  /* 0x00010200ff502b82 */ /* 0x000e620000000a00 */
[----:B------:R-:W-:Y:S01]  /*3720*/  @P2 FMUL.FTZ R84, R77, R76 ;  /* 0x0000004c4d542220 */ /* 0x000fe20000410000 */
[----:B------:R-:W-:Y:S01]  /*3730*/  MOV R77, R65 ;  /* 0x00000041004d7202 */ /* 0x000fe20000000f00 */
[C---:B------:R-:W-:Y:S01]  /*3740*/  @P1 FFMA.FTZ R77, R119.reuse, R78, R65 ;  /* 0x0000004e774d1223 */ /* 0x040fe20000010041 */
[----:B------:R-:W-:Y:S01]  /*3750*/  MOV R74, R62 ;  /* 0x0000003e004a7202 */ /* 0x000fe20000000f00 */
[C---:B------:R-:W-:Y:S01]  /*3760*/  @P1 FFMA.FTZ R74, R119.reuse, R85, R62 ;  /* 0x00000055774a1223 */ /* 0x040fe2000001003e */
[----:B------:R-:W-:Y:S02]  /*3770*/  @P2 FSEL R84, R84, RZ, P4 ;  /* 0x000000ff54542208 */ /* 0x000fe40002000000 */
[----:B------:R-:W-:Y:S01]  /*3780*/  MOV R76, R64 ;  /* 0x00000040004c7202 */ /* 0x000fe20000000f00 */
[C---:B------:R-:W-:Y:S01]  /*3790*/  @P1 FFMA.FTZ R76, R119.reuse, R83, R64 ;  /* 0x00000053774c1223 */ /* 0x040fe20000010040 */
[----:B------:R-:W-:Y:S01]  /*37a0*/  MOV R78, R66 ;  /* 0x00000042004e7202 */ /* 0x000fe20000000f00 */
[----:B------:R-:W-:Y:S01]  /*37b0*/  @P1 FFMA.FTZ R78, R119, R87, R66 ;  /* 0x00000057774e1223 */ /* 0x000fe20000010042 */
[----:B------:R-:W-:Y:S01]  /*37c0*/  @P2 F2FP.F16.F32.PACK_AB R119, RZ, R82 ;  /* 0x00000052ff77223e */ /* 0x000fe200000000ff */
[----:B------:R-:W2:Y:S01]  /*37d0*/  @P2 LDC.64 R86, c[0x0][0x408] ;  /* 0x00010200ff562b82 */ /* 0x000ea20000000a00 */
[----:B------:R-:W-:Y:S01]  /*37e0*/  @P2 F2FP.F16.F32.PACK_AB R122, RZ, R84 ;  /* 0x00000054ff7a223e */ /* 0x000fe200000000ff */
[----:B0-----:R-:W-:Y:S01]  /*37f0*/  @P2 FMUL.FTZ R91, R78, R91 ;  /* 0x0000005b4e5b2220 */ /* 0x001fe20000410000 */
[----:B------:R-:W-:-:S02]  /*3800*/  @P2 LOP3.LUT P0, RZ, R98, 0xff0000, RZ, 0xc0, !PT ;  /* 0x00ff000062ff2812 */ /* 0x000fc4000780c0ff */
[----:B------:R-:W-:Y:S01]  /*3810*/  @P2 LOP3.LUT P1, RZ, R98, 0xff000000, RZ, 0xc0, !PT ;  /* 0xff00000062ff2812 */ /* 0x000fe2000782c0ff */
[----:B------:R-:W-:Y:S01]  /*3820*/  @P2 FMUL.FTZ R90, R91, R90 ;  /* 0x0000005a5b5a2220 */ /* 0x000fe20000410000 */
[----:B------:R-:W-:Y:S01]  /*3830*/  @P2 LOP3.LUT P4, RZ, R99, 0xff0000, RZ, 0xc0, !PT ;  /* 0x00ff000063ff2812 */ /* 0x000fe2000788c0ff */
[----:B------:R-:W0:Y:S01]  /*3840*/  @P2 LDC.64 R82, c[0x0][0x408] ;  /* 0x00010200ff522b82 */ /* 0x000e220000000a00 */
[----:B------:R-:W-:Y:S01]  /*3850*/  @P2 PRMT R68, R119, 0x7610, R68 ;  /* 0x0000761077442816 */ /* 0x000fe20000000044 */
[----:B-1----:R-:W-:Y:S01]  /*3860*/  @P2 FMUL.FTZ R81, R74, R81 ;  /* 0x000000514a512220 */ /* 0x002fe20000410000 */
[----:B------:R-:W-:Y:S02]  /*3870*/  @P2 FSEL R90, R90, RZ, P4 ;  /* 0x000000ff5a5a2208 */ /* 0x000fe40002000000 */
[----:B------:R-:W-:Y:S01]  /*3880*/  @P2 PRMT R68, R68, 0x5410, R122 ;  /* 0x0000541044442816 */ /* 0x000fe2000000007a */
[----:B------:R-:W-:Y:S02]  /*3890*/  @P2 FMUL.FTZ R80, R81, R80 ;  /* 0x0000005051502220 */ /* 0x000fe40000410000 */
[----:B------:R-:W1:Y:S01]  /*38a0*/  @P2 LDC.64 R84, c[0x0][0x408] ;  /* 0x00010200ff542b82 */ /* 0x000e620000000a00 */
[----:B------:R-:W-:-:S02]  /*38b0*/  @P2 F2FP.F16.F32.PACK_AB R90, RZ, R90 ;  /* 0x0000005aff5a223e */ /* 0x000fc400000000ff */
[----:B------:R-:W-:Y:S02]  /*38c0*/  @P2 FSEL R80, R80, RZ, P0 ;  /* 0x000000ff50502208 */ /* 0x000fe40000000000 */
[----:B------:R-:W-:Y:S01]  /*38d0*/  @P2 LOP3.LUT P0, RZ, R99, 0xff, RZ, 0xc0, !PT ;  /* 0x000000ff63ff2812 */ /* 0x000fe2000780c0ff */
[----:B--2---:R-:W-:Y:S01]  /*38e0*/  @P2 FMUL.FTZ R87, R77, R87 ;  /* 0x000000574d572220 */ /* 0x004fe20000410000 */
[----:B------:R-:W-:Y:S02]  /*38f0*/  @P2 F2FP.F16.F32.PACK_AB R80, RZ, R80 ;  /* 0x00000050ff50223e */ /* 0x000fe400000000ff */
[----:B------:R-:W-:Y:S01]  /*3900*/  @P2 PRMT R71, R90, 0x7610, R71 ;  /* 0x000076105a472816 */ /* 0x000fe20000000047 */
[----:B------:R-:W-:Y:S01]  /*3910*/  @P2 FMUL.FTZ R86, R87, R86 ;  /* 0x0000005657562220 */ /* 0x000fe20000410000 */
[----:B------:R-:W-:Y:S01]  /*3920*/  @P2 PRMT R69, R80, 0x7610, R69 ;  /* 0x0000761050452816 */ /* 0x000fe20000000045 */
[----:B0-----:R-:W-:-:S04]  /*3930*/  @P2 FMUL.FTZ R83, R75, R83 ;  /* 0x000000534b532220 */ /* 0x001fc80000410000 */
[----:B------:R-:W-:Y:S01]  /*3940*/  @P2 FMUL.FTZ R82, R83, R82 ;  /* 0x0000005253522220 */ /* 0x000fe20000410000 */
[----:B-1----:R-:W-:-:S04]  /*3950*/  @P2 FMUL.FTZ R85, R76, R85 ;  /* 0x000000554c552220 */ /* 0x002fc80000410000 */
[----:B------:R-:W-:Y:S02]  /*3960*/  @P2 FSEL R82, R82, RZ, P1 ;  /* 0x000000ff52522208 */ /* 0x000fe40000800000 */
[----:B------:R-:W-:Y:S01]  /*3970*/  @P2 LOP3.LUT P1, RZ, R99, 0xff00, RZ, 0xc0, !PT ;  /* 0x0000ff0063ff2812 */ /* 0x000fe2000782c0ff */
[----:B------:R-:W-:Y:S01]  /*3980*/  @P2 FMUL.FTZ R84, R85, R84 ;  /* 0x0000005455542220 */ /* 0x000fe20000410000 */
[----:B------:R-:W-:Y:S02]  /*3990*/  @P2 F2FP.F16.F32.PACK_AB R82, RZ, R82 ;  /* 0x00000052ff52223e */ /* 0x000fe400000000ff */
[----:B------:R-:W-:Y:S02]  /*39a0*/  @P2 FSEL R86, R86, RZ, P1 ;  /* 0x000000ff56562208 */ /* 0x000fe40000800000 */
[----:B------:R-:W-:Y:S02]  /*39b0*/  @P2 FSEL R84, R84, RZ, P0 ;  /* 0x000000ff54542208 */ /* 0x000fe40000000000 */
[----:B------:R-:W-:-:S02]  /*39c0*/  @P2 F2FP.F16.F32.PACK_AB R86, RZ, R86 ;  /* 0x00000056ff56223e */ /* 0x000fc400000000ff */
[----:B------:R-:W-:Y:S02]  /*39d0*/  @P2 F2FP.F16.F32.PACK_AB R84, RZ, R84 ;  /* 0x00000054ff54223e */ /* 0x000fe400000000ff */
[----:B------:R-:W-:Y:S02]  /*39e0*/  @P2 PRMT R69, R69, 0x5410, R82 ;  /* 0x0000541045452816 */ /* 0x000fe40000000052 */
[----:B------:R-:W-:-:S04]  /*39f0*/  @P2 PRMT R70, R84, 0x7610, R70 ;  /* 0x0000761054462816 */ /* 0x000fc80000000046 */
        /* <DEDUP_REMOVED lines=10> */
.L_x_6860:
[-CC-:B-1----:R-:W-:Y:S01]  /*3aa0*/  @P1 FFMA.FTZ R81, R95, R87.reuse, R86.reuse ;  /* 0x000000575f511223 */ /* 0x182fe20000010056 */
[----:B0-----:R-:W0:Y:S01]  /*3ab0*/  @P2 LDC.64 R82, c[0x0][0x408] ;  /* 0x00010200ff522b82 */ /* 0x001e220000000a00 */
[----:B------:R-:W-:Y:S01]  /*3ac0*/  @P1 FFMA.FTZ R90, R88, R87, R86 ;  /* 0x00000057585a1223 */ /* 0x000fe20000010056 */
[----:B-----5:R-:W-:Y:S01]  /*3ad0*/  MOV R84, R60 ;  /* 0x0000003c00547202 */ /* 0x020fe20000000f00 */
[----:B------:R-:W-:Y:S01]  /*3ae0*/  @P1 FADD.FTZ R85, R102, -R81 ;  /* 0x8000005166551221 */ /* 0x000fe20000010000 */
[C---:B------:R-:W-:Y:S01]  /*3af0*/  @P2 LOP3.LUT P0, RZ, R98.reuse, 0xff, RZ, 0xc0, !PT ;  /* 0x000000ff62ff2812 */ /* 0x040fe2000780c0ff */
[----:B------:R-:W-:Y:S01]  /*3b00*/  @P1 FADD.FTZ R122, R101, -R90 ;  /* 0x8000005a657a1221 */ /* 0x000fe20000010000 */
[----:B------:R-:W-:Y:S01]  /*3b10*/  MOV R90, R61 ;  /* 0x0000003d005a7202 */ /* 0x000fe20000000f00 */
[C---:B------:R-:W-:Y:S01]  /*3b20*/  @P1 FFMA.FTZ R84, R119.reuse, R85, R60 ;  /* 0x0000005577541223 */ /* 0x040fe2000001003c */
[----:B------:R-:W1:Y:S01]  /*3b30*/  @P2 LDC.64 R80, c[0x0][0x408] ;  /* 0x00010200ff502b82 */ /* 0x000e620000000a00 */
[----:B------:R-:W-:Y:S01]  /*3b40*/  @P1 FFMA.FTZ R90, R119, R122, R61 ;  /* 0x0000007a775a1223 */ /* 0x000fe2000001003d */
[----:B------:R-:W-:Y:S01]  /*3b50*/  @P2 LOP3.LUT P4, RZ, R98, 0xff00, RZ, 0xc0, !PT ;  /* 0x0000ff0062ff2812 */ /* 0x000fe2000788c0ff */
[----:B------:R-:W-:Y:S01]  /*3b60*/  @P1 FFMA.FTZ R85, R103, R87, R86 ;  /* 0x0000005767551223 */ /* 0x000fe20000010056 */
[----:B------:R-:W-:-:S02]  /*3b70*/  MOV R122, R63 ;  /* 0x0000003f007a7202 */ /* 0x000fc40000000f00 */
[----:B------:R-:W-:Y:S01]  /*3b80*/  @P2 LOP3.LUT P5, RZ, R99, 0xff0000, RZ, 0xc0, !PT ;  /* 0x00ff000063ff2812 */ /* 0x000fe200078ac0ff */
[----:B------:R-:W-:Y:S01]  /*3b90*/  @P1 FADD.FTZ R85, R104, -R85 ;  /* 0x8000005568551221 */ /* 0x000fe20000010000 */
[----:B0-----:R-:W-:Y:S01]  /*3ba0*/  @P2 FMUL.FTZ R83, R90, R83 ;  /* 0x000000535a532220 */ /* 0x001fe20000410000 */
[----:B------:R-:W-:Y:S02]  /*3bb0*/  MOV R90, R62 ;  /* 0x0000003e005a7202 */ /* 0x000fe40000000f00 */
[----:B------:R-:W-:Y:S01]  /*3bc0*/  @P1 FFMA.FTZ R90, R119, R85, R62 ;  /* 0x00000055775a1223 */ /* 0x000fe2000001003e */
[----:B------:R-:W-:Y:S01]  /*3bd0*/  @P2 FMUL.FTZ R82, R83, R82 ;  /* 0x0000005253522220 */ /* 0x000fe20000410000 */
[----:B-1----:R-:W-:-:S04]  /*3be0*/  @P2 FMUL.FTZ R81, R84, R81 ;  /* 0x0000005154512220 */ /* 0x002fc80000410000 */
[----:B------:R-:W-:Y:S01]  /*3bf0*/  @P2 FSEL R82, R82, RZ, P4 ;  /* 0x000000ff52522208 */ /* 0x000fe20002000000 */
[-CC-:B------:R-:W-:Y:S01]  /*3c00*/  @P1 FFMA.FTZ R84, R108, R87.reuse, R86.reuse ;  /* 0x000000576c541223 */ /* 0x180fe20000010056 */
[----:B------:R-:W-:Y:S01]  /*3c10*/  @P2 LOP3.LUT P4, RZ, R98, 0xff000000, RZ, 0xc0, !PT ;  /* 0xff00000062ff2812 */ /* 0x000fe2000788c0ff */
[----:B------:R-:W-:Y:S01]  /*3c20*/  @P2 FMUL.FTZ R80, R81, R80 ;  /* 0x0000005051502220 */ /* 0x000fe20000410000 */
[----:B------:R-:W-:Y:S01]  /*3c30*/  @P1 FFMA.FTZ R81, R89, R87, R86 ;  /* 0x0000005759511223 */ /* 0x000fe20000010056 */
[----:B------:R-:W-:Y:S01]  /*3c40*/  @P2 F2FP.F16.F32.PACK_AB R82, RZ, R82 ;  /* 0x00000052ff52223e */ /* 0x000fe200000000ff */
[----:B------:R-:W-:Y:S02]  /*3c50*/  @P1 FADD.FTZ R124, R105, -R84 ;  /* 0x80000054697c1221 */ /* 0x000fe40000010000 */
[----:B------:R-:W-:Y:S01]  /*3c60*/  @P2 FSEL R80, R80, RZ, P0 ;  /* 0x000000ff50502208 */ /* 0x000fe20000000000 */
[----:B------:R-:W-:Y:S01]  /*3c70*/  @P1 FADD.FTZ R81, R106, -R81 ;  /* 0x800000516a511221 */ /* 0x000fe20000010000 */
[C---:B------:R-:W-:Y:S01]  /*3c80*/  @P1 FFMA.FTZ R122, R119.reuse, R124, R63 ;  /* 0x0000007c777a1223 */ /* 0x040fe2000001003f */
[----:B------:R-:W-:Y:S01]  /*3c90*/  MOV R124, R64 ;  /* 0x00000040007c7202 */ /* 0x000fe20000000f00 */
[----:B------:R-:W0:Y:S01]  /*3ca0*/  @P2 LDC.64 R84, c[0x0][0x408] ;  /* 0x00010200ff542b82 */ /* 0x000e220000000a00 */
[----:B------:R-:W-:Y:S01]  /*3cb0*/  @P2 F2FP.F16.F32.PACK_AB R80, RZ, R80 ;  /* 0x00000050ff50223e */ /* 0x000fe200000000ff */
[----:B------:R-:W-:Y:S01]  /*3cc0*/  @P1 FFMA.FTZ R124, R119, R81, R64 ;  /* 0x00000051777c1223 */ /* 0x000fe20000010040 */
[----:B------:R-:W-:-:S02]  /*3cd0*/  @P2 LOP3.LUT P0, RZ, R98, 0xff0000, RZ, 0xc0, !PT ;  /* 0x00ff000062ff2812 */ /* 0x000fc4000780c0ff */
[----:B------:R-:W-:-:S03]  /*3ce0*/  @P2 PRMT R68, R80, 0x7610, R68 ;  /* 0x0000761050442816 */ /* 0x000fc60000000044 */
[----:B------:R-:W1:Y:S01]  /*3cf0*/  @P2 LDC.64 R80, c[0x0][0x408] ;  /* 0x00010200ff502b82 */ /* 0x000e620000000a00 */
[----:B------:R-:W-:-:S07]  /*3d00*/  @P2 PRMT R68, R68, 0x5410, R82 ;  /* 0x0000541044442816 */ /* 0x000fce0000000052 */
[----:B------:R-:W2:Y:S01]  /*3d10*/  @P2 LDC.64 R82, c[0x0][0x408] ;  /* 0x00010200ff522b82 */ /* 0x000ea20000000a00 */
[----:B0-----:R-:W-:-:S04]  /*3d20*/  @P2 FMUL.FTZ R85, R90, R85 ;  /* 0x000000555a552220 */ /* 0x001fc80000410000 */
[----:B------:R-:W-:Y:S01]  /*3d30*/  @P2 FMUL.FTZ R90, R85, R84 ;  /* 0x00000054555a2220 */ /* 0x000fe20000410000 */
[----:B------:R-:W-:Y:S01]  /*3d40*/  @P1 FFMA.FTZ R85, R114, R87, R86 ;  /* 0x0000005772551223 */ /* 0x000fe20000010056 */
[----:B-1----:R-:W-:-:S03]  /*3d50*/  @P2 FMUL.FTZ R81, R124, R81 ;  /* 0x000000517c512220 */ /* 0x002fc60000410000 */
[----:B------:R-:W-:Y:S01]  /*3d60*/  @P1 FADD.FTZ R84, R112, -R85 ;  /* 0x8000005570541221 */ /* 0x000fe20000010000 */
[----:B------:R-:W-:Y:S02]  /*3d70*/  MOV R124, R66 ;  /* 0x00000042007c7202 */ /* 0x000fe40000000f00 */
[----:B------:R-:W-:Y:S02]  /*3d80*/  @P2 FSEL R90, R90, RZ, P0 ;  /* 0x000000ff5a5a2208 */ /* 0x000fe40000000000 */
[----:B------:R-:W-:Y:S01]  /*3d90*/  @P2 LOP3.LUT P0, RZ, R99, 0xff, RZ, 0xc0, !PT ;  /* 0x000000ff63ff2812 */ /* 0x000fe2000780c0ff */
[----:B--2---:R-:W-:Y:S01]  /*3da0*/  @P2 FMUL.FTZ R83, R122, R83 ;  /* 0x000000537a532220 */ /* 0x004fe20000410000 */
[----:B------:R-:W-:Y:S01]  /*3db0*/  MOV R122, R65 ;  /* 0x00000041007a7202 */ /* 0x000fe20000000f00 */
[----:B------:R-:W-:Y:S01]  /*3dc0*/  @P1 FFMA.FTZ R122, R119, R84, R65 ;  /* 0x00000054777a1223 */ /* 0x000fe20000010041 */
[----:B------:R-:W-:Y:S01]  /*3dd0*/  @P2 F2FP.F16.F32.PACK_AB R90, RZ, R90 ;  /* 0x0000005aff5a223e */ /* 0x000fe200000000ff */
[----:B------:R-:W-:Y:S01]  /*3de0*/  @P2 FMUL.FTZ R83, R83, R82 ;  /* 0x0000005253532220 */ /* 0x000fe20000410000 */
[----:B------:R-:W-:Y:S01]  /*3df0*/  @P2 FMUL.FTZ R82, R81, R80 ;  /* 0x0000005051522220 */ /* 0x000fe20000410000 */
[----:B------:R-:W-:Y:S01]  /*3e00*/  @P1 FFMA.FTZ R81, R113, R87, R86 ;  /* 0x0000005771511223 */ /* 0x000fe20000010056 */
[----:B------:R-:W0:Y:S01]  /*3e10*/  @P2 LDC.64 R84, c[0x0][0x408] ;  /* 0x00010200ff542b82 */ /* 0x000e220000000a00 */
[----:B------:R-:W-:-:S02]  /*3e20*/  @P2 PRMT R69, R90, 0x7610, R69 ;  /* 0x000076105a452816 */ /* 0x000fc40000000045 */
[----:B------:R-:W-:Y:S01]  /*3e30*/  @P1 FADD.FTZ R81, R110, -R81 ;  /* 0x800000516e511221 */ /* 0x000fe20000010000 */
[----:B------:R-:W-:Y:S02]  /*3e40*/  @P2 FSEL R83, R83, RZ, P4 ;  /* 0x000000ff53532208 */ /* 0x000fe40002000000 */
[----:B------:R-:W-:Y:S01]  /*3e50*/  @P2 LOP3.LUT P4, RZ, R99, 0xff00, RZ, 0xc0, !PT ;  /* 0x0000ff0063ff2812 */ /* 0x000fe2000788c0ff */
[----:B------:R-:W-:Y:S01]  /*3e60*/  @P1 FFMA.FTZ R124, R119, R81, R66 ;  /* 0x00000051777c1223 */ /* 0x000fe20000010042 */
[----:B------:R-:W-:Y:S01]  /*3e70*/  @P2 FSEL R82, R82, RZ, P0 ;  /* 0x000000ff52522208 */ /* 0x000fe20000000000 */
[----:B------:R-:W1:Y:S01]  /*3e80*/  @P2 LDC.64 R80, c[0x0][0x408] ;  /* 0x00010200ff502b82 */ /* 0x000e620000000a00 */
[----:B------:R-:W-:Y:S02]  /*3e90*/  @P2 F2FP.F16.F32.PACK_AB R83, RZ, R83 ;  /* 0x00000053ff53223e */ /* 0x000fe400000000ff */
[----:B------:R-:W-:Y:S02]  /*3ea0*/  @P2 F2FP.F16.F32.PACK_AB R82, RZ, R82 ;  /* 0x00000052ff52223e */ /* 0x000fe400000000ff */
[----:B------:R-:W-:-:S02]  /*3eb0*/  @P2 PRMT R69, R69, 0x5410, R83 ;  /* 0x0000541045452816 */ /* 0x000fc40000000053 */
[----:B------:R-:W-:Y:S01]  /*3ec0*/  @P2 PRMT R70, R82, 0x7610, R70 ;  /* 0x0000761052462816 */ /* 0x000fe20000000046 */
[----:B0-----:R-:W-:-:S04]  /*3ed0*/  @P2 FMUL.FTZ R85, R122, R85 ;  /* 0x000000557a552220 */ /* 0x001fc80000410000 */
[----:B------:R-:W-:Y:S01]  /*3ee0*/  @P2 FMUL.FTZ R84, R85, R84 ;  /* 0x0000005455542220 */ /* 0x000fe20000410000 */
[----:B-1----:R-:W-:-:S04]  /*3ef0*/  @P2 FMUL.FTZ R81, R124, R81 ;  /* 0x000000517c512220 */ /* 0x002fc80000410000 */
[----:B------:R-:W-:Y:S01]  /*3f00*/  @P2 FSEL R84, R84, RZ, P4 ;  /* 0x000000ff54542208 */ /* 0x000fe20002000000 */
[----:B------:R-:W-:-:S03]  /*3f10*/  @P2 FMUL.FTZ R80, R81, R80 ;  /* 0x0000005051502220 */ /* 0x000fc60000410000 */
[----:B------:R-:W-:Y:S02]  /*3f20*/  @P2 F2FP.F16.F32.PACK_AB R84, RZ, R84 ;  /* 0x00000054ff54223e */ /* 0x000fe400000000ff */
[----:B------:R-:W-:Y:S02]  /*3f30*/  @P2 FSEL R80, R80, RZ, P5 ;  /* 0x000000ff50502208 */ /* 0x000fe40002800000 */
[----:B------:R-:W-:Y:S02]  /*3f40*/  @P2 PRMT R70, R70, 0x5410, R84 ;  /* 0x0000541046462816 */ /* 0x000fe40000000054 */
[----:B------:R-:W-:-:S04]  /*3f50*/  @P2 F2FP.F16.F32.PACK_AB R80, RZ, R80 ;  /* 0x00000050ff50223e */ /* 0x000fc800000000ff */
        /* <DEDUP_REMOVED lines=14> */
.L_x_6859:
[----:B------:R-:W-:-:S04]  /*4040*/  UISETP.NE.U32.AND UP0, UPT, UR20, URZ, UPT ;  /* 0x000000ff1400728c */ /* 0x000fc8000bf05070 */
[----:B------:R-:W-:-:S06]  /*4050*/  UISETP.NE.AND.EX UP0, UPT, UR21, URZ, UPT, UP0 ;  /* 0x000000ff1500728c */ /* 0x000fcc000bf05300 */
[----:B------:R-:W-:-:S13]  /*4060*/  PLOP3.LUT P3, PT, PT, PT, UP0, 0x80, 0x8 ;  /* 0x000000000008781c */ /* 0x000fda0003f6f008 */
[----:B------:R-:W-:Y:S05]  /*4070*/  @!P3 BRA `(.L_x_6862) ;  /* 0x000000080030b947 */ /* 0x000fea0003800000 */
[----:B------:R-:W-:Y:S01]  /*4080*/  BSSY.RECONVERGENT B3, `(.L_x_6863) ;  /* 0x000000f000037945 */ /* 0x000fe20003800200 */
[----:B------:R-:W-:Y:S01]  /*4090*/  ISETP.GT.AND P0, PT, R122, RZ, PT ;  /* 0x000000ff7a00720c */ /* 0x000fe20003f04270 */
[----:B-1----:R-:W-:Y:S02]  /*40a0*/  FFMA.FTZ R72, R116, R87, R86 ;  /* 0x0000005774487223 */ /* 0x002fe40000010056 */
[----:B------:R-:W-:Y:S10]  /*40b0*/  @!P2 BRA `(.L_x_6864) ;  /* 0x00000000002ca947 */ /* 0x000ff40003800000 */
        /* <DEDUP_REMOVED lines=11> */
.L_x_6864:
[----:B------:R-:W-:Y:S05]  /*4170*/  BSYNC.RECONVERGENT B3 ;  /* 0x0000000000037941 */ /* 0x000fea0003800200 */
.L_x_6863:
        /* <DEDUP_REMOVED lines=13> */
.L_x_6866:
[----:B------:R-:W-:Y:S05]  /*4250*/  BSYNC.RECONVERGENT B3 ;  /* 0x0000000000037941 */ /* 0x000fea0003800200 */
.L_x_6865:
        /* <DEDUP_REMOVED lines=13> */
.L_x_6868:
[----:B------:R-:W-:Y:S05]  /*4330*/  BSYNC.RECONVERGENT B3 ;  /* 0x0000000000037941 */ /* 0x000fea0003800200 */
.L_x_6867:
        /* <DEDUP_REMOVED lines=13> */
.L_x_6870:
[----:B------:R-:W-:Y:S05]  /*4410*/  BSYNC.RECONVERGENT B3 ;  /* 0x0000000000037941 */ /* 0x000fea0003800200 */
.L_x_6869:
        /* <DEDUP_REMOVED lines=13> */
.L_x_6872:
[----:B------:R-:W-:Y:S05]  /*44f0*/  BSYNC.RECONVERGENT B3 ;  /* 0x0000000000037941 */ /* 0x000fea0003800200 */
.L_x_6871:
        /* <DEDUP_REMOVED lines=13> */
.L_x_6874:
[----:B------:R-:W-:Y:S05]  /*45d0*/  BSYNC.RECONVERGENT B3 ;  /* 0x0000000000037941 */ /* 0x000fea0003800200 */
.L_x_6873:
        /* <DEDUP_REMOVED lines=13> */
.L_x_6876:
[----:B------:R-:W-:Y:S05]  /*46b0*/  BSYNC.RECONVERGENT B3 ;  /* 0x0000000000037941 */ /* 0x000fea0003800200 */
.L_x_6875:
        /* <DEDUP_REMOVED lines=40> */
.L_x_6862:
[----:B-1----:R-:W1:Y:S01]  /*4940*/  @P2 LDC.64 R80, c[0x0][0x408] ;  /* 0x00010200ff502b82 */ /* 0x002e620000000a00 */
[----:B------:R-:W-:Y:S04]  /*4950*/  BSSY.RECONVERGENT B3, `(.L_x_6877) ;  /* 0x000000d000037945 */ /* 0x000fe80003800200 */
[----:B------:R-:W-:Y:S05]  /*4960*/  @!P2 BRA `(.L_x_6878) ;  /* 0x00000000002ca947 */ /* 0x000fea0003800000 */
[----:B0-----:R-:W-:Y:S01]  /*4970*/  FFMA.FTZ R83, R95, R87, R86 ;  /* 0x000000575f537223 */ /* 0x001fe20000010056 */
        /* <DEDUP_REMOVED lines=10> */
.L_x_6878:
[----:B------:R-:W-:Y:S05]  /*4a20*/  BSYNC.RECONVERGENT B3 ;  /* 0x0000000000037941 */ /* 0x000fea0003800200 */
.L_x_6877:
        /* <DEDUP_REMOVED lines=13> */
.L_x_6880:
[----:B------:R-:W-:Y:S05]  /*4b00*/  BSYNC.RECONVERGENT B3 ;  /* 0x0000000000037941 */ /* 0x000fea0003800200 */
.L_x_6879:
        /* <DEDUP_REMOVED lines=13> */
.L_x_6882:
[----:B------:R-:W-:Y:S05]  /*4be0*/  BSYNC.RECONVERGENT B3 ;  /* 0x0000000000037941 */ /* 0x000fea0003800200 */
.L_x_6881:
        /* <DEDUP_REMOVED lines=13> */
.L_x_6884:
[----:B------:R-:W-:Y:S05]  /*4cc0*/  BSYNC.RECONVERGENT B3 ;  /* 0x0000000000037941 */ /* 0x000fea0003800200 */
.L_x_6883:
        /* <DEDUP_REMOVED lines=13> */
.L_x_6886:
[----:B------:R-:W-:Y:S05]  /*4da0*/  BSYNC.RECONVERGENT B3 ;  /* 0x0000000000037941 */ /* 0x000fea0003800200 */
.L_x_6885:
        /* <DEDUP_REMOVED lines=13> */
.L_x_6888:
[----:B------:R-:W-:Y:S05]  /*4e80*/  BSYNC.RECONVERGENT B3 ;  /* 0x0000000000037941 */ /* 0x000fea0003800200 */
.L_x_6887:
[----:B------:R-:W-:Y:S01]  /*4e90*/  BSSY.RECONVERGENT B3, `(.L_x_6889) ;  /* 0x000000e000037945 */ /* 0x000fe20003800200 */
[----:B0-----:R-:W-:-:S03]  /*4ea0*/  FFMA.FTZ R84, R116, R87, R86 ;  /* 0x0000005774547223 */ /* 0x001fc60000010056 */
        /* <DEDUP_REMOVED lines=12> */
.L_x_6890:
[----:B------:R-:W-:Y:S05]  /*4f70*/  BSYNC.RECONVERGENT B3 ;  /* 0x0000000000037941 */ /* 0x000fea0003800200 */
.L_x_6889:
[----:B------:R-:W-:Y:S01]  /*4f80*/  FADD.FTZ R84, R115, -R84 ;  /* 0x8000005473547221 */ /* 0x000fe20000010000 */
[----:B------:R-:W-:-:S03]  /*4f90*/  ISETP.GT.AND P0, PT, R122, RZ, PT ;  /* 0x000000ff7a00720c */ /* 0x000fc60003f04270 */
[----:B------:R-:W-:-:S05]  /*4fa0*/  FMUL.FTZ R84, R119, R84 ;  /* 0x0000005477547220 */ /* 0x000fca0000410000 */
[----:B------:R-:W-:Y:S02]  /*4fb0*/  FSEL R84, R84, RZ, P0 ;  /* 0x000000ff54547208 */ /* 0x000fe40000000000 */
[----:B-----5:R-:W-:-:S03]  /*4fc0*/  @P2 ISETP.GE.U32.AND P0, PT, R98, RZ, PT ;  /* 0x000000ff6200220c */ /* 0x020fc60003f06070 */
[----:B-1----:R-:W-:Y:S01]  /*4fd0*/  @P2 FMUL.FTZ R81, R84, R81 ;  /* 0x0000005154512220 */ /* 0x002fe20000410000 */
[----:B------:R-:W-:-:S03]  /*4fe0*/  @P2 ISETP.GE.U32.AND.EX P0, PT, R99, 0x1000000, PT, P0 ;  /* 0x010000006300280c */ /* 0x000fc60003f06100 */
[----:B------:R-:W-:-:S05]  /*4ff0*/  @P2 FMUL.FTZ R80, R81, R80 ;  /* 0x0000005051502220 */ /* 0x000fca0000410000 */
[----:B------:R-:W-:-:S04]  /*5000*/  @P2 FSEL R80, R80, RZ, P0 ;  /* 0x000000ff50502208 */ /* 0x000fc80000000000 */
[----:B------:R-:W-:-:S04]  /*5010*/  @P2 F2FP.F16.F32.PACK_AB R80, RZ, R80 ;  /* 0x00000050ff50223e */ /* 0x000fc800000000ff */
[----:B------:R-:W-:-:S07]  /*5020*/  @P2 PRMT R71, R71, 0x5410, R80 ;  /* 0x0000541047472816 */ /* 0x000fce0000000050 */
.L_x_6861:
[----:B------:R-:W-:Y:S05]  /*5030*/  BSYNC.RECONVERGENT B1 ;  /* 0x0000000000017941 */ /* 0x000fea0003800200 */
.L_x_6858:
[----:B------:R-:W0:Y:S08]  /*5040*/  @P3 LDC.64 R82, c[0x0][0x478] ;  /* 0x00011e00ff523b82 */ /* 0x000e300000000a00 */
[----:B------:R-:W1:Y:S01]  /*5050*/  @P2 LDC.64 R80, c[0x0][0x468] ;  /* 0x00011a00ff502b82 */ /* 0x000e620000000a00 */
[----:B0-----:R-:W-:-:S05]  /*5060*/  @P3 IMAD.WIDE.U32 R82, R121, 0x20, R82 ;  /* 0x0000002079523825 */ /* 0x001fca00078e0052 */
[----:B------:R2:W-:Y:S01]  /*5070*/  @P3 STG.E.128 desc[UR6][R82.64], R72 ;  /* 0x0000004852003986 */ /* 0x0005e2000c101d06 */
[----:B-1----:R-:W-:-:S03]  /*5080*/  @P2 IMAD.WIDE.U32 R80, R120, 0x10, R80 ;  /* 0x0000001078502825 */ /* 0x002fc600078e0050 */
[----:B------:R2:W-:Y:S04]  /*5090*/  @P3 STG.E.128 desc[UR6][R82.64+0x10], R76 ;  /* 0x0000104c52003986 */ /* 0x0005e8000c101d06 */
[----:B------:R2:W-:Y:S02]  /*50a0*/  @P2 STG.E.128 desc[UR6][R80.64], R68 ;  /* 0x0000004450002986 */ /* 0x0005e4000c101d06 */
.L_x_6857:
[----:B------:R-:W-:Y:S05]  /*50b0*/  BSYNC.RECONVERGENT B2 ;  /* 0x0000000000027941 */ /* 0x000fea0003800200 */
.L_x_6856:
[----:B-12---:R-:W1:Y:S02]  /*50c0*/  LDC.64 R80, c[0x0][0x380] ;  /* 0x0000e000ff507b82 */ /* 0x006e640000000a00 */
[----:B-1----:R-:W-:-:S04]  /*50d0*/  LEA R5, R80, R5, 0x2 ;  /* 0x0000000550057211 */ /* 0x002fc800078e10ff */
[----:B------:R-:W-:-:S13]  /*50e0*/  ISETP.GE.AND P0, PT, R5, R81, PT ;  /* 0x000000510500720c */ /* 0x000fda0003f06270 */
[----:B------:R-:W-:Y:S05]  /*50f0*/  @!P0 BRA `(.L_x_6891) ;  /* 0xffffffb000c48947 */ /* 0x000fea000383ffff */
.L_x_6811:
[----:B------:R-:W-:Y:S05]  /*5100*/  BSYNC B0 ;  /* 0x0000000000007941 */ /* 0x000fea0003800000 */
.L_x_6810:
        /* <DEDUP_REMOVED lines=17> */
[----:B--2---:R-:W-:Y:S01]  /*5220*/  IMAD R31, R2, UR4, RZ ;  /* 0x00000004021f7c24 */ /* 0x004fe2000f8e02ff */
[----:B------:R-:W-:-:S04]  /*5230*/  LOP3.LUT R29, R0, 0x7f, RZ, 0x3c, !PT ;  /* 0x0000007f001d7812 */ /* 0x000fc800078e3cff */
[----:B-----5:R-:W-:Y:S02]  /*5240*/  IADD3 R18, P3, PT, R31, R0, RZ ;  /* 0x000000001f127210 */ /* 0x020fe40007f7e0ff */
[----:B------:R-:W-:Y:S02]  /*5250*/  IADD3 R2, PT, PT, R29, R2, RZ ;  /* 0x000000021d027210 */ /* 0x000fe40007ffe0ff */
[----:B-1----:R-:W-:Y:S02]  /*5260*/  SHF.L.U32 R22, R18, 0x2, RZ ;  /* 0x0000000212167819 */ /* 0x002fe400000006ff */
[----:B------:R-:W-:Y:S02]  /*5270*/  ISETP.GE.U32.AND P2, PT, R2, 0x80, PT ;  /* 0x000000800200780c */ /* 0x000fe40003f46070 */
[C---:B---3--:R-:W-:Y:S02]  /*5280*/  IADD3 R24, P4, PT, R22.reuse, UR18, RZ ;  /* 0x0000001216187c10 */ /* 0x048fe4000ff9e0ff */
[----:B------:R-:W-:-:S02]  /*5290*/  IADD3 R22, P5, PT, R22, UR16, RZ ;  /* 0x0000001016167c10 */ /* 0x000fc4000ffbe0ff */
[C---:B------:R-:W-:Y:S02]  /*52a0*/  ISETP.GE.U32.AND P1, PT, R2.reuse, 0x100, PT ;  /* 0x000001000200780c */ /* 0x040fe40003f26070 */
[----:B------:R-:W-:Y:S01]  /*52b0*/  ISETP.GE.U32.AND P0, PT, R2, 0x180, PT ;  /* 0x000001800200780c */ /* 0x000fe20003f06070 */
        /* <DEDUP_REMOVED lines=38> */
[----:B-1----:R-:W-:Y:S02]  /*5520*/  IADD3.X R43, PT, PT, RZ, RZ, RZ, P3, !PT ;  /* 0x000000ffff2b7210 */ /* 0x002fe40001ffe4ff */
[----:B------:R-:W-:Y:S02]  /*5530*/  ISETP.GE.U32.AND P3, PT, R2, 0x200, PT ;  /* 0x000002000200780c */ /* 0x000fe40003f66070 */
[----:B------:R-:W-:Y:S02]  /*5540*/  SHF.L.U64.HI R43, R18, 0x2, R43 ;  /* 0x00000002122b7819 */ /* 0x000fe4000001022b */
[----:B------:R-:W-:Y:S02]  /*5550*/  @P2 MOV R2, R24 ;  /* 0x0000001800022202 */ /* 0x000fe40000000f00 */
[----:B------:R-:W-:-:S02]  /*5560*/  IADD3.X R45, PT, PT, R43, UR19, RZ, P4, !PT ;  /* 0x000000132b2d7c10 */ /* 0x000fc4000a7fe4ff */
        /* <DEDUP_REMOVED lines=70> */
.L_x_6820:
[----:B----4-:R-:W-:Y:S01]  /*59d0*/  HFMA2 R82, -RZ, RZ, 0, 5.9604644775390625e-08 ;  /* 0x00000001ff527431 */ /* 0x010fe200000001ff */
[----:B------:R-:W-:Y:S01]  /*59e0*/  BSSY B1, `(.L_x_6892) ;  /* 0x0000006000017945 */ /* 0x000fe20003800000 */
[----:B01----:R-:W-:Y:S02]  /*59f0*/  MOV R81, 0x1f ;  /* 0x0000001f00517802 */ /* 0x003fe40000000f00 */
[----:B------:R-:W-:-:S07]  /*5a00*/  MOV R80, 0xffffffff ;  /* 0xffffffff00507802 */ /* 0x000fce0000000f00 */
[----:B-----5:R-:W-:Y:S05]  /*5a10*/  WARPSYNC.COLLECTIVE R80, `(.L_x_6893) ;  /* 0x0000000050087348 */ /* 0x020fea0003c00000 */
[----:B------:R0:W1:Y:S02]  /*5a20*/  SHFL.BFLY P0, R125, R127, R82, R81 ;  /* 0x0c0000527f7d7389 */ /* 0x0000640000000051 */
[----:B01---5:R-:W-:Y:S05]  /*5a30*/  ENDCOLLECTIVE ;  /* 0x000000000000791b */ /* 0x023fea0003800000 */
.L_x_6893:
[----:B------:R-:W-:Y:S05]  /*5a40*/  BSYNC B1 ;  /* 0x0000000000017941 */ /* 0x000fea0003800000 */
.L_x_6892:
        /* <DEDUP_REMOVED lines=9> */
.L_x_6894:
[----:B------:R-:W-:Y:S01]  /*5ae0*/  MOV R127, R84 ;  /* 0x00000054007f7202 */ /* 0x000fe20000000f00 */
[----:B------:R-:W-:Y:S01]  /*5af0*/  HFMA2 R82, -RZ, RZ, 0, 1.1920928955078125e-07 ;  /* 0x00000002ff527431 */ /* 0x000fe200000001ff */
[----:B------:R-:W-:-:S07]  /*5b00*/  MOV R83, R125 ;  /* 0x0000007d00537202 */ /* 0x000fce0000000f00 */
[----:B------:R-:W-:Y:S05]  /*5b10*/  WARPSYNC.COLLECTIVE R80, `(.L_x_6895) ;  /* 0x0000000050087348 */ /* 0x000fea0003c00000 */
[----:B------:R0:W1:Y:S02]  /*5b20*/  SHFL.BFLY P0, R125, R127, R82, R81 ;  /* 0x0c0000527f7d7389 */ /* 0x0000640000000051 */
[----:B01----:R-:W-:Y:S05]  /*5b30*/  ENDCOLLECTIVE ;  /* 0x000000000000791b */ /* 0x003fea0003800000 */
.L_x_6895:
[----:B------:R-:W-:-:S05]  /*5b40*/  FADD.FTZ R85, R83, R128 ;  /* 0x0000008053557221 */ /* 0x000fca0000010000 */
[----:B------:R-:W-:Y:S02]  /*5b50*/  MOV R127, R85 ;  /* 0x00000055007f7202 */ /* 0x000fe40000000f00 */
[----:B------:R-:W-:-:S07]  /*5b60*/  MOV R83, R125 ;  /* 0x0000007d00537202 */ /* 0x000fce0000000f00 */
[----:B------:R-:W-:Y:S05]  /*5b70*/  WARPSYNC.COLLECTIVE R80, `(.L_x_6896) ;  /* 0x0000000050087348 */ /* 0x000fea0003c00000 */
[----:B------:R0:W1:Y:S02]  /*5b80*/  SHFL.BFLY P0, R125, R127, R82, R81 ;  /* 0x0c0000527f7d7389 */ /* 0x0000640000000051 */
[----:B01----:R-:W-:Y:S05]  /*5b90*/  ENDCOLLECTIVE ;  /* 0x000000000000791b */ /* 0x003fea0003800000 */
.L_x_6896:
[----:B------:R-:W-:-:S05]  /*5ba0*/  FADD.FTZ R87, R84, R83 ;  /* 0x0000005354577221 */ /* 0x000fca0000010000 */
[----:B------:R-:W-:Y:S01]  /*5bb0*/  MOV R127, R87 ;  /* 0x00000057007f7202 */ /* 0x000fe20000000f00 */
[----:B------:R-:W-:Y:S01]  /*5bc0*/  HFMA2 R82, -RZ, RZ, 0, 2.384185791015625e-07 ;  /* 0x00000004ff527431 */ /* 0x000fe200000001ff */
[----:B------:R-:W-:-:S07]  /*5bd0*/  MOV R86, R125 ;  /* 0x0000007d00567202 */ /* 0x000fce0000000f00 */
[----:B------:R-:W-:Y:S05]  /*5be0*/  WARPSYNC.COLLECTIVE R80, `(.L_x_6897) ;  /* 0x0000000050087348 */ /* 0x000fea0003c00000 */
[----:B------:R0:W1:Y:S02]  /*5bf0*/  SHFL.BFLY P0, R125, R127, R82, R81 ;  /* 0x0c0000527f7d7389 */ /* 0x0000640000000051 */
[----:B01----:R-:W-:Y:S05]  /*5c00*/  ENDCOLLECTIVE ;  /* 0x000000000000791b */ /* 0x003fea0003800000 */
.L_x_6897:
[----:B------:R-:W-:-:S05]  /*5c10*/  FADD.FTZ R90, R85, R86 ;  /* 0x00000056555a7221 */ /* 0x000fca0000010000 */
[----:B------:R-:W-:Y:S02]  /*5c20*/  MOV R127, R90 ;  /* 0x0000005a007f7202 */ /* 0x000fe40000000f00 */
[----:B------:R-:W-:-:S07]  /*5c30*/  MOV R86, R125 ;  /* 0x0000007d00567202 */ /* 0x000fce0000000f00 */
[----:B------:R-:W-:Y:S05]  /*5c40*/  WARPSYNC.COLLECTIVE R80, `(.L_x_6898) ;  /* 0x0000000050087348 */ /* 0x000fea0003c00000 */
[----:B------:R0:W1:Y:S02]  /*5c50*/  SHFL.BFLY P0, R125, R127, R82, R81 ;  /* 0x0c0000527f7d7389 */ /* 0x0000640000000051 */
[----:B01----:R-:W-:Y:S05]  /*5c60*/  ENDCOLLECTIVE ;  /* 0x000000000000791b */ /* 0x003fea0003800000 */
.L_x_6898:
[----:B------:R-:W-:-:S05]  /*5c70*/  FADD.FTZ R91, R87, R86 ;  /* 0x00000056575b7221 */ /* 0x000fca0000010000 */
[----:B------:R-:W-:Y:S01]  /*5c80*/  MOV R127, R91 ;  /* 0x0000005b007f7202 */ /* 0x000fe20000000f00 */
[----:B------:R-:W-:Y:S01]  /*5c90*/  HFMA2 R82, -RZ, RZ, 0, 4.76837158203125e-07 ;  /* 0x00000008ff527431 */ /* 0x000fe200000001ff */
[----:B------:R-:W-:-:S07]  /*5ca0*/  MOV R83, R125 ;  /* 0x0000007d00537202 */ /* 0x000fce0000000f00 */
[----:B------:R-:W-:Y:S05]  /*5cb0*/  WARPSYNC.COLLECTIVE R80, `(.L_x_6899) ;  /* 0x0000000050087348 */ /* 0x000fea0003c00000 */
[----:B------:R0:W1:Y:S02]  /*5cc0*/  SHFL.BFLY P0, R125, R127, R82, R81 ;  /* 0x0c0000527f7d7389 */ /* 0x0000640000000051 */
[----:B01----:R-:W-:Y:S05]  /*5cd0*/  ENDCOLLECTIVE ;  /* 0x000000000000791b */ /* 0x003fea0003800000 */
.L_x_6899:
[----:B------:R-:W-:-:S05]  /*5ce0*/  FADD.FTZ R120, R90, R83 ;  /* 0x000000535a787221 */ /* 0x000fca0000010000 */
[----:B------:R-:W-:Y:S02]  /*5cf0*/  MOV R127, R120 ;  /* 0x00000078007f7202 */ /* 0x000fe40000000f00 */
[----:B------:R-:W-:-:S07]  /*5d00*/  MOV R86, R125 ;  /* 0x0000007d00567202 */ /* 0x000fce0000000f00 */
[----:B------:R-:W-:Y:S05]  /*5d10*/  WARPSYNC.COLLECTIVE R80, `(.L_x_6900) ;  /* 0x0000000050087348 */ /* 0x000fea0003c00000 */
[----:B------:R0:W1:Y:S02]  /*5d20*/  SHFL.BFLY P0, R125, R127, R82, R81 ;  /* 0x0c0000527f7d7389 */ /* 0x0000640000000051 */
[----:B01----:R-:W-:Y:S05]  /*5d30*/  ENDCOLLECTIVE ;  /* 0x000000000000791b */ /* 0x003fea0003800000 */
.L_x_6900:
[----:B------:R-:W-:-:S05]  /*5d40*/  FADD.FTZ R83, R91, R86 ;  /* 0x000000565b537221 */ /* 0x000fca0000010000 */
[----:B------:R-:W-:Y:S01]  /*5d50*/  MOV R127, R83 ;  /* 0x00000053007f7202 */ /* 0x000fe20000000f00 */
[----:B------:R-:W-:Y:S02]  /*5d60*/  HFMA2 R82, -RZ, RZ, 0, 9.5367431640625e-07 ;  /* 0x00000010ff527431 */ /* 0x000fe400000001ff */
[----:B------:R-:W-:-:S07]  /*5d70*/  FADD.FTZ R84, R120, R125 ;  /* 0x0000007d78547221 */ /* 0x000fce0000010000 */
[----:B------:R-:W-:Y:S05]  /*5d80*/  WARPSYNC.COLLECTIVE R80, `(.L_x_6901) ;  /* 0x0000000050087348 */ /* 0x000fea0003c00000 */
[----:B------:R0:W1:Y:S02]  /*5d90*/  SHFL.BFLY P0, R125, R127, R82, R81 ;  /* 0x0c0000527f7d7389 */ /* 0x0000640000000051 */
[----:B01----:R-:W-:Y:S05]  /*5da0*/  ENDCOLLECTIVE ;  /* 0x000000000000791b */ /* 0x003fea0003800000 */
.L_x_6901:
[----:B------:R-:W-:Y:S02]  /*5db0*/  MOV R127, R84 ;  /* 0x00000054007f7202 */ /* 0x000fe40000000f00 */
[----:B------:R-:W-:-:S07]  /*5dc0*/  MOV R86, R125 ;  /* 0x0000007d00567202 */ /* 0x000fce0000000f00 */
[----:B------:R-:W-:Y:S05]  /*5dd0*/  WARPSYNC.COLLECTIVE R80, `(.L_x_6902) ;  /* 0x0000000050087348 */ /* 0x000fea0003c00000 */
[----:B------:R0:W1:Y:S02]  /*5de0*/  SHFL.BFLY P0, R125, R127, R82, R81 ;  /* 0x0c0000527f7d7389 */ /* 0x0000640000000051 */
[----:B01----:R-:W-:Y:S05]  /*5df0*/  ENDCOLLECTIVE ;  /* 0x000000000000791b */ /* 0x003fea0003800000 */
.L_x_6902:
[----:B------:R-:W-:Y:S01]  /*5e00*/  MOV R85, R125 ;  /* 0x0000007d00557202 */ /* 0x000fe20000000f00 */
[----:B------:R-:W-:Y:S06]  /*5e10*/  BRA `(.L_x_6903) ;  /* 0xffffffb8002c7947 */ /* 0x000fec000383ffff */
.L_x_6904:
        /* <DEDUP_REMOVED lines=14> */
.L_x_11279:


//--------------------- .text._ZN10layer_norm22ln_bwd_finalize_kernelINS_22Kernel_traits_finalizeILj512E6__halfS2_fS2_fjLb0ELj1024ELj4ENS_18Kernel_traits_baseILj512ES2_S2_fS2_fjLj1024EEEEELb0ELb1EEEvNS_9BwdParamsE --------------------------
	.section	.text._ZN10layer_norm22ln_bwd_finalize_kernelINS_22Kernel_traits_finalizeILj512E6__halfS2_fS2_fjLb0ELj1024ELj4ENS_18Kernel_traits_baseILj512ES2_S2_fS2_fjLj1024EEEEELb0ELb1EEEvNS_9BwdParamsE,"ax",@progbits
	.align	128
        .global         _ZN10layer_norm22ln_bwd_finalize_kernelINS_22Kernel_traits_finalizeILj512E6__halfS2_fS2_fjLb0ELj1024ELj4ENS_18Kernel_traits_baseILj512ES2_S2_fS2_fjLj1024EEEEELb0ELb1EEEvNS_9BwdParamsE
        .type           _ZN10layer_norm22ln_bwd_finalize_kernelINS_22Kernel_traits_finalizeILj512E6__halfS2_fS2_fjLb0ELj1024ELj4ENS_18Kernel_traits_baseILj512ES2_S2_fS2_fjLj1024EEEEELb0ELb1EEEvNS_9BwdParamsE,@function
        .size           _ZN10layer_norm22ln_bwd_finalize_kernelINS_22Kernel_traits_finalizeILj512E6__halfS2_fS2_fjLb0ELj1024ELj4ENS_18Kernel_traits_baseILj512ES2_S2_fS2_fjLj1024EEEEELb0ELb1EEEvNS_9BwdParamsE,(.L_x_11280 - _ZN10layer_norm22ln_bwd_finalize_kernelINS_22Kernel_traits_finalizeILj512E6__halfS2_fS2_fjLb0ELj1024ELj4ENS_18Kernel_traits_baseILj512ES2_S2_fS2_fjLj1024EEEEELb0ELb1EEEvNS_9BwdParamsE)
        .other          _ZN10layer_norm22ln_bwd_finalize_kernelINS_22Kernel_traits_finalizeILj512E6__halfS2_fS2_fjLb0ELj1024ELj4ENS_18Kernel_traits_baseILj512ES2_S2_fS2_fjLj1024EEEEELb0ELb1EEEvNS_9BwdParamsE,@"STO_CUDA_ENTRY STV_DEFAULT"
_ZN10layer_norm22ln_bwd_finalize_kernelINS_22Kernel_traits_finalizeILj512E6__halfS2_fS2_fjLb0ELj1024ELj4ENS_18Kernel_traits_baseILj512ES2_S2_fS2_fjLj1024EEEEELb0ELb1EEEvNS_9BwdParamsE:
.text._ZN10layer_norm22ln_bwd_finalize_kernelINS_22Kernel_traits_finalizeILj512E6__halfS2_fS2_fjLb0ELj1024ELj4ENS_18Kernel_traits_baseILj512ES2_S2_fS2_fjLj1024EEEEELb0ELb1EEEvNS_9BwdParamsE:
        /* <DEDUP_REMOVED lines=81> */
.L_x_6909:
        /* <DEDUP_REMOVED lines=118> */
.L_x_6908:
[----:B------:R-:W-:Y:S05]  /*0c70*/  BSYNC.RECONVERGENT B1 ;  /* 0x0000000000017941 */ /* 0x000fea0003800200 */
.L_x_6907:
        /* <DEDUP_REMOVED lines=77> */
.L_x_6911:
[----:B------:R-:W-:Y:S05]  /*1150*/  BSYNC.RECONVERGENT B1 ;  /* 0x0000000000017941 */ /* 0x000fea0003800200 */
.L_x_6910:
        /* <DEDUP_REMOVED lines=38> */
.L_x_6913:
[----:B------:R-:W-:Y:S05]  /*13c0*/  BSYNC.RECONVERGENT B1 ;  /* 0x0000000000017941 */ /* 0x000fea0003800200 */
.L_x_6912:
        /* <DEDUP_REMOVED lines=8> */
.L_x_6914:
        /* <DEDUP_REMOVED lines=10> */
.L_x_6906:
[----:B------:R-:W-:Y:S05]  /*14f0*/  BSYNC.RECONVERGENT B0 ;  /* 0x0000000000007941 */ /* 0x000fea0003800200 */
.L_x_6905:
        /* <DEDUP_REMOVED lines=57> */
.L_x_6915:
        /* <DEDUP_REMOVED lines=15> */
.L_x_11280:


//--------------------- .text._ZN10layer_norm13ln_bwd_kernelINS_13Kernel_traitsI6__halfS2_fS2_fjLj512ELj1ELj4ELj1ELj16ENS_18Kernel_traits_baseILj512ES2_S2_fS2_fjLj128EEEEELb1ELb0ELb1ELb1EEEvNS_9BwdParamsE --------------------------
	.section	.text._ZN10layer_norm13ln_bwd_kernelINS_13Kernel_traitsI6__halfS2_fS2_fjLj512ELj1ELj4ELj1ELj16ENS_18Kernel_traits_baseILj512ES2_S2_fS2_fjLj128EEEEELb1ELb0ELb1ELb1EEEvNS_9BwdParamsE,"ax",@progbits
	.align	128
        .global         _ZN10layer_norm13ln_bwd_kernelINS_13Kernel_traitsI6__halfS2_fS2_fjLj512ELj1ELj4ELj1ELj16ENS_18Kernel_traits_baseILj512ES2_S2_fS2_fjLj128EEEEELb1ELb0ELb1ELb1EEEvNS_9BwdParamsE
        .type           _ZN10layer_norm13ln_bwd_kernelINS_13Kernel_traitsI6__halfS2_fS2_fjLj512ELj1ELj4ELj1ELj16ENS_18Kernel_traits_baseILj512ES2_S2_fS2_fjLj128EEEEELb1ELb0ELb1ELb1EEEvNS_9BwdParamsE,@function
        .size           _ZN10layer_norm13ln_bwd_kernelINS_13Kernel_traitsI6__halfS2_fS2_fjLj512ELj1ELj4ELj1ELj16ENS_18Kernel_traits_baseILj512ES2_S2_fS2_fjLj128EEEEELb1ELb0ELb1ELb1EEEvNS_9BwdParamsE,(.L_x_11281 - _ZN10layer_norm13ln_bwd_kernelINS_13Kernel_traitsI6__halfS2_fS2_fjLj512ELj1ELj4ELj1ELj16ENS_18Kernel_traits_baseILj512ES2_S2_fS2_fjLj128EEEEELb1ELb0ELb1ELb1EEEvNS_9BwdParamsE)
        .other          _ZN10layer_norm13ln_bwd_kernelINS_13Kernel_traitsI6__halfS2_fS2_fjLj512ELj1ELj4ELj1ELj16ENS_18Kernel_traits_baseILj512ES2_S2_fS2_fjLj128EEEEELb1ELb0ELb1ELb1EEEvNS_9BwdParamsE,@"STO_CUDA_ENTRY STV_DEFAULT"
_ZN10layer_norm13ln_bwd_kernelINS_13Kernel_traitsI6__halfS2_fS2_fjLj512ELj1ELj4ELj1ELj16ENS_18Kernel_traits_baseILj512ES2_S2_fS2_fjLj128EEEEELb1ELb0ELb1ELb1EEEvNS_9BwdParamsE:
.text._ZN10layer_norm13ln_bwd_kernelINS_13Kernel_traitsI6__halfS2_fS2_fjLj512ELj1ELj4ELj1ELj16ENS_18Kernel_traits_baseILj512ES2_S2_fS2_fjLj128EEEEELb1ELb0ELb1ELb1EEEvNS_9BwdParamsE:
        /* <DEDUP_REMOVED lines=39> */
.L_x_6988:
        /* <DEDUP_REMOVED lines=18> */
[----:B0-----:R-:W0:Y:S01]  /*0390*/  LDC.64 R2, c[0x0][0x428] ;  /* 0x00010a00ff027b82 */ /* 0x001e220000000a00 */
[----:B------:R-:W-:Y:S01]  /*03a0*/  IMAD R6, R5, UR8, RZ ;  /* 0x0000000805067c24 */ /* 0x000fe2000f8e02ff */
[----:B------:R-:W-:Y:S01]  /*03b0*/  SHF.R.S32.HI R5, RZ, 0x1f, R4 ;  /* 0x0000001fff057819 */ /* 0x000fe20000011404 */
[----:B------:R-:W3:Y:S03]  /*03c0*/  LDG.E R97, desc[UR6][R86.64] ;  /* 0x0000000656617981 */ /* 0x000ee6000c1e1900 */
[----:B------:R-:W-:Y:S02]  /*03d0*/  LEA.HI R4, R5, R4, RZ, 0x3 ;  /* 0x0000000405047211 */ /* 0x000fe400078f18ff */
[----:B------:R-:W-:-:S04]  /*03e0*/  SHF.R.S32.HI R5, RZ, 0x1f, R6 ;  /* 0x0000001fff057819 */ /* 0x000fc80000011406 */
[----:B------:R-:W-:Y:S02]  /*03f0*/  LEA.HI R6, R5, R6, RZ, 0x3 ;  /* 0x0000000605067211 */ /* 0x000fe400078f18ff */
[----:B-1----:R-:W-:-:S04]  /*0400*/  LOP3.LUT R101, R101, 0x1f, RZ, 0xc0, !PT ;  /* 0x0000001f65657812 */ /* 0x002fc800078ec0ff */
[-C--:B------:R-:W-:Y:S02]  /*0410*/  LEA.HI.SX32 R103, R4, R101.reuse, 0x1d ;  /* 0x0000006504677211 */ /* 0x080fe400078feaff */
[----:B------:R-:W-:Y:S02]  /*0420*/  LEA.HI.SX32 R85, R6, R101, 0x1d ;  /* 0x0000006506557211 */ /* 0x000fe400078feaff */
[C---:B------:R-:W-:Y:S01]  /*0430*/  IADD3 R109, PT, PT, R103.reuse, 0x20, RZ ;  /* 0x00000020676d7810 */ /* 0x040fe20007ffe0ff */
[----:B--2---:R-:W-:-:S04]  /*0440*/  IMAD.WIDE.U32 R104, R103, 0x20, R110 ;  /* 0x0000002067687825 */ /* 0x004fc800078e006e */
[C---:B0-----:R-:W-:Y:S01]  /*0450*/  IMAD.WIDE.U32 R8, R85.reuse, 0x10, R2 ;  /* 0x0000001055087825 */ /* 0x041fe200078e0002 */
[----:B------:R-:W2:Y:S01]  /*0460*/  LDG.E.128 R12, desc[UR6][R104.64+0x10] ;  /* 0x00001006680c7981 */ /* 0x000ea2000c1e1d00 */
[----:B------:R-:W-:Y:S02]  /*0470*/  IADD3 R85, PT, PT, R85, 0x20, RZ ;  /* 0x0000002055557810 */ /* 0x000fe40007ffe0ff */
[----:B------:R-:W-:Y:S01]  /*0480*/  IMAD.WIDE.U32 R110, R109, 0x20, R110 ;  /* 0x000000206d6e7825 */ /* 0x000fe200078e006e */
[----:B------:R-:W4:Y:S04]  /*0490*/  LDG.E.128 R4, desc[UR6][R104.64] ;  /* 0x0000000668047981 */ /* 0x000f28000c1e1d00 */
[----:B------:R-:W4:Y:S01]  /*04a0*/  LDG.E.128 R8, desc[UR6][R8.64] ;  /* 0x0000000608087981 */ /* 0x000f22000c1e1d00 */
[----:B------:R-:W-:Y:S01]  /*04b0*/  IMAD.WIDE.U32 R84, R85, 0x10, R2 ;  /* 0x0000001055547825 */ /* 0x000fe200078e0002 */
[C---:B-----5:R-:W-:Y:S01]  /*04c0*/  ISETP.GE.AND P2, PT, R96.reuse, 0x1, PT ;  /* 0x000000016000780c */ /* 0x060fe20003f46270 */
[----:B------:R-:W0:Y:S01]  /*04d0*/  LDC.64 R2, c[0x0][0x3b0] ;  /* 0x0000ec00ff027b82 */ /* 0x000e220000000a00 */
[----:B------:R-:W4:Y:S04]  /*04e0*/  LDG.E.128 R88, desc[UR6][R110.64] ;  /* 0x000000066e587981 */ /* 0x000f28000c1e1d00 */
[----:B------:R1:W4:Y:S04]  /*04f0*/  LDG.E.128 R92, desc[UR6][R110.64+0x10] ;  /* 0x000010066e5c7981 */ /* 0x000328000c1e1d00 */
[----:B------:R-:W4:Y:S03]  /*0500*/  LDG.E.128 R84, desc[UR6][R84.64] ;  /* 0x0000000654547981 */ /* 0x000f26000c1e1d00 */
[----:B------:R-:W-:-:S05]  /*0510*/  @P2 IADD3 R108, PT, PT, R96, -0x1, RZ ;  /* 0xffffffff606c2810 */ /* 0x000fca0007ffe0ff */
[----:B------:R-:W-:-:S05]  /*0520*/  @P2 IMAD R108, R108, UR8, RZ ;  /* 0x000000086c6c2c24 */ /* 0x000fca000f8e02ff */
[----:B-1----:R-:W-:-:S04]  /*0530*/  @P2 SHF.R.S32.HI R111, RZ, 0x1f, R108 ;  /* 0x0000001fff6f2819 */ /* 0x002fc8000001146c */
        /* <DEDUP_REMOVED lines=16> */
[----:B-1----:R-:W-:-:S03]  /*0640*/  @P0 IMAD.WIDE.U32 R104, R109, 0x20, R104 ;  /* 0x000000206d680825 */ /* 0x002fc600078e0068 */
[----:B------:R0:W5:Y:S04]  /*0650*/  @P0 LDG.E.128 R24, desc[UR6][R106.64+0x10] ;  /* 0x000010066a180981 */ /* 0x000168000c1e1d00 */
[----:B------:R-:W5:Y:S04]  /*0660*/  @P0 LDG.E.128 R20, desc[UR6][R104.64] ;  /* 0x0000000668140981 */ /* 0x000f68000c1e1d00 */
[----:B------:R1:W5:Y:S01]  /*0670*/  @P0 LDG.E.128 R16, desc[UR6][R104.64+0x10] ;  /* 0x0000100668100981 */ /* 0x000362000c1e1d00 */
[----:B------:R-:W-:Y:S01]  /*0680*/  ISETP.NE.AND P0, PT, RZ, UR9, PT ;  /* 0x00000009ff007c0c */ /* 0x000fe2000bf05270 */
[----:B------:R-:W-:-:S03]  /*0690*/  HADD2.F32 R114, -RZ, R39.H0_H0 ;  /* 0x20000027ff727230 */ /* 0x000fc60000004100 */
[----:B---3--:R-:W-:-:S05]  /*06a0*/  FSEL R97, R97, RZ, !P0 ;  /* 0x000000ff61617208 */ /* 0x008fca0004000000 */
[C---:B--2---:R-:W-:Y:S01]  /*06b0*/  FADD.FTZ R125, -R97.reuse, R15 ;  /* 0x0000000f617d7221 */ /* 0x044fe20000010100 */
[C---:B------:R-:W-:Y:S01]  /*06c0*/  FADD.FTZ R13, -R97.reuse, R13 ;  /* 0x0000000d610d7221 */ /* 0x040fe20000010100 */
[----:B------:R-:W-:Y:S02]  /*06d0*/  HADD2.F32 R15, -RZ, R34.H1_H1 ;  /* 0x30000022ff0f7230 */ /* 0x000fe40000004100 */
[C---:B------:R-:W-:Y:S01]  /*06e0*/  FADD.FTZ R14, -R97.reuse, R14 ;  /* 0x0000000e610e7221 */ /* 0x040fe20000010100 */
[C---:B----4-:R-:W-:Y:S01]  /*06f0*/  FADD.FTZ R5, -R97.reuse, R5 ;  /* 0x0000000561057221 */ /* 0x050fe20000010100 */
[C---:B------:R-:W-:Y:S01]  /*0700*/  FADD.FTZ R110, -R97.reuse, R6 ;  /* 0x00000006616e7221 */ /* 0x040fe20000010100 */
[----:B0-----:R-:W-:Y:S02]  /*0710*/  HADD2.F32 R106, -RZ, R10.H1_H1 ;  /* 0x3000000aff6a7230 */ /* 0x001fe40000004100 */
[----:B------:R-:W-:Y:S01]  /*0720*/  FADD.FTZ R6, -R97, R7 ;  /* 0x0000000761067221 */ /* 0x000fe20000010100 */
[----:B------:R-:W-:-:S02]  /*0730*/  HADD2.F32 R103, -RZ, R11.H0_H0 ;  /* 0x2000000bff677230 */ /* 0x000fc40000004100 */
[----:B-1----:R-:W-:Y:S02]  /*0740*/  HADD2.F32 R104, -RZ, R11.H1_H1 ;  /* 0x3000000bff687230 */ /* 0x002fe40000004100 */
[C---:B------:R-:W-:Y:S01]  /*0750*/  FADD.FTZ R11, -R97.reuse, R12 ;  /* 0x0000000c610b7221 */ /* 0x040fe20000010100 */
[--C-:B------:R-:W-:Y:S02]  /*0760*/  HADD2.F32 R7, -RZ, R8.reuse.H0_H0 ;  /* 0x20000008ff077230 */ /* 0x100fe40000004100 */
[----:B------:R-:W-:Y:S01]  /*0770*/  FADD.FTZ R117, -R97, R88 ;  /* 0x0000005861757221 */ /* 0x000fe20000010100 */
[--C-:B------:R-:W-:Y:S02]  /*0780*/  HADD2.F32 R121, -RZ, R9.reuse.H0_H0 ;  /* 0x20000009ff797230 */ /* 0x100fe40000004100 */
[----:B------:R-:W-:Y:S01]  /*0790*/  FMUL.FTZ R12, R102, R13 ;  /* 0x0000000d660c7220 */ /* 0x000fe20000410000 */
[----:B------:R-:W-:Y:S02]  /*07a0*/  HADD2.F32 R108, -RZ, R9.H1_H1 ;  /* 0x30000009ff6c7230 */ /* 0x000fe40000004100 */
[----:B------:R-:W-:Y:S01]  /*07b0*/  FMUL.FTZ R13, R15, R106 ;  /* 0x0000006a0f0d7220 */ /* 0x000fe20000410000 */
[----:B------:R-:W-:-:S02]  /*07c0*/  HADD2.F32 R8, -RZ, R8.H1_H1 ;  /* 0x30000008ff087230 */ /* 0x000fc40000004100 */
[C---:B------:R-:W-:Y:S01]  /*07d0*/  FMUL.FTZ R2, R102.reuse, R5 ;  /* 0x0000000566027220 */ /* 0x040fe20000410000 */
[----:B------:R-:W-:Y:S02]  /*07e0*/  HADD2.F32 R109, -RZ, R10.H0_H0 ;  /* 0x2000000aff6d7230 */ /* 0x000fe40000004100 */
[----:B------:R-:W-:Y:S01]  /*07f0*/  FMUL.FTZ R15, R102, R14 ;  /* 0x0000000e660f7220 */ /* 0x000fe20000410000 */
[--C-:B------:R-:W-:Y:S02]  /*0800*/  HADD2.F32 R9, -RZ, R32.reuse.H1_H1 ;  /* 0x30000020ff097230 */ /* 0x100fe40000004100 */
[----:B------:R-:W-:Y:S02]  /*0810*/  HADD2.F32 R88, -RZ, R35.H0_H0 ;  /* 0x20000023ff587230 */ /* 0x000fe40000004100 */
[C---:B------:R-:W-:Y:S01]  /*0820*/  FADD.FTZ R3, -R97.reuse, R4 ;  /* 0x0000000461037221 */ /* 0x040fe20000010100 */
[----:B------:R-:W-:Y:S02]  /*0830*/  HADD2.F32 R10, -RZ, R33.H0_H0 ;  /* 0x20000021ff0a7230 */ /* 0x000fe40000004100 */
[C---:B------:R-:W-:Y:S01]  /*0840*/  FADD.FTZ R113, -R97.reuse, R89 ;  /* 0x0000005961717221 */ /* 0x040fe20000010100 */
[C---:B------:R-:W-:Y:S01]  /*0850*/  FADD.FTZ R115, -R97.reuse, R90 ;  /* 0x0000005a61737221 */ /* 0x040fe20000010100 */
[----:B------:R-:W-:Y:S01]  /*0860*/  FADD.FTZ R107, -R97, R91 ;  /* 0x0000005b616b7221 */ /* 0x000fe20000010100 */
[----:B------:R-:W-:-:S02]  /*0870*/  HADD2.F32 R4, -RZ, R32.H0_H0 ;  /* 0x20000020ff047230 */ /* 0x000fc40000004100 */
[C---:B------:R-:W-:Y:S01]  /*0880*/  FADD.FTZ R105, -R97.reuse, R92 ;  /* 0x0000005c61697221 */ /* 0x040fe20000010100 */
[C---:B------:R-:W-:Y:S01]  /*0890*/  FADD.FTZ R101, -R97.reuse, R93 ;  /* 0x0000005d61657221 */ /* 0x040fe20000010100 */
[C---:B------:R-:W-:Y:S01]  /*08a0*/  FADD.FTZ R111, -R97.reuse, R94 ;  /* 0x0000005e616f7221 */ /* 0x040fe20000010100 */
[----:B------:R-:W-:Y:S01]  /*08b0*/  FADD.FTZ R97, -R97, R95 ;  /* 0x0000005f61617221 */ /* 0x000fe20000010100 */
[-C--:B------:R-:W-:Y:S01]  /*08c0*/  FMUL.FTZ R5, R9, R8.reuse ;  /* 0x0000000809057220 */ /* 0x080fe20000410000 */
[----:B------:R-:W-:Y:S01]  /*08d0*/  FFMA.FTZ R41, R2, R8, R41 ;  /* 0x0000000802297223 */ /* 0x000fe20000010029 */
[----:B------:R-:W-:Y:S01]  /*08e0*/  FADD.FTZ R61, R61, R8 ;  /* 0x000000083d3d7221 */ /* 0x000fe20000010000 */
[-C--:B------:R-:W-:Y:S01]  /*08f0*/  FMUL.FTZ R14, R88, R103.reuse ;  /* 0x00000067580e7220 */ /* 0x080fe20000410000 */
[----:B------:R-:W-:Y:S01]  /*0900*/  FADD.FTZ R58, R58, R103 ;  /* 0x000000673a3a7221 */ /* 0x000fe20000010000 */
[----:B------:R-:W-:Y:S01]  /*0910*/  FFMA.FTZ R46, R15, R103, R46 ;  /* 0x000000670f2e7223 */ /* 0x000fe2000001002e */
[----:B------:R-:W-:-:S02]  /*0920*/  HADD2.F32 R90, -RZ, R36.H0_H0 ;  /* 0x20000024ff5a7230 */ /* 0x000fc40000004100 */
[----:B------:R-:W-:Y:S01]  /*0930*/  FMUL.FTZ R8, R10, R121 ;  /* 0x000000790a087220 */ /* 0x000fe20000410000 */
[----:B------:R-:W-:Y:S02]  /*0940*/  HADD2.F32 R93, -RZ, R84.H0_H0 ;  /* 0x20000054ff5d7230 */ /* 0x000fe40000004100 */
[C---:B------:R-:W-:Y:S01]  /*0950*/  FMUL.FTZ R91, R102.reuse, R117 ;  /* 0x00000075665b7220 */ /* 0x040fe20000410000 */
[----:B------:R-:W-:Y:S02]  /*0960*/  HADD2.F32 R95, -RZ, R36.H1_H1 ;  /* 0x30000024ff5f7230 */ /* 0x000fe40000004100 */
[----:B------:R-:W-:Y:S02]  /*0970*/  HADD2.F32 R92, -RZ, R84.H1_H1 ;  /* 0x30000054ff5c7230 */ /* 0x000fe40000004100 */
[----:B------:R-:W-:Y:S01]  /*0980*/  FMUL.FTZ R84, R102, R113 ;  /* 0x0000007166547220 */ /* 0x000fe20000410000 */
[----:B------:R-:W-:Y:S02]  /*0990*/  HADD2.F32 R94, -RZ, R37.H0_H0 ;  /* 0x20000025ff5e7230 */ /* 0x000fe40000004100 */
[----:B------:R-:W-:-:S02]  /*09a0*/  HADD2.F32 R103, -RZ, R85.H0_H0 ;  /* 0x20000055ff677230 */ /* 0x000fc40000004100 */
[----:B------:R-:W-:Y:S01]  /*09b0*/  FMUL.FTZ R4, R4, R7 ;  /* 0x0000000704047220 */ /* 0x000fe20000410000 */
[----:B------:R-:W-:Y:S02]  /*09c0*/  HADD2.F32 R10, -RZ, R34.H0_H0 ;  /* 0x20000022ff0a7230 */ /* 0x000fe40000004100 */
[C---:B------:R-:W-:Y:S01]  /*09d0*/  FMUL.FTZ R11, R102.reuse, R11 ;  /* 0x0000000b660b7220 */ /* 0x040fe20000410000 */
[----:B------:R-:W-:Y:S01]  /*09e0*/  FMUL.FTZ R3, R102, R3 ;  /* 0x0000000366037220 */ /* 0x000fe20000410000 */
[-C--:B------:R-:W-:Y:S01]  /*09f0*/  FMUL.FTZ R90, R90, R93.reuse ;  /* 0x0000005d5a5a7220 */ /* 0x080fe20000410000 */
[----:B------:R-:W-:Y:S01]  /*0a00*/  FFMA.FTZ R68, R91, R93, R68 ;  /* 0x0000005d5b447223 */ /* 0x000fe20000010044 */
[----:B------:R-:W-:Y:S01]  /*0a10*/  FADD.FTZ R52, R52, R93 ;  /* 0x0000005d34347221 */ /* 0x000fe20000010000 */
[-C--:B------:R-:W-:Y:S01]  /*0a20*/  FMUL.FTZ R95, R95, R92.reuse ;  /* 0x0000005c5f5f7220 */ /* 0x080fe20000410000 */
[----:B------:R-:W-:Y:S01]  /*0a30*/  FFMA.FTZ R69, R84, R92, R69 ;  /* 0x0000005c54457223 */ /* 0x000fe20000010045 */
[----:B------:R-:W-:Y:S01]  /*0a40*/  FADD.FTZ R53, R53, R92 ;  /* 0x0000005c35357221 */ /* 0x000fe20000010000 */
[----:B------:R-:W-:Y:S01]  /*0a50*/  FMUL.FTZ R93, R102, R115 ;  /* 0x00000073665d7220 */ /* 0x000fe20000410000 */
[----:B------:R-:W-:Y:S01]  /*0a60*/  FMUL.FTZ R92, R94, R103 ;  /* 0x000000675e5c7220 */ /* 0x000fe20000410000 */
[-C--:B------:R-:W-:Y:S01]  /*0a70*/  FMUL.FTZ R10, R10, R109.reuse ;  /* 0x0000006d0a0a7220 */ /* 0x080fe20000410000 */
[----:B------:R-:W-:Y:S01]  /*0a80*/  FADD.FTZ R56, R56, R109 ;  /* 0x0000006d38387221 */ /* 0x000fe20000010000 */
[----:B------:R-:W-:Y:S01]  /*0a90*/  FFMA.FTZ R44, R11, R109, R44 ;  /* 0x0000006d0b2c7223 */ /* 0x000fe2000001002c */
[----:B------:R-:W-:Y:S01]  /*0aa0*/  FADD.FTZ R94, RZ, R4 ;  /* 0x00000004ff5e7221 */ /* 0x000fe20000010000 */
[----:B------:R-:W-:Y:S01]  /*0ab0*/  FFMA.FTZ R109, R3, R4, RZ ;  /* 0x00000004036d7223 */ /* 0x000fe200000100ff */
[----:B------:R-:W-:-:S02]  /*0ac0*/  HADD2.F32 R89, -RZ, R35.H1_H1 ;  /* 0x30000023ff597230 */ /* 0x000fc40000004100 */
[----:B------:R-:W-:Y:S01]  /*0ad0*/  FMUL.FTZ R88, R102, R125 ;  /* 0x0000007d66587220 */ /* 0x000fe20000410000 */
[----:B------:R-:W-:Y:S02]  /*0ae0*/  HADD2.F32 R9, -RZ, R33.H1_H1 ;  /* 0x30000021ff097230 */ /* 0x000fe40000004100 */
[----:B------:R-:W-:Y:S01]  /*0af0*/  FFMA.FTZ R70, R93, R103, R70 ;  /* 0x000000675d467223 */ /* 0x000fe20000010046 */
[----:B------:R-:W-:Y:S01]  /*0b00*/  FADD.FTZ R54, R54, R103 ;  /* 0x0000006736367221 */ /* 0x000fe20000010000 */
[----:B------:R-:W-:Y:S01]  /*0b10*/  FFMA.FTZ R40, R3, R7, R40 ;  /* 0x0000000703287223 */ /* 0x000fe20000010028 */
[----:B------:R-:W-:Y:S01]  /*0b20*/  FADD.FTZ R60, R60, R7 ;  /* 0x000000073c3c7221 */ /* 0x000fe20000010000 */
[----:B------:R-:W-:Y:S01]  /*0b30*/  FADD.FTZ R57, R57, R106 ;  /* 0x0000006a39397221 */ /* 0x000fe20000010000 */
[----:B------:R-:W-:Y:S01]  /*0b40*/  FFMA.FTZ R45, R12, R106, R45 ;  /* 0x0000006a0c2d7223 */ /* 0x000fe2000001002d */
[----:B------:R-:W-:Y:S01]  /*0b50*/  FADD.FTZ R103, R5, R94 ;  /* 0x0000005e05677221 */ /* 0x000fe20000010000 */
[----:B------:R-:W-:Y:S01]  /*0b60*/  FMUL.FTZ R7, R102, R110 ;  /* 0x0000006e66077220 */ /* 0x000fe20000410000 */
[----:B------:R-:W-:Y:S01]  /*0b70*/  FFMA.FTZ R106, R2, R5, R109 ;  /* 0x00000005026a7223 */ /* 0x000fe2000001006d */
[-C--:B------:R-:W-:Y:S01]  /*0b80*/  FMUL.FTZ R89, R89, R104.reuse ;  /* 0x0000006859597220 */ /* 0x080fe20000410000 */
[----:B------:R-:W-:Y:S01]  /*0b90*/  FADD.FTZ R59, R59, R104 ;  /* 0x000000683b3b7221 */ /* 0x000fe20000010000 */
[----:B------:R-:W-:Y:S01]  /*0ba0*/  FFMA.FTZ R47, R88, R104, R47 ;  /* 0x00000068582f7223 */ /* 0x000fe2000001002f */
[----:B------:R-:W-:Y:S01]  /*0bb0*/  FMUL.FTZ R9, R9, R108 ;  /* 0x0000006c09097220 */ /* 0x000fe20000410000 */
[----:B------:R-:W-:Y:S01]  /*0bc0*/  FMUL.FTZ R104, R102, R107 ;  /* 0x0000006b66687220 */ /* 0x000fe20000410000 */
[----:B------:R-:W-:Y:S01]  /*0bd0*/  FADD.FTZ R94, R8, R103 ;  /* 0x00000067085e7221 */ /* 0x000fe20000010000 */
[----:B------:R-:W-:Y:S01]  /*0be0*/  FMUL.FTZ R6, R102, R6 ;  /* 0x0000000666067220 */ /* 0x000fe20000410000 */
[----:B------:R-:W-:-:S02]  /*0bf0*/  FFMA.FTZ R107, R7, R8, R106 ;  /* 0x00000008076b7223 */ /* 0x000fc4000001006a */
[----:B------:R-:W-:Y:S01]  /*0c00*/  FADD.FTZ R103, R9, R94 ;  /* 0x0000005e09677221 */ /* 0x000fe20000010000 */
[C---:B------:R-:W-:Y:S01]  /*0c10*/  FFMA.FTZ R43, R6.reuse, R108, R43 ;  /* 0x0000006c062b7223 */ /* 0x040fe2000001002b */
[----:B------:R-:W-:Y:S01]  /*0c20*/  FFMA.FTZ R94, R6, R9, R107 ;  /* 0x00000009065e7223 */ /* 0x000fe2000001006b */
[----:B------:R-:W-:Y:S01]  /*0c30*/  FADD.FTZ R63, R63, R108 ;  /* 0x0000006c3f3f7221 */ /* 0x000fe20000010000 */
[----:B------:R-:W-:Y:S02]  /*0c40*/  HADD2.F32 R108, -RZ, R37.H1_H1 ;  /* 0x30000025ff6c7230 */ /* 0x000fe40000004100 */
[----:B------:R-:W-:Y:S01]  /*0c50*/  FADD.FTZ R106, R10, R103 ;  /* 0x000000670a6a7221 */ /* 0x000fe20000010000 */
[----:B------:R-:W-:Y:S02]  /*0c60*/  HADD2.F32 R109, -RZ, R85.H1_H1 ;  /* 0x30000055ff6d7230 */ /* 0x000fe40000004100 */
[----:B------:R-:W-:Y:S01]  /*0c70*/  FFMA.FTZ R107, R11, R10, R94 ;  /* 0x0000000a0b6b7223 */ /* 0x000fe2000001005e */
[----:B------:R-:W-:-:S02]  /*0c80*/  FADD.FTZ R103, R13, R106 ;  /* 0x0000006a0d677221 */ /* 0x000fc40000010000 */
[----:B------:R-:W-:Y:S01]  /*0c90*/  FMUL.FTZ R85, R108, R109 ;  /* 0x0000006d6c557220 */ /* 0x000fe20000410000 */
[----:B------:R-:W-:Y:S01]  /*0ca0*/  FFMA.FTZ R108, R12, R13, R107 ;  /* 0x0000000d0c6c7223 */ /* 0x000fe2000001006b */
[----:B------:R-:W-:Y:S01]  /*0cb0*/  FADD.FTZ R106, R14, R103 ;  /* 0x000000670e6a7221 */ /* 0x000fe20000010000 */
[----:B------:R-:W-:Y:S02]  /*0cc0*/  HADD2.F32 R110, -RZ, R38.H0_H0 ;  /* 0x20000026ff6e7230 */ /* 0x000fe40000004100 */
[----:B------:R-:W-:Y:S01]  /*0cd0*/  FMUL.FTZ R105, R102, R105 ;  /* 0x0000006966697220 */ /* 0x000fe20000410000 */
[----:B------:R-:W-:Y:S02]  /*0ce0*/  HADD2.F32 R113, -RZ, R86.H0_H0 ;  /* 0x20000056ff717230 */ /* 0x000fe40000004100 */
[----:B------:R-:W-:Y:S01]  /*0cf0*/  FFMA.FTZ R107, R15, R14, R108 ;  /* 0x0000000e0f6b7223 */ /* 0x000fe2000001006c */
[----:B------:R-:W-:Y:S01]  /*0d00*/  FADD.FTZ R103, R89, R106 ;  /* 0x0000006a59677221 */ /* 0x000fe20000010000 */
[----:B------:R-:W-:-:S02]  /*0d10*/  FFMA.FTZ R71, R104, R109, R71 ;  /* 0x0000006d68477223 */ /* 0x000fc40000010047 */
[----:B------:R-:W-:Y:S01]  /*0d20*/  FFMA.FTZ R108, R88, R89, R107 ;  /* 0x00000059586c7223 */ /* 0x000fe2000001006b */
[-C--:B------:R-:W-:Y:S01]  /*0d30*/  FMUL.FTZ R94, R110, R113.reuse ;  /* 0x000000716e5e7220 */ /* 0x080fe20000410000 */
[----:B------:R-:W-:Y:S01]  /*0d40*/  FFMA.FTZ R64, R105, R113, R64 ;  /* 0x0000007169407223 */ /* 0x000fe20000010040 */
[----:B------:R-:W-:Y:S01]  /*0d50*/  FADD.FTZ R48, R48, R113 ;  /* 0x0000007130307221 */ /* 0x000fe20000010000 */
[----:B------:R-:W-:Y:S01]  /*0d60*/  FADD.FTZ R55, R55, R109 ;  /* 0x0000006d37377221 */ /* 0x000fe20000010000 */
[----:B------:R-:W-:Y:S02]  /*0d70*/  HADD2.F32 R113, -RZ, R86.H1_H1 ;  /* 0x30000056ff717230 */ /* 0x000fe40000004100 */
[----:B------:R-:W-:Y:S01]  /*0d80*/  FADD.FTZ R106, R90, R103 ;  /* 0x000000675a6a7221 */ /* 0x000fe20000010000 */
[--C-:B------:R-:W-:Y:S02]  /*0d90*/  HADD2.F32 R109, -RZ, R87.reuse.H0_H0 ;  /* 0x20000057ff6d7230 */ /* 0x100fe40000004100 */
[----:B------:R-:W-:-:S02]  /*0da0*/  HADD2.F32 R86, -RZ, R87.H1_H1 ;  /* 0x30000057ff567230 */ /* 0x000fc40000004100 */
[----:B------:R-:W-:Y:S01]  /*0db0*/  FFMA.FTZ R87, R91, R90, R108 ;  /* 0x0000005a5b577223 */ /* 0x000fe2000001006c */
[----:B------:R-:W-:Y:S01]  /*0dc0*/  FMUL.FTZ R112, R102, R101 ;  /* 0x0000006566707220 */ /* 0x000fe20000410000 */
[----:B------:R-:W-:Y:S02]  /*0dd0*/  FADD.FTZ R101, R106, R95 ;  /* 0x0000005f6a657221 */ /* 0x000fe40000010000 */
[----:B------:R-:W-:Y:S02]  /*0de0*/  FFMA.FTZ R106, R84, R95, R87 ;  /* 0x0000005f546a7223 */ /* 0x000fe40000010057 */
[----:B------:R-:W-:Y:S02]  /*0df0*/  FADD.FTZ R108, R101, R92 ;  /* 0x0000005c656c7221 */ /* 0x000fe40000010000 */
        /* <DEDUP_REMOVED lines=10> */
[----:B------:R-:W-:-:S02]  /*0ea0*/  HADD2.F32 R107, -RZ, R39.H1_H1 ;  /* 0x30000027ff6b7230 */ /* 0x000fc40000004100 */
[----:B------:R-:W-:Y:S01]  /*0eb0*/  FMUL.FTZ R109, R114, R109 ;  /* 0x0000006d726d7220 */ /* 0x000fe20000410000 */
        /* <DEDUP_REMOVED lines=15> */
.L_x_6919:
        /* <DEDUP_REMOVED lines=24> */
[----:B-----5:R-:W2:Y:S01]  /*1130*/  LDC.64 R118, c[0x0][0x3b0] ;  /* 0x0000ec00ff767b82 */ /* 0x020ea20000000a00 */
[----:B------:R-:W-:Y:S01]  /*1140*/  IMAD R16, R0, UR8, RZ ;  /* 0x0000000800107c24 */ /* 0x000fe2000f8e02ff */
[----:B------:R-:W-:-:S04]  /*1150*/  IADD3 R19, PT, PT, R103, 0x20, RZ ;  /* 0x0000002067137810 */ /* 0x000fc80007ffe0ff */
[----:B------:R-:W-:Y:S02]  /*1160*/  SHF.R.S32.HI R17, RZ, 0x1f, R16 ;  /* 0x0000001fff117819 */ /* 0x000fe40000011410 */
[----:B------:R-:W3:Y:S02]  /*1170*/  LDC.64 R86, c[0x0][0x438] ;  /* 0x00010e00ff567b82 */ /* 0x000ee40000000a00 */
        /* <DEDUP_REMOVED lines=14> */
.L_x_6920:
[----:B------:R-:W-:Y:S05]  /*1260*/  BSYNC.RECONVERGENT B1 ;  /* 0x0000000000017941 */ /* 0x000fea0003800200 */
.L_x_6918:
        /* <DEDUP_REMOVED lines=20> */
.L_x_7000:
[----:B------:R-:W4:Y:S01]  /*13b0*/  S2R R113, SR_TID.X ;  /* 0x0000000000717919 */ /* 0x000f220000002100 */
[----:B------:R-:W-:Y:S01]  /*13c0*/  @P2 IADD3 R96, PT, PT, R96, -0x1, RZ ;  /* 0xffffffff60602810 */ /* 0x000fe20007ffe0ff */
[----:B--2---:R-:W-:Y:S01]  /*13d0*/  FADD.FTZ R86, R97, R86 ;  /* 0x0000005661567221 */ /* 0x004fe20000010000 */
[----:B------:R-:W-:Y:S01]  /*13e0*/  ISETP.NE.U32.AND P0, PT, R100, RZ, PT ;  /* 0x000000ff6400720c */ /* 0x000fe20003f05070 */
[----:B------:R-:W-:Y:S02]  /*13f0*/  IMAD R87, R0, UR8, RZ ;  /* 0x0000000800577c24 */ /* 0x000fe4000f8e02ff */
[----:B---3--:R-:W-:Y:S01]  /*1400*/  FADD.FTZ R103, R101, R106 ;  /* 0x0000006a65677221 */ /* 0x008fe20000010000 */
[----:B-1----:R-:W-:Y:S01]  /*1410*/  @P2 IMAD R97, R96, UR8, RZ ;  /* 0x0000000860612c24 */ /* 0x002fe2000f8e02ff */
[----:B------:R-:W-:Y:S01]  /*1420*/  ISETP.NE.AND.EX P0, PT, R99, RZ, PT, P0 ;  /* 0x000000ff6300720c */ /* 0x000fe20003f05300 */
[----:B------:R-:W-:Y:S01]  /*1430*/  FMUL.FTZ R116, R86, UR10 ;  /* 0x0000000a56747c20 */ /* 0x000fe20008410000 */
[----:B------:R-:W-:Y:S01]  /*1440*/  SHF.R.S32.HI R96, RZ, 0x1f, R87 ;  /* 0x0000001fff607819 */ /* 0x000fe20000011457 */
[----:B------:R-:W-:Y:S01]  /*1450*/  BSSY.RECONVERGENT B1, `(.L_x_6922) ;  /* 0x00001c6000017945 */ /* 0x000fe20003800200 */
[----:B------:R-:W-:Y:S01]  /*1460*/  @P2 SHF.R.S32.HI R106, RZ, 0x1f, R97 ;  /* 0x0000001fff6a2819 */ /* 0x000fe20000011461 */
[----:B------:R-:W-:Y:S01]  /*1470*/  HFMA2 R114, -RZ, RZ, 0, 0 ;  /* 0x00000000ff727431 */ /* 0x000fe200000001ff */
[----:B------:R-:W-:Y:S01]  /*1480*/  LEA.HI R96, R96, R87, RZ, 0x3 ;  /* 0x0000005760607211 */ /* 0x000fe200078f18ff */
[----:B------:R-:W-:Y:S01]  /*1490*/  FMUL.FTZ R103, R103, UR10 ;  /* 0x0000000a67677c20 */ /* 0x000fe20008410000 */
[----:B------:R-:W-:-:S02]  /*14a0*/  @P2 LEA.HI R106, R106, R97, RZ, 0x3 ;  /* 0x000000616a6a2211 */ /* 0x000fc400078f18ff */
[----:B------:R-:W-:-:S04]  /*14b0*/  ISETP.NE.AND P3, PT, RZ, UR9, PT ;  /* 0x00000009ff007c0c */ /* 0x000fc8000bf65270 */
        /* <DEDUP_REMOVED lines=23> */
.L_x_6926:
[----:B------:R-:W-:Y:S05]  /*1630*/  BSYNC.RECONVERGENT B2 ;  /* 0x0000000000027941 */ /* 0x000fea0003800200 */
.L_x_6925:
        /* <DEDUP_REMOVED lines=13> */
.L_x_6928:
[----:B------:R-:W-:Y:S05]  /*1710*/  BSYNC.RECONVERGENT B2 ;  /* 0x0000000000027941 */ /* 0x000fea0003800200 */
.L_x_6927:
        /* <DEDUP_REMOVED lines=13> */
.L_x_6930:
[----:B------:R-:W-:Y:S05]  /*17f0*/  BSYNC.RECONVERGENT B2 ;  /* 0x0000000000027941 */ /* 0x000fea0003800200 */
.L_x_6929:
        /* <DEDUP_REMOVED lines=13> */
.L_x_6932:
[----:B------:R-:W-:Y:S05]  /*18d0*/  BSYNC.RECONVERGENT B2 ;  /* 0x0000000000027941 */ /* 0x000fea0003800200 */
.L_x_6931:
        /* <DEDUP_REMOVED lines=13> */
.L_x_6934:
[----:B------:R-:W-:Y:S05]  /*19b0*/  BSYNC.RECONVERGENT B2 ;  /* 0x0000000000027941 */ /* 0x000fea0003800200 */
.L_x_6933:
        /* <DEDUP_REMOVED lines=13> */
.L_x_6936:
[----:B------:R-:W-:Y:S05]  /*1a90*/  BSYNC.RECONVERGENT B2 ;  /* 0x0000000000027941 */ /* 0x000fea0003800200 */
.L_x_6935:
        /* <DEDUP_REMOVED lines=13> */
.L_x_6938:
[----:B------:R-:W-:Y:S05]  /*1b70*/  BSYNC.RECONVERGENT B2 ;  /* 0x0000000000027941 */ /* 0x000fea0003800200 */
.L_x_6937:
        /* <DEDUP_REMOVED lines=8> */
[----:B------:R-:W-:-:S04]  /*1c00*/  FMUL.FTZ R87, R87, UR13 ;  /* 0x0000000d57577c20 */ /* 0x000fc80008410000 */
[----:B------:R-:W-:-:S05]  /*1c10*/  FMUL.FTZ R87, R87, UR12 ;  /* 0x0000000c57577c20 */ /* 0x000fca0008410000 */
[----:B------:R-:W-:-:S04]  /*1c20*/  FSEL R87, R87, RZ, P0 ;  /* 0x000000ff57577208 */ /* 0x000fc80000000000 */
[----:B------:R-:W-:-:S04]  /*1c30*/  F2FP.F16.F32.PACK_AB R87, RZ, R87 ;  /* 0x00000057ff57723e */ /* 0x000fc800000000ff */
[----:B------:R-:W-:Y:S01]  /*1c40*/  PRMT R75, R75, 0x5410, R87 ;  /* 0x000054104b4b7816 */ /* 0x000fe20000000057 */
[----:B------:R-:W-:Y:S06]  /*1c50*/  BRA `(.L_x_6939) ;  /* 0x0000001400147947 */ /* 0x000fec0003800000 */
.L_x_6924:
        /* <DEDUP_REMOVED lines=45> */
.L_x_6941:
[----:B------:R-:W-:Y:S05]  /*1f30*/  BSYNC.RECONVERGENT B2 ;  /* 0x0000000000027941 */ /* 0x000fea0003800200 */
.L_x_6940:
        /* <DEDUP_REMOVED lines=13> */
.L_x_6943:
[----:B------:R-:W-:Y:S05]  /*2010*/  BSYNC.RECONVERGENT B2 ;  /* 0x0000000000027941 */ /* 0x000fea0003800200 */
.L_x_6942:
        /* <DEDUP_REMOVED lines=13> */
.L_x_6945:
[----:B------:R-:W-:Y:S05]  /*20f0*/  BSYNC.RECONVERGENT B2 ;  /* 0x0000000000027941 */ /* 0x000fea0003800200 */
.L_x_6944:
        /* <DEDUP_REMOVED lines=13> */
.L_x_6947:
[----:B------:R-:W-:Y:S05]  /*21d0*/  BSYNC.RECONVERGENT B2 ;  /* 0x0000000000027941 */ /* 0x000fea0003800200 */
.L_x_6946:
        /* <DEDUP_REMOVED lines=13> */
.L_x_6949:
[----:B------:R-:W-:Y:S05]  /*22b0*/  BSYNC.RECONVERGENT B2 ;  /* 0x0000000000027941 */ /* 0x000fea0003800200 */
.L_x_6948:
        /* <DEDUP_REMOVED lines=13> */
.L_x_6951:
[----:B------:R-:W-:Y:S05]  /*2390*/  BSYNC.RECONVERGENT B2 ;  /* 0x0000000000027941 */ /* 0x000fea0003800200 */
.L_x_6950:
        /* <DEDUP_REMOVED lines=13> */
.L_x_6953:
[----:B------:R-:W-:Y:S05]  /*2470*/  BSYNC.RECONVERGENT B2 ;  /* 0x0000000000027941 */ /* 0x000fea0003800200 */
.L_x_6952:
        /* <DEDUP_REMOVED lines=10> */
.L_x_6923:
        /* <DEDUP_REMOVED lines=8> */
[----:B-----5:R-:W-:Y:S01]  /*25a0*/  MOV R96, R28 ;  /* 0x0000001c00607202 */ /* 0x020fe20000000f00 */
[----:B------:R-:W-:Y:S01]  /*25b0*/  @P1 FFMA.FTZ R117, R7, R103, R116 ;  /* 0x0000006707751223 */ /* 0x000fe20000010074 */
[----:B------:R-:W-:Y:S01]  /*25c0*/  @P1 FADD.FTZ R97, R4, -R97 ;  /* 0x8000006104611221 */ /* 0x000fe20000010000 */
[C---:B------:R-:W-:Y:S02]  /*25d0*/  @P2 LOP3.LUT P0, RZ, R122.reuse, 0xff, RZ, 0xc0, !PT ;  /* 0x000000ff7aff2812 */ /* 0x040fe4000780c0ff */
[----:B------:R-:W-:Y:S01]  /*25e0*/  @P2 LOP3.LUT P3, RZ, R122, 0xff00, RZ, 0xc0, !PT ;  /* 0x0000ff007aff2812 */ /* 0x000fe2000786c0ff */
[----:B------:R-:W-:Y:S01]  /*25f0*/  @P1 FFMA.FTZ R96, R102, R97, R28 ;  /* 0x0000006166601223 */ /* 0x000fe2000001001c */
[----:B------:R-:W-:Y:S01]  /*2600*/  @P1 FADD.FTZ R97, R5, -R120 ;  /* 0x8000007805611221 */ /* 0x000fe20000010000 */
[----:B------:R-:W-:Y:S01]  /*2610*/  MOV R120, R29 ;  /* 0x0000001d00787202 */ /* 0x000fe20000000f00 */
[----:B------:R-:W-:Y:S01]  /*2620*/  @P1 FADD.FTZ R117, R8, -R117 ;  /* 0x8000007508751221 */ /* 0x000fe20000010000 */
[----:B------:R-:W-:Y:S01]  /*2630*/  MOV R124, R31 ;  /* 0x0000001f007c7202 */ /* 0x000fe20000000f00 */
[----:B------:R-:W-:Y:S01]  /*2640*/  @P1 FFMA.FTZ R120, R102, R97, R29 ;  /* 0x0000006166781223 */ /* 0x000fe2000001001d */
[----:B-1----:R-:W-:-:S02]  /*2650*/  @P2 FMUL.FTZ R87, R96, R87 ;  /* 0x0000005760572220 */ /* 0x002fc40000410000 */
[----:B------:R-:W1:Y:S02]  /*2660*/  @P2 LDC.64 R96, c[0x0][0x408] ;  /* 0x00010200ff602b82 */ /* 0x000e640000000a00 */
[----:B------:R-:W-:-:S05]  /*2670*/  @P2 FMUL.FTZ R86, R87, R86 ;  /* 0x0000005657562220 */ /* 0x000fca0000410000 */
[----:B------:R-:W-:Y:S02]  /*2680*/  @P2 FSEL R86, R86, RZ, P0 ;  /* 0x000000ff56562208 */ /* 0x000fe40000000000 */
[----:B------:R-:W-:Y:S01]  /*2690*/  @P2 LOP3.LUT P0, RZ, R122, 0xff0000, RZ, 0xc0, !PT ;  /* 0x00ff00007aff2812 */ /* 0x000fe2000780c0ff */
[----:B-1----:R-:W-:Y:S01]  /*26a0*/  @P2 FMUL.FTZ R97, R120, R97 ;  /* 0x0000006178612220 */ /* 0x002fe20000410000 */
[----:B------:R-:W-:Y:S01]  /*26b0*/  MOV R120, R30 ;  /* 0x0000001e00787202 */ /* 0x000fe20000000f00 */
[----:B------:R-:W-:Y:S02]  /*26c0*/  @P1 FFMA.FTZ R120, R102, R117, R30 ;  /* 0x0000007566781223 */ /* 0x000fe4000001001e */
[----:B------:R-:W-:-:S05]  /*26d0*/  @P2 FMUL.FTZ R96, R97, R96 ;  /* 0x0000006061602220 */ /* 0x000fca0000410000 */
[----:B------:R-:W-:Y:S02]  /*26e0*/  @P2 FSEL R87, R96, RZ, P3 ;  /* 0x000000ff60572208 */ /* 0x000fe40001800000 */
[----:B------:R-:W-:Y:S02]  /*26f0*/  @P2 F2FP.F16.F32.PACK_AB R96, RZ, R86 ;  /* 0x00000056ff60223e */ /* 0x000fe400000000ff */
[----:B------:R-:W-:Y:S02]  /*2700*/  @P2 F2FP.F16.F32.PACK_AB R97, RZ, R87 ;  /* 0x00000057ff61223e */ /* 0x000fe400000000ff */
[----:B------:R-:W1:Y:S01]  /*2710*/  @P2 LDC.64 R86, c[0x0][0x408] ;  /* 0x00010200ff562b82 */ /* 0x000e620000000a00 */
[----:B------:R-:W-:Y:S01]  /*2720*/  @P2 PRMT R72, R96, 0x7610, R72 ;  /* 0x0000761060482816 */ /* 0x000fe20000000048 */
[----:B------:R-:W-:Y:S01]  /*2730*/  @P1 FFMA.FTZ R96, R6, R103, R116 ;  /* 0x0000006706601223 */ /* 0x000fe20000010074 */
[----:B------:R-:W-:Y:S02]  /*2740*/  @P2 LOP3.LUT P3, RZ, R122, 0xff000000, RZ, 0xc0, !PT ;  /* 0xff0000007aff2812 */ /* 0x000fe4000786c0ff */
[----:B------:R-:W-:Y:S01]  /*2750*/  @P2 PRMT R72, R72, 0x5410, R97 ;  /* 0x0000541048482816 */ /* 0x000fe20000000061 */
[----:B------:R-:W-:-:S04]  /*2760*/  @P1 FADD.FTZ R96, R9, -R96 ;  /* 0x8000006009601221 */ /* 0x000fc80000010000 */
[----:B------:R-:W-:Y:S02]  /*2770*/  @P1 FFMA.FTZ R124, R102, R96, R31 ;  /* 0x00000060667c1223 */ /* 0x000fe4000001001f */
[----:B------:R-:W2:Y:S01]  /*2780*/  @P2 LDC.64 R96, c[0x0][0x408] ;  /* 0x00010200ff602b82 */ /* 0x000ea20000000a00 */
[----:B-1----:R-:W-:-:S04]  /*2790*/  @P2 FMUL.FTZ R87, R120, R87 ;  /* 0x0000005778572220 */ /* 0x002fc80000410000 */
[----:B------:R-:W-:Y:S01]  /*27a0*/  @P2 FMUL.FTZ R120, R87, R86 ;  /* 0x0000005657782220 */ /* 0x000fe20000410000 */
[----:B------:R-:W-:-:S04]  /*27b0*/  @P1 FFMA.FTZ R87, R11, R103, R116 ;  /* 0x000000670b571223 */ /* 0x000fc80000010074 */
[----:B------:R-:W-:Y:S01]  /*27c0*/  @P1 FADD.FTZ R87, R10, -R87 ;  /* 0x800000570a571221 */ /* 0x000fe20000010000 */
[----:B------:R-:W-:Y:S01]  /*27d0*/  @P2 FSEL R120, R120, RZ, P0 ;  /* 0x000000ff78782208 */ /* 0x000fe20000000000 */
[----:B--2---:R-:W-:Y:S01]  /*27e0*/  @P2 FMUL.FTZ R97, R124, R97 ;  /* 0x000000617c612220 */ /* 0x004fe20000410000 */
[----:B------:R-:W-:Y:S01]  /*27f0*/  MOV R124, R24 ;  /* 0x00000018007c7202 */ /* 0x000fe20000000f00 */
[----:B------:R-:W-:Y:S01]  /*2800*/  @P1 FFMA.FTZ R124, R102, R87, R24 ;  /* 0x00000057667c1223 */ /* 0x000fe20000010018 */
[----:B------:R-:W-:Y:S01]  /*2810*/  @P2 LOP3.LUT P0, RZ, R123, 0xff, RZ, 0xc0, !PT ;  /* 0x000000ff7bff2812 */ /* 0x000fe2000780c0ff */
[----:B------:R-:W1:Y:S01]  /*2820*/  @P2 LDC.64 R86, c[0x0][0x408] ;  /* 0x00010200ff562b82 */ /* 0x000e620000000a00 */
[----:B------:R-:W-:-:S05]  /*2830*/  @P2 FMUL.FTZ R96, R97, R96 ;  /* 0x0000006061602220 */ /* 0x000fca0000410000 */
[----:B------:R-:W-:Y:S02]  /*2840*/  @P2 FSEL R97, R96, RZ, P3 ;  /* 0x000000ff60612208 */ /* 0x000fe40001800000 */
[----:B------:R-:W-:Y:S02]  /*2850*/  @P2 LOP3.LUT P3, RZ, R123, 0xff00, RZ, 0xc0, !PT ;  /* 0x0000ff007bff2812 */ /* 0x000fe4000786c0ff */
[----:B------:R-:W-:Y:S02]  /*2860*/  @P2 F2FP.F16.F32.PACK_AB R96, RZ, R120 ;  /* 0x00000078ff60223e */ /* 0x000fe400000000ff */
[----:B------:R-:W-:Y:S02]  /*2870*/  MOV R120, R26 ;  /* 0x0000001a00787202 */ /* 0x000fe40000000f00 */
[----:B------:R-:W-:Y:S02]  /*2880*/  @P2 F2FP.F16.F32.PACK_AB R97, RZ, R97 ;  /* 0x00000061ff61223e */ /* 0x000fe400000000ff */
[----:B------:R-:W-:-:S04]  /*2890*/  @P2 PRMT R73, R96, 0x7610, R73 ;  /* 0x0000761060492816 */ /* 0x000fc80000000049 */
[----:B------:R-:W-:Y:S01]  /*28a0*/  @P2 PRMT R73, R73, 0x5410, R97 ;  /* 0x0000541049492816 */ /* 0x000fe20000000061 */
[----:B-1----:R-:W-:Y:S01]  /*28b0*/  @P2 FMUL.FTZ R87, R124, R87 ;  /* 0x000000577c572220 */ /* 0x002fe20000410000 */
[----:B------:R-:W-:-:S03]  /*28c0*/  MOV R124, R25 ;  /* 0x00000019007c7202 */ /* 0x000fc60000000f00 */
[----:B------:R-:W-:Y:S01]  /*28d0*/  @P2 FMUL.FTZ R117, R87, R86 ;  /* 0x0000005657752220 */ /* 0x000fe20000410000 */
[----:B------:R-:W-:-:S04]  /*28e0*/  @P1 FFMA.FTZ R86, R12, R103, R116 ;  /* 0x000000670c561223 */ /* 0x000fc80000010074 */
[----:B------:R-:W-:Y:S01]  /*28f0*/  @P1 FADD.FTZ R86, R13, -R86 ;  /* 0x800000560d561221 */ /* 0x000fe20000010000 */
[----:B------:R-:W-:Y:S02]  /*2900*/  @P2 FSEL R117, R117, RZ, P0 ;  /* 0x000000ff75752208 */ /* 0x000fe40000000000 */
[----:B------:R-:W-:Y:S01]  /*2910*/  @P2 LOP3.LUT P0, RZ, R123, 0xff0000, RZ, 0xc0, !PT ;  /* 0x00ff00007bff2812 */ /* 0x000fe2000780c0ff */
[----:B------:R-:W-:Y:S01]  /*2920*/  @P1 FFMA.FTZ R124, R102, R86, R25 ;  /* 0x00000056667c1223 */ /* 0x000fe20000010019 */
[----:B------:R-:W-:Y:S01]  /*2930*/  @P2 F2FP.F16.F32.PACK_AB R117, RZ, R117 ;  /* 0x00000075ff75223e */ /* 0x000fe200000000ff */
[----:B------:R-:W1:Y:S03]  /*2940*/  @P2 LDC.64 R86, c[0x0][0x408] ;  /* 0x00010200ff562b82 */ /* 0x000e660000000a00 */
[----:B------:R-:W-:Y:S01]  /*2950*/  @P2 PRMT R74, R117, 0x7610, R74 ;  /* 0x00007610754a2816 */ /* 0x000fe2000000004a */
[----:B-1----:R-:W-:-:S04]  /*2960*/  @P2 FMUL.FTZ R87, R124, R87 ;  /* 0x000000577c572220 */ /* 0x002fc80000410000 */
[----:B------:R-:W-:Y:S01]  /*2970*/  @P2 FMUL.FTZ R86, R87, R86 ;  /* 0x0000005657562220 */ /* 0x000fe20000410000 */
[----:B------:R-:W-:-:S04]  /*2980*/  @P1 FFMA.FTZ R87, R15, R103, R116 ;  /* 0x000000670f571223 */ /* 0x000fc80000010074 */
[----:B------:R-:W-:Y:S01]  /*2990*/  @P1 FADD.FTZ R87, R14, -R87 ;  /* 0x800000570e571221 */ /* 0x000fe20000010000 */
[----:B------:R-:W-:-:S03]  /*29a0*/  @P2 FSEL R121, R86, RZ, P3 ;  /* 0x000000ff56792208 */ /* 0x000fc60001800000 */
[----:B------:R-:W-:Y:S01]  /*29b0*/  @P1 FFMA.FTZ R120, R102, R87, R26 ;  /* 0x0000005766781223 */ /* 0x000fe2000001001a */
[----:B------:R-:W-:Y:S01]  /*29c0*/  @P2 F2FP.F16.F32.PACK_AB R121, RZ, R121 ;  /* 0x00000079ff79223e */ /* 0x000fe200000000ff */
[----:B------:R-:W1:Y:S03]  /*29d0*/  @P2 LDC.64 R86, c[0x0][0x408] ;  /* 0x00010200ff562b82 */ /* 0x000e660000000a00 */
[----:B------:R-:W-:Y:S01]  /*29e0*/  @P2 PRMT R74, R74, 0x5410, R121 ;  /* 0x000054104a4a2816 */ /* 0x000fe20000000079 */
[----:B-1----:R-:W-:-:S04]  /*29f0*/  @P2 FMUL.FTZ R87, R120, R87 ;  /* 0x0000005778572220 */ /* 0x002fc80000410000 */
        /* <DEDUP_REMOVED lines=17> */
.L_x_6954:
[----:B------:R-:W1:Y:S01]  /*2b10*/  @P2 LDC.64 R82, c[0x0][0x408] ;  /* 0x00010200ff522b82 */ /* 0x000e620000000a00 */
[-CC-:B------:R-:W-:Y:S01]  /*2b20*/  @P1 FFMA.FTZ R77, R3, R103.reuse, R116.reuse ;  /* 0x00000067034d1223 */ /* 0x180fe20000010074 */
[-CC-:B------:R-:W-:Y:S01]  /*2b30*/  @P1 FFMA.FTZ R78, R2, R103.reuse, R116.reuse ;  /* 0x00000067024e1223 */ /* 0x180fe20000010074 */
[----:B-----5:R-:W-:Y:S01]  /*2b40*/  MOV R76, R28 ;  /* 0x0000001c004c7202 */ /* 0x020fe20000000f00 */
[----:B------:R-:W-:Y:S01]  /*2b50*/  @P1 FFMA.FTZ R79, R7, R103, R116 ;  /* 0x00000067074f1223 */ /* 0x000fe20000010074 */
[----:B------:R-:W-:Y:S01]  /*2b60*/  @P1 FADD.FTZ R77, R4, -R77 ;  /* 0x8000004d044d1221 */ /* 0x000fe20000010000 */
[----:B------:R-:W-:Y:S01]  /*2b70*/  @P1 FADD.FTZ R78, R5, -R78 ;  /* 0x8000004e054e1221 */ /* 0x000fe20000010000 */
[----:B------:R-:W-:Y:S01]  /*2b80*/  @P2 LOP3.LUT P0, RZ, R122, 0xff, RZ, 0xc0, !PT ;  /* 0x000000ff7aff2812 */ /* 0x000fe2000780c0ff */
[----:B------:R-:W2:Y:S01]  /*2b90*/  @P2 LDC.64 R80, c[0x0][0x408] ;  /* 0x00010200ff502b82 */ /* 0x000ea20000000a00 */
[C---:B------:R-:W-:Y:S01]  /*2ba0*/  @P1 FFMA.FTZ R76, R102.reuse, R77, R28 ;  /* 0x0000004d664c1223 */ /* 0x040fe2000001001c */
[----:B------:R-:W-:Y:S01]  /*2bb0*/  MOV R77, R29 ;  /* 0x0000001d004d7202 */ /* 0x000fe20000000f00 */
[----:B------:R-:W-:Y:S01]  /*2bc0*/  @P1 FFMA.FTZ R77, R102, R78, R29 ;  /* 0x0000004e664d1223 */ /* 0x000fe2000001001d */
[----:B------:R-:W-:Y:S01]  /*2bd0*/  @P1 FADD.FTZ R79, R8, -R79 ;  /* 0x8000004f084f1221 */ /* 0x000fe20000010000 */
[----:B------:R-:W-:-:S02]  /*2be0*/  MOV R78, R30 ;  /* 0x0000001e004e7202 */ /* 0x000fc40000000f00 */
[----:B------:R-:W-:Y:S01]  /*2bf0*/  @P2 LOP3.LUT P3, RZ, R122, 0xff00, RZ, 0xc0, !PT ;  /* 0x0000ff007aff2812 */ /* 0x000fe2000786c0ff */
[----:B------:R-:W3:Y:S01]  /*2c00*/  @P2 LDC.64 R96, c[0x0][0x408] ;  /* 0x00010200ff602b82 */ /* 0x000ee20000000a00 */
[----:B------:R-:W-:Y:S01]  /*2c10*/  @P1 FFMA.FTZ R78, R102, R79, R30 ;  /* 0x0000004f664e1223 */ /* 0x000fe2000001001e */
[----:B------:R-:W-:Y:S02]  /*2c20*/  MOV R79, R31 ;  /* 0x0000001f004f7202 */ /* 0x000fe40000000f00 */
[----:B------:R-:W-:Y:S02]  /*2c30*/  @P2 LOP3.LUT P6, RZ, R122, 0xff000000, RZ, 0xc0, !PT ;  /* 0xff0000007aff2812 */ /* 0x000fe400078cc0ff */
[----:B------:R-:W-:Y:S01]  /*2c40*/  @P2 LOP3.LUT P5, RZ, R123, 0xff, RZ, 0xc0, !PT ;  /* 0x000000ff7bff2812 */ /* 0x000fe200078ac0ff */
[----:B-1----:R-:W-:Y:S01]  /*2c50*/  @P2 FMUL.FTZ R83, R77, R83 ;  /* 0x000000534d532220 */ /* 0x002fe20000410000 */
[----:B------:R-:W1:Y:S01]  /*2c60*/  @P2 LDC.64 R86, c[0x0][0x408] ;  /* 0x00010200ff562b82 */ /* 0x000e620000000a00 */
[----:B------:R-:W-:-:S02]  /*2c70*/  @P2 LOP3.LUT P4, RZ, R123, 0xff00, RZ, 0xc0, !PT ;  /* 0x0000ff007bff2812 */ /* 0x000fc4000788c0ff */
[----:B------:R-:W-:Y:S01]  /*2c80*/  @P2 FMUL.FTZ R121, R83, R82 ;  /* 0x0000005253792220 */ /* 0x000fe20000410000 */
[----:B--2---:R-:W-:-:S04]  /*2c90*/  @P2 FMUL.FTZ R81, R76, R81 ;  /* 0x000000514c512220 */ /* 0x004fc80000410000 */
[----:B------:R-:W2:Y:S01]  /*2ca0*/  @P2 LDC.64 R82, c[0x0][0x408] ;  /* 0x00010200ff522b82 */ /* 0x000ea20000000a00 */
[----:B------:R-:W-:Y:S01]  /*2cb0*/  @P2 FSEL R121, R121, RZ, P3 ;  /* 0x000000ff79792208 */ /* 0x000fe20001800000 */
[----:B------:R-:W-:Y:S01]  /*2cc0*/  @P2 FMUL.FTZ R117, R81, R80 ;  /* 0x0000005051752220 */ /* 0x000fe20000410000 */
[-CC-:B------:R-:W-:Y:S01]  /*2cd0*/  @P1 FFMA.FTZ R80, R6, R103.reuse, R116.reuse ;  /* 0x0000006706501223 */ /* 0x180fe20000010074 */
[----:B------:R-:W-:Y:S01]  /*2ce0*/  @P1 FFMA.FTZ R81, R11, R103, R116 ;  /* 0x000000670b511223 */ /* 0x000fe20000010074 */
[----:B------:R-:W-:Y:S02]  /*2cf0*/  @P2 LOP3.LUT P3, RZ, R122, 0xff0000, RZ, 0xc0, !PT ;  /* 0x00ff00007aff2812 */ /* 0x000fe4000786c0ff */
[----:B------:R-:W-:Y:S01]  /*2d00*/  @P1 FADD.FTZ R80, R9, -R80 ;  /* 0x8000005009501221 */ /* 0x000fe20000010000 */
[----:B------:R-:W-:Y:S01]  /*2d10*/  @P1 FADD.FTZ R81, R10, -R81 ;  /* 0x800000510a511221 */ /* 0x000fe20000010000 */
[----:B------:R-:W-:Y:S02]  /*2d20*/  @P2 FSEL R117, R117, RZ, P0 ;  /* 0x000000ff75752208 */ /* 0x000fe40000000000 */
[C---:B------:R-:W-:Y:S01]  /*2d30*/  @P1 FFMA.FTZ R79, R102.reuse, R80, R31 ;  /* 0x00000050664f1223 */ /* 0x040fe2000001001f */
[----:B------:R-:W-:Y:S01]  /*2d40*/  MOV R80, R24 ;  /* 0x0000001800507202 */ /* 0x000fe20000000f00 */
[----:B------:R-:W-:Y:S01]  /*2d50*/  @P1 FFMA.FTZ R80, R102, R81, R24 ;  /* 0x0000005166501223 */ /* 0x000fe20000010018 */
[----:B------:R-:W-:Y:S01]  /*2d60*/  @P2 F2FP.F16.F32.PACK_AB R117, RZ, R117 ;  /* 0x00000075ff75223e */ /* 0x000fe200000000ff */
[----:B-1----:R-:W-:Y:S01]  /*2d70*/  @P2 FMUL.FTZ R87, R79, R87 ;  /* 0x000000574f572220 */ /* 0x002fe20000410000 */
[----:B------:R-:W-:Y:S01]  /*2d80*/  @P2 ISETP.GE.U32.AND P0, PT, R122, RZ, PT ;  /* 0x000000ff7a00220c */ /* 0x000fe20003f06070 */
[----:B---3--:R-:W-:Y:S01]  /*2d90*/  @P2 FMUL.FTZ R81, R80, R97 ;  /* 0x0000006150512220 */ /* 0x008fe20000410000 */
[-CC-:B------:R-:W-:Y:S01]  /*2da0*/  @P1 FFMA.FTZ R122, R88, R103.reuse, R116.reuse ;  /* 0x00000067587a1223 */ /* 0x180fe20000010074 */
[----:B------:R-:W-:Y:S01]  /*2db0*/  @P2 FMUL.FTZ R97, R87, R86 ;  /* 0x0000005657612220 */ /* 0x000fe20000410000 */
[----:B------:R-:W-:Y:S01]  /*2dc0*/  @P1 FFMA.FTZ R87, R15, R103, R116 ;  /* 0x000000670f571223 */ /* 0x000fe20000010074 */
[----:B------:R-:W-:Y:S01]  /*2dd0*/  @P2 FMUL.FTZ R96, R81, R96 ;  /* 0x0000006051602220 */ /* 0x000fe20000410000 */
[----:B------:R-:W-:Y:S01]  /*2de0*/  MOV R81, R25 ;  /* 0x0000001900517202 */ /* 0x000fe20000000f00 */
[----:B--2---:R-:W-:Y:S01]  /*2df0*/  @P2 FMUL.FTZ R83, R78, R83 ;  /* 0x000000534e532220 */ /* 0x004fe20000410000 */
[----:B------:R-:W-:Y:S01]  /*2e00*/  @P1 FADD.FTZ R87, R14, -R87 ;  /* 0x800000570e571221 */ /* 0x000fe20000010000 */
[----:B------:R-:W-:Y:S01]  /*2e10*/  @P2 PRMT R72, R117, 0x7610, R72 ;  /* 0x0000761075482816 */ /* 0x000fe20000000048 */
[----:B------:R-:W-:Y:S01]  /*2e20*/  @P1 FADD.FTZ R117, R89, -R122 ;  /* 0x8000007a59751221 */ /* 0x000fe20000010000 */
[----:B------:R-:W-:Y:S01]  /*2e30*/  @P2 FMUL.FTZ R120, R83, R82 ;  /* 0x0000005253782220 */ /* 0x000fe20000410000 */
[----:B------:R-:W-:Y:S01]  /*2e40*/  @P1 FFMA.FTZ R82, R12, R103, R116 ;  /* 0x000000670c521223 */ /* 0x000fe20000010074 */
[----:B------:R-:W-:Y:S01]  /*2e50*/  MOV R122, R27 ;  /* 0x0000001b007a7202 */ /* 0x000fe20000000f00 */
[----:B------:R-:W-:Y:S01]  /*2e60*/  @P1 FFMA.FTZ R122, R102, R117, R27 ;  /* 0x00000075667a1223 */ /* 0x000fe2000001001b */
[----:B------:R-:W-:Y:S01]  /*2e70*/  @P2 ISETP.GE.U32.AND.EX P0, PT, R123, 0x1000000, PT, P0 ;  /* 0x010000007b00280c */ /* 0x000fe20003f06100 */
[----:B------:R-:W-:Y:S01]  /*2e80*/  @P1 FADD.FTZ R82, R13, -R82 ;  /* 0x800000520d521221 */ /* 0x000fe20000010000 */
[----:B------:R-:W-:-:S02]  /*2e90*/  @P2 FSEL R120, R120, RZ, P3 ;  /* 0x000000ff78782208 */ /* 0x000fc40001800000 */
[----:B------:R-:W-:Y:S01]  /*2ea0*/  @P2 LOP3.LUT P3, RZ, R123, 0xff0000, RZ, 0xc0, !PT ;  /* 0x00ff00007bff2812 */ /* 0x000fe2000786c0ff */
[----:B------:R-:W-:Y:S01]  /*2eb0*/  @P1 FFMA.FTZ R81, R102, R82, R25 ;  /* 0x0000005266511223 */ /* 0x000fe20000010019 */
[----:B------:R-:W-:Y:S01]  /*2ec0*/  @P2 FSEL R96, R96, RZ, P5 ;  /* 0x000000ff60602208 */ /* 0x000fe20002800000 */
[----:B------:R-:W1:Y:S01]  /*2ed0*/  @P2 LDC.64 R82, c[0x0][0x408] ;  /* 0x00010200ff522b82 */ /* 0x000e620000000a00 */
[----:B------:R-:W-:Y:S02]  /*2ee0*/  @P2 F2FP.F16.F32.PACK_AB R120, RZ, R120 ;  /* 0x00000078ff78223e */ /* 0x000fe400000000ff */
[----:B------:R-:W-:Y:S02]  /*2ef0*/  @P2 F2FP.F16.F32.PACK_AB R96, RZ, R96 ;  /* 0x00000060ff60223e */ /* 0x000fe400000000ff */
[----:B------:R-:W-:Y:S02]  /*2f00*/  @P2 F2FP.F16.F32.PACK_AB R121, RZ, R121 ;  /* 0x00000079ff79223e */ /* 0x000fe400000000ff */
[----:B------:R-:W-:-:S02]  /*2f10*/  @P2 PRMT R73, R120, 0x7610, R73 ;  /* 0x0000761078492816 */ /* 0x000fc40000000049 */
[----:B------:R-:W-:Y:S02]  /*2f20*/  @P2 PRMT R74, R96, 0x7610, R74 ;  /* 0x00007610604a2816 */ /* 0x000fe4000000004a */
[----:B------:R-:W-:Y:S01]  /*2f30*/  @P2 PRMT R72, R72, 0x5410, R121 ;  /* 0x0000541048482816 */ /* 0x000fe20000000079 */
[----:B-1----:R-:W-:-:S04]  /*2f40*/  @P2 FMUL.FTZ R83, R81, R83 ;  /* 0x0000005351532220 */ /* 0x002fc80000410000 */
[----:B------:R-:W-:Y:S01]  /*2f50*/  @P2 FMUL.FTZ R83, R83, R82 ;  /* 0x0000005253532220 */ /* 0x000fe20000410000 */
[----:B------:R-:W-:Y:S01]  /*2f60*/  MOV R82, R26 ;  /* 0x0000001a00527202 */ /* 0x000fe20000000f00 */
[----:B------:R-:W-:Y:S02]  /*2f70*/  @P1 FFMA.FTZ R82, R102, R87, R26 ;  /* 0x0000005766521223 */ /* 0x000fe4000001001a */
[----:B------:R-:W1:Y:S01]  /*2f80*/  @P2 LDC.64 R86, c[0x0][0x408] ;  /* 0x00010200ff562b82 */ /* 0x000e620000000a00 */
[----:B------:R-:W-:Y:S01]  /*2f90*/  @P2 FSEL R83, R83, RZ, P4 ;  /* 0x000000ff53532208 */ /* 0x000fe20002000000 */
[----:B-1----:R-:W-:-:S04]  /*2fa0*/  @P2 FMUL.FTZ R87, R82, R87 ;  /* 0x0000005752572220 */ /* 0x002fc80000410000 */
[----:B------:R-:W-:Y:S02]  /*2fb0*/  @P2 FMUL.FTZ R117, R87, R86 ;  /* 0x0000005657752220 */ /* 0x000fe40000410000 */
[----:B------:R-:W1:Y:S03]  /*2fc0*/  @P2 LDC.64 R86, c[0x0][0x408] ;  /* 0x00010200ff562b82 */ /* 0x000e660000000a00 */
[----:B------:R-:W-:-:S04]  /*2fd0*/  @P2 FSEL R117, R117, RZ, P3 ;  /* 0x000000ff75752208 */ /* 0x000fc80001800000 */
[----:B------:R-:W-:-:S04]  /*2fe0*/  @P2 F2FP.F16.F32.PACK_AB R117, RZ, R117 ;  /* 0x00000075ff75223e */ /* 0x000fc800000000ff */
[----:B------:R-:W-:Y:S01]  /*2ff0*/  @P2 PRMT R75, R117, 0x7610, R75 ;  /* 0x00007610754b2816 */ /* 0x000fe2000000004b */
[----:B-1----:R-:W-:-:S04]  /*3000*/  @P2 FMUL.FTZ R87, R122, R87 ;  /* 0x000000577a572220 */ /* 0x002fc80000410000 */
[----:B------:R-:W-:Y:S01]  /*3010*/  @P2 FMUL.FTZ R86, R87, R86 ;  /* 0x0000005657562220 */ /* 0x000fe20000410000 */
[----:B------:R-:W-:Y:S02]  /*3020*/  @P2 FSEL R87, R97, RZ, P6 ;  /* 0x000000ff61572208 */ /* 0x000fe40003000000 */
[----:B------:R-:W-:Y:S02]  /*3030*/  @P2 F2FP.F16.F32.PACK_AB R97, RZ, R83 ;  /* 0x00000053ff61223e */ /* 0x000fe400000000ff */
[----:B------:R-:W-:Y:S02]  /*3040*/  @P2 FSEL R86, R86, RZ, P0 ;  /* 0x000000ff56562208 */ /* 0x000fe40000000000 */
[----:B------:R-:W-:Y:S02]  /*3050*/  @P2 F2FP.F16.F32.PACK_AB R87, RZ, R87 ;  /* 0x00000057ff57223e */ /* 0x000fe400000000ff */
[----:B------:R-:W-:Y:S02]  /*3060*/  @P2 F2FP.F16.F32.PACK_AB R86, RZ, R86 ;  /* 0x00000056ff56223e */ /* 0x000fe400000000ff */
[----:B------:R-:W-:-:S02]  /*3070*/  MOV R83, R122 ;  /* 0x0000007a00537202 */ /* 0x000fc40000000f00 */
[----:B------:R-:W-:Y:S02]  /*3080*/  @P2 PRMT R73, R73, 0x5410, R87 ;  /* 0x0000541049492816 */ /* 0x000fe40000000057 */
[----:B------:R-:W-:Y:S02]  /*3090*/  @P2 PRMT R74, R74, 0x5410, R97 ;  /* 0x000054104a4a2816 */ /* 0x000fe40000000061 */
[----:B------:R-:W-:-:S07]  /*30a0*/  @P2 PRMT R75, R75, 0x5410, R86 ;  /* 0x000054104b4b2816 */ /* 0x000fce0000000056 */
.L_x_6939:
[----:B------:R-:W-:Y:S05]  /*30b0*/  BSYNC.RECONVERGENT B1 ;  /* 0x0000000000017941 */ /* 0x000fea0003800200 */
.L_x_6922:
        /* <DEDUP_REMOVED lines=15> */
[-CC-:B------:R-:W-:Y:S01]  /*31b0*/  @P1 FFMA.FTZ R77, R91, R103.reuse, R116.reuse ;  /* 0x000000675b4d1223 */ /* 0x180fe20000010074 */
[-CC-:B------:R-:W-:Y:S01]  /*31c0*/  @P1 FFMA.FTZ R78, R84, R103.reuse, R116.reuse ;  /* 0x00000067544e1223 */ /* 0x180fe20000010074 */
[-CC-:B------:R-:W-:Y:S01]  /*31d0*/  @P1 FFMA.FTZ R96, R108, R103.reuse, R116.reuse ;  /* 0x000000676c601223 */ /* 0x180fe20000010074 */
[-CC-:B------:R-:W-:Y:S01]  /*31e0*/  @P1 FFMA.FTZ R99, R93, R103.reuse, R116.reuse ;  /* 0x000000675d631223 */ /* 0x180fe20000010074 */
[----:B------:R-:W-:Y:S01]  /*31f0*/  @P1 FFMA.FTZ R86, R104, R103, R116 ;  /* 0x0000006768561223 */ /* 0x000fe20000010074 */
[----:B------:R-:W-:Y:S01]  /*3200*/  @P1 FADD.FTZ R79, R90, -R77 ;  /* 0x8000004d5a4f1221 */ /* 0x000fe20000010000 */
[----:B------:R-:W-:Y:S01]  /*3210*/  @P1 FADD.FTZ R78, R95, -R78 ;  /* 0x8000004e5f4e1221 */ /* 0x000fe20000010000 */
[----:B------:R-:W2:Y:S01]  /*3220*/  @P2 LDC.64 R82, c[0x0][0x408] ;  /* 0x00010200ff522b82 */ /* 0x000ea20000000a00 */
[----:B-----5:R-:W-:Y:S01]  /*3230*/  MOV R76, R20 ;  /* 0x00000014004c7202 */ /* 0x020fe20000000f00 */
[----:B------:R-:W-:Y:S01]  /*3240*/  @P1 FADD.FTZ R96, R107, -R96 ;  /* 0x800000606b601221 */ /* 0x000fe20000010000 */
[----:B------:R-:W-:Y:S01]  /*3250*/  MOV R77, R21 ;  /* 0x00000015004d7202 */ /* 0x000fe20000000f00 */
[-CC-:B------:R-:W-:Y:S01]  /*3260*/  @P1 FFMA.FTZ R87, R105, R103.reuse, R116.reuse ;  /* 0x0000006769571223 */ /* 0x180fe20000010074 */
[----:B------:R-:W-:Y:S01]  /*3270*/  @P1 FFMA.FTZ R97, R112, R103, R116 ;  /* 0x0000006770611223 */ /* 0x000fe20000010074 */
[C---:B------:R-:W-:Y:S01]  /*3280*/  @P1 FFMA.FTZ R76, R102.reuse, R79, R20 ;  /* 0x0000004f664c1223 */ /* 0x040fe20000010014 */
[----:B------:R-:W-:Y:S01]  /*3290*/  @P1 FFMA.FTZ R77, R102, R78, R21 ;  /* 0x0000004e664d1223 */ /* 0x000fe20000010015 */
[----:B------:R-:W-:Y:S01]  /*32a0*/  @P1 FADD.FTZ R99, R92, -R99 ;  /* 0x800000635c631221 */ /* 0x000fe20000010000 */
[----:B------:R-:W-:Y:S01]  /*32b0*/  @P1 FADD.FTZ R86, R85, -R86 ;  /* 0x8000005655561221 */ /* 0x000fe20000010000 */
[----:B------:R-:W-:Y:S01]  /*32c0*/  @P1 FFMA.FTZ R116, R111, R103, R116 ;  /* 0x000000676f741223 */ /* 0x000fe20000010074 */
[----:B------:R-:W-:Y:S01]  /*32d0*/  MOV R115, R19 ;  /* 0x0000001300737202 */ /* 0x000fe20000000f00 */
[C---:B------:R-:W-:Y:S01]  /*32e0*/  @P1 FFMA.FTZ R115, R102.reuse, R96, R19 ;  /* 0x0000006066731223 */ /* 0x040fe20000010013 */
[----:B------:R-:W-:Y:S01]  /*32f0*/  MOV R78, R22 ;  /* 0x00000016004e7202 */ /* 0x000fe20000000f00 */
[----:B------:R-:W-:Y:S01]  /*3300*/  @P1 FFMA.FTZ R78, R102, R99, R22 ;  /* 0x00000063664e1223 */ /* 0x000fe20000010016 */
[----:B------:R-:W-:Y:S01]  /*3310*/  MOV R79, R23 ;  /* 0x00000017004f7202 */ /* 0x000fe20000000f00 */
[----:B-1----:R-:W-:Y:S01]  /*3320*/  @P2 FMUL.FTZ R81, R76, R81 ;  /* 0x000000514c512220 */ /* 0x002fe20000410000 */
[----:B------:R-:W-:Y:S01]  /*3330*/  @P1 FADD.FTZ R96, R110, -R97 ;  /* 0x800000616e601221 */ /* 0x000fe20000010000 */
[----:B------:R-:W-:Y:S01]  /*3340*/  @P1 FFMA.FTZ R79, R102, R86, R23 ;  /* 0x00000056664f1223 */ /* 0x000fe20000010017 */
[----:B------:R-:W-:Y:S01]  /*3350*/  @P1 FADD.FTZ R99, R94, -R87 ;  /* 0x800000575e631221 */ /* 0x000fe20000010000 */
[----:B------:R-:W-:Y:S01]  /*3360*/  @P1 FADD.FTZ R97, R109, -R116 ;  /* 0x800000746d611221 */ /* 0x000fe20000010000 */
[----:B------:R-:W1:Y:S01]  /*3370*/  @P2 LDC.64 R86, c[0x0][0x408] ;  /* 0x00010200ff562b82 */ /* 0x000e620000000a00 */
[----:B------:R-:W-:Y:S01]  /*3380*/  @P2 FMUL.FTZ R100, R81, R80 ;  /* 0x0000005051642220 */ /* 0x000fe20000410000 */
[----:B------:R-:W-:Y:S01]  /*3390*/  MOV R80, R16 ;  /* 0x0000001000507202 */ /* 0x000fe20000000f00 */
[----:B--2---:R-:W-:Y:S01]  /*33a0*/  @P2 FMUL.FTZ R83, R77, R83 ;  /* 0x000000534d532220 */ /* 0x004fe20000410000 */
[----:B------:R-:W-:Y:S01]  /*33b0*/  MOV R81, R17 ;  /* 0x0000001100517202 */ /* 0x000fe20000000f00 */
[C---:B------:R-:W-:Y:S01]  /*33c0*/  @P1 FFMA.FTZ R80, R102.reuse, R99, R16 ;  /* 0x0000006366501223 */ /* 0x040fe20000010010 */
[C---:B------:R-:W-:Y:S01]  /*33d0*/  @P1 FFMA.FTZ R81, R102.reuse, R96, R17 ;  /* 0x0000006066511223 */ /* 0x040fe20000010011 */
[----:B------:R-:W-:Y:S01]  /*33e0*/  @P2 FMUL.FTZ R83, R83, R82 ;  /* 0x0000005253532220 */ /* 0x000fe20000410000 */
[----:B------:R-:W-:Y:S01]  /*33f0*/  MOV R82, R18 ;  /* 0x0000001200527202 */ /* 0x000fe20000000f00 */
[----:B------:R-:W-:Y:S01]  /*3400*/  @P1 FFMA.FTZ R82, R102, R97, R18 ;  /* 0x0000006166521223 */ /* 0x000fe20000010012 */
[C---:B------:R-:W-:Y:S01]  /*3410*/  @P2 LOP3.LUT P1, RZ, R118.reuse, 0xff, RZ, 0xc0, !PT ;  /* 0x000000ff76ff2812 */ /* 0x040fe2000782c0ff */
[----:B------:R-:W2:Y:S01]  /*3420*/  @P2 LDC.64 R96, c[0x0][0x408] ;  /* 0x00010200ff602b82 */ /* 0x000ea20000000a00 */
[----:B------:R-:W-:-:S02]  /*3430*/  @P2 LOP3.LUT P3, RZ, R118, 0xff00, RZ, 0xc0, !PT ;  /* 0x0000ff0076ff2812 */ /* 0x000fc4000786c0ff */
[----:B------:R-:W-:Y:S02]  /*3440*/  @P2 FSEL R116, R100, RZ, P1 ;  /* 0x000000ff64742208 */ /* 0x000fe40000800000 */
[----:B------:R-:W-:Y:S02]  /*3450*/  @P2 LOP3.LUT P1, RZ, R118, 0xff0000, RZ, 0xc0, !PT ;  /* 0x00ff000076ff2812 */ /* 0x000fe4000782c0ff */
[----:B------:R-:W-:Y:S01]  /*3460*/  @P2 FSEL R83, R83, RZ, P3 ;  /* 0x000000ff53532208 */ /* 0x000fe20001800000 */
[----:B------:R-:W3:Y:S01]  /*3470*/  @P2 LDC.64 R98, c[0x0][0x408] ;  /* 0x00010200ff622b82 */ /* 0x000ee20000000a00 */
[C---:B------:R-:W-:Y:S02]  /*3480*/  @P2 LOP3.LUT P3, RZ, R119.reuse, 0xff, RZ, 0xc0, !PT ;  /* 0x000000ff77ff2812 */ /* 0x040fe4000786c0ff */
[----:B------:R-:W-:Y:S01]  /*3490*/  @P2 LOP3.LUT P4, RZ, R119, 0xff0000, RZ, 0xc0, !PT ;  /* 0x00ff000077ff2812 */ /* 0x000fe2000788c0ff */
[----:B-1----:R-:W-:Y:S01]  /*34a0*/  @P2 FMUL.FTZ R87, R78, R87 ;  /* 0x000000574e572220 */ /* 0x002fe20000410000 */
[----:B------:R-:W-:-:S03]  /*34b0*/  @P2 F2FP.F16.F32.PACK_AB R116, RZ, R116 ;  /* 0x00000074ff74223e */ /* 0x000fc600000000ff */
[----:B------:R-:W1:Y:S01]  /*34c0*/  @P2 LDC.64 R100, c[0x0][0x408] ;  /* 0x00010200ff642b82 */ /* 0x000e620000000a00 */
[----:B------:R-:W-:Y:S01]  /*34d0*/  @P2 FMUL.FTZ R86, R87, R86 ;  /* 0x0000005657562220 */ /* 0x000fe20000410000 */
[----:B------:R-:W-:Y:S02]  /*34e0*/  @P2 F2FP.F16.F32.PACK_AB R83, RZ, R83 ;  /* 0x00000053ff53223e */ /* 0x000fe400000000ff */
[----:B------:R-:W-:Y:S02]  /*34f0*/  @P2 PRMT R72, R116, 0x7610, R72 ;  /* 0x0000761074482816 */ /* 0x000fe40000000048 */
[----:B------:R-:W-:Y:S02]  /*3500*/  @P2 FSEL R86, R86, RZ, P1 ;  /* 0x000000ff56562208 */ /* 0x000fe40000800000 */
[----:B------:R-:W4:Y:S01]  /*3510*/  @P2 LDC.64 R102, c[0x0][0x408] ;  /* 0x00010200ff662b82 */ /* 0x000f220000000a00 */
[----:B--2---:R-:W-:Y:S01]  /*3520*/  @P2 FMUL.FTZ R97, R79, R97 ;  /* 0x000000614f612220 */ /* 0x004fe20000410000 */
[----:B------:R-:W-:-:S02]  /*3530*/  @P2 LOP3.LUT P1, RZ, R118, 0xff000000, RZ, 0xc0, !PT ;  /* 0xff00000076ff2812 */ /* 0x000fc4000782c0ff */
[----:B------:R-:W-:Y:S01]  /*3540*/  @P2 F2FP.F16.F32.PACK_AB R86, RZ, R86 ;  /* 0x00000056ff56223e */ /* 0x000fe200000000ff */
[----:B------:R-:W-:Y:S01]  /*3550*/  @P2 FMUL.FTZ R96, R97, R96 ;  /* 0x0000006061602220 */ /* 0x000fe20000410000 */
[----:B------:R-:W-:Y:S01]  /*3560*/  @P2 PRMT R72, R72, 0x5410, R83 ;  /* 0x0000541048482816 */ /* 0x000fe20000000053 */
[----:B---3--:R-:W-:Y:S01]  /*3570*/  @P2 FMUL.FTZ R99, R80, R99 ;  /* 0x0000006350632220 */ /* 0x008fe20000410000 */
[----:B------:R-:W-:Y:S02]  /*3580*/  @P2 PRMT R73, R86, 0x7610, R73 ;  /* 0x0000761056492816 */ /* 0x000fe40000000049 */
[----:B------:R-:W-:Y:S01]  /*3590*/  @P2 FSEL R96, R96, RZ, P1 ;  /* 0x000000ff60602208 */ /* 0x000fe20000800000 */
[----:B------:R-:W-:Y:S01]  /*35a0*/  @P2 FMUL.FTZ R98, R99, R98 ;  /* 0x0000006263622220 */ /* 0x000fe20000410000 */
[----:B------:R-:W-:Y:S02]  /*35b0*/  @P2 LOP3.LUT P1, RZ, R119, 0xff00, RZ, 0xc0, !PT ;  /* 0x0000ff0077ff2812 */ /* 0x000fe4000782c0ff */
[----:B------:R-:W-:Y:S01]  /*35c0*/  @P2 F2FP.F16.F32.PACK_AB R96, RZ, R96 ;  /* 0x00000060ff60223e */ /* 0x000fe200000000ff */
[----:B-1----:R-:W-:Y:S01]  /*35d0*/  @P2 FMUL.FTZ R101, R81, R101 ;  /* 0x0000006551652220 */ /* 0x002fe20000410000 */
[----:B------:R-:W-:-:S02]  /*35e0*/  @P2 FSEL R98, R98, RZ, P3 ;  /* 0x000000ff62622208 */ /* 0x000fc40001800000 */
[----:B------:R-:W-:Y:S01]  /*35f0*/  @P2 PRMT R73, R73, 0x5410, R96 ;  /* 0x0000541049492816 */ /* 0x000fe20000000060 */
[----:B------:R-:W-:Y:S01]  /*3600*/  @P2 FMUL.FTZ R100, R101, R100 ;  /* 0x0000006465642220 */ /* 0x000fe20000410000 */
[----:B------:R-:W-:Y:S02]  /*3610*/  @P2 F2FP.F16.F32.PACK_AB R98, RZ, R98 ;  /* 0x00000062ff62223e */ /* 0x000fe400000000ff */
[----:B------:R-:W-:Y:S01]  /*3620*/  MOV R83, R115 ;  /* 0x0000007300537202 */ /* 0x000fe20000000f00 */
[----:B----4-:R-:W-:Y:S01]  /*3630*/  @P2 FMUL.FTZ R103, R82, R103 ;  /* 0x0000006752672220 */ /* 0x010fe20000410000 */
        /* <DEDUP_REMOVED lines=17> */
.L_x_6957:
[-CC-:B-1----:R-:W-:Y:S01]  /*3750*/  @P1 FFMA.FTZ R97, R93, R103.reuse, R116.reuse ;  /* 0x000000675d611223 */ /* 0x182fe20000010074 */
[----:B-----5:R-:W-:Y:S01]  /*3760*/  MOV R100, R22 ;  /* 0x0000001600647202 */ /* 0x020fe20000000f00 */
[-CC-:B------:R-:W-:Y:S01]  /*3770*/  @P1 FFMA.FTZ R87, R91, R103.reuse, R116.reuse ;  /* 0x000000675b571223 */ /* 0x180fe20000010074 */
[----:B------:R-:W-:Y:S01]  /*3780*/  @P1 FFMA.FTZ R86, R84, R103, R116 ;  /* 0x0000006754561223 */ /* 0x000fe20000010074 */
[----:B------:R-:W-:Y:S01]  /*3790*/  @P1 FADD.FTZ R97, R92, -R97 ;  /* 0x800000615c611221 */ /* 0x000fe20000010000 */
[----:B------:R-:W-:Y:S01]  /*37a0*/  MOV R122, R20 ;  /* 0x00000014007a7202 */ /* 0x000fe20000000f00 */
[----:B------:R-:W-:Y:S01]  /*37b0*/  @P1 FADD.FTZ R87, R90, -R87 ;  /* 0x800000575a571221 */ /* 0x000fe20000010000 */
[----:B------:R-:W-:Y:S01]  /*37c0*/  @P1 FADD.FTZ R86, R95, -R86 ;  /* 0x800000565f561221 */ /* 0x000fe20000010000 */
[C---:B------:R-:W-:Y:S01]  /*37d0*/  @P1 FFMA.FTZ R100, R102.reuse, R97, R22 ;  /* 0x0000006166641223 */ /* 0x040fe20000010016 */
[----:B------:R-:W-:Y:S01]  /*37e0*/  MOV R124, R21 ;  /* 0x00000015007c7202 */ /* 0x000fe20000000f00 */
[----:B------:R-:W1:Y:S01]  /*37f0*/  @P2 LDC.64 R96, c[0x0][0x408] ;  /* 0x00010200ff602b82 */ /* 0x000e620000000a00 */
[C---:B------:R-:W-:Y:S01]  /*3800*/  @P1 FFMA.FTZ R122, R102.reuse, R87, R20 ;  /* 0x00000057667a1223 */ /* 0x040fe20000010014 */
[----:B------:R-:W-:Y:S01]  /*3810*/  @P1 FFMA.FTZ R124, R102, R86, R21 ;  /* 0x00000056667c1223 */ /* 0x000fe20000010015 */
[----:B------:R-:W-:Y:S01]  /*3820*/  @P1 FFMA.FTZ R98, R104, R103, R116 ;  /* 0x0000006768621223 */ /* 0x000fe20000010074 */
[----:B------:R-:W-:-:S02]  /*3830*/  MOV R120, R16 ;  /* 0x0000001000787202 */ /* 0x000fc40000000f00 */
[----:B------:R-:W-:Y:S01]  /*3840*/  @P2 LOP3.LUT P3, RZ, R118, 0xff, RZ, 0xc0, !PT ;  /* 0x000000ff76ff2812 */ /* 0x000fe2000786c0ff */
[----:B------:R-:W-:Y:S01]  /*3850*/  @P1 FADD.FTZ R99, R85, -R98 ;  /* 0x8000006255631221 */ /* 0x000fe20000010000 */
[----:B------:R-:W2:Y:S01]  /*3860*/  @P2 LDC.64 R86, c[0x0][0x408] ;  /* 0x00010200ff562b82 */ /* 0x000ea20000000a00 */
[----:B------:R-:W-:Y:S02]  /*3870*/  MOV R98, R23 ;  /* 0x0000001700627202 */ /* 0x000fe40000000f00 */
[----:B------:R-:W-:Y:S01]  /*3880*/  @P1 FFMA.FTZ R98, R102, R99, R23 ;  /* 0x0000006366621223 */ /* 0x000fe20000010017 */
[----:B------:R-:W-:Y:S01]  /*3890*/  @P1 FFMA.FTZ R99, R105, R103, R116 ;  /* 0x0000006769631223 */ /* 0x000fe20000010074 */
[----:B------:R-:W-:Y:S02]  /*38a0*/  @P2 LOP3.LUT P4, RZ, R118, 0xff00, RZ, 0xc0, !PT ;  /* 0x0000ff0076ff2812 */ /* 0x000fe4000788c0ff */
[----:B------:R-:W-:Y:S01]  /*38b0*/  @P2 LOP3.LUT P5, RZ, R119, 0xff0000, RZ, 0xc0, !PT ;  /* 0x00ff000077ff2812 */ /* 0x000fe200078ac0ff */
[----:B------:R-:W-:-:S04]  /*38c0*/  @P1 FADD.FTZ R99, R94, -R99 ;  /* 0x800000635e631221 */ /* 0x000fc80000010000 */
[----:B------:R-:W-:Y:S01]  /*38d0*/  @P1 FFMA.FTZ R120, R102, R99, R16 ;  /* 0x0000006366781223 */ /* 0x000fe20000010010 */
[----:B------:R-:W-:Y:S01]  /*38e0*/  @P1 FFMA.FTZ R99, R112, R103, R116 ;  /* 0x0000006770631223 */ /* 0x000fe20000010074 */
[----:B-1----:R-:W-:-:S03]  /*38f0*/  @P2 FMUL.FTZ R97, R124, R97 ;  /* 0x000000617c612220 */ /* 0x002fc60000410000 */
[----:B------:R-:W-:Y:S01]  /*3900*/  @P1 FADD.FTZ R99, R110, -R99 ;  /* 0x800000636e631221 */ /* 0x000fe20000010000 */
[----:B------:R-:W-:Y:S01]  /*3910*/  @P1 FFMA.FTZ R124, R111, R103, R116 ;  /* 0x000000676f7c1223 */ /* 0x000fe20000010074 */
[----:B------:R-:W-:Y:S02]  /*3920*/  @P2 FMUL.FTZ R101, R97, R96 ;  /* 0x0000006061652220 */ /* 0x000fe40000410000 */
[----:B------:R-:W1:Y:S01]  /*3930*/  @P2 LDC.64 R96, c[0x0][0x408] ;  /* 0x00010200ff602b82 */ /* 0x000e620000000a00 */
[----:B------:R-:W-:Y:S01]  /*3940*/  @P1 FADD.FTZ R115, R109, -R124 ;  /* 0x8000007c6d731221 */ /* 0x000fe20000010000 */
[----:B--2---:R-:W-:Y:S01]  /*3950*/  @P2 FMUL.FTZ R87, R122, R87 ;  /* 0x000000577a572220 */ /* 0x004fe20000410000 */
[----:B------:R-:W-:Y:S01]  /*3960*/  MOV R122, R17 ;  /* 0x00000011007a7202 */ /* 0x000fe20000000f00 */
[C---:B------:R-:W-:Y:S01]  /*3970*/  @P1 FFMA.FTZ R122, R102.reuse, R99, R17 ;  /* 0x00000063667a1223 */ /* 0x040fe20000010011 */
[----:B------:R-:W-:Y:S01]  /*3980*/  @P2 FSEL R101, R101, RZ, P4 ;  /* 0x000000ff65652208 */ /* 0x000fe20002000000 */
[----:B------:R-:W-:Y:S01]  /*3990*/  @P2 FMUL.FTZ R99, R87, R86 ;  /* 0x0000005657632220 */ /* 0x000fe20000410000 */
[----:B------:R-:W-:Y:S01]  /*39a0*/  MOV R124, R18 ;  /* 0x00000012007c7202 */ /* 0x000fe20000000f00 */
[----:B------:R-:W2:Y:S01]  /*39b0*/  @P2 LDC.64 R86, c[0x0][0x408] ;  /* 0x00010200ff562b82 */ /* 0x000ea20000000a00 */
[----:B------:R-:W-:Y:S01]  /*39c0*/  @P2 F2FP.F16.F32.PACK_AB R101, RZ, R101 ;  /* 0x00000065ff65223e */ /* 0x000fe200000000ff */
[----:B------:R-:W-:Y:S01]  /*39d0*/  @P1 FFMA.FTZ R124, R102, R115, R18 ;  /* 0x00000073667c1223 */ /* 0x000fe20000010012 */
[----:B------:R-:W-:-:S02]  /*39e0*/  @P2 FSEL R99, R99, RZ, P3 ;  /* 0x000000ff63632208 */ /* 0x000fc40001800000 */
[C---:B------:R-:W-:Y:S02]  /*39f0*/  @P2 LOP3.LUT P3, RZ, R118.reuse, 0xff0000, RZ, 0xc0, !PT ;  /* 0x00ff000076ff2812 */ /* 0x040fe4000786c0ff */
[----:B------:R-:W-:Y:S02]  /*3a00*/  @P2 F2FP.F16.F32.PACK_AB R99, RZ, R99 ;  /* 0x00000063ff63223e */ /* 0x000fe400000000ff */
[----:B------:R-:W-:Y:S02]  /*3a10*/  @P2 LOP3.LUT P4, RZ, R118, 0xff000000, RZ, 0xc0, !PT ;  /* 0xff00000076ff2812 */ /* 0x000fe4000788c0ff */
[----:B------:R-:W-:-:S04]  /*3a20*/  @P2 PRMT R72, R99, 0x7610, R72 ;  /* 0x0000761063482816 */ /* 0x000fc80000000048 */
[----:B------:R-:W-:Y:S01]  /*3a30*/  @P2 PRMT R72, R72, 0x5410, R101 ;  /* 0x0000541048482816 */ /* 0x000fe20000000065 */
[----:B-1----:R-:W-:Y:S02]  /*3a40*/  @P2 FMUL.FTZ R97, R100, R97 ;  /* 0x0000006164612220 */ /* 0x002fe40000410000 */
[----:B------:R-:W1:Y:S02]  /*3a50*/  @P2 LDC.64 R100, c[0x0][0x408] ;  /* 0x00010200ff642b82 */ /* 0x000e640000000a00 */
[----:B------:R-:W-:Y:S01]  /*3a60*/  @P2 FMUL.FTZ R115, R97, R96 ;  /* 0x0000006061732220 */ /* 0x000fe20000410000 */
[----:B--2---:R-:W-:-:S04]  /*3a70*/  @P2 FMUL.FTZ R87, R98, R87 ;  /* 0x0000005762572220 */ /* 0x004fc80000410000 */
[----:B------:R-:W-:Y:S01]  /*3a80*/  @P2 FSEL R115, R115, RZ, P3 ;  /* 0x000000ff73732208 */ /* 0x000fe20001800000 */
[----:B------:R-:W2:Y:S01]  /*3a90*/  @P2 LDC.64 R96, c[0x0][0x408] ;  /* 0x00010200ff602b82 */ /* 0x000ea20000000a00 */
[----:B------:R-:W-:Y:S01]  /*3aa0*/  @P2 LOP3.LUT P3, RZ, R119, 0xff, RZ, 0xc0, !PT ;  /* 0x000000ff77ff2812 */ /* 0x000fe2000786c0ff */
[----:B------:R-:W-:Y:S01]  /*3ab0*/  @P2 FMUL.FTZ R86, R87, R86 ;  /* 0x0000005657562220 */ /* 0x000fe20000410000 */
[----:B------:R-:W-:-:S04]  /*3ac0*/  @P2 F2FP.F16.F32.PACK_AB R115, RZ, R115 ;  /* 0x00000073ff73223e */ /* 0x000fc800000000ff */
[----:B------:R-:W-:Y:S01]  /*3ad0*/  @P2 FSEL R86, R86, RZ, P4 ;  /* 0x000000ff56562208 */ /* 0x000fe20002000000 */
[----:B------:R-:W3:Y:S01]  /*3ae0*/  @P2 LDC.64 R98, c[0x0][0x408] ;  /* 0x00010200ff622b82 */ /* 0x000ee20000000a00 */
[----:B------:R-:W-:Y:S02]  /*3af0*/  @P2 LOP3.LUT P4, RZ, R119, 0xff00, RZ, 0xc0, !PT ;  /* 0x0000ff0077ff2812 */ /* 0x000fe4000788c0ff */
[----:B------:R-:W-:Y:S02]  /*3b00*/  @P2 F2FP.F16.F32.PACK_AB R86, RZ, R86 ;  /* 0x00000056ff56223e */ /* 0x000fe400000000ff */
[----:B------:R-:W-:Y:S01]  /*3b10*/  @P2 PRMT R73, R115, 0x7610, R73 ;  /* 0x0000761073492816 */ /* 0x000fe20000000049 */
[----:B-1----:R-:W-:-:S03]  /*3b20*/  @P2 FMUL.FTZ R101, R124, R101 ;  /* 0x000000657c652220 */ /* 0x002fc60000410000 */
[----:B------:R-:W-:Y:S01]  /*3b30*/  @P2 PRMT R73, R73, 0x5410, R86 ;  /* 0x0000541049492816 */ /* 0x000fe20000000056 */
[----:B------:R-:W-:Y:S01]  /*3b40*/  @P2 FMUL.FTZ R100, R101, R100 ;  /* 0x0000006465642220 */ /* 0x000fe20000410000 */
[----:B--2---:R-:W-:-:S04]  /*3b50*/  @P2 FMUL.FTZ R97, R120, R97 ;  /* 0x0000006178612220 */ /* 0x004fc80000410000 */
[----:B------:R-:W-:Y:S01]  /*3b60*/  @P2 FSEL R100, R100, RZ, P5 ;  /* 0x000000ff64642208 */ /* 0x000fe20002800000 */
[----:B------:R-:W-:-:S03]  /*3b70*/  @P2 FMUL.FTZ R96, R97, R96 ;  /* 0x0000006061602220 */ /* 0x000fc60000410000 */
[----:B------:R-:W-:Y:S01]  /*3b80*/  @P2 F2FP.F16.F32.PACK_AB R100, RZ, R100 ;  /* 0x00000064ff64223e */ /* 0x000fe200000000ff */
[----:B---3--:R-:W-:Y:S01]  /*3b90*/  @P2 FMUL.FTZ R99, R122, R99 ;  /* 0x000000637a632220 */ /* 0x008fe20000410000 */
        /* <DEDUP_REMOVED lines=21> */
.L_x_6956:
        /* <DEDUP_REMOVED lines=39> */
.L_x_6961:
[----:B------:R-:W-:Y:S05]  /*3f60*/  BSYNC.RECONVERGENT B2 ;  /* 0x0000000000027941 */ /* 0x000fea0003800200 */
.L_x_6960:
        /* <DEDUP_REMOVED lines=13> */
.L_x_6963:
[----:B------:R-:W-:Y:S05]  /*4040*/  BSYNC.RECONVERGENT B2 ;  /* 0x0000000000027941 */ /* 0x000fea0003800200 */
.L_x_6962:
        /* <DEDUP_REMOVED lines=13> */
.L_x_6965:
[----:B------:R-:W-:Y:S05]  /*4120*/  BSYNC.RECONVERGENT B2 ;  /* 0x0000000000027941 */ /* 0x000fea0003800200 */
.L_x_6964:
        /* <DEDUP_REMOVED lines=13> */
.L_x_6967:
[----:B------:R-:W-:Y:S05]  /*4200*/  BSYNC.RECONVERGENT B2 ;  /* 0x0000000000027941 */ /* 0x000fea0003800200 */
.L_x_6966:
        /* <DEDUP_REMOVED lines=13> */
.L_x_6969:
[----:B------:R-:W-:Y:S05]  /*42e0*/  BSYNC.RECONVERGENT B2 ;  /* 0x0000000000027941 */ /* 0x000fea0003800200 */
.L_x_6968:
        /* <DEDUP_REMOVED lines=13> */
.L_x_6971:
[----:B------:R-:W-:Y:S05]  /*43c0*/  BSYNC.RECONVERGENT B2 ;  /* 0x0000000000027941 */ /* 0x000fea0003800200 */
.L_x_6970:
        /* <DEDUP_REMOVED lines=13> */
.L_x_6973:
[----:B------:R-:W-:Y:S05]  /*44a0*/  BSYNC.RECONVERGENT B2 ;  /* 0x0000000000027941 */ /* 0x000fea0003800200 */
.L_x_6972:
        /* <DEDUP_REMOVED lines=18> */
.L_x_6959:
        /* <DEDUP_REMOVED lines=24> */
.L_x_6975:
[----:B------:R-:W-:Y:S05]  /*4750*/  BSYNC.RECONVERGENT B2 ;  /* 0x0000000000027941 */ /* 0x000fea0003800200 */
.L_x_6974:
        /* <DEDUP_REMOVED lines=13> */
.L_x_6977:
[----:B------:R-:W-:Y:S05]  /*4830*/  BSYNC.RECONVERGENT B2 ;  /* 0x0000000000027941 */ /* 0x000fea0003800200 */
.L_x_6976:
        /* <DEDUP_REMOVED lines=13> */
.L_x_6979:
[----:B------:R-:W-:Y:S05]  /*4910*/  BSYNC.RECONVERGENT B2 ;  /* 0x0000000000027941 */ /* 0x000fea0003800200 */
.L_x_6978:
        /* <DEDUP_REMOVED lines=13> */
.L_x_6981:
[----:B------:R-:W-:Y:S05]  /*49f0*/  BSYNC.RECONVERGENT B2 ;  /* 0x0000000000027941 */ /* 0x000fea0003800200 */
.L_x_6980:
        /* <DEDUP_REMOVED lines=13> */
.L_x_6983:
[----:B------:R-:W-:Y:S05]  /*4ad0*/  BSYNC.RECONVERGENT B2 ;  /* 0x0000000000027941 */ /* 0x000fea0003800200 */
.L_x_6982:
        /* <DEDUP_REMOVED lines=13> */
.L_x_6985:
[----:B------:R-:W-:Y:S05]  /*4bb0*/  BSYNC.RECONVERGENT B2 ;  /* 0x0000000000027941 */ /* 0x000fea0003800200 */
.L_x_6984:
        /* <DEDUP_REMOVED lines=13> */
.L_x_6987:
[----:B------:R-:W-:Y:S05]  /*4c90*/  BSYNC.RECONVERGENT B2 ;  /* 0x0000000000027941 */ /* 0x000fea0003800200 */
.L_x_6986:
[----:B------:R-:W-:-:S04]  /*4ca0*/  @P2 F2FP.F16.F32.PACK_AB R86, RZ, R86 ;  /* 0x00000056ff56223e */ /* 0x000fc800000000ff */
[----:B------:R-:W-:-:S07]  /*4cb0*/  @P2 PRMT R75, R75, 0x5410, R86 ;  /* 0x000054104b4b2816 */ /* 0x000fce0000000056 */
.L_x_6958:
[----:B------:R-:W-:Y:S05]  /*4cc0*/  BSYNC.RECONVERGENT B1 ;  /* 0x0000000000017941 */ /* 0x000fea0003800200 */
.L_x_6955:
        /* <DEDUP_REMOVED lines=13> */
.L_x_6917:
[----:B------:R-:W-:Y:S05]  /*4da0*/  BSYNC B0 ;  /* 0x0000000000007941 */ /* 0x000fea0003800000 */
.L_x_6916:
        /* <DEDUP_REMOVED lines=12> */
[----:B------:R-:W-:Y:S01]  /*4e70*/  LEA R4, R113, R4, 0x2 ;  /* 0x0000000471047211 */ /* 0x000fe200078e10ff */
[----:B0-----:R-:W-:Y:S02]  /*4e80*/  IMAD R34, R34, UR4, RZ ;  /* 0x0000000422227c24 */ /* 0x001fe4000f8e02ff */
        /* <DEDUP_REMOVED lines=21> */
[----:B-----5:R-:W3:Y:S01]  /*4fe0*/  LDS R16, [R4+0x1a00] ;  /* 0x001a000004107984 */ /* 0x020ee20000000800 */
        /* <DEDUP_REMOVED lines=17> */
[----:B----4-:R-:W-:Y:S01]  /*5100*/  FADD.FTZ R9, R5, R18 ;  /* 0x0000001205097221 */ /* 0x010fe20000010000 */
[----:B------:R-:W-:Y:S02]  /*5110*/  IADD3 R5, P0, PT, R34, R113, RZ ;  /* 0x0000007122057210 */ /* 0x000fe40007f1e0ff */
[----:B------:R-:W-:Y:S01]  /*5120*/  STS.128 [R0+0x410], R64 ;  /* 0x0004104000007388 */ /* 0x000fe20000000c00 */
[----:B--2---:R-:W-:Y:S01]  /*5130*/  FADD.FTZ R17, R6, R17 ;  /* 0x0000001106117221 */ /* 0x004fe20000010000 */
[----:B------:R-:W-:Y:S01]  /*5140*/  IADD3.X R2, PT, PT, RZ, RZ, RZ, P0, !PT ;  /* 0x000000ffff027210 */ /* 0x000fe200007fe4ff */
        /* <DEDUP_REMOVED lines=48> */
.L_x_6921:
[----:B------:R-:W-:Y:S01]  /*5450*/  HFMA2 R117, -RZ, RZ, 0, 5.9604644775390625e-08 ;  /* 0x00000001ff757431 */ /* 0x000fe200000001ff */
[----:B------:R-:W-:Y:S01]  /*5460*/  BSSY B1, `(.L_x_6989) ;  /* 0x0000007000017945 */ /* 0x000fe20003800000 */
[----:B------:R-:W-:Y:S02]  /*5470*/  MOV R120, R97 ;  /* 0x0000006100787202 */ /* 0x000fe40000000f00 */
[----:B------:R-:W-:Y:S02]  /*5480*/  MOV R124, 0x1f ;  /* 0x0000001f007c7802 */ /* 0x000fe40000000f00 */
[----:B------:R-:W-:-:S07]  /*5490*/  MOV R113, 0xffffffff ;  /* 0xffffffff00717802 */ /* 0x000fce0000000f00 */
[----:B01---5:R-:W-:Y:S05]  /*54a0*/  WARPSYNC.COLLECTIVE R113, `(.L_x_6990) ;  /* 0x0000000071087348 */ /* 0x023fea0003c00000 */
[----:B-1----:R1:W2:Y:S02]  /*54b0*/  SHFL.BFLY P0, R115, R120, R117, R124 ;  /* 0x0c00007578737389 */ /* 0x0022a4000000007c */
[----:B012--5:R-:W-:Y:S05]  /*54c0*/  ENDCOLLECTIVE ;  /* 0x000000000000791b */ /* 0x027fea0003800000 */
.L_x_6990:
[----:B------:R-:W-:Y:S05]  /*54d0*/  BSYNC B1 ;  /* 0x0000000000017941 */ /* 0x000fea0003800000 */
.L_x_6989:
        /* <DEDUP_REMOVED lines=8> */
.L_x_6991:
[----:B------:R-:W-:-:S05]  /*5560*/  FADD.FTZ R86, R86, R97 ;  /* 0x0000006156567221 */ /* 0x000fca0000010000 */
[----:B------:R-:W-:Y:S01]  /*5570*/  MOV R120, R86 ;  /* 0x0000005600787202 */ /* 0x000fe20000000f00 */
[----:B------:R-:W-:Y:S01]  /*5580*/  HFMA2 R117, -RZ, RZ, 0, 1.1920928955078125e-07 ;  /* 0x00000002ff757431 */ /* 0x000fe200000001ff */
[----:B------:R-:W-:-:S07]  /*5590*/  MOV R106, R115 ;  /* 0x00000073006a7202 */ /* 0x000fce0000000f00 */
[----:B------:R-:W-:Y:S05]  /*55a0*/  WARPSYNC.COLLECTIVE R113, `(.L_x_6992) ;  /* 0x0000000071087348 */ /* 0x000fea0003c00000 */
[----:B------:R0:W1:Y:S02]  /*55b0*/  SHFL.BFLY P0, R115, R120, R117, R124 ;  /* 0x0c00007578737389 */ /* 0x000064000000007c */
[----:B01----:R-:W-:Y:S05]  /*55c0*/  ENDCOLLECTIVE ;  /* 0x000000000000791b */ /* 0x003fea0003800000 */
.L_x_6992:
[----:B------:R-:W-:-:S05]  /*55d0*/  FADD.FTZ R106, R106, R101 ;  /* 0x000000656a6a7221 */ /* 0x000fca0000010000 */
[----:B------:R-:W-:Y:S02]  /*55e0*/  MOV R120, R106 ;  /* 0x0000006a00787202 */ /* 0x000fe40000000f00 */
[----:B------:R-:W-:-:S07]  /*55f0*/  MOV R87, R115 ;  /* 0x0000007300577202 */ /* 0x000fce0000000f00 */
[----:B------:R-:W-:Y:S05]  /*5600*/  WARPSYNC.COLLECTIVE R113, `(.L_x_6993) ;  /* 0x0000000071087348 */ /* 0x000fea0003c00000 */
[----:B------:R0:W1:Y:S02]  /*5610*/  SHFL.BFLY P0, R115, R120, R117, R124 ;  /* 0x0c00007578737389 */ /* 0x000064000000007c */
[----:B01----:R-:W-:Y:S05]  /*5620*/  ENDCOLLECTIVE ;  /* 0x000000000000791b */ /* 0x003fea0003800000 */
.L_x_6993:
[----:B------:R-:W-:-:S05]  /*5630*/  FADD.FTZ R87, R86, R87 ;  /* 0x0000005756577221 */ /* 0x000fca0000010000 */
[----:B------:R-:W-:Y:S01]  /*5640*/  MOV R120, R87 ;  /* 0x0000005700787202 */ /* 0x000fe20000000f00 */
[----:B------:R-:W-:Y:S01]  /*5650*/  HFMA2 R117, -RZ, RZ, 0, 2.384185791015625e-07 ;  /* 0x00000004ff757431 */ /* 0x000fe200000001ff */
[----:B------:R-:W-:-:S07]  /*5660*/  MOV R103, R115 ;  /* 0x0000007300677202 */ /* 0x000fce0000000f00 */
[----:B------:R-:W-:Y:S05]  /*5670*/  WARPSYNC.COLLECTIVE R113, `(.L_x_6994) ;  /* 0x0000000071087348 */ /* 0x000fea0003c00000 */
[----:B------:R0:W1:Y:S02]  /*5680*/  SHFL.BFLY P0, R115, R120, R117, R124 ;  /* 0x0c00007578737389 */ /* 0x000064000000007c */
[----:B01----:R-:W-:Y:S05]  /*5690*/  ENDCOLLECTIVE ;  /* 0x000000000000791b */ /* 0x003fea0003800000 */
.L_x_6994:
[----:B------:R-:W-:-:S05]  /*56a0*/  FADD.FTZ R103, R106, R103 ;  /* 0x000000676a677221 */ /* 0x000fca0000010000 */
[----:B------:R-:W-:Y:S02]  /*56b0*/  MOV R120, R103 ;  /* 0x0000006700787202 */ /* 0x000fe40000000f00 */
[----:B------:R-:W-:-:S07]  /*56c0*/  MOV R114, R115 ;  /* 0x0000007300727202 */ /* 0x000fce0000000f00 */
[----:B------:R-:W-:Y:S05]  /*56d0*/  WARPSYNC.COLLECTIVE R113, `(.L_x_6995) ;  /* 0x0000000071087348 */ /* 0x000fea0003c00000 */
[----:B------:R0:W1:Y:S02]  /*56e0*/  SHFL.BFLY P0, R115, R120, R117, R124 ;  /* 0x0c00007578737389 */ /* 0x000064000000007c */
[----:B01----:R-:W-:Y:S05]  /*56f0*/  ENDCOLLECTIVE ;  /* 0x000000000000791b */ /* 0x003fea0003800000 */
.L_x_6995:
[----:B------:R-:W-:-:S05]  /*5700*/  FADD.FTZ R114, R87, R114 ;  /* 0x0000007257727221 */ /* 0x000fca0000010000 */
[----:B------:R-:W-:Y:S01]  /*5710*/  MOV R120, R114 ;  /* 0x0000007200787202 */ /* 0x000fe20000000f00 */
[----:B------:R-:W-:Y:S01]  /*5720*/  HFMA2 R117, -RZ, RZ, 0, 4.76837158203125e-07 ;  /* 0x00000008ff757431 */ /* 0x000fe200000001ff */
[----:B------:R-:W-:-:S07]  /*5730*/  MOV R116, R115 ;  /* 0x0000007300747202 */ /* 0x000fce0000000f00 */
[----:B------:R-:W-:Y:S05]  /*5740*/  WARPSYNC.COLLECTIVE R113, `(.L_x_6996) ;  /* 0x0000000071087348 */ /* 0x000fea0003c00000 */
[----:B------:R0:W1:Y:S02]  /*5750*/  SHFL.BFLY P0, R115, R120, R117, R124 ;  /* 0x0c00007578737389 */ /* 0x000064000000007c */
[----:B01----:R-:W-:Y:S05]  /*5760*/  ENDCOLLECTIVE ;  /* 0x000000000000791b */ /* 0x003fea0003800000 */
.L_x_6996:
[----:B------:R-:W-:-:S05]  /*5770*/  FADD.FTZ R116, R103, R116 ;  /* 0x0000007467747221 */ /* 0x000fca0000010000 */
[----:B------:R-:W-:Y:S02]  /*5780*/  MOV R120, R116 ;  /* 0x0000007400787202 */ /* 0x000fe40000000f00 */
[----:B------:R-:W-:-:S07]  /*5790*/  MOV R97, R115 ;  /* 0x0000007300617202 */ /* 0x000fce0000000f00 */
[----:B------:R-:W-:Y:S05]  /*57a0*/  WARPSYNC.COLLECTIVE R113, `(.L_x_6997) ;  /* 0x0000000071087348 */ /* 0x000fea0003c00000 */
[----:B------:R0:W1:Y:S02]  /*57b0*/  SHFL.BFLY P0, R115, R120, R117, R124 ;  /* 0x0c00007578737389 */ /* 0x000064000000007c */
[----:B01----:R-:W-:Y:S05]  /*57c0*/  ENDCOLLECTIVE ;  /* 0x000000000000791b */ /* 0x003fea0003800000 */
.L_x_6997:
[----:B------:R-:W-:-:S05]  /*57d0*/  FADD.FTZ R97, R114, R97 ;  /* 0x0000006172617221 */ /* 0x000fca0000010000 */
[----:B------:R-:W-:Y:S01]  /*57e0*/  MOV R120, R97 ;  /* 0x0000006100787202 */ /* 0x000fe20000000f00 */
[----:B------:R-:W-:Y:S01]  /*57f0*/  HFMA2 R117, -RZ, RZ, 0, 9.5367431640625e-07 ;  /* 0x00000010ff757431 */ /* 0x000fe200000001ff */
[----:B------:R-:W-:-:S07]  /*5800*/  MOV R101, R115 ;  /* 0x0000007300657202 */ /* 0x000fce0000000f00 */
[----:B------:R-:W-:Y:S05]  /*5810*/  WARPSYNC.COLLECTIVE R113, `(.L_x_6998) ;  /* 0x0000000071087348 */ /* 0x000fea0003c00000 */
[----:B------:R0:W1:Y:S02]  /*5820*/  SHFL.BFLY P0, R115, R120, R117, R124 ;  /* 0x0c00007578737389 */ /* 0x000064000000007c */
[----:B01----:R-:W-:Y:S05]  /*5830*/  ENDCOLLECTIVE ;  /* 0x000000000000791b */ /* 0x003fea0003800000 */
.L_x_6998:
[----:B------:R-:W-:-:S05]  /*5840*/  FADD.FTZ R101, R116, R101 ;  /* 0x0000006574657221 */ /* 0x000fca0000010000 */
[----:B------:R-:W-:Y:S02]  /*5850*/  MOV R120, R101 ;  /* 0x0000006500787202 */ /* 0x000fe40000000f00 */
[----:B------:R-:W-:-:S07]  /*5860*/  MOV R86, R115 ;  /* 0x0000007300567202 */ /* 0x000fce0000000f00 */
[----:B------:R-:W-:Y:S05]  /*5870*/  WARPSYNC.COLLECTIVE R113, `(.L_x_6999) ;  /* 0x0000000071087348 */ /* 0x000fea0003c00000 */
[----:B------:R0:W1:Y:S02]  /*5880*/  SHFL.BFLY P0, R115, R120, R117, R124 ;  /* 0x0c00007578737389 */ /* 0x000064000000007c */
[----:B01----:R-:W-:Y:S05]  /*5890*/  ENDCOLLECTIVE ;  /* 0x000000000000791b */ /* 0x003fea0003800000 */
.L_x_6999:
[----:B------:R-:W-:Y:S01]  /*58a0*/  MOV R106, R115 ;  /* 0x00000073006a7202 */ /* 0x000fe20000000f00 */
[----:B------:R-:W-:Y:S06]  /*58b0*/  BRA `(.L_x_7000) ;  /* 0xffffffb800bc7947 */ /* 0x000fec000383ffff */
.L_x_7001:
        /* <DEDUP_REMOVED lines=12> */
.L_x_11281:


//--------------------- .text._ZN10layer_norm13ln_bwd_kernelINS_13Kernel_traitsI6__halfS2_fS2_fjLj512ELj1ELj4ELj1ELj16ENS_18Kernel_traits_baseILj512ES2_S2_fS2_fjLj128EEEEELb1ELb1ELb0ELb0EEEvNS_9BwdParamsE --------------------------
	.section	.text._ZN10layer_norm13ln_bwd_kernelINS_13Kernel_traitsI6__halfS2_fS2_fjLj512ELj1ELj4ELj1ELj16ENS_18Kernel_traits_baseILj512ES2_S2_fS2_fjLj128EEEEELb1ELb1ELb0ELb0EEEvNS_9BwdParamsE,"ax",@progbits
	.align	128
        .global         _ZN10layer_norm13ln_bwd_kernelINS_13Kernel_traitsI6__halfS2_fS2_fjLj512ELj1ELj4ELj1ELj16ENS_18Kernel_traits_baseILj512ES2_S2_fS2_fjLj128EEEEELb1ELb1ELb0ELb0EEEvNS_9BwdParamsE
        .type           _ZN10layer_norm13ln_bwd_kernelINS_13Kernel_traitsI6__halfS2_fS2_fjLj512ELj1ELj4ELj1ELj16ENS_18Kernel_traits_baseILj512ES2_S2_fS2_fjLj128EEEEELb1ELb1ELb0ELb0EEEvNS_9BwdParamsE,@function
        .size           _ZN10layer_norm13ln_bwd_kernelINS_13Kernel_traitsI6__halfS2_fS2_fjLj512ELj1ELj4ELj1ELj16ENS_18Kernel_traits_baseILj512ES2_S2_fS2_fjLj128EEEEELb1ELb1ELb0ELb0EEEvNS_9BwdParamsE,(.L_x_11282 - _ZN10layer_norm13ln_bwd_kernelINS_13Kernel_traitsI6__halfS2_fS2_fjLj512ELj1ELj4ELj1ELj16ENS_18Kernel_traits_baseILj512ES2_S2_fS2_fjLj128EEEEELb1ELb1ELb0ELb0EEEvNS_9BwdParamsE)
        .other          _ZN10layer_norm13ln_bwd_kernelINS_13Kernel_traitsI6__halfS2_fS2_fjLj512ELj1ELj4ELj1ELj16ENS_18Kernel_traits_baseILj512ES2_S2_fS2_fjLj128EEEEELb1ELb1ELb0ELb0EEEvNS_9BwdParamsE,@"STO_CUDA_ENTRY STV_DEFAULT"
_ZN10layer_norm13ln_bwd_kernelINS_13Kernel_traitsI6__halfS2_fS2_fjLj512ELj1ELj4ELj1ELj16ENS_18Kernel_traits_baseILj512ES2_S2_fS2_fjLj128EEEEELb1ELb1ELb0ELb0EEEvNS_9BwdParamsE:
.text._ZN10layer_norm13ln_bwd_kernelINS_13Kernel_traitsI6__halfS2_fS2_fjLj512ELj1ELj4ELj1ELj16ENS_18Kernel_traits_baseILj512ES2_S2_fS2_fjLj128EEEEELb1ELb1ELb0ELb0EEEvNS_9BwdParamsE:
        /* <DEDUP_REMOVED lines=89> */
.L_x_7023:
[----:B012---:R-:W0:Y:S08]  /*0590*/  LDC.64 R106, c[0x0][0x3c0] ;  /* 0x0000f000ff6a7b82 */ /* 0x007e300000000a00 */
        /* <DEDUP_REMOVED lines=8> */
[C---:B------:R-:W-:Y:S02]  /*0620*/  IMAD R4, R5.reuse, R2, RZ ;  /* 0x0000000205047224 */ /* 0x040fe400078e02ff */
[----:B--2---:R-:W-:Y:S01]  /*0630*/  IMAD.WIDE R6, R5, 0x4, R104 ;  /* 0x0000000405067825 */ /* 0x004fe200078e0268 */
[----:B------:R-:W-:Y:S01]  /*0640*/  ISETP.NE.U32.AND P1, PT, RZ, UR10, PT ;  /* 0x0000000aff007c0c */ /* 0x000fe2000bf25070 */
[----:B------:R-:W-:Y:S01]  /*0650*/  BSSY.RECONVERGENT B0, `(.L_x_7003) ;  /* 0x0000068000007945 */ /* 0x000fe20003800200 */
[----:B------:R-:W-:Y:S01]  /*0660*/  SHF.R.S32.HI R105, RZ, 0x1f, R4 ;  /* 0x0000001fff697819 */ /* 0x000fe20000011404 */
[----:B-----5:R-:W5:Y:S03]  /*0670*/  @P0 LDG.E.U16 R136, desc[UR6][R136.64] ;  /* 0x0000000688880981 */ /* 0x020f66000c1e1500 */
[----:B------:R-:W-:Y:S01]  /*0680*/  LEA.HI R4, R105, R4, RZ, 0x3 ;  /* 0x0000000469047211 */ /* 0x000fe200078f18ff */
[----:B------:R1:W5:Y:S01]  /*0690*/  LDG.E R6, desc[UR6][R6.64] ;  /* 0x0000000606067981 */ /* 0x000362000c1e1900 */
[----:B------:R-:W-:-:S02]  /*06a0*/  ISETP.NE.AND P5, PT, RZ, UR8, PT ;  /* 0x00000008ff007c0c */ /* 0x000fc4000bfa5270 */
[----:B------:R-:W-:Y:S02]  /*06b0*/  CS2R R138, SRZ ;  /* 0x00000000008a7805 */ /* 0x000fe4000001ff00 */
[----:B------:R-:W-:Y:S02]  /*06c0*/  ISETP.GE.U32.AND P3, PT, R3, 0x40, PT ;  /* 0x000000400300780c */ /* 0x000fe40003f66070 */
[----:B------:R-:W-:Y:S01]  /*06d0*/  ISETP.NE.AND.EX P1, PT, RZ, UR11, PT, P1 ;  /* 0x0000000bff007c0c */ /* 0x000fe2000bf25310 */
[----:B-1----:R-:W-:Y:S01]  /*06e0*/  HFMA2 R7, -RZ, RZ, 1.875, 0 ;  /* 0x3f800000ff077431 */ /* 0x002fe200000001ff */
        /* <DEDUP_REMOVED lines=20> */
[----:B------:R0:W5:Y:S02]  /*0830*/  @P2 LDG.E.128 R16, desc[UR6][R128.64+0x10] ;  /* 0x0000100680102981 */ /* 0x000164000c1e1d00 */
[--C-:B0-----:R-:W-:Y:S02]  /*0840*/  HADD2.F32 R129, -RZ, R84.reuse.H0_H0 ;  /* 0x20000054ff817230 */ /* 0x101fe40000004100 */
[----:B------:R-:W-:Y:S02]  /*0850*/  HADD2.F32 R128, -RZ, R84.H1_H1 ;  /* 0x30000054ff807230 */ /* 0x000fe40000004100 */
[----:B------:R-:W-:-:S02]  /*0860*/  HADD2.F32 R145, -RZ, R87.H1_H1 ;  /* 0x30000057ff917230 */ /* 0x000fc40000004100 */
[C---:B---3--:R-:W-:Y:S01]  /*0870*/  FADD.FTZ R125, -R137.reuse, R8 ;  /* 0x00000008897d7221 */ /* 0x048fe20000010100 */
[C---:B------:R-:W-:Y:S01]  /*0880*/  FADD.FTZ R127, -R137.reuse, R10 ;  /* 0x0000000a897f7221 */ /* 0x040fe20000010100 */
[C---:B------:R-:W-:Y:S02]  /*0890*/  FADD.FTZ R11, -R137.reuse, R11 ;  /* 0x0000000b890b7221 */ /* 0x040fe40000010100 */
[----:B-----5:R-:W-:Y:S01]  /*08a0*/  FMUL.FTZ R131, R6, R125 ;  /* 0x0000007d06837220 */ /* 0x020fe20000410000 */
[--C-:B----4-:R-:W-:Y:S02]  /*08b0*/  HADD2.F32 R8, -RZ, R12.reuse.H0_H0 ;  /* 0x2000000cff087230 */ /* 0x110fe40000004100 */
[--C-:B------:R-:W-:Y:S02]  /*08c0*/  HADD2.F32 R10, -RZ, R13.reuse.H0_H0 ;  /* 0x2000000dff0a7230 */ /* 0x100fe40000004100 */
[----:B------:R-:W-:Y:S02]  /*08d0*/  HADD2.F32 R116, -RZ, R13.H1_H1 ;  /* 0x3000000dff747230 */ /* 0x000fe40000004100 */
[----:B------:R-:W-:Y:S01]  /*08e0*/  FADD.FTZ R13, -R137, R104 ;  /* 0x00000068890d7221 */ /* 0x000fe20000010100 */
[----:B------:R-:W-:-:S02]  /*08f0*/  HADD2.F32 R12, -RZ, R12.H1_H1 ;  /* 0x3000000cff0c7230 */ /* 0x000fc40000004100 */
[-C--:B------:R-:W-:Y:S01]  /*0900*/  FMUL.FTZ R129, R129, R8.reuse ;  /* 0x0000000881817220 */ /* 0x080fe20000410000 */
[----:B------:R-:W-:Y:S01]  /*0910*/  FADD.FTZ R9, -R137, R9 ;  /* 0x0000000989097221 */ /* 0x000fe20000010100 */
[----:B------:R-:W-:Y:S01]  /*0920*/  FADD.FTZ R52, R52, R8 ;  /* 0x0000000834347221 */ /* 0x000fe20000010000 */
[----:B------:R-:W-:Y:S01]  /*0930*/  FFMA.FTZ R68, R131, R8, R68 ;  /* 0x0000000883447223 */ /* 0x000fe20000010044 */
[C---:B------:R-:W-:Y:S01]  /*0940*/  FMUL.FTZ R8, R6.reuse, R11 ;  /* 0x0000000b06087220 */ /* 0x040fe20000410000 */
[----:B------:R-:W-:Y:S02]  /*0950*/  HADD2.F32 R125, -RZ, R85.H0_H0 ;  /* 0x20000055ff7d7230 */ /* 0x000fe40000004100 */
[----:B------:R-:W-:Y:S01]  /*0960*/  FMUL.FTZ R11, R6, R13 ;  /* 0x0000000d060b7220 */ /* 0x000fe20000410000 */
[--C-:B------:R-:W-:Y:S02]  /*0970*/  HADD2.F32 R139, -RZ, R15.reuse.H0_H0 ;  /* 0x2000000fff8b7230 */ /* 0x100fe40000004100 */
[----:B------:R-:W-:Y:S01]  /*0980*/  FMUL.FTZ R128, R128, R12 ;  /* 0x0000000c80807220 */ /* 0x000fe20000410000 */
[----:B------:R-:W-:-:S02]  /*0990*/  HADD2.F32 R138, -RZ, R15.H1_H1 ;  /* 0x3000000fff8a7230 */ /* 0x000fc40000004100 */
[----:B------:R-:W-:Y:S01]  /*09a0*/  FADD.FTZ R13, RZ, R129 ;  /* 0x00000081ff0d7221 */ /* 0x000fe20000010000 */
[C---:B------:R-:W-:Y:S01]  /*09b0*/  FMUL.FTZ R130, R6.reuse, R9 ;  /* 0x0000000906827220 */ /* 0x040fe20000410000 */
[----:B------:R-:W-:Y:S01]  /*09c0*/  FFMA.FTZ R15, R131, R129, RZ ;  /* 0x00000081830f7223 */ /* 0x000fe200000100ff */
[----:B------:R-:W-:Y:S01]  /*09d0*/  FMUL.FTZ R127, R6, R127 ;  /* 0x0000007f067f7220 */ /* 0x000fe20000410000 */
[----:B------:R-:W-:Y:S02]  /*09e0*/  HADD2.F32 R9, -RZ, R85.H1_H1 ;  /* 0x30000055ff097230 */ /* 0x000fe40000004100 */
[----:B------:R-:W-:Y:S01]  /*09f0*/  FADD.FTZ R143, -R137, R106 ;  /* 0x0000006a898f7221 */ /* 0x000fe20000010100 */
[----:B------:R-:W-:Y:S01]  /*0a00*/  FMUL.FTZ R125, R125, R10 ;  /* 0x0000000a7d7d7220 */ /* 0x000fe20000410000 */
[----:B------:R-:W-:Y:S01]  /*0a10*/  FADD.FTZ R104, R13, R128 ;  /* 0x000000800d687221 */ /* 0x000fe20000010000 */
[----:B------:R-:W-:Y:S01]  /*0a20*/  FFMA.FTZ R106, R130, R128, R15 ;  /* 0x00000080826a7223 */ /* 0x000fe2000001000f */
[----:B------:R-:W-:Y:S01]  /*0a30*/  FADD.FTZ R105, -R137, R105 ;  /* 0x0000006989697221 */ /* 0x000fe20000010100 */
[----:B------:R-:W-:Y:S01]  /*0a40*/  FADD.FTZ R54, R54, R10 ;  /* 0x0000000a36367221 */ /* 0x000fe20000010000 */
[----:B------:R-:W-:Y:S01]  /*0a50*/  FFMA.FTZ R70, R127, R10, R70 ;  /* 0x0000000a7f467223 */ /* 0x000fe20000010046 */
[----:B------:R-:W-:-:S02]  /*0a60*/  HADD2.F32 R141, -RZ, R14.H0_H0 ;  /* 0x2000000eff8d7230 */ /* 0x000fc40000004100 */
[----:B------:R-:W-:Y:S01]  /*0a70*/  FMUL.FTZ R9, R9, R116 ;  /* 0x0000007409097220 */ /* 0x000fe20000410000 */
[----:B------:R-:W-:Y:S02]  /*0a80*/  HADD2.F32 R10, -RZ, R86.H0_H0 ;  /* 0x20000056ff0a7230 */ /* 0x000fe40000004100 */
[----:B------:R-:W-:Y:S01]  /*0a90*/  FADD.FTZ R104, R104, R125 ;  /* 0x0000007d68687221 */ /* 0x000fe20000010000 */
[----:B------:R-:W-:Y:S01]  /*0aa0*/  FFMA.FTZ R15, R127, R125, R106 ;  /* 0x0000007d7f0f7223 */ /* 0x000fe2000001006a */
[----:B------:R-:W-:Y:S02]  /*0ab0*/  HADD2.F32 R118, -RZ, R14.H1_H1 ;  /* 0x3000000eff767230 */ /* 0x000fe40000004100 */
[----:B------:R-:W-:Y:S01]  /*0ac0*/  FADD.FTZ R53, R53, R12 ;  /* 0x0000000c35357221 */ /* 0x000fe20000010000 */
[----:B------:R-:W-:Y:S01]  /*0ad0*/  FFMA.FTZ R69, R130, R12, R69 ;  /* 0x0000000c82457223 */ /* 0x000fe20000010045 */
[----:B------:R-:W-:Y:S01]  /*0ae0*/  FMUL.FTZ R14, R6, R105 ;  /* 0x00000069060e7220 */ /* 0x000fe20000410000 */
[----:B------:R-:W-:-:S02]  /*0af0*/  HADD2.F32 R12, -RZ, R86.H1_H1 ;  /* 0x30000056ff0c7230 */ /* 0x000fc40000004100 */
[----:B------:R-:W-:Y:S01]  /*0b00*/  FADD.FTZ R105, R104, R9 ;  /* 0x0000000968697221 */ /* 0x000fe20000010000 */
[----:B------:R-:W-:Y:S01]  /*0b10*/  FMUL.FTZ R10, R10, R141 ;  /* 0x0000008d0a0a7220 */ /* 0x000fe20000410000 */
[C---:B------:R-:W-:Y:S01]  /*0b20*/  FFMA.FTZ R104, R8.reuse, R9, R15 ;  /* 0x0000000908687223 */ /* 0x040fe2000001000f */
[----:B------:R-:W-:Y:S01]  /*0b30*/  FADD.FTZ R55, R55, R116 ;  /* 0x0000007437377221 */ /* 0x000fe20000010000 */
[----:B------:R-:W-:Y:S01]  /*0b40*/  FFMA.FTZ R71, R8, R116, R71 ;  /* 0x0000007408477223 */ /* 0x000fe20000010047 */
[----:B------:R-:W-:Y:S01]  /*0b50*/  FADD.FTZ R48, R48, R141 ;  /* 0x0000008d30307221 */ /* 0x000fe20000010000 */
[----:B------:R-:W-:Y:S01]  /*0b60*/  FFMA.FTZ R64, R11, R141, R64 ;  /* 0x0000008d0b407223 */ /* 0x000fe20000010040 */
[----:B------:R-:W-:Y:S02]  /*0b70*/  HADD2.F32 R116, -RZ, R87.H0_H0 ;  /* 0x20000057ff747230 */ /* 0x000fe40000004100 */
[----:B------:R-:W-:Y:S01]  /*0b80*/  FMUL.FTZ R12, R12, R118 ;  /* 0x000000760c0c7220 */ /* 0x000fe20000410000 */
[----:B------:R-:W-:Y:S01]  /*0b90*/  FADD.FTZ R105, R105, R10 ;  /* 0x0000000a69697221 */ /* 0x000fe20000010000 */
[----:B------:R-:W-:Y:S01]  /*0ba0*/  FFMA.FTZ R141, R11, R10, R104 ;  /* 0x0000000a0b8d7223 */ /* 0x000fe20000010068 */
[----:B------:R-:W-:Y:S01]  /*0bb0*/  FADD.FTZ R107, -R137, R107 ;  /* 0x0000006b896b7221 */ /* 0x000fe20000010100 */
        /* <DEDUP_REMOVED lines=17> */
.L_x_7004:
[----:B------:R-:W-:Y:S05]  /*0cd0*/  BSYNC.RECONVERGENT B0 ;  /* 0x0000000000007941 */ /* 0x000fea0003800200 */
.L_x_7003:
        /* <DEDUP_REMOVED lines=18> */
[----:B------:R-:W-:Y:S02]  /*0e00*/  HADD2.F32 R126, -RZ, R79.H0_H0 ;  /* 0x2000004fff7e7230 */ /* 0x000fe40000004100 */
[C---:B---3--:R-:W-:Y:S01]  /*0e10*/  FADD.FTZ R119, -R137.reuse, R105 ;  /* 0x0000006989777221 */ /* 0x048fe20000010100 */
[C---:B------:R-:W-:Y:S01]  /*0e20*/  FADD.FTZ R117, -R137.reuse, R104 ;  /* 0x0000006889757221 */ /* 0x040fe20000010100 */
[C---:B------:R-:W-:Y:S01]  /*0e30*/  FADD.FTZ R141, -R137.reuse, R106 ;  /* 0x0000006a898d7221 */ /* 0x040fe20000010100 */
[C---:B------:R-:W-:Y:S01]  /*0e40*/  FADD.FTZ R143, -R137.reuse, R107 ;  /* 0x0000006b898f7221 */ /* 0x040fe20000010100 */
[C---:B----4-:R-:W-:Y:S01]  /*0e50*/  FADD.FTZ R145, -R137.reuse, R108 ;  /* 0x0000006c89917221 */ /* 0x050fe20000010100 */
[C---:B------:R-:W-:Y:S01]  /*0e60*/  FADD.FTZ R149, -R137.reuse, R109 ;  /* 0x0000006d89957221 */ /* 0x040fe20000010100 */
[C---:B------:R-:W-:Y:S01]  /*0e70*/  FADD.FTZ R121, -R137.reuse, R110 ;  /* 0x0000006e89797221 */ /* 0x040fe20000010100 */
[----:B------:R-:W-:Y:S01]  /*0e80*/  FADD.FTZ R137, -R137, R111 ;  /* 0x0000006f89897221 */ /* 0x000fe20000010100 */
[----:B------:R-:W-:-:S02]  /*0e90*/  HADD2.F32 R111, -RZ, R76.H1_H1 ;  /* 0x3000004cff6f7230 */ /* 0x000fc40000004100 */
[--C-:B------:R-:W-:Y:S02]  /*0ea0*/  HADD2.F32 R107, -RZ, R112.reuse.H0_H0 ;  /* 0x20000070ff6b7230 */ /* 0x100fe40000004100 */
[----:B-----5:R-:W-:Y:S01]  /*0eb0*/  FMUL.FTZ R110, R6, R119 ;  /* 0x00000077066e7220 */ /* 0x020fe20000410000 */
[----:B------:R-:W-:Y:S02]  /*0ec0*/  HADD2.F32 R112, -RZ, R112.H1_H1 ;  /* 0x30000070ff707230 */ /* 0x000fe40000004100 */
[----:B0-----:R-:W-:Y:S02]  /*0ed0*/  HADD2.F32 R123, -RZ, R113.H0_H0 ;  /* 0x20000071ff7b7230 */ /* 0x001fe40000004100 */
[----:B------:R-:W-:Y:S02]  /*0ee0*/  HADD2.F32 R106, -RZ, R77.H0_H0 ;  /* 0x2000004dff6a7230 */ /* 0x000fe40000004100 */
[----:B------:R-:W-:Y:S01]  /*0ef0*/  FMUL.FTZ R111, R111, R112 ;  /* 0x000000706f6f7220 */ /* 0x000fe20000410000 */
[----:B------:R-:W-:-:S02]  /*0f00*/  HADD2.F32 R108, -RZ, R76.H0_H0 ;  /* 0x2000004cff6c7230 */ /* 0x000fc40000004100 */
[----:B------:R-:W-:Y:S01]  /*0f10*/  FADD.FTZ R45, R45, R112 ;  /* 0x000000702d2d7221 */ /* 0x000fe20000010000 */
[--C-:B------:R-:W-:Y:S02]  /*0f20*/  HADD2.F32 R105, -RZ, R115.reuse.H0_H0 ;  /* 0x20000073ff697230 */ /* 0x100fe40000004100 */
[----:B------:R-:W-:Y:S01]  /*0f30*/  FFMA.FTZ R61, R110, R112, R61 ;  /* 0x000000706e3d7223 */ /* 0x000fe2000001003d */
[----:B------:R-:W-:Y:S02]  /*0f40*/  HADD2.F32 R104, -RZ, R115.H1_H1 ;  /* 0x30000073ff687230 */ /* 0x000fe40000004100 */
[----:B------:R-:W-:Y:S01]  /*0f50*/  FMUL.FTZ R112, R106, R123 ;  /* 0x0000007b6a707220 */ /* 0x000fe20000410000 */
[----:B------:R-:W-:Y:S02]  /*0f60*/  HADD2.F32 R120, -RZ, R113.H1_H1 ;  /* 0x30000071ff787230 */ /* 0x000fe40000004100 */
[--C-:B------:R-:W-:Y:S02]  /*0f70*/  HADD2.F32 R147, -RZ, R114.reuse.H0_H0 ;  /* 0x20000072ff937230 */ /* 0x100fe40000004100 */
[----:B------:R-:W-:-:S02]  /*0f80*/  HADD2.F32 R124, -RZ, R114.H1_H1 ;  /* 0x30000072ff7c7230 */ /* 0x000fc40000004100 */
[C---:B------:R-:W-:Y:S01]  /*0f90*/  FMUL.FTZ R114, R6.reuse, R143 ;  /* 0x0000008f06727220 */ /* 0x040fe20000410000 */
[----:B------:R-:W-:Y:S02]  /*0fa0*/  HADD2.F32 R115, -RZ, R77.H1_H1 ;  /* 0x3000004dff737230 */ /* 0x000fe40000004100 */
[--C-:B------:R-:W-:Y:S02]  /*0fb0*/  HADD2.F32 R106, -RZ, R78.reuse.H0_H0 ;  /* 0x2000004eff6a7230 */ /* 0x100fe40000004100 */
[----:B------:R-:W-:Y:S01]  /*0fc0*/  FMUL.FTZ R109, R6, R117 ;  /* 0x00000075066d7220 */ /* 0x000fe20000410000 */
        /* <DEDUP_REMOVED lines=10> */
[----:B------:R-:W-:-:S02]  /*1070*/  HADD2.F32 R119, -RZ, R78.H1_H1 ;  /* 0x3000004eff777230 */ /* 0x000fc40000004100 */
        /* <DEDUP_REMOVED lines=31> */
[----:B------:R-:W-:-:S07]  /*1270*/  FFMA.FTZ R138, R126, R123, R106 ;  /* 0x0000007b7e8a7223 */ /* 0x000fce000001006a */
.L_x_7006:
[----:B------:R-:W-:Y:S05]  /*1280*/  BSYNC.RECONVERGENT B0 ;  /* 0x0000000000007941 */ /* 0x000fea0003800200 */
.L_x_7005:
        /* <DEDUP_REMOVED lines=21> */
.L_x_7041:
        /* <DEDUP_REMOVED lines=16> */
[C---:B------:R-:W-:Y:S01]  /*14e0*/  LOP3.LUT P2, RZ, R134.reuse, 0xff, RZ, 0xc0, !PT ;  /* 0x000000ff86ff7812 */ /* 0x040fe2000784c0ff */
[----:B------:R-:W-:Y:S01]  /*14f0*/  HFMA2 R141, -RZ, RZ, 0, 0 ;  /* 0x00000000ff8d7431 */ /* 0x000fe200000001ff */
[----:B------:R-:W-:Y:S01]  /*1500*/  LOP3.LUT P4, RZ, R134, 0xff00, RZ, 0xc0, !PT ;  /* 0x0000ff0086ff7812 */ /* 0x000fe2000788c0ff */
[----:B------:R-:W-:Y:S01]  /*1510*/  FADD.FTZ R139, R129, -R138 ;  /* 0x8000008a818b7221 */ /* 0x000fe20000010000 */
[-CC-:B------:R-:W-:Y:S01]  /*1520*/  FFMA.FTZ R148, R8, R136.reuse, R137.reuse ;  /* 0x0000008808947223 */ /* 0x180fe20000010089 */
[----:B------:R-:W-:Y:S01]  /*1530*/  LOP3.LUT P5, RZ, R134, 0xff000000, RZ, 0xc0, !PT ;  /* 0xff00000086ff7812 */ /* 0x000fe200078ac0ff */
[----:B------:R-:W-:Y:S01]  /*1540*/  FFMA.FTZ R149, R11, R136, R137 ;  /* 0x000000880b957223 */ /* 0x000fe20000010089 */
[----:B------:R-:W-:Y:S01]  /*1550*/  FMUL.FTZ R138, R6, R139 ;  /* 0x0000008b068a7220 */ /* 0x000fe20000410000 */
[----:B------:R-:W-:Y:S01]  /*1560*/  HFMA2 R143, -RZ, RZ, 0, 0 ;  /* 0x00000000ff8f7431 */ /* 0x000fe200000001ff */
[----:B------:R-:W-:Y:S01]  /*1570*/  MOV R147, RZ ;  /* 0x000000ff00937202 */ /* 0x000fe20000000f00 */
[----:B------:R-:W-:Y:S01]  /*1580*/  FADD.FTZ R149, R10, -R149 ;  /* 0x800000950a957221 */ /* 0x000fe20000010000 */
[----:B------:R-:W-:-:S02]  /*1590*/  FMUL.FTZ R138, R138, R7 ;  /* 0x000000078a8a7220 */ /* 0x000fc40000410000 */
[----:B-----5:R-:W-:Y:S02]  /*15a0*/  @P2 HADD2.F32 R139, -RZ, R104.H0_H0 ;  /* 0x20000068ff8b2230 */ /* 0x020fe40000004100 */
[----:B------:R-:W-:Y:S01]  /*15b0*/  FMUL.FTZ R142, R138, UR14 ;  /* 0x0000000e8a8e7c20 */ /* 0x000fe20008410000 */
[----:B------:R-:W-:Y:S01]  /*15c0*/  @P2 HADD2.F32 R140, -RZ, R80.H0_H0 ;  /* 0x20000050ff8c2230 */ /* 0x000fe20000004100 */
[----:B------:R-:W-:Y:S01]  /*15d0*/  MOV R138, RZ ;  /* 0x000000ff008a7202 */ /* 0x000fe20000000f00 */
[----:B------:R-:W-:Y:S02]  /*15e0*/  @P4 HADD2.F32 R104, -RZ, R104.H1_H1 ;  /* 0x30000068ff684230 */ /* 0x000fe40000004100 */
[----:B------:R-:W-:Y:S01]  /*15f0*/  @P2 FMUL.FTZ R141, R142, R139 ;  /* 0x0000008b8e8d2220 */ /* 0x000fe20000410000 */
[--C-:B------:R-:W-:Y:S01]  /*1600*/  FFMA.FTZ R139, R130, R136, R137.reuse ;  /* 0x00000088828b7223 */ /* 0x100fe20000010089 */
[----:B------:R-:W-:Y:S01]  /*1610*/  @P2 FMUL.FTZ R138, R142, R140 ;  /* 0x0000008c8e8a2220 */ /* 0x000fe20000410000 */
[----:B------:R-:W-:Y:S01]  /*1620*/  FFMA.FTZ R142, R127, R136, R137 ;  /* 0x000000887f8e7223 */ /* 0x000fe20000010089 */
[----:B------:R-:W-:-:S02]  /*1630*/  @P4 HADD2.F32 R144, -RZ, R80.H1_H1 ;  /* 0x30000050ff904230 */ /* 0x000fc40000004100 */
[----:B------:R-:W-:Y:S01]  /*1640*/  FADD.FTZ R139, R128, -R139 ;  /* 0x8000008b808b7221 */ /* 0x000fe20000010000 */
[----:B------:R-:W-:Y:S01]  /*1650*/  LOP3.LUT P2, RZ, R134, 0xff0000, RZ, 0xc0, !PT ;  /* 0x00ff000086ff7812 */ /* 0x000fe2000784c0ff */
[----:B------:R-:W-:Y:S01]  /*1660*/  FADD.FTZ R145, R125, -R142 ;  /* 0x8000008e7d917221 */ /* 0x000fe20000010000 */
[----:B------:R-:W-:Y:S02]  /*1670*/  HFMA2 R140, -RZ, RZ, 0, 0 ;  /* 0x00000000ff8c7431 */ /* 0x000fe400000001ff */
[C---:B------:R-:W-:Y:S01]  /*1680*/  FMUL.FTZ R142, R6.reuse, R139 ;  /* 0x0000008b068e7220 */ /* 0x040fe20000410000 */
[----:B------:R-:W-:Y:S01]  /*1690*/  MOV R139, RZ ;  /* 0x000000ff008b7202 */ /* 0x000fe20000000f00 */
[----:B------:R-:W-:Y:S01]  /*16a0*/  FMUL.FTZ R146, R6, R145 ;  /* 0x0000009106927220 */ /* 0x000fe20000410000 */
[----:B------:R-:W-:Y:S01]  /*16b0*/  FADD.FTZ R36, R36, R141 ;  /* 0x0000008d24247221 */ /* 0x000fe20000010000 */
[-C--:B------:R-:W-:Y:S02]  /*16c0*/  FMUL.FTZ R142, R142, R7.reuse ;  /* 0x000000078e8e7220 */ /* 0x080fe40000410000 */
[----:B------:R-:W-:-:S02]  /*16d0*/  FMUL.FTZ R146, R146, R7 ;  /* 0x0000000792927220 */ /* 0x000fc40000410000 */
[----:B------:R-:W-:Y:S01]  /*16e0*/  FMUL.FTZ R145, R142, UR14 ;  /* 0x0000000e8e917c20 */ /* 0x000fe20008410000 */
[----:B------:R-:W-:Y:S02]  /*16f0*/  @P2 HADD2.F32 R142, -RZ, R105.H0_H0 ;  /* 0x20000069ff8e2230 */ /* 0x000fe40000004100 */
[----:B------:R-:W-:Y:S01]  /*1700*/  FMUL.FTZ R150, R146, UR14 ;  /* 0x0000000e92967c20 */ /* 0x000fe20008410000 */
[C---:B------:R-:W-:Y:S01]  /*1710*/  @P4 FMUL.FTZ R140, R145.reuse, R104 ;  /* 0x00000068918c4220 */ /* 0x040fe20000410000 */
[----:B------:R-:W-:Y:S01]  /*1720*/  @P4 FMUL.FTZ R139, R145, R144 ;  /* 0x00000090918b4220 */ /* 0x000fe20000410000 */
[----:B------:R-:W-:Y:S01]  /*1730*/  FADD.FTZ R145, R9, -R148 ;  /* 0x8000009409917221 */ /* 0x000fe20000010000 */
[----:B------:R-:W-:Y:S01]  /*1740*/  LOP3.LUT P4, RZ, R135, 0xff, RZ, 0xc0, !PT ;  /* 0x000000ff87ff7812 */ /* 0x000fe2000788c0ff */
[----:B------:R-:W-:Y:S02]  /*1750*/  @P5 HADD2.F32 R146, -RZ, R81.H1_H1 ;  /* 0x30000051ff925230 */ /* 0x000fe40000004100 */
[----:B------:R-:W-:Y:S01]  /*1760*/  @P2 FMUL.FTZ R143, R150, R142 ;  /* 0x0000008e968f2220 */ /* 0x000fe20000410000 */
[----:B------:R-:W-:Y:S01]  /*1770*/  FMUL.FTZ R144, R6, R145 ;  /* 0x0000009106907220 */ /* 0x000fe20000410000 */
[----:B------:R-:W-:-:S02]  /*1780*/  @P5 HADD2.F32 R145, -RZ, R105.H1_H1 ;  /* 0x30000069ff915230 */ /* 0x000fc40000004100 */
[----:B------:R-:W-:Y:S02]  /*1790*/  HFMA2 R142, -RZ, RZ, 0, 0 ;  /* 0x00000000ff8e7431 */ /* 0x000fe400000001ff */
[----:B------:R-:W-:Y:S02]  /*17a0*/  @P2 HADD2.F32 R105, -RZ, R81.H0_H0 ;  /* 0x20000051ff692230 */ /* 0x000fe40000004100 */
[----:B------:R-:W-:Y:S01]  /*17b0*/  FMUL.FTZ R144, R144, R7 ;  /* 0x0000000790907220 */ /* 0x000fe20000410000 */
[----:B------:R-:W-:Y:S01]  /*17c0*/  MOV R104, RZ ;  /* 0x000000ff00687202 */ /* 0x000fe20000000f00 */
[----:B------:R-:W-:Y:S01]  /*17d0*/  FADD.FTZ R38, R38, R143 ;  /* 0x0000008f26267221 */ /* 0x000fe20000010000 */
[----:B------:R-:W-:Y:S01]  /*17e0*/  FADD.FTZ R37, R37, R140 ;  /* 0x0000008c25257221 */ /* 0x000fe20000010000 */
[----:B------:R-:W-:Y:S01]  /*17f0*/  FMUL.FTZ R144, R144, UR14 ;  /* 0x0000000e90907c20 */ /* 0x000fe20008410000 */
[----:B------:R-:W-:Y:S01]  /*1800*/  @P2 FMUL.FTZ R104, R150, R105 ;  /* 0x0000006996682220 */ /* 0x000fe20000410000 */
[----:B------:R-:W-:Y:S01]  /*1810*/  @P4 HADD2.F32 R148, -RZ, R82.H0_H0 ;  /* 0x20000052ff944230 */ /* 0x000fe20000004100 */
[----:B------:R-:W-:Y:S01]  /*1820*/  LOP3.LUT P2, RZ, R135, 0xff00, RZ, 0xc0, !PT ;  /* 0x0000ff0087ff7812 */ /* 0x000fe2000784c0ff */
[C---:B------:R-:W-:Y:S01]  /*1830*/  @P5 FMUL.FTZ R142, R144.reuse, R145 ;  /* 0x00000091908e5220 */ /* 0x040fe20000410000 */
[----:B------:R-:W-:Y:S01]  /*1840*/  @P5 FMUL.FTZ R147, R144, R146 ;  /* 0x0000009290935220 */ /* 0x000fe20000410000 */
[----:B------:R-:W-:Y:S01]  /*1850*/  FMUL.FTZ R144, R6, R149 ;  /* 0x0000009506907220 */ /* 0x000fe20000410000 */
[----:B------:R-:W-:Y:S01]  /*1860*/  FFMA.FTZ R149, R14, R136, R137 ;  /* 0x000000880e957223 */ /* 0x000fe20000010089 */
[----:B------:R-:W-:Y:S01]  /*1870*/  @P4 HADD2.F32 R146, -RZ, R106.H0_H0 ;  /* 0x2000006aff924230 */ /* 0x000fe20000004100 */
[----:B------:R-:W-:Y:S01]  /*1880*/  MOV R105, RZ ;  /* 0x000000ff00697202 */ /* 0x000fe20000000f00 */
[----:B------:R-:W-:Y:S01]  /*1890*/  FMUL.FTZ R144, R144, R7 ;  /* 0x0000000790907220 */ /* 0x000fe20000410000 */
[----:B------:R-:W-:Y:S01]  /*18a0*/  FADD.FTZ R149, R12, -R149 ;  /* 0x800000950c957221 */ /* 0x000fe20000010000 */
[----:B------:R-:W-:-:S02]  /*18b0*/  HFMA2 R145, -RZ, RZ, 0, 0 ;  /* 0x00000000ff917431 */ /* 0x000fc400000001ff */
[----:B------:R-:W-:Y:S01]  /*18c0*/  FADD.FTZ R39, R39, R142 ;  /* 0x0000008e27277221 */ /* 0x000fe20000010000 */
[----:B------:R-:W-:Y:S01]  /*18d0*/  FMUL.FTZ R151, R144, UR14 ;  /* 0x0000000e90977c20 */ /* 0x000fe20008410000 */
[----:B------:R-:W-:Y:S02]  /*18e0*/  HFMA2 R144, -RZ, RZ, 0, 0 ;  /* 0x00000000ff907431 */ /* 0x000fe400000001ff */
[----:B------:R-:W-:Y:S02]  /*18f0*/  @P2 HADD2.F32 R106, -RZ, R106.H1_H1 ;  /* 0x3000006aff6a2230 */ /* 0x000fe40000004100 */
[----:B------:R-:W-:Y:S01]  /*1900*/  @P4 FMUL.FTZ R105, R151, R148 ;  /* 0x0000009497694220 */ /* 0x000fe20000410000 */
[----:B------:R-:W-:Y:S01]  /*1910*/  FFMA.FTZ R148, R15, R136, R137 ;  /* 0x000000880f947223 */ /* 0x000fe20000010089 */
[----:B------:R-:W-:Y:S01]  /*1920*/  @P4 FMUL.FTZ R145, R151, R146 ;  /* 0x0000009297914220 */ /* 0x000fe20000410000 */
[----:B------:R-:W-:Y:S01]  /*1930*/  FMUL.FTZ R146, R6, R149 ;  /* 0x0000009506927220 */ /* 0x000fe20000410000 */
[----:B------:R-:W-:Y:S01]  /*1940*/  LOP3.LUT P4, RZ, R135, 0xff0000, RZ, 0xc0, !PT ;  /* 0x00ff000087ff7812 */ /* 0x000fe2000788c0ff */
[----:B------:R-:W-:Y:S01]  /*1950*/  FADD.FTZ R149, R13, -R148 ;  /* 0x800000940d957221 */ /* 0x000fe20000010000 */
[----:B------:R-:W-:Y:S01]  /*1960*/  FADD.FTZ R142, R32, R145 ;  /* 0x00000091208e7221 */ /* 0x000fe20000010000 */
[----:B------:R-:W-:Y:S01]  /*1970*/  FMUL.FTZ R148, R146, R7 ;  /* 0x0000000792947220 */ /* 0x000fe20000410000 */
[----:B------:R-:W-:Y:S01]  /*1980*/  MOV R146, RZ ;  /* 0x000000ff00927202 */ /* 0x000fe20000000f00 */
[----:B------:R-:W-:-:S02]  /*1990*/  FMUL.FTZ R150, R6, R149 ;  /* 0x0000009506967220 */ /* 0x000fc40000410000 */
[----:B------:R-:W-:Y:S01]  /*19a0*/  FMUL.FTZ R149, R148, UR14 ;  /* 0x0000000e94957c20 */ /* 0x000fe20008410000 */
[----:B------:R-:W-:Y:S02]  /*19b0*/  @P2 HADD2.F32 R148, -RZ, R82.H1_H1 ;  /* 0x30000052ff942230 */ /* 0x000fe40000004100 */
[----:B------:R-:W-:Y:S01]  /*19c0*/  FMUL.FTZ R150, R150, R7 ;  /* 0x0000000796967220 */ /* 0x000fe20000410000 */
[C---:B------:R-:W-:Y:S02]  /*19d0*/  @P2 FMUL.FTZ R144, R149.reuse, R106 ;  /* 0x0000006a95902220 */ /* 0x040fe40000410000 */
[----:B------:R-:W-:Y:S02]  /*19e0*/  @P4 HADD2.F32 R106, -RZ, R107.H0_H0 ;  /* 0x2000006bff6a4230 */ /* 0x000fe40000004100 */
[----:B------:R-:W-:Y:S01]  /*19f0*/  @P2 FMUL.FTZ R146, R149, R148 ;  /* 0x0000009495922220 */ /* 0x000fe20000410000 */
[----:B------:R-:W-:Y:S01]  /*1a00*/  FMUL.FTZ R151, R150, UR14 ;  /* 0x0000000e96977c20 */ /* 0x000fe20008410000 */
[----:B------:R-:W-:-:S02]  /*1a10*/  @P4 HADD2.F32 R148, -RZ, R83.H0_H0 ;  /* 0x20000053ff944230 */ /* 0x000fc40000004100 */
[----:B------:R-:W-:Y:S01]  /*1a20*/  HFMA2 R149, -RZ, RZ, 0, 0 ;  /* 0x00000000ff957431 */ /* 0x000fe200000001ff */
[----:B------:R-:W-:Y:S01]  /*1a30*/  ISETP.GE.U32.AND P2, PT, R134, RZ, PT ;  /* 0x000000ff8600720c */ /* 0x000fe20003f46070 */
[C---:B------:R-:W-:Y:S01]  /*1a40*/  @P4 FMUL.FTZ R149, R151.reuse, R106 ;  /* 0x0000006a97954220 */ /* 0x040fe20000410000 */
[----:B------:R-:W-:Y:S01]  /*1a50*/  MOV R106, RZ ;  /* 0x000000ff006a7202 */ /* 0x000fe20000000f00 */
[----:B------:R-:W-:Y:S01]  /*1a60*/  @P4 FMUL.FTZ R106, R151, R148 ;  /* 0x00000094976a4220 */ /* 0x000fe20000410000 */
[----:B------:R-:W-:Y:S01]  /*1a70*/  FFMA.FTZ R151, R118, R136, R137 ;  /* 0x0000008876977223 */ /* 0x000fe20000010089 */
[----:B------:R-:W-:Y:S01]  /*1a80*/  ISETP.GE.U32.AND.EX P2, PT, R135, 0x1000000, PT, P2 ;  /* 0x010000008700780c */ /* 0x000fe20003f46120 */
[----:B------:R-:W-:Y:S02]  /*1a90*/  HFMA2 R150, -RZ, RZ, 0, 0 ;  /* 0x00000000ff967431 */ /* 0x000fe400000001ff */
[----:B------:R-:W-:Y:S01]  /*1aa0*/  FADD.FTZ R143, R33, R144 ;  /* 0x00000090218f7221 */ /* 0x000fe20000010000 */
[----:B------:R-:W-:Y:S01]  /*1ab0*/  FADD.FTZ R151, R116, -R151 ;  /* 0x8000009774977221 */ /* 0x000fe20000010000 */
[----:B------:R-:W-:-:S03]  /*1ac0*/  FADD.FTZ R144, R34, R149 ;  /* 0x0000009522907221 */ /* 0x000fc60000010000 */
[----:B------:R-:W-:-:S04]  /*1ad0*/  FMUL.FTZ R148, R6, R151 ;  /* 0x0000009706947220 */ /* 0x000fc80000410000 */
[----:B------:R-:W-:Y:S01]  /*1ae0*/  FMUL.FTZ R148, R148, R7 ;  /* 0x0000000794947220 */ /* 0x000fe20000410000 */
[----:B------:R-:W-:-:S03]  /*1af0*/  @P2 HADD2.F32 R107, -RZ, R107.H1_H1 ;  /* 0x3000006bff6b2230 */ /* 0x000fc60000004100 */
[----:B------:R-:W-:Y:S01]  /*1b00*/  FMUL.FTZ R151, R148, UR14 ;  /* 0x0000000e94977c20 */ /* 0x000fe20008410000 */
[----:B------:R-:W-:-:S03]  /*1b10*/  @P2 HADD2.F32 R148, -RZ, R83.H1_H1 ;  /* 0x30000053ff942230 */ /* 0x000fc60000004100 */
[C---:B------:R-:W-:Y:S01]  /*1b20*/  @P2 FMUL.FTZ R150, R151.reuse, R107 ;  /* 0x0000006b97962220 */ /* 0x040fe20000410000 */
[----:B------:R-:W-:Y:S01]  /*1b30*/  MOV R107, RZ ;  /* 0x000000ff006b7202 */ /* 0x000fe20000000f00 */
[----:B------:R-:W-:Y:S02]  /*1b40*/  @P2 FMUL.FTZ R107, R151, R148 ;  /* 0x00000094976b2220 */ /* 0x000fe40000410000 */
[----:B------:R-:W-:-:S03]  /*1b50*/  FADD.FTZ R145, R35, R150 ;  /* 0x0000009623917221 */ /* 0x000fc60000010000 */
[----:B------:R-:W-:Y:S02]  /*1b60*/  F2FP.F16.F32.PACK_AB R107, R107, R106 ;  /* 0x0000006a6b6b723e */ /* 0x000fe400000000ff */
[----:B------:R-:W-:Y:S02]  /*1b70*/  F2FP.F16.F32.PACK_AB R106, R146, R105 ;  /* 0x00000069926a723e */ /* 0x000fe400000000ff */
[----:B------:R-:W-:Y:S02]  /*1b80*/  F2FP.F16.F32.PACK_AB R105, R147, R104 ;  /* 0x000000689369723e */ /* 0x000fe400000000ff */
[----:B------:R-:W-:Y:S01]  /*1b90*/  F2FP.F16.F32.PACK_AB R104, R139, R138 ;  /* 0x0000008a8b68723e */ /* 0x000fe200000000ff */
[----:B------:R-:W-:Y:S06]  /*1ba0*/  BRA `(.L_x_7013) ;  /* 0x0000000800347947 */ /* 0x000fec0003800000 */
.L_x_7012:
[----:B------:R-:W-:Y:S01]  /*1bb0*/  LOP3.LUT P4, RZ, R134, 0xff00, RZ, 0xc0, !PT ;  /* 0x0000ff0086ff7812 */ /* 0x000fe2000788c0ff */
[-CC-:B------:R-:W-:Y:S01]  /*1bc0*/  FFMA.FTZ R97, R130, R136.reuse, R137.reuse ;  /* 0x0000008882617223 */ /* 0x180fe20000010089 */
[C---:B------:R-:W-:Y:S01]  /*1bd0*/  LOP3.LUT P6, RZ, R134.reuse, 0xff0000, RZ, 0xc0, !PT ;  /* 0x00ff000086ff7812 */ /* 0x040fe200078cc0ff */
[-C--:B------:R-:W-:Y:S01]  /*1be0*/  FFMA.FTZ R98, R127, R136.reuse, R137 ;  /* 0x000000887f627223 */ /* 0x080fe20000010089 */
[----:B------:R-:W-:Y:S01]  /*1bf0*/  LOP3.LUT P2, RZ, R134, 0xff000000, RZ, 0xc0, !PT ;  /* 0xff00000086ff7812 */ /* 0x000fe2000784c0ff */
[----:B------:R-:W-:Y:S01]  /*1c00*/  FADD.FTZ R97, R128, -R97 ;  /* 0x8000006180617221 */ /* 0x000fe20000010000 */
[----:B------:R-:W-:Y:S01]  /*1c10*/  LOP3.LUT P5, RZ, R135, 0xff, RZ, 0xc0, !PT ;  /* 0x000000ff87ff7812 */ /* 0x000fe200078ac0ff */
[----:B0-----:R-:W-:Y:S02]  /*1c20*/  FFMA.FTZ R138, R8, R136, R137 ;  /* 0x00000088088a7223 */ /* 0x001fe40000010089 */
[----:B------:R-:W-:-:S04]  /*1c30*/  FMUL.FTZ R101, R6, R97 ;  /* 0x0000006106657220 */ /* 0x000fc80000410000 */
[----:B------:R-:W0:Y:S01]  /*1c40*/  @P4 LDC R99, c[0x0][0x408] ;  /* 0x00010200ff634b82 */ /* 0x000e220000000800 */
[----:B------:R-:W-:Y:S01]  /*1c50*/  @P4 FMUL.FTZ R96, R101, R7 ;  /* 0x0000000765604220 */ /* 0x000fe20000410000 */
[----:B-----5:R-:W-:-:S06]  /*1c60*/  @P6 HADD2.F32 R141, -RZ, R105.H0_H0 ;  /* 0x20000069ff8d6230 */ /* 0x020fcc0000004100 */
[----:B------:R-:W1:Y:S08]  /*1c70*/  @P4 LDC R103, c[0x0][0x408] ;  /* 0x00010200ff674b82 */ /* 0x000e700000000800 */
[----:B------:R-:W2:Y:S01]  /*1c80*/  @P6 LDC R100, c[0x0][0x408] ;  /* 0x00010200ff646b82 */ /* 0x000ea20000000800 */
[----:B0-----:R-:W-:Y:S01]  /*1c90*/  @P4 FMUL.FTZ R97, R96, R99 ;  /* 0x0000006360614220 */ /* 0x001fe20000410000 */
[----:B------:R-:W-:Y:S01]  /*1ca0*/  FADD.FTZ R99, R125, -R98 ;  /* 0x800000627d637221 */ /* 0x000fe20000010000 */
[----:B------:R-:W-:-:S05]  /*1cb0*/  @P4 HADD2.F32 R98, -RZ, R104.H1_H1 ;  /* 0x30000068ff624230 */ /* 0x000fca0000004100 */
[----:B------:R-:W0:Y:S01]  /*1cc0*/  @P2 LDC R140, c[0x0][0x408] ;  /* 0x00010200ff8c2b82 */ /* 0x000e220000000800 */
[----:B------:R-:W-:Y:S02]  /*1cd0*/  HFMA2 R96, -RZ, RZ, 0, 0 ;  /* 0x00000000ff607431 */ /* 0x000fe400000001ff */
[----:B------:R-:W-:Y:S01]  /*1ce0*/  FMUL.FTZ R102, R6, R99 ;  /* 0x0000006306667220 */ /* 0x000fe20000410000 */
[----:B------:R-:W-:Y:S01]  /*1cf0*/  @P4 FMUL.FTZ R96, R97, R98 ;  /* 0x0000006261604220 */ /* 0x000fe20000410000 */
[-C--:B------:R-:W-:Y:S02]  /*1d00*/  @P4 FMUL.FTZ R98, R101, R7.reuse ;  /* 0x0000000765624220 */ /* 0x080fe40000410000 */
[----:B------:R-:W-:Y:S01]  /*1d10*/  @P6 FMUL.FTZ R97, R102, R7 ;  /* 0x0000000766616220 */ /* 0x000fe20000410000 */
[----:B------:R-:W3:Y:S01]  /*1d20*/  @P6 LDC R143, c[0x0][0x408] ;  /* 0x00010200ff8f6b82 */ /* 0x000ee20000000800 */
[----:B-1----:R-:W-:Y:S01]  /*1d30*/  @P4 FMUL.FTZ R139, R98, R103 ;  /* 0x00000067628b4220 */ /* 0x002fe20000410000 */
[----:B------:R-:W-:Y:S01]  /*1d40*/  FADD.FTZ R103, R9, -R138 ;  /* 0x8000008a09677221 */ /* 0x000fe20000010000 */
[----:B------:R-:W-:Y:S01]  /*1d50*/  MOV R138, RZ ;  /* 0x000000ff008a7202 */ /* 0x000fe20000000f00 */
[----:B------:R-:W-:Y:S01]  /*1d60*/  FADD.FTZ R37, R37, R96 ;  /* 0x0000006025257221 */ /* 0x000fe20000010000 */
[----:B--2---:R-:W-:Y:S01]  /*1d70*/  @P6 FMUL.FTZ R98, R97, R100 ;  /* 0x0000006461626220 */ /* 0x004fe20000410000 */
[----:B------:R-:W-:-:S02]  /*1d80*/  @P4 HADD2.F32 R100, -RZ, R80.H1_H1 ;  /* 0x30000050ff644230 */ /* 0x000fc40000004100 */
[----:B------:R-:W-:Y:S01]  /*1d90*/  FMUL.FTZ R103, R6, R103 ;  /* 0x0000006706677220 */ /* 0x000fe20000410000 */
[----:B------:R-:W1:Y:S01]  /*1da0*/  @P5 LDC R144, c[0x0][0x408] ;  /* 0x00010200ff905b82 */ /* 0x000e620000000800 */
[----:B------:R-:W-:Y:S02]  /*1db0*/  HFMA2 R97, -RZ, RZ, 0, 0 ;  /* 0x00000000ff617431 */ /* 0x000fe400000001ff */
[----:B------:R-:W-:Y:S01]  /*1dc0*/  @P6 FMUL.FTZ R97, R98, R141 ;  /* 0x0000008d62616220 */ /* 0x000fe20000410000 */
[----:B------:R-:W-:Y:S01]  /*1dd0*/  @P4 FMUL.FTZ R138, R139, R100 ;  /* 0x000000648b8a4220 */ /* 0x000fe20000410000 */
[----:B------:R-:W-:Y:S01]  /*1de0*/  LOP3.LUT P4, RZ, R135, 0xff00, RZ, 0xc0, !PT ;  /* 0x0000ff0087ff7812 */ /* 0x000fe2000788c0ff */
[----:B------:R-:W-:Y:S01]  /*1df0*/  FFMA.FTZ R141, R11, R136, R137 ;  /* 0x000000880b8d7223 */ /* 0x000fe20000010089 */
[-C--:B------:R-:W-:Y:S01]  /*1e00*/  @P2 FMUL.FTZ R99, R103, R7.reuse ;  /* 0x0000000767632220 */ /* 0x080fe20000410000 */
[----:B------:R-:W-:Y:S01]  /*1e10*/  @P6 FMUL.FTZ R96, R102, R7 ;  /* 0x0000000766606220 */ /* 0x000fe20000410000 */
[----:B------:R-:W2:Y:S01]  /*1e20*/  @P2 LDC R142, c[0x0][0x408] ;  /* 0x00010200ff8e2b82 */ /* 0x000ea20000000800 */
[----:B------:R-:W-:Y:S01]  /*1e30*/  FADD.FTZ R141, R10, -R141 ;  /* 0x8000008d0a8d7221 */ /* 0x000fe20000010000 */
[----:B0-----:R-:W-:Y:S01]  /*1e40*/  @P2 FMUL.FTZ R99, R99, R140 ;  /* 0x0000008c63632220 */ /* 0x001fe20000410000 */
[----:B------:R-:W-:-:S02]  /*1e50*/  @P2 HADD2.F32 R140, -RZ, R105.H1_H1 ;  /* 0x30000069ff8c2230 */ /* 0x000fc40000004100 */
[----:B------:R-:W-:Y:S02]  /*1e60*/  HFMA2 R98, -RZ, RZ, 0, 0 ;  /* 0x00000000ff627431 */ /* 0x000fe400000001ff */
[----:B------:R-:W-:Y:S01]  /*1e70*/  FADD.FTZ R38, R38, R97 ;  /* 0x0000006126267221 */ /* 0x000fe20000010000 */
[----:B------:R-:W-:Y:S01]  /*1e80*/  @P6 HADD2.F32 R100, -RZ, R81.H0_H0 ;  /* 0x20000051ff646230 */ /* 0x000fe20000004100 */
[----:B------:R-:W-:Y:S01]  /*1e90*/  MOV R139, RZ ;  /* 0x000000ff008b7202 */ /* 0x000fe20000000f00 */
[----:B---3--:R-:W-:Y:S01]  /*1ea0*/  @P6 FMUL.FTZ R143, R96, R143 ;  /* 0x0000008f608f6220 */ /* 0x008fe20000410000 */
[----:B------:R-:W-:Y:S01]  /*1eb0*/  FMUL.FTZ R96, R6, R141 ;  /* 0x0000008d06607220 */ /* 0x000fe20000410000 */
[----:B------:R-:W0:Y:S01]  /*1ec0*/  @P4 LDC R146, c[0x0][0x408] ;  /* 0x00010200ff924b82 */ /* 0x000e220000000800 */
[----:B------:R-:W-:Y:S01]  /*1ed0*/  @P2 FMUL.FTZ R98, R99, R140 ;  /* 0x0000008c63622220 */ /* 0x000fe20000410000 */
[-C--:B------:R-:W-:Y:S01]  /*1ee0*/  @P2 FMUL.FTZ R99, R103, R7.reuse ;  /* 0x0000000767632220 */ /* 0x080fe20000410000 */
[----:B------:R-:W-:Y:S01]  /*1ef0*/  @P5 FMUL.FTZ R97, R96, R7 ;  /* 0x0000000760615220 */ /* 0x000fe20000410000 */
[----:B------:R-:W-:-:S02]  /*1f00*/  @P5 HADD2.F32 R105, -RZ, R106.H0_H0 ;  /* 0x2000006aff695230 */ /* 0x000fc40000004100 */
[----:B------:R-:W-:Y:S01]  /*1f10*/  FADD.FTZ R39, R39, R98 ;  /* 0x0000006227277221 */ /* 0x000fe20000010000 */
[----:B------:R-:W-:Y:S01]  /*1f20*/  @P6 FMUL.FTZ R139, R143, R100 ;  /* 0x000000648f8b6220 */ /* 0x000fe20000410000 */
[----:B-1----:R-:W-:Y:S01]  /*1f30*/  @P5 FMUL.FTZ R98, R97, R144 ;  /* 0x0000009061625220 */ /* 0x002fe20000410000 */
[----:B------:R-:W1:Y:S01]  /*1f40*/  @P5 LDC R145, c[0x0][0x408] ;  /* 0x00010200ff915b82 */ /* 0x000e620000000800 */
[----:B------:R-:W-:Y:S01]  /*1f50*/  FFMA.FTZ R141, R14, R136, R137 ;  /* 0x000000880e8d7223 */ /* 0x000fe20000010089 */
[----:B------:R-:W-:Y:S01]  /*1f60*/  LOP3.LUT P6, RZ, R135, 0xff0000, RZ, 0xc0, !PT ;  /* 0x00ff000087ff7812 */ /* 0x000fe200078cc0ff */
[----:B------:R-:W-:Y:S01]  /*1f70*/  HFMA2 R140, -RZ, RZ, 0, 0 ;  /* 0x00000000ff8c7431 */ /* 0x000fe200000001ff */
[----:B------:R-:W-:Y:S01]  /*1f80*/  MOV R97, RZ ;  /* 0x000000ff00617202 */ /* 0x000fe20000000f00 */
[----:B------:R-:W-:Y:S01]  /*1f90*/  @P5 FMUL.FTZ R97, R98, R105 ;  /* 0x0000006962615220 */ /* 0x000fe20000410000 */
[----:B--2---:R-:W-:Y:S01]  /*1fa0*/  @P2 FMUL.FTZ R142, R99, R142 ;  /* 0x0000008e638e2220 */ /* 0x004fe20000410000 */
[----:B------:R-:W-:Y:S01]  /*1fb0*/  @P2 HADD2.F32 R99, -RZ, R81.H1_H1 ;  /* 0x30000051ff632230 */ /* 0x000fe20000004100 */
[----:B------:R-:W2:Y:S01]  /*1fc0*/  @P4 LDC R144, c[0x0][0x408] ;  /* 0x00010200ff904b82 */ /* 0x000ea20000000800 */
[----:B------:R-:W-:Y:S01]  /*1fd0*/  FADD.FTZ R141, R12, -R141 ;  /* 0x8000008d0c8d7221 */ /* 0x000fe20000010000 */
[----:B------:R-:W-:Y:S01]  /*1fe0*/  @P5 FMUL.FTZ R98, R96, R7 ;  /* 0x0000000760625220 */ /* 0x000fe20000410000 */
[----:B------:R-:W-:-:S02]  /*1ff0*/  @P4 HADD2.F32 R106, -RZ, R106.H1_H1 ;  /* 0x3000006aff6a4230 */ /* 0x000fc40000004100 */
[----:B------:R-:W-:Y:S01]  /*2000*/  @P2 FMUL.FTZ R140, R142, R99 ;  /* 0x000000638e8c2220 */ /* 0x000fe20000410000 */
[----:B------:R-:W-:Y:S01]  /*2010*/  FADD.FTZ R142, R32, R97 ;  /* 0x00000061208e7221 */ /* 0x000fe20000010000 */
[----:B------:R-:W-:Y:S01]  /*2020*/  FMUL.FTZ R97, R6, R141 ;  /* 0x0000008d06617220 */ /* 0x000fe20000410000 */
[----:B------:R-:W-:Y:S01]  /*2030*/  ISETP.GE.U32.AND P2, PT, R134, RZ, PT ;  /* 0x000000ff8600720c */ /* 0x000fe20003f46070 */
[----:B------:R-:W3:Y:S01]  /*2040*/  @P6 LDC R148, c[0x0][0x408] ;  /* 0x00010200ff946b82 */ /* 0x000ee20000000800 */
[----:B------:R-:W-:Y:S02]  /*2050*/  @P5 HADD2.F32 R100, -RZ, R82.H0_H0 ;  /* 0x20000052ff645230 */ /* 0x000fe40000004100 */
[----:B------:R-:W-:Y:S01]  /*2060*/  @P4 FMUL.FTZ R99, R97, R7 ;  /* 0x0000000761634220 */ /* 0x000fe20000410000 */
[----:B------:R-:W-:Y:S02]  /*2070*/  ISETP.GE.U32.AND.EX P2, PT, R135, 0x1000000, PT, P2 ;  /* 0x010000008700780c */ /* 0x000fe40003f46120 */
[----:B------:R-:W-:Y:S01]  /*2080*/  MOV R32, RZ ;  /* 0x000000ff00207202 */ /* 0x000fe20000000f00 */
[----:B0-----:R-:W-:Y:S01]  /*2090*/  @P4 FMUL.FTZ R99, R99, R146 ;  /* 0x0000009263634220 */ /* 0x001fe20000410000 */
[----:B------:R-:W-:Y:S01]  /*20a0*/  FFMA.FTZ R146, R15, R136, R137 ;  /* 0x000000880f927223 */ /* 0x000fe20000010089 */
[----:B-1----:R-:W-:Y:S01]  /*20b0*/  @P5 FMUL.FTZ R145, R98, R145 ;  /* 0x0000009162915220 */ /* 0x002fe20000410000 */
[----:B------:R-:W-:-:S02]  /*20c0*/  HFMA2 R98, -RZ, RZ, 0, 0 ;  /* 0x00000000ff627431 */ /* 0x000fc400000001ff */
[----:B------:R-:W-:Y:S01]  /*20d0*/  @P4 FMUL.FTZ R98, R99, R106 ;  /* 0x0000006a63624220 */ /* 0x000fe20000410000 */
[----:B------:R-:W-:Y:S01]  /*20e0*/  FADD.FTZ R105, R13, -R146 ;  /* 0x800000920d697221 */ /* 0x000fe20000010000 */
[----:B------:R-:W-:Y:S01]  /*20f0*/  @P5 FMUL.FTZ R32, R145, R100 ;  /* 0x0000006491205220 */ /* 0x000fe20000410000 */
[----:B------:R-:W0:Y:S01]  /*2100*/  @P6 LDC R146, c[0x0][0x408] ;  /* 0x00010200ff926b82 */ /* 0x000e220000000800 */
[----:B------:R-:W-:Y:S01]  /*2110*/  @P4 FMUL.FTZ R99, R97, R7 ;  /* 0x0000000761634220 */ /* 0x000fe20000410000 */
[----:B------:R-:W-:Y:S01]  /*2120*/  LOP3.LUT P5, RZ, R134, 0xff, RZ, 0xc0, !PT ;  /* 0x000000ff86ff7812 */ /* 0x000fe200078ac0ff */
[----:B------:R-:W-:Y:S01]  /*2130*/  FADD.FTZ R143, R33, R98 ;  /* 0x00000062218f7221 */ /* 0x000fe20000010000 */
[----:B------:R-:W-:Y:S01]  /*2140*/  FMUL.FTZ R98, R6, R105 ;  /* 0x0000006906627220 */ /* 0x000fe20000410000 */
[----:B------:R-:W-:Y:S02]  /*2150*/  @P4 HADD2.F32 R100, -RZ, R82.H1_H1 ;  /* 0x30000052ff644230 */ /* 0x000fe40000004100 */
[----:B--2---:R-:W-:Y:S01]  /*2160*/  @P4 FMUL.FTZ R105, R99, R144 ;  /* 0x0000009063694220 */ /* 0x004fe20000410000 */
[----:B------:R-:W-:Y:S01]  /*2170*/  MOV R33, RZ ;  /* 0x000000ff00217202 */ /* 0x000fe20000000f00 */
[----:B------:R-:W1:Y:S01]  /*2180*/  @P2 LDC R153, c[0x0][0x408] ;  /* 0x00010200ff992b82 */ /* 0x000e620000000800 */
[----:B------:R-:W-:Y:S01]  /*2190*/  @P6 FMUL.FTZ R99, R98, R7 ;  /* 0x0000000762636220 */ /* 0x000fe20000410000 */
[----:B------:R-:W-:Y:S01]  /*21a0*/  @P4 FMUL.FTZ R33, R105, R100 ;  /* 0x0000006469214220 */ /* 0x000fe20000410000 */
[----:B------:R-:W-:Y:S01]  /*21b0*/  FFMA.FTZ R105, R118, R136, R137 ;  /* 0x0000008876697223 */ /* 0x000fe20000010089 */
[----:B------:R-:W-:-:S02]  /*21c0*/  @P6 HADD2.F32 R106, -RZ, R107.H0_H0 ;  /* 0x2000006bff6a6230 */ /* 0x000fc40000004100 */
[----:B---3--:R-:W-:Y:S01]  /*21d0*/  @P6 FMUL.FTZ R99, R99, R148 ;  /* 0x0000009463636220 */ /* 0x008fe20000410000 */
[----:B------:R-:W-:Y:S02]  /*21e0*/  HFMA2 R145, -RZ, RZ, 0, 0 ;  /* 0x00000000ff917431 */ /* 0x000fe400000001ff */
[----:B------:R-:W-:Y:S01]  /*21f0*/  FADD.FTZ R151, R116, -R105 ;  /* 0x8000006974977221 */ /* 0x000fe20000010000 */
[----:B------:R-:W2:Y:S01]  /*2200*/  @P2 LDC R155, c[0x0][0x408] ;  /* 0x00010200ff9b2b82 */ /* 0x000ea20000000800 */
[----:B------:R-:W-:Y:S01]  /*2210*/  @P6 FMUL.FTZ R145, R99, R106 ;  /* 0x0000006a63916220 */ /* 0x000fe20000410000 */
[----:B------:R-:W-:Y:S01]  /*2220*/  @P6 FMUL.FTZ R99, R98, R7 ;  /* 0x0000000762636220 */ /* 0x000fe20000410000 */
[----:B------:R-:W-:Y:S01]  /*2230*/  FFMA.FTZ R100, R131, R136, R137 ;  /* 0x0000008883647223 */ /* 0x000fe20000010089 */
[----:B------:R-:W-:Y:S02]  /*2240*/  @P6 HADD2.F32 R106, -RZ, R83.H0_H0 ;  /* 0x20000053ff6a6230 */ /* 0x000fe40000004100 */
[----:B------:R-:W-:Y:S01]  /*2250*/  FADD.FTZ R144, R34, R145 ;  /* 0x0000009122907221 */ /* 0x000fe20000010000 */
[----:B------:R-:W-:Y:S01]  /*2260*/  MOV R141, RZ ;  /* 0x000000ff008d7202 */ /* 0x000fe20000000f00 */
[----:B------:R-:W-:Y:S01]  /*2270*/  FADD.FTZ R145, R129, -R100 ;  /* 0x8000006481917221 */ /* 0x000fe20000010000 */
[----:B------:R-:W3:Y:S01]  /*2280*/  @P5 LDC R147, c[0x0][0x408] ;  /* 0x00010200ff935b82 */ /* 0x000ee20000000800 */
[----:B0-----:R-:W-:Y:S01]  /*2290*/  @P6 FMUL.FTZ R149, R99, R146 ;  /* 0x0000009263956220 */ /* 0x001fe20000410000 */
[C---:B------:R-:W-:Y:S01]  /*22a0*/  FMUL.FTZ R99, R6.reuse, R151 ;  /* 0x0000009706637220 */ /* 0x040fe20000410000 */
[----:B------:R-:W-:Y:S01]  /*22b0*/  FMUL.FTZ R100, R6, R145 ;  /* 0x0000009106647220 */ /* 0x000fe20000410000 */
[----:B------:R-:W-:-:S02]  /*22c0*/  @P2 HADD2.F32 R146, -RZ, R107.H1_H1 ;  /* 0x3000006bff922230 */ /* 0x000fc40000004100 */
[----:B------:R-:W-:Y:S01]  /*22d0*/  @P6 FMUL.FTZ R141, R149, R106 ;  /* 0x0000006a958d6220 */ /* 0x000fe20000410000 */
[CC--:B------:R-:W-:Y:S01]  /*22e0*/  @P2 FMUL.FTZ R34, R99.reuse, R7.reuse ;  /* 0x0000000763222220 */ /* 0x0c0fe20000410000 */
[----:B------:R-:W-:Y:S01]  /*22f0*/  @P2 FMUL.FTZ R148, R99, R7 ;  /* 0x0000000763942220 */ /* 0x000fe20000410000 */
[----:B------:R-:W0:Y:S01]  /*2300*/  @P5 LDC R105, c[0x0][0x408] ;  /* 0x00010200ff695b82 */ /* 0x000e220000000800 */
[----:B------:R-:W-:Y:S02]  /*2310*/  HFMA2 R106, -RZ, RZ, 0, 0 ;  /* 0x00000000ff6a7431 */ /* 0x000fe400000001ff */
[----:B-1----:R-:W-:Y:S01]  /*2320*/  @P2 FMUL.FTZ R107, R34, R153 ;  /* 0x00000099226b2220 */ /* 0x002fe20000410000 */
[----:B------:R-:W-:Y:S01]  /*2330*/  @P5 FMUL.FTZ R34, R100, R7 ;  /* 0x0000000764225220 */ /* 0x000fe20000410000 */
[----:B------:R-:W-:Y:S01]  /*2340*/  @P5 HADD2.F32 R145, -RZ, R104.H0_H0 ;  /* 0x20000068ff915230 */ /* 0x000fe20000004100 */
[----:B------:R-:W-:Y:S01]  /*2350*/  MOV R104, RZ ;  /* 0x000000ff00687202 */ /* 0x000fe20000000f00 */
[----:B------:R-:W-:Y:S01]  /*2360*/  @P2 FMUL.FTZ R106, R107, R146 ;  /* 0x000000926b6a2220 */ /* 0x000fe20000410000 */
[----:B------:R-:W-:-:S02]  /*2370*/  @P2 HADD2.F32 R149, -RZ, R83.H1_H1 ;  /* 0x30000053ff952230 */ /* 0x000fc40000004100 */
[----:B--2---:R-:W-:Y:S01]  /*2380*/  @P2 FMUL.FTZ R150, R148, R155 ;  /* 0x0000009b94962220 */ /* 0x004fe20000410000 */
[----:B------:R-:W-:Y:S01]  /*2390*/  @P5 FMUL.FTZ R148, R100, R7 ;  /* 0x0000000764945220 */ /* 0x000fe20000410000 */
[----:B------:R-:W-:Y:S02]  /*23a0*/  @P5 HADD2.F32 R146, -RZ, R80.H0_H0 ;  /* 0x20000050ff925230 */ /* 0x000fe40000004100 */
[----:B------:R-:W-:Y:S02]  /*23b0*/  HFMA2 R107, -RZ, RZ, 0, 0 ;  /* 0x00000000ff6b7431 */ /* 0x000fe400000001ff */
[----:B------:R-:W-:Y:S01]  /*23c0*/  @P2 FMUL.FTZ R104, R150, R149 ;  /* 0x0000009596682220 */ /* 0x000fe20000410000 */
[----:B---3--:R-:W-:Y:S01]  /*23d0*/  @P5 FMUL.FTZ R34, R34, R147 ;  /* 0x0000009322225220 */ /* 0x008fe20000410000 */
[----:B------:R-:W-:-:S03]  /*23e0*/  MOV R147, RZ ;  /* 0x000000ff00937202 */ /* 0x000fc60000000f00 */
[----:B------:R-:W-:Y:S01]  /*23f0*/  @P5 FMUL.FTZ R107, R34, R145 ;  /* 0x00000091226b5220 */ /* 0x000fe20000410000 */
[----:B------:R-:W-:Y:S01]  /*2400*/  FADD.FTZ R145, R35, R106 ;  /* 0x0000006a23917221 */ /* 0x000fe20000010000 */
[----:B------:R-:W-:Y:S01]  /*2410*/  F2FP.F16.F32.PACK_AB R106, R33, R32 ;  /* 0x00000020216a723e */ /* 0x000fe200000000ff */
[----:B0-----:R-:W-:Y:S01]  /*2420*/  @P5 FMUL.FTZ R105, R148, R105 ;  /* 0x0000006994695220 */ /* 0x001fe20000410000 */
[----:B------:R-:W-:Y:S01]  /*2430*/  FADD.FTZ R36, R36, R107 ;  /* 0x0000006b24247221 */ /* 0x000fe20000010000 */
[----:B------:R-:W-:Y:S02]  /*2440*/  F2FP.F16.F32.PACK_AB R107, R104, R141 ;  /* 0x0000008d686b723e */ /* 0x000fe400000000ff */
[----:B------:R-:W-:Y:S01]  /*2450*/  @P5 FMUL.FTZ R147, R105, R146 ;  /* 0x0000009269935220 */ /* 0x000fe20000410000 */
[----:B------:R-:W-:-:S04]  /*2460*/  F2FP.F16.F32.PACK_AB R105, R140, R139 ;  /* 0x0000008b8c69723e */ /* 0x000fc800000000ff */
[----:B------:R-:W-:-:S07]  /*2470*/  F2FP.F16.F32.PACK_AB R104, R138, R147 ;  /* 0x000000938a68723e */ /* 0x000fce00000000ff */
.L_x_7013:
        /* <DEDUP_REMOVED lines=12> */
.L_x_7011:
[----:B------:R-:W-:Y:S05]  /*2540*/  BSYNC.RECONVERGENT B1 ;  /* 0x0000000000017941 */ /* 0x000fea0003800200 */
.L_x_7010:
[----:B------:R-:W-:Y:S05]  /*2550*/  @!P3 BRA `(.L_x_7014) ;  /* 0x000000300044b947 */ /* 0x000fea0003800000 */
[----:B--2---:R-:W1:Y:S02]  /*2560*/  LDC.64 R104, c[0x0][0x390] ;  /* 0x0000e400ff687b82 */ /* 0x004e640000000a00 */
[----:B-1----:R-:W-:-:S06]  /*2570*/  IMAD.WIDE.U32 R104, R4, 0x10, R104 ;  /* 0x0000001004687825 */ /* 0x002fcc00078e0068 */
[----:B------:R-:W5:Y:S01]  /*2580*/  LDG.E.128 R104, desc[UR6][R104.64] ;  /* 0x0000000668687981 */ /* 0x000f62000c1e1d00 */
[----:B------:R-:W-:-:S04]  /*2590*/  ISETP.NE.U32.AND P1, PT, RZ, UR12, PT ;  /* 0x0000000cff007c0c */ /* 0x000fc8000bf25070 */
[----:B------:R-:W-:-:S13]  /*25a0*/  ISETP.NE.AND.EX P1, PT, RZ, UR13, PT, P1 ;  /* 0x0000000dff007c0c */ /* 0x000fda000bf25310 */
[----:B------:R-:W-:Y:S05]  /*25b0*/  @!P1 BRA `(.L_x_7015) ;  /* 0x0000000800209947 */ /* 0x000fea0003800000 */
[C---:B------:R-:W-:Y:S01]  /*25c0*/  LOP3.LUT P2, RZ, R132.reuse, 0xff00, RZ, 0xc0, !PT ;  /* 0x0000ff0084ff7812 */ /* 0x040fe2000784c0ff */
[-CC-:B------:R-:W-:Y:S01]  /*25d0*/  FFMA.FTZ R97, R109, R136.reuse, R137.reuse ;  /* 0x000000886d617223 */ /* 0x180fe20000010089 */
[----:B------:R-:W-:Y:S01]  /*25e0*/  LOP3.LUT P6, RZ, R132, 0xff0000, RZ, 0xc0, !PT ;  /* 0x00ff000084ff7812 */ /* 0x000fe200078cc0ff */
[-C--:B------:R-:W-:Y:S01]  /*25f0*/  FFMA.FTZ R102, R110, R136.reuse, R137 ;  /* 0x000000886e667223 */ /* 0x080fe20000010089 */
[----:B------:R-:W-:Y:S01]  /*2600*/  LOP3.LUT P3, RZ, R132, 0xff, RZ, 0xc0, !PT ;  /* 0x000000ff84ff7812 */ /* 0x000fe2000786c0ff */
[----:B------:R-:W-:Y:S01]  /*2610*/  FADD.FTZ R97, R108, -R97 ;  /* 0x800000616c617221 */ /* 0x000fe20000010000 */
[----:B------:R-:W-:Y:S01]  /*2620*/  LOP3.LUT P5, RZ, R132, 0xff000000, RZ, 0xc0, !PT ;  /* 0xff00000084ff7812 */ /* 0x000fe200078ac0ff */
[----:B------:R-:W-:Y:S01]  /*2630*/  FFMA.FTZ R103, R113, R136, R137 ;  /* 0x0000008871677223 */ /* 0x000fe20000010089 */
[----:B------:R-:W-:Y:S01]  /*2640*/  FADD.FTZ R101, R111, -R102 ;  /* 0x800000666f657221 */ /* 0x000fe20000010000 */
[----:B------:R-:W-:Y:S01]  /*2650*/  FMUL.FTZ R100, R6, R97 ;  /* 0x0000006106647220 */ /* 0x000fe20000410000 */
[----:B------:R-:W-:-:S02]  /*2660*/  HFMA2 R97, -RZ, RZ, 0, 0 ;  /* 0x00000000ff617431 */ /* 0x000fc400000001ff */
[----:B------:R-:W-:Y:S01]  /*2670*/  FADD.FTZ R103, R112, -R103 ;  /* 0x8000006770677221 */ /* 0x000fe20000010000 */
[----:B------:R-:W-:Y:S01]  /*2680*/  FMUL.FTZ R101, R6, R101 ;  /* 0x0000006506657220 */ /* 0x000fe20000410000 */
[----:B------:R-:W1:Y:S01]  /*2690*/  @P2 LDC R140, c[0x0][0x408] ;  /* 0x00010200ff8c2b82 */ /* 0x000e620000000800 */
[-CC-:B0-----:R-:W-:Y:S01]  /*26a0*/  FFMA.FTZ R138, R114, R136.reuse, R137.reuse ;  /* 0x00000088728a7223 */ /* 0x181fe20000010089 */
[-CC-:B------:R-:W-:Y:S01]  /*26b0*/  FFMA.FTZ R141, R117, R136.reuse, R137.reuse ;  /* 0x00000088758d7223 */ /* 0x180fe20000010089 */
[-CC-:B------:R-:W-:Y:S01]  /*26c0*/  FFMA.FTZ R98, R122, R136.reuse, R137.reuse ;  /* 0x000000887a627223 */ /* 0x180fe20000010089 */
[-C--:B------:R-:W-:Y:S01]  /*26d0*/  @P3 FMUL.FTZ R96, R100, R7.reuse ;  /* 0x0000000764603220 */ /* 0x080fe20000410000 */
[--C-:B-----5:R-:W-:Y:S02]  /*26e0*/  @P3 HADD2.F32 R99, -RZ, R104.reuse.H0_H0 ;  /* 0x20000068ff633230 */ /* 0x120fe40000004100 */
[-CC-:B------:R-:W-:Y:S01]  /*26f0*/  FFMA.FTZ R139, R121, R136.reuse, R137.reuse ;  /* 0x00000088798b7223 */ /* 0x180fe20000010089 */
[----:B------:R-:W-:Y:S01]  /*2700*/  @P2 HADD2.F32 R104, -RZ, R104.H1_H1 ;  /* 0x30000068ff682230 */ /* 0x000fe20000004100 */
[----:B------:R-:W0:Y:S01]  /*2710*/  @P2 LDC R143, c[0x0][0x408] ;  /* 0x00010200ff8f2b82 */ /* 0x000e220000000800 */
[----:B------:R-:W-:Y:S01]  /*2720*/  @P3 FMUL.FTZ R102, R96, UR14 ;  /* 0x0000000e60663c20 */ /* 0x000fe20008410000 */
[----:B------:R-:W-:Y:S01]  /*2730*/  FFMA.FTZ R96, R126, R136, R137 ;  /* 0x000000887e607223 */ /* 0x000fe20000010089 */
[----:B------:R-:W-:Y:S01]  /*2740*/  @P2 FMUL.FTZ R136, R101, R7 ;  /* 0x0000000765882220 */ /* 0x000fe20000410000 */
[----:B------:R-:W-:Y:S01]  /*2750*/  MOV R142, RZ ;  /* 0x000000ff008e7202 */ /* 0x000fe20000000f00 */
[----:B------:R-:W-:Y:S01]  /*2760*/  @P3 FMUL.FTZ R97, R99, R102 ;  /* 0x0000006663613220 */ /* 0x000fe20000410000 */
[----:B------:R-:W-:Y:S01]  /*2770*/  FMUL.FTZ R102, R6, R103 ;  /* 0x0000006706667220 */ /* 0x000fe20000410000 */
[-C--:B------:R-:W-:Y:S01]  /*2780*/  @P2 FMUL.FTZ R99, R101, R7.reuse ;  /* 0x0000000765632220 */ /* 0x080fe20000410000 */
[----:B------:R-:W2:Y:S01]  /*2790*/  @P6 LDC R146, c[0x0][0x408] ;  /* 0x00010200ff926b82 */ /* 0x000ea20000000800 */
[----:B------:R-:W-:Y:S01]  /*27a0*/  LOP3.LUT P4, RZ, R133, 0xff, RZ, 0xc0, !PT ;  /* 0x000000ff85ff7812 */ /* 0x000fe2000788c0ff */
[CC--:B------:R-:W-:Y:S01]  /*27b0*/  @P6 FMUL.FTZ R103, R102.reuse, R7.reuse ;  /* 0x0000000766676220 */ /* 0x0c0fe20000410000 */
[----:B------:R-:W-:Y:S01]  /*27c0*/  @P6 FMUL.FTZ R137, R102, R7 ;  /* 0x0000000766896220 */ /* 0x000fe20000410000 */
[----:B------:R-:W-:Y:S01]  /*27d0*/  FADD.FTZ R141, R120, -R141 ;  /* 0x8000008d788d7221 */ /* 0x000fe20000010000 */
[----:B------:R-:W-:Y:S01]  /*27e0*/  FADD.FTZ R28, R28, R97 ;  /* 0x000000611c1c7221 */ /* 0x000fe20000010000 */
[----:B------:R-:W-:-:S02]  /*27f0*/  FADD.FTZ R97, R119, -R98 ;  /* 0x8000006277617221 */ /* 0x000fc40000010000 */
[----:B------:R-:W3:Y:S01]  /*2800*/  @P6 LDC R148, c[0x0][0x408] ;  /* 0x00010200ff946b82 */ /* 0x000ee20000000800 */
[----:B-1----:R-:W-:Y:S01]  /*2810*/  @P2 FMUL.FTZ R99, R99, R140 ;  /* 0x0000008c63632220 */ /* 0x002fe20000410000 */
[----:B------:R-:W-:Y:S02]  /*2820*/  @P6 HADD2.F32 R140, -RZ, R73.H0_H0 ;  /* 0x20000049ff8c6230 */ /* 0x000fe40000004100 */
[----:B------:R-:W-:Y:S01]  /*2830*/  FMUL.FTZ R97, R6, R97 ;  /* 0x0000006106617220 */ /* 0x000fe20000410000 */
[----:B------:R-:W-:Y:S01]  /*2840*/  @P2 FMUL.FTZ R142, R104, R99 ;  /* 0x00000063688e2220 */ /* 0x000fe20000410000 */
[----:B------:R-:W-:Y:S02]  /*2850*/  @P2 HADD2.F32 R99, -RZ, R72.H1_H1 ;  /* 0x30000048ff632230 */ /* 0x000fe40000004100 */
[----:B------:R-:W-:Y:S01]  /*2860*/  HFMA2 R104, -RZ, RZ, 0, 0 ;  /* 0x00000000ff687431 */ /* 0x000fe200000001ff */
[----:B------:R-:W1:Y:S01]  /*2870*/  @P5 LDC R150, c[0x0][0x408] ;  /* 0x00010200ff965b82 */ /* 0x000e620000000800 */
[----:B0-----:R-:W-:Y:S01]  /*2880*/  @P2 FMUL.FTZ R144, R136, R143 ;  /* 0x0000008f88902220 */ /* 0x001fe20000410000 */
[----:B------:R-:W-:-:S02]  /*2890*/  @P4 HADD2.F32 R98, -RZ, R106.H0_H0 ;  /* 0x2000006aff624230 */ /* 0x000fc40000004100 */
[----:B------:R-:W-:Y:S01]  /*28a0*/  FADD.FTZ R29, R29, R142 ;  /* 0x0000008e1d1d7221 */ /* 0x000fe20000010000 */
[----:B------:R-:W-:Y:S01]  /*28b0*/  @P2 FMUL.FTZ R104, R144, R99 ;  /* 0x0000006390682220 */ /* 0x000fe20000410000 */
[----:B------:R-:W-:Y:S02]  /*28c0*/  ISETP.GE.U32.AND P2, PT, R132, RZ, PT ;  /* 0x000000ff8400720c */ /* 0x000fe40003f46070 */
[----:B------:R-:W0:Y:S01]  /*28d0*/  @P5 LDC R147, c[0x0][0x408] ;  /* 0x00010200ff935b82 */ /* 0x000e220000000800 */
[----:B--2---:R-:W-:Y:S01]  /*28e0*/  @P6 FMUL.FTZ R143, R103, R146 ;  /* 0x00000092678f6220 */ /* 0x004fe20000410000 */
[----:B------:R-:W-:Y:S01]  /*28f0*/  FADD.FTZ R103, R115, -R138 ;  /* 0x8000008a73677221 */ /* 0x000fe20000010000 */
[--C-:B------:R-:W-:Y:S01]  /*2900*/  @P6 HADD2.F32 R138, -RZ, R105.reuse.H0_H0 ;  /* 0x20000069ff8a6230 */ /* 0x100fe20000004100 */
[----:B------:R-:W-:Y:S01]  /*2910*/  ISETP.GE.U32.AND.EX P2, PT, R133, 0x1000000, PT, P2 ;  /* 0x010000008500780c */ /* 0x000fe20003f46120 */
[----:B------:R-:W-:Y:S02]  /*2920*/  @P5 HADD2.F32 R105, -RZ, R105.H1_H1 ;  /* 0x30000069ff695230 */ /* 0x000fe40000004100 */
[----:B------:R-:W-:Y:S01]  /*2930*/  FMUL.FTZ R103, R6, R103 ;  /* 0x0000006706677220 */ /* 0x000fe20000410000 */
[----:B------:R-:W-:Y:S01]  /*2940*/  MOV R144, RZ ;  /* 0x000000ff00907202 */ /* 0x000fe20000000f00 */
[----:B---3--:R-:W-:Y:S01]  /*2950*/  @P6 FMUL.FTZ R145, R137, R148 ;  /* 0x0000009489916220 */ /* 0x008fe20000410000 */
[----:B------:R-:W-:Y:S01]  /*2960*/  CS2R R136, SRZ ;  /* 0x0000000000887805 */ /* 0x000fe2000001ff00 */
[----:B------:R-:W-:Y:S01]  /*2970*/  @P5 FMUL.FTZ R99, R103, R7 ;  /* 0x0000000767635220 */ /* 0x000fe20000410000 */
[----:B------:R-:W-:Y:S01]  /*2980*/  @P6 FMUL.FTZ R137, R138, R143 ;  /* 0x0000008f8a896220 */ /* 0x000fe20000410000 */
[----:B------:R-:W-:Y:S01]  /*2990*/  @P6 FMUL.FTZ R136, R145, R140 ;  /* 0x0000008c91886220 */ /* 0x000fe20000410000 */
[----:B------:R-:W2:Y:S01]  /*29a0*/  @P4 LDC R148, c[0x0][0x408] ;  /* 0x00010200ff944b82 */ /* 0x000ea20000000800 */
[----:B------:R-:W-:Y:S01]  /*29b0*/  LOP3.LUT P6, RZ, R133, 0xff00, RZ, 0xc0, !PT ;  /* 0x0000ff0085ff7812 */ /* 0x000fe200078cc0ff */
[----:B------:R-:W-:Y:S01]  /*29c0*/  FADD.FTZ R30, R30, R137 ;  /* 0x000000891e1e7221 */ /* 0x000fe20000010000 */
[----:B-1----:R-:W-:Y:S01]  /*29d0*/  @P5 FMUL.FTZ R140, R99, R150 ;  /* 0x00000096638c5220 */ /* 0x002fe20000410000 */
[----:B------:R-:W-:Y:S01]  /*29e0*/  FADD.FTZ R99, R123, -R96 ;  /* 0x800000607b637221 */ /* 0x000fe20000010000 */
[----:B------:R-:W-:Y:S01]  /*29f0*/  @P5 FMUL.FTZ R96, R103, R7 ;  /* 0x0000000767605220 */ /* 0x000fe20000410000 */
[----:B------:R-:W-:Y:S01]  /*2a00*/  MOV R138, RZ ;  /* 0x000000ff008a7202 */ /* 0x000fe20000000f00 */
[----:B------:R-:W-:Y:S01]  /*2a10*/  @P5 FMUL.FTZ R138, R105, R140 ;  /* 0x0000008c698a5220 */ /* 0x000fe20000410000 */
[----:B------:R-:W-:Y:S01]  /*2a20*/  FMUL.FTZ R99, R6, R99 ;  /* 0x0000006306637220 */ /* 0x000fe20000410000 */
[----:B------:R-:W-:-:S02]  /*2a30*/  HFMA2 R105, -RZ, RZ, 0, 0 ;  /* 0x00000000ff697431 */ /* 0x000fc400000001ff */
[----:B------:R-:W-:Y:S02]  /*2a40*/  @P2 HADD2.F32 R145, -RZ, R107.H1_H1 ;  /* 0x3000006bff912230 */ /* 0x000fe40000004100 */
[----:B0-----:R-:W-:Y:S01]  /*2a50*/  @P5 FMUL.FTZ R149, R96, R147 ;  /* 0x0000009360955220 */ /* 0x001fe20000410000 */
[----:B------:R-:W-:Y:S01]  /*2a60*/  FMUL.FTZ R143, R99, R7 ;  /* 0x00000007638f7220 */ /* 0x000fe20000410000 */
[----:B------:R-:W-:Y:S02]  /*2a70*/  @P5 HADD2.F32 R96, -RZ, R73.H1_H1 ;  /* 0x30000049ff605230 */ /* 0x000fe40000004100 */
[----:B------:R-:W-:Y:S02]  /*2a80*/  HFMA2 R140, -RZ, RZ, 0, 0 ;  /* 0x00000000ff8c7431 */ /* 0x000fe400000001ff */
[----:B------:R-:W-:Y:S02]  /*2a90*/  @P2 HADD2.F32 R146, -RZ, R75.H1_H1 ;  /* 0x3000004bff922230 */ /* 0x000fe40000004100 */
[----:B------:R-:W-:Y:S01]  /*2aa0*/  FMUL.FTZ R147, R143, UR14 ;  /* 0x0000000e8f937c20 */ /* 0x000fe20008410000 */
[----:B------:R-:W0:Y:S01]  /*2ab0*/  @P4 LDC R150, c[0x0][0x408] ;  /* 0x00010200ff964b82 */ /* 0x000e220000000800 */
[----:B------:R-:W-:Y:S01]  /*2ac0*/  @P5 FMUL.FTZ R105, R149, R96 ;  /* 0x0000006095695220 */ /* 0x000fe20000410000 */
[----:B------:R-:W-:Y:S01]  /*2ad0*/  FMUL.FTZ R96, R6, R141 ;  /* 0x0000008d06607220 */ /* 0x000fe20000410000 */
[----:B------:R-:W-:Y:S01]  /*2ae0*/  LOP3.LUT P5, RZ, R133, 0xff0000, RZ, 0xc0, !PT ;  /* 0x00ff000085ff7812 */ /* 0x000fe200078ac0ff */
[C---:B------:R-:W-:Y:S01]  /*2af0*/  @P2 FMUL.FTZ R144, R147.reuse, R145 ;  /* 0x0000009193902220 */ /* 0x040fe20000410000 */
[----:B------:R-:W-:Y:S01]  /*2b00*/  @P2 FMUL.FTZ R140, R147, R146 ;  /* 0x00000092938c2220 */ /* 0x000fe20000410000 */
[-C--:B------:R-:W-:Y:S01]  /*2b10*/  @P4 FMUL.FTZ R141, R96, R7.reuse ;  /* 0x00000007608d4220 */ /* 0x080fe20000410000 */
[----:B------:R-:W-:Y:S01]  /*2b20*/  MOV R145, RZ ;  /* 0x000000ff00917202 */ /* 0x000fe20000000f00 */
[----:B------:R-:W1:Y:S01]  /*2b30*/  @P6 LDC R143, c[0x0][0x408] ;  /* 0x00010200ff8f6b82 */ /* 0x000e620000000800 */
[----:B------:R-:W-:Y:S01]  /*2b40*/  FADD.FTZ R27, R27, R144 ;  /* 0x000000901b1b7221 */ /* 0x000fe20000010000 */
[----:B--2---:R-:W-:Y:S01]  /*2b50*/  @P4 FMUL.FTZ R147, R141, R148 ;  /* 0x000000948d934220 */ /* 0x004fe20000410000 */
[----:B------:R-:W-:Y:S01]  /*2b60*/  FADD.FTZ R31, R31, R138 ;  /* 0x0000008a1f1f7221 */ /* 0x000fe20000010000 */
[----:B------:R-:W-:Y:S01]  /*2b70*/  @P6 FMUL.FTZ R148, R97, R7 ;  /* 0x0000000761946220 */ /* 0x000fe20000410000 */
[----:B------:R-:W-:-:S02]  /*2b80*/  @P6 HADD2.F32 R106, -RZ, R106.H1_H1 ;  /* 0x3000006aff6a6230 */ /* 0x000fc40000004100 */
[----:B------:R-:W-:Y:S01]  /*2b90*/  @P4 FMUL.FTZ R145, R98, R147 ;  /* 0x0000009362914220 */ /* 0x000fe20000410000 */
[----:B------:R-:W-:Y:S01]  /*2ba0*/  HFMA2 R146, -RZ, RZ, 0, 0 ;  /* 0x00000000ff927431 */ /* 0x000fe200000001ff */
[----:B------:R-:W2:Y:S01]  /*2bb0*/  @P6 LDC R144, c[0x0][0x408] ;  /* 0x00010200ff906b82 */ /* 0x000ea20000000800 */
[----:B------:R-:W-:Y:S01]  /*2bc0*/  FADD.FTZ R137, R124, -R139 ;  /* 0x8000008b7c897221 */ /* 0x000fe20000010000 */
[----:B------:R-:W-:Y:S01]  /*2bd0*/  FADD.FTZ R138, R24, R145 ;  /* 0x00000091188a7221 */ /* 0x000fe20000010000 */
[----:B------:R-:W-:Y:S01]  /*2be0*/  @P5 HADD2.F32 R24, -RZ, R107.H0_H0 ;  /* 0x2000006bff185230 */ /* 0x000fe20000004100 */
[----:B------:R-:W-:Y:S01]  /*2bf0*/  F2FP.F16.F32.PACK_AB R105, R105, R136 ;  /* 0x000000886969723e */ /* 0x000fe200000000ff */
[----:B------:R-:W-:Y:S01]  /*2c00*/  FMUL.FTZ R98, R6, R137 ;  /* 0x0000008906627220 */ /* 0x000fe20000410000 */
[----:B------:R-:W-:Y:S01]  /*2c10*/  @P6 FMUL.FTZ R137, R97, R7 ;  /* 0x0000000761896220 */ /* 0x000fe20000410000 */
[----:B------:R-:W-:Y:S01]  /*2c20*/  @P4 HADD2.F32 R6, -RZ, R74.H0_H0 ;  /* 0x2000004aff064230 */ /* 0x000fe20000004100 */
[----:B------:R-:W3:Y:S08]  /*2c30*/  @P5 LDC R142, c[0x0][0x408] ;  /* 0x00010200ff8e5b82 */ /* 0x000ef00000000800 */
[----:B------:R-:W4:Y:S01]  /*2c40*/  @P5 LDC R141, c[0x0][0x408] ;  /* 0x00010200ff8d5b82 */ /* 0x000f220000000800 */
[----:B-1----:R-:W-:Y:S01]  /*2c50*/  @P6 FMUL.FTZ R143, R148, R143 ;  /* 0x0000008f948f6220 */ /* 0x002fe20000410000 */
[----:B------:R-:W-:-:S03]  /*2c60*/  @P5 FMUL.FTZ R148, R98, R7 ;  /* 0x0000000762945220 */ /* 0x000fc60000410000 */
[----:B------:R-:W-:Y:S01]  /*2c70*/  @P6 FMUL.FTZ R146, R106, R143 ;  /* 0x0000008f6a926220 */ /* 0x000fe20000410000 */
[----:B------:R-:W-:Y:S02]  /*2c80*/  MOV R106, RZ ;  /* 0x000000ff006a7202 */ /* 0x000fe40000000f00 */
[----:B------:R-:W1:Y:S01]  /*2c90*/  @P3 LDC R145, c[0x0][0x408] ;  /* 0x00010200ff913b82 */ /* 0x000e620000000800 */
[----:B------:R-:W-:Y:S01]  /*2ca0*/  FADD.FTZ R139, R25, R146 ;  /* 0x00000092198b7221 */ /* 0x000fe20000010000 */
[-C--:B------:R-:W-:Y:S01]  /*2cb0*/  @P4 FMUL.FTZ R25, R96, R7.reuse ;  /* 0x0000000760194220 */ /* 0x080fe20000410000 */
[----:B--2---:R-:W-:Y:S01]  /*2cc0*/  @P6 FMUL.FTZ R146, R137, R144 ;  /* 0x0000009089926220 */ /* 0x004fe20000410000 */
[-C--:B------:R-:W-:Y:S01]  /*2cd0*/  @P3 FMUL.FTZ R144, R100, R7.reuse ;  /* 0x0000000764903220 */ /* 0x080fe20000410000 */
[----:B------:R-:W-:Y:S01]  /*2ce0*/  MOV R137, RZ ;  /* 0x000000ff00897202 */ /* 0x000fe20000000f00 */
[----:B0-----:R-:W-:Y:S01]  /*2cf0*/  @P4 FMUL.FTZ R107, R25, R150 ;  /* 0x00000096196b4220 */ /* 0x001fe20000410000 */
[----:B------:R-:W-:Y:S01]  /*2d00*/  @P5 FMUL.FTZ R25, R98, R7 ;  /* 0x0000000762195220 */ /* 0x000fe20000410000 */
[----:B------:R-:W-:-:S02]  /*2d10*/  @P6 HADD2.F32 R7, -RZ, R74.H1_H1 ;  /* 0x3000004aff076230 */ /* 0x000fc40000004100 */
[----:B------:R-:W-:Y:S01]  /*2d20*/  @P4 FMUL.FTZ R106, R107, R6 ;  /* 0x000000066b6a4220 */ /* 0x000fe20000410000 */
[----:B---3--:R-:W-:Y:S01]  /*2d30*/  @P5 FMUL.FTZ R143, R25, R142 ;  /* 0x0000008e198f5220 */ /* 0x008fe20000410000 */
[----:B------:R-:W-:Y:S02]  /*2d40*/  @P5 HADD2.F32 R142, -RZ, R75.H0_H0 ;  /* 0x2000004bff8e5230 */ /* 0x000fe40000004100 */
[----:B------:R-:W-:Y:S02]  /*2d50*/  HFMA2 R107, -RZ, RZ, 0, 0 ;  /* 0x00000000ff6b7431 */ /* 0x000fe400000001ff */
[----:B------:R-:W-:Y:S01]  /*2d60*/  @P3 HADD2.F32 R6, -RZ, R72.H0_H0 ;  /* 0x20000048ff063230 */ /* 0x000fe20000004100 */
[----:B------:R-:W-:Y:S01]  /*2d70*/  MOV R25, RZ ;  /* 0x000000ff00197202 */ /* 0x000fe20000000f00 */
[----:B----4-:R-:W-:Y:S01]  /*2d80*/  @P5 FMUL.FTZ R147, R148, R141 ;  /* 0x0000008d94935220 */ /* 0x010fe20000410000 */
[----:B------:R-:W-:Y:S02]  /*2d90*/  HFMA2 R141, -RZ, RZ, 0, 0 ;  /* 0x00000000ff8d7431 */ /* 0x000fe400000001ff */
[----:B------:R-:W-:Y:S01]  /*2da0*/  @P6 FMUL.FTZ R107, R146, R7 ;  /* 0x00000007926b6220 */ /* 0x000fe20000410000 */
[----:B------:R-:W-:Y:S01]  /*2db0*/  @P5 FMUL.FTZ R137, R24, R143 ;  /* 0x0000008f18895220 */ /* 0x000fe20000410000 */
[----:B------:R-:W-:-:S03]  /*2dc0*/  @P5 FMUL.FTZ R141, R147, R142 ;  /* 0x0000008e938d5220 */ /* 0x000fc60000410000 */
[----:B------:R-:W-:Y:S01]  /*2dd0*/  F2FP.F16.F32.PACK_AB R106, R107, R106 ;  /* 0x0000006a6b6a723e */ /* 0x000fe200000000ff */
[----:B-1----:R-:W-:Y:S01]  /*2de0*/  @P3 FMUL.FTZ R145, R144, R145 ;  /* 0x0000009190913220 */ /* 0x002fe20000410000 */
[----:B------:R-:W-:Y:S01]  /*2df0*/  FADD.FTZ R26, R26, R137 ;  /* 0x000000891a1a7221 */ /* 0x000fe20000010000 */
[----:B------:R-:W-:Y:S02]  /*2e00*/  F2FP.F16.F32.PACK_AB R107, R140, R141 ;  /* 0x0000008d8c6b723e */ /* 0x000fe400000000ff */
[----:B------:R-:W-:-:S05]  /*2e10*/  @P3 FMUL.FTZ R25, R145, R6 ;  /* 0x0000000691193220 */ /* 0x000fca0000410000 */
[----:B------:R-:W-:Y:S01]  /*2e20*/  F2FP.F16.F32.PACK_AB R104, R104, R25 ;  /* 0x000000196868723e */ /* 0x000fe200000000ff */
[----:B------:R-:W-:Y:S06]  /*2e30*/  BRA `(.L_x_7016) ;  /* 0x0000000400a47947 */ /* 0x000fec0003800000 */
.L_x_7015:
        /* <DEDUP_REMOVED lines=10> */
[----:B------:R-:W-:Y:S01]  /*2ee0*/  LOP3.LUT P3, RZ, R132, 0xff00, RZ, 0xc0, !PT ;  /* 0x0000ff0084ff7812 */ /* 0x000fe2000786c0ff */
[----:B------:R-:W-:Y:S01]  /*2ef0*/  FADD.FTZ R137, R111, -R138 ;  /* 0x8000008a6f897221 */ /* 0x000fe20000010000 */
[----:B------:R-:W-:Y:S01]  /*2f00*/  FADD.FTZ R141, R112, -R141 ;  /* 0x8000008d708d7221 */ /* 0x000fe20000010000 */
[----:B------:R-:W-:Y:S01]  /*2f10*/  FADD.FTZ R143, R115, -R140 ;  /* 0x8000008c738f7221 */ /* 0x000fe20000010000 */
[----:B------:R-:W-:Y:S01]  /*2f20*/  FADD.FTZ R145, R120, -R145 ;  /* 0x8000009178917221 */ /* 0x000fe20000010000 */
[----:B------:R-:W-:Y:S01]  /*2f30*/  FADD.FTZ R147, R119, -R142 ;  /* 0x8000008e77937221 */ /* 0x000fe20000010000 */
[----:B------:R-:W-:Y:S01]  /*2f40*/  FADD.FTZ R149, R124, -R149 ;  /* 0x800000957c957221 */ /* 0x000fe20000010000 */
[----:B------:R-:W-:Y:S01]  /*2f50*/  LOP3.LUT P4, RZ, R132, 0xff0000, RZ, 0xc0, !PT ;  /* 0x00ff000084ff7812 */ /* 0x000fe2000788c0ff */
        /* <DEDUP_REMOVED lines=17> */
[----:B-----5:R-:W-:-:S02]  /*3070*/  @P2 HADD2.F32 R7, -RZ, R104.H0_H0 ;  /* 0x20000068ff072230 */ /* 0x020fc40000004100 */
[----:B------:R-:W-:Y:S01]  /*3080*/  FMUL.FTZ R140, R140, UR14 ;  /* 0x0000000e8c8c7c20 */ /* 0x000fe20008410000 */
[----:B------:R-:W-:Y:S02]  /*3090*/  @P2 HADD2.F32 R147, -RZ, R72.H0_H0 ;  /* 0x20000048ff932230 */ /* 0x000fe40000004100 */
[----:B------:R-:W-:Y:S01]  /*30a0*/  FMUL.FTZ R146, R141, UR14 ;  /* 0x0000000e8d927c20 */ /* 0x000fe20008410000 */
[----:B------:R-:W-:Y:S01]  /*30b0*/  @P3 HADD2.F32 R149, -RZ, R104.H1_H1 ;  /* 0x30000068ff953230 */ /* 0x000fe20000004100 */
[----:B------:R-:W-:Y:S02]  /*30c0*/  CS2R R136, SRZ ;  /* 0x0000000000887805 */ /* 0x000fe4000001ff00 */
[----:B------:R-:W-:Y:S01]  /*30d0*/  LOP3.LUT P5, RZ, R133, 0xff, RZ, 0xc0, !PT ;  /* 0x000000ff85ff7812 */ /* 0x000fe200078ac0ff */
[----:B------:R-:W-:Y:S02]  /*30e0*/  @P4 HADD2.F32 R148, -RZ, R105.H0_H0 ;  /* 0x20000069ff944230 */ /* 0x000fe40000004100 */
[----:B------:R-:W-:-:S02]  /*30f0*/  HFMA2 R6, -RZ, RZ, 0, 0 ;  /* 0x00000000ff067431 */ /* 0x000fc400000001ff */
[----:B------:R-:W-:Y:S02]  /*3100*/  @P4 HADD2.F32 R150, -RZ, R73.H0_H0 ;  /* 0x20000049ff964230 */ /* 0x000fe40000004100 */
[----:B------:R-:W-:Y:S01]  /*3110*/  FMUL.FTZ R143, R143, UR14 ;  /* 0x0000000e8f8f7c20 */ /* 0x000fe20008410000 */
[-C--:B------:R-:W-:Y:S01]  /*3120*/  @P2 FMUL.FTZ R137, R7, R140.reuse ;  /* 0x0000008c07892220 */ /* 0x080fe20000410000 */
[----:B------:R-:W-:Y:S01]  /*3130*/  @P2 FMUL.FTZ R6, R147, R140 ;  /* 0x0000008c93062220 */ /* 0x000fe20000410000 */
[----:B------:R-:W-:Y:S01]  /*3140*/  @P3 FMUL.FTZ R136, R149, R146 ;  /* 0x0000009295883220 */ /* 0x000fe20000410000 */
[----:B------:R-:W-:Y:S02]  /*3150*/  LOP3.LUT P6, RZ, R132, 0xff000000, RZ, 0xc0, !PT ;  /* 0xff00000084ff7812 */ /* 0x000fe400078cc0ff */
[----:B------:R-:W-:Y:S01]  /*3160*/  CS2R R140, SRZ ;  /* 0x00000000008c7805 */ /* 0x000fe2000001ff00 */
[----:B------:R-:W-:Y:S02]  /*3170*/  @P3 HADD2.F32 R149, -RZ, R72.H1_H1 ;  /* 0x30000048ff953230 */ /* 0x000fe40000004100 */
[----:B------:R-:W-:-:S02]  /*3180*/  HFMA2 R104, -RZ, RZ, 0, 0 ;  /* 0x00000000ff687431 */ /* 0x000fc400000001ff */
[-C--:B------:R-:W-:Y:S01]  /*3190*/  @P4 FMUL.FTZ R141, R148, R143.reuse ;  /* 0x0000008f948d4220 */ /* 0x080fe20000410000 */
[----:B------:R-:W-:Y:S01]  /*31a0*/  @P4 FMUL.FTZ R104, R150, R143 ;  /* 0x0000008f96684220 */ /* 0x000fe20000410000 */
[----:B------:R-:W-:Y:S01]  /*31b0*/  LOP3.LUT P4, RZ, R133, 0xff00, RZ, 0xc0, !PT ;  /* 0x0000ff0085ff7812 */ /* 0x000fe2000788c0ff */
[----:B------:R-:W-:Y:S01]  /*31c0*/  FMUL.FTZ R144, R144, UR14 ;  /* 0x0000000e90907c20 */ /* 0x000fe20008410000 */
[----:B------:R-:W-:Y:S01]  /*31d0*/  MOV R7, RZ ;  /* 0x000000ff00077202 */ /* 0x000fe20000000f00 */
[----:B------:R-:W-:Y:S01]  /*31e0*/  @P3 FMUL.FTZ R7, R149, R146 ;  /* 0x0000009295073220 */ /* 0x000fe20000410000 */
[----:B------:R-:W-:Y:S01]  /*31f0*/  ISETP.GE.U32.AND P2, PT, R132, RZ, PT ;  /* 0x000000ff8400720c */ /* 0x000fe20003f46070 */
[----:B------:R-:W-:Y:S01]  /*3200*/  @P5 HADD2.F32 R149, -RZ, R106.H0_H0 ;  /* 0x2000006aff955230 */ /* 0x000fe20000004100 */
[C---:B------:R-:W-:Y:S01]  /*3210*/  LOP3.LUT P3, RZ, R133.reuse, 0xff0000, RZ, 0xc0, !PT ;  /* 0x00ff000085ff7812 */ /* 0x040fe2000786c0ff */
[----:B------:R-:W-:Y:S01]  /*3220*/  @P6 HADD2.F32 R152, -RZ, R105.H1_H1 ;  /* 0x30000069ff986230 */ /* 0x000fe20000004100 */
[----:B------:R-:W-:Y:S01]  /*3230*/  ISETP.GE.U32.AND.EX P2, PT, R133, 0x1000000, PT, P2 ;  /* 0x010000008500780c */ /* 0x000fe20003f46120 */
[----:B------:R-:W-:Y:S01]  /*3240*/  FMUL.FTZ R147, R145, UR14 ;  /* 0x0000000e91937c20 */ /* 0x000fe20008410000 */
[----:B------:R-:W-:-:S02]  /*3250*/  @P6 HADD2.F32 R146, -RZ, R73.H1_H1 ;  /* 0x30000049ff926230 */ /* 0x000fc40000004100 */
[----:B------:R-:W-:Y:S02]  /*3260*/  HFMA2 R145, -RZ, RZ, 0, 0 ;  /* 0x00000000ff917431 */ /* 0x000fe400000001ff */
[----:B------:R-:W-:Y:S02]  /*3270*/  @P5 HADD2.F32 R151, -RZ, R74.H0_H0 ;  /* 0x2000004aff975230 */ /* 0x000fe40000004100 */
[-C--:B------:R-:W-:Y:S01]  /*3280*/  @P5 FMUL.FTZ R145, R149, R144.reuse ;  /* 0x0000009095915220 */ /* 0x080fe20000410000 */
[----:B------:R-:W-:Y:S01]  /*3290*/  @P4 HADD2.F32 R149, -RZ, R106.H1_H1 ;  /* 0x3000006aff954230 */ /* 0x000fe20000004100 */
[----:B------:R-:W-:Y:S01]  /*32a0*/  MOV R105, RZ ;  /* 0x000000ff00697202 */ /* 0x000fe20000000f00 */
[----:B------:R-:W-:Y:S01]  /*32b0*/  FMUL.FTZ R142, R142, UR14 ;  /* 0x0000000e8e8e7c20 */ /* 0x000fe20008410000 */
[-C--:B------:R-:W-:Y:S01]  /*32c0*/  @P6 FMUL.FTZ R140, R152, R147.reuse ;  /* 0x00000093988c6220 */ /* 0x080fe20000410000 */
[----:B------:R-:W-:Y:S01]  /*32d0*/  MOV R143, RZ ;  /* 0x000000ff008f7202 */ /* 0x000fe20000000f00 */
[----:B------:R-:W-:Y:S01]  /*32e0*/  @P6 FMUL.FTZ R105, R146, R147 ;  /* 0x0000009392696220 */ /* 0x000fe20000410000 */
[----:B------:R-:W-:Y:S01]  /*32f0*/  @P5 FMUL.FTZ R143, R151, R144 ;  /* 0x00000090978f5220 */ /* 0x000fe20000410000 */
[----:B------:R-:W-:Y:S01]  /*3300*/  CS2R R146, SRZ ;  /* 0x0000000000927805 */ /* 0x000fe2000001ff00 */
[----:B------:R-:W-:-:S02]  /*3310*/  @P3 HADD2.F32 R106, -RZ, R107.H0_H0 ;  /* 0x2000006bff6a3230 */ /* 0x000fc40000004100 */
[----:B------:R-:W-:Y:S01]  /*3320*/  FMUL.FTZ R139, R139, UR14 ;  /* 0x0000000e8b8b7c20 */ /* 0x000fe20008410000 */
[----:B------:R-:W-:Y:S02]  /*3330*/  @P4 HADD2.F32 R151, -RZ, R74.H1_H1 ;  /* 0x3000004aff974230 */ /* 0x000fe40000004100 */
[----:B------:R-:W-:Y:S01]  /*3340*/  @P4 FMUL.FTZ R146, R149, R142 ;  /* 0x0000008e95924220 */ /* 0x000fe20000410000 */
[----:B------:R-:W-:Y:S02]  /*3350*/  @P2 HADD2.F32 R153, -RZ, R107.H1_H1 ;  /* 0x3000006bff992230 */ /* 0x000fe40000004100 */
[----:B------:R-:W-:Y:S01]  /*3360*/  FMUL.FTZ R138, R138, UR14 ;  /* 0x0000000e8a8a7c20 */ /* 0x000fe20008410000 */
[--C-:B------:R-:W-:Y:S02]  /*3370*/  @P3 HADD2.F32 R148, -RZ, R75.reuse.H0_H0 ;  /* 0x2000004bff943230 */ /* 0x100fe40000004100 */
[----:B------:R-:W-:Y:S02]  /*3380*/  HFMA2 R144, -RZ, RZ, 0, 0 ;  /* 0x00000000ff907431 */ /* 0x000fe400000001ff */
[----:B------:R-:W-:-:S02]  /*3390*/  @P2 HADD2.F32 R149, -RZ, R75.H1_H1 ;  /* 0x3000004bff952230 */ /* 0x000fc40000004100 */
[-C--:B------:R-:W-:Y:S01]  /*33a0*/  @P3 FMUL.FTZ R147, R106, R139.reuse ;  /* 0x0000008b6a933220 */ /* 0x080fe20000410000 */
[----:B------:R-:W-:Y:S01]  /*33b0*/  @P4 FMUL.FTZ R144, R151, R142 ;  /* 0x0000008e97904220 */ /* 0x000fe20000410000 */
[----:B------:R-:W-:Y:S02]  /*33c0*/  CS2R R106, SRZ ;  /* 0x00000000006a7805 */ /* 0x000fe4000001ff00 */
[----:B------:R-:W-:Y:S01]  /*33d0*/  MOV R142, RZ ;  /* 0x000000ff008e7202 */ /* 0x000fe20000000f00 */
[----:B------:R-:W-:Y:S01]  /*33e0*/  @P3 FMUL.FTZ R107, R148, R139 ;  /* 0x0000008b946b3220 */ /* 0x000fe20000410000 */
[-C--:B------:R-:W-:Y:S01]  /*33f0*/  @P2 FMUL.FTZ R106, R153, R138.reuse ;  /* 0x0000008a996a2220 */ /* 0x080fe20000410000 */
[----:B------:R-:W-:Y:S01]  /*3400*/  @P2 FMUL.FTZ R142, R149, R138 ;  /* 0x0000008a958e2220 */ /* 0x000fe20000410000 */
[----:B------:R-:W-:Y:S01]  /*3410*/  F2FP.F16.F32.PACK_AB R105, R105, R104 ;  /* 0x000000686969723e */ /* 0x000fe200000000ff */
        /* <DEDUP_REMOVED lines=11> */
.L_x_7016:
[----:B------:R-:W0:Y:S08]  /*34d0*/  @P1 LDC.64 R24, c[0x0][0x478] ;  /* 0x00011e00ff181b82 */ /* 0x000e300000000a00 */
[----:B------:R-:W1:Y:S01]  /*34e0*/  LDC.64 R6, c[0x0][0x468] ;  /* 0x00011a00ff067b82 */ /* 0x000e620000000a00 */
[----:B0-----:R-:W-:Y:S01]  /*34f0*/  @P1 IMAD.WIDE.U32 R136, R4, 0x20, R24 ;  /* 0x0000002004881825 */ /* 0x001fe200078e0018 */
[----:B------:R-:W-:-:S02]  /*3500*/  MOV R24, R138 ;  /* 0x0000008a00187202 */ /* 0x000fc40000000f00 */
[----:B------:R-:W-:Y:S02]  /*3510*/  MOV R25, R139 ;  /* 0x0000008b00197202 */ /* 0x000fe40000000f00 */
[----:B------:R3:W-:Y:S01]  /*3520*/  @P1 STG.E.128 desc[UR6][R136.64], R100 ;  /* 0x0000006488001986 */ /* 0x0007e2000c101d06 */
[----:B-1----:R-:W-:-:S03]  /*3530*/  IMAD.WIDE.U32 R6, R4, 0x10, R6 ;  /* 0x0000001004067825 */ /* 0x002fc600078e0006 */
[----:B------:R3:W-:Y:S04]  /*3540*/  @P1 STG.E.128 desc[UR6][R136.64+0x10], R96 ;  /* 0x0000106088001986 */ /* 0x0007e8000c101d06 */
[----:B------:R3:W-:Y:S01]  /*3550*/  STG.E.128 desc[UR6][R6.64], R104 ;  /* 0x0000006806007986 */ /* 0x0007e2000c101d06 */
[----:B------:R-:W-:Y:S05]  /*3560*/  BRA `(.L_x_7014) ;  /* 0x0000002000407947 */ /* 0x000fea0003800000 */
.L_x_7009:
        /* <DEDUP_REMOVED lines=8> */
[-CC-:B0-----:R-:W-:Y:S01]  /*35f0*/  FFMA.FTZ R138, R131, R136.reuse, R137.reuse ;  /* 0x00000088838a7223 */ /* 0x181fe20000010089 */
[C---:B------:R-:W-:Y:S01]  /*3600*/  LOP3.LUT P1, RZ, R134.reuse, 0xff, RZ, 0xc0, !PT ;  /* 0x000000ff86ff7812 */ /* 0x040fe2000782c0ff */
[----:B------:R-:W-:Y:S02]  /*3610*/  HFMA2 R145, -RZ, RZ, 0, 0 ;  /* 0x00000000ff917431 */ /* 0x000fe400000001ff */
[-CC-:B------:R-:W-:Y:S01]  /*3620*/  FFMA.FTZ R142, R127, R136.reuse, R137.reuse ;  /* 0x000000887f8e7223 */ /* 0x180fe20000010089 */
[----:B------:R-:W-:Y:S01]  /*3630*/  FADD.FTZ R139, R129, -R138 ;  /* 0x8000008a818b7221 */ /* 0x000fe20000010000 */
[C---:B------:R-:W-:Y:S01]  /*3640*/  LOP3.LUT P2, RZ, R134.reuse, 0xff00, RZ, 0xc0, !PT ;  /* 0x0000ff0086ff7812 */ /* 0x040fe2000784c0ff */
[----:B------:R-:W-:Y:S01]  /*3650*/  FFMA.FTZ R151, R11, R136, R137 ;  /* 0x000000880b977223 */ /* 0x000fe20000010089 */
[----:B------:R-:W-:Y:S01]  /*3660*/  LOP3.LUT P4, RZ, R134, 0xff000000, RZ, 0xc0, !PT ;  /* 0xff00000086ff7812 */ /* 0x000fe2000788c0ff */
[----:B------:R-:W-:Y:S01]  /*3670*/  FFMA.FTZ R138, R6, R139, R20 ;  /* 0x0000008b068a7223 */ /* 0x000fe20000010014 */
[----:B------:R-:W-:-:S02]  /*3680*/  HFMA2 R143, -RZ, RZ, 0, 0 ;  /* 0x00000000ff8f7431 */ /* 0x000fc400000001ff */
[----:B------:R-:W-:Y:S01]  /*3690*/  FADD.FTZ R151, R10, -R151 ;  /* 0x800000970a977221 */ /* 0x000fe20000010000 */
[----:B------:R-:W-:Y:S01]  /*36a0*/  FMUL.FTZ R138, R138, R7 ;  /* 0x000000078a8a7220 */ /* 0x000fe20000410000 */
[----:B-----5:R-:W-:-:S03]  /*36b0*/  @P1 HADD2.F32 R139, -RZ, R104.H0_H0 ;  /* 0x20000068ff8b1230 */ /* 0x020fc60000004100 */
[----:B------:R-:W-:Y:S01]  /*36c0*/  FMUL.FTZ R140, R138, UR14 ;  /* 0x0000000e8a8c7c20 */ /* 0x000fe20008410000 */
[----:B------:R-:W-:Y:S01]  /*36d0*/  @P1 HADD2.F32 R141, -RZ, R80.H0_H0 ;  /* 0x20000050ff8d1230 */ /* 0x000fe20000004100 */
[----:B------:R-:W-:Y:S01]  /*36e0*/  MOV R138, RZ ;  /* 0x000000ff008a7202 */ /* 0x000fe20000000f00 */
[----:B------:R-:W-:Y:S02]  /*36f0*/  @P2 HADD2.F32 R104, -RZ, R104.H1_H1 ;  /* 0x30000068ff682230 */ /* 0x000fe40000004100 */
[----:B------:R-:W-:Y:S01]  /*3700*/  @P1 FMUL.FTZ R145, R140, R139 ;  /* 0x0000008b8c911220 */ /* 0x000fe20000410000 */
[----:B------:R-:W-:Y:S01]  /*3710*/  FFMA.FTZ R139, R130, R136, R137 ;  /* 0x00000088828b7223 */ /* 0x000fe20000010089 */
[----:B------:R-:W-:Y:S01]  /*3720*/  @P1 FMUL.FTZ R138, R141, R140 ;  /* 0x0000008c8d8a1220 */ /* 0x000fe20000410000 */
[----:B------:R-:W-:Y:S01]  /*3730*/  FADD.FTZ R141, R125, -R142 ;  /* 0x8000008e7d8d7221 */ /* 0x000fe20000010000 */
[----:B------:R-:W-:Y:S01]  /*3740*/  LOP3.LUT P1, RZ, R134, 0xff0000, RZ, 0xc0, !PT ;  /* 0x00ff000086ff7812 */ /* 0x000fe2000782c0ff */
[----:B------:R-:W-:Y:S01]  /*3750*/  FADD.FTZ R139, R128, -R139 ;  /* 0x8000008b808b7221 */ /* 0x000fe20000010000 */
[----:B------:R-:W-:-:S02]  /*3760*/  @P2 HADD2.F32 R148, -RZ, R80.H1_H1 ;  /* 0x30000050ff942230 */ /* 0x000fc40000004100 */
[C---:B------:R-:W-:Y:S01]  /*3770*/  FFMA.FTZ R144, R6.reuse, R141, R22 ;  /* 0x0000008d06907223 */ /* 0x040fe20000010016 */
[----:B------:R-:W-:Y:S02]  /*3780*/  HFMA2 R140, -RZ, RZ, 0, 0 ;  /* 0x00000000ff8c7431 */ /* 0x000fe400000001ff */
[----:B------:R-:W-:Y:S01]  /*3790*/  FFMA.FTZ R142, R6, R139, R21 ;  /* 0x0000008b068e7223 */ /* 0x000fe20000010015 */
[----:B------:R-:W-:Y:S01]  /*37a0*/  MOV R139, RZ ;  /* 0x000000ff008b7202 */ /* 0x000fe20000000f00 */
[-C--:B------:R-:W-:Y:S01]  /*37b0*/  FMUL.FTZ R144, R144, R7.reuse ;  /* 0x0000000790907220 */ /* 0x080fe20000410000 */
[----:B------:R-:W-:Y:S02]  /*37c0*/  @P4 HADD2.F32 R149, -RZ, R81.H1_H1 ;  /* 0x30000051ff954230 */ /* 0x000fe40000004100 */
[----:B------:R-:W-:Y:S01]  /*37d0*/  FMUL.FTZ R142, R142, R7 ;  /* 0x000000078e8e7220 */ /* 0x000fe20000410000 */
[----:B------:R-:W-:Y:S01]  /*37e0*/  FADD.FTZ R36, R36, R145 ;  /* 0x0000009124247221 */ /* 0x000fe20000010000 */
[----:B------:R-:W-:-:S02]  /*37f0*/  FMUL.FTZ R146, R144, UR14 ;  /* 0x0000000e90927c20 */ /* 0x000fc40008410000 */
[----:B------:R-:W-:Y:S01]  /*3800*/  FMUL.FTZ R147, R142, UR14 ;  /* 0x0000000e8e937c20 */ /* 0x000fe20008410000 */
[----:B------:R-:W-:Y:S01]  /*3810*/  FFMA.FTZ R142, R8, R136, R137 ;  /* 0x00000088088e7223 */ /* 0x000fe20000010089 */
[--C-:B------:R-:W-:Y:S02]  /*3820*/  @P1 HADD2.F32 R141, -RZ, R105.reuse.H0_H0 ;  /* 0x20000069ff8d1230 */ /* 0x100fe40000004100 */
[----:B------:R-:W-:Y:S01]  /*3830*/  @P2 FMUL.FTZ R140, R147, R104 ;  /* 0x00000068938c2220 */ /* 0x000fe20000410000 */
[----:B------:R-:W-:Y:S01]  /*3840*/  FADD.FTZ R142, R9, -R142 ;  /* 0x8000008e098e7221 */ /* 0x000fe20000010000 */
[----:B------:R-:W-:Y:S01]  /*3850*/  @P2 FMUL.FTZ R139, R148, R147 ;  /* 0x00000093948b2220 */ /* 0x000fe20000410000 */
[----:B------:R-:W-:Y:S01]  /*3860*/  LOP3.LUT P2, RZ, R135, 0xff, RZ, 0xc0, !PT ;  /* 0x000000ff87ff7812 */ /* 0x000fe2000784c0ff */
[----:B------:R-:W-:Y:S02]  /*3870*/  @P4 HADD2.F32 R105, -RZ, R105.H1_H1 ;  /* 0x30000069ff694230 */ /* 0x000fe40000004100 */
[----:B------:R-:W-:Y:S01]  /*3880*/  FFMA.FTZ R144, R6, R142, R23 ;  /* 0x0000008e06907223 */ /* 0x000fe20000010017 */
[----:B------:R-:W-:Y:S01]  /*3890*/  HFMA2 R142, -RZ, RZ, 0, 0 ;  /* 0x00000000ff8e7431 */ /* 0x000fe200000001ff */
[----:B------:R-:W-:Y:S01]  /*38a0*/  MOV R104, RZ ;  /* 0x000000ff00687202 */ /* 0x000fe20000000f00 */
[----:B------:R-:W-:-:S02]  /*38b0*/  @P1 HADD2.F32 R147, -RZ, R81.H0_H0 ;  /* 0x20000051ff931230 */ /* 0x000fc40000004100 */
[----:B------:R-:W-:Y:S01]  /*38c0*/  FMUL.FTZ R144, R144, R7 ;  /* 0x0000000790907220 */ /* 0x000fe20000410000 */
[----:B------:R-:W-:Y:S01]  /*38d0*/  @P1 FMUL.FTZ R143, R146, R141 ;  /* 0x0000008d928f1220 */ /* 0x000fe20000410000 */
[----:B------:R-:W-:Y:S01]  /*38e0*/  MOV R141, RZ ;  /* 0x000000ff008d7202 */ /* 0x000fe20000000f00 */
[----:B------:R-:W-:Y:S01]  /*38f0*/  FADD.FTZ R37, R37, R140 ;  /* 0x0000008c25257221 */ /* 0x000fe20000010000 */
[----:B------:R-:W-:Y:S01]  /*3900*/  FMUL.FTZ R144, R144, UR14 ;  /* 0x0000000e90907c20 */ /* 0x000fe20008410000 */
[----:B------:R-:W-:Y:S01]  /*3910*/  @P1 FMUL.FTZ R141, R147, R146 ;  /* 0x00000092938d1220 */ /* 0x000fe20000410000 */
[----:B------:R-:W-:Y:S01]  /*3920*/  LOP3.LUT P1, RZ, R135, 0xff00, RZ, 0xc0, !PT ;  /* 0x0000ff0087ff7812 */ /* 0x000fe2000782c0ff */
[----:B------:R-:W-:Y:S02]  /*3930*/  @P2 HADD2.F32 R148, -RZ, R82.H0_H0 ;  /* 0x20000052ff942230 */ /* 0x000fe40000004100 */
[----:B------:R-:W-:Y:S01]  /*3940*/  @P4 FMUL.FTZ R142, R144, R105 ;  /* 0x00000069908e4220 */ /* 0x000fe20000410000 */
[----:B------:R-:W-:Y:S01]  /*3950*/  @P4 FMUL.FTZ R104, R149, R144 ;  /* 0x0000009095684220 */ /* 0x000fe20000410000 */
[----:B------:R-:W-:Y:S01]  /*3960*/  FFMA.FTZ R144, R6, R151, R16 ;  /* 0x0000009706907223 */ /* 0x000fe20000010010 */
[----:B------:R-:W-:Y:S01]  /*3970*/  FFMA.FTZ R151, R14, R136, R137 ;  /* 0x000000880e977223 */ /* 0x000fe20000010089 */
[----:B------:R-:W-:Y:S01]  /*3980*/  @P2 HADD2.F32 R146, -RZ, R106.H0_H0 ;  /* 0x2000006aff922230 */ /* 0x000fe20000004100 */
[----:B------:R-:W-:Y:S01]  /*3990*/  MOV R105, RZ ;  /* 0x000000ff00697202 */ /* 0x000fe20000000f00 */
[----:B------:R-:W-:Y:S01]  /*39a0*/  FMUL.FTZ R144, R144, R7 ;  /* 0x0000000790907220 */ /* 0x000fe20000410000 */
[----:B------:R-:W-:-:S02]  /*39b0*/  HFMA2 R147, -RZ, RZ, 0, 0 ;  /* 0x00000000ff937431 */ /* 0x000fc400000001ff */
[----:B------:R-:W-:Y:S01]  /*39c0*/  FADD.FTZ R38, R38, R143 ;  /* 0x0000008f26267221 */ /* 0x000fe20000010000 */
[----:B------:R-:W-:Y:S01]  /*39d0*/  FADD.FTZ R39, R39, R142 ;  /* 0x0000008e27277221 */ /* 0x000fe20000010000 */
[----:B------:R-:W-:Y:S01]  /*39e0*/  FMUL.FTZ R149, R144, UR14 ;  /* 0x0000000e90957c20 */ /* 0x000fe20008410000 */
[----:B------:R-:W-:Y:S01]  /*39f0*/  FADD.FTZ R144, R12, -R151 ;  /* 0x800000970c907221 */ /* 0x000fe20000010000 */
[----:B------:R-:W-:Y:S02]  /*3a00*/  @P1 HADD2.F32 R106, -RZ, R106.H1_H1 ;  /* 0x3000006aff6a1230 */ /* 0x000fe40000004100 */
[----:B------:R-:W-:Y:S01]  /*3a10*/  @P2 FMUL.FTZ R105, R148, R149 ;  /* 0x0000009594692220 */ /* 0x000fe20000410000 */
[----:B------:R-:W-:Y:S01]  /*3a20*/  FFMA.FTZ R148, R15, R136, R137 ;  /* 0x000000880f947223 */ /* 0x000fe20000010089 */
[----:B------:R-:W-:Y:S01]  /*3a30*/  @P2 FMUL.FTZ R147, R149, R146 ;  /* 0x0000009295932220 */ /* 0x000fe20000410000 */
[----:B------:R-:W-:Y:S01]  /*3a40*/  FFMA.FTZ R144, R6, R144, R17 ;  /* 0x0000009006907223 */ /* 0x000fe20000010011 */
[----:B------:R-:W-:Y:S01]  /*3a50*/  LOP3.LUT P2, RZ, R135, 0xff0000, RZ, 0xc0, !PT ;  /* 0x00ff000087ff7812 */ /* 0x000fe2000784c0ff */
[----:B------:R-:W-:Y:S01]  /*3a60*/  FADD.FTZ R149, R13, -R148 ;  /* 0x800000940d957221 */ /* 0x000fe20000010000 */
[----:B------:R-:W-:-:S02]  /*3a70*/  HFMA2 R146, -RZ, RZ, 0, 0 ;  /* 0x00000000ff927431 */ /* 0x000fc400000001ff */
[----:B------:R-:W-:Y:S01]  /*3a80*/  FMUL.FTZ R148, R144, R7 ;  /* 0x0000000790947220 */ /* 0x000fe20000410000 */
[----:B------:R-:W-:Y:S01]  /*3a90*/  MOV R144, RZ ;  /* 0x000000ff00907202 */ /* 0x000fe20000000f00 */
[----:B------:R-:W-:Y:S01]  /*3aa0*/  FFMA.FTZ R150, R6, R149, R18 ;  /* 0x0000009506967223 */ /* 0x000fe20000010012 */
[----:B------:R-:W-:Y:S01]  /*3ab0*/  FADD.FTZ R32, R32, R147 ;  /* 0x0000009320207221 */ /* 0x000fe20000010000 */
[----:B------:R-:W-:Y:S01]  /*3ac0*/  FMUL.FTZ R149, R148, UR14 ;  /* 0x0000000e94957c20 */ /* 0x000fe20008410000 */
[----:B------:R-:W-:Y:S02]  /*3ad0*/  @P1 HADD2.F32 R148, -RZ, R82.H1_H1 ;  /* 0x30000052ff941230 */ /* 0x000fe40000004100 */
[----:B------:R-:W-:Y:S01]  /*3ae0*/  FMUL.FTZ R150, R150, R7 ;  /* 0x0000000796967220 */ /* 0x000fe20000410000 */
[----:B------:R-:W-:Y:S01]  /*3af0*/  @P1 FMUL.FTZ R146, R149, R106 ;  /* 0x0000006a95921220 */ /* 0x000fe20000410000 */
[----:B------:R-:W-:Y:S02]  /*3b00*/  @P2 HADD2.F32 R106, -RZ, R107.H0_H0 ;  /* 0x2000006bff6a2230 */ /* 0x000fe40000004100 */
[----:B------:R-:W-:Y:S01]  /*3b10*/  @P1 FMUL.FTZ R144, R148, R149 ;  /* 0x0000009594901220 */ /* 0x000fe20000410000 */
[----:B------:R-:W-:Y:S01]  /*3b20*/  FMUL.FTZ R151, R150, UR14 ;  /* 0x0000000e96977c20 */ /* 0x000fe20008410000 */
[----:B------:R-:W-:-:S02]  /*3b30*/  @P2 HADD2.F32 R148, -RZ, R83.H0_H0 ;  /* 0x20000053ff942230 */ /* 0x000fc40000004100 */
[----:B------:R-:W-:Y:S01]  /*3b40*/  HFMA2 R149, -RZ, RZ, 0, 0 ;  /* 0x00000000ff957431 */ /* 0x000fe200000001ff */
[----:B------:R-:W-:Y:S01]  /*3b50*/  ISETP.GE.U32.AND P1, PT, R134, RZ, PT ;  /* 0x000000ff8600720c */ /* 0x000fe20003f26070 */
[----:B------:R-:W-:Y:S01]  /*3b60*/  @P2 FMUL.FTZ R149, R151, R106 ;  /* 0x0000006a97952220 */ /* 0x000fe20000410000 */
        /* <DEDUP_REMOVED lines=8> */
[----:B------:R-:W-:-:S04]  /*3bf0*/  FFMA.FTZ R148, R6, R148, R19 ;  /* 0x0000009406947223 */ /* 0x000fc80000010013 */
[----:B------:R-:W-:Y:S01]  /*3c00*/  FMUL.FTZ R148, R148, R7 ;  /* 0x0000000794947220 */ /* 0x000fe20000410000 */
[----:B------:R-:W-:-:S03]  /*3c10*/  @P1 HADD2.F32 R107, -RZ, R107.H1_H1 ;  /* 0x3000006bff6b1230 */ /* 0x000fc60000004100 */
[----:B------:R-:W-:Y:S01]  /*3c20*/  FMUL.FTZ R148, R148, UR14 ;  /* 0x0000000e94947c20 */ /* 0x000fe20008410000 */
[----:B------:R-:W-:-:S03]  /*3c30*/  @P1 HADD2.F32 R151, -RZ, R83.H1_H1 ;  /* 0x30000053ff971230 */ /* 0x000fc60000004100 */
[----:B------:R-:W-:Y:S01]  /*3c40*/  @P1 FMUL.FTZ R150, R148, R107 ;  /* 0x0000006b94961220 */ /* 0x000fe20000410000 */
        /* <DEDUP_REMOVED lines=8> */
.L_x_7019:
        /* <DEDUP_REMOVED lines=8> */
[----:B------:R-:W-:-:S04]  /*3d50*/  FFMA.FTZ R101, R6, R97, R21 ;  /* 0x0000006106657223 */ /* 0x000fc80000010015 */
        /* <DEDUP_REMOVED lines=10> */
[----:B------:R-:W-:Y:S01]  /*3e00*/  FFMA.FTZ R102, R6, R99, R22 ;  /* 0x0000006306667223 */ /* 0x000fe20000010016 */
        /* <DEDUP_REMOVED lines=10> */
[----:B------:R-:W-:Y:S01]  /*3eb0*/  FFMA.FTZ R103, R6, R103, R23 ;  /* 0x0000006706677223 */ /* 0x000fe20000010017 */
        /* <DEDUP_REMOVED lines=13> */
[----:B------:R-:W-:Y:S02]  /*3f90*/  @P5 HADD2.F32 R100, -RZ, R81.H0_H0 ;  /* 0x20000051ff645230 */ /* 0x000fe40000004100 */
[----:B------:R-:W-:Y:S01]  /*3fa0*/  FADD.FTZ R38, R38, R97 ;  /* 0x0000006126267221 */ /* 0x000fe20000010000 */
[----:B------:R-:W-:Y:S01]  /*3fb0*/  MOV R139, RZ ;  /* 0x000000ff008b7202 */ /* 0x000fe20000000f00 */
[----:B---3--:R-:W-:Y:S01]  /*3fc0*/  @P5 FMUL.FTZ R143, R96, R143 ;  /* 0x0000008f608f5220 */ /* 0x008fe20000410000 */
[----:B------:R-:W-:Y:S01]  /*3fd0*/  FFMA.FTZ R96, R6, R141, R16 ;  /* 0x0000008d06607223 */ /* 0x000fe20000010010 */
[----:B------:R-:W0:Y:S01]  /*3fe0*/  @P4 LDC R146, c[0x0][0x408] ;  /* 0x00010200ff924b82 */ /* 0x000e220000000800 */
[----:B------:R-:W-:Y:S01]  /*3ff0*/  @P1 FMUL.FTZ R98, R140, R99 ;  /* 0x000000638c621220 */ /* 0x000fe20000410000 */
[----:B------:R-:W-:Y:S01]  /*4000*/  @P5 FMUL.FTZ R139, R100, R143 ;  /* 0x0000008f648b5220 */ /* 0x000fe20000410000 */
[----:B------:R-:W-:Y:S01]  /*4010*/  @P2 FMUL.FTZ R97, R96, R7 ;  /* 0x0000000760612220 */ /* 0x000fe20000410000 */
[----:B------:R-:W-:Y:S01]  /*4020*/  LOP3.LUT P5, RZ, R135, 0xff0000, RZ, 0xc0, !PT ;  /* 0x00ff000087ff7812 */ /* 0x000fe200078ac0ff */
[----:B------:R-:W-:Y:S01]  /*4030*/  FADD.FTZ R39, R39, R98 ;  /* 0x0000006227277221 */ /* 0x000fe20000010000 */
[----:B------:R-:W-:-:S02]  /*4040*/  @P2 HADD2.F32 R105, -RZ, R106.H0_H0 ;  /* 0x2000006aff692230 */ /* 0x000fc40000004100 */
[----:B-1----:R-:W-:Y:S01]  /*4050*/  @P2 FMUL.FTZ R98, R97, R144 ;  /* 0x0000009061622220 */ /* 0x002fe20000410000 */
[----:B------:R-:W1:Y:S01]  /*4060*/  @P2 LDC R145, c[0x0][0x408] ;  /* 0x00010200ff912b82 */ /* 0x000e620000000800 */
[----:B------:R-:W-:Y:S01]  /*4070*/  @P1 FMUL.FTZ R99, R103, R7 ;  /* 0x0000000767631220 */ /* 0x000fe20000410000 */
[----:B------:R-:W-:Y:S01]  /*4080*/  FFMA.FTZ R141, R14, R136, R137 ;  /* 0x000000880e8d7223 */ /* 0x000fe20000010089 */
[----:B------:R-:W-:Y:S01]  /*4090*/  MOV R97, RZ ;  /* 0x000000ff00617202 */ /* 0x000fe20000000f00 */
[----:B------:R-:W-:Y:S01]  /*40a0*/  @P2 FMUL.FTZ R97, R105, R98 ;  /* 0x0000006269612220 */ /* 0x000fe20000410000 */
[----:B------:R-:W-:Y:S02]  /*40b0*/  HFMA2 R140, -RZ, RZ, 0, 0 ;  /* 0x00000000ff8c7431 */ /* 0x000fe400000001ff */
[----:B--2---:R-:W-:Y:S01]  /*40c0*/  @P1 FMUL.FTZ R142, R99, R142 ;  /* 0x0000008e638e1220 */ /* 0x004fe20000410000 */
[----:B------:R-:W-:Y:S01]  /*40d0*/  FADD.FTZ R141, R12, -R141 ;  /* 0x8000008d0c8d7221 */ /* 0x000fe20000010000 */
[----:B------:R-:W2:Y:S01]  /*40e0*/  @P4 LDC R144, c[0x0][0x408] ;  /* 0x00010200ff904b82 */ /* 0x000ea20000000800 */
[----:B------:R-:W-:-:S02]  /*40f0*/  @P1 HADD2.F32 R99, -RZ, R81.H1_H1 ;  /* 0x30000051ff631230 */ /* 0x000fc40000004100 */
[----:B------:R-:W-:Y:S01]  /*4100*/  FADD.FTZ R32, R32, R97 ;  /* 0x0000006120207221 */ /* 0x000fe20000010000 */
[----:B------:R-:W-:Y:S01]  /*4110*/  FFMA.FTZ R97, R6, R141, R17 ;  /* 0x0000008d06617223 */ /* 0x000fe20000010011 */
[-C--:B------:R-:W-:Y:S01]  /*4120*/  @P2 FMUL.FTZ R98, R96, R7.reuse ;  /* 0x0000000760622220 */ /* 0x080fe20000410000 */
[----:B------:R-:W-:Y:S02]  /*4130*/  @P4 HADD2.F32 R106, -RZ, R106.H1_H1 ;  /* 0x3000006aff6a4230 */ /* 0x000fe40000004100 */
[----:B------:R-:W-:Y:S01]  /*4140*/  @P1 FMUL.FTZ R140, R99, R142 ;  /* 0x0000008e638c1220 */ /* 0x000fe20000410000 */
[----:B------:R-:W-:Y:S01]  /*4150*/  ISETP.GE.U32.AND P1, PT, R134, RZ, PT ;  /* 0x000000ff8600720c */ /* 0x000fe20003f26070 */
[----:B------:R-:W3:Y:S01]  /*4160*/  @P5 LDC R148, c[0x0][0x408] ;  /* 0x00010200ff945b82 */ /* 0x000ee20000000800 */
[----:B------:R-:W-:Y:S01]  /*4170*/  @P4 FMUL.FTZ R99, R97, R7 ;  /* 0x0000000761634220 */ /* 0x000fe20000410000 */
[----:B------:R-:W-:Y:S01]  /*4180*/  @P2 HADD2.F32 R100, -RZ, R82.H0_H0 ;  /* 0x20000052ff642230 */ /* 0x000fe20000004100 */
[----:B------:R-:W-:Y:S01]  /*4190*/  ISETP.GE.U32.AND.EX P1, PT, R135, 0x1000000, PT, P1 ;  /* 0x010000008700780c */ /* 0x000fe20003f26110 */
[----:B------:R-:W-:Y:S01]  /*41a0*/  FFMA.FTZ R142, R15, R136, R137 ;  /* 0x000000880f8e7223 */ /* 0x000fe20000010089 */
[----:B0-----:R-:W-:Y:S01]  /*41b0*/  @P4 FMUL.FTZ R99, R99, R146 ;  /* 0x0000009263634220 */ /* 0x001fe20000410000 */
[----:B------:R-:W-:Y:S01]  /*41c0*/  MOV R141, RZ ;  /* 0x000000ff008d7202 */ /* 0x000fe20000000f00 */
[----:B------:R-:W-:-:S02]  /*41d0*/  HFMA2 R143, -RZ, RZ, 0, 0 ;  /* 0x00000000ff8f7431 */ /* 0x000fc400000001ff */
[----:B-1----:R-:W-:Y:S01]  /*41e0*/  @P2 FMUL.FTZ R145, R98, R145 ;  /* 0x0000009162912220 */ /* 0x002fe20000410000 */
[----:B------:R-:W-:Y:S01]  /*41f0*/  HFMA2 R98, -RZ, RZ, 0, 0 ;  /* 0x00000000ff627431 */ /* 0x000fe200000001ff */
[----:B------:R-:W0:Y:S01]  /*4200*/  @P5 LDC R150, c[0x0][0x408] ;  /* 0x00010200ff965b82 */ /* 0x000e220000000800 */
[----:B------:R-:W-:Y:S01]  /*4210*/  @P4 FMUL.FTZ R98, R106, R99 ;  /* 0x000000636a624220 */ /* 0x000fe20000410000 */
[----:B------:R-:W-:Y:S01]  /*4220*/  @P2 FMUL.FTZ R141, R100, R145 ;  /* 0x00000091648d2220 */ /* 0x000fe20000410000 */
[----:B------:R-:W-:Y:S01]  /*4230*/  FADD.FTZ R105, R13, -R142 ;  /* 0x8000008e0d697221 */ /* 0x000fe20000010000 */
[----:B------:R-:W-:Y:S01]  /*4240*/  @P4 FMUL.FTZ R99, R97, R7 ;  /* 0x0000000761634220 */ /* 0x000fe20000410000 */
[----:B------:R-:W-:Y:S01]  /*4250*/  LOP3.LUT P2, RZ, R134, 0xff, RZ, 0xc0, !PT ;  /* 0x000000ff86ff7812 */ /* 0x000fe2000784c0ff */
[----:B------:R-:W-:Y:S01]  /*4260*/  FADD.FTZ R33, R33, R98 ;  /* 0x0000006221217221 */ /* 0x000fe20000010000 */
[----:B------:R-:W-:Y:S01]  /*4270*/  FFMA.FTZ R98, R6, R105, R18 ;  /* 0x0000006906627223 */ /* 0x000fe20000010012 */
[----:B------:R-:W-:-:S02]  /*4280*/  @P4 HADD2.F32 R100, -RZ, R82.H1_H1 ;  /* 0x30000052ff644230 */ /* 0x000fc40000004100 */
[----:B--2---:R-:W-:Y:S01]  /*4290*/  @P4 FMUL.FTZ R105, R99, R144 ;  /* 0x0000009063694220 */ /* 0x004fe20000410000 */
[----:B------:R-:W1:Y:S01]  /*42a0*/  @P1 LDC R152, c[0x0][0x408] ;  /* 0x00010200ff981b82 */ /* 0x000e620000000800 */
[----:B------:R-:W-:Y:S01]  /*42b0*/  MOV R106, RZ ;  /* 0x000000ff006a7202 */ /* 0x000fe20000000f00 */
[----:B------:R-:W-:Y:S01]  /*42c0*/  @P5 FMUL.FTZ R99, R98, R7 ;  /* 0x0000000762635220 */ /* 0x000fe20000410000 */
[----:B------:R-:W-:Y:S01]  /*42d0*/  @P4 FMUL.FTZ R106, R100, R105 ;  /* 0x00000069646a4220 */ /* 0x000fe20000410000 */
[--C-:B------:R-:W-:Y:S01]  /*42e0*/  FFMA.FTZ R105, R118, R136, R137.reuse ;  /* 0x0000008876697223 */ /* 0x100fe20000010089 */
[----:B------:R-:W-:Y:S02]  /*42f0*/  @P5 HADD2.F32 R142, -RZ, R107.H0_H0 ;  /* 0x2000006bff8e5230 */ /* 0x000fe40000004100 */
[----:B---3--:R-:W-:Y:S01]  /*4300*/  @P5 FMUL.FTZ R99, R99, R148 ;  /* 0x0000009463635220 */ /* 0x008fe20000410000 */
[----:B------:R-:W-:Y:S01]  /*4310*/  FFMA.FTZ R100, R131, R136, R137 ;  /* 0x0000008883647223 */ /* 0x000fe20000010089 */
[----:B------:R-:W2:Y:S01]  /*4320*/  @P2 LDC R146, c[0x0][0x408] ;  /* 0x00010200ff922b82 */ /* 0x000ea20000000800 */
[----:B------:R-:W-:Y:S01]  /*4330*/  FADD.FTZ R145, R116, -R105 ;  /* 0x8000006974917221 */ /* 0x000fe20000010000 */
[----:B------:R-:W-:Y:S01]  /*4340*/  @P5 FMUL.FTZ R143, R142, R99 ;  /* 0x000000638e8f5220 */ /* 0x000fe20000410000 */
[----:B------:R-:W-:Y:S01]  /*4350*/  @P5 FMUL.FTZ R99, R98, R7 ;  /* 0x0000000762635220 */ /* 0x000fe20000410000 */
[----:B------:R-:W-:Y:S01]  /*4360*/  @P5 HADD2.F32 R144, -RZ, R83.H0_H0 ;  /* 0x20000053ff905230 */ /* 0x000fe20000004100 */
[----:B------:R-:W-:Y:S01]  /*4370*/  MOV R142, RZ ;  /* 0x000000ff008e7202 */ /* 0x000fe20000000f00 */
[----:B------:R-:W-:Y:S01]  /*4380*/  FADD.FTZ R34, R34, R143 ;  /* 0x0000008f22227221 */ /* 0x000fe20000010000 */
[----:B0-----:R-:W-:Y:S01]  /*4390*/  @P5 FMUL.FTZ R147, R99, R150 ;  /* 0x0000009663935220 */ /* 0x001fe20000410000 */
[----:B------:R-:W0:Y:S01]  /*43a0*/  @P1 LDC R154, c[0x0][0x408] ;  /* 0x00010200ff9a1b82 */ /* 0x000e220000000800 */
[----:B------:R-:W-:Y:S01]  /*43b0*/  FFMA.FTZ R99, R6, R145, R19 ;  /* 0x0000009106637223 */ /* 0x000fe20000010013 */
[----:B------:R-:W-:Y:S01]  /*43c0*/  FADD.FTZ R145, R129, -R100 ;  /* 0x8000006481917221 */ /* 0x000fe20000010000 */
[----:B------:R-:W-:-:S02]  /*43d0*/  @P1 HADD2.F32 R148, -RZ, R107.H1_H1 ;  /* 0x3000006bff941230 */ /* 0x000fc40000004100 */
[----:B------:R-:W-:Y:S01]  /*43e0*/  @P5 FMUL.FTZ R142, R144, R147 ;  /* 0x00000093908e5220 */ /* 0x000fe20000410000 */
[----:B------:R-:W-:Y:S01]  /*43f0*/  @P1 FMUL.FTZ R143, R99, R7 ;  /* 0x00000007638f1220 */ /* 0x000fe20000410000 */
[----:B------:R-:W-:Y:S01]  /*4400*/  FFMA.FTZ R100, R6, R145, R20 ;  /* 0x0000009106647223 */ /* 0x000fe20000010014 */
[----:B------:R-:W-:Y:S01]  /*4410*/  HFMA2 R144, -RZ, RZ, 0, 0 ;  /* 0x00000000ff907431 */ /* 0x000fe200000001ff */
[----:B------:R-:W3:Y:S01]  /*4420*/  @P2 LDC R105, c[0x0][0x408] ;  /* 0x00010200ff692b82 */ /* 0x000ee20000000800 */
[----:B-1----:R-:W-:Y:S01]  /*4430*/  @P1 FMUL.FTZ R143, R143, R152 ;  /* 0x000000988f8f1220 */ /* 0x002fe20000410000 */
[-C--:B------:R-:W-:Y:S01]  /*4440*/  @P2 FMUL.FTZ R107, R100, R7.reuse ;  /* 0x00000007646b2220 */ /* 0x080fe20000410000 */
[----:B------:R-:W-:Y:S01]  /*4450*/  @P1 FMUL.FTZ R145, R99, R7 ;  /* 0x0000000763911220 */ /* 0x000fe20000410000 */
[----:B------:R-:W-:Y:S02]  /*4460*/  @P2 HADD2.F32 R147, -RZ, R104.H0_H0 ;  /* 0x20000068ff932230 */ /* 0x000fe40000004100 */
[----:B------:R-:W-:Y:S01]  /*4470*/  @P1 FMUL.FTZ R144, R148, R143 ;  /* 0x0000008f94901220 */ /* 0x000fe20000410000 */
[----:B------:R-:W-:Y:S01]  /*4480*/  @P2 FMUL.FTZ R148, R100, R7 ;  /* 0x0000000764942220 */ /* 0x000fe20000410000 */
[----:B------:R-:W-:-:S02]  /*4490*/  @P1 HADD2.F32 R149, -RZ, R83.H1_H1 ;  /* 0x30000053ff951230 */ /* 0x000fc40000004100 */
[----:B--2---:R-:W-:Y:S01]  /*44a0*/  @P2 FMUL.FTZ R104, R107, R146 ;  /* 0x000000926b682220 */ /* 0x004fe20000410000 */
[----:B------:R-:W-:Y:S02]  /*44b0*/  @P2 HADD2.F32 R146, -RZ, R80.H0_H0 ;  /* 0x20000050ff922230 */ /* 0x000fe40000004100 */
[----:B------:R-:W-:Y:S01]  /*44c0*/  HFMA2 R107, -RZ, RZ, 0, 0 ;  /* 0x00000000ff6b7431 */ /* 0x000fe200000001ff */
[----:B------:R-:W-:Y:S01]  /*44d0*/  MOV R143, RZ ;  /* 0x000000ff008f7202 */ /* 0x000fe20000000f00 */
[----:B------:R-:W-:Y:S01]  /*44e0*/  @P2 FMUL.FTZ R107, R147, R104 ;  /* 0x00000068936b2220 */ /* 0x000fe20000410000 */
[----:B------:R-:W-:Y:S01]  /*44f0*/  FADD.FTZ R35, R35, R144 ;  /* 0x0000009023237221 */ /* 0x000fe20000010000 */
[----:B------:R-:W-:Y:S01]  /*4500*/  F2FP.F16.F32.PACK_AB R106, R106, R141 ;  /* 0x0000008d6a6a723e */ /* 0x000fe200000000ff */
[----:B0-----:R-:W-:Y:S01]  /*4510*/  @P1 FMUL.FTZ R154, R145, R154 ;  /* 0x0000009a919a1220 */ /* 0x001fe20000410000 */
[----:B------:R-:W-:Y:S01]  /*4520*/  MOV R145, RZ ;  /* 0x000000ff00917202 */ /* 0x000fe20000000f00 */
[----:B------:R-:W-:-:S02]  /*4530*/  FADD.FTZ R36, R36, R107 ;  /* 0x0000006b24247221 */ /* 0x000fc40000010000 */
[----:B------:R-:W-:Y:S01]  /*4540*/  @P1 FMUL.FTZ R145, R149, R154 ;  /* 0x0000009a95911220 */ /* 0x000fe20000410000 */
[----:B---3--:R-:W-:-:S04]  /*4550*/  @P2 FMUL.FTZ R105, R148, R105 ;  /* 0x0000006994692220 */ /* 0x008fc80000410000 */
[----:B------:R-:W-:Y:S01]  /*4560*/  F2FP.F16.F32.PACK_AB R107, R145, R142 ;  /* 0x0000008e916b723e */ /* 0x000fe200000000ff */
[----:B------:R-:W-:Y:S01]  /*4570*/  @P2 FMUL.FTZ R143, R146, R105 ;  /* 0x00000069928f2220 */ /* 0x000fe20000410000 */
[----:B------:R-:W-:-:S04]  /*4580*/  F2FP.F16.F32.PACK_AB R105, R140, R139 ;  /* 0x0000008b8c69723e */ /* 0x000fc800000000ff */
[----:B------:R-:W-:-:S07]  /*4590*/  F2FP.F16.F32.PACK_AB R104, R138, R143 ;  /* 0x0000008f8a68723e */ /* 0x000fce00000000ff */
.L_x_7020:
        /* <DEDUP_REMOVED lines=10> */
.L_x_7018:
[----:B------:R-:W-:Y:S05]  /*4640*/  BSYNC.RECONVERGENT B1 ;  /* 0x0000000000017941 */ /* 0x000fea0003800200 */
.L_x_7017:
[----:B------:R-:W-:Y:S05]  /*4650*/  @!P3 BRA `(.L_x_7014) ;  /* 0x000000100004b947 */ /* 0x000fea0003800000 */
[----:B-1----:R-:W1:Y:S02]  /*4660*/  LDC.64 R104, c[0x0][0x390] ;  /* 0x0000e400ff687b82 */ /* 0x002e640000000a00 */
        /* <DEDUP_REMOVED lines=14> */
[----:B------:R-:W-:Y:S01]  /*4750*/  FFMA.FTZ R100, R6, R97, R88 ;  /* 0x0000006106647223 */ /* 0x000fe20000010058 */
[----:B------:R-:W-:-:S02]  /*4760*/  HFMA2 R97, -RZ, RZ, 0, 0 ;  /* 0x00000000ff617431 */ /* 0x000fc400000001ff */
[----:B------:R-:W-:Y:S01]  /*4770*/  FADD.FTZ R103, R112, -R103 ;  /* 0x8000006770677221 */ /* 0x000fe20000010000 */
[----:B------:R-:W-:Y:S01]  /*4780*/  FFMA.FTZ R101, R6, R101, R89 ;  /* 0x0000006506657223 */ /* 0x000fe20000010059 */
[----:B0-----:R-:W0:Y:S01]  /*4790*/  @P2 LDC R138, c[0x0][0x408] ;  /* 0x00010200ff8a2b82 */ /* 0x001e220000000800 */
[-CC-:B------:R-:W-:Y:S01]  /*47a0*/  FFMA.FTZ R148, R114, R136.reuse, R137.reuse ;  /* 0x0000008872947223 */ /* 0x180fe20000010089 */
[-CC-:B------:R-:W-:Y:S01]  /*47b0*/  FFMA.FTZ R143, R117, R136.reuse, R137.reuse ;  /* 0x00000088758f7223 */ /* 0x180fe20000010089 */
[-CC-:B------:R-:W-:Y:S01]  /*47c0*/  FFMA.FTZ R98, R122, R136.reuse, R137.reuse ;  /* 0x000000887a627223 */ /* 0x180fe20000010089 */
[-C--:B------:R-:W-:Y:S01]  /*47d0*/  @P3 FMUL.FTZ R96, R100, R7.reuse ;  /* 0x0000000764603220 */ /* 0x080fe20000410000 */
[--C-:B-----5:R-:W-:Y:S02]  /*47e0*/  @P3 HADD2.F32 R99, -RZ, R104.reuse.H0_H0 ;  /* 0x20000068ff633230 */ /* 0x120fe40000004100 */
[-CC-:B------:R-:W-:Y:S01]  /*47f0*/  FFMA.FTZ R139, R121, R136.reuse, R137.reuse ;  /* 0x00000088798b7223 */ /* 0x180fe20000010089 */
[----:B------:R-:W-:Y:S01]  /*4800*/  @P2 HADD2.F32 R104, -RZ, R104.H1_H1 ;  /* 0x30000068ff682230 */ /* 0x000fe20000004100 */
[----:B------:R-:W1:Y:S01]  /*4810*/  @P6 LDC R146, c[0x0][0x408] ;  /* 0x00010200ff926b82 */ /* 0x000e620000000800 */
[----:B------:R-:W-:Y:S01]  /*4820*/  @P3 FMUL.FTZ R102, R96, UR14 ;  /* 0x0000000e60663c20 */ /* 0x000fe20008410000 */
[----:B------:R-:W-:Y:S01]  /*4830*/  FFMA.FTZ R96, R126, R136, R137 ;  /* 0x000000887e607223 */ /* 0x000fe20000010089 */
[----:B------:R-:W-:Y:S01]  /*4840*/  @P2 FMUL.FTZ R136, R101, R7 ;  /* 0x0000000765882220 */ /* 0x000fe20000410000 */
[----:B------:R-:W-:Y:S01]  /*4850*/  FADD.FTZ R148, R115, -R148 ;  /* 0x8000009473947221 */ /* 0x000fe20000010000 */
[----:B------:R-:W-:Y:S01]  /*4860*/  @P3 FMUL.FTZ R97, R99, R102 ;  /* 0x0000006663613220 */ /* 0x000fe20000410000 */
[----:B------:R-:W-:Y:S01]  /*4870*/  FFMA.FTZ R102, R6, R103, R90 ;  /* 0x0000006706667223 */ /* 0x000fe2000001005a */
[-C--:B------:R-:W-:Y:S01]  /*4880*/  @P2 FMUL.FTZ R99, R101, R7.reuse ;  /* 0x0000000765632220 */ /* 0x080fe20000410000 */
[----:B------:R-:W2:Y:S01]  /*4890*/  @P2 LDC R141, c[0x0][0x408] ;  /* 0x00010200ff8d2b82 */ /* 0x000ea20000000800 */
[----:B------:R-:W-:Y:S01]  /*48a0*/  LOP3.LUT P4, RZ, R133, 0xff, RZ, 0xc0, !PT ;  /* 0x000000ff85ff7812 */ /* 0x000fe2000788c0ff */
[CC--:B------:R-:W-:Y:S01]  /*48b0*/  @P6 FMUL.FTZ R137, R102.reuse, R7.reuse ;  /* 0x0000000766896220 */ /* 0x0c0fe20000410000 */
[----:B------:R-:W-:Y:S01]  /*48c0*/  @P6 FMUL.FTZ R103, R102, R7 ;  /* 0x0000000766676220 */ /* 0x000fe20000410000 */
[----:B------:R-:W-:Y:S01]  /*48d0*/  MOV R140, RZ ;  /* 0x000000ff008c7202 */ /* 0x000fe20000000f00 */
[----:B------:R-:W-:Y:S01]  /*48e0*/  FADD.FTZ R143, R120, -R143 ;  /* 0x8000008f788f7221 */ /* 0x000fe20000010000 */
[----:B------:R-:W-:Y:S01]  /*48f0*/  FADD.FTZ R98, R119, -R98 ;  /* 0x8000006277627221 */ /* 0x000fe20000010000 */
[----:B------:R-:W-:Y:S01]  /*4900*/  FADD.FTZ R28, R28, R97 ;  /* 0x000000611c1c7221 */ /* 0x000fe20000010000 */
[----:B------:R-:W3:Y:S01]  /*4910*/  @P6 LDC R144, c[0x0][0x408] ;  /* 0x00010200ff906b82 */ /* 0x000ee20000000800 */
[----:B0-----:R-:W-:Y:S01]  /*4920*/  @P2 FMUL.FTZ R99, R99, R138 ;  /* 0x0000008a63632220 */ /* 0x001fe20000410000 */
[----:B------:R-:W-:-:S03]  /*4930*/  FFMA.FTZ R97, R6, R98, R93 ;  /* 0x0000006206617223 */ /* 0x000fc6000001005d */
[----:B------:R-:W-:Y:S01]  /*4940*/  @P2 FMUL.FTZ R140, R104, R99 ;  /* 0x00000063688c2220 */ /* 0x000fe20000410000 */
[----:B------:R-:W-:Y:S02]  /*4950*/  HFMA2 R104, -RZ, RZ, 0, 0 ;  /* 0x00000000ff687431 */ /* 0x000fe400000001ff */
[--C-:B------:R-:W-:Y:S01]  /*4960*/  @P6 HADD2.F32 R99, -RZ, R105.reuse.H0_H0 ;  /* 0x20000069ff636230 */ /* 0x100fe20000004100 */
[----:B------:R-:W0:Y:S01]  /*4970*/  @P5 LDC R150, c[0x0][0x408] ;  /* 0x00010200ff965b82 */ /* 0x000e220000000800 */
[----:B-1----:R-:W-:Y:S01]  /*4980*/  @P6 FMUL.FTZ R145, R137, R146 ;  /* 0x0000009289916220 */ /* 0x002fe20000410000 */
[----:B------:R-:W-:Y:S02]  /*4990*/  @P2 HADD2.F32 R137, -RZ, R72.H1_H1 ;  /* 0x30000048ff892230 */ /* 0x000fe40000004100 */
[----:B------:R-:W-:Y:S01]  /*49a0*/  FADD.FTZ R29, R29, R140 ;  /* 0x0000008c1d1d7221 */ /* 0x000fe20000010000 */
[----:B------:R-:W-:Y:S02]  /*49b0*/  @P5 HADD2.F32 R105, -RZ, R105.H1_H1 ;  /* 0x30000069ff695230 */ /* 0x000fe40000004100 */
[----:B------:R-:W-:Y:S01]  /*49c0*/  @P4 HADD2.F32 R98, -RZ, R106.H0_H0 ;  /* 0x2000006aff624230 */ /* 0x000fe20000004100 */
[----:B------:R-:W1:Y:S01]  /*49d0*/  @P5 LDC R147, c[0x0][0x408] ;  /* 0x00010200ff935b82 */ /* 0x000e620000000800 */
[----:B--2---:R-:W-:Y:S01]  /*49e0*/  @P2 FMUL.FTZ R142, R136, R141 ;  /* 0x0000008d888e2220 */ /* 0x004fe20000410000 */
[----:B------:R-:W-:Y:S01]  /*49f0*/  MOV R141, RZ ;  /* 0x000000ff008d7202 */ /* 0x000fe20000000f00 */
[----:B------:R-:W-:-:S02]  /*4a00*/  HFMA2 R136, -RZ, RZ, 0, 0 ;  /* 0x00000000ff887431 */ /* 0x000fc400000001ff */
[----:B------:R-:W-:Y:S01]  /*4a10*/  @P2 FMUL.FTZ R104, R137, R142 ;  /* 0x0000008e89682220 */ /* 0x000fe20000410000 */
[----:B------:R-:W-:Y:S01]  /*4a20*/  ISETP.GE.U32.AND P2, PT, R132, RZ, PT ;  /* 0x000000ff8400720c */ /* 0x000fe20003f46070 */
[----:B---3--:R-:W-:Y:S01]  /*4a30*/  @P6 FMUL.FTZ R138, R103, R144 ;  /* 0x00000090678a6220 */ /* 0x008fe20000410000 */
[----:B------:R-:W-:Y:S01]  /*4a40*/  FFMA.FTZ R103, R6, R148, R91 ;  /* 0x0000009406677223 */ /* 0x000fe2000001005b */
[--C-:B------:R-:W-:Y:S01]  /*4a50*/  @P6 HADD2.F32 R144, -RZ, R73.reuse.H0_H0 ;  /* 0x20000049ff906230 */ /* 0x100fe20000004100 */
[----:B------:R-:W-:Y:S01]  /*4a60*/  ISETP.GE.U32.AND.EX P2, PT, R133, 0x1000000, PT, P2 ;  /* 0x010000008500780c */ /* 0x000fe20003f46120 */
[----:B------:R-:W-:Y:S01]  /*4a70*/  @P6 FMUL.FTZ R141, R99, R138 ;  /* 0x0000008a638d6220 */ /* 0x000fe20000410000 */
[-C--:B------:R-:W-:Y:S01]  /*4a80*/  @P5 FMUL.FTZ R137, R103, R7.reuse ;  /* 0x0000000767895220 */ /* 0x080fe20000410000 */
[----:B------:R-:W-:Y:S01]  /*4a90*/  FADD.FTZ R99, R123, -R96 ;  /* 0x800000607b637221 */ /* 0x000fe20000010000 */
[----:B------:R-:W-:Y:S01]  /*4aa0*/  @P5 FMUL.FTZ R96, R103, R7 ;  /* 0x0000000767605220 */ /* 0x000fe20000410000 */
[----:B------:R-:W-:Y:S01]  /*4ab0*/  @P6 FMUL.FTZ R136, R144, R145 ;  /* 0x0000009190886220 */ /* 0x000fe20000410000 */
[----:B0-----:R-:W-:Y:S01]  /*4ac0*/  @P5 FMUL.FTZ R142, R137, R150 ;  /* 0x00000096898e5220 */ /* 0x001fe20000410000 */
[----:B------:R-:W-:Y:S01]  /*4ad0*/  FFMA.FTZ R99, R6, R99, R95 ;  /* 0x0000006306637223 */ /* 0x000fe2000001005f */
[----:B------:R-:W0:Y:S01]  /*4ae0*/  @P4 LDC R150, c[0x0][0x408] ;  /* 0x00010200ff964b82 */ /* 0x000e220000000800 */
[----:B------:R-:W-:Y:S01]  /*4af0*/  LOP3.LUT P6, RZ, R133, 0xff00, RZ, 0xc0, !PT ;  /* 0x0000ff0085ff7812 */ /* 0x000fe200078cc0ff */
[----:B------:R-:W-:Y:S01]  /*4b00*/  HFMA2 R137, -RZ, RZ, 0, 0 ;  /* 0x00000000ff897431 */ /* 0x000fe200000001ff */
[----:B------:R-:W-:Y:S01]  /*4b10*/  MOV R138, RZ ;  /* 0x000000ff008a7202 */ /* 0x000fe20000000f00 */
[----:B------:R-:W-:Y:S01]  /*4b20*/  @P5 FMUL.FTZ R138, R105, R142 ;  /* 0x0000008e698a5220 */ /* 0x000fe20000410000 */
[----:B-1----:R-:W-:Y:S01]  /*4b30*/  @P5 FMUL.FTZ R148, R96, R147 ;  /* 0x0000009360945220 */ /* 0x002fe20000410000 */
[----:B------:R-:W-:-:S02]  /*4b40*/  @P5 HADD2.F32 R147, -RZ, R73.H1_H1 ;  /* 0x30000049ff935230 */ /* 0x000fc40000004100 */
[----:B------:R-:W-:Y:S01]  /*4b50*/  FMUL.FTZ R96, R99, R7 ;  /* 0x0000000763607220 */ /* 0x000fe20000410000 */
[----:B------:R-:W-:Y:S02]  /*4b60*/  HFMA2 R105, -RZ, RZ, 0, 0 ;  /* 0x00000000ff697431 */ /* 0x000fe400000001ff */
[----:B------:R-:W-:Y:S01]  /*4b70*/  @P2 HADD2.F32 R145, -RZ, R107.H1_H1 ;  /* 0x3000006bff912230 */ /* 0x000fe20000004100 */
[----:B------:R-:W-:Y:S01]  /*4b80*/  MOV R144, RZ ;  /* 0x000000ff00907202 */ /* 0x000fe20000000f00 */
[----:B------:R-:W-:Y:S01]  /*4b90*/  FMUL.FTZ R146, R96, UR14 ;  /* 0x0000000e60927c20 */ /* 0x000fe20008410000 */
[----:B------:R-:W-:Y:S01]  /*4ba0*/  @P5 FMUL.FTZ R105, R147, R148 ;  /* 0x0000009493695220 */ /* 0x000fe20000410000 */
[----:B------:R-:W-:Y:S01]  /*4bb0*/  FFMA.FTZ R96, R6, R143, R92 ;  /* 0x0000008f06607223 */ /* 0x000fe2000001005c */
[----:B------:R-:W-:Y:S01]  /*4bc0*/  LOP3.LUT P5, RZ, R133, 0xff0000, RZ, 0xc0, !PT ;  /* 0x00ff000085ff7812 */ /* 0x000fe200078ac0ff */
[----:B------:R-:W1:Y:S01]  /*4bd0*/  @P6 LDC R142, c[0x0][0x408] ;  /* 0x00010200ff8e6b82 */ /* 0x000e620000000800 */
[----:B------:R-:W-:Y:S01]  /*4be0*/  @P2 FMUL.FTZ R144, R146, R145 ;  /* 0x0000009192902220 */ /* 0x000fe20000410000 */
[----:B------:R-:W-:Y:S01]  /*4bf0*/  @P4 FMUL.FTZ R143, R96, R7 ;  /* 0x00000007608f4220 */ /* 0x000fe20000410000 */
[----:B------:R-:W-:Y:S01]  /*4c00*/  MOV R145, RZ ;  /* 0x000000ff00917202 */ /* 0x000fe20000000f00 */
[----:B------:R-:W-:Y:S01]  /*4c10*/  FADD.FTZ R31, R31, R138 ;  /* 0x0000008a1f1f7221 */ /* 0x000fe20000010000 */
[----:B------:R-:W-:Y:S01]  /*4c20*/  FADD.FTZ R27, R27, R144 ;  /* 0x000000901b1b7221 */ /* 0x000fe20000010000 */
[----:B------:R-:W-:-:S02]  /*4c30*/  @P2 HADD2.F32 R149, -RZ, R75.H1_H1 ;  /* 0x3000004bff952230 */ /* 0x000fc40000004100 */
[----:B------:R-:W-:Y:S01]  /*4c40*/  FADD.FTZ R30, R30, R141 ;  /* 0x0000008d1e1e7221 */ /* 0x000fe20000010000 */
[----:B------:R-:W2:Y:S01]  /*4c50*/  @P4 LDC R148, c[0x0][0x408] ;  /* 0x00010200ff944b82 */ /* 0x000ea20000000800 */
[----:B0-----:R-:W-:Y:S01]  /*4c60*/  @P4 FMUL.FTZ R147, R143, R150 ;  /* 0x000000968f934220 */ /* 0x001fe20000410000 */
[----:B------:R-:W-:Y:S01]  /*4c70*/  FADD.FTZ R141, R124, -R139 ;  /* 0x8000008b7c8d7221 */ /* 0x000fe20000010000 */
[----:B------:R-:W-:Y:S01]  /*4c80*/  @P2 FMUL.FTZ R137, R149, R146 ;  /* 0x0000009295892220 */ /* 0x000fe20000410000 */
[----:B------:R-:W-:Y:S01]  /*4c90*/  @P6 FMUL.FTZ R149, R97, R7 ;  /* 0x0000000761956220 */ /* 0x000fe20000410000 */
[----:B------:R-:W-:Y:S01]  /*4ca0*/  @P4 FMUL.FTZ R145, R98, R147 ;  /* 0x0000009362914220 */ /* 0x000fe20000410000 */
[----:B------:R-:W-:Y:S02]  /*4cb0*/  @P6 HADD2.F32 R106, -RZ, R106.H1_H1 ;  /* 0x3000006aff6a6230 */ /* 0x000fe40000004100 */
[----:B------:R-:W-:Y:S01]  /*4cc0*/  FFMA.FTZ R98, R6, R141, R94 ;  /* 0x0000008d06627223 */ /* 0x000fe2000001005e */
[----:B------:R-:W0:Y:S01]  /*4cd0*/  @P5 LDC R140, c[0x0][0x408] ;  /* 0x00010200ff8c5b82 */ /* 0x000e220000000800 */
[----:B------:R-:W-:Y:S01]  /*4ce0*/  FADD.FTZ R138, R24, R145 ;  /* 0x00000091188a7221 */ /* 0x000fe20000010000 */
[----:B------:R-:W-:-:S02]  /*4cf0*/  @P5 HADD2.F32 R24, -RZ, R107.H0_H0 ;  /* 0x2000006bff185230 */ /* 0x000fc40000004100 */
[-C--:B------:R-:W-:Y:S01]  /*4d00*/  @P4 FMUL.FTZ R107, R96, R7.reuse ;  /* 0x00000007606b4220 */ /* 0x080fe20000410000 */
[----:B------:R-:W-:Y:S02]  /*4d10*/  HFMA2 R146, -RZ, RZ, 0, 0 ;  /* 0x00000000ff927431 */ /* 0x000fe400000001ff */
[CC--:B------:R-:W-:Y:S01]  /*4d20*/  @P5 FMUL.FTZ R141, R98.reuse, R7.reuse ;  /* 0x00000007628d5220 */ /* 0x0c0fe20000410000 */
[----:B------:R-:W-:Y:S01]  /*4d30*/  @P5 FMUL.FTZ R6, R98, R7 ;  /* 0x0000000762065220 */ /* 0x000fe20000410000 */
[----:B------:R-:W-:Y:S01]  /*4d40*/  F2FP.F16.F32.PACK_AB R105, R105, R136 ;  /* 0x000000886969723e */ /* 0x000fe200000000ff */
[----:B------:R-:W3:Y:S01]  /*4d50*/  @P6 LDC R144, c[0x0][0x408] ;  /* 0x00010200ff906b82 */ /* 0x000ee20000000800 */
[----:B-1----:R-:W-:Y:S01]  /*4d60*/  @P6 FMUL.FTZ R149, R149, R142 ;  /* 0x0000008e95956220 */ /* 0x002fe20000410000 */
[----:B------:R-:W-:-:S03]  /*4d70*/  @P6 HADD2.F32 R142, -RZ, R74.H1_H1 ;  /* 0x3000004aff8e6230 */ /* 0x000fc60000004100 */
[----:B------:R-:W-:Y:S01]  /*4d80*/  @P6 FMUL.FTZ R146, R106, R149 ;  /* 0x000000956a926220 */ /* 0x000fe20000410000 */
[----:B------:R-:W-:Y:S02]  /*4d90*/  MOV R106, RZ ;  /* 0x000000ff006a7202 */ /* 0x000fe40000000f00 */
[----:B------:R-:W1:Y:S01]  /*4da0*/  @P3 LDC R145, c[0x0][0x408] ;  /* 0x00010200ff913b82 */ /* 0x000e620000000800 */
[----:B--2---:R-:W-:Y:S01]  /*4db0*/  @P4 FMUL.FTZ R148, R107, R148 ;  /* 0x000000946b944220 */ /* 0x004fe20000410000 */
[----:B------:R-:W-:Y:S01]  /*4dc0*/  @P6 FMUL.FTZ R107, R97, R7 ;  /* 0x00000007616b6220 */ /* 0x000fe20000410000 */
[----:B------:R-:W-:Y:S01]  /*4dd0*/  FADD.FTZ R139, R25, R146 ;  /* 0x00000092198b7221 */ /* 0x000fe20000010000 */
[----:B------:R-:W-:-:S04]  /*4de0*/  @P4 HADD2.F32 R25, -RZ, R74.H0_H0 ;  /* 0x2000004aff194230 */ /* 0x000fc80000004100 */
[----:B------:R-:W2:Y:S01]  /*4df0*/  @P5 LDC R143, c[0x0][0x408] ;  /* 0x00010200ff8f5b82 */ /* 0x000ea20000000800 */
[----:B0-----:R-:W-:Y:S01]  /*4e00*/  @P5 FMUL.FTZ R149, R141, R140 ;  /* 0x0000008c8d955220 */ /* 0x001fe20000410000 */
[----:B------:R-:W-:Y:S01]  /*4e10*/  @P3 FMUL.FTZ R140, R100, R7 ;  /* 0x00000007648c3220 */ /* 0x000fe20000410000 */
[----:B------:R-:W-:Y:S02]  /*4e20*/  @P3 HADD2.F32 R7, -RZ, R72.H0_H0 ;  /* 0x20000048ff073230 */ /* 0x000fe40000004100 */
[----:B------:R-:W-:Y:S01]  /*4e30*/  @P4 FMUL.FTZ R106, R25, R148 ;  /* 0x00000094196a4220 */ /* 0x000fe20000410000 */
[----:B------:R-:W-:Y:S02]  /*4e40*/  MOV R25, RZ ;  /* 0x000000ff00197202 */ /* 0x000fe40000000f00 */
[----:B------:R-:W-:Y:S01]  /*4e50*/  MOV R141, RZ ;  /* 0x000000ff008d7202 */ /* 0x000fe20000000f00 */
[----:B---3--:R-:W-:Y:S01]  /*4e60*/  @P6 FMUL.FTZ R147, R107, R144 ;  /* 0x000000906b936220 */ /* 0x008fe20000410000 */
[----:B------:R-:W-:-:S02]  /*4e70*/  @P5 HADD2.F32 R144, -RZ, R75.H0_H0 ;  /* 0x2000004bff905230 */ /* 0x000fc40000004100 */
[----:B------:R-:W-:Y:S02]  /*4e80*/  HFMA2 R107, -RZ, RZ, 0, 0 ;  /* 0x00000000ff6b7431 */ /* 0x000fe400000001ff */
[----:B------:R-:W-:Y:S01]  /*4e90*/  @P6 FMUL.FTZ R107, R142, R147 ;  /* 0x000000938e6b6220 */ /* 0x000fe20000410000 */
[----:B-1----:R-:W-:-:S04]  /*4ea0*/  @P3 FMUL.FTZ R140, R140, R145 ;  /* 0x000000918c8c3220 */ /* 0x002fc80000410000 */
[----:B------:R-:W-:Y:S01]  /*4eb0*/  F2FP.F16.F32.PACK_AB R106, R107, R106 ;  /* 0x0000006a6b6a723e */ /* 0x000fe200000000ff */
[----:B------:R-:W-:Y:S01]  /*4ec0*/  @P3 FMUL.FTZ R25, R7, R140 ;  /* 0x0000008c07193220 */ /* 0x000fe20000410000 */
[----:B--2---:R-:W-:Y:S01]  /*4ed0*/  @P5 FMUL.FTZ R143, R6, R143 ;  /* 0x0000008f068f5220 */ /* 0x004fe20000410000 */
[----:B------:R-:W-:Y:S02]  /*4ee0*/  HFMA2 R6, -RZ, RZ, 0, 0 ;  /* 0x00000000ff067431 */ /* 0x000fe400000001ff */
[----:B------:R-:W-:Y:S01]  /*4ef0*/  @P5 FMUL.FTZ R6, R144, R149 ;  /* 0x0000009590065220 */ /* 0x000fe20000410000 */
[----:B------:R-:W-:Y:S01]  /*4f00*/  F2FP.F16.F32.PACK_AB R104, R104, R25 ;  /* 0x000000196868723e */ /* 0x000fe200000000ff */
[----:B------:R-:W-:-:S03]  /*4f10*/  @P5 FMUL.FTZ R141, R24, R143 ;  /* 0x0000008f188d5220 */ /* 0x000fc60000410000 */
[----:B------:R-:W-:Y:S01]  /*4f20*/  F2FP.F16.F32.PACK_AB R107, R137, R6 ;  /* 0x00000006896b723e */ /* 0x000fe200000000ff */
[----:B------:R-:W-:Y:S01]  /*4f30*/  FADD.FTZ R26, R26, R141 ;  /* 0x0000008d1a1a7221 */ /* 0x000fe20000010000 */
[----:B------:R-:W-:Y:S06]  /*4f40*/  BRA `(.L_x_7022) ;  /* 0x0000000400a47947 */ /* 0x000fec0003800000 */
.L_x_7021:
        /* <DEDUP_REMOVED lines=10> */
[C---:B------:R-:W-:Y:S01]  /*4ff0*/  LOP3.LUT P3, RZ, R132.reuse, 0xff00, RZ, 0xc0, !PT ;  /* 0x0000ff0084ff7812 */ /* 0x040fe2000786c0ff */
[----:B------:R-:W-:Y:S01]  /*5000*/  FADD.FTZ R138, R111, -R138 ;  /* 0x8000008a6f8a7221 */ /* 0x000fe20000010000 */
[----:B------:R-:W-:Y:S01]  /*5010*/  FADD.FTZ R142, R115, -R140 ;  /* 0x8000008c738e7221 */ /* 0x000fe20000010000 */
[----:B------:R-:W-:Y:S01]  /*5020*/  LOP3.LUT P4, RZ, R132, 0xff0000, RZ, 0xc0, !PT ;  /* 0x00ff000084ff7812 */ /* 0x000fe2000788c0ff */
[----:B------:R-:W-:Y:S01]  /*5030*/  FADD.FTZ R141, R112, -R141 ;  /* 0x8000008d708d7221 */ /* 0x000fe20000010000 */
        /* <DEDUP_REMOVED lines=90> */
.L_x_7022:
        /* <DEDUP_REMOVED lines=8> */
[----:B------:R4:W-:Y:S02]  /*5660*/  STG.E.128 desc[UR6][R6.64], R104 ;  /* 0x0000006806007986 */ /* 0x0009e4000c101d06 */
.L_x_7014:
[----:B------:R-:W-:Y:S05]  /*5670*/  BSYNC.RECONVERGENT B0 ;  /* 0x0000000000007941 */ /* 0x000fea0003800200 */
.L_x_7008:
[----:B---34-:R-:W3:Y:S02]  /*5680*/  LDC.64 R6, c[0x0][0x380] ;  /* 0x0000e000ff067b82 */ /* 0x018ee40000000a00 */
[----:B---3--:R-:W-:-:S04]  /*5690*/  LEA R5, R6, R5, 0x2 ;  /* 0x0000000506057211 */ /* 0x008fc800078e10ff */
[----:B------:R-:W-:-:S13]  /*56a0*/  ISETP.GE.AND P1, PT, R5, R7, PT ;  /* 0x000000070500720c */ /* 0x000fda0003f26270 */
[----:B------:R-:W-:Y:S05]  /*56b0*/  @!P1 BRA `(.L_x_7023) ;  /* 0xffffffac00b49947 */ /* 0x000fea000383ffff */
.L_x_7002:
[----:B------:R-:W3:Y:S01]  /*56c0*/  S2R R6, SR_CgaCtaId ;  /* 0x0000000000067919 */ /* 0x000ee20000008800 */
[C---:B------:R-:W-:Y:S01]  /*56d0*/  SHF.L.U32 R4, R0.reuse, 0x6, RZ ;  /* 0x0000000600047819 */ /* 0x040fe200000006ff */
[----:B------:R-:W-:Y:S05]  /*56e0*/  WARPSYNC.ALL ;  /* 0x0000000000007948 */ /* 0x000fea0003800000 */
[----:B------:R-:W-:Y:S01]  /*56f0*/  SHF.L.U32 R3, R0, 0x5, RZ ;  /* 0x0000000500037819 */ /* 0x000fe200000006ff */
[----:B------:R-:W4:Y:S01]  /*5700*/  S2UR UR4, SR_CTAID.X ;  /* 0x00000000000479c3 */ /* 0x000f220000002500 */
[----:B------:R-:W-:Y:S01]  /*5710*/  MOV R5, 0x400 ;  /* 0x0000040000057802 */ /* 0x000fe20000000f00 */
[----:B------:R-:W0:Y:S01]  /*5720*/  LDCU.128 UR16, c[0x0][0x440] ;  /* 0x00008800ff1077ac */ /* 0x000e220008000c00 */
        /* <DEDUP_REMOVED lines=9> */
[----:B---3--:R-:W-:Y:S01]  /*57c0*/  LEA R5, R6, R5, 0x18 ;  /* 0x0000000506057211 */ /* 0x008fe200078ec0ff */
[----:B----4-:R-:W-:Y:S01]  /*57d0*/  IMAD R9, R2, UR4, RZ ;  /* 0x0000000402097c24 */ /* 0x010fe2000f8e02ff */
[----:B------:R-:W3:Y:S02]  /*57e0*/  LDCU.64 UR4, c[0x0][0x460] ;  /* 0x00008c00ff0477ac */ /* 0x000ee40008000a00 */
        /* <DEDUP_REMOVED lines=8> */
[----:B----4-:R-:W-:-:S02]  /*5870*/  IADD3.X R47, PT, PT, RZ, RZ, RZ, P4, !PT ;  /* 0x000000ffff2f7210 */ /* 0x010fc400027fe4ff */
[C---:B------:R-:W-:Y:S02]  /*5880*/  SHF.L.U32 R44, R8.reuse, 0x2, RZ ;  /* 0x00000002082c7819 */ /* 0x040fe400000006ff */
[----:B------:R-:W-:Y:S02]  /*5890*/  SHF.L.U64.HI R46, R8, 0x2, R47 ;  /* 0x00000002082e7819 */ /* 0x000fe4000001022f */
[C---:B0-----:R-:W-:Y:S02]  /*58a0*/  IADD3 R42, P4, PT, R44.reuse, UR18, RZ ;  /* 0x000000122c2a7c10 */ /* 0x041fe4000ff9e0ff */
[----:B------:R-:W-:Y:S02]  /*58b0*/  IADD3 R40, P5, PT, R44, UR16, RZ ;  /* 0x000000102c287c10 */ /* 0x000fe4000ffbe0ff */
[----:B-----5:R-:W-:Y:S01]  /*58c0*/  IADD3.X R73, PT, PT, R46, UR19, RZ, P4, !PT ;  /* 0x000000132e497c10 */ /* 0x020fe2000a7fe4ff */
[----:B------:R-:W0:Y:S04]  /*58d0*/  LDS R0, [R5] ;  /* 0x0000000005007984 */ /* 0x000e280000000800 */
[----:B------:R-:W4:Y:S04]  /*58e0*/  LDS R7, [R5+0x800] ;  /* 0x0008000005077984 */ /* 0x000f280000000800 */
[----:B------:R-:W1:Y:S04]  /*58f0*/  LDS R2, [R5+0x200] ;  /* 0x0002000005027984 */ /* 0x000e680000000800 */
[----:B------:R-:W2:Y:S04]  /*5900*/  LDS R9, [R5+0xa00] ;  /* 0x000a000005097984 */ /* 0x000ea80000000800 */
        /* <DEDUP_REMOVED lines=9> */
[----:B----4-:R-:W-:-:S03]  /*59a0*/  FADD.FTZ R0, R0, R7 ;  /* 0x0000000700007221 */ /* 0x010fc60000010000 */
[----:B------:R-:W4:Y:S01]  /*59b0*/  LDS R23, [R5+0x1800] ;  /* 0x0018000005177984 */ /* 0x000f220000000800 */
[----:B-1----:R-:W-:-:S03]  /*59c0*/  FADD.FTZ R2, RZ, R2 ;  /* 0x00000002ff027221 */ /* 0x002fc60000010000 */
[----:B------:R-:W1:Y:S01]  /*59d0*/  LDS R41, [R5+0x1a00] ;  /* 0x001a000005297984 */ /* 0x000e620000000800 */
[----:B--2---:R-:W-:-:S03]  /*59e0*/  FADD.FTZ R2, R2, R9 ;  /* 0x0000000902027221 */ /* 0x004fc60000010000 */
[----:B------:R-:W2:Y:S01]  /*59f0*/  LDS R43, [R5+0x1c00] ;  /* 0x001c0000052b7984 */ /* 0x000ea20000000800 */
        /* <DEDUP_REMOVED lines=13> */
[----:B-1----:R-:W-:-:S03]  /*5ad0*/  FADD.FTZ R41, R2, R41 ;  /* 0x0000002902297221 */ /* 0x002fc60000010000 */
[----:B------:R-:W-:Y:S01]  /*5ae0*/  STS.128 [R3+0x400], R60 ;  /* 0x0004003c03007388 */ /* 0x000fe20000000c00 */
[----:B--2---:R-:W-:-:S03]  /*5af0*/  FADD.FTZ R43, R4, R43 ;  /* 0x0000002b042b7221 */ /* 0x004fc60000010000 */
[----:B------:R-:W-:Y:S01]  /*5b00*/  STS.128 [R3+0x410], R56 ;  /* 0x0004103803007388 */ /* 0x000fe20000000c00 */
[----:B---3--:R-:W-:Y:S01]  /*5b10*/  FADD.FTZ R45, R6, R45 ;  /* 0x0000002d062d7221 */ /* 0x008fe20000010000 */
[----:B------:R-:W-:Y:S01]  /*5b20*/  BAR.SYNC.DEFER_BLOCKING 0x0 ;  /* 0x0000000000007b1d */ /* 0x000fe20000010000 */
[----:B0-----:R-:W-:-:S05]  /*5b30*/  IADD3.X R71, PT, PT, R46, UR17, RZ, P5, !PT ;  /* 0x000000112e477c10 */ /* 0x001fca000affe4ff */
        /* <DEDUP_REMOVED lines=85> */
.L_x_7025:
[----:B------:R-:W-:Y:S05]  /*6090*/  BSYNC.RECONVERGENT B0 ;  /* 0x0000000000007941 */ /* 0x000fea0003800200 */
.L_x_7024:
        /* <DEDUP_REMOVED lines=18> */
.L_x_7027:
[----:B------:R-:W-:Y:S05]  /*61c0*/  BSYNC.RECONVERGENT B0 ;  /* 0x0000000000007941 */ /* 0x000fea0003800200 */
.L_x_7026:
        /* <DEDUP_REMOVED lines=18> */
.L_x_7029:
[----:B------:R-:W-:Y:S05]  /*62f0*/  BSYNC.RECONVERGENT B0 ;  /* 0x0000000000007941 */ /* 0x000fea0003800200 */
.L_x_7028:
        /* <DEDUP_REMOVED lines=12> */
.L_x_7007:
        /* <DEDUP_REMOVED lines=8> */
.L_x_7031:
[----:B------:R-:W-:Y:S05]  /*6440*/  BSYNC B0 ;  /* 0x0000000000007941 */ /* 0x000fea0003800000 */
.L_x_7030:
        /* <DEDUP_REMOVED lines=8> */
.L_x_7032:
[----:B------:R-:W-:-:S05]  /*64d0*/  FADD.FTZ R104, R104, R139 ;  /* 0x0000008b68687221 */ /* 0x000fca0000010000 */
[----:B------:R-:W-:Y:S01]  /*64e0*/  MOV R143, R104 ;  /* 0x00000068008f7202 */ /* 0x000fe20000000f00 */
[----:B------:R-:W-:Y:S01]  /*64f0*/  HFMA2 R142, -RZ, RZ, 0, 1.1920928955078125e-07 ;  /* 0x00000002ff8e7431 */ /* 0x000fe200000001ff */
[----:B------:R-:W-:-:S07]  /*6500*/  MOV R105, R141 ;  /* 0x0000008d00697202 */ /* 0x000fce0000000f00 */
[----:B------:R-:W-:Y:S05]  /*6510*/  WARPSYNC.COLLECTIVE R140, `(.L_x_7033) ;  /* 0x000000008c087348 */ /* 0x000fea0003c00000 */
[----:B------:R0:W1:Y:S02]  /*6520*/  SHFL.BFLY P2, R141, R143, R142, R145 ;  /* 0x0c00008e8f8d7389 */ /* 0x0000640000040091 */
[----:B01----:R-:W-:Y:S05]  /*6530*/  ENDCOLLECTIVE ;  /* 0x000000000000791b */ /* 0x003fea0003800000 */
.L_x_7033:
[----:B------:R-:W-:-:S05]  /*6540*/  FADD.FTZ R105, R105, R138 ;  /* 0x0000008a69697221 */ /* 0x000fca0000010000 */
[----:B------:R-:W-:Y:S02]  /*6550*/  MOV R143, R105 ;  /* 0x00000069008f7202 */ /* 0x000fe40000000f00 */
[----:B------:R-:W-:-:S07]  /*6560*/  MOV R107, R141 ;  /* 0x0000008d006b7202 */ /* 0x000fce0000000f00 */
[----:B------:R-:W-:Y:S05]  /*6570*/  WARPSYNC.COLLECTIVE R140, `(.L_x_7034) ;  /* 0x000000008c087348 */ /* 0x000fea0003c00000 */
[----:B------:R0:W1:Y:S02]  /*6580*/  SHFL.BFLY P2, R141, R143, R142, R145 ;  /* 0x0c00008e8f8d7389 */ /* 0x0000640000040091 */
[----:B01----:R-:W-:Y:S05]  /*6590*/  ENDCOLLECTIVE ;  /* 0x000000000000791b */ /* 0x003fea0003800000 */
.L_x_7034:
[----:B------:R-:W-:-:S05]  /*65a0*/  FADD.FTZ R107, R104, R107 ;  /* 0x0000006b686b7221 */ /* 0x000fca0000010000 */
[----:B------:R-:W-:Y:S01]  /*65b0*/  MOV R143, R107 ;  /* 0x0000006b008f7202 */ /* 0x000fe20000000f00 */
[----:B------:R-:W-:Y:S01]  /*65c0*/  HFMA2 R142, -RZ, RZ, 0, 2.384185791015625e-07 ;  /* 0x00000004ff8e7431 */ /* 0x000fe200000001ff */
[----:B------:R-:W-:-:S07]  /*65d0*/  MOV R106, R141 ;  /* 0x0000008d006a7202 */ /* 0x000fce0000000f00 */
[----:B------:R-:W-:Y:S05]  /*65e0*/  WARPSYNC.COLLECTIVE R140, `(.L_x_7035) ;  /* 0x000000008c087348 */ /* 0x000fea0003c00000 */
[----:B------:R0:W1:Y:S02]  /*65f0*/  SHFL.BFLY P2, R141, R143, R142, R145 ;  /* 0x0c00008e8f8d7389 */ /* 0x0000640000040091 */
[----:B01----:R-:W-:Y:S05]  /*6600*/  ENDCOLLECTIVE ;  /* 0x000000000000791b */ /* 0x003fea0003800000 */
.L_x_7035:
[----:B------:R-:W-:-:S05]  /*6610*/  FADD.FTZ R106, R105, R106 ;  /* 0x0000006a696a7221 */ /* 0x000fca0000010000 */
[----:B------:R-:W-:Y:S02]  /*6620*/  MOV R143, R106 ;  /* 0x0000006a008f7202 */ /* 0x000fe40000000f00 */
[----:B------:R-:W-:-:S07]  /*6630*/  MOV R136, R141 ;  /* 0x0000008d00887202 */ /* 0x000fce0000000f00 */
[----:B------:R-:W-:Y:S05]  /*6640*/  WARPSYNC.COLLECTIVE R140, `(.L_x_7036) ;  /* 0x000000008c087348 */ /* 0x000fea0003c00000 */
[----:B------:R0:W1:Y:S02]  /*6650*/  SHFL.BFLY P2, R141, R143, R142, R145 ;  /* 0x0c00008e8f8d7389 */ /* 0x0000640000040091 */
[----:B01----:R-:W-:Y:S05]  /*6660*/  ENDCOLLECTIVE ;  /* 0x000000000000791b */ /* 0x003fea0003800000 */
.L_x_7036:
[----:B------:R-:W-:-:S05]  /*6670*/  FADD.FTZ R136, R107, R136 ;  /* 0x000000886b887221 */ /* 0x000fca0000010000 */
[----:B------:R-:W-:Y:S01]  /*6680*/  MOV R143, R136 ;  /* 0x00000088008f7202 */ /* 0x000fe20000000f00 */
[----:B------:R-:W-:Y:S01]  /*6690*/  HFMA2 R142, -RZ, RZ, 0, 4.76837158203125e-07 ;  /* 0x00000008ff8e7431 */ /* 0x000fe200000001ff */
[----:B------:R-:W-:-:S07]  /*66a0*/  MOV R137, R141 ;  /* 0x0000008d00897202 */ /* 0x000fce0000000f00 */
[----:B------:R-:W-:Y:S05]  /*66b0*/  WARPSYNC.COLLECTIVE R140, `(.L_x_7037) ;  /* 0x000000008c087348 */ /* 0x000fea0003c00000 */
[----:B------:R0:W1:Y:S02]  /*66c0*/  SHFL.BFLY P2, R141, R143, R142, R145 ;  /* 0x0c00008e8f8d7389 */ /* 0x0000640000040091 */
[----:B01----:R-:W-:Y:S05]  /*66d0*/  ENDCOLLECTIVE ;  /* 0x000000000000791b */ /* 0x003fea0003800000 */
.L_x_7037:
[----:B------:R-:W-:-:S05]  /*66e0*/  FADD.FTZ R137, R106, R137 ;  /* 0x000000896a897221 */ /* 0x000fca0000010000 */
[----:B------:R-:W-:Y:S02]  /*66f0*/  MOV R143, R137 ;  /* 0x00000089008f7202 */ /* 0x000fe40000000f00 */
[----:B------:R-:W-:-:S07]  /*6700*/  MOV R139, R141 ;  /* 0x0000008d008b7202 */ /* 0x000fce0000000f00 */
[----:B------:R-:W-:Y:S05]  /*6710*/  WARPSYNC.COLLECTIVE R140, `(.L_x_7038) ;  /* 0x000000008c087348 */ /* 0x000fea0003c00000 */
[----:B------:R0:W1:Y:S02]  /*6720*/  SHFL.BFLY P2, R141, R143, R142, R145 ;  /* 0x0c00008e8f8d7389 */ /* 0x0000640000040091 */
[----:B01----:R-:W-:Y:S05]  /*6730*/  ENDCOLLECTIVE ;  /* 0x000000000000791b */ /* 0x003fea0003800000 */
.L_x_7038:
[----:B------:R-:W-:-:S05]  /*6740*/  FADD.FTZ R139, R136, R139 ;  /* 0x0000008b888b7221 */ /* 0x000fca0000010000 */
[----:B------:R-:W-:Y:S01]  /*6750*/  MOV R143, R139 ;  /* 0x0000008b008f7202 */ /* 0x000fe20000000f00 */
[----:B------:R-:W-:Y:S01]  /*6760*/  HFMA2 R142, -RZ, RZ, 0, 9.5367431640625e-07 ;  /* 0x00000010ff8e7431 */ /* 0x000fe200000001ff */
[----:B------:R-:W-:-:S07]  /*6770*/  MOV R138, R141 ;  /* 0x0000008d008a7202 */ /* 0x000fce0000000f00 */
[----:B------:R-:W-:Y:S05]  /*6780*/  WARPSYNC.COLLECTIVE R140, `(.L_x_7039) ;  /* 0x000000008c087348 */ /* 0x000fea0003c00000 */
[----:B------:R0:W1:Y:S02]  /*6790*/  SHFL.BFLY P2, R141, R143, R142, R145 ;  /* 0x0c00008e8f8d7389 */ /* 0x0000640000040091 */
[----:B01----:R-:W-:Y:S05]  /*67a0*/  ENDCOLLECTIVE ;  /* 0x000000000000791b */ /* 0x003fea0003800000 */
.L_x_7039:
[----:B------:R-:W-:-:S05]  /*67b0*/  FADD.FTZ R138, R137, R138 ;  /* 0x0000008a898a7221 */ /* 0x000fca0000010000 */
[----:B------:R-:W-:Y:S02]  /*67c0*/  MOV R143, R138 ;  /* 0x0000008a008f7202 */ /* 0x000fe40000000f00 */
[----:B------:R-:W-:-:S07]  /*67d0*/  MOV R104, R141 ;  /* 0x0000008d00687202 */ /* 0x000fce0000000f00 */
[----:B------:R-:W-:Y:S05]  /*67e0*/  WARPSYNC.COLLECTIVE R140, `(.L_x_7040) ;  /* 0x000000008c087348 */ /* 0x000fea0003c00000 */
[----:B------:R0:W1:Y:S02]  /*67f0*/  SHFL.BFLY P2, R141, R143, R142, R145 ;  /* 0x0c00008e8f8d7389 */ /* 0x0000640000040091 */
[----:B01----:R-:W-:Y:S05]  /*6800*/  ENDCOLLECTIVE ;  /* 0x000000000000791b */ /* 0x003fea0003800000 */
.L_x_7040:
[----:B------:R-:W-:Y:S01]  /*6810*/  MOV R105, R141 ;  /* 0x0000008d00697202 */ /* 0x000fe20000000f00 */
[----:B------:R-:W-:Y:S06]  /*6820*/  BRA `(.L_x_7041) ;  /* 0xffffffa800ec7947 */ /* 0x000fec000383ffff */
.L_x_7042:
        /* <DEDUP_REMOVED lines=13> */
.L_x_11282:


//--------------------- .text._ZN10layer_norm13ln_bwd_kernelINS_13Kernel_traitsI6__halfS2_fS2_fjLj512ELj1ELj4ELj1ELj16ENS_18Kernel_traits_baseILj512ES2_S2_fS2_fjLj128EEEEELb1ELb1ELb0ELb1EEEvNS_9BwdParamsE --------------------------
	.section	.text._ZN10layer_norm13ln_bwd_kernelINS_13Kernel_traitsI6__halfS2_fS2_fjLj512ELj1ELj4ELj1ELj16ENS_18Kernel_traits_baseILj512ES2_S2_fS2_fjLj128EEEEELb1ELb1ELb0ELb1EEEvNS_9BwdParamsE,"ax",@progbits
	.align	128
        .global         _ZN10layer_norm13ln_bwd_kernelINS_13Kernel_traitsI6__halfS2_fS2_fjLj512ELj1ELj4ELj1ELj16ENS_18Kernel_traits_baseILj512ES2_S2_fS2_fjLj128EEEEELb1ELb1ELb0ELb1EEEvNS_9BwdParamsE
        .type           _ZN10layer_norm13ln_bwd_kernelINS_13Kernel_traitsI6__halfS2_fS2_fjLj512ELj1ELj4ELj1ELj16ENS_18Kernel_traits_baseILj512ES2_S2_fS2_fjLj128EEEEELb1ELb1ELb0ELb1EEEvNS_9BwdParamsE,@function
        .size           _ZN10layer_norm13ln_bwd_kernelINS_13Kernel_traitsI6__halfS2_fS2_fjLj512ELj1ELj4ELj1ELj16ENS_18Kernel_traits_baseILj512ES2_S2_fS2_fjLj128EEEEELb1ELb1ELb0ELb1EEEvNS_9BwdParamsE,(.L_x_11283 - _ZN10layer_norm13ln_bwd_kernelINS_13Kernel_traitsI6__halfS2_fS2_fjLj512ELj1ELj4ELj1ELj16ENS_18Kernel_traits_baseILj512ES2_S2_fS2_fjLj128EEEEELb1ELb1ELb0ELb1EEEvNS_9BwdParamsE)
        .other          _ZN10layer_norm13ln_bwd_kernelINS_13Kernel_traitsI6__halfS2_fS2_fjLj512ELj1ELj4ELj1ELj16ENS_18Kernel_traits_baseILj512ES2_S2_fS2_fjLj128EEEEELb1ELb1ELb0ELb1EEEvNS_9BwdParamsE,@"STO_CUDA_ENTRY STV_DEFAULT"
_ZN10layer_norm13ln_bwd_kernelINS_13Kernel_traitsI6__halfS2_fS2_fjLj512ELj1ELj4ELj1ELj16ENS_18Kernel_traits_baseILj512ES2_S2_fS2_fjLj128EEEEELb1ELb1ELb0ELb1EEEvNS_9BwdParamsE:
.text._ZN10layer_norm13ln_bwd_kernelINS_13Kernel_traitsI6__halfS2_fS2_fjLj512ELj1ELj4ELj1ELj16ENS_18Kernel_traits_baseILj512ES2_S2_fS2_fjLj128EEEEELb1ELb1ELb0ELb1EEEvNS_9BwdParamsE:
        /* <DEDUP_REMOVED lines=47> */
[----:B------:R-:W4:Y:S01]  /*02f0*/  LDG.E.128 R8, desc[UR6][R2.64+0x200] ;  /* 0x0002000602087981 */ /* 0x000f22000c1e1d00 */
        /* <DEDUP_REMOVED lines=26> */
[----:B0-----:R-:W-:Y:S02]  /*04a0*/  CS2R R4, SRZ ;  /* 0x0000000000047805 */ /* 0x001fe4000001ff00 */
[----:B------:R-:W-:Y:S02]  /*04b0*/  CS2R R2, SRZ ;  /* 0x0000000000027805 */ /* 0x000fe4000001ff00 */
[----:B------:R-:W-:Y:S01]  /*04c0*/  MOV R0, RZ ;  /* 0x000000ff00007202 */ /* 0x000fe20000000f00 */
[----:B---3--:R-:W-:-:S02]  /*04d0*/  HADD2.F32 R126, -RZ, R116.H0_H0 ;  /* 0x20000074ff7e7230 */ /* 0x008fc40000004100 */
[----:B------:R-:W-:Y:S02]  /*04e0*/  HADD2.F32 R125, -RZ, R116.H1_H1 ;  /* 0x30000074ff7d7230 */ /* 0x000fe40000004100 */
[--C-:B------:R-:W-:Y:S02]  /*04f0*/  HADD2.F32 R124, -RZ, R117.reuse.H0_H0 ;  /* 0x20000075ff7c7230 */ /* 0x100fe40000004100 */
[----:B------:R-:W-:Y:S02]  /*0500*/  HADD2.F32 R123, -RZ, R117.H1_H1 ;  /* 0x30000075ff7b7230 */ /* 0x000fe40000004100 */
[--C-:B------:R-:W-:Y:S02]  /*0510*/  HADD2.F32 R122, -RZ, R118.reuse.H0_H0 ;  /* 0x20000076ff7a7230 */ /* 0x100fe40000004100 */
[----:B------:R-:W-:Y:S02]  /*0520*/  HADD2.F32 R121, -RZ, R118.H1_H1 ;  /* 0x30000076ff797230 */ /* 0x000fe40000004100 */
[----:B------:R-:W-:-:S02]  /*0530*/  HADD2.F32 R120, -RZ, R119.H0_H0 ;  /* 0x20000077ff787230 */ /* 0x000fc40000004100 */
[--C-:B----4-:R-:W-:Y:S02]  /*0540*/  HADD2.F32 R118, -RZ, R8.reuse.H0_H0 ;  /* 0x20000008ff767230 */ /* 0x110fe40000004100 */
[----:B------:R-:W-:Y:S02]  /*0550*/  HADD2.F32 R117, -RZ, R8.H1_H1 ;  /* 0x30000008ff757230 */ /* 0x000fe40000004100 */
[--C-:B------:R-:W-:Y:S02]  /*0560*/  HADD2.F32 R116, -RZ, R9.reuse.H0_H0 ;  /* 0x20000009ff747230 */ /* 0x100fe40000004100 */
[----:B------:R-:W-:Y:S01]  /*0570*/  HADD2.F32 R115, -RZ, R9.H1_H1 ;  /* 0x30000009ff737230 */ /* 0x000fe20000004100 */
[----:B------:R-:W-:Y:S01]  /*0580*/  CS2R R8, SRZ ;  /* 0x0000000000087805 */ /* 0x000fe2000001ff00 */
[--C-:B------:R-:W-:Y:S02]  /*0590*/  HADD2.F32 R114, -RZ, R10.reuse.H0_H0 ;  /* 0x2000000aff727230 */ /* 0x100fe40000004100 */
[----:B------:R-:W-:-:S02]  /*05a0*/  HADD2.F32 R113, -RZ, R10.H1_H1 ;  /* 0x3000000aff717230 */ /* 0x000fc40000004100 */
[--C-:B------:R-:W-:Y:S02]  /*05b0*/  HADD2.F32 R112, -RZ, R11.reuse.H0_H0 ;  /* 0x2000000bff707230 */ /* 0x100fe40000004100 */
[----:B------:R-:W-:Y:S01]  /*05c0*/  HADD2.F32 R111, -RZ, R11.H1_H1 ;  /* 0x3000000bff6f7230 */ /* 0x000fe20000004100 */
[----:B------:R-:W-:Y:S01]  /*05d0*/  CS2R R10, SRZ ;  /* 0x00000000000a7805 */ /* 0x000fe2000001ff00 */
[----:B------:R-:W-:-:S07]  /*05e0*/  HADD2.F32 R119, -RZ, R119.H1_H1 ;  /* 0x30000077ff777230 */ /* 0x000fce0000004100 */
.L_x_7057:
        /* <DEDUP_REMOVED lines=13> */
[----:B--2---:R-:W-:-:S04]  /*06c0*/  IMAD.WIDE.U32 R136, R131, 0x20, R108 ;  /* 0x0000002083887825 */ /* 0x004fc800078e006c */
[C---:B---3--:R-:W-:Y:S01]  /*06d0*/  IMAD.WIDE.U32 R64, R131.reuse, 0x10, R80 ;  /* 0x0000001083407825 */ /* 0x048fe200078e0050 */
[----:B------:R-:W2:Y:S03]  /*06e0*/  LDG.E.128 R60, desc[UR6][R136.64] ;  /* 0x00000006883c7981 */ /* 0x000ea6000c1e1d00 */
[----:B----4-:R-:W-:Y:S01]  /*06f0*/  IMAD.WIDE R128, R110, 0x4, R98 ;  /* 0x000000046e807825 */ /* 0x010fe200078e0262 */
[----:B------:R-:W-:Y:S01]  /*0700*/  IADD3 R127, PT, PT, R131, 0x20, RZ ;  /* 0x00000020837f7810 */ /* 0x000fe20007ffe0ff */
[----:B------:R-:W3:Y:S01]  /*0710*/  LDG.E.128 R64, desc[UR6][R64.64] ;  /* 0x0000000640407981 */ /* 0x000ee2000c1e1d00 */
[----:B------:R-:W1:Y:S03]  /*0720*/  LDC.64 R98, c[0x0][0x3b0] ;  /* 0x0000ec00ff627b82 */ /* 0x000e660000000a00 */
[----:B------:R-:W4:Y:S01]  /*0730*/  LDG.E R129, desc[UR6][R128.64] ;  /* 0x0000000680817981 */ /* 0x000f22000c1e1900 */
[----:B------:R-:W-:-:S03]  /*0740*/  IMAD.WIDE.U32 R108, R127, 0x20, R108 ;  /* 0x000000207f6c7825 */ /* 0x000fc600078e006c */
[----:B------:R-:W4:Y:S01]  /*0750*/  LDG.E.128 R68, desc[UR6][R136.64+0x10] ;  /* 0x0000100688447981 */ /* 0x000f22000c1e1d00 */
[----:B0-----:R-:W-:-:S03]  /*0760*/  @P0 IMAD.WIDE R82, R110, 0x2, R82 ;  /* 0x000000026e520825 */ /* 0x001fc600078e0252 */
[----:B------:R-:W4:Y:S01]  /*0770*/  LDG.E.128 R72, desc[UR6][R108.64] ;  /* 0x000000066c487981 */ /* 0x000f22000c1e1d00 */
[----:B------:R-:W-:-:S03]  /*0780*/  IMAD.WIDE.U32 R80, R127, 0x10, R80 ;  /* 0x000000107f507825 */ /* 0x000fc600078e0050 */
[----:B------:R1:W4:Y:S04]  /*0790*/  LDG.E.128 R76, desc[UR6][R108.64+0x10] ;  /* 0x000010066c4c7981 */ /* 0x000328000c1e1d00 */
[----:B------:R-:W4:Y:S04]  /*07a0*/  @P0 LDG.E.U16 R130, desc[UR6][R82.64] ;  /* 0x0000000652820981 */ /* 0x000f28000c1e1500 */
[----:B------:R-:W4:Y:S01]  /*07b0*/  LDG.E.128 R80, desc[UR6][R80.64] ;  /* 0x0000000650507981 */ /* 0x000f22000c1e1d00 */
[----:B-1----:R-:W-:-:S04]  /*07c0*/  IMAD.WIDE.U32 R108, R131, 0x8, R98 ;  /* 0x00000008836c7825 */ /* 0x002fc800078e0062 */
[----:B------:R-:W-:Y:S02]  /*07d0*/  IMAD.WIDE.U32 R98, R127, 0x8, R98 ;  /* 0x000000087f627825 */ /* 0x000fe400078e0062 */
[----:B-----5:R-:W5:Y:S04]  /*07e0*/  LDG.E.64 R108, desc[UR6][R108.64] ;  /* 0x000000066c6c7981 */ /* 0x020f68000c1e1b00 */
[----:B------:R-:W5:Y:S01]  /*07f0*/  LDG.E.64 R98, desc[UR6][R98.64] ;  /* 0x0000000662627981 */ /* 0x000f62000c1e1b00 */
[----:B------:R-:W-:-:S04]  /*0800*/  ISETP.NE.U32.AND P1, PT, RZ, UR12, PT ;  /* 0x0000000cff007c0c */ /* 0x000fc8000bf25070 */
[----:B------:R-:W-:Y:S02]  /*0810*/  ISETP.NE.AND.EX P1, PT, RZ, UR13, PT, P1 ;  /* 0x0000000dff007c0c */ /* 0x000fe4000bf25310 */
[----:B------:R-:W-:-:S11]  /*0820*/  ISETP.NE.AND P2, PT, RZ, UR10, PT ;  /* 0x0000000aff007c0c */ /* 0x000fd6000bf45270 */
[----:B------:R-:W0:Y:S08]  /*0830*/  @P1 LDC.64 R134, c[0x0][0x438] ;  /* 0x00010e00ff861b82 */ /* 0x000e300000000a00 */
        /* <DEDUP_REMOVED lines=13> */
[----:B---3--:R-:W-:Y:S02]  /*0910*/  HADD2.F32 R143, -RZ, R64.H0_H0 ;  /* 0x20000040ff8f7230 */ /* 0x008fe40000004100 */
[--C-:B------:R-:W-:Y:S02]  /*0920*/  HADD2.F32 R138, -RZ, R66.reuse.H0_H0 ;  /* 0x20000042ff8a7230 */ /* 0x100fe40000004100 */
[----:B------:R-:W-:Y:S02]  /*0930*/  HADD2.F32 R137, -RZ, R66.H1_H1 ;  /* 0x30000042ff897230 */ /* 0x000fe40000004100 */
[----:B----4-:R-:W-:Y:S01]  /*0940*/  FMUL.FTZ R66, R129, R140 ;  /* 0x0000008c81427220 */ /* 0x010fe20000410000 */
[--C-:B------:R-:W-:Y:S02]  /*0950*/  HADD2.F32 R141, -RZ, R65.reuse.H0_H0 ;  /* 0x20000041ff8d7230 */ /* 0x100fe40000004100 */
[----:B------:R-:W-:Y:S01]  /*0960*/  FADD.FTZ R162, -R144, R70 ;  /* 0x0000004690a27221 */ /* 0x000fe20000010100 */
[----:B------:R-:W-:-:S02]  /*0970*/  HADD2.F32 R145, -RZ, R65.H1_H1 ;  /* 0x30000041ff917230 */ /* 0x000fc40000004100 */
[----:B------:R-:W-:Y:S01]  /*0980*/  FADD.FTZ R68, -R144, R68 ;  /* 0x0000004490447221 */ /* 0x000fe20000010100 */
[----:B------:R-:W-:Y:S02]  /*0990*/  HADD2.F32 R139, -RZ, R64.H1_H1 ;  /* 0x30000040ff8b7230 */ /* 0x000fe40000004100 */
[----:B------:R-:W-:Y:S01]  /*09a0*/  FADD.FTZ R17, R143, R17 ;  /* 0x000000118f117221 */ /* 0x000fe20000010000 */
[----:B------:R-:W-:Y:S02]  /*09b0*/  HADD2.F32 R65, -RZ, R67.H0_H0 ;  /* 0x20000043ff417230 */ /* 0x000fe40000004100 */
[-C--:B------:R-:W-:Y:S01]  /*09c0*/  FFMA.FTZ R0, R66, R143.reuse, R0 ;  /* 0x0000008f42007223 */ /* 0x080fe20000010000 */
[----:B------:R-:W-:Y:S01]  /*09d0*/  FMUL.FTZ R143, R126, R143 ;  /* 0x0000008f7e8f7220 */ /* 0x000fe20000410000 */
[C---:B------:R-:W-:Y:S01]  /*09e0*/  FMUL.FTZ R140, R129.reuse, R162 ;  /* 0x000000a2818c7220 */ /* 0x040fe20000410000 */
        /* <DEDUP_REMOVED lines=11> */
[C---:B0-----:R-:W-:Y:S01]  /*0aa0*/  FADD.FTZ R134, -R144.reuse, R78 ;  /* 0x0000004e90867221 */ /* 0x041fe20000010100 */
[----:B------:R-:W-:Y:S01]  /*0ab0*/  FADD.FTZ R60, -R144, R79 ;  /* 0x0000004f903c7221 */ /* 0x000fe20000010100 */
[----:B------:R-:W-:Y:S01]  /*0ac0*/  FMUL.FTZ R144, R129, R68 ;  /* 0x0000004481907220 */ /* 0x000fe20000410000 */
[----:B------:R-:W-:Y:S01]  /*0ad0*/  FMUL.FTZ R71, R125, R139 ;  /* 0x0000008b7d477220 */ /* 0x000fe20000410000 */
[----:B------:R-:W-:Y:S01]  /*0ae0*/  FADD.FTZ R23, R65, R23 ;  /* 0x0000001741177221 */ /* 0x000fe20000010000 */
[-C--:B------:R-:W-:Y:S01]  /*0af0*/  FFMA.FTZ R7, R140, R65.reuse, R7 ;  /* 0x000000418c077223 */ /* 0x080fe20000010007 */
[----:B------:R-:W-:Y:S01]  /*0b00*/  FMUL.FTZ R68, R120, R65 ;  /* 0x0000004178447220 */ /* 0x000fe20000410000 */
[----:B------:R-:W-:Y:S01]  /*0b10*/  FADD.FTZ R78, RZ, R143 ;  /* 0x0000008fff4e7221 */ /* 0x000fe20000010000 */
[----:B------:R-:W-:Y:S01]  /*0b20*/  FMUL.FTZ R70, R129, R142 ;  /* 0x0000008e81467220 */ /* 0x000fe20000410000 */
[----:B------:R-:W-:Y:S01]  /*0b30*/  FFMA.FTZ R65, R66, R143, RZ ;  /* 0x0000008f42417223 */ /* 0x000fe200000100ff */
[----:B------:R-:W-:-:S02]  /*0b40*/  @P0 HADD2.F32 R128, -RZ, R130.H0_H0 ;  /* 0x20000082ff800230 */ /* 0x000fc40000004100 */
[----:B------:R-:W-:Y:S01]  /*0b50*/  FMUL.FTZ R148, R129, R148 ;  /* 0x0000009481947220 */ /* 0x000fe20000410000 */
[--C-:B------:R-:W-:Y:S02]  /*0b60*/  HADD2.F32 R62, -RZ, R81.reuse.H0_H0 ;  /* 0x20000051ff3e7230 */ /* 0x100fe40000004100 */
[----:B------:R-:W-:Y:S01]  /*0b70*/  FMUL.FTZ R72, R124, R141 ;  /* 0x0000008d7c487220 */ /* 0x000fe20000410000 */
[----:B------:R-:W-:Y:S02]  /*0b80*/  HADD2.F32 R130, -RZ, R81.H1_H1 ;  /* 0x30000051ff827230 */ /* 0x000fe40000004100 */
[----:B------:R-:W-:Y:S01]  /*0b90*/  FADD.FTZ R81, R78, R71 ;  /* 0x000000474e517221 */ /* 0x000fe20000010000 */
[----:B------:R-:W-:Y:S01]  /*0ba0*/  FFMA.FTZ R65, R70, R71, R65 ;  /* 0x0000004746417223 */ /* 0x000fe20000010041 */
[--C-:B-1----:R-:W-:Y:S02]  /*0bb0*/  HADD2.F32 R133, -RZ, R82.reuse.H0_H0 ;  /* 0x20000052ff857230 */ /* 0x102fe40000004100 */
[----:B------:R-:W-:Y:S01]  /*0bc0*/  FADD.FTZ R19, R141, R19 ;  /* 0x000000138d137221 */ /* 0x000fe20000010000 */
[----:B------:R-:W-:-:S02]  /*0bd0*/  HADD2.F32 R132, -RZ, R82.H1_H1 ;  /* 0x30000052ff847230 */ /* 0x000fc40000004100 */
[C---:B------:R-:W-:Y:S01]  /*0be0*/  FFMA.FTZ R3, R148.reuse, R141, R3 ;  /* 0x0000008d94037223 */ /* 0x040fe20000010003 */
[----:B------:R-:W-:Y:S01]  /*0bf0*/  FMUL.FTZ R141, R123, R145 ;  /* 0x000000917b8d7220 */ /* 0x000fe20000410000 */
[----:B------:R-:W-:Y:S01]  /*0c00*/  FADD.FTZ R82, R81, R72 ;  /* 0x0000004851527221 */ /* 0x000fe20000010000 */
[----:B------:R-:W-:Y:S01]  /*0c10*/  FMUL.FTZ R146, R129, R146 ;  /* 0x0000009281927220 */ /* 0x000fe20000410000 */
        /* <DEDUP_REMOVED lines=8> */
[----:B------:R-:W-:-:S02]  /*0ca0*/  HADD2.F32 R67, -RZ, R67.H1_H1 ;  /* 0x30000043ff437230 */ /* 0x000fc40000004100 */
[----:B------:R-:W-:Y:S01]  /*0cb0*/  FADD.FTZ R21, R138, R21 ;  /* 0x000000158a157221 */ /* 0x000fe20000010000 */
[--C-:B------:R-:W-:Y:S02]  /*0cc0*/  HADD2.F32 R64, -RZ, R80.reuse.H0_H0 ;  /* 0x20000050ff407230 */ /* 0x100fe40000004100 */
[----:B------:R-:W-:Y:S01]  /*0cd0*/  FFMA.FTZ R5, R144, R138, R5 ;  /* 0x0000008a90057223 */ /* 0x000fe20000010005 */
[--C-:B------:R-:W-:Y:S02]  /*0ce0*/  HADD2.F32 R135, -RZ, R83.reuse.H0_H0 ;  /* 0x20000053ff877230 */ /* 0x100fe40000004100 */
[C---:B------:R-:W-:Y:S01]  /*0cf0*/  FMUL.FTZ R138, R129.reuse, R164 ;  /* 0x000000a4818a7220 */ /* 0x040fe20000410000 */
[----:B------:R-:W-:Y:S02]  /*0d00*/  HADD2.F32 R61, -RZ, R83.H1_H1 ;  /* 0x30000053ff3d7230 */ /* 0x000fe40000004100 */
[----:B------:R-:W-:Y:S01]  /*0d10*/  FMUL.FTZ R74, R129, R152 ;  /* 0x00000098814a7220 */ /* 0x000fe20000410000 */
[----:B------:R-:W-:Y:S01]  /*0d20*/  FADD.FTZ R83, R82, R69 ;  /* 0x0000004552537221 */ /* 0x000fe20000010000 */
[----:B------:R-:W-:Y:S01]  /*0d30*/  FFMA.FTZ R65, R142, R69, R65 ;  /* 0x000000458e417223 */ /* 0x000fe20000010041 */
[----:B------:R-:W-:Y:S01]  /*0d40*/  FADD.FTZ R24, R67, R24 ;  /* 0x0000001843187221 */ /* 0x000fe20000010000 */
[-C--:B------:R-:W-:Y:S01]  /*0d50*/  FFMA.FTZ R8, R138, R67.reuse, R8 ;  /* 0x000000438a087223 */ /* 0x080fe20000010008 */
[----:B------:R-:W-:Y:S01]  /*0d60*/  FADD.FTZ R25, R64, R25 ;  /* 0x0000001940197221 */ /* 0x000fe20000010000 */
[-C--:B------:R-:W-:Y:S01]  /*0d70*/  FFMA.FTZ R9, R74, R64.reuse, R9 ;  /* 0x000000404a097223 */ /* 0x080fe20000010009 */
[----:B------:R-:W-:Y:S01]  /*0d80*/  FMUL.FTZ R81, R118, R64 ;  /* 0x0000004076517220 */ /* 0x000fe20000410000 */
[----:B------:R-:W-:Y:S01]  /*0d90*/  FMUL.FTZ R67, R119, R67 ;  /* 0x0000004377437220 */ /* 0x000fe20000410000 */
[----:B------:R-:W-:Y:S01]  /*0da0*/  FADD.FTZ R64, R83, R68 ;  /* 0x0000004453407221 */ /* 0x000fe20000010000 */
[----:B------:R-:W-:Y:S01]  /*0db0*/  FFMA.FTZ R65, R140, R68, R65 ;  /* 0x000000448c417223 */ /* 0x000fe20000010041 */
[----:B------:R-:W-:-:S02]  /*0dc0*/  HADD2.F32 R63, -RZ, R80.H1_H1 ;  /* 0x30000050ff3f7230 */ /* 0x000fc40000004100 */
        /* <DEDUP_REMOVED lines=71> */
.L_x_7069:
        /* <DEDUP_REMOVED lines=22> */
[----:B------:R-:W-:Y:S01]  /*13a0*/  LOP3.LUT P4, RZ, R108, 0xff0000, RZ, 0xc0, !PT ;  /* 0x00ff00006cff7812 */ /* 0x000fe2000788c0ff */
[----:B------:R-:W-:Y:S01]  /*13b0*/  UMOV UR4, UR5 ;  /* 0x0000000500047c82 */ /* 0x000fe20008000000 */
[-C--:B------:R-:W-:Y:S01]  /*13c0*/  FMUL.FTZ R71, R71, R128.reuse ;  /* 0x0000008047477220 */ /* 0x080fe20000410000 */
[----:B------:R-:W-:Y:S01]  /*13d0*/  FMUL.FTZ R145, R145, R128 ;  /* 0x0000008091917220 */ /* 0x000fe20000410000 */
[----:B------:R-:W-:-:S02]  /*13e0*/  HFMA2 R66, -RZ, RZ, 0, 0 ;  /* 0x00000000ff427431 */ /* 0x000fc400000001ff */
[----:B------:R-:W-:Y:S02]  /*13f0*/  @P2 HADD2.F32 R72, -RZ, R60.H0_H0 ;  /* 0x2000003cff482230 */ /* 0x000fe40000004100 */
[----:B------:R-:W-:Y:S01]  /*1400*/  FMUL.FTZ R147, R71, UR4 ;  /* 0x0000000447937c20 */ /* 0x000fe20008410000 */
[----:B------:R-:W-:Y:S02]  /*1410*/  @P2 HADD2.F32 R143, -RZ, R28.H0_H0 ;  /* 0x2000001cff8f2230 */ /* 0x000fe40000004100 */
[----:B------:R-:W-:Y:S01]  /*1420*/  FMUL.FTZ R149, R145, UR4 ;  /* 0x0000000491957c20 */ /* 0x000fe20008410000 */
[----:B------:R-:W-:Y:S01]  /*1430*/  FMUL.FTZ R145, R129, R150 ;  /* 0x0000009681917220 */ /* 0x000fe20000410000 */
[----:B------:R-:W-:Y:S01]  /*1440*/  CS2R R70, SRZ ;  /* 0x0000000000467805 */ /* 0x000fe2000001ff00 */
[----:B------:R-:W-:Y:S01]  /*1450*/  FFMA.FTZ R146, R146, R136, R139 ;  /* 0x0000008892927223 */ /* 0x000fe2000001008b */
[C---:B------:R-:W-:Y:S01]  /*1460*/  @P2 FMUL.FTZ R70, R147.reuse, R72 ;  /* 0x0000004893462220 */ /* 0x040fe20000410000 */
[----:B------:R-:W-:Y:S01]  /*1470*/  @P2 FMUL.FTZ R66, R147, R143 ;  /* 0x0000008f93422220 */ /* 0x000fe20000410000 */
[----:B------:R-:W-:Y:S01]  /*1480*/  FMUL.FTZ R147, R145, R128 ;  /* 0x0000008091937220 */ /* 0x000fe20000410000 */
[----:B------:R-:W-:Y:S01]  /*1490*/  @P3 HADD2.F32 R60, -RZ, R60.H1_H1 ;  /* 0x3000003cff3c3230 */ /* 0x000fe20000004100 */
[----:B------:R-:W-:Y:S01]  /*14a0*/  LOP3.LUT P6, RZ, R108, 0xff000000, RZ, 0xc0, !PT ;  /* 0xff0000006cff7812 */ /* 0x000fe200078cc0ff */
[----:B------:R-:W-:-:S02]  /*14b0*/  @P3 HADD2.F32 R145, -RZ, R28.H1_H1 ;  /* 0x3000001cff913230 */ /* 0x000fc40000004100 */
[----:B------:R-:W-:Y:S01]  /*14c0*/  FMUL.FTZ R150, R147, UR4 ;  /* 0x0000000493967c20 */ /* 0x000fe20008410000 */
[----:B------:R-:W-:Y:S02]  /*14d0*/  @P4 HADD2.F32 R148, -RZ, R61.H0_H0 ;  /* 0x2000003dff944230 */ /* 0x000fe40000004100 */
[--C-:B------:R-:W-:Y:S01]  /*14e0*/  FFMA.FTZ R144, R144, R136, R139.reuse ;  /* 0x0000008890907223 */ /* 0x100fe2000001008b */
[----:B------:R-:W-:Y:S02]  /*14f0*/  @P4 HADD2.F32 R147, -RZ, R29.H0_H0 ;  /* 0x2000001dff934230 */ /* 0x000fe40000004100 */
[----:B------:R-:W-:Y:S01]  /*1500*/  FADD.FTZ R146, R141, -R146 ;  /* 0x800000928d927221 */ /* 0x000fe20000010000 */
[----:B------:R-:W-:Y:S01]  /*1510*/  ISETP.GE.U32.AND P2, PT, R108, RZ, PT ;  /* 0x000000ff6c00720c */ /* 0x000fe20003f46070 */
[----:B------:R-:W-:Y:S01]  /*1520*/  @P3 FMUL.FTZ R71, R149, R60 ;  /* 0x0000003c95473220 */ /* 0x000fe20000410000 */
[----:B------:R-:W-:Y:S01]  /*1530*/  MOV R143, RZ ;  /* 0x000000ff008f7202 */ /* 0x000fe20000000f00 */
[----:B------:R-:W-:Y:S01]  /*1540*/  HFMA2 R72, -RZ, RZ, 0, 0 ;  /* 0x00000000ff487431 */ /* 0x000fe200000001ff */
[----:B------:R-:W-:Y:S01]  /*1550*/  MOV R60, RZ ;  /* 0x000000ff003c7202 */ /* 0x000fe20000000f00 */
[----:B------:R-:W-:Y:S01]  /*1560*/  FADD.FTZ R144, R73, -R144 ;  /* 0x8000009049907221 */ /* 0x000fe20000010000 */
[--C-:B------:R-:W-:Y:S01]  /*1570*/  FFMA.FTZ R138, R138, R136, R139.reuse ;  /* 0x000000888a8a7223 */ /* 0x100fe2000001008b */
[----:B------:R-:W-:Y:S01]  /*1580*/  @P3 FMUL.FTZ R143, R149, R145 ;  /* 0x00000091958f3220 */ /* 0x000fe20000410000 */
[C---:B------:R-:W-:Y:S01]  /*1590*/  @P4 FMUL.FTZ R72, R150.reuse, R148 ;  /* 0x0000009496484220 */ /* 0x040fe20000410000 */
[----:B------:R-:W-:Y:S01]  /*15a0*/  @P4 FMUL.FTZ R60, R150, R147 ;  /* 0x00000093963c4220 */ /* 0x000fe20000410000 */
[----:B------:R-:W-:Y:S01]  /*15b0*/  FMUL.FTZ R73, R129, R146 ;  /* 0x0000009281497220 */ /* 0x000fe20000410000 */
[C---:B------:R-:W-:Y:S01]  /*15c0*/  LOP3.LUT P5, RZ, R109.reuse, 0xff, RZ, 0xc0, !PT ;  /* 0x000000ff6dff7812 */ /* 0x040fe200078ac0ff */
[--C-:B------:R-:W-:Y:S01]  /*15d0*/  FFMA.FTZ R142, R142, R136, R139.reuse ;  /* 0x000000888e8e7223 */ /* 0x100fe2000001008b */
[----:B------:R-:W-:Y:S01]  /*15e0*/  LOP3.LUT P4, RZ, R109, 0xff00, RZ, 0xc0, !PT ;  /* 0x0000ff006dff7812 */ /* 0x000fe2000788c0ff */
[----:B------:R-:W-:Y:S01]  /*15f0*/  FADD.FTZ R148, R67, -R138 ;  /* 0x8000008a43947221 */ /* 0x000fe20000010000 */
[----:B------:R-:W-:Y:S01]  /*1600*/  LOP3.LUT P3, RZ, R109, 0xff0000, RZ, 0xc0, !PT ;  /* 0x00ff00006dff7812 */ /* 0x000fe2000786c0ff */
[----:B------:R-:W-:Y:S01]  /*1610*/  FMUL.FTZ R67, R73, R128 ;  /* 0x0000008049437220 */ /* 0x000fe20000410000 */
[----:B------:R-:W-:Y:S01]  /*1620*/  ISETP.GE.U32.AND.EX P2, PT, R109, 0x1000000, PT, P2 ;  /* 0x010000006d00780c */ /* 0x000fe20003f46120 */
[----:B------:R-:W-:Y:S01]  /*1630*/  FFMA.FTZ R109, R140, R136, R139 ;  /* 0x000000888c6d7223 */ /* 0x000fe2000001008b */
[----:B------:R-:W-:Y:S01]  /*1640*/  FADD.FTZ R142, R69, -R142 ;  /* 0x8000008e458e7221 */ /* 0x000fe20000010000 */
[----:B------:R-:W-:Y:S01]  /*1650*/  FMUL.FTZ R147, R67, UR4 ;  /* 0x0000000443937c20 */ /* 0x000fe20008410000 */
[----:B------:R-:W-:Y:S01]  /*1660*/  FMUL.FTZ R67, R129, R144 ;  /* 0x0000009081437220 */ /* 0x000fe20000410000 */
[----:B------:R-:W-:Y:S01]  /*1670*/  FADD.FTZ R146, R68, -R109 ;  /* 0x8000006d44927221 */ /* 0x000fe20000010000 */
[----:B------:R-:W-:-:S02]  /*1680*/  @P6 HADD2.F32 R68, -RZ, R61.H1_H1 ;  /* 0x3000003dff446230 */ /* 0x000fc40000004100 */
[----:B------:R-:W-:Y:S02]  /*1690*/  HFMA2 R73, -RZ, RZ, 0, 0 ;  /* 0x00000000ff497431 */ /* 0x000fe400000001ff */
[----:B------:R-:W-:Y:S01]  /*16a0*/  FMUL.FTZ R141, R129, R142 ;  /* 0x0000008e818d7220 */ /* 0x000fe20000410000 */
[--C-:B------:R-:W-:Y:S01]  /*16b0*/  @P5 HADD2.F32 R69, -RZ, R62.reuse.H0_H0 ;  /* 0x2000003eff455230 */ /* 0x100fe20000004100 */
[----:B------:R-:W-:Y:S01]  /*16c0*/  CS2R R108, SRZ ;  /* 0x00000000006c7805 */ /* 0x000fe2000001ff00 */
[----:B------:R-:W-:Y:S01]  /*16d0*/  @P6 FMUL.FTZ R73, R147, R68 ;  /* 0x0000004493496220 */ /* 0x000fe20000410000 */
[-C--:B------:R-:W-:Y:S01]  /*16e0*/  FMUL.FTZ R68, R67, R128.reuse ;  /* 0x0000008043447220 */ /* 0x080fe20000410000 */
[----:B------:R-:W-:Y:S01]  /*16f0*/  FMUL.FTZ R141, R141, R128 ;  /* 0x000000808d8d7220 */ /* 0x000fe20000410000 */
[----:B------:R-:W-:Y:S02]  /*1700*/  @P4 HADD2.F32 R145, -RZ, R62.H1_H1 ;  /* 0x3000003eff914230 */ /* 0x000fe40000004100 */
[----:B------:R-:W-:-:S02]  /*1710*/  HFMA2 R140, -RZ, RZ, 0, 0 ;  /* 0x00000000ff8c7431 */ /* 0x000fc400000001ff */
[----:B------:R-:W-:Y:S01]  /*1720*/  FMUL.FTZ R68, R68, UR4 ;  /* 0x0000000444447c20 */ /* 0x000fe20008410000 */
[----:B------:R-:W-:Y:S01]  /*1730*/  FMUL.FTZ R149, R141, UR4 ;  /* 0x000000048d957c20 */ /* 0x000fe20008410000 */
[--C-:B------:R-:W-:Y:S01]  /*1740*/  @P5 HADD2.F32 R138, -RZ, R30.reuse.H0_H0 ;  /* 0x2000001eff8a5230 */ /* 0x100fe20000004100 */
[----:B------:R-:W-:Y:S01]  /*1750*/  MOV R142, RZ ;  /* 0x000000ff008e7202 */ /* 0x000fe20000000f00 */
[C---:B------:R-:W-:Y:S01]  /*1760*/  @P5 FMUL.FTZ R109, R68.reuse, R69 ;  /* 0x00000045446d5220 */ /* 0x040fe20000410000 */
[----:B------:R-:W-:Y:S01]  /*1770*/  FMUL.FTZ R69, R129, R146 ;  /* 0x0000009281457220 */ /* 0x000fe20000410000 */
[----:B------:R-:W-:Y:S01]  /*1780*/  @P4 FMUL.FTZ R108, R149, R145 ;  /* 0x00000091956c4220 */ /* 0x000fe20000410000 */
[----:B------:R-:W-:Y:S01]  /*1790*/  FMUL.FTZ R145, R129, R148 ;  /* 0x0000009481917220 */ /* 0x000fe20000410000 */
[----:B------:R-:W-:Y:S02]  /*17a0*/  @P6 HADD2.F32 R67, -RZ, R29.H1_H1 ;  /* 0x3000001dff436230 */ /* 0x000fe40000004100 */
[----:B------:R-:W-:Y:S01]  /*17b0*/  FMUL.FTZ R69, R69, R128 ;  /* 0x0000008045457220 */ /* 0x000fe20000410000 */
[----:B------:R-:W-:Y:S01]  /*17c0*/  @P5 FMUL.FTZ R140, R68, R138 ;  /* 0x0000008a448c5220 */ /* 0x000fe20000410000 */
[----:B------:R-:W-:Y:S01]  /*17d0*/  FMUL.FTZ R145, R145, R128 ;  /* 0x0000008091917220 */ /* 0x000fe20000410000 */
[----:B------:R-:W-:-:S02]  /*17e0*/  @P4 HADD2.F32 R68, -RZ, R30.H1_H1 ;  /* 0x3000001eff444230 */ /* 0x000fc40000004100 */
[----:B------:R-:W-:Y:S01]  /*17f0*/  FMUL.FTZ R146, R69, UR4 ;  /* 0x0000000445927c20 */ /* 0x000fe20008410000 */
[--C-:B------:R-:W-:Y:S02]  /*1800*/  @P3 HADD2.F32 R144, -RZ, R31.reuse.H0_H0 ;  /* 0x2000001fff903230 */ /* 0x100fe40000004100 */
[----:B------:R-:W-:Y:S01]  /*1810*/  FMUL.FTZ R145, R145, UR4 ;  /* 0x0000000491917c20 */ /* 0x000fe20008410000 */
[----:B------:R-:W-:Y:S02]  /*1820*/  @P2 HADD2.F32 R69, -RZ, R31.H1_H1 ;  /* 0x3000001fff452230 */ /* 0x000fe40000004100 */
[----:B------:R-:W-:Y:S02]  /*1830*/  HFMA2 R141, -RZ, RZ, 0, 0 ;  /* 0x00000000ff8d7431 */ /* 0x000fe400000001ff */
[--C-:B------:R-:W-:Y:S02]  /*1840*/  @P3 HADD2.F32 R61, -RZ, R63.reuse.H0_H0 ;  /* 0x2000003fff3d3230 */ /* 0x100fe40000004100 */
[----:B------:R-:W-:Y:S01]  /*1850*/  @P3 FMUL.FTZ R142, R146, R144 ;  /* 0x00000090928e3220 */ /* 0x000fe20000410000 */
[----:B------:R-:W-:Y:S01]  /*1860*/  @P2 HADD2.F32 R62, -RZ, R63.H1_H1 ;  /* 0x3000003fff3e2230 */ /* 0x000fe20000004100 */
        /* <DEDUP_REMOVED lines=8> */
[----:B------:R-:W-:Y:S01]  /*18f0*/  @P2 FMUL.FTZ R138, R145, R62 ;  /* 0x0000003e918a2220 */ /* 0x000fe20000410000 */
[----:B------:R-:W-:Y:S02]  /*1900*/  F2FP.F16.F32.PACK_AB R61, R63, R60 ;  /* 0x0000003c3f3d723e */ /* 0x000fe400000000ff */
[----:B------:R-:W-:Y:S02]  /*1910*/  F2FP.F16.F32.PACK_AB R62, R67, R140 ;  /* 0x0000008c433e723e */ /* 0x000fe400000000ff */
[----:B------:R-:W-:Y:S02]  /*1920*/  F2FP.F16.F32.PACK_AB R60, R143, R66 ;  /* 0x000000428f3c723e */ /* 0x000fe400000000ff */
[----:B------:R-:W-:Y:S01]  /*1930*/  F2FP.F16.F32.PACK_AB R63, R147, R142 ;  /* 0x0000008e933f723e */ /* 0x000fe200000000ff */
[----:B------:R-:W-:Y:S06]  /*1940*/  BRA `(.L_x_7049) ;  /* 0x0000000400907947 */ /* 0x000fec0003800000 */
.L_x_7048:
[-CC-:B------:R-:W-:Y:S01]  /*1950*/  FFMA.FTZ R66, R66, R136.reuse, R139.reuse ;  /* 0x0000008842427223 */ /* 0x180fe2000001008b */
[----:B-----5:R-:W-:Y:S01]  /*1960*/  LOP3.LUT P2, RZ, R108, 0xff, RZ, 0xc0, !PT ;  /* 0x000000ff6cff7812 */ /* 0x020fe2000784c0ff */
[-CC-:B------:R-:W-:Y:S01]  /*1970*/  FFMA.FTZ R56, R70, R136.reuse, R139.reuse ;  /* 0x0000008846387223 */ /* 0x180fe2000001008b */
[----:B------:R-:W-:Y:S01]  /*1980*/  LOP3.LUT P3, RZ, R108, 0xff00, RZ, 0xc0, !PT ;  /* 0x0000ff006cff7812 */ /* 0x000fe2000786c0ff */
[----:B------:R-:W-:Y:S01]  /*1990*/  FADD.FTZ R66, R143, -R66 ;  /* 0x800000428f427221 */ /* 0x000fe20000010000 */
[----:B------:R-:W-:Y:S01]  /*19a0*/  FFMA.FTZ R55, R148, R136, R139 ;  /* 0x0000008894377223 */ /* 0x000fe2000001008b */
[----:B------:R-:W-:Y:S01]  /*19b0*/  FADD.FTZ R56, R71, -R56 ;  /* 0x8000003847387221 */ /* 0x000fe20000010000 */
[----:B------:R-:W-:Y:S01]  /*19c0*/  UMOV UR4, UR5 ;  /* 0x0000000500047c82 */ /* 0x000fe20008000000 */
[----:B------:R-:W-:Y:S01]  /*19d0*/  FMUL.FTZ R52, R129, R66 ;  /* 0x0000004281347220 */ /* 0x000fe20000410000 */
[----:B------:R-:W-:Y:S01]  /*19e0*/  LOP3.LUT P4, RZ, R108, 0xff0000, RZ, 0xc0, !PT ;  /* 0x00ff00006cff7812 */ /* 0x000fe2000788c0ff */
[----:B------:R-:W-:Y:S01]  /*19f0*/  FADD.FTZ R58, R72, -R55 ;  /* 0x80000037483a7221 */ /* 0x000fe20000010000 */
[----:B------:R-:W-:-:S02]  /*1a00*/  HFMA2 R70, -RZ, RZ, 0, 0 ;  /* 0x00000000ff467431 */ /* 0x000fc400000001ff */
[----:B------:R-:W-:Y:S01]  /*1a10*/  FMUL.FTZ R53, R52, R128 ;  /* 0x0000008034357220 */ /* 0x000fe20000410000 */
[----:B------:R-:W-:Y:S01]  /*1a20*/  FFMA.FTZ R146, R146, R136, R139 ;  /* 0x0000008892927223 */ /* 0x000fe2000001008b */
[--C-:B------:R-:W-:Y:S01]  /*1a30*/  @P2 HADD2.F32 R54, -RZ, R60.reuse.H0_H0 ;  /* 0x2000003cff362230 */ /* 0x100fe20000004100 */
[----:B------:R-:W-:Y:S01]  /*1a40*/  LOP3.LUT P6, RZ, R108, 0xff000000, RZ, 0xc0, !PT ;  /* 0xff0000006cff7812 */ /* 0x000fe200078cc0ff */
[----:B------:R-:W-:Y:S01]  /*1a50*/  FMUL.FTZ R57, R53, UR4 ;  /* 0x0000000435397c20 */ /* 0x000fe20008410000 */
[----:B------:R-:W-:Y:S01]  /*1a60*/  FMUL.FTZ R53, R129, R56 ;  /* 0x0000003881357220 */ /* 0x000fe20000410000 */
[----:B------:R-:W-:Y:S01]  /*1a70*/  @P3 HADD2.F32 R60, -RZ, R60.H1_H1 ;  /* 0x3000003cff3c3230 */ /* 0x000fe20000004100 */
[----:B------:R-:W-:Y:S01]  /*1a80*/  MOV R66, RZ ;  /* 0x000000ff00427202 */ /* 0x000fe20000000f00 */
[----:B------:R-:W-:Y:S01]  /*1a90*/  @P2 FMUL.FTZ R70, R57, R54 ;  /* 0x0000003639462220 */ /* 0x000fe20000410000 */
[----:B------:R-:W-:Y:S01]  /*1aa0*/  FMUL.FTZ R54, R129, R58 ;  /* 0x0000003a81367220 */ /* 0x000fe20000410000 */
[----:B------:R-:W-:Y:S01]  /*1ab0*/  FMUL.FTZ R55, R53, R128 ;  /* 0x0000008035377220 */ /* 0x000fe20000410000 */
[----:B------:R-:W-:-:S02]  /*1ac0*/  @P2 HADD2.F32 R58, -RZ, R28.H0_H0 ;  /* 0x2000001cff3a2230 */ /* 0x000fc40000004100 */
[----:B------:R-:W-:Y:S01]  /*1ad0*/  FADD.FTZ R146, R141, -R146 ;  /* 0x800000928d927221 */ /* 0x000fe20000010000 */
[----:B------:R-:W-:Y:S02]  /*1ae0*/  @P3 HADD2.F32 R148, -RZ, R28.H1_H1 ;  /* 0x3000001cff943230 */ /* 0x000fe40000004100 */
[----:B------:R-:W-:Y:S01]  /*1af0*/  FMUL.FTZ R56, R54, R128 ;  /* 0x0000008036387220 */ /* 0x000fe20000410000 */
[----:B------:R-:W-:Y:S01]  /*1b00*/  FMUL.FTZ R55, R55, UR4 ;  /* 0x0000000437377c20 */ /* 0x000fe20008410000 */
[----:B------:R-:W-:Y:S01]  /*1b10*/  @P2 FMUL.FTZ R66, R57, R58 ;  /* 0x0000003a39422220 */ /* 0x000fe20000410000 */
[----:B------:R-:W-:Y:S01]  /*1b20*/  HFMA2 R71, -RZ, RZ, 0, 0 ;  /* 0x00000000ff477431 */ /* 0x000fe200000001ff */
[----:B------:R-:W-:Y:S01]  /*1b30*/  MOV R143, RZ ;  /* 0x000000ff008f7202 */ /* 0x000fe20000000f00 */
[----:B------:R-:W-:Y:S01]  /*1b40*/  @P4 HADD2.F32 R59, -RZ, R61.H0_H0 ;  /* 0x2000003dff3b4230 */ /* 0x000fe20000004100 */
[----:B------:R-:W-:Y:S01]  /*1b50*/  ISETP.GE.U32.AND P2, PT, R108, RZ, PT ;  /* 0x000000ff6c00720c */ /* 0x000fe20003f46070 */
[----:B------:R-:W-:-:S02]  /*1b60*/  @P4 HADD2.F32 R147, -RZ, R29.H0_H0 ;  /* 0x2000001dff934230 */ /* 0x000fc40000004100 */
[----:B------:R-:W-:Y:S01]  /*1b70*/  FMUL.FTZ R56, R56, UR4 ;  /* 0x0000000438387c20 */ /* 0x000fe20008410000 */
[C---:B------:R-:W-:Y:S01]  /*1b80*/  @P3 FMUL.FTZ R71, R55.reuse, R60 ;  /* 0x0000003c37473220 */ /* 0x040fe20000410000 */
[----:B------:R-:W-:Y:S01]  /*1b90*/  @P3 FMUL.FTZ R143, R55, R148 ;  /* 0x00000094378f3220 */ /* 0x000fe20000410000 */
[----:B------:R-:W-:Y:S01]  /*1ba0*/  FMUL.FTZ R55, R129, R146 ;  /* 0x0000009281377220 */ /* 0x000fe20000410000 */
[--C-:B------:R-:W-:Y:S01]  /*1bb0*/  FFMA.FTZ R144, R144, R136, R139.reuse ;  /* 0x0000008890907223 */ /* 0x100fe2000001008b */
[----:B------:R-:W-:Y:S01]  /*1bc0*/  HFMA2 R72, -RZ, RZ, 0, 0 ;  /* 0x00000000ff487431 */ /* 0x000fe200000001ff */
[----:B------:R-:W-:Y:S01]  /*1bd0*/  MOV R145, RZ ;  /* 0x000000ff00917202 */ /* 0x000fe20000000f00 */
[C---:B------:R-:W-:Y:S01]  /*1be0*/  @P4 FMUL.FTZ R72, R56.reuse, R59 ;  /* 0x0000003b38484220 */ /* 0x040fe20000410000 */
[C---:B------:R-:W-:Y:S01]  /*1bf0*/  LOP3.LUT P3, RZ, R109.reuse, 0xff0000, RZ, 0xc0, !PT ;  /* 0x00ff00006dff7812 */ /* 0x040fe2000786c0ff */
[----:B------:R-:W-:Y:S01]  /*1c00*/  @P4 FMUL.FTZ R145, R56, R147 ;  /* 0x0000009338914220 */ /* 0x000fe20000410000 */
[----:B------:R-:W-:Y:S01]  /*1c10*/  ISETP.GE.U32.AND.EX P2, PT, R109, 0x1000000, PT, P2 ;  /* 0x010000006d00780c */ /* 0x000fe20003f46120 */
[----:B------:R-:W-:Y:S01]  /*1c20*/  FMUL.FTZ R56, R55, R128 ;  /* 0x0000008037387220 */ /* 0x000fe20000410000 */
[----:B------:R-:W-:Y:S01]  /*1c30*/  LOP3.LUT P5, RZ, R109, 0xff, RZ, 0xc0, !PT ;  /* 0x000000ff6dff7812 */ /* 0x000fe200078ac0ff */
[----:B------:R-:W-:Y:S01]  /*1c40*/  FADD.FTZ R144, R73, -R144 ;  /* 0x8000009049907221 */ /* 0x000fe20000010000 */
[----:B------:R-:W-:Y:S01]  /*1c50*/  FFMA.FTZ R142, R142, R136, R139 ;  /* 0x000000888e8e7223 */ /* 0x000fe2000001008b */
[----:B------:R-:W-:Y:S01]  /*1c60*/  LOP3.LUT P4, RZ, R109, 0xff00, RZ, 0xc0, !PT ;  /* 0x0000ff006dff7812 */ /* 0x000fe2000788c0ff */
[----:B------:R-:W-:-:S02]  /*1c70*/  @P6 HADD2.F32 R58, -RZ, R61.H1_H1 ;  /* 0x3000003dff3a6230 */ /* 0x000fc40000004100 */
[--C-:B------:R-:W-:Y:S01]  /*1c80*/  FFMA.FTZ R57, R140, R136, R139.reuse ;  /* 0x000000888c397223 */ /* 0x100fe2000001008b */
[----:B------:R-:W-:Y:S01]  /*1c90*/  FMUL.FTZ R61, R56, UR4 ;  /* 0x00000004383d7c20 */ /* 0x000fe20008410000 */
[----:B------:R-:W-:Y:S01]  /*1ca0*/  FADD.FTZ R142, R69, -R142 ;  /* 0x8000008e458e7221 */ /* 0x000fe20000010000 */
[----:B------:R-:W-:Y:S01]  /*1cb0*/  FMUL.FTZ R56, R129, R144 ;  /* 0x0000009081387220 */ /* 0x000fe20000410000 */
[----:B------:R-:W-:Y:S01]  /*1cc0*/  FFMA.FTZ R138, R138, R136, R139 ;  /* 0x000000888a8a7223 */ /* 0x000fe2000001008b */
[----:B------:R-:W-:Y:S02]  /*1cd0*/  HFMA2 R73, -RZ, RZ, 0, 0 ;  /* 0x00000000ff497431 */ /* 0x000fe400000001ff */
[----:B------:R-:W-:Y:S01]  /*1ce0*/  FADD.FTZ R140, R68, -R57 ;  /* 0x80000039448c7221 */ /* 0x000fe20000010000 */
[----:B------:R-:W-:Y:S01]  /*1cf0*/  @P6 FMUL.FTZ R73, R61, R58 ;  /* 0x0000003a3d496220 */ /* 0x000fe20000410000 */
[----:B------:R-:W-:Y:S01]  /*1d00*/  FMUL.FTZ R57, R129, R142 ;  /* 0x0000008e81397220 */ /* 0x000fe20000410000 */
[----:B------:R-:W-:Y:S01]  /*1d10*/  FMUL.FTZ R58, R56, R128 ;  /* 0x00000080383a7220 */ /* 0x000fe20000410000 */
[----:B------:R-:W-:Y:S01]  /*1d20*/  FADD.FTZ R148, R67, -R138 ;  /* 0x8000008a43947221 */ /* 0x000fe20000010000 */
[----:B------:R-:W-:-:S02]  /*1d30*/  @P3 HADD2.F32 R146, -RZ, R63.H0_H0 ;  /* 0x2000003fff923230 */ /* 0x000fc40000004100 */
[----:B------:R-:W-:Y:S01]  /*1d40*/  FMUL.FTZ R59, R57, R128 ;  /* 0x00000080393b7220 */ /* 0x000fe20000410000 */
[----:B------:R-:W-:Y:S02]  /*1d50*/  @P2 HADD2.F32 R147, -RZ, R63.H1_H1 ;  /* 0x3000003fff932230 */ /* 0x000fe40000004100 */
[----:B------:R-:W-:Y:S01]  /*1d60*/  FMUL.FTZ R58, R58, UR4 ;  /* 0x000000043a3a7c20 */ /* 0x000fe20008410000 */
[----:B------:R-:W-:Y:S01]  /*1d70*/  @P5 HADD2.F32 R67, -RZ, R62.H0_H0 ;  /* 0x2000003eff435230 */ /* 0x000fe20000004100 */
[----:B------:R-:W-:Y:S01]  /*1d80*/  CS2R R108, SRZ ;  /* 0x00000000006c7805 */ /* 0x000fe2000001ff00 */
[----:B------:R-:W-:Y:S02]  /*1d90*/  @P5 HADD2.F32 R63, -RZ, R30.H0_H0 ;  /* 0x2000001eff3f5230 */ /* 0x000fe40000004100 */
[----:B------:R-:W-:Y:S01]  /*1da0*/  FMUL.FTZ R69, R59, UR4 ;  /* 0x000000043b457c20 */ /* 0x000fe20008410000 */
[----:B------:R-:W-:Y:S02]  /*1db0*/  @P4 HADD2.F32 R138, -RZ, R62.H1_H1 ;  /* 0x3000003eff8a4230 */ /* 0x000fe40000004100 */
[----:B------:R-:W-:-:S02]  /*1dc0*/  HFMA2 R62, -RZ, RZ, 0, 0 ;  /* 0x00000000ff3e7431 */ /* 0x000fc400000001ff */
[----:B------:R-:W-:Y:S02]  /*1dd0*/  @P6 HADD2.F32 R68, -RZ, R29.H1_H1 ;  /* 0x3000001dff446230 */ /* 0x000fe40000004100 */
[C---:B------:R-:W-:Y:S01]  /*1de0*/  @P5 FMUL.FTZ R109, R58.reuse, R67 ;  /* 0x000000433a6d5220 */ /* 0x040fe20000410000 */
[----:B------:R-:W-:Y:S01]  /*1df0*/  @P5 FMUL.FTZ R62, R58, R63 ;  /* 0x0000003f3a3e5220 */ /* 0x000fe20000410000 */
[C---:B------:R-:W-:Y:S01]  /*1e00*/  FMUL.FTZ R58, R129.reuse, R140 ;  /* 0x0000008c813a7220 */ /* 0x040fe20000410000 */
[----:B------:R-:W-:Y:S01]  /*1e10*/  FMUL.FTZ R59, R129, R148 ;  /* 0x00000094813b7220 */ /* 0x000fe20000410000 */
[----:B------:R-:W-:Y:S01]  /*1e20*/  MOV R60, RZ ;  /* 0x000000ff003c7202 */ /* 0x000fe20000000f00 */
[----:B------:R-:W-:Y:S01]  /*1e30*/  @P6 FMUL.FTZ R60, R61, R68 ;  /* 0x000000443d3c6220 */ /* 0x000fe20000410000 */
[-C--:B------:R-:W-:Y:S01]  /*1e40*/  FMUL.FTZ R63, R58, R128.reuse ;  /* 0x000000803a3f7220 */ /* 0x080fe20000410000 */
[----:B------:R-:W-:Y:S01]  /*1e50*/  FMUL.FTZ R68, R59, R128 ;  /* 0x000000803b447220 */ /* 0x000fe20000410000 */
[----:B------:R-:W-:Y:S01]  /*1e60*/  @P4 HADD2.F32 R142, -RZ, R30.H1_H1 ;  /* 0x3000001eff8e4230 */ /* 0x000fe20000004100 */
[----:B------:R-:W-:Y:S01]  /*1e70*/  MOV R61, RZ ;  /* 0x000000ff003d7202 */ /* 0x000fe20000000f00 */
[----:B------:R-:W-:-:S02]  /*1e80*/  @P3 HADD2.F32 R144, -RZ, R31.H0_H0 ;  /* 0x2000001fff903230 */ /* 0x000fc40000004100 */
[----:B------:R-:W-:Y:S01]  /*1e90*/  FMUL.FTZ R63, R63, UR4 ;  /* 0x000000043f3f7c20 */ /* 0x000fe20008410000 */
[----:B------:R-:W-:Y:S02]  /*1ea0*/  @P2 HADD2.F32 R149, -RZ, R31.H1_H1 ;  /* 0x3000001fff952230 */ /* 0x000fe40000004100 */
[----:B------:R-:W-:Y:S01]  /*1eb0*/  FMUL.FTZ R68, R68, UR4 ;  /* 0x0000000444447c20 */ /* 0x000fe20008410000 */
[----:B------:R-:W-:Y:S01]  /*1ec0*/  CS2R R140, SRZ ;  /* 0x00000000008c7805 */ /* 0x000fe2000001ff00 */
[----:B------:R-:W-:Y:S01]  /*1ed0*/  @P4 FMUL.FTZ R61, R69, R142 ;  /* 0x0000008e453d4220 */ /* 0x000fe20000410000 */
[----:B------:R-:W-:Y:S02]  /*1ee0*/  HFMA2 R67, -RZ, RZ, 0, 0 ;  /* 0x00000000ff437431 */ /* 0x000fe400000001ff */
[----:B------:R-:W-:Y:S01]  /*1ef0*/  @P3 FMUL.FTZ R67, R63, R144 ;  /* 0x000000903f433220 */ /* 0x000fe20000410000 */
[C---:B------:R-:W-:Y:S01]  /*1f00*/  @P2 FMUL.FTZ R140, R68.reuse, R149 ;  /* 0x00000095448c2220 */ /* 0x040fe20000410000 */
[----:B------:R-:W-:Y:S01]  /*1f10*/  @P4 FMUL.FTZ R108, R69, R138 ;  /* 0x0000008a456c4220 */ /* 0x000fe20000410000 */
[----:B------:R-:W-:Y:S01]  /*1f20*/  F2FP.F16.F32.PACK_AB R62, R61, R62 ;  /* 0x0000003e3d3e723e */ /* 0x000fe200000000ff */
[----:B------:R-:W-:Y:S01]  /*1f30*/  @P3 FMUL.FTZ R141, R63, R146 ;  /* 0x000000923f8d3220 */ /* 0x000fe20000410000 */
[----:B------:R-:W-:Y:S01]  /*1f40*/  MOV R138, RZ ;  /* 0x000000ff008a7202 */ /* 0x000fe20000000f00 */
[----:B------:R-:W-:Y:S01]  /*1f50*/  @P2 FMUL.FTZ R138, R68, R147 ;  /* 0x00000093448a2220 */ /* 0x000fe20000410000 */
[----:B------:R-:W-:-:S02]  /*1f60*/  F2FP.F16.F32.PACK_AB R61, R60, R145 ;  /* 0x000000913c3d723e */ /* 0x000fc400000000ff */
[----:B------:R-:W-:Y:S02]  /*1f70*/  F2FP.F16.F32.PACK_AB R60, R143, R66 ;  /* 0x000000428f3c723e */ /* 0x000fe400000000ff */
[----:B------:R-:W-:-:S07]  /*1f80*/  F2FP.F16.F32.PACK_AB R63, R140, R67 ;  /* 0x000000438c3f723e */ /* 0x000fce00000000ff */
.L_x_7049:
        /* <DEDUP_REMOVED lines=11> */
[C---:B------:R-:W-:Y:S01]  /*2040*/  LOP3.LUT P2, RZ, R98.reuse, 0xff, RZ, 0xc0, !PT ;  /* 0x000000ff62ff7812 */ /* 0x040fe2000784c0ff */
[-CC-:B------:R-:W-:Y:S01]  /*2050*/  FFMA.FTZ R75, R75, R136.reuse, R139.reuse ;  /* 0x000000884b4b7223 */ /* 0x180fe2000001008b */
[----:B------:R-:W-:Y:S01]  /*2060*/  LOP3.LUT P4, RZ, R98, 0xff00, RZ, 0xc0, !PT ;  /* 0x0000ff0062ff7812 */ /* 0x000fe2000788c0ff */
[----:B------:R-:W-:Y:S01]  /*2070*/  FADD.FTZ R74, R81, -R74 ;  /* 0x8000004a514a7221 */ /* 0x000fe20000010000 */
[----:B------:R-:W-:Y:S01]  /*2080*/  FFMA.FTZ R76, R76, R136, R139 ;  /* 0x000000884c4c7223 */ /* 0x000fe2000001008b */
[----:B------:R-:W-:Y:S01]  /*2090*/  FADD.FTZ R82, R82, -R75 ;  /* 0x8000004b52527221 */ /* 0x000fe20000010000 */
[----:B0-----:R-:W-:Y:S01]  /*20a0*/  CS2R R60, SRZ ;  /* 0x00000000003c7805 */ /* 0x001fe2000001ff00 */
[----:B------:R-:W-:Y:S01]  /*20b0*/  FMUL.FTZ R52, R129, R74 ;  /* 0x0000004a81347220 */ /* 0x000fe20000410000 */
[----:B------:R-:W-:Y:S01]  /*20c0*/  LOP3.LUT P3, RZ, R98, 0xff0000, RZ, 0xc0, !PT ;  /* 0x00ff000062ff7812 */ /* 0x000fe2000786c0ff */
[----:B------:R-:W-:Y:S01]  /*20d0*/  FADD.FTZ R76, R83, -R76 ;  /* 0x8000004c534c7221 */ /* 0x000fe20000010000 */
[----:B------:R-:W-:Y:S01]  /*20e0*/  CS2R R74, SRZ ;  /* 0x00000000004a7805 */ /* 0x000fe2000001ff00 */
[----:B------:R-:W-:Y:S01]  /*20f0*/  FMUL.FTZ R53, R52, R128 ;  /* 0x0000008034357220 */ /* 0x000fe20000410000 */
[----:B------:R-:W-:Y:S01]  /*2100*/  FFMA.FTZ R77, R77, R136, R139 ;  /* 0x000000884d4d7223 */ /* 0x000fe2000001008b */
[----:B------:R-:W-:-:S02]  /*2110*/  @P2 HADD2.F32 R55, -RZ, R32.H0_H0 ;  /* 0x20000020ff372230 */ /* 0x000fc40000004100 */
[----:B------:R-:W-:Y:S02]  /*2120*/  HFMA2 R63, -RZ, RZ, 0, 0 ;  /* 0x00000000ff3f7431 */ /* 0x000fe400000001ff */
[----:B------:R-:W-:Y:S01]  /*2130*/  FMUL.FTZ R56, R53, UR4 ;  /* 0x0000000435387c20 */ /* 0x000fe20008410000 */
[----:B------:R-:W-:Y:S01]  /*2140*/  FMUL.FTZ R53, R129, R82 ;  /* 0x0000005281357220 */ /* 0x000fe20000410000 */
[----:B-----5:R-:W-:Y:S02]  /*2150*/  @P2 HADD2.F32 R54, -RZ, R64.H0_H0 ;  /* 0x20000040ff362230 */ /* 0x020fe40000004100 */
[----:B------:R-:W-:Y:S01]  /*2160*/  FADD.FTZ R130, R130, -R77 ;  /* 0x8000004d82827221 */ /* 0x000fe20000010000 */
[C---:B------:R-:W-:Y:S01]  /*2170*/  @P2 FMUL.FTZ R60, R56.reuse, R55 ;  /* 0x00000037383c2220 */ /* 0x040fe20000410000 */
[----:B------:R-:W-:Y:S01]  /*2180*/  FMUL.FTZ R55, R53, R128 ;  /* 0x0000008035377220 */ /* 0x000fe20000410000 */
[----:B------:R-:W-:Y:S02]  /*2190*/  @P3 HADD2.F32 R57, -RZ, R65.H0_H0 ;  /* 0x20000041ff393230 */ /* 0x000fe40000004100 */
[----:B------:R-:W-:Y:S01]  /*21a0*/  @P2 FMUL.FTZ R75, R56, R54 ;  /* 0x00000036384b2220 */ /* 0x000fe20000410000 */
[----:B------:R-:W-:Y:S01]  /*21b0*/  FMUL.FTZ R54, R129, R76 ;  /* 0x0000004c81367220 */ /* 0x000fe20000410000 */
[----:B------:R-:W-:Y:S01]  /*21c0*/  FMUL.FTZ R58, R55, UR4 ;  /* 0x00000004373a7c20 */ /* 0x000fe20008410000 */
[----:B------:R-:W-:Y:S01]  /*21d0*/  @P4 HADD2.F32 R55, -RZ, R32.H1_H1 ;  /* 0x30000020ff374230 */ /* 0x000fe20000004100 */
[----:B------:R-:W-:Y:S01]  /*21e0*/  LOP3.LUT P6, RZ, R98, 0xff000000, RZ, 0xc0, !PT ;  /* 0xff00000062ff7812 */ /* 0x000fe200078cc0ff */
[----:B------:R-:W-:Y:S01]  /*21f0*/  FMUL.FTZ R56, R54, R128 ;  /* 0x0000008036387220 */ /* 0x000fe20000410000 */
[----:B------:R-:W-:-:S02]  /*2200*/  @P4 HADD2.F32 R64, -RZ, R64.H1_H1 ;  /* 0x30000040ff404230 */ /* 0x000fc40000004100 */
[--C-:B------:R-:W-:Y:S01]  /*2210*/  FFMA.FTZ R78, R78, R136, R139.reuse ;  /* 0x000000884e4e7223 */ /* 0x100fe2000001008b */
[----:B------:R-:W-:Y:S01]  /*2220*/  @P4 FMUL.FTZ R63, R58, R55 ;  /* 0x000000373a3f4220 */ /* 0x000fe20000410000 */
[----:B------:R-:W-:Y:S02]  /*2230*/  @P3 HADD2.F32 R55, -RZ, R33.H0_H0 ;  /* 0x20000021ff373230 */ /* 0x000fe40000004100 */
[----:B------:R-:W-:Y:S01]  /*2240*/  FMUL.FTZ R56, R56, UR4 ;  /* 0x0000000438387c20 */ /* 0x000fe20008410000 */
[----:B------:R-:W-:Y:S02]  /*2250*/  CS2R R76, SRZ ;  /* 0x00000000004c7805 */ /* 0x000fe4000001ff00 */
[----:B------:R-:W-:Y:S01]  /*2260*/  ISETP.GE.U32.AND P2, PT, R98, RZ, PT ;  /* 0x000000ff6200720c */ /* 0x000fe20003f46070 */
[----:B------:R-:W-:Y:S01]  /*2270*/  @P4 FMUL.FTZ R74, R58, R64 ;  /* 0x000000403a4a4220 */ /* 0x000fe20000410000 */
[C---:B------:R-:W-:Y:S01]  /*2280*/  @P3 FMUL.FTZ R61, R56.reuse, R55 ;  /* 0x00000037383d3220 */ /* 0x040fe20000410000 */
[----:B------:R-:W-:Y:S01]  /*2290*/  FMUL.FTZ R55, R129, R130 ;  /* 0x0000008281377220 */ /* 0x000fe20000410000 */
[----:B------:R-:W-:Y:S01]  /*22a0*/  @P3 FMUL.FTZ R77, R56, R57 ;  /* 0x00000039384d3220 */ /* 0x000fe20000410000 */
[----:B------:R-:W-:Y:S01]  /*22b0*/  LOP3.LUT P5, RZ, R99, 0xff, RZ, 0xc0, !PT ;  /* 0x000000ff63ff7812 */ /* 0x000fe200078ac0ff */
[----:B------:R-:W-:Y:S01]  /*22c0*/  FADD.FTZ R78, R133, -R78 ;  /* 0x8000004e854e7221 */ /* 0x000fe20000010000 */
[----:B------:R-:W-:Y:S01]  /*22d0*/  FMUL.FTZ R56, R55, R128 ;  /* 0x0000008037387220 */ /* 0x000fe20000410000 */
[----:B------:R-:W-:Y:S01]  /*22e0*/  LOP3.LUT P4, RZ, R99, 0xff00, RZ, 0xc0, !PT ;  /* 0x0000ff0063ff7812 */ /* 0x000fe2000788c0ff */
[----:B------:R-:W-:Y:S01]  /*22f0*/  FFMA.FTZ R79, R79, R136, R139 ;  /* 0x000000884f4f7223 */ /* 0x000fe2000001008b */
[C---:B------:R-:W-:Y:S01]  /*2300*/  LOP3.LUT P3, RZ, R99.reuse, 0xff0000, RZ, 0xc0, !PT ;  /* 0x00ff000063ff7812 */ /* 0x040fe2000786c0ff */
[----:B------:R-:W-:Y:S01]  /*2310*/  FMUL.FTZ R81, R56, UR4 ;  /* 0x0000000438517c20 */ /* 0x000fe20008410000 */
[----:B------:R-:W-:Y:S01]  /*2320*/  ISETP.GE.U32.AND.EX P2, PT, R99, 0x1000000, PT, P2 ;  /* 0x010000006300780c */ /* 0x000fe20003f46120 */
[----:B------:R-:W-:Y:S01]  /*2330*/  FMUL.FTZ R56, R129, R78 ;  /* 0x0000004e81387220 */ /* 0x000fe20000410000 */
[----:B------:R-:W-:-:S02]  /*2340*/  @P6 HADD2.F32 R65, -RZ, R65.H1_H1 ;  /* 0x30000041ff416230 */ /* 0x000fc40000004100 */
[----:B------:R-:W-:Y:S01]  /*2350*/  FFMA.FTZ R80, R80, R136, R139 ;  /* 0x0000008850507223 */ /* 0x000fe2000001008b */
[----:B------:R-:W-:Y:S01]  /*2360*/  FADD.FTZ R132, R132, -R79 ;  /* 0x8000004f84847221 */ /* 0x000fe20000010000 */
[----:B------:R-:W-:Y:S01]  /*2370*/  FMUL.FTZ R59, R56, R128 ;  /* 0x00000080383b7220 */ /* 0x000fe20000410000 */
[----:B------:R-:W-:Y:S01]  /*2380*/  FFMA.FTZ R137, R137, R136, R139 ;  /* 0x0000008889897223 */ /* 0x000fe2000001008b */
[----:B------:R-:W-:Y:S02]  /*2390*/  @P6 HADD2.F32 R58, -RZ, R33.H1_H1 ;  /* 0x30000021ff3a6230 */ /* 0x000fe40000004100 */
[----:B------:R-:W-:Y:S01]  /*23a0*/  FADD.FTZ R82, R135, -R80 ;  /* 0x8000005087527221 */ /* 0x000fe20000010000 */
[----:B------:R-:W-:Y:S02]  /*23b0*/  @P5 HADD2.F32 R62, -RZ, R66.H0_H0 ;  /* 0x20000042ff3e5230 */ /* 0x000fe40000004100 */
[----:B------:R-:W-:Y:S01]  /*23c0*/  @P6 FMUL.FTZ R76, R81, R65 ;  /* 0x00000041514c6220 */ /* 0x000fe20000410000 */
[----:B------:R-:W-:Y:S01]  /*23d0*/  FMUL.FTZ R57, R129, R132 ;  /* 0x0000008481397220 */ /* 0x000fe20000410000 */
[----:B------:R-:W-:Y:S01]  /*23e0*/  @P5 HADD2.F32 R78, -RZ, R34.H0_H0 ;  /* 0x20000022ff4e5230 */ /* 0x000fe20000004100 */
[----:B------:R-:W-:Y:S01]  /*23f0*/  CS2R R64, SRZ ;  /* 0x0000000000407805 */ /* 0x000fe2000001ff00 */
[----:B------:R-:W-:Y:S01]  /*2400*/  FMUL.FTZ R59, R59, UR4 ;  /* 0x000000043b3b7c20 */ /* 0x000fe20008410000 */
[----:B------:R-:W-:Y:S01]  /*2410*/  FADD.FTZ R134, R134, -R137 ;  /* 0x8000008986867221 */ /* 0x000fe20000010000 */
[----:B------:R-:W-:-:S02]  /*2420*/  @P4 HADD2.F32 R80, -RZ, R66.H1_H1 ;  /* 0x30000042ff504230 */ /* 0x000fc40000004100 */
[----:B------:R-:W-:Y:S01]  /*2430*/  @P6 FMUL.FTZ R64, R81, R58 ;  /* 0x0000003a51406220 */ /* 0x000fe20000410000 */
[--C-:B------:R-:W-:Y:S02]  /*2440*/  @P3 HADD2.F32 R83, -RZ, R67.reuse.H0_H0 ;  /* 0x20000043ff533230 */ /* 0x100fe40000004100 */
[----:B------:R-:W-:Y:S01]  /*2450*/  FMUL.FTZ R79, R57, R128 ;  /* 0x00000080394f7220 */ /* 0x000fe20000410000 */
[----:B------:R-:W-:Y:S01]  /*2460*/  @P2 HADD2.F32 R99, -RZ, R67.H1_H1 ;  /* 0x30000043ff632230 */ /* 0x000fe20000004100 */
[----:B------:R-:W-:Y:S01]  /*2470*/  CS2R R66, SRZ ;  /* 0x0000000000427805 */ /* 0x000fe2000001ff00 */
[----:B------:R-:W-:Y:S01]  /*2480*/  FMUL.FTZ R58, R129, R82 ;  /* 0x00000052813a7220 */ /* 0x000fe20000410000 */
[C---:B------:R-:W-:Y:S01]  /*2490*/  @P5 FMUL.FTZ R67, R59.reuse, R62 ;  /* 0x0000003e3b435220 */ /* 0x040fe20000410000 */
[----:B------:R-:W-:Y:S01]  /*24a0*/  @P5 FMUL.FTZ R65, R59, R78 ;  /* 0x0000004e3b415220 */ /* 0x000fe20000410000 */
[----:B------:R-:W-:Y:S01]  /*24b0*/  FMUL.FTZ R59, R129, R134 ;  /* 0x00000086813b7220 */ /* 0x000fe20000410000 */
[----:B------:R-:W-:Y:S01]  /*24c0*/  FMUL.FTZ R131, R79, UR4 ;  /* 0x000000044f837c20 */ /* 0x000fe20008410000 */
[----:B------:R-:W-:Y:S01]  /*24d0*/  FMUL.FTZ R81, R58, R128 ;  /* 0x000000803a517220 */ /* 0x000fe20000410000 */
[----:B------:R-:W-:-:S02]  /*24e0*/  @P3 HADD2.F32 R98, -RZ, R35.H0_H0 ;  /* 0x20000023ff623230 */ /* 0x000fc40000004100 */
[----:B------:R-:W-:Y:S01]  /*24f0*/  FMUL.FTZ R128, R59, R128 ;  /* 0x000000803b807220 */ /* 0x000fe20000410000 */
[----:B------:R-:W-:Y:S01]  /*2500*/  @P4 FMUL.FTZ R66, R131, R80 ;  /* 0x0000005083424220 */ /* 0x000fe20000410000 */
[----:B------:R-:W-:Y:S01]  /*2510*/  FMUL.FTZ R130, R81, UR4 ;  /* 0x0000000451827c20 */ /* 0x000fe20008410000 */
[----:B------:R-:W-:Y:S02]  /*2520*/  @P4 HADD2.F32 R80, -RZ, R34.H1_H1 ;  /* 0x30000022ff504230 */ /* 0x000fe40000004100 */
[----:B------:R-:W-:Y:S01]  /*2530*/  FMUL.FTZ R128, R128, UR4 ;  /* 0x0000000480807c20 */ /* 0x000fe20008410000 */
[----:B------:R-:W-:Y:S01]  /*2540*/  @P2 HADD2.F32 R81, -RZ, R35.H1_H1 ;  /* 0x30000023ff512230 */ /* 0x000fe20000004100 */
[----:B------:R-:W-:Y:S01]  /*2550*/  MOV R62, RZ ;  /* 0x000000ff003e7202 */ /* 0x000fe20000000f00 */
[----:B------:R-:W-:Y:S01]  /*2560*/  HFMA2 R82, -RZ, RZ, 0, 0 ;  /* 0x00000000ff527431 */ /* 0x000fe200000001ff */
[----:B------:R-:W-:Y:S01]  /*2570*/  MOV R129, RZ ;  /* 0x000000ff00817202 */ /* 0x000fe20000000f00 */
[----:B------:R-:W-:Y:S01]  /*2580*/  @P4 FMUL.FTZ R62, R131, R80 ;  /* 0x00000050833e4220 */ /* 0x000fe20000410000 */
[----:B------:R-:W-:Y:S01]  /*2590*/  @P3 FMUL.FTZ R82, R130, R98 ;  /* 0x0000006282523220 */ /* 0x000fe20000410000 */
[----:B------:R-:W-:Y:S01]  /*25a0*/  @P2 FMUL.FTZ R129, R128, R81 ;  /* 0x0000005180812220 */ /* 0x000fe20000410000 */
[----:B------:R-:W-:-:S02]  /*25b0*/  CS2R R78, SRZ ;  /* 0x00000000004e7805 */ /* 0x000fc4000001ff00 */
[----:B------:R-:W-:Y:S01]  /*25c0*/  F2FP.F16.F32.PACK_AB R60, R63, R60 ;  /* 0x0000003c3f3c723e */ /* 0x000fe200000000ff */
[----:B------:R-:W-:Y:S01]  /*25d0*/  @P3 FMUL.FTZ R79, R130, R83 ;  /* 0x00000053824f3220 */ /* 0x000fe20000410000 */
[----:B------:R-:W-:Y:S01]  /*25e0*/  @P2 FMUL.FTZ R78, R128, R99 ;  /* 0x00000063804e2220 */ /* 0x000fe20000410000 */
[----:B------:R-:W-:Y:S02]  /*25f0*/  F2FP.F16.F32.PACK_AB R62, R62, R65 ;  /* 0x000000413e3e723e */ /* 0x000fe400000000ff */
[----:B------:R-:W-:Y:S02]  /*2600*/  F2FP.F16.F32.PACK_AB R61, R64, R61 ;  /* 0x0000003d403d723e */ /* 0x000fe400000000ff */
[----:B------:R-:W-:Y:S01]  /*2610*/  F2FP.F16.F32.PACK_AB R63, R129, R82 ;  /* 0x00000052813f723e */ /* 0x000fe200000000ff */
[----:B------:R-:W-:Y:S06]  /*2620*/  BRA `(.L_x_7051) ;  /* 0x0000000400847947 */ /* 0x000fec0003800000 */
.L_x_7050:
[-CC-:B------:R-:W-:Y:S01]  /*2630*/  FFMA.FTZ R74, R74, R136.reuse, R139.reuse ;  /* 0x000000884a4a7223 */ /* 0x180fe2000001008b */
[C---:B------:R-:W-:Y:S01]  /*2640*/  LOP3.LUT P2, RZ, R98.reuse, 0xff, RZ, 0xc0, !PT ;  /* 0x000000ff62ff7812 */ /* 0x040fe2000784c0ff */
[-CC-:B0-----:R-:W-:Y:S01]  /*2650*/  FFMA.FTZ R63, R75, R136.reuse, R139.reuse ;  /* 0x000000884b3f7223 */ /* 0x181fe2000001008b */
[----:B------:R-:W-:Y:S01]  /*2660*/  LOP3.LUT P3, RZ, R98, 0xff00, RZ, 0xc0, !PT ;  /* 0x0000ff0062ff7812 */ /* 0x000fe2000786c0ff */
[----:B------:R-:W-:Y:S01]  /*2670*/  FADD.FTZ R74, R81, -R74 ;  /* 0x8000004a514a7221 */ /* 0x000fe20000010000 */
[----:B------:R-:W-:Y:S01]  /*2680*/  FFMA.FTZ R62, R76, R136, R139 ;  /* 0x000000884c3e7223 */ /* 0x000fe2000001008b */
[----:B------:R-:W-:Y:S01]  /*2690*/  LOP3.LUT P4, RZ, R98, 0xff0000, RZ, 0xc0, !PT ;  /* 0x00ff000062ff7812 */ /* 0x000fe2000788c0ff */
[----:B------:R-:W-:Y:S01]  /*26a0*/  FADD.FTZ R82, R82, -R63 ;  /* 0x8000003f52527221 */ /* 0x000fe20000010000 */
[----:B------:R-:W-:Y:S01]  /*26b0*/  FMUL.FTZ R61, R129, R74 ;  /* 0x0000004a813d7220 */ /* 0x000fe20000410000 */
[----:B------:R-:W-:Y:S01]  /*26c0*/  FADD.FTZ R62, R83, -R62 ;  /* 0x8000003e533e7221 */ /* 0x000fe20000010000 */
[----:B------:R-:W-:Y:S01]  /*26d0*/  FFMA.FTZ R145, R79, R136, R139 ;  /* 0x000000884f917223 */ /* 0x000fe2000001008b */
[C---:B------:R-:W-:Y:S01]  /*26e0*/  FMUL.FTZ R81, R129.reuse, R82 ;  /* 0x0000005281517220 */ /* 0x040fe20000410000 */
[----:B------:R-:W-:Y:S01]  /*26f0*/  FMUL.FTZ R60, R128, R61 ;  /* 0x0000003d803c7220 */ /* 0x000fe20000410000 */
[----:B------:R-:W-:Y:S01]  /*2700*/  FMUL.FTZ R131, R129, R62 ;  /* 0x0000003e81837220 */ /* 0x000fe20000410000 */
[----:B-----5:R-:W-:-:S02]  /*2710*/  @P2 HADD2.F32 R61, -RZ, R64.H0_H0 ;  /* 0x20000040ff3d2230 */ /* 0x020fc40000004100 */
[----:B------:R-:W-:Y:S01]  /*2720*/  FMUL.FTZ R62, R128, R81 ;  /* 0x00000051803e7220 */ /* 0x000fe20000410000 */
[----:B------:R-:W-:Y:S02]  /*2730*/  @P3 HADD2.F32 R83, -RZ, R64.H1_H1 ;  /* 0x30000040ff533230 */ /* 0x000fe40000004100 */
[----:B------:R-:W-:Y:S01]  /*2740*/  FMUL.FTZ R76, R60, UR4 ;  /* 0x000000043c4c7c20 */ /* 0x000fe20008410000 */
[----:B------:R-:W-:Y:S02]  /*2750*/  @P2 HADD2.F32 R79, -RZ, R32.H0_H0 ;  /* 0x20000020ff4f2230 */ /* 0x000fe40000004100 */
[----:B------:R-:W-:Y:S01]  /*2760*/  FMUL.FTZ R64, R128, R131 ;  /* 0x0000008380407220 */ /* 0x000fe20000410000 */
[-CC-:B------:R-:W-:Y:S01]  /*2770*/  FFMA.FTZ R143, R77, R136.reuse, R139.reuse ;  /* 0x000000884d8f7223 */ /* 0x180fe2000001008b */
[-CC-:B------:R-:W-:Y:S01]  /*2780*/  FFMA.FTZ R78, R78, R136.reuse, R139.reuse ;  /* 0x000000884e4e7223 */ /* 0x180fe2000001008b */
[-CC-:B------:R-:W-:Y:S01]  /*2790*/  FFMA.FTZ R80, R80, R136.reuse, R139.reuse ;  /* 0x0000008850507223 */ /* 0x180fe2000001008b */
[----:B------:R-:W-:Y:S01]  /*27a0*/  CS2R R74, SRZ ;  /* 0x00000000004a7805 */ /* 0x000fe2000001ff00 */
[----:B------:R-:W-:Y:S01]  /*27b0*/  FFMA.FTZ R139, R137, R136, R139 ;  /* 0x00000088898b7223 */ /* 0x000fe2000001008b */
[----:B------:R-:W-:-:S02]  /*27c0*/  HFMA2 R63, -RZ, RZ, 0, 0 ;  /* 0x00000000ff3f7431 */ /* 0x000fc400000001ff */
[----:B------:R-:W-:Y:S01]  /*27d0*/  @P3 HADD2.F32 R81, -RZ, R32.H1_H1 ;  /* 0x30000020ff513230 */ /* 0x000fe20000004100 */
[----:B------:R-:W-:Y:S01]  /*27e0*/  LOP3.LUT P6, RZ, R98, 0xff000000, RZ, 0xc0, !PT ;  /* 0xff00000062ff7812 */ /* 0x000fe200078cc0ff */
[----:B------:R-:W-:Y:S02]  /*27f0*/  @P4 HADD2.F32 R131, -RZ, R65.H0_H0 ;  /* 0x20000041ff834230 */ /* 0x000fe40000004100 */
[-C--:B------:R-:W-:Y:S01]  /*2800*/  @P2 FMUL.FTZ R75, R61, R76.reuse ;  /* 0x0000004c3d4b2220 */ /* 0x080fe20000410000 */
[----:B------:R-:W-:Y:S02]  /*2810*/  @P4 HADD2.F32 R137, -RZ, R33.H0_H0 ;  /* 0x20000021ff894230 */ /* 0x000fe40000004100 */
[----:B------:R-:W-:Y:S01]  /*2820*/  FMUL.FTZ R62, R62, UR4 ;  /* 0x000000043e3e7c20 */ /* 0x000fe20008410000 */
[----:B------:R-:W-:Y:S01]  /*2830*/  FMUL.FTZ R64, R64, UR4 ;  /* 0x0000000440407c20 */ /* 0x000fe20008410000 */
[----:B------:R-:W-:Y:S01]  /*2840*/  @P2 FMUL.FTZ R63, R79, R76 ;  /* 0x0000004c4f3f2220 */ /* 0x000fe20000410000 */
[----:B------:R-:W-:-:S02]  /*2850*/  ISETP.GE.U32.AND P2, PT, R98, RZ, PT ;  /* 0x000000ff6200720c */ /* 0x000fc40003f46070 */
[----:B------:R-:W-:Y:S02]  /*2860*/  CS2R R60, SRZ ;  /* 0x00000000003c7805 */ /* 0x000fe4000001ff00 */
[----:B------:R-:W-:Y:S01]  /*2870*/  MOV R77, RZ ;  /* 0x000000ff004d7202 */ /* 0x000fe20000000f00 */
[-C--:B------:R-:W-:Y:S01]  /*2880*/  @P3 FMUL.FTZ R74, R83, R62.reuse ;  /* 0x0000003e534a3220 */ /* 0x080fe20000410000 */
[----:B------:R-:W-:Y:S01]  /*2890*/  LOP3.LUT P5, RZ, R99, 0xff, RZ, 0xc0, !PT ;  /* 0x000000ff63ff7812 */ /* 0x000fe200078ac0ff */
[----:B------:R-:W-:Y:S01]  /*28a0*/  @P3 FMUL.FTZ R60, R81, R62 ;  /* 0x0000003e513c3220 */ /* 0x000fe20000410000 */
[-C--:B------:R-:W-:Y:S01]  /*28b0*/  @P4 FMUL.FTZ R77, R131, R64.reuse ;  /* 0x00000040834d4220 */ /* 0x080fe20000410000 */
[----:B------:R-:W-:Y:S01]  /*28c0*/  @P4 FMUL.FTZ R61, R137, R64 ;  /* 0x00000040893d4220 */ /* 0x000fe20000410000 */
[----:B------:R-:W-:Y:S01]  /*28d0*/  LOP3.LUT P4, RZ, R99, 0xff00, RZ, 0xc0, !PT ;  /* 0x0000ff0063ff7812 */ /* 0x000fe2000788c0ff */
[----:B------:R-:W-:Y:S01]  /*28e0*/  FADD.FTZ R78, R133, -R78 ;  /* 0x8000004e854e7221 */ /* 0x000fe20000010000 */
[C---:B------:R-:W-:Y:S01]  /*28f0*/  LOP3.LUT P3, RZ, R99.reuse, 0xff0000, RZ, 0xc0, !PT ;  /* 0x00ff000063ff7812 */ /* 0x040fe2000786c0ff */
[----:B------:R-:W-:Y:S01]  /*2900*/  FADD.FTZ R130, R130, -R143 ;  /* 0x8000008f82827221 */ /* 0x000fe20000010000 */
[----:B------:R-:W-:Y:S01]  /*2910*/  ISETP.GE.U32.AND.EX P2, PT, R99, 0x1000000, PT, P2 ;  /* 0x010000006300780c */ /* 0x000fe20003f46120 */
[----:B------:R-:W-:Y:S01]  /*2920*/  FMUL.FTZ R81, R129, R78 ;  /* 0x0000004e81517220 */ /* 0x000fe20000410000 */
[----:B------:R-:W-:Y:S01]  /*2930*/  FADD.FTZ R132, R132, -R145 ;  /* 0x8000009184847221 */ /* 0x000fe20000010000 */
[----:B------:R-:W-:Y:S01]  /*2940*/  FADD.FTZ R80, R135, -R80 ;  /* 0x8000005087507221 */ /* 0x000fe20000010000 */
[----:B------:R-:W-:Y:S01]  /*2950*/  FADD.FTZ R134, R134, -R139 ;  /* 0x8000008b86867221 */ /* 0x000fe20000010000 */
[----:B------:R-:W-:Y:S01]  /*2960*/  FMUL.FTZ R79, R129, R130 ;  /* 0x00000082814f7220 */ /* 0x000fe20000410000 */
[----:B------:R-:W-:-:S02]  /*2970*/  @P6 HADD2.F32 R64, -RZ, R65.H1_H1 ;  /* 0x30000041ff406230 */ /* 0x000fc40000004100 */
[C---:B------:R-:W-:Y:S01]  /*2980*/  FMUL.FTZ R65, R128.reuse, R81 ;  /* 0x0000005180417220 */ /* 0x040fe20000410000 */
[C---:B------:R-:W-:Y:S01]  /*2990*/  FMUL.FTZ R83, R129.reuse, R132 ;  /* 0x0000008481537220 */ /* 0x040fe20000410000 */
[C---:B------:R-:W-:Y:S01]  /*29a0*/  FMUL.FTZ R99, R129.reuse, R80 ;  /* 0x0000005081637220 */ /* 0x040fe20000410000 */
[----:B------:R-:W-:Y:S01]  /*29b0*/  FMUL.FTZ R131, R129, R134 ;  /* 0x0000008681837220 */ /* 0x000fe20000410000 */
[C---:B------:R-:W-:Y:S01]  /*29c0*/  FMUL.FTZ R62, R128.reuse, R79 ;  /* 0x0000004f803e7220 */ /* 0x040fe20000410000 */
[--C-:B------:R-:W-:Y:S02]  /*29d0*/  @P5 HADD2.F32 R98, -RZ, R66.reuse.H0_H0 ;  /* 0x20000042ff625230 */ /* 0x100fe40000004100 */
[----:B------:R-:W-:Y:S01]  /*29e0*/  FMUL.FTZ R65, R65, UR4 ;  /* 0x0000000441417c20 */ /* 0x000fe20008410000 */
[----:B------:R-:W-:Y:S02]  /*29f0*/  @P4 HADD2.F32 R132, -RZ, R66.H1_H1 ;  /* 0x30000042ff844230 */ /* 0x000fe40000004100 */
[----:B------:R-:W-:Y:S01]  /*2a00*/  FMUL.FTZ R78, R128, R83 ;  /* 0x00000053804e7220 */ /* 0x000fe20000410000 */
[----:B------:R-:W-:-:S02]  /*2a10*/  @P3 HADD2.F32 R129, -RZ, R67.H0_H0 ;  /* 0x20000043ff813230 */ /* 0x000fc40000004100 */
[----:B------:R-:W-:Y:S01]  /*2a20*/  FMUL.FTZ R80, R128, R99 ;  /* 0x0000006380507220 */ /* 0x000fe20000410000 */
[----:B------:R-:W-:Y:S02]  /*2a30*/  @P2 HADD2.F32 R133, -RZ, R67.H1_H1 ;  /* 0x30000043ff852230 */ /* 0x000fe40000004100 */
[----:B------:R-:W-:Y:S01]  /*2a40*/  FMUL.FTZ R79, R62, UR4 ;  /* 0x000000043e4f7c20 */ /* 0x000fe20008410000 */
[----:B------:R-:W-:Y:S01]  /*2a50*/  FMUL.FTZ R128, R128, R131 ;  /* 0x0000008380807220 */ /* 0x000fe20000410000 */
[----:B------:R-:W-:Y:S01]  /*2a60*/  CS2R R66, SRZ ;  /* 0x0000000000427805 */ /* 0x000fe2000001ff00 */
[----:B------:R-:W-:Y:S02]  /*2a70*/  @P6 HADD2.F32 R82, -RZ, R33.H1_H1 ;  /* 0x30000021ff526230 */ /* 0x000fe40000004100 */
[----:B------:R-:W-:Y:S01]  /*2a80*/  @P5 FMUL.FTZ R67, R98, R65 ;  /* 0x0000004162435220 */ /* 0x000fe20000410000 */
[----:B------:R-:W-:Y:S02]  /*2a90*/  @P5 HADD2.F32 R130, -RZ, R34.H0_H0 ;  /* 0x20000022ff825230 */ /* 0x000fe40000004100 */
[----:B------:R-:W-:-:S02]  /*2aa0*/  HFMA2 R76, -RZ, RZ, 0, 0 ;  /* 0x00000000ff4c7431 */ /* 0x000fc400000001ff */
[----:B------:R-:W-:Y:S02]  /*2ab0*/  @P4 HADD2.F32 R98, -RZ, R34.H1_H1 ;  /* 0x30000022ff624230 */ /* 0x000fe40000004100 */
[----:B------:R-:W-:Y:S01]  /*2ac0*/  @P6 FMUL.FTZ R76, R64, R79 ;  /* 0x0000004f404c6220 */ /* 0x000fe20000410000 */
[--C-:B------:R-:W-:Y:S02]  /*2ad0*/  @P3 HADD2.F32 R99, -RZ, R35.reuse.H0_H0 ;  /* 0x20000023ff633230 */ /* 0x100fe40000004100 */
[----:B------:R-:W-:Y:S01]  /*2ae0*/  FMUL.FTZ R83, R78, UR4 ;  /* 0x000000044e537c20 */ /* 0x000fe20008410000 */
[----:B------:R-:W-:Y:S02]  /*2af0*/  @P2 HADD2.F32 R131, -RZ, R35.H1_H1 ;  /* 0x30000023ff832230 */ /* 0x000fe40000004100 */
[----:B------:R-:W-:Y:S01]  /*2b00*/  FMUL.FTZ R80, R80, UR4 ;  /* 0x0000000450507c20 */ /* 0x000fe20008410000 */
[----:B------:R-:W-:Y:S01]  /*2b10*/  FMUL.FTZ R128, R128, UR4 ;  /* 0x0000000480807c20 */ /* 0x000fe20008410000 */
[----:B------:R-:W-:Y:S01]  /*2b20*/  MOV R64, RZ ;  /* 0x000000ff00407202 */ /* 0x000fe20000000f00 */
[----:B------:R-:W-:-:S02]  /*2b30*/  HFMA2 R62, -RZ, RZ, 0, 0 ;  /* 0x00000000ff3e7431 */ /* 0x000fc400000001ff */
[----:B------:R-:W-:Y:S01]  /*2b40*/  @P6 FMUL.FTZ R64, R82, R79 ;  /* 0x0000004f52406220 */ /* 0x000fe20000410000 */
[----:B------:R-:W-:Y:S01]  /*2b50*/  @P5 FMUL.FTZ R62, R130, R65 ;  /* 0x00000041823e5220 */ /* 0x000fe20000410000 */
[----:B------:R-:W-:Y:S01]  /*2b60*/  MOV R65, RZ ;  /* 0x000000ff00417202 */ /* 0x000fe20000000f00 */
[----:B------:R-:W-:Y:S01]  /*2b70*/  HFMA2 R81, -RZ, RZ, 0, 0 ;  /* 0x00000000ff517431 */ /* 0x000fe200000001ff */
[----:B------:R-:W-:Y:S01]  /*2b80*/  MOV R82, RZ ;  /* 0x000000ff00527202 */ /* 0x000fe20000000f00 */
[----:B------:R-:W-:Y:S01]  /*2b90*/  @P4 FMUL.FTZ R65, R98, R83 ;  /* 0x0000005362414220 */ /* 0x000fe20000410000 */
[----:B------:R-:W-:Y:S01]  /*2ba0*/  @P3 FMUL.FTZ R81, R99, R80 ;  /* 0x0000005063513220 */ /* 0x000fe20000410000 */
[----:B------:R-:W-:Y:S01]  /*2bb0*/  @P2 FMUL.FTZ R82, R131, R128 ;  /* 0x0000008083522220 */ /* 0x000fe20000410000 */
[----:B------:R-:W-:Y:S02]  /*2bc0*/  CS2R R78, SRZ ;  /* 0x00000000004e7805 */ /* 0x000fe4000001ff00 */
[----:B------:R-:W-:Y:S01]  /*2bd0*/  F2FP.F16.F32.PACK_AB R60, R60, R63 ;  /* 0x0000003f3c3c723e */ /* 0x000fe200000000ff */
[----:B------:R-:W-:Y:S01]  /*2be0*/  @P4 FMUL.FTZ R66, R132, R83 ;  /* 0x0000005384424220 */ /* 0x000fe20000410000 */
[----:B------:R-:W-:Y:S01]  /*2bf0*/  @P3 FMUL.FTZ R79, R129, R80 ;  /* 0x00000050814f3220 */ /* 0x000fe20000410000 */
[----:B------:R-:W-:Y:S01]  /*2c00*/  @P2 FMUL.FTZ R78, R133, R128 ;  /* 0x00000080854e2220 */ /* 0x000fe20000410000 */
[----:B------:R-:W-:-:S02]  /*2c10*/  F2FP.F16.F32.PACK_AB R62, R65, R62 ;  /* 0x0000003e413e723e */ /* 0x000fc400000000ff */
[----:B------:R-:W-:Y:S02]  /*2c20*/  F2FP.F16.F32.PACK_AB R61, R64, R61 ;  /* 0x0000003d403d723e */ /* 0x000fe400000000ff */
[----:B------:R-:W-:-:S07]  /*2c30*/  F2FP.F16.F32.PACK_AB R63, R82, R81 ;  /* 0x00000051523f723e */ /* 0x000fce00000000ff */
.L_x_7051:
[----:B------:R-:W0:Y:S01]  /*2c40*/  @P1 LDC.64 R64, c[0x0][0x478] ;  /* 0x00011e00ff401b82 */ /* 0x000e220000000a00 */
[----:B------:R-:W-:-:S04]  /*2c50*/  IMAD.WIDE.U32 R68, R127, 0x10, R68 ;  /* 0x000000107f447825 */ /* 0x000fc800078e0044 */
[----:B0-----:R-:W-:-:S05]  /*2c60*/  @P1 IMAD.WIDE.U32 R64, R127, 0x20, R64 ;  /* 0x000000207f401825 */ /* 0x001fca00078e0040 */
[----:B------:R1:W-:Y:S04]  /*2c70*/  @P1 STG.E.128 desc[UR6][R64.64], R52 ;  /* 0x0000003440001986 */ /* 0x0003e8000c101d06 */
[----:B------:R1:W-:Y:S04]  /*2c80*/  @P1 STG.E.128 desc[UR6][R64.64+0x10], R56 ;  /* 0x0000103840001986 */ /* 0x0003e8000c101d06 */
[----:B------:R1:W-:Y:S01]  /*2c90*/  STG.E.128 desc[UR6][R68.64], R60 ;  /* 0x0000003c44007986 */ /* 0x0003e2000c101d06 */
[----:B------:R-:W-:Y:S05]  /*2ca0*/  BRA `(.L_x_7052) ;  /* 0x0000001800787947 */ /* 0x000fea0003800000 */
.L_x_7047:
[----:B0-----:R-:W0:Y:S02]  /*2cb0*/  LDC.64 R64, c[0x0][0x390] ;  /* 0x0000e400ff407b82 */ /* 0x001e240000000a00 */
[----:B0-----:R-:W-:-:S06]  /*2cc0*/  IMAD.WIDE.U32 R60, R131, 0x10, R64 ;  /* 0x00000010833c7825 */ /* 0x001fcc00078e0040 */
[----:B------:R-:W5:Y:S01]  /*2cd0*/  LDG.E.128 R60, desc[UR6][R60.64] ;  /* 0x000000063c3c7981 */ /* 0x000f62000c1e1d00 */
[----:B------:R-:W-:-:S04]  /*2ce0*/  UISETP.NE.U32.AND UP0, UPT, UR16, URZ, UPT ;  /* 0x000000ff1000728c */ /* 0x000fc8000bf05070 */
[----:B------:R-:W-:-:S09]  /*2cf0*/  UISETP.NE.AND.EX UP0, UPT, UR17, URZ, UPT, UP0 ;  /* 0x000000ff1100728c */ /* 0x000fd2000bf05300 */
[----:B------:R-:W-:Y:S05]  /*2d00*/  BRA.U UP0, `(.L_x_7053) ;  /* 0x00000005008c7547 */ /* 0x000fea000b800000 */
[-CC-:B------:R-:W-:Y:S01]  /*2d10*/  FFMA.FTZ R66, R66, R136.reuse, R139.reuse ;  /* 0x0000008842427223 */ /* 0x180fe2000001008b */
[----:B-----5:R-:W-:Y:S01]  /*2d20*/  LOP3.LUT P1, RZ, R108, 0xff, RZ, 0xc0, !PT ;  /* 0x000000ff6cff7812 */ /* 0x020fe2000782c0ff */
[-CC-:B------:R-:W-:Y:S01]  /*2d30*/  FFMA.FTZ R70, R70, R136.reuse, R139.reuse ;  /* 0x0000008846467223 */ /* 0x180fe2000001008b */
[C---:B------:R-:W-:Y:S01]  /*2d40*/  LOP3.LUT P2, RZ, R108.reuse, 0xff00, RZ, 0xc0, !PT ;  /* 0x0000ff006cff7812 */ /* 0x040fe2000784c0ff */
[----:B------:R-:W-:Y:S01]  /*2d50*/  FADD.FTZ R143, R143, -R66 ;  /* 0x800000428f8f7221 */ /* 0x000fe20000010000 */
[----:B------:R-:W-:Y:S01]  /*2d60*/  UMOV UR4, UR5 ;  /* 0x0000000500047c82 */ /* 0x000fe20008000000 */
[----:B------:R-:W-:Y:S01]  /*2d70*/  FADD.FTZ R150, R71, -R70 ;  /* 0x8000004647967221 */ /* 0x000fe20000010000 */
[----:B------:R-:W-:Y:S01]  /*2d80*/  CS2R R70, SRZ ;  /* 0x0000000000467805 */ /* 0x000fe2000001ff00 */
[----:B------:R-:W-:Y:S01]  /*2d90*/  FFMA.FTZ R143, R129, R143, R36 ;  /* 0x0000008f818f7223 */ /* 0x000fe20000010024 */
[----:B------:R-:W-:Y:S01]  /*2da0*/  LOP3.LUT P6, RZ, R108, 0xff0000, RZ, 0xc0, !PT ;  /* 0x00ff00006cff7812 */ /* 0x000fe200078cc0ff */
[----:B------:R-:W-:Y:S01]  /*2db0*/  FFMA.FTZ R142, R142, R136, R139 ;  /* 0x000000888e8e7223 */ /* 0x000fe2000001008b */
[----:B------:R-:W-:Y:S01]  /*2dc0*/  LOP3.LUT P5, RZ, R108, 0xff000000, RZ, 0xc0, !PT ;  /* 0xff0000006cff7812 */ /* 0x000fe200078ac0ff */
[----:B------:R-:W-:Y:S01]  /*2dd0*/  FMUL.FTZ R143, R143, R128 ;  /* 0x000000808f8f7220 */ /* 0x000fe20000410000 */
[C---:B------:R-:W-:Y:S01]  /*2de0*/  LOP3.LUT P4, RZ, R109.reuse, 0xff, RZ, 0xc0, !PT ;  /* 0x000000ff6dff7812 */ /* 0x040fe2000788c0ff */
[----:B------:R-:W-:Y:S01]  /*2df0*/  @P1 HADD2.F32 R66, -RZ, R60.H0_H0 ;  /* 0x2000003cff421230 */ /* 0x000fe20000004100 */
[----:B------:R-:W-:Y:S01]  /*2e00*/  LOP3.LUT P3, RZ, R109, 0xff00, RZ, 0xc0, !PT ;  /* 0x0000ff006dff7812 */ /* 0x000fe2000786c0ff */
[----:B------:R-:W-:Y:S01]  /*2e10*/  FMUL.FTZ R147, R143, UR4 ;  /* 0x000000048f937c20 */ /* 0x000fe20008410000 */
[----:B------:R-:W-:Y:S01]  /*2e20*/  FFMA.FTZ R143, R129, R150, R37 ;  /* 0x00000096818f7223 */ /* 0x000fe20000010025 */
[----:B------:R-:W-:-:S02]  /*2e30*/  @P1 HADD2.F32 R150, -RZ, R28.H0_H0 ;  /* 0x2000001cff961230 */ /* 0x000fc40000004100 */
[--C-:B------:R-:W-:Y:S01]  /*2e40*/  FFMA.FTZ R146, R146, R136, R139.reuse ;  /* 0x0000008892927223 */ /* 0x100fe2000001008b */
[----:B------:R-:W-:Y:S01]  /*2e50*/  @P1 FMUL.FTZ R70, R147, R66 ;  /* 0x0000004293461220 */ /* 0x000fe20000410000 */
[----:B------:R-:W-:Y:S01]  /*2e60*/  FMUL.FTZ R145, R143, R128 ;  /* 0x000000808f917220 */ /* 0x000fe20000410000 */
[----:B------:R-:W-:Y:S02]  /*2e70*/  @P2 HADD2.F32 R60, -RZ, R60.H1_H1 ;  /* 0x3000003cff3c2230 */ /* 0x000fe40000004100 */
[----:B------:R-:W-:Y:S02]  /*2e80*/  HFMA2 R66, -RZ, RZ, 0, 0 ;  /* 0x00000000ff427431 */ /* 0x000fe400000001ff */
[----:B------:R-:W-:Y:S02]  /*2e90*/  @P2 HADD2.F32 R152, -RZ, R28.H1_H1 ;  /* 0x3000001cff982230 */ /* 0x000fe40000004100 */
[----:B------:R-:W-:Y:S01]  /*2ea0*/  FMUL.FTZ R145, R145, UR4 ;  /* 0x0000000491917c20 */ /* 0x000fe20008410000 */
[----:B------:R-:W-:Y:S01]  /*2eb0*/  @P1 FMUL.FTZ R66, R150, R147 ;  /* 0x0000009396421220 */ /* 0x000fe20000410000 */
[----:B------:R-:W-:Y:S01]  /*2ec0*/  ISETP.GE.U32.AND P1, PT, R108, RZ, PT ;  /* 0x000000ff6c00720c */ /* 0x000fe20003f26070 */
[--C-:B------:R-:W-:Y:S01]  /*2ed0*/  FFMA.FTZ R138, R138, R136, R139.reuse ;  /* 0x000000888a8a7223 */ /* 0x100fe2000001008b */
[----:B------:R-:W-:Y:S01]  /*2ee0*/  MOV R143, RZ ;  /* 0x000000ff008f7202 */ /* 0x000fe20000000f00 */
[----:B------:R-:W-:Y:S01]  /*2ef0*/  @P2 FMUL.FTZ R71, R145, R60 ;  /* 0x0000003c91472220 */ /* 0x000fe20000410000 */
[----:B------:R-:W-:Y:S01]  /*2f00*/  @P2 FMUL.FTZ R143, R152, R145 ;  /* 0x00000091988f2220 */ /* 0x000fe20000410000 */
[-CC-:B------:R-:W-:Y:S01]  /*2f10*/  FFMA.FTZ R145, R148, R136.reuse, R139.reuse ;  /* 0x0000008894917223 */ /* 0x180fe2000001008b */
[----:B------:R-:W-:Y:S01]  /*2f20*/  LOP3.LUT P2, RZ, R109, 0xff0000, RZ, 0xc0, !PT ;  /* 0x00ff00006dff7812 */ /* 0x000fe2000784c0ff */
[----:B------:R-:W-:Y:S01]  /*2f30*/  FADD.FTZ R148, R69, -R142 ;  /* 0x8000008e45947221 */ /* 0x000fe20000010000 */
[----:B------:R-:W-:Y:S01]  /*2f40*/  ISETP.GE.U32.AND.EX P1, PT, R109, 0x1000000, PT, P1 ;  /* 0x010000006d00780c */ /* 0x000fe20003f26110 */
[-C--:B------:R-:W-:Y:S01]  /*2f50*/  FFMA.FTZ R109, R140, R136.reuse, R139 ;  /* 0x000000888c6d7223 */ /* 0x080fe2000001008b */
[----:B------:R-:W-:Y:S01]  /*2f60*/  FADD.FTZ R145, R72, -R145 ;  /* 0x8000009148917221 */ /* 0x000fe20000010000 */
[----:B------:R-:W-:Y:S01]  /*2f70*/  FADD.FTZ R146, R141, -R146 ;  /* 0x800000928d927221 */ /* 0x000fe20000010000 */
[----:B------:R-:W-:Y:S01]  /*2f80*/  FFMA.FTZ R144, R144, R136, R139 ;  /* 0x0000008890907223 */ /* 0x000fe2000001008b */
[----:B------:R-:W-:Y:S01]  /*2f90*/  FADD.FTZ R69, R68, -R109 ;  /* 0x8000006d44457221 */ /* 0x000fe20000010000 */
[----:B------:R-:W-:Y:S01]  /*2fa0*/  FADD.FTZ R68, R67, -R138 ;  /* 0x8000008a43447221 */ /* 0x000fe20000010000 */
[----:B------:R-:W-:Y:S01]  /*2fb0*/  FFMA.FTZ R67, R129, R145, R38 ;  /* 0x0000009181437223 */ /* 0x000fe20000010026 */
[----:B------:R-:W-:-:S02]  /*2fc0*/  @P6 HADD2.F32 R108, -RZ, R61.H0_H0 ;  /* 0x2000003dff6c6230 */ /* 0x000fc40000004100 */
[----:B------:R-:W-:Y:S01]  /*2fd0*/  FADD.FTZ R141, R73, -R144 ;  /* 0x80000090498d7221 */ /* 0x000fe20000010000 */
[----:B------:R-:W-:Y:S02]  /*2fe0*/  @P5 HADD2.F32 R109, -RZ, R61.H1_H1 ;  /* 0x3000003dff6d5230 */ /* 0x000fe40000004100 */
[----:B------:R-:W-:Y:S01]  /*2ff0*/  FFMA.FTZ R61, R129, R146, R39 ;  /* 0x00000092813d7223 */ /* 0x000fe20000010027 */
[-C--:B------:R-:W-:Y:S01]  /*3000*/  FMUL.FTZ R67, R67, R128.reuse ;  /* 0x0000008043437220 */ /* 0x080fe20000410000 */
[--C-:B------:R-:W-:Y:S02]  /*3010*/  @P4 HADD2.F32 R138, -RZ, R62.reuse.H0_H0 ;  /* 0x2000003eff8a4230 */ /* 0x100fe40000004100 */
[----:B------:R-:W-:Y:S01]  /*3020*/  FFMA.FTZ R141, R129, R141, R40 ;  /* 0x0000008d818d7223 */ /* 0x000fe20000010028 */
[----:B------:R-:W-:Y:S02]  /*3030*/  @P3 HADD2.F32 R140, -RZ, R62.H1_H1 ;  /* 0x3000003eff8c3230 */ /* 0x000fe40000004100 */
[----:B------:R-:W-:Y:S01]  /*3040*/  FMUL.FTZ R62, R61, R128 ;  /* 0x000000803d3e7220 */ /* 0x000fe20000410000 */
[----:B------:R-:W-:-:S02]  /*3050*/  @P6 HADD2.F32 R144, -RZ, R29.H0_H0 ;  /* 0x2000001dff906230 */ /* 0x000fc40000004100 */
[----:B------:R-:W-:Y:S01]  /*3060*/  FMUL.FTZ R67, R67, UR4 ;  /* 0x0000000443437c20 */ /* 0x000fe20008410000 */
[----:B------:R-:W-:Y:S01]  /*3070*/  @P5 HADD2.F32 R147, -RZ, R29.H1_H1 ;  /* 0x3000001dff935230 */ /* 0x000fe20000004100 */
[----:B------:R-:W-:Y:S01]  /*3080*/  CS2R R72, SRZ ;  /* 0x0000000000487805 */ /* 0x000fe2000001ff00 */
[----:B------:R-:W-:Y:S01]  /*3090*/  FMUL.FTZ R142, R62, UR4 ;  /* 0x000000043e8e7c20 */ /* 0x000fe20008410000 */
[----:B------:R-:W-:Y:S02]  /*30a0*/  HFMA2 R60, -RZ, RZ, 0, 0 ;  /* 0x00000000ff3c7431 */ /* 0x000fe400000001ff */
[----:B------:R-:W-:Y:S01]  /*30b0*/  @P6 FMUL.FTZ R72, R67, R108 ;  /* 0x0000006c43486220 */ /* 0x000fe20000410000 */
[----:B------:R-:W-:Y:S01]  /*30c0*/  @P6 FMUL.FTZ R60, R144, R67 ;  /* 0x00000043903c6220 */ /* 0x000fe20000410000 */
[----:B------:R-:W-:Y:S01]  /*30d0*/  FFMA.FTZ R145, R129, R148, R41 ;  /* 0x0000009481917223 */ /* 0x000fe20000010029 */
[----:B------:R-:W-:Y:S01]  /*30e0*/  MOV R67, RZ ;  /* 0x000000ff00437202 */ /* 0x000fe20000000f00 */
[----:B------:R-:W-:Y:S01]  /*30f0*/  FMUL.FTZ R141, R141, R128 ;  /* 0x000000808d8d7220 */ /* 0x000fe20000410000 */
[----:B------:R-:W-:Y:S01]  /*3100*/  FFMA.FTZ R69, R129, R69, R42 ;  /* 0x0000004581457223 */ /* 0x000fe2000001002a */
[----:B------:R-:W-:Y:S01]  /*3110*/  @P5 FMUL.FTZ R67, R147, R142 ;  /* 0x0000008e93435220 */ /* 0x000fe20000410000 */
[----:B------:R-:W-:Y:S01]  /*3120*/  FFMA.FTZ R147, R129, R68, R43 ;  /* 0x0000004481937223 */ /* 0x000fe2000001002b */
[----:B------:R-:W-:Y:S01]  /*3130*/  FMUL.FTZ R145, R145, R128 ;  /* 0x0000008091917220 */ /* 0x000fe20000410000 */
[----:B------:R-:W-:-:S02]  /*3140*/  @P4 HADD2.F32 R144, -RZ, R30.H0_H0 ;  /* 0x2000001eff904230 */ /* 0x000fc40000004100 */
[----:B------:R-:W-:Y:S01]  /*3150*/  FMUL.FTZ R141, R141, UR4 ;  /* 0x000000048d8d7c20 */ /* 0x000fe20008410000 */
[-C--:B------:R-:W-:Y:S01]  /*3160*/  FMUL.FTZ R69, R69, R128.reuse ;  /* 0x0000008045457220 */ /* 0x080fe20000410000 */
[----:B------:R-:W-:Y:S01]  /*3170*/  FMUL.FTZ R147, R147, R128 ;  /* 0x0000008093937220 */ /* 0x000fe20000410000 */
[----:B------:R-:W-:Y:S02]  /*3180*/  HFMA2 R62, -RZ, RZ, 0, 0 ;  /* 0x00000000ff3e7431 */ /* 0x000fe400000001ff */
[----:B------:R-:W-:Y:S01]  /*3190*/  FMUL.FTZ R151, R145, UR4 ;  /* 0x0000000491977c20 */ /* 0x000fe20008410000 */
[----:B------:R-:W-:Y:S01]  /*31a0*/  @P5 FMUL.FTZ R73, R142, R109 ;  /* 0x0000006d8e495220 */ /* 0x000fe20000410000 */
[----:B------:R-:W-:Y:S01]  /*31b0*/  @P4 FMUL.FTZ R62, R144, R141 ;  /* 0x0000008d903e4220 */ /* 0x000fe20000410000 */
[----:B------:R-:W-:Y:S01]  /*31c0*/  FMUL.FTZ R68, R69, UR4 ;  /* 0x0000000445447c20 */ /* 0x000fe20008410000 */
[----:B------:R-:W-:Y:S01]  /*31d0*/  CS2R R108, SRZ ;  /* 0x00000000006c7805 */ /* 0x000fe2000001ff00 */
[----:B------:R-:W-:-:S02]  /*31e0*/  @P3 HADD2.F32 R144, -RZ, R30.H1_H1 ;  /* 0x3000001eff903230 */ /* 0x000fc40000004100 */
[----:B------:R-:W-:Y:S01]  /*31f0*/  FMUL.FTZ R142, R147, UR4 ;  /* 0x00000004938e7c20 */ /* 0x000fe20008410000 */
[--C-:B------:R-:W-:Y:S02]  /*3200*/  @P2 HADD2.F32 R153, -RZ, R31.reuse.H0_H0 ;  /* 0x2000001fff992230 */ /* 0x100fe40000004100 */
[----:B------:R-:W-:Y:S01]  /*3210*/  @P4 FMUL.FTZ R109, R141, R138 ;  /* 0x0000008a8d6d4220 */ /* 0x000fe20000410000 */
[----:B------:R-:W-:Y:S02]  /*3220*/  @P1 HADD2.F32 R69, -RZ, R31.H1_H1 ;  /* 0x3000001fff451230 */ /* 0x000fe40000004100 */
[----:B------:R-:W-:Y:S01]  /*3230*/  @P3 FMUL.FTZ R108, R151, R140 ;  /* 0x0000008c976c3220 */ /* 0x000fe20000410000 */
[--C-:B------:R-:W-:Y:S01]  /*3240*/  @P2 HADD2.F32 R61, -RZ, R63.reuse.H0_H0 ;  /* 0x2000003fff3d2230 */ /* 0x100fe20000004100 */
[----:B------:R-:W-:Y:S01]  /*3250*/  CS2R R140, SRZ ;  /* 0x00000000008c7805 */ /* 0x000fe2000001ff00 */
[----:B------:R-:W-:Y:S01]  /*3260*/  @P1 HADD2.F32 R63, -RZ, R63.H1_H1 ;  /* 0x3000003fff3f1230 */ /* 0x000fe20000004100 */
[----:B------:R-:W-:Y:S01]  /*3270*/  MOV R145, RZ ;  /* 0x000000ff00917202 */ /* 0x000fe20000000f00 */
[----:B------:R-:W-:Y:S01]  /*3280*/  @P3 FMUL.FTZ R145, R144, R151 ;  /* 0x0000009790913220 */ /* 0x000fe20000410000 */
[----:B------:R-:W-:Y:S01]  /*3290*/  MOV R149, RZ ;  /* 0x000000ff00957202 */ /* 0x000fe20000000f00 */
[----:B------:R-:W-:Y:S01]  /*32a0*/  @P2 FMUL.FTZ R140, R153, R68 ;  /* 0x00000044998c2220 */ /* 0x000fe20000410000 */
        /* <DEDUP_REMOVED lines=9> */
.L_x_7053:
[-CC-:B------:R-:W-:Y:S01]  /*3340*/  FFMA.FTZ R70, R70, R136.reuse, R139.reuse ;  /* 0x0000008846467223 */ /* 0x180fe2000001008b */
[----:B-----5:R-:W-:Y:S01]  /*3350*/  LOP3.LUT P1, RZ, R108, 0xff, RZ, 0xc0, !PT ;  /* 0x000000ff6cff7812 */ /* 0x020fe2000782c0ff */
[----:B------:R-:W-:Y:S01]  /*3360*/  FFMA.FTZ R66, R66, R136, R139 ;  /* 0x0000008842427223 */ /* 0x000fe2000001008b */
[C---:B------:R-:W-:Y:S01]  /*3370*/  LOP3.LUT P2, RZ, R108.reuse, 0xff00, RZ, 0xc0, !PT ;  /* 0x0000ff006cff7812 */ /* 0x040fe2000784c0ff */
[----:B------:R-:W-:Y:S01]  /*3380*/  FADD.FTZ R54, R71, -R70 ;  /* 0x8000004647367221 */ /* 0x000fe20000010000 */
[----:B------:R-:W-:Y:S01]  /*3390*/  UMOV UR4, UR5 ;  /* 0x0000000500047c82 */ /* 0x000fe20008000000 */
[----:B------:R-:W-:Y:S01]  /*33a0*/  FADD.FTZ R66, R143, -R66 ;  /* 0x800000428f427221 */ /* 0x000fe20000010000 */
[----:B------:R-:W-:Y:S01]  /*33b0*/  CS2R R70, SRZ ;  /* 0x0000000000467805 */ /* 0x000fe2000001ff00 */
[C---:B------:R-:W-:Y:S01]  /*33c0*/  FFMA.FTZ R53, R129.reuse, R54, R37 ;  /* 0x0000003681357223 */ /* 0x040fe20000010025 */
[----:B------:R-:W-:Y:S02]  /*33d0*/  HFMA2 R143, -RZ, RZ, 0, 0 ;  /* 0x00000000ff8f7431 */ /* 0x000fe400000001ff */
[----:B------:R-:W-:Y:S01]  /*33e0*/  FFMA.FTZ R52, R129, R66, R36 ;  /* 0x0000004281347223 */ /* 0x000fe20000010024 */
[----:B------:R-:W-:Y:S01]  /*33f0*/  MOV R66, RZ ;  /* 0x000000ff00427202 */ /* 0x000fe20000000f00 */
[----:B------:R-:W-:Y:S01]  /*3400*/  FMUL.FTZ R55, R53, R128 ;  /* 0x0000008035377220 */ /* 0x000fe20000410000 */
[----:B------:R-:W-:Y:S01]  /*3410*/  LOP3.LUT P6, RZ, R108, 0xff0000, RZ, 0xc0, !PT ;  /* 0x00ff00006cff7812 */ /* 0x000fe200078cc0ff */
[----:B------:R-:W-:-:S02]  /*3420*/  @P1 HADD2.F32 R57, -RZ, R60.H0_H0 ;  /* 0x2000003cff391230 */ /* 0x000fc40000004100 */
[----:B------:R-:W-:Y:S01]  /*3430*/  FMUL.FTZ R54, R52, R128 ;  /* 0x0000008034367220 */ /* 0x000fe20000410000 */
[----:B------:R-:W-:Y:S02]  /*3440*/  @P2 HADD2.F32 R60, -RZ, R60.H1_H1 ;  /* 0x3000003cff3c2230 */ /* 0x000fe40000004100 */
[----:B------:R-:W-:Y:S01]  /*3450*/  FMUL.FTZ R55, R55, UR4 ;  /* 0x0000000437377c20 */ /* 0x000fe20008410000 */
[--C-:B------:R-:W-:Y:S02]  /*3460*/  @P2 HADD2.F32 R56, -RZ, R28.reuse.H1_H1 ;  /* 0x3000001cff382230 */ /* 0x100fe40000004100 */
[----:B------:R-:W-:Y:S01]  /*3470*/  FMUL.FTZ R54, R54, UR4 ;  /* 0x0000000436367c20 */ /* 0x000fe20008410000 */
[----:B------:R-:W-:Y:S02]  /*3480*/  @P1 HADD2.F32 R59, -RZ, R28.H0_H0 ;  /* 0x2000001cff3b1230 */ /* 0x000fe40000004100 */
[-C--:B------:R-:W-:Y:S01]  /*3490*/  @P2 FMUL.FTZ R71, R60, R55.reuse ;  /* 0x000000373c472220 */ /* 0x080fe20000410000 */
[-CC-:B------:R-:W-:Y:S01]  /*34a0*/  FFMA.FTZ R146, R146, R136.reuse, R139.reuse ;  /* 0x0000008892927223 */ /* 0x180fe2000001008b */
[----:B------:R-:W-:Y:S01]  /*34b0*/  @P2 FMUL.FTZ R66, R56, R55 ;  /* 0x0000003738422220 */ /* 0x000fe20000410000 */
[--C-:B------:R-:W-:Y:S01]  /*34c0*/  FFMA.FTZ R55, R148, R136, R139.reuse ;  /* 0x0000008894377223 */ /* 0x100fe2000001008b */
[-C--:B------:R-:W-:Y:S01]  /*34d0*/  @P1 FMUL.FTZ R70, R57, R54.reuse ;  /* 0x0000003639461220 */ /* 0x080fe20000410000 */
[----:B------:R-:W-:Y:S01]  /*34e0*/  @P1 FMUL.FTZ R143, R59, R54 ;  /* 0x000000363b8f1220 */ /* 0x000fe20000410000 */
[-C--:B------:R-:W-:Y:S01]  /*34f0*/  FFMA.FTZ R54, R138, R136.reuse, R139 ;  /* 0x000000888a367223 */ /* 0x080fe2000001008b */
[----:B------:R-:W-:Y:S01]  /*3500*/  FADD.FTZ R55, R72, -R55 ;  /* 0x8000003748377221 */ /* 0x000fe20000010000 */
[----:B------:R-:W-:Y:S01]  /*3510*/  FADD.FTZ R146, R141, -R146 ;  /* 0x800000928d927221 */ /* 0x000fe20000010000 */
[----:B------:R-:W-:Y:S01]  /*3520*/  LOP3.LUT P5, RZ, R108, 0xff000000, RZ, 0xc0, !PT ;  /* 0xff0000006cff7812 */ /* 0x000fe200078ac0ff */
[----:B------:R-:W-:Y:S01]  /*3530*/  FADD.FTZ R148, R67, -R54 ;  /* 0x8000003643947221 */ /* 0x000fe20000010000 */
[----:B------:R-:W-:Y:S01]  /*3540*/  FFMA.FTZ R54, R129, R55, R38 ;  /* 0x0000003781367223 */ /* 0x000fe20000010026 */
[-CC-:B------:R-:W-:Y:S01]  /*3550*/  FFMA.FTZ R144, R144, R136.reuse, R139.reuse ;  /* 0x0000008890907223 */ /* 0x180fe2000001008b */
[----:B------:R-:W-:Y:S01]  /*3560*/  LOP3.LUT P4, RZ, R109, 0xff, RZ, 0xc0, !PT ;  /* 0x000000ff6dff7812 */ /* 0x000fe2000788c0ff */
[----:B------:R-:W-:Y:S01]  /*3570*/  FFMA.FTZ R57, R140, R136, R139 ;  /* 0x000000888c397223 */ /* 0x000fe2000001008b */
[----:B------:R-:W-:Y:S01]  /*3580*/  FMUL.FTZ R56, R54, R128 ;  /* 0x0000008036387220 */ /* 0x000fe20000410000 */
[----:B------:R-:W-:-:S02]  /*3590*/  @P6 HADD2.F32 R59, -RZ, R61.H0_H0 ;  /* 0x2000003dff3b6230 */ /* 0x000fc40000004100 */
[----:B------:R-:W-:Y:S01]  /*35a0*/  FFMA.FTZ R55, R129, R146, R39 ;  /* 0x0000009281377223 */ /* 0x000fe20000010027 */
[----:B------:R-:W-:Y:S02]  /*35b0*/  @P6 HADD2.F32 R67, -RZ, R29.H0_H0 ;  /* 0x2000001dff436230 */ /* 0x000fe40000004100 */
[----:B------:R-:W-:Y:S01]  /*35c0*/  FMUL.FTZ R56, R56, UR4 ;  /* 0x0000000438387c20 */ /* 0x000fe20008410000 */
[----:B------:R-:W-:Y:S01]  /*35d0*/  FFMA.FTZ R142, R142, R136, R139 ;  /* 0x000000888e8e7223 */ /* 0x000fe2000001008b */
[----:B------:R-:W-:Y:S01]  /*35e0*/  FADD.FTZ R144, R73, -R144 ;  /* 0x8000009049907221 */ /* 0x000fe20000010000 */
[----:B------:R-:W-:Y:S02]  /*35f0*/  LOP3.LUT P3, RZ, R109, 0xff00, RZ, 0xc0, !PT ;  /* 0x0000ff006dff7812 */ /* 0x000fe4000786c0ff */
[----:B------:R-:W-:Y:S01]  /*3600*/  CS2R R72, SRZ ;  /* 0x0000000000487805 */ /* 0x000fe2000001ff00 */
[----:B------:R-:W-:Y:S01]  /*3610*/  FADD.FTZ R138, R68, -R57 ;  /* 0x80000039448a7221 */ /* 0x000fe20000010000 */
[----:B------:R-:W-:-:S02]  /*3620*/  HFMA2 R60, -RZ, RZ, 0, 0 ;  /* 0x00000000ff3c7431 */ /* 0x000fc400000001ff */
[----:B------:R-:W-:Y:S01]  /*3630*/  FMUL.FTZ R57, R55, R128 ;  /* 0x0000008037397220 */ /* 0x000fe20000410000 */
[-C--:B------:R-:W-:Y:S01]  /*3640*/  @P6 FMUL.FTZ R72, R59, R56.reuse ;  /* 0x000000383b486220 */ /* 0x080fe20000410000 */
[----:B------:R-:W-:Y:S01]  /*3650*/  @P6 FMUL.FTZ R60, R67, R56 ;  /* 0x00000038433c6220 */ /* 0x000fe20000410000 */
[----:B------:R-:W-:Y:S01]  /*3660*/  FADD.FTZ R142, R69, -R142 ;  /* 0x8000008e458e7221 */ /* 0x000fe20000010000 */
[----:B------:R-:W-:Y:S01]  /*3670*/  FFMA.FTZ R56, R129, R144, R40 ;  /* 0x0000009081387223 */ /* 0x000fe20000010028 */
[----:B------:R-:W-:Y:S01]  /*3680*/  ISETP.GE.U32.AND P1, PT, R108, RZ, PT ;  /* 0x000000ff6c00720c */ /* 0x000fe20003f26070 */
[----:B------:R-:W-:Y:S01]  /*3690*/  FMUL.FTZ R68, R57, UR4 ;  /* 0x0000000439447c20 */ /* 0x000fe20008410000 */
[----:B------:R-:W-:Y:S01]  /*36a0*/  FFMA.FTZ R57, R129, R142, R41 ;  /* 0x0000008e81397223 */ /* 0x000fe20000010029 */
[----:B------:R-:W-:Y:S01]  /*36b0*/  FMUL.FTZ R58, R56, R128 ;  /* 0x00000080383a7220 */ /* 0x000fe20000410000 */
[----:B------:R-:W-:Y:S01]  /*36c0*/  @P5 HADD2.F32 R69, -RZ, R61.H1_H1 ;  /* 0x3000003dff455230 */ /* 0x000fe20000004100 */
[C---:B------:R-:W-:Y:S01]  /*36d0*/  LOP3.LUT P2, RZ, R109.reuse, 0xff0000, RZ, 0xc0, !PT ;  /* 0x00ff00006dff7812 */ /* 0x040fe2000784c0ff */
[----:B------:R-:W-:Y:S01]  /*36e0*/  @P4 HADD2.F32 R141, -RZ, R62.H0_H0 ;  /* 0x2000003eff8d4230 */ /* 0x000fe20000004100 */
[----:B------:R-:W-:Y:S01]  /*36f0*/  ISETP.GE.U32.AND.EX P1, PT, R109, 0x1000000, PT, P1 ;  /* 0x010000006d00780c */ /* 0x000fe20003f26110 */
[----:B------:R-:W-:-:S02]  /*3700*/  @P4 HADD2.F32 R145, -RZ, R30.H0_H0 ;  /* 0x2000001eff914230 */ /* 0x000fc40000004100 */
[----:B------:R-:W-:Y:S01]  /*3710*/  FMUL.FTZ R59, R57, R128 ;  /* 0x00000080393b7220 */ /* 0x000fe20000410000 */
[----:B------:R-:W-:Y:S01]  /*3720*/  FMUL.FTZ R58, R58, UR4 ;  /* 0x000000043a3a7c20 */ /* 0x000fe20008410000 */
[----:B------:R-:W-:Y:S02]  /*3730*/  @P3 HADD2.F32 R147, -RZ, R62.H1_H1 ;  /* 0x3000003eff933230 */ /* 0x000fe40000004100 */
[----:B------:R-:W-:Y:S01]  /*3740*/  @P5 FMUL.FTZ R73, R69, R68 ;  /* 0x0000004445495220 */ /* 0x000fe20000410000 */
[----:B------:R-:W-:Y:S01]  /*3750*/  CS2R R108, SRZ ;  /* 0x00000000006c7805 */ /* 0x000fe2000001ff00 */
[----:B------:R-:W-:Y:S02]  /*3760*/  HFMA2 R62, -RZ, RZ, 0, 0 ;  /* 0x00000000ff3e7431 */ /* 0x000fe400000001ff */
[----:B------:R-:W-:Y:S02]  /*3770*/  @P5 HADD2.F32 R69, -RZ, R29.H1_H1 ;  /* 0x3000001dff455230 */ /* 0x000fe40000004100 */
[----:B------:R-:W-:Y:S01]  /*3780*/  FMUL.FTZ R144, R59, UR4 ;  /* 0x000000043b907c20 */ /* 0x000fe20008410000 */
[-C--:B------:R-:W-:Y:S01]  /*3790*/  @P4 FMUL.FTZ R109, R141, R58.reuse ;  /* 0x0000003a8d6d4220 */ /* 0x080fe20000410000 */
[----:B------:R-:W-:Y:S01]  /*37a0*/  @P4 FMUL.FTZ R62, R145, R58 ;  /* 0x0000003a913e4220 */ /* 0x000fe20000410000 */
[C---:B------:R-:W-:Y:S01]  /*37b0*/  FFMA.FTZ R58, R129.reuse, R138, R42 ;  /* 0x0000008a813a7223 */ /* 0x040fe2000001002a */
[----:B------:R-:W-:Y:S01]  /*37c0*/  FFMA.FTZ R59, R129, R148, R43 ;  /* 0x00000094813b7223 */ /* 0x000fe2000001002b */
[----:B------:R-:W-:Y:S01]  /*37d0*/  MOV R67, RZ ;  /* 0x000000ff00437202 */ /* 0x000fe20000000f00 */
[----:B------:R-:W-:Y:S01]  /*37e0*/  @P5 FMUL.FTZ R67, R69, R68 ;  /* 0x0000004445435220 */ /* 0x000fe20000410000 */
        /* <DEDUP_REMOVED lines=8> */
[----:B------:R-:W-:Y:S01]  /*3870*/  CS2R R140, SRZ ;  /* 0x00000000008c7805 */ /* 0x000fe2000001ff00 */
[--C-:B------:R-:W-:Y:S01]  /*3880*/  @P2 HADD2.F32 R61, -RZ, R63.reuse.H0_H0 ;  /* 0x2000003fff3d2230 */ /* 0x100fe20000004100 */
[----:B------:R-:W-:Y:S01]  /*3890*/  MOV R69, RZ ;  /* 0x000000ff00457202 */ /* 0x000fe20000000f00 */
[----:B------:R-:W-:Y:S01]  /*38a0*/  @P1 HADD2.F32 R63, -RZ, R63.H1_H1 ;  /* 0x3000003fff3f1230 */ /* 0x000fe20000004100 */
[----:B------:R-:W-:Y:S01]  /*38b0*/  MOV R145, RZ ;  /* 0x000000ff00917202 */ /* 0x000fe20000000f00 */
[----:B------:R-:W-:Y:S01]  /*38c0*/  @P3 FMUL.FTZ R69, R147, R144 ;  /* 0x0000009093453220 */ /* 0x000fe20000410000 */
        /* <DEDUP_REMOVED lines=8> */
[----:B------:R-:W-:-:S07]  /*3950*/  F2FP.F16.F32.PACK_AB R63, R145, R140 ;  /* 0x0000008c913f723e */ /* 0x000fce00000000ff */
.L_x_7054:
        /* <DEDUP_REMOVED lines=19> */
[----:B------:R-:W-:Y:S01]  /*3a90*/  LOP3.LUT P3, RZ, R98, 0xff0000, RZ, 0xc0, !PT ;  /* 0x00ff000062ff7812 */ /* 0x000fe2000786c0ff */
[----:B0-----:R-:W-:Y:S01]  /*3aa0*/  FFMA.FTZ R52, R129, R74, R44 ;  /* 0x0000004a81347223 */ /* 0x001fe2000001002c */
[----:B------:R-:W-:Y:S02]  /*3ab0*/  CS2R R74, SRZ ;  /* 0x00000000004a7805 */ /* 0x000fe4000001ff00 */
[----:B------:R-:W-:Y:S01]  /*3ac0*/  CS2R R60, SRZ ;  /* 0x00000000003c7805 */ /* 0x000fe2000001ff00 */
[----:B------:R-:W-:Y:S01]  /*3ad0*/  FADD.FTZ R76, R83, -R76 ;  /* 0x8000004c534c7221 */ /* 0x000fe20000010000 */
[----:B------:R-:W-:Y:S01]  /*3ae0*/  FMUL.FTZ R53, R52, R128 ;  /* 0x0000008034357220 */ /* 0x000fe20000410000 */
[----:B------:R-:W-:Y:S01]  /*3af0*/  CS2R R62, SRZ ;  /* 0x00000000003e7805 */ /* 0x000fe2000001ff00 */
[----:B-----5:R-:W-:-:S02]  /*3b00*/  @P2 HADD2.F32 R54, -RZ, R64.H0_H0 ;  /* 0x20000040ff362230 */ /* 0x020fc40000004100 */
[----:B------:R-:W-:Y:S01]  /*3b10*/  FFMA.FTZ R77, R77, R136, R139 ;  /* 0x000000884d4d7223 */ /* 0x000fe2000001008b */
[--C-:B------:R-:W-:Y:S02]  /*3b20*/  @P2 HADD2.F32 R56, -RZ, R32.reuse.H0_H0 ;  /* 0x20000020ff382230 */ /* 0x100fe40000004100 */
[----:B------:R-:W-:Y:S01]  /*3b30*/  FMUL.FTZ R55, R53, UR4 ;  /* 0x0000000435377c20 */ /* 0x000fe20008410000 */
[----:B------:R-:W-:Y:S01]  /*3b40*/  FFMA.FTZ R53, R129, R82, R45 ;  /* 0x0000005281357223 */ /* 0x000fe2000001002d */
[----:B------:R-:W-:Y:S02]  /*3b50*/  @P4 HADD2.F32 R58, -RZ, R32.H1_H1 ;  /* 0x30000020ff3a4230 */ /* 0x000fe40000004100 */
[----:B------:R-:W-:Y:S01]  /*3b60*/  FADD.FTZ R130, R130, -R77 ;  /* 0x8000004d82827221 */ /* 0x000fe20000010000 */
[----:B------:R-:W-:Y:S01]  /*3b70*/  @P2 FMUL.FTZ R75, R55, R54 ;  /* 0x00000036374b2220 */ /* 0x000fe20000410000 */
[----:B------:R-:W-:Y:S01]  /*3b80*/  @P2 FMUL.FTZ R60, R56, R55 ;  /* 0x00000037383c2220 */ /* 0x000fe20000410000 */
[----:B------:R-:W-:Y:S01]  /*3b90*/  FMUL.FTZ R55, R53, R128 ;  /* 0x0000008035377220 */ /* 0x000fe20000410000 */
[----:B------:R-:W-:Y:S01]  /*3ba0*/  FFMA.FTZ R54, R129, R76, R46 ;  /* 0x0000004c81367223 */ /* 0x000fe2000001002e */
[----:B------:R-:W-:Y:S01]  /*3bb0*/  @P3 HADD2.F32 R56, -RZ, R65.H0_H0 ;  /* 0x20000041ff383230 */ /* 0x000fe20000004100 */
[----:B------:R-:W-:Y:S01]  /*3bc0*/  CS2R R76, SRZ ;  /* 0x00000000004c7805 */ /* 0x000fe2000001ff00 */
[----:B------:R-:W-:Y:S01]  /*3bd0*/  FMUL.FTZ R57, R55, UR4 ;  /* 0x0000000437397c20 */ /* 0x000fe20008410000 */
[----:B------:R-:W-:Y:S01]  /*3be0*/  FMUL.FTZ R55, R54, R128 ;  /* 0x0000008036377220 */ /* 0x000fe20000410000 */
[----:B------:R-:W-:-:S02]  /*3bf0*/  @P4 HADD2.F32 R64, -RZ, R64.H1_H1 ;  /* 0x30000040ff404230 */ /* 0x000fc40000004100 */
[-CC-:B------:R-:W-:Y:S01]  /*3c00*/  FFMA.FTZ R78, R78, R136.reuse, R139.reuse ;  /* 0x000000884e4e7223 */ /* 0x180fe2000001008b */
[----:B------:R-:W-:Y:S01]  /*3c10*/  @P4 FMUL.FTZ R63, R58, R57 ;  /* 0x000000393a3f4220 */ /* 0x000fe20000410000 */
[----:B------:R-:W-:Y:S02]  /*3c20*/  @P3 HADD2.F32 R58, -RZ, R33.H0_H0 ;  /* 0x20000021ff3a3230 */ /* 0x000fe40000004100 */
[----:B------:R-:W-:Y:S01]  /*3c30*/  FMUL.FTZ R55, R55, UR4 ;  /* 0x0000000437377c20 */ /* 0x000fe20008410000 */
[----:B------:R-:W-:Y:S01]  /*3c40*/  ISETP.GE.U32.AND P2, PT, R98, RZ, PT ;  /* 0x000000ff6200720c */ /* 0x000fe20003f46070 */
[----:B------:R-:W-:Y:S01]  /*3c50*/  FFMA.FTZ R80, R80, R136, R139 ;  /* 0x0000008850507223 */ /* 0x000fe2000001008b */
[----:B------:R-:W-:Y:S01]  /*3c60*/  LOP3.LUT P5, RZ, R99, 0xff, RZ, 0xc0, !PT ;  /* 0x000000ff63ff7812 */ /* 0x000fe200078ac0ff */
[----:B------:R-:W-:Y:S01]  /*3c70*/  @P3 FMUL.FTZ R77, R55, R56 ;  /* 0x00000038374d3220 */ /* 0x000fe20000410000 */
[----:B------:R-:W-:Y:S01]  /*3c80*/  @P3 FMUL.FTZ R61, R58, R55 ;  /* 0x000000373a3d3220 */ /* 0x000fe20000410000 */
[----:B------:R-:W-:Y:S01]  /*3c90*/  FFMA.FTZ R55, R129, R130, R47 ;  /* 0x0000008281377223 */ /* 0x000fe2000001002f */
[----:B------:R-:W-:Y:S01]  /*3ca0*/  @P4 FMUL.FTZ R74, R57, R64 ;  /* 0x00000040394a4220 */ /* 0x000fe20000410000 */
[----:B------:R-:W-:Y:S01]  /*3cb0*/  LOP3.LUT P4, RZ, R99, 0xff00, RZ, 0xc0, !PT ;  /* 0x0000ff0063ff7812 */ /* 0x000fe2000788c0ff */
[----:B------:R-:W-:Y:S01]  /*3cc0*/  FADD.FTZ R133, R133, -R78 ;  /* 0x8000004e85857221 */ /* 0x000fe20000010000 */
[----:B------:R-:W-:Y:S01]  /*3cd0*/  FMUL.FTZ R56, R55, R128 ;  /* 0x0000008037387220 */ /* 0x000fe20000410000 */
[----:B------:R-:W-:Y:S01]  /*3ce0*/  LOP3.LUT P3, RZ, R99, 0xff0000, RZ, 0xc0, !PT ;  /* 0x00ff000063ff7812 */ /* 0x000fe2000786c0ff */
[----:B------:R-:W-:Y:S01]  /*3cf0*/  FADD.FTZ R135, R135, -R80 ;  /* 0x8000005087877221 */ /* 0x000fe20000010000 */
[----:B------:R-:W-:Y:S01]  /*3d00*/  ISETP.GE.U32.AND.EX P2, PT, R99, 0x1000000, PT, P2 ;  /* 0x010000006300780c */ /* 0x000fe20003f46120 */
[----:B------:R-:W-:Y:S01]  /*3d10*/  FMUL.FTZ R80, R56, UR4 ;  /* 0x0000000438507c20 */ /* 0x000fe20008410000 */
[----:B------:R-:W-:Y:S01]  /*3d20*/  LOP3.LUT P6, RZ, R98, 0xff000000, RZ, 0xc0, !PT ;  /* 0xff00000062ff7812 */ /* 0x000fe200078cc0ff */
[----:B------:R-:W-:Y:S01]  /*3d30*/  FFMA.FTZ R56, R129, R133, R48 ;  /* 0x0000008581387223 */ /* 0x000fe20000010030 */
[-CC-:B------:R-:W-:Y:S01]  /*3d40*/  FFMA.FTZ R79, R79, R136.reuse, R139.reuse ;  /* 0x000000884f4f7223 */ /* 0x180fe2000001008b */
[----:B------:R-:W-:Y:S01]  /*3d50*/  FFMA.FTZ R137, R137, R136, R139 ;  /* 0x0000008889897223 */ /* 0x000fe2000001008b */
[----:B------:R-:W-:-:S02]  /*3d60*/  @P5 HADD2.F32 R59, -RZ, R66.H0_H0 ;  /* 0x20000042ff3b5230 */ /* 0x000fc40000004100 */
[----:B------:R-:W-:Y:S01]  /*3d70*/  FMUL.FTZ R58, R56, R128 ;  /* 0x00000080383a7220 */ /* 0x000fe20000410000 */
[----:B------:R-:W-:Y:S02]  /*3d80*/  @P5 HADD2.F32 R99, -RZ, R34.H0_H0 ;  /* 0x20000022ff635230 */ /* 0x000fe40000004100 */
[----:B------:R-:W-:Y:S01]  /*3d90*/  FADD.FTZ R132, R132, -R79 ;  /* 0x8000004f84847221 */ /* 0x000fe20000010000 */
[----:B------:R-:W-:Y:S02]  /*3da0*/  @P4 HADD2.F32 R78, -RZ, R66.H1_H1 ;  /* 0x30000042ff4e4230 */ /* 0x000fe40000004100 */
[----:B------:R-:W-:Y:S01]  /*3db0*/  FMUL.FTZ R58, R58, UR4 ;  /* 0x000000043a3a7c20 */ /* 0x000fe20008410000 */
[--C-:B------:R-:W-:Y:S02]  /*3dc0*/  @P3 HADD2.F32 R81, -RZ, R67.reuse.H0_H0 ;  /* 0x20000043ff513230 */ /* 0x100fe40000004100 */
[----:B------:R-:W-:Y:S01]  /*3dd0*/  FADD.FTZ R134, R134, -R137 ;  /* 0x8000008986867221 */ /* 0x000fe20000010000 */
[----:B------:R-:W-:Y:S01]  /*3de0*/  @P2 HADD2.F32 R83, -RZ, R67.H1_H1 ;  /* 0x30000043ff532230 */ /* 0x000fe20000004100 */
[----:B------:R-:W-:Y:S01]  /*3df0*/  CS2R R66, SRZ ;  /* 0x0000000000427805 */ /* 0x000fe2000001ff00 */
[----:B------:R-:W-:-:S02]  /*3e00*/  @P6 HADD2.F32 R65, -RZ, R65.H1_H1 ;  /* 0x30000041ff416230 */ /* 0x000fc40000004100 */
[----:B------:R-:W-:Y:S01]  /*3e10*/  @P5 FMUL.FTZ R67, R58, R59 ;  /* 0x0000003b3a435220 */ /* 0x000fe20000410000 */
[----:B------:R-:W-:Y:S02]  /*3e20*/  @P6 HADD2.F32 R79, -RZ, R33.H1_H1 ;  /* 0x30000021ff4f6230 */ /* 0x000fe40000004100 */
[----:B------:R-:W-:Y:S01]  /*3e30*/  @P5 FMUL.FTZ R62, R99, R58 ;  /* 0x0000003a633e5220 */ /* 0x000fe20000410000 */
[C---:B------:R-:W-:Y:S01]  /*3e40*/  FFMA.FTZ R57, R129.reuse, R132, R49 ;  /* 0x0000008481397223 */ /* 0x040fe20000010031 */
[C---:B------:R-:W-:Y:S01]  /*3e50*/  FFMA.FTZ R58, R129.reuse, R135, R50 ;  /* 0x00000087813a7223 */ /* 0x040fe20000010032 */
[----:B------:R-:W-:Y:S01]  /*3e60*/  FFMA.FTZ R59, R129, R134, R51 ;  /* 0x00000086813b7223 */ /* 0x000fe20000010033 */
[----:B------:R-:W-:Y:S02]  /*3e70*/  HFMA2 R64, -RZ, RZ, 0, 0 ;  /* 0x00000000ff407431 */ /* 0x000fe400000001ff */
[----:B------:R-:W-:Y:S01]  /*3e80*/  @P6 FMUL.FTZ R76, R80, R65 ;  /* 0x00000041504c6220 */ /* 0x000fe20000410000 */
[----:B------:R-:W-:Y:S01]  /*3e90*/  @P6 FMUL.FTZ R64, R79, R80 ;  /* 0x000000504f406220 */ /* 0x000fe20000410000 */
[-C--:B------:R-:W-:Y:S01]  /*3ea0*/  FMUL.FTZ R65, R57, R128.reuse ;  /* 0x0000008039417220 */ /* 0x080fe20000410000 */
[-C--:B------:R-:W-:Y:S01]  /*3eb0*/  FMUL.FTZ R80, R58, R128.reuse ;  /* 0x000000803a507220 */ /* 0x080fe20000410000 */
[----:B------:R-:W-:Y:S01]  /*3ec0*/  FMUL.FTZ R128, R59, R128 ;  /* 0x000000803b807220 */ /* 0x000fe20000410000 */
[----:B------:R-:W-:-:S02]  /*3ed0*/  @P4 HADD2.F32 R98, -RZ, R34.H1_H1 ;  /* 0x30000022ff624230 */ /* 0x000fc40000004100 */
[----:B------:R-:W-:Y:S01]  /*3ee0*/  FMUL.FTZ R131, R65, UR4 ;  /* 0x0000000441837c20 */ /* 0x000fe20008410000 */
[--C-:B------:R-:W-:Y:S02]  /*3ef0*/  @P3 HADD2.F32 R129, -RZ, R35.reuse.H0_H0 ;  /* 0x20000023ff813230 */ /* 0x100fe40000004100 */
[----:B------:R-:W-:Y:S01]  /*3f00*/  FMUL.FTZ R80, R80, UR4 ;  /* 0x0000000450507c20 */ /* 0x000fe20008410000 */
[----:B------:R-:W-:Y:S02]  /*3f10*/  @P2 HADD2.F32 R133, -RZ, R35.H1_H1 ;  /* 0x30000023ff852230 */ /* 0x000fe40000004100 */
[----:B------:R-:W-:Y:S01]  /*3f20*/  FMUL.FTZ R128, R128, UR4 ;  /* 0x0000000480807c20 */ /* 0x000fe20008410000 */
[----:B------:R-:W-:Y:S01]  /*3f30*/  MOV R65, RZ ;  /* 0x000000ff00417202 */ /* 0x000fe20000000f00 */
[----:B------:R-:W-:Y:S01]  /*3f40*/  HFMA2 R82, -RZ, RZ, 0, 0 ;  /* 0x00000000ff527431 */ /* 0x000fe200000001ff */
[----:B------:R-:W-:Y:S01]  /*3f50*/  MOV R99, RZ ;  /* 0x000000ff00637202 */ /* 0x000fe20000000f00 */
[----:B------:R-:W-:Y:S01]  /*3f60*/  @P4 FMUL.FTZ R65, R98, R131 ;  /* 0x0000008362414220 */ /* 0x000fe20000410000 */
        /* <DEDUP_REMOVED lines=11> */
.L_x_7055:
[-CC-:B------:R-:W-:Y:S01]  /*4020*/  FFMA.FTZ R74, R74, R136.reuse, R139.reuse ;  /* 0x000000884a4a7223 */ /* 0x180fe2000001008b */
[C---:B------:R-:W-:Y:S01]  /*4030*/  LOP3.LUT P2, RZ, R98.reuse, 0xff, RZ, 0xc0, !PT ;  /* 0x000000ff62ff7812 */ /* 0x040fe2000784c0ff */
[-CC-:B0-----:R-:W-:Y:S01]  /*4040*/  FFMA.FTZ R63, R75, R136.reuse, R139.reuse ;  /* 0x000000884b3f7223 */ /* 0x181fe2000001008b */
[----:B------:R-:W-:Y:S01]  /*4050*/  LOP3.LUT P3, RZ, R98, 0xff00, RZ, 0xc0, !PT ;  /* 0x0000ff0062ff7812 */ /* 0x000fe2000786c0ff */
[----:B------:R-:W-:Y:S01]  /*4060*/  FADD.FTZ R74, R81, -R74 ;  /* 0x8000004a514a7221 */ /* 0x000fe20000010000 */
[-CC-:B------:R-:W-:Y:S01]  /*4070*/  FFMA.FTZ R62, R76, R136.reuse, R139.reuse ;  /* 0x000000884c3e7223 */ /* 0x180fe2000001008b */
[----:B------:R-:W-:Y:S01]  /*4080*/  LOP3.LUT P4, RZ, R98, 0xff0000, RZ, 0xc0, !PT ;  /* 0x00ff000062ff7812 */ /* 0x000fe2000788c0ff */
[----:B------:R-:W-:Y:S01]  /*4090*/  FFMA.FTZ R145, R79, R136, R139 ;  /* 0x000000884f917223 */ /* 0x000fe2000001008b */
[----:B------:R-:W-:Y:S01]  /*40a0*/  FFMA.FTZ R61, R129, R74, R44 ;  /* 0x0000004a813d7223 */ /* 0x000fe2000001002c */
[----:B------:R-:W-:Y:S01]  /*40b0*/  FADD.FTZ R82, R82, -R63 ;  /* 0x8000003f52527221 */ /* 0x000fe20000010000 */
[----:B------:R-:W-:Y:S01]  /*40c0*/  FADD.FTZ R79, R83, -R62 ;  /* 0x8000003e534f7221 */ /* 0x000fe20000010000 */
[----:B------:R-:W-:Y:S01]  /*40d0*/  FFMA.FTZ R143, R77, R136, R139 ;  /* 0x000000884d8f7223 */ /* 0x000fe2000001008b */
[----:B------:R-:W-:Y:S01]  /*40e0*/  FMUL.FTZ R60, R128, R61 ;  /* 0x0000003d803c7220 */ /* 0x000fe20000410000 */
[C---:B------:R-:W-:Y:S01]  /*40f0*/  FFMA.FTZ R81, R129.reuse, R82, R45 ;  /* 0x0000005281517223 */ /* 0x040fe2000001002d */
[----:B------:R-:W-:Y:S01]  /*4100*/  FFMA.FTZ R131, R129, R79, R46 ;  /* 0x0000004f81837223 */ /* 0x000fe2000001002e */
[----:B-----5:R-:W-:-:S02]  /*4110*/  @P2 HADD2.F32 R61, -RZ, R64.H0_H0 ;  /* 0x20000040ff3d2230 */ /* 0x020fc40000004100 */
[----:B------:R-:W-:Y:S01]  /*4120*/  FMUL.FTZ R76, R60, UR4 ;  /* 0x000000043c4c7c20 */ /* 0x000fe20008410000 */
[----:B------:R-:W-:Y:S02]  /*4130*/  @P3 HADD2.F32 R83, -RZ, R64.H1_H1 ;  /* 0x30000040ff533230 */ /* 0x000fe40000004100 */
[C---:B------:R-:W-:Y:S01]  /*4140*/  FMUL.FTZ R62, R128.reuse, R81 ;  /* 0x00000051803e7220 */ /* 0x040fe20000410000 */
[----:B------:R-:W-:Y:S02]  /*4150*/  @P2 HADD2.F32 R79, -RZ, R32.H0_H0 ;  /* 0x20000020ff4f2230 */ /* 0x000fe40000004100 */
[----:B------:R-:W-:Y:S01]  /*4160*/  FMUL.FTZ R64, R128, R131 ;  /* 0x0000008380407220 */ /* 0x000fe20000410000 */
        /* <DEDUP_REMOVED lines=26> */
[----:B------:R-:W-:Y:S01]  /*4310*/  FFMA.FTZ R133, R129, R133, R48 ;  /* 0x0000008581857223 */ /* 0x000fe20000010030 */
[----:B------:R-:W-:Y:S01]  /*4320*/  FADD.FTZ R132, R132, -R145 ;  /* 0x8000009184847221 */ /* 0x000fe20000010000 */
[----:B------:R-:W-:Y:S01]  /*4330*/  FADD.FTZ R135, R135, -R80 ;  /* 0x8000005087877221 */ /* 0x000fe20000010000 */
[----:B------:R-:W-:Y:S01]  /*4340*/  FADD.FTZ R134, R134, -R139 ;  /* 0x8000008b86867221 */ /* 0x000fe20000010000 */
[----:B------:R-:W-:Y:S01]  /*4350*/  FFMA.FTZ R79, R129, R130, R47 ;  /* 0x00000082814f7223 */ /* 0x000fe2000001002f */
[----:B------:R-:W-:-:S02]  /*4360*/  @P6 HADD2.F32 R64, -RZ, R65.H1_H1 ;  /* 0x30000041ff406230 */ /* 0x000fc40000004100 */
[C---:B------:R-:W-:Y:S01]  /*4370*/  FMUL.FTZ R65, R128.reuse, R133 ;  /* 0x0000008580417220 */ /* 0x040fe20000410000 */
[C---:B------:R-:W-:Y:S01]  /*4380*/  FFMA.FTZ R81, R129.reuse, R132, R49 ;  /* 0x0000008481517223 */ /* 0x040fe20000010031 */
[C---:B------:R-:W-:Y:S01]  /*4390*/  FFMA.FTZ R135, R129.reuse, R135, R50 ;  /* 0x0000008781877223 */ /* 0x040fe20000010032 */
[----:B------:R-:W-:Y:S01]  /*43a0*/  FFMA.FTZ R129, R129, R134, R51 ;  /* 0x0000008681817223 */ /* 0x000fe20000010033 */
        /* <DEDUP_REMOVED lines=40> */
.L_x_7056:
[----:B------:R-:W0:Y:S01]  /*4630*/  @P1 LDC.64 R64, c[0x0][0x478] ;  /* 0x00011e00ff401b82 */ /* 0x000e220000000a00 */
[----:B------:R-:W-:-:S04]  /*4640*/  IMAD.WIDE.U32 R68, R127, 0x10, R68 ;  /* 0x000000107f447825 */ /* 0x000fc800078e0044 */
[----:B0-----:R-:W-:-:S05]  /*4650*/  @P1 IMAD.WIDE.U32 R64, R127, 0x20, R64 ;  /* 0x000000207f401825 */ /* 0x001fca00078e0040 */
[----:B------:R0:W-:Y:S04]  /*4660*/  @P1 STG.E.128 desc[UR6][R64.64], R52 ;  /* 0x0000003440001986 */ /* 0x0001e8000c101d06 */
[----:B------:R0:W-:Y:S04]  /*4670*/  @P1 STG.E.128 desc[UR6][R64.64+0x10], R56 ;  /* 0x0000103840001986 */ /* 0x0001e8000c101d06 */
[----:B------:R0:W-:Y:S02]  /*4680*/  STG.E.128 desc[UR6][R68.64], R60 ;  /* 0x0000003c44007986 */ /* 0x0001e4000c101d06 */
.L_x_7052:
        /* <DEDUP_REMOVED lines=21> */
.L_x_7045:
        /* <DEDUP_REMOVED lines=48> */
.L_x_7044:
[----:B------:R-:W-:Y:S05]  /*4ae0*/  BSYNC B0 ;  /* 0x0000000000007941 */ /* 0x000fea0003800000 */
.L_x_7043:
        /* <DEDUP_REMOVED lines=34> */
[----:B------:R-:W-:Y:S01]  /*4d10*/  LDS R26, [R16+0x1a00] ;  /* 0x001a0000101a7984 */ /* 0x000fe20000000800 */
        /* <DEDUP_REMOVED lines=15> */
[----:B------:R-:W-:Y:S04]  /*4e10*/  STS.128 [R0+0x10], R4 ;  /* 0x0000100400007388 */ /* 0x000fe80000000c00 */
[----:B------:R1:W-:Y:S01]  /*4e20*/  STS.128 [R0+0x400], R8 ;  /* 0x0004000800007388 */ /* 0x0003e20000000c00 */
[----:B--2---:R-:W-:-:S03]  /*4e30*/  FADD.FTZ R17, R17, R48 ;  /* 0x0000003011117221 */ /* 0x004fc60000010000 */
[----:B------:R-:W-:Y:S01]  /*4e40*/  STS.128 [R0+0x410], R12 ;  /* 0x0004100c00007388 */ /* 0x000fe20000000c00 */
[----:B---3--:R-:W-:Y:S01]  /*4e50*/  FADD.FTZ R49, R18, R49 ;  /* 0x0000003112317221 */ /* 0x008fe20000010000 */
[----:B------:R-:W-:Y:S01]  /*4e60*/  BAR.SYNC.DEFER_BLOCKING 0x0 ;  /* 0x0000000000007b1d */ /* 0x000fe20000010000 */
[----:B-1----:R-:W-:Y:S01]  /*4e70*/  FADD.FTZ R9, R3, R26 ;  /* 0x0000001a03097221 */ /* 0x002fe20000010000 */
        /* <DEDUP_REMOVED lines=94> */
.L_x_7046:
        /* <DEDUP_REMOVED lines=8> */
.L_x_7059:
[----:B------:R-:W-:Y:S05]  /*54e0*/  BSYNC B2 ;  /* 0x0000000000027941 */ /* 0x000fea0003800000 */
.L_x_7058:
        /* <DEDUP_REMOVED lines=8> */
.L_x_7060:
[----:B------:R-:W-:-:S05]  /*5570*/  FADD.FTZ R60, R65, R60 ;  /* 0x0000003c413c7221 */ /* 0x000fca0000010000 */
[----:B------:R-:W-:Y:S01]  /*5580*/  MOV R150, R60 ;  /* 0x0000003c00967202 */ /* 0x000fe20000000f00 */
[----:B------:R-:W-:Y:S01]  /*5590*/  HFMA2 R149, -RZ, RZ, 0, 1.1920928955078125e-07 ;  /* 0x00000002ff957431 */ /* 0x000fe200000001ff */
[----:B------:R-:W-:-:S07]  /*55a0*/  MOV R62, R147 ;  /* 0x00000093003e7202 */ /* 0x000fce0000000f00 */
[----:B------:R-:W-:Y:S05]  /*55b0*/  WARPSYNC.COLLECTIVE R145, `(.L_x_7061) ;  /* 0x0000000091087348 */ /* 0x000fea0003c00000 */
[----:B------:R0:W1:Y:S02]  /*55c0*/  SHFL.BFLY P3, R147, R150, R149, R152 ;  /* 0x0c00009596937389 */ /* 0x0000640000060098 */
[----:B01----:R-:W-:Y:S05]  /*55d0*/  ENDCOLLECTIVE ;  /* 0x000000000000791b */ /* 0x003fea0003800000 */
.L_x_7061:
[----:B------:R-:W-:-:S05]  /*55e0*/  FADD.FTZ R62, R63, R62 ;  /* 0x0000003e3f3e7221 */ /* 0x000fca0000010000 */
[----:B------:R-:W-:Y:S02]  /*55f0*/  MOV R150, R62 ;  /* 0x0000003e00967202 */ /* 0x000fe40000000f00 */
[----:B------:R-:W-:-:S07]  /*5600*/  MOV R61, R147 ;  /* 0x00000093003d7202 */ /* 0x000fce0000000f00 */
[----:B------:R-:W-:Y:S05]  /*5610*/  WARPSYNC.COLLECTIVE R145, `(.L_x_7062) ;  /* 0x0000000091087348 */ /* 0x000fea0003c00000 */
[----:B------:R0:W1:Y:S02]  /*5620*/  SHFL.BFLY P3, R147, R150, R149, R152 ;  /* 0x0c00009596937389 */ /* 0x0000640000060098 */
[----:B01----:R-:W-:Y:S05]  /*5630*/  ENDCOLLECTIVE ;  /* 0x000000000000791b */ /* 0x003fea0003800000 */
.L_x_7062:
[----:B------:R-:W-:-:S05]  /*5640*/  FADD.FTZ R61, R60, R61 ;  /* 0x0000003d3c3d7221 */ /* 0x000fca0000010000 */
[----:B------:R-:W-:Y:S01]  /*5650*/  MOV R150, R61 ;  /* 0x0000003d00967202 */ /* 0x000fe20000000f00 */
[----:B------:R-:W-:Y:S01]  /*5660*/  HFMA2 R149, -RZ, RZ, 0, 2.384185791015625e-07 ;  /* 0x00000004ff957431 */ /* 0x000fe200000001ff */
[----:B------:R-:W-:-:S07]  /*5670*/  MOV R139, R147 ;  /* 0x00000093008b7202 */ /* 0x000fce0000000f00 */
[----:B------:R-:W-:Y:S05]  /*5680*/  WARPSYNC.COLLECTIVE R145, `(.L_x_7063) ;  /* 0x0000000091087348 */ /* 0x000fea0003c00000 */
[----:B------:R0:W1:Y:S02]  /*5690*/  SHFL.BFLY P3, R147, R150, R149, R152 ;  /* 0x0c00009596937389 */ /* 0x0000640000060098 */
[----:B01----:R-:W-:Y:S05]  /*56a0*/  ENDCOLLECTIVE ;  /* 0x000000000000791b */ /* 0x003fea0003800000 */
.L_x_7063:
[----:B------:R-:W-:-:S05]  /*56b0*/  FADD.FTZ R139, R62, R139 ;  /* 0x0000008b3e8b7221 */ /* 0x000fca0000010000 */
[----:B------:R-:W-:Y:S02]  /*56c0*/  MOV R150, R139 ;  /* 0x0000008b00967202 */ /* 0x000fe40000000f00 */
[----:B------:R-:W-:-:S07]  /*56d0*/  MOV R64, R147 ;  /* 0x0000009300407202 */ /* 0x000fce0000000f00 */
[----:B------:R-:W-:Y:S05]  /*56e0*/  WARPSYNC.COLLECTIVE R145, `(.L_x_7064) ;  /* 0x0000000091087348 */ /* 0x000fea0003c00000 */
[----:B------:R0:W1:Y:S02]  /*56f0*/  SHFL.BFLY P3, R147, R150, R149, R152 ;  /* 0x0c00009596937389 */ /* 0x0000640000060098 */
[----:B01----:R-:W-:Y:S05]  /*5700*/  ENDCOLLECTIVE ;  /* 0x000000000000791b */ /* 0x003fea0003800000 */
.L_x_7064:
[----:B------:R-:W-:-:S05]  /*5710*/  FADD.FTZ R64, R61, R64 ;  /* 0x000000403d407221 */ /* 0x000fca0000010000 */
[----:B------:R-:W-:Y:S01]  /*5720*/  MOV R150, R64 ;  /* 0x0000004000967202 */ /* 0x000fe20000000f00 */
[----:B------:R-:W-:Y:S01]  /*5730*/  HFMA2 R149, -RZ, RZ, 0, 4.76837158203125e-07 ;  /* 0x00000008ff957431 */ /* 0x000fe200000001ff */
[----:B------:R-:W-:-:S07]  /*5740*/  MOV R136, R147 ;  /* 0x0000009300887202 */ /* 0x000fce0000000f00 */
[----:B------:R-:W-:Y:S05]  /*5750*/  WARPSYNC.COLLECTIVE R145, `(.L_x_7065) ;  /* 0x0000000091087348 */ /* 0x000fea0003c00000 */
[----:B------:R0:W1:Y:S02]  /*5760*/  SHFL.BFLY P3, R147, R150, R149, R152 ;  /* 0x0c00009596937389 */ /* 0x0000640000060098 */
[----:B01----:R-:W-:Y:S05]  /*5770*/  ENDCOLLECTIVE ;  /* 0x000000000000791b */ /* 0x003fea0003800000 */
.L_x_7065:
[----:B------:R-:W-:-:S05]  /*5780*/  FADD.FTZ R136, R139, R136 ;  /* 0x000000888b887221 */ /* 0x000fca0000010000 */
[----:B------:R-:W-:Y:S02]  /*5790*/  MOV R150, R136 ;  /* 0x0000008800967202 */ /* 0x000fe40000000f00 */
[----:B------:R-:W-:-:S07]  /*57a0*/  MOV R63, R147 ;  /* 0x00000093003f7202 */ /* 0x000fce0000000f00 */
[----:B------:R-:W-:Y:S05]  /*57b0*/  WARPSYNC.COLLECTIVE R145, `(.L_x_7066) ;  /* 0x0000000091087348 */ /* 0x000fea0003c00000 */
[----:B------:R0:W1:Y:S02]  /*57c0*/  SHFL.BFLY P3, R147, R150, R149, R152 ;  /* 0x0c00009596937389 */ /* 0x0000640000060098 */
[----:B01----:R-:W-:Y:S05]  /*57d0*/  ENDCOLLECTIVE ;  /* 0x000000000000791b */ /* 0x003fea0003800000 */
.L_x_7066:
[----:B------:R-:W-:-:S05]  /*57e0*/  FADD.FTZ R63, R64, R63 ;  /* 0x0000003f403f7221 */ /* 0x000fca0000010000 */
[----:B------:R-:W-:Y:S01]  /*57f0*/  MOV R150, R63 ;  /* 0x0000003f00967202 */ /* 0x000fe20000000f00 */
[----:B------:R-:W-:Y:S01]  /*5800*/  HFMA2 R149, -RZ, RZ, 0, 9.5367431640625e-07 ;  /* 0x00000010ff957431 */ /* 0x000fe200000001ff */
[----:B------:R-:W-:-:S07]  /*5810*/  MOV R65, R147 ;  /* 0x0000009300417202 */ /* 0x000fce0000000f00 */
[----:B------:R-:W-:Y:S05]  /*5820*/  WARPSYNC.COLLECTIVE R145, `(.L_x_7067) ;  /* 0x0000000091087348 */ /* 0x000fea0003c00000 */
[----:B------:R0:W1:Y:S02]  /*5830*/  SHFL.BFLY P3, R147, R150, R149, R152 ;  /* 0x0c00009596937389 */ /* 0x0000640000060098 */
[----:B01----:R-:W-:Y:S05]  /*5840*/  ENDCOLLECTIVE ;  /* 0x000000000000791b */ /* 0x003fea0003800000 */
.L_x_7067:
[----:B------:R-:W-:-:S05]  /*5850*/  FADD.FTZ R65, R136, R65 ;  /* 0x0000004188417221 */ /* 0x000fca0000010000 */
[----:B------:R-:W-:Y:S02]  /*5860*/  MOV R150, R65 ;  /* 0x0000004100967202 */ /* 0x000fe40000000f00 */
[----:B------:R-:W-:-:S07]  /*5870*/  MOV R60, R147 ;  /* 0x00000093003c7202 */ /* 0x000fce0000000f00 */
[----:B------:R-:W-:Y:S05]  /*5880*/  WARPSYNC.COLLECTIVE R145, `(.L_x_7068) ;  /* 0x0000000091087348 */ /* 0x000fea0003c00000 */
[----:B------:R0:W1:Y:S02]  /*5890*/  SHFL.BFLY P3, R147, R150, R149, R152 ;  /* 0x0c00009596937389 */ /* 0x0000640000060098 */
[----:B01----:R-:W-:Y:S05]  /*58a0*/  ENDCOLLECTIVE ;  /* 0x000000000000791b */ /* 0x003fea0003800000 */
.L_x_7068:
[----:B------:R-:W-:Y:S01]  /*58b0*/  MOV R62, R147 ;  /* 0x00000093003e7202 */ /* 0x000fe20000000f00 */
[----:B------:R-:W-:Y:S06]  /*58c0*/  BRA `(.L_x_7069) ;  /* 0xffffffb8005c7947 */ /* 0x000fec000383ffff */
.L_x_7070:
        /* <DEDUP_REMOVED lines=11> */
.L_x_11283:


//--------------------- .text._ZN10layer_norm22ln_bwd_finalize_kernelINS_22Kernel_traits_finalizeILj512E6__halfS2_fS2_fjLb1ELj1024ELj4ENS_18Kernel_traits_baseILj512ES2_S2_fS2_fjLj1024EEEEELb1ELb0EEEvNS_9BwdParamsE --------------------------
	.section	.text._ZN10layer_norm22ln_bwd_finalize_kernelINS_22Kernel_traits_finalizeILj512E6__halfS2_fS2_fjLb1ELj1024ELj4ENS_18Kernel_traits_baseILj512ES2_S2_fS2_fjLj1024EEEEELb1ELb0EEEvNS_9BwdParamsE,"ax",@progbits
	.align	128
        .global         _ZN10layer_norm22ln_bwd_finalize_kernelINS_22Kernel_traits_finalizeILj512E6__halfS2_fS2_fjLb1ELj1024ELj4ENS_18Kernel_traits_baseILj512ES2_S2_fS2_fjLj1024EEEEELb1ELb0EEEvNS_9BwdParamsE
        .type           _ZN10layer_norm22ln_bwd_finalize_kernelINS_22Kernel_traits_finalizeILj512E6__halfS2_fS2_fjLb1ELj1024ELj4ENS_18Kernel_traits_baseILj512ES2_S2_fS2_fjLj1024EEEEELb1ELb0EEEvNS_9BwdParamsE,@function
        .size           _ZN10layer_norm22ln_bwd_finalize_kernelINS_22Kernel_traits_finalizeILj512E6__halfS2_fS2_fjLb1ELj1024ELj4ENS_18Kernel_traits_baseILj512ES2_S2_fS2_fjLj1024EEEEELb1ELb0EEEvNS_9BwdParamsE,(.L_x_11284 - _ZN10layer_norm22ln_bwd_finalize_kernelINS_22Kernel_traits_finalizeILj512E6__halfS2_fS2_fjLb1ELj1024ELj4ENS_18Kernel_traits_baseILj512ES2_S2_fS2_fjLj1024EEEEELb1ELb0EEEvNS_9BwdParamsE)
        .other          _ZN10layer_norm22ln_bwd_finalize_kernelINS_22Kernel_traits_finalizeILj512E6__halfS2_fS2_fjLb1ELj1024ELj4ENS_18Kernel_traits_baseILj512ES2_S2_fS2_fjLj1024EEEEELb1ELb0EEEvNS_9BwdParamsE,@"STO_CUDA_ENTRY STV_DEFAULT"
_ZN10layer_norm22ln_bwd_finalize_kernelINS_22Kernel_traits_finalizeILj512E6__halfS2_fS2_fjLb1ELj1024ELj4ENS_18Kernel_traits_baseILj512ES2_S2_fS2_fjLj1024EEEEELb1ELb0EEEvNS_9BwdParamsE:
.text._ZN10layer_norm22ln_bwd_finalize_kernelINS_22Kernel_traits_finalizeILj512E6__halfS2_fS2_fjLb1ELj1024ELj4ENS_18Kernel_traits_baseILj512ES2_S2_fS2_fjLj1024EEEEELb1ELb0EEEvNS_9BwdParamsE:
        /* <DEDUP_REMOVED lines=62> */
.L_x_7075:
        /* <DEDUP_REMOVED lines=87> */
.L_x_7074:
[----:B------:R-:W-:Y:S05]  /*0950*/  BSYNC.RECONVERGENT B1 ;  /* 0x0000000000017941 */ /* 0x000fea0003800200 */
.L_x_7073:
        /* <DEDUP_REMOVED lines=49> */
.L_x_7077:
[----:B------:R-:W-:Y:S05]  /*0c70*/  BSYNC.RECONVERGENT B1 ;  /* 0x0000000000017941 */ /* 0x000fea0003800200 */
.L_x_7076:
        /* <DEDUP_REMOVED lines=29> */
.L_x_7079:
[----:B------:R-:W-:Y:S05]  /*0e50*/  BSYNC.RECONVERGENT B1 ;  /* 0x0000000000017941 */ /* 0x000fea0003800200 */
.L_x_7078:
        /* <DEDUP_REMOVED lines=14> */
.L_x_7072:
[----:B------:R-:W-:Y:S05]  /*0f40*/  BSYNC.RECONVERGENT B0 ;  /* 0x0000000000007941 */ /* 0x000fea0003800200 */
.L_x_7071:
        /* <DEDUP_REMOVED lines=75> */
.L_x_7080:
        /* <DEDUP_REMOVED lines=16> */
.L_x_11284:


//--------------------- .text._ZN10layer_norm13ln_bwd_kernelINS_13Kernel_traitsI6__halfS2_fS2_fjLj512ELj1ELj4ELj1ELj16ENS_18Kernel_traits_baseILj512ES2_S2_fS2_fjLj128EEEEELb1ELb1ELb1ELb0EEEvNS_9BwdParamsE --------------------------
	.section	.text._ZN10layer_norm13ln_bwd_kernelINS_13Kernel_traitsI6__halfS2_fS2_fjLj512ELj1ELj4ELj1ELj16ENS_18Kernel_traits_baseILj512ES2_S2_fS2_fjLj128EEEEELb1ELb1ELb1ELb0EEEvNS_9BwdParamsE,"ax",@progbits
	.align	128
        .global         _ZN10layer_norm13ln_bwd_kernelINS_13Kernel_traitsI6__halfS2_fS2_fjLj512ELj1ELj4ELj1ELj16ENS_18Kernel_traits_baseILj512ES2_S2_fS2_fjLj128EEEEELb1ELb1ELb1ELb0EEEvNS_9BwdParamsE
        .type           _ZN10layer_norm13ln_bwd_kernelINS_13Kernel_traitsI6__halfS2_fS2_fjLj512ELj1ELj4ELj1ELj16ENS_18Kernel_traits_baseILj512ES2_S2_fS2_fjLj128EEEEELb1ELb1ELb1ELb0EEEvNS_9BwdParamsE,@function
        .size           _ZN10layer_norm13ln_bwd_kernelINS_13Kernel_traitsI6__halfS2_fS2_fjLj512ELj1ELj4ELj1ELj16ENS_18Kernel_traits_baseILj512ES2_S2_fS2_fjLj128EEEEELb1ELb1ELb1ELb0EEEvNS_9BwdParamsE,(.L_x_11285 - _ZN10layer_norm13ln_bwd_kernelINS_13Kernel_traitsI6__halfS2_fS2_fjLj512ELj1ELj4ELj1ELj16ENS_18Kernel_traits_baseILj512ES2_S2_fS2_fjLj128EEEEELb1ELb1ELb1ELb0EEEvNS_9BwdParamsE)
        .other          _ZN10layer_norm13ln_bwd_kernelINS_13Kernel_traitsI6__halfS2_fS2_fjLj512ELj1ELj4ELj1ELj16ENS_18Kernel_traits_baseILj512ES2_S2_fS2_fjLj128EEEEELb1ELb1ELb1ELb0EEEvNS_9BwdParamsE,@"STO_CUDA_ENTRY STV_DEFAULT"
_ZN10layer_norm13ln_bwd_kernelINS_13Kernel_traitsI6__halfS2_fS2_fjLj512ELj1ELj4ELj1ELj16ENS_18Kernel_traits_baseILj512ES2_S2_fS2_fjLj128EEEEELb1ELb1ELb1ELb0EEEvNS_9BwdParamsE:
.text._ZN10layer_norm13ln_bwd_kernelINS_13Kernel_traitsI6__halfS2_fS2_fjLj512ELj1ELj4ELj1ELj16ENS_18Kernel_traits_baseILj512ES2_S2_fS2_fjLj128EEEEELb1ELb1ELb1ELb0EEEvNS_9BwdParamsE:
        /* <DEDUP_REMOVED lines=86> */
.L_x_7337:
[----:B0-----:R-:W0:Y:S08]  /*0560*/  LDC.64 R120, c[0x0][0x3f8] ;  /* 0x0000fe00ff787b82 */ /* 0x001e300000000a00 */
[----:B-12---:R-:W1:Y:S08]  /*0570*/  LDC.64 R142, c[0x0][0x3c8] ;  /* 0x0000f200ff8e7b82 */ /* 0x006e700000000a00 */
        /* <DEDUP_REMOVED lines=11> */
[----:B------:R-:W-:-:S05]  /*0630*/  IMAD.WIDE R120, R5, 0x4, R120 ;  /* 0x0000000405787825 */ /* 0x000fca00078e0278 */
[----:B------:R0:W2:Y:S01]  /*0640*/  LDG.E R145, desc[UR6][R120.64] ;  /* 0x0000000678917981 */ /* 0x0000a2000c1e1900 */
[----:B-----5:R-:W-:Y:S01]  /*0650*/  ISETP.GE.AND P2, PT, R146, 0x1, PT ;  /* 0x000000019200780c */ /* 0x020fe20003f46270 */
[----:B------:R-:W-:Y:S01]  /*0660*/  HFMA2 R147, -RZ, RZ, 0, 0 ;  /* 0x00000000ff937431 */ /* 0x000fe200000001ff */
[----:B------:R-:W-:Y:S01]  /*0670*/  MOV R2, UR14 ;  /* 0x0000000e00027c02 */ /* 0x000fe20008000f00 */
[----:B------:R-:W1:Y:S01]  /*0680*/  S2R R0, SR_TID.X ;  /* 0x0000000000007919 */ /* 0x000e620000002100 */
[----:B------:R-:W-:Y:S01]  /*0690*/  ISETP.GE.U32.AND P4, PT, R3, 0x20, PT ;  /* 0x000000200300780c */ /* 0x000fe20003f86070 */
[----:B------:R-:W-:Y:S01]  /*06a0*/  BSSY.RECONVERGENT B1, `(.L_x_7084) ;  /* 0x0000071000017945 */ /* 0x000fe20003800200 */
        /* <DEDUP_REMOVED lines=15> */
[-C--:B------:R-:W-:Y:S02]  /*07a0*/  @P2 LEA.HI.SX32 R147, R143, R144.reuse, 0x1d ;  /* 0x000000908f932211 */ /* 0x080fe400078feaff */
[-C--:B------:R-:W-:Y:S02]  /*07b0*/  LEA.HI.SX32 R143, R121, R144.reuse, 0x1d ;  /* 0x00000090798f7211 */ /* 0x080fe400078feaff */
[----:B------:R-:W-:Y:S02]  /*07c0*/  LEA.HI.SX32 R149, R123, R144, 0x1d ;  /* 0x000000907b957211 */ /* 0x000fe400078feaff */
[----:B------:R-:W-:Y:S02]  /*07d0*/  MOV R148, R143 ;  /* 0x0000008f00947202 */ /* 0x000fe40000000f00 */
[----:B--2---:R-:W-:Y:S01]  /*07e0*/  FSEL R145, R145, RZ, !P0 ;  /* 0x000000ff91917208 */ /* 0x004fe20004000000 */
        /* <DEDUP_REMOVED lines=10> */
[----:B------:R-:W-:-:S13]  /*0890*/  ISETP.NE.AND.EX P0, PT, RZ, UR11, PT, P0 ;  /* 0x0000000bff007c0c */ /* 0x000fda000bf05300 */
[----:B------:R-:W0:Y:S01]  /*08a0*/  @P0 LDC.64 R128, c[0x0][0x438] ;  /* 0x00010e00ff800b82 */ /* 0x000e220000000a00 */
[----:B--2---:R-:W-:-:S04]  /*08b0*/  IMAD.WIDE.U32 R6, R147, 0x8, R6 ;  /* 0x0000000893067825 */ /* 0x004fc800078e0006 */
[--C-:B------:R-:W-:Y:S02]  /*08c0*/  HADD2.F32 R137, -RZ, R84.reuse.H0_H0 ;  /* 0x20000054ff897230 */ /* 0x100fe40000004100 */
[----:B0-----:R-:W-:Y:S02]  /*08d0*/  @P0 IMAD.WIDE.U32 R150, R148, 0x20, R128 ;  /* 0x0000002094960825 */ /* 0x001fe400078e0080 */
[----:B------:R0:W5:Y:S04]  /*08e0*/  LDG.E.64 R128, desc[UR6][R6.64] ;  /* 0x0000000606807981 */ /* 0x000168000c1e1b00 */
[----:B------:R-:W5:Y:S04]  /*08f0*/  @P0 LDG.E.128 R20, desc[UR6][R150.64] ;  /* 0x0000000696140981 */ /* 0x000f68000c1e1d00 */
[----:B------:R1:W5:Y:S01]  /*0900*/  @P0 LDG.E.128 R16, desc[UR6][R150.64+0x10] ;  /* 0x0000100696100981 */ /* 0x000362000c1e1d00 */
[----:B0-----:R-:W-:Y:S01]  /*0910*/  HADD2.F32 R6, -RZ, R84.H1_H1 ;  /* 0x30000054ff067230 */ /* 0x001fe20000004100 */
[----:B------:R-:W-:-:S02]  /*0920*/  IADD3 R149, PT, PT, R149, 0x20, RZ ;  /* 0x0000002095957810 */ /* 0x000fc40007ffe0ff */
[----:B------:R-:W-:Y:S02]  /*0930*/  IADD3 R147, PT, PT, R147, 0x20, RZ ;  /* 0x0000002093937810 */ /* 0x000fe40007ffe0ff */
[----:B------:R-:W-:Y:S01]  /*0940*/  IADD3 R148, PT, PT, R148, 0x20, RZ ;  /* 0x0000002094947810 */ /* 0x000fe20007ffe0ff */
[C---:B---3--:R-:W-:Y:S01]  /*0950*/  FADD.FTZ R139, -R145.reuse, R8 ;  /* 0x00000008918b7221 */ /* 0x048fe20000010100 */
[C---:B------:R-:W-:Y:S01]  /*0960*/  FADD.FTZ R9, -R145.reuse, R9 ;  /* 0x0000000991097221 */ /* 0x040fe20000010100 */
[C---:B------:R-:W-:Y:S01]  /*0970*/  FADD.FTZ R153, -R145.reuse, R10 ;  /* 0x0000000a91997221 */ /* 0x040fe20000010100 */
[----:B------:R-:W-:Y:S01]  /*0980*/  FADD.FTZ R155, -R145, R11 ;  /* 0x0000000b919b7221 */ /* 0x000fe20000010100 */
[C---:B------:R-:W-:Y:S01]  /*0990*/  FMUL.FTZ R139, R142.reuse, R139 ;  /* 0x0000008b8e8b7220 */ /* 0x040fe20000410000 */
[----:B------:R-:W-:Y:S02]  /*09a0*/  HADD2.F32 R8, -RZ, R85.H0_H0 ;  /* 0x20000055ff087230 */ /* 0x000fe40000004100 */
[----:B------:R-:W-:Y:S01]  /*09b0*/  FMUL.FTZ R140, R142, R9 ;  /* 0x000000098e8c7220 */ /* 0x000fe20000410000 */
[----:B----4-:R-:W-:-:S02]  /*09c0*/  HADD2.F32 R4, -RZ, R12.H0_H0 ;  /* 0x2000000cff047230 */ /* 0x010fc40000004100 */
[----:B------:R-:W-:Y:S02]  /*09d0*/  HADD2.F32 R12, -RZ, R12.H1_H1 ;  /* 0x3000000cff0c7230 */ /* 0x000fe40000004100 */
[--C-:B------:R-:W-:Y:S02]  /*09e0*/  HADD2.F32 R11, -RZ, R13.reuse.H0_H0 ;  /* 0x2000000dff0b7230 */ /* 0x100fe40000004100 */
[----:B------:R-:W-:Y:S01]  /*09f0*/  FMUL.FTZ R7, R142, R153 ;  /* 0x000000998e077220 */ /* 0x000fe20000410000 */
[----:B------:R-:W-:Y:S01]  /*0a00*/  FADD.FTZ R157, -R145, R120 ;  /* 0x00000078919d7221 */ /* 0x000fe20000010100 */
[-C--:B------:R-:W-:Y:S01]  /*0a10*/  FMUL.FTZ R137, R137, R4.reuse ;  /* 0x0000000489897220 */ /* 0x080fe20000410000 */
[----:B------:R-:W-:Y:S01]  /*0a20*/  FADD.FTZ R52, R52, R4 ;  /* 0x0000000434347221 */ /* 0x000fe20000010000 */
[----:B------:R-:W-:Y:S01]  /*0a30*/  FFMA.FTZ R68, R139, R4, R68 ;  /* 0x000000048b447223 */ /* 0x000fe20000010044 */
[----:B------:R-:W-:Y:S01]  /*0a40*/  FMUL.FTZ R4, R6, R12 ;  /* 0x0000000c06047220 */ /* 0x000fe20000410000 */
[----:B------:R-:W-:-:S02]  /*0a50*/  HADD2.F32 R10, -RZ, R13.H1_H1 ;  /* 0x3000000dff0a7230 */ /* 0x000fc40000004100 */
[----:B------:R-:W-:Y:S01]  /*0a60*/  FADD.FTZ R53, R53, R12 ;  /* 0x0000000c35357221 */ /* 0x000fe20000010000 */
[----:B------:R-:W-:Y:S01]  /*0a70*/  FFMA.FTZ R69, R140, R12, R69 ;  /* 0x0000000c8c457223 */ /* 0x000fe20000010045 */
[----:B------:R-:W-:Y:S02]  /*0a80*/  HADD2.F32 R9, -RZ, R85.H1_H1 ;  /* 0x30000055ff097230 */ /* 0x000fe40000004100 */
[-C--:B------:R-:W-:Y:S01]  /*0a90*/  FMUL.FTZ R6, R8, R11.reuse ;  /* 0x0000000b08067220 */ /* 0x080fe20000410000 */
[----:B------:R-:W-:Y:S02]  /*0aa0*/  HADD2.F32 R13, -RZ, R14.H0_H0 ;  /* 0x2000000eff0d7230 */ /* 0x000fe40000004100 */
[----:B------:R-:W-:Y:S01]  /*0ab0*/  FADD.FTZ R54, R54, R11 ;  /* 0x0000000b36367221 */ /* 0x000fe20000010000 */
[----:B------:R-:W-:Y:S01]  /*0ac0*/  FFMA.FTZ R70, R7, R11, R70 ;  /* 0x0000000b07467223 */ /* 0x000fe20000010046 */
[----:B------:R-:W-:Y:S01]  /*0ad0*/  FMUL.FTZ R8, R142, R155 ;  /* 0x0000009b8e087220 */ /* 0x000fe20000410000 */
[----:B------:R-:W-:-:S02]  /*0ae0*/  HADD2.F32 R12, -RZ, R86.H0_H0 ;  /* 0x20000056ff0c7230 */ /* 0x000fc40000004100 */
[----:B------:R-:W-:Y:S01]  /*0af0*/  FADD.FTZ R121, -R145, R121 ;  /* 0x0000007991797221 */ /* 0x000fe20000010100 */
[----:B------:R-:W-:Y:S01]  /*0b00*/  FMUL.FTZ R11, R142, R157 ;  /* 0x0000009d8e0b7220 */ /* 0x000fe20000410000 */
[----:B------:R-:W-:Y:S02]  /*0b10*/  HADD2.F32 R124, -RZ, R14.H1_H1 ;  /* 0x3000000eff7c7230 */ /* 0x000fe40000004100 */
[-C--:B------:R-:W-:Y:S01]  /*0b20*/  FMUL.FTZ R9, R9, R10.reuse ;  /* 0x0000000a09097220 */ /* 0x080fe20000410000 */
[----:B------:R-:W-:Y:S01]  /*0b30*/  FADD.FTZ R55, R55, R10 ;  /* 0x0000000a37377221 */ /* 0x000fe20000010000 */
[----:B------:R-:W-:Y:S01]  /*0b40*/  FFMA.FTZ R71, R8, R10, R71 ;  /* 0x0000000a08477223 */ /* 0x000fe20000010047 */
[----:B------:R-:W-:Y:S02]  /*0b50*/  HADD2.F32 R153, -RZ, R86.H1_H1 ;  /* 0x30000056ff997230 */ /* 0x000fe40000004100 */
[-C--:B------:R-:W-:Y:S01]  /*0b60*/  FMUL.FTZ R10, R12, R13.reuse ;  /* 0x0000000d0c0a7220 */ /* 0x080fe20000410000 */
[----:B------:R-:W-:Y:S01]  /*0b70*/  FADD.FTZ R48, R48, R13 ;  /* 0x0000000d30307221 */ /* 0x000fe20000010000 */
[----:B------:R-:W-:Y:S01]  /*0b80*/  FFMA.FTZ R64, R11, R13, R64 ;  /* 0x0000000d0b407223 */ /* 0x000fe20000010040 */
[----:B------:R-:W-:Y:S01]  /*0b90*/  FMUL.FTZ R14, R142, R121 ;  /* 0x000000798e0e7220 */ /* 0x000fe20000410000 */
[----:B-1----:R-:W-:-:S02]  /*0ba0*/  HADD2.F32 R151, -RZ, R15.H0_H0 ;  /* 0x2000000fff977230 */ /* 0x002fc40000004100 */
[----:B------:R-:W-:Y:S01]  /*0bb0*/  FADD.FTZ R13, RZ, R137 ;  /* 0x00000089ff0d7221 */ /* 0x000fe20000010000 */
[----:B------:R-:W-:Y:S02]  /*0bc0*/  HADD2.F32 R150, -RZ, R15.H1_H1 ;  /* 0x3000000fff967230 */ /* 0x000fe40000004100 */
[----:B------:R-:W-:Y:S01]  /*0bd0*/  FFMA.FTZ R121, R139, R137, RZ ;  /* 0x000000898b797223 */ /* 0x000fe200000100ff */
[----:B------:R-:W-:Y:S01]  /*0be0*/  FADD.FTZ R15, -R145, R122 ;  /* 0x0000007a910f7221 */ /* 0x000fe20000010100 */
[----:B------:R-:W-:Y:S02]  /*0bf0*/  HADD2.F32 R122, -RZ, R87.H0_H0 ;  /* 0x20000057ff7a7230 */ /* 0x000fe40000004100 */
[----:B------:R-:W-:Y:S01]  /*0c00*/  FMUL.FTZ R12, R153, R124 ;  /* 0x0000007c990c7220 */ /* 0x000fe20000410000 */
[----:B------:R-:W-:Y:S01]  /*0c10*/  FADD.FTZ R153, R13, R4 ;  /* 0x000000040d997221 */ /* 0x000fe20000010000 */
[----:B------:R-:W-:Y:S01]  /*0c20*/  FFMA.FTZ R120, R140, R4, R121 ;  /* 0x000000048c787223 */ /* 0x000fe20000010079 */
[----:B------:R-:W-:-:S02]  /*0c30*/  FMUL.FTZ R13, R122, R151 ;  /* 0x000000977a0d7220 */ /* 0x000fc40000410000 */
        /* <DEDUP_REMOVED lines=8> */
[----:B------:R-:W-:Y:S01]  /*0cc0*/  FMUL.FTZ R15, R142, R15 ;  /* 0x0000000f8e0f7220 */ /* 0x000fe20000410000 */
[----:B------:R-:W-:Y:S01]  /*0cd0*/  FADD.FTZ R120, R153, R12 ;  /* 0x0000000c99787221 */ /* 0x000fe20000010000 */
[C---:B------:R-:W-:Y:S01]  /*0ce0*/  FFMA.FTZ R122, R14.reuse, R12, R121 ;  /* 0x0000000c0e7a7223 */ /* 0x040fe20000010079 */
[----:B------:R-:W-:Y:S01]  /*0cf0*/  FADD.FTZ R49, R49, R124 ;  /* 0x0000007c31317221 */ /* 0x000fe20000010000 */
[----:B------:R-:W-:Y:S01]  /*0d00*/  FFMA.FTZ R65, R14, R124, R65 ;  /* 0x0000007c0e417223 */ /* 0x000fe20000010041 */
[-C--:B------:R-:W-:Y:S01]  /*0d10*/  FMUL.FTZ R124, R155, R150.reuse ;  /* 0x000000969b7c7220 */ /* 0x080fe20000410000 */
        /* <DEDUP_REMOVED lines=9> */
.L_x_7085:
[----:B------:R-:W-:Y:S05]  /*0db0*/  BSYNC.RECONVERGENT B1 ;  /* 0x0000000000017941 */ /* 0x000fea0003800200 */
.L_x_7084:
        /* <DEDUP_REMOVED lines=16> */
[----:B------:R0:W5:Y:S02]  /*0ec0*/  @P0 LDG.E.128 R92, desc[UR6][R132.64+0x10] ;  /* 0x00001006845c0981 */ /* 0x000164000c1e1d00 */
[----:B0-----:R-:W-:Y:S02]  /*0ed0*/  HADD2.F32 R133, -RZ, R78.H0_H0 ;  /* 0x2000004eff857230 */ /* 0x001fe40000004100 */
[C---:B---3--:R-:W-:Y:S01]  /*0ee0*/  FADD.FTZ R125, -R145.reuse, R112 ;  /* 0x00000070917d7221 */ /* 0x048fe20000010100 */
[C---:B------:R-:W-:Y:S01]  /*0ef0*/  FADD.FTZ R147, -R145.reuse, R113 ;  /* 0x0000007191937221 */ /* 0x040fe20000010100 */
[----:B------:R-:W-:Y:S01]  /*0f00*/  FADD.FTZ R151, -R145, R115 ;  /* 0x0000007391977221 */ /* 0x000fe20000010100 */
[----:B------:R-:W-:-:S02]  /*0f10*/  HADD2.F32 R112, -RZ, R76.H0_H0 ;  /* 0x2000004cff707230 */ /* 0x000fc40000004100 */
[C---:B----4-:R-:W-:Y:S01]  /*0f20*/  FADD.FTZ R155, -R145.reuse, R116 ;  /* 0x00000074919b7221 */ /* 0x050fe20000010100 */
[C---:B------:R-:W-:Y:S01]  /*0f30*/  FADD.FTZ R127, -R145.reuse, R117 ;  /* 0x00000075917f7221 */ /* 0x040fe20000010100 */
[C---:B------:R-:W-:Y:S01]  /*0f40*/  FADD.FTZ R149, -R145.reuse, R114 ;  /* 0x0000007291957221 */ /* 0x040fe20000010100 */
[C---:B------:R-:W-:Y:S01]  /*0f50*/  FADD.FTZ R135, -R145.reuse, R118 ;  /* 0x0000007691877221 */ /* 0x040fe20000010100 */
[C---:B------:R-:W-:Y:S01]  /*0f60*/  FMUL.FTZ R113, R142.reuse, R125 ;  /* 0x0000007d8e717220 */ /* 0x040fe20000410000 */
[--C-:B------:R-:W-:Y:S02]  /*0f70*/  HADD2.F32 R115, -RZ, R120.reuse.H0_H0 ;  /* 0x20000078ff737230 */ /* 0x100fe40000004100 */
[----:B------:R-:W-:Y:S01]  /*0f80*/  FADD.FTZ R145, -R145, R119 ;  /* 0x0000007791917221 */ /* 0x000fe20000010100 */
[----:B------:R-:W-:Y:S02]  /*0f90*/  HADD2.F32 R117, -RZ, R120.H1_H1 ;  /* 0x30000078ff757230 */ /* 0x000fe40000004100 */
[----:B------:R-:W-:Y:S01]  /*0fa0*/  FMUL.FTZ R114, R142, R147 ;  /* 0x000000938e727220 */ /* 0x000fe20000410000 */
[----:B------:R-:W-:-:S02]  /*0fb0*/  HADD2.F32 R116, -RZ, R76.H1_H1 ;  /* 0x3000004cff747230 */ /* 0x000fc40000004100 */
[----:B------:R-:W-:Y:S02]  /*0fc0*/  HADD2.F32 R119, -RZ, R121.H0_H0 ;  /* 0x20000079ff777230 */ /* 0x000fe40000004100 */
[----:B------:R-:W-:Y:S02]  /*0fd0*/  HADD2.F32 R118, -RZ, R77.H0_H0 ;  /* 0x2000004dff767230 */ /* 0x000fe40000004100 */
[-C--:B------:R-:W-:Y:S01]  /*0fe0*/  FMUL.FTZ R112, R112, R115.reuse ;  /* 0x0000007370707220 */ /* 0x080fe20000410000 */
[----:B------:R-:W-:Y:S02]  /*0ff0*/  HADD2.F32 R132, -RZ, R121.H1_H1 ;  /* 0x30000079ff847230 */ /* 0x000fe40000004100 */
[----:B------:R-:W-:Y:S01]  /*1000*/  FADD.FTZ R44, R44, R115 ;  /* 0x000000732c2c7221 */ /* 0x000fe20000010000 */
[----:B------:R-:W-:Y:S01]  /*1010*/  FFMA.FTZ R60, R113, R115, R60 ;  /* 0x00000073713c7223 */ /* 0x000fe2000001003c */
[--C-:B------:R-:W-:Y:S02]  /*1020*/  HADD2.F32 R121, -RZ, R123.reuse.H0_H0 ;  /* 0x2000007bff797230 */ /* 0x100fe40000004100 */
[----:B------:R-:W-:Y:S01]  /*1030*/  FMUL.FTZ R115, R116, R117 ;  /* 0x0000007574737220 */ /* 0x000fe20000410000 */
[----:B------:R-:W-:-:S02]  /*1040*/  HADD2.F32 R120, -RZ, R123.H1_H1 ;  /* 0x3000007bff787230 */ /* 0x000fc40000004100 */
[----:B------:R-:W-:Y:S01]  /*1050*/  FADD.FTZ R45, R45, R117 ;  /* 0x000000752d2d7221 */ /* 0x000fe20000010000 */
[----:B------:R-:W-:Y:S01]  /*1060*/  FFMA.FTZ R61, R114, R117, R61 ;  /* 0x00000075723d7223 */ /* 0x000fe2000001003d */
[----:B------:R-:W-:Y:S01]  /*1070*/  FMUL.FTZ R117, R142, R149 ;  /* 0x000000958e757220 */ /* 0x000fe20000410000 */
[----:B------:R-:W-:Y:S02]  /*1080*/  HADD2.F32 R123, -RZ, R77.H1_H1 ;  /* 0x3000004dff7b7230 */ /* 0x000fe40000004100 */
[----:B------:R-:W-:Y:S01]  /*1090*/  FMUL.FTZ R116, R118, R119 ;  /* 0x0000007776747220 */ /* 0x000fe20000410000 */
[--C-:B------:R-:W-:Y:S02]  /*10a0*/  HADD2.F32 R134, -RZ, R122.reuse.H0_H0 ;  /* 0x2000007aff867230 */ /* 0x100fe40000004100 */
[C---:B------:R-:W-:Y:S01]  /*10b0*/  FMUL.FTZ R118, R142.reuse, R151 ;  /* 0x000000978e767220 */ /* 0x040fe20000410000 */
[----:B------:R-:W-:Y:S01]  /*10c0*/  FMUL.FTZ R125, R142, R155 ;  /* 0x0000009b8e7d7220 */ /* 0x000fe20000410000 */
[----:B------:R-:W-:Y:S01]  /*10d0*/  FADD.FTZ R46, R46, R119 ;  /* 0x000000772e2e7221 */ /* 0x000fe20000010000 */
[----:B------:R-:W-:Y:S01]  /*10e0*/  FFMA.FTZ R62, R117, R119, R62 ;  /* 0x00000077753e7223 */ /* 0x000fe2000001003e */
[-C--:B------:R-:W-:Y:S01]  /*10f0*/  FMUL.FTZ R119, R123, R132.reuse ;  /* 0x000000847b777220 */ /* 0x080fe20000410000 */
[----:B------:R-:W-:Y:S01]  /*1100*/  FADD.FTZ R136, R153, R112 ;  /* 0x0000007099887221 */ /* 0x000fe20000010000 */
[----:B------:R-:W-:Y:S01]  /*1110*/  FADD.FTZ R47, R47, R132 ;  /* 0x000000842f2f7221 */ /* 0x000fe20000010000 */
[----:B------:R-:W-:Y:S01]  /*1120*/  FFMA.FTZ R63, R118, R132, R63 ;  /* 0x00000084763f7223 */ /* 0x000fe2000001003f */
[----:B------:R-:W-:Y:S01]  /*1130*/  FFMA.FTZ R123, R113, R112, R152 ;  /* 0x00000070717b7223 */ /* 0x000fe20000010098 */
[----:B------:R-:W-:-:S02]  /*1140*/  HADD2.F32 R122, -RZ, R122.H1_H1 ;  /* 0x3000007aff7a7230 */ /* 0x000fc40000004100 */
[-C--:B------:R-:W-:Y:S01]  /*1150*/  FMUL.FTZ R132, R133, R134.reuse ;  /* 0x0000008685847220 */ /* 0x080fe20000410000 */
[----:B------:R-:W-:Y:S02]  /*1160*/  HADD2.F32 R147, -RZ, R78.H1_H1 ;  /* 0x3000004eff937230 */ /* 0x000fe40000004100 */
        /* <DEDUP_REMOVED lines=12> */
[--C-:B------:R-:W-:Y:S02]  /*1230*/  HADD2.F32 R136, -RZ, R79.reuse.H0_H0 ;  /* 0x2000004fff887230 */ /* 0x100fe40000004100 */
        /* <DEDUP_REMOVED lines=18> */
.L_x_7083:
        /* <DEDUP_REMOVED lines=26> */
.L_x_7089:
[----:B------:R-:W-:Y:S05]  /*1500*/  BSYNC.RECONVERGENT B1 ;  /* 0x0000000000017941 */ /* 0x000fea0003800200 */
.L_x_7088:
[----:B------:R-:W-:Y:S01]  /*1510*/  CS2R R152, SRZ ;  /* 0x0000000000987805 */ /* 0x000fe2000001ff00 */
[----:B------:R-:W-:Y:S06]  /*1520*/  @!P3 BRA `(.L_x_7086) ;  /* 0x00000000005cb947 */ /* 0x000fec0003800000 */
[----:B0-----:R-:W0:Y:S02]  /*1530*/  LDC.64 R120, c[0x0][0x3b0] ;  /* 0x0000ec00ff787b82 */ /* 0x001e240000000a00 */
[----:B0-----:R-:W-:-:S05]  /*1540*/  IMAD.WIDE.U32 R120, R147, 0x8, R120 ;  /* 0x0000000893787825 */ /* 0x001fca00078e0078 */
[----:B------:R1:W5:Y:S01]  /*1550*/  LDG.E.64 R130, desc[UR6][R120.64] ;  /* 0x0000000678827981 */ /* 0x000362000c1e1b00 */
[----:B------:R-:W-:Y:S05]  /*1560*/  BRA `(.L_x_7086) ;  /* 0x00000000004c7947 */ /* 0x000fea0003800000 */
.L_x_7087:
        /* <DEDUP_REMOVED lines=19> */
.L_x_7086:
[----:B------:R-:W-:Y:S05]  /*16a0*/  BSYNC.RECONVERGENT B0 ;  /* 0x0000000000007941 */ /* 0x000fea0003800200 */
.L_x_7082:
        /* <DEDUP_REMOVED lines=20> */
.L_x_7355:
[----:B------:R-:W-:Y:S01]  /*17f0*/  @P2 IADD3 R123, PT, PT, R146, -0x1, RZ ;  /* 0xffffffff927b2810 */ /* 0x000fe20007ffe0ff */
[----:B-1----:R-:W-:Y:S01]  /*1800*/  FADD.FTZ R122, R147, R120 ;  /* 0x00000078937a7221 */ /* 0x002fe20000010000 */
[----:B------:R-:W-:Y:S01]  /*1810*/  ISETP.NE.AND P0, PT, RZ, UR8, PT ;  /* 0x00000008ff007c0c */ /* 0x000fe2000bf05270 */
[----:B------:R-:W-:Y:S01]  /*1820*/  BSSY.RECONVERGENT B1, `(.L_x_7091) ;  /* 0x000039e000017945 */ /* 0x000fe20003800200 */
[----:B------:R-:W-:Y:S02]  /*1830*/  HFMA2 R120, -RZ, RZ, 0, 0 ;  /* 0x00000000ff787431 */ /* 0x000fe400000001ff */
[----:B------:R-:W-:Y:S02]  /*1840*/  @P2 IMAD R145, R123, R2, RZ ;  /* 0x000000027b912224 */ /* 0x000fe400078e02ff */
[----:B------:R-:W-:Y:S01]  /*1850*/  FMUL.FTZ R122, R122, UR9 ;  /* 0x000000097a7a7c20 */ /* 0x000fe20008410000 */
[----:B--2---:R-:W-:Y:S01]  /*1860*/  FADD.FTZ R123, R150, R121 ;  /* 0x00000079967b7221 */ /* 0x004fe20000010000 */
[----:B------:R-:W-:-:S02]  /*1870*/  MOV R121, R143 ;  /* 0x0000008f00797202 */ /* 0x000fc40000000f00 */
[----:B------:R-:W-:Y:S01]  /*1880*/  @P2 SHF.R.S32.HI R146, RZ, 0x1f, R145 ;  /* 0x0000001fff922819 */ /* 0x000fe20000011491 */
[----:B------:R-:W-:Y:S01]  /*1890*/  FMUL.FTZ R123, R123, UR9 ;  /* 0x000000097b7b7c20 */ /* 0x000fe20008410000 */
        /* <DEDUP_REMOVED lines=9> */
.L_x_7094:
[----:B------:R-:W-:Y:S05]  /*1930*/  BSYNC.RECONVERGENT B0 ;  /* 0x0000000000007941 */ /* 0x000fea0003800200 */
.L_x_7093:
        /* <DEDUP_REMOVED lines=21> */
[----:B------:R-:W-:-:S03]  /*1a90*/  HADD2.F32 R145, -RZ, R96.H0_H0 ;  /* 0x20000060ff917230 */ /* 0x000fc60000004100 */
[----:B------:R-:W-:-:S04]  /*1aa0*/  FMUL.FTZ R146, R146, UR12 ;  /* 0x0000000c92927c20 */ /* 0x000fc80008410000 */
[----:B------:R-:W-:-:S07]  /*1ab0*/  FMUL.FTZ R145, R145, R146 ;  /* 0x0000009291917220 */ /* 0x000fce0000410000 */
.L_x_7101:
[----:B------:R-:W-:Y:S05]  /*1ac0*/  BSYNC.RECONVERGENT B3 ;  /* 0x0000000000037941 */ /* 0x000fea0003800200 */
.L_x_7100:
        /* <DEDUP_REMOVED lines=13> */
.L_x_7103:
[----:B------:R-:W-:Y:S05]  /*1ba0*/  BSYNC.RECONVERGENT B3 ;  /* 0x0000000000037941 */ /* 0x000fea0003800200 */
.L_x_7102:
[----:B------:R-:W-:-:S04]  /*1bb0*/  F2FP.F16.F32.PACK_AB R145, RZ, R145 ;  /* 0x00000091ff91723e */ /* 0x000fc800000000ff */
[----:B------:R-:W-:-:S07]  /*1bc0*/  PRMT R100, R145, 0x7610, R100 ;  /* 0x0000761091647816 */ /* 0x000fce0000000064 */
.L_x_7099:
[----:B------:R-:W-:Y:S05]  /*1bd0*/  BSYNC.RECONVERGENT B2 ;  /* 0x0000000000027941 */ /* 0x000fea0003800200 */
.L_x_7098:
[----:B------:R-:W-:Y:S04]  /*1be0*/  BSSY.RECONVERGENT B2, `(.L_x_7104) ;  /* 0x0000020000027945 */ /* 0x000fe80003800200 */
[----:B------:R-:W-:Y:S05]  /*1bf0*/  @!P2 BRA `(.L_x_7105) ;  /* 0x000000000078a947 */ /* 0x000fea0003800000 */
[----:B-----5:R-:W-:Y:S01]  /*1c00*/  LOP3.LUT P0, RZ, R128, 0xff00, RZ, 0xc0, !PT ;  /* 0x0000ff0080ff7812 */ /* 0x020fe2000780c0ff */
[----:B------:R-:W-:Y:S01]  /*1c10*/  BSSY.RECONVERGENT B3, `(.L_x_7106) ;  /* 0x000000c000037945 */ /* 0x000fe20003800200 */
[----:B------:R-:W-:-:S11]  /*1c20*/  HFMA2 R146, -RZ, RZ, 0, 0 ;  /* 0x00000000ff927431 */ /* 0x000fd600000001ff */
        /* <DEDUP_REMOVED lines=8> */
[----:B------:R-:W-:-:S04]  /*1cb0*/  FMUL.FTZ R145, R145, UR12 ;  /* 0x0000000c91917c20 */ /* 0x000fc80008410000 */
[----:B------:R-:W-:-:S07]  /*1cc0*/  FMUL.FTZ R146, R146, R145 ;  /* 0x0000009192927220 */ /* 0x000fce0000410000 */
.L_x_7107:
[----:B------:R-:W-:Y:S05]  /*1cd0*/  BSYNC.RECONVERGENT B3 ;  /* 0x0000000000037941 */ /* 0x000fea0003800200 */
.L_x_7106:
        /* <DEDUP_REMOVED lines=10> */
[----:B------:R-:W-:-:S03]  /*1d80*/  HADD2.F32 R145, -RZ, R80.H1_H1 ;  /* 0x30000050ff917230 */ /* 0x000fc60000004100 */
[----:B------:R-:W-:-:S04]  /*1d90*/  FMUL.FTZ R146, R146, UR12 ;  /* 0x0000000c92927c20 */ /* 0x000fc80008410000 */
[----:B------:R-:W-:-:S07]  /*1da0*/  FMUL.FTZ R145, R146, R145 ;  /* 0x0000009192917220 */ /* 0x000fce0000410000 */
.L_x_7109:
[----:B------:R-:W-:Y:S05]  /*1db0*/  BSYNC.RECONVERGENT B3 ;  /* 0x0000000000037941 */ /* 0x000fea0003800200 */
.L_x_7108:
[----:B------:R-:W-:-:S04]  /*1dc0*/  F2FP.F16.F32.PACK_AB R145, RZ, R145 ;  /* 0x00000091ff91723e */ /* 0x000fc800000000ff */
[----:B------:R-:W-:-:S07]  /*1dd0*/  PRMT R100, R100, 0x5410, R145 ;  /* 0x0000541064647816 */ /* 0x000fce0000000091 */
.L_x_7105:
[----:B------:R-:W-:Y:S05]  /*1de0*/  BSYNC.RECONVERGENT B2 ;  /* 0x0000000000027941 */ /* 0x000fea0003800200 */
.L_x_7104:
        /* <DEDUP_REMOVED lines=15> */
.L_x_7113:
[----:B------:R-:W-:Y:S05]  /*1ee0*/  BSYNC.RECONVERGENT B3 ;  /* 0x0000000000037941 */ /* 0x000fea0003800200 */
.L_x_7112:
        /* <DEDUP_REMOVED lines=13> */
.L_x_7115:
[----:B------:R-:W-:Y:S05]  /*1fc0*/  BSYNC.RECONVERGENT B3 ;  /* 0x0000000000037941 */ /* 0x000fea0003800200 */
.L_x_7114:
[----:B------:R-:W-:-:S04]  /*1fd0*/  F2FP.F16.F32.PACK_AB R145, RZ, R145 ;  /* 0x00000091ff91723e */ /* 0x000fc800000000ff */
[----:B------:R-:W-:-:S07]  /*1fe0*/  PRMT R101, R145, 0x7610, R101 ;  /* 0x0000761091657816 */ /* 0x000fce0000000065 */
.L_x_7111:
[----:B------:R-:W-:Y:S05]  /*1ff0*/  BSYNC.RECONVERGENT B2 ;  /* 0x0000000000027941 */ /* 0x000fea0003800200 */
.L_x_7110:
        /* <DEDUP_REMOVED lines=8> */
[----:B------:R-:W-:Y:S01]  /*2080*/  FADD.FTZ R145, R9, -R146 ;  /* 0x8000009209917221 */ /* 0x000fe20000010000 */
[----:B------:R-:W-:-:S03]  /*2090*/  HADD2.F32 R146, -RZ, R97.H1_H1 ;  /* 0x30000061ff927230 */ /* 0x000fc60000004100 */
[----:B------:R-:W-:-:S05]  /*20a0*/  FMUL.FTZ R145, R142, R145 ;  /* 0x000000918e917220 */ /* 0x000fca0000410000 */
[----:B------:R-:W-:-:S05]  /*20b0*/  FSEL R145, R145, RZ, P4 ;  /* 0x000000ff91917208 */ /* 0x000fca0002000000 */
[----:B------:R-:W-:-:S04]  /*20c0*/  FMUL.FTZ R145, R145, UR13 ;  /* 0x0000000d91917c20 */ /* 0x000fc80008410000 */
[----:B------:R-:W-:-:S04]  /*20d0*/  FMUL.FTZ R145, R145, UR12 ;  /* 0x0000000c91917c20 */ /* 0x000fc80008410000 */
[----:B------:R-:W-:-:S07]  /*20e0*/  FMUL.FTZ R146, R146, R145 ;  /* 0x0000009192927220 */ /* 0x000fce0000410000 */
.L_x_7119:
[----:B------:R-:W-:Y:S05]  /*20f0*/  BSYNC.RECONVERGENT B3 ;  /* 0x0000000000037941 */ /* 0x000fea0003800200 */
.L_x_7118:
        /* <DEDUP_REMOVED lines=13> */
.L_x_7121:
[----:B------:R-:W-:Y:S05]  /*21d0*/  BSYNC.RECONVERGENT B3 ;  /* 0x0000000000037941 */ /* 0x000fea0003800200 */
.L_x_7120:
[----:B------:R-:W-:-:S04]  /*21e0*/  F2FP.F16.F32.PACK_AB R145, RZ, R145 ;  /* 0x00000091ff91723e */ /* 0x000fc800000000ff */
[----:B------:R-:W-:-:S07]  /*21f0*/  PRMT R101, R101, 0x5410, R145 ;  /* 0x0000541065657816 */ /* 0x000fce0000000091 */
.L_x_7117:
[----:B------:R-:W-:Y:S05]  /*2200*/  BSYNC.RECONVERGENT B2 ;  /* 0x0000000000027941 */ /* 0x000fea0003800200 */
.L_x_7116:
        /* <DEDUP_REMOVED lines=15> */
.L_x_7125:
[----:B------:R-:W-:Y:S05]  /*2300*/  BSYNC.RECONVERGENT B3 ;  /* 0x0000000000037941 */ /* 0x000fea0003800200 */
.L_x_7124:
        /* <DEDUP_REMOVED lines=13> */
.L_x_7127:
[----:B------:R-:W-:Y:S05]  /*23e0*/  BSYNC.RECONVERGENT B3 ;  /* 0x0000000000037941 */ /* 0x000fea0003800200 */
.L_x_7126:
[----:B------:R-:W-:-:S04]  /*23f0*/  F2FP.F16.F32.PACK_AB R145, RZ, R145 ;  /* 0x00000091ff91723e */ /* 0x000fc800000000ff */
[----:B------:R-:W-:-:S07]  /*2400*/  PRMT R102, R145, 0x7610, R102 ;  /* 0x0000761091667816 */ /* 0x000fce0000000066 */
.L_x_7123:
[----:B------:R-:W-:Y:S05]  /*2410*/  BSYNC.RECONVERGENT B2 ;  /* 0x0000000000027941 */ /* 0x000fea0003800200 */
.L_x_7122:
        /* <DEDUP_REMOVED lines=15> */
.L_x_7131:
[----:B------:R-:W-:Y:S05]  /*2510*/  BSYNC.RECONVERGENT B3 ;  /* 0x0000000000037941 */ /* 0x000fea0003800200 */
.L_x_7130:
        /* <DEDUP_REMOVED lines=13> */
.L_x_7133:
[----:B------:R-:W-:Y:S05]  /*25f0*/  BSYNC.RECONVERGENT B3 ;  /* 0x0000000000037941 */ /* 0x000fea0003800200 */
.L_x_7132:
[----:B------:R-:W-:-:S04]  /*2600*/  F2FP.F16.F32.PACK_AB R145, RZ, R145 ;  /* 0x00000091ff91723e */ /* 0x000fc800000000ff */
[----:B------:R-:W-:-:S07]  /*2610*/  PRMT R102, R102, 0x5410, R145 ;  /* 0x0000541066667816 */ /* 0x000fce0000000091 */
.L_x_7129:
[----:B------:R-:W-:Y:S05]  /*2620*/  BSYNC.RECONVERGENT B2 ;  /* 0x0000000000027941 */ /* 0x000fea0003800200 */
.L_x_7128:
        /* <DEDUP_REMOVED lines=15> */
.L_x_7137:
[----:B------:R-:W-:Y:S05]  /*2720*/  BSYNC.RECONVERGENT B3 ;  /* 0x0000000000037941 */ /* 0x000fea0003800200 */
.L_x_7136:
        /* <DEDUP_REMOVED lines=13> */
.L_x_7139:
[----:B------:R-:W-:Y:S05]  /*2800*/  BSYNC.RECONVERGENT B3 ;  /* 0x0000000000037941 */ /* 0x000fea0003800200 */
.L_x_7138:
[----:B------:R-:W-:-:S04]  /*2810*/  F2FP.F16.F32.PACK_AB R145, RZ, R145 ;  /* 0x00000091ff91723e */ /* 0x000fc800000000ff */
[----:B------:R-:W-:-:S07]  /*2820*/  PRMT R103, R145, 0x7610, R103 ;  /* 0x0000761091677816 */ /* 0x000fce0000000067 */
.L_x_7135:
[----:B------:R-:W-:Y:S05]  /*2830*/  BSYNC.RECONVERGENT B2 ;  /* 0x0000000000027941 */ /* 0x000fea0003800200 */
.L_x_7134:
[----:B------:R-:W-:Y:S05]  /*2840*/  @!P2 BRA `(.L_x_7140) ;  /* 0x00000028003ca947 */ /* 0x000fea0003800000 */
[----:B-----5:R-:W-:Y:S01]  /*2850*/  ISETP.GE.U32.AND P0, PT, R128, RZ, PT ;  /* 0x000000ff8000720c */ /* 0x020fe20003f06070 */
[----:B------:R-:W-:Y:S01]  /*2860*/  BSSY.RECONVERGENT B2, `(.L_x_7141) ;  /* 0x000000d000027945 */ /* 0x000fe20003800200 */
[----:B------:R-:W-:Y:S02]  /*2870*/  HFMA2 R146, -RZ, RZ, 0, 0 ;  /* 0x00000000ff927431 */ /* 0x000fe400000001ff */
[----:B------:R-:W-:-:S13]  /*2880*/  ISETP.GE.U32.AND.EX P0, PT, R129, 0x1000000, PT, P0 ;  /* 0x010000008100780c */ /* 0x000fda0003f06100 */
        /* <DEDUP_REMOVED lines=10> */
.L_x_7142:
[----:B------:R-:W-:Y:S05]  /*2930*/  BSYNC.RECONVERGENT B2 ;  /* 0x0000000000027941 */ /* 0x000fea0003800200 */
.L_x_7141:
        /* <DEDUP_REMOVED lines=13> */
.L_x_7144:
[----:B------:R-:W-:Y:S05]  /*2a10*/  BSYNC.RECONVERGENT B2 ;  /* 0x0000000000027941 */ /* 0x000fea0003800200 */
.L_x_7143:
[----:B------:R-:W-:Y:S02]  /*2a20*/  F2FP.F16.F32.PACK_AB R145, RZ, R35 ;  /* 0x00000023ff91723e */ /* 0x000fe400000000ff */
[----:B------:R-:W-:Y:S02]  /*2a30*/  MOV R35, R146 ;  /* 0x0000009200237202 */ /* 0x000fe40000000f00 */
[----:B------:R-:W-:Y:S01]  /*2a40*/  PRMT R103, R103, 0x5410, R145 ;  /* 0x0000541067677816 */ /* 0x000fe20000000091 */
[----:B------:R-:W-:Y:S06]  /*2a50*/  BRA `(.L_x_7140) ;  /* 0x0000002400b87947 */ /* 0x000fec0003800000 */
.L_x_7097:
        /* <DEDUP_REMOVED lines=15> */
.L_x_7148:
[----:B------:R-:W-:Y:S05]  /*2b50*/  BSYNC.RECONVERGENT B3 ;  /* 0x0000000000037941 */ /* 0x000fea0003800200 */
.L_x_7147:
[----:B------:R-:W-:Y:S01]  /*2b60*/  BSSY.RECONVERGENT B3, `(.L_x_7149) ;  /* 0x000000d000037945 */ /* 0x000fe20003800200 */
[----:B------:R-:W-:Y:S01]  /*2b70*/  FADD.FTZ R36, R36, R105 ;  /* 0x0000006924247221 */ /* 0x000fe20000010000 */
[----:B------:R-:W-:Y:S02]  /*2b80*/  MOV R104, RZ ;  /* 0x000000ff00687202 */ /* 0x000fe40000000f00 */
[----:B------:R-:W-:Y:S05]  /*2b90*/  @!P0 BRA `(.L_x_7150) ;  /* 0x0000000000248947 */ /* 0x000fea0003800000 */
[----:B------:R-:W-:Y:S01]  /*2ba0*/  FFMA.FTZ R104, R139, R123, R122 ;  /* 0x0000007b8b687223 */ /* 0x000fe2000001007a */
[----:B------:R-:W-:-:S03]  /*2bb0*/  ISETP.GT.AND P0, PT, R141, RZ, PT ;  /* 0x000000ff8d00720c */ /* 0x000fc60003f04270 */
[----:B------:R-:W-:Y:S01]  /*2bc0*/  FADD.FTZ R105, R137, -R104 ;  /* 0x8000006889697221 */ /* 0x000fe20000010000 */
[----:B------:R-:W-:-:S03]  /*2bd0*/  HADD2.F32 R104, -RZ, R80.H0_H0 ;  /* 0x20000050ff687230 */ /* 0x000fc60000004100 */
[----:B------:R-:W-:-:S05]  /*2be0*/  FMUL.FTZ R105, R142, R105 ;  /* 0x000000698e697220 */ /* 0x000fca0000410000 */
[----:B------:R-:W-:-:S05]  /*2bf0*/  FSEL R105, R105, RZ, P0 ;  /* 0x000000ff69697208 */ /* 0x000fca0000000000 */
[----:B------:R-:W-:-:S04]  /*2c00*/  FMUL.FTZ R105, R105, UR13 ;  /* 0x0000000d69697c20 */ /* 0x000fc80008410000 */
[----:B------:R-:W-:-:S04]  /*2c10*/  FMUL.FTZ R105, R105, UR12 ;  /* 0x0000000c69697c20 */ /* 0x000fc80008410000 */
[----:B------:R-:W-:-:S07]  /*2c20*/  FMUL.FTZ R104, R105, R104 ;  /* 0x0000006869687220 */ /* 0x000fce0000410000 */
.L_x_7150:
[----:B------:R-:W-:Y:S05]  /*2c30*/  BSYNC.RECONVERGENT B3 ;  /* 0x0000000000037941 */ /* 0x000fea0003800200 */
.L_x_7149:
[----:B------:R-:W-:-:S04]  /*2c40*/  F2FP.F16.F32.PACK_AB R104, RZ, R104 ;  /* 0x00000068ff68723e */ /* 0x000fc800000000ff */
[----:B------:R-:W-:-:S07]  /*2c50*/  PRMT R100, R104, 0x7610, R100 ;  /* 0x0000761068647816 */ /* 0x000fce0000000064 */
.L_x_7146:
[----:B------:R-:W-:Y:S05]  /*2c60*/  BSYNC.RECONVERGENT B2 ;  /* 0x0000000000027941 */ /* 0x000fea0003800200 */
.L_x_7145:
        /* <DEDUP_REMOVED lines=15> */
.L_x_7154:
[----:B------:R-:W-:Y:S05]  /*2d60*/  BSYNC.RECONVERGENT B3 ;  /* 0x0000000000037941 */ /* 0x000fea0003800200 */
.L_x_7153:
[----:B------:R-:W-:Y:S01]  /*2d70*/  BSSY.RECONVERGENT B3, `(.L_x_7155) ;  /* 0x000000d000037945 */ /* 0x000fe20003800200 */
[----:B------:R-:W-:Y:S01]  /*2d80*/  FADD.FTZ R37, R37, R104 ;  /* 0x0000006825257221 */ /* 0x000fe20000010000 */
[----:B------:R-:W-:Y:S02]  /*2d90*/  MOV R104, RZ ;  /* 0x000000ff00687202 */ /* 0x000fe40000000f00 */
        /* <DEDUP_REMOVED lines=10> */
.L_x_7156:
[----:B------:R-:W-:Y:S05]  /*2e40*/  BSYNC.RECONVERGENT B3 ;  /* 0x0000000000037941 */ /* 0x000fea0003800200 */
.L_x_7155:
[----:B------:R-:W-:-:S04]  /*2e50*/  F2FP.F16.F32.PACK_AB R104, RZ, R104 ;  /* 0x00000068ff68723e */ /* 0x000fc800000000ff */
[----:B------:R-:W-:-:S07]  /*2e60*/  PRMT R100, R100, 0x5410, R104 ;  /* 0x0000541064647816 */ /* 0x000fce0000000068 */
.L_x_7152:
[----:B------:R-:W-:Y:S05]  /*2e70*/  BSYNC.RECONVERGENT B2 ;  /* 0x0000000000027941 */ /* 0x000fea0003800200 */
.L_x_7151:
        /* <DEDUP_REMOVED lines=15> */
.L_x_7160:
[----:B------:R-:W-:Y:S05]  /*2f70*/  BSYNC.RECONVERGENT B3 ;  /* 0x0000000000037941 */ /* 0x000fea0003800200 */
.L_x_7159:
[----:B------:R-:W-:Y:S01]  /*2f80*/  BSSY.RECONVERGENT B3, `(.L_x_7161) ;  /* 0x000000d000037945 */ /* 0x000fe20003800200 */
[----:B------:R-:W-:Y:S01]  /*2f90*/  FADD.FTZ R38, R38, R105 ;  /* 0x0000006926267221 */ /* 0x000fe20000010000 */
[----:B------:R-:W-:Y:S02]  /*2fa0*/  MOV R104, RZ ;  /* 0x000000ff00687202 */ /* 0x000fe40000000f00 */
        /* <DEDUP_REMOVED lines=8> */
[----:B------:R-:W-:-:S04]  /*3030*/  FMUL.FTZ R105, R105, UR12 ;  /* 0x0000000c69697c20 */ /* 0x000fc80008410000 */
[----:B------:R-:W-:-:S07]  /*3040*/  FMUL.FTZ R104, R105, R104 ;  /* 0x0000006869687220 */ /* 0x000fce0000410000 */
.L_x_7162:
[----:B------:R-:W-:Y:S05]  /*3050*/  BSYNC.RECONVERGENT B3 ;  /* 0x0000000000037941 */ /* 0x000fea0003800200 */
.L_x_7161:
[----:B------:R-:W-:-:S04]  /*3060*/  F2FP.F16.F32.PACK_AB R104, RZ, R104 ;  /* 0x00000068ff68723e */ /* 0x000fc800000000ff */
[----:B------:R-:W-:-:S07]  /*3070*/  PRMT R101, R104, 0x7610, R101 ;  /* 0x0000761068657816 */ /* 0x000fce0000000065 */
.L_x_7158:
[----:B------:R-:W-:Y:S05]  /*3080*/  BSYNC.RECONVERGENT B2 ;  /* 0x0000000000027941 */ /* 0x000fea0003800200 */
.L_x_7157:
        /* <DEDUP_REMOVED lines=15> */
.L_x_7166:
[----:B------:R-:W-:Y:S05]  /*3180*/  BSYNC.RECONVERGENT B3 ;  /* 0x0000000000037941 */ /* 0x000fea0003800200 */
.L_x_7165:
[----:B------:R-:W-:Y:S01]  /*3190*/  BSSY.RECONVERGENT B3, `(.L_x_7167) ;  /* 0x000000d000037945 */ /* 0x000fe20003800200 */
[----:B------:R-:W-:Y:S01]  /*31a0*/  FADD.FTZ R39, R39, R104 ;  /* 0x0000006827277221 */ /* 0x000fe20000010000 */
[----:B------:R-:W-:Y:S02]  /*31b0*/  MOV R104, RZ ;  /* 0x000000ff00687202 */ /* 0x000fe40000000f00 */
        /* <DEDUP_REMOVED lines=10> */
.L_x_7168:
[----:B------:R-:W-:Y:S05]  /*3260*/  BSYNC.RECONVERGENT B3 ;  /* 0x0000000000037941 */ /* 0x000fea0003800200 */
.L_x_7167:
[----:B------:R-:W-:-:S04]  /*3270*/  F2FP.F16.F32.PACK_AB R104, RZ, R104 ;  /* 0x00000068ff68723e */ /* 0x000fc800000000ff */
[----:B------:R-:W-:-:S07]  /*3280*/  PRMT R101, R101, 0x5410, R104 ;  /* 0x0000541065657816 */ /* 0x000fce0000000068 */
.L_x_7164:
[----:B------:R-:W-:Y:S05]  /*3290*/  BSYNC.RECONVERGENT B2 ;  /* 0x0000000000027941 */ /* 0x000fea0003800200 */
.L_x_7163:
        /* <DEDUP_REMOVED lines=15> */
.L_x_7172:
[----:B------:R-:W-:Y:S05]  /*3390*/  BSYNC.RECONVERGENT B3 ;  /* 0x0000000000037941 */ /* 0x000fea0003800200 */
.L_x_7171:
        /* <DEDUP_REMOVED lines=13> */
.L_x_7174:
[----:B------:R-:W-:Y:S05]  /*3470*/  BSYNC.RECONVERGENT B3 ;  /* 0x0000000000037941 */ /* 0x000fea0003800200 */
.L_x_7173:
[----:B------:R-:W-:-:S04]  /*3480*/  F2FP.F16.F32.PACK_AB R104, RZ, R104 ;  /* 0x00000068ff68723e */ /* 0x000fc800000000ff */
[----:B------:R-:W-:-:S07]  /*3490*/  PRMT R102, R104, 0x7610, R102 ;  /* 0x0000761068667816 */ /* 0x000fce0000000066 */
.L_x_7170:
[----:B------:R-:W-:Y:S05]  /*34a0*/  BSYNC.RECONVERGENT B2 ;  /* 0x0000000000027941 */ /* 0x000fea0003800200 */
.L_x_7169:
        /* <DEDUP_REMOVED lines=15> */
.L_x_7178:
[----:B------:R-:W-:Y:S05]  /*35a0*/  BSYNC.RECONVERGENT B3 ;  /* 0x0000000000037941 */ /* 0x000fea0003800200 */
.L_x_7177:
        /* <DEDUP_REMOVED lines=13> */
.L_x_7180:
[----:B------:R-:W-:Y:S05]  /*3680*/  BSYNC.RECONVERGENT B3 ;  /* 0x0000000000037941 */ /* 0x000fea0003800200 */
.L_x_7179:
[----:B------:R-:W-:-:S04]  /*3690*/  F2FP.F16.F32.PACK_AB R104, RZ, R104 ;  /* 0x00000068ff68723e */ /* 0x000fc800000000ff */
[----:B------:R-:W-:-:S07]  /*36a0*/  PRMT R102, R102, 0x5410, R104 ;  /* 0x0000541066667816 */ /* 0x000fce0000000068 */
.L_x_7176:
[----:B------:R-:W-:Y:S05]  /*36b0*/  BSYNC.RECONVERGENT B2 ;  /* 0x0000000000027941 */ /* 0x000fea0003800200 */
.L_x_7175:
        /* <DEDUP_REMOVED lines=15> */
.L_x_7184:
[----:B------:R-:W-:Y:S05]  /*37b0*/  BSYNC.RECONVERGENT B3 ;  /* 0x0000000000037941 */ /* 0x000fea0003800200 */
.L_x_7183:
        /* <DEDUP_REMOVED lines=13> */
.L_x_7186:
[----:B------:R-:W-:Y:S05]  /*3890*/  BSYNC.RECONVERGENT B3 ;  /* 0x0000000000037941 */ /* 0x000fea0003800200 */
.L_x_7185:
[----:B------:R-:W-:-:S04]  /*38a0*/  F2FP.F16.F32.PACK_AB R104, RZ, R104 ;  /* 0x00000068ff68723e */ /* 0x000fc800000000ff */
[----:B------:R-:W-:-:S07]  /*38b0*/  PRMT R103, R104, 0x7610, R103 ;  /* 0x0000761068677816 */ /* 0x000fce0000000067 */
.L_x_7182:
[----:B------:R-:W-:Y:S05]  /*38c0*/  BSYNC.RECONVERGENT B2 ;  /* 0x0000000000027941 */ /* 0x000fea0003800200 */
.L_x_7181:
        /* <DEDUP_REMOVED lines=38> */
[----:B-----5:R-:W-:-:S04]  /*3b30*/  ISETP.GE.U32.AND P0, PT, R128, RZ, PT ;  /* 0x000000ff8000720c */ /* 0x020fc80003f06070 */
[----:B------:R-:W-:-:S13]  /*3b40*/  ISETP.GE.U32.AND.EX P0, PT, R129, 0x1000000, PT, P0 ;  /* 0x010000008100780c */ /* 0x000fda0003f06100 */
[----:B------:R-:W0:Y:S08]  /*3b50*/  @P0 LDC.64 R106, c[0x0][0x408] ;  /* 0x00010200ff6a0b82 */ /* 0x000e300000000a00 */
[----:B------:R-:W1:Y:S01]  /*3b60*/  @P0 LDC.64 R104, c[0x0][0x408] ;  /* 0x00010200ff680b82 */ /* 0x000e620000000a00 */
[----:B0-----:R-:W-:Y:S01]  /*3b70*/  @P0 FMUL.FTZ R149, R111, R107 ;  /* 0x0000006b6f950220 */ /* 0x001fe20000410000 */
[----:B------:R-:W-:-:S03]  /*3b80*/  HFMA2 R107, -RZ, RZ, 0, 0 ;  /* 0x00000000ff6b7431 */ /* 0x000fc600000001ff */
[----:B------:R-:W-:Y:S01]  /*3b90*/  @P0 FMUL.FTZ R150, R149, R106 ;  /* 0x0000006a95960220 */ /* 0x000fe20000410000 */
[----:B------:R-:W-:Y:S02]  /*3ba0*/  @P0 HADD2.F32 R149, -RZ, R83.H1_H1 ;  /* 0x30000053ff950230 */ /* 0x000fe40000004100 */
[----:B------:R-:W-:Y:S02]  /*3bb0*/  @P0 HADD2.F32 R106, -RZ, R99.H1_H1 ;  /* 0x30000063ff6a0230 */ /* 0x000fe40000004100 */
[----:B-1----:R-:W-:Y:S01]  /*3bc0*/  @P0 FMUL.FTZ R105, R111, R105 ;  /* 0x000000696f690220 */ /* 0x002fe20000410000 */
[----:B------:R-:W-:-:S03]  /*3bd0*/  @P0 FMUL.FTZ R107, R149, R150 ;  /* 0x00000096956b0220 */ /* 0x000fc60000410000 */
[----:B------:R-:W-:Y:S01]  /*3be0*/  @P0 FMUL.FTZ R105, R105, R104 ;  /* 0x0000006869690220 */ /* 0x000fe20000410000 */
[----:B------:R-:W-:Y:S02]  /*3bf0*/  MOV R104, RZ ;  /* 0x000000ff00687202 */ /* 0x000fe40000000f00 */
[----:B------:R-:W-:Y:S01]  /*3c00*/  F2FP.F16.F32.PACK_AB R149, RZ, R107 ;  /* 0x0000006bff95723e */ /* 0x000fe200000000ff */
[----:B------:R-:W-:Y:S01]  /*3c10*/  @P0 FMUL.FTZ R104, R106, R105 ;  /* 0x000000696a680220 */ /* 0x000fe20000410000 */
[----:B------:R-:W-:Y:S02]  /*3c20*/  MOV R105, R147 ;  /* 0x0000009300697202 */ /* 0x000fe40000000f00 */
[----:B------:R-:W-:Y:S01]  /*3c30*/  MOV R106, R146 ;  /* 0x00000092006a7202 */ /* 0x000fe20000000f00 */
[----:B------:R-:W-:Y:S01]  /*3c40*/  FADD.FTZ R35, R35, R104 ;  /* 0x0000006823237221 */ /* 0x000fe20000010000 */
[----:B------:R-:W-:Y:S02]  /*3c50*/  MOV R104, R148 ;  /* 0x0000009400687202 */ /* 0x000fe40000000f00 */
[----:B------:R-:W-:-:S02]  /*3c60*/  MOV R107, R145 ;  /* 0x00000091006b7202 */ /* 0x000fc40000000f00 */
[----:B------:R-:W-:Y:S01]  /*3c70*/  PRMT R103, R103, 0x5410, R149 ;  /* 0x0000541067677816 */ /* 0x000fe20000000095 */
[----:B------:R-:W-:Y:S06]  /*3c80*/  BRA `(.L_x_7140) ;  /* 0x00000014002c7947 */ /* 0x000fec0003800000 */
.L_x_7096:
        /* <DEDUP_REMOVED lines=10> */
[----:B0-----:R-:W-:-:S04]  /*3d30*/  @P1 FADD.FTZ R147, R137, -R146 ;  /* 0x8000009289931221 */ /* 0x001fc80000010000 */
[----:B------:R-:W-:Y:S01]  /*3d40*/  @P1 FFMA.FTZ R145, R142, R147, R20 ;  /* 0x000000938e911223 */ /* 0x000fe20000010014 */
[----:B------:R-:W-:-:S03]  /*3d50*/  CS2R R146, SRZ ;  /* 0x0000000000927805 */ /* 0x000fc6000001ff00 */
[----:B------:R-:W-:Y:S02]  /*3d60*/  FMUL.FTZ R145, R145, UR13 ;  /* 0x0000000d91917c20 */ /* 0x000fe40008410000 */
[----:B------:R-:W-:Y:S02]  /*3d70*/  @P0 HADD2.F32 R150, -RZ, R80.H0_H0 ;  /* 0x20000050ff960230 */ /* 0x000fe40000004100 */
[----:B------:R-:W-:Y:S01]  /*3d80*/  FMUL.FTZ R145, R145, UR12 ;  /* 0x0000000c91917c20 */ /* 0x000fe20008410000 */
[----:B------:R-:W-:-:S03]  /*3d90*/  @P0 HADD2.F32 R148, -RZ, R96.H0_H0 ;  /* 0x20000060ff940230 */ /* 0x000fc60000004100 */
[-C--:B------:R-:W-:Y:S02]  /*3da0*/  @P0 FMUL.FTZ R146, R150, R145.reuse ;  /* 0x0000009196920220 */ /* 0x080fe40000410000 */
[----:B------:R-:W-:-:S03]  /*3db0*/  @P0 FMUL.FTZ R147, R148, R145 ;  /* 0x0000009194930220 */ /* 0x000fc60000410000 */
[----:B------:R-:W-:Y:S01]  /*3dc0*/  F2FP.F16.F32.PACK_AB R146, RZ, R146 ;  /* 0x00000092ff92723e */ /* 0x000fe200000000ff */
[----:B------:R-:W-:-:S03]  /*3dd0*/  FADD.FTZ R36, R36, R147 ;  /* 0x0000009324247221 */ /* 0x000fc60000010000 */
[----:B------:R-:W-:-:S07]  /*3de0*/  PRMT R100, R146, 0x7610, R100 ;  /* 0x0000761092647816 */ /* 0x000fce0000000064 */
.L_x_7189:
[----:B------:R-:W-:Y:S05]  /*3df0*/  BSYNC.RECONVERGENT B2 ;  /* 0x0000000000027941 */ /* 0x000fea0003800200 */
.L_x_7188:
[----:B------:R-:W-:Y:S04]  /*3e00*/  BSSY.RECONVERGENT B2, `(.L_x_7190) ;  /* 0x0000011000027945 */ /* 0x000fe80003800200 */
[----:B------:R-:W-:Y:S05]  /*3e10*/  @!P2 BRA `(.L_x_7191) ;  /* 0x00000000003ca947 */ /* 0x000fea0003800000 */
[----:B0-----:R-:W-:Y:S01]  /*3e20*/  @P1 FFMA.FTZ R147, R140, R123, R122 ;  /* 0x0000007b8c931223 */ /* 0x001fe2000001007a */
[----:B-----5:R-:W-:Y:S02]  /*3e30*/  LOP3.LUT P0, RZ, R128, 0xff00, RZ, 0xc0, !PT ;  /* 0x0000ff0080ff7812 */ /* 0x020fe4000780c0ff */
[----:B------:R-:W-:Y:S01]  /*3e40*/  MOV R145, R21 ;  /* 0x0000001500917202 */ /* 0x000fe20000000f00 */
[----:B------:R-:W-:-:S04]  /*3e50*/  @P1 FADD.FTZ R147, R4, -R147 ;  /* 0x8000009304931221 */ /* 0x000fc80000010000 */
[----:B------:R-:W-:Y:S01]  /*3e60*/  @P1 FFMA.FTZ R145, R142, R147, R21 ;  /* 0x000000938e911223 */ /* 0x000fe20000010015 */
[----:B------:R-:W-:-:S03]  /*3e70*/  CS2R R146, SRZ ;  /* 0x0000000000927805 */ /* 0x000fc6000001ff00 */
[----:B------:R-:W-:Y:S02]  /*3e80*/  FMUL.FTZ R145, R145, UR13 ;  /* 0x0000000d91917c20 */ /* 0x000fe40008410000 */
[----:B------:R-:W-:Y:S02]  /*3e90*/  @P0 HADD2.F32 R150, -RZ, R80.H1_H1 ;  /* 0x30000050ff960230 */ /* 0x000fe40000004100 */
[----:B------:R-:W-:Y:S01]  /*3ea0*/  FMUL.FTZ R145, R145, UR12 ;  /* 0x0000000c91917c20 */ /* 0x000fe20008410000 */
[----:B------:R-:W-:-:S03]  /*3eb0*/  @P0 HADD2.F32 R148, -RZ, R96.H1_H1 ;  /* 0x30000060ff940230 */ /* 0x000fc60000004100 */
[-C--:B------:R-:W-:Y:S02]  /*3ec0*/  @P0 FMUL.FTZ R147, R150, R145.reuse ;  /* 0x0000009196930220 */ /* 0x080fe40000410000 */
[----:B------:R-:W-:-:S03]  /*3ed0*/  @P0 FMUL.FTZ R146, R148, R145 ;  /* 0x0000009194920220 */ /* 0x000fc60000410000 */
[----:B------:R-:W-:Y:S01]  /*3ee0*/  F2FP.F16.F32.PACK_AB R147, RZ, R147 ;  /* 0x00000093ff93723e */ /* 0x000fe200000000ff */
[----:B------:R-:W-:-:S03]  /*3ef0*/  FADD.FTZ R37, R37, R146 ;  /* 0x0000009225257221 */ /* 0x000fc60000010000 */
[----:B------:R-:W-:-:S07]  /*3f00*/  PRMT R100, R100, 0x5410, R147 ;  /* 0x0000541064647816 */ /* 0x000fce0000000093 */
.L_x_7191:
[----:B------:R-:W-:Y:S05]  /*3f10*/  BSYNC.RECONVERGENT B2 ;  /* 0x0000000000027941 */ /* 0x000fea0003800200 */
.L_x_7190:
        /* <DEDUP_REMOVED lines=17> */
.L_x_7193:
[----:B------:R-:W-:Y:S05]  /*4030*/  BSYNC.RECONVERGENT B2 ;  /* 0x0000000000027941 */ /* 0x000fea0003800200 */
.L_x_7192:
[----:B------:R-:W-:Y:S04]  /*4040*/  BSSY.RECONVERGENT B2, `(.L_x_7194) ;  /* 0x0000011000027945 */ /* 0x000fe80003800200 */
[----:B------:R-:W-:Y:S05]  /*4050*/  @!P2 BRA `(.L_x_7195) ;  /* 0x00000000003ca947 */ /* 0x000fea0003800000 */
[----:B------:R-:W-:Y:S01]  /*4060*/  @P1 FFMA.FTZ R146, R8, R123, R122 ;  /* 0x0000007b08921223 */ /* 0x000fe2000001007a */
[----:B-----5:R-:W-:Y:S02]  /*4070*/  LOP3.LUT P0, RZ, R128, 0xff000000, RZ, 0xc0, !PT ;  /* 0xff00000080ff7812 */ /* 0x020fe4000780c0ff */
[----:B------:R-:W-:Y:S01]  /*4080*/  MOV R145, R23 ;  /* 0x0000001700917202 */ /* 0x000fe20000000f00 */
[----:B------:R-:W-:-:S04]  /*4090*/  @P1 FADD.FTZ R146, R9, -R146 ;  /* 0x8000009209921221 */ /* 0x000fc80000010000 */
[----:B------:R-:W-:Y:S01]  /*40a0*/  @P1 FFMA.FTZ R145, R142, R146, R23 ;  /* 0x000000928e911223 */ /* 0x000fe20000010017 */
[----:B0-----:R-:W-:-:S03]  /*40b0*/  CS2R R146, SRZ ;  /* 0x0000000000927805 */ /* 0x001fc6000001ff00 */
        /* <DEDUP_REMOVED lines=9> */
.L_x_7195:
[----:B------:R-:W-:Y:S05]  /*4150*/  BSYNC.RECONVERGENT B2 ;  /* 0x0000000000027941 */ /* 0x000fea0003800200 */
.L_x_7194:
        /* <DEDUP_REMOVED lines=17> */
.L_x_7197:
[----:B------:R-:W-:Y:S05]  /*4270*/  BSYNC.RECONVERGENT B2 ;  /* 0x0000000000027941 */ /* 0x000fea0003800200 */
.L_x_7196:
        /* <DEDUP_REMOVED lines=17> */
.L_x_7199:
[----:B------:R-:W-:Y:S05]  /*4390*/  BSYNC.RECONVERGENT B2 ;  /* 0x0000000000027941 */ /* 0x000fea0003800200 */
.L_x_7198:
        /* <DEDUP_REMOVED lines=17> */
.L_x_7201:
[----:B------:R-:W-:Y:S05]  /*44b0*/  BSYNC.RECONVERGENT B2 ;  /* 0x0000000000027941 */ /* 0x000fea0003800200 */
.L_x_7200:
[----:B------:R-:W-:Y:S05]  /*44c0*/  @!P2 BRA `(.L_x_7140) ;  /* 0x0000000c001ca947 */ /* 0x000fea0003800000 */
[----:B-----5:R-:W-:Y:S01]  /*44d0*/  ISETP.GE.U32.AND P0, PT, R128, RZ, PT ;  /* 0x000000ff8000720c */ /* 0x020fe20003f06070 */
[----:B0-----:R-:W-:Y:S01]  /*44e0*/  @P1 FFMA.FTZ R147, R126, R123, R122 ;  /* 0x0000007b7e931223 */ /* 0x001fe2000001007a */
[----:B------:R-:W-:Y:S02]  /*44f0*/  MOV R145, R19 ;  /* 0x0000001300917202 */ /* 0x000fe40000000f00 */
[----:B------:R-:W-:Y:S01]  /*4500*/  ISETP.GE.U32.AND.EX P0, PT, R129, 0x1000000, PT, P0 ;  /* 0x010000008100780c */ /* 0x000fe20003f06100 */
[----:B------:R-:W-:-:S04]  /*4510*/  @P1 FADD.FTZ R147, R124, -R147 ;  /* 0x800000937c931221 */ /* 0x000fc80000010000 */
[----:B------:R-:W-:Y:S01]  /*4520*/  @P1 FFMA.FTZ R145, R142, R147, R19 ;  /* 0x000000938e911223 */ /* 0x000fe20000010013 */
[----:B------:R-:W-:-:S03]  /*4530*/  CS2R R146, SRZ ;  /* 0x0000000000927805 */ /* 0x000fc6000001ff00 */
[----:B------:R-:W-:-:S04]  /*4540*/  FMUL.FTZ R145, R145, UR13 ;  /* 0x0000000d91917c20 */ /* 0x000fc80008410000 */
[----:B------:R-:W-:Y:S02]  /*4550*/  @P0 HADD2.F32 R150, -RZ, R83.H1_H1 ;  /* 0x30000053ff960230 */ /* 0x000fe40000004100 */
        /* <DEDUP_REMOVED lines=8> */
.L_x_7187:
[--C-:B------:R-:W-:Y:S01]  /*45e0*/  @P1 FFMA.FTZ R105, R140, R123, R122.reuse ;  /* 0x0000007b8c691223 */ /* 0x100fe2000001007a */
[----:B-----5:R-:W-:Y:S01]  /*45f0*/  MOV R148, R21 ;  /* 0x0000001500947202 */ /* 0x020fe20000000f00 */
[-CC-:B------:R-:W-:Y:S01]  /*4600*/  @P1 FFMA.FTZ R107, R7, R123.reuse, R122.reuse ;  /* 0x0000007b076b1223 */ /* 0x180fe2000001007a */
[----:B------:R-:W-:Y:S01]  /*4610*/  @P1 FFMA.FTZ R104, R8, R123, R122 ;  /* 0x0000007b08681223 */ /* 0x000fe2000001007a */
[----:B------:R-:W-:Y:S01]  /*4620*/  @P1 FADD.FTZ R105, R4, -R105 ;  /* 0x8000006904691221 */ /* 0x000fe20000010000 */
[----:B------:R-:W-:Y:S01]  /*4630*/  MOV R108, R16 ;  /* 0x00000010006c7202 */ /* 0x000fe20000000f00 */
[----:B------:R-:W-:Y:S01]  /*4640*/  @P1 FADD.FTZ R107, R6, -R107 ;  /* 0x8000006b066b1221 */ /* 0x000fe20000010000 */
[----:B------:R-:W-:Y:S01]  /*4650*/  @P1 FADD.FTZ R104, R9, -R104 ;  /* 0x8000006809681221 */ /* 0x000fe20000010000 */
[----:B------:R-:W-:Y:S01]  /*4660*/  @P1 FFMA.FTZ R148, R142, R105, R21 ;  /* 0x000000698e941223 */ /* 0x000fe20000010015 */
[-CC-:B------:R-:W-:Y:S01]  /*4670*/  @P1 FFMA.FTZ R105, R11, R123.reuse, R122.reuse ;  /* 0x0000007b0b691223 */ /* 0x180fe2000001007a */
[----:B0-----:R-:W-:Y:S01]  /*4680*/  MOV R150, R22 ;  /* 0x0000001600967202 */ /* 0x001fe20000000f00 */
[----:B------:R-:W-:Y:S01]  /*4690*/  @P1 FFMA.FTZ R106, R15, R123, R122 ;  /* 0x0000007b0f6a1223 */ /* 0x000fe2000001007a */
[----:B------:R-:W-:Y:S01]  /*46a0*/  MOV R152, R23 ;  /* 0x0000001700987202 */ /* 0x000fe20000000f00 */
[----:B------:R-:W-:Y:S01]  /*46b0*/  @P1 FADD.FTZ R105, R10, -R105 ;  /* 0x800000690a691221 */ /* 0x000fe20000010000 */
[C---:B------:R-:W-:Y:S01]  /*46c0*/  @P1 FFMA.FTZ R150, R142.reuse, R107, R22 ;  /* 0x0000006b8e961223 */ /* 0x040fe20000010016 */
[C---:B------:R-:W-:Y:S01]  /*46d0*/  @P1 FFMA.FTZ R152, R142.reuse, R104, R23 ;  /* 0x000000688e981223 */ /* 0x040fe20000010017 */
[----:B------:R-:W-:Y:S01]  /*46e0*/  @P1 FFMA.FTZ R104, R139, R123, R122 ;  /* 0x0000007b8b681223 */ /* 0x000fe2000001007a */
[----:B------:R-:W-:Y:S01]  /*46f0*/  @P1 FFMA.FTZ R108, R142, R105, R16 ;  /* 0x000000698e6c1223 */ /* 0x000fe20000010010 */
[-CC-:B------:R-:W-:Y:S01]  /*4700*/  @P1 FFMA.FTZ R105, R14, R123.reuse, R122.reuse ;  /* 0x0000007b0e691223 */ /* 0x180fe2000001007a */
[----:B------:R-:W-:Y:S01]  /*4710*/  @P1 FFMA.FTZ R107, R126, R123, R122 ;  /* 0x0000007b7e6b1223 */ /* 0x000fe2000001007a */
[----:B------:R-:W-:Y:S01]  /*4720*/  @P1 FADD.FTZ R109, R13, -R106 ;  /* 0x8000006a0d6d1221 */ /* 0x000fe20000010000 */
[----:B------:R-:W-:Y:S01]  /*4730*/  MOV R110, R18 ;  /* 0x00000012006e7202 */ /* 0x000fe20000000f00 */
[----:B------:R-:W-:Y:S01]  /*4740*/  @P1 FADD.FTZ R106, R12, -R105 ;  /* 0x800000690c6a1221 */ /* 0x000fe20000010000 */
[----:B------:R-:W-:Y:S01]  /*4750*/  @P1 FADD.FTZ R154, R124, -R107 ;  /* 0x8000006b7c9a1221 */ /* 0x000fe20000010000 */
        /* <DEDUP_REMOVED lines=10> */
[----:B------:R-:W-:-:S13]  /*4800*/  LOP3.LUT P0, RZ, R128, 0xff, RZ, 0xc0, !PT ;  /* 0x000000ff80ff7812 */ /* 0x000fda000780c0ff */
[----:B------:R-:W0:Y:S08]  /*4810*/  @P0 LDC.64 R104, c[0x0][0x408] ;  /* 0x00010200ff680b82 */ /* 0x000e300000000a00 */
[----:B------:R-:W1:Y:S01]  /*4820*/  @P0 LDC.64 R106, c[0x0][0x408] ;  /* 0x00010200ff6a0b82 */ /* 0x000e620000000a00 */
[----:B0-----:R-:W-:-:S04]  /*4830*/  @P0 FMUL.FTZ R105, R146, R105 ;  /* 0x0000006992690220 */ /* 0x001fc80000410000 */
[----:B------:R-:W-:Y:S01]  /*4840*/  @P0 FMUL.FTZ R154, R105, R104 ;  /* 0x00000068699a0220 */ /* 0x000fe20000410000 */
[----:B------:R-:W-:Y:S02]  /*4850*/  @P0 HADD2.F32 R105, -RZ, R80.H0_H0 ;  /* 0x20000050ff690230 */ /* 0x000fe40000004100 */
[----:B------:R-:W-:Y:S02]  /*4860*/  HFMA2 R104, -RZ, RZ, 0, 0 ;  /* 0x00000000ff687431 */ /* 0x000fe400000001ff */
[----:B-1----:R-:W-:Y:S01]  /*4870*/  @P0 FMUL.FTZ R107, R146, R107 ;  /* 0x0000006b926b0220 */ /* 0x002fe20000410000 */
[----:B------:R-:W-:Y:S01]  /*4880*/  @P0 FMUL.FTZ R104, R105, R154 ;  /* 0x0000009a69680220 */ /* 0x000fe20000410000 */
[----:B------:R-:W-:Y:S02]  /*4890*/  MOV R105, RZ ;  /* 0x000000ff00697202 */ /* 0x000fe40000000f00 */
[----:B------:R-:W-:Y:S01]  /*48a0*/  @P0 FMUL.FTZ R106, R107, R106 ;  /* 0x0000006a6b6a0220 */ /* 0x000fe20000410000 */
[----:B------:R-:W-:Y:S01]  /*48b0*/  @P0 HADD2.F32 R107, -RZ, R96.H0_H0 ;  /* 0x20000060ff6b0230 */ /* 0x000fe20000004100 */
[----:B------:R-:W-:-:S04]  /*48c0*/  F2FP.F16.F32.PACK_AB R104, RZ, R104 ;  /* 0x00000068ff68723e */ /* 0x000fc800000000ff */
[----:B------:R-:W-:Y:S01]  /*48d0*/  @P0 FMUL.FTZ R105, R107, R106 ;  /* 0x0000006a6b690220 */ /* 0x000fe20000410000 */
[----:B------:R-:W-:-:S03]  /*48e0*/  PRMT R100, R104, 0x7610, R100 ;  /* 0x0000761068647816 */ /* 0x000fc60000000064 */
[----:B------:R-:W-:-:S07]  /*48f0*/  FADD.FTZ R36, R36, R105 ;  /* 0x0000006924247221 */ /* 0x000fce0000010000 */
.L_x_7203:
[----:B------:R-:W-:Y:S05]  /*4900*/  BSYNC.RECONVERGENT B2 ;  /* 0x0000000000027941 */ /* 0x000fea0003800200 */
.L_x_7202:
[----:B------:R-:W-:Y:S04]  /*4910*/  BSSY.RECONVERGENT B2, `(.L_x_7204) ;  /* 0x0000012000027945 */ /* 0x000fe80003800200 */
[----:B------:R-:W-:Y:S05]  /*4920*/  @!P2 BRA `(.L_x_7205) ;  /* 0x000000000040a947 */ /* 0x000fea0003800000 */
[----:B------:R-:W-:-:S13]  /*4930*/  LOP3.LUT P0, RZ, R128, 0xff00, RZ, 0xc0, !PT ;  /* 0x0000ff0080ff7812 */ /* 0x000fda000780c0ff */
[----:B------:R-:W0:Y:S08]  /*4940*/  @P0 LDC.64 R104, c[0x0][0x408] ;  /* 0x00010200ff680b82 */ /* 0x000e300000000a00 */
[----:B------:R-:W1:Y:S01]  /*4950*/  @P0 LDC.64 R106, c[0x0][0x408] ;  /* 0x00010200ff6a0b82 */ /* 0x000e620000000a00 */
[----:B0-----:R-:W-:-:S04]  /*4960*/  @P0 FMUL.FTZ R105, R148, R105 ;  /* 0x0000006994690220 */ /* 0x001fc80000410000 */
[----:B------:R-:W-:Y:S01]  /*4970*/  @P0 FMUL.FTZ R145, R105, R104 ;  /* 0x0000006869910220 */ /* 0x000fe20000410000 */
[----:B------:R-:W-:Y:S02]  /*4980*/  @P0 HADD2.F32 R104, -RZ, R80.H1_H1 ;  /* 0x30000050ff680230 */ /* 0x000fe40000004100 */
[----:B------:R-:W-:Y:S02]  /*4990*/  HFMA2 R105, -RZ, RZ, 0, 0 ;  /* 0x00000000ff697431 */ /* 0x000fe400000001ff */
[----:B-1----:R-:W-:Y:S01]  /*49a0*/  @P0 FMUL.FTZ R107, R148, R107 ;  /* 0x0000006b946b0220 */ /* 0x002fe20000410000 */
[----:B------:R-:W-:Y:S01]  /*49b0*/  @P0 FMUL.FTZ R105, R104, R145 ;  /* 0x0000009168690220 */ /* 0x000fe20000410000 */
[----:B------:R-:W-:Y:S02]  /*49c0*/  MOV R104, RZ ;  /* 0x000000ff00687202 */ /* 0x000fe40000000f00 */
[----:B------:R-:W-:Y:S01]  /*49d0*/  @P0 FMUL.FTZ R106, R107, R106 ;  /* 0x0000006a6b6a0220 */ /* 0x000fe20000410000 */
[----:B------:R-:W-:Y:S01]  /*49e0*/  @P0 HADD2.F32 R107, -RZ, R96.H1_H1 ;  /* 0x30000060ff6b0230 */ /* 0x000fe20000004100 */
[----:B------:R-:W-:-:S04]  /*49f0*/  F2FP.F16.F32.PACK_AB R105, RZ, R105 ;  /* 0x00000069ff69723e */ /* 0x000fc800000000ff */
[----:B------:R-:W-:Y:S01]  /*4a00*/  @P0 FMUL.FTZ R104, R107, R106 ;  /* 0x0000006a6b680220 */ /* 0x000fe20000410000 */
[----:B------:R-:W-:-:S03]  /*4a10*/  PRMT R100, R100, 0x5410, R105 ;  /* 0x0000541064647816 */ /* 0x000fc60000000069 */
[----:B------:R-:W-:-:S07]  /*4a20*/  FADD.FTZ R37, R37, R104 ;  /* 0x0000006825257221 */ /* 0x000fce0000010000 */
.L_x_7205:
[----:B------:R-:W-:Y:S05]  /*4a30*/  BSYNC.RECONVERGENT B2 ;  /* 0x0000000000027941 */ /* 0x000fea0003800200 */
.L_x_7204:
[----:B------:R-:W-:Y:S04]  /*4a40*/  BSSY.RECONVERGENT B2, `(.L_x_7206) ;  /* 0x0000012000027945 */ /* 0x000fe80003800200 */
[----:B------:R-:W-:Y:S05]  /*4a50*/  @!P2 BRA `(.L_x_7207) ;  /* 0x000000000040a947 */ /* 0x000fea0003800000 */
        /* <DEDUP_REMOVED lines=16> */
.L_x_7207:
[----:B------:R-:W-:Y:S05]  /*4b60*/  BSYNC.RECONVERGENT B2 ;  /* 0x0000000000027941 */ /* 0x000fea0003800200 */
.L_x_7206:
        /* <DEDUP_REMOVED lines=18> */
.L_x_7209:
[----:B------:R-:W-:Y:S05]  /*4c90*/  BSYNC.RECONVERGENT B2 ;  /* 0x0000000000027941 */ /* 0x000fea0003800200 */
.L_x_7208:
        /* <DEDUP_REMOVED lines=18> */
.L_x_7211:
[----:B------:R-:W-:Y:S05]  /*4dc0*/  BSYNC.RECONVERGENT B2 ;  /* 0x0000000000027941 */ /* 0x000fea0003800200 */
.L_x_7210:
        /* <DEDUP_REMOVED lines=18> */
.L_x_7213:
[----:B------:R-:W-:Y:S05]  /*4ef0*/  BSYNC.RECONVERGENT B2 ;  /* 0x0000000000027941 */ /* 0x000fea0003800200 */
.L_x_7212:
[----:B------:R-:W-:Y:S04]  /*4f00*/  BSSY.RECONVERGENT B2, `(.L_x_7214) ;  /* 0x0000012000027945 */ /* 0x000fe80003800200 */
[----:B------:R-:W-:Y:S05]  /*4f10*/  @!P2 BRA `(.L_x_7215) ;  /* 0x000000000040a947 */ /* 0x000fea0003800000 */
[----:B------:R-:W-:-:S13]  /*4f20*/  LOP3.LUT P0, RZ, R129, 0xff0000, RZ, 0xc0, !PT ;  /* 0x00ff000081ff7812 */ /* 0x000fda000780c0ff */
[----:B------:R-:W0:Y:S08]  /*4f30*/  @P0 LDC.64 R106, c[0x0][0x408] ;  /* 0x00010200ff6a0b82 */ /* 0x000e300000000a00 */
[----:B------:R-:W1:Y:S01]  /*4f40*/  @P0 LDC.64 R104, c[0x0][0x408] ;  /* 0x00010200ff680b82 */ /* 0x000e620000000a00 */
[----:B0-----:R-:W-:Y:S01]  /*4f50*/  @P0 FMUL.FTZ R145, R110, R107 ;  /* 0x0000006b6e910220 */ /* 0x001fe20000410000 */
[----:B------:R-:W-:-:S03]  /*4f60*/  HFMA2 R107, -RZ, RZ, 0, 0 ;  /* 0x00000000ff6b7431 */ /* 0x000fc600000001ff */
[----:B------:R-:W-:Y:S01]  /*4f70*/  @P0 FMUL.FTZ R147, R145, R106 ;  /* 0x0000006a91930220 */ /* 0x000fe20000410000 */
[----:B------:R-:W-:Y:S02]  /*4f80*/  @P0 HADD2.F32 R106, -RZ, R83.H0_H0 ;  /* 0x20000053ff6a0230 */ /* 0x000fe40000004100 */
[----:B------:R-:W-:Y:S02]  /*4f90*/  @P0 HADD2.F32 R145, -RZ, R99.H0_H0 ;  /* 0x20000063ff910230 */ /* 0x000fe40000004100 */
[----:B-1----:R-:W-:Y:S01]  /*4fa0*/  @P0 FMUL.FTZ R105, R110, R105 ;  /* 0x000000696e690220 */ /* 0x002fe20000410000 */
[----:B------:R-:W-:-:S03]  /*4fb0*/  @P0 FMUL.FTZ R107, R106, R147 ;  /* 0x000000936a6b0220 */ /* 0x000fc60000410000 */
[----:B------:R-:W-:Y:S01]  /*4fc0*/  @P0 FMUL.FTZ R104, R105, R104 ;  /* 0x0000006869680220 */ /* 0x000fe20000410000 */
[----:B------:R-:W-:Y:S02]  /*4fd0*/  MOV R105, RZ ;  /* 0x000000ff00697202 */ /* 0x000fe40000000f00 */
[----:B------:R-:W-:Y:S01]  /*4fe0*/  F2FP.F16.F32.PACK_AB R107, RZ, R107 ;  /* 0x0000006bff6b723e */ /* 0x000fe200000000ff */
[----:B------:R-:W-:-:S03]  /*4ff0*/  @P0 FMUL.FTZ R105, R145, R104 ;  /* 0x0000006891690220 */ /* 0x000fc60000410000 */
[----:B------:R-:W-:Y:S01]  /*5000*/  PRMT R103, R107, 0x7610, R103 ;  /* 0x000076106b677816 */ /* 0x000fe20000000067 */
[----:B------:R-:W-:-:S07]  /*5010*/  FADD.FTZ R34, R34, R105 ;  /* 0x0000006922227221 */ /* 0x000fce0000010000 */
.L_x_7215:
[----:B------:R-:W-:Y:S05]  /*5020*/  BSYNC.RECONVERGENT B2 ;  /* 0x0000000000027941 */ /* 0x000fea0003800200 */
.L_x_7214:
[----:B------:R-:W-:Y:S02]  /*5030*/  MOV R107, R152 ;  /* 0x00000098006b7202 */ /* 0x000fe40000000f00 */
[----:B------:R-:W-:Y:S02]  /*5040*/  MOV R106, R150 ;  /* 0x00000096006a7202 */ /* 0x000fe40000000f00 */
[----:B------:R-:W-:Y:S02]  /*5050*/  MOV R105, R148 ;  /* 0x0000009400697202 */ /* 0x000fe40000000f00 */
[----:B------:R-:W-:Y:S01]  /*5060*/  MOV R104, R146 ;  /* 0x0000009200687202 */ /* 0x000fe20000000f00 */
        /* <DEDUP_REMOVED lines=13> */
.L_x_7140:
[----:B------:R-:W-:Y:S05]  /*5140*/  BSYNC.RECONVERGENT B0 ;  /* 0x0000000000007941 */ /* 0x000fea0003800200 */
.L_x_7095:
[----:B------:R-:W-:Y:S02]  /*5150*/  ISETP.NE.U32.AND P0, PT, R144, RZ, PT ;  /* 0x000000ff9000720c */ /* 0x000fe40003f05070 */
[----:B------:R-:W1:Y:S02]  /*5160*/  @P2 LDC.64 R144, c[0x0][0x468] ;  /* 0x00011a00ff902b82 */ /* 0x000e640000000a00 */
[----:B------:R-:W-:-:S13]  /*5170*/  ISETP.NE.AND.EX P0, PT, R143, RZ, PT, P0 ;  /* 0x000000ff8f00720c */ /* 0x000fda0003f05300 */
[----:B0-----:R-:W0:Y:S01]  /*5180*/  @P0 LDC.64 R146, c[0x0][0x478] ;  /* 0x00011e00ff920b82 */ /* 0x001e220000000a00 */
[C---:B-1----:R-:W-:Y:S01]  /*5190*/  @P2 IMAD.WIDE.U32 R144, R120.reuse, 0x10, R144 ;  /* 0x0000001078902825 */ /* 0x042fe200078e0090 */
[----:B------:R-:W-:-:S03]  /*51a0*/  IADD3 R120, PT, PT, R120, 0x20, RZ ;  /* 0x0000002078787810 */ /* 0x000fc60007ffe0ff */
[C---:B0-----:R-:W-:Y:S01]  /*51b0*/  @P0 IMAD.WIDE.U32 R146, R121.reuse, 0x20, R146 ;  /* 0x0000002079920825 */ /* 0x041fe200078e0092 */
[----:B------:R-:W-:-:S04]  /*51c0*/  IADD3 R121, PT, PT, R121, 0x20, RZ ;  /* 0x0000002079797810 */ /* 0x000fc80007ffe0ff */
[----:B------:R1:W-:Y:S04]  /*51d0*/  @P0 STG.E.128 desc[UR6][R146.64], R104 ;  /* 0x0000006892000986 */ /* 0x0003e8000c101d06 */
[----:B------:R1:W-:Y:S04]  /*51e0*/  @P0 STG.E.128 desc[UR6][R146.64+0x10], R108 ;  /* 0x0000106c92000986 */ /* 0x0003e8000c101d06 */
[----:B------:R1:W-:Y:S02]  /*51f0*/  @P2 STG.E.128 desc[UR6][R144.64], R100 ;  /* 0x0000006490002986 */ /* 0x0003e4000c101d06 */
.L_x_7092:
[----:B------:R-:W-:Y:S05]  /*5200*/  BSYNC.RECONVERGENT B1 ;  /* 0x0000000000017941 */ /* 0x000fea0003800200 */
.L_x_7091:
[----:B------:R-:W-:Y:S04]  /*5210*/  BSSY.RECONVERGENT B1, `(.L_x_7216) ;  /* 0x0000377000017945 */ /* 0x000fe80003800200 */
[----:B------:R-:W-:Y:S05]  /*5220*/  @!P3 BRA `(.L_x_7217) ;  /* 0x0000003400d4b947 */ /* 0x000fea0003800000 */
[----:B------:R-:W-:Y:S04]  /*5230*/  BSSY.RECONVERGENT B0, `(.L_x_7218) ;  /* 0x0000005000007945 */ /* 0x000fe80003800200 */
[----:B------:R-:W-:Y:S05]  /*5240*/  @!P2 BRA `(.L_x_7219) ;  /* 0x00000000000ca947 */ /* 0x000fea0003800000 */
[----:B-----5:R-:W2:Y:S02]  /*5250*/  LDC.64 R96, c[0x0][0x390] ;  /* 0x0000e400ff607b82 */ /* 0x020ea40000000a00 */
[----:B--2---:R-:W-:-:S06]  /*5260*/  IMAD.WIDE.U32 R96, R120, 0x10, R96 ;  /* 0x0000001078607825 */ /* 0x004fcc00078e0060 */
[----:B------:R-:W5:Y:S02]  /*5270*/  LDG.E.128 R96, desc[UR6][R96.64] ;  /* 0x0000000660607981 */ /* 0x000f64000c1e1d00 */
.L_x_7219:
[----:B------:R-:W-:Y:S05]  /*5280*/  BSYNC.RECONVERGENT B0 ;  /* 0x0000000000007941 */ /* 0x000fea0003800200 */
.L_x_7218:
        /* <DEDUP_REMOVED lines=13> */
[-C--:B------:R-:W-:Y:S01]  /*5360*/  @P1 FFMA.FTZ R106, R118, R123.reuse, R122 ;  /* 0x0000007b766a1223 */ /* 0x080fe2000001007a */
[----:B------:R-:W-:Y:S01]  /*5370*/  @P1 FADD.FTZ R104, R115, -R104 ;  /* 0x8000006873681221 */ /* 0x000fe20000010000 */
[-CC-:B0-----:R-:W-:Y:S01]  /*5380*/  @P1 FFMA.FTZ R150, R134, R123.reuse, R122.reuse ;  /* 0x0000007b86961223 */ /* 0x181fe2000001007a */
[----:B------:R-:W-:Y:S01]  /*5390*/  @P1 FFMA.FTZ R122, R138, R123, R122 ;  /* 0x0000007b8a7a1223 */ /* 0x000fe2000001007a */
[----:B-----5:R-:W-:Y:S01]  /*53a0*/  MOV R144, R89 ;  /* 0x0000005900907202 */ /* 0x020fe20000000f00 */
[----:B------:R-:W-:Y:S01]  /*53b0*/  @P1 FADD.FTZ R109, R132, -R109 ;  /* 0x8000006d846d1221 */ /* 0x000fe20000010000 */
[----:B------:R-:W-:Y:S01]  /*53c0*/  @P1 FADD.FTZ R111, R136, -R111 ;  /* 0x8000006f886f1221 */ /* 0x000fe20000010000 */
        /* <DEDUP_REMOVED lines=25> */
[----:B------:R-:W-:-:S07]  /*5560*/  @P0 HADD2.F32 R141, -RZ, R96.H0_H0 ;  /* 0x20000060ff8d0230 */ /* 0x000fce0000004100 */
[----:B------:R-:W1:Y:S01]  /*5570*/  @P0 LDC.64 R106, c[0x0][0x408] ;  /* 0x00010200ff6a0b82 */ /* 0x000e620000000a00 */
[----:B0-----:R-:W-:-:S04]  /*5580*/  @P0 FMUL.FTZ R105, R122, R105 ;  /* 0x000000697a690220 */ /* 0x001fc80000410000 */
[----:B------:R-:W-:Y:S01]  /*5590*/  @P0 FMUL.FTZ R143, R105, R104 ;  /* 0x00000068698f0220 */ /* 0x000fe20000410000 */
[----:B------:R-:W-:Y:S01]  /*55a0*/  @P0 HADD2.F32 R104, -RZ, R72.H0_H0 ;  /* 0x20000048ff680230 */ /* 0x000fe20000004100 */
[----:B------:R-:W-:Y:S01]  /*55b0*/  MOV R105, RZ ;  /* 0x000000ff00697202 */ /* 0x000fe20000000f00 */
[----:B-1----:R-:W-:-:S03]  /*55c0*/  @P0 FMUL.FTZ R107, R122, R107 ;  /* 0x0000006b7a6b0220 */ /* 0x002fc60000410000 */
[----:B------:R-:W-:Y:S01]  /*55d0*/  @P0 FMUL.FTZ R123, R143, R104 ;  /* 0x000000688f7b0220 */ /* 0x000fe20000410000 */
[----:B------:R-:W-:-:S04]  /*55e0*/  @P0 FMUL.FTZ R106, R107, R106 ;  /* 0x0000006a6b6a0220 */ /* 0x000fc80000410000 */
[----:B------:R-:W-:Y:S01]  /*55f0*/  F2FP.F16.F32.PACK_AB R123, RZ, R123 ;  /* 0x0000007bff7b723e */ /* 0x000fe200000000ff */
[----:B------:R-:W-:-:S03]  /*5600*/  @P0 FMUL.FTZ R105, R141, R106 ;  /* 0x0000006a8d690220 */ /* 0x000fc60000410000 */
[----:B------:R-:W-:Y:S01]  /*5610*/  PRMT R100, R123, 0x7610, R100 ;  /* 0x000076107b647816 */ /* 0x000fe20000000064 */
[----:B------:R-:W-:-:S07]  /*5620*/  FADD.FTZ R28, R28, R105 ;  /* 0x000000691c1c7221 */ /* 0x000fce0000010000 */
.L_x_7224:
[----:B------:R-:W-:Y:S05]  /*5630*/  BSYNC.RECONVERGENT B2 ;  /* 0x0000000000027941 */ /* 0x000fea0003800200 */
.L_x_7223:
[----:B------:R-:W-:Y:S04]  /*5640*/  BSSY.RECONVERGENT B2, `(.L_x_7225) ;  /* 0x0000011000027945 */ /* 0x000fe80003800200 */
[----:B------:R-:W-:Y:S05]  /*5650*/  @!P2 BRA `(.L_x_7226) ;  /* 0x00000000003ca947 */ /* 0x000fea0003800000 */
[----:B------:R-:W-:-:S13]  /*5660*/  LOP3.LUT P0, RZ, R130, 0xff00, RZ, 0xc0, !PT ;  /* 0x0000ff0082ff7812 */ /* 0x000fda000780c0ff */
[----:B------:R-:W0:Y:S01]  /*5670*/  @P0 LDC.64 R104, c[0x0][0x408] ;  /* 0x00010200ff680b82 */ /* 0x000e220000000a00 */
[----:B------:R-:W-:-:S07]  /*5680*/  @P0 HADD2.F32 R141, -RZ, R96.H1_H1 ;  /* 0x30000060ff8d0230 */ /* 0x000fce0000004100 */
[----:B------:R-:W1:Y:S01]  /*5690*/  @P0 LDC.64 R106, c[0x0][0x408] ;  /* 0x00010200ff6a0b82 */ /* 0x000e620000000a00 */
[----:B0-----:R-:W-:-:S04]  /*56a0*/  @P0 FMUL.FTZ R123, R144, R105 ;  /* 0x00000069907b0220 */ /* 0x001fc80000410000 */
[----:B------:R-:W-:Y:S01]  /*56b0*/  @P0 FMUL.FTZ R142, R123, R104 ;  /* 0x000000687b8e0220 */ /* 0x000fe20000410000 */
[----:B------:R-:W-:Y:S01]  /*56c0*/  @P0 HADD2.F32 R123, -RZ, R72.H1_H1 ;  /* 0x30000048ff7b0230 */ /* 0x000fe20000004100 */
[----:B------:R-:W-:Y:S01]  /*56d0*/  CS2R R104, SRZ ;  /* 0x0000000000687805 */ /* 0x000fe2000001ff00 */
[----:B-1----:R-:W-:-:S03]  /*56e0*/  @P0 FMUL.FTZ R107, R144, R107 ;  /* 0x0000006b906b0220 */ /* 0x002fc60000410000 */
[----:B------:R-:W-:Y:S01]  /*56f0*/  @P0 FMUL.FTZ R105, R142, R123 ;  /* 0x0000007b8e690220 */ /* 0x000fe20000410000 */
[----:B------:R-:W-:-:S04]  /*5700*/  @P0 FMUL.FTZ R106, R107, R106 ;  /* 0x0000006a6b6a0220 */ /* 0x000fc80000410000 */
[----:B------:R-:W-:Y:S01]  /*5710*/  F2FP.F16.F32.PACK_AB R105, RZ, R105 ;  /* 0x00000069ff69723e */ /* 0x000fe200000000ff */
[----:B------:R-:W-:-:S03]  /*5720*/  @P0 FMUL.FTZ R104, R141, R106 ;  /* 0x0000006a8d680220 */ /* 0x000fc60000410000 */
[----:B------:R-:W-:Y:S01]  /*5730*/  PRMT R100, R100, 0x5410, R105 ;  /* 0x0000541064647816 */ /* 0x000fe20000000069 */
[----:B------:R-:W-:-:S07]  /*5740*/  FADD.FTZ R29, R29, R104 ;  /* 0x000000681d1d7221 */ /* 0x000fce0000010000 */
.L_x_7226:
[----:B------:R-:W-:Y:S05]  /*5750*/  BSYNC.RECONVERGENT B2 ;  /* 0x0000000000027941 */ /* 0x000fea0003800200 */
.L_x_7225:
[----:B------:R-:W-:Y:S04]  /*5760*/  BSSY.RECONVERGENT B2, `(.L_x_7227) ;  /* 0x0000012000027945 */ /* 0x000fe80003800200 */
[----:B------:R-:W-:Y:S05]  /*5770*/  @!P2 BRA `(.L_x_7228) ;  /* 0x000000000040a947 */ /* 0x000fea0003800000 */
        /* <DEDUP_REMOVED lines=16> */
.L_x_7228:
[----:B------:R-:W-:Y:S05]  /*5880*/  BSYNC.RECONVERGENT B2 ;  /* 0x0000000000027941 */ /* 0x000fea0003800200 */
.L_x_7227:
        /* <DEDUP_REMOVED lines=17> */
.L_x_7230:
[----:B------:R-:W-:Y:S05]  /*59a0*/  BSYNC.RECONVERGENT B2 ;  /* 0x0000000000027941 */ /* 0x000fea0003800200 */
.L_x_7229:
        /* <DEDUP_REMOVED lines=18> */
.L_x_7232:
[----:B------:R-:W-:Y:S05]  /*5ad0*/  BSYNC.RECONVERGENT B2 ;  /* 0x0000000000027941 */ /* 0x000fea0003800200 */
.L_x_7231:
        /* <DEDUP_REMOVED lines=17> */
.L_x_7234:
[----:B------:R-:W-:Y:S05]  /*5bf0*/  BSYNC.RECONVERGENT B2 ;  /* 0x0000000000027941 */ /* 0x000fea0003800200 */
.L_x_7233:
        /* <DEDUP_REMOVED lines=18> */
.L_x_7236:
[----:B------:R-:W-:Y:S05]  /*5d20*/  BSYNC.RECONVERGENT B2 ;  /* 0x0000000000027941 */ /* 0x000fea0003800200 */
.L_x_7235:
        /* <DEDUP_REMOVED lines=18> */
.L_x_7222:
[----:B------:R-:W-:Y:S04]  /*5e50*/  BSSY.RECONVERGENT B2, `(.L_x_7238) ;  /* 0x0000012000027945 */ /* 0x000fe80003800200 */
[----:B------:R-:W-:Y:S05]  /*5e60*/  @!P2 BRA `(.L_x_7239) ;  /* 0x000000000040a947 */ /* 0x000fea0003800000 */
[----:B------:R-:W-:Y:S01]  /*5e70*/  @P1 FFMA.FTZ R143, R113, R123, R122 ;  /* 0x0000007b718f1223 */ /* 0x000fe2000001007a */
[----:B-----5:R-:W-:Y:S02]  /*5e80*/  LOP3.LUT P0, RZ, R130, 0xff, RZ, 0xc0, !PT ;  /* 0x000000ff82ff7812 */ /* 0x020fe4000780c0ff */
[----:B------:R-:W-:Y:S01]  /*5e90*/  MOV R141, R88 ;  /* 0x00000058008d7202 */ /* 0x000fe20000000f00 */
[----:B------:R-:W-:Y:S01]  /*5ea0*/  @P1 FADD.FTZ R143, R112, -R143 ;  /* 0x8000008f708f1221 */ /* 0x000fe20000010000 */
[----:B-1----:R-:W-:-:S03]  /*5eb0*/  MOV R144, RZ ;  /* 0x000000ff00907202 */ /* 0x002fc60000000f00 */
[----:B------:R-:W-:Y:S01]  /*5ec0*/  @P1 FFMA.FTZ R141, R142, R143, R88 ;  /* 0x0000008f8e8d1223 */ /* 0x000fe20000010058 */
[----:B------:R-:W-:-:S03]  /*5ed0*/  HFMA2 R143, -RZ, RZ, 0, 0 ;  /* 0x00000000ff8f7431 */ /* 0x000fc600000001ff */
        /* <DEDUP_REMOVED lines=9> */
.L_x_7239:
[----:B------:R-:W-:Y:S05]  /*5f70*/  BSYNC.RECONVERGENT B2 ;  /* 0x0000000000027941 */ /* 0x000fea0003800200 */
.L_x_7238:
[----:B------:R-:W-:Y:S04]  /*5f80*/  BSSY.RECONVERGENT B2, `(.L_x_7240) ;  /* 0x0000012000027945 */ /* 0x000fe80003800200 */
[----:B------:R-:W-:Y:S05]  /*5f90*/  @!P2 BRA `(.L_x_7241) ;  /* 0x000000000040a947 */ /* 0x000fea0003800000 */
[----:B-1----:R-:W-:Y:S01]  /*5fa0*/  @P1 FFMA.FTZ R144, R114, R123, R122 ;  /* 0x0000007b72901223 */ /* 0x002fe2000001007a */
[----:B-----5:R-:W-:Y:S02]  /*5fb0*/  LOP3.LUT P0, RZ, R130, 0xff00, RZ, 0xc0, !PT ;  /* 0x0000ff0082ff7812 */ /* 0x020fe4000780c0ff */
[----:B------:R-:W-:Y:S01]  /*5fc0*/  MOV R141, R89 ;  /* 0x00000059008d7202 */ /* 0x000fe20000000f00 */
[----:B------:R-:W-:Y:S01]  /*5fd0*/  @P1 FADD.FTZ R144, R115, -R144 ;  /* 0x8000009073901221 */ /* 0x000fe20000010000 */
[----:B------:R-:W-:-:S03]  /*5fe0*/  MOV R143, RZ ;  /* 0x000000ff008f7202 */ /* 0x000fc60000000f00 */
[----:B------:R-:W-:Y:S01]  /*5ff0*/  @P1 FFMA.FTZ R141, R142, R144, R89 ;  /* 0x000000908e8d1223 */ /* 0x000fe20000010059 */
[----:B------:R-:W-:-:S03]  /*6000*/  HFMA2 R144, -RZ, RZ, 0, 0 ;  /* 0x00000000ff907431 */ /* 0x000fc600000001ff */
        /* <DEDUP_REMOVED lines=9> */
.L_x_7241:
[----:B------:R-:W-:Y:S05]  /*60a0*/  BSYNC.RECONVERGENT B2 ;  /* 0x0000000000027941 */ /* 0x000fea0003800200 */
.L_x_7240:
        /* <DEDUP_REMOVED lines=18> */
.L_x_7243:
[----:B------:R-:W-:Y:S05]  /*61d0*/  BSYNC.RECONVERGENT B2 ;  /* 0x0000000000027941 */ /* 0x000fea0003800200 */
.L_x_7242:
        /* <DEDUP_REMOVED lines=18> */
.L_x_7245:
[----:B------:R-:W-:Y:S05]  /*6300*/  BSYNC.RECONVERGENT B2 ;  /* 0x0000000000027941 */ /* 0x000fea0003800200 */
.L_x_7244:
        /* <DEDUP_REMOVED lines=18> */
.L_x_7247:
[----:B------:R-:W-:Y:S05]  /*6430*/  BSYNC.RECONVERGENT B2 ;  /* 0x0000000000027941 */ /* 0x000fea0003800200 */
.L_x_7246:
        /* <DEDUP_REMOVED lines=18> */
.L_x_7249:
[----:B------:R-:W-:Y:S05]  /*6560*/  BSYNC.RECONVERGENT B2 ;  /* 0x0000000000027941 */ /* 0x000fea0003800200 */
.L_x_7248:
        /* <DEDUP_REMOVED lines=18> */
.L_x_7251:
[----:B------:R-:W-:Y:S05]  /*6690*/  BSYNC.RECONVERGENT B2 ;  /* 0x0000000000027941 */ /* 0x000fea0003800200 */
.L_x_7250:
[----:B------:R-:W-:Y:S05]  /*66a0*/  @!P2 BRA `(.L_x_7237) ;  /* 0x000000200094a947 */ /* 0x000fea0003800000 */
[----:B-----5:R-:W-:Y:S01]  /*66b0*/  ISETP.GE.U32.AND P0, PT, R130, RZ, PT ;  /* 0x000000ff8200720c */ /* 0x020fe20003f06070 */
[----:B-1----:R-:W-:Y:S01]  /*66c0*/  @P1 FFMA.FTZ R144, R138, R123, R122 ;  /* 0x0000007b8a901223 */ /* 0x002fe2000001007a */
[----:B------:R-:W-:Y:S02]  /*66d0*/  MOV R122, R95 ;  /* 0x0000005f007a7202 */ /* 0x000fe40000000f00 */
[----:B------:R-:W-:Y:S01]  /*66e0*/  ISETP.GE.U32.AND.EX P0, PT, R131, 0x1000000, PT, P0 ;  /* 0x010000008300780c */ /* 0x000fe20003f06100 */
[----:B------:R-:W-:-:S04]  /*66f0*/  @P1 FADD.FTZ R144, R135, -R144 ;  /* 0x8000009087901221 */ /* 0x000fc80000010000 */
[----:B------:R-:W-:-:S04]  /*6700*/  @P1 FFMA.FTZ R122, R142, R144, R95 ;  /* 0x000000908e7a1223 */ /* 0x000fc8000001005f */
[----:B------:R-:W-:-:S04]  /*6710*/  FMUL.FTZ R122, R122, UR13 ;  /* 0x0000000d7a7a7c20 */ /* 0x000fc80008410000 */
[----:B------:R-:W-:Y:S02]  /*6720*/  @P0 HADD2.F32 R144, -RZ, R75.H1_H1 ;  /* 0x3000004bff900230 */ /* 0x000fe40000004100 */
[----:B------:R-:W-:Y:S01]  /*6730*/  FMUL.FTZ R141, R122, UR12 ;  /* 0x0000000c7a8d7c20 */ /* 0x000fe20008410000 */
[----:B------:R-:W-:Y:S01]  /*6740*/  CS2R R122, SRZ ;  /* 0x00000000007a7805 */ /* 0x000fe2000001ff00 */
[----:B------:R-:W-:Y:S02]  /*6750*/  @P0 HADD2.F32 R142, -RZ, R99.H1_H1 ;  /* 0x30000063ff8e0230 */ /* 0x000fe40000004100 */
[----:B------:R-:W-:-:S03]  /*6760*/  @P0 FMUL.FTZ R123, R144, R141 ;  /* 0x0000008d907b0220 */ /* 0x000fc60000410000 */
[----:B------:R-:W-:Y:S02]  /*6770*/  @P0 FMUL.FTZ R122, R142, R141 ;  /* 0x0000008d8e7a0220 */ /* 0x000fe40000410000 */
[----:B------:R-:W-:Y:S02]  /*6780*/  F2FP.F16.F32.PACK_AB R123, RZ, R123 ;  /* 0x0000007bff7b723e */ /* 0x000fe400000000ff */
[----:B------:R-:W-:Y:S02]  /*6790*/  FADD.FTZ R27, R27, R122 ;  /* 0x0000007a1b1b7221 */ /* 0x000fe40000010000 */
[----:B------:R-:W-:Y:S01]  /*67a0*/  PRMT R103, R103, 0x5410, R123 ;  /* 0x0000541067677816 */ /* 0x000fe2000000007b */
[----:B------:R-:W-:Y:S06]  /*67b0*/  BRA `(.L_x_7237) ;  /* 0x0000002000507947 */ /* 0x000fec0003800000 */
.L_x_7221:
        /* <DEDUP_REMOVED lines=14> */
[----:B------:R-:W-:-:S04]  /*68a0*/  HADD2.F32 R105, -RZ, R96.H0_H0 ;  /* 0x20000060ff697230 */ /* 0x000fc80000004100 */
[----:B------:R-:W-:-:S05]  /*68b0*/  FSEL R104, R104, RZ, P1 ;  /* 0x000000ff68687208 */ /* 0x000fca0000800000 */
[----:B------:R-:W-:-:S04]  /*68c0*/  FMUL.FTZ R104, R104, UR13 ;  /* 0x0000000d68687c20 */ /* 0x000fc80008410000 */
[----:B------:R-:W-:-:S04]  /*68d0*/  FMUL.FTZ R104, R104, UR12 ;  /* 0x0000000c68687c20 */ /* 0x000fc80008410000 */
[----:B------:R-:W-:-:S07]  /*68e0*/  FMUL.FTZ R105, R105, R104 ;  /* 0x0000006869697220 */ /* 0x000fce0000410000 */
.L_x_7256:
[----:B------:R-:W-:Y:S05]  /*68f0*/  BSYNC.RECONVERGENT B3 ;  /* 0x0000000000037941 */ /* 0x000fea0003800200 */
.L_x_7255:
        /* <DEDUP_REMOVED lines=13> */
.L_x_7258:
[----:B------:R-:W-:Y:S05]  /*69d0*/  BSYNC.RECONVERGENT B3 ;  /* 0x0000000000037941 */ /* 0x000fea0003800200 */
.L_x_7257:
[----:B------:R-:W-:-:S04]  /*69e0*/  F2FP.F16.F32.PACK_AB R104, RZ, R104 ;  /* 0x00000068ff68723e */ /* 0x000fc800000000ff */
[----:B------:R-:W-:-:S07]  /*69f0*/  PRMT R100, R104, 0x7610, R100 ;  /* 0x0000761068647816 */ /* 0x000fce0000000064 */
.L_x_7254:
[----:B------:R-:W-:Y:S05]  /*6a00*/  BSYNC.RECONVERGENT B2 ;  /* 0x0000000000027941 */ /* 0x000fea0003800200 */
.L_x_7253:
        /* <DEDUP_REMOVED lines=10> */
[----:B------:R-:W-:-:S04]  /*6ab0*/  HADD2.F32 R105, -RZ, R96.H1_H1 ;  /* 0x30000060ff697230 */ /* 0x000fc80000004100 */
[----:B------:R-:W-:-:S05]  /*6ac0*/  FSEL R104, R104, RZ, P1 ;  /* 0x000000ff68687208 */ /* 0x000fca0000800000 */
[----:B------:R-:W-:-:S04]  /*6ad0*/  FMUL.FTZ R104, R104, UR13 ;  /* 0x0000000d68687c20 */ /* 0x000fc80008410000 */
[----:B------:R-:W-:-:S04]  /*6ae0*/  FMUL.FTZ R104, R104, UR12 ;  /* 0x0000000c68687c20 */ /* 0x000fc80008410000 */
[----:B------:R-:W-:-:S07]  /*6af0*/  FMUL.FTZ R104, R105, R104 ;  /* 0x0000006869687220 */ /* 0x000fce0000410000 */
.L_x_7262:
[----:B------:R-:W-:Y:S05]  /*6b00*/  BSYNC.RECONVERGENT B3 ;  /* 0x0000000000037941 */ /* 0x000fea0003800200 */
.L_x_7261:
        /* <DEDUP_REMOVED lines=13> */
.L_x_7264:
[----:B------:R-:W-:Y:S05]  /*6be0*/  BSYNC.RECONVERGENT B3 ;  /* 0x0000000000037941 */ /* 0x000fea0003800200 */
.L_x_7263:
[----:B------:R-:W-:-:S04]  /*6bf0*/  F2FP.F16.F32.PACK_AB R104, RZ, R104 ;  /* 0x00000068ff68723e */ /* 0x000fc800000000ff */
[----:B------:R-:W-:-:S07]  /*6c00*/  PRMT R100, R100, 0x5410, R104 ;  /* 0x0000541064647816 */ /* 0x000fce0000000068 */
.L_x_7260:
[----:B------:R-:W-:Y:S05]  /*6c10*/  BSYNC.RECONVERGENT B2 ;  /* 0x0000000000027941 */ /* 0x000fea0003800200 */
.L_x_7259:
        /* <DEDUP_REMOVED lines=15> */
.L_x_7268:
[----:B------:R-:W-:Y:S05]  /*6d10*/  BSYNC.RECONVERGENT B3 ;  /* 0x0000000000037941 */ /* 0x000fea0003800200 */
.L_x_7267:
        /* <DEDUP_REMOVED lines=13> */
.L_x_7270:
[----:B------:R-:W-:Y:S05]  /*6df0*/  BSYNC.RECONVERGENT B3 ;  /* 0x0000000000037941 */ /* 0x000fea0003800200 */
.L_x_7269:
[----:B------:R-:W-:-:S04]  /*6e00*/  F2FP.F16.F32.PACK_AB R104, RZ, R104 ;  /* 0x00000068ff68723e */ /* 0x000fc800000000ff */
[----:B------:R-:W-:-:S07]  /*6e10*/  PRMT R101, R104, 0x7610, R101 ;  /* 0x0000761068657816 */ /* 0x000fce0000000065 */
.L_x_7266:
[----:B------:R-:W-:Y:S05]  /*6e20*/  BSYNC.RECONVERGENT B2 ;  /* 0x0000000000027941 */ /* 0x000fea0003800200 */
.L_x_7265:
        /* <DEDUP_REMOVED lines=15> */
.L_x_7274:
[----:B------:R-:W-:Y:S05]  /*6f20*/  BSYNC.RECONVERGENT B3 ;  /* 0x0000000000037941 */ /* 0x000fea0003800200 */
.L_x_7273:
        /* <DEDUP_REMOVED lines=13> */
.L_x_7276:
[----:B------:R-:W-:Y:S05]  /*7000*/  BSYNC.RECONVERGENT B3 ;  /* 0x0000000000037941 */ /* 0x000fea0003800200 */
.L_x_7275:
[----:B------:R-:W-:-:S04]  /*7010*/  F2FP.F16.F32.PACK_AB R104, RZ, R104 ;  /* 0x00000068ff68723e */ /* 0x000fc800000000ff */
[----:B------:R-:W-:-:S07]  /*7020*/  PRMT R101, R101, 0x5410, R104 ;  /* 0x0000541065657816 */ /* 0x000fce0000000068 */
.L_x_7272:
[----:B------:R-:W-:Y:S05]  /*7030*/  BSYNC.RECONVERGENT B2 ;  /* 0x0000000000027941 */ /* 0x000fea0003800200 */
.L_x_7271:
        /* <DEDUP_REMOVED lines=15> */
.L_x_7280:
[----:B------:R-:W-:Y:S05]  /*7130*/  BSYNC.RECONVERGENT B3 ;  /* 0x0000000000037941 */ /* 0x000fea0003800200 */
.L_x_7279:
        /* <DEDUP_REMOVED lines=13> */
.L_x_7282:
[----:B------:R-:W-:Y:S05]  /*7210*/  BSYNC.RECONVERGENT B3 ;  /* 0x0000000000037941 */ /* 0x000fea0003800200 */
.L_x_7281:
[----:B------:R-:W-:-:S04]  /*7220*/  F2FP.F16.F32.PACK_AB R104, RZ, R104 ;  /* 0x00000068ff68723e */ /* 0x000fc800000000ff */
[----:B------:R-:W-:-:S07]  /*7230*/  PRMT R102, R104, 0x7610, R102 ;  /* 0x0000761068667816 */ /* 0x000fce0000000066 */
.L_x_7278:
[----:B------:R-:W-:Y:S05]  /*7240*/  BSYNC.RECONVERGENT B2 ;  /* 0x0000000000027941 */ /* 0x000fea0003800200 */
.L_x_7277:
        /* <DEDUP_REMOVED lines=15> */
.L_x_7286:
[----:B------:R-:W-:Y:S05]  /*7340*/  BSYNC.RECONVERGENT B3 ;  /* 0x0000000000037941 */ /* 0x000fea0003800200 */
.L_x_7285:
        /* <DEDUP_REMOVED lines=13> */
.L_x_7288:
[----:B------:R-:W-:Y:S05]  /*7420*/  BSYNC.RECONVERGENT B3 ;  /* 0x0000000000037941 */ /* 0x000fea0003800200 */
.L_x_7287:
[----:B------:R-:W-:-:S04]  /*7430*/  F2FP.F16.F32.PACK_AB R104, RZ, R104 ;  /* 0x00000068ff68723e */ /* 0x000fc800000000ff */
[----:B------:R-:W-:-:S07]  /*7440*/  PRMT R102, R102, 0x5410, R104 ;  /* 0x0000541066667816 */ /* 0x000fce0000000068 */
.L_x_7284:
[----:B------:R-:W-:Y:S05]  /*7450*/  BSYNC.RECONVERGENT B2 ;  /* 0x0000000000027941 */ /* 0x000fea0003800200 */
.L_x_7283:
        /* <DEDUP_REMOVED lines=15> */
.L_x_7292:
[----:B------:R-:W-:Y:S05]  /*7550*/  BSYNC.RECONVERGENT B3 ;  /* 0x0000000000037941 */ /* 0x000fea0003800200 */
.L_x_7291:
        /* <DEDUP_REMOVED lines=13> */
.L_x_7294:
[----:B------:R-:W-:Y:S05]  /*7630*/  BSYNC.RECONVERGENT B3 ;  /* 0x0000000000037941 */ /* 0x000fea0003800200 */
.L_x_7293:
[----:B------:R-:W-:-:S04]  /*7640*/  F2FP.F16.F32.PACK_AB R104, RZ, R104 ;  /* 0x00000068ff68723e */ /* 0x000fc800000000ff */
[----:B------:R-:W-:-:S07]  /*7650*/  PRMT R103, R104, 0x7610, R103 ;  /* 0x0000761068677816 */ /* 0x000fce0000000067 */
.L_x_7290:
[----:B------:R-:W-:Y:S05]  /*7660*/  BSYNC.RECONVERGENT B2 ;  /* 0x0000000000027941 */ /* 0x000fea0003800200 */
.L_x_7289:
[-CC-:B-1----:R-:W-:Y:S01]  /*7670*/  FFMA.FTZ R104, R134, R123.reuse, R122.reuse ;  /* 0x0000007b86687223 */ /* 0x182fe2000001007a */
[----:B------:R-:W-:Y:S01]  /*7680*/  ISETP.GT.AND P0, PT, R141, RZ, PT ;  /* 0x000000ff8d00720c */ /* 0x000fe20003f04270 */
        /* <DEDUP_REMOVED lines=45> */
.L_x_7252:
        /* <DEDUP_REMOVED lines=12> */
[----:B------:R-:W-:-:S03]  /*7a20*/  HADD2.F32 R143, -RZ, R96.H0_H0 ;  /* 0x20000060ff8f7230 */ /* 0x000fc60000004100 */
[----:B------:R-:W-:-:S04]  /*7a30*/  FMUL.FTZ R144, R144, UR12 ;  /* 0x0000000c90907c20 */ /* 0x000fc80008410000 */
[----:B------:R-:W-:-:S07]  /*7a40*/  FMUL.FTZ R143, R143, R144 ;  /* 0x000000908f8f7220 */ /* 0x000fce0000410000 */
.L_x_7298:
[----:B------:R-:W-:Y:S05]  /*7a50*/  BSYNC.RECONVERGENT B3 ;  /* 0x0000000000037941 */ /* 0x000fea0003800200 */
.L_x_7297:
        /* <DEDUP_REMOVED lines=13> */
.L_x_7300:
[----:B------:R-:W-:Y:S05]  /*7b30*/  BSYNC.RECONVERGENT B3 ;  /* 0x0000000000037941 */ /* 0x000fea0003800200 */
.L_x_7299:
[----:B------:R-:W-:-:S04]  /*7b40*/  F2FP.F16.F32.PACK_AB R143, RZ, R143 ;  /* 0x0000008fff8f723e */ /* 0x000fc800000000ff */
[----:B-1----:R-:W-:-:S07]  /*7b50*/  PRMT R100, R143, 0x7610, R100 ;  /* 0x000076108f647816 */ /* 0x002fce0000000064 */
.L_x_7296:
[----:B------:R-:W-:Y:S05]  /*7b60*/  BSYNC.RECONVERGENT B2 ;  /* 0x0000000000027941 */ /* 0x000fea0003800200 */
.L_x_7295:
        /* <DEDUP_REMOVED lines=15> */
.L_x_7304:
[----:B------:R-:W-:Y:S05]  /*7c60*/  BSYNC.RECONVERGENT B3 ;  /* 0x0000000000037941 */ /* 0x000fea0003800200 */
.L_x_7303:
        /* <DEDUP_REMOVED lines=13> */
.L_x_7306:
[----:B------:R-:W-:Y:S05]  /*7d40*/  BSYNC.RECONVERGENT B3 ;  /* 0x0000000000037941 */ /* 0x000fea0003800200 */
.L_x_7305:
[----:B------:R-:W-:-:S04]  /*7d50*/  F2FP.F16.F32.PACK_AB R143, RZ, R143 ;  /* 0x0000008fff8f723e */ /* 0x000fc800000000ff */
[----:B------:R-:W-:-:S07]  /*7d60*/  PRMT R100, R100, 0x5410, R143 ;  /* 0x0000541064647816 */ /* 0x000fce000000008f */
.L_x_7302:
[----:B------:R-:W-:Y:S05]  /*7d70*/  BSYNC.RECONVERGENT B2 ;  /* 0x0000000000027941 */ /* 0x000fea0003800200 */
.L_x_7301:
        /* <DEDUP_REMOVED lines=15> */
.L_x_7310:
[----:B------:R-:W-:Y:S05]  /*7e70*/  BSYNC.RECONVERGENT B3 ;  /* 0x0000000000037941 */ /* 0x000fea0003800200 */
.L_x_7309:
        /* <DEDUP_REMOVED lines=13> */
.L_x_7312:
[----:B------:R-:W-:Y:S05]  /*7f50*/  BSYNC.RECONVERGENT B3 ;  /* 0x0000000000037941 */ /* 0x000fea0003800200 */
.L_x_7311:
[----:B------:R-:W-:-:S04]  /*7f60*/  F2FP.F16.F32.PACK_AB R143, RZ, R143 ;  /* 0x0000008fff8f723e */ /* 0x000fc800000000ff */
[----:B-1----:R-:W-:-:S07]  /*7f70*/  PRMT R101, R143, 0x7610, R101 ;  /* 0x000076108f657816 */ /* 0x002fce0000000065 */
.L_x_7308:
[----:B------:R-:W-:Y:S05]  /*7f80*/  BSYNC.RECONVERGENT B2 ;  /* 0x0000000000027941 */ /* 0x000fea0003800200 */
.L_x_7307:
        /* <DEDUP_REMOVED lines=15> */
.L_x_7316:
[----:B------:R-:W-:Y:S05]  /*8080*/  BSYNC.RECONVERGENT B3 ;  /* 0x0000000000037941 */ /* 0x000fea0003800200 */
.L_x_7315:
        /* <DEDUP_REMOVED lines=13> */
.L_x_7318:
[----:B------:R-:W-:Y:S05]  /*8160*/  BSYNC.RECONVERGENT B3 ;  /* 0x0000000000037941 */ /* 0x000fea0003800200 */
.L_x_7317:
[----:B------:R-:W-:-:S04]  /*8170*/  F2FP.F16.F32.PACK_AB R143, RZ, R143 ;  /* 0x0000008fff8f723e */ /* 0x000fc800000000ff */
[----:B------:R-:W-:-:S07]  /*8180*/  PRMT R101, R101, 0x5410, R143 ;  /* 0x0000541065657816 */ /* 0x000fce000000008f */
.L_x_7314:
[----:B------:R-:W-:Y:S05]  /*8190*/  BSYNC.RECONVERGENT B2 ;  /* 0x0000000000027941 */ /* 0x000fea0003800200 */
.L_x_7313:
        /* <DEDUP_REMOVED lines=15> */
.L_x_7322:
[----:B------:R-:W-:Y:S05]  /*8290*/  BSYNC.RECONVERGENT B3 ;  /* 0x0000000000037941 */ /* 0x000fea0003800200 */
.L_x_7321:
        /* <DEDUP_REMOVED lines=13> */
.L_x_7324:
[----:B------:R-:W-:Y:S05]  /*8370*/  BSYNC.RECONVERGENT B3 ;  /* 0x0000000000037941 */ /* 0x000fea0003800200 */
.L_x_7323:
[----:B------:R-:W-:-:S04]  /*8380*/  F2FP.F16.F32.PACK_AB R143, RZ, R143 ;  /* 0x0000008fff8f723e */ /* 0x000fc800000000ff */
[----:B-1----:R-:W-:-:S07]  /*8390*/  PRMT R102, R143, 0x7610, R102 ;  /* 0x000076108f667816 */ /* 0x002fce0000000066 */
.L_x_7320:
[----:B------:R-:W-:Y:S05]  /*83a0*/  BSYNC.RECONVERGENT B2 ;  /* 0x0000000000027941 */ /* 0x000fea0003800200 */
.L_x_7319:
        /* <DEDUP_REMOVED lines=15> */
.L_x_7328:
[----:B------:R-:W-:Y:S05]  /*84a0*/  BSYNC.RECONVERGENT B3 ;  /* 0x0000000000037941 */ /* 0x000fea0003800200 */
.L_x_7327:
        /* <DEDUP_REMOVED lines=13> */
.L_x_7330:
[----:B------:R-:W-:Y:S05]  /*8580*/  BSYNC.RECONVERGENT B3 ;  /* 0x0000000000037941 */ /* 0x000fea0003800200 */
.L_x_7329:
[----:B------:R-:W-:-:S04]  /*8590*/  F2FP.F16.F32.PACK_AB R143, RZ, R143 ;  /* 0x0000008fff8f723e */ /* 0x000fc800000000ff */
[----:B------:R-:W-:-:S07]  /*85a0*/  PRMT R102, R102, 0x5410, R143 ;  /* 0x0000541066667816 */ /* 0x000fce000000008f */
.L_x_7326:
[----:B------:R-:W-:Y:S05]  /*85b0*/  BSYNC.RECONVERGENT B2 ;  /* 0x0000000000027941 */ /* 0x000fea0003800200 */
.L_x_7325:
        /* <DEDUP_REMOVED lines=15> */
.L_x_7334:
[----:B------:R-:W-:Y:S05]  /*86b0*/  BSYNC.RECONVERGENT B3 ;  /* 0x0000000000037941 */ /* 0x000fea0003800200 */
.L_x_7333:
        /* <DEDUP_REMOVED lines=13> */
.L_x_7336:
[----:B------:R-:W-:Y:S05]  /*8790*/  BSYNC.RECONVERGENT B3 ;  /* 0x0000000000037941 */ /* 0x000fea0003800200 */
.L_x_7335:
[----:B------:R-:W-:-:S04]  /*87a0*/  F2FP.F16.F32.PACK_AB R143, RZ, R143 ;  /* 0x0000008fff8f723e */ /* 0x000fc800000000ff */
[----:B-1----:R-:W-:-:S07]  /*87b0*/  PRMT R103, R143, 0x7610, R103 ;  /* 0x000076108f677816 */ /* 0x002fce0000000067 */
.L_x_7332:
[----:B------:R-:W-:Y:S05]  /*87c0*/  BSYNC.RECONVERGENT B2 ;  /* 0x0000000000027941 */ /* 0x000fea0003800200 */
.L_x_7331:
[----:B------:R-:W-:Y:S05]  /*87d0*/  @!P2 BRA `(.L_x_7237) ;  /* 0x000000000048a947 */ /* 0x000fea0003800000 */
[----:B------:R-:W-:Y:S01]  /*87e0*/  FFMA.FTZ R122, R138, R123, R122 ;  /* 0x0000007b8a7a7223 */ /* 0x000fe2000001007a */
[----:B-----5:R-:W-:Y:S02]  /*87f0*/  ISETP.GE.U32.AND P0, PT, R130, RZ, PT ;  /* 0x000000ff8200720c */ /* 0x020fe40003f06070 */
[----:B------:R-:W-:Y:S01]  /*8800*/  ISETP.GT.AND P1, PT, R141, RZ, PT ;  /* 0x000000ff8d00720c */ /* 0x000fe20003f24270 */
[----:B------:R-:W-:Y:S01]  /*8810*/  FADD.FTZ R123, R135, -R122 ;  /* 0x8000007a877b7221 */ /* 0x000fe20000010000 */
[----:B------:R-:W-:-:S03]  /*8820*/  ISETP.GE.U32.AND.EX P0, PT, R131, 0x1000000, PT, P0 ;  /* 0x010000008300780c */ /* 0x000fc60003f06100 */
[----:B------:R-:W-:Y:S01]  /*8830*/  FMUL.FTZ R123, R142, R123 ;  /* 0x0000007b8e7b7220 */ /* 0x000fe20000410000 */
[----:B------:R-:W-:-:S04]  /*8840*/  HFMA2 R142, -RZ, RZ, 0, 0 ;  /* 0x00000000ff8e7431 */ /* 0x000fc800000001ff */
[----:B------:R-:W-:Y:S02]  /*8850*/  FSEL R122, R123, RZ, P1 ;  /* 0x000000ff7b7a7208 */ /* 0x000fe40000800000 */
[----:B------:R-:W-:-:S03]  /*8860*/  MOV R123, RZ ;  /* 0x000000ff007b7202 */ /* 0x000fc60000000f00 */
[----:B------:R-:W-:Y:S01]  /*8870*/  FMUL.FTZ R122, R122, UR13 ;  /* 0x0000000d7a7a7c20 */ /* 0x000fe20008410000 */
[----:B------:R-:W-:Y:S02]  /*8880*/  @P0 HADD2.F32 R143, -RZ, R75.H1_H1 ;  /* 0x3000004bff8f0230 */ /* 0x000fe40000004100 */
[----:B------:R-:W-:Y:S02]  /*8890*/  @P0 HADD2.F32 R141, -RZ, R99.H1_H1 ;  /* 0x30000063ff8d0230 */ /* 0x000fe40000004100 */
[----:B------:R-:W-:-:S04]  /*88a0*/  FMUL.FTZ R122, R122, UR12 ;  /* 0x0000000c7a7a7c20 */ /* 0x000fc80008410000 */
[-C--:B------:R-:W-:Y:S01]  /*88b0*/  @P0 FMUL.FTZ R123, R143, R122.reuse ;  /* 0x0000007a8f7b0220 */ /* 0x080fe20000410000 */
[----:B------:R-:W-:-:S04]  /*88c0*/  @P0 FMUL.FTZ R142, R141, R122 ;  /* 0x0000007a8d8e0220 */ /* 0x000fc80000410000 */
[----:B------:R-:W-:Y:S01]  /*88d0*/  F2FP.F16.F32.PACK_AB R123, RZ, R123 ;  /* 0x0000007bff7b723e */ /* 0x000fe200000000ff */
[----:B------:R-:W-:-:S03]  /*88e0*/  FADD.FTZ R27, R27, R142 ;  /* 0x0000008e1b1b7221 */ /* 0x000fc60000010000 */
[----:B-1----:R-:W-:-:S07]  /*88f0*/  PRMT R103, R103, 0x5410, R123 ;  /* 0x0000541067677816 */ /* 0x002fce000000007b */
.L_x_7237:
[----:B------:R-:W-:Y:S05]  /*8900*/  BSYNC.RECONVERGENT B0 ;  /* 0x0000000000007941 */ /* 0x000fea0003800200 */
.L_x_7220:
[----:B------:R-:W2:Y:S08]  /*8910*/  @P3 LDC.64 R142, c[0x0][0x478] ;  /* 0x00011e00ff8e3b82 */ /* 0x000eb00000000a00 */
[----:B------:R-:W3:Y:S01]  /*8920*/  @P2 LDC.64 R122, c[0x0][0x468] ;  /* 0x00011a00ff7a2b82 */ /* 0x000ee20000000a00 */
[----:B--2---:R-:W-:-:S05]  /*8930*/  @P3 IMAD.WIDE.U32 R142, R121, 0x20, R142 ;  /* 0x00000020798e3825 */ /* 0x004fca00078e008e */
[----:B------:R2:W-:Y:S01]  /*8940*/  @P3 STG.E.128 desc[UR6][R142.64], R104 ;  /* 0x000000688e003986 */ /* 0x0005e2000c101d06 */
[----:B---3--:R-:W-:-:S03]  /*8950*/  @P2 IMAD.WIDE.U32 R122, R120, 0x10, R122 ;  /* 0x00000010787a2825 */ /* 0x008fc600078e007a */
[----:B------:R2:W-:Y:S04]  /*8960*/  @P3 STG.E.128 desc[UR6][R142.64+0x10], R108 ;  /* 0x0000106c8e003986 */ /* 0x0005e8000c101d06 */
[----:B------:R2:W-:Y:S02]  /*8970*/  @P2 STG.E.128 desc[UR6][R122.64], R100 ;  /* 0x000000647a002986 */ /* 0x0005e4000c101d06 */
.L_x_7217:
[----:B------:R-:W-:Y:S05]  /*8980*/  BSYNC.RECONVERGENT B1 ;  /* 0x0000000000017941 */ /* 0x000fea0003800200 */
.L_x_7216:
[----:B------:R-:W3:Y:S02]  /*8990*/  LDC.64 R120, c[0x0][0x380] ;  /* 0x0000e000ff787b82 */ /* 0x000ee40000000a00 */
[----:B---3--:R-:W-:-:S04]  /*89a0*/  LEA R5, R120, R5, 0x2 ;  /* 0x0000000578057211 */ /* 0x008fc800078e10ff */
[----:B------:R-:W-:-:S13]  /*89b0*/  ISETP.GE.AND P0, PT, R5, R121, PT ;  /* 0x000000790500720c */ /* 0x000fda0003f06270 */
[----:B------:R-:W-:Y:S05]  /*89c0*/  @!P0 BRA `(.L_x_7337) ;  /* 0xffffff7800e48947 */ /* 0x000fea000383ffff */
.L_x_7081:
        /* <DEDUP_REMOVED lines=157> */
.L_x_7339:
[----:B------:R-:W-:Y:S05]  /*93a0*/  BSYNC.RECONVERGENT B0 ;  /* 0x0000000000007941 */ /* 0x000fea0003800200 */
.L_x_7338:
        /* <DEDUP_REMOVED lines=18> */
.L_x_7341:
[----:B------:R-:W-:Y:S05]  /*94d0*/  BSYNC.RECONVERGENT B0 ;  /* 0x0000000000007941 */ /* 0x000fea0003800200 */
.L_x_7340:
        /* <DEDUP_REMOVED lines=18> */
.L_x_7343:
[----:B------:R-:W-:Y:S05]  /*9600*/  BSYNC.RECONVERGENT B0 ;  /* 0x0000000000007941 */ /* 0x000fea0003800200 */
.L_x_7342:
        /* <DEDUP_REMOVED lines=12> */
.L_x_7090:
[----:B------:R-:W-:Y:S01]  /*96d0*/  HFMA2 R155, -RZ, RZ, 0, 5.9604644775390625e-08 ;  /* 0x00000001ff9b7431 */ /* 0x000fe200000001ff */
[----:B------:R-:W-:Y:S01]  /*96e0*/  BSSY B0, `(.L_x_7344) ;  /* 0x0000007000007945 */ /* 0x000fe20003800000 */
[----:B------:R-:W-:Y:S02]  /*96f0*/  MOV R154, R153 ;  /* 0x00000099009a7202 */ /* 0x000fe40000000f00 */
[----:B------:R-:W-:Y:S02]  /*9700*/  MOV R156, 0x1f ;  /* 0x0000001f009c7802 */ /* 0x000fe40000000f00 */
[----:B----4-:R-:W-:-:S07]  /*9710*/  MOV R149, 0xffffffff ;  /* 0xffffffff00957802 */ /* 0x010fce0000000f00 */
[----:B01---5:R-:W-:Y:S05]  /*9720*/  WARPSYNC.COLLECTIVE R149, `(.L_x_7345) ;  /* 0x0000000095087348 */ /* 0x023fea0003c00000 */
[----:B------:R2:W3:Y:S02]  /*9730*/  SHFL.BFLY P0, R151, R154, R155, R156 ;  /* 0x0c00009b9a977389 */ /* 0x0004e4000000009c */
[----:B0123-5:R-:W-:Y:S05]  /*9740*/  ENDCOLLECTIVE ;  /* 0x000000000000791b */ /* 0x02ffea0003800000 */
.L_x_7345:
[----:B------:R-:W-:Y:S05]  /*9750*/  BSYNC B0 ;  /* 0x0000000000007941 */ /* 0x000fea0003800000 */
.L_x_7344:
        /* <DEDUP_REMOVED lines=8> */
.L_x_7346:
[----:B------:R-:W-:-:S05]  /*97e0*/  FADD.FTZ R120, R120, R153 ;  /* 0x0000009978787221 */ /* 0x000fca0000010000 */
[----:B------:R-:W-:Y:S01]  /*97f0*/  MOV R154, R120 ;  /* 0x00000078009a7202 */ /* 0x000fe20000000f00 */
[----:B------:R-:W-:Y:S01]  /*9800*/  HFMA2 R155, -RZ, RZ, 0, 1.1920928955078125e-07 ;  /* 0x00000002ff9b7431 */ /* 0x000fe200000001ff */
[----:B------:R-:W-:-:S07]  /*9810*/  MOV R121, R151 ;  /* 0x0000009700797202 */ /* 0x000fce0000000f00 */
[----:B------:R-:W-:Y:S05]  /*9820*/  WARPSYNC.COLLECTIVE R149, `(.L_x_7347) ;  /* 0x0000000095087348 */ /* 0x000fea0003c00000 */
[----:B------:R0:W1:Y:S02]  /*9830*/  SHFL.BFLY P0, R151, R154, R155, R156 ;  /* 0x0c00009b9a977389 */ /* 0x000064000000009c */
[----:B01----:R-:W-:Y:S05]  /*9840*/  ENDCOLLECTIVE ;  /* 0x000000000000791b */ /* 0x003fea0003800000 */
.L_x_7347:
[----:B------:R-:W-:-:S05]  /*9850*/  FADD.FTZ R121, R121, R152 ;  /* 0x0000009879797221 */ /* 0x000fca0000010000 */
[----:B------:R-:W-:Y:S02]  /*9860*/  MOV R154, R121 ;  /* 0x00000079009a7202 */ /* 0x000fe40000000f00 */
[----:B------:R-:W-:-:S07]  /*9870*/  MOV R123, R151 ;  /* 0x00000097007b7202 */ /* 0x000fce0000000f00 */
[----:B------:R-:W-:Y:S05]  /*9880*/  WARPSYNC.COLLECTIVE R149, `(.L_x_7348) ;  /* 0x0000000095087348 */ /* 0x000fea0003c00000 */
[----:B------:R0:W1:Y:S02]  /*9890*/  SHFL.BFLY P0, R151, R154, R155, R156 ;  /* 0x0c00009b9a977389 */ /* 0x000064000000009c */
[----:B01----:R-:W-:Y:S05]  /*98a0*/  ENDCOLLECTIVE ;  /* 0x000000000000791b */ /* 0x003fea0003800000 */
.L_x_7348:
[----:B------:R-:W-:-:S05]  /*98b0*/  FADD.FTZ R123, R120, R123 ;  /* 0x0000007b787b7221 */ /* 0x000fca0000010000 */
[----:B------:R-:W-:Y:S01]  /*98c0*/  MOV R154, R123 ;  /* 0x0000007b009a7202 */ /* 0x000fe20000000f00 */
[----:B------:R-:W-:Y:S01]  /*98d0*/  HFMA2 R155, -RZ, RZ, 0, 2.384185791015625e-07 ;  /* 0x00000004ff9b7431 */ /* 0x000fe200000001ff */
[----:B------:R-:W-:-:S07]  /*98e0*/  MOV R122, R151 ;  /* 0x00000097007a7202 */ /* 0x000fce0000000f00 */
[----:B------:R-:W-:Y:S05]  /*98f0*/  WARPSYNC.COLLECTIVE R149, `(.L_x_7349) ;  /* 0x0000000095087348 */ /* 0x000fea0003c00000 */
[----:B------:R0:W1:Y:S02]  /*9900*/  SHFL.BFLY P0, R151, R154, R155, R156 ;  /* 0x0c00009b9a977389 */ /* 0x000064000000009c */
[----:B01----:R-:W-:Y:S05]  /*9910*/  ENDCOLLECTIVE ;  /* 0x000000000000791b */ /* 0x003fea0003800000 */
.L_x_7349:
[----:B------:R-:W-:-:S05]  /*9920*/  FADD.FTZ R122, R121, R122 ;  /* 0x0000007a797a7221 */ /* 0x000fca0000010000 */
[----:B------:R-:W-:Y:S02]  /*9930*/  MOV R154, R122 ;  /* 0x0000007a009a7202 */ /* 0x000fe40000000f00 */
[----:B------:R-:W-:-:S07]  /*9940*/  MOV R148, R151 ;  /* 0x0000009700947202 */ /* 0x000fce0000000f00 */
[----:B------:R-:W-:Y:S05]  /*9950*/  WARPSYNC.COLLECTIVE R149, `(.L_x_7350) ;  /* 0x0000000095087348 */ /* 0x000fea0003c00000 */
[----:B------:R0:W1:Y:S02]  /*9960*/  SHFL.BFLY P0, R151, R154, R155, R156 ;  /* 0x0c00009b9a977389 */ /* 0x000064000000009c */
[----:B01----:R-:W-:Y:S05]  /*9970*/  ENDCOLLECTIVE ;  /* 0x000000000000791b */ /* 0x003fea0003800000 */
.L_x_7350:
[----:B------:R-:W-:-:S05]  /*9980*/  FADD.FTZ R148, R123, R148 ;  /* 0x000000947b947221 */ /* 0x000fca0000010000 */
[----:B------:R-:W-:Y:S01]  /*9990*/  MOV R154, R148 ;  /* 0x00000094009a7202 */ /* 0x000fe20000000f00 */
[----:B------:R-:W-:Y:S01]  /*99a0*/  HFMA2 R155, -RZ, RZ, 0, 4.76837158203125e-07 ;  /* 0x00000008ff9b7431 */ /* 0x000fe200000001ff */
[----:B------:R-:W-:-:S07]  /*99b0*/  MOV R145, R151 ;  /* 0x0000009700917202 */ /* 0x000fce0000000f00 */
[----:B------:R-:W-:Y:S05]  /*99c0*/  WARPSYNC.COLLECTIVE R149, `(.L_x_7351) ;  /* 0x0000000095087348 */ /* 0x000fea0003c00000 */
[----:B------:R0:W1:Y:S02]  /*99d0*/  SHFL.BFLY P0, R151, R154, R155, R156 ;  /* 0x0c00009b9a977389 */ /* 0x000064000000009c */
[----:B01----:R-:W-:Y:S05]  /*99e0*/  ENDCOLLECTIVE ;  /* 0x000000000000791b */ /* 0x003fea0003800000 */
.L_x_7351:
[----:B------:R-:W-:-:S05]  /*99f0*/  FADD.FTZ R145, R122, R145 ;  /* 0x000000917a917221 */ /* 0x000fca0000010000 */
[----:B------:R-:W-:Y:S02]  /*9a00*/  MOV R154, R145 ;  /* 0x00000091009a7202 */ /* 0x000fe40000000f00 */
[----:B------:R-:W-:-:S07]  /*9a10*/  MOV R147, R151 ;  /* 0x0000009700937202 */ /* 0x000fce0000000f00 */
[----:B------:R-:W-:Y:S05]  /*9a20*/  WARPSYNC.COLLECTIVE R149, `(.L_x_7352) ;  /* 0x0000000095087348 */ /* 0x000fea0003c00000 */
[----:B------:R0:W1:Y:S02]  /*9a30*/  SHFL.BFLY P0, R151, R154, R155, R156 ;  /* 0x0c00009b9a977389 */ /* 0x000064000000009c */
[----:B01----:R-:W-:Y:S05]  /*9a40*/  ENDCOLLECTIVE ;  /* 0x000000000000791b */ /* 0x003fea0003800000 */
.L_x_7352:
[----:B------:R-:W-:-:S05]  /*9a50*/  FADD.FTZ R147, R148, R147 ;  /* 0x0000009394937221 */ /* 0x000fca0000010000 */
[----:B------:R-:W-:Y:S01]  /*9a60*/  MOV R154, R147 ;  /* 0x00000093009a7202 */ /* 0x000fe20000000f00 */
[----:B------:R-:W-:Y:S01]  /*9a70*/  HFMA2 R155, -RZ, RZ, 0, 9.5367431640625e-07 ;  /* 0x00000010ff9b7431 */ /* 0x000fe200000001ff */
[----:B------:R-:W-:-:S07]  /*9a80*/  MOV R150, R151 ;  /* 0x0000009700967202 */ /* 0x000fce0000000f00 */
[----:B------:R-:W-:Y:S05]  /*9a90*/  WARPSYNC.COLLECTIVE R149, `(.L_x_7353) ;  /* 0x0000000095087348 */ /* 0x000fea0003c00000 */
[----:B------:R0:W1:Y:S02]  /*9aa0*/  SHFL.BFLY P0, R151, R154, R155, R156 ;  /* 0x0c00009b9a977389 */ /* 0x000064000000009c */
[----:B01----:R-:W-:Y:S05]  /*9ab0*/  ENDCOLLECTIVE ;  /* 0x000000000000791b */ /* 0x003fea0003800000 */
.L_x_7353:
[----:B------:R-:W-:-:S05]  /*9ac0*/  FADD.FTZ R150, R145, R150 ;  /* 0x0000009691967221 */ /* 0x000fca0000010000 */
[----:B------:R-:W-:Y:S02]  /*9ad0*/  MOV R154, R150 ;  /* 0x00000096009a7202 */ /* 0x000fe40000000f00 */
[----:B------:R-:W-:-:S07]  /*9ae0*/  MOV R120, R151 ;  /* 0x0000009700787202 */ /* 0x000fce0000000f00 */
[----:B------:R-:W-:Y:S05]  /*9af0*/  WARPSYNC.COLLECTIVE R149, `(.L_x_7354) ;  /* 0x0000000095087348 */ /* 0x000fea0003c00000 */
[----:B------:R0:W1:Y:S02]  /*9b00*/  SHFL.BFLY P0, R151, R154, R155, R156 ;  /* 0x0c00009b9a977389 */ /* 0x000064000000009c */
[----:B01----:R-:W-:Y:S05]  /*9b10*/  ENDCOLLECTIVE ;  /* 0x000000000000791b */ /* 0x003fea0003800000 */
.L_x_7354:
[----:B------:R-:W-:Y:S01]  /*9b20*/  MOV R121, R151 ;  /* 0x0000009700797202 */ /* 0x000fe20000000f00 */
[----:B------:R-:W-:Y:S06]  /*9b30*/  BRA `(.L_x_7355) ;  /* 0xffffff7c002c7947 */ /* 0x000fec000383ffff */
.L_x_7356:
        /* <DEDUP_REMOVED lines=12> */
.L_x_11285:


//--------------------- .text._ZN10layer_norm22ln_bwd_finalize_kernelINS_22Kernel_traits_finalizeILj512E6__halfS2_fS2_fjLb1ELj1024ELj4ENS_18Kernel_traits_baseILj512ES2_S2_fS2_fjLj1024EEEEELb1ELb1EEEvNS_9BwdParamsE --------------------------
	.section	.text._ZN10layer_norm22ln_bwd_finalize_kernelINS_22Kernel_traits_finalizeILj512E6__halfS2_fS2_fjLb1ELj1024ELj4ENS_18Kernel_traits_baseILj512ES2_S2_fS2_fjLj1024EEEEELb1ELb1EEEvNS_9BwdParamsE,"ax",@progbits
	.align	128
        .global         _ZN10layer_norm22ln_bwd_finalize_kernelINS_22Kernel_traits_finalizeILj512E6__halfS2_fS2_fjLb1ELj1024ELj4ENS_18Kernel_traits_baseILj512ES2_S2_fS2_fjLj1024EEEEELb1ELb1EEEvNS_9BwdParamsE
        .type           _ZN10layer_norm22ln_bwd_finalize_kernelINS_22Kernel_traits_finalizeILj512E6__halfS2_fS2_fjLb1ELj1024ELj4ENS_18Kernel_traits_baseILj512ES2_S2_fS2_fjLj1024EEEEELb1ELb1EEEvNS_9BwdParamsE,@function
        .size           _ZN10layer_norm22ln_bwd_finalize_kernelINS_22Kernel_traits_finalizeILj512E6__halfS2_fS2_fjLb1ELj1024ELj4ENS_18Kernel_traits_baseILj512ES2_S2_fS2_fjLj1024EEEEELb1ELb1EEEvNS_9BwdParamsE,(.L_x_11286 - _ZN10layer_norm22ln_bwd_finalize_kernelINS_22Kernel_traits_finalizeILj512E6__halfS2_fS2_fjLb1ELj1024ELj4ENS_18Kernel_traits_baseILj512ES2_S2_fS2_fjLj1024EEEEELb1ELb1EEEvNS_9BwdParamsE)
        .other          _ZN10layer_norm22ln_bwd_finalize_kernelINS_22Kernel_traits_finalizeILj512E6__halfS2_fS2_fjLb1ELj1024ELj4ENS_18Kernel_traits_baseILj512ES2_S2_fS2_fjLj1024EEEEELb1ELb1EEEvNS_9BwdParamsE,@"STO_CUDA_ENTRY STV_DEFAULT"
_ZN10layer_norm22ln_bwd_finalize_kernelINS_22Kernel_traits_finalizeILj512E6__halfS2_fS2_fjLb1ELj1024ELj4ENS_18Kernel_traits_baseILj512ES2_S2_fS2_fjLj1024EEEEELb1ELb1EEEvNS_9BwdParamsE:
.text._ZN10layer_norm22ln_bwd_finalize_kernelINS_22Kernel_traits_finalizeILj512E6__halfS2_fS2_fjLb1ELj1024ELj4ENS_18Kernel_traits_baseILj512ES2_S2_fS2_fjLj1024EEEEELb1ELb1EEEvNS_9BwdParamsE:
        /* <DEDUP_REMOVED lines=58> */
.L_x_7361:
        /* <DEDUP_REMOVED lines=87> */
.L_x_7360:
[----:B------:R-:W-:Y:S05]  /*0910*/  BSYNC.RECONVERGENT B1 ;  /* 0x0000000000017941 */ /* 0x000fea0003800200 */
.L_x_7359:
        /* <DEDUP_REMOVED lines=50> */
.L_x_7363:
[----:B------:R-:W-:Y:S05]  /*0c40*/  BSYNC.RECONVERGENT B1 ;  /* 0x0000000000017941 */ /* 0x000fea0003800200 */
.L_x_7362:
        /* <DEDUP_REMOVED lines=30> */
.L_x_7365:
[----:B------:R-:W-:Y:S05]  /*0e30*/  BSYNC.RECONVERGENT B1 ;  /* 0x0000000000017941 */ /* 0x000fea0003800200 */
.L_x_7364:
        /* <DEDUP_REMOVED lines=15> */
.L_x_7358:
[----:B------:R-:W-:Y:S05]  /*0f30*/  BSYNC.RECONVERGENT B0 ;  /* 0x0000000000007941 */ /* 0x000fea0003800200 */
.L_x_7357:
        /* <DEDUP_REMOVED lines=73> */
.L_x_7366:
        /* <DEDUP_REMOVED lines=11> */
.L_x_11286:


//--------------------- .text._ZN10layer_norm13ln_bwd_kernelINS_13Kernel_traitsI6__halfS2_fS2_fjLj512ELj1ELj4ELj1ELj16ENS_18Kernel_traits_baseILj512ES2_S2_fS2_fjLj128EEEEELb1ELb1ELb1ELb1EEEvNS_9BwdParamsE --------------------------
	.section	.text._ZN10layer_norm13ln_bwd_kernelINS_13Kernel_traitsI6__halfS2_fS2_fjLj512ELj1ELj4ELj1ELj16ENS_18Kernel_traits_baseILj512ES2_S2_fS2_fjLj128EEEEELb1ELb1ELb1ELb1EEEvNS_9BwdParamsE,"ax",@progbits
	.align	128
        .global         _ZN10layer_norm13ln_bwd_kernelINS_13Kernel_traitsI6__halfS2_fS2_fjLj512ELj1ELj4ELj1ELj16ENS_18Kernel_traits_baseILj512ES2_S2_fS2_fjLj128EEEEELb1ELb1ELb1ELb1EEEvNS_9BwdParamsE
        .type           _ZN10layer_norm13ln_bwd_kernelINS_13Kernel_traitsI6__halfS2_fS2_fjLj512ELj1ELj4ELj1ELj16ENS_18Kernel_traits_baseILj512ES2_S2_fS2_fjLj128EEEEELb1ELb1ELb1ELb1EEEvNS_9BwdParamsE,@function
        .size           _ZN10layer_norm13ln_bwd_kernelINS_13Kernel_traitsI6__halfS2_fS2_fjLj512ELj1ELj4ELj1ELj16ENS_18Kernel_traits_baseILj512ES2_S2_fS2_fjLj128EEEEELb1ELb1ELb1ELb1EEEvNS_9BwdParamsE,(.L_x_11287 - _ZN10layer_norm13ln_bwd_kernelINS_13Kernel_traitsI6__halfS2_fS2_fjLj512ELj1ELj4ELj1ELj16ENS_18Kernel_traits_baseILj512ES2_S2_fS2_fjLj128EEEEELb1ELb1ELb1ELb1EEEvNS_9BwdParamsE)
        .other          _ZN10layer_norm13ln_bwd_kernelINS_13Kernel_traitsI6__halfS2_fS2_fjLj512ELj1ELj4ELj1ELj16ENS_18Kernel_traits_baseILj512ES2_S2_fS2_fjLj128EEEEELb1ELb1ELb1ELb1EEEvNS_9BwdParamsE,@"STO_CUDA_ENTRY STV_DEFAULT"
_ZN10layer_norm13ln_bwd_kernelINS_13Kernel_traitsI6__halfS2_fS2_fjLj512ELj1ELj4ELj1ELj16ENS_18Kernel_traits_baseILj512ES2_S2_fS2_fjLj128EEEEELb1ELb1ELb1ELb1EEEvNS_9BwdParamsE:
.text._ZN10layer_norm13ln_bwd_kernelINS_13Kernel_traitsI6__halfS2_fS2_fjLj512ELj1ELj4ELj1ELj16ENS_18Kernel_traits_baseILj512ES2_S2_fS2_fjLj128EEEEELb1ELb1ELb1ELb1EEEvNS_9BwdParamsE:
        /* <DEDUP_REMOVED lines=49> */
[----:B------:R0:W5:Y:S01]  /*0310*/  LDG.E.128 R36, desc[UR6][R6.64] ;  /* 0x0000000606247981 */ /* 0x000162000c1e1d00 */
[----:B------:R-:W-:-:S07]  /*0320*/  HFMA2 R96, -RZ, RZ, 0, 0 ;  /* 0x00000000ff607431 */ /* 0x000fce00000001ff */
.L_x_7613:
        /* <DEDUP_REMOVED lines=12> */
[----:B012---:R-:W-:Y:S05]  /*03f0*/  @!P1 BRA `(.L_x_7370) ;  /* 0x0000000c001c9947 */ /* 0x007fea0003800000 */
[----:B------:R-:W1:Y:S01]  /*0400*/  S2R R8, SR_TID.X ;  /* 0x0000000000087919 */ /* 0x000e620000002100 */
[----:B------:R-:W2:Y:S01]  /*0410*/  LDC.64 R126, c[0x0][0x3a8] ;  /* 0x0000ea00ff7e7b82 */ /* 0x000ea20000000a00 */
[----:B------:R-:W-:Y:S01]  /*0420*/  IADD3 R3, PT, PT, R134, -0x1, RZ ;  /* 0xffffffff86037810 */ /* 0x000fe20007ffe0ff */
[C---:B------:R-:W-:Y:S02]  /*0430*/  IMAD R0, R2.reuse, UR8, RZ ;  /* 0x0000000802007c24 */ /* 0x040fe4000f8e02ff */
[----:B------:R-:W-:-:S04]  /*0440*/  IMAD.WIDE R138, R2, 0x4, R138 ;  /* 0x00000004028a7825 */ /* 0x000fc800078e028a */
[----:B0-----:R-:W0:Y:S01]  /*0450*/  LDC.64 R4, c[0x0][0x428] ;  /* 0x00010a00ff047b82 */ /* 0x001e220000000a00 */
[----:B------:R-:W-:Y:S01]  /*0460*/  IMAD R6, R3, UR8, RZ ;  /* 0x0000000803067c24 */ /* 0x000fe2000f8e02ff */
[----:B------:R-:W-:-:S04]  /*0470*/  SHF.R.S32.HI R3, RZ, 0x1f, R0 ;  /* 0x0000001fff037819 */ /* 0x000fc80000011400 */
[----:B------:R-:W-:Y:S02]  /*0480*/  SHF.R.S32.HI R7, RZ, 0x1f, R6 ;  /* 0x0000001fff077819 */ /* 0x000fe40000011406 */
[----:B------:R-:W-:Y:S01]  /*0490*/  LEA.HI R3, R3, R0, RZ, 0x3 ;  /* 0x0000000003037211 */ /* 0x000fe200078f18ff */
[----:B------:R-:W3:Y:S01]  /*04a0*/  LDC.64 R150, c[0x0][0x3b0] ;  /* 0x0000ec00ff967b82 */ /* 0x000ee20000000a00 */
[----:B------:R-:W-:Y:S01]  /*04b0*/  LEA.HI R7, R7, R6, RZ, 0x3 ;  /* 0x0000000607077211 */ /* 0x000fe200078f18ff */
[----:B------:R-:W4:Y:S01]  /*04c0*/  LDG.E R0, desc[UR6][R138.64] ;  /* 0x000000068a007981 */ /* 0x000f22000c1e1900 */
        /* <DEDUP_REMOVED lines=14> */
[----:B------:R-:W2:Y:S01]  /*05b0*/  LDG.E.128 R4, desc[UR6][R4.64] ;  /* 0x0000000604047981 */ /* 0x000ea2000c1e1d00 */
[----:B-----5:R-:W-:-:S13]  /*05c0*/  ISETP.GE.AND P2, PT, R131, 0x1, PT ;  /* 0x000000018300780c */ /* 0x020fda0003f46270 */
[----:B------:R-:W-:-:S05]  /*05d0*/  @P2 IADD3 R3, PT, PT, R131, -0x1, RZ ;  /* 0xffffffff83032810 */ /* 0x000fca0007ffe0ff */
[----:B------:R-:W-:-:S05]  /*05e0*/  @P2 IMAD R3, R3, UR8, RZ ;  /* 0x0000000803032c24 */ /* 0x000fca000f8e02ff */
[----:B0-----:R-:W-:-:S04]  /*05f0*/  @P2 SHF.R.S32.HI R126, RZ, 0x1f, R3 ;  /* 0x0000001fff7e2819 */ /* 0x001fc80000011403 */
[----:B------:R-:W-:Y:S02]  /*0600*/  @P2 LEA.HI R126, R126, R3, RZ, 0x3 ;  /* 0x000000037e7e2211 */ /* 0x000fe400078f18ff */
[----:B------:R-:W-:Y:S02]  /*0610*/  MOV R153, RZ ;  /* 0x000000ff00997202 */ /* 0x000fe40000000f00 */
[----:B------:R-:W-:-:S04]  /*0620*/  @P2 LEA.HI.SX32 R153, R126, R130, 0x1d ;  /* 0x000000827e992211 */ /* 0x000fc800078feaff */
[C---:B------:R-:W-:Y:S01]  /*0630*/  IADD3 R3, PT, PT, R153.reuse, 0x20, RZ ;  /* 0x0000002099037810 */ /* 0x040fe20007ffe0ff */
[----:B---3--:R-:W-:-:S04]  /*0640*/  IMAD.WIDE.U32 R152, R153, 0x8, R150 ;  /* 0x0000000899987825 */ /* 0x008fc800078e0096 */
        /* <DEDUP_REMOVED lines=17> */
[----:B----4-:R-:W-:-:S05]  /*0760*/  FSEL R129, R0, RZ, !P0 ;  /* 0x000000ff00817208 */ /* 0x010fca0004000000 */
[C---:B--2---:R-:W-:Y:S01]  /*0770*/  FADD.FTZ R145, -R129.reuse, R122 ;  /* 0x0000007a81917221 */ /* 0x044fe20000010100 */
[C---:B------:R-:W-:Y:S01]  /*0780*/  FADD.FTZ R165, -R129.reuse, R121 ;  /* 0x0000007981a57221 */ /* 0x040fe20000010100 */
[C---:B------:R-:W-:Y:S01]  /*0790*/  FADD.FTZ R155, -R129.reuse, R123 ;  /* 0x0000007b819b7221 */ /* 0x040fe20000010100 */
[--C-:B------:R-:W-:Y:S02]  /*07a0*/  HADD2.F32 R163, -RZ, R116.reuse.H0_H0 ;  /* 0x20000074ffa37230 */ /* 0x100fe40000004100 */
[----:B------:R-:W-:Y:S02]  /*07b0*/  HADD2.F32 R122, -RZ, R116.H1_H1 ;  /* 0x30000074ff7a7230 */ /* 0x000fe40000004100 */
[--C-:B------:R-:W-:Y:S02]  /*07c0*/  HADD2.F32 R143, -RZ, R117.reuse.H0_H0 ;  /* 0x20000075ff8f7230 */ /* 0x100fe40000004100 */
[----:B------:R-:W-:Y:S01]  /*07d0*/  FADD.FTZ R159, -R129, R16 ;  /* 0x00000010819f7221 */ /* 0x000fe20000010100 */
[----:B------:R-:W-:-:S02]  /*07e0*/  HADD2.F32 R116, -RZ, R117.H1_H1 ;  /* 0x30000075ff747230 */ /* 0x000fc40000004100 */
[C---:B------:R-:W-:Y:S01]  /*07f0*/  FADD.FTZ R157, -R129.reuse, R17 ;  /* 0x00000011819d7221 */ /* 0x040fe20000010100 */
[--C-:B------:R-:W-:Y:S02]  /*0800*/  HADD2.F32 R117, -RZ, R119.reuse.H0_H0 ;  /* 0x20000077ff757230 */ /* 0x100fe40000004100 */
        /* <DEDUP_REMOVED lines=10> */
[----:B-1----:R-:W-:Y:S01]  /*08b0*/  FADD.FTZ R127, -R129, R10 ;  /* 0x0000000a817f7221 */ /* 0x002fe20000010100 */
[----:B------:R-:W-:-:S02]  /*08c0*/  HADD2.F32 R135, -RZ, R118.H0_H0 ;  /* 0x20000076ff877230 */ /* 0x000fc40000004100 */
[----:B------:R-:W-:Y:S01]  /*08d0*/  FADD.FTZ R129, -R129, R11 ;  /* 0x0000000b81817221 */ /* 0x000fe20000010100 */
[----:B------:R-:W-:Y:S02]  /*08e0*/  HADD2.F32 R12, -RZ, R46.H0_H0 ;  /* 0x2000002eff0c7230 */ /* 0x000fe40000004100 */
[----:B------:R-:W-:Y:S01]  /*08f0*/  FMUL.FTZ R11, R136, R159 ;  /* 0x0000009f880b7220 */ /* 0x000fe20000410000 */
[----:B------:R-:W-:Y:S02]  /*0900*/  HADD2.F32 R8, -RZ, R44.H0_H0 ;  /* 0x2000002cff087230 */ /* 0x000fe40000004100 */
[----:B------:R-:W-:Y:S01]  /*0910*/  FADD.FTZ R92, R92, R135 ;  /* 0x000000875c5c7221 */ /* 0x000fe20000010000 */
[--C-:B------:R-:W-:Y:S02]  /*0920*/  HADD2.F32 R137, -RZ, R6.reuse.H0_H0 ;  /* 0x20000006ff897230 */ /* 0x100fe40000004100 */
[----:B------:R-:W-:Y:S01]  /*0930*/  FMUL.FTZ R12, R12, R135 ;  /* 0x000000870c0c7220 */ /* 0x000fe20000410000 */
[----:B------:R-:W-:-:S02]  /*0940*/  HADD2.F32 R128, -RZ, R6.H1_H1 ;  /* 0x30000006ff807230 */ /* 0x000fc40000004100 */
[----:B------:R-:W-:Y:S01]  /*0950*/  FFMA.FTZ R56, R11, R135, R56 ;  /* 0x000000870b387223 */ /* 0x000fe20000010038 */
[--C-:B------:R-:W-:Y:S02]  /*0960*/  HADD2.F32 R147, -RZ, R5.reuse.H0_H0 ;  /* 0x20000005ff937230 */ /* 0x100fe40000004100 */
[----:B------:R-:W-:Y:S01]  /*0970*/  FMUL.FTZ R6, R8, R163 ;  /* 0x000000a308067220 */ /* 0x000fe20000410000 */
[----:B------:R-:W-:Y:S02]  /*0980*/  HADD2.F32 R124, -RZ, R5.H1_H1 ;  /* 0x30000005ff7c7230 */ /* 0x000fe40000004100 */
[C---:B------:R-:W-:Y:S01]  /*0990*/  FMUL.FTZ R8, R136.reuse, R155 ;  /* 0x0000009b88087220 */ /* 0x040fe20000410000 */
[----:B------:R-:W-:Y:S02]  /*09a0*/  HADD2.F32 R9, -RZ, R45.H1_H1 ;  /* 0x3000002dff097230 */ /* 0x000fe40000004100 */
[----:B------:R-:W-:Y:S01]  /*09b0*/  FMUL.FTZ R18, R136, R17 ;  /* 0x0000001188127220 */ /* 0x000fe20000410000 */
[----:B------:R-:W-:-:S02]  /*09c0*/  HADD2.F32 R135, -RZ, R47.H1_H1 ;  /* 0x3000002fff877230 */ /* 0x000fc40000004100 */
[----:B------:R-:W-:Y:S02]  /*09d0*/  HADD2.F32 R5, -RZ, R44.H1_H1 ;  /* 0x3000002cff057230 */ /* 0x000fe40000004100 */
[----:B------:R-:W-:Y:S01]  /*09e0*/  FMUL.FTZ R3, R136, R3 ;  /* 0x0000000388037220 */ /* 0x000fe20000410000 */
[--C-:B------:R-:W-:Y:S02]  /*09f0*/  HADD2.F32 R161, -RZ, R4.reuse.H0_H0 ;  /* 0x20000004ffa17230 */ /* 0x100fe40000004100 */
[-C--:B------:R-:W-:Y:S01]  /*0a00*/  FMUL.FTZ R9, R9, R116.reuse ;  /* 0x0000007409097220 */ /* 0x080fe20000410000 */
[----:B------:R-:W-:Y:S02]  /*0a10*/  HADD2.F32 R120, -RZ, R4.H1_H1 ;  /* 0x30000004ff787230 */ /* 0x000fe40000004100 */
[----:B------:R-:W-:Y:S01]  /*0a20*/  FFMA.FTZ R55, R8, R116, R55 ;  /* 0x0000007408377223 */ /* 0x000fe20000010037 */
[----:B------:R-:W-:Y:S02]  /*0a30*/  HADD2.F32 R10, -RZ, R45.H0_H0 ;  /* 0x2000002dff0a7230 */ /* 0x000fe40000004100 */
[----:B------:R-:W-:Y:S01]  /*0a40*/  FADD.FTZ R99, R99, R116 ;  /* 0x0000007463637221 */ /* 0x000fe20000010000 */
[-C--:B------:R-:W-:Y:S01]  /*0a50*/  FMUL.FTZ R17, R135, R0.reuse ;  /* 0x0000000087117220 */ /* 0x080fe20000410000 */
[----:B------:R-:W-:Y:S01]  /*0a60*/  FADD.FTZ R95, R95, R0 ;  /* 0x000000005f5f7221 */ /* 0x000fe20000010000 */
[----:B------:R-:W-:Y:S01]  /*0a70*/  FFMA.FTZ R59, R18, R0, R59 ;  /* 0x00000000123b7223 */ /* 0x000fe2000001003b */
[C---:B------:R-:W-:Y:S01]  /*0a80*/  FMUL.FTZ R4, R136.reuse, R165 ;  /* 0x000000a588047220 */ /* 0x040fe20000410000 */
[----:B------:R-:W-:Y:S01]  /*0a90*/  FMUL.FTZ R5, R5, R122 ;  /* 0x0000007a05057220 */ /* 0x000fe20000410000 */
[----:B------:R-:W-:Y:S01]  /*0aa0*/  FMUL.FTZ R116, R136, R141 ;  /* 0x0000008d88747220 */ /* 0x000fe20000410000 */
[----:B------:R-:W-:Y:S01]  /*0ab0*/  FADD.FTZ R0, RZ, R6 ;  /* 0x00000006ff007221 */ /* 0x000fe20000010000 */
[----:B------:R-:W-:Y:S01]  /*0ac0*/  FFMA.FTZ R141, R3, R6, RZ ;  /* 0x00000006038d7223 */ /* 0x000fe200000100ff */
[----:B------:R-:W-:-:S02]  /*0ad0*/  HADD2.F32 R133, -RZ, R7.H0_H0 ;  /* 0x20000007ff857230 */ /* 0x000fc40000004100 */
[----:B------:R-:W-:Y:S01]  /*0ae0*/  FFMA.FTZ R53, R4, R122, R53 ;  /* 0x0000007a04357223 */ /* 0x000fe20000010035 */
[----:B------:R-:W-:Y:S02]  /*0af0*/  HADD2.F32 R132, -RZ, R7.H1_H1 ;  /* 0x30000007ff847230 */ /* 0x000fe40000004100 */
[----:B------:R-:W-:Y:S01]  /*0b00*/  FADD.FTZ R97, R97, R122 ;  /* 0x0000007a61617221 */ /* 0x000fe20000010000 */
[----:B------:R-:W-:Y:S01]  /*0b10*/  FMUL.FTZ R10, R10, R143 ;  /* 0x0000008f0a0a7220 */ /* 0x000fe20000410000 */
[----:B------:R-:W-:Y:S01]  /*0b20*/  FADD.FTZ R135, R5, R0 ;  /* 0x0000000005877221 */ /* 0x000fe20000010000 */
[----:B------:R-:W-:Y:S01]  /*0b30*/  FMUL.FTZ R7, R136, R145 ;  /* 0x0000009188077220 */ /* 0x000fe20000410000 */
[----:B------:R-:W-:Y:S02]  /*0b40*/  FFMA.FTZ R122, R4, R5, R141 ;  /* 0x00000005047a7223 */ /* 0x000fe4000001008d */
[----:B------:R-:W-:Y:S02]  /*0b50*/  FADD.FTZ R0, R10, R135 ;  /* 0x000000870a007221 */ /* 0x000fe40000010000 */
[----:B------:R-:W-:Y:S01]  /*0b60*/  FFMA.FTZ R141, R7, R10, R122 ;  /* 0x0000000a078d7223 */ /* 0x000fe2000001007a */
[----:B------:R-:W-:-:S02]  /*0b70*/  HADD2.F32 R118, -RZ, R118.H1_H1 ;  /* 0x30000076ff767230 */ /* 0x000fc40000004100 */
[----:B------:R-:W-:Y:S01]  /*0b80*/  FADD.FTZ R135, R9, R0 ;  /* 0x0000000009877221 */ /* 0x000fe20000010000 */
[----:B------:R-:W-:Y:S02]  /*0b90*/  HADD2.F32 R13, -RZ, R46.H1_H1 ;  /* 0x3000002eff0d7230 */ /* 0x000fe40000004100 */
[----:B------:R-:W-:Y:S01]  /*0ba0*/  FFMA.FTZ R126, R8, R9, R141 ;  /* 0x00000009087e7223 */ /* 0x000fe2000001008d */
[----:B------:R-:W-:Y:S01]  /*0bb0*/  FFMA.FTZ R54, R7, R143, R54 ;  /* 0x0000008f07367223 */ /* 0x000fe20000010036 */
[----:B------:R-:W-:Y:S01]  /*0bc0*/  FADD.FTZ R98, R98, R143 ;  /* 0x0000008f62627221 */ /* 0x000fe20000010000 */
[----:B------:R-:W-:Y:S02]  /*0bd0*/  HADD2.F32 R16, -RZ, R47.H0_H0 ;  /* 0x2000002fff107230 */ /* 0x000fe40000004100 */
[----:B------:R-:W-:Y:S01]  /*0be0*/  FMUL.FTZ R13, R13, R118 ;  /* 0x000000760d0d7220 */ /* 0x000fe20000410000 */
[----:B------:R-:W-:Y:S02]  /*0bf0*/  HADD2.F32 R143, -RZ, R49.H1_H1 ;  /* 0x30000031ff8f7230 */ /* 0x000fe40000004100 */
        /* <DEDUP_REMOVED lines=13> */
[----:B------:R-:W-:-:S02]  /*0cd0*/  HADD2.F32 R118, -RZ, R48.H0_H0 ;  /* 0x20000030ff767230 */ /* 0x000fc40000004100 */
[----:B------:R-:W-:Y:S01]  /*0ce0*/  FADD.FTZ R0, R16, R135 ;  /* 0x0000008710007221 */ /* 0x000fe20000010000 */
[----:B------:R-:W-:Y:S02]  /*0cf0*/  HADD2.F32 R126, -RZ, R50.H0_H0 ;  /* 0x20000032ff7e7230 */ /* 0x000fe40000004100 */
[----:B------:R-:W-:Y:S01]  /*0d00*/  FADD.FTZ R94, R94, R117 ;  /* 0x000000755e5e7221 */ /* 0x000fe20000010000 */
[C---:B------:R-:W-:Y:S01]  /*0d10*/  FFMA.FTZ R58, R15.reuse, R117, R58 ;  /* 0x000000750f3a7223 */ /* 0x040fe2000001003a */
[----:B------:R-:W-:Y:S01]  /*0d20*/  FFMA.FTZ R141, R15, R16, R124 ;  /* 0x000000100f8d7223 */ /* 0x000fe2000001007c */
[----:B------:R-:W-:Y:S02]  /*0d30*/  HADD2.F32 R117, -RZ, R48.H1_H1 ;  /* 0x30000030ff757230 */ /* 0x000fe40000004100 */
[----:B------:R-:W-:Y:S01]  /*0d40*/  FMUL.FTZ R118, R118, R161 ;  /* 0x000000a176767220 */ /* 0x000fe20000410000 */
[----:B------:R-:W-:Y:S01]  /*0d50*/  FMUL.FTZ R124, R126, R137 ;  /* 0x000000897e7c7220 */ /* 0x000fe20000410000 */
[----:B------:R-:W-:Y:S01]  /*0d60*/  FADD.FTZ R135, R17, R0 ;  /* 0x0000000011877221 */ /* 0x000fe20000010000 */
[----:B------:R-:W-:Y:S01]  /*0d70*/  FMUL.FTZ R19, R136, R19 ;  /* 0x0000001388137220 */ /* 0x000fe20000410000 */
[----:B------:R-:W-:Y:S01]  /*0d80*/  FFMA.FTZ R126, R18, R17, R141 ;  /* 0x00000011127e7223 */ /* 0x000fe2000001008d */
[-C--:B------:R-:W-:Y:S01]  /*0d90*/  FMUL.FTZ R117, R117, R120.reuse ;  /* 0x0000007875757220 */ /* 0x080fe20000410000 */
[----:B------:R-:W-:Y:S01]  /*0da0*/  FFMA.FTZ R61, R116, R120, R61 ;  /* 0x00000078743d7223 */ /* 0x000fe2000001003d */
[----:B------:R-:W-:Y:S01]  /*0db0*/  FADD.FTZ R89, R89, R120 ;  /* 0x0000007859597221 */ /* 0x000fe20000010000 */
[----:B------:R-:W-:Y:S01]  /*0dc0*/  FMUL.FTZ R123, R136, R123 ;  /* 0x0000007b887b7220 */ /* 0x000fe20000410000 */
[----:B------:R-:W-:-:S02]  /*0dd0*/  HADD2.F32 R120, -RZ, R49.H0_H0 ;  /* 0x20000031ff787230 */ /* 0x000fc40000004100 */
[----:B------:R-:W-:Y:S01]  /*0de0*/  FADD.FTZ R0, R118, R135 ;  /* 0x0000008776007221 */ /* 0x000fe20000010000 */
[----:B------:R-:W-:Y:S01]  /*0df0*/  FFMA.FTZ R135, R19, R118, R126 ;  /* 0x0000007613877223 */ /* 0x000fe2000001007e */
[----:B------:R-:W-:Y:S02]  /*0e00*/  HADD2.F32 R143, -RZ, R50.H1_H1 ;  /* 0x30000032ff8f7230 */ /* 0x000fe40000004100 */
[----:B------:R-:W-:Y:S01]  /*0e10*/  FFMA.FTZ R64, R123, R137, R64 ;  /* 0x000000897b407223 */ /* 0x000fe20000010040 */
[----:B------:R-:W-:Y:S01]  /*0e20*/  FADD.FTZ R84, R84, R137 ;  /* 0x0000008954547221 */ /* 0x000fe20000010000 */
[----:B------:R-:W-:Y:S01]  /*0e30*/  FMUL.FTZ R126, R136, R125 ;  /* 0x0000007d887e7220 */ /* 0x000fe20000410000 */
[----:B------:R-:W-:Y:S01]  /*0e40*/  FADD.FTZ R137, R0, R117 ;  /* 0x0000007500897221 */ /* 0x000fe20000010000 */
[----:B------:R-:W-:Y:S01]  /*0e50*/  FMUL.FTZ R119, R136, R119 ;  /* 0x0000007788777220 */ /* 0x000fe20000410000 */
[----:B------:R-:W-:Y:S01]  /*0e60*/  FMUL.FTZ R120, R120, R147 ;  /* 0x0000009378787220 */ /* 0x000fe20000410000 */
[----:B------:R-:W-:Y:S01]  /*0e70*/  FFMA.FTZ R0, R116, R117, R135 ;  /* 0x0000007574007223 */ /* 0x000fe20000010087 */
[-C--:B------:R-:W-:Y:S01]  /*0e80*/  FMUL.FTZ R125, R143, R128.reuse ;  /* 0x000000808f7d7220 */ /* 0x080fe20000410000 */
[----:B------:R-:W-:Y:S01]  /*0e90*/  FFMA.FTZ R65, R126, R128, R65 ;  /* 0x000000807e417223 */ /* 0x000fe20000010041 */
[----:B------:R-:W-:Y:S01]  /*0ea0*/  FADD.FTZ R85, R85, R128 ;  /* 0x0000008055557221 */ /* 0x000fe20000010000 */
        /* <DEDUP_REMOVED lines=8> */
[----:B------:R-:W-:Y:S02]  /*0f30*/  HADD2.F32 R141, -RZ, R51.H1_H1 ;  /* 0x30000033ff8d7230 */ /* 0x000fe40000004100 */
        /* <DEDUP_REMOVED lines=19> */
.L_x_7370:
        /* <DEDUP_REMOVED lines=43> */
.L_x_7371:
[----:B------:R-:W-:Y:S05]  /*1320*/  BSYNC.RECONVERGENT B1 ;  /* 0x0000000000017941 */ /* 0x000fea0003800200 */
.L_x_7369:
        /* <DEDUP_REMOVED lines=20> */
.L_x_7625:
[----:B------:R-:W4:Y:S01]  /*1470*/  S2R R0, SR_TID.X ;  /* 0x0000000000007919 */ /* 0x000f220000002100 */
[----:B------:R-:W-:Y:S01]  /*1480*/  @P2 IADD3 R131, PT, PT, R131, -0x1, RZ ;  /* 0xffffffff83832810 */ /* 0x000fe20007ffe0ff */
[----:B------:R-:W0:Y:S04]  /*1490*/  @P2 LDC.64 R132, c[0x0][0x390] ;  /* 0x0000e400ff842b82 */ /* 0x000e280000000a00 */
[----:B------:R-:W-:Y:S01]  /*14a0*/  @P2 IMAD R131, R131, UR8, RZ ;  /* 0x0000000883832c24 */ /* 0x000fe2000f8e02ff */
[----:B------:R-:W-:-:S04]  /*14b0*/  ISETP.NE.U32.AND P0, PT, R139, RZ, PT ;  /* 0x000000ff8b00720c */ /* 0x000fc80003f05070 */
[----:B------:R-:W-:-:S04]  /*14c0*/  @P2 SHF.R.S32.HI R140, RZ, 0x1f, R131 ;  /* 0x0000001fff8c2819 */ /* 0x000fc80000011483 */
[----:B------:R-:W-:Y:S01]  /*14d0*/  @P2 LEA.HI R131, R140, R131, RZ, 0x3 ;  /* 0x000000838c832211 */ /* 0x000fe200078f18ff */
[----:B------:R-:W-:Y:S01]  /*14e0*/  HFMA2 R140, -RZ, RZ, 0, 0 ;  /* 0x00000000ff8c7431 */ /* 0x000fe200000001ff */
[----:B------:R-:W-:Y:S01]  /*14f0*/  ISETP.NE.AND.EX P0, PT, R138, RZ, PT, P0 ;  /* 0x000000ff8a00720c */ /* 0x000fe20003f05300 */
[----:B-12---:R-:W-:Y:S01]  /*1500*/  FADD.FTZ R135, R135, R144 ;  /* 0x0000009087877221 */ /* 0x006fe20000010000 */
[----:B----4-:R-:W-:-:S04]  /*1510*/  LOP3.LUT R148, R0, 0x1f, RZ, 0xc0, !PT ;  /* 0x0000001f00947812 */ /* 0x010fc800078ec0ff */
[-C--:B------:R-:W-:Y:S01]  /*1520*/  @P2 LEA.HI.SX32 R140, R131, R148.reuse, 0x1d ;  /* 0x00000094838c2211 */ /* 0x080fe200078feaff */
[----:B------:R-:W-:Y:S02]  /*1530*/  IMAD R131, R2, UR8, RZ ;  /* 0x0000000802837c24 */ /* 0x000fe4000f8e02ff */
[----:B------:R-:W-:Y:S01]  /*1540*/  FMUL.FTZ R135, R135, UR10 ;  /* 0x0000000a87877c20 */ /* 0x000fe20008410000 */
[----:B---3--:R-:W-:Y:S01]  /*1550*/  FADD.FTZ R146, R143, R146 ;  /* 0x000000928f927221 */ /* 0x008fe20000010000 */
[----:B0-----:R-:W-:Y:S01]  /*1560*/  @P2 IMAD.WIDE.U32 R132, R140, 0x10, R132 ;  /* 0x000000108c842825 */ /* 0x001fe200078e0084 */
        /* <DEDUP_REMOVED lines=29> */
.L_x_7379:
[----:B------:R-:W-:Y:S05]  /*1740*/  BSYNC.RECONVERGENT B3 ;  /* 0x0000000000037941 */ /* 0x000fea0003800200 */
.L_x_7378:
        /* <DEDUP_REMOVED lines=13> */
.L_x_7381:
[----:B------:R-:W-:Y:S05]  /*1820*/  BSYNC.RECONVERGENT B3 ;  /* 0x0000000000037941 */ /* 0x000fea0003800200 */
.L_x_7380:
[----:B------:R-:W-:-:S04]  /*1830*/  F2FP.F16.F32.PACK_AB R141, RZ, R141 ;  /* 0x0000008dff8d723e */ /* 0x000fc800000000ff */
[----:B------:R-:W-:-:S07]  /*1840*/  PRMT R104, R141, 0x7610, R104 ;  /* 0x000076108d687816 */ /* 0x000fce0000000068 */
.L_x_7377:
[----:B------:R-:W-:Y:S05]  /*1850*/  BSYNC.RECONVERGENT B2 ;  /* 0x0000000000027941 */ /* 0x000fea0003800200 */
.L_x_7376:
        /* <DEDUP_REMOVED lines=15> */
.L_x_7385:
[----:B------:R-:W-:Y:S05]  /*1950*/  BSYNC.RECONVERGENT B3 ;  /* 0x0000000000037941 */ /* 0x000fea0003800200 */
.L_x_7384:
        /* <DEDUP_REMOVED lines=13> */
.L_x_7387:
[----:B------:R-:W-:Y:S05]  /*1a30*/  BSYNC.RECONVERGENT B3 ;  /* 0x0000000000037941 */ /* 0x000fea0003800200 */
.L_x_7386:
[----:B------:R-:W-:-:S04]  /*1a40*/  F2FP.F16.F32.PACK_AB R141, RZ, R141 ;  /* 0x0000008dff8d723e */ /* 0x000fc800000000ff */
[----:B------:R-:W-:-:S07]  /*1a50*/  PRMT R104, R104, 0x5410, R141 ;  /* 0x0000541068687816 */ /* 0x000fce000000008d */
.L_x_7383:
[----:B------:R-:W-:Y:S05]  /*1a60*/  BSYNC.RECONVERGENT B2 ;  /* 0x0000000000027941 */ /* 0x000fea0003800200 */
.L_x_7382:
        /* <DEDUP_REMOVED lines=15> */
.L_x_7391:
[----:B------:R-:W-:Y:S05]  /*1b60*/  BSYNC.RECONVERGENT B3 ;  /* 0x0000000000037941 */ /* 0x000fea0003800200 */
.L_x_7390:
        /* <DEDUP_REMOVED lines=13> */
.L_x_7393:
[----:B------:R-:W-:Y:S05]  /*1c40*/  BSYNC.RECONVERGENT B3 ;  /* 0x0000000000037941 */ /* 0x000fea0003800200 */
.L_x_7392:
[----:B------:R-:W-:-:S04]  /*1c50*/  F2FP.F16.F32.PACK_AB R141, RZ, R141 ;  /* 0x0000008dff8d723e */ /* 0x000fc800000000ff */
[----:B------:R-:W-:-:S07]  /*1c60*/  PRMT R105, R141, 0x7610, R105 ;  /* 0x000076108d697816 */ /* 0x000fce0000000069 */
.L_x_7389:
[----:B------:R-:W-:Y:S05]  /*1c70*/  BSYNC.RECONVERGENT B2 ;  /* 0x0000000000027941 */ /* 0x000fea0003800200 */
.L_x_7388:
        /* <DEDUP_REMOVED lines=15> */
.L_x_7397:
[----:B------:R-:W-:Y:S05]  /*1d70*/  BSYNC.RECONVERGENT B3 ;  /* 0x0000000000037941 */ /* 0x000fea0003800200 */
.L_x_7396:
        /* <DEDUP_REMOVED lines=13> */
.L_x_7399:
[----:B------:R-:W-:Y:S05]  /*1e50*/  BSYNC.RECONVERGENT B3 ;  /* 0x0000000000037941 */ /* 0x000fea0003800200 */
.L_x_7398:
[----:B------:R-:W-:-:S04]  /*1e60*/  F2FP.F16.F32.PACK_AB R141, RZ, R141 ;  /* 0x0000008dff8d723e */ /* 0x000fc800000000ff */
[----:B------:R-:W-:-:S07]  /*1e70*/  PRMT R105, R105, 0x5410, R141 ;  /* 0x0000541069697816 */ /* 0x000fce000000008d */
.L_x_7395:
[----:B------:R-:W-:Y:S05]  /*1e80*/  BSYNC.RECONVERGENT B2 ;  /* 0x0000000000027941 */ /* 0x000fea0003800200 */
.L_x_7394:
        /* <DEDUP_REMOVED lines=15> */
.L_x_7403:
[----:B------:R-:W-:Y:S05]  /*1f80*/  BSYNC.RECONVERGENT B3 ;  /* 0x0000000000037941 */ /* 0x000fea0003800200 */
.L_x_7402:
        /* <DEDUP_REMOVED lines=13> */
.L_x_7405:
[----:B------:R-:W-:Y:S05]  /*2060*/  BSYNC.RECONVERGENT B3 ;  /* 0x0000000000037941 */ /* 0x000fea0003800200 */
.L_x_7404:
[----:B------:R-:W-:-:S04]  /*2070*/  F2FP.F16.F32.PACK_AB R141, RZ, R141 ;  /* 0x0000008dff8d723e */ /* 0x000fc800000000ff */
[----:B------:R-:W-:-:S07]  /*2080*/  PRMT R106, R141, 0x7610, R106 ;  /* 0x000076108d6a7816 */ /* 0x000fce000000006a */
.L_x_7401:
[----:B------:R-:W-:Y:S05]  /*2090*/  BSYNC.RECONVERGENT B2 ;  /* 0x0000000000027941 */ /* 0x000fea0003800200 */
.L_x_7400:
        /* <DEDUP_REMOVED lines=15> */
.L_x_7409:
[----:B------:R-:W-:Y:S05]  /*2190*/  BSYNC.RECONVERGENT B3 ;  /* 0x0000000000037941 */ /* 0x000fea0003800200 */
.L_x_7408:
        /* <DEDUP_REMOVED lines=13> */
.L_x_7411:
[----:B------:R-:W-:Y:S05]  /*2270*/  BSYNC.RECONVERGENT B3 ;  /* 0x0000000000037941 */ /* 0x000fea0003800200 */
.L_x_7410:
[----:B------:R-:W-:-:S04]  /*2280*/  F2FP.F16.F32.PACK_AB R141, RZ, R141 ;  /* 0x0000008dff8d723e */ /* 0x000fc800000000ff */
[----:B------:R-:W-:-:S07]  /*2290*/  PRMT R106, R106, 0x5410, R141 ;  /* 0x000054106a6a7816 */ /* 0x000fce000000008d */
.L_x_7407:
[----:B------:R-:W-:Y:S05]  /*22a0*/  BSYNC.RECONVERGENT B2 ;  /* 0x0000000000027941 */ /* 0x000fea0003800200 */
.L_x_7406:
        /* <DEDUP_REMOVED lines=15> */
.L_x_7415:
[----:B------:R-:W-:Y:S05]  /*23a0*/  BSYNC.RECONVERGENT B3 ;  /* 0x0000000000037941 */ /* 0x000fea0003800200 */
.L_x_7414:
        /* <DEDUP_REMOVED lines=13> */
.L_x_7417:
[----:B------:R-:W-:Y:S05]  /*2480*/  BSYNC.RECONVERGENT B3 ;  /* 0x0000000000037941 */ /* 0x000fea0003800200 */
.L_x_7416:
[----:B------:R-:W-:-:S04]  /*2490*/  F2FP.F16.F32.PACK_AB R141, RZ, R141 ;  /* 0x0000008dff8d723e */ /* 0x000fc800000000ff */
[----:B------:R-:W-:-:S07]  /*24a0*/  PRMT R107, R141, 0x7610, R107 ;  /* 0x000076108d6b7816 */ /* 0x000fce000000006b */
.L_x_7413:
[----:B------:R-:W-:Y:S05]  /*24b0*/  BSYNC.RECONVERGENT B2 ;  /* 0x0000000000027941 */ /* 0x000fea0003800200 */
.L_x_7412:
        /* <DEDUP_REMOVED lines=15> */
.L_x_7420:
[----:B------:R-:W-:Y:S05]  /*25b0*/  BSYNC.RECONVERGENT B2 ;  /* 0x0000000000027941 */ /* 0x000fea0003800200 */
.L_x_7419:
        /* <DEDUP_REMOVED lines=13> */
.L_x_7422:
[----:B------:R-:W-:Y:S05]  /*2690*/  BSYNC.RECONVERGENT B2 ;  /* 0x0000000000027941 */ /* 0x000fea0003800200 */
.L_x_7421:
[----:B------:R-:W-:Y:S02]  /*26a0*/  F2FP.F16.F32.PACK_AB R141, RZ, R79 ;  /* 0x0000004fff8d723e */ /* 0x000fe400000000ff */
[----:B------:R-:W-:Y:S02]  /*26b0*/  MOV R79, R142 ;  /* 0x0000008e004f7202 */ /* 0x000fe40000000f00 */
[----:B------:R-:W-:Y:S01]  /*26c0*/  PRMT R107, R107, 0x5410, R141 ;  /* 0x000054106b6b7816 */ /* 0x000fe2000000008d */
[----:B------:R-:W-:Y:S06]  /*26d0*/  BRA `(.L_x_7418) ;  /* 0x0000002400b47947 */ /* 0x000fec0003800000 */
.L_x_7375:
        /* <DEDUP_REMOVED lines=15> */
.L_x_7426:
[----:B------:R-:W-:Y:S05]  /*27d0*/  BSYNC.RECONVERGENT B3 ;  /* 0x0000000000037941 */ /* 0x000fea0003800200 */
.L_x_7425:
        /* <DEDUP_REMOVED lines=13> */
.L_x_7428:
[----:B------:R-:W-:Y:S05]  /*28b0*/  BSYNC.RECONVERGENT B3 ;  /* 0x0000000000037941 */ /* 0x000fea0003800200 */
.L_x_7427:
[----:B------:R-:W-:-:S04]  /*28c0*/  F2FP.F16.F32.PACK_AB R108, RZ, R108 ;  /* 0x0000006cff6c723e */ /* 0x000fc800000000ff */
[----:B------:R-:W-:-:S07]  /*28d0*/  PRMT R104, R108, 0x7610, R104 ;  /* 0x000076106c687816 */ /* 0x000fce0000000068 */
.L_x_7424:
[----:B------:R-:W-:Y:S05]  /*28e0*/  BSYNC.RECONVERGENT B2 ;  /* 0x0000000000027941 */ /* 0x000fea0003800200 */
.L_x_7423:
        /* <DEDUP_REMOVED lines=15> */
.L_x_7432:
[----:B------:R-:W-:Y:S05]  /*29e0*/  BSYNC.RECONVERGENT B3 ;  /* 0x0000000000037941 */ /* 0x000fea0003800200 */
.L_x_7431:
        /* <DEDUP_REMOVED lines=13> */
.L_x_7434:
[----:B------:R-:W-:Y:S05]  /*2ac0*/  BSYNC.RECONVERGENT B3 ;  /* 0x0000000000037941 */ /* 0x000fea0003800200 */
.L_x_7433:
[----:B------:R-:W-:-:S04]  /*2ad0*/  F2FP.F16.F32.PACK_AB R108, RZ, R108 ;  /* 0x0000006cff6c723e */ /* 0x000fc800000000ff */
[----:B------:R-:W-:-:S07]  /*2ae0*/  PRMT R104, R104, 0x5410, R108 ;  /* 0x0000541068687816 */ /* 0x000fce000000006c */
.L_x_7430:
[----:B------:R-:W-:Y:S05]  /*2af0*/  BSYNC.RECONVERGENT B2 ;  /* 0x0000000000027941 */ /* 0x000fea0003800200 */
.L_x_7429:
        /* <DEDUP_REMOVED lines=15> */
.L_x_7438:
[----:B------:R-:W-:Y:S05]  /*2bf0*/  BSYNC.RECONVERGENT B3 ;  /* 0x0000000000037941 */ /* 0x000fea0003800200 */
.L_x_7437:
        /* <DEDUP_REMOVED lines=13> */
.L_x_7440:
[----:B------:R-:W-:Y:S05]  /*2cd0*/  BSYNC.RECONVERGENT B3 ;  /* 0x0000000000037941 */ /* 0x000fea0003800200 */
.L_x_7439:
[----:B------:R-:W-:-:S04]  /*2ce0*/  F2FP.F16.F32.PACK_AB R108, RZ, R108 ;  /* 0x0000006cff6c723e */ /* 0x000fc800000000ff */
[----:B------:R-:W-:-:S07]  /*2cf0*/  PRMT R105, R108, 0x7610, R105 ;  /* 0x000076106c697816 */ /* 0x000fce0000000069 */
.L_x_7436:
[----:B------:R-:W-:Y:S05]  /*2d00*/  BSYNC.RECONVERGENT B2 ;  /* 0x0000000000027941 */ /* 0x000fea0003800200 */
.L_x_7435:
        /* <DEDUP_REMOVED lines=15> */
.L_x_7444:
[----:B------:R-:W-:Y:S05]  /*2e00*/  BSYNC.RECONVERGENT B3 ;  /* 0x0000000000037941 */ /* 0x000fea0003800200 */
.L_x_7443:
        /* <DEDUP_REMOVED lines=13> */
.L_x_7446:
[----:B------:R-:W-:Y:S05]  /*2ee0*/  BSYNC.RECONVERGENT B3 ;  /* 0x0000000000037941 */ /* 0x000fea0003800200 */
.L_x_7445:
[----:B------:R-:W-:-:S04]  /*2ef0*/  F2FP.F16.F32.PACK_AB R108, RZ, R108 ;  /* 0x0000006cff6c723e */ /* 0x000fc800000000ff */
[----:B------:R-:W-:-:S07]  /*2f00*/  PRMT R105, R105, 0x5410, R108 ;  /* 0x0000541069697816 */ /* 0x000fce000000006c */
.L_x_7442:
[----:B------:R-:W-:Y:S05]  /*2f10*/  BSYNC.RECONVERGENT B2 ;  /* 0x0000000000027941 */ /* 0x000fea0003800200 */
.L_x_7441:
        /* <DEDUP_REMOVED lines=15> */
.L_x_7450:
[----:B------:R-:W-:Y:S05]  /*3010*/  BSYNC.RECONVERGENT B3 ;  /* 0x0000000000037941 */ /* 0x000fea0003800200 */
.L_x_7449:
        /* <DEDUP_REMOVED lines=13> */
.L_x_7452:
[----:B------:R-:W-:Y:S05]  /*30f0*/  BSYNC.RECONVERGENT B3 ;  /* 0x0000000000037941 */ /* 0x000fea0003800200 */
.L_x_7451:
[----:B------:R-:W-:-:S04]  /*3100*/  F2FP.F16.F32.PACK_AB R108, RZ, R108 ;  /* 0x0000006cff6c723e */ /* 0x000fc800000000ff */
[----:B------:R-:W-:-:S07]  /*3110*/  PRMT R106, R108, 0x7610, R106 ;  /* 0x000076106c6a7816 */ /* 0x000fce000000006a */
.L_x_7448:
[----:B------:R-:W-:Y:S05]  /*3120*/  BSYNC.RECONVERGENT B2 ;  /* 0x0000000000027941 */ /* 0x000fea0003800200 */
.L_x_7447:
        /* <DEDUP_REMOVED lines=15> */
.L_x_7456:
[----:B------:R-:W-:Y:S05]  /*3220*/  BSYNC.RECONVERGENT B3 ;  /* 0x0000000000037941 */ /* 0x000fea0003800200 */
.L_x_7455:
        /* <DEDUP_REMOVED lines=13> */
.L_x_7458:
[----:B------:R-:W-:Y:S05]  /*3300*/  BSYNC.RECONVERGENT B3 ;  /* 0x0000000000037941 */ /* 0x000fea0003800200 */
.L_x_7457:
[----:B------:R-:W-:-:S04]  /*3310*/  F2FP.F16.F32.PACK_AB R108, RZ, R108 ;  /* 0x0000006cff6c723e */ /* 0x000fc800000000ff */
[----:B------:R-:W-:-:S07]  /*3320*/  PRMT R106, R106, 0x5410, R108 ;  /* 0x000054106a6a7816 */ /* 0x000fce000000006c */
.L_x_7454:
[----:B------:R-:W-:Y:S05]  /*3330*/  BSYNC.RECONVERGENT B2 ;  /* 0x0000000000027941 */ /* 0x000fea0003800200 */
.L_x_7453:
        /* <DEDUP_REMOVED lines=15> */
.L_x_7462:
[----:B------:R-:W-:Y:S05]  /*3430*/  BSYNC.RECONVERGENT B3 ;  /* 0x0000000000037941 */ /* 0x000fea0003800200 */
.L_x_7461:
        /* <DEDUP_REMOVED lines=13> */
.L_x_7464:
[----:B------:R-:W-:Y:S05]  /*3510*/  BSYNC.RECONVERGENT B3 ;  /* 0x0000000000037941 */ /* 0x000fea0003800200 */
.L_x_7463:
[----:B------:R-:W-:-:S04]  /*3520*/  F2FP.F16.F32.PACK_AB R108, RZ, R108 ;  /* 0x0000006cff6c723e */ /* 0x000fc800000000ff */
[----:B------:R-:W-:-:S07]  /*3530*/  PRMT R107, R108, 0x7610, R107 ;  /* 0x000076106c6b7816 */ /* 0x000fce000000006b */
.L_x_7460:
[----:B------:R-:W-:Y:S05]  /*3540*/  BSYNC.RECONVERGENT B2 ;  /* 0x0000000000027941 */ /* 0x000fea0003800200 */
.L_x_7459:
        /* <DEDUP_REMOVED lines=40> */
[----:B------:R-:W0:Y:S01]  /*37d0*/  @P0 LDC.64 R108, c[0x0][0x408] ;  /* 0x00010200ff6c0b82 */ /* 0x000e220000000a00 */
[----:B------:R-:W-:-:S07]  /*37e0*/  @P0 HADD2.F32 R146, -RZ, R39.H1_H1 ;  /* 0x30000027ff920230 */ /* 0x000fce0000004100 */
[----:B------:R-:W1:Y:S01]  /*37f0*/  @P0 LDC.64 R110, c[0x0][0x408] ;  /* 0x00010200ff6e0b82 */ /* 0x000e620000000a00 */
[----:B0-----:R-:W-:-:S04]  /*3800*/  @P0 FMUL.FTZ R145, R115, R109 ;  /* 0x0000006d73910220 */ /* 0x001fc80000410000 */
[----:B------:R-:W-:Y:S01]  /*3810*/  @P0 FMUL.FTZ R147, R145, R108 ;  /* 0x0000006c91930220 */ /* 0x000fe20000410000 */
[----:B------:R-:W-:Y:S01]  /*3820*/  CS2R R108, SRZ ;  /* 0x00000000006c7805 */ /* 0x000fe2000001ff00 */
[----:B------:R-:W-:Y:S02]  /*3830*/  @P0 HADD2.F32 R145, -RZ, R103.H1_H1 ;  /* 0x30000067ff910230 */ /* 0x000fe40000004100 */
[----:B-1----:R-:W-:Y:S01]  /*3840*/  @P0 FMUL.FTZ R111, R115, R111 ;  /* 0x0000006f736f0220 */ /* 0x002fe20000410000 */
[----:B------:R-:W-:-:S03]  /*3850*/  @P0 FMUL.FTZ R109, R146, R147 ;  /* 0x00000093926d0220 */ /* 0x000fc60000410000 */
[----:B------:R-:W-:Y:S01]  /*3860*/  @P0 FMUL.FTZ R110, R111, R110 ;  /* 0x0000006e6f6e0220 */ /* 0x000fe20000410000 */
[----:B------:R-:W-:-:S03]  /*3870*/  MOV R111, R141 ;  /* 0x0000008d006f7202 */ /* 0x000fc60000000f00 */
[----:B------:R-:W-:Y:S01]  /*3880*/  @P0 FMUL.FTZ R108, R145, R110 ;  /* 0x0000006e916c0220 */ /* 0x000fe20000410000 */
[----:B------:R-:W-:Y:S02]  /*3890*/  F2FP.F16.F32.PACK_AB R145, RZ, R109 ;  /* 0x0000006dff91723e */ /* 0x000fe400000000ff */
[----:B------:R-:W-:Y:S01]  /*38a0*/  MOV R109, R143 ;  /* 0x0000008f006d7202 */ /* 0x000fe20000000f00 */
[----:B------:R-:W-:Y:S01]  /*38b0*/  FADD.FTZ R79, R79, R108 ;  /* 0x0000006c4f4f7221 */ /* 0x000fe20000010000 */
[----:B------:R-:W-:Y:S02]  /*38c0*/  MOV R110, R142 ;  /* 0x0000008e006e7202 */ /* 0x000fe40000000f00 */
[----:B------:R-:W-:Y:S02]  /*38d0*/  MOV R108, R144 ;  /* 0x00000090006c7202 */ /* 0x000fe40000000f00 */
[----:B------:R-:W-:Y:S01]  /*38e0*/  PRMT R107, R107, 0x5410, R145 ;  /* 0x000054106b6b7816 */ /* 0x000fe20000000091 */
[----:B------:R-:W-:Y:S06]  /*38f0*/  BRA `(.L_x_7418) ;  /* 0x00000014002c7947 */ /* 0x000fec0003800000 */
.L_x_7374:
        /* <DEDUP_REMOVED lines=22> */
.L_x_7467:
[----:B------:R-:W-:Y:S05]  /*3a60*/  BSYNC.RECONVERGENT B2 ;  /* 0x0000000000027941 */ /* 0x000fea0003800200 */
.L_x_7466:
        /* <DEDUP_REMOVED lines=17> */
.L_x_7469:
[----:B------:R-:W-:Y:S05]  /*3b80*/  BSYNC.RECONVERGENT B2 ;  /* 0x0000000000027941 */ /* 0x000fea0003800200 */
.L_x_7468:
        /* <DEDUP_REMOVED lines=17> */
.L_x_7471:
[----:B------:R-:W-:Y:S05]  /*3ca0*/  BSYNC.RECONVERGENT B2 ;  /* 0x0000000000027941 */ /* 0x000fea0003800200 */
.L_x_7470:
        /* <DEDUP_REMOVED lines=17> */
.L_x_7473:
[----:B------:R-:W-:Y:S05]  /*3dc0*/  BSYNC.RECONVERGENT B2 ;  /* 0x0000000000027941 */ /* 0x000fea0003800200 */
.L_x_7472:
        /* <DEDUP_REMOVED lines=17> */
.L_x_7475:
[----:B------:R-:W-:Y:S05]  /*3ee0*/  BSYNC.RECONVERGENT B2 ;  /* 0x0000000000027941 */ /* 0x000fea0003800200 */
.L_x_7474:
        /* <DEDUP_REMOVED lines=17> */
.L_x_7477:
[----:B------:R-:W-:Y:S05]  /*4000*/  BSYNC.RECONVERGENT B2 ;  /* 0x0000000000027941 */ /* 0x000fea0003800200 */
.L_x_7476:
        /* <DEDUP_REMOVED lines=17> */
.L_x_7479:
[----:B------:R-:W-:Y:S05]  /*4120*/  BSYNC.RECONVERGENT B2 ;  /* 0x0000000000027941 */ /* 0x000fea0003800200 */
.L_x_7478:
[----:B------:R-:W-:Y:S05]  /*4130*/  @!P2 BRA `(.L_x_7418) ;  /* 0x0000000c001ca947 */ /* 0x000fea0003800000 */
[----:B-----5:R-:W-:Y:S01]  /*4140*/  ISETP.GE.U32.AND P0, PT, R152, RZ, PT ;  /* 0x000000ff9800720c */ /* 0x020fe20003f06070 */
[----:B------:R-:W-:Y:S01]  /*4150*/  @P1 FFMA.FTZ R142, R18, R132, R133 ;  /* 0x00000084128e1223 */ /* 0x000fe20000010085 */
        /* <DEDUP_REMOVED lines=15> */
.L_x_7465:
        /* <DEDUP_REMOVED lines=50> */
.L_x_7481:
[----:B------:R-:W-:Y:S05]  /*4570*/  BSYNC.RECONVERGENT B2 ;  /* 0x0000000000027941 */ /* 0x000fea0003800200 */
.L_x_7480:
        /* <DEDUP_REMOVED lines=18> */
.L_x_7483:
[----:B------:R-:W-:Y:S05]  /*46a0*/  BSYNC.RECONVERGENT B2 ;  /* 0x0000000000027941 */ /* 0x000fea0003800200 */
.L_x_7482:
        /* <DEDUP_REMOVED lines=18> */
.L_x_7485:
[----:B------:R-:W-:Y:S05]  /*47d0*/  BSYNC.RECONVERGENT B2 ;  /* 0x0000000000027941 */ /* 0x000fea0003800200 */
.L_x_7484:
        /* <DEDUP_REMOVED lines=18> */
.L_x_7487:
[----:B------:R-:W-:Y:S05]  /*4900*/  BSYNC.RECONVERGENT B2 ;  /* 0x0000000000027941 */ /* 0x000fea0003800200 */
.L_x_7486:
        /* <DEDUP_REMOVED lines=18> */
.L_x_7489:
[----:B------:R-:W-:Y:S05]  /*4a30*/  BSYNC.RECONVERGENT B2 ;  /* 0x0000000000027941 */ /* 0x000fea0003800200 */
.L_x_7488:
        /* <DEDUP_REMOVED lines=18> */
.L_x_7491:
[----:B------:R-:W-:Y:S05]  /*4b60*/  BSYNC.RECONVERGENT B2 ;  /* 0x0000000000027941 */ /* 0x000fea0003800200 */
.L_x_7490:
        /* <DEDUP_REMOVED lines=18> */
.L_x_7493:
[----:B------:R-:W-:Y:S05]  /*4c90*/  BSYNC.RECONVERGENT B2 ;  /* 0x0000000000027941 */ /* 0x000fea0003800200 */
.L_x_7492:
        /* <DEDUP_REMOVED lines=17> */
.L_x_7418:
[----:B------:R-:W-:Y:S05]  /*4db0*/  BSYNC.RECONVERGENT B1 ;  /* 0x0000000000017941 */ /* 0x000fea0003800200 */
.L_x_7373:
        /* <DEDUP_REMOVED lines=17> */
.L_x_7495:
[----:B------:R-:W-:Y:S05]  /*4ed0*/  BSYNC.RECONVERGENT B1 ;  /* 0x0000000000017941 */ /* 0x000fea0003800200 */
.L_x_7494:
        /* <DEDUP_REMOVED lines=9> */
[----:B------:R-:W-:Y:S01]  /*4f70*/  @P1 FADD.FTZ R108, R117, -R108 ;  /* 0x8000006c756c1221 */ /* 0x000fe20000010000 */
[-CC-:B------:R-:W-:Y:S01]  /*4f80*/  @P1 FFMA.FTZ R144, R126, R132.reuse, R133.reuse ;  /* 0x000000847e901223 */ /* 0x180fe20000010085 */
        /* <DEDUP_REMOVED lines=42> */
.L_x_7500:
[----:B------:R-:W-:Y:S05]  /*5230*/  BSYNC.RECONVERGENT B2 ;  /* 0x0000000000027941 */ /* 0x000fea0003800200 */
.L_x_7499:
        /* <DEDUP_REMOVED lines=17> */
.L_x_7502:
[----:B------:R-:W-:Y:S05]  /*5350*/  BSYNC.RECONVERGENT B2 ;  /* 0x0000000000027941 */ /* 0x000fea0003800200 */
.L_x_7501:
        /* <DEDUP_REMOVED lines=18> */
.L_x_7504:
[----:B------:R-:W-:Y:S05]  /*5480*/  BSYNC.RECONVERGENT B2 ;  /* 0x0000000000027941 */ /* 0x000fea0003800200 */
.L_x_7503:
        /* <DEDUP_REMOVED lines=17> */
.L_x_7506:
[----:B------:R-:W-:Y:S05]  /*55a0*/  BSYNC.RECONVERGENT B2 ;  /* 0x0000000000027941 */ /* 0x000fea0003800200 */
.L_x_7505:
        /* <DEDUP_REMOVED lines=18> */
.L_x_7508:
[----:B------:R-:W-:Y:S05]  /*56d0*/  BSYNC.RECONVERGENT B2 ;  /* 0x0000000000027941 */ /* 0x000fea0003800200 */
.L_x_7507:
        /* <DEDUP_REMOVED lines=17> */
.L_x_7510:
[----:B------:R-:W-:Y:S05]  /*57f0*/  BSYNC.RECONVERGENT B2 ;  /* 0x0000000000027941 */ /* 0x000fea0003800200 */
.L_x_7509:
        /* <DEDUP_REMOVED lines=18> */
.L_x_7512:
[----:B------:R-:W-:Y:S05]  /*5920*/  BSYNC.RECONVERGENT B2 ;  /* 0x0000000000027941 */ /* 0x000fea0003800200 */
.L_x_7511:
        /* <DEDUP_REMOVED lines=18> */
.L_x_7498:
        /* <DEDUP_REMOVED lines=17> */
[----:B0-----:R-:W-:-:S07]  /*5b60*/  PRMT R104, R137, 0x7610, R104 ;  /* 0x0000761089687816 */ /* 0x001fce0000000068 */
.L_x_7515:
[----:B------:R-:W-:Y:S05]  /*5b70*/  BSYNC.RECONVERGENT B2 ;  /* 0x0000000000027941 */ /* 0x000fea0003800200 */
.L_x_7514:
        /* <DEDUP_REMOVED lines=17> */
[----:B0-----:R-:W-:-:S07]  /*5c90*/  PRMT R104, R104, 0x5410, R135 ;  /* 0x0000541068687816 */ /* 0x001fce0000000087 */
.L_x_7517:
[----:B------:R-:W-:Y:S05]  /*5ca0*/  BSYNC.RECONVERGENT B2 ;  /* 0x0000000000027941 */ /* 0x000fea0003800200 */
.L_x_7516:
        /* <DEDUP_REMOVED lines=18> */
.L_x_7519:
[----:B------:R-:W-:Y:S05]  /*5dd0*/  BSYNC.RECONVERGENT B2 ;  /* 0x0000000000027941 */ /* 0x000fea0003800200 */
.L_x_7518:
        /* <DEDUP_REMOVED lines=18> */
.L_x_7521:
[----:B------:R-:W-:Y:S05]  /*5f00*/  BSYNC.RECONVERGENT B2 ;  /* 0x0000000000027941 */ /* 0x000fea0003800200 */
.L_x_7520:
        /* <DEDUP_REMOVED lines=18> */
.L_x_7523:
[----:B------:R-:W-:Y:S05]  /*6030*/  BSYNC.RECONVERGENT B2 ;  /* 0x0000000000027941 */ /* 0x000fea0003800200 */
.L_x_7522:
        /* <DEDUP_REMOVED lines=18> */
.L_x_7525:
[----:B------:R-:W-:Y:S05]  /*6160*/  BSYNC.RECONVERGENT B2 ;  /* 0x0000000000027941 */ /* 0x000fea0003800200 */
.L_x_7524:
        /* <DEDUP_REMOVED lines=18> */
.L_x_7527:
[----:B------:R-:W-:Y:S05]  /*6290*/  BSYNC.RECONVERGENT B2 ;  /* 0x0000000000027941 */ /* 0x000fea0003800200 */
.L_x_7526:
[----:B------:R-:W-:Y:S05]  /*62a0*/  @!P2 BRA `(.L_x_7513) ;  /* 0x000000200088a947 */ /* 0x000fea0003800000 */
[----:B-----5:R-:W-:Y:S01]  /*62b0*/  ISETP.GE.U32.AND P3, PT, R150, RZ, PT ;  /* 0x000000ff9600720c */ /* 0x020fe20003f66070 */
[----:B------:R-:W-:Y:S01]  /*62c0*/  @P1 FFMA.FTZ R134, R130, R132, R133 ;  /* 0x0000008482861223 */ /* 0x000fe20000010085 */
        /* <DEDUP_REMOVED lines=13> */
[----:B0-----:R-:W-:Y:S01]  /*63a0*/  PRMT R107, R107, 0x5410, R133 ;  /* 0x000054106b6b7816 */ /* 0x001fe20000000085 */
[----:B------:R-:W-:Y:S06]  /*63b0*/  BRA `(.L_x_7513) ;  /* 0x0000002000447947 */ /* 0x000fec0003800000 */
.L_x_7497:
[----:B------:R-:W-:Y:S05]  /*63c0*/  @!P0 BRA `(.L_x_7528) ;  /* 0x0000001000588947 */ /* 0x000fea0003800000 */
[----:B------:R-:W-:Y:S04]  /*63d0*/  BSSY.RECONVERGENT B2, `(.L_x_7529) ;  /* 0x0000020000027945 */ /* 0x000fe80003800200 */
[----:B------:R-:W-:Y:S05]  /*63e0*/  @!P2 BRA `(.L_x_7530) ;  /* 0x000000000078a947 */ /* 0x000fea0003800000 */
[----:B-----5:R-:W-:Y:S01]  /*63f0*/  LOP3.LUT P1, RZ, R150, 0xff, RZ, 0xc0, !PT ;  /* 0x000000ff96ff7812 */ /* 0x020fe2000782c0ff */
[----:B------:R-:W-:Y:S01]  /*6400*/  BSSY.RECONVERGENT B3, `(.L_x_7531) ;  /* 0x000000c000037945 */ /* 0x000fe20003800200 */
[----:B0-----:R-:W-:-:S11]  /*6410*/  HFMA2 R109, -RZ, RZ, 0, 0 ;  /* 0x00000000ff6d7431 */ /* 0x001fd600000001ff */
        /* <DEDUP_REMOVED lines=10> */
.L_x_7532:
[----:B------:R-:W-:Y:S05]  /*64c0*/  BSYNC.RECONVERGENT B3 ;  /* 0x0000000000037941 */ /* 0x000fea0003800200 */
.L_x_7531:
        /* <DEDUP_REMOVED lines=13> */
.L_x_7534:
[----:B------:R-:W-:Y:S05]  /*65a0*/  BSYNC.RECONVERGENT B3 ;  /* 0x0000000000037941 */ /* 0x000fea0003800200 */
.L_x_7533:
[----:B------:R-:W-:-:S04]  /*65b0*/  F2FP.F16.F32.PACK_AB R108, RZ, R108 ;  /* 0x0000006cff6c723e */ /* 0x000fc800000000ff */
[----:B------:R-:W-:-:S07]  /*65c0*/  PRMT R104, R108, 0x7610, R104 ;  /* 0x000076106c687816 */ /* 0x000fce0000000068 */
.L_x_7530:
[----:B------:R-:W-:Y:S05]  /*65d0*/  BSYNC.RECONVERGENT B2 ;  /* 0x0000000000027941 */ /* 0x000fea0003800200 */
.L_x_7529:
        /* <DEDUP_REMOVED lines=15> */
.L_x_7538:
[----:B------:R-:W-:Y:S05]  /*66d0*/  BSYNC.RECONVERGENT B3 ;  /* 0x0000000000037941 */ /* 0x000fea0003800200 */
.L_x_7537:
        /* <DEDUP_REMOVED lines=13> */
.L_x_7540:
[----:B------:R-:W-:Y:S05]  /*67b0*/  BSYNC.RECONVERGENT B3 ;  /* 0x0000000000037941 */ /* 0x000fea0003800200 */
.L_x_7539:
[----:B------:R-:W-:-:S04]  /*67c0*/  F2FP.F16.F32.PACK_AB R108, RZ, R108 ;  /* 0x0000006cff6c723e */ /* 0x000fc800000000ff */
[----:B------:R-:W-:-:S07]  /*67d0*/  PRMT R104, R104, 0x5410, R108 ;  /* 0x0000541068687816 */ /* 0x000fce000000006c */
.L_x_7536:
[----:B------:R-:W-:Y:S05]  /*67e0*/  BSYNC.RECONVERGENT B2 ;  /* 0x0000000000027941 */ /* 0x000fea0003800200 */
.L_x_7535:
        /* <DEDUP_REMOVED lines=15> */
.L_x_7544:
[----:B------:R-:W-:Y:S05]  /*68e0*/  BSYNC.RECONVERGENT B3 ;  /* 0x0000000000037941 */ /* 0x000fea0003800200 */
.L_x_7543:
        /* <DEDUP_REMOVED lines=13> */
.L_x_7546:
[----:B------:R-:W-:Y:S05]  /*69c0*/  BSYNC.RECONVERGENT B3 ;  /* 0x0000000000037941 */ /* 0x000fea0003800200 */
.L_x_7545:
[----:B------:R-:W-:-:S04]  /*69d0*/  F2FP.F16.F32.PACK_AB R108, RZ, R108 ;  /* 0x0000006cff6c723e */ /* 0x000fc800000000ff */
[----:B------:R-:W-:-:S07]  /*69e0*/  PRMT R105, R108, 0x7610, R105 ;  /* 0x000076106c697816 */ /* 0x000fce0000000069 */
.L_x_7542:
[----:B------:R-:W-:Y:S05]  /*69f0*/  BSYNC.RECONVERGENT B2 ;  /* 0x0000000000027941 */ /* 0x000fea0003800200 */
.L_x_7541:
        /* <DEDUP_REMOVED lines=15> */
.L_x_7550:
[----:B------:R-:W-:Y:S05]  /*6af0*/  BSYNC.RECONVERGENT B3 ;  /* 0x0000000000037941 */ /* 0x000fea0003800200 */
.L_x_7549:
        /* <DEDUP_REMOVED lines=13> */
.L_x_7552:
[----:B------:R-:W-:Y:S05]  /*6bd0*/  BSYNC.RECONVERGENT B3 ;  /* 0x0000000000037941 */ /* 0x000fea0003800200 */
.L_x_7551:
[----:B------:R-:W-:-:S04]  /*6be0*/  F2FP.F16.F32.PACK_AB R108, RZ, R108 ;  /* 0x0000006cff6c723e */ /* 0x000fc800000000ff */
[----:B------:R-:W-:-:S07]  /*6bf0*/  PRMT R105, R105, 0x5410, R108 ;  /* 0x0000541069697816 */ /* 0x000fce000000006c */
.L_x_7548:
[----:B------:R-:W-:Y:S05]  /*6c00*/  BSYNC.RECONVERGENT B2 ;  /* 0x0000000000027941 */ /* 0x000fea0003800200 */
.L_x_7547:
        /* <DEDUP_REMOVED lines=15> */
.L_x_7556:
[----:B------:R-:W-:Y:S05]  /*6d00*/  BSYNC.RECONVERGENT B3 ;  /* 0x0000000000037941 */ /* 0x000fea0003800200 */
.L_x_7555:
        /* <DEDUP_REMOVED lines=13> */
.L_x_7558:
[----:B------:R-:W-:Y:S05]  /*6de0*/  BSYNC.RECONVERGENT B3 ;  /* 0x0000000000037941 */ /* 0x000fea0003800200 */
.L_x_7557:
[----:B------:R-:W-:-:S04]  /*6df0*/  F2FP.F16.F32.PACK_AB R108, RZ, R108 ;  /* 0x0000006cff6c723e */ /* 0x000fc800000000ff */
[----:B------:R-:W-:-:S07]  /*6e00*/  PRMT R106, R108, 0x7610, R106 ;  /* 0x000076106c6a7816 */ /* 0x000fce000000006a */
.L_x_7554:
[----:B------:R-:W-:Y:S05]  /*6e10*/  BSYNC.RECONVERGENT B2 ;  /* 0x0000000000027941 */ /* 0x000fea0003800200 */
.L_x_7553:
        /* <DEDUP_REMOVED lines=15> */
.L_x_7562:
[----:B------:R-:W-:Y:S05]  /*6f10*/  BSYNC.RECONVERGENT B3 ;  /* 0x0000000000037941 */ /* 0x000fea0003800200 */
.L_x_7561:
        /* <DEDUP_REMOVED lines=13> */
.L_x_7564:
[----:B------:R-:W-:Y:S05]  /*6ff0*/  BSYNC.RECONVERGENT B3 ;  /* 0x0000000000037941 */ /* 0x000fea0003800200 */
.L_x_7563:
[----:B------:R-:W-:-:S04]  /*7000*/  F2FP.F16.F32.PACK_AB R108, RZ, R108 ;  /* 0x0000006cff6c723e */ /* 0x000fc800000000ff */
[----:B------:R-:W-:-:S07]  /*7010*/  PRMT R106, R106, 0x5410, R108 ;  /* 0x000054106a6a7816 */ /* 0x000fce000000006c */
.L_x_7560:
[----:B------:R-:W-:Y:S05]  /*7020*/  BSYNC.RECONVERGENT B2 ;  /* 0x0000000000027941 */ /* 0x000fea0003800200 */
.L_x_7559:
        /* <DEDUP_REMOVED lines=15> */
.L_x_7568:
[----:B------:R-:W-:Y:S05]  /*7120*/  BSYNC.RECONVERGENT B3 ;  /* 0x0000000000037941 */ /* 0x000fea0003800200 */
.L_x_7567:
        /* <DEDUP_REMOVED lines=13> */
.L_x_7570:
[----:B------:R-:W-:Y:S05]  /*7200*/  BSYNC.RECONVERGENT B3 ;  /* 0x0000000000037941 */ /* 0x000fea0003800200 */
.L_x_7569:
[----:B------:R-:W-:-:S04]  /*7210*/  F2FP.F16.F32.PACK_AB R108, RZ, R108 ;  /* 0x0000006cff6c723e */ /* 0x000fc800000000ff */
[----:B------:R-:W-:-:S07]  /*7220*/  PRMT R107, R108, 0x7610, R107 ;  /* 0x000076106c6b7816 */ /* 0x000fce000000006b */
.L_x_7566:
[----:B------:R-:W-:Y:S05]  /*7230*/  BSYNC.RECONVERGENT B2 ;  /* 0x0000000000027941 */ /* 0x000fea0003800200 */
.L_x_7565:
        /* <DEDUP_REMOVED lines=47> */
.L_x_7528:
        /* <DEDUP_REMOVED lines=15> */
.L_x_7574:
[----:B------:R-:W-:Y:S05]  /*7620*/  BSYNC.RECONVERGENT B3 ;  /* 0x0000000000037941 */ /* 0x000fea0003800200 */
.L_x_7573:
        /* <DEDUP_REMOVED lines=13> */
.L_x_7576:
[----:B------:R-:W-:Y:S05]  /*7700*/  BSYNC.RECONVERGENT B3 ;  /* 0x0000000000037941 */ /* 0x000fea0003800200 */
.L_x_7575:
[----:B------:R-:W-:-:S04]  /*7710*/  F2FP.F16.F32.PACK_AB R135, RZ, R135 ;  /* 0x00000087ff87723e */ /* 0x000fc800000000ff */
[----:B0-----:R-:W-:-:S07]  /*7720*/  PRMT R104, R135, 0x7610, R104 ;  /* 0x0000761087687816 */ /* 0x001fce0000000068 */
.L_x_7572:
[----:B------:R-:W-:Y:S05]  /*7730*/  BSYNC.RECONVERGENT B2 ;  /* 0x0000000000027941 */ /* 0x000fea0003800200 */
.L_x_7571:
        /* <DEDUP_REMOVED lines=15> */
.L_x_7580:
[----:B------:R-:W-:Y:S05]  /*7830*/  BSYNC.RECONVERGENT B3 ;  /* 0x0000000000037941 */ /* 0x000fea0003800200 */
.L_x_7579:
        /* <DEDUP_REMOVED lines=13> */
.L_x_7582:
[----:B------:R-:W-:Y:S05]  /*7910*/  BSYNC.RECONVERGENT B3 ;  /* 0x0000000000037941 */ /* 0x000fea0003800200 */
.L_x_7581:
[----:B------:R-:W-:-:S04]  /*7920*/  F2FP.F16.F32.PACK_AB R135, RZ, R135 ;  /* 0x00000087ff87723e */ /* 0x000fc800000000ff */
[----:B0-----:R-:W-:-:S07]  /*7930*/  PRMT R104, R104, 0x5410, R135 ;  /* 0x0000541068687816 */ /* 0x001fce0000000087 */
.L_x_7578:
[----:B------:R-:W-:Y:S05]  /*7940*/  BSYNC.RECONVERGENT B2 ;  /* 0x0000000000027941 */ /* 0x000fea0003800200 */
.L_x_7577:
        /* <DEDUP_REMOVED lines=15> */
.L_x_7586:
[----:B------:R-:W-:Y:S05]  /*7a40*/  BSYNC.RECONVERGENT B3 ;  /* 0x0000000000037941 */ /* 0x000fea0003800200 */
.L_x_7585:
        /* <DEDUP_REMOVED lines=13> */
.L_x_7588:
[----:B------:R-:W-:Y:S05]  /*7b20*/  BSYNC.RECONVERGENT B3 ;  /* 0x0000000000037941 */ /* 0x000fea0003800200 */
.L_x_7587:
[----:B------:R-:W-:-:S04]  /*7b30*/  F2FP.F16.F32.PACK_AB R135, RZ, R135 ;  /* 0x00000087ff87723e */ /* 0x000fc800000000ff */
[----:B0-----:R-:W-:-:S07]  /*7b40*/  PRMT R105, R135, 0x7610, R105 ;  /* 0x0000761087697816 */ /* 0x001fce0000000069 */
.L_x_7584:
[----:B------:R-:W-:Y:S05]  /*7b50*/  BSYNC.RECONVERGENT B2 ;  /* 0x0000000000027941 */ /* 0x000fea0003800200 */
.L_x_7583:
        /* <DEDUP_REMOVED lines=15> */
.L_x_7592:
[----:B------:R-:W-:Y:S05]  /*7c50*/  BSYNC.RECONVERGENT B3 ;  /* 0x0000000000037941 */ /* 0x000fea0003800200 */
.L_x_7591:
        /* <DEDUP_REMOVED lines=13> */
.L_x_7594:
[----:B------:R-:W-:Y:S05]  /*7d30*/  BSYNC.RECONVERGENT B3 ;  /* 0x0000000000037941 */ /* 0x000fea0003800200 */
.L_x_7593:
[----:B------:R-:W-:-:S04]  /*7d40*/  F2FP.F16.F32.PACK_AB R135, RZ, R135 ;  /* 0x00000087ff87723e */ /* 0x000fc800000000ff */
[----:B0-----:R-:W-:-:S07]  /*7d50*/  PRMT R105, R105, 0x5410, R135 ;  /* 0x0000541069697816 */ /* 0x001fce0000000087 */
.L_x_7590:
[----:B------:R-:W-:Y:S05]  /*7d60*/  BSYNC.RECONVERGENT B2 ;  /* 0x0000000000027941 */ /* 0x000fea0003800200 */
.L_x_7589:
        /* <DEDUP_REMOVED lines=15> */
.L_x_7598:
[----:B------:R-:W-:Y:S05]  /*7e60*/  BSYNC.RECONVERGENT B3 ;  /* 0x0000000000037941 */ /* 0x000fea0003800200 */
.L_x_7597:
        /* <DEDUP_REMOVED lines=13> */
.L_x_7600:
[----:B------:R-:W-:Y:S05]  /*7f40*/  BSYNC.RECONVERGENT B3 ;  /* 0x0000000000037941 */ /* 0x000fea0003800200 */
.L_x_7599:
[----:B------:R-:W-:-:S04]  /*7f50*/  F2FP.F16.F32.PACK_AB R135, RZ, R135 ;  /* 0x00000087ff87723e */ /* 0x000fc800000000ff */
[----:B0-----:R-:W-:-:S07]  /*7f60*/  PRMT R106, R135, 0x7610, R106 ;  /* 0x00007610876a7816 */ /* 0x001fce000000006a */
.L_x_7596:
[----:B------:R-:W-:Y:S05]  /*7f70*/  BSYNC.RECONVERGENT B2 ;  /* 0x0000000000027941 */ /* 0x000fea0003800200 */
.L_x_7595:
        /* <DEDUP_REMOVED lines=15> */
.L_x_7604:
[----:B------:R-:W-:Y:S05]  /*8070*/  BSYNC.RECONVERGENT B3 ;  /* 0x0000000000037941 */ /* 0x000fea0003800200 */
.L_x_7603:
        /* <DEDUP_REMOVED lines=13> */
.L_x_7606:
[----:B------:R-:W-:Y:S05]  /*8150*/  BSYNC.RECONVERGENT B3 ;  /* 0x0000000000037941 */ /* 0x000fea0003800200 */
.L_x_7605:
[----:B------:R-:W-:-:S04]  /*8160*/  F2FP.F16.F32.PACK_AB R135, RZ, R135 ;  /* 0x00000087ff87723e */ /* 0x000fc800000000ff */
[----:B0-----:R-:W-:-:S07]  /*8170*/  PRMT R106, R106, 0x5410, R135 ;  /* 0x000054106a6a7816 */ /* 0x001fce0000000087 */
.L_x_7602:
[----:B------:R-:W-:Y:S05]  /*8180*/  BSYNC.RECONVERGENT B2 ;  /* 0x0000000000027941 */ /* 0x000fea0003800200 */
.L_x_7601:
        /* <DEDUP_REMOVED lines=15> */
.L_x_7610:
[----:B------:R-:W-:Y:S05]  /*8280*/  BSYNC.RECONVERGENT B3 ;  /* 0x0000000000037941 */ /* 0x000fea0003800200 */
.L_x_7609:
        /* <DEDUP_REMOVED lines=13> */
.L_x_7612:
[----:B------:R-:W-:Y:S05]  /*8360*/  BSYNC.RECONVERGENT B3 ;  /* 0x0000000000037941 */ /* 0x000fea0003800200 */
.L_x_7611:
[----:B------:R-:W-:-:S04]  /*8370*/  F2FP.F16.F32.PACK_AB R135, RZ, R135 ;  /* 0x00000087ff87723e */ /* 0x000fc800000000ff */
[----:B0-----:R-:W-:-:S07]  /*8380*/  PRMT R107, R135, 0x7610, R107 ;  /* 0x00007610876b7816 */ /* 0x001fce000000006b */
.L_x_7608:
[----:B------:R-:W-:Y:S05]  /*8390*/  BSYNC.RECONVERGENT B2 ;  /* 0x0000000000027941 */ /* 0x000fea0003800200 */
.L_x_7607:
        /* <DEDUP_REMOVED lines=18> */
[----:B0-----:R-:W-:-:S07]  /*84c0*/  PRMT R107, R107, 0x5410, R133 ;  /* 0x000054106b6b7816 */ /* 0x001fce0000000085 */
.L_x_7513:
[----:B------:R-:W-:Y:S05]  /*84d0*/  BSYNC.RECONVERGENT B1 ;  /* 0x0000000000017941 */ /* 0x000fea0003800200 */
.L_x_7496:
        /* <DEDUP_REMOVED lines=12> */
.L_x_7368:
[----:B------:R-:W-:Y:S05]  /*85a0*/  BSYNC B0 ;  /* 0x0000000000007941 */ /* 0x000fea0003800000 */
.L_x_7367:
[----:B------:R-:W1:Y:S01]  /*85b0*/  S2R R5, SR_CgaCtaId ;  /* 0x0000000000057919 */ /* 0x000e620000008800 */
[C---:B------:R-:W-:Y:S01]  /*85c0*/  SHF.L.U32 R3, R0.reuse, 0x6, RZ ;  /* 0x0000000600037819 */ /* 0x040fe200000006ff */
[----:B------:R-:W-:Y:S05]  /*85d0*/  WARPSYNC.ALL ;  /* 0x0000000000007948 */ /* 0x000fea0003800000 */
[----:B------:R-:W-:Y:S01]  /*85e0*/  SHF.L.U32 R2, R0, 0x5, RZ ;  /* 0x0000000500027819 */ /* 0x000fe200000006ff */
[----:B-----5:R-:W2:Y:S01]  /*85f0*/  LDC R28, c[0x0][0x388] ;  /* 0x0000e200ff1c7b82 */ /* 0x020ea20000000800 */
[----:B------:R-:W-:Y:S01]  /*8600*/  MOV R4, 0x400 ;  /* 0x0000040000047802 */ /* 0x000fe20000000f00 */
[----:B------:R-:W3:Y:S01]  /*8610*/  LDCU.128 UR16, c[0x0][0x440] ;  /* 0x00008800ff1077ac */ /* 0x000ee20008000c00 */
[----:B------:R-:W-:-:S04]  /*8620*/  LOP3.LUT R3, R3, 0x1800, RZ, 0xc0, !PT ;  /* 0x0000180003037812 */ /* 0x000fc800078ec0ff */
[----:B------:R-:W-:Y:S01]  /*8630*/  LOP3.LUT R2, R3, 0x3e0, R2, 0xf8, !PT ;  /* 0x000003e003027812 */ /* 0x000fe200078ef802 */
[----:B------:R-:W2:Y:S01]  /*8640*/  S2UR UR4, SR_CTAID.X ;  /* 0x00000000000479c3 */ /* 0x000ea20000002500 */
[----:B-1----:R-:W-:-:S04]  /*8650*/  LEA R5, R5, R4, 0x18 ;  /* 0x0000000405057211 */ /* 0x002fc800078ec0ff */
[-C--:B------:R-:W-:Y:S02]  /*8660*/  IADD3 R2, PT, PT, R2, R5.reuse, RZ ;  /* 0x0000000502027210 */ /* 0x080fe40007ffe0ff */
[----:B------:R-:W-:Y:S01]  /*8670*/  LEA R5, R0, R5, 0x2 ;  /* 0x0000000500057211 */ /* 0x000fe200078e10ff */
[----:B--2---:R-:W-:Y:S02]  /*8680*/  IMAD R39, R28, UR4, RZ ;  /* 0x000000041c277c24 */ /* 0x004fe4000f8e02ff */
[----:B------:R-:W-:Y:S01]  /*8690*/  STS.128 [R2], R96 ;  /* 0x0000006002007388 */ /* 0x000fe20000000c00 */
[----:B------:R-:W1:Y:S03]  /*86a0*/  LDCU.64 UR4, c[0x0][0x460] ;  /* 0x00008c00ff0477ac */ /* 0x000e660008000a00 */
[----:B------:R-:W-:Y:S01]  /*86b0*/  STS.128 [R2+0x10], R92 ;  /* 0x0000105c02007388 */ /* 0x000fe20000000c00 */
[----:B------:R-:W-:-:S03]  /*86c0*/  IADD3 R0, P0, PT, R39, R0, RZ ;  /* 0x0000000027007210 */ /* 0x000fc60007f1e0ff */
[----:B------:R-:W-:Y:S01]  /*86d0*/  STS.128 [R2+0x400], R88 ;  /* 0x0004005802007388 */ /* 0x000fe20000000c00 */
[----:B------:R-:W-:-:S03]  /*86e0*/  IADD3.X R39, PT, PT, RZ, RZ, RZ, P0, !PT ;  /* 0x000000ffff277210 */ /* 0x000fc600007fe4ff */
[----:B------:R-:W-:Y:S01]  /*86f0*/  STS.128 [R2+0x410], R84 ;  /* 0x0004105402007388 */ /* 0x000fe20000000c00 */
[----:B------:R-:W-:Y:S06]  /*8700*/  BAR.SYNC.DEFER_BLOCKING 0x0 ;  /* 0x0000000000007b1d */ /* 0x000fec0000010000 */
[----:B------:R-:W2:Y:S04]  /*8710*/  LDS R3, [R5] ;  /* 0x0000000005037984 */ /* 0x000ea80000000800 */
[----:B------:R-:W4:Y:S04]  /*8720*/  LDS R4, [R5+0x200] ;  /* 0x0002000005047984 */ /* 0x000f280000000800 */
[----:B------:R-:W0:Y:S04]  /*8730*/  LDS R8, [R5+0x800] ;  /* 0x0008000005087984 */ /* 0x000e280000000800 */
[----:B------:R-:W3:Y:S04]  /*8740*/  LDS R9, [R5+0xa00] ;  /* 0x000a000005097984 */ /* 0x000ee80000000800 */
        /* <DEDUP_REMOVED lines=9> */
[----:B----4-:R-:W-:-:S03]  /*87e0*/  FADD.FTZ R4, RZ, R4 ;  /* 0x00000004ff047221 */ /* 0x010fc60000010000 */
[----:B------:R-:W4:Y:S01]  /*87f0*/  LDS R16, [R5+0x1800] ;  /* 0x0018000005107984 */ /* 0x000f220000000800 */
[----:B0-----:R-:W-:-:S03]  /*8800*/  FADD.FTZ R3, R3, R8 ;  /* 0x0000000803037221 */ /* 0x001fc60000010000 */
[----:B------:R-:W0:Y:S01]  /*8810*/  LDS R17, [R5+0x1a00] ;  /* 0x001a000005117984 */ /* 0x000e220000000800 */
[----:B---3--:R-:W-:-:S03]  /*8820*/  FADD.FTZ R4, R4, R9 ;  /* 0x0000000904047221 */ /* 0x008fc60000010000 */
[----:B------:R-:W3:Y:S01]  /*8830*/  LDS R19, [R5+0x1c00] ;  /* 0x001c000005137984 */ /* 0x000ee20000000800 */
        /* <DEDUP_REMOVED lines=9> */
[----:B--2---:R-:W-:Y:S01]  /*88d0*/  FADD.FTZ R7, R7, R14 ;  /* 0x0000000e07077221 */ /* 0x004fe20000010000 */
[----:B------:R-:W-:Y:S01]  /*88e0*/  STS.128 [R2], R52 ;  /* 0x0000003402007388 */ /* 0x000fe20000000c00 */
[----:B----4-:R-:W-:-:S03]  /*88f0*/  FADD.FTZ R9, R3, R16 ;  /* 0x0000001003097221 */ /* 0x010fc60000010000 */
[----:B------:R-:W-:Y:S01]  /*8900*/  STS.128 [R2+0x10], R56 ;  /* 0x0000103802007388 */ /* 0x000fe20000000c00 */
[----:B0-----:R-:W-:-:S03]  /*8910*/  FADD.FTZ R17, R4, R17 ;  /* 0x0000001104117221 */ /* 0x001fc60000010000 */
[----:B------:R-:W-:Y:S01]  /*8920*/  STS.128 [R2+0x400], R60 ;  /* 0x0004003c02007388 */ /* 0x000fe20000000c00 */
[----:B---3--:R-:W-:-:S03]  /*8930*/  FADD.FTZ R19, R6, R19 ;  /* 0x0000001306137221 */ /* 0x008fc60000010000 */
        /* <DEDUP_REMOVED lines=36> */
[----:B------:R-:W-:Y:S02]  /*8b80*/  SHF.L.U32 R8, R0, 0x2, RZ ;  /* 0x0000000200087819 */ /* 0x000fe400000006ff */
[----:B------:R-:W-:Y:S01]  /*8b90*/  STS.128 [R2+0x400], R72 ;  /* 0x0004004802007388 */ /* 0x000fe20000000c00 */
[----:B---3--:R-:W-:Y:S01]  /*8ba0*/  FADD.FTZ R35, R10, R35 ;  /* 0x000000230a237221 */ /* 0x008fe20000010000 */
[----:B------:R-:W-:Y:S02]  /*8bb0*/  SHF.L.U64.HI R10, R0, 0x2, R39 ;  /* 0x00000002000a7819 */ /* 0x000fe40000010227 */
[----:B------:R0:W-:Y:S01]  /*8bc0*/  STS.128 [R2+0x410], R68 ;  /* 0x0004104402007388 */ /* 0x0001e20000000c00 */
[----:B----4-:R-:W-:Y:S01]  /*8bd0*/  FADD.FTZ R15, R15, R12 ;  /* 0x0000000c0f0f7221 */ /* 0x010fe20000010000 */
[----:B------:R-:W-:Y:S01]  /*8be0*/  BAR.SYNC.DEFER_BLOCKING 0x0 ;  /* 0x0000000000007b1d */ /* 0x000fe20000010000 */
[----:B0-----:R-:W-:-:S05]  /*8bf0*/  IADD3 R2, P0, PT, R8, UR18, RZ ;  /* 0x0000001208027c10 */ /* 0x001fca000ff1e0ff */
        /* <DEDUP_REMOVED lines=15> */
[----:B--2---:R-:W-:Y:S01]  /*8cf0*/  FADD.FTZ R0, R3, R4 ;  /* 0x0000000403007221 */ /* 0x004fe20000010000 */
[----:B------:R-:W-:Y:S02]  /*8d00*/  IADD3 R4, P1, PT, R8, UR16, RZ ;  /* 0x0000001008047c10 */ /* 0x000fe4000ff3e0ff */
[----:B------:R-:W2:Y:S01]  /*8d10*/  LDS R18, [R5+0x1600] ;  /* 0x0016000005127984 */ /* 0x000ea20000000800 */
[----:B---3--:R-:W-:Y:S01]  /*8d20*/  FADD.FTZ R37, R0, R37 ;  /* 0x0000002500257221 */ /* 0x008fe20000010000 */
[----:B------:R-:W-:Y:S02]  /*8d30*/  IADD3.X R3, PT, PT, R10, UR19, RZ, P0, !PT ;  /* 0x000000130a037c10 */ /* 0x000fe400087fe4ff */
[----:B------:R-:W3:Y:S01]  /*8d40*/  LDS R21, [R5+0x1c00] ;  /* 0x001c000005157984 */ /* 0x000ee20000000800 */
[----:B----4-:R-:W-:Y:S01]  /*8d50*/  FADD.FTZ R0, RZ, R6 ;  /* 0x00000006ff007221 */ /* 0x010fe20000010000 */
[----:B------:R-:W-:-:S02]  /*8d60*/  IADD3 R6, P0, PT, R8, UR4, RZ ;  /* 0x0000000408067c10 */ /* 0x000fc4000ff1e0ff */
[----:B------:R4:W3:Y:S01]  /*8d70*/  LDS R22, [R5+0x1e00] ;  /* 0x001e000005167984 */ /* 0x0008e20000000800 */
[----:B------:R-:W-:Y:S01]  /*8d80*/  FADD.FTZ R14, RZ, R14 ;  /* 0x0000000eff0e7221 */ /* 0x000fe20000010000 */
[----:B------:R-:W-:Y:S01]  /*8d90*/  FADD.FTZ R0, R0, R7 ;  /* 0x0000000700007221 */ /* 0x000fe20000010000 */
[C---:B------:R-:W-:Y:S01]  /*8da0*/  IADD3.X R7, PT, PT, R10.reuse, UR5, RZ, P0, !PT ;  /* 0x000000050a077c10 */ /* 0x040fe200087fe4ff */
[----:B------:R-:W-:Y:S01]  /*8db0*/  STG.E desc[UR6][R2.64], R31 ;  /* 0x0000001f02007986 */ /* 0x000fe2000c101906 */
[----:B------:R-:W-:Y:S01]  /*8dc0*/  FADD.FTZ R16, RZ, R16 ;  /* 0x00000010ff107221 */ /* 0x000fe20000010000 */
[----:B----4-:R-:W-:Y:S01]  /*8dd0*/  IADD3.X R5, PT, PT, R10, UR17, RZ, P1, !PT ;  /* 0x000000110a057c10 */ /* 0x010fe20008ffe4ff */
        /* <DEDUP_REMOVED lines=20> */
.L_x_7372:
        /* <DEDUP_REMOVED lines=8> */
.L_x_7615:
[----:B------:R-:W-:Y:S05]  /*8fa0*/  BSYNC B1 ;  /* 0x0000000000017941 */ /* 0x000fea0003800000 */
.L_x_7614:
        /* <DEDUP_REMOVED lines=8> */
.L_x_7616:
[----:B------:R-:W-:-:S05]  /*9030*/  FADD.FTZ R132, R132, R135 ;  /* 0x0000008784847221 */ /* 0x000fca0000010000 */
[----:B------:R-:W-:Y:S01]  /*9040*/  MOV R148, R132 ;  /* 0x0000008400947202 */ /* 0x000fe20000000f00 */
[----:B------:R-:W-:Y:S01]  /*9050*/  HFMA2 R147, -RZ, RZ, 0, 1.1920928955078125e-07 ;  /* 0x00000002ff937431 */ /* 0x000fe200000001ff */
[----:B------:R-:W-:-:S07]  /*9060*/  MOV R133, R146 ;  /* 0x0000009200857202 */ /* 0x000fce0000000f00 */
[----:B------:R-:W-:Y:S05]  /*9070*/  WARPSYNC.COLLECTIVE R145, `(.L_x_7617) ;  /* 0x0000000091087348 */ /* 0x000fea0003c00000 */
[----:B------:R0:W1:Y:S02]  /*9080*/  SHFL.BFLY P0, R146, R148, R147, R154 ;  /* 0x0c00009394927389 */ /* 0x000064000000009a */
[----:B01----:R-:W-:Y:S05]  /*9090*/  ENDCOLLECTIVE ;  /* 0x000000000000791b */ /* 0x003fea0003800000 */
.L_x_7617:
[----:B------:R-:W-:-:S05]  /*90a0*/  FADD.FTZ R133, R133, R0 ;  /* 0x0000000085857221 */ /* 0x000fca0000010000 */
[----:B------:R-:W-:Y:S02]  /*90b0*/  MOV R148, R133 ;  /* 0x0000008500947202 */ /* 0x000fe40000000f00 */
[----:B------:R-:W-:-:S07]  /*90c0*/  MOV R137, R146 ;  /* 0x0000009200897202 */ /* 0x000fce0000000f00 */
[----:B------:R-:W-:Y:S05]  /*90d0*/  WARPSYNC.COLLECTIVE R145, `(.L_x_7618) ;  /* 0x0000000091087348 */ /* 0x000fea0003c00000 */
[----:B------:R0:W1:Y:S02]  /*90e0*/  SHFL.BFLY P0, R146, R148, R147, R154 ;  /* 0x0c00009394927389 */ /* 0x000064000000009a */
[----:B01----:R-:W-:Y:S05]  /*90f0*/  ENDCOLLECTIVE ;  /* 0x000000000000791b */ /* 0x003fea0003800000 */
.L_x_7618:
[----:B------:R-:W-:-:S05]  /*9100*/  FADD.FTZ R137, R132, R137 ;  /* 0x0000008984897221 */ /* 0x000fca0000010000 */
[----:B------:R-:W-:Y:S01]  /*9110*/  MOV R148, R137 ;  /* 0x0000008900947202 */ /* 0x000fe20000000f00 */
[----:B------:R-:W-:Y:S01]  /*9120*/  HFMA2 R147, -RZ, RZ, 0, 2.384185791015625e-07 ;  /* 0x00000004ff937431 */ /* 0x000fe200000001ff */
[----:B------:R-:W-:-:S07]  /*9130*/  MOV R140, R146 ;  /* 0x00000092008c7202 */ /* 0x000fce0000000f00 */
[----:B------:R-:W-:Y:S05]  /*9140*/  WARPSYNC.COLLECTIVE R145, `(.L_x_7619) ;  /* 0x0000000091087348 */ /* 0x000fea0003c00000 */
[----:B------:R0:W1:Y:S02]  /*9150*/  SHFL.BFLY P0, R146, R148, R147, R154 ;  /* 0x0c00009394927389 */ /* 0x000064000000009a */
[----:B01----:R-:W-:Y:S05]  /*9160*/  ENDCOLLECTIVE ;  /* 0x000000000000791b */ /* 0x003fea0003800000 */
.L_x_7619:
[----:B------:R-:W-:-:S05]  /*9170*/  FADD.FTZ R140, R133, R140 ;  /* 0x0000008c858c7221 */ /* 0x000fca0000010000 */
[----:B------:R-:W-:Y:S02]  /*9180*/  MOV R148, R140 ;  /* 0x0000008c00947202 */ /* 0x000fe40000000f00 */
[----:B------:R-:W-:-:S07]  /*9190*/  MOV R142, R146 ;  /* 0x00000092008e7202 */ /* 0x000fce0000000f00 */
[----:B------:R-:W-:Y:S05]  /*91a0*/  WARPSYNC.COLLECTIVE R145, `(.L_x_7620) ;  /* 0x0000000091087348 */ /* 0x000fea0003c00000 */
[----:B------:R0:W1:Y:S02]  /*91b0*/  SHFL.BFLY P0, R146, R148, R147, R154 ;  /* 0x0c00009394927389 */ /* 0x000064000000009a */
[----:B01----:R-:W-:Y:S05]  /*91c0*/  ENDCOLLECTIVE ;  /* 0x000000000000791b */ /* 0x003fea0003800000 */
.L_x_7620:
[----:B------:R-:W-:-:S05]  /*91d0*/  FADD.FTZ R142, R137, R142 ;  /* 0x0000008e898e7221 */ /* 0x000fca0000010000 */
[----:B------:R-:W-:Y:S01]  /*91e0*/  MOV R148, R142 ;  /* 0x0000008e00947202 */ /* 0x000fe20000000f00 */
[----:B------:R-:W-:Y:S01]  /*91f0*/  HFMA2 R147, -RZ, RZ, 0, 4.76837158203125e-07 ;  /* 0x00000008ff937431 */ /* 0x000fe200000001ff */
[----:B------:R-:W-:-:S07]  /*9200*/  MOV R141, R146 ;  /* 0x00000092008d7202 */ /* 0x000fce0000000f00 */
[----:B------:R-:W-:Y:S05]  /*9210*/  WARPSYNC.COLLECTIVE R145, `(.L_x_7621) ;  /* 0x0000000091087348 */ /* 0x000fea0003c00000 */
[----:B------:R0:W1:Y:S02]  /*9220*/  SHFL.BFLY P0, R146, R148, R147, R154 ;  /* 0x0c00009394927389 */ /* 0x000064000000009a */
[----:B01----:R-:W-:Y:S05]  /*9230*/  ENDCOLLECTIVE ;  /* 0x000000000000791b */ /* 0x003fea0003800000 */
.L_x_7621:
[----:B------:R-:W-:-:S05]  /*9240*/  FADD.FTZ R141, R140, R141 ;  /* 0x0000008d8c8d7221 */ /* 0x000fca0000010000 */
[----:B------:R-:W-:Y:S02]  /*9250*/  MOV R148, R141 ;  /* 0x0000008d00947202 */ /* 0x000fe40000000f00 */
[----:B------:R-:W-:-:S07]  /*9260*/  MOV R135, R146 ;  /* 0x0000009200877202 */ /* 0x000fce0000000f00 */
[----:B------:R-:W-:Y:S05]  /*9270*/  WARPSYNC.COLLECTIVE R145, `(.L_x_7622) ;  /* 0x0000000091087348 */ /* 0x000fea0003c00000 */
[----:B------:R0:W1:Y:S02]  /*9280*/  SHFL.BFLY P0, R146, R148, R147, R154 ;  /* 0x0c00009394927389 */ /* 0x000064000000009a */
[----:B01----:R-:W-:Y:S05]  /*9290*/  ENDCOLLECTIVE ;  /* 0x000000000000791b */ /* 0x003fea0003800000 */
.L_x_7622:
[----:B------:R-:W-:-:S05]  /*92a0*/  FADD.FTZ R135, R142, R135 ;  /* 0x000000878e877221 */ /* 0x000fca0000010000 */
[----:B------:R-:W-:Y:S01]  /*92b0*/  MOV R148, R135 ;  /* 0x0000008700947202 */ /* 0x000fe20000000f00 */
[----:B------:R-:W-:Y:S01]  /*92c0*/  HFMA2 R147, -RZ, RZ, 0, 9.5367431640625e-07 ;  /* 0x00000010ff937431 */ /* 0x000fe200000001ff */
[----:B------:R-:W-:-:S07]  /*92d0*/  MOV R0, R146 ;  /* 0x0000009200007202 */ /* 0x000fce0000000f00 */
[----:B------:R-:W-:Y:S05]  /*92e0*/  WARPSYNC.COLLECTIVE R145, `(.L_x_7623) ;  /* 0x0000000091087348 */ /* 0x000fea0003c00000 */
[----:B------:R0:W1:Y:S02]  /*92f0*/  SHFL.BFLY P0, R146, R148, R147, R154 ;  /* 0x0c00009394927389 */ /* 0x000064000000009a */
[----:B01----:R-:W-:Y:S05]  /*9300*/  ENDCOLLECTIVE ;  /* 0x000000000000791b */ /* 0x003fea0003800000 */
.L_x_7623:
[----:B------:R-:W-:-:S05]  /*9310*/  FADD.FTZ R143, R141, R0 ;  /* 0x000000008d8f7221 */ /* 0x000fca0000010000 */
[----:B------:R-:W-:Y:S02]  /*9320*/  MOV R148, R143 ;  /* 0x0000008f00947202 */ /* 0x000fe40000000f00 */
[----:B------:R-:W-:-:S07]  /*9330*/  MOV R144, R146 ;  /* 0x0000009200907202 */ /* 0x000fce0000000f00 */
[----:B------:R-:W-:Y:S05]  /*9340*/  WARPSYNC.COLLECTIVE R145, `(.L_x_7624) ;  /* 0x0000000091087348 */ /* 0x000fea0003c00000 */
[----:B------:R0:W1:Y:S02]  /*9350*/  SHFL.BFLY P0, R146, R148, R147, R154 ;  /* 0x0c00009394927389 */ /* 0x000064000000009a */
[----:B01----:R-:W-:Y:S05]  /*9360*/  ENDCOLLECTIVE ;  /* 0x000000000000791b */ /* 0x003fea0003800000 */
.L_x_7624:
[----:B------:R-:W-:Y:S05]  /*9370*/  BRA `(.L_x_7625) ;  /* 0xffffff80003c7947 */ /* 0x000fea000383ffff */
.L_x_7626:
        /* <DEDUP_REMOVED lines=16> */
.L_x_11287:


//--------------------- .text._ZN10layer_norm13ln_bwd_kernelINS_13Kernel_traitsIf6__halffS2_fjLj512ELj1ELj4ELj1ELj16ENS_18Kernel_traits_baseILj512EfS2_fS2_fjLj128EEEEELb0ELb0ELb0ELb0EEEvNS_9BwdParamsE --------------------------
	.section	.text._ZN10layer_norm13ln_bwd_kernelINS_13Kernel_traitsIf6__halffS2_fjLj512ELj1ELj4ELj1ELj16ENS_18Kernel_traits_baseILj512EfS2_fS2_fjLj128EEEEELb0ELb0ELb0ELb0EEEvNS_9BwdParamsE,"ax",@progbits
	.align	128
        .global         _ZN10layer_norm13ln_bwd_kernelINS_13Kernel_traitsIf6__halffS2_fjLj512ELj1ELj4ELj1ELj16ENS_18Kernel_traits_baseILj512EfS2_fS2_fjLj128EEEEELb0ELb0ELb0ELb0EEEvNS_9BwdParamsE
        .type           _ZN10layer_norm13ln_bwd_kernelINS_13Kernel_traitsIf6__halffS2_fjLj512ELj1ELj4ELj1ELj16ENS_18Kernel_traits_baseILj512EfS2_fS2_fjLj128EEEEELb0ELb0ELb0ELb0EEEvNS_9BwdParamsE,@function
        .size           _ZN10layer_norm13ln_bwd_kernelINS_13Kernel_traitsIf6__halffS2_fjLj512ELj1ELj4ELj1ELj16ENS_18Kernel_traits_baseILj512EfS2_fS2_fjLj128EEEEELb0ELb0ELb0ELb0EEEvNS_9BwdParamsE,(.L_x_11288 - _ZN10layer_norm13ln_bwd_kernelINS_13Kernel_traitsIf6__halffS2_fjLj512ELj1ELj4ELj1ELj16ENS_18Kernel_traits_baseILj512EfS2_fS2_fjLj128EEEEELb0ELb0ELb0ELb0EEEvNS_9BwdParamsE)
        .other          _ZN10layer_norm13ln_bwd_kernelINS_13Kernel_traitsIf6__halffS2_fjLj512ELj1ELj4ELj1ELj16ENS_18Kernel_traits_baseILj512EfS2_fS2_fjLj128EEEEELb0ELb0ELb0ELb0EEEvNS_9BwdParamsE,@"STO_CUDA_ENTRY STV_DEFAULT"
_ZN10layer_norm13ln_bwd_kernelINS_13Kernel_traitsIf6__halffS2_fjLj512ELj1ELj4ELj1ELj16ENS_18Kernel_traits_baseILj512EfS2_fS2_fjLj128EEEEELb0ELb0ELb0ELb0EEEvNS_9BwdParamsE:
.text._ZN10layer_norm13ln_bwd_kernelINS_13Kernel_traitsIf6__halffS2_fjLj512ELj1ELj4ELj1ELj16ENS_18Kernel_traits_baseILj512EfS2_fS2_fjLj128EEEEELb0ELb0ELb0ELb0EEEvNS_9BwdParamsE:
        /* <DEDUP_REMOVED lines=69> */
.L_x_7648:
        /* <DEDUP_REMOVED lines=24> */
[----:B0-----:R-:W-:Y:S01]  /*05d0*/  MOV R117, R103 ;  /* 0x0000006700757202 */ /* 0x001fe20000000f00 */
        /* <DEDUP_REMOVED lines=19> */
[----:B---3--:R-:W-:Y:S01]  /*0710*/  FADD.FTZ R106, -R116, R92 ;  /* 0x0000005c746a7221 */ /* 0x008fe20000010100 */
[----:B-----5:R-:W-:Y:S01]  /*0720*/  FMUL.FTZ R113, R115, R110 ;  /* 0x0000006e73717220 */ /* 0x020fe20000410000 */
[----:B----4-:R-:W-:-:S02]  /*0730*/  HADD2.F32 R111, -RZ, R88.H0_H0 ;  /* 0x20000058ff6f7230 */ /* 0x010fc40000004100 */
[----:B------:R-:W-:Y:S01]  /*0740*/  FADD.FTZ R86, -R116, R95 ;  /* 0x0000005f74567221 */ /* 0x000fe20000010100 */
[----:B------:R-:W-:Y:S02]  /*0750*/  HADD2.F32 R87, -RZ, R90.H0_H0 ;  /* 0x2000005aff577230 */ /* 0x000fe40000004100 */
[----:B------:R-:W-:Y:S01]  /*0760*/  FMUL.FTZ R95, R115, R106 ;  /* 0x0000006a735f7220 */ /* 0x000fe20000410000 */
[----:B------:R-:W-:Y:S02]  /*0770*/  HADD2.F32 R120, -RZ, R88.H1_H1 ;  /* 0x30000058ff787230 */ /* 0x000fe40000004100 */
[----:B------:R-:W-:Y:S01]  /*0780*/  FADD.FTZ R40, R40, R111 ;  /* 0x0000006f28287221 */ /* 0x000fe20000010000 */
[-C--:B------:R-:W-:Y:S01]  /*0790*/  FFMA.FTZ R56, R113, R111.reuse, R56 ;  /* 0x0000006f71387223 */ /* 0x080fe20000010038 */
[----:B------:R-:W-:Y:S01]  /*07a0*/  FADD.FTZ R112, -R116, R85 ;  /* 0x0000005574707221 */ /* 0x000fe20000010100 */
[----:B------:R-:W-:Y:S01]  /*07b0*/  FMUL.FTZ R111, R72, R111 ;  /* 0x0000006f486f7220 */ /* 0x000fe20000410000 */
[----:B------:R-:W-:-:S02]  /*07c0*/  HADD2.F32 R118, -RZ, R89.H1_H1 ;  /* 0x30000059ff767230 */ /* 0x000fc40000004100 */
[----:B------:R-:W-:Y:S01]  /*07d0*/  FADD.FTZ R92, -R116, R93 ;  /* 0x0000005d745c7221 */ /* 0x000fe20000010100 */
[----:B------:R-:W-:Y:S02]  /*07e0*/  HADD2.F32 R117, -RZ, R89.H0_H0 ;  /* 0x20000059ff757230 */ /* 0x000fe40000004100 */
[----:B------:R-:W-:Y:S01]  /*07f0*/  FMUL.FTZ R108, R115, R124 ;  /* 0x0000007c736c7220 */ /* 0x000fe20000410000 */
[----:B------:R-:W-:Y:S01]  /*0800*/  FADD.FTZ R36, R36, R87 ;  /* 0x0000005724247221 */ /* 0x000fe20000010000 */
[-C--:B------:R-:W-:Y:S01]  /*0810*/  FFMA.FTZ R52, R95, R87.reuse, R52 ;  /* 0x000000575f347223 */ /* 0x080fe20000010034 */
[----:B------:R-:W-:Y:S01]  /*0820*/  FMUL.FTZ R93, R68, R87 ;  /* 0x00000057445d7220 */ /* 0x000fe20000410000 */
        /* <DEDUP_REMOVED lines=9> */
[----:B------:R-:W-:Y:S01]  /*08c0*/  FMUL.FTZ R107, R74, R117 ;  /* 0x000000754a6b7220 */ /* 0x000fe20000410000 */
[----:B------:R-:W-:Y:S01]  /*08d0*/  FADD.FTZ R118, R87, R110 ;  /* 0x0000006e57767221 */ /* 0x000fe20000010000 */
[----:B------:R-:W-:Y:S01]  /*08e0*/  FMUL.FTZ R109, R115, R122 ;  /* 0x0000007a736d7220 */ /* 0x000fe20000410000 */
[----:B------:R-:W-:Y:S01]  /*08f0*/  FFMA.FTZ R120, R112, R110, R89 ;  /* 0x0000006e70787223 */ /* 0x000fe20000010059 */
[----:B------:R-:W-:-:S02]  /*0900*/  HADD2.F32 R90, -RZ, R90.H1_H1 ;  /* 0x3000005aff5a7230 */ /* 0x000fc40000004100 */
[----:B------:R-:W-:Y:S01]  /*0910*/  FADD.FTZ R88, -R116, R94 ;  /* 0x0000005e74587221 */ /* 0x000fe20000010100 */
        /* <DEDUP_REMOVED lines=29> */
.L_x_7630:
[----:B------:R-:W-:Y:S05]  /*0af0*/  BSYNC.RECONVERGENT B1 ;  /* 0x0000000000017941 */ /* 0x000fea0003800200 */
.L_x_7629:
        /* <DEDUP_REMOVED lines=17> */
[C---:B---3--:R-:W-:Y:S01]  /*0c10*/  FADD.FTZ R4, -R116.reuse, R4 ;  /* 0x0000000474047221 */ /* 0x048fe20000010100 */
[C---:B------:R-:W-:Y:S01]  /*0c20*/  FADD.FTZ R120, -R116.reuse, R7 ;  /* 0x0000000774787221 */ /* 0x040fe20000010100 */
[----:B------:R-:W-:Y:S01]  /*0c30*/  FADD.FTZ R124, -R116, R10 ;  /* 0x0000000a747c7221 */ /* 0x000fe20000010100 */
[----:B----4-:R-:W-:-:S02]  /*0c40*/  HADD2.F32 R11, -RZ, R84.H0_H0 ;  /* 0x20000054ff0b7230 */ /* 0x010fc40000004100 */
[----:B------:R-:W-:Y:S01]  /*0c50*/  FADD.FTZ R98, -R116, R5 ;  /* 0x0000000574627221 */ /* 0x000fe20000010100 */
[----:B------:R-:W-:Y:S02]  /*0c60*/  HADD2.F32 R10, -RZ, R84.H1_H1 ;  /* 0x30000054ff0a7230 */ /* 0x000fe40000004100 */
[C---:B0----5:R-:W-:Y:S01]  /*0c70*/  FMUL.FTZ R3, R115.reuse, R4 ;  /* 0x0000000473037220 */ /* 0x061fe20000410000 */
[C---:B------:R-:W-:Y:S01]  /*0c80*/  FMUL.FTZ R7, R115.reuse, R8 ;  /* 0x0000000873077220 */ /* 0x040fe20000410000 */
[-C--:B------:R-:W-:Y:S01]  /*0c90*/  FMUL.FTZ R8, R64, R11.reuse ;  /* 0x0000000b40087220 */ /* 0x080fe20000410000 */
[--C-:B------:R-:W-:Y:S02]  /*0ca0*/  HADD2.F32 R97, -RZ, R85.reuse.H0_H0 ;  /* 0x20000055ff617230 */ /* 0x100fe40000004100 */
[----:B------:R-:W-:Y:S01]  /*0cb0*/  FMUL.FTZ R2, R115, R98 ;  /* 0x0000006273027220 */ /* 0x000fe20000410000 */
[----:B------:R-:W-:Y:S02]  /*0cc0*/  HADD2.F32 R96, -RZ, R85.H1_H1 ;  /* 0x30000055ff607230 */ /* 0x000fe40000004100 */
[----:B------:R-:W-:Y:S01]  /*0cd0*/  FADD.FTZ R32, R32, R11 ;  /* 0x0000000b20207221 */ /* 0x000fe20000010000 */
[----:B------:R-:W-:Y:S01]  /*0ce0*/  FFMA.FTZ R48, R3, R11, R48 ;  /* 0x0000000b03307223 */ /* 0x000fe20000010030 */
[----:B------:R-:W-:Y:S01]  /*0cf0*/  FADD.FTZ R6, -R116, R6 ;  /* 0x0000000674067221 */ /* 0x000fe20000010100 */
[----:B------:R-:W-:-:S02]  /*0d00*/  HADD2.F32 R85, -RZ, R87.H0_H0 ;  /* 0x20000057ff557230 */ /* 0x000fc40000004100 */
[----:B------:R-:W-:Y:S01]  /*0d10*/  FMUL.FTZ R11, R65, R10 ;  /* 0x0000000a410b7220 */ /* 0x000fe20000410000 */
[----:B------:R-:W-:Y:S02]  /*0d20*/  HADD2.F32 R84, -RZ, R87.H1_H1 ;  /* 0x30000057ff547230 */ /* 0x000fe40000004100 */
[----:B------:R-:W-:Y:S01]  /*0d30*/  FADD.FTZ R98, R119, R8 ;  /* 0x0000000877627221 */ /* 0x000fe20000010000 */
[----:B------:R-:W-:Y:S01]  /*0d40*/  FFMA.FTZ R87, R3, R8, R118 ;  /* 0x0000000803577223 */ /* 0x000fe20000010076 */
[----:B------:R-:W-:Y:S01]  /*0d50*/  FADD.FTZ R122, -R116, R9 ;  /* 0x00000009747a7221 */ /* 0x000fe20000010100 */
[----:B------:R-:W-:Y:S01]  /*0d60*/  FMUL.FTZ R5, R115, R6 ;  /* 0x0000000673057220 */ /* 0x000fe20000410000 */
[----:B------:R-:W-:Y:S01]  /*0d70*/  FADD.FTZ R33, R33, R10 ;  /* 0x0000000a21217221 */ /* 0x000fe20000010000 */
[----:B------:R-:W-:Y:S01]  /*0d80*/  FFMA.FTZ R49, R2, R10, R49 ;  /* 0x0000000a02317223 */ /* 0x000fe20000010031 */
[----:B------:R-:W-:Y:S01]  /*0d90*/  FADD.FTZ R101, R98, R11 ;  /* 0x0000000b62657221 */ /* 0x000fe20000010000 */
[----:B------:R-:W-:Y:S01]  /*0da0*/  FMUL.FTZ R10, R66, R97 ;  /* 0x00000061420a7220 */ /* 0x000fe20000410000 */
[----:B------:R-:W-:Y:S01]  /*0db0*/  FFMA.FTZ R98, R2, R11, R87 ;  /* 0x0000000b02627223 */ /* 0x000fe20000010057 */
[----:B------:R-:W-:-:S02]  /*0dc0*/  HADD2.F32 R99, -RZ, R86.H0_H0 ;  /* 0x20000056ff637230 */ /* 0x000fc40000004100 */
[C---:B------:R-:W-:Y:S01]  /*0dd0*/  FMUL.FTZ R4, R115.reuse, R120 ;  /* 0x0000007873047220 */ /* 0x040fe20000410000 */
[----:B------:R-:W-:Y:S02]  /*0de0*/  HADD2.F32 R86, -RZ, R86.H1_H1 ;  /* 0x30000056ff567230 */ /* 0x000fe40000004100 */
        /* <DEDUP_REMOVED lines=32> */
.L_x_7632:
[----:B------:R-:W-:Y:S05]  /*0ff0*/  BSYNC.RECONVERGENT B1 ;  /* 0x0000000000017941 */ /* 0x000fea0003800200 */
.L_x_7631:
        /* <DEDUP_REMOVED lines=20> */
.L_x_7660:
        /* <DEDUP_REMOVED lines=30> */
[----:B------:R-:W-:Y:S01]  /*1320*/  F2FP.F16.F32.PACK_AB R84, R87, R84 ;  /* 0x000000545754723e */ /* 0x000fe200000000ff */
        /* <DEDUP_REMOVED lines=14> */
[----:B------:R-:W-:Y:S02]  /*1410*/  F2FP.F16.F32.PACK_AB R85, R86, R85 ;  /* 0x000000555655723e */ /* 0x000fe400000000ff */
[----:B------:R-:W-:Y:S02]  /*1420*/  F2FP.F16.F32.PACK_AB R86, R118, R119 ;  /* 0x000000777656723e */ /* 0x000fe400000000ff */
[----:B------:R-:W-:Y:S01]  /*1430*/  F2FP.F16.F32.PACK_AB R87, R120, R87 ;  /* 0x000000577857723e */ /* 0x000fe200000000ff */
[----:B------:R-:W-:Y:S06]  /*1440*/  BRA `(.L_x_7639) ;  /* 0x0000000000907947 */ /* 0x000fec0003800000 */
.L_x_7638:
        /* <DEDUP_REMOVED lines=18> */
[----:B------:R-:W-:-:S02]  /*1570*/  F2FP.F16.F32.PACK_AB R87, R82, R87 ;  /* 0x000000575257723e */ /* 0x000fc400000000ff */
[----:B------:R-:W-:Y:S01]  /*1580*/  F2FP.F16.F32.PACK_AB R86, R81, R86 ;  /* 0x000000565156723e */ /* 0x000fe200000000ff */
        /* <DEDUP_REMOVED lines=14> */
[----:B------:R-:W-:-:S03]  /*1670*/  F2FP.F16.F32.PACK_AB R85, R118, R85 ;  /* 0x000000557655723e */ /* 0x000fc600000000ff */
[----:B------:R-:W-:-:S07]  /*1680*/  F2FP.F16.F32.PACK_AB R84, R119, R84 ;  /* 0x000000547754723e */ /* 0x000fce00000000ff */
.L_x_7639:
        /* <DEDUP_REMOVED lines=8> */
.L_x_7637:
[----:B------:R-:W-:Y:S05]  /*1710*/  BSYNC.RECONVERGENT B2 ;  /* 0x0000000000027941 */ /* 0x000fea0003800200 */
.L_x_7636:
        /* <DEDUP_REMOVED lines=30> */
[----:B------:R-:W-:Y:S01]  /*1900*/  F2FP.F16.F32.PACK_AB R84, R85, R84 ;  /* 0x000000545554723e */ /* 0x000fe200000000ff */
        /* <DEDUP_REMOVED lines=8> */
[----:B------:R-:W-:Y:S01]  /*1990*/  F2FP.F16.F32.PACK_AB R87, R114, R115 ;  /* 0x000000737257723e */ /* 0x000fe200000000ff */
[----:B------:R-:W-:Y:S06]  /*19a0*/  BRA `(.L_x_7642) ;  /* 0x0000000000907947 */ /* 0x000fec0003800000 */
.L_x_7641:
        /* <DEDUP_REMOVED lines=36> */
.L_x_7642:
        /* <DEDUP_REMOVED lines=8> */
.L_x_7635:
        /* <DEDUP_REMOVED lines=25> */
[----:B------:R-:W-:Y:S01]  /*1e00*/  F2FP.F16.F32.PACK_AB R85, R86, R85 ;  /* 0x000000555655723e */ /* 0x000fe200000000ff */
[--C-:B------:R-:W-:Y:S01]  /*1e10*/  FFMA.FTZ R86, R95, R116, R117.reuse ;  /* 0x000000745f567223 */ /* 0x100fe20000010075 */
[----:B------:R-:W-:Y:S01]  /*1e20*/  F2FP.F16.F32.PACK_AB R84, R87, R84 ;  /* 0x000000545754723e */ /* 0x000fe200000000ff */
        /* <DEDUP_REMOVED lines=13> */
[----:B------:R-:W-:Y:S01]  /*1f00*/  F2FP.F16.F32.PACK_AB R86, R121, R86 ;  /* 0x000000567956723e */ /* 0x000fe200000000ff */
[C---:B0-----:R-:W-:Y:S01]  /*1f10*/  IMAD.WIDE.U32 R118, R103.reuse, 0x10, R118 ;  /* 0x0000001067767825 */ /* 0x041fe200078e0076 */
[----:B------:R-:W-:Y:S02]  /*1f20*/  F2FP.F16.F32.PACK_AB R87, R120, R87 ;  /* 0x000000577857723e */ /* 0x000fe400000000ff */
[----:B------:R-:W-:-:S03]  /*1f30*/  IADD3 R103, PT, PT, R103, 0x20, RZ ;  /* 0x0000002067677810 */ /* 0x000fc60007ffe0ff */
[----:B------:R1:W-:Y:S04]  /*1f40*/  STG.E.128 desc[UR6][R118.64], R84 ;  /* 0x0000005476007986 */ /* 0x0003e8000c101d06 */
.L_x_7645:
[----:B------:R-:W-:Y:S05]  /*1f50*/  BSYNC.RECONVERGENT B2 ;  /* 0x0000000000027941 */ /* 0x000fea0003800200 */
.L_x_7644:
        /* <DEDUP_REMOVED lines=41> */
.L_x_7643:
        /* <DEDUP_REMOVED lines=35> */
[----:B------:R-:W-:Y:S01]  /*2420*/  F2FP.F16.F32.PACK_AB R87, R120, R87 ;  /* 0x000000577857723e */ /* 0x000fe200000000ff */
[----:B------:R-:W-:Y:S01]  /*2430*/  FMUL.FTZ R120, R80, R114 ;  /* 0x0000007250787220 */ /* 0x000fe20000410000 */
[----:B------:R-:W-:Y:S01]  /*2440*/  F2FP.F16.F32.PACK_AB R86, R121, R86 ;  /* 0x000000567956723e */ /* 0x000fe200000000ff */
[----:B------:R-:W-:Y:S01]  /*2450*/  FMUL.FTZ R121, R81, R114 ;  /* 0x0000007251797220 */ /* 0x000fe20000410000 */
[----:B------:R-:W-:Y:S01]  /*2460*/  STG.E.128 desc[UR6][R84.64], R80 ;  /* 0x0000005054007986 */ /* 0x000fe2000c101d06 */
[C---:B0-----:R-:W-:Y:S01]  /*2470*/  IMAD.WIDE.U32 R118, R103.reuse, 0x10, R118 ;  /* 0x0000001067767825 */ /* 0x041fe200078e0076 */
[----:B------:R-:W-:Y:S02]  /*2480*/  IADD3 R103, PT, PT, R103, 0x20, RZ ;  /* 0x0000002067677810 */ /* 0x000fe40007ffe0ff */
[----:B------:R0:W-:Y:S02]  /*2490*/  STG.E.128 desc[UR6][R84.64+0x10], R76 ;  /* 0x0000104c54007986 */ /* 0x0001e4000c101d06 */
[----:B0-----:R-:W-:-:S02]  /*24a0*/  F2FP.F16.F32.PACK_AB R85, R123, R122 ;  /* 0x0000007a7b55723e */ /* 0x001fc400000000ff */
[----:B------:R-:W-:-:S05]  /*24b0*/  F2FP.F16.F32.PACK_AB R84, R121, R120 ;  /* 0x000000787954723e */ /* 0x000fca00000000ff */
[----:B------:R1:W-:Y:S02]  /*24c0*/  STG.E.128 desc[UR6][R118.64], R84 ;  /* 0x0000005476007986 */ /* 0x0003e4000c101d06 */
.L_x_7647:
[----:B------:R-:W-:Y:S05]  /*24d0*/  BSYNC.RECONVERGENT B2 ;  /* 0x0000000000027941 */ /* 0x000fea0003800200 */
.L_x_7646:
        /* <DEDUP_REMOVED lines=39> */
[----:B------:R-:W-:Y:S01]  /*2750*/  F2FP.F16.F32.PACK_AB R87, R114, R115 ;  /* 0x000000737257723e */ /* 0x000fe200000000ff */
[----:B-1----:R-:W-:-:S05]  /*2760*/  IMAD.WIDE.U32 R116, R103, 0x20, R116 ;  /* 0x0000002067747825 */ /* 0x002fca00078e0074 */
[----:B------:R0:W-:Y:S04]  /*2770*/  STG.E.128 desc[UR6][R116.64], R80 ;  /* 0x0000005074007986 */ /* 0x0001e8000c101d06 */
[----:B------:R0:W-:Y:S04]  /*2780*/  STG.E.128 desc[UR6][R116.64+0x10], R76 ;  /* 0x0000104c74007986 */ /* 0x0001e8000c101d06 */
[----:B------:R0:W-:Y:S02]  /*2790*/  STG.E.128 desc[UR6][R118.64], R84 ;  /* 0x0000005476007986 */ /* 0x0001e4000c101d06 */
.L_x_7640:
[----:B------:R-:W-:Y:S05]  /*27a0*/  BSYNC.RECONVERGENT B1 ;  /* 0x0000000000017941 */ /* 0x000fea0003800200 */
.L_x_7634:
[----:B01234-:R-:W0:Y:S02]  /*27b0*/  LDC.64 R84, c[0x0][0x380] ;  /* 0x0000e000ff547b82 */ /* 0x01fe240000000a00 */
[----:B0-----:R-:W-:-:S04]  /*27c0*/  LEA R105, R84, R105, 0x2 ;  /* 0x0000006954697211 */ /* 0x001fc800078e10ff */
[----:B------:R-:W-:-:S13]  /*27d0*/  ISETP.GE.AND P1, PT, R105, R85, PT ;  /* 0x000000556900720c */ /* 0x000fda0003f26270 */
[----:B------:R-:W-:Y:S05]  /*27e0*/  @!P1 BRA `(.L_x_7648) ;  /* 0xffffffdc00189947 */ /* 0x000fea000383ffff */
.L_x_7628:
[----:B------:R-:W-:Y:S05]  /*27f0*/  BSYNC B0 ;  /* 0x0000000000007941 */ /* 0x000fea0003800000 */
.L_x_7627:
        /* <DEDUP_REMOVED lines=140> */
.L_x_7633:
        /* <DEDUP_REMOVED lines=8> */
.L_x_7650:
[----:B------:R-:W-:Y:S05]  /*3140*/  BSYNC B1 ;  /* 0x0000000000017941 */ /* 0x000fea0003800000 */
.L_x_7649:
        /* <DEDUP_REMOVED lines=9> */
.L_x_7651:
[----:B------:R-:W-:Y:S01]  /*31e0*/  MOV R125, R116 ;  /* 0x00000074007d7202 */ /* 0x000fe20000000f00 */
[----:B------:R-:W-:Y:S01]  /*31f0*/  HFMA2 R84, -RZ, RZ, 0, 1.1920928955078125e-07 ;  /* 0x00000002ff547431 */ /* 0x000fe200000001ff */
[----:B------:R-:W-:-:S07]  /*3200*/  MOV R87, R123 ;  /* 0x0000007b00577202 */ /* 0x000fce0000000f00 */
[----:B------:R-:W-:Y:S05]  /*3210*/  WARPSYNC.COLLECTIVE R86, `(.L_x_7652) ;  /* 0x0000000056087348 */ /* 0x000fea0003c00000 */
[----:B------:R0:W1:Y:S02]  /*3220*/  SHFL.BFLY P2, R123, R125, R84, R85 ;  /* 0x0c0000547d7b7389 */ /* 0x0000640000040055 */
[----:B01----:R-:W-:Y:S05]  /*3230*/  ENDCOLLECTIVE ;  /* 0x000000000000791b */ /* 0x003fea0003800000 */
.L_x_7652:
[----:B------:R-:W-:-:S05]  /*3240*/  FADD.FTZ R87, R87, R118 ;  /* 0x0000007657577221 */ /* 0x000fca0000010000 */
[----:B------:R-:W-:Y:S02]  /*3250*/  MOV R125, R87 ;  /* 0x00000057007d7202 */ /* 0x000fe40000000f00 */
[----:B------:R-:W-:-:S07]  /*3260*/  MOV R117, R123 ;  /* 0x0000007b00757202 */ /* 0x000fce0000000f00 */
[----:B------:R-:W-:Y:S05]  /*3270*/  WARPSYNC.COLLECTIVE R86, `(.L_x_7653) ;  /* 0x0000000056087348 */ /* 0x000fea0003c00000 */
[----:B------:R0:W1:Y:S02]  /*3280*/  SHFL.BFLY P2, R123, R125, R84, R85 ;  /* 0x0c0000547d7b7389 */ /* 0x0000640000040055 */
[----:B01----:R-:W-:Y:S05]  /*3290*/  ENDCOLLECTIVE ;  /* 0x000000000000791b */ /* 0x003fea0003800000 */
.L_x_7653:
[----:B------:R-:W-:-:S05]  /*32a0*/  FADD.FTZ R117, R116, R117 ;  /* 0x0000007574757221 */ /* 0x000fca0000010000 */
[----:B------:R-:W-:Y:S01]  /*32b0*/  MOV R125, R117 ;  /* 0x00000075007d7202 */ /* 0x000fe20000000f00 */
[----:B------:R-:W-:Y:S01]  /*32c0*/  HFMA2 R84, -RZ, RZ, 0, 2.384185791015625e-07 ;  /* 0x00000004ff547431 */ /* 0x000fe200000001ff */
[----:B------:R-:W-:-:S07]  /*32d0*/  MOV R120, R123 ;  /* 0x0000007b00787202 */ /* 0x000fce0000000f00 */
[----:B------:R-:W-:Y:S05]  /*32e0*/  WARPSYNC.COLLECTIVE R86, `(.L_x_7654) ;  /* 0x0000000056087348 */ /* 0x000fea0003c00000 */
[----:B------:R0:W1:Y:S02]  /*32f0*/  SHFL.BFLY P2, R123, R125, R84, R85 ;  /* 0x0c0000547d7b7389 */ /* 0x0000640000040055 */
[----:B01----:R-:W-:Y:S05]  /*3300*/  ENDCOLLECTIVE ;  /* 0x000000000000791b */ /* 0x003fea0003800000 */
.L_x_7654:
[----:B------:R-:W-:-:S05]  /*3310*/  FADD.FTZ R120, R87, R120 ;  /* 0x0000007857787221 */ /* 0x000fca0000010000 */
[----:B------:R-:W-:Y:S02]  /*3320*/  MOV R125, R120 ;  /* 0x00000078007d7202 */ /* 0x000fe40000000f00 */
[----:B------:R-:W-:-:S07]  /*3330*/  MOV R122, R123 ;  /* 0x0000007b007a7202 */ /* 0x000fce0000000f00 */
[----:B------:R-:W-:Y:S05]  /*3340*/  WARPSYNC.COLLECTIVE R86, `(.L_x_7655) ;  /* 0x0000000056087348 */ /* 0x000fea0003c00000 */
[----:B------:R0:W1:Y:S02]  /*3350*/  SHFL.BFLY P2, R123, R125, R84, R85 ;  /* 0x0c0000547d7b7389 */ /* 0x0000640000040055 */
[----:B01----:R-:W-:Y:S05]  /*3360*/  ENDCOLLECTIVE ;  /* 0x000000000000791b */ /* 0x003fea0003800000 */
.L_x_7655:
[----:B------:R-:W-:-:S05]  /*3370*/  FADD.FTZ R122, R117, R122 ;  /* 0x0000007a757a7221 */ /* 0x000fca0000010000 */
[----:B------:R-:W-:Y:S01]  /*3380*/  MOV R125, R122 ;  /* 0x0000007a007d7202 */ /* 0x000fe20000000f00 */
[----:B------:R-:W-:Y:S01]  /*3390*/  HFMA2 R84, -RZ, RZ, 0, 4.76837158203125e-07 ;  /* 0x00000008ff547431 */ /* 0x000fe200000001ff */
[----:B------:R-:W-:-:S07]  /*33a0*/  MOV R121, R123 ;  /* 0x0000007b00797202 */ /* 0x000fce0000000f00 */
[----:B------:R-:W-:Y:S05]  /*33b0*/  WARPSYNC.COLLECTIVE R86, `(.L_x_7656) ;  /* 0x0000000056087348 */ /* 0x000fea0003c00000 */
[----:B------:R0:W1:Y:S02]  /*33c0*/  SHFL.BFLY P2, R123, R125, R84, R85 ;  /* 0x0c0000547d7b7389 */ /* 0x0000640000040055 */
[----:B01----:R-:W-:Y:S05]  /*33d0*/  ENDCOLLECTIVE ;  /* 0x000000000000791b */ /* 0x003fea0003800000 */
.L_x_7656:
[----:B------:R-:W-:-:S05]  /*33e0*/  FADD.FTZ R121, R120, R121 ;  /* 0x0000007978797221 */ /* 0x000fca0000010000 */
[----:B------:R-:W-:Y:S02]  /*33f0*/  MOV R125, R121 ;  /* 0x00000079007d7202 */ /* 0x000fe40000000f00 */
[----:B------:R-:W-:-:S07]  /*3400*/  MOV R119, R123 ;  /* 0x0000007b00777202 */ /* 0x000fce0000000f00 */
[----:B------:R-:W-:Y:S05]  /*3410*/  WARPSYNC.COLLECTIVE R86, `(.L_x_7657) ;  /* 0x0000000056087348 */ /* 0x000fea0003c00000 */
[----:B------:R0:W1:Y:S02]  /*3420*/  SHFL.BFLY P2, R123, R125, R84, R85 ;  /* 0x0c0000547d7b7389 */ /* 0x0000640000040055 */
[----:B01----:R-:W-:Y:S05]  /*3430*/  ENDCOLLECTIVE ;  /* 0x000000000000791b */ /* 0x003fea0003800000 */
.L_x_7657:
[----:B------:R-:W-:-:S05]  /*3440*/  FADD.FTZ R119, R122, R119 ;  /* 0x000000777a777221 */ /* 0x000fca0000010000 */
[----:B------:R-:W-:Y:S01]  /*3450*/  MOV R125, R119 ;  /* 0x00000077007d7202 */ /* 0x000fe20000000f00 */
[----:B------:R-:W-:Y:S01]  /*3460*/  HFMA2 R84, -RZ, RZ, 0, 9.5367431640625e-07 ;  /* 0x00000010ff547431 */ /* 0x000fe200000001ff */
[----:B------:R-:W-:-:S07]  /*3470*/  MOV R118, R123 ;  /* 0x0000007b00767202 */ /* 0x000fce0000000f00 */
[----:B------:R-:W-:Y:S05]  /*3480*/  WARPSYNC.COLLECTIVE R86, `(.L_x_7658) ;  /* 0x0000000056087348 */ /* 0x000fea0003c00000 */
[----:B------:R0:W1:Y:S02]  /*3490*/  SHFL.BFLY P2, R123, R125, R84, R85 ;  /* 0x0c0000547d7b7389 */ /* 0x0000640000040055 */
[----:B01----:R-:W-:Y:S05]  /*34a0*/  ENDCOLLECTIVE ;  /* 0x000000000000791b */ /* 0x003fea0003800000 */
.L_x_7658:
[----:B------:R-:W-:-:S05]  /*34b0*/  FADD.FTZ R118, R121, R118 ;  /* 0x0000007679767221 */ /* 0x000fca0000010000 */
[----:B------:R-:W-:Y:S02]  /*34c0*/  MOV R125, R118 ;  /* 0x00000076007d7202 */ /* 0x000fe40000000f00 */
[----:B------:R-:W-:-:S07]  /*34d0*/  MOV R116, R123 ;  /* 0x0000007b00747202 */ /* 0x000fce0000000f00 */
[----:B------:R-:W-:Y:S05]  /*34e0*/  WARPSYNC.COLLECTIVE R86, `(.L_x_7659) ;  /* 0x0000000056087348 */ /* 0x000fea0003c00000 */
[----:B------:R0:W1:Y:S02]  /*34f0*/  SHFL.BFLY P2, R123, R125, R84, R85 ;  /* 0x0c0000547d7b7389 */ /* 0x0000640000040055 */
[----:B01----:R-:W-:Y:S05]  /*3500*/  ENDCOLLECTIVE ;  /* 0x000000000000791b */ /* 0x003fea0003800000 */
.L_x_7659:
[----:B------:R-:W-:Y:S01]  /*3510*/  MOV R87, R123 ;  /* 0x0000007b00577202 */ /* 0x000fe20000000f00 */
[----:B------:R-:W-:Y:S06]  /*3520*/  BRA `(.L_x_7660) ;  /* 0xffffffdc00047947 */ /* 0x000fec000383ffff */
.L_x_7661:
        /* <DEDUP_REMOVED lines=13> */
.L_x_11288:


//--------------------- .text._ZN10layer_norm13ln_bwd_kernelINS_13Kernel_traitsIf6__halffS2_fjLj512ELj1ELj4ELj1ELj16ENS_18Kernel_traits_baseILj512EfS2_fS2_fjLj128EEEEELb0ELb0ELb0ELb1EEEvNS_9BwdParamsE --------------------------
	.section	.text._ZN10layer_norm13ln_bwd_kernelINS_13Kernel_traitsIf6__halffS2_fjLj512ELj1ELj4ELj1ELj16ENS_18Kernel_traits_baseILj512EfS2_fS2_fjLj128EEEEELb0ELb0ELb0ELb1EEEvNS_9BwdParamsE,"ax",@progbits
	.align	128
        .global         _ZN10layer_norm13ln_bwd_kernelINS_13Kernel_traitsIf6__halffS2_fjLj512ELj1ELj4ELj1ELj16ENS_18Kernel_traits_baseILj512EfS2_fS2_fjLj128EEEEELb0ELb0ELb0ELb1EEEvNS_9BwdParamsE
        .type           _ZN10layer_norm13ln_bwd_kernelINS_13Kernel_traitsIf6__halffS2_fjLj512ELj1ELj4ELj1ELj16ENS_18Kernel_traits_baseILj512EfS2_fS2_fjLj128EEEEELb0ELb0ELb0ELb1EEEvNS_9BwdParamsE,@function
        .size           _ZN10layer_norm13ln_bwd_kernelINS_13Kernel_traitsIf6__halffS2_fjLj512ELj1ELj4ELj1ELj16ENS_18Kernel_traits_baseILj512EfS2_fS2_fjLj128EEEEELb0ELb0ELb0ELb1EEEvNS_9BwdParamsE,(.L_x_11289 - _ZN10layer_norm13ln_bwd_kernelINS_13Kernel_traitsIf6__halffS2_fjLj512ELj1ELj4ELj1ELj16ENS_18Kernel_traits_baseILj512EfS2_fS2_fjLj128EEEEELb0ELb0ELb0ELb1EEEvNS_9BwdParamsE)
        .other          _ZN10layer_norm13ln_bwd_kernelINS_13Kernel_traitsIf6__halffS2_fjLj512ELj1ELj4ELj1ELj16ENS_18Kernel_traits_baseILj512EfS2_fS2_fjLj128EEEEELb0ELb0ELb0ELb1EEEvNS_9BwdParamsE,@"STO_CUDA_ENTRY STV_DEFAULT"
_ZN10layer_norm13ln_bwd_kernelINS_13Kernel_traitsIf6__halffS2_fjLj512ELj1ELj4ELj1ELj16ENS_18Kernel_traits_baseILj512EfS2_fS2_fjLj128EEEEELb0ELb0ELb0ELb1EEEvNS_9BwdParamsE:
.text._ZN10layer_norm13ln_bwd_kernelINS_13Kernel_traitsIf6__halffS2_fjLj512ELj1ELj4ELj1ELj16ENS_18Kernel_traits_baseILj512EfS2_fS2_fjLj128EEEEELb0ELb0ELb0ELb1EEEvNS_9BwdParamsE:
        /* <DEDUP_REMOVED lines=60> */
.L_x_7673:
        /* <DEDUP_REMOVED lines=18> */
[C---:B---3--:R-:W-:Y:S02]  /*04e0*/  @P0 IMAD.WIDE R116, R99.reuse, 0x2, R56 ;  /* 0x0000000263740825 */ /* 0x048fe400078e0238 */
[----:B------:R1:W3:Y:S04]  /*04f0*/  LDG.E.128 R56, desc[UR6][R108.64] ;  /* 0x000000066c387981 */ /* 0x0002e8000c1e1d00 */
[----:B------:R-:W3:Y:S01]  /*0500*/  @P0 LDG.E.U16 R116, desc[UR6][R116.64] ;  /* 0x0000000674740981 */ /* 0x000ee2000c1e1500 */
[----:B0-----:R-:W-:-:S03]  /*0510*/  IMAD.WIDE R112, R99, 0x4, R104 ;  /* 0x0000000463707825 */ /* 0x001fc600078e0268 */
[----:B------:R-:W3:Y:S04]  /*0520*/  LDG.E.128 R68, desc[UR6][R114.64] ;  /* 0x0000000672447981 */ /* 0x000ee8000c1e1d00 */
[----:B------:R-:W3:Y:S01]  /*0530*/  LDG.E.128 R72, desc[UR6][R114.64+0x10] ;  /* 0x0000100672487981 */ /* 0x000ee2000c1e1d00 */
[----:B------:R-:W-:-:S03]  /*0540*/  IMAD.WIDE.U32 R76, R101, 0x10, R76 ;  /* 0x00000010654c7825 */ /* 0x000fc600078e004c */
[----:B------:R0:W3:Y:S04]  /*0550*/  LDG.E R103, desc[UR6][R112.64] ;  /* 0x0000000670677981 */ /* 0x0000e8000c1e1900 */
        /* <DEDUP_REMOVED lines=19> */
[--C-:B0-----:R-:W-:Y:S02]  /*0690*/  HADD2.F32 R108, -RZ, R60.reuse.H1_H1 ;  /* 0x3000003cff6c7230 */ /* 0x101fe40000004100 */
[C---:B---3--:R-:W-:Y:S01]  /*06a0*/  FADD.FTZ R106, -R122.reuse, R59 ;  /* 0x0000003b7a6a7221 */ /* 0x048fe20000010100 */
[C---:B------:R-:W-:Y:S01]  /*06b0*/  FADD.FTZ R104, -R122.reuse, R56 ;  /* 0x000000387a687221 */ /* 0x040fe20000010100 */
[----:B------:R-:W-:Y:S02]  /*06c0*/  HADD2.F32 R59, -RZ, R60.H0_H0 ;  /* 0x2000003cff3b7230 */ /* 0x000fe40000004100 */
[----:B------:R-:W-:Y:S01]  /*06d0*/  FADD.FTZ R56, -R122, R57 ;  /* 0x000000397a387221 */ /* 0x000fe20000010100 */
[----:B------:R-:W-:-:S02]  /*06e0*/  @P0 HADD2.F32 R100, -RZ, R116.H0_H0 ;  /* 0x20000074ff640230 */ /* 0x000fc40000004100 */
[C---:B------:R-:W-:Y:S01]  /*06f0*/  FADD.FTZ R58, -R122.reuse, R58 ;  /* 0x0000003a7a3a7221 */ /* 0x040fe20000010100 */
[--C-:B------:R-:W-:Y:S02]  /*0700*/  HADD2.F32 R60, -RZ, R61.reuse.H0_H0 ;  /* 0x2000003dff3c7230 */ /* 0x100fe40000004100 */
[----:B------:R-:W-:Y:S02]  /*0710*/  HADD2.F32 R105, -RZ, R61.H1_H1 ;  /* 0x3000003dff697230 */ /* 0x000fe40000004100 */
        /* <DEDUP_REMOVED lines=9> */
[C---:B------:R-:W-:Y:S01]  /*07b0*/  FMUL.FTZ R57, R103.reuse, R104 ;  /* 0x0000006867397220 */ /* 0x040fe20000410000 */
[----:B------:R-:W-:Y:S01]  /*07c0*/  FMUL.FTZ R75, R103, R64 ;  /* 0x00000040674b7220 */ /* 0x000fe20000410000 */
[-C--:B------:R-:W-:Y:S01]  /*07d0*/  FMUL.FTZ R104, R28, R59.reuse ;  /* 0x0000003b1c687220 */ /* 0x080fe20000410000 */
[----:B------:R-:W-:Y:S01]  /*07e0*/  FADD.FTZ R96, R59, R96 ;  /* 0x000000603b607221 */ /* 0x000fe20000010000 */
[----:B------:R-:W-:Y:S01]  /*07f0*/  FFMA.FTZ R98, R57, R59, R98 ;  /* 0x0000003b39627223 */ /* 0x000fe20000010062 */
[----:B------:R-:W-:Y:S01]  /*0800*/  FADD.FTZ R13, R61, R13 ;  /* 0x0000000d3d0d7221 */ /* 0x000fe20000010000 */
[-C--:B------:R-:W-:Y:S01]  /*0810*/  FFMA.FTZ R90, R75, R61.reuse, R90 ;  /* 0x0000003d4b5a7223 */ /* 0x080fe2000001005a */
[----:B------:R-:W-:Y:S01]  /*0820*/  FMUL.FTZ R64, R24, R61 ;  /* 0x0000003d18407220 */ /* 0x000fe20000410000 */
[----:B------:R-:W-:Y:S01]  /*0830*/  FMUL.FTZ R56, R103, R56 ;  /* 0x0000003867387220 */ /* 0x000fe20000410000 */
[----:B------:R-:W-:Y:S01]  /*0840*/  FMUL.FTZ R59, R29, R108 ;  /* 0x0000006c1d3b7220 */ /* 0x000fe20000410000 */
[----:B------:R-:W-:Y:S01]  /*0850*/  FMUL.FTZ R61, R103, R66 ;  /* 0x00000042673d7220 */ /* 0x000fe20000410000 */
[----:B-1----:R-:W-:Y:S01]  /*0860*/  FFMA.FTZ R111, R57, R104, RZ ;  /* 0x00000068396f7223 */ /* 0x002fe200000100ff */
[----:B------:R-:W-:Y:S01]  /*0870*/  FADD.FTZ R66, RZ, R104 ;  /* 0x00000068ff427221 */ /* 0x000fe20000010000 */
[----:B------:R-:W-:-:S02]  /*0880*/  HADD2.F32 R65, -RZ, R77.H0_H0 ;  /* 0x2000004dff417230 */ /* 0x000fc40000004100 */
[C---:B------:R-:W-:Y:S01]  /*0890*/  FMUL.FTZ R58, R103.reuse, R58 ;  /* 0x0000003a673a7220 */ /* 0x040fe20000410000 */
[----:B------:R-:W-:Y:S02]  /*08a0*/  HADD2.F32 R124, -RZ, R77.H1_H1 ;  /* 0x3000004dff7c7230 */ /* 0x000fe40000004100 */
[----:B------:R-:W-:Y:S01]  /*08b0*/  FMUL.FTZ R73, R30, R60 ;  /* 0x0000003c1e497220 */ /* 0x000fe20000410000 */
[----:B------:R-:W-:Y:S01]  /*08c0*/  FMUL.FTZ R77, R103, R68 ;  /* 0x00000044674d7220 */ /* 0x000fe20000410000 */
[----:B------:R-:W-:Y:S01]  /*08d0*/  FFMA.FTZ R113, R56, R59, R111 ;  /* 0x0000003b38717223 */ /* 0x000fe2000001006f */
[----:B------:R-:W-:Y:S01]  /*08e0*/  FADD.FTZ R68, R59, R66 ;  /* 0x000000423b447221 */ /* 0x000fe20000010000 */
[----:B------:R-:W-:Y:S01]  /*08f0*/  FADD.FTZ R91, R60, R91 ;  /* 0x0000005b3c5b7221 */ /* 0x000fe20000010000 */
[C---:B------:R-:W-:Y:S01]  /*0900*/  FFMA.FTZ R93, R58.reuse, R60, R93 ;  /* 0x0000003c3a5d7223 */ /* 0x040fe2000001005d */
[----:B------:R-:W-:Y:S01]  /*0910*/  FMUL.FTZ R71, R103, R106 ;  /* 0x0000006a67477220 */ /* 0x000fe20000410000 */
[----:B------:R-:W-:Y:S01]  /*0920*/  FMUL.FTZ R60, R31, R105 ;  /* 0x000000691f3c7220 */ /* 0x000fe20000410000 */
[----:B------:R-:W-:Y:S01]  /*0930*/  FFMA.FTZ R66, R58, R73, R113 ;  /* 0x000000493a427223 */ /* 0x000fe20000010071 */
[----:B------:R-:W-:-:S02]  /*0940*/  HADD2.F32 R62, -RZ, R62.H1_H1 ;  /* 0x3000003eff3e7230 */ /* 0x000fc40000004100 */
[----:B------:R-:W-:Y:S01]  /*0950*/  FADD.FTZ R115, R73, R68 ;  /* 0x0000004449737221 */ /* 0x000fe20000010000 */
[--C-:B------:R-:W-:Y:S02]  /*0960*/  HADD2.F32 R107, -RZ, R63.reuse.H0_H0 ;  /* 0x2000003fff6b7230 */ /* 0x100fe40000004100 */
[----:B------:R-:W-:Y:S01]  /*0970*/  FMUL.FTZ R112, R103, R112 ;  /* 0x0000007067707220 */ /* 0x000fe20000410000 */
[----:B------:R-:W-:Y:S02]  /*0980*/  HADD2.F32 R110, -RZ, R63.H1_H1 ;  /* 0x3000003fff6e7230 */ /* 0x000fe40000004100 */
[----:B------:R-:W-:Y:S02]  /*0990*/  HADD2.F32 R63, -RZ, R76.H0_H0 ;  /* 0x2000004cff3f7230 */ /* 0x000fe40000004100 */
[----:B------:R-:W-:Y:S01]  /*09a0*/  FFMA.FTZ R68, R71, R60, R66 ;  /* 0x0000003c47447223 */ /* 0x000fe20000010042 */
[----:B------:R-:W-:Y:S01]  /*09b0*/  FADD.FTZ R14, R105, R14 ;  /* 0x0000000e690e7221 */ /* 0x000fe20000010000 */
[----:B------:R-:W-:Y:S01]  /*09c0*/  FFMA.FTZ R92, R71, R105, R92 ;  /* 0x00000069475c7223 */ /* 0x000fe2000001005c */
[----:B------:R-:W-:Y:S01]  /*09d0*/  FADD.FTZ R115, R60, R115 ;  /* 0x000000733c737221 */ /* 0x000fe20000010000 */
[----:B------:R-:W-:Y:S01]  /*09e0*/  FADD.FTZ R12, R62, R12 ;  /* 0x0000000c3e0c7221 */ /* 0x000fe20000010000 */
[-C--:B------:R-:W-:Y:S01]  /*09f0*/  FFMA.FTZ R89, R112, R62.reuse, R89 ;  /* 0x0000003e70597223 */ /* 0x080fe20000010059 */
[----:B------:R-:W-:Y:S01]  /*0a00*/  FMUL.FTZ R105, R25, R62 ;  /* 0x0000003e19697220 */ /* 0x000fe20000410000 */
[----:B------:R-:W-:Y:S01]  /*0a10*/  FADD.FTZ R11, R107, R11 ;  /* 0x0000000b6b0b7221 */ /* 0x000fe20000010000 */
[-C--:B------:R-:W-:Y:S01]  /*0a20*/  FFMA.FTZ R88, R61, R107.reuse, R88 ;  /* 0x0000006b3d587223 */ /* 0x080fe20000010058 */
[----:B------:R-:W-:Y:S01]  /*0a30*/  FMUL.FTZ R62, R26, R107 ;  /* 0x0000006b1a3e7220 */ /* 0x000fe20000410000 */
[----:B------:R-:W-:Y:S01]  /*0a40*/  FADD.FTZ R9, R63, R9 ;  /* 0x000000093f097221 */ /* 0x000fe20000010000 */
[-C--:B------:R-:W-:Y:S01]  /*0a50*/  FFMA.FTZ R86, R77, R63.reuse, R86 ;  /* 0x0000003f4d567223 */ /* 0x080fe20000010056 */
[----:B------:R-:W-:Y:S01]  /*0a60*/  FMUL.FTZ R66, R20, R63 ;  /* 0x0000003f14427220 */ /* 0x000fe20000410000 */
[----:B------:R-:W-:Y:S01]  /*0a70*/  FMUL.FTZ R107, R103, R70 ;  /* 0x00000046676b7220 */ /* 0x000fe20000410000 */
[----:B------:R-:W-:Y:S01]  /*0a80*/  FFMA.FTZ R63, R75, R64, R68 ;  /* 0x000000404b3f7223 */ /* 0x000fe20000010044 */
[----:B------:R-:W-:-:S03]  /*0a90*/  FADD.FTZ R70, R64, R115 ;  /* 0x0000007340467221 */ /* 0x000fc60000010000 */
[----:B------:R-:W-:Y:S01]  /*0aa0*/  FFMA.FTZ R68, R112, R105, R63 ;  /* 0x0000006970447223 */ /* 0x000fe2000001003f */
[----:B------:R-:W-:Y:S01]  /*0ab0*/  FADD.FTZ R117, R105, R70 ;  /* 0x0000004669757221 */ /* 0x000fe20000010000 */
[----:B------:R-:W-:Y:S01]  /*0ac0*/  FMUL.FTZ R114, R103, R114 ;  /* 0x0000007267727220 */ /* 0x000fe20000410000 */
[----:B------:R-:W-:Y:S01]  /*0ad0*/  FMUL.FTZ R109, R27, R110 ;  /* 0x0000006e1b6d7220 */ /* 0x000fe20000410000 */
[----:B------:R-:W-:Y:S01]  /*0ae0*/  FFMA.FTZ R115, R61, R62, R68 ;  /* 0x0000003e3d737223 */ /* 0x000fe20000010044 */
[----:B------:R-:W-:Y:S01]  /*0af0*/  FADD.FTZ R68, R62, R117 ;  /* 0x000000753e447221 */ /* 0x000fe20000010000 */
[----:B------:R-:W-:Y:S02]  /*0b00*/  HADD2.F32 R76, -RZ, R76.H1_H1 ;  /* 0x3000004cff4c7230 */ /* 0x000fe40000004100 */
[----:B------:R-:W-:Y:S01]  /*0b10*/  FMUL.FTZ R111, R103, R72 ;  /* 0x00000048676f7220 */ /* 0x000fe20000410000 */
        /* <DEDUP_REMOVED lines=9> */
[----:B------:R-:W-:-:S02]  /*0bb0*/  HADD2.F32 R67, -RZ, R78.H0_H0 ;  /* 0x2000004eff437230 */ /* 0x000fc40000004100 */
        /* <DEDUP_REMOVED lines=8> */
[----:B------:R-:W-:Y:S01]  /*0c40*/  FADD.FTZ R72, R65, R70 ;  /* 0x0000004641487221 */ /* 0x000fe20000010000 */
[----:B------:R-:W-:Y:S01]  /*0c50*/  FMUL.FTZ R113, R103, R74 ;  /* 0x0000004a67717220 */ /* 0x000fe20000410000 */
[----:B------:R-:W-:-:S02]  /*0c60*/  HADD2.F32 R78, -RZ, R78.H1_H1 ;  /* 0x3000004eff4e7230 */ /* 0x000fc40000004100 */
[----:B------:R-:W-:Y:S01]  /*0c70*/  FFMA.FTZ R74, R118, R115, R67 ;  /* 0x00000073764a7223 */ /* 0x000fe20000010043 */
[----:B------:R-:W-:Y:S01]  /*0c80*/  FADD.FTZ R67, R72, R115 ;  /* 0x0000007348437221 */ /* 0x000fe20000010000 */
[--C-:B------:R-:W-:Y:S02]  /*0c90*/  HADD2.F32 R69, -RZ, R79.reuse.H0_H0 ;  /* 0x2000004fff457230 */ /* 0x100fe40000004100 */
[----:B------:R-:W-:Y:S01]  /*0ca0*/  FMUL.FTZ R120, R103, R120 ;  /* 0x0000007867787220 */ /* 0x000fe20000410000 */
[----:B------:R-:W-:Y:S01]  /*0cb0*/  FFMA.FTZ R117, R111, R68, R74 ;  /* 0x000000446f757223 */ /* 0x000fe2000001004a */
[----:B------:R-:W-:Y:S01]  /*0cc0*/  FMUL.FTZ R65, R17, R78 ;  /* 0x0000004e11417220 */ /* 0x000fe20000410000 */
[----:B------:R-:W-:Y:S01]  /*0cd0*/  FADD.FTZ R74, R67, R68 ;  /* 0x00000044434a7221 */ /* 0x000fe20000010000 */
[----:B------:R-:W-:Y:S02]  /*0ce0*/  HADD2.F32 R79, -RZ, R79.H1_H1 ;  /* 0x3000004fff4f7230 */ /* 0x000fe40000004100 */
[----:B------:R-:W-:Y:S01]  /*0cf0*/  FADD.FTZ R8, R76, R8 ;  /* 0x000000084c087221 */ /* 0x000fe20000010000 */
[----:B------:R-:W-:Y:S01]  /*0d00*/  FFMA.FTZ R85, R116, R76, R85 ;  /* 0x0000004c74557223 */ /* 0x000fe20000010055 */
[----:B------:R-:W-:Y:S01]  /*0d10*/  FADD.FTZ R3, R69, R3 ;  /* 0x0000000345037221 */ /* 0x000fe20000010000 */
[-C--:B------:R-:W-:Y:S01]  /*0d20*/  FFMA.FTZ R80, R113, R69.reuse, R80 ;  /* 0x0000004571507223 */ /* 0x080fe20000010050 */
[----:B------:R-:W-:Y:S01]  /*0d30*/  FMUL.FTZ R72, R18, R69 ;  /* 0x0000004512487220 */ /* 0x000fe20000410000 */
[----:B------:R-:W-:Y:S01]  /*0d40*/  FFMA.FTZ R76, R120, R65, R117 ;  /* 0x00000041784c7223 */ /* 0x000fe20000010075 */
[----:B------:R-:W-:Y:S01]  /*0d50*/  FADD.FTZ R69, R74, R65 ;  /* 0x000000414a457221 */ /* 0x000fe20000010000 */
[----:B------:R-:W-:Y:S01]  /*0d60*/  FMUL.FTZ R122, R103, R122 ;  /* 0x0000007a677a7220 */ /* 0x000fe20000410000 */
[-C--:B------:R-:W-:Y:S01]  /*0d70*/  FMUL.FTZ R67, R19, R79.reuse ;  /* 0x0000004f13437220 */ /* 0x080fe20000410000 */
        /* <DEDUP_REMOVED lines=33> */
.L_x_7685:
[----:B-1----:R-:W-:Y:S01]  /*0f90*/  FADD.FTZ R74, R79, R74 ;  /* 0x0000004a4f4a7221 */ /* 0x002fe20000010000 */
[----:B--2---:R-:W-:-:S03]  /*0fa0*/  FADD.FTZ R69, R76, R69 ;  /* 0x000000454c457221 */ /* 0x004fc60000010000 */
[----:B------:R-:W-:Y:S01]  /*0fb0*/  FMUL.FTZ R74, R74, UR13 ;  /* 0x0000000d4a4a7c20 */ /* 0x000fe20008410000 */
[----:B------:R-:W-:-:S04]  /*0fc0*/  FMUL.FTZ R69, R69, UR13 ;  /* 0x0000000d45457c20 */ /* 0x000fc80008410000 */
[----:B0-----:R-:W-:Y:S01]  /*0fd0*/  FSEL R76, R74, RZ, !P2 ;  /* 0x000000ff4a4c7208 */ /* 0x001fe20005000000 */
        /* <DEDUP_REMOVED lines=82> */
.L_x_7667:
        /* <DEDUP_REMOVED lines=9> */
[-C--:B------:R-:W-:Y:S01]  /*1590*/  FFMA.FTZ R114, R114, R69.reuse, R76 ;  /* 0x0000004572727223 */ /* 0x080fe2000001004c */
[----:B------:R-:W-:Y:S01]  /*15a0*/  FADD.FTZ R73, R73, -R58 ;  /* 0x8000003a49497221 */ /* 0x000fe20000010000 */
[----:B------:R-:W-:Y:S01]  /*15b0*/  FADD.FTZ R50, R59, -R56 ;  /* 0x800000383b327221 */ /* 0x000fe20000010000 */
        /* <DEDUP_REMOVED lines=11> */
[-CC-:B------:R-:W-:Y:S01]  /*1670*/  FFMA.FTZ R120, R120, R69.reuse, R76.reuse ;  /* 0x0000004578787223 */ /* 0x180fe2000001004c */
[-CC-:B------:R-:W-:Y:S01]  /*1680*/  FFMA.FTZ R113, R113, R69.reuse, R76.reuse ;  /* 0x0000004571717223 */ /* 0x180fe2000001004c */
[C---:B-----5:R-:W-:Y:S01]  /*1690*/  FFMA.FTZ R57, R103.reuse, R58, R37 ;  /* 0x0000003a67397223 */ /* 0x060fe20000010025 */
[----:B------:R-:W-:Y:S01]  /*16a0*/  FFMA.FTZ R76, R122, R69, R76 ;  /* 0x000000457a4c7223 */ /* 0x000fe2000001004c */
[----:B------:R-:W-:Y:S01]  /*16b0*/  FADD.FTZ R107, R70, -R107 ;  /* 0x8000006b466b7221 */ /* 0x000fe20000010000 */
[C---:B------:R-:W-:Y:S01]  /*16c0*/  FFMA.FTZ R49, R103.reuse, R50, R33 ;  /* 0x0000003267317223 */ /* 0x040fe20000010021 */
[----:B------:R-:W-:Y:S01]  /*16d0*/  FFMA.FTZ R58, R103, R59, R38 ;  /* 0x0000003b673a7223 */ /* 0x000fe20000010026 */
[----:B0-----:R-:W-:-:S04]  /*16e0*/  IMAD.WIDE.U32 R70, R102, 0x20, R52 ;  /* 0x0000002066467825 */ /* 0x001fc800078e0034 */
        /* <DEDUP_REMOVED lines=17> */
[-C--:B------:R-:W-:Y:S01]  /*1800*/  FMUL.FTZ R67, R57, R100.reuse ;  /* 0x0000006439437220 */ /* 0x080fe20000410000 */
[----:B------:R0:W-:Y:S01]  /*1810*/  STG.E.128 desc[UR6][R70.64], R48 ;  /* 0x0000003046007986 */ /* 0x0001e2000c101d06 */
[-C--:B------:R-:W-:Y:S01]  /*1820*/  FMUL.FTZ R60, R48, R100.reuse ;  /* 0x00000064303c7220 */ /* 0x080fe20000410000 */
[----:B------:R-:W-:Y:S01]  /*1830*/  FMUL.FTZ R65, R49, R100 ;  /* 0x0000006431417220 */ /* 0x000fe20000410000 */
[----:B------:R-:W-:-:S04]  /*1840*/  IMAD.WIDE.U32 R68, R101, 0x20, R52 ;  /* 0x0000002065447825 */ /* 0x000fc800078e0034 */
[C---:B------:R-:W-:Y:S01]  /*1850*/  FFMA.FTZ R52, R103.reuse, R111, R44 ;  /* 0x0000006f67347223 */ /* 0x040fe2000001002c */
[----:B------:R-:W-:Y:S01]  /*1860*/  FFMA.FTZ R53, R103, R120, R45 ;  /* 0x0000007867357223 */ /* 0x000fe2000001002d */
[----:B------:R-:W-:Y:S01]  /*1870*/  F2FP.F16.F32.PACK_AB R63, R66, R63 ;  /* 0x0000003f423f723e */ /* 0x000fe200000000ff */
[----:B-1----:R-:W-:Y:S01]  /*1880*/  IMAD.WIDE.U32 R72, R102, 0x10, R54 ;  /* 0x0000001066487825 */ /* 0x002fe200078e0036 */
[----:B------:R-:W-:-:S03]  /*1890*/  F2FP.F16.F32.PACK_AB R62, R67, R62 ;  /* 0x0000003e433e723e */ /* 0x000fc600000000ff */
[----:B------:R-:W-:Y:S01]  /*18a0*/  FMUL.FTZ R79, R53, R100 ;  /* 0x00000064354f7220 */ /* 0x000fe20000410000 */
[----:B------:R-:W-:Y:S01]  /*18b0*/  F2FP.F16.F32.PACK_AB R61, R64, R61 ;  /* 0x0000003d403d723e */ /* 0x000fe200000000ff */
[----:B------:R-:W-:-:S04]  /*18c0*/  IMAD.WIDE.U32 R74, R101, 0x10, R54 ;  /* 0x00000010654a7825 */ /* 0x000fc800078e0036 */
[C---:B------:R-:W-:Y:S01]  /*18d0*/  FFMA.FTZ R54, R103.reuse, R113, R46 ;  /* 0x0000007167367223 */ /* 0x040fe2000001002e */
[----:B------:R-:W-:Y:S01]  /*18e0*/  FFMA.FTZ R55, R103, R76, R47 ;  /* 0x0000004c67377223 */ /* 0x000fe2000001002f */
[----:B------:R-:W-:Y:S01]  /*18f0*/  FMUL.FTZ R76, R52, R100 ;  /* 0x00000064344c7220 */ /* 0x000fe20000410000 */
[----:B------:R-:W-:Y:S01]  /*1900*/  F2FP.F16.F32.PACK_AB R60, R65, R60 ;  /* 0x0000003c413c723e */ /* 0x000fe200000000ff */
[-C--:B------:R-:W-:Y:S01]  /*1910*/  FMUL.FTZ R78, R54, R100.reuse ;  /* 0x00000064364e7220 */ /* 0x080fe20000410000 */
[----:B------:R-:W-:Y:S01]  /*1920*/  FMUL.FTZ R101, R55, R100 ;  /* 0x0000006437657220 */ /* 0x000fe20000410000 */
[C---:B0-----:R-:W-:Y:S01]  /*1930*/  FFMA.FTZ R48, R103.reuse, R77, R40 ;  /* 0x0000004d67307223 */ /* 0x041fe20000010028 */
[C---:B------:R-:W-:Y:S01]  /*1940*/  FFMA.FTZ R49, R103.reuse, R116, R41 ;  /* 0x0000007467317223 */ /* 0x040fe20000010029 */
[C---:B------:R-:W-:Y:S01]  /*1950*/  FFMA.FTZ R50, R103.reuse, R107, R42 ;  /* 0x0000006b67327223 */ /* 0x040fe2000001002a */
[----:B------:R-:W-:Y:S01]  /*1960*/  FFMA.FTZ R51, R103, R118, R43 ;  /* 0x0000007667337223 */ /* 0x000fe2000001002b */
[-C--:B------:R-:W-:Y:S01]  /*1970*/  FMUL.FTZ R64, R48, R100.reuse ;  /* 0x0000006430407220 */ /* 0x080fe20000410000 */
[-C--:B------:R-:W-:Y:S01]  /*1980*/  FMUL.FTZ R67, R49, R100.reuse ;  /* 0x0000006431437220 */ /* 0x080fe20000410000 */
[-C--:B------:R-:W-:Y:S01]  /*1990*/  FMUL.FTZ R66, R50, R100.reuse ;  /* 0x0000006432427220 */ /* 0x080fe20000410000 */
[----:B------:R-:W-:Y:S01]  /*19a0*/  FMUL.FTZ R77, R51, R100 ;  /* 0x00000064334d7220 */ /* 0x000fe20000410000 */
[----:B------:R2:W-:Y:S02]  /*19b0*/  STG.E.128 desc[UR6][R70.64+0x10], R56 ;  /* 0x0000103846007986 */ /* 0x0005e4000c101d06 */
[----:B------:R-:W-:-:S02]  /*19c0*/  F2FP.F16.F32.PACK_AB R64, R67, R64 ;  /* 0x000000404340723e */ /* 0x000fc400000000ff */
        /* <DEDUP_REMOVED lines=8> */
.L_x_7666:
        /* <DEDUP_REMOVED lines=40> */
.L_x_7669:
        /* <DEDUP_REMOVED lines=36> */
.L_x_7670:
        /* <DEDUP_REMOVED lines=45> */
.L_x_7671:
        /* <DEDUP_REMOVED lines=36> */
.L_x_7672:
[----:B------:R-:W0:Y:S01]  /*2420*/  @P1 LDC.64 R62, c[0x0][0x478] ;  /* 0x00011e00ff3e1b82 */ /* 0x000e220000000a00 */
[----:B------:R-:W-:-:S04]  /*2430*/  IMAD.WIDE.U32 R60, R101, 0x10, R60 ;  /* 0x00000010653c7825 */ /* 0x000fc800078e003c */
[----:B0-----:R-:W-:-:S05]  /*2440*/  @P1 IMAD.WIDE.U32 R62, R101, 0x20, R62 ;  /* 0x00000020653e1825 */ /* 0x001fca00078e003e */
[----:B------:R0:W-:Y:S04]  /*2450*/  @P1 STG.E.128 desc[UR6][R62.64], R48 ;  /* 0x000000303e001986 */ /* 0x0001e8000c101d06 */
[----:B------:R0:W-:Y:S04]  /*2460*/  @P1 STG.E.128 desc[UR6][R62.64+0x10], R52 ;  /* 0x000010343e001986 */ /* 0x0001e8000c101d06 */
[----:B------:R0:W-:Y:S02]  /*2470*/  STG.E.128 desc[UR6][R60.64], R56 ;  /* 0x000000383c007986 */ /* 0x0001e4000c101d06 */
.L_x_7668:
[----:B012---:R-:W0:Y:S02]  /*2480*/  LDC.64 R56, c[0x0][0x380] ;  /* 0x0000e000ff387b82 */ /* 0x007e240000000a00 */
[----:B0-----:R-:W-:-:S04]  /*2490*/  LEA R99, R56, R99, 0x2 ;  /* 0x0000006338637211 */ /* 0x001fc800078e10ff */
[----:B------:R-:W-:-:S13]  /*24a0*/  ISETP.GE.AND P1, PT, R99, R57, PT ;  /* 0x000000396300720c */ /* 0x000fda0003f26270 */
[----:B------:R-:W-:Y:S05]  /*24b0*/  @!P1 BRA `(.L_x_7673) ;  /* 0xffffffdc00c09947 */ /* 0x000fea000383ffff */
[----:B------:R-:W-:Y:S05]  /*24c0*/  BSYNC B1 ;  /* 0x0000000000017941 */ /* 0x000fea0003800000 */
.L_x_7664:
        /* <DEDUP_REMOVED lines=31> */
.L_x_7663:
[----:B------:R-:W-:Y:S05]  /*26c0*/  BSYNC B0 ;  /* 0x0000000000007941 */ /* 0x000fea0003800000 */
.L_x_7662:
        /* <DEDUP_REMOVED lines=105> */
.L_x_7665:
        /* <DEDUP_REMOVED lines=8> */
.L_x_7675:
[----:B------:R-:W-:Y:S05]  /*2de0*/  BSYNC B2 ;  /* 0x0000000000027941 */ /* 0x000fea0003800000 */
.L_x_7674:
        /* <DEDUP_REMOVED lines=8> */
.L_x_7676:
[----:B------:R-:W-:-:S05]  /*2e70*/  FADD.FTZ R69, R74, R69 ;  /* 0x000000454a457221 */ /* 0x000fca0000010000 */
[----:B------:R-:W-:Y:S01]  /*2e80*/  MOV R125, R69 ;  /* 0x00000045007d7202 */ /* 0x000fe20000000f00 */
[----:B------:R-:W-:Y:S01]  /*2e90*/  HFMA2 R78, -RZ, RZ, 0, 1.1920928955078125e-07 ;  /* 0x00000002ff4e7431 */ /* 0x000fe200000001ff */
[----:B------:R-:W-:-:S07]  /*2ea0*/  MOV R79, R123 ;  /* 0x0000007b004f7202 */ /* 0x000fce0000000f00 */
[----:B------:R-:W-:Y:S05]  /*2eb0*/  WARPSYNC.COLLECTIVE R106, `(.L_x_7677) ;  /* 0x000000006a087348 */ /* 0x000fea0003c00000 */
[----:B------:R0:W1:Y:S02]  /*2ec0*/  SHFL.BFLY P3, R123, R125, R78, R117 ;  /* 0x0c00004e7d7b7389 */ /* 0x0000640000060075 */
[----:B01----:R-:W-:Y:S05]  /*2ed0*/  ENDCOLLECTIVE ;  /* 0x000000000000791b */ /* 0x003fea0003800000 */
.L_x_7677:
[----:B------:R-:W-:-:S05]  /*2ee0*/  FADD.FTZ R108, R76, R79 ;  /* 0x0000004f4c6c7221 */ /* 0x000fca0000010000 */
[----:B------:R-:W-:Y:S02]  /*2ef0*/  MOV R125, R108 ;  /* 0x0000006c007d7202 */ /* 0x000fe40000000f00 */
[----:B------:R-:W-:-:S07]  /*2f00*/  MOV R110, R123 ;  /* 0x0000007b006e7202 */ /* 0x000fce0000000f00 */
[----:B------:R-:W-:Y:S05]  /*2f10*/  WARPSYNC.COLLECTIVE R106, `(.L_x_7678) ;  /* 0x000000006a087348 */ /* 0x000fea0003c00000 */
[----:B------:R0:W1:Y:S02]  /*2f20*/  SHFL.BFLY P3, R123, R125, R78, R117 ;  /* 0x0c00004e7d7b7389 */ /* 0x0000640000060075 */
[----:B01----:R-:W-:Y:S05]  /*2f30*/  ENDCOLLECTIVE ;  /* 0x000000000000791b */ /* 0x003fea0003800000 */
.L_x_7678:
[----:B------:R-:W-:-:S05]  /*2f40*/  FADD.FTZ R110, R69, R110 ;  /* 0x0000006e456e7221 */ /* 0x000fca0000010000 */
[----:B------:R-:W-:Y:S01]  /*2f50*/  MOV R125, R110 ;  /* 0x0000006e007d7202 */ /* 0x000fe20000000f00 */
[----:B------:R-:W-:Y:S01]  /*2f60*/  HFMA2 R78, -RZ, RZ, 0, 2.384185791015625e-07 ;  /* 0x00000004ff4e7431 */ /* 0x000fe200000001ff */
[----:B------:R-:W-:-:S07]  /*2f70*/  MOV R79, R123 ;  /* 0x0000007b004f7202 */ /* 0x000fce0000000f00 */
[----:B------:R-:W-:Y:S05]  /*2f80*/  WARPSYNC.COLLECTIVE R106, `(.L_x_7679) ;  /* 0x000000006a087348 */ /* 0x000fea0003c00000 */
[----:B------:R0:W1:Y:S02]  /*2f90*/  SHFL.BFLY P3, R123, R125, R78, R117 ;  /* 0x0c00004e7d7b7389 */ /* 0x0000640000060075 */
[----:B01----:R-:W-:Y:S05]  /*2fa0*/  ENDCOLLECTIVE ;  /* 0x000000000000791b */ /* 0x003fea0003800000 */
.L_x_7679:
[----:B------:R-:W-:-:S05]  /*2fb0*/  FADD.FTZ R119, R108, R79 ;  /* 0x0000004f6c777221 */ /* 0x000fca0000010000 */
[----:B------:R-:W-:Y:S02]  /*2fc0*/  MOV R125, R119 ;  /* 0x00000077007d7202 */ /* 0x000fe40000000f00 */
[----:B------:R-:W-:-:S07]  /*2fd0*/  MOV R79, R123 ;  /* 0x0000007b004f7202 */ /* 0x000fce0000000f00 */
[----:B------:R-:W-:Y:S05]  /*2fe0*/  WARPSYNC.COLLECTIVE R106, `(.L_x_7680) ;  /* 0x000000006a087348 */ /* 0x000fea0003c00000 */
[----:B------:R0:W1:Y:S02]  /*2ff0*/  SHFL.BFLY P3, R123, R125, R78, R117 ;  /* 0x0c00004e7d7b7389 */ /* 0x0000640000060075 */
[----:B01----:R-:W-:Y:S05]  /*3000*/  ENDCOLLECTIVE ;  /* 0x000000000000791b */ /* 0x003fea0003800000 */
.L_x_7680:
[----:B------:R-:W-:-:S05]  /*3010*/  FADD.FTZ R121, R110, R79 ;  /* 0x0000004f6e797221 */ /* 0x000fca0000010000 */
[----:B------:R-:W-:Y:S01]  /*3020*/  MOV R125, R121 ;  /* 0x00000079007d7202 */ /* 0x000fe20000000f00 */
[----:B------:R-:W-:Y:S01]  /*3030*/  HFMA2 R78, -RZ, RZ, 0, 4.76837158203125e-07 ;  /* 0x00000008ff4e7431 */ /* 0x000fe200000001ff */
[----:B------:R-:W-:-:S07]  /*3040*/  MOV R124, R123 ;  /* 0x0000007b007c7202 */ /* 0x000fce0000000f00 */
[----:B------:R-:W-:Y:S05]  /*3050*/  WARPSYNC.COLLECTIVE R106, `(.L_x_7681) ;  /* 0x000000006a087348 */ /* 0x000fea0003c00000 */
[----:B------:R0:W1:Y:S02]  /*3060*/  SHFL.BFLY P3, R123, R125, R78, R117 ;  /* 0x0c00004e7d7b7389 */ /* 0x0000640000060075 */
[----:B01----:R-:W-:Y:S05]  /*3070*/  ENDCOLLECTIVE ;  /* 0x000000000000791b */ /* 0x003fea0003800000 */
.L_x_7681:
[----:B------:R-:W-:-:S05]  /*3080*/  FADD.FTZ R124, R119, R124 ;  /* 0x0000007c777c7221 */ /* 0x000fca0000010000 */
[----:B------:R-:W-:Y:S02]  /*3090*/  MOV R125, R124 ;  /* 0x0000007c007d7202 */ /* 0x000fe40000000f00 */
[----:B------:R-:W-:-:S07]  /*30a0*/  MOV R74, R123 ;  /* 0x0000007b004a7202 */ /* 0x000fce0000000f00 */
[----:B------:R-:W-:Y:S05]  /*30b0*/  WARPSYNC.COLLECTIVE R106, `(.L_x_7682) ;  /* 0x000000006a087348 */ /* 0x000fea0003c00000 */
[----:B------:R0:W1:Y:S02]  /*30c0*/  SHFL.BFLY P3, R123, R125, R78, R117 ;  /* 0x0c00004e7d7b7389 */ /* 0x0000640000060075 */
[----:B01----:R-:W-:Y:S05]  /*30d0*/  ENDCOLLECTIVE ;  /* 0x000000000000791b */ /* 0x003fea0003800000 */
.L_x_7682:
[----:B------:R-:W-:-:S05]  /*30e0*/  FADD.FTZ R79, R121, R74 ;  /* 0x0000004a794f7221 */ /* 0x000fca0000010000 */
[----:B------:R-:W-:Y:S01]  /*30f0*/  MOV R125, R79 ;  /* 0x0000004f007d7202 */ /* 0x000fe20000000f00 */
[----:B------:R-:W-:Y:S02]  /*3100*/  HFMA2 R78, -RZ, RZ, 0, 9.5367431640625e-07 ;  /* 0x00000010ff4e7431 */ /* 0x000fe400000001ff */
[----:B------:R-:W-:-:S07]  /*3110*/  FADD.FTZ R76, R124, R123 ;  /* 0x0000007b7c4c7221 */ /* 0x000fce0000010000 */
[----:B------:R-:W-:Y:S05]  /*3120*/  WARPSYNC.COLLECTIVE R106, `(.L_x_7683) ;  /* 0x000000006a087348 */ /* 0x000fea0003c00000 */
[----:B------:R0:W1:Y:S02]  /*3130*/  SHFL.BFLY P3, R123, R125, R78, R117 ;  /* 0x0c00004e7d7b7389 */ /* 0x0000640000060075 */
[----:B01----:R-:W-:Y:S05]  /*3140*/  ENDCOLLECTIVE ;  /* 0x000000000000791b */ /* 0x003fea0003800000 */
.L_x_7683:
[----:B------:R-:W-:Y:S02]  /*3150*/  MOV R125, R76 ;  /* 0x0000004c007d7202 */ /* 0x000fe40000000f00 */
[----:B------:R-:W-:-:S07]  /*3160*/  MOV R74, R123 ;  /* 0x0000007b004a7202 */ /* 0x000fce0000000f00 */
[----:B------:R-:W-:Y:S05]  /*3170*/  WARPSYNC.COLLECTIVE R106, `(.L_x_7684) ;  /* 0x000000006a087348 */ /* 0x000fea0003c00000 */
[----:B------:R0:W1:Y:S02]  /*3180*/  SHFL.BFLY P3, R123, R125, R78, R117 ;  /* 0x0c00004e7d7b7389 */ /* 0x0000640000060075 */
[----:B01----:R-:W-:Y:S05]  /*3190*/  ENDCOLLECTIVE ;  /* 0x000000000000791b */ /* 0x003fea0003800000 */
.L_x_7684:
[----:B------:R-:W-:Y:S01]  /*31a0*/  MOV R69, R123 ;  /* 0x0000007b00457202 */ /* 0x000fe20000000f00 */
[----:B------:R-:W-:Y:S06]  /*31b0*/  BRA `(.L_x_7685) ;  /* 0xffffffdc00747947 */ /* 0x000fec000383ffff */
.L_x_7686:
        /* <DEDUP_REMOVED lines=12> */
.L_x_11289:


//--------------------- .text._ZN10layer_norm13ln_bwd_kernelINS_13Kernel_traitsIf6__halffS2_fjLj512ELj1ELj4ELj1ELj16ENS_18Kernel_traits_baseILj512EfS2_fS2_fjLj128EEEEELb0ELb0ELb1ELb0EEEvNS_9BwdParamsE --------------------------
	.section	.text._ZN10layer_norm13ln_bwd_kernelINS_13Kernel_traitsIf6__halffS2_fjLj512ELj1ELj4ELj1ELj16ENS_18Kernel_traits_baseILj512EfS2_fS2_fjLj128EEEEELb0ELb0ELb1ELb0EEEvNS_9BwdParamsE,"ax",@progbits
	.align	128
        .global         _ZN10layer_norm13ln_bwd_kernelINS_13Kernel_traitsIf6__halffS2_fjLj512ELj1ELj4ELj1ELj16ENS_18Kernel_traits_baseILj512EfS2_fS2_fjLj128EEEEELb0ELb0ELb1ELb0EEEvNS_9BwdParamsE
        .type           _ZN10layer_norm13ln_bwd_kernelINS_13Kernel_traitsIf6__halffS2_fjLj512ELj1ELj4ELj1ELj16ENS_18Kernel_traits_baseILj512EfS2_fS2_fjLj128EEEEELb0ELb0ELb1ELb0EEEvNS_9BwdParamsE,@function
        .size           _ZN10layer_norm13ln_bwd_kernelINS_13Kernel_traitsIf6__halffS2_fjLj512ELj1ELj4ELj1ELj16ENS_18Kernel_traits_baseILj512EfS2_fS2_fjLj128EEEEELb0ELb0ELb1ELb0EEEvNS_9BwdParamsE,(.L_x_11290 - _ZN10layer_norm13ln_bwd_kernelINS_13Kernel_traitsIf6__halffS2_fjLj512ELj1ELj4ELj1ELj16ENS_18Kernel_traits_baseILj512EfS2_fS2_fjLj128EEEEELb0ELb0ELb1ELb0EEEvNS_9BwdParamsE)
        .other          _ZN10layer_norm13ln_bwd_kernelINS_13Kernel_traitsIf6__halffS2_fjLj512ELj1ELj4ELj1ELj16ENS_18Kernel_traits_baseILj512EfS2_fS2_fjLj128EEEEELb0ELb0ELb1ELb0EEEvNS_9BwdParamsE,@"STO_CUDA_ENTRY STV_DEFAULT"
_ZN10layer_norm13ln_bwd_kernelINS_13Kernel_traitsIf6__halffS2_fjLj512ELj1ELj4ELj1ELj16ENS_18Kernel_traits_baseILj512EfS2_fS2_fjLj128EEEEELb0ELb0ELb1ELb0EEEvNS_9BwdParamsE:
.text._ZN10layer_norm13ln_bwd_kernelINS_13Kernel_traitsIf6__halffS2_fjLj512ELj1ELj4ELj1ELj16ENS_18Kernel_traits_baseILj512EfS2_fS2_fjLj128EEEEELb0ELb0ELb1ELb0EEEvNS_9BwdParamsE:
        /* <DEDUP_REMOVED lines=68> */
.L_x_7737:
        /* <DEDUP_REMOVED lines=54> */
[----:B--2---:R-:W-:-:S04]  /*07a0*/  FADD.FTZ R133, -R2, R88 ;  /* 0x0000005802857221 */ /* 0x004fc80000010100 */
[----:B-----5:R-:W-:Y:S01]  /*07b0*/  FMUL.FTZ R133, R6, R133 ;  /* 0x0000008506857220 */ /* 0x020fe20000410000 */
[--C-:B----4-:R-:W-:Y:S02]  /*07c0*/  HADD2.F32 R131, -RZ, R92.reuse.H0_H0 ;  /* 0x2000005cff837230 */ /* 0x110fe40000004100 */
[C---:B------:R-:W-:Y:S01]  /*07d0*/  FADD.FTZ R129, -R2.reuse, R90 ;  /* 0x0000005a02817221 */ /* 0x040fe20000010100 */
[C---:B------:R-:W-:Y:S01]  /*07e0*/  FADD.FTZ R91, -R2.reuse, R91 ;  /* 0x0000005b025b7221 */ /* 0x040fe20000010100 */
[----:B------:R-:W-:Y:S02]  /*07f0*/  HADD2.F32 R92, -RZ, R92.H1_H1 ;  /* 0x3000005cff5c7230 */ /* 0x000fe40000004100 */
[----:B------:R-:W-:Y:S01]  /*0800*/  FADD.FTZ R103, -R2, R89 ;  /* 0x0000005902677221 */ /* 0x000fe20000010100 */
[----:B------:R-:W-:Y:S01]  /*0810*/  FADD.FTZ R44, R44, R131 ;  /* 0x000000832c2c7221 */ /* 0x000fe20000010000 */
[-C--:B------:R-:W-:Y:S01]  /*0820*/  FFMA.FTZ R36, R133, R131.reuse, R36 ;  /* 0x0000008385247223 */ /* 0x080fe20000010024 */
[----:B------:R-:W-:Y:S01]  /*0830*/  FMUL.FTZ R131, R20, R131 ;  /* 0x0000008314837220 */ /* 0x000fe20000410000 */
[----:B------:R-:W-:-:S02]  /*0840*/  HADD2.F32 R127, -RZ, R93.H0_H0 ;  /* 0x2000005dff7f7230 */ /* 0x000fc40000004100 */
[C---:B------:R-:W-:Y:S01]  /*0850*/  FMUL.FTZ R129, R6.reuse, R129 ;  /* 0x0000008106817220 */ /* 0x040fe20000410000 */
[C---:B------:R-:W-:Y:S01]  /*0860*/  FMUL.FTZ R126, R6.reuse, R91 ;  /* 0x0000005b067e7220 */ /* 0x040fe20000410000 */
[----:B------:R-:W-:Y:S02]  /*0870*/  HADD2.F32 R124, -RZ, R93.H1_H1 ;  /* 0x3000005dff7c7230 */ /* 0x000fe40000004100 */
[----:B------:R-:W-:Y:S01]  /*0880*/  FMUL.FTZ R130, R6, R103 ;  /* 0x0000006706827220 */ /* 0x000fe20000410000 */
[-C--:B------:R-:W-:Y:S01]  /*0890*/  FMUL.FTZ R128, R21, R92.reuse ;  /* 0x0000005c15807220 */ /* 0x080fe20000410000 */
[----:B------:R-:W-:Y:S01]  /*08a0*/  FADD.FTZ R91, RZ, R131 ;  /* 0x00000083ff5b7221 */ /* 0x000fe20000010000 */
[----:B------:R-:W-:Y:S01]  /*08b0*/  FFMA.FTZ R93, R133, R131, RZ ;  /* 0x00000083855d7223 */ /* 0x000fe200000100ff */
[----:B---3--:R-:W-:Y:S01]  /*08c0*/  FADD.FTZ R125, -R2, R96 ;  /* 0x00000060027d7221 */ /* 0x008fe20000010100 */
[----:B------:R-:W-:Y:S01]  /*08d0*/  FADD.FTZ R46, R46, R127 ;  /* 0x0000007f2e2e7221 */ /* 0x000fe20000010000 */
[-C--:B------:R-:W-:Y:S01]  /*08e0*/  FFMA.FTZ R38, R129, R127.reuse, R38 ;  /* 0x0000007f81267223 */ /* 0x080fe20000010026 */
        /* <DEDUP_REMOVED lines=8> */
[-C--:B------:R-:W-:Y:S01]  /*0970*/  FFMA.FTZ R39, R126, R124.reuse, R39 ;  /* 0x0000007c7e277223 */ /* 0x080fe20000010027 */
[----:B0-----:R-:W-:Y:S01]  /*0980*/  FADD.FTZ R105, -R2, R98 ;  /* 0x0000006202697221 */ /* 0x001fe20000010100 */
[----:B------:R-:W-:Y:S01]  /*0990*/  FMUL.FTZ R124, R23, R124 ;  /* 0x0000007c177c7220 */ /* 0x000fe20000410000 */
[----:B------:R-:W-:Y:S01]  /*09a0*/  FADD.FTZ R91, R90, R127 ;  /* 0x0000007f5a5b7221 */ /* 0x000fe20000010000 */
[----:B------:R-:W-:Y:S01]  /*09b0*/  FFMA.FTZ R93, R129, R127, R92 ;  /* 0x0000007f815d7223 */ /* 0x000fe2000001005c */
[----:B------:R-:W-:Y:S02]  /*09c0*/  HADD2.F32 R94, -RZ, R94.H1_H1 ;  /* 0x3000005eff5e7230 */ /* 0x000fe40000004100 */
[----:B------:R-:W-:Y:S01]  /*09d0*/  FADD.FTZ R48, R48, R101 ;  /* 0x0000006530307221 */ /* 0x000fe20000010000 */
[----:B------:R-:W-:-:S02]  /*09e0*/  HADD2.F32 R89, -RZ, R95.H0_H0 ;  /* 0x2000005fff597230 */ /* 0x000fc40000004100 */
[-C--:B------:R-:W-:Y:S01]  /*09f0*/  FFMA.FTZ R40, R125, R101.reuse, R40 ;  /* 0x000000657d287223 */ /* 0x080fe20000010028 */
[----:B------:R-:W-:Y:S01]  /*0a00*/  FMUL.FTZ R101, R24, R101 ;  /* 0x0000006518657220 */ /* 0x000fe20000410000 */
[----:B------:R-:W-:Y:S01]  /*0a10*/  FMUL.FTZ R105, R6, R105 ;  /* 0x0000006906697220 */ /* 0x000fe20000410000 */
[----:B------:R-:W-:Y:S01]  /*0a20*/  FADD.FTZ R90, R91, R124 ;  /* 0x0000007c5b5a7221 */ /* 0x000fe20000010000 */
[----:B------:R-:W-:Y:S01]  /*0a30*/  FADD.FTZ R97, -R2, R97 ;  /* 0x0000006102617221 */ /* 0x000fe20000010100 */
[----:B------:R-:W-:Y:S01]  /*0a40*/  FFMA.FTZ R92, R126, R124, R93 ;  /* 0x0000007c7e5c7223 */ /* 0x000fe2000001005d */
        /* <DEDUP_REMOVED lines=21> */
.L_x_7692:
[----:B------:R-:W-:Y:S05]  /*0ba0*/  BSYNC.RECONVERGENT B2 ;  /* 0x0000000000027941 */ /* 0x000fea0003800200 */
.L_x_7691:
[----:B------:R-:W-:Y:S05]  /*0bb0*/  @!P3 BRA `(.L_x_7693) ;  /* 0x000000040090b947 */ /* 0x000fea0003800000 */
[----:B------:R-:W0:Y:S08]  /*0bc0*/  LDC.64 R112, c[0x0][0x3a8] ;  /* 0x0000ea00ff707b82 */ /* 0x000e300000000a00 */
[----:B------:R-:W1:Y:S01]  /*0bd0*/  LDC.64 R96, c[0x0][0x428] ;  /* 0x00010a00ff607b82 */ /* 0x000e620000000a00 */
[----:B------:R-:W-:-:S04]  /*0be0*/  ISETP.NE.U32.AND P0, PT, RZ, UR12, PT ;  /* 0x0000000cff007c0c */ /* 0x000fc8000bf05070 */
[----:B------:R-:W-:Y:S01]  /*0bf0*/  ISETP.NE.AND.EX P0, PT, RZ, UR13, PT, P0 ;  /* 0x0000000dff007c0c */ /* 0x000fe2000bf05300 */
[----:B0-----:R-:W-:-:S12]  /*0c00*/  IMAD.WIDE.U32 R112, R0, 0x20, R112 ;  /* 0x0000002000707825 */ /* 0x001fd800078e0070 */
[----:B------:R-:W0:Y:S01]  /*0c10*/  @P0 LDC.64 R108, c[0x0][0x438] ;  /* 0x00010e00ff6c0b82 */ /* 0x000e220000000a00 */
[----:B------:R-:W2:Y:S01]  /*0c20*/  LDG.E.128 R92, desc[UR6][R112.64+0x10] ;  /* 0x00001006705c7981 */ /* 0x000ea2000c1e1d00 */
[----:B-1----:R-:W-:-:S03]  /*0c30*/  IMAD.WIDE.U32 R96, R100, 0x10, R96 ;  /* 0x0000001064607825 */ /* 0x002fc600078e0060 */
[----:B------:R-:W3:Y:S04]  /*0c40*/  LDG.E.128 R88, desc[UR6][R112.64] ;  /* 0x0000000670587981 */ /* 0x000ee8000c1e1d00 */
[----:B------:R-:W4:Y:S01]  /*0c50*/  LDG.E.128 R96, desc[UR6][R96.64] ;  /* 0x0000000660607981 */ /* 0x000f22000c1e1d00 */
[----:B0-----:R-:W-:-:S05]  /*0c60*/  @P0 IMAD.WIDE.U32 R136, R0, 0x20, R108 ;  /* 0x0000002000880825 */ /* 0x001fca00078e006c */
[----:B------:R0:W5:Y:S04]  /*0c70*/  @P0 LDG.E.128 R16, desc[UR6][R136.64] ;  /* 0x0000000688100981 */ /* 0x000168000c1e1d00 */
[----:B------:R0:W5:Y:S01]  /*0c80*/  @P0 LDG.E.128 R12, desc[UR6][R136.64+0x10] ;  /* 0x00001006880c0981 */ /* 0x000162000c1e1d00 */
[C---:B--2---:R-:W-:Y:S01]  /*0c90*/  FADD.FTZ R123, -R2.reuse, R95 ;  /* 0x0000005f027b7221 */ /* 0x044fe20000010100 */
[C---:B------:R-:W-:Y:S01]  /*0ca0*/  FADD.FTZ R115, -R2.reuse, R92 ;  /* 0x0000005c02737221 */ /* 0x040fe20000010100 */
[C---:B------:R-:W-:Y:S01]  /*0cb0*/  FADD.FTZ R117, -R2.reuse, R93 ;  /* 0x0000005d02757221 */ /* 0x040fe20000010100 */
[C---:B---3--:R-:W-:Y:S01]  /*0cc0*/  FADD.FTZ R113, -R2.reuse, R91 ;  /* 0x0000005b02717221 */ /* 0x048fe20000010100 */
[C---:B------:R-:W-:Y:S01]  /*0cd0*/  FADD.FTZ R111, -R2.reuse, R90 ;  /* 0x0000005a026f7221 */ /* 0x040fe20000010100 */
[C---:B------:R-:W-:Y:S01]  /*0ce0*/  FADD.FTZ R109, -R2.reuse, R88 ;  /* 0x00000058026d7221 */ /* 0x040fe20000010100 */
[----:B------:R-:W-:Y:S01]  /*0cf0*/  FADD.FTZ R121, -R2, R89 ;  /* 0x0000005902797221 */ /* 0x000fe20000010100 */
[----:B----4-:R-:W-:-:S02]  /*0d00*/  HADD2.F32 R95, -RZ, R96.H0_H0 ;  /* 0x20000060ff5f7230 */ /* 0x010fc40000004100 */
[----:B------:R-:W-:Y:S01]  /*0d10*/  FADD.FTZ R119, -R2, R94 ;  /* 0x0000005e02777221 */ /* 0x000fe20000010100 */
[--C-:B------:R-:W-:Y:S02]  /*0d20*/  HADD2.F32 R2, -RZ, R97.reuse.H1_H1 ;  /* 0x30000061ff027230 */ /* 0x100fe40000004100 */
[C---:B-----5:R-:W-:Y:S01]  /*0d30*/  FMUL.FTZ R110, R6.reuse, R113 ;  /* 0x00000071066e7220 */ /* 0x060fe20000410000 */
[----:B------:R-:W-:Y:S02]  /*0d40*/  HADD2.F32 R96, -RZ, R96.H1_H1 ;  /* 0x30000060ff607230 */ /* 0x000fe40000004100 */
[----:B------:R-:W-:Y:S01]  /*0d50*/  FMUL.FTZ R111, R6, R111 ;  /* 0x0000006f066f7220 */ /* 0x000fe20000410000 */
[----:B------:R-:W-:Y:S02]  /*0d60*/  HADD2.F32 R93, -RZ, R97.H0_H0 ;  /* 0x20000061ff5d7230 */ /* 0x000fe40000004100 */
[----:B------:R-:W-:Y:S01]  /*0d70*/  FMUL.FTZ R116, R28, R95 ;  /* 0x0000005f1c747220 */ /* 0x000fe20000410000 */
[C---:B------:R-:W-:Y:S01]  /*0d80*/  FMUL.FTZ R109, R6.reuse, R109 ;  /* 0x0000006d066d7220 */ /* 0x040fe20000410000 */
[C---:B------:R-:W-:Y:S01]  /*0d90*/  FMUL.FTZ R113, R6.reuse, R115 ;  /* 0x0000007306717220 */ /* 0x040fe20000410000 */
[C---:B------:R-:W-:Y:S01]  /*0da0*/  FMUL.FTZ R115, R6.reuse, R119 ;  /* 0x0000007706737220 */ /* 0x040fe20000410000 */
        /* <DEDUP_REMOVED lines=11> */
[----:B------:R-:W-:-:S02]  /*0e60*/  HADD2.F32 R91, -RZ, R98.H0_H0 ;  /* 0x20000062ff5b7230 */ /* 0x000fc40000004100 */
        /* <DEDUP_REMOVED lines=9> */
[----:B------:R-:W-:Y:S02]  /*0f00*/  HADD2.F32 R98, -RZ, R98.H1_H1 ;  /* 0x30000062ff627230 */ /* 0x000fe40000004100 */
        /* <DEDUP_REMOVED lines=24> */
[----:B0-----:R-:W-:Y:S06]  /*1090*/  BRA `(.L_x_7693) ;  /* 0x0000000000587947 */ /* 0x001fec0003800000 */
.L_x_7690:
        /* <DEDUP_REMOVED lines=22> */
.L_x_7693:
[----:B------:R-:W-:Y:S05]  /*1200*/  BSYNC.RECONVERGENT B1 ;  /* 0x0000000000017941 */ /* 0x000fea0003800200 */
.L_x_7689:
        /* <DEDUP_REMOVED lines=21> */
.L_x_7749:
        /* <DEDUP_REMOVED lines=35> */
.L_x_7701:
[----:B------:R-:W-:Y:S05]  /*1590*/  BSYNC.RECONVERGENT B3 ;  /* 0x0000000000037941 */ /* 0x000fea0003800200 */
.L_x_7700:
        /* <DEDUP_REMOVED lines=10> */
.L_x_7703:
[----:B------:R-:W-:Y:S05]  /*1640*/  BSYNC.RECONVERGENT B3 ;  /* 0x0000000000037941 */ /* 0x000fea0003800200 */
.L_x_7702:
        /* <DEDUP_REMOVED lines=10> */
.L_x_7705:
[----:B------:R-:W-:Y:S05]  /*16f0*/  BSYNC.RECONVERGENT B3 ;  /* 0x0000000000037941 */ /* 0x000fea0003800200 */
.L_x_7704:
        /* <DEDUP_REMOVED lines=10> */
.L_x_7707:
[----:B------:R-:W-:Y:S05]  /*17a0*/  BSYNC.RECONVERGENT B3 ;  /* 0x0000000000037941 */ /* 0x000fea0003800200 */
.L_x_7706:
        /* <DEDUP_REMOVED lines=10> */
.L_x_7709:
[----:B------:R-:W-:Y:S05]  /*1850*/  BSYNC.RECONVERGENT B3 ;  /* 0x0000000000037941 */ /* 0x000fea0003800200 */
.L_x_7708:
        /* <DEDUP_REMOVED lines=10> */
.L_x_7711:
[----:B------:R-:W-:Y:S05]  /*1900*/  BSYNC.RECONVERGENT B3 ;  /* 0x0000000000037941 */ /* 0x000fea0003800200 */
.L_x_7710:
        /* <DEDUP_REMOVED lines=10> */
.L_x_7713:
[----:B------:R-:W-:Y:S05]  /*19b0*/  BSYNC.RECONVERGENT B3 ;  /* 0x0000000000037941 */ /* 0x000fea0003800200 */
.L_x_7712:
        /* <DEDUP_REMOVED lines=10> */
.L_x_7699:
        /* <DEDUP_REMOVED lines=18> */
[----:B------:R-:W-:Y:S01]  /*1b80*/  FMUL.FTZ R95, R6, R95 ;  /* 0x0000005f065f7220 */ /* 0x000fe20000410000 */
[----:B0-----:R-:W-:-:S04]  /*1b90*/  @P2 FMUL.FTZ R3, R73, R4 ;  /* 0x0000000449032220 */ /* 0x001fc80000410000 */
[----:B------:R-:W0:Y:S01]  /*1ba0*/  @P2 LDC R77, c[0x0][0x40c] ;  /* 0x00010300ff4d2b82 */ /* 0x000e220000000800 */
[----:B------:R-:W-:Y:S02]  /*1bb0*/  FSEL R76, R95, RZ, P0 ;  /* 0x000000ff5f4c7208 */ /* 0x000fe40000000000 */
[----:B------:R-:W-:Y:S01]  /*1bc0*/  @P2 F2FP.F16.F32.PACK_AB R3, RZ, R3 ;  /* 0x00000003ff03223e */ /* 0x000fe200000000ff */
[----:B-1----:R-:W-:-:S04]  /*1bd0*/  @P2 FMUL.FTZ R2, R72, R75 ;  /* 0x0000004b48022220 */ /* 0x002fc80000410000 */
[----:B------:R-:W1:Y:S01]  /*1be0*/  @P2 LDC R4, c[0x0][0x40c] ;  /* 0x00010300ff042b82 */ /* 0x000e620000000800 */
[----:B------:R-:W-:Y:S01]  /*1bf0*/  FADD.FTZ R75, R127, -R74 ;  /* 0x8000004a7f4b7221 */ /* 0x000fe20000010000 */
[----:B------:R-:W-:-:S03]  /*1c00*/  @P2 F2FP.F16.F32.PACK_AB R2, RZ, R2 ;  /* 0x00000002ff02223e */ /* 0x000fc600000000ff */
        /* <DEDUP_REMOVED lines=9> */
[----:B------:R-:W-:Y:S02]  /*1ca0*/  @P2 F2FP.F16.F32.PACK_AB R79, RZ, R79 ;  /* 0x0000004fff4f223e */ /* 0x000fe400000000ff */
[----:B------:R-:W-:Y:S01]  /*1cb0*/  @P2 F2FP.F16.F32.PACK_AB R77, RZ, R77 ;  /* 0x0000004dff4d223e */ /* 0x000fe200000000ff */
[----:B-1----:R-:W-:Y:S01]  /*1cc0*/  @P2 FMUL.FTZ R4, R75, R4 ;  /* 0x000000044b042220 */ /* 0x002fe20000410000 */
[----:B------:R-:W-:Y:S01]  /*1cd0*/  @P2 PRMT R85, R79, 0x7610, R85 ;  /* 0x000076104f552816 */ /* 0x000fe20000000055 */
[----:B------:R-:W-:Y:S01]  /*1ce0*/  FFMA.FTZ R79, R105, R0, R91 ;  /* 0x00000000694f7223 */ /* 0x000fe2000001005b */
[----:B------:R-:W-:Y:S02]  /*1cf0*/  @P2 PRMT R86, R77, 0x7610, R86 ;  /* 0x000076104d562816 */ /* 0x000fe40000000056 */
[----:B------:R-:W-:Y:S01]  /*1d00*/  @P2 F2FP.F16.F32.PACK_AB R4, RZ, R4 ;  /* 0x00000004ff04223e */ /* 0x000fe200000000ff */
        /* <DEDUP_REMOVED lines=12> */
[----:B------:R-:W-:Y:S02]  /*1dd0*/  @P2 F2FP.F16.F32.PACK_AB R3, RZ, R3 ;  /* 0x00000003ff03223e */ /* 0x000fe400000000ff */
[----:B---3--:R-:W-:Y:S01]  /*1de0*/  @P2 FMUL.FTZ R2, R77, R2 ;  /* 0x000000024d022220 */ /* 0x008fe20000410000 */
[----:B------:R-:W-:Y:S02]  /*1df0*/  FSEL R79, R79, RZ, P0 ;  /* 0x000000ff4f4f7208 */ /* 0x000fe40000000000 */
        /* <DEDUP_REMOVED lines=8> */
.L_x_7698:
        /* <DEDUP_REMOVED lines=12> */
[----:B------:R-:W-:Y:S01]  /*1f40*/  @P2 F2FP.F16.F32.PACK_AB R2, RZ, R2 ;  /* 0x00000002ff02223e */ /* 0x000fe200000000ff */
[----:B------:R-:W-:-:S03]  /*1f50*/  @P1 FADD.FTZ R3, R128, -R3 ;  /* 0x8000000380031221 */ /* 0x000fc60000010000 */
[----:B------:R-:W-:Y:S02]  /*1f60*/  @P2 PRMT R84, R2, 0x7610, R84 ;  /* 0x0000761002542816 */ /* 0x000fe40000000054 */
[----:B------:R-:W-:Y:S01]  /*1f70*/  MOV R2, R65 ;  /* 0x0000004100027202 */ /* 0x000fe20000000f00 */
[----:B------:R-:W-:Y:S02]  /*1f80*/  @P1 FFMA.FTZ R2, R6, R3, R65 ;  /* 0x0000000306021223 */ /* 0x000fe40000010041 */
[----:B------:R-:W0:Y:S02]  /*1f90*/  @P2 LDC R3, c[0x0][0x40c] ;  /* 0x00010300ff032b82 */ /* 0x000e240000000800 */
[----:B0-----:R-:W-:-:S05]  /*1fa0*/  @P2 FMUL.FTZ R2, R2, R3 ;  /* 0x0000000302022220 */ /* 0x001fca0000410000 */
[----:B------:R-:W-:-:S04]  /*1fb0*/  @P2 F2FP.F16.F32.PACK_AB R2, RZ, R2 ;  /* 0x00000002ff02223e */ /* 0x000fc800000000ff */
        /* <DEDUP_REMOVED lines=41> */
[----:B------:R-:W-:Y:S06]  /*2250*/  @!P2 BRA `(.L_x_7714) ;  /* 0x000000040020a947 */ /* 0x000fec0003800000 */
[----:B------:R-:W-:-:S04]  /*2260*/  @P1 FFMA.FTZ R2, R106, R0, R91 ;  /* 0x000000006a021223 */ /* 0x000fc8000001005b */
[----:B------:R-:W-:Y:S01]  /*2270*/  @P1 FADD.FTZ R3, R107, -R2 ;  /* 0x800000026b031221 */ /* 0x000fe20000010000 */
[----:B------:R-:W-:-:S03]  /*2280*/  MOV R2, R71 ;  /* 0x0000004700027202 */ /* 0x000fc60000000f00 */
[----:B------:R-:W-:-:S04]  /*2290*/  @P1 FFMA.FTZ R2, R6, R3, R71 ;  /* 0x0000000306021223 */ /* 0x000fc80000010047 */
[----:B------:R-:W-:-:S05]  /*22a0*/  FMUL.FTZ R2, R2, UR14 ;  /* 0x0000000e02027c20 */ /* 0x000fca0008410000 */
[----:B------:R-:W-:-:S04]  /*22b0*/  F2FP.F16.F32.PACK_AB R2, RZ, R2 ;  /* 0x00000002ff02723e */ /* 0x000fc800000000ff */
[----:B------:R-:W-:Y:S01]  /*22c0*/  PRMT R87, R87, 0x5410, R2 ;  /* 0x0000541057577816 */ /* 0x000fe20000000002 */
[----:B------:R-:W-:Y:S06]  /*22d0*/  BRA `(.L_x_7714) ;  /* 0x0000000400007947 */ /* 0x000fec0003800000 */
.L_x_7715:
        /* <DEDUP_REMOVED lines=20> */
[----:B------:R-:W-:Y:S01]  /*2420*/  @P1 FFMA.FTZ R73, R6, R2, R65 ;  /* 0x0000000206491223 */ /* 0x000fe20000010041 */
[----:B------:R-:W-:Y:S01]  /*2430*/  @P1 FFMA.FTZ R2, R129, R0, R91 ;  /* 0x0000000081021223 */ /* 0x000fe2000001005b */
[----:B------:R-:W-:Y:S01]  /*2440*/  @P2 F2FP.F16.F32.PACK_AB R4, RZ, R4 ;  /* 0x00000004ff04223e */ /* 0x000fe200000000ff */
[----:B-1----:R-:W-:Y:S01]  /*2450*/  @P2 FMUL.FTZ R3, R79, R74 ;  /* 0x0000004a4f032220 */ /* 0x002fe20000410000 */
[----:B------:R-:W-:Y:S01]  /*2460*/  MOV R74, R66 ;  /* 0x00000042004a7202 */ /* 0x000fe20000000f00 */
[----:B------:R-:W-:Y:S01]  /*2470*/  @P1 FADD.FTZ R77, R127, -R2 ;  /* 0x800000027f4d1221 */ /* 0x000fe20000010000 */
[----:B------:R-:W-:-:S02]  /*2480*/  @P2 PRMT R87, R4, 0x7610, R87 ;  /* 0x0000761004572816 */ /* 0x000fc40000000057 */
[----:B------:R-:W-:Y:S01]  /*2490*/  @P2 F2FP.F16.F32.PACK_AB R3, RZ, R3 ;  /* 0x00000003ff03223e */ /* 0x000fe200000000ff */
[----:B------:R-:W-:Y:S01]  /*24a0*/  @P1 FFMA.FTZ R74, R6, R77, R66 ;  /* 0x0000004d064a1223 */ /* 0x000fe20000010042 */
[----:B--2---:R-:W-:Y:S02]  /*24b0*/  @P2 FMUL.FTZ R76, R73, R76 ;  /* 0x0000004c494c2220 */ /* 0x004fe40000410000 */
[----:B------:R-:W-:Y:S02]  /*24c0*/  @P2 PRMT R87, R87, 0x5410, R3 ;  /* 0x0000541057572816 */ /* 0x000fe40000000003 */
[----:B------:R-:W1:Y:S01]  /*24d0*/  @P2 LDC R3, c[0x0][0x40c] ;  /* 0x00010300ff032b82 */ /* 0x000e620000000800 */
[----:B------:R-:W-:Y:S01]  /*24e0*/  @P2 F2FP.F16.F32.PACK_AB R76, RZ, R76 ;  /* 0x0000004cff4c223e */ /* 0x000fe200000000ff */
[----:B0-----:R-:W-:Y:S01]  /*24f0*/  @P2 FMUL.FTZ R2, R72, R75 ;  /* 0x0000004b48022220 */ /* 0x001fe20000410000 */
[----:B------:R-:W-:-:S04]  /*2500*/  @P1 FFMA.FTZ R75, R126, R0, R91 ;  /* 0x000000007e4b1223 */ /* 0x000fc8000001005b */
[----:B------:R-:W-:Y:S01]  /*2510*/  @P1 FADD.FTZ R4, R124, -R75 ;  /* 0x8000004b7c041221 */ /* 0x000fe20000010000 */
[----:B------:R-:W-:Y:S02]  /*2520*/  MOV R75, R67 ;  /* 0x00000043004b7202 */ /* 0x000fe40000000f00 */
[----:B------:R-:W-:Y:S01]  /*2530*/  @P2 F2FP.F16.F32.PACK_AB R2, RZ, R2 ;  /* 0x00000002ff02223e */ /* 0x000fe200000000ff */
[----:B------:R-:W-:Y:S02]  /*2540*/  @P1 FFMA.FTZ R75, R6, R4, R67 ;  /* 0x00000004064b1223 */ /* 0x000fe40000010043 */
[----:B------:R-:W0:Y:S01]  /*2550*/  @P2 LDC R4, c[0x0][0x40c] ;  /* 0x00010300ff042b82 */ /* 0x000e220000000800 */
[----:B------:R-:W-:-:S04]  /*2560*/  @P2 PRMT R84, R2, 0x7610, R84 ;  /* 0x0000761002542816 */ /* 0x000fc80000000054 */
[----:B------:R-:W-:Y:S01]  /*2570*/  @P2 PRMT R84, R84, 0x5410, R76 ;  /* 0x0000541054542816 */ /* 0x000fe2000000004c */
[----:B-1----:R-:W-:Y:S01]  /*2580*/  @P2 FMUL.FTZ R3, R74, R3 ;  /* 0x000000034a032220 */ /* 0x002fe20000410000 */
[----:B------:R-:W-:-:S04]  /*2590*/  MOV R76, R68 ;  /* 0x00000044004c7202 */ /* 0x000fc80000000f00 */
[----:B------:R-:W-:-:S04]  /*25a0*/  @P2 F2FP.F16.F32.PACK_AB R2, RZ, R3 ;  /* 0x00000003ff02223e */ /* 0x000fc800000000ff */
[----:B------:R-:W-:Y:S01]  /*25b0*/  @P2 PRMT R85, R2, 0x7610, R85 ;  /* 0x0000761002552816 */ /* 0x000fe20000000055 */
[----:B------:R-:W-:-:S04]  /*25c0*/  @P1 FFMA.FTZ R2, R102, R0, R91 ;  /* 0x0000000066021223 */ /* 0x000fc8000001005b */
[----:B------:R-:W-:Y:S01]  /*25d0*/  @P1 FADD.FTZ R2, R103, -R2 ;  /* 0x8000000267021221 */ /* 0x000fe20000010000 */
[----:B0-----:R-:W-:-:S05]  /*25e0*/  @P2 FMUL.FTZ R4, R75, R4 ;  /* 0x000000044b042220 */ /* 0x001fca0000410000 */
[----:B------:R-:W-:Y:S01]  /*25f0*/  @P2 F2FP.F16.F32.PACK_AB R3, RZ, R4 ;  /* 0x00000004ff03223e */ /* 0x000fe200000000ff */
[----:B------:R-:W-:-:S03]  /*2600*/  @P1 FFMA.FTZ R4, R125, R0, R91 ;  /* 0x000000007d041223 */ /* 0x000fc6000001005b */
[----:B------:R-:W-:Y:S01]  /*2610*/  @P2 PRMT R85, R85, 0x5410, R3 ;  /* 0x0000541055552816 */ /* 0x000fe20000000003 */
[----:B------:R-:W-:-:S04]  /*2620*/  @P1 FADD.FTZ R77, R101, -R4 ;  /* 0x80000004654d1221 */ /* 0x000fc80000010000 */
[----:B------:R-:W-:Y:S02]  /*2630*/  @P1 FFMA.FTZ R76, R6, R77, R68 ;  /* 0x0000004d064c1223 */ /* 0x000fe40000010044 */
[----:B------:R-:W0:Y:S02]  /*2640*/  @P2 LDC R77, c[0x0][0x40c] ;  /* 0x00010300ff4d2b82 */ /* 0x000e240000000800 */
[----:B0-----:R-:W-:Y:S01]  /*2650*/  @P2 FMUL.FTZ R4, R76, R77 ;  /* 0x0000004d4c042220 */ /* 0x001fe20000410000 */
[----:B------:R-:W-:Y:S01]  /*2660*/  MOV R77, R69 ;  /* 0x00000045004d7202 */ /* 0x000fe20000000f00 */
[----:B------:R-:W-:-:S04]  /*2670*/  @P1 FFMA.FTZ R77, R6, R2, R69 ;  /* 0x00000002064d1223 */ /* 0x000fc80000010045 */
[----:B------:R-:W0:Y:S01]  /*2680*/  @P2 LDC R2, c[0x0][0x40c] ;  /* 0x00010300ff022b82 */ /* 0x000e220000000800 */
[----:B------:R-:W-:-:S04]  /*2690*/  @P2 F2FP.F16.F32.PACK_AB R4, RZ, R4 ;  /* 0x00000004ff04223e */ /* 0x000fc800000000ff */
[----:B------:R-:W-:Y:S01]  /*26a0*/  @P2 PRMT R86, R4, 0x7610, R86 ;  /* 0x0000761004562816 */ /* 0x000fe20000000056 */
[----:B0-----:R-:W-:-:S05]  /*26b0*/  @P2 FMUL.FTZ R2, R77, R2 ;  /* 0x000000024d022220 */ /* 0x001fca0000410000 */
[----:B------:R-:W-:-:S04]  /*26c0*/  @P2 F2FP.F16.F32.PACK_AB R2, RZ, R2 ;  /* 0x00000002ff02223e */ /* 0x000fc800000000ff */
[----:B------:R-:W-:-:S07]  /*26d0*/  @P2 PRMT R86, R86, 0x5410, R2 ;  /* 0x0000541056562816 */ /* 0x000fce0000000002 */
.L_x_7714:
[----:B------:R-:W-:Y:S05]  /*26e0*/  BSYNC.RECONVERGENT B1 ;  /* 0x0000000000017941 */ /* 0x000fea0003800200 */
.L_x_7697:
        /* <DEDUP_REMOVED lines=11> */
.L_x_7696:
[----:B------:R-:W-:Y:S05]  /*27a0*/  BSYNC.RECONVERGENT B2 ;  /* 0x0000000000027941 */ /* 0x000fea0003800200 */
.L_x_7695:
        /* <DEDUP_REMOVED lines=48> */
[----:B------:R-:W-:Y:S01]  /*2ab0*/  @P2 F2FP.F16.F32.PACK_AB R2, RZ, R0 ;  /* 0x00000000ff02223e */ /* 0x000fe200000000ff */
[----:B-1----:R-:W-:-:S03]  /*2ac0*/  @P2 FMUL.FTZ R3, R73, R4 ;  /* 0x0000000449032220 */ /* 0x002fc60000410000 */
[----:B------:R-:W-:Y:S02]  /*2ad0*/  @P2 PRMT R84, R2, 0x7610, R84 ;  /* 0x0000761002542816 */ /* 0x000fe40000000054 */
[----:B------:R-:W-:Y:S01]  /*2ae0*/  @P2 F2FP.F16.F32.PACK_AB R4, RZ, R3 ;  /* 0x00000003ff04223e */ /* 0x000fe200000000ff */
[----:B------:R-:W1:Y:S03]  /*2af0*/  @P2 LDC R88, c[0x0][0x40c] ;  /* 0x00010300ff582b82 */ /* 0x000e660000000800 */
[----:B------:R-:W-:Y:S01]  /*2b00*/  @P2 PRMT R84, R84, 0x5410, R4 ;  /* 0x0000541054542816 */ /* 0x000fe20000000004 */
[----:B--2---:R-:W-:-:S04]  /*2b10*/  @P2 FMUL.FTZ R4, R76, R91 ;  /* 0x0000005b4c042220 */ /* 0x004fc80000410000 */
[----:B------:R-:W2:Y:S01]  /*2b20*/  @P2 LDC R0, c[0x0][0x40c] ;  /* 0x00010300ff002b82 */ /* 0x000ea20000000800 */
[----:B------:R-:W-:Y:S01]  /*2b30*/  @P2 F2FP.F16.F32.PACK_AB R4, RZ, R4 ;  /* 0x00000004ff04223e */ /* 0x000fe200000000ff */
[----:B0-----:R-:W-:-:S06]  /*2b40*/  @P2 FMUL.FTZ R6, R74, R7 ;  /* 0x000000074a062220 */ /* 0x001fcc0000410000 */
[----:B------:R-:W0:Y:S01]  /*2b50*/  @P2 LDC R3, c[0x0][0x40c] ;  /* 0x00010300ff032b82 */ /* 0x000e220000000800 */
[----:B------:R-:W-:Y:S02]  /*2b60*/  @P2 PRMT R86, R4, 0x7610, R86 ;  /* 0x0000761004562816 */ /* 0x000fe40000000056 */
        /* <DEDUP_REMOVED lines=16> */
.L_x_7720:
        /* <DEDUP_REMOVED lines=16> */
[----:B------:R-:W-:Y:S01]  /*2d70*/  @P2 F2FP.F16.F32.PACK_AB R4, RZ, R4 ;  /* 0x00000004ff04223e */ /* 0x000fe200000000ff */
[----:B------:R-:W-:Y:S01]  /*2d80*/  @P1 FADD.FTZ R7, R118, -R7 ;  /* 0x8000000776071221 */ /* 0x000fe20000010000 */
[----:B-1----:R-:W-:Y:S01]  /*2d90*/  @P2 FMUL.FTZ R3, R2, R3 ;  /* 0x0000000302032220 */ /* 0x002fe20000410000 */
[----:B------:R-:W-:Y:S02]  /*2da0*/  MOV R2, R18 ;  /* 0x0000001200027202 */ /* 0x000fe40000000f00 */
[C---:B------:R-:W-:Y:S01]  /*2db0*/  @P1 FFMA.FTZ R2, R6.reuse, R7, R18 ;  /* 0x0000000706021223 */ /* 0x040fe20000010012 */
[----:B------:R-:W-:Y:S01]  /*2dc0*/  MOV R7, R19 ;  /* 0x0000001300077202 */ /* 0x000fe20000000f00 */
[----:B------:R-:W-:Y:S01]  /*2dd0*/  @P1 FFMA.FTZ R7, R6, R88, R19 ;  /* 0x0000005806071223 */ /* 0x000fe20000010013 */
[----:B------:R-:W-:Y:S01]  /*2de0*/  @P2 F2FP.F16.F32.PACK_AB R3, RZ, R3 ;  /* 0x00000003ff03223e */ /* 0x000fe200000000ff */
[----:B------:R-:W-:-:S03]  /*2df0*/  @P1 FFMA.FTZ R88, R112, R0, R91 ;  /* 0x0000000070581223 */ /* 0x000fc6000001005b */
[----:B------:R-:W-:Y:S01]  /*2e00*/  @P2 PRMT R84, R3, 0x7610, R84 ;  /* 0x0000761003542816 */ /* 0x000fe20000000054 */
[----:B------:R-:W-:Y:S01]  /*2e10*/  @P1 FADD.FTZ R88, R121, -R88 ;  /* 0x8000005879581221 */ /* 0x000fe20000010000 */
[----:B------:R-:W0:Y:S02]  /*2e20*/  @P2 LDC R3, c[0x0][0x40c] ;  /* 0x00010300ff032b82 */ /* 0x000e240000000800 */
[----:B------:R-:W-:-:S06]  /*2e30*/  @P2 PRMT R84, R84, 0x5410, R4 ;  /* 0x0000541054542816 */ /* 0x000fcc0000000004 */
[----:B------:R-:W1:Y:S01]  /*2e40*/  @P2 LDC R4, c[0x0][0x40c] ;  /* 0x00010300ff042b82 */ /* 0x000e620000000800 */
[----:B0-----:R-:W-:-:S05]  /*2e50*/  @P2 FMUL.FTZ R2, R2, R3 ;  /* 0x0000000302022220 */ /* 0x001fca0000410000 */
[----:B------:R-:W-:Y:S01]  /*2e60*/  @P2 F2FP.F16.F32.PACK_AB R2, RZ, R2 ;  /* 0x00000002ff02223e */ /* 0x000fe200000000ff */
[----:B-1----:R-:W-:Y:S01]  /*2e70*/  @P2 FMUL.FTZ R3, R7, R4 ;  /* 0x0000000407032220 */ /* 0x002fe20000410000 */
[----:B------:R-:W-:Y:S01]  /*2e80*/  @P1 FFMA.FTZ R7, R113, R0, R91 ;  /* 0x0000000071071223 */ /* 0x000fe2000001005b */
[----:B------:R-:W-:Y:S02]  /*2e90*/  MOV R4, R12 ;  /* 0x0000000c00047202 */ /* 0x000fe40000000f00 */
[----:B------:R-:W-:Y:S01]  /*2ea0*/  @P2 PRMT R85, R2, 0x7610, R85 ;  /* 0x0000761002552816 */ /* 0x000fe20000000055 */
[----:B------:R-:W-:Y:S01]  /*2eb0*/  @P1 FADD.FTZ R7, R120, -R7 ;  /* 0x8000000778071221 */ /* 0x000fe20000010000 */
[----:B------:R-:W-:-:S03]  /*2ec0*/  @P2 F2FP.F16.F32.PACK_AB R3, RZ, R3 ;  /* 0x00000003ff03223e */ /* 0x000fc600000000ff */
[----:B------:R-:W-:Y:S01]  /*2ed0*/  @P1 FFMA.FTZ R4, R6, R7, R12 ;  /* 0x0000000706041223 */ /* 0x000fe2000001000c */
[----:B------:R-:W-:Y:S01]  /*2ee0*/  @P2 PRMT R85, R85, 0x5410, R3 ;  /* 0x0000541055552816 */ /* 0x000fe20000000003 */
[----:B------:R-:W0:Y:S02]  /*2ef0*/  @P2 LDC R7, c[0x0][0x40c] ;  /* 0x00010300ff072b82 */ /* 0x000e240000000800 */
[----:B0-----:R-:W-:Y:S01]  /*2f00*/  @P2 FMUL.FTZ R4, R4, R7 ;  /* 0x0000000704042220 */ /* 0x001fe20000410000 */
[----:B------:R-:W-:Y:S01]  /*2f10*/  MOV R7, R13 ;  /* 0x0000000d00077202 */ /* 0x000fe20000000f00 */
[----:B------:R-:W-:-:S04]  /*2f20*/  @P1 FFMA.FTZ R7, R6, R88, R13 ;  /* 0x0000005806071223 */ /* 0x000fc8000001000d */
[----:B------:R-:W0:Y:S01]  /*2f30*/  @P2 LDC R88, c[0x0][0x40c] ;  /* 0x00010300ff582b82 */ /* 0x000e220000000800 */
[----:B------:R-:W-:-:S04]  /*2f40*/  @P2 F2FP.F16.F32.PACK_AB R4, RZ, R4 ;  /* 0x00000004ff04223e */ /* 0x000fc800000000ff */
[----:B------:R-:W-:Y:S01]  /*2f50*/  @P2 PRMT R86, R4, 0x7610, R86 ;  /* 0x0000761004562816 */ /* 0x000fe20000000056 */
[----:B0-----:R-:W-:Y:S01]  /*2f60*/  @P2 FMUL.FTZ R7, R7, R88 ;  /* 0x0000005807072220 */ /* 0x001fe20000410000 */
[----:B------:R-:W-:Y:S01]  /*2f70*/  MOV R88, R14 ;  /* 0x0000000e00587202 */ /* 0x000fe20000000f00 */
[----:B------:R-:W-:Y:S02]  /*2f80*/  @P1 FFMA.FTZ R88, R6, R93, R14 ;  /* 0x0000005d06581223 */ /* 0x000fe4000001000e */
[----:B------:R-:W0:Y:S01]  /*2f90*/  @P2 LDC R93, c[0x0][0x40c] ;  /* 0x00010300ff5d2b82 */ /* 0x000e220000000800 */
[----:B------:R-:W-:-:S04]  /*2fa0*/  @P2 F2FP.F16.F32.PACK_AB R7, RZ, R7 ;  /* 0x00000007ff07223e */ /* 0x000fc800000000ff */
[----:B------:R-:W-:Y:S01]  /*2fb0*/  @P2 PRMT R86, R86, 0x5410, R7 ;  /* 0x0000541056562816 */ /* 0x000fe20000000007 */
        /* <DEDUP_REMOVED lines=12> */
.L_x_7719:
        /* <DEDUP_REMOVED lines=43> */
[----:B------:R-:W-:Y:S02]  /*3330*/  @P2 F2FP.F16.F32.PACK_AB R88, RZ, R88 ;  /* 0x00000058ff58223e */ /* 0x000fe400000000ff */
[----:B------:R-:W-:Y:S02]  /*3340*/  FSEL R6, R6, RZ, P1 ;  /* 0x000000ff06067208 */ /* 0x000fe40000800000 */
[----:B------:R-:W-:Y:S01]  /*3350*/  @P2 F2FP.F16.F32.PACK_AB R3, RZ, R3 ;  /* 0x00000003ff03223e */ /* 0x000fe200000000ff */
[----:B------:R-:W1:Y:S01]  /*3360*/  @P2 LDC R2, c[0x0][0x40c] ;  /* 0x00010300ff022b82 */ /* 0x000e620000000800 */
[----:B--2---:R-:W-:Y:S01]  /*3370*/  @P2 FMUL.FTZ R7, R74, R7 ;  /* 0x000000074a072220 */ /* 0x004fe20000410000 */
[----:B------:R-:W-:-:S02]  /*3380*/  @P2 PRMT R84, R88, 0x7610, R84 ;  /* 0x0000761058542816 */ /* 0x000fc40000000054 */
[----:B------:R-:W-:Y:S02]  /*3390*/  @P2 PRMT R86, R3, 0x7610, R86 ;  /* 0x0000761003562816 */ /* 0x000fe40000000056 */
[----:B------:R-:W-:Y:S02]  /*33a0*/  @P2 F2FP.F16.F32.PACK_AB R7, RZ, R7 ;  /* 0x00000007ff07223e */ /* 0x000fe400000000ff */
[----:B------:R-:W2:Y:S01]  /*33b0*/  @P2 LDC R4, c[0x0][0x40c] ;  /* 0x00010300ff042b82 */ /* 0x000ea20000000800 */
[----:B0-----:R-:W-:Y:S01]  /*33c0*/  @P2 FMUL.FTZ R79, R78, R79 ;  /* 0x0000004f4e4f2220 */ /* 0x001fe20000410000 */
[----:B------:R-:W-:-:S04]  /*33d0*/  @P2 PRMT R85, R7, 0x7610, R85 ;  /* 0x0000761007552816 */ /* 0x000fc80000000055 */
[----:B------:R-:W-:Y:S01]  /*33e0*/  @P2 F2FP.F16.F32.PACK_AB R79, RZ, R79 ;  /* 0x0000004fff4f223e */ /* 0x000fe200000000ff */
[----:B---3--:R-:W-:-:S03]  /*33f0*/  @P2 FMUL.FTZ R0, R73, R0 ;  /* 0x0000000049002220 */ /* 0x008fc60000410000 */
[----:B------:R-:W-:Y:S02]  /*3400*/  @P2 PRMT R87, R79, 0x7610, R87 ;  /* 0x000076104f572816 */ /* 0x000fe40000000057 */
[----:B------:R-:W-:Y:S02]  /*3410*/  MOV R79, R6 ;  /* 0x00000006004f7202 */ /* 0x000fe40000000f00 */
        /* <DEDUP_REMOVED lines=13> */
.L_x_7722:
        /* <DEDUP_REMOVED lines=11> */
.L_x_7724:
[----:B------:R-:W-:Y:S05]  /*35a0*/  BSYNC.RECONVERGENT B3 ;  /* 0x0000000000037941 */ /* 0x000fea0003800200 */
.L_x_7723:
        /* <DEDUP_REMOVED lines=10> */
.L_x_7726:
[----:B------:R-:W-:Y:S05]  /*3650*/  BSYNC.RECONVERGENT B3 ;  /* 0x0000000000037941 */ /* 0x000fea0003800200 */
.L_x_7725:
        /* <DEDUP_REMOVED lines=10> */
.L_x_7728:
[----:B------:R-:W-:Y:S05]  /*3700*/  BSYNC.RECONVERGENT B3 ;  /* 0x0000000000037941 */ /* 0x000fea0003800200 */
.L_x_7727:
        /* <DEDUP_REMOVED lines=10> */
.L_x_7730:
[----:B------:R-:W-:Y:S05]  /*37b0*/  BSYNC.RECONVERGENT B3 ;  /* 0x0000000000037941 */ /* 0x000fea0003800200 */
.L_x_7729:
        /* <DEDUP_REMOVED lines=10> */
.L_x_7732:
[----:B------:R-:W-:Y:S05]  /*3860*/  BSYNC.RECONVERGENT B3 ;  /* 0x0000000000037941 */ /* 0x000fea0003800200 */
.L_x_7731:
        /* <DEDUP_REMOVED lines=10> */
.L_x_7734:
[----:B------:R-:W-:Y:S05]  /*3910*/  BSYNC.RECONVERGENT B3 ;  /* 0x0000000000037941 */ /* 0x000fea0003800200 */
.L_x_7733:
        /* <DEDUP_REMOVED lines=11> */
.L_x_7736:
[----:B------:R-:W-:Y:S05]  /*39d0*/  BSYNC.RECONVERGENT B3 ;  /* 0x0000000000037941 */ /* 0x000fea0003800200 */
.L_x_7735:
[----:B------:R-:W-:Y:S01]  /*39e0*/  FADD.FTZ R3, R123, -R4 ;  /* 0x800000047b037221 */ /* 0x000fe20000010000 */
[----:B------:R-:W-:-:S03]  /*39f0*/  ISETP.GT.AND P1, PT, R7, RZ, PT ;  /* 0x000000ff0700720c */ /* 0x000fc60003f24270 */
[----:B------:R-:W-:-:S05]  /*3a00*/  FMUL.FTZ R3, R6, R3 ;  /* 0x0000000306037220 */ /* 0x000fca0000410000 */
[----:B------:R-:W-:-:S05]  /*3a10*/  FSEL R3, R3, RZ, P1 ;  /* 0x000000ff03037208 */ /* 0x000fca0000800000 */
[----:B0-----:R-:W-:-:S05]  /*3a20*/  @P2 FMUL.FTZ R2, R3, R2 ;  /* 0x0000000203022220 */ /* 0x001fca0000410000 */
[----:B------:R-:W-:-:S04]  /*3a30*/  @P2 F2FP.F16.F32.PACK_AB R2, RZ, R2 ;  /* 0x00000002ff02223e */ /* 0x000fc800000000ff */
[----:B------:R-:W-:-:S07]  /*3a40*/  @P2 PRMT R87, R87, 0x5410, R2 ;  /* 0x0000541057572816 */ /* 0x000fce0000000002 */
.L_x_7721:
[----:B------:R-:W-:Y:S05]  /*3a50*/  BSYNC.RECONVERGENT B1 ;  /* 0x0000000000017941 */ /* 0x000fea0003800200 */
.L_x_7718:
[----:B------:R-:W0:Y:S08]  /*3a60*/  @P0 LDC.64 R6, c[0x0][0x478] ;  /* 0x00011e00ff060b82 */ /* 0x000e300000000a00 */
[----:B------:R-:W1:Y:S01]  /*3a70*/  @P2 LDC.64 R2, c[0x0][0x468] ;  /* 0x00011a00ff022b82 */ /* 0x000e620000000a00 */
[----:B0-----:R-:W-:-:S05]  /*3a80*/  @P0 IMAD.WIDE.U32 R6, R89, 0x20, R6 ;  /* 0x0000002059060825 */ /* 0x001fca00078e0006 */
[----:B------:R0:W-:Y:S01]  /*3a90*/  @P0 STG.E.128 desc[UR6][R6.64], R72 ;  /* 0x0000004806000986 */ /* 0x0001e2000c101d06 */
[----:B-1----:R-:W-:-:S03]  /*3aa0*/  @P2 IMAD.WIDE.U32 R2, R5, 0x10, R2 ;  /* 0x0000001005022825 */ /* 0x002fc600078e0002 */
[----:B------:R0:W-:Y:S04]  /*3ab0*/  @P0 STG.E.128 desc[UR6][R6.64+0x10], R76 ;  /* 0x0000104c06000986 */ /* 0x0001e8000c101d06 */
[----:B------:R0:W-:Y:S02]  /*3ac0*/  @P2 STG.E.128 desc[UR6][R2.64], R84 ;  /* 0x0000005402002986 */ /* 0x0001e4000c101d06 */
.L_x_7717:
[----:B------:R-:W-:Y:S05]  /*3ad0*/  BSYNC.RECONVERGENT B2 ;  /* 0x0000000000027941 */ /* 0x000fea0003800200 */
.L_x_7716:
[----:B01----:R-:W0:Y:S02]  /*3ae0*/  LDC.64 R2, c[0x0][0x380] ;  /* 0x0000e000ff027b82 */ /* 0x003e240000000a00 */
[----:B0-----:R-:W-:-:S04]  /*3af0*/  LEA R8, R2, R8, 0x2 ;  /* 0x0000000802087211 */ /* 0x001fc800078e10ff */
[----:B------:R-:W-:-:S13]  /*3b00*/  ISETP.GE.AND P0, PT, R8, R3, PT ;  /* 0x000000030800720c */ /* 0x000fda0003f06270 */
[----:B------:R-:W-:Y:S05]  /*3b10*/  @!P0 BRA `(.L_x_7737) ;  /* 0xffffffc800488947 */ /* 0x000fea000383ffff */
.L_x_7688:
[----:B------:R-:W-:Y:S05]  /*3b20*/  BSYNC B0 ;  /* 0x0000000000007941 */ /* 0x000fea0003800000 */
.L_x_7687:
        /* <DEDUP_REMOVED lines=140> */
.L_x_7694:
[----:B-1----:R-:W-:Y:S01]  /*43f0*/  HFMA2 R88, -RZ, RZ, 0, 5.9604644775390625e-08 ;  /* 0x00000001ff587431 */ /* 0x002fe200000001ff */
[----:B------:R-:W-:Y:S01]  /*4400*/  BSSY B1, `(.L_x_7738) ;  /* 0x0000006000017945 */ /* 0x000fe20003800000 */
[----:B------:R-:W-:Y:S02]  /*4410*/  MOV R89, 0x1f ;  /* 0x0000001f00597802 */ /* 0x000fe40000000f00 */
[----:B------:R-:W-:-:S07]  /*4420*/  MOV R2, 0xffffffff ;  /* 0xffffffff00027802 */ /* 0x000fce0000000f00 */
[----:B------:R-:W-:Y:S05]  /*4430*/  WARPSYNC.COLLECTIVE R2, `(.L_x_7739) ;  /* 0x0000000002087348 */ /* 0x000fea0003c00000 */
[----:B------:R0:W1:Y:S02]  /*4440*/  SHFL.BFLY P0, R90, R135, R88, R89 ;  /* 0x0c000058875a7389 */ /* 0x0000640000000059 */
[----:B01----:R-:W-:Y:S05]  /*4450*/  ENDCOLLECTIVE ;  /* 0x000000000000791b */ /* 0x003fea0003800000 */
.L_x_7739:
[----:B------:R-:W-:Y:S05]  /*4460*/  BSYNC B1 ;  /* 0x0000000000017941 */ /* 0x000fea0003800000 */
.L_x_7738:
        /* <DEDUP_REMOVED lines=8> */
.L_x_7740:
[----:B------:R-:W-:Y:S01]  /*44f0*/  MOV R135, R0 ;  /* 0x0000000000877202 */ /* 0x000fe20000000f00 */
[----:B------:R-:W-:Y:S01]  /*4500*/  HFMA2 R88, -RZ, RZ, 0, 1.1920928955078125e-07 ;  /* 0x00000002ff587431 */ /* 0x000fe200000001ff */
[----:B------:R-:W-:-:S07]  /*4510*/  MOV R91, R90 ;  /* 0x0000005a005b7202 */ /* 0x000fce0000000f00 */
[----:B------:R-:W-:Y:S05]  /*4520*/  WARPSYNC.COLLECTIVE R2, `(.L_x_7741) ;  /* 0x0000000002087348 */ /* 0x000fea0003c00000 */
[----:B------:R0:W1:Y:S02]  /*4530*/  SHFL.BFLY P0, R90, R135, R88, R89 ;  /* 0x0c000058875a7389 */ /* 0x0000640000000059 */
[----:B01----:R-:W-:Y:S05]  /*4540*/  ENDCOLLECTIVE ;  /* 0x000000000000791b */ /* 0x003fea0003800000 */
.L_x_7741:
[----:B------:R-:W-:-:S05]  /*4550*/  FADD.FTZ R92, R91, R132 ;  /* 0x000000845b5c7221 */ /* 0x000fca0000010000 */
[----:B------:R-:W-:Y:S01]  /*4560*/  MOV R135, R92 ;  /* 0x0000005c00877202 */ /* 0x000fe20000000f00 */
[----:B------:R-:W-:-:S07]  /*4570*/  FADD.FTZ R93, R0, R90 ;  /* 0x0000005a005d7221 */ /* 0x000fce0000010000 */
[----:B------:R-:W-:Y:S05]  /*4580*/  WARPSYNC.COLLECTIVE R2, `(.L_x_7742) ;  /* 0x0000000002087348 */ /* 0x000fea0003c00000 */
[----:B------:R0:W1:Y:S02]  /*4590*/  SHFL.BFLY P0, R90, R135, R88, R89 ;  /* 0x0c000058875a7389 */ /* 0x0000640000000059 */
[----:B01----:R-:W-:Y:S05]  /*45a0*/  ENDCOLLECTIVE ;  /* 0x000000000000791b */ /* 0x003fea0003800000 */
.L_x_7742:
[----:B------:R-:W-:Y:S01]  /*45b0*/  MOV R135, R93 ;  /* 0x0000005d00877202 */ /* 0x000fe20000000f00 */
[----:B------:R-:W-:Y:S01]  /*45c0*/  HFMA2 R88, -RZ, RZ, 0, 2.384185791015625e-07 ;  /* 0x00000004ff587431 */ /* 0x000fe200000001ff */
[----:B------:R-:W-:-:S07]  /*45d0*/  MOV R91, R90 ;  /* 0x0000005a005b7202 */ /* 0x000fce0000000f00 */
[----:B------:R-:W-:Y:S05]  /*45e0*/  WARPSYNC.COLLECTIVE R2, `(.L_x_7743) ;  /* 0x0000000002087348 */ /* 0x000fea0003c00000 */
[----:B------:R0:W1:Y:S02]  /*45f0*/  SHFL.BFLY P0, R90, R135, R88, R89 ;  /* 0x0c000058875a7389 */ /* 0x0000640000000059 */
[----:B01----:R-:W-:Y:S05]  /*4600*/  ENDCOLLECTIVE ;  /* 0x000000000000791b */ /* 0x003fea0003800000 */
.L_x_7743:
[----:B------:R-:W-:-:S05]  /*4610*/  FADD.FTZ R94, R92, R91 ;  /* 0x0000005b5c5e7221 */ /* 0x000fca0000010000 */
[----:B------:R-:W-:Y:S01]  /*4620*/  MOV R135, R94 ;  /* 0x0000005e00877202 */ /* 0x000fe20000000f00 */
[----:B------:R-:W-:-:S07]  /*4630*/  FADD.FTZ R95, R93, R90 ;  /* 0x0000005a5d5f7221 */ /* 0x000fce0000010000 */
[----:B------:R-:W-:Y:S05]  /*4640*/  WARPSYNC.COLLECTIVE R2, `(.L_x_7744) ;  /* 0x0000000002087348 */ /* 0x000fea0003c00000 */
[----:B------:R0:W1:Y:S02]  /*4650*/  SHFL.BFLY P0, R90, R135, R88, R89 ;  /* 0x0c000058875a7389 */ /* 0x0000640000000059 */
[----:B01----:R-:W-:Y:S05]  /*4660*/  ENDCOLLECTIVE ;  /* 0x000000000000791b */ /* 0x003fea0003800000 */
.L_x_7744:
[----:B------:R-:W-:Y:S01]  /*4670*/  MOV R135, R95 ;  /* 0x0000005f00877202 */ /* 0x000fe20000000f00 */
[----:B------:R-:W-:Y:S01]  /*4680*/  HFMA2 R88, -RZ, RZ, 0, 4.76837158203125e-07 ;  /* 0x00000008ff587431 */ /* 0x000fe200000001ff */
[----:B------:R-:W-:-:S07]  /*4690*/  MOV R91, R90 ;  /* 0x0000005a005b7202 */ /* 0x000fce0000000f00 */
[----:B------:R-:W-:Y:S05]  /*46a0*/  WARPSYNC.COLLECTIVE R2, `(.L_x_7745) ;  /* 0x0000000002087348 */ /* 0x000fea0003c00000 */
[----:B------:R0:W1:Y:S02]  /*46b0*/  SHFL.BFLY P0, R90, R135, R88, R89 ;  /* 0x0c000058875a7389 */ /* 0x0000640000000059 */
[----:B01----:R-:W-:Y:S05]  /*46c0*/  ENDCOLLECTIVE ;  /* 0x000000000000791b */ /* 0x003fea0003800000 */
.L_x_7745:
[----:B------:R-:W-:-:S05]  /*46d0*/  FADD.FTZ R96, R94, R91 ;  /* 0x0000005b5e607221 */ /* 0x000fca0000010000 */
[----:B------:R-:W-:Y:S01]  /*46e0*/  MOV R135, R96 ;  /* 0x0000006000877202 */ /* 0x000fe20000000f00 */
[----:B------:R-:W-:-:S07]  /*46f0*/  FADD.FTZ R91, R95, R90 ;  /* 0x0000005a5f5b7221 */ /* 0x000fce0000010000 */
[----:B------:R-:W-:Y:S05]  /*4700*/  WARPSYNC.COLLECTIVE R2, `(.L_x_7746) ;  /* 0x0000000002087348 */ /* 0x000fea0003c00000 */
[----:B------:R0:W1:Y:S02]  /*4710*/  SHFL.BFLY P0, R90, R135, R88, R89 ;  /* 0x0c000058875a7389 */ /* 0x0000640000000059 */
[----:B01----:R-:W-:Y:S05]  /*4720*/  ENDCOLLECTIVE ;  /* 0x000000000000791b */ /* 0x003fea0003800000 */
.L_x_7746:
[----:B------:R-:W-:Y:S01]  /*4730*/  MOV R135, R91 ;  /* 0x0000005b00877202 */ /* 0x000fe20000000f00 */
[----:B------:R-:W-:Y:S01]  /*4740*/  HFMA2 R88, -RZ, RZ, 0, 9.5367431640625e-07 ;  /* 0x00000010ff587431 */ /* 0x000fe200000001ff */
[----:B------:R-:W-:-:S07]  /*4750*/  MOV R97, R90 ;  /* 0x0000005a00617202 */ /* 0x000fce0000000f00 */
[----:B------:R-:W-:Y:S05]  /*4760*/  WARPSYNC.COLLECTIVE R2, `(.L_x_7747) ;  /* 0x0000000002087348 */ /* 0x000fea0003c00000 */
[----:B------:R0:W1:Y:S02]  /*4770*/  SHFL.BFLY P0, R90, R135, R88, R89 ;  /* 0x0c000058875a7389 */ /* 0x0000640000000059 */
[----:B01----:R-:W-:Y:S05]  /*4780*/  ENDCOLLECTIVE ;  /* 0x000000000000791b */ /* 0x003fea0003800000 */
.L_x_7747:
[----:B------:R-:W-:-:S05]  /*4790*/  FADD.FTZ R0, R96, R97 ;  /* 0x0000006160007221 */ /* 0x000fca0000010000 */
[----:B------:R-:W-:Y:S02]  /*47a0*/  MOV R135, R0 ;  /* 0x0000000000877202 */ /* 0x000fe40000000f00 */
[----:B------:R-:W-:-:S07]  /*47b0*/  MOV R92, R90 ;  /* 0x0000005a005c7202 */ /* 0x000fce0000000f00 */
[----:B------:R-:W-:Y:S05]  /*47c0*/  WARPSYNC.COLLECTIVE R2, `(.L_x_7748) ;  /* 0x0000000002087348 */ /* 0x000fea0003c00000 */
[----:B------:R0:W1:Y:S02]  /*47d0*/  SHFL.BFLY P0, R90, R135, R88, R89 ;  /* 0x0c000058875a7389 */ /* 0x0000640000000059 */
[----:B01----:R-:W-:Y:S05]  /*47e0*/  ENDCOLLECTIVE ;  /* 0x000000000000791b */ /* 0x003fea0003800000 */
.L_x_7748:
[----:B------:R-:W-:Y:S05]  /*47f0*/  BRA `(.L_x_7749) ;  /* 0xffffffc800d87947 */ /* 0x000fea000383ffff */
.L_x_7750:
        /* <DEDUP_REMOVED lines=16> */
.L_x_11290:


//--------------------- .text._ZN10layer_norm13ln_bwd_kernelINS_13Kernel_traitsIf6__halffS2_fjLj512ELj1ELj4ELj1ELj16ENS_18Kernel_traits_baseILj512EfS2_fS2_fjLj128EEEEELb0ELb0ELb1ELb1EEEvNS_9BwdParamsE --------------------------
	.section	.text._ZN10layer_norm13ln_bwd_kernelINS_13Kernel_traitsIf6__halffS2_fjLj512ELj1ELj4ELj1ELj16ENS_18Kernel_traits_baseILj512EfS2_fS2_fjLj128EEEEELb0ELb0ELb1ELb1EEEvNS_9BwdParamsE,"ax",@progbits
	.align	128
        .global         _ZN10layer_norm13ln_bwd_kernelINS_13Kernel_traitsIf6__halffS2_fjLj512ELj1ELj4ELj1ELj16ENS_18Kernel_traits_baseILj512EfS2_fS2_fjLj128EEEEELb0ELb0ELb1ELb1EEEvNS_9BwdParamsE
        .type           _ZN10layer_norm13ln_bwd_kernelINS_13Kernel_traitsIf6__halffS2_fjLj512ELj1ELj4ELj1ELj16ENS_18Kernel_traits_baseILj512EfS2_fS2_fjLj128EEEEELb0ELb0ELb1ELb1EEEvNS_9BwdParamsE,@function
        .size           _ZN10layer_norm13ln_bwd_kernelINS_13Kernel_traitsIf6__halffS2_fjLj512ELj1ELj4ELj1ELj16ENS_18Kernel_traits_baseILj512EfS2_fS2_fjLj128EEEEELb0ELb0ELb1ELb1EEEvNS_9BwdParamsE,(.L_x_11291 - _ZN10layer_norm13ln_bwd_kernelINS_13Kernel_traitsIf6__halffS2_fjLj512ELj1ELj4ELj1ELj16ENS_18Kernel_traits_baseILj512EfS2_fS2_fjLj128EEEEELb0ELb0ELb1ELb1EEEvNS_9BwdParamsE)
        .other          _ZN10layer_norm13ln_bwd_kernelINS_13Kernel_traitsIf6__halffS2_fjLj512ELj1ELj4ELj1ELj16ENS_18Kernel_traits_baseILj512EfS2_fS2_fjLj128EEEEELb0ELb0ELb1ELb1EEEvNS_9BwdParamsE,@"STO_CUDA_ENTRY STV_DEFAULT"
_ZN10layer_norm13ln_bwd_kernelINS_13Kernel_traitsIf6__halffS2_fjLj512ELj1ELj4ELj1ELj16ENS_18Kernel_traits_baseILj512EfS2_fS2_fjLj128EEEEELb0ELb0ELb1ELb1EEEvNS_9BwdParamsE:
.text._ZN10layer_norm13ln_bwd_kernelINS_13Kernel_traitsIf6__halffS2_fjLj512ELj1ELj4ELj1ELj16ENS_18Kernel_traits_baseILj512EfS2_fS2_fjLj128EEEEELb0ELb0ELb1ELb1EEEvNS_9BwdParamsE:
        /* <DEDUP_REMOVED lines=42> */
.L_x_7795:
        /* <DEDUP_REMOVED lines=38> */
[----:B------:R-:W4:Y:S04]  /*0500*/  LDG.E.128 R96, desc[UR6][R112.64] ;  /* 0x0000000670607981 */ /* 0x000f28000c1e1d00 */
        /* <DEDUP_REMOVED lines=20> */
[C---:B------:R-:W-:Y:S01]  /*0650*/  FADD.FTZ R111, -R3.reuse, R86 ;  /* 0x00000056036f7221 */ /* 0x040fe20000010100 */
[--C-:B----4-:R-:W-:Y:S02]  /*0660*/  HADD2.F32 R87, -RZ, R88.reuse.H0_H0 ;  /* 0x20000058ff577230 */ /* 0x110fe40000004100 */
[C---:B------:R-:W-:Y:S01]  /*0670*/  FADD.FTZ R85, -R3.reuse, R85 ;  /* 0x0000005503557221 */ /* 0x040fe20000010100 */
[----:B------:R-:W-:Y:S02]  /*0680*/  HADD2.F32 R88, -RZ, R88.H1_H1 ;  /* 0x30000058ff587230 */ /* 0x000fe40000004100 */
[--C-:B0-----:R-:W-:Y:S02]  /*0690*/  HADD2.F32 R117, -RZ, R91.reuse.H0_H0 ;  /* 0x2000005bff757230 */ /* 0x101fe40000004100 */
[----:B------:R-:W-:Y:S01]  /*06a0*/  FADD.FTZ R93, -R3, R93 ;  /* 0x0000005d035d7221 */ /* 0x000fe20000010100 */
[----:B------:R-:W-:-:S02]  /*06b0*/  HADD2.F32 R86, -RZ, R91.H1_H1 ;  /* 0x3000005bff567230 */ /* 0x000fc40000004100 */
        /* <DEDUP_REMOVED lines=13> */
[----:B-1----:R-:W-:-:S02]  /*0790*/  HADD2.F32 R115, -RZ, R89.H0_H0 ;  /* 0x20000059ff737230 */ /* 0x002fc40000004100 */
[C---:B------:R-:W-:Y:S01]  /*07a0*/  FMUL.FTZ R108, R4.reuse, R85 ;  /* 0x00000055046c7220 */ /* 0x040fe20000410000 */
[----:B------:R-:W-:Y:S01]  /*07b0*/  FMUL.FTZ R114, R4, R95 ;  /* 0x0000005f04727220 */ /* 0x000fe20000410000 */
[----:B------:R-:W-:Y:S01]  /*07c0*/  FMUL.FTZ R85, R57, R88 ;  /* 0x0000005839557220 */ /* 0x000fe20000410000 */
[----:B------:R-:W-:Y:S01]  /*07d0*/  FADD.FTZ R122, RZ, R116 ;  /* 0x00000074ff7a7221 */ /* 0x000fe20000010000 */
[----:B------:R-:W-:Y:S01]  /*07e0*/  FFMA.FTZ R95, R3, R116, RZ ;  /* 0x00000074035f7223 */ /* 0x000fe200000100ff */
[----:B------:R-:W-:Y:S02]  /*07f0*/  HADD2.F32 R84, -RZ, R89.H1_H1 ;  /* 0x30000059ff547230 */ /* 0x000fe40000004100 */
[----:B------:R-:W-:Y:S01]  /*0800*/  FFMA.FTZ R73, R108, R88, R73 ;  /* 0x000000586c497223 */ /* 0x000fe20000010049 */
[----:B------:R-:W-:Y:S01]  /*0810*/  FADD.FTZ R53, R53, R88 ;  /* 0x0000005835357221 */ /* 0x000fe20000010000 */
[----:B------:R-:W-:Y:S01]  /*0820*/  FMUL.FTZ R118, R4, R99 ;  /* 0x0000006304767220 */ /* 0x000fe20000410000 */
[----:B------:R-:W-:Y:S01]  /*0830*/  FMUL.FTZ R88, R58, R115 ;  /* 0x000000733a587220 */ /* 0x000fe20000410000 */
[----:B------:R-:W-:Y:S01]  /*0840*/  FADD.FTZ R99, R122, R85 ;  /* 0x000000557a637221 */ /* 0x000fe20000010000 */
[----:B------:R-:W-:Y:S01]  /*0850*/  FMUL.FTZ R111, R4, R111 ;  /* 0x0000006f046f7220 */ /* 0x000fe20000410000 */
[----:B------:R-:W-:Y:S01]  /*0860*/  FFMA.FTZ R122, R108, R85, R95 ;  /* 0x000000556c7a7223 */ /* 0x000fe2000001005f */
[----:B------:R-:W-:-:S02]  /*0870*/  HADD2.F32 R89, -RZ, R90.H0_H0 ;  /* 0x2000005aff597230 */ /* 0x000fc40000004100 */
[----:B------:R-:W-:Y:S01]  /*0880*/  FMUL.FTZ R110, R4, R113 ;  /* 0x00000071046e7220 */ /* 0x000fe20000410000 */
[----:B------:R-:W-:Y:S01]  /*0890*/  FFMA.FTZ R72, R3, R87, R72 ;  /* 0x0000005703487223 */ /* 0x000fe20000010048 */
[----:B------:R-:W-:Y:S01]  /*08a0*/  FADD.FTZ R52, R52, R87 ;  /* 0x0000005734347221 */ /* 0x000fe20000010000 */
[----:B------:R-:W-:Y:S01]  /*08b0*/  FMUL.FTZ R87, R59, R84 ;  /* 0x000000543b577220 */ /* 0x000fe20000410000 */
[----:B------:R-:W-:Y:S01]  /*08c0*/  FADD.FTZ R124, R99, R88 ;  /* 0x00000058637c7221 */ /* 0x000fe20000010000 */
[----:B------:R-:W-:Y:S01]  /*08d0*/  FFMA.FTZ R95, R111, R88, R122 ;  /* 0x000000586f5f7223 */ /* 0x000fe2000001007a */
[----:B------:R-:W-:Y:S02]  /*08e0*/  HADD2.F32 R90, -RZ, R90.H1_H1 ;  /* 0x3000005aff5a7230 */ /* 0x000fe40000004100 */
[----:B------:R-:W-:Y:S01]  /*08f0*/  FMUL.FTZ R91, R4, R91 ;  /* 0x0000005b045b7220 */ /* 0x000fe20000410000 */
[----:B------:R-:W-:Y:S01]  /*0900*/  FFMA.FTZ R75, R110, R84, R75 ;  /* 0x000000546e4b7223 */ /* 0x000fe2000001004b */
[----:B------:R-:W-:Y:S01]  /*0910*/  FADD.FTZ R55, R55, R84 ;  /* 0x0000005437377221 */ /* 0x000fe20000010000 */
[----:B------:R-:W-:Y:S01]  /*0920*/  FMUL.FTZ R84, R60, R89 ;  /* 0x000000593c547220 */ /* 0x000fe20000410000 */
[----:B------:R-:W-:Y:S01]  /*0930*/  FADD.FTZ R99, R124, R87 ;  /* 0x000000577c637221 */ /* 0x000fe20000010000 */
[----:B------:R-:W-:Y:S01]  /*0940*/  FFMA.FTZ R122, R110, R87, R95 ;  /* 0x000000576e7a7223 */ /* 0x000fe2000001005f */
        /* <DEDUP_REMOVED lines=16> */
[-C--:B------:R-:W-:Y:S01]  /*0a50*/  FFMA.FTZ R45, R86, R104.reuse, R45 ;  /* 0x00000068562d7223 */ /* 0x080fe2000001002d */
[----:B------:R-:W-:Y:S01]  /*0a60*/  FADD.FTZ R49, R49, R104 ;  /* 0x0000006831317221 */ /* 0x000fe20000010000 */
[----:B------:R-:W-:Y:S01]  /*0a70*/  FMUL.FTZ R99, R65, R104 ;  /* 0x0000006841637220 */ /* 0x000fe20000410000 */
[----:B------:R-:W-:Y:S01]  /*0a80*/  FADD.FTZ R101, R124, R89 ;  /* 0x000000597c657221 */ /* 0x000fe20000010000 */
[----:B------:R-:W-:Y:S01]  /*0a90*/  FMUL.FTZ R119, R4, R119 ;  /* 0x0000007704777220 */ /* 0x000fe20000410000 */
[----:B------:R-:W-:Y:S01]  /*0aa0*/  FFMA.FTZ R104, R112, R89, R95 ;  /* 0x0000005970687223 */ /* 0x000fe2000001005f */
[----:B------:R-:W-:Y:S01]  /*0ab0*/  FMUL.FTZ R121, R4, R121 ;  /* 0x0000007904797220 */ /* 0x000fe20000410000 */
[----:B------:R-:W-:Y:S01]  /*0ac0*/  FADD.FTZ R122, R101, R90 ;  /* 0x0000005a657a7221 */ /* 0x000fe20000010000 */
[----:B------:R-:W-:-:S02]  /*0ad0*/  HADD2.F32 R94, -RZ, R105.H0_H0 ;  /* 0x20000069ff5e7230 */ /* 0x000fc40000004100 */
[----:B------:R-:W-:Y:S01]  /*0ae0*/  FFMA.FTZ R95, R119, R90, R104 ;  /* 0x0000005a775f7223 */ /* 0x000fe20000010068 */
[C---:B------:R-:W-:Y:S01]  /*0af0*/  FMUL.FTZ R97, R4.reuse, R102 ;  /* 0x0000006604617220 */ /* 0x040fe20000410000 */
[C---:B------:R-:W-:Y:S01]  /*0b00*/  FMUL.FTZ R123, R4.reuse, R123 ;  /* 0x0000007b047b7220 */ /* 0x040fe20000410000 */
        /* <DEDUP_REMOVED lines=11> */
[----:B------:R-:W-:-:S02]  /*0bc0*/  HADD2.F32 R96, -RZ, R105.H1_H1 ;  /* 0x30000069ff607230 */ /* 0x000fc40000004100 */
[----:B------:R-:W-:Y:S01]  /*0bd0*/  FADD.FTZ R103, R94, R99 ;  /* 0x000000635e677221 */ /* 0x000fe20000010000 */
[----:B------:R-:W-:Y:S01]  /*0be0*/  FFMA.FTZ R94, R86, R99, R95 ;  /* 0x00000063565e7223 */ /* 0x000fe2000001005f */
[--C-:B------:R-:W-:Y:S02]  /*0bf0*/  HADD2.F32 R105, -RZ, R106.reuse.H0_H0 ;  /* 0x2000006aff697230 */ /* 0x100fe40000004100 */
[----:B------:R-:W-:Y:S01]  /*0c00*/  FMUL.FTZ R125, R4, R125 ;  /* 0x0000007d047d7220 */ /* 0x000fe20000410000 */
[----:B------:R-:W-:Y:S01]  /*0c10*/  FMUL.FTZ R101, R67, R96 ;  /* 0x0000006043657220 */ /* 0x000fe20000410000 */
[----:B------:R-:W-:Y:S01]  /*0c20*/  FADD.FTZ R122, R103, R104 ;  /* 0x00000068677a7221 */ /* 0x000fe20000010000 */
[----:B------:R-:W-:Y:S01]  /*0c30*/  FFMA.FTZ R95, R123, R104, R94 ;  /* 0x000000687b5f7223 */ /* 0x000fe2000001005e */
[----:B------:R-:W-:Y:S02]  /*0c40*/  HADD2.F32 R106, -RZ, R106.H1_H1 ;  /* 0x3000006aff6a7230 */ /* 0x000fe40000004100 */
[----:B------:R-:W-:Y:S01]  /*0c50*/  FFMA.FTZ R47, R118, R96, R47 ;  /* 0x00000060762f7223 */ /* 0x000fe2000001002f */
[----:B------:R-:W-:Y:S01]  /*0c60*/  FADD.FTZ R51, R51, R96 ;  /* 0x0000006033337221 */ /* 0x000fe20000010000 */
[-C--:B------:R-:W-:Y:S01]  /*0c70*/  FFMA.FTZ R36, R125, R105.reuse, R36 ;  /* 0x000000697d247223 */ /* 0x080fe20000010024 */
[----:B------:R-:W-:Y:S01]  /*0c80*/  FADD.FTZ R40, R40, R105 ;  /* 0x0000006928287221 */ /* 0x000fe20000010000 */
[----:B------:R-:W-:Y:S01]  /*0c90*/  FMUL.FTZ R96, R68, R105 ;  /* 0x0000006944607220 */ /* 0x000fe20000410000 */
[----:B------:R-:W-:Y:S01]  /*0ca0*/  FADD.FTZ R105, R122, R101 ;  /* 0x000000657a697221 */ /* 0x000fe20000010000 */
[----:B------:R-:W-:Y:S01]  /*0cb0*/  FFMA.FTZ R94, R118, R101, R95 ;  /* 0x00000065765e7223 */ /* 0x000fe2000001005f */
[----:B------:R-:W-:-:S02]  /*0cc0*/  HADD2.F32 R98, -RZ, R107.H0_H0 ;  /* 0x2000006bff627230 */ /* 0x000fc40000004100 */
[-C--:B------:R-:W-:Y:S01]  /*0cd0*/  FFMA.FTZ R37, R120, R106.reuse, R37 ;  /* 0x0000006a78257223 */ /* 0x080fe20000010025 */
[----:B------:R-:W-:Y:S01]  /*0ce0*/  FADD.FTZ R41, R41, R106 ;  /* 0x0000006a29297221 */ /* 0x000fe20000010000 */
[----:B------:R-:W-:Y:S01]  /*0cf0*/  FMUL.FTZ R103, R69, R106 ;  /* 0x0000006a45677220 */ /* 0x000fe20000410000 */
[----:B------:R-:W-:Y:S01]  /*0d00*/  FADD.FTZ R106, R105, R96 ;  /* 0x00000060696a7221 */ /* 0x000fe20000010000 */
[----:B------:R-:W-:Y:S01]  /*0d10*/  FFMA.FTZ R95, R125, R96, R94 ;  /* 0x000000607d5f7223 */ /* 0x000fe2000001005e */
[----:B------:R-:W-:Y:S02]  /*0d20*/  HADD2.F32 R100, -RZ, R107.H1_H1 ;  /* 0x3000006bff647230 */ /* 0x000fe40000004100 */
        /* <DEDUP_REMOVED lines=13> */
[----:B------:R-:W-:Y:S01]  /*0e00*/  FADD.FTZ R78, R78, R117 ;  /* 0x000000754e4e7221 */ /* 0x000fe20000010000 */
[----:B------:R-:W-:Y:S01]  /*0e10*/  FFMA.FTZ R30, R119, R117, R30 ;  /* 0x00000075771e7223 */ /* 0x000fe2000001001e */
[----:B------:R-:W-:Y:S01]  /*0e20*/  FFMA.FTZ R100, R102, R105, R95 ;  /* 0x0000006966647223 */ /* 0x000fe2000001005f */
[----:B------:R-:W-:Y:S06]  /*0e30*/  BRA `(.L_x_7755) ;  /* 0x00000000004c7947 */ /* 0x000fec0003800000 */
.L_x_7754:
        /* <DEDUP_REMOVED lines=19> */
.L_x_7755:
[----:B0-----:R-:W-:Y:S05]  /*0f70*/  BSYNC.RECONVERGENT B1 ;  /* 0x0000000000017941 */ /* 0x001fea0003800200 */
.L_x_7753:
        /* <DEDUP_REMOVED lines=21> */
.L_x_7807:
[----:B------:R-:W3:Y:S01]  /*10d0*/  S2R R100, SR_TID.X ;  /* 0x0000000000647919 */ /* 0x000ee20000002100 */
[----:B------:R-:W-:Y:S01]  /*10e0*/  ISETP.NE.U32.AND P1, PT, R6, RZ, PT ;  /* 0x000000ff0600720c */ /* 0x000fe20003f25070 */
[----:B01----:R-:W-:Y:S01]  /*10f0*/  FADD.FTZ R113, R113, R117 ;  /* 0x0000007571717221 */ /* 0x003fe20000010000 */
[----:B------:R-:W-:Y:S01]  /*1100*/  @P3 IADD3 R5, PT, PT, R5, -0x1, RZ ;  /* 0xffffffff05053810 */ /* 0x000fe20007ffe0ff */
[----:B--2---:R-:W-:Y:S01]  /*1110*/  FADD.FTZ R6, R115, R107 ;  /* 0x0000006b73067221 */ /* 0x004fe20000010000 */
[----:B------:R-:W-:Y:S01]  /*1120*/  ISETP.NE.AND.EX P1, PT, R7, RZ, PT, P1 ;  /* 0x000000ff0700720c */ /* 0x000fe20003f25310 */
[----:B------:R-:W-:Y:S02]  /*1130*/  IMAD R7, R0, UR9, RZ ;  /* 0x0000000900077c24 */ /* 0x000fe4000f8e02ff */
[----:B------:R-:W-:Y:S01]  /*1140*/  FMUL.FTZ R106, R113, UR12 ;  /* 0x0000000c716a7c20 */ /* 0x000fe20008410000 */
[----:B------:R-:W-:Y:S01]  /*1150*/  @P3 IMAD R5, R5, UR9, RZ ;  /* 0x0000000905053c24 */ /* 0x000fe2000f8e02ff */
[----:B------:R-:W-:Y:S01]  /*1160*/  ISETP.NE.AND P4, PT, RZ, UR8, PT ;  /* 0x00000008ff007c0c */ /* 0x000fe2000bf85270 */
[----:B------:R-:W-:Y:S01]  /*1170*/  BSSY.RECONVERGENT B1, `(.L_x_7757) ;  /* 0x0000130000017945 */ /* 0x000fe20003800200 */
[----:B------:R-:W-:Y:S01]  /*1180*/  SHF.R.S32.HI R94, RZ, 0x1f, R7 ;  /* 0x0000001fff5e7819 */ /* 0x000fe20000011407 */
[----:B------:R-:W-:Y:S01]  /*1190*/  HFMA2 R107, -RZ, RZ, 0, 0 ;  /* 0x00000000ff6b7431 */ /* 0x000fe200000001ff */
[----:B------:R-:W-:-:S02]  /*11a0*/  FSEL R106, R106, RZ, !P4 ;  /* 0x000000ff6a6a7208 */ /* 0x000fc40006000000 */
[----:B------:R-:W-:Y:S02]  /*11b0*/  LEA.HI R109, R94, R7, RZ, 0x3 ;  /* 0x000000075e6d7211 */ /* 0x000fe400078f18ff */
[----:B------:R-:W-:-:S04]  /*11c0*/  @P3 SHF.R.S32.HI R94, RZ, 0x1f, R5 ;  /* 0x0000001fff5e3819 */ /* 0x000fc80000011405 */
[----:B------:R-:W-:Y:S02]  /*11d0*/  @P3 LEA.HI R94, R94, R5, RZ, 0x3 ;  /* 0x000000055e5e3211 */ /* 0x000fe400078f18ff */
[----:B---3--:R-:W-:-:S04]  /*11e0*/  LOP3.LUT R5, R100, 0x1f, RZ, 0xc0, !PT ;  /* 0x0000001f64057812 */ /* 0x008fc800078ec0ff */
[-C--:B------:R-:W-:Y:S02]  /*11f0*/  @P3 LEA.HI.SX32 R107, R94, R5.reuse, 0x1d ;  /* 0x000000055e6b3211 */ /* 0x080fe400078feaff */
[----:B------:R-:W-:Y:S01]  /*1200*/  LEA.HI.SX32 R109, R109, R5, 0x1d ;  /* 0x000000056d6d7211 */ /* 0x000fe200078feaff */
[----:B------:R-:W-:Y:S01]  /*1210*/  FMUL.FTZ R5, R6, UR12 ;  /* 0x0000000c06057c20 */ /* 0x000fe20008410000 */
        /* <DEDUP_REMOVED lines=16> */
.L_x_7761:
[----:B------:R-:W-:Y:S05]  /*1320*/  BSYNC.RECONVERGENT B2 ;  /* 0x0000000000027941 */ /* 0x000fea0003800200 */
.L_x_7760:
        /* <DEDUP_REMOVED lines=10> */
.L_x_7763:
[----:B------:R-:W-:Y:S05]  /*13d0*/  BSYNC.RECONVERGENT B2 ;  /* 0x0000000000027941 */ /* 0x000fea0003800200 */
.L_x_7762:
        /* <DEDUP_REMOVED lines=10> */
.L_x_7765:
[----:B------:R-:W-:Y:S05]  /*1480*/  BSYNC.RECONVERGENT B2 ;  /* 0x0000000000027941 */ /* 0x000fea0003800200 */
.L_x_7764:
        /* <DEDUP_REMOVED lines=10> */
.L_x_7767:
[----:B------:R-:W-:Y:S05]  /*1530*/  BSYNC.RECONVERGENT B2 ;  /* 0x0000000000027941 */ /* 0x000fea0003800200 */
.L_x_7766:
        /* <DEDUP_REMOVED lines=10> */
.L_x_7769:
[----:B------:R-:W-:Y:S05]  /*15e0*/  BSYNC.RECONVERGENT B2 ;  /* 0x0000000000027941 */ /* 0x000fea0003800200 */
.L_x_7768:
        /* <DEDUP_REMOVED lines=10> */
.L_x_7771:
[----:B------:R-:W-:Y:S05]  /*1690*/  BSYNC.RECONVERGENT B2 ;  /* 0x0000000000027941 */ /* 0x000fea0003800200 */
.L_x_7770:
        /* <DEDUP_REMOVED lines=10> */
.L_x_7773:
[----:B------:R-:W-:Y:S05]  /*1740*/  BSYNC.RECONVERGENT B2 ;  /* 0x0000000000027941 */ /* 0x000fea0003800200 */
.L_x_7772:
        /* <DEDUP_REMOVED lines=10> */
.L_x_7759:
[----:B------:R-:W0:Y:S01]  /*17f0*/  @P3 LDC R33, c[0x0][0x40c] ;  /* 0x00010300ff213b82 */ /* 0x000e220000000800 */
        /* <DEDUP_REMOVED lines=23> */
[----:B------:R-:W-:Y:S01]  /*1970*/  @P3 F2FP.F16.F32.PACK_AB R33, RZ, R33 ;  /* 0x00000021ff21323e */ /* 0x000fe200000000ff */
[----:B------:R-:W-:Y:S01]  /*1980*/  FADD.FTZ R115, R90, -R115 ;  /* 0x800000735a737221 */ /* 0x000fe20000010000 */
[----:B-1----:R-:W-:Y:S01]  /*1990*/  @P3 FMUL.FTZ R7, R26, R7 ;  /* 0x000000071a073220 */ /* 0x002fe20000410000 */
[----:B------:R-:W0:Y:S01]  /*19a0*/  @P3 LDC R35, c[0x0][0x40c] ;  /* 0x00010300ff233b82 */ /* 0x000e220000000800 */
[----:B------:R-:W-:Y:S01]  /*19b0*/  @P3 PRMT R80, R33, 0x7610, R80 ;  /* 0x0000761021503816 */ /* 0x000fe20000000050 */
[----:B------:R-:W-:Y:S02]  /*19c0*/  FMUL.FTZ R115, R4, R115 ;  /* 0x0000007304737220 */ /* 0x000fe40000410000 */
[----:B------:R-:W-:Y:S01]  /*19d0*/  @P3 F2FP.F16.F32.PACK_AB R7, RZ, R7 ;  /* 0x00000007ff07323e */ /* 0x000fe200000000ff */
[----:B--2---:R-:W-:-:S03]  /*19e0*/  @P3 FMUL.FTZ R32, R25, R32 ;  /* 0x0000002019203220 */ /* 0x004fc60000410000 */
[----:B------:R-:W-:Y:S01]  /*19f0*/  @P3 PRMT R81, R7, 0x7610, R81 ;  /* 0x0000761007513816 */ /* 0x000fe20000000051 */
[-C--:B------:R-:W-:Y:S01]  /*1a00*/  FFMA.FTZ R7, R91, R5.reuse, R106 ;  /* 0x000000055b077223 */ /* 0x080fe2000001006a */
[----:B------:R-:W-:Y:S01]  /*1a10*/  FSEL R34, R115, RZ, P1 ;  /* 0x000000ff73227208 */ /* 0x000fe20000800000 */
[----:B------:R-:W-:Y:S01]  /*1a20*/  FADD.FTZ R115, R93, -R94 ;  /* 0x8000005e5d737221 */ /* 0x000fe20000010000 */
[----:B------:R-:W-:Y:S01]  /*1a30*/  @P3 F2FP.F16.F32.PACK_AB R32, RZ, R32 ;  /* 0x00000020ff20323e */ /* 0x000fe200000000ff */
[----:B------:R-:W-:Y:S01]  /*1a40*/  FADD.FTZ R7, R84, -R7 ;  /* 0x8000000754077221 */ /* 0x000fe20000010000 */
[----:B---3--:R-:W-:Y:S02]  /*1a50*/  @P3 FMUL.FTZ R6, R27, R6 ;  /* 0x000000061b063220 */ /* 0x008fe40000410000 */
[----:B------:R-:W-:Y:S01]  /*1a60*/  @P3 PRMT R80, R80, 0x5410, R32 ;  /* 0x0000541050503816 */ /* 0x000fe20000000020 */
[----:B------:R-:W-:Y:S01]  /*1a70*/  FFMA.FTZ R32, R112, R5, R106 ;  /* 0x0000000570207223 */ /* 0x000fe2000001006a */
[----:B------:R-:W-:Y:S01]  /*1a80*/  FMUL.FTZ R115, R4, R115 ;  /* 0x0000007304737220 */ /* 0x000fe20000410000 */
[----:B------:R-:W-:-:S02]  /*1a90*/  @P3 F2FP.F16.F32.PACK_AB R6, RZ, R6 ;  /* 0x00000006ff06323e */ /* 0x000fc400000000ff */
        /* <DEDUP_REMOVED lines=9> */
[----:B------:R-:W-:-:S04]  /*1b30*/  @P3 F2FP.F16.F32.PACK_AB R35, RZ, R35 ;  /* 0x00000023ff23323e */ /* 0x000fc800000000ff */
[----:B------:R-:W-:Y:S02]  /*1b40*/  @P3 PRMT R82, R35, 0x7610, R82 ;  /* 0x0000761023523816 */ /* 0x000fe40000000052 */
[----:B------:R-:W-:Y:S01]  /*1b50*/  FSEL R35, R115, RZ, P1 ;  /* 0x000000ff73237208 */ /* 0x000fe20000800000 */
[----:B-1----:R-:W-:-:S05]  /*1b60*/  @P3 FMUL.FTZ R7, R34, R7 ;  /* 0x0000000722073220 */ /* 0x002fca0000410000 */
        /* <DEDUP_REMOVED lines=10> */
.L_x_7758:
        /* <DEDUP_REMOVED lines=17> */
[----:B------:R-:W-:Y:S01]  /*1d20*/  @P3 F2FP.F16.F32.PACK_AB R7, RZ, R7 ;  /* 0x00000007ff07323e */ /* 0x000fe200000000ff */
        /* <DEDUP_REMOVED lines=9> */
[----:B------:R-:W-:-:S03]  /*1dc0*/  @P3 F2FP.F16.F32.PACK_AB R6, RZ, R6 ;  /* 0x00000006ff06323e */ /* 0x000fc600000000ff */
[----:B------:R-:W-:Y:S01]  /*1dd0*/  @P2 FFMA.FTZ R94, R4, R115, R22 ;  /* 0x00000073045e2223 */ /* 0x000fe20000010016 */
[----:B------:R-:W-:Y:S01]  /*1de0*/  @P3 PRMT R80, R80, 0x5410, R6 ;  /* 0x0000541050503816 */ /* 0x000fe20000000006 */
[----:B------:R-:W0:Y:S01]  /*1df0*/  @P3 LDC R115, c[0x0][0x40c] ;  /* 0x00010300ff733b82 */ /* 0x000e220000000800 */
[----:B------:R-:W-:Y:S01]  /*1e00*/  MOV R6, R16 ;  /* 0x0000001000067202 */ /* 0x000fe20000000f00 */
[----:B-1----:R-:W-:-:S05]  /*1e10*/  @P3 FMUL.FTZ R7, R7, R122 ;  /* 0x0000007a07073220 */ /* 0x002fca0000410000 */
[----:B------:R-:W-:Y:S01]  /*1e20*/  @P3 F2FP.F16.F32.PACK_AB R7, RZ, R7 ;  /* 0x00000007ff07323e */ /* 0x000fe200000000ff */
[----:B0-----:R-:W-:Y:S01]  /*1e30*/  @P3 FMUL.FTZ R94, R94, R115 ;  /* 0x000000735e5e3220 */ /* 0x001fe20000410000 */
[----:B------:R-:W-:-:S04]  /*1e40*/  @P2 FFMA.FTZ R115, R91, R5, R106 ;  /* 0x000000055b732223 */ /* 0x000fc8000001006a */
[----:B------:R-:W-:Y:S01]  /*1e50*/  @P3 F2FP.F16.F32.PACK_AB R94, RZ, R94 ;  /* 0x0000005eff5e323e */ /* 0x000fe200000000ff */
        /* <DEDUP_REMOVED lines=13> */
[----:B------:R-:W-:Y:S01]  /*1f30*/  @P3 F2FP.F16.F32.PACK_AB R6, RZ, R6 ;  /* 0x00000006ff06323e */ /* 0x000fe200000000ff */
[----:B-1----:R-:W-:Y:S01]  /*1f40*/  @P3 FMUL.FTZ R7, R7, R94 ;  /* 0x0000005e07073220 */ /* 0x002fe20000410000 */
[----:B------:R-:W-:Y:S01]  /*1f50*/  MOV R94, R18 ;  /* 0x00000012005e7202 */ /* 0x000fe20000000f00 */
[----:B------:R-:W-:Y:S01]  /*1f60*/  @P2 FFMA.FTZ R94, R4, R115, R18 ;  /* 0x00000073045e2223 */ /* 0x000fe20000010012 */
[----:B------:R-:W-:Y:S01]  /*1f70*/  @P3 PRMT R82, R6, 0x7610, R82 ;  /* 0x0000761006523816 */ /* 0x000fe20000000052 */
        /* <DEDUP_REMOVED lines=15> */
.L_x_7775:
        /* <DEDUP_REMOVED lines=10> */
[-CC-:B------:R-:W-:Y:S01]  /*2110*/  @P2 FFMA.FTZ R7, R3, R5.reuse, R106.reuse ;  /* 0x0000000503072223 */ /* 0x180fe2000001006a */
[----:B------:R-:W-:Y:S01]  /*2120*/  @P2 FFMA.FTZ R35, R4, R6, R19 ;  /* 0x0000000604232223 */ /* 0x000fe20000010013 */
[----:B------:R-:W-:Y:S01]  /*2130*/  MOV R24, R20 ;  /* 0x0000001400187202 */ /* 0x000fe20000000f00 */
[----:B------:R-:W-:Y:S01]  /*2140*/  @P2 FFMA.FTZ R115, R91, R5, R106 ;  /* 0x000000055b732223 */ /* 0x000fe2000001006a */
[----:B------:R-:W-:Y:S01]  /*2150*/  @P2 FADD.FTZ R25, R116, -R7 ;  /* 0x8000000774192221 */ /* 0x000fe20000010000 */
[----:B------:R-:W-:Y:S01]  /*2160*/  @P2 FADD.FTZ R32, R87, -R32 ;  /* 0x8000002057202221 */ /* 0x000fe20000010000 */
[----:B------:R-:W2:Y:S01]  /*2170*/  @P3 LDC R33, c[0x0][0x40c] ;  /* 0x00010300ff213b82 */ /* 0x000ea20000000800 */
[----:B------:R-:W-:Y:S01]  /*2180*/  @P2 FADD.FTZ R115, R84, -R115 ;  /* 0x8000007354732221 */ /* 0x000fe20000010000 */
[----:B------:R-:W-:Y:S01]  /*2190*/  @P2 FFMA.FTZ R24, R4, R25, R20 ;  /* 0x0000001904182223 */ /* 0x000fe20000010014 */
[----:B------:R-:W-:Y:S01]  /*21a0*/  MOV R25, R21 ;  /* 0x0000001500197202 */ /* 0x000fe20000000f00 */
[-CC-:B------:R-:W-:Y:S01]  /*21b0*/  @P2 FFMA.FTZ R122, R112, R5.reuse, R106.reuse ;  /* 0x00000005707a2223 */ /* 0x180fe2000001006a */
[----:B0-----:R-:W-:Y:S01]  /*21c0*/  @P3 FMUL.FTZ R7, R35, R26 ;  /* 0x0000001a23073220 */ /* 0x001fe20000410000 */
[----:B------:R-:W-:-:S02]  /*21d0*/  @P2 FFMA.FTZ R26, R108, R5, R106 ;  /* 0x000000056c1a2223 */ /* 0x000fc4000001006a */
[----:B------:R-:W-:Y:S01]  /*21e0*/  @P2 FADD.FTZ R122, R89, -R122 ;  /* 0x8000007a597a2221 */ /* 0x000fe20000010000 */
[----:B------:R-:W0:Y:S01]  /*21f0*/  @P3 LDC R94, c[0x0][0x40c] ;  /* 0x00010300ff5e3b82 */ /* 0x000e220000000800 */
[----:B------:R-:W-:Y:S01]  /*2200*/  @P2 FADD.FTZ R26, R85, -R26 ;  /* 0x8000001a551a2221 */ /* 0x000fe20000010000 */
[----:B------:R-:W-:Y:S01]  /*2210*/  @P3 F2FP.F16.F32.PACK_AB R7, RZ, R7 ;  /* 0x00000007ff07323e */ /* 0x000fe200000000ff */
[----:B-1----:R-:W-:Y:S01]  /*2220*/  @P3 FMUL.FTZ R6, R34, R27 ;  /* 0x0000001b22063220 */ /* 0x002fe20000410000 */
[----:B------:R-:W-:Y:S01]  /*2230*/  @P2 FFMA.FTZ R27, R111, R5, R106 ;  /* 0x000000056f1b2223 */ /* 0x000fe2000001006a */
[----:B------:R-:W-:Y:S01]  /*2240*/  @P2 FFMA.FTZ R25, R4, R26, R21 ;  /* 0x0000001a04192223 */ /* 0x000fe20000010015 */
[----:B------:R-:W-:Y:S02]  /*2250*/  MOV R26, R22 ;  /* 0x00000016001a7202 */ /* 0x000fe40000000f00 */
[----:B------:R-:W-:Y:S01]  /*2260*/  @P3 F2FP.F16.F32.PACK_AB R6, RZ, R6 ;  /* 0x00000006ff06323e */ /* 0x000fe200000000ff */
[----:B------:R-:W-:Y:S01]  /*2270*/  @P2 FADD.FTZ R27, R88, -R27 ;  /* 0x8000001b581b2221 */ /* 0x000fe20000010000 */
[----:B--2---:R-:W-:-:S02]  /*2280*/  @P3 FMUL.FTZ R33, R24, R33 ;  /* 0x0000002118213220 */ /* 0x004fc40000410000 */
[----:B------:R-:W-:Y:S01]  /*2290*/  @P3 PRMT R83, R6, 0x7610, R83 ;  /* 0x0000761006533816 */ /* 0x000fe20000000053 */
[C---:B------:R-:W-:Y:S01]  /*22a0*/  @P2 FFMA.FTZ R26, R4.reuse, R27, R22 ;  /* 0x0000001b041a2223 */ /* 0x040fe20000010016 */
[----:B------:R-:W-:Y:S01]  /*22b0*/  MOV R27, R23 ;  /* 0x00000017001b7202 */ /* 0x000fe20000000f00 */
[C---:B------:R-:W-:Y:S01]  /*22c0*/  @P2 FFMA.FTZ R27, R4.reuse, R32, R23 ;  /* 0x00000020041b2223 */ /* 0x040fe20000010017 */
[----:B------:R-:W-:Y:S01]  /*22d0*/  @P3 F2FP.F16.F32.PACK_AB R33, RZ, R33 ;  /* 0x00000021ff21323e */ /* 0x000fe200000000ff */
[----:B------:R-:W1:Y:S01]  /*22e0*/  @P3 LDC R6, c[0x0][0x40c] ;  /* 0x00010300ff063b82 */ /* 0x000e620000000800 */
[----:B------:R-:W-:Y:S01]  /*22f0*/  MOV R32, R16 ;  /* 0x0000001000207202 */ /* 0x000fe20000000f00 */
[C---:B------:R-:W-:Y:S01]  /*2300*/  @P2 FFMA.FTZ R32, R4.reuse, R115, R16 ;  /* 0x0000007304202223 */ /* 0x040fe20000010010 */
[----:B------:R-:W-:Y:S02]  /*2310*/  @P3 PRMT R83, R83, 0x5410, R7 ;  /* 0x0000541053533816 */ /* 0x000fe40000000007 */
[----:B------:R-:W-:Y:S01]  /*2320*/  @P3 PRMT R80, R33, 0x7610, R80 ;  /* 0x0000761021503816 */ /* 0x000fe20000000050 */
[----:B0-----:R-:W-:Y:S01]  /*2330*/  @P3 FMUL.FTZ R94, R27, R94 ;  /* 0x0000005e1b5e3220 */ /* 0x001fe20000410000 */
[----:B------:R-:W-:Y:S01]  /*2340*/  MOV R33, R17 ;  /* 0x0000001100217202 */ /* 0x000fe20000000f00 */
[----:B------:R-:W0:Y:S01]  /*2350*/  @P3 LDC R7, c[0x0][0x40c] ;  /* 0x00010300ff073b82 */ /* 0x000e220000000800 */
[----:B------:R-:W-:-:S02]  /*2360*/  @P2 FFMA.FTZ R33, R4, R122, R17 ;  /* 0x0000007a04212223 */ /* 0x000fc40000010011 */
[----:B------:R-:W-:-:S05]  /*2370*/  @P3 F2FP.F16.F32.PACK_AB R94, RZ, R94 ;  /* 0x0000005eff5e323e */ /* 0x000fca00000000ff */
[----:B------:R-:W2:Y:S08]  /*2380*/  @P3 LDC R115, c[0x0][0x40c] ;  /* 0x00010300ff733b82 */ /* 0x000eb00000000800 */
[----:B------:R-:W3:Y:S01]  /*2390*/  @P3 LDC R122, c[0x0][0x40c] ;  /* 0x00010300ff7a3b82 */ /* 0x000ee20000000800 */
[----:B-1----:R-:W-:-:S05]  /*23a0*/  @P3 FMUL.FTZ R6, R25, R6 ;  /* 0x0000000619063220 */ /* 0x002fca0000410000 */
[----:B------:R-:W-:Y:S01]  /*23b0*/  @P3 F2FP.F16.F32.PACK_AB R6, RZ, R6 ;  /* 0x00000006ff06323e */ /* 0x000fe200000000ff */
        /* <DEDUP_REMOVED lines=10> */
[----:B------:R-:W-:-:S07]  /*2460*/  @P3 PRMT R82, R82, 0x5410, R117 ;  /* 0x0000541052523816 */ /* 0x000fce0000000075 */
.L_x_7774:
[----:B------:R-:W-:Y:S05]  /*2470*/  BSYNC.RECONVERGENT B1 ;  /* 0x0000000000017941 */ /* 0x000fea0003800200 */
.L_x_7757:
        /* <DEDUP_REMOVED lines=21> */
[----:B------:R-:W-:Y:S01]  /*25d0*/  @P2 FADD.FTZ R25, R92, -R25 ;  /* 0x800000195c192221 */ /* 0x000fe20000010000 */
[----:B------:R-:W-:Y:S01]  /*25e0*/  @P2 FFMA.FTZ R106, R102, R5, R106 ;  /* 0x00000005666a2223 */ /* 0x000fe2000001006a */
[----:B------:R-:W-:Y:S01]  /*25f0*/  MOV R24, R12 ;  /* 0x0000000c00187202 */ /* 0x000fe20000000f00 */
[----:B------:R-:W-:Y:S01]  /*2600*/  @P2 FADD.FTZ R6, R99, -R6 ;  /* 0x8000000663062221 */ /* 0x000fe20000010000 */
[C---:B------:R-:W-:Y:S01]  /*2610*/  @P2 FFMA.FTZ R24, R4.reuse, R25, R12 ;  /* 0x0000001904182223 */ /* 0x040fe2000001000c */
[----:B------:R-:W-:Y:S01]  /*2620*/  @P2 FADD.FTZ R106, R105, -R106 ;  /* 0x8000006a696a2221 */ /* 0x000fe20000010000 */
[----:B------:R-:W-:Y:S01]  /*2630*/  MOV R25, R13 ;  /* 0x0000000d00197202 */ /* 0x000fe20000000f00 */
[----:B------:R-:W2:Y:S01]  /*2640*/  @P3 LDC R115, c[0x0][0x40c] ;  /* 0x00010300ff733b82 */ /* 0x000ea20000000800 */
[----:B------:R-:W-:Y:S01]  /*2650*/  @P2 FFMA.FTZ R25, R4, R6, R13 ;  /* 0x0000000604192223 */ /* 0x000fe2000001000d */
[----:B------:R-:W-:Y:S01]  /*2660*/  @P2 FADD.FTZ R27, R104, -R27 ;  /* 0x8000001b681b2221 */ /* 0x000fe20000010000 */
[----:B------:R-:W-:Y:S01]  /*2670*/  @P2 FADD.FTZ R32, R101, -R32 ;  /* 0x8000002065202221 */ /* 0x000fe20000010000 */
[----:B------:R-:W-:Y:S01]  /*2680*/  @P2 FADD.FTZ R33, R96, -R33 ;  /* 0x8000002160212221 */ /* 0x000fe20000010000 */
[----:B------:R-:W-:Y:S01]  /*2690*/  @P2 FADD.FTZ R2, R103, -R2 ;  /* 0x8000000267022221 */ /* 0x000fe20000010000 */
[----:B------:R-:W-:Y:S01]  /*26a0*/  @P2 FADD.FTZ R7, R98, -R7 ;  /* 0x8000000762072221 */ /* 0x000fe20000010000 */
[----:B------:R-:W-:Y:S01]  /*26b0*/  MOV R34, R10 ;  /* 0x0000000a00227202 */ /* 0x000fe20000000f00 */
[----:B------:R-:W3:Y:S01]  /*26c0*/  @P3 LDC R113, c[0x0][0x40c] ;  /* 0x00010300ff713b82 */ /* 0x000ee20000000800 */
[----:B0-----:R-:W-:Y:S01]  /*26d0*/  @P3 FMUL.FTZ R5, R24, R35 ;  /* 0x0000002318053220 */ /* 0x001fe20000410000 */
[----:B------:R-:W-:Y:S01]  /*26e0*/  MOV R35, R11 ;  /* 0x0000000b00237202 */ /* 0x000fe20000000f00 */
[C---:B------:R-:W-:Y:S01]  /*26f0*/  @P2 FFMA.FTZ R35, R4.reuse, R106, R11 ;  /* 0x0000006a04232223 */ /* 0x040fe2000001000b */
[----:B------:R-:W-:-:S02]  /*2700*/  @P2 FFMA.FTZ R34, R4, R7, R10 ;  /* 0x0000000704222223 */ /* 0x000fc4000001000a */
[----:B------:R-:W-:Y:S02]  /*2710*/  @P3 F2FP.F16.F32.PACK_AB R5, RZ, R5 ;  /* 0x00000005ff05323e */ /* 0x000fe400000000ff */
        /* <DEDUP_REMOVED lines=10> */
[----:B------:R-:W-:Y:S01]  /*27c0*/  @P2 FFMA.FTZ R33, R4, R2, R9 ;  /* 0x0000000204212223 */ /* 0x000fe20000010009 */
[----:B--2---:R-:W-:Y:S01]  /*27d0*/  @P3 FMUL.FTZ R2, R26, R115 ;  /* 0x000000731a023220 */ /* 0x004fe20000410000 */
[----:B------:R-:W-:-:S02]  /*27e0*/  @P3 F2FP.F16.F32.PACK_AB R6, RZ, R6 ;  /* 0x00000006ff06323e */ /* 0x000fc400000000ff */
[----:B------:R-:W-:Y:S02]  /*27f0*/  @P3 PRMT R80, R5, 0x7610, R80 ;  /* 0x0000761005503816 */ /* 0x000fe40000000050 */
[----:B------:R-:W2:Y:S01]  /*2800*/  @P3 LDC R95, c[0x0][0x40c] ;  /* 0x00010300ff5f3b82 */ /* 0x000ea20000000800 */
[----:B---3--:R-:W-:Y:S01]  /*2810*/  @P3 FMUL.FTZ R113, R32, R113 ;  /* 0x0000007120713220 */ /* 0x008fe20000410000 */
[----:B------:R-:W-:Y:S02]  /*2820*/  @P3 F2FP.F16.F32.PACK_AB R2, RZ, R2 ;  /* 0x00000002ff02323e */ /* 0x000fe400000000ff */
[----:B------:R-:W-:Y:S02]  /*2830*/  @P3 PRMT R80, R80, 0x5410, R6 ;  /* 0x0000541050503816 */ /* 0x000fe40000000006 */
[----:B------:R-:W-:Y:S01]  /*2840*/  @P3 F2FP.F16.F32.PACK_AB R113, RZ, R113 ;  /* 0x00000071ff71323e */ /* 0x000fe200000000ff */
[----:B0-----:R-:W-:Y:S01]  /*2850*/  @P3 FMUL.FTZ R4, R27, R106 ;  /* 0x0000006a1b043220 */ /* 0x001fe20000410000 */
[----:B------:R-:W-:-:S02]  /*2860*/  @P3 PRMT R81, R2, 0x7610, R81 ;  /* 0x0000761002513816 */ /* 0x000fc40000000051 */
        /* <DEDUP_REMOVED lines=14> */
.L_x_7778:
[----:B0-----:R-:W0:Y:S01]  /*2950*/  @P3 LDC R95, c[0x0][0x40c] ;  /* 0x00010300ff5f3b82 */ /* 0x001e220000000800 */
[-CC-:B------:R-:W-:Y:S01]  /*2960*/  @P2 FFMA.FTZ R7, R121, R5.reuse, R106.reuse ;  /* 0x0000000579072223 */ /* 0x180fe2000001006a */
[----:B------:R-:W-:Y:S01]  /*2970*/  @P2 FFMA.FTZ R6, R86, R5, R106 ;  /* 0x0000000556062223 */ /* 0x000fe2000001006a */
[----:B------:R-:W-:Y:S02]  /*2980*/  MOV R2, R12 ;  /* 0x0000000c00027202 */ /* 0x000fe40000000f00 */
[----:B------:R-:W-:Y:S01]  /*2990*/  @P2 FADD.FTZ R7, R92, -R7 ;  /* 0x800000075c072221 */ /* 0x000fe20000010000 */
[----:B------:R-:W-:Y:S02]  /*29a0*/  @P2 FADD.FTZ R6, R99, -R6 ;  /* 0x8000000663062221 */ /* 0x000fe40000010000 */
[----:B------:R-:W1:Y:S01]  /*29b0*/  @P3 LDC R94, c[0x0][0x40c] ;  /* 0x00010300ff5e3b82 */ /* 0x000e620000000800 */
[C---:B------:R-:W-:Y:S01]  /*29c0*/  @P2 FFMA.FTZ R2, R4.reuse, R7, R12 ;  /* 0x0000000704022223 */ /* 0x040fe2000001000c */
[----:B------:R-:W-:Y:S01]  /*29d0*/  MOV R7, R13 ;  /* 0x0000000d00077202 */ /* 0x000fe20000000f00 */
[----:B------:R-:W-:-:S05]  /*29e0*/  @P2 FFMA.FTZ R7, R4, R6, R13 ;  /* 0x0000000604072223 */ /* 0x000fca000001000d */
[----:B------:R-:W2:Y:S01]  /*29f0*/  @P3 LDC R115, c[0x0][0x40c] ;  /* 0x00010300ff733b82 */ /* 0x000ea20000000800 */
[----:B0-----:R-:W-:Y:S01]  /*2a00*/  @P3 FMUL.FTZ R6, R2, R95 ;  /* 0x0000005f02063220 */ /* 0x001fe20000410000 */
[----:B------:R-:W-:Y:S01]  /*2a10*/  @P2 FFMA.FTZ R95, R123, R5, R106 ;  /* 0x000000057b5f2223 */ /* 0x000fe2000001006a */
[----:B------:R-:W-:-:S03]  /*2a20*/  MOV R2, R14 ;  /* 0x0000000e00027202 */ /* 0x000fc60000000f00 */
[----:B------:R-:W-:Y:S01]  /*2a30*/  @P2 FADD.FTZ R95, R104, -R95 ;  /* 0x8000005f685f2221 */ /* 0x000fe20000010000 */
[----:B-1----:R-:W-:Y:S01]  /*2a40*/  @P3 FMUL.FTZ R7, R7, R94 ;  /* 0x0000005e07073220 */ /* 0x002fe20000410000 */
[----:B------:R-:W-:Y:S02]  /*2a50*/  @P3 F2FP.F16.F32.PACK_AB R94, RZ, R6 ;  /* 0x00000006ff5e323e */ /* 0x000fe400000000ff */
[----:B------:R-:W-:Y:S01]  /*2a60*/  @P2 FFMA.FTZ R2, R4, R95, R14 ;  /* 0x0000005f04022223 */ /* 0x000fe2000001000e */
[----:B------:R-:W-:Y:S01]  /*2a70*/  @P2 FFMA.FTZ R6, R118, R5, R106 ;  /* 0x0000000576062223 */ /* 0x000fe2000001006a */
[----:B------:R-:W-:Y:S02]  /*2a80*/  @P3 F2FP.F16.F32.PACK_AB R95, RZ, R7 ;  /* 0x00000007ff5f323e */ /* 0x000fe400000000ff */
[----:B------:R-:W-:Y:S01]  /*2a90*/  @P3 PRMT R80, R94, 0x7610, R80 ;  /* 0x000076105e503816 */ /* 0x000fe20000000050 */
[----:B------:R-:W0:Y:S01]  /*2aa0*/  @P3 LDC R7, c[0x0][0x40c] ;  /* 0x00010300ff073b82 */ /* 0x000e220000000800 */
[----:B------:R-:W-:Y:S01]  /*2ab0*/  @P2 FADD.FTZ R113, R101, -R6 ;  /* 0x8000000665712221 */ /* 0x000fe20000010000 */
[----:B------:R-:W-:-:S02]  /*2ac0*/  MOV R6, R15 ;  /* 0x0000000f00067202 */ /* 0x000fc40000000f00 */
[----:B------:R-:W-:Y:S01]  /*2ad0*/  @P3 PRMT R80, R80, 0x5410, R95 ;  /* 0x0000541050503816 */ /* 0x000fe2000000005f */
[----:B------:R-:W-:Y:S01]  /*2ae0*/  @P2 FFMA.FTZ R6, R4, R113, R15 ;  /* 0x0000007104062223 */ /* 0x000fe2000001000f */
[----:B------:R-:W-:Y:S01]  /*2af0*/  @P2 FFMA.FTZ R113, R125, R5, R106 ;  /* 0x000000057d712223 */ /* 0x000fe2000001006a */
[----:B------:R-:W-:Y:S01]  /*2b00*/  MOV R94, R8 ;  /* 0x00000008005e7202 */ /* 0x000fe20000000f00 */
[----:B------:R-:W1:Y:S02]  /*2b10*/  @P3 LDC R95, c[0x0][0x40c] ;  /* 0x00010300ff5f3b82 */ /* 0x000e640000000800 */
[----:B------:R-:W-:-:S04]  /*2b20*/  @P2 FADD.FTZ R113, R96, -R113 ;  /* 0x8000007160712221 */ /* 0x000fc80000010000 */
[----:B------:R-:W-:Y:S01]  /*2b30*/  @P2 FFMA.FTZ R94, R4, R113, R8 ;  /* 0x00000071045e2223 */ /* 0x000fe20000010008 */
[----:B------:R-:W-:Y:S01]  /*2b40*/  MOV R113, R9 ;  /* 0x0000000900717202 */ /* 0x000fe20000000f00 */
[----:B0-----:R-:W-:Y:S01]  /*2b50*/  @P3 FMUL.FTZ R7, R2, R7 ;  /* 0x0000000702073220 */ /* 0x001fe20000410000 */
[----:B------:R-:W-:-:S04]  /*2b60*/  @P2 FFMA.FTZ R2, R120, R5, R106 ;  /* 0x0000000578022223 */ /* 0x000fc8000001006a */
[----:B------:R-:W-:Y:S01]  /*2b70*/  @P2 FADD.FTZ R2, R103, -R2 ;  /* 0x8000000267022221 */ /* 0x000fe20000010000 */
[----:B------:R-:W-:Y:S01]  /*2b80*/  @P3 F2FP.F16.F32.PACK_AB R7, RZ, R7 ;  /* 0x00000007ff07323e */ /* 0x000fe200000000ff */
[----:B-1----:R-:W-:Y:S02]  /*2b90*/  @P3 FMUL.FTZ R95, R6, R95 ;  /* 0x0000005f065f3220 */ /* 0x002fe40000410000 */
[----:B------:R-:W-:Y:S01]  /*2ba0*/  @P2 FFMA.FTZ R113, R4, R2, R9 ;  /* 0x0000000204712223 */ /* 0x000fe20000010009 */
[----:B------:R-:W0:Y:S01]  /*2bb0*/  @P3 LDC R6, c[0x0][0x40c] ;  /* 0x00010300ff063b82 */ /* 0x000e220000000800 */
[----:B--2---:R-:W-:Y:S01]  /*2bc0*/  @P3 FMUL.FTZ R2, R94, R115 ;  /* 0x000000735e023220 */ /* 0x004fe20000410000 */
[----:B------:R-:W-:Y:S02]  /*2bd0*/  MOV R94, R10 ;  /* 0x0000000a005e7202 */ /* 0x000fe40000000f00 */
[----:B------:R-:W-:Y:S02]  /*2be0*/  @P3 F2FP.F16.F32.PACK_AB R95, RZ, R95 ;  /* 0x0000005fff5f323e */ /* 0x000fe400000000ff */
[----:B------:R-:W-:-:S02]  /*2bf0*/  @P3 F2FP.F16.F32.PACK_AB R2, RZ, R2 ;  /* 0x00000002ff02323e */ /* 0x000fc400000000ff */
[----:B------:R-:W-:Y:S02]  /*2c00*/  @P3 PRMT R81, R7, 0x7610, R81 ;  /* 0x0000761007513816 */ /* 0x000fe40000000051 */
[----:B------:R-:W-:Y:S02]  /*2c10*/  @P3 PRMT R82, R2, 0x7610, R82 ;  /* 0x0000761002523816 */ /* 0x000fe40000000052 */
[----:B------:R-:W-:Y:S01]  /*2c20*/  @P3 PRMT R81, R81, 0x5410, R95 ;  /* 0x0000541051513816 */ /* 0x000fe2000000005f */
[----:B0-----:R-:W-:Y:S01]  /*2c30*/  @P3 FMUL.FTZ R6, R113, R6 ;  /* 0x0000000671063220 */ /* 0x001fe20000410000 */
[----:B------:R-:W-:-:S04]  /*2c40*/  @P2 FFMA.FTZ R113, R97, R5, R106 ;  /* 0x0000000561712223 */ /* 0x000fc8000001006a */
[----:B------:R-:W-:Y:S01]  /*2c50*/  @P2 FADD.FTZ R113, R98, -R113 ;  /* 0x8000007162712221 */ /* 0x000fe20000010000 */
[----:B------:R-:W-:-:S03]  /*2c60*/  @P3 F2FP.F16.F32.PACK_AB R6, RZ, R6 ;  /* 0x00000006ff06323e */ /* 0x000fc600000000ff */
[----:B------:R-:W-:Y:S01]  /*2c70*/  @P2 FFMA.FTZ R94, R4, R113, R10 ;  /* 0x00000071045e2223 */ /* 0x000fe2000001000a */
[----:B------:R-:W-:Y:S01]  /*2c80*/  @P3 PRMT R82, R82, 0x5410, R6 ;  /* 0x0000541052523816 */ /* 0x000fe20000000006 */
[----:B------:R-:W0:Y:S02]  /*2c90*/  @P3 LDC R113, c[0x0][0x40c] ;  /* 0x00010300ff713b82 */ /* 0x000e240000000800 */
[----:B0-----:R-:W-:-:S05]  /*2ca0*/  @P3 FMUL.FTZ R94, R94, R113 ;  /* 0x000000715e5e3220 */ /* 0x001fca0000410000 */
        /* <DEDUP_REMOVED lines=11> */
.L_x_7777:
[----:B------:R-:W-:Y:S05]  /*2d60*/  @!P1 BRA `(.L_x_7780) ;  /* 0x0000000400089947 */ /* 0x000fea0003800000 */
[----:B0-----:R-:W0:Y:S01]  /*2d70*/  @P3 LDC R25, c[0x0][0x40c] ;  /* 0x00010300ff193b82 */ /* 0x001e220000000800 */
[-CC-:B------:R-:W-:Y:S01]  /*2d80*/  FFMA.FTZ R7, R121, R5.reuse, R106.reuse ;  /* 0x0000000579077223 */ /* 0x180fe2000001006a */
[----:B------:R-:W-:Y:S01]  /*2d90*/  ISETP.GT.AND P0, PT, R2, RZ, PT ;  /* 0x000000ff0200720c */ /* 0x000fe20003f04270 */
[-CC-:B------:R-:W-:Y:S01]  /*2da0*/  FFMA.FTZ R27, R125, R5.reuse, R106.reuse ;  /* 0x000000057d1b7223 */ /* 0x180fe2000001006a */
[-CC-:B------:R-:W-:Y:S01]  /*2db0*/  FFMA.FTZ R2, R86, R5.reuse, R106.reuse ;  /* 0x0000000556027223 */ /* 0x180fe2000001006a */
[----:B------:R-:W-:Y:S01]  /*2dc0*/  FADD.FTZ R7, R92, -R7 ;  /* 0x800000075c077221 */ /* 0x000fe20000010000 */
[--C-:B------:R-:W-:Y:S01]  /*2dd0*/  FFMA.FTZ R26, R118, R5, R106.reuse ;  /* 0x00000005761a7223 */ /* 0x100fe2000001006a */
        /* <DEDUP_REMOVED lines=22> */
[----:B------:R-:W-:Y:S01]  /*2f40*/  @P3 F2FP.F16.F32.PACK_AB R6, RZ, R6 ;  /* 0x00000006ff06323e */ /* 0x000fe200000000ff */
        /* <DEDUP_REMOVED lines=13> */
[----:B------:R-:W-:Y:S02]  /*3020*/  @P3 F2FP.F16.F32.PACK_AB R106, RZ, R106 ;  /* 0x0000006aff6a323e */ /* 0x000fe400000000ff */
[----:B------:R-:W1:Y:S01]  /*3030*/  @P3 LDC R7, c[0x0][0x40c] ;  /* 0x00010300ff073b82 */ /* 0x000e620000000800 */
[----:B0-----:R-:W-:Y:S01]  /*3040*/  @P3 FMUL.FTZ R5, R32, R5 ;  /* 0x0000000520053220 */ /* 0x001fe20000410000 */
[----:B------:R-:W-:-:S02]  /*3050*/  @P3 F2FP.F16.F32.PACK_AB R95, RZ, R95 ;  /* 0x0000005fff5f323e */ /* 0x000fc400000000ff */
[----:B------:R-:W-:Y:S02]  /*3060*/  @P3 PRMT R81, R106, 0x7610, R81 ;  /* 0x000076106a513816 */ /* 0x000fe40000000051 */
[----:B------:R-:W-:Y:S01]  /*3070*/  @P3 F2FP.F16.F32.PACK_AB R5, RZ, R5 ;  /* 0x00000005ff05323e */ /* 0x000fe200000000ff */
[----:B---3--:R-:W-:Y:S01]  /*3080*/  @P3 FMUL.FTZ R2, R27, R2 ;  /* 0x000000021b023220 */ /* 0x008fe20000410000 */
[----:B------:R-:W-:Y:S02]  /*3090*/  @P3 PRMT R80, R80, 0x5410, R95 ;  /* 0x0000541050503816 */ /* 0x000fe4000000005f */
[----:B------:R-:W-:Y:S02]  /*30a0*/  @P3 PRMT R82, R5, 0x7610, R82 ;  /* 0x0000761005523816 */ /* 0x000fe40000000052 */
[----:B------:R-:W-:Y:S02]  /*30b0*/  @P3 F2FP.F16.F32.PACK_AB R2, RZ, R2 ;  /* 0x00000002ff02323e */ /* 0x000fe400000000ff */
[----:B------:R-:W-:Y:S01]  /*30c0*/  FSEL R35, R4, RZ, P0 ;  /* 0x000000ff04237208 */ /* 0x000fe20000000000 */
[----:B--2---:R-:W-:Y:S01]  /*30d0*/  @P3 FMUL.FTZ R6, R33, R6 ;  /* 0x0000000621063220 */ /* 0x004fe20000410000 */
[----:B------:R-:W-:-:S04]  /*30e0*/  @P3 PRMT R81, R81, 0x5410, R2 ;  /* 0x0000541051513816 */ /* 0x000fc80000000002 */
[----:B------:R-:W-:Y:S01]  /*30f0*/  @P3 F2FP.F16.F32.PACK_AB R6, RZ, R6 ;  /* 0x00000006ff06323e */ /* 0x000fe200000000ff */
[----:B-1----:R-:W-:-:S03]  /*3100*/  @P3 FMUL.FTZ R7, R34, R7 ;  /* 0x0000000722073220 */ /* 0x002fc60000410000 */
        /* <DEDUP_REMOVED lines=8> */
.L_x_7780:
        /* <DEDUP_REMOVED lines=11> */
.L_x_7782:
[----:B------:R-:W-:Y:S05]  /*3240*/  BSYNC.RECONVERGENT B2 ;  /* 0x0000000000027941 */ /* 0x000fea0003800200 */
.L_x_7781:
        /* <DEDUP_REMOVED lines=10> */
.L_x_7784:
[----:B------:R-:W-:Y:S05]  /*32f0*/  BSYNC.RECONVERGENT B2 ;  /* 0x0000000000027941 */ /* 0x000fea0003800200 */
.L_x_7783:
        /* <DEDUP_REMOVED lines=10> */
.L_x_7786:
[----:B------:R-:W-:Y:S05]  /*33a0*/  BSYNC.RECONVERGENT B2 ;  /* 0x0000000000027941 */ /* 0x000fea0003800200 */
.L_x_7785:
        /* <DEDUP_REMOVED lines=10> */
.L_x_7788:
[----:B------:R-:W-:Y:S05]  /*3450*/  BSYNC.RECONVERGENT B2 ;  /* 0x0000000000027941 */ /* 0x000fea0003800200 */
.L_x_7787:
        /* <DEDUP_REMOVED lines=10> */
.L_x_7790:
[----:B------:R-:W-:Y:S05]  /*3500*/  BSYNC.RECONVERGENT B2 ;  /* 0x0000000000027941 */ /* 0x000fea0003800200 */
.L_x_7789:
        /* <DEDUP_REMOVED lines=10> */
.L_x_7792:
[----:B------:R-:W-:Y:S05]  /*35b0*/  BSYNC.RECONVERGENT B2 ;  /* 0x0000000000027941 */ /* 0x000fea0003800200 */
.L_x_7791:
        /* <DEDUP_REMOVED lines=11> */
.L_x_7794:
[----:B------:R-:W-:Y:S05]  /*3670*/  BSYNC.RECONVERGENT B2 ;  /* 0x0000000000027941 */ /* 0x000fea0003800200 */
.L_x_7793:
[----:B------:R-:W-:Y:S01]  /*3680*/  FADD.FTZ R5, R105, -R94 ;  /* 0x8000005e69057221 */ /* 0x000fe20000010000 */
[----:B------:R-:W-:-:S03]  /*3690*/  ISETP.GT.AND P0, PT, R2, RZ, PT ;  /* 0x000000ff0200720c */ /* 0x000fc60003f04270 */
[----:B------:R-:W-:-:S05]  /*36a0*/  FMUL.FTZ R5, R4, R5 ;  /* 0x0000000504057220 */ /* 0x000fca0000410000 */
[----:B------:R-:W-:-:S05]  /*36b0*/  FSEL R5, R5, RZ, P0 ;  /* 0x000000ff05057208 */ /* 0x000fca0000000000 */
[----:B0-----:R-:W-:-:S05]  /*36c0*/  @P3 FMUL.FTZ R6, R5, R6 ;  /* 0x0000000605063220 */ /* 0x001fca0000410000 */
[----:B------:R-:W-:-:S04]  /*36d0*/  @P3 F2FP.F16.F32.PACK_AB R6, RZ, R6 ;  /* 0x00000006ff06323e */ /* 0x000fc800000000ff */
[----:B------:R-:W-:-:S07]  /*36e0*/  @P3 PRMT R83, R83, 0x5410, R6 ;  /* 0x0000541053533816 */ /* 0x000fce0000000006 */
.L_x_7779:
[----:B------:R-:W-:Y:S05]  /*36f0*/  BSYNC.RECONVERGENT B1 ;  /* 0x0000000000017941 */ /* 0x000fea0003800200 */
.L_x_7776:
        /* <DEDUP_REMOVED lines=13> */
.L_x_7752:
[----:B0-----:R-:W-:Y:S05]  /*37d0*/  BSYNC B0 ;  /* 0x0000000000007941 */ /* 0x001fea0003800000 */
.L_x_7751:
        /* <DEDUP_REMOVED lines=106> */
.L_x_7756:
[----:B-1----:R-:W-:Y:S01]  /*3e80*/  HFMA2 R106, -RZ, RZ, 0, 5.9604644775390625e-08 ;  /* 0x00000001ff6a7431 */ /* 0x002fe200000001ff */
[----:B------:R-:W-:Y:S01]  /*3e90*/  BSSY B1, `(.L_x_7796) ;  /* 0x0000006000017945 */ /* 0x000fe20003800000 */
[----:B------:R-:W-:Y:S02]  /*3ea0*/  MOV R95, 0x1f ;  /* 0x0000001f005f7802 */ /* 0x000fe40000000f00 */
[----:B------:R-:W-:-:S07]  /*3eb0*/  MOV R94, 0xffffffff ;  /* 0xffffffff005e7802 */ /* 0x000fce0000000f00 */
[----:B------:R-:W-:Y:S05]  /*3ec0*/  WARPSYNC.COLLECTIVE R94, `(.L_x_7797) ;  /* 0x000000005e087348 */ /* 0x000fea0003c00000 */
[----:B------:R0:W1:Y:S02]  /*3ed0*/  SHFL.BFLY P1, R107, R109, R106, R95 ;  /* 0x0c00006a6d6b7389 */ /* 0x000064000002005f */
[----:B01----:R-:W-:Y:S05]  /*3ee0*/  ENDCOLLECTIVE ;  /* 0x000000000000791b */ /* 0x003fea0003800000 */
.L_x_7797:
[----:B------:R-:W-:Y:S05]  /*3ef0*/  BSYNC B1 ;  /* 0x0000000000017941 */ /* 0x000fea0003800000 */
.L_x_7796:
        /* <DEDUP_REMOVED lines=8> */
.L_x_7798:
[----:B------:R-:W-:Y:S01]  /*3f80*/  MOV R109, R115 ;  /* 0x00000073006d7202 */ /* 0x000fe20000000f00 */
[----:B------:R-:W-:Y:S01]  /*3f90*/  HFMA2 R106, -RZ, RZ, 0, 1.1920928955078125e-07 ;  /* 0x00000002ff6a7431 */ /* 0x000fe200000001ff */
[----:B------:R-:W-:-:S07]  /*3fa0*/  MOV R113, R107 ;  /* 0x0000006b00717202 */ /* 0x000fce0000000f00 */
[----:B------:R-:W-:Y:S05]  /*3fb0*/  WARPSYNC.COLLECTIVE R94, `(.L_x_7799) ;  /* 0x000000005e087348 */ /* 0x000fea0003c00000 */
[----:B------:R0:W1:Y:S02]  /*3fc0*/  SHFL.BFLY P1, R107, R109, R106, R95 ;  /* 0x0c00006a6d6b7389 */ /* 0x000064000002005f */
[----:B01----:R-:W-:Y:S05]  /*3fd0*/  ENDCOLLECTIVE ;  /* 0x000000000000791b */ /* 0x003fea0003800000 */
.L_x_7799:
[----:B------:R-:W-:-:S05]  /*3fe0*/  FADD.FTZ R117, R113, R100 ;  /* 0x0000006471757221 */ /* 0x000fca0000010000 */
[----:B------:R-:W-:Y:S01]  /*3ff0*/  MOV R109, R117 ;  /* 0x00000075006d7202 */ /* 0x000fe20000000f00 */
[----:B------:R-:W-:-:S07]  /*4000*/  FADD.FTZ R124, R115, R107 ;  /* 0x0000006b737c7221 */ /* 0x000fce0000010000 */
[----:B------:R-:W-:Y:S05]  /*4010*/  WARPSYNC.COLLECTIVE R94, `(.L_x_7800) ;  /* 0x000000005e087348 */ /* 0x000fea0003c00000 */
[----:B------:R0:W1:Y:S02]  /*4020*/  SHFL.BFLY P1, R107, R109, R106, R95 ;  /* 0x0c00006a6d6b7389 */ /* 0x000064000002005f */
[----:B01----:R-:W-:Y:S05]  /*4030*/  ENDCOLLECTIVE ;  /* 0x000000000000791b */ /* 0x003fea0003800000 */
.L_x_7800:
[----:B------:R-:W-:Y:S01]  /*4040*/  MOV R109, R124 ;  /* 0x0000007c006d7202 */ /* 0x000fe20000000f00 */
[----:B------:R-:W-:Y:S01]  /*4050*/  HFMA2 R106, -RZ, RZ, 0, 2.384185791015625e-07 ;  /* 0x00000004ff6a7431 */ /* 0x000fe200000001ff */
[----:B------:R-:W-:-:S07]  /*4060*/  MOV R122, R107 ;  /* 0x0000006b007a7202 */ /* 0x000fce0000000f00 */
[----:B------:R-:W-:Y:S05]  /*4070*/  WARPSYNC.COLLECTIVE R94, `(.L_x_7801) ;  /* 0x000000005e087348 */ /* 0x000fea0003c00000 */
[----:B------:R0:W1:Y:S02]  /*4080*/  SHFL.BFLY P1, R107, R109, R106, R95 ;  /* 0x0c00006a6d6b7389 */ /* 0x000064000002005f */
[----:B01----:R-:W-:Y:S05]  /*4090*/  ENDCOLLECTIVE ;  /* 0x000000000000791b */ /* 0x003fea0003800000 */
.L_x_7801:
[----:B------:R-:W-:-:S05]  /*40a0*/  FADD.FTZ R122, R117, R122 ;  /* 0x0000007a757a7221 */ /* 0x000fca0000010000 */
[----:B------:R-:W-:Y:S01]  /*40b0*/  MOV R109, R122 ;  /* 0x0000007a006d7202 */ /* 0x000fe20000000f00 */
[----:B------:R-:W-:-:S07]  /*40c0*/  FADD.FTZ R124, R124, R107 ;  /* 0x0000006b7c7c7221 */ /* 0x000fce0000010000 */
[----:B------:R-:W-:Y:S05]  /*40d0*/  WARPSYNC.COLLECTIVE R94, `(.L_x_7802) ;  /* 0x000000005e087348 */ /* 0x000fea0003c00000 */
[----:B------:R0:W1:Y:S02]  /*40e0*/  SHFL.BFLY P1, R107, R109, R106, R95 ;  /* 0x0c00006a6d6b7389 */ /* 0x000064000002005f */
[----:B01----:R-:W-:Y:S05]  /*40f0*/  ENDCOLLECTIVE ;  /* 0x000000000000791b */ /* 0x003fea0003800000 */
.L_x_7802:
[----:B------:R-:W-:Y:S01]  /*4100*/  MOV R109, R124 ;  /* 0x0000007c006d7202 */ /* 0x000fe20000000f00 */
[----:B------:R-:W-:Y:S01]  /*4110*/  HFMA2 R106, -RZ, RZ, 0, 4.76837158203125e-07 ;  /* 0x00000008ff6a7431 */ /* 0x000fe200000001ff */
[----:B------:R-:W-:-:S07]  /*4120*/  MOV R113, R107 ;  /* 0x0000006b00717202 */ /* 0x000fce0000000f00 */
[----:B------:R-:W-:Y:S05]  /*4130*/  WARPSYNC.COLLECTIVE R94, `(.L_x_7803) ;  /* 0x000000005e087348 */ /* 0x000fea0003c00000 */
[----:B------:R0:W1:Y:S02]  /*4140*/  SHFL.BFLY P1, R107, R109, R106, R95 ;  /* 0x0c00006a6d6b7389 */ /* 0x000064000002005f */
[----:B01----:R-:W-:Y:S05]  /*4150*/  ENDCOLLECTIVE ;  /* 0x000000000000791b */ /* 0x003fea0003800000 */
.L_x_7803:
[----:B------:R-:W-:-:S05]  /*4160*/  FADD.FTZ R122, R122, R113 ;  /* 0x000000717a7a7221 */ /* 0x000fca0000010000 */
[----:B------:R-:W-:Y:S01]  /*4170*/  MOV R109, R122 ;  /* 0x0000007a006d7202 */ /* 0x000fe20000000f00 */
[----:B------:R-:W-:-:S07]  /*4180*/  FADD.FTZ R113, R124, R107 ;  /* 0x0000006b7c717221 */ /* 0x000fce0000010000 */
[----:B------:R-:W-:Y:S05]  /*4190*/  WARPSYNC.COLLECTIVE R94, `(.L_x_7804) ;  /* 0x000000005e087348 */ /* 0x000fea0003c00000 */
[----:B------:R0:W1:Y:S02]  /*41a0*/  SHFL.BFLY P1, R107, R109, R106, R95 ;  /* 0x0c00006a6d6b7389 */ /* 0x000064000002005f */
[----:B01----:R-:W-:Y:S05]  /*41b0*/  ENDCOLLECTIVE ;  /* 0x000000000000791b */ /* 0x003fea0003800000 */
.L_x_7804:
[----:B------:R-:W-:Y:S01]  /*41c0*/  MOV R109, R113 ;  /* 0x00000071006d7202 */ /* 0x000fe20000000f00 */
[----:B------:R-:W-:Y:S01]  /*41d0*/  HFMA2 R106, -RZ, RZ, 0, 9.5367431640625e-07 ;  /* 0x00000010ff6a7431 */ /* 0x000fe200000001ff */
[----:B------:R-:W-:-:S07]  /*41e0*/  MOV R100, R107 ;  /* 0x0000006b00647202 */ /* 0x000fce0000000f00 */
[----:B------:R-:W-:Y:S05]  /*41f0*/  WARPSYNC.COLLECTIVE R94, `(.L_x_7805) ;  /* 0x000000005e087348 */ /* 0x000fea0003c00000 */
[----:B------:R0:W1:Y:S02]  /*4200*/  SHFL.BFLY P1, R107, R109, R106, R95 ;  /* 0x0c00006a6d6b7389 */ /* 0x000064000002005f */
[----:B01----:R-:W-:Y:S05]  /*4210*/  ENDCOLLECTIVE ;  /* 0x000000000000791b */ /* 0x003fea0003800000 */
.L_x_7805:
[----:B------:R-:W-:-:S05]  /*4220*/  FADD.FTZ R115, R122, R100 ;  /* 0x000000647a737221 */ /* 0x000fca0000010000 */
[----:B------:R-:W-:Y:S02]  /*4230*/  MOV R109, R115 ;  /* 0x00000073006d7202 */ /* 0x000fe40000000f00 */
[----:B------:R-:W-:-:S07]  /*4240*/  MOV R117, R107 ;  /* 0x0000006b00757202 */ /* 0x000fce0000000f00 */
[----:B------:R-:W-:Y:S05]  /*4250*/  WARPSYNC.COLLECTIVE R94, `(.L_x_7806) ;  /* 0x000000005e087348 */ /* 0x000fea0003c00000 */
[----:B------:R0:W1:Y:S02]  /*4260*/  SHFL.BFLY P1, R107, R109, R106, R95 ;  /* 0x0c00006a6d6b7389 */ /* 0x000064000002005f */
[----:B01----:R-:W-:Y:S05]  /*4270*/  ENDCOLLECTIVE ;  /* 0x000000000000791b */ /* 0x003fea0003800000 */
.L_x_7806:
[----:B------:R-:W-:Y:S05]  /*4280*/  BRA `(.L_x_7807) ;  /* 0xffffffcc00907947 */ /* 0x000fea000383ffff */
.L_x_7808:
        /* <DEDUP_REMOVED lines=15> */
.L_x_11291:


//--------------------- .text._ZN10layer_norm13ln_bwd_kernelINS_13Kernel_traitsIf6__halffS2_fjLj512ELj1ELj4ELj1ELj16ENS_18Kernel_traits_baseILj512EfS2_fS2_fjLj128EEEEELb0ELb1ELb0ELb0EEEvNS_9BwdParamsE --------------------------
	.section	.text._ZN10layer_norm13ln_bwd_kernelINS_13Kernel_traitsIf6__halffS2_fjLj512ELj1ELj4ELj1ELj16ENS_18Kernel_traits_baseILj512EfS2_fS2_fjLj128EEEEELb0ELb1ELb0ELb0EEEvNS_9BwdParamsE,"ax",@progbits
	.align	128
        .global         _ZN10layer_norm13ln_bwd_kernelINS_13Kernel_traitsIf6__halffS2_fjLj512ELj1ELj4ELj1ELj16ENS_18Kernel_traits_baseILj512EfS2_fS2_fjLj128EEEEELb0ELb1ELb0ELb0EEEvNS_9BwdParamsE
        .type           _ZN10layer_norm13ln_bwd_kernelINS_13Kernel_traitsIf6__halffS2_fjLj512ELj1ELj4ELj1ELj16ENS_18Kernel_traits_baseILj512EfS2_fS2_fjLj128EEEEELb0ELb1ELb0ELb0EEEvNS_9BwdParamsE,@function
        .size           _ZN10layer_norm13ln_bwd_kernelINS_13Kernel_traitsIf6__halffS2_fjLj512ELj1ELj4ELj1ELj16ENS_18Kernel_traits_baseILj512EfS2_fS2_fjLj128EEEEELb0ELb1ELb0ELb0EEEvNS_9BwdParamsE,(.L_x_11292 - _ZN10layer_norm13ln_bwd_kernelINS_13Kernel_traitsIf6__halffS2_fjLj512ELj1ELj4ELj1ELj16ENS_18Kernel_traits_baseILj512EfS2_fS2_fjLj128EEEEELb0ELb1ELb0ELb0EEEvNS_9BwdParamsE)
        .other          _ZN10layer_norm13ln_bwd_kernelINS_13Kernel_traitsIf6__halffS2_fjLj512ELj1ELj4ELj1ELj16ENS_18Kernel_traits_baseILj512EfS2_fS2_fjLj128EEEEELb0ELb1ELb0ELb0EEEvNS_9BwdParamsE,@"STO_CUDA_ENTRY STV_DEFAULT"
_ZN10layer_norm13ln_bwd_kernelINS_13Kernel_traitsIf6__halffS2_fjLj512ELj1ELj4ELj1ELj16ENS_18Kernel_traits_baseILj512EfS2_fS2_fjLj128EEEEELb0ELb1ELb0ELb0EEEvNS_9BwdParamsE:
.text._ZN10layer_norm13ln_bwd_kernelINS_13Kernel_traitsIf6__halffS2_fjLj512ELj1ELj4ELj1ELj16ENS_18Kernel_traits_baseILj512EfS2_fS2_fjLj128EEEEELb0ELb1ELb0ELb0EEEvNS_9BwdParamsE:
        /* <DEDUP_REMOVED lines=94> */
.L_x_7831:
        /* <DEDUP_REMOVED lines=18> */
[----:B------:R-:W-:Y:S01]  /*0700*/  HFMA2 R139, -RZ, RZ, 1.875, 0 ;  /* 0x3f800000ff8b7431 */ /* 0x000fe200000001ff */
[----:B------:R-:W-:Y:S02]  /*0710*/  ISETP.GE.U32.AND P3, PT, R136, 0x40, PT ;  /* 0x000000408800780c */ /* 0x000fe40003f66070 */
[----:B------:R-:W-:-:S02]  /*0720*/  ISETP.NE.AND.EX P1, PT, RZ, UR11, PT, P1 ;  /* 0x0000000bff007c0c */ /* 0x000fc4000bf25310 */
[----:B------:R-:W-:Y:S01]  /*0730*/  MOV R153, R135 ;  /* 0x0000008700997202 */ /* 0x000fe20000000f00 */
[----:B---3--:R-:W-:Y:S01]  /*0740*/  @P0 HADD2.F32 R139, -RZ, R150.H0_H0 ;  /* 0x20000096ff8b0230 */ /* 0x008fe20000004100 */
[----:B------:R-:W-:Y:S02]  /*0750*/  CS2R R150, SRZ ;  /* 0x0000000000967805 */ /* 0x000fe4000001ff00 */
        /* <DEDUP_REMOVED lines=15> */
[----:B------:R-:W-:Y:S01]  /*0850*/  IADD3 R153, PT, PT, R135, 0x20, RZ ;  /* 0x0000002087997810 */ /* 0x000fe20007ffe0ff */
[C---:B--2---:R-:W-:Y:S01]  /*0860*/  FADD.FTZ R140, -R148.reuse, R116 ;  /* 0x00000074948c7221 */ /* 0x044fe20000010100 */
[C---:B------:R-:W-:Y:S01]  /*0870*/  FADD.FTZ R150, -R148.reuse, R118 ;  /* 0x0000007694967221 */ /* 0x040fe20000010100 */
[----:B------:R-:W-:Y:S02]  /*0880*/  FADD.FTZ R152, -R148, R119 ;  /* 0x0000007794987221 */ /* 0x000fe40000010100 */
[----:B-----5:R-:W-:Y:S01]  /*0890*/  FMUL.FTZ R149, R141, R140 ;  /* 0x0000008c8d957220 */ /* 0x020fe20000410000 */
[----:B----4-:R-:W-:-:S02]  /*08a0*/  HADD2.F32 R147, -RZ, R120.H0_H0 ;  /* 0x20000078ff937230 */ /* 0x010fc40000004100 */
[----:B------:R-:W-:Y:S01]  /*08b0*/  FADD.FTZ R146, -R148, R117 ;  /* 0x0000007594927221 */ /* 0x000fe20000010100 */
[--C-:B------:R-:W-:Y:S02]  /*08c0*/  HADD2.F32 R119, -RZ, R121.reuse.H0_H0 ;  /* 0x20000079ff777230 */ /* 0x100fe40000004100 */
[----:B0-----:R-:W-:Y:S01]  /*08d0*/  FMUL.FTZ R145, R141, R150 ;  /* 0x000000968d917220 */ /* 0x001fe20000410000 */
[----:B------:R-:W-:Y:S02]  /*08e0*/  HADD2.F32 R120, -RZ, R120.H1_H1 ;  /* 0x30000078ff787230 */ /* 0x000fe40000004100 */
[----:B------:R-:W-:Y:S01]  /*08f0*/  FADD.FTZ R56, R56, R147 ;  /* 0x0000009338387221 */ /* 0x000fe20000010000 */
[-C--:B------:R-:W-:Y:S01]  /*0900*/  FFMA.FTZ R72, R149, R147.reuse, R72 ;  /* 0x0000009395487223 */ /* 0x080fe20000010048 */
[----:B------:R-:W-:Y:S01]  /*0910*/  FMUL.FTZ R147, R104, R147 ;  /* 0x0000009368937220 */ /* 0x000fe20000410000 */
[----:B------:R-:W-:Y:S01]  /*0920*/  FMUL.FTZ R146, R141, R146 ;  /* 0x000000928d927220 */ /* 0x000fe20000410000 */
[----:B------:R-:W-:Y:S01]  /*0930*/  FADD.FTZ R58, R58, R119 ;  /* 0x000000773a3a7221 */ /* 0x000fe20000010000 */
[-C--:B------:R-:W-:Y:S01]  /*0940*/  FFMA.FTZ R74, R145, R119.reuse, R74 ;  /* 0x00000077914a7223 */ /* 0x080fe2000001004a */
[----:B-1----:R-:W-:Y:S01]  /*0950*/  FMUL.FTZ R143, R106, R119 ;  /* 0x000000776a8f7220 */ /* 0x002fe20000410000 */
[----:B------:R-:W-:-:S02]  /*0960*/  HADD2.F32 R154, -RZ, R121.H1_H1 ;  /* 0x30000079ff9a7230 */ /* 0x000fc40000004100 */
[C---:B---3--:R-:W-:Y:S01]  /*0970*/  FADD.FTZ R124, -R148.reuse, R124 ;  /* 0x0000007c947c7221 */ /* 0x048fe20000010100 */
[-C--:B------:R-:W-:Y:S01]  /*0980*/  FMUL.FTZ R144, R105, R120.reuse ;  /* 0x0000007869907220 */ /* 0x080fe20000410000 */
[----:B------:R-:W-:Y:S01]  /*0990*/  FADD.FTZ R119, RZ, R147 ;  /* 0x00000093ff777221 */ /* 0x000fe20000010000 */
[----:B------:R-:W-:Y:S01]  /*09a0*/  FFMA.FTZ R121, R149, R147, RZ ;  /* 0x0000009395797223 */ /* 0x000fe200000100ff */
[--C-:B------:R-:W-:Y:S02]  /*09b0*/  HADD2.F32 R151, -RZ, R122.reuse.H0_H0 ;  /* 0x2000007aff977230 */ /* 0x100fe40000004100 */
[C---:B------:R-:W-:Y:S01]  /*09c0*/  FADD.FTZ R156, -R148.reuse, R125 ;  /* 0x0000007d949c7221 */ /* 0x040fe20000010100 */
[----:B------:R-:W-:Y:S02]  /*09d0*/  HADD2.F32 R118, -RZ, R122.H1_H1 ;  /* 0x3000007aff767230 */ /* 0x000fe40000004100 */
[----:B------:R-:W-:Y:S01]  /*09e0*/  FADD.FTZ R122, -R148, R127 ;  /* 0x0000007f947a7221 */ /* 0x000fe20000010100 */
[----:B------:R-:W-:Y:S01]  /*09f0*/  FADD.FTZ R57, R57, R120 ;  /* 0x0000007839397221 */ /* 0x000fe20000010000 */
[C---:B------:R-:W-:Y:S01]  /*0a00*/  FFMA.FTZ R73, R146.reuse, R120, R73 ;  /* 0x0000007892497223 */ /* 0x040fe20000010049 */
[----:B------:R-:W-:Y:S01]  /*0a10*/  FMUL.FTZ R127, R141, R124 ;  /* 0x0000007c8d7f7220 */ /* 0x000fe20000410000 */
[----:B------:R-:W-:Y:S01]  /*0a20*/  FADD.FTZ R120, R119, R144 ;  /* 0x0000009077787221 */ /* 0x000fe20000010000 */
[----:B------:R-:W-:Y:S01]  /*0a30*/  FFMA.FTZ R124, R146, R144, R121 ;  /* 0x00000090927c7223 */ /* 0x000fe20000010079 */
[----:B------:R-:W-:Y:S01]  /*0a40*/  FADD.FTZ R158, -R148, R126 ;  /* 0x0000007e949e7221 */ /* 0x000fe20000010100 */
        /* <DEDUP_REMOVED lines=12> */
[----:B------:R-:W-:Y:S01]  /*0b10*/  FADD.FTZ R52, R52, R151 ;  /* 0x0000009734347221 */ /* 0x000fe20000010000 */
[C---:B------:R-:W-:Y:S01]  /*0b20*/  FFMA.FTZ R68, R127.reuse, R151, R68 ;  /* 0x000000977f447223 */ /* 0x040fe20000010044 */
[----:B------:R-:W-:Y:S01]  /*0b30*/  FADD.FTZ R119, R118, R125 ;  /* 0x0000007d76777221 */ /* 0x000fe20000010000 */
[----:B------:R-:W-:Y:S01]  /*0b40*/  FFMA.FTZ R151, R127, R125, R120 ;  /* 0x0000007d7f977223 */ /* 0x000fe20000010078 */
[----:B------:R-:W-:Y:S02]  /*0b50*/  HADD2.F32 R116, -RZ, R123.H1_H1 ;  /* 0x3000007bff747230 */ /* 0x000fe40000004100 */
[-C--:B------:R-:W-:Y:S01]  /*0b60*/  FMUL.FTZ R120, R102, R117.reuse ;  /* 0x0000007566787220 */ /* 0x080fe20000410000 */
        /* <DEDUP_REMOVED lines=14> */
[----:B------:R-:W-:-:S07]  /*0c50*/  FFMA.FTZ R150, R122, R121, R118 ;  /* 0x000000797a967223 */ /* 0x000fce0000010076 */
.L_x_7812:
[----:B------:R-:W-:Y:S05]  /*0c60*/  BSYNC.RECONVERGENT B1 ;  /* 0x0000000000017941 */ /* 0x000fea0003800200 */
.L_x_7811:
        /* <DEDUP_REMOVED lines=25> */
[----:B------:R-:W-:Y:S01]  /*0e00*/  FMUL.FTZ R8, R88, R11 ;  /* 0x0000000b58087220 */ /* 0x000fe20000410000 */
[C---:B------:R-:W-:Y:S01]  /*0e10*/  FADD.FTZ R6, -R148.reuse, R6 ;  /* 0x0000000694067221 */ /* 0x040fe20000010100 */
[----:B------:R-:W-:Y:S01]  /*0e20*/  FADD.FTZ R152, -R148, R9 ;  /* 0x0000000994987221 */ /* 0x000fe20000010100 */
[--C-:B------:R-:W-:Y:S02]  /*0e30*/  HADD2.F32 R129, -RZ, R117.reuse.H0_H0 ;  /* 0x20000075ff817230 */ /* 0x100fe40000004100 */
[----:B------:R-:W-:Y:S01]  /*0e40*/  FMUL.FTZ R2, R141, R130 ;  /* 0x000000828d027220 */ /* 0x000fe20000410000 */
[----:B------:R-:W-:-:S02]  /*0e50*/  HADD2.F32 R148, -RZ, R117.H1_H1 ;  /* 0x30000075ff947230 */ /* 0x000fc40000004100 */
[----:B------:R-:W-:Y:S01]  /*0e60*/  FMUL.FTZ R4, R141, R128 ;  /* 0x000000808d047220 */ /* 0x000fe20000410000 */
[----:B------:R-:W-:Y:S01]  /*0e70*/  FADD.FTZ R48, R48, R11 ;  /* 0x0000000b30307221 */ /* 0x000fe20000010000 */
[----:B------:R-:W-:Y:S01]  /*0e80*/  FFMA.FTZ R64, R3, R11, R64 ;  /* 0x0000000b03407223 */ /* 0x000fe20000010040 */
[--C-:B------:R-:W-:Y:S02]  /*0e90*/  HADD2.F32 R117, -RZ, R119.reuse.H0_H0 ;  /* 0x20000077ff757230 */ /* 0x100fe40000004100 */
[----:B------:R-:W-:Y:S01]  /*0ea0*/  FMUL.FTZ R11, R89, R10 ;  /* 0x0000000a590b7220 */ /* 0x000fe20000410000 */
[----:B------:R-:W-:Y:S02]  /*0eb0*/  HADD2.F32 R116, -RZ, R119.H1_H1 ;  /* 0x30000077ff747230 */ /* 0x000fe40000004100 */
        /* <DEDUP_REMOVED lines=8> */
[----:B------:R-:W-:-:S02]  /*0f40*/  HADD2.F32 R133, -RZ, R118.H0_H0 ;  /* 0x20000076ff857230 */ /* 0x000fc40000004100 */
        /* <DEDUP_REMOVED lines=33> */
.L_x_7814:
[----:B------:R-:W-:Y:S05]  /*1160*/  BSYNC.RECONVERGENT B1 ;  /* 0x0000000000017941 */ /* 0x000fea0003800200 */
.L_x_7813:
        /* <DEDUP_REMOVED lines=20> */
.L_x_7849:
[----:B-1----:R-:W-:Y:S01]  /*12b0*/  FADD.FTZ R116, R151, R116 ;  /* 0x0000007497747221 */ /* 0x002fe20000010000 */
[----:B--2---:R-:W-:Y:S01]  /*12c0*/  FADD.FTZ R117, R150, R117 ;  /* 0x0000007596757221 */ /* 0x004fe20000010000 */
[----:B------:R-:W-:Y:S02]  /*12d0*/  BSSY.RECONVERGENT B1, `(.L_x_7816) ;  /* 0x0000238000017945 */ /* 0x000fe40003800200 */
[----:B------:R-:W-:Y:S01]  /*12e0*/  FMUL.FTZ R116, R116, UR12 ;  /* 0x0000000c74747c20 */ /* 0x000fe20008410000 */
[----:B0-----:R-:W-:-:S04]  /*12f0*/  FMUL.FTZ R151, R117, UR12 ;  /* 0x0000000c75977c20 */ /* 0x001fc80008410000 */
[----:B------:R-:W-:Y:S01]  /*1300*/  FSEL R148, R116, RZ, !P5 ;  /* 0x000000ff74947208 */ /* 0x000fe20006800000 */
        /* <DEDUP_REMOVED lines=11> */
[--C-:B-----5:R-:W-:Y:S02]  /*13c0*/  HADD2.F32 R154, -RZ, R119.reuse.H1_H1 ;  /* 0x30000077ff9a7230 */ /* 0x120fe40000004100 */
[----:B------:R-:W-:Y:S01]  /*13d0*/  FADD.FTZ R150, R120, -R153 ;  /* 0x8000009978967221 */ /* 0x000fe20000010000 */
[----:B------:R-:W-:Y:S01]  /*13e0*/  FADD.FTZ R152, R121, -R152 ;  /* 0x8000009879987221 */ /* 0x000fe20000010000 */
[----:B------:R-:W-:Y:S02]  /*13f0*/  HADD2.F32 R155, -RZ, R116.H0_H0 ;  /* 0x20000074ff9b7230 */ /* 0x000fe40000004100 */
[C---:B------:R-:W-:Y:S01]  /*1400*/  FMUL.FTZ R150, R141.reuse, R150 ;  /* 0x000000968d967220 */ /* 0x040fe20000410000 */
[----:B------:R-:W-:Y:S01]  /*1410*/  FMUL.FTZ R156, R141, R152 ;  /* 0x000000988d9c7220 */ /* 0x000fe20000410000 */
[----:B------:R-:W-:-:S02]  /*1420*/  HADD2.F32 R152, -RZ, R119.H0_H0 ;  /* 0x20000077ff987230 */ /* 0x000fc40000004100 */
[-C--:B------:R-:W-:Y:S01]  /*1430*/  FMUL.FTZ R119, R150, R139.reuse ;  /* 0x0000008b96777220 */ /* 0x080fe20000410000 */
[----:B------:R-:W-:Y:S01]  /*1440*/  FMUL.FTZ R156, R156, R139 ;  /* 0x0000008b9c9c7220 */ /* 0x000fe20000410000 */
[----:B------:R-:W-:Y:S02]  /*1450*/  HADD2.F32 R157, -RZ, R116.H1_H1 ;  /* 0x30000074ff9d7230 */ /* 0x000fe40000004100 */
[----:B------:R-:W-:Y:S01]  /*1460*/  FFMA.FTZ R152, R119, R152, R38 ;  /* 0x0000009877987223 */ /* 0x000fe20000010026 */
[-CC-:B------:R-:W-:Y:S01]  /*1470*/  FFMA.FTZ R38, R127, R151.reuse, R148.reuse ;  /* 0x000000977f267223 */ /* 0x180fe20000010094 */
[----:B------:R-:W-:Y:S01]  /*1480*/  FFMA.FTZ R154, R156, R154, R39 ;  /* 0x0000009a9c9a7223 */ /* 0x000fe20000010027 */
[----:B------:R-:W-:Y:S01]  /*1490*/  FFMA.FTZ R39, R126, R151, R148 ;  /* 0x000000977e277223 */ /* 0x000fe20000010094 */
[----:B------:R-:W-:Y:S01]  /*14a0*/  FMUL.FTZ R119, R94, R119 ;  /* 0x000000775e777220 */ /* 0x000fe20000410000 */
[----:B------:R-:W-:Y:S01]  /*14b0*/  FADD.FTZ R38, R125, -R38 ;  /* 0x800000267d267221 */ /* 0x000fe20000010000 */
[----:B------:R-:W-:Y:S01]  /*14c0*/  FMUL.FTZ R156, R95, R156 ;  /* 0x0000009c5f9c7220 */ /* 0x000fe20000410000 */
[----:B------:R-:W-:-:S02]  /*14d0*/  FADD.FTZ R150, R124, -R39 ;  /* 0x800000277c967221 */ /* 0x000fc40000010000 */
[C---:B------:R-:W-:Y:S02]  /*14e0*/  FMUL.FTZ R38, R141.reuse, R38 ;  /* 0x000000268d267220 */ /* 0x040fe40000410000 */
[----:B------:R-:W-:Y:S01]  /*14f0*/  FMUL.FTZ R158, R141, R150 ;  /* 0x000000968d9e7220 */ /* 0x000fe20000410000 */
[--C-:B------:R-:W-:Y:S02]  /*1500*/  HADD2.F32 R150, -RZ, R118.reuse.H0_H0 ;  /* 0x20000076ff967230 */ /* 0x100fe40000004100 */
[-C--:B------:R-:W-:Y:S01]  /*1510*/  FMUL.FTZ R39, R38, R139.reuse ;  /* 0x0000008b26277220 */ /* 0x080fe20000410000 */
[----:B------:R-:W-:Y:S02]  /*1520*/  HADD2.F32 R118, -RZ, R118.H1_H1 ;  /* 0x30000076ff767230 */ /* 0x000fe40000004100 */
[----:B------:R-:W-:Y:S01]  /*1530*/  FMUL.FTZ R38, R158, R139 ;  /* 0x0000008b9e267220 */ /* 0x000fe20000410000 */
[----:B------:R-:W-:Y:S01]  /*1540*/  F2FP.F16.F32.PACK_AB R119, R156, R119 ;  /* 0x000000779c77723e */ /* 0x000fe200000000ff */
[----:B------:R-:W-:Y:S01]  /*1550*/  FFMA.FTZ R150, R39, R150, R36 ;  /* 0x0000009627967223 */ /* 0x000fe20000010024 */
[-CC-:B------:R-:W-:Y:S01]  /*1560*/  FFMA.FTZ R36, R145, R151.reuse, R148.reuse ;  /* 0x0000009791247223 */ /* 0x180fe20000010094 */
[----:B------:R-:W-:Y:S01]  /*1570*/  FFMA.FTZ R153, R38, R118, R37 ;  /* 0x0000007626997223 */ /* 0x000fe20000010025 */
[----:B------:R-:W-:-:S02]  /*1580*/  FFMA.FTZ R37, R142, R151, R148 ;  /* 0x000000978e257223 */ /* 0x000fc40000010094 */
[----:B------:R-:W-:Y:S02]  /*1590*/  FADD.FTZ R36, R143, -R36 ;  /* 0x800000248f247221 */ /* 0x000fe40000010000 */
[----:B------:R-:W-:Y:S02]  /*15a0*/  FADD.FTZ R118, R140, -R37 ;  /* 0x800000258c767221 */ /* 0x000fe40000010000 */
[C---:B------:R-:W-:Y:S02]  /*15b0*/  FMUL.FTZ R36, R141.reuse, R36 ;  /* 0x000000248d247220 */ /* 0x040fe40000410000 */
[----:B------:R-:W-:Y:S01]  /*15c0*/  FMUL.FTZ R158, R141, R118 ;  /* 0x000000768d9e7220 */ /* 0x000fe20000410000 */
[--C-:B------:R-:W-:Y:S02]  /*15d0*/  HADD2.F32 R118, -RZ, R117.reuse.H0_H0 ;  /* 0x20000075ff767230 */ /* 0x100fe40000004100 */
[----:B------:R-:W-:Y:S01]  /*15e0*/  FMUL.FTZ R37, R36, R139 ;  /* 0x0000008b24257220 */ /* 0x000fe20000410000 */
[----:B------:R-:W-:-:S02]  /*15f0*/  HADD2.F32 R117, -RZ, R117.H1_H1 ;  /* 0x30000075ff757230 */ /* 0x000fc40000004100 */
[----:B------:R-:W-:Y:S01]  /*1600*/  FMUL.FTZ R36, R158, R139 ;  /* 0x0000008b9e247220 */ /* 0x000fe20000410000 */
[----:B------:R-:W-:Y:S01]  /*1610*/  FFMA.FTZ R42, R37, R118, R42 ;  /* 0x00000076252a7223 */ /* 0x000fe2000001002a */
[--C-:B------:R-:W-:Y:S02]  /*1620*/  FFMA.FTZ R118, R149, R151, R148.reuse ;  /* 0x0000009795767223 */ /* 0x100fe40000010094 */
[----:B------:R-:W-:Y:S01]  /*1630*/  FFMA.FTZ R43, R36, R117, R43 ;  /* 0x00000075242b7223 */ /* 0x000fe2000001002b */
[----:B------:R-:W-:Y:S01]  /*1640*/  FFMA.FTZ R117, R146, R151, R148 ;  /* 0x0000009792757223 */ /* 0x000fe20000010094 */
[----:B------:R-:W-:-:S03]  /*1650*/  FADD.FTZ R118, R147, -R118 ;  /* 0x8000007693767221 */ /* 0x000fc60000010000 */
[----:B------:R-:W-:Y:S01]  /*1660*/  FADD.FTZ R158, R144, -R117 ;  /* 0x80000075909e7221 */ /* 0x000fe20000010000 */
[----:B------:R-:W-:-:S03]  /*1670*/  FMUL.FTZ R118, R141, R118 ;  /* 0x000000768d767220 */ /* 0x000fc60000410000 */
[----:B------:R-:W-:Y:S01]  /*1680*/  FMUL.FTZ R158, R141, R158 ;  /* 0x0000009e8d9e7220 */ /* 0x000fe20000410000 */
[----:B------:R-:W-:Y:S01]  /*1690*/  FMUL.FTZ R117, R118, R139 ;  /* 0x0000008b76757220 */ /* 0x000fe20000410000 */
[----:B------:R-:W-:Y:S02]  /*16a0*/  FMUL.FTZ R118, R92, R39 ;  /* 0x000000275c767220 */ /* 0x000fe40000410000 */
        /* <DEDUP_REMOVED lines=8> */
[----:B------:R-:W-:-:S02]  /*1730*/  F2FP.F16.F32.PACK_AB R118, R155, R118 ;  /* 0x000000769b76723e */ /* 0x000fc400000000ff */
[----:B------:R-:W-:Y:S02]  /*1740*/  F2FP.F16.F32.PACK_AB R117, R39, R38 ;  /* 0x000000262775723e */ /* 0x000fe400000000ff */
[----:B------:R-:W-:Y:S01]  /*1750*/  F2FP.F16.F32.PACK_AB R116, R37, R36 ;  /* 0x000000242574723e */ /* 0x000fe200000000ff */
[----:B------:R-:W-:Y:S06]  /*1760*/  BRA `(.L_x_7821) ;  /* 0x0000000000f07947 */ /* 0x000fec0003800000 */
.L_x_7820:
[-CC-:B------:R-:W-:Y:S01]  /*1770*/  FFMA.FTZ R109, R146, R151.reuse, R148.reuse ;  /* 0x00000097926d7223 */ /* 0x180fe20000010094 */
[-CC-:B------:R-:W-:Y:S01]  /*1780*/  FFMA.FTZ R108, R149, R151.reuse, R148.reuse ;  /* 0x00000097956c7223 */ /* 0x180fe20000010094 */
[--C-:B-----5:R-:W-:Y:S02]  /*1790*/  HADD2.F32 R110, -RZ, R116.reuse.H0_H0 ;  /* 0x20000074ff6e7230 */ /* 0x120fe40000004100 */
[-C--:B------:R-:W-:Y:S01]  /*17a0*/  FFMA.FTZ R114, R145, R151.reuse, R148 ;  /* 0x0000009791727223 */ /* 0x080fe20000010094 */
[----:B------:R-:W-:Y:S01]  /*17b0*/  FADD.FTZ R112, R144, -R109 ;  /* 0x8000006d90707221 */ /* 0x000fe20000010000 */
[----:B------:R-:W-:Y:S01]  /*17c0*/  FADD.FTZ R108, R147, -R108 ;  /* 0x8000006c936c7221 */ /* 0x000fe20000010000 */
[----:B------:R-:W-:Y:S02]  /*17d0*/  HADD2.F32 R116, -RZ, R116.H1_H1 ;  /* 0x30000074ff747230 */ /* 0x000fe40000004100 */
[----:B------:R-:W-:Y:S01]  /*17e0*/  FFMA.FTZ R113, R142, R151, R148 ;  /* 0x000000978e717223 */ /* 0x000fe20000010094 */
[C---:B------:R-:W-:Y:S01]  /*17f0*/  FMUL.FTZ R109, R141.reuse, R112 ;  /* 0x000000708d6d7220 */ /* 0x040fe20000410000 */
[----:B------:R-:W-:Y:S01]  /*1800*/  FMUL.FTZ R108, R141, R108 ;  /* 0x0000006c8d6c7220 */ /* 0x000fe20000410000 */
[----:B------:R-:W-:Y:S01]  /*1810*/  FADD.FTZ R114, R143, -R114 ;  /* 0x800000728f727221 */ /* 0x000fe20000010000 */
[----:B------:R-:W-:Y:S01]  /*1820*/  FADD.FTZ R150, R140, -R113 ;  /* 0x800000718c967221 */ /* 0x000fe20000010000 */
[-C--:B------:R-:W-:Y:S01]  /*1830*/  FMUL.FTZ R112, R109, R139.reuse ;  /* 0x0000008b6d707220 */ /* 0x080fe20000410000 */
[----:B------:R-:W-:Y:S01]  /*1840*/  FMUL.FTZ R111, R108, R139 ;  /* 0x0000008b6c6f7220 */ /* 0x000fe20000410000 */
[----:B------:R-:W-:-:S02]  /*1850*/  HADD2.F32 R152, -RZ, R119.H0_H0 ;  /* 0x20000077ff987230 */ /* 0x000fc40000004100 */
[----:B------:R-:W-:Y:S01]  /*1860*/  FFMA.FTZ R41, R112, R116, R41 ;  /* 0x0000007470297223 */ /* 0x000fe20000010029 */
[----:B------:R-:W-:Y:S01]  /*1870*/  FFMA.FTZ R40, R111, R110, R40 ;  /* 0x0000006e6f287223 */ /* 0x000fe20000010028 */
[----:B------:R-:W-:Y:S01]  /*1880*/  FMUL.FTZ R116, R96, R111 ;  /* 0x0000006f60747220 */ /* 0x000fe20000410000 */
[----:B------:R-:W-:Y:S01]  /*1890*/  FMUL.FTZ R113, R97, R112 ;  /* 0x0000007061717220 */ /* 0x000fe20000410000 */
[----:B------:R-:W-:Y:S01]  /*18a0*/  FMUL.FTZ R110, R141, R114 ;  /* 0x000000728d6e7220 */ /* 0x000fe20000410000 */
[----:B------:R-:W-:Y:S01]  /*18b0*/  FFMA.FTZ R112, R127, R151, R148 ;  /* 0x000000977f707223 */ /* 0x000fe20000010094 */
[--C-:B------:R-:W-:Y:S02]  /*18c0*/  HADD2.F32 R114, -RZ, R117.reuse.H0_H0 ;  /* 0x20000075ff727230 */ /* 0x100fe40000004100 */
[----:B------:R-:W-:Y:S01]  /*18d0*/  FMUL.FTZ R111, R141, R150 ;  /* 0x000000968d6f7220 */ /* 0x000fe20000410000 */
[----:B------:R-:W-:Y:S01]  /*18e0*/  FMUL.FTZ R155, R110, R139 ;  /* 0x0000008b6e9b7220 */ /* 0x000fe20000410000 */
[----:B------:R-:W-:Y:S01]  /*18f0*/  F2FP.F16.F32.PACK_AB R116, R113, R116 ;  /* 0x000000747174723e */ /* 0x000fe200000000ff */
[----:B------:R-:W-:Y:S01]  /*1900*/  FADD.FTZ R112, R125, -R112 ;  /* 0x800000707d707221 */ /* 0x000fe20000010000 */
[----:B------:R-:W-:Y:S01]  /*1910*/  FFMA.FTZ R113, R126, R151, R148 ;  /* 0x000000977e717223 */ /* 0x000fe20000010094 */
[----:B------:R-:W-:-:S02]  /*1920*/  HADD2.F32 R117, -RZ, R117.H1_H1 ;  /* 0x30000075ff757230 */ /* 0x000fc40000004100 */
[----:B------:R-:W-:Y:S01]  /*1930*/  FMUL.FTZ R156, R111, R139 ;  /* 0x0000008b6f9c7220 */ /* 0x000fe20000410000 */
[----:B------:R-:W-:Y:S01]  /*1940*/  FFMA.FTZ R42, R155, R114, R42 ;  /* 0x000000729b2a7223 */ /* 0x000fe2000001002a */
[C---:B------:R-:W-:Y:S01]  /*1950*/  FMUL.FTZ R112, R141.reuse, R112 ;  /* 0x000000708d707220 */ /* 0x040fe20000410000 */
[----:B------:R-:W-:Y:S01]  /*1960*/  FADD.FTZ R114, R124, -R113 ;  /* 0x800000717c727221 */ /* 0x000fe20000010000 */
[----:B------:R-:W-:Y:S01]  /*1970*/  FFMA.FTZ R43, R156, R117, R43 ;  /* 0x000000759c2b7223 */ /* 0x000fe2000001002b */
[--C-:B------:R-:W-:Y:S02]  /*1980*/  HADD2.F32 R150, -RZ, R118.reuse.H0_H0 ;  /* 0x20000076ff967230 */ /* 0x100fe40000004100 */
[----:B------:R-:W-:Y:S01]  /*1990*/  FMUL.FTZ R117, R112, R139 ;  /* 0x0000008b70757220 */ /* 0x000fe20000410000 */
[----:B------:R-:W-:Y:S01]  /*19a0*/  FMUL.FTZ R113, R141, R114 ;  /* 0x000000728d717220 */ /* 0x000fe20000410000 */
[----:B------:R-:W-:Y:S02]  /*19b0*/  HADD2.F32 R118, -RZ, R118.H1_H1 ;  /* 0x30000076ff767230 */ /* 0x000fe40000004100 */
[----:B------:R-:W-:Y:S01]  /*19c0*/  FMUL.FTZ R155, R98, R155 ;  /* 0x0000009b629b7220 */ /* 0x000fe20000410000 */
[----:B------:R-:W-:Y:S01]  /*19d0*/  FFMA.FTZ R150, R117, R150, R36 ;  /* 0x0000009675967223 */ /* 0x000fe20000010024 */
[----:B------:R-:W-:Y:S01]  /*19e0*/  FMUL.FTZ R36, R113, R139 ;  /* 0x0000008b71247220 */ /* 0x000fe20000410000 */
[----:B------:R-:W-:-:S02]  /*19f0*/  HADD2.F32 R119, -RZ, R119.H1_H1 ;  /* 0x30000077ff777230 */ /* 0x000fc40000004100 */
[----:B------:R-:W-:Y:S01]  /*1a00*/  FMUL.FTZ R156, R99, R156 ;  /* 0x0000009c639c7220 */ /* 0x000fe20000410000 */
[----:B------:R-:W-:Y:S01]  /*1a10*/  FFMA.FTZ R153, R36, R118, R37 ;  /* 0x0000007624997223 */ /* 0x000fe20000010025 */
[-CC-:B------:R-:W-:Y:S01]  /*1a20*/  FFMA.FTZ R37, R123, R151.reuse, R148.reuse ;  /* 0x000000977b257223 */ /* 0x180fe20000010094 */
[----:B------:R-:W-:-:S03]  /*1a30*/  FFMA.FTZ R118, R122, R151, R148 ;  /* 0x000000977a767223 */ /* 0x000fc60000010094 */
[----:B------:R-:W-:Y:S01]  /*1a40*/  FADD.FTZ R114, R120, -R37 ;  /* 0x8000002578727221 */ /* 0x000fe20000010000 */
[----:B------:R-:W-:Y:S01]  /*1a50*/  FADD.FTZ R118, R121, -R118 ;  /* 0x8000007679767221 */ /* 0x000fe20000010000 */
[----:B------:R-:W-:Y:S02]  /*1a60*/  FMUL.FTZ R37, R93, R36 ;  /* 0x000000245d257220 */ /* 0x000fe40000410000 */
[C---:B------:R-:W-:Y:S01]  /*1a70*/  FMUL.FTZ R114, R141.reuse, R114 ;  /* 0x000000728d727220 */ /* 0x040fe20000410000 */
[----:B------:R-:W-:Y:S01]  /*1a80*/  FMUL.FTZ R115, R141, R118 ;  /* 0x000000768d737220 */ /* 0x000fe20000410000 */
[----:B------:R-:W-:Y:S01]  /*1a90*/  FMUL.FTZ R118, R92, R117 ;  /* 0x000000755c767220 */ /* 0x000fe20000410000 */
[----:B------:R-:W-:Y:S01]  /*1aa0*/  F2FP.F16.F32.PACK_AB R117, R156, R155 ;  /* 0x0000009b9c75723e */ /* 0x000fe200000000ff */
[----:B------:R-:W-:-:S03]  /*1ab0*/  FMUL.FTZ R157, R114, R139 ;  /* 0x0000008b729d7220 */ /* 0x000fc60000410000 */
[----:B------:R-:W-:Y:S01]  /*1ac0*/  F2FP.F16.F32.PACK_AB R118, R37, R118 ;  /* 0x000000762576723e */ /* 0x000fe200000000ff */
[----:B------:R-:W-:Y:S01]  /*1ad0*/  FFMA.FTZ R152, R157, R152, R38 ;  /* 0x000000989d987223 */ /* 0x000fe20000010026 */
[----:B------:R-:W-:-:S04]  /*1ae0*/  FMUL.FTZ R38, R115, R139 ;  /* 0x0000008b73267220 */ /* 0x000fc80000410000 */
[----:B------:R-:W-:Y:S01]  /*1af0*/  FFMA.FTZ R154, R38, R119, R39 ;  /* 0x00000077269a7223 */ /* 0x000fe20000010027 */
[----:B------:R-:W-:Y:S01]  /*1b00*/  FMUL.FTZ R119, R94, R157 ;  /* 0x0000009d5e777220 */ /* 0x000fe20000410000 */
[----:B------:R-:W-:-:S05]  /*1b10*/  FMUL.FTZ R38, R95, R38 ;  /* 0x000000265f267220 */ /* 0x000fca0000410000 */
[----:B------:R-:W-:-:S07]  /*1b20*/  F2FP.F16.F32.PACK_AB R119, R38, R119 ;  /* 0x000000772677723e */ /* 0x000fce00000000ff */
.L_x_7821:
        /* <DEDUP_REMOVED lines=12> */
.L_x_7819:
[----:B------:R-:W-:Y:S05]  /*1bf0*/  BSYNC.RECONVERGENT B2 ;  /* 0x0000000000027941 */ /* 0x000fea0003800200 */
.L_x_7818:
        /* <DEDUP_REMOVED lines=15> */
[C---:B-----5:R-:W-:Y:S01]  /*1cf0*/  FMUL.FTZ R108, R141.reuse, R108 ;  /* 0x0000006c8d6c7220 */ /* 0x060fe20000410000 */
[----:B------:R-:W-:Y:S01]  /*1d00*/  FMUL.FTZ R109, R141, R110 ;  /* 0x0000006e8d6d7220 */ /* 0x000fe20000410000 */
[-CC-:B------:R-:W-:Y:S01]  /*1d10*/  FFMA.FTZ R153, R9, R151.reuse, R148.reuse ;  /* 0x0000009709997223 */ /* 0x180fe20000010094 */
[----:B------:R-:W-:Y:S01]  /*1d20*/  FFMA.FTZ R152, R132, R151, R148 ;  /* 0x0000009784987223 */ /* 0x000fe20000010094 */
[----:B------:R-:W-:-:S02]  /*1d30*/  HADD2.F32 R110, -RZ, R116.H0_H0 ;  /* 0x20000074ff6e7230 */ /* 0x000fc40000004100 */
[-C--:B------:R-:W-:Y:S01]  /*1d40*/  FMUL.FTZ R151, R108, R139.reuse ;  /* 0x0000008b6c977220 */ /* 0x080fe20000410000 */
[----:B------:R-:W-:Y:S02]  /*1d50*/  HADD2.F32 R111, -RZ, R116.H1_H1 ;  /* 0x30000074ff6f7230 */ /* 0x000fe40000004100 */
[----:B------:R-:W-:Y:S01]  /*1d60*/  FMUL.FTZ R116, R109, R139 ;  /* 0x0000008b6d747220 */ /* 0x000fe20000410000 */
[----:B------:R-:W-:Y:S01]  /*1d70*/  FADD.FTZ R112, R129, -R112 ;  /* 0x8000007081707221 */ /* 0x000fe20000010000 */
[----:B------:R-:W-:Y:S01]  /*1d80*/  FFMA.FTZ R32, R151, R110, R32 ;  /* 0x0000006e97207223 */ /* 0x000fe20000010020 */
[----:B------:R-:W-:Y:S01]  /*1d90*/  FADD.FTZ R110, R10, -R113 ;  /* 0x800000710a6e7221 */ /* 0x000fe20000010000 */
[----:B------:R-:W-:Y:S01]  /*1da0*/  FADD.FTZ R114, R128, -R115 ;  /* 0x8000007380727221 */ /* 0x000fe20000010000 */
[----:B------:R-:W-:Y:S01]  /*1db0*/  FADD.FTZ R150, R131, -R150 ;  /* 0x8000009683967221 */ /* 0x000fe20000010000 */
[----:B------:R-:W-:Y:S01]  /*1dc0*/  FADD.FTZ R148, R130, -R153 ;  /* 0x8000009982947221 */ /* 0x000fe20000010000 */
[----:B------:R-:W-:Y:S01]  /*1dd0*/  FADD.FTZ R152, R133, -R152 ;  /* 0x8000009885987221 */ /* 0x000fe20000010000 */
[----:B------:R-:W-:Y:S01]  /*1de0*/  FFMA.FTZ R33, R116, R111, R33 ;  /* 0x0000006f74217223 */ /* 0x000fe20000010021 */
        /* <DEDUP_REMOVED lines=10> */
[-C--:B------:R-:W-:Y:S01]  /*1e90*/  FMUL.FTZ R150, R111, R139.reuse ;  /* 0x0000008b6f967220 */ /* 0x080fe20000410000 */
[----:B------:R-:W-:Y:S02]  /*1ea0*/  HADD2.F32 R154, -RZ, R119.H0_H0 ;  /* 0x20000077ff9a7230 */ /* 0x000fe40000004100 */
[----:B------:R-:W-:Y:S01]  /*1eb0*/  FMUL.FTZ R152, R115, R139 ;  /* 0x0000008b73987220 */ /* 0x000fe20000410000 */
[----:B------:R-:W-:Y:S01]  /*1ec0*/  FFMA.FTZ R34, R117, R141, R34 ;  /* 0x0000008d75227223 */ /* 0x000fe20000010022 */
[--C-:B------:R-:W-:Y:S02]  /*1ed0*/  HADD2.F32 R141, -RZ, R118.reuse.H0_H0 ;  /* 0x20000076ff8d7230 */ /* 0x100fe40000004100 */
[----:B------:R-:W-:Y:S01]  /*1ee0*/  FFMA.FTZ R35, R150, R148, R35 ;  /* 0x0000009496237223 */ /* 0x000fe20000010023 */
[----:B------:R-:W-:-:S02]  /*1ef0*/  HADD2.F32 R118, -RZ, R118.H1_H1 ;  /* 0x30000076ff767230 */ /* 0x000fc40000004100 */
[----:B------:R-:W-:Y:S01]  /*1f00*/  FMUL.FTZ R151, R80, R151 ;  /* 0x0000009750977220 */ /* 0x000fe20000410000 */
[----:B------:R-:W-:Y:S02]  /*1f10*/  HADD2.F32 R119, -RZ, R119.H1_H1 ;  /* 0x30000077ff777230 */ /* 0x000fe40000004100 */
[----:B------:R-:W-:Y:S01]  /*1f20*/  FFMA.FTZ R141, R153, R141, R28 ;  /* 0x0000008d998d7223 */ /* 0x000fe2000001001c */
[----:B------:R-:W-:Y:S01]  /*1f30*/  FMUL.FTZ R28, R113, R139 ;  /* 0x0000008b711c7220 */ /* 0x000fe20000410000 */
[----:B------:R-:W-:Y:S01]  /*1f40*/  FMUL.FTZ R117, R82, R117 ;  /* 0x0000007552757220 */ /* 0x000fe20000410000 */
[----:B------:R-:W-:Y:S01]  /*1f50*/  FMUL.FTZ R150, R83, R150 ;  /* 0x0000009653967220 */ /* 0x000fe20000410000 */
[----:B------:R-:W-:Y:S01]  /*1f60*/  FMUL.FTZ R116, R81, R116 ;  /* 0x0000007451747220 */ /* 0x000fe20000410000 */
[----:B------:R-:W-:Y:S01]  /*1f70*/  FFMA.FTZ R148, R28, R118, R29 ;  /* 0x000000761c947223 */ /* 0x000fe2000001001d */
[----:B------:R-:W-:Y:S01]  /*1f80*/  FMUL.FTZ R29, R114, R139 ;  /* 0x0000008b721d7220 */ /* 0x000fe20000410000 */
[----:B------:R-:W-:Y:S01]  /*1f90*/  FFMA.FTZ R139, R152, R119, R31 ;  /* 0x00000077988b7223 */ /* 0x000fe2000001001f */
[----:B------:R-:W-:Y:S01]  /*1fa0*/  FMUL.FTZ R118, R76, R153 ;  /* 0x000000994c767220 */ /* 0x000fe20000410000 */
[----:B------:R-:W-:Y:S01]  /*1fb0*/  FMUL.FTZ R152, R79, R152 ;  /* 0x000000984f987220 */ /* 0x000fe20000410000 */
[----:B------:R-:W-:Y:S01]  /*1fc0*/  FFMA.FTZ R154, R29, R154, R30 ;  /* 0x0000009a1d9a7223 */ /* 0x000fe2000001001e */
[----:B------:R-:W-:Y:S01]  /*1fd0*/  FMUL.FTZ R119, R78, R29 ;  /* 0x0000001d4e777220 */ /* 0x000fe20000410000 */
[----:B------:R-:W-:Y:S01]  /*1fe0*/  FMUL.FTZ R29, R77, R28 ;  /* 0x0000001c4d1d7220 */ /* 0x000fe20000410000 */
[----:B------:R-:W-:-:S02]  /*1ff0*/  F2FP.F16.F32.PACK_AB R117, R150, R117 ;  /* 0x000000759675723e */ /* 0x000fc400000000ff */
[----:B------:R-:W-:Y:S02]  /*2000*/  F2FP.F16.F32.PACK_AB R116, R116, R151 ;  /* 0x000000977474723e */ /* 0x000fe400000000ff */
[----:B------:R-:W-:Y:S02]  /*2010*/  F2FP.F16.F32.PACK_AB R119, R152, R119 ;  /* 0x000000779877723e */ /* 0x000fe400000000ff */
[----:B------:R-:W-:Y:S01]  /*2020*/  F2FP.F16.F32.PACK_AB R118, R29, R118 ;  /* 0x000000761d76723e */ /* 0x000fe200000000ff */
[----:B------:R-:W-:Y:S06]  /*2030*/  BRA `(.L_x_7824) ;  /* 0x0000000000f07947 */ /* 0x000fec0003800000 */
.L_x_7823:
        /* <DEDUP_REMOVED lines=32> */
[----:B------:R-:W-:-:S02]  /*2240*/  HADD2.F32 R139, -RZ, R116.H0_H0 ;  /* 0x20000074ff8b7230 */ /* 0x000fc40000004100 */
[----:B------:R-:W-:Y:S02]  /*2250*/  HADD2.F32 R141, -RZ, R118.H0_H0 ;  /* 0x20000076ff8d7230 */ /* 0x000fe40000004100 */
[----:B------:R-:W-:Y:S02]  /*2260*/  HADD2.F32 R154, -RZ, R119.H0_H0 ;  /* 0x20000077ff9a7230 */ /* 0x000fe40000004100 */
[----:B------:R-:W-:Y:S01]  /*2270*/  FFMA.FTZ R32, R151, R139, R32 ;  /* 0x0000008b97207223 */ /* 0x000fe20000010020 */
[--C-:B------:R-:W-:Y:S02]  /*2280*/  HADD2.F32 R139, -RZ, R117.reuse.H0_H0 ;  /* 0x20000075ff8b7230 */ /* 0x100fe40000004100 */
[----:B------:R-:W-:Y:S01]  /*2290*/  FFMA.FTZ R141, R155, R141, R28 ;  /* 0x0000008d9b8d7223 */ /* 0x000fe2000001001c */
[----:B------:R-:W-:Y:S02]  /*22a0*/  HADD2.F32 R116, -RZ, R116.H1_H1 ;  /* 0x30000074ff747230 */ /* 0x000fe40000004100 */
[----:B------:R-:W-:Y:S01]  /*22b0*/  FFMA.FTZ R154, R157, R154, R30 ;  /* 0x0000009a9d9a7223 */ /* 0x000fe2000001001e */
[----:B------:R-:W-:-:S02]  /*22c0*/  HADD2.F32 R117, -RZ, R117.H1_H1 ;  /* 0x30000075ff757230 */ /* 0x000fc40000004100 */
[----:B------:R-:W-:Y:S01]  /*22d0*/  FFMA.FTZ R34, R153, R139, R34 ;  /* 0x0000008b99227223 */ /* 0x000fe20000010022 */
[----:B------:R-:W-:Y:S02]  /*22e0*/  HADD2.F32 R118, -RZ, R118.H1_H1 ;  /* 0x30000076ff767230 */ /* 0x000fe40000004100 */
[----:B------:R-:W-:Y:S01]  /*22f0*/  FFMA.FTZ R33, R152, R116, R33 ;  /* 0x0000007498217223 */ /* 0x000fe20000010021 */
[----:B------:R-:W-:Y:S02]  /*2300*/  HADD2.F32 R119, -RZ, R119.H1_H1 ;  /* 0x30000077ff777230 */ /* 0x000fe40000004100 */
        /* <DEDUP_REMOVED lines=11> */
[----:B------:R-:W-:Y:S02]  /*23c0*/  F2FP.F16.F32.PACK_AB R119, R158, R119 ;  /* 0x000000779e77723e */ /* 0x000fe400000000ff */
[----:B------:R-:W-:Y:S02]  /*23d0*/  F2FP.F16.F32.PACK_AB R118, R31, R118 ;  /* 0x000000761f76723e */ /* 0x000fe400000000ff */
[----:B------:R-:W-:Y:S02]  /*23e0*/  F2FP.F16.F32.PACK_AB R117, R150, R117 ;  /* 0x000000759675723e */ /* 0x000fe400000000ff */
[----:B------:R-:W-:-:S07]  /*23f0*/  F2FP.F16.F32.PACK_AB R116, R29, R116 ;  /* 0x000000741d74723e */ /* 0x000fce00000000ff */
.L_x_7824:
        /* <DEDUP_REMOVED lines=12> */
.L_x_7817:
        /* <DEDUP_REMOVED lines=10> */
[--C-:B-----5:R-:W-:Y:S02]  /*2560*/  HADD2.F32 R154, -RZ, R119.reuse.H1_H1 ;  /* 0x30000077ff9a7230 */ /* 0x120fe40000004100 */
[----:B------:R-:W-:Y:S01]  /*2570*/  FADD.FTZ R150, R120, -R153 ;  /* 0x8000009978967221 */ /* 0x000fe20000010000 */
[----:B------:R-:W-:Y:S02]  /*2580*/  HADD2.F32 R153, -RZ, R119.H0_H0 ;  /* 0x20000077ff997230 */ /* 0x000fe40000004100 */
[----:B------:R-:W-:Y:S01]  /*2590*/  FADD.FTZ R152, R121, -R152 ;  /* 0x8000009879987221 */ /* 0x000fe20000010000 */
[----:B------:R-:W-:Y:S02]  /*25a0*/  HADD2.F32 R155, -RZ, R118.H1_H1 ;  /* 0x30000076ff9b7230 */ /* 0x000fe40000004100 */
[----:B------:R-:W-:Y:S01]  /*25b0*/  FFMA.FTZ R150, R141, R150, R22 ;  /* 0x000000968d967223 */ /* 0x000fe20000010016 */
[----:B------:R-:W-:-:S02]  /*25c0*/  HADD2.F32 R157, -RZ, R116.H1_H1 ;  /* 0x30000074ff9d7230 */ /* 0x000fc40000004100 */
[----:B------:R-:W-:Y:S01]  /*25d0*/  FFMA.FTZ R152, R141, R152, R23 ;  /* 0x000000988d987223 */ /* 0x000fe20000010017 */
[----:B------:R-:W-:Y:S01]  /*25e0*/  FMUL.FTZ R119, R150, R139 ;  /* 0x0000008b96777220 */ /* 0x000fe20000410000 */
[----:B------:R-:W-:Y:S02]  /*25f0*/  FFMA.FTZ R150, R127, R151, R148 ;  /* 0x000000977f967223 */ /* 0x000fe40000010094 */
[----:B------:R-:W-:Y:S01]  /*2600*/  FMUL.FTZ R152, R152, R139 ;  /* 0x0000008b98987220 */ /* 0x000fe20000410000 */
[----:B------:R-:W-:Y:S01]  /*2610*/  FFMA.FTZ R38, R119, R153, R38 ;  /* 0x0000009977267223 */ /* 0x000fe20000010026 */
[----:B------:R-:W-:Y:S01]  /*2620*/  FFMA.FTZ R153, R126, R151, R148 ;  /* 0x000000977e997223 */ /* 0x000fe20000010094 */
[----:B------:R-:W-:Y:S01]  /*2630*/  FADD.FTZ R150, R125, -R150 ;  /* 0x800000967d967221 */ /* 0x000fe20000010000 */
[----:B------:R-:W-:Y:S01]  /*2640*/  FFMA.FTZ R39, R152, R154, R39 ;  /* 0x0000009a98277223 */ /* 0x000fe20000010027 */
[----:B------:R-:W-:Y:S02]  /*2650*/  HADD2.F32 R154, -RZ, R118.H0_H0 ;  /* 0x20000076ff9a7230 */ /* 0x000fe40000004100 */
[----:B------:R-:W-:Y:S01]  /*2660*/  FADD.FTZ R156, R124, -R153 ;  /* 0x800000997c9c7221 */ /* 0x000fe20000010000 */
[----:B------:R-:W-:Y:S01]  /*2670*/  FFMA.FTZ R150, R141, R150, R20 ;  /* 0x000000968d967223 */ /* 0x000fe20000010014 */
[----:B------:R-:W-:Y:S01]  /*2680*/  FMUL.FTZ R119, R94, R119 ;  /* 0x000000775e777220 */ /* 0x000fe20000410000 */
[----:B------:R-:W-:Y:S01]  /*2690*/  FMUL.FTZ R152, R95, R152 ;  /* 0x000000985f987220 */ /* 0x000fe20000410000 */
[----:B------:R-:W-:Y:S01]  /*26a0*/  FFMA.FTZ R156, R141, R156, R21 ;  /* 0x0000009c8d9c7223 */ /* 0x000fe20000010015 */
[----:B------:R-:W-:-:S03]  /*26b0*/  FMUL.FTZ R153, R150, R139 ;  /* 0x0000008b96997220 */ /* 0x000fc60000410000 */
[----:B------:R-:W-:Y:S01]  /*26c0*/  FMUL.FTZ R118, R156, R139 ;  /* 0x0000008b9c767220 */ /* 0x000fe20000410000 */
[----:B------:R-:W-:Y:S01]  /*26d0*/  FFMA.FTZ R150, R153, R154, R36 ;  /* 0x0000009a99967223 */ /* 0x000fe20000010024 */
[--C-:B------:R-:W-:Y:S01]  /*26e0*/  FFMA.FTZ R36, R145, R151, R148.reuse ;  /* 0x0000009791247223 */ /* 0x100fe20000010094 */
[----:B------:R-:W-:Y:S01]  /*26f0*/  F2FP.F16.F32.PACK_AB R119, R152, R119 ;  /* 0x000000779877723e */ /* 0x000fe200000000ff */
[----:B------:R-:W-:Y:S01]  /*2700*/  FFMA.FTZ R154, R118, R155, R37 ;  /* 0x0000009b769a7223 */ /* 0x000fe20000010025 */
[----:B------:R-:W-:Y:S01]  /*2710*/  FFMA.FTZ R37, R142, R151, R148 ;  /* 0x000000978e257223 */ /* 0x000fe20000010094 */
[----:B------:R-:W-:Y:S01]  /*2720*/  FADD.FTZ R36, R143, -R36 ;  /* 0x800000248f247221 */ /* 0x000fe20000010000 */
[--C-:B------:R-:W-:Y:S02]  /*2730*/  HADD2.F32 R155, -RZ, R117.reuse.H0_H0 ;  /* 0x20000075ff9b7230 */ /* 0x100fe40000004100 */
[----:B------:R-:W-:Y:S01]  /*2740*/  FMUL.FTZ R118, R93, R118 ;  /* 0x000000765d767220 */ /* 0x000fe20000410000 */
[----:B------:R-:W-:Y:S01]  /*2750*/  FADD.FTZ R156, R140, -R37 ;  /* 0x800000258c9c7221 */ /* 0x000fe20000010000 */
[----:B------:R-:W-:Y:S01]  /*2760*/  FFMA.FTZ R36, R141, R36, R26 ;  /* 0x000000248d247223 */ /* 0x000fe2000001001a */
[----:B------:R-:W-:-:S02]  /*2770*/  HADD2.F32 R117, -RZ, R117.H1_H1 ;  /* 0x30000075ff757230 */ /* 0x000fc40000004100 */
[----:B------:R-:W-:Y:S01]  /*2780*/  FFMA.FTZ R156, R141, R156, R27 ;  /* 0x0000009c8d9c7223 */ /* 0x000fe2000001001b */
[----:B------:R-:W-:-:S03]  /*2790*/  FMUL.FTZ R37, R36, R139 ;  /* 0x0000008b24257220 */ /* 0x000fc60000410000 */
[----:B------:R-:W-:Y:S01]  /*27a0*/  FMUL.FTZ R36, R156, R139 ;  /* 0x0000008b9c247220 */ /* 0x000fe20000410000 */
[----:B------:R-:W-:Y:S01]  /*27b0*/  FFMA.FTZ R156, R149, R151, R148 ;  /* 0x00000097959c7223 */ /* 0x000fe20000010094 */
[----:B------:R-:W-:Y:S01]  /*27c0*/  FFMA.FTZ R42, R37, R155, R42 ;  /* 0x0000009b252a7223 */ /* 0x000fe2000001002a */
[----:B------:R-:W-:Y:S02]  /*27d0*/  HADD2.F32 R155, -RZ, R116.H0_H0 ;  /* 0x20000074ff9b7230 */ /* 0x000fe40000004100 */
[----:B------:R-:W-:Y:S01]  /*27e0*/  FFMA.FTZ R43, R36, R117, R43 ;  /* 0x00000075242b7223 */ /* 0x000fe2000001002b */
[----:B------:R-:W-:Y:S01]  /*27f0*/  FFMA.FTZ R117, R146, R151, R148 ;  /* 0x0000009792757223 */ /* 0x000fe20000010094 */
[----:B------:R-:W-:Y:S01]  /*2800*/  FADD.FTZ R156, R147, -R156 ;  /* 0x8000009c939c7221 */ /* 0x000fe20000010000 */
[----:B------:R-:W-:Y:S02]  /*2810*/  FMUL.FTZ R152, R98, R37 ;  /* 0x0000002562987220 */ /* 0x000fe40000410000 */
[----:B------:R-:W-:Y:S01]  /*2820*/  FADD.FTZ R158, R144, -R117 ;  /* 0x80000075909e7221 */ /* 0x000fe20000010000 */
[----:B------:R-:W-:-:S03]  /*2830*/  FFMA.FTZ R156, R141, R156, R24 ;  /* 0x0000009c8d9c7223 */ /* 0x000fc60000010018 */
[----:B------:R-:W-:Y:S01]  /*2840*/  FFMA.FTZ R158, R141, R158, R25 ;  /* 0x0000009e8d9e7223 */ /* 0x000fe20000010019 */
[----:B------:R-:W-:-:S03]  /*2850*/  FMUL.FTZ R117, R156, R139 ;  /* 0x0000008b9c757220 */ /* 0x000fc60000410000 */
[----:B------:R-:W-:Y:S01]  /*2860*/  FMUL.FTZ R116, R158, R139 ;  /* 0x0000008b9e747220 */ /* 0x000fe20000410000 */
[----:B------:R-:W-:Y:S01]  /*2870*/  FFMA.FTZ R40, R117, R155, R40 ;  /* 0x0000009b75287223 */ /* 0x000fe20000010028 */
[----:B------:R-:W-:Y:S01]  /*2880*/  FMUL.FTZ R155, R92, R153 ;  /* 0x000000995c9b7220 */ /* 0x000fe20000410000 */
[----:B------:R-:W-:Y:S01]  /*2890*/  FMUL.FTZ R153, R99, R36 ;  /* 0x0000002463997220 */ /* 0x000fe20000410000 */
[----:B------:R-:W-:Y:S01]  /*28a0*/  FMUL.FTZ R36, R96, R117 ;  /* 0x0000007560247220 */ /* 0x000fe20000410000 */
[----:B------:R-:W-:Y:S01]  /*28b0*/  FMUL.FTZ R37, R97, R116 ;  /* 0x0000007461257220 */ /* 0x000fe20000410000 */
[----:B------:R-:W-:Y:S01]  /*28c0*/  FFMA.FTZ R41, R116, R157, R41 ;  /* 0x0000009d74297223 */ /* 0x000fe20000010029 */
[----:B------:R-:W-:Y:S02]  /*28d0*/  F2FP.F16.F32.PACK_AB R118, R118, R155 ;  /* 0x0000009b7676723e */ /* 0x000fe400000000ff */
[----:B------:R-:W-:Y:S02]  /*28e0*/  F2FP.F16.F32.PACK_AB R117, R153, R152 ;  /* 0x000000989975723e */ /* 0x000fe400000000ff */
[----:B------:R-:W-:Y:S01]  /*28f0*/  F2FP.F16.F32.PACK_AB R116, R37, R36 ;  /* 0x000000242574723e */ /* 0x000fe200000000ff */
[----:B------:R-:W-:Y:S06]  /*2900*/  BRA `(.L_x_7828) ;  /* 0x0000000000f07947 */ /* 0x000fec0003800000 */
.L_x_7827:
        /* <DEDUP_REMOVED lines=8> */
[C---:B------:R-:W-:Y:S01]  /*2990*/  FFMA.FTZ R109, R141.reuse, R112, R25 ;  /* 0x000000708d6d7223 */ /* 0x040fe20000010019 */
[----:B------:R-:W-:Y:S01]  /*29a0*/  FFMA.FTZ R108, R141, R108, R24 ;  /* 0x0000006c8d6c7223 */ /* 0x000fe20000010018 */
[----:B------:R-:W-:Y:S01]  /*29b0*/  FADD.FTZ R114, R143, -R114 ;  /* 0x800000728f727221 */ /* 0x000fe20000010000 */
[----:B------:R-:W-:Y:S01]  /*29c0*/  FADD.FTZ R150, R140, -R113 ;  /* 0x800000718c967221 */ /* 0x000fe20000010000 */
[-C--:B------:R-:W-:Y:S01]  /*29d0*/  FMUL.FTZ R112, R109, R139.reuse ;  /* 0x0000008b6d707220 */ /* 0x080fe20000410000 */
[----:B------:R-:W-:-:S03]  /*29e0*/  FMUL.FTZ R111, R108, R139 ;  /* 0x0000008b6c6f7220 */ /* 0x000fc60000410000 */
[----:B------:R-:W-:Y:S01]  /*29f0*/  FFMA.FTZ R41, R112, R116, R41 ;  /* 0x0000007470297223 */ /* 0x000fe20000010029 */
[----:B------:R-:W-:Y:S01]  /*2a00*/  FFMA.FTZ R40, R111, R110, R40 ;  /* 0x0000006e6f287223 */ /* 0x000fe20000010028 */
[----:B------:R-:W-:Y:S01]  /*2a10*/  FMUL.FTZ R116, R96, R111 ;  /* 0x0000006f60747220 */ /* 0x000fe20000410000 */
[----:B------:R-:W-:Y:S01]  /*2a20*/  FMUL.FTZ R113, R97, R112 ;  /* 0x0000007061717220 */ /* 0x000fe20000410000 */
[----:B------:R-:W-:Y:S01]  /*2a30*/  FFMA.FTZ R110, R141, R114, R26 ;  /* 0x000000728d6e7223 */ /* 0x000fe2000001001a */
[----:B------:R-:W-:Y:S01]  /*2a40*/  FFMA.FTZ R112, R127, R151, R148 ;  /* 0x000000977f707223 */ /* 0x000fe20000010094 */
[--C-:B------:R-:W-:Y:S02]  /*2a50*/  HADD2.F32 R114, -RZ, R117.reuse.H0_H0 ;  /* 0x20000075ff727230 */ /* 0x100fe40000004100 */
[----:B------:R-:W-:Y:S01]  /*2a60*/  FFMA.FTZ R111, R141, R150, R27 ;  /* 0x000000968d6f7223 */ /* 0x000fe2000001001b */
[----:B------:R-:W-:Y:S01]  /*2a70*/  FMUL.FTZ R153, R110, R139 ;  /* 0x0000008b6e997220 */ /* 0x000fe20000410000 */
[----:B------:R-:W-:Y:S01]  /*2a80*/  F2FP.F16.F32.PACK_AB R116, R113, R116 ;  /* 0x000000747174723e */ /* 0x000fe200000000ff */
[----:B------:R-:W-:Y:S01]  /*2a90*/  FADD.FTZ R112, R125, -R112 ;  /* 0x800000707d707221 */ /* 0x000fe20000010000 */
[----:B------:R-:W-:Y:S01]  /*2aa0*/  FFMA.FTZ R113, R126, R151, R148 ;  /* 0x000000977e717223 */ /* 0x000fe20000010094 */
[----:B------:R-:W-:-:S02]  /*2ab0*/  HADD2.F32 R117, -RZ, R117.H1_H1 ;  /* 0x30000075ff757230 */ /* 0x000fc40000004100 */
[----:B------:R-:W-:Y:S01]  /*2ac0*/  FMUL.FTZ R152, R111, R139 ;  /* 0x0000008b6f987220 */ /* 0x000fe20000410000 */
[----:B------:R-:W-:Y:S01]  /*2ad0*/  FFMA.FTZ R42, R153, R114, R42 ;  /* 0x00000072992a7223 */ /* 0x000fe2000001002a */
[C---:B------:R-:W-:Y:S01]  /*2ae0*/  FFMA.FTZ R112, R141.reuse, R112, R20 ;  /* 0x000000708d707223 */ /* 0x040fe20000010014 */
[----:B------:R-:W-:Y:S01]  /*2af0*/  FADD.FTZ R114, R124, -R113 ;  /* 0x800000717c727221 */ /* 0x000fe20000010000 */
[----:B------:R-:W-:Y:S01]  /*2b00*/  FFMA.FTZ R43, R152, R117, R43 ;  /* 0x00000075982b7223 */ /* 0x000fe2000001002b */
[--C-:B------:R-:W-:Y:S02]  /*2b10*/  HADD2.F32 R150, -RZ, R118.reuse.H0_H0 ;  /* 0x20000076ff967230 */ /* 0x100fe40000004100 */
[----:B------:R-:W-:Y:S01]  /*2b20*/  FMUL.FTZ R117, R112, R139 ;  /* 0x0000008b70757220 */ /* 0x000fe20000410000 */
[----:B------:R-:W-:Y:S01]  /*2b30*/  FFMA.FTZ R113, R141, R114, R21 ;  /* 0x000000728d717223 */ /* 0x000fe20000010015 */
[----:B------:R-:W-:Y:S02]  /*2b40*/  HADD2.F32 R118, -RZ, R118.H1_H1 ;  /* 0x30000076ff767230 */ /* 0x000fe40000004100 */
[----:B------:R-:W-:Y:S01]  /*2b50*/  FMUL.FTZ R153, R98, R153 ;  /* 0x0000009962997220 */ /* 0x000fe20000410000 */
[----:B------:R-:W-:Y:S01]  /*2b60*/  FFMA.FTZ R150, R117, R150, R36 ;  /* 0x0000009675967223 */ /* 0x000fe20000010024 */
[----:B------:R-:W-:Y:S01]  /*2b70*/  FMUL.FTZ R36, R113, R139 ;  /* 0x0000008b71247220 */ /* 0x000fe20000410000 */
[----:B------:R-:W-:-:S03]  /*2b80*/  FMUL.FTZ R152, R99, R152 ;  /* 0x0000009863987220 */ /* 0x000fc60000410000 */
[----:B------:R-:W-:Y:S01]  /*2b90*/  FFMA.FTZ R154, R36, R118, R37 ;  /* 0x00000076249a7223 */ /* 0x000fe20000010025 */
[-CC-:B------:R-:W-:Y:S01]  /*2ba0*/  FFMA.FTZ R37, R123, R151.reuse, R148.reuse ;  /* 0x000000977b257223 */ /* 0x180fe20000010094 */
[----:B------:R-:W-:-:S03]  /*2bb0*/  FFMA.FTZ R118, R122, R151, R148 ;  /* 0x000000977a767223 */ /* 0x000fc60000010094 */
[----:B------:R-:W-:Y:S01]  /*2bc0*/  FADD.FTZ R37, R120, -R37 ;  /* 0x8000002578257221 */ /* 0x000fe20000010000 */
[----:B------:R-:W-:-:S03]  /*2bd0*/  FADD.FTZ R118, R121, -R118 ;  /* 0x8000007679767221 */ /* 0x000fc60000010000 */
[C---:B------:R-:W-:Y:S01]  /*2be0*/  FFMA.FTZ R114, R141.reuse, R37, R22 ;  /* 0x000000258d727223 */ /* 0x040fe20000010016 */
[----:B------:R-:W-:Y:S01]  /*2bf0*/  FFMA.FTZ R115, R141, R118, R23 ;  /* 0x000000768d737223 */ /* 0x000fe20000010017 */
[--C-:B------:R-:W-:Y:S02]  /*2c00*/  HADD2.F32 R37, -RZ, R119.reuse.H0_H0 ;  /* 0x20000077ff257230 */ /* 0x100fe40000004100 */
[----:B------:R-:W-:Y:S01]  /*2c10*/  FMUL.FTZ R118, R92, R117 ;  /* 0x000000755c767220 */ /* 0x000fe20000410000 */
[----:B------:R-:W-:Y:S02]  /*2c20*/  HADD2.F32 R119, -RZ, R119.H1_H1 ;  /* 0x30000077ff777230 */ /* 0x000fe40000004100 */
[-C--:B------:R-:W-:Y:S01]  /*2c30*/  FMUL.FTZ R155, R114, R139.reuse ;  /* 0x0000008b729b7220 */ /* 0x080fe20000410000 */
[----:B------:R-:W-:Y:S01]  /*2c40*/  FMUL.FTZ R156, R115, R139 ;  /* 0x0000008b739c7220 */ /* 0x000fe20000410000 */
[----:B------:R-:W-:Y:S02]  /*2c50*/  F2FP.F16.F32.PACK_AB R117, R152, R153 ;  /* 0x000000999875723e */ /* 0x000fe400000000ff */
[----:B------:R-:W-:Y:S01]  /*2c60*/  FFMA.FTZ R38, R155, R37, R38 ;  /* 0x000000259b267223 */ /* 0x000fe20000010026 */
[----:B------:R-:W-:Y:S01]  /*2c70*/  FFMA.FTZ R39, R156, R119, R39 ;  /* 0x000000779c277223 */ /* 0x000fe20000010027 */
[----:B------:R-:W-:Y:S01]  /*2c80*/  FMUL.FTZ R37, R93, R36 ;  /* 0x000000245d257220 */ /* 0x000fe20000410000 */
[----:B------:R-:W-:Y:S01]  /*2c90*/  FMUL.FTZ R119, R94, R155 ;  /* 0x0000009b5e777220 */ /* 0x000fe20000410000 */
[----:B------:R-:W-:-:S03]  /*2ca0*/  FMUL.FTZ R156, R95, R156 ;  /* 0x0000009c5f9c7220 */ /* 0x000fc60000410000 */
[----:B------:R-:W-:Y:S02]  /*2cb0*/  F2FP.F16.F32.PACK_AB R118, R37, R118 ;  /* 0x000000762576723e */ /* 0x000fe400000000ff */
[----:B------:R-:W-:-:S07]  /*2cc0*/  F2FP.F16.F32.PACK_AB R119, R156, R119 ;  /* 0x000000779c77723e */ /* 0x000fce00000000ff */
.L_x_7828:
        /* <DEDUP_REMOVED lines=12> */
.L_x_7826:
[----:B------:R-:W-:Y:S05]  /*2d90*/  BSYNC.RECONVERGENT B2 ;  /* 0x0000000000027941 */ /* 0x000fea0003800200 */
.L_x_7825:
        /* <DEDUP_REMOVED lines=19> */
[----:B------:R-:W-:-:S02]  /*2ed0*/  HADD2.F32 R110, -RZ, R116.H0_H0 ;  /* 0x20000074ff6e7230 */ /* 0x000fc40000004100 */
[-C--:B------:R-:W-:Y:S01]  /*2ee0*/  FMUL.FTZ R151, R108, R139.reuse ;  /* 0x0000008b6c977220 */ /* 0x080fe20000410000 */
[----:B------:R-:W-:Y:S02]  /*2ef0*/  HADD2.F32 R111, -RZ, R116.H1_H1 ;  /* 0x30000074ff6f7230 */ /* 0x000fe40000004100 */
[----:B------:R-:W-:Y:S01]  /*2f00*/  FMUL.FTZ R116, R109, R139 ;  /* 0x0000008b6d747220 */ /* 0x000fe20000410000 */
[----:B------:R-:W-:Y:S01]  /*2f10*/  FADD.FTZ R113, R10, -R113 ;  /* 0x800000710a717221 */ /* 0x000fe20000010000 */
[----:B------:R-:W-:Y:S01]  /*2f20*/  FADD.FTZ R112, R129, -R112 ;  /* 0x8000007081707221 */ /* 0x000fe20000010000 */
[----:B------:R-:W-:Y:S01]  /*2f30*/  FADD.FTZ R115, R128, -R115 ;  /* 0x8000007380737221 */ /* 0x000fe20000010000 */
[----:B------:R-:W-:Y:S01]  /*2f40*/  FADD.FTZ R114, R131, -R114 ;  /* 0x8000007283727221 */ /* 0x000fe20000010000 */
[----:B------:R-:W-:Y:S01]  /*2f50*/  FADD.FTZ R153, R130, -R153 ;  /* 0x8000009982997221 */ /* 0x000fe20000010000 */
[----:B------:R-:W-:Y:S01]  /*2f60*/  FADD.FTZ R148, R133, -R148 ;  /* 0x8000009485947221 */ /* 0x000fe20000010000 */
[----:B------:R-:W-:Y:S01]  /*2f70*/  FFMA.FTZ R32, R151, R110, R32 ;  /* 0x0000006e97207223 */ /* 0x000fe20000010020 */
[----:B------:R-:W-:Y:S01]  /*2f80*/  FFMA.FTZ R33, R116, R111, R33 ;  /* 0x0000006f74217223 */ /* 0x000fe20000010021 */
        /* <DEDUP_REMOVED lines=37> */
.L_x_7829:
        /* <DEDUP_REMOVED lines=60> */
.L_x_7830:
        /* <DEDUP_REMOVED lines=11> */
.L_x_7822:
[----:B------:R-:W-:Y:S05]  /*3650*/  BSYNC.RECONVERGENT B1 ;  /* 0x0000000000017941 */ /* 0x000fea0003800200 */
.L_x_7816:
[----:B0-23--:R-:W0:Y:S02]  /*3660*/  LDC.64 R116, c[0x0][0x380] ;  /* 0x0000e000ff747b82 */ /* 0x00de240000000a00 */
[----:B0-----:R-:W-:-:S04]  /*3670*/  LEA R137, R116, R137, 0x2 ;  /* 0x0000008974897211 */ /* 0x001fc800078e10ff */
[----:B------:R-:W-:-:S13]  /*3680*/  ISETP.GE.AND P1, PT, R137, R117, PT ;  /* 0x000000758900720c */ /* 0x000fda0003f26270 */
[----:B------:R-:W-:Y:S05]  /*3690*/  @!P1 BRA `(.L_x_7831) ;  /* 0xffffffcc00d09947 */ /* 0x000fea000383ffff */
.L_x_7810:
[----:B------:R-:W-:Y:S05]  /*36a0*/  BSYNC B0 ;  /* 0x0000000000007941 */ /* 0x000fea0003800000 */
.L_x_7809:
        /* <DEDUP_REMOVED lines=65> */
[----:B----4-:R-:W-:-:S03]  /*3ac0*/  FADD.FTZ R9, R5, R12 ;  /* 0x0000000c05097221 */ /* 0x010fc60000010000 */
[----:B------:R-:W-:Y:S01]  /*3ad0*/  STS.128 [R3+0x410], R60 ;  /* 0x0004103c03007388 */ /* 0x000fe20000000c00 */
        /* <DEDUP_REMOVED lines=89> */
.L_x_7833:
[----:B------:R-:W-:Y:S05]  /*4070*/  BSYNC.RECONVERGENT B0 ;  /* 0x0000000000007941 */ /* 0x000fea0003800200 */
.L_x_7832:
        /* <DEDUP_REMOVED lines=18> */
.L_x_7835:
[----:B------:R-:W-:Y:S05]  /*41a0*/  BSYNC.RECONVERGENT B0 ;  /* 0x0000000000007941 */ /* 0x000fea0003800200 */
.L_x_7834:
        /* <DEDUP_REMOVED lines=18> */
.L_x_7837:
[----:B------:R-:W-:Y:S05]  /*42d0*/  BSYNC.RECONVERGENT B0 ;  /* 0x0000000000007941 */ /* 0x000fea0003800200 */
.L_x_7836:
        /* <DEDUP_REMOVED lines=12> */
.L_x_7815:
        /* <DEDUP_REMOVED lines=8> */
.L_x_7839:
[----:B------:R-:W-:Y:S05]  /*4420*/  BSYNC B1 ;  /* 0x0000000000017941 */ /* 0x000fea0003800000 */
.L_x_7838:
        /* <DEDUP_REMOVED lines=8> */
.L_x_7840:
[----:B------:R-:W-:-:S05]  /*44b0*/  FADD.FTZ R116, R116, R151 ;  /* 0x0000009774747221 */ /* 0x000fca0000010000 */
[----:B------:R-:W-:Y:S01]  /*44c0*/  MOV R155, R116 ;  /* 0x00000074009b7202 */ /* 0x000fe20000000f00 */
[----:B------:R-:W-:Y:S01]  /*44d0*/  HFMA2 R156, -RZ, RZ, 0, 1.1920928955078125e-07 ;  /* 0x00000002ff9c7431 */ /* 0x000fe200000001ff */
[----:B------:R-:W-:-:S07]  /*44e0*/  MOV R117, R154 ;  /* 0x0000009a00757202 */ /* 0x000fce0000000f00 */
[----:B------:R-:W-:Y:S05]  /*44f0*/  WARPSYNC.COLLECTIVE R152, `(.L_x_7841) ;  /* 0x0000000098087348 */ /* 0x000fea0003c00000 */
[----:B------:R0:W1:Y:S02]  /*4500*/  SHFL.BFLY P2, R154, R155, R156, R157 ;  /* 0x0c00009c9b9a7389 */ /* 0x000064000004009d */
[----:B01----:R-:W-:Y:S05]  /*4510*/  ENDCOLLECTIVE ;  /* 0x000000000000791b */ /* 0x003fea0003800000 */
.L_x_7841:
[----:B------:R-:W-:-:S05]  /*4520*/  FADD.FTZ R117, R117, R150 ;  /* 0x0000009675757221 */ /* 0x000fca0000010000 */
[----:B------:R-:W-:Y:S02]  /*4530*/  MOV R155, R117 ;  /* 0x00000075009b7202 */ /* 0x000fe40000000f00 */
[----:B------:R-:W-:-:S07]  /*4540*/  MOV R119, R154 ;  /* 0x0000009a00777202 */ /* 0x000fce0000000f00 */
[----:B------:R-:W-:Y:S05]  /*4550*/  WARPSYNC.COLLECTIVE R152, `(.L_x_7842) ;  /* 0x0000000098087348 */ /* 0x000fea0003c00000 */
[----:B------:R0:W1:Y:S02]  /*4560*/  SHFL.BFLY P2, R154, R155, R156, R157 ;  /* 0x0c00009c9b9a7389 */ /* 0x000064000004009d */
[----:B01----:R-:W-:Y:S05]  /*4570*/  ENDCOLLECTIVE ;  /* 0x000000000000791b */ /* 0x003fea0003800000 */
.L_x_7842:
[----:B------:R-:W-:-:S05]  /*4580*/  FADD.FTZ R119, R116, R119 ;  /* 0x0000007774777221 */ /* 0x000fca0000010000 */
[----:B------:R-:W-:Y:S01]  /*4590*/  MOV R155, R119 ;  /* 0x00000077009b7202 */ /* 0x000fe20000000f00 */
[----:B------:R-:W-:Y:S01]  /*45a0*/  HFMA2 R156, -RZ, RZ, 0, 2.384185791015625e-07 ;  /* 0x00000004ff9c7431 */ /* 0x000fe200000001ff */
[----:B------:R-:W-:-:S07]  /*45b0*/  MOV R118, R154 ;  /* 0x0000009a00767202 */ /* 0x000fce0000000f00 */
[----:B------:R-:W-:Y:S05]  /*45c0*/  WARPSYNC.COLLECTIVE R152, `(.L_x_7843) ;  /* 0x0000000098087348 */ /* 0x000fea0003c00000 */
[----:B------:R0:W1:Y:S02]  /*45d0*/  SHFL.BFLY P2, R154, R155, R156, R157 ;  /* 0x0c00009c9b9a7389 */ /* 0x000064000004009d */
[----:B01----:R-:W-:Y:S05]  /*45e0*/  ENDCOLLECTIVE ;  /* 0x000000000000791b */ /* 0x003fea0003800000 */
.L_x_7843:
[----:B------:R-:W-:-:S05]  /*45f0*/  FADD.FTZ R118, R117, R118 ;  /* 0x0000007675767221 */ /* 0x000fca0000010000 */
[----:B------:R-:W-:Y:S02]  /*4600*/  MOV R155, R118 ;  /* 0x00000076009b7202 */ /* 0x000fe40000000f00 */
[----:B------:R-:W-:-:S07]  /*4610*/  MOV R148, R154 ;  /* 0x0000009a00947202 */ /* 0x000fce0000000f00 */
[----:B------:R-:W-:Y:S05]  /*4620*/  WARPSYNC.COLLECTIVE R152, `(.L_x_7844) ;  /* 0x0000000098087348 */ /* 0x000fea0003c00000 */
[----:B------:R0:W1:Y:S02]  /*4630*/  SHFL.BFLY P2, R154, R155, R156, R157 ;  /* 0x0c00009c9b9a7389 */ /* 0x000064000004009d */
[----:B01----:R-:W-:Y:S05]  /*4640*/  ENDCOLLECTIVE ;  /* 0x000000000000791b */ /* 0x003fea0003800000 */
.L_x_7844:
[----:B------:R-:W-:-:S05]  /*4650*/  FADD.FTZ R148, R119, R148 ;  /* 0x0000009477947221 */ /* 0x000fca0000010000 */
[----:B------:R-:W-:Y:S01]  /*4660*/  MOV R155, R148 ;  /* 0x00000094009b7202 */ /* 0x000fe20000000f00 */
[----:B------:R-:W-:Y:S01]  /*4670*/  HFMA2 R156, -RZ, RZ, 0, 4.76837158203125e-07 ;  /* 0x00000008ff9c7431 */ /* 0x000fe200000001ff */
[----:B------:R-:W-:-:S07]  /*4680*/  MOV R153, R154 ;  /* 0x0000009a00997202 */ /* 0x000fce0000000f00 */
[----:B------:R-:W-:Y:S05]  /*4690*/  WARPSYNC.COLLECTIVE R152, `(.L_x_7845) ;  /* 0x0000000098087348 */ /* 0x000fea0003c00000 */
[----:B------:R0:W1:Y:S02]  /*46a0*/  SHFL.BFLY P2, R154, R155, R156, R157 ;  /* 0x0c00009c9b9a7389 */ /* 0x000064000004009d */
[----:B01----:R-:W-:Y:S05]  /*46b0*/  ENDCOLLECTIVE ;  /* 0x000000000000791b */ /* 0x003fea0003800000 */
.L_x_7845:
[----:B------:R-:W-:-:S05]  /*46c0*/  FADD.FTZ R153, R118, R153 ;  /* 0x0000009976997221 */ /* 0x000fca0000010000 */
[----:B------:R-:W-:Y:S02]  /*46d0*/  MOV R155, R153 ;  /* 0x00000099009b7202 */ /* 0x000fe40000000f00 */
[----:B------:R-:W-:-:S07]  /*46e0*/  MOV R151, R154 ;  /* 0x0000009a00977202 */ /* 0x000fce0000000f00 */
[----:B------:R-:W-:Y:S05]  /*46f0*/  WARPSYNC.COLLECTIVE R152, `(.L_x_7846) ;  /* 0x0000000098087348 */ /* 0x000fea0003c00000 */
[----:B------:R0:W1:Y:S02]  /*4700*/  SHFL.BFLY P2, R154, R155, R156, R157 ;  /* 0x0c00009c9b9a7389 */ /* 0x000064000004009d */
[----:B01----:R-:W-:Y:S05]  /*4710*/  ENDCOLLECTIVE ;  /* 0x000000000000791b */ /* 0x003fea0003800000 */
.L_x_7846:
[----:B------:R-:W-:-:S05]  /*4720*/  FADD.FTZ R151, R148, R151 ;  /* 0x0000009794977221 */ /* 0x000fca0000010000 */
[----:B------:R-:W-:Y:S01]  /*4730*/  MOV R155, R151 ;  /* 0x00000097009b7202 */ /* 0x000fe20000000f00 */
[----:B------:R-:W-:Y:S01]  /*4740*/  HFMA2 R156, -RZ, RZ, 0, 9.5367431640625e-07 ;  /* 0x00000010ff9c7431 */ /* 0x000fe200000001ff */
[----:B------:R-:W-:-:S07]  /*4750*/  MOV R150, R154 ;  /* 0x0000009a00967202 */ /* 0x000fce0000000f00 */
[----:B------:R-:W-:Y:S05]  /*4760*/  WARPSYNC.COLLECTIVE R152, `(.L_x_7847) ;  /* 0x0000000098087348 */ /* 0x000fea0003c00000 */
[----:B------:R0:W1:Y:S02]  /*4770*/  SHFL.BFLY P2, R154, R155, R156, R157 ;  /* 0x0c00009c9b9a7389 */ /* 0x000064000004009d */
[----:B01----:R-:W-:Y:S05]  /*4780*/  ENDCOLLECTIVE ;  /* 0x000000000000791b */ /* 0x003fea0003800000 */
.L_x_7847:
[----:B------:R-:W-:-:S05]  /*4790*/  FADD.FTZ R150, R153, R150 ;  /* 0x0000009699967221 */ /* 0x000fca0000010000 */
[----:B------:R-:W-:Y:S02]  /*47a0*/  MOV R155, R150 ;  /* 0x00000096009b7202 */ /* 0x000fe40000000f00 */
[----:B------:R-:W-:-:S07]  /*47b0*/  MOV R116, R154 ;  /* 0x0000009a00747202 */ /* 0x000fce0000000f00 */
[----:B------:R-:W-:Y:S05]  /*47c0*/  WARPSYNC.COLLECTIVE R152, `(.L_x_7848) ;  /* 0x0000000098087348 */ /* 0x000fea0003c00000 */
[----:B------:R0:W1:Y:S02]  /*47d0*/  SHFL.BFLY P2, R154, R155, R156, R157 ;  /* 0x0c00009c9b9a7389 */ /* 0x000064000004009d */
[----:B01----:R-:W-:Y:S05]  /*47e0*/  ENDCOLLECTIVE ;  /* 0x000000000000791b */ /* 0x003fea0003800000 */
.L_x_7848:
[----:B------:R-:W-:Y:S01]  /*47f0*/  MOV R117, R154 ;  /* 0x0000009a00757202 */ /* 0x000fe20000000f00 */
[----:B------:R-:W-:Y:S06]  /*4800*/  BRA `(.L_x_7849) ;  /* 0xffffffc800a87947 */ /* 0x000fec000383ffff */
.L_x_7850:
        /* <DEDUP_REMOVED lines=15> */
.L_x_11292:


//--------------------- .text._ZN10layer_norm13ln_bwd_kernelINS_13Kernel_traitsIf6__halffS2_fjLj512ELj1ELj4ELj1ELj16ENS_18Kernel_traits_baseILj512EfS2_fS2_fjLj128EEEEELb0ELb1ELb0ELb1EEEvNS_9BwdParamsE --------------------------
	.section	.text._ZN10layer_norm13ln_bwd_kernelINS_13Kernel_traitsIf6__halffS2_fjLj512ELj1ELj4ELj1ELj16ENS_18Kernel_traits_baseILj512EfS2_fS2_fjLj128EEEEELb0ELb1ELb0ELb1EEEvNS_9BwdParamsE,"ax",@progbits
	.align	128
        .global         _ZN10layer_norm13ln_bwd_kernelINS_13Kernel_traitsIf6__halffS2_fjLj512ELj1ELj4ELj1ELj16ENS_18Kernel_traits_baseILj512EfS2_fS2_fjLj128EEEEELb0ELb1ELb0ELb1EEEvNS_9BwdParamsE
        .type           _ZN10layer_norm13ln_bwd_kernelINS_13Kernel_traitsIf6__halffS2_fjLj512ELj1ELj4ELj1ELj16ENS_18Kernel_traits_baseILj512EfS2_fS2_fjLj128EEEEELb0ELb1ELb0ELb1EEEvNS_9BwdParamsE,@function
        .size           _ZN10layer_norm13ln_bwd_kernelINS_13Kernel_traitsIf6__halffS2_fjLj512ELj1ELj4ELj1ELj16ENS_18Kernel_traits_baseILj512EfS2_fS2_fjLj128EEEEELb0ELb1ELb0ELb1EEEvNS_9BwdParamsE,(.L_x_11293 - _ZN10layer_norm13ln_bwd_kernelINS_13Kernel_traitsIf6__halffS2_fjLj512ELj1ELj4ELj1ELj16ENS_18Kernel_traits_baseILj512EfS2_fS2_fjLj128EEEEELb0ELb1ELb0ELb1EEEvNS_9BwdParamsE)
        .other          _ZN10layer_norm13ln_bwd_kernelINS_13Kernel_traitsIf6__halffS2_fjLj512ELj1ELj4ELj1ELj16ENS_18Kernel_traits_baseILj512EfS2_fS2_fjLj128EEEEELb0ELb1ELb0ELb1EEEvNS_9BwdParamsE,@"STO_CUDA_ENTRY STV_DEFAULT"
_ZN10layer_norm13ln_bwd_kernelINS_13Kernel_traitsIf6__halffS2_fjLj512ELj1ELj4ELj1ELj16ENS_18Kernel_traits_baseILj512EfS2_fS2_fjLj128EEEEELb0ELb1ELb0ELb1EEEvNS_9BwdParamsE:
.text._ZN10layer_norm13ln_bwd_kernelINS_13Kernel_traitsIf6__halffS2_fjLj512ELj1ELj4ELj1ELj16ENS_18Kernel_traits_baseILj512EfS2_fS2_fjLj128EEEEELb0ELb1ELb0ELb1EEEvNS_9BwdParamsE:
        /* <DEDUP_REMOVED lines=82> */
.L_x_7865:
        /* <DEDUP_REMOVED lines=11> */
[C---:B------:R-:W-:Y:S01]  /*05d0*/  IADD3 R129, PT, PT, R137.reuse, 0x20, RZ ;  /* 0x0000002089817810 */ /* 0x040fe20007ffe0ff */
[C---:B-1----:R-:W-:Y:S01]  /*05e0*/  IMAD.WIDE.U32 R84, R137.reuse, 0x10, R100 ;  /* 0x0000001089547825 */ /* 0x042fe200078e0064 */
[----:B------:R-:W4:Y:S03]  /*05f0*/  LDG.E R146, desc[UR6][R96.64] ;  /* 0x0000000660927981 */ /* 0x000f26000c1e1900 */
[--C-:B--2---:R-:W-:Y:S02]  /*0600*/  IMAD.WIDE.U32 R144, R137, 0x20, R142.reuse ;  /* 0x0000002089907825 */ /* 0x104fe400078e008e */
[----:B------:R-:W2:Y:S02]  /*0610*/  LDG.E.128 R84, desc[UR6][R84.64] ;  /* 0x0000000654547981 */ /* 0x000ea4000c1e1d00 */
[----:B------:R-:W-:-:S02]  /*0620*/  IMAD.WIDE.U32 R142, R129, 0x20, R142 ;  /* 0x00000020818e7825 */ /* 0x000fc400078e008e */
[----:B------:R-:W2:Y:S02]  /*0630*/  LDG.E.128 R80, desc[UR6][R144.64] ;  /* 0x0000000690507981 */ /* 0x000ea4000c1e1d00 */
[C---:B---3--:R-:W-:Y:S02]  /*0640*/  IMAD.WIDE R134, R132.reuse, 0x4, R134 ;  /* 0x0000000484867825 */ /* 0x048fe400078e0286 */
[----:B------:R-:W3:Y:S04]  /*0650*/  LDG.E.128 R88, desc[UR6][R144.64+0x10] ;  /* 0x0000100690587981 */ /* 0x000ee8000c1e1d00 */
[----:B------:R-:W3:Y:S01]  /*0660*/  LDG.E.128 R92, desc[UR6][R142.64] ;  /* 0x000000068e5c7981 */ /* 0x000ee2000c1e1d00 */
[----:B0-----:R-:W-:-:S03]  /*0670*/  @P0 IMAD.WIDE R102, R132, 0x2, R102 ;  /* 0x0000000284660825 */ /* 0x001fc600078e0266 */
[----:B------:R-:W3:Y:S04]  /*0680*/  LDG.E.128 R96, desc[UR6][R142.64+0x10] ;  /* 0x000010068e607981 */ /* 0x000ee8000c1e1d00 */
[----:B------:R4:W3:Y:S04]  /*0690*/  LDG.E R135, desc[UR6][R134.64] ;  /* 0x0000000686877981 */ /* 0x0008e8000c1e1900 */
[----:B------:R-:W3:Y:S01]  /*06a0*/  @P0 LDG.E.U16 R136, desc[UR6][R102.64] ;  /* 0x0000000666880981 */ /* 0x000ee2000c1e1500 */
[----:B------:R-:W-:-:S06]  /*06b0*/  IMAD.WIDE.U32 R100, R129, 0x10, R100 ;  /* 0x0000001081647825 */ /* 0x000fcc00078e0064 */
[----:B------:R-:W3:Y:S01]  /*06c0*/  LDG.E.128 R100, desc[UR6][R100.64] ;  /* 0x0000000664647981 */ /* 0x000ee2000c1e1d00 */
[----:B------:R-:W-:-:S04]  /*06d0*/  ISETP.NE.U32.AND P1, PT, RZ, UR10, PT ;  /* 0x0000000aff007c0c */ /* 0x000fc8000bf25070 */
[----:B------:R-:W-:-:S13]  /*06e0*/  ISETP.NE.AND.EX P1, PT, RZ, UR11, PT, P1 ;  /* 0x0000000bff007c0c */ /* 0x000fda000bf25310 */
[----:B------:R-:W0:Y:S01]  /*06f0*/  @P1 LDC.64 R138, c[0x0][0x438] ;  /* 0x00010e00ff8a1b82 */ /* 0x000e220000000a00 */
[----:B------:R-:W-:-:S07]  /*0700*/  ISETP.NE.AND P2, PT, R131, RZ, PT ;  /* 0x000000ff8300720c */ /* 0x000fce0003f45270 */
[----:B------:R-:W1:Y:S01]  /*0710*/  @P1 LDC.64 R140, c[0x0][0x438] ;  /* 0x00010e00ff8c1b82 */ /* 0x000e620000000a00 */
[----:B0-----:R-:W-:-:S05]  /*0720*/  @P1 IMAD.WIDE.U32 R138, R129, 0x20, R138 ;  /* 0x00000020818a1825 */ /* 0x001fca00078e008a */
[----:B-----5:R-:W5:Y:S04]  /*0730*/  @P1 LDG.E.128 R64, desc[UR6][R138.64] ;  /* 0x000000068a401981 */ /* 0x020f68000c1e1d00 */
[----:B------:R3:W5:Y:S01]  /*0740*/  @P1 LDG.E.128 R68, desc[UR6][R138.64+0x10] ;  /* 0x000010068a441981 */ /* 0x000762000c1e1d00 */
[----:B------:R-:W-:Y:S01]  /*0750*/  MOV R133, 0x3f800000 ;  /* 0x3f80000000857802 */ /* 0x000fe20000000f00 */
[----:B-1----:R-:W-:-:S05]  /*0760*/  @P1 IMAD.WIDE.U32 R140, R137, 0x20, R140 ;  /* 0x00000020898c1825 */ /* 0x002fca00078e008c */
[----:B------:R-:W5:Y:S04]  /*0770*/  @P1 LDG.E.128 R56, desc[UR6][R140.64] ;  /* 0x000000068c381981 */ /* 0x000f68000c1e1d00 */
[----:B------:R0:W5:Y:S01]  /*0780*/  @P1 LDG.E.128 R60, desc[UR6][R140.64+0x10] ;  /* 0x000010068c3c1981 */ /* 0x000162000c1e1d00 */
[----:B------:R-:W-:Y:S01]  /*0790*/  UMOV UR4, 0xffffffff ;  /* 0xffffffff00047882 */ /* 0x000fe20000000000 */
[----:B------:R-:W-:-:S04]  /*07a0*/  ISETP.NE.U32.AND P1, PT, RZ, UR10, PT ;  /* 0x0000000aff007c0c */ /* 0x000fc8000bf25070 */
[----:B------:R-:W-:Y:S02]  /*07b0*/  ISETP.NE.AND.EX P1, PT, RZ, UR11, PT, P1 ;  /* 0x0000000bff007c0c */ /* 0x000fe4000bf25310 */
[----:B----4-:R-:W-:Y:S01]  /*07c0*/  FSEL R134, R146, RZ, !P2 ;  /* 0x000000ff92867208 */ /* 0x010fe20005000000 */
[----:B--2---:R-:W-:-:S04]  /*07d0*/  HADD2.F32 R160, -RZ, R84.H0_H0 ;  /* 0x20000054ffa07230 */ /* 0x004fc80000004100 */
[C---:B------:R-:W-:Y:S01]  /*07e0*/  FADD.FTZ R164, -R134.reuse, R81 ;  /* 0x0000005186a47221 */ /* 0x040fe20000010100 */
[C---:B------:R-:W-:Y:S01]  /*07f0*/  FADD.FTZ R145, -R134.reuse, R80 ;  /* 0x0000005086917221 */ /* 0x040fe20000010100 */
[C---:B------:R-:W-:Y:S01]  /*0800*/  FADD.FTZ R143, -R134.reuse, R83 ;  /* 0x00000053868f7221 */ /* 0x040fe20000010100 */
[C---:B---3--:R-:W-:Y:S01]  /*0810*/  FADD.FTZ R139, -R134.reuse, R88 ;  /* 0x00000058868b7221 */ /* 0x048fe20000010100 */
[----:B------:R-:W-:Y:S02]  /*0820*/  HADD2.F32 R83, -RZ, R84.H1_H1 ;  /* 0x30000054ff537230 */ /* 0x000fe40000004100 */
[C---:B------:R-:W-:Y:S01]  /*0830*/  FADD.FTZ R88, -R134.reuse, R89 ;  /* 0x0000005986587221 */ /* 0x040fe20000010100 */
[----:B------:R-:W-:Y:S02]  /*0840*/  HADD2.F32 R84, -RZ, R86.H0_H0 ;  /* 0x20000056ff547230 */ /* 0x000fe40000004100 */
[----:B------:R-:W-:Y:S01]  /*0850*/  FADD.FTZ R150, -R134, R95 ;  /* 0x0000005f86967221 */ /* 0x000fe20000010100 */
[----:B------:R-:W-:-:S02]  /*0860*/  HADD2.F32 R142, -RZ, R87.H0_H0 ;  /* 0x20000057ff8e7230 */ /* 0x000fc40000004100 */
[----:B------:R-:W-:Y:S02]  /*0870*/  HADD2.F32 R144, -RZ, R87.H1_H1 ;  /* 0x30000057ff907230 */ /* 0x000fe40000004100 */
[----:B------:R-:W-:Y:S01]  /*0880*/  FADD.FTZ R152, -R134, R96 ;  /* 0x0000006086987221 */ /* 0x000fe20000010100 */
[----:B------:R-:W-:Y:S01]  /*0890*/  FMUL.FTZ R96, R52, R160 ;  /* 0x000000a034607220 */ /* 0x000fe20000410000 */
[C---:B------:R-:W-:Y:S01]  /*08a0*/  FADD.FTZ R146, -R134.reuse, R93 ;  /* 0x0000005d86927221 */ /* 0x040fe20000010100 */
[C---:B------:R-:W-:Y:S01]  /*08b0*/  FMUL.FTZ R157, R135.reuse, R164 ;  /* 0x000000a4879d7220 */ /* 0x040fe20000410000 */
[C---:B------:R-:W-:Y:S01]  /*08c0*/  FMUL.FTZ R95, R135.reuse, R139 ;  /* 0x0000008b875f7220 */ /* 0x040fe20000410000 */
[C---:B------:R-:W-:Y:S01]  /*08d0*/  FMUL.FTZ R87, R135.reuse, R145 ;  /* 0x0000009187577220 */ /* 0x040fe20000410000 */
[----:B------:R-:W-:Y:S01]  /*08e0*/  FADD.FTZ R148, -R134, R94 ;  /* 0x0000005e86947221 */ /* 0x000fe20000010100 */
[----:B------:R-:W-:Y:S01]  /*08f0*/  FMUL.FTZ R93, R135, R88 ;  /* 0x00000058875d7220 */ /* 0x000fe20000410000 */
[----:B------:R-:W-:-:S02]  /*0900*/  HADD2.F32 R156, -RZ, R85.H0_H0 ;  /* 0x20000055ff9c7230 */ /* 0x000fc40000004100 */
[----:B------:R-:W-:Y:S01]  /*0910*/  FADD.FTZ R20, R83, R20 ;  /* 0x0000001453147221 */ /* 0x000fe20000010000 */
[-C--:B------:R-:W-:Y:S01]  /*0920*/  FFMA.FTZ R116, R157, R83.reuse, R116 ;  /* 0x000000539d747223 */ /* 0x080fe20000010074 */
[----:B------:R-:W-:Y:S01]  /*0930*/  FMUL.FTZ R94, R53, R83 ;  /* 0x00000053355e7220 */ /* 0x000fe20000410000 */
[----:B------:R-:W-:Y:S01]  /*0940*/  FADD.FTZ R17, R84, R17 ;  /* 0x0000001154117221 */ /* 0x000fe20000010000 */
[-C--:B------:R-:W-:Y:S01]  /*0950*/  FFMA.FTZ R113, R95, R84.reuse, R113 ;  /* 0x000000545f717223 */ /* 0x080fe20000010071 */
[----:B------:R-:W-:Y:S01]  /*0960*/  FMUL.FTZ R88, R48, R84 ;  /* 0x0000005430587220 */ /* 0x000fe20000410000 */
[C---:B------:R-:W-:Y:S01]  /*0970*/  FADD.FTZ R155, -R134.reuse, R82 ;  /* 0x00000052869b7221 */ /* 0x040fe20000010100 */
[----:B------:R-:W-:Y:S01]  /*0980*/  FADD.FTZ R83, RZ, R96 ;  /* 0x00000060ff537221 */ /* 0x000fe20000010000 */
[----:B------:R-:W-:Y:S01]  /*0990*/  FFMA.FTZ R84, R87, R96, RZ ;  /* 0x0000006057547223 */ /* 0x000fe200000100ff */
[----:B------:R-:W-:Y:S02]  /*09a0*/  @P0 HADD2.F32 R133, -RZ, R136.H0_H0 ;  /* 0x20000088ff850230 */ /* 0x000fe40000004100 */
[----:B------:R-:W-:Y:S01]  /*09b0*/  FADD.FTZ R136, -R134, R92 ;  /* 0x0000005c86887221 */ /* 0x000fe20000010100 */
[----:B------:R-:W-:-:S02]  /*09c0*/  HADD2.F32 R85, -RZ, R85.H1_H1 ;  /* 0x30000055ff557230 */ /* 0x000fc40000004100 */
        /* <DEDUP_REMOVED lines=10> */
[----:B------:R-:W-:-:S02]  /*0a70*/  HADD2.F32 R86, -RZ, R86.H1_H1 ;  /* 0x30000056ff567230 */ /* 0x000fc40000004100 */
[----:B------:R-:W-:Y:S01]  /*0a80*/  FADD.FTZ R83, R83, R90 ;  /* 0x0000005a53537221 */ /* 0x000fe20000010000 */
[----:B------:R-:W-:Y:S01]  /*0a90*/  FFMA.FTZ R84, R97, R90, R84 ;  /* 0x0000005a61547223 */ /* 0x000fe20000010054 */
[----:B------:R-:W-:Y:S01]  /*0aa0*/  FADD.FTZ R158, -R134, R91 ;  /* 0x0000005b869e7221 */ /* 0x000fe20000010100 */
[----:B------:R-:W-:Y:S01]  /*0ab0*/  FADD.FTZ R16, R86, R16 ;  /* 0x0000001056107221 */ /* 0x000fe20000010000 */
[----:B------:R-:W-:Y:S01]  /*0ac0*/  FMUL.FTZ R91, R135, R162 ;  /* 0x000000a2875b7220 */ /* 0x000fe20000410000 */
[-C--:B------:R-:W-:Y:S01]  /*0ad0*/  FFMA.FTZ R112, R93, R86.reuse, R112 ;  /* 0x000000565d707223 */ /* 0x080fe20000010070 */
[----:B------:R-:W-:Y:S01]  /*0ae0*/  FMUL.FTZ R86, R49, R86 ;  /* 0x0000005631567220 */ /* 0x000fe20000410000 */
[----:B------:R-:W-:Y:S01]  /*0af0*/  FADD.FTZ R83, R83, R88 ;  /* 0x0000005853537221 */ /* 0x000fe20000010000 */
[----:B------:R-:W-:Y:S01]  /*0b00*/  FFMA.FTZ R84, R95, R88, R84 ;  /* 0x000000585f547223 */ /* 0x000fe20000010054 */
[----:B------:R-:W-:Y:S01]  /*0b10*/  FADD.FTZ R15, R142, R15 ;  /* 0x0000000f8e0f7221 */ /* 0x000fe20000010000 */
[----:B------:R-:W-:Y:S01]  /*0b20*/  FMUL.FTZ R89, R135, R158 ;  /* 0x0000009e87597220 */ /* 0x000fe20000410000 */
[-C--:B------:R-:W-:Y:S01]  /*0b30*/  FFMA.FTZ R111, R91, R142.reuse, R111 ;  /* 0x0000008e5b6f7223 */ /* 0x080fe2000001006f */
[----:B------:R-:W-:Y:S01]  /*0b40*/  FMUL.FTZ R142, R50, R142 ;  /* 0x0000008e328e7220 */ /* 0x000fe20000410000 */
[----:B------:R-:W-:Y:S01]  /*0b50*/  FADD.FTZ R83, R83, R86 ;  /* 0x0000005653537221 */ /* 0x000fe20000010000 */
[----:B------:R-:W-:Y:S01]  /*0b60*/  FFMA.FTZ R84, R93, R86, R84 ;  /* 0x000000565d547223 */ /* 0x000fe20000010054 */
[----:B0-----:R-:W-:-:S02]  /*0b70*/  HADD2.F32 R140, -RZ, R100.H0_H0 ;  /* 0x20000064ff8c7230 */ /* 0x001fc40000004100 */
[----:B------:R-:W-:Y:S01]  /*0b80*/  FADD.FTZ R98, -R134, R98 ;  /* 0x0000006286627221 */ /* 0x000fe20000010100 */
[----:B------:R-:W-:Y:S01]  /*0b90*/  FADD.FTZ R14, R144, R14 ;  /* 0x0000000e900e7221 */ /* 0x000fe20000010000 */
[----:B------:R-:W-:Y:S01]  /*0ba0*/  FFMA.FTZ R110, R89, R144, R110 ;  /* 0x00000090596e7223 */ /* 0x000fe2000001006e */
[----:B------:R-:W-:Y:S01]  /*0bb0*/  FMUL.FTZ R153, R135, R136 ;  /* 0x0000008887997220 */ /* 0x000fe20000410000 */
        /* <DEDUP_REMOVED lines=10> */
[----:B------:R-:W-:-:S02]  /*0c60*/  HADD2.F32 R138, -RZ, R101.H0_H0 ;  /* 0x20000065ff8a7230 */ /* 0x000fc40000004100 */
[C---:B------:R-:W-:Y:S01]  /*0c70*/  FMUL.FTZ R149, R135.reuse, R148 ;  /* 0x0000009487957220 */ /* 0x040fe20000410000 */
[----:B------:R-:W-:Y:S01]  /*0c80*/  FMUL.FTZ R151, R135, R146 ;  /* 0x0000009287977220 */ /* 0x000fe20000410000 */
        /* <DEDUP_REMOVED lines=9> */
[----:B------:R-:W-:Y:S01]  /*0d20*/  FADD.FTZ R80, -R134, R99 ;  /* 0x0000006386507221 */ /* 0x000fe20000010100 */
[----:B------:R-:W-:-:S02]  /*0d30*/  HADD2.F32 R134, -RZ, R102.H0_H0 ;  /* 0x20000066ff867230 */ /* 0x000fc40000004100 */
[C---:B------:R-:W-:Y:S01]  /*0d40*/  FMUL.FTZ R145, R135.reuse, R152 ;  /* 0x0000009887917220 */ /* 0x040fe20000410000 */
        /* <DEDUP_REMOVED lines=13> */
[----:B------:R-:W-:Y:S02]  /*0e20*/  HADD2.F32 R81, -RZ, R103.H1_H1 ;  /* 0x30000067ff517230 */ /* 0x000fe40000004100 */
        /* <DEDUP_REMOVED lines=46> */
.L_x_7877:
        /* <DEDUP_REMOVED lines=38> */
[--C-:B------:R-:W-:Y:S02]  /*1370*/  HADD2.F32 R92, -RZ, R81.reuse.H0_H0 ;  /* 0x20000051ff5c7230 */ /* 0x100fe40000004100 */
[-C--:B------:R-:W-:Y:S01]  /*1380*/  FMUL.FTZ R94, R94, R133.reuse ;  /* 0x000000855e5e7220 */ /* 0x080fe20000410000 */
[----:B------:R-:W-:Y:S02]  /*1390*/  HADD2.F32 R80, -RZ, R80.H1_H1 ;  /* 0x30000050ff507230 */ /* 0x000fe40000004100 */
[-C--:B------:R-:W-:Y:S01]  /*13a0*/  FMUL.FTZ R89, R146, R133.reuse ;  /* 0x0000008592597220 */ /* 0x080fe20000410000 */
[----:B------:R-:W-:Y:S02]  /*13b0*/  HADD2.F32 R81, -RZ, R81.H1_H1 ;  /* 0x30000051ff517230 */ /* 0x000fe40000004100 */
[----:B------:R-:W-:Y:S01]  /*13c0*/  FMUL.FTZ R148, R148, R133 ;  /* 0x0000008594947220 */ /* 0x000fe20000410000 */
[----:B------:R-:W-:-:S02]  /*13d0*/  HADD2.F32 R95, -RZ, R82.H0_H0 ;  /* 0x20000052ff5f7230 */ /* 0x000fc40000004100 */
[-C--:B------:R-:W-:Y:S01]  /*13e0*/  FMUL.FTZ R88, R88, R133.reuse ;  /* 0x0000008558587220 */ /* 0x080fe20000410000 */
[--C-:B------:R-:W-:Y:S02]  /*13f0*/  HADD2.F32 R97, -RZ, R83.reuse.H0_H0 ;  /* 0x20000053ff617230 */ /* 0x100fe40000004100 */
[-C--:B------:R-:W-:Y:S01]  /*1400*/  FMUL.FTZ R142, R142, R133.reuse ;  /* 0x000000858e8e7220 */ /* 0x080fe20000410000 */
[-C--:B------:R-:W-:Y:S01]  /*1410*/  FMUL.FTZ R86, R86, R133.reuse ;  /* 0x0000008556567220 */ /* 0x080fe20000410000 */
[----:B------:R-:W-:Y:S01]  /*1420*/  FMUL.FTZ R144, R144, R133 ;  /* 0x0000008590907220 */ /* 0x000fe20000410000 */
        /* <DEDUP_REMOVED lines=23> */
.L_x_7856:
        /* <DEDUP_REMOVED lines=34> */
[-C--:B------:R-:W-:Y:S01]  /*17c0*/  FMUL.FTZ R94, R76, R133.reuse ;  /* 0x000000854c5e7220 */ /* 0x080fe20000410000 */
[-C--:B------:R-:W-:Y:S01]  /*17d0*/  FMUL.FTZ R96, R77, R133.reuse ;  /* 0x000000854d607220 */ /* 0x080fe20000410000 */
[----:B------:R-:W-:Y:S01]  /*17e0*/  FMUL.FTZ R144, R79, R133 ;  /* 0x000000854f907220 */ /* 0x000fe20000410000 */
[--C-:B------:R-:W-:Y:S02]  /*17f0*/  HADD2.F32 R81, -RZ, R82.reuse.H0_H0 ;  /* 0x20000052ff517230 */ /* 0x100fe40000004100 */
[----:B------:R-:W-:Y:S01]  /*1800*/  FMUL.FTZ R90, R87, R152 ;  /* 0x00000098575a7220 */ /* 0x000fe20000410000 */
[----:B------:R-:W-:Y:S02]  /*1810*/  HADD2.F32 R82, -RZ, R82.H1_H1 ;  /* 0x30000052ff527230 */ /* 0x000fe40000004100 */
        /* <DEDUP_REMOVED lines=19> */
[----:B------:R-:W-:-:S07]  /*1950*/  F2FP.F16.F32.PACK_AB R83, R146, R157 ;  /* 0x0000009d9253723e */ /* 0x000fce00000000ff */
.L_x_7857:
        /* <DEDUP_REMOVED lines=25> */
[C---:B------:R-:W-:Y:S01]  /*1af0*/  FMUL.FTZ R72, R135.reuse, R72 ;  /* 0x0000004887487220 */ /* 0x040fe20000410000 */
[----:B------:R-:W-:Y:S01]  /*1b00*/  FADD.FTZ R100, R100, -R73 ;  /* 0x8000004964647221 */ /* 0x000fe20000010000 */
[C---:B------:R-:W-:Y:S01]  /*1b10*/  FMUL.FTZ R75, R135.reuse, R136 ;  /* 0x00000088874b7220 */ /* 0x040fe20000410000 */
[----:B------:R-:W-:Y:S01]  /*1b20*/  FMUL.FTZ R73, R135, R74 ;  /* 0x0000004a87497220 */ /* 0x000fe20000410000 */
[----:B-----5:R-:W-:-:S02]  /*1b30*/  HADD2.F32 R98, -RZ, R84.H0_H0 ;  /* 0x20000054ff627230 */ /* 0x020fc40000004100 */
[C---:B------:R-:W-:Y:S01]  /*1b40*/  FMUL.FTZ R74, R135.reuse, R138 ;  /* 0x0000008a874a7220 */ /* 0x040fe20000410000 */
[--C-:B------:R-:W-:Y:S02]  /*1b50*/  HADD2.F32 R99, -RZ, R85.reuse.H0_H0 ;  /* 0x20000055ff637230 */ /* 0x100fe40000004100 */
[C---:B------:R-:W-:Y:S01]  /*1b60*/  FMUL.FTZ R76, R135.reuse, R76 ;  /* 0x0000004c874c7220 */ /* 0x040fe20000410000 */
[C---:B------:R-:W-:Y:S01]  /*1b70*/  FMUL.FTZ R77, R135.reuse, R78 ;  /* 0x0000004e874d7220 */ /* 0x040fe20000410000 */
[----:B------:R-:W-:Y:S02]  /*1b80*/  HADD2.F32 R85, -RZ, R85.H1_H1 ;  /* 0x30000055ff557230 */ /* 0x000fe40000004100 */
[C---:B------:R-:W-:Y:S01]  /*1b90*/  FMUL.FTZ R78, R135.reuse, R102 ;  /* 0x00000066874e7220 */ /* 0x040fe20000410000 */
[-C--:B------:R-:W-:Y:S01]  /*1ba0*/  FMUL.FTZ R83, R72, R133.reuse ;  /* 0x0000008548537220 */ /* 0x080fe20000410000 */
[----:B------:R-:W-:Y:S01]  /*1bb0*/  FMUL.FTZ R79, R135, R100 ;  /* 0x00000064874f7220 */ /* 0x000fe20000410000 */
[----:B------:R-:W-:Y:S01]  /*1bc0*/  FMUL.FTZ R134, R75, R133 ;  /* 0x000000854b867220 */ /* 0x000fe20000410000 */
[----:B------:R-:W-:-:S02]  /*1bd0*/  HADD2.F32 R137, -RZ, R84.H1_H1 ;  /* 0x30000054ff897230 */ /* 0x000fc40000004100 */
[-C--:B------:R-:W-:Y:S01]  /*1be0*/  FMUL.FTZ R84, R73, R133.reuse ;  /* 0x0000008549547220 */ /* 0x080fe20000410000 */
[--C-:B------:R-:W-:Y:S02]  /*1bf0*/  HADD2.F32 R101, -RZ, R86.reuse.H0_H0 ;  /* 0x20000056ff657230 */ /* 0x100fe40000004100 */
[-C--:B------:R-:W-:Y:S01]  /*1c00*/  FMUL.FTZ R100, R74, R133.reuse ;  /* 0x000000854a647220 */ /* 0x080fe20000410000 */
[----:B------:R-:W-:Y:S02]  /*1c10*/  HADD2.F32 R82, -RZ, R86.H1_H1 ;  /* 0x30000056ff527230 */ /* 0x000fe40000004100 */
[-C--:B------:R-:W-:Y:S01]  /*1c20*/  FMUL.FTZ R103, R76, R133.reuse ;  /* 0x000000854c677220 */ /* 0x080fe20000410000 */
[--C-:B------:R-:W-:Y:S02]  /*1c30*/  HADD2.F32 R80, -RZ, R87.reuse.H0_H0 ;  /* 0x20000057ff507230 */ /* 0x100fe40000004100 */
[----:B------:R-:W-:Y:S01]  /*1c40*/  FMUL.FTZ R135, R77, R133 ;  /* 0x000000854d877220 */ /* 0x000fe20000410000 */
[----:B------:R-:W-:-:S02]  /*1c50*/  HADD2.F32 R81, -RZ, R87.H1_H1 ;  /* 0x30000057ff517230 */ /* 0x000fc40000004100 */
        /* <DEDUP_REMOVED lines=23> */
.L_x_7858:
        /* <DEDUP_REMOVED lines=24> */
[----:B0----5:R-:W-:-:S02]  /*1f50*/  HADD2.F32 R83, -RZ, R84.H0_H0 ;  /* 0x20000054ff537230 */ /* 0x021fc40000004100 */
        /* <DEDUP_REMOVED lines=35> */
.L_x_7859:
[----:B------:R-:W0:Y:S01]  /*2190*/  @P1 LDC.64 R84, c[0x0][0x478] ;  /* 0x00011e00ff541b82 */ /* 0x000e220000000a00 */
[----:B------:R-:W-:-:S04]  /*21a0*/  IMAD.WIDE.U32 R88, R129, 0x10, R88 ;  /* 0x0000001081587825 */ /* 0x000fc800078e0058 */
[----:B0-----:R-:W-:-:S05]  /*21b0*/  @P1 IMAD.WIDE.U32 R84, R129, 0x20, R84 ;  /* 0x0000002081541825 */ /* 0x001fca00078e0054 */
[----:B------:R1:W-:Y:S04]  /*21c0*/  @P1 STG.E.128 desc[UR6][R84.64], R72 ;  /* 0x0000004854001986 */ /* 0x0003e8000c101d06 */
[----:B------:R1:W-:Y:S04]  /*21d0*/  @P1 STG.E.128 desc[UR6][R84.64+0x10], R76 ;  /* 0x0000104c54001986 */ /* 0x0003e8000c101d06 */
[----:B------:R1:W-:Y:S01]  /*21e0*/  STG.E.128 desc[UR6][R88.64], R80 ;  /* 0x0000005058007986 */ /* 0x0003e2000c101d06 */
[----:B------:R-:W-:Y:S05]  /*21f0*/  BRA `(.L_x_7860) ;  /* 0x0000001000287947 */ /* 0x000fea0003800000 */
.L_x_7855:
        /* <DEDUP_REMOVED lines=67> */
.L_x_7861:
        /* <DEDUP_REMOVED lines=60> */
.L_x_7862:
        /* <DEDUP_REMOVED lines=27> */
[C---:B------:R-:W-:Y:S01]  /*2ba0*/  FFMA.FTZ R72, R135.reuse, R153, R64 ;  /* 0x0000009987487223 */ /* 0x040fe20000010040 */
[----:B------:R-:W-:Y:S01]  /*2bb0*/  FADD.FTZ R100, R100, -R73 ;  /* 0x8000004964647221 */ /* 0x000fe20000010000 */
[C---:B------:R-:W-:Y:S01]  /*2bc0*/  FFMA.FTZ R75, R135.reuse, R136, R67 ;  /* 0x00000088874b7223 */ /* 0x040fe20000010043 */
[----:B------:R-:W-:Y:S01]  /*2bd0*/  FFMA.FTZ R73, R135, R74, R65 ;  /* 0x0000004a87497223 */ /* 0x000fe20000010041 */
[----:B-----5:R-:W-:-:S02]  /*2be0*/  HADD2.F32 R98, -RZ, R84.H0_H0 ;  /* 0x20000054ff627230 */ /* 0x020fc40000004100 */
[C---:B------:R-:W-:Y:S01]  /*2bf0*/  FFMA.FTZ R74, R135.reuse, R149, R66 ;  /* 0x00000095874a7223 */ /* 0x040fe20000010042 */
[--C-:B------:R-:W-:Y:S02]  /*2c00*/  HADD2.F32 R99, -RZ, R85.reuse.H0_H0 ;  /* 0x20000055ff637230 */ /* 0x100fe40000004100 */
[C---:B------:R-:W-:Y:S01]  /*2c10*/  FFMA.FTZ R76, R135.reuse, R145, R68 ;  /* 0x00000091874c7223 */ /* 0x040fe20000010044 */
[C---:B------:R-:W-:Y:S01]  /*2c20*/  FFMA.FTZ R77, R135.reuse, R78, R69 ;  /* 0x0000004e874d7223 */ /* 0x040fe20000010045 */
[----:B------:R-:W-:Y:S02]  /*2c30*/  HADD2.F32 R85, -RZ, R85.H1_H1 ;  /* 0x30000055ff557230 */ /* 0x000fe40000004100 */
[C---:B------:R-:W-:Y:S01]  /*2c40*/  FFMA.FTZ R78, R135.reuse, R141, R70 ;  /* 0x0000008d874e7223 */ /* 0x040fe20000010046 */
[-C--:B------:R-:W-:Y:S01]  /*2c50*/  FMUL.FTZ R83, R72, R133.reuse ;  /* 0x0000008548537220 */ /* 0x080fe20000410000 */
[----:B------:R-:W-:Y:S01]  /*2c60*/  FFMA.FTZ R79, R135, R100, R71 ;  /* 0x00000064874f7223 */ /* 0x000fe20000010047 */
        /* <DEDUP_REMOVED lines=33> */
.L_x_7863:
        /* <DEDUP_REMOVED lines=10> */
[----:B-----5:R-:W-:-:S02]  /*2f20*/  HADD2.F32 R101, -RZ, R86.H0_H0 ;  /* 0x20000056ff657230 */ /* 0x020fc40000004100 */
[----:B------:R-:W-:Y:S01]  /*2f30*/  FADD.FTZ R149, R138, -R149 ;  /* 0x800000958a957221 */ /* 0x000fe20000010000 */
[----:B0-----:R-:W-:Y:S02]  /*2f40*/  HADD2.F32 R82, -RZ, R86.H1_H1 ;  /* 0x30000056ff527230 */ /* 0x001fe40000004100 */
[----:B------:R-:W-:Y:S01]  /*2f50*/  FADD.FTZ R136, R136, -R147 ;  /* 0x8000009388887221 */ /* 0x000fe20000010000 */
[----:B------:R-:W-:Y:S01]  /*2f60*/  FFMA.FTZ R86, R135, R153, R64 ;  /* 0x0000009987567223 */ /* 0x000fe20000010040 */
[----:B------:R-:W-:Y:S01]  /*2f70*/  FADD.FTZ R145, R134, -R145 ;  /* 0x8000009186917221 */ /* 0x000fe20000010000 */
[----:B------:R-:W-:Y:S01]  /*2f80*/  FADD.FTZ R141, R102, -R141 ;  /* 0x8000008d668d7221 */ /* 0x000fe20000010000 */
[----:B------:R-:W-:Y:S01]  /*2f90*/  FADD.FTZ R144, R103, -R144 ;  /* 0x8000009067907221 */ /* 0x000fe20000010000 */
[----:B------:R-:W-:Y:S01]  /*2fa0*/  FADD.FTZ R134, R100, -R137 ;  /* 0x8000008964867221 */ /* 0x000fe20000010000 */
[----:B------:R-:W-:Y:S01]  /*2fb0*/  FFMA.FTZ R142, R135, R142, R65 ;  /* 0x0000008e878e7223 */ /* 0x000fe20000010041 */
[----:B------:R-:W-:-:S02]  /*2fc0*/  HADD2.F32 R83, -RZ, R84.H0_H0 ;  /* 0x20000054ff537230 */ /* 0x000fc40000004100 */
[C---:B------:R-:W-:Y:S01]  /*2fd0*/  FFMA.FTZ R98, R135.reuse, R149, R66 ;  /* 0x0000009587627223 */ /* 0x040fe20000010042 */
[C---:B------:R-:W-:Y:S01]  /*2fe0*/  FFMA.FTZ R136, R135.reuse, R136, R67 ;  /* 0x0000008887887223 */ /* 0x040fe20000010043 */
[----:B------:R-:W-:Y:S01]  /*2ff0*/  FMUL.FTZ R86, R86, R133 ;  /* 0x0000008556567220 */ /* 0x000fe20000410000 */
[----:B------:R-:W-:Y:S02]  /*3000*/  HADD2.F32 R84, -RZ, R84.H1_H1 ;  /* 0x30000054ff547230 */ /* 0x000fe40000004100 */
[C---:B------:R-:W-:Y:S01]  /*3010*/  FFMA.FTZ R102, R135.reuse, R141, R70 ;  /* 0x0000008d87667223 */ /* 0x040fe20000010046 */
[--C-:B------:R-:W-:Y:S02]  /*3020*/  HADD2.F32 R99, -RZ, R85.reuse.H0_H0 ;  /* 0x20000055ff637230 */ /* 0x100fe40000004100 */
[C---:B------:R-:W-:Y:S01]  /*3030*/  FFMA.FTZ R100, R135.reuse, R145, R68 ;  /* 0x0000009187647223 */ /* 0x040fe20000010044 */
[C---:B------:R-:W-:Y:S01]  /*3040*/  FFMA.FTZ R144, R135.reuse, R144, R69 ;  /* 0x0000009087907223 */ /* 0x040fe20000010045 */
[----:B------:R-:W-:Y:S01]  /*3050*/  FFMA.FTZ R134, R135, R134, R71 ;  /* 0x0000008687867223 */ /* 0x000fe20000010047 */
[----:B------:R-:W-:Y:S01]  /*3060*/  FMUL.FTZ R142, R142, R133 ;  /* 0x000000858e8e7220 */ /* 0x000fe20000410000 */
[----:B------:R-:W-:-:S02]  /*3070*/  HADD2.F32 R85, -RZ, R85.H1_H1 ;  /* 0x30000055ff557230 */ /* 0x000fc40000004100 */
[-C--:B------:R-:W-:Y:S01]  /*3080*/  FMUL.FTZ R98, R98, R133.reuse ;  /* 0x0000008562627220 */ /* 0x080fe20000410000 */
[--C-:B------:R-:W-:Y:S02]  /*3090*/  HADD2.F32 R80, -RZ, R87.reuse.H0_H0 ;  /* 0x20000057ff507230 */ /* 0x100fe40000004100 */
[----:B------:R-:W-:Y:S01]  /*30a0*/  FMUL.FTZ R136, R136, R133 ;  /* 0x0000008588887220 */ /* 0x000fe20000410000 */
[----:B------:R-:W-:Y:S02]  /*30b0*/  HADD2.F32 R81, -RZ, R87.H1_H1 ;  /* 0x30000057ff517230 */ /* 0x000fe40000004100 */
[----:B------:R-:W-:Y:S01]  /*30c0*/  FMUL.FTZ R87, R86, R83 ;  /* 0x0000005356577220 */ /* 0x000fe20000410000 */
[-C--:B------:R-:W-:Y:S01]  /*30d0*/  FMUL.FTZ R137, R102, R133.reuse ;  /* 0x0000008566897220 */ /* 0x080fe20000410000 */
[----:B------:R-:W-:Y:S01]  /*30e0*/  FMUL.FTZ R83, R32, R86 ;  /* 0x0000005620537220 */ /* 0x000fe20000410000 */
        /* <DEDUP_REMOVED lines=21> */
.L_x_7864:
[----:B------:R-:W0:Y:S01]  /*3240*/  @P1 LDC.64 R84, c[0x0][0x478] ;  /* 0x00011e00ff541b82 */ /* 0x000e220000000a00 */
[----:B------:R-:W-:-:S04]  /*3250*/  IMAD.WIDE.U32 R88, R129, 0x10, R88 ;  /* 0x0000001081587825 */ /* 0x000fc800078e0058 */
[----:B0-----:R-:W-:-:S05]  /*3260*/  @P1 IMAD.WIDE.U32 R84, R129, 0x20, R84 ;  /* 0x0000002081541825 */ /* 0x001fca00078e0054 */
[----:B------:R0:W-:Y:S04]  /*3270*/  @P1 STG.E.128 desc[UR6][R84.64], R72 ;  /* 0x0000004854001986 */ /* 0x0001e8000c101d06 */
[----:B------:R0:W-:Y:S04]  /*3280*/  @P1 STG.E.128 desc[UR6][R84.64+0x10], R76 ;  /* 0x0000104c54001986 */ /* 0x0001e8000c101d06 */
[----:B------:R0:W-:Y:S02]  /*3290*/  STG.E.128 desc[UR6][R88.64], R80 ;  /* 0x0000005058007986 */ /* 0x0001e4000c101d06 */
.L_x_7860:
        /* <DEDUP_REMOVED lines=21> */
.L_x_7853:
        /* <DEDUP_REMOVED lines=48> */
.L_x_7852:
[----:B------:R-:W-:Y:S05]  /*36f0*/  BSYNC B0 ;  /* 0x0000000000007941 */ /* 0x000fea0003800000 */
.L_x_7851:
        /* <DEDUP_REMOVED lines=150> */
.L_x_7854:
        /* <DEDUP_REMOVED lines=8> */
.L_x_7867:
[----:B------:R-:W-:Y:S05]  /*40e0*/  BSYNC B2 ;  /* 0x0000000000027941 */ /* 0x000fea0003800000 */
.L_x_7866:
        /* <DEDUP_REMOVED lines=8> */
.L_x_7868:
[----:B------:R-:W-:-:S05]  /*4170*/  FADD.FTZ R81, R83, R80 ;  /* 0x0000005053517221 */ /* 0x000fca0000010000 */
[----:B------:R-:W-:Y:S01]  /*4180*/  MOV R161, R81 ;  /* 0x0000005100a17202 */ /* 0x000fe20000000f00 */
[----:B------:R-:W-:Y:S01]  /*4190*/  HFMA2 R150, -RZ, RZ, 0, 1.1920928955078125e-07 ;  /* 0x00000002ff967431 */ /* 0x000fe200000001ff */
[----:B------:R-:W-:-:S07]  /*41a0*/  MOV R82, R148 ;  /* 0x0000009400527202 */ /* 0x000fce0000000f00 */
[----:B------:R-:W-:Y:S05]  /*41b0*/  WARPSYNC.COLLECTIVE R146, `(.L_x_7869) ;  /* 0x0000000092087348 */ /* 0x000fea0003c00000 */
[----:B------:R0:W1:Y:S02]  /*41c0*/  SHFL.BFLY P3, R148, R161, R150, R163 ;  /* 0x0c000096a1947389 */ /* 0x00006400000600a3 */
[----:B01----:R-:W-:Y:S05]  /*41d0*/  ENDCOLLECTIVE ;  /* 0x000000000000791b */ /* 0x003fea0003800000 */
.L_x_7869:
[----:B------:R-:W-:-:S05]  /*41e0*/  FADD.FTZ R82, R85, R82 ;  /* 0x0000005255527221 */ /* 0x000fca0000010000 */
[----:B------:R-:W-:Y:S02]  /*41f0*/  MOV R161, R82 ;  /* 0x0000005200a17202 */ /* 0x000fe40000000f00 */
[----:B------:R-:W-:-:S07]  /*4200*/  MOV R80, R148 ;  /* 0x0000009400507202 */ /* 0x000fce0000000f00 */
[----:B------:R-:W-:Y:S05]  /*4210*/  WARPSYNC.COLLECTIVE R146, `(.L_x_7870) ;  /* 0x0000000092087348 */ /* 0x000fea0003c00000 */
[----:B------:R0:W1:Y:S02]  /*4220*/  SHFL.BFLY P3, R148, R161, R150, R163 ;  /* 0x0c000096a1947389 */ /* 0x00006400000600a3 */
[----:B01----:R-:W-:Y:S05]  /*4230*/  ENDCOLLECTIVE ;  /* 0x000000000000791b */ /* 0x003fea0003800000 */
.L_x_7870:
[----:B------:R-:W-:-:S05]  /*4240*/  FADD.FTZ R84, R81, R80 ;  /* 0x0000005051547221 */ /* 0x000fca0000010000 */
[----:B------:R-:W-:Y:S01]  /*4250*/  MOV R161, R84 ;  /* 0x0000005400a17202 */ /* 0x000fe20000000f00 */
[----:B------:R-:W-:Y:S01]  /*4260*/  HFMA2 R150, -RZ, RZ, 0, 2.384185791015625e-07 ;  /* 0x00000004ff967431 */ /* 0x000fe200000001ff */
[----:B------:R-:W-:-:S07]  /*4270*/  MOV R99, R148 ;  /* 0x0000009400637202 */ /* 0x000fce0000000f00 */
[----:B------:R-:W-:Y:S05]  /*4280*/  WARPSYNC.COLLECTIVE R146, `(.L_x_7871) ;  /* 0x0000000092087348 */ /* 0x000fea0003c00000 */
[----:B------:R0:W1:Y:S02]  /*4290*/  SHFL.BFLY P3, R148, R161, R150, R163 ;  /* 0x0c000096a1947389 */ /* 0x00006400000600a3 */
[----:B01----:R-:W-:Y:S05]  /*42a0*/  ENDCOLLECTIVE ;  /* 0x000000000000791b */ /* 0x003fea0003800000 */
.L_x_7871:
[----:B------:R-:W-:-:S05]  /*42b0*/  FADD.FTZ R99, R82, R99 ;  /* 0x0000006352637221 */ /* 0x000fca0000010000 */
[----:B------:R-:W-:Y:S02]  /*42c0*/  MOV R161, R99 ;  /* 0x0000006300a17202 */ /* 0x000fe40000000f00 */
[----:B------:R-:W-:-:S07]  /*42d0*/  MOV R159, R148 ;  /* 0x00000094009f7202 */ /* 0x000fce0000000f00 */
[----:B------:R-:W-:Y:S05]  /*42e0*/  WARPSYNC.COLLECTIVE R146, `(.L_x_7872) ;  /* 0x0000000092087348 */ /* 0x000fea0003c00000 */
[----:B------:R0:W1:Y:S02]  /*42f0*/  SHFL.BFLY P3, R148, R161, R150, R163 ;  /* 0x0c000096a1947389 */ /* 0x00006400000600a3 */
[----:B01----:R-:W-:Y:S05]  /*4300*/  ENDCOLLECTIVE ;  /* 0x000000000000791b */ /* 0x003fea0003800000 */
.L_x_7872:
[----:B------:R-:W-:-:S05]  /*4310*/  FADD.FTZ R159, R84, R159 ;  /* 0x0000009f549f7221 */ /* 0x000fca0000010000 */
[----:B------:R-:W-:Y:S01]  /*4320*/  MOV R161, R159 ;  /* 0x0000009f00a17202 */ /* 0x000fe20000000f00 */
[----:B------:R-:W-:Y:S01]  /*4330*/  HFMA2 R150, -RZ, RZ, 0, 4.76837158203125e-07 ;  /* 0x00000008ff967431 */ /* 0x000fe200000001ff */
[----:B------:R-:W-:-:S07]  /*4340*/  MOV R80, R148 ;  /* 0x0000009400507202 */ /* 0x000fce0000000f00 */
[----:B------:R-:W-:Y:S05]  /*4350*/  WARPSYNC.COLLECTIVE R146, `(.L_x_7873) ;  /* 0x0000000092087348 */ /* 0x000fea0003c00000 */
[----:B------:R0:W1:Y:S02]  /*4360*/  SHFL.BFLY P3, R148, R161, R150, R163 ;  /* 0x0c000096a1947389 */ /* 0x00006400000600a3 */
[----:B01----:R-:W-:Y:S05]  /*4370*/  ENDCOLLECTIVE ;  /* 0x000000000000791b */ /* 0x003fea0003800000 */
.L_x_7873:
[----:B------:R-:W-:-:S05]  /*4380*/  FADD.FTZ R98, R99, R80 ;  /* 0x0000005063627221 */ /* 0x000fca0000010000 */
[----:B------:R-:W-:Y:S02]  /*4390*/  MOV R161, R98 ;  /* 0x0000006200a17202 */ /* 0x000fe40000000f00 */
[----:B------:R-:W-:-:S07]  /*43a0*/  MOV R80, R148 ;  /* 0x0000009400507202 */ /* 0x000fce0000000f00 */
[----:B------:R-:W-:Y:S05]  /*43b0*/  WARPSYNC.COLLECTIVE R146, `(.L_x_7874) ;  /* 0x0000000092087348 */ /* 0x000fea0003c00000 */
[----:B------:R0:W1:Y:S02]  /*43c0*/  SHFL.BFLY P3, R148, R161, R150, R163 ;  /* 0x0c000096a1947389 */ /* 0x00006400000600a3 */
[----:B01----:R-:W-:Y:S05]  /*43d0*/  ENDCOLLECTIVE ;  /* 0x000000000000791b */ /* 0x003fea0003800000 */
.L_x_7874:
[----:B------:R-:W-:-:S05]  /*43e0*/  FADD.FTZ R80, R159, R80 ;  /* 0x000000509f507221 */ /* 0x000fca0000010000 */
[----:B------:R-:W-:Y:S01]  /*43f0*/  MOV R161, R80 ;  /* 0x0000005000a17202 */ /* 0x000fe20000000f00 */
[----:B------:R-:W-:Y:S01]  /*4400*/  HFMA2 R150, -RZ, RZ, 0, 9.5367431640625e-07 ;  /* 0x00000010ff967431 */ /* 0x000fe200000001ff */
[----:B------:R-:W-:-:S07]  /*4410*/  MOV R83, R148 ;  /* 0x0000009400537202 */ /* 0x000fce0000000f00 */
[----:B------:R-:W-:Y:S05]  /*4420*/  WARPSYNC.COLLECTIVE R146, `(.L_x_7875) ;  /* 0x0000000092087348 */ /* 0x000fea0003c00000 */
[----:B------:R0:W1:Y:S02]  /*4430*/  SHFL.BFLY P3, R148, R161, R150, R163 ;  /* 0x0c000096a1947389 */ /* 0x00006400000600a3 */
[----:B01----:R-:W-:Y:S05]  /*4440*/  ENDCOLLECTIVE ;  /* 0x000000000000791b */ /* 0x003fea0003800000 */
.L_x_7875:
[----:B------:R-:W-:-:S05]  /*4450*/  FADD.FTZ R81, R98, R83 ;  /* 0x0000005362517221 */ /* 0x000fca0000010000 */
[----:B------:R-:W-:Y:S02]  /*4460*/  MOV R161, R81 ;  /* 0x0000005100a17202 */ /* 0x000fe40000000f00 */
[----:B------:R-:W-:-:S07]  /*4470*/  MOV R83, R148 ;  /* 0x0000009400537202 */ /* 0x000fce0000000f00 */
[----:B------:R-:W-:Y:S05]  /*4480*/  WARPSYNC.COLLECTIVE R146, `(.L_x_7876) ;  /* 0x0000000092087348 */ /* 0x000fea0003c00000 */
[----:B------:R0:W1:Y:S02]  /*4490*/  SHFL.BFLY P3, R148, R161, R150, R163 ;  /* 0x0c000096a1947389 */ /* 0x00006400000600a3 */
[----:B01----:R-:W-:Y:S05]  /*44a0*/  ENDCOLLECTIVE ;  /* 0x000000000000791b */ /* 0x003fea0003800000 */
.L_x_7876:
[----:B------:R-:W-:Y:S01]  /*44b0*/  MOV R82, R148 ;  /* 0x0000009400527202 */ /* 0x000fe20000000f00 */
[----:B------:R-:W-:Y:S06]  /*44c0*/  BRA `(.L_x_7877) ;  /* 0xffffffcc00107947 */ /* 0x000fec000383ffff */
.L_x_7878:
        /* <DEDUP_REMOVED lines=11> */
.L_x_11293:


//--------------------- .text._ZN10layer_norm13ln_bwd_kernelINS_13Kernel_traitsIf6__halffS2_fjLj512ELj1ELj4ELj1ELj16ENS_18Kernel_traits_baseILj512EfS2_fS2_fjLj128EEEEELb0ELb1ELb1ELb0EEEvNS_9BwdParamsE --------------------------
	.section	.text._ZN10layer_norm13ln_bwd_kernelINS_13Kernel_traitsIf6__halffS2_fjLj512ELj1ELj4ELj1ELj16ENS_18Kernel_traits_baseILj512EfS2_fS2_fjLj128EEEEELb0ELb1ELb1ELb0EEEvNS_9BwdParamsE,"ax",@progbits
	.align	128
        .global         _ZN10layer_norm13ln_bwd_kernelINS_13Kernel_traitsIf6__halffS2_fjLj512ELj1ELj4ELj1ELj16ENS_18Kernel_traits_baseILj512EfS2_fS2_fjLj128EEEEELb0ELb1ELb1ELb0EEEvNS_9BwdParamsE
        .type           _ZN10layer_norm13ln_bwd_kernelINS_13Kernel_traitsIf6__halffS2_fjLj512ELj1ELj4ELj1ELj16ENS_18Kernel_traits_baseILj512EfS2_fS2_fjLj128EEEEELb0ELb1ELb1ELb0EEEvNS_9BwdParamsE,@function
        .size           _ZN10layer_norm13ln_bwd_kernelINS_13Kernel_traitsIf6__halffS2_fjLj512ELj1ELj4ELj1ELj16ENS_18Kernel_traits_baseILj512EfS2_fS2_fjLj128EEEEELb0ELb1ELb1ELb0EEEvNS_9BwdParamsE,(.L_x_11294 - _ZN10layer_norm13ln_bwd_kernelINS_13Kernel_traitsIf6__halffS2_fjLj512ELj1ELj4ELj1ELj16ENS_18Kernel_traits_baseILj512EfS2_fS2_fjLj128EEEEELb0ELb1ELb1ELb0EEEvNS_9BwdParamsE)
        .other          _ZN10layer_norm13ln_bwd_kernelINS_13Kernel_traitsIf6__halffS2_fjLj512ELj1ELj4ELj1ELj16ENS_18Kernel_traits_baseILj512EfS2_fS2_fjLj128EEEEELb0ELb1ELb1ELb0EEEvNS_9BwdParamsE,@"STO_CUDA_ENTRY STV_DEFAULT"
_ZN10layer_norm13ln_bwd_kernelINS_13Kernel_traitsIf6__halffS2_fjLj512ELj1ELj4ELj1ELj16ENS_18Kernel_traits_baseILj512EfS2_fS2_fjLj128EEEEELb0ELb1ELb1ELb0EEEvNS_9BwdParamsE:
.text._ZN10layer_norm13ln_bwd_kernelINS_13Kernel_traitsIf6__halffS2_fjLj512ELj1ELj4ELj1ELj16ENS_18Kernel_traits_baseILj512EfS2_fS2_fjLj128EEEEELb0ELb1ELb1ELb0EEEvNS_9BwdParamsE:
        /* <DEDUP_REMOVED lines=90> */
.L_x_7960:
        /* <DEDUP_REMOVED lines=56> */
[C---:B-----5:R-:W-:Y:S01]  /*0920*/  FMUL.FTZ R169, R6.reuse, R169 ;  /* 0x000000a906a97220 */ /* 0x060fe20000410000 */
[C---:B------:R-:W-:Y:S01]  /*0930*/  FADD.FTZ R141, -R3.reuse, R127 ;  /* 0x0000007f038d7221 */ /* 0x040fe20000010100 */
[----:B----4-:R-:W-:Y:S02]  /*0940*/  HADD2.F32 R167, -RZ, R128.H0_H0 ;  /* 0x20000080ffa77230 */ /* 0x010fe40000004100 */
[--C-:B------:R-:W-:Y:S02]  /*0950*/  HADD2.F32 R137, -RZ, R129.reuse.H0_H0 ;  /* 0x20000081ff897230 */ /* 0x100fe40000004100 */
[----:B------:R-:W-:Y:S02]  /*0960*/  HADD2.F32 R126, -RZ, R129.H1_H1 ;  /* 0x30000081ff7e7230 */ /* 0x000fe40000004100 */
[----:B---3--:R-:W-:Y:S01]  /*0970*/  FADD.FTZ R129, -R3, R132 ;  /* 0x0000008403817221 */ /* 0x008fe20000010100 */
[----:B------:R-:W-:Y:S02]  /*0980*/  HADD2.F32 R127, -RZ, R130.H0_H0 ;  /* 0x20000082ff7f7230 */ /* 0x000fe40000004100 */
[----:B------:R-:W-:Y:S01]  /*0990*/  FMUL.FTZ R166, R6, R139 ;  /* 0x0000008b06a67220 */ /* 0x000fe20000410000 */
[----:B------:R-:W-:-:S02]  /*09a0*/  HADD2.F32 R128, -RZ, R128.H1_H1 ;  /* 0x30000080ff807230 */ /* 0x000fc40000004100 */
[----:B------:R-:W-:Y:S01]  /*09b0*/  FADD.FTZ R64, R64, R167 ;  /* 0x000000a740407221 */ /* 0x000fe20000010000 */
[----:B------:R-:W-:Y:S01]  /*09c0*/  FFMA.FTZ R52, R169, R167, R52 ;  /* 0x000000a7a9347223 */ /* 0x000fe20000010034 */
[----:B------:R-:W-:Y:S01]  /*09d0*/  FMUL.FTZ R139, R6, R129 ;  /* 0x00000081068b7220 */ /* 0x000fe20000410000 */
[----:B------:R-:W-:Y:S01]  /*09e0*/  FMUL.FTZ R167, R20, R167 ;  /* 0x000000a714a77220 */ /* 0x000fe20000410000 */
[C---:B------:R-:W-:Y:S01]  /*09f0*/  FMUL.FTZ R165, R6.reuse, R165 ;  /* 0x000000a506a57220 */ /* 0x040fe20000410000 */
[----:B------:R-:W-:Y:S01]  /*0a00*/  FMUL.FTZ R138, R6, R141 ;  /* 0x0000008d068a7220 */ /* 0x000fe20000410000 */
[----:B------:R-:W-:Y:S01]  /*0a10*/  FADD.FTZ R68, R68, R127 ;  /* 0x0000007f44447221 */ /* 0x000fe20000010000 */
[-C--:B------:R-:W-:Y:S01]  /*0a20*/  FFMA.FTZ R56, R139, R127.reuse, R56 ;  /* 0x0000007f8b387223 */ /* 0x080fe20000010038 */
        /* <DEDUP_REMOVED lines=14> */
[----:B------:R-:W-:-:S02]  /*0b10*/  FADD.FTZ R145, -R3, R134 ;  /* 0x0000008603917221 */ /* 0x000fc40000010100 */
[----:B------:R-:W-:Y:S01]  /*0b20*/  FADD.FTZ R126, R126, R137 ;  /* 0x000000897e7e7221 */ /* 0x000fe20000010000 */
[----:B------:R-:W-:Y:S01]  /*0b30*/  FFMA.FTZ R127, R165, R137, R128 ;  /* 0x00000089a57f7223 */ /* 0x000fe20000010080 */
[--C-:B------:R-:W-:Y:S02]  /*0b40*/  HADD2.F32 R125, -RZ, R131.reuse.H0_H0 ;  /* 0x20000083ff7d7230 */ /* 0x100fe40000004100 */
[----:B------:R-:W-:Y:S01]  /*0b50*/  FMUL.FTZ R145, R6, R145 ;  /* 0x0000009106917220 */ /* 0x000fe20000410000 */
[----:B------:R-:W-:Y:S02]  /*0b60*/  HADD2.F32 R130, -RZ, R130.H1_H1 ;  /* 0x30000082ff827230 */ /* 0x000fe40000004100 */
[----:B------:R-:W-:Y:S01]  /*0b70*/  FADD.FTZ R129, R126, R141 ;  /* 0x0000008d7e817221 */ /* 0x000fe20000010000 */
[C---:B------:R-:W-:Y:S01]  /*0b80*/  FADD.FTZ R133, -R3.reuse, R133 ;  /* 0x0000008503857221 */ /* 0x040fe20000010100 */
[----:B------:R-:W-:Y:S01]  /*0b90*/  FFMA.FTZ R126, R138, R141, R127 ;  /* 0x0000008d8a7e7223 */ /* 0x000fe2000001007f */
[----:B------:R-:W-:Y:S01]  /*0ba0*/  FADD.FTZ R135, -R3, R135 ;  /* 0x0000008703877221 */ /* 0x000fe20000010100 */
[----:B------:R-:W-:Y:S01]  /*0bb0*/  FADD.FTZ R70, R70, R125 ;  /* 0x0000007d46467221 */ /* 0x000fe20000010000 */
[-C--:B------:R-:W-:Y:S01]  /*0bc0*/  FFMA.FTZ R58, R145, R125.reuse, R58 ;  /* 0x0000007d913a7223 */ /* 0x080fe2000001003a */
[----:B------:R-:W-:Y:S01]  /*0bd0*/  FMUL.FTZ R144, R26, R125 ;  /* 0x0000007d1a907220 */ /* 0x000fe20000410000 */
[----:B0-----:R-:W-:Y:S01]  /*0be0*/  FMUL.FTZ R142, R6, R133 ;  /* 0x00000085068e7220 */ /* 0x001fe20000410000 */
        /* <DEDUP_REMOVED lines=16> */
.L_x_7883:
[----:B------:R-:W-:Y:S05]  /*0cf0*/  BSYNC.RECONVERGENT B1 ;  /* 0x0000000000017941 */ /* 0x000fea0003800200 */
.L_x_7882:
        /* <DEDUP_REMOVED lines=18> */
[C---:B------:R-:W-:Y:S01]  /*0e20*/  FADD.FTZ R153, -R3.reuse, R126 ;  /* 0x0000007e03997221 */ /* 0x040fe20000010100 */
[----:B------:R-:W-:Y:S01]  /*0e30*/  FADD.FTZ R149, -R3, R124 ;  /* 0x0000007c03957221 */ /* 0x000fe20000010100 */
[----:B----4-:R-:W-:-:S02]  /*0e40*/  HADD2.F32 R131, -RZ, R132.H0_H0 ;  /* 0x20000084ff837230 */ /* 0x010fc40000004100 */
[C---:B------:R-:W-:Y:S01]  /*0e50*/  FADD.FTZ R157, -R3.reuse, R128 ;  /* 0x00000080039d7221 */ /* 0x040fe20000010100 */
[--C-:B------:R-:W-:Y:S02]  /*0e60*/  HADD2.F32 R124, -RZ, R133.reuse.H1_H1 ;  /* 0x30000085ff7c7230 */ /* 0x100fe40000004100 */
[C---:B-----5:R-:W-:Y:S01]  /*0e70*/  FMUL.FTZ R148, R6.reuse, R151 ;  /* 0x0000009706947220 */ /* 0x060fe20000410000 */
[----:B------:R-:W-:Y:S02]  /*0e80*/  HADD2.F32 R132, -RZ, R132.H1_H1 ;  /* 0x30000084ff847230 */ /* 0x000fe40000004100 */
[C---:B------:R-:W-:Y:S01]  /*0e90*/  FMUL.FTZ R150, R6.reuse, R155 ;  /* 0x0000009b06967220 */ /* 0x040fe20000410000 */
[----:B------:R-:W-:Y:S02]  /*0ea0*/  HADD2.F32 R127, -RZ, R133.H0_H0 ;  /* 0x20000085ff7f7230 */ /* 0x000fe40000004100 */
[----:B------:R-:W-:Y:S01]  /*0eb0*/  FMUL.FTZ R151, R6, R153 ;  /* 0x0000009906977220 */ /* 0x000fe20000410000 */
[----:B------:R-:W-:Y:S01]  /*0ec0*/  FMUL.FTZ R156, R36, R131 ;  /* 0x00000083249c7220 */ /* 0x000fe20000410000 */
[C---:B------:R-:W-:Y:S01]  /*0ed0*/  FMUL.FTZ R149, R6.reuse, R149 ;  /* 0x0000009506957220 */ /* 0x040fe20000410000 */
[C---:B------:R-:W-:Y:S01]  /*0ee0*/  FMUL.FTZ R155, R6.reuse, R159 ;  /* 0x0000009f069b7220 */ /* 0x040fe20000410000 */
[----:B------:R-:W-:Y:S01]  /*0ef0*/  FADD.FTZ R129, -R3, R129 ;  /* 0x0000008103817221 */ /* 0x000fe20000010100 */
        /* <DEDUP_REMOVED lines=10> */
[----:B------:R-:W-:-:S02]  /*0fa0*/  HADD2.F32 R125, -RZ, R134.H0_H0 ;  /* 0x20000086ff7d7230 */ /* 0x000fc40000004100 */
        /* <DEDUP_REMOVED lines=13> */
[----:B------:R-:W-:Y:S01]  /*1080*/  FMUL.FTZ R161, R41, R134 ;  /* 0x0000008629a17220 */ /* 0x000fe20000410000 */
[----:B------:R-:W-:Y:S01]  /*1090*/  FADD.FTZ R126, R127, R160 ;  /* 0x000000a07f7e7221 */ /* 0x000fe20000010000 */
[----:B------:R-:W-:Y:S01]  /*10a0*/  FFMA.FTZ R125, R153, R160, R124 ;  /* 0x000000a0997d7223 */ /* 0x000fe2000001007c */
[----:B------:R-:W-:Y:S02]  /*10b0*/  HADD2.F32 R0, -RZ, R135.H1_H1 ;  /* 0x30000087ff007230 */ /* 0x000fe40000004100 */
[----:B------:R-:W-:Y:S01]  /*10c0*/  FADD.FTZ R82, R82, R3 ;  /* 0x0000000352527221 */ /* 0x000fe20000010000 */
[-C--:B------:R-:W-:Y:S01]  /*10d0*/  FFMA.FTZ R78, R155, R3.reuse, R78 ;  /* 0x000000039b4e7223 */ /* 0x080fe2000001004e */
[----:B0-----:R-:W-:Y:S01]  /*10e0*/  FMUL.FTZ R162, R42, R3 ;  /* 0x000000032aa27220 */ /* 0x001fe20000410000 */
        /* <DEDUP_REMOVED lines=16> */
.L_x_7881:
        /* <DEDUP_REMOVED lines=22> */
.L_x_7884:
[----:B------:R-:W-:Y:S05]  /*1350*/  BSYNC.RECONVERGENT B0 ;  /* 0x0000000000007941 */ /* 0x000fea0003800200 */
.L_x_7880:
        /* <DEDUP_REMOVED lines=21> */
.L_x_7978:
        /* <DEDUP_REMOVED lines=21> */
.L_x_7889:
[----:B------:R-:W-:Y:S05]  /*1600*/  BSYNC.RECONVERGENT B1 ;  /* 0x0000000000017941 */ /* 0x000fea0003800200 */
.L_x_7888:
        /* <DEDUP_REMOVED lines=11> */
[----:B0-----:R-:W-:Y:S01]  /*16c0*/  FFMA.FTZ R2, R169, R0, R129 ;  /* 0x00000000a9027223 */ /* 0x001fe20000010081 */
[----:B------:R-:W-:-:S03]  /*16d0*/  ISETP.GT.AND P0, PT, R7, RZ, PT ;  /* 0x000000ff0700720c */ /* 0x000fc60003f04270 */
[----:B------:R-:W-:Y:S01]  /*16e0*/  FADD.FTZ R3, R167, -R2 ;  /* 0x80000002a7037221 */ /* 0x000fe20000010000 */
[----:B-----5:R-:W-:-:S03]  /*16f0*/  HADD2.F32 R2, -RZ, R116.H0_H0 ;  /* 0x20000074ff027230 */ /* 0x020fc60000004100 */
[----:B------:R-:W-:-:S05]  /*1700*/  FMUL.FTZ R3, R6, R3 ;  /* 0x0000000306037220 */ /* 0x000fca0000410000 */
[----:B------:R-:W-:-:S05]  /*1710*/  FSEL R3, R3, RZ, P0 ;  /* 0x000000ff03037208 */ /* 0x000fca0000000000 */
[----:B------:R-:W-:-:S04]  /*1720*/  FMUL.FTZ R3, R3, UR12 ;  /* 0x0000000c03037c20 */ /* 0x000fc80008410000 */
[----:B------:R-:W-:Y:S01]  /*1730*/  FFMA.FTZ R84, R3, R2, R84 ;  /* 0x0000000203547223 */ /* 0x000fe20000010054 */
[----:B------:R-:W-:-:S05]  /*1740*/  FMUL.FTZ R3, R28, R3 ;  /* 0x000000031c037220 */ /* 0x000fca0000410000 */
[----:B------:R-:W-:-:S04]  /*1750*/  F2FP.F16.F32.PACK_AB R3, RZ, R3 ;  /* 0x00000003ff03723e */ /* 0x000fc800000000ff */
[----:B------:R-:W-:-:S07]  /*1760*/  PRMT R120, R3, 0x7610, R120 ;  /* 0x0000761003787816 */ /* 0x000fce0000000078 */
.L_x_7894:
[----:B------:R-:W-:Y:S05]  /*1770*/  BSYNC.RECONVERGENT B2 ;  /* 0x0000000000027941 */ /* 0x000fea0003800200 */
.L_x_7893:
[----:B------:R-:W-:Y:S04]  /*1780*/  BSSY.RECONVERGENT B2, `(.L_x_7895) ;  /* 0x000000d000027945 */ /* 0x000fe80003800200 */
[----:B------:R-:W-:Y:S05]  /*1790*/  @!P2 BRA `(.L_x_7896) ;  /* 0x00000000002ca947 */ /* 0x000fea0003800000 */
[----:B0-----:R-:W-:Y:S01]  /*17a0*/  FFMA.FTZ R3, R166, R0, R129 ;  /* 0x00000000a6037223 */ /* 0x001fe20000010081 */
[----:B------:R-:W-:-:S03]  /*17b0*/  ISETP.GT.AND P0, PT, R7, RZ, PT ;  /* 0x000000ff0700720c */ /* 0x000fc60003f04270 */
[----:B------:R-:W-:-:S04]  /*17c0*/  FADD.FTZ R3, R164, -R3 ;  /* 0x80000003a4037221 */ /* 0x000fc80000010000 */
[----:B------:R-:W-:-:S05]  /*17d0*/  FMUL.FTZ R3, R6, R3 ;  /* 0x0000000306037220 */ /* 0x000fca0000410000 */
[----:B------:R-:W-:-:S05]  /*17e0*/  FSEL R3, R3, RZ, P0 ;  /* 0x000000ff03037208 */ /* 0x000fca0000000000 */
[----:B------:R-:W-:Y:S01]  /*17f0*/  FMUL.FTZ R2, R3, UR12 ;  /* 0x0000000c03027c20 */ /* 0x000fe20008410000 */
[----:B-----5:R-:W-:-:S05]  /*1800*/  HADD2.F32 R3, -RZ, R116.H1_H1 ;  /* 0x30000074ff037230 */ /* 0x020fca0000004100 */
[----:B------:R-:W-:Y:S01]  /*1810*/  FFMA.FTZ R85, R2, R3, R85 ;  /* 0x0000000302557223 */ /* 0x000fe20000010055 */
[----:B------:R-:W-:-:S05]  /*1820*/  FMUL.FTZ R2, R29, R2 ;  /* 0x000000021d027220 */ /* 0x000fca0000410000 */
[----:B------:R-:W-:-:S04]  /*1830*/  F2FP.F16.F32.PACK_AB R2, RZ, R2 ;  /* 0x00000002ff02723e */ /* 0x000fc800000000ff */
[----:B------:R-:W-:-:S07]  /*1840*/  PRMT R120, R120, 0x5410, R2 ;  /* 0x0000541078787816 */ /* 0x000fce0000000002 */
.L_x_7896:
[----:B------:R-:W-:Y:S05]  /*1850*/  BSYNC.RECONVERGENT B2 ;  /* 0x0000000000027941 */ /* 0x000fea0003800200 */
.L_x_7895:
        /* <DEDUP_REMOVED lines=13> */
.L_x_7898:
[----:B------:R-:W-:Y:S05]  /*1930*/  BSYNC.RECONVERGENT B2 ;  /* 0x0000000000027941 */ /* 0x000fea0003800200 */
.L_x_7897:
        /* <DEDUP_REMOVED lines=13> */
.L_x_7900:
[----:B------:R-:W-:Y:S05]  /*1a10*/  BSYNC.RECONVERGENT B2 ;  /* 0x0000000000027941 */ /* 0x000fea0003800200 */
.L_x_7899:
[----:B------:R-:W-:Y:S04]  /*1a20*/  BSSY.RECONVERGENT B2, `(.L_x_7901) ;  /* 0x000000d000027945 */ /* 0x000fe80003800200 */
[----:B------:R-:W-:Y:S05]  /*1a30*/  @!P2 BRA `(.L_x_7902) ;  /* 0x00000000002ca947 */ /* 0x000fea0003800000 */
[----:B0-----:R-:W-:Y:S01]  /*1a40*/  FFMA.FTZ R3, R139, R0, R129 ;  /* 0x000000008b037223 */ /* 0x001fe20000010081 */
[----:B------:R-:W-:Y:S01]  /*1a50*/  ISETP.GT.AND P0, PT, R7, RZ, PT ;  /* 0x000000ff0700720c */ /* 0x000fe20003f04270 */
[----:B-----5:R-:W-:Y:S02]  /*1a60*/  HADD2.F32 R2, -RZ, R118.H0_H0 ;  /* 0x20000076ff027230 */ /* 0x020fe40000004100 */
[----:B------:R-:W-:-:S04]  /*1a70*/  FADD.FTZ R3, R140, -R3 ;  /* 0x800000038c037221 */ /* 0x000fc80000010000 */
[----:B------:R-:W-:-:S05]  /*1a80*/  FMUL.FTZ R3, R6, R3 ;  /* 0x0000000306037220 */ /* 0x000fca0000410000 */
[----:B------:R-:W-:-:S05]  /*1a90*/  FSEL R3, R3, RZ, P0 ;  /* 0x000000ff03037208 */ /* 0x000fca0000000000 */
[----:B------:R-:W-:-:S04]  /*1aa0*/  FMUL.FTZ R3, R3, UR12 ;  /* 0x0000000c03037c20 */ /* 0x000fc80008410000 */
[----:B------:R-:W-:Y:S01]  /*1ab0*/  FFMA.FTZ R88, R3, R2, R88 ;  /* 0x0000000203587223 */ /* 0x000fe20000010058 */
[----:B------:R-:W-:-:S05]  /*1ac0*/  FMUL.FTZ R3, R32, R3 ;  /* 0x0000000320037220 */ /* 0x000fca0000410000 */
[----:B------:R-:W-:-:S04]  /*1ad0*/  F2FP.F16.F32.PACK_AB R3, RZ, R3 ;  /* 0x00000003ff03723e */ /* 0x000fc800000000ff */
[----:B------:R-:W-:-:S07]  /*1ae0*/  PRMT R122, R3, 0x7610, R122 ;  /* 0x00007610037a7816 */ /* 0x000fce000000007a */
.L_x_7902:
[----:B------:R-:W-:Y:S05]  /*1af0*/  BSYNC.RECONVERGENT B2 ;  /* 0x0000000000027941 */ /* 0x000fea0003800200 */
.L_x_7901:
        /* <DEDUP_REMOVED lines=13> */
.L_x_7904:
[----:B------:R-:W-:Y:S05]  /*1bd0*/  BSYNC.RECONVERGENT B2 ;  /* 0x0000000000027941 */ /* 0x000fea0003800200 */
.L_x_7903:
        /* <DEDUP_REMOVED lines=13> */
.L_x_7906:
[----:B------:R-:W-:Y:S05]  /*1cb0*/  BSYNC.RECONVERGENT B2 ;  /* 0x0000000000027941 */ /* 0x000fea0003800200 */
.L_x_7905:
        /* <DEDUP_REMOVED lines=11> */
[----:B------:R-:W-:Y:S01]  /*1d70*/  PRMT R123, R123, 0x5410, R2 ;  /* 0x000054107b7b7816 */ /* 0x000fe20000000002 */
[----:B------:R-:W-:Y:S06]  /*1d80*/  BRA `(.L_x_7907) ;  /* 0x0000001400047947 */ /* 0x000fec0003800000 */
.L_x_7892:
[-CC-:B0-----:R-:W-:Y:S01]  /*1d90*/  FFMA.FTZ R2, R142, R0.reuse, R129.reuse ;  /* 0x000000008e027223 */ /* 0x181fe20000010081 */
        /* <DEDUP_REMOVED lines=45> */
.L_x_7909:
[----:B------:R-:W-:Y:S05]  /*2070*/  BSYNC.RECONVERGENT B2 ;  /* 0x0000000000027941 */ /* 0x000fea0003800200 */
.L_x_7908:
        /* <DEDUP_REMOVED lines=13> */
.L_x_7911:
[----:B------:R-:W-:Y:S05]  /*2150*/  BSYNC.RECONVERGENT B2 ;  /* 0x0000000000027941 */ /* 0x000fea0003800200 */
.L_x_7910:
[----:B------:R-:W-:Y:S04]  /*2160*/  BSSY.RECONVERGENT B2, `(.L_x_7912) ;  /* 0x000000d000027945 */ /* 0x000fe80003800200 */
[----:B------:R-:W-:Y:S05]  /*2170*/  @!P2 BRA `(.L_x_7913) ;  /* 0x00000000002ca947 */ /* 0x000fea0003800000 */
        /* <DEDUP_REMOVED lines=11> */
.L_x_7913:
[----:B------:R-:W-:Y:S05]  /*2230*/  BSYNC.RECONVERGENT B2 ;  /* 0x0000000000027941 */ /* 0x000fea0003800200 */
.L_x_7912:
        /* <DEDUP_REMOVED lines=13> */
.L_x_7915:
[----:B------:R-:W-:Y:S05]  /*2310*/  BSYNC.RECONVERGENT B2 ;  /* 0x0000000000027941 */ /* 0x000fea0003800200 */
.L_x_7914:
[----:B------:R-:W-:Y:S04]  /*2320*/  BSSY.RECONVERGENT B2, `(.L_x_7916) ;  /* 0x000000d000027945 */ /* 0x000fe80003800200 */
[----:B------:R-:W-:Y:S05]  /*2330*/  @!P2 BRA `(.L_x_7917) ;  /* 0x00000000002ca947 */ /* 0x000fea0003800000 */
[----:B------:R-:W-:Y:S01]  /*2340*/  FFMA.FTZ R3, R139, R0, R129 ;  /* 0x000000008b037223 */ /* 0x000fe20000010081 */
        /* <DEDUP_REMOVED lines=10> */
.L_x_7917:
[----:B------:R-:W-:Y:S05]  /*23f0*/  BSYNC.RECONVERGENT B2 ;  /* 0x0000000000027941 */ /* 0x000fea0003800200 */
.L_x_7916:
        /* <DEDUP_REMOVED lines=13> */
.L_x_7919:
[----:B------:R-:W-:Y:S05]  /*24d0*/  BSYNC.RECONVERGENT B2 ;  /* 0x0000000000027941 */ /* 0x000fea0003800200 */
.L_x_7918:
        /* <DEDUP_REMOVED lines=13> */
.L_x_7921:
[----:B------:R-:W-:Y:S05]  /*25b0*/  BSYNC.RECONVERGENT B2 ;  /* 0x0000000000027941 */ /* 0x000fea0003800200 */
.L_x_7920:
[----:B------:R-:W-:Y:S05]  /*25c0*/  @!P2 BRA `(.L_x_7907) ;  /* 0x0000000800f4a947 */ /* 0x000fea0003800000 */
[----:B------:R-:W-:Y:S01]  /*25d0*/  FMUL.FTZ R2, R111, UR12 ;  /* 0x0000000c6f027c20 */ /* 0x000fe20008410000 */
[----:B-----5:R-:W-:-:S03]  /*25e0*/  HADD2.F32 R124, -RZ, R119.H1_H1 ;  /* 0x30000077ff7c7230 */ /* 0x020fc60000004100 */
[-C--:B------:R-:W-:Y:S02]  /*25f0*/  FMUL.FTZ R3, R35, R2.reuse ;  /* 0x0000000223037220 */ /* 0x080fe40000410000 */
[----:B------:R-:W-:-:S03]  /*2600*/  FFMA.FTZ R91, R124, R2, R91 ;  /* 0x000000027c5b7223 */ /* 0x000fc6000001005b */
[----:B------:R-:W-:-:S04]  /*2610*/  F2FP.F16.F32.PACK_AB R3, RZ, R3 ;  /* 0x00000003ff03723e */ /* 0x000fc800000000ff */
[----:B------:R-:W-:Y:S01]  /*2620*/  PRMT R123, R123, 0x5410, R3 ;  /* 0x000054107b7b7816 */ /* 0x000fe20000000003 */
[----:B------:R-:W-:Y:S06]  /*2630*/  BRA `(.L_x_7907) ;  /* 0x0000000800d87947 */ /* 0x000fec0003800000 */
.L_x_7891:
[----:B------:R-:W-:Y:S02]  /*2640*/  MOV R5, UR14 ;  /* 0x0000000e00057c02 */ /* 0x000fe40008000f00 */
[----:B------:R-:W-:Y:S02]  /*2650*/  MOV R4, UR15 ;  /* 0x0000000f00047c02 */ /* 0x000fe40008000f00 */
[----:B------:R-:W-:-:S04]  /*2660*/  ISETP.NE.U32.AND P0, PT, R5, RZ, PT ;  /* 0x000000ff0500720c */ /* 0x000fc80003f05070 */
[----:B------:R-:W-:-:S13]  /*2670*/  ISETP.NE.AND.EX P0, PT, R4, RZ, PT, P0 ;  /* 0x000000ff0400720c */ /* 0x000fda0003f05300 */
[----:B------:R-:W-:Y:S05]  /*2680*/  @P0 BRA `(.L_x_7922) ;  /* 0x0000000400640947 */ /* 0x000fea0003800000 */
[-CC-:B0-----:R-:W-:Y:S01]  /*2690*/  @P1 FFMA.FTZ R2, R169, R0.reuse, R129.reuse ;  /* 0x00000000a9021223 */ /* 0x181fe20000010081 */
[----:B------:R-:W-:Y:S01]  /*26a0*/  MOV R124, R101 ;  /* 0x00000065007c7202 */ /* 0x000fe20000000f00 */
[----:B------:R-:W0:Y:S01]  /*26b0*/  @P2 LDC R131, c[0x0][0x40c] ;  /* 0x00010300ff832b82 */ /* 0x000e220000000800 */
[--C-:B------:R-:W-:Y:S01]  /*26c0*/  @P1 FFMA.FTZ R126, R138, R0, R129.reuse ;  /* 0x000000008a7e1223 */ /* 0x100fe20000010081 */
[----:B------:R-:W-:Y:S01]  /*26d0*/  @P1 FADD.FTZ R3, R167, -R2 ;  /* 0x80000002a7031221 */ /* 0x000fe20000010000 */
[----:B------:R-:W-:Y:S01]  /*26e0*/  MOV R2, R100 ;  /* 0x0000006400027202 */ /* 0x000fe20000000f00 */
[----:B-----5:R-:W-:Y:S02]  /*26f0*/  @P2 HADD2.F32 R133, -RZ, R118.H0_H0 ;  /* 0x20000076ff852230 */ /* 0x020fe40000004100 */
[----:B------:R-:W-:Y:S01]  /*2700*/  @P1 FADD.FTZ R128, R141, -R126 ;  /* 0x8000007e8d801221 */ /* 0x000fe20000010000 */
[----:B------:R-:W-:Y:S01]  /*2710*/  @P1 FFMA.FTZ R2, R6, R3, R100 ;  /* 0x0000000306021223 */ /* 0x000fe20000010064 */
[----:B------:R-:W-:Y:S01]  /*2720*/  @P1 FFMA.FTZ R3, R166, R0, R129 ;  /* 0x00000000a6031223 */ /* 0x000fe20000010081 */
[----:B------:R-:W-:Y:S01]  /*2730*/  MOV R126, R103 ;  /* 0x00000067007e7202 */ /* 0x000fe20000000f00 */
[----:B------:R-:W-:Y:S01]  /*2740*/  @P1 FFMA.FTZ R126, R6, R128, R103 ;  /* 0x00000080067e1223 */ /* 0x000fe20000010067 */
[----:B------:R-:W-:Y:S01]  /*2750*/  MOV R128, R106 ;  /* 0x0000006a00807202 */ /* 0x000fe20000000f00 */
[----:B------:R-:W-:-:S04]  /*2760*/  @P1 FADD.FTZ R3, R164, -R3 ;  /* 0x80000003a4031221 */ /* 0x000fc80000010000 */
[----:B------:R-:W-:Y:S02]  /*2770*/  @P1 FFMA.FTZ R124, R6, R3, R101 ;  /* 0x00000003067c1223 */ /* 0x000fe40000010065 */
[----:B------:R-:W1:Y:S02]  /*2780*/  @P2 LDC R3, c[0x0][0x40c] ;  /* 0x00010300ff032b82 */ /* 0x000e640000000800 */
[----:B0-----:R-:W-:Y:S01]  /*2790*/  @P2 FMUL.FTZ R124, R124, R131 ;  /* 0x000000837c7c2220 */ /* 0x001fe20000410000 */
[--C-:B------:R-:W-:Y:S02]  /*27a0*/  @P2 HADD2.F32 R131, -RZ, R116.reuse.H0_H0 ;  /* 0x20000074ff832230 */ /* 0x100fe40000004100 */
[----:B-1----:R-:W-:Y:S01]  /*27b0*/  @P2 FMUL.FTZ R3, R2, R3 ;  /* 0x0000000302032220 */ /* 0x002fe20000410000 */
[----:B------:R-:W-:-:S03]  /*27c0*/  @P2 HADD2.F32 R2, -RZ, R116.H1_H1 ;  /* 0x30000074ff022230 */ /* 0x000fc60000004100 */
[-C--:B------:R-:W-:Y:S01]  /*27d0*/  @P2 FFMA.FTZ R84, R131, R3.reuse, R84 ;  /* 0x0000000383542223 */ /* 0x080fe20000010054 */
[----:B------:R-:W-:Y:S01]  /*27e0*/  @P2 FMUL.FTZ R3, R28, R3 ;  /* 0x000000031c032220 */ /* 0x000fe20000410000 */
[----:B------:R-:W-:Y:S01]  /*27f0*/  @P2 FFMA.FTZ R85, R2, R124, R85 ;  /* 0x0000007c02552223 */ /* 0x000fe20000010055 */
[----:B------:R-:W-:Y:S01]  /*2800*/  @P1 FFMA.FTZ R2, R165, R0, R129 ;  /* 0x00000000a5021223 */ /* 0x000fe20000010081 */
[----:B------:R-:W-:Y:S02]  /*2810*/  @P2 FMUL.FTZ R124, R29, R124 ;  /* 0x0000007c1d7c2220 */ /* 0x000fe40000410000 */
[----:B------:R-:W-:Y:S01]  /*2820*/  @P2 F2FP.F16.F32.PACK_AB R3, RZ, R3 ;  /* 0x00000003ff03223e */ /* 0x000fe200000000ff */
[----:B------:R-:W-:Y:S01]  /*2830*/  @P1 FADD.FTZ R131, R137, -R2 ;  /* 0x8000000289831221 */ /* 0x000fe20000010000 */
[----:B------:R-:W-:Y:S02]  /*2840*/  MOV R2, R102 ;  /* 0x0000006600027202 */ /* 0x000fe40000000f00 */
[----:B------:R-:W-:Y:S01]  /*2850*/  @P2 PRMT R120, R3, 0x7610, R120 ;  /* 0x0000761003782816 */ /* 0x000fe20000000078 */
[----:B------:R-:W-:Y:S01]  /*2860*/  @P1 FFMA.FTZ R2, R6, R131, R102 ;  /* 0x0000008306021223 */ /* 0x000fe20000010066 */
[----:B------:R-:W0:Y:S01]  /*2870*/  @P2 LDC R3, c[0x0][0x40c] ;  /* 0x00010300ff032b82 */ /* 0x000e220000000800 */
[----:B------:R-:W-:-:S04]  /*2880*/  @P2 F2FP.F16.F32.PACK_AB R124, RZ, R124 ;  /* 0x0000007cff7c223e */ /* 0x000fc800000000ff */
[----:B------:R-:W-:-:S03]  /*2890*/  @P2 PRMT R120, R120, 0x5410, R124 ;  /* 0x0000541078782816 */ /* 0x000fc6000000007c */
[----:B------:R-:W1:Y:S01]  /*28a0*/  @P2 LDC R131, c[0x0][0x40c] ;  /* 0x00010300ff832b82 */ /* 0x000e620000000800 */
[----:B0-----:R-:W-:Y:S01]  /*28b0*/  @P2 FMUL.FTZ R3, R2, R3 ;  /* 0x0000000302032220 */ /* 0x001fe20000410000 */
[--C-:B------:R-:W-:Y:S02]  /*28c0*/  @P2 HADD2.F32 R2, -RZ, R117.reuse.H1_H1 ;  /* 0x30000075ff022230 */ /* 0x100fe40000004100 */
[----:B-1----:R-:W-:Y:S01]  /*28d0*/  @P2 FMUL.FTZ R124, R126, R131 ;  /* 0x000000837e7c2220 */ /* 0x002fe20000410000 */
[----:B------:R-:W-:Y:S01]  /*28e0*/  @P2 HADD2.F32 R131, -RZ, R117.H0_H0 ;  /* 0x20000075ff832230 */ /* 0x000fe20000004100 */
[----:B------:R-:W-:Y:S02]  /*28f0*/  MOV R126, R104 ;  /* 0x00000068007e7202 */ /* 0x000fe40000000f00 */
[----:B------:R-:W-:Y:S01]  /*2900*/  @P2 FFMA.FTZ R87, R2, R124, R87 ;  /* 0x0000007c02572223 */ /* 0x000fe20000010057 */
[-C--:B------:R-:W-:Y:S01]  /*2910*/  @P2 FMUL.FTZ R2, R30, R3.reuse ;  /* 0x000000031e022220 */ /* 0x080fe20000410000 */
[----:B------:R-:W-:Y:S01]  /*2920*/  @P2 FFMA.FTZ R86, R131, R3, R86 ;  /* 0x0000000383562223 */ /* 0x000fe20000010056 */
[--C-:B------:R-:W-:Y:S01]  /*2930*/  @P1 FFMA.FTZ R131, R139, R0, R129.reuse ;  /* 0x000000008b831223 */ /* 0x100fe20000010081 */
[----:B------:R-:W-:Y:S01]  /*2940*/  @P2 FMUL.FTZ R3, R31, R124 ;  /* 0x0000007c1f032220 */ /* 0x000fe20000410000 */
[----:B------:R-:W-:Y:S01]  /*2950*/  @P1 FFMA.FTZ R124, R142, R0, R129 ;  /* 0x000000008e7c1223 */ /* 0x000fe20000010081 */
[----:B------:R-:W-:Y:S01]  /*2960*/  @P2 F2FP.F16.F32.PACK_AB R2, RZ, R2 ;  /* 0x00000002ff02223e */ /* 0x000fe200000000ff */
[----:B------:R-:W-:-:S02]  /*2970*/  @P1 FADD.FTZ R131, R140, -R131 ;  /* 0x800000838c831221 */ /* 0x000fc40000010000 */
[----:B------:R-:W-:Y:S02]  /*2980*/  @P2 F2FP.F16.F32.PACK_AB R3, RZ, R3 ;  /* 0x00000003ff03223e */ /* 0x000fe400000000ff */
        /* <DEDUP_REMOVED lines=11> */
[----:B------:R-:W-:Y:S02]  /*2a40*/  @P2 HADD2.F32 R124, -RZ, R118.H1_H1 ;  /* 0x30000076ff7c2230 */ /* 0x000fe40000004100 */
[----:B------:R-:W-:-:S03]  /*2a50*/  @P2 HADD2.F32 R133, -RZ, R119.H0_H0 ;  /* 0x20000077ff852230 */ /* 0x000fc60000004100 */
[----:B------:R-:W-:Y:S01]  /*2a60*/  @P2 FFMA.FTZ R89, R124, R126, R89 ;  /* 0x0000007e7c592223 */ /* 0x000fe20000010059 */
[----:B------:R-:W-:Y:S01]  /*2a70*/  @P2 FMUL.FTZ R124, R32, R131 ;  /* 0x00000083207c2220 */ /* 0x000fe20000410000 */
[----:B------:R-:W-:Y:S01]  /*2a80*/  @P1 FFMA.FTZ R131, R145, R0, R129 ;  /* 0x0000000091831223 */ /* 0x000fe20000010081 */
[----:B------:R-:W-:-:S03]  /*2a90*/  @P2 FMUL.FTZ R126, R33, R126 ;  /* 0x0000007e217e2220 */ /* 0x000fc60000410000 */
[----:B------:R-:W-:Y:S01]  /*2aa0*/  @P1 FADD.FTZ R131, R144, -R131 ;  /* 0x8000008390831221 */ /* 0x000fe20000010000 */
[----:B------:R-:W-:Y:S02]  /*2ab0*/  @P2 F2FP.F16.F32.PACK_AB R124, RZ, R124 ;  /* 0x0000007cff7c223e */ /* 0x000fe400000000ff */
[----:B------:R-:W-:Y:S01]  /*2ac0*/  @P2 F2FP.F16.F32.PACK_AB R126, RZ, R126 ;  /* 0x0000007eff7e223e */ /* 0x000fe200000000ff */
[----:B------:R-:W-:Y:S01]  /*2ad0*/  @P1 FFMA.FTZ R128, R6, R131, R106 ;  /* 0x0000008306801223 */ /* 0x000fe2000001006a */
[----:B------:R-:W-:Y:S01]  /*2ae0*/  @P2 PRMT R122, R124, 0x7610, R122 ;  /* 0x000076107c7a2816 */ /* 0x000fe2000000007a */
[----:B------:R-:W0:Y:S03]  /*2af0*/  @P2 LDC R131, c[0x0][0x40c] ;  /* 0x00010300ff832b82 */ /* 0x000e260000000800 */
[----:B------:R-:W-:Y:S01]  /*2b00*/  @P2 PRMT R122, R122, 0x5410, R126 ;  /* 0x000054107a7a2816 */ /* 0x000fe2000000007e */
[----:B0-----:R-:W-:-:S04]  /*2b10*/  @P2 FMUL.FTZ R131, R128, R131 ;  /* 0x0000008380832220 */ /* 0x001fc80000410000 */
[-C--:B------:R-:W-:Y:S01]  /*2b20*/  @P2 FFMA.FTZ R90, R133, R131.reuse, R90 ;  /* 0x00000083855a2223 */ /* 0x080fe2000001005a */
[----:B------:R-:W-:-:S05]  /*2b30*/  @P2 FMUL.FTZ R131, R34, R131 ;  /* 0x0000008322832220 */ /* 0x000fca0000410000 */
[----:B------:R-:W-:-:S04]  /*2b40*/  @P2 F2FP.F16.F32.PACK_AB R131, RZ, R131 ;  /* 0x00000083ff83223e */ /* 0x000fc800000000ff */
[----:B------:R-:W-:Y:S01]  /*2b50*/  @P2 PRMT R123, R131, 0x7610, R123 ;  /* 0x00007610837b2816 */ /* 0x000fe2000000007b */
[----:B------:R-:W-:Y:S06]  /*2b60*/  @!P2 BRA `(.L_x_7907) ;  /* 0x00000004008ca947 */ /* 0x000fec0003800000 */
[----:B------:R-:W-:Y:S01]  /*2b70*/  @P1 FFMA.FTZ R2, R146, R0, R129 ;  /* 0x0000000092021223 */ /* 0x000fe20000010081 */
[----:B------:R-:W-:-:S03]  /*2b80*/  HADD2.F32 R124, -RZ, R119.H1_H1 ;  /* 0x30000077ff7c7230 */ /* 0x000fc60000004100 */
[----:B------:R-:W-:Y:S01]  /*2b90*/  @P1 FADD.FTZ R3, R147, -R2 ;  /* 0x8000000293031221 */ /* 0x000fe20000010000 */
[----:B------:R-:W-:-:S03]  /*2ba0*/  MOV R2, R107 ;  /* 0x0000006b00027202 */ /* 0x000fc60000000f00 */
[----:B------:R-:W-:-:S04]  /*2bb0*/  @P1 FFMA.FTZ R2, R6, R3, R107 ;  /* 0x0000000306021223 */ /* 0x000fc8000001006b */
[----:B------:R-:W-:-:S04]  /*2bc0*/  FMUL.FTZ R2, R2, UR12 ;  /* 0x0000000c02027c20 */ /* 0x000fc80008410000 */
[-C--:B------:R-:W-:Y:S01]  /*2bd0*/  FFMA.FTZ R91, R124, R2.reuse, R91 ;  /* 0x000000027c5b7223 */ /* 0x080fe2000001005b */
[----:B------:R-:W-:-:S05]  /*2be0*/  FMUL.FTZ R2, R35, R2 ;  /* 0x0000000223027220 */ /* 0x000fca0000410000 */
[----:B------:R-:W-:-:S04]  /*2bf0*/  F2FP.F16.F32.PACK_AB R2, RZ, R2 ;  /* 0x00000002ff02723e */ /* 0x000fc800000000ff */
[----:B------:R-:W-:Y:S01]  /*2c00*/  PRMT R123, R123, 0x5410, R2 ;  /* 0x000054107b7b7816 */ /* 0x000fe20000000002 */
[----:B------:R-:W-:Y:S06]  /*2c10*/  BRA `(.L_x_7907) ;  /* 0x0000000400607947 */ /* 0x000fec0003800000 */
.L_x_7922:
[----:B------:R-:W1:Y:S01]  /*2c20*/  @P2 LDC R60, c[0x0][0x40c] ;  /* 0x00010300ff3c2b82 */ /* 0x000e620000000800 */
[-CC-:B0-----:R-:W-:Y:S01]  /*2c30*/  @P1 FFMA.FTZ R2, R146, R0.reuse, R129.reuse ;  /* 0x0000000092021223 */ /* 0x181fe20000010081 */
[----:B------:R-:W-:Y:S01]  /*2c40*/  @P1 FFMA.FTZ R3, R145, R0, R129 ;  /* 0x0000000091031223 */ /* 0x000fe20000010081 */
[----:B------:R-:W-:Y:S01]  /*2c50*/  MOV R111, R107 ;  /* 0x0000006b006f7202 */ /* 0x000fe20000000f00 */
[--C-:B-----5:R-:W-:Y:S02]  /*2c60*/  @P2 HADD2.F32 R131, -RZ, R116.reuse.H0_H0 ;  /* 0x20000074ff832230 */ /* 0x120fe40000004100 */
[----:B------:R-:W-:Y:S01]  /*2c70*/  @P1 FADD.FTZ R2, R147, -R2 ;  /* 0x8000000293021221 */ /* 0x000fe20000010000 */
[----:B------:R-:W-:Y:S01]  /*2c80*/  @P1 FADD.FTZ R3, R144, -R3 ;  /* 0x8000000390031221 */ /* 0x000fe20000010000 */
[----:B------:R-:W-:Y:S01]  /*2c90*/  MOV R110, R106 ;  /* 0x0000006a006e7202 */ /* 0x000fe20000000f00 */
[----:B------:R-:W0:Y:S01]  /*2ca0*/  @P2 LDC R61, c[0x0][0x40c] ;  /* 0x00010300ff3d2b82 */ /* 0x000e220000000800 */
[C---:B------:R-:W-:Y:S01]  /*2cb0*/  @P1 FFMA.FTZ R111, R6.reuse, R2, R107 ;  /* 0x00000002066f1223 */ /* 0x040fe2000001006b */
[----:B------:R-:W-:Y:S01]  /*2cc0*/  @P1 FFMA.FTZ R110, R6, R3, R106 ;  /* 0x00000003066e1223 */ /* 0x000fe2000001006a */
[----:B------:R-:W-:-:S02]  /*2cd0*/  @P2 HADD2.F32 R126, -RZ, R116.H1_H1 ;  /* 0x30000074ff7e2230 */ /* 0x000fc40000004100 */
[-CC-:B------:R-:W-:Y:S01]  /*2ce0*/  @P1 FFMA.FTZ R108, R138, R0.reuse, R129.reuse ;  /* 0x000000008a6c1223 */ /* 0x180fe20000010081 */
[----:B------:R-:W-:Y:S01]  /*2cf0*/  @P1 FFMA.FTZ R133, R139, R0, R129 ;  /* 0x000000008b851223 */ /* 0x000fe20000010081 */
[----:B------:R-:W-:Y:S01]  /*2d00*/  @P2 HADD2.F32 R130, -RZ, R118.H1_H1 ;  /* 0x30000076ff822230 */ /* 0x000fe20000004100 */
[----:B------:R-:W2:Y:S01]  /*2d10*/  @P2 LDC R109, c[0x0][0x40c] ;  /* 0x00010300ff6d2b82 */ /* 0x000ea20000000800 */
[----:B------:R-:W-:Y:S01]  /*2d20*/  @P1 FADD.FTZ R108, R141, -R108 ;  /* 0x8000006c8d6c1221 */ /* 0x000fe20000010000 */
[----:B------:R-:W-:Y:S01]  /*2d30*/  @P1 FADD.FTZ R133, R140, -R133 ;  /* 0x800000858c851221 */ /* 0x000fe20000010000 */
[----:B-1----:R-:W-:Y:S01]  /*2d40*/  @P2 FMUL.FTZ R2, R111, R60 ;  /* 0x0000003c6f022220 */ /* 0x002fe20000410000 */
[----:B------:R-:W-:-:S04]  /*2d50*/  @P2 HADD2.F32 R60, -RZ, R119.H1_H1 ;  /* 0x30000077ff3c2230 */ /* 0x000fc80000004100 */
[----:B------:R-:W1:Y:S01]  /*2d60*/  @P2 LDC R124, c[0x0][0x40c] ;  /* 0x00010300ff7c2b82 */ /* 0x000e620000000800 */
[----:B------:R-:W-:Y:S01]  /*2d70*/  @P2 FFMA.FTZ R91, R60, R2, R91 ;  /* 0x000000023c5b2223 */ /* 0x000fe2000001005b */
[--C-:B------:R-:W-:Y:S01]  /*2d80*/  @P1 FFMA.FTZ R60, R169, R0, R129.reuse ;  /* 0x00000000a93c1223 */ /* 0x100fe20000010081 */
[----:B0-----:R-:W-:Y:S01]  /*2d90*/  @P2 FMUL.FTZ R3, R110, R61 ;  /* 0x0000003d6e032220 */ /* 0x001fe20000410000 */
[----:B------:R-:W-:Y:S02]  /*2da0*/  @P2 HADD2.F32 R61, -RZ, R119.H0_H0 ;  /* 0x20000077ff3d2230 */ /* 0x000fe40000004100 */
[----:B------:R-:W-:Y:S02]  /*2db0*/  @P2 FMUL.FTZ R2, R35, R2 ;  /* 0x0000000223022220 */ /* 0x000fe40000410000 */
[----:B------:R-:W0:Y:S01]  /*2dc0*/  @P2 LDC R128, c[0x0][0x40c] ;  /* 0x00010300ff802b82 */ /* 0x000e220000000800 */
[-C--:B------:R-:W-:Y:S01]  /*2dd0*/  @P2 FFMA.FTZ R90, R61, R3.reuse, R90 ;  /* 0x000000033d5a2223 */ /* 0x080fe2000001005a */
[----:B------:R-:W-:Y:S01]  /*2de0*/  @P1 FADD.FTZ R61, R167, -R60 ;  /* 0x8000003ca73d1221 */ /* 0x000fe20000010000 */
[----:B------:R-:W-:Y:S01]  /*2df0*/  MOV R60, R100 ;  /* 0x00000064003c7202 */ /* 0x000fe20000000f00 */
[----:B------:R-:W-:Y:S01]  /*2e00*/  @P2 FMUL.FTZ R3, R34, R3 ;  /* 0x0000000322032220 */ /* 0x000fe20000410000 */
[----:B------:R-:W-:Y:S01]  /*2e10*/  @P2 F2FP.F16.F32.PACK_AB R2, RZ, R2 ;  /* 0x00000002ff02223e */ /* 0x000fe200000000ff */
[----:B------:R-:W-:Y:S01]  /*2e20*/  @P1 FFMA.FTZ R60, R6, R61, R100 ;  /* 0x0000003d063c1223 */ /* 0x000fe20000010064 */
[----:B------:R-:W-:-:S02]  /*2e30*/  @P1 FFMA.FTZ R61, R166, R0, R129 ;  /* 0x00000000a63d1223 */ /* 0x000fc40000010081 */
[----:B------:R-:W-:Y:S01]  /*2e40*/  @P2 F2FP.F16.F32.PACK_AB R3, RZ, R3 ;  /* 0x00000003ff03223e */ /* 0x000fe200000000ff */
[----:B--2---:R-:W-:Y:S01]  /*2e50*/  @P2 FMUL.FTZ R109, R60, R109 ;  /* 0x0000006d3c6d2220 */ /* 0x004fe20000410000 */
[----:B------:R-:W-:Y:S01]  /*2e60*/  @P1 FADD.FTZ R62, R164, -R61 ;  /* 0x8000003da43e1221 */ /* 0x000fe20000010000 */
[----:B------:R-:W-:Y:S02]  /*2e70*/  MOV R61, R101 ;  /* 0x00000065003d7202 */ /* 0x000fe40000000f00 */
[-C--:B------:R-:W-:Y:S01]  /*2e80*/  @P2 FFMA.FTZ R84, R131, R109.reuse, R84 ;  /* 0x0000006d83542223 */ /* 0x080fe20000010054 */
[----:B------:R-:W-:Y:S01]  /*2e90*/  @P1 FFMA.FTZ R61, R6, R62, R101 ;  /* 0x0000003e063d1223 */ /* 0x000fe20000010065 */
[----:B------:R-:W2:Y:S01]  /*2ea0*/  @P2 LDC R131, c[0x0][0x40c] ;  /* 0x00010300ff832b82 */ /* 0x000ea20000000800 */
[----:B------:R-:W-:Y:S01]  /*2eb0*/  @P1 FFMA.FTZ R62, R165, R0, R129 ;  /* 0x00000000a53e1223 */ /* 0x000fe20000010081 */
[----:B------:R-:W-:Y:S01]  /*2ec0*/  @P2 PRMT R123, R3, 0x7610, R123 ;  /* 0x00007610037b2816 */ /* 0x000fe2000000007b */
[----:B-1----:R-:W-:Y:S01]  /*2ed0*/  @P2 FMUL.FTZ R124, R61, R124 ;  /* 0x0000007c3d7c2220 */ /* 0x002fe20000410000 */
[----:B------:R-:W-:Y:S01]  /*2ee0*/  @P2 FMUL.FTZ R109, R28, R109 ;  /* 0x0000006d1c6d2220 */ /* 0x000fe20000410000 */
[----:B------:R-:W-:Y:S01]  /*2ef0*/  @P1 FADD.FTZ R63, R137, -R62 ;  /* 0x8000003e893f1221 */ /* 0x000fe20000010000 */
[----:B------:R-:W-:Y:S01]  /*2f00*/  MOV R62, R102 ;  /* 0x00000066003e7202 */ /* 0x000fe20000000f00 */
[-C--:B------:R-:W-:Y:S01]  /*2f10*/  @P2 FFMA.FTZ R85, R126, R124.reuse, R85 ;  /* 0x0000007c7e552223 */ /* 0x080fe20000010055 */
[----:B------:R-:W-:Y:S01]  /*2f20*/  @P2 FMUL.FTZ R124, R29, R124 ;  /* 0x0000007c1d7c2220 */ /* 0x000fe20000410000 */
[C---:B------:R-:W-:Y:S01]  /*2f30*/  @P1 FFMA.FTZ R62, R6.reuse, R63, R102 ;  /* 0x0000003f063e1223 */ /* 0x040fe20000010066 */
[----:B------:R-:W1:Y:S01]  /*2f40*/  @P2 LDC R126, c[0x0][0x40c] ;  /* 0x00010300ff7e2b82 */ /* 0x000e620000000800 */
[----:B------:R-:W-:Y:S01]  /*2f50*/  MOV R63, R103 ;  /* 0x00000067003f7202 */ /* 0x000fe20000000f00 */
[----:B------:R-:W-:Y:S01]  /*2f60*/  @P1 FFMA.FTZ R63, R6, R108, R103 ;  /* 0x0000006c063f1223 */ /* 0x000fe20000010067 */
[----:B------:R-:W-:-:S02]  /*2f70*/  @P2 PRMT R123, R123, 0x5410, R2 ;  /* 0x000054107b7b2816 */ /* 0x000fc40000000002 */
[----:B------:R-:W-:Y:S02]  /*2f80*/  @P2 F2FP.F16.F32.PACK_AB R2, RZ, R124 ;  /* 0x0000007cff02223e */ /* 0x000fe400000000ff */
[----:B------:R-:W-:Y:S02]  /*2f90*/  @P2 F2FP.F16.F32.PACK_AB R109, RZ, R109 ;  /* 0x0000006dff6d223e */ /* 0x000fe400000000ff */
[----:B------:R-:W-:Y:S01]  /*2fa0*/  MOV R108, R104 ;  /* 0x00000068006c7202 */ /* 0x000fe20000000f00 */
[----:B------:R-:W-:Y:S01]  /*2fb0*/  @P1 FFMA.FTZ R108, R6, R133, R104 ;  /* 0x00000085066c1223 */ /* 0x000fe20000010068 */
[----:B------:R-:W-:Y:S01]  /*2fc0*/  @P2 PRMT R120, R109, 0x7610, R120 ;  /* 0x000076106d782816 */ /* 0x000fe20000000078 */
[----:B------:R-:W-:Y:S02]  /*2fd0*/  @P2 HADD2.F32 R109, -RZ, R118.H0_H0 ;  /* 0x20000076ff6d2230 */ /* 0x000fe40000004100 */
[----:B--2---:R-:W-:Y:S01]  /*2fe0*/  @P2 FMUL.FTZ R3, R62, R131 ;  /* 0x000000833e032220 */ /* 0x004fe20000410000 */
[----:B------:R-:W-:Y:S01]  /*2ff0*/  @P2 HADD2.F32 R131, -RZ, R117.H0_H0 ;  /* 0x20000075ff832230 */ /* 0x000fe20000004100 */
[----:B------:R-:W-:-:S04]  /*3000*/  @P2 PRMT R120, R120, 0x5410, R2 ;  /* 0x0000541078782816 */ /* 0x000fc80000000002 */
[-C--:B------:R-:W-:Y:S01]  /*3010*/  @P2 FFMA.FTZ R86, R131, R3.reuse, R86 ;  /* 0x0000000383562223 */ /* 0x080fe20000010056 */
[----:B------:R-:W-:Y:S01]  /*3020*/  @P2 FMUL.FTZ R3, R30, R3 ;  /* 0x000000031e032220 */ /* 0x000fe20000410000 */
[----:B------:R-:W2:Y:S01]  /*3030*/  @P2 LDC R131, c[0x0][0x40c] ;  /* 0x00010300ff832b82 */ /* 0x000ea20000000800 */
[----:B-1----:R-:W-:Y:S01]  /*3040*/  @P2 FMUL.FTZ R124, R63, R126 ;  /* 0x0000007e3f7c2220 */ /* 0x002fe20000410000 */
[----:B------:R-:W-:Y:S02]  /*3050*/  @P2 HADD2.F32 R126, -RZ, R117.H1_H1 ;  /* 0x30000075ff7e2230 */ /* 0x000fe40000004100 */
[----:B------:R-:W-:-:S03]  /*3060*/  @P2 F2FP.F16.F32.PACK_AB R3, RZ, R3 ;  /* 0x00000003ff03223e */ /* 0x000fc600000000ff */
[----:B------:R-:W-:Y:S01]  /*3070*/  @P2 FFMA.FTZ R87, R126, R124, R87 ;  /* 0x0000007c7e572223 */ /* 0x000fe20000010057 */
[----:B------:R-:W-:Y:S01]  /*3080*/  @P1 FFMA.FTZ R126, R142, R0, R129 ;  /* 0x000000008e7e1223 */ /* 0x000fe20000010081 */
[----:B------:R-:W-:Y:S01]  /*3090*/  @P2 FMUL.FTZ R124, R31, R124 ;  /* 0x0000007c1f7c2220 */ /* 0x000fe20000410000 */
[----:B------:R-:W-:Y:S02]  /*30a0*/  @P2 PRMT R121, R3, 0x7610, R121 ;  /* 0x0000761003792816 */ /* 0x000fe40000000079 */
[----:B------:R-:W-:Y:S02]  /*30b0*/  @P1 FADD.FTZ R126, R143, -R126 ;  /* 0x8000007e8f7e1221 */ /* 0x000fe40000010000 */
[----:B------:R-:W-:-:S04]  /*30c0*/  @P2 F2FP.F16.F32.PACK_AB R124, RZ, R124 ;  /* 0x0000007cff7c223e */ /* 0x000fc800000000ff */
[----:B------:R-:W-:Y:S01]  /*30d0*/  @P2 PRMT R121, R121, 0x5410, R124 ;  /* 0x0000541079792816 */ /* 0x000fe2000000007c */
[----:B--2---:R-:W-:-:S04]  /*30e0*/  @P2 FMUL.FTZ R131, R108, R131 ;  /* 0x000000836c832220 */ /* 0x004fc80000410000 */
[----:B------:R-:W-:Y:S01]  /*30f0*/  @P2 FFMA.FTZ R88, R109, R131, R88 ;  /* 0x000000836d582223 */ /* 0x000fe20000010058 */
[----:B------:R-:W-:Y:S01]  /*3100*/  MOV R109, R105 ;  /* 0x00000069006d7202 */ /* 0x000fe20000000f00 */
[----:B------:R-:W-:Y:S01]  /*3110*/  @P1 FFMA.FTZ R109, R6, R126, R105 ;  /* 0x0000007e066d1223 */ /* 0x000fe20000010069 */
[----:B------:R-:W-:-:S03]  /*3120*/  @P2 FMUL.FTZ R126, R32, R131 ;  /* 0x00000083207e2220 */ /* 0x000fc60000410000 */
[----:B0-----:R-:W-:Y:S02]  /*3130*/  @P2 FMUL.FTZ R128, R109, R128 ;  /* 0x000000806d802220 */ /* 0x001fe40000410000 */
[----:B------:R-:W-:Y:S02]  /*3140*/  @P2 F2FP.F16.F32.PACK_AB R126, RZ, R126 ;  /* 0x0000007eff7e223e */ /* 0x000fe400000000ff */
[-C--:B------:R-:W-:Y:S01]  /*3150*/  @P2 FFMA.FTZ R89, R130, R128.reuse, R89 ;  /* 0x0000008082592223 */ /* 0x080fe20000010059 */
[----:B------:R-:W-:Y:S01]  /*3160*/  @P2 FMUL.FTZ R128, R33, R128 ;  /* 0x0000008021802220 */ /* 0x000fe20000410000 */
[----:B------:R-:W-:-:S04]  /*3170*/  @P2 PRMT R122, R126, 0x7610, R122 ;  /* 0x000076107e7a2816 */ /* 0x000fc8000000007a */
[----:B------:R-:W-:-:S04]  /*3180*/  @P2 F2FP.F16.F32.PACK_AB R128, RZ, R128 ;  /* 0x00000080ff80223e */ /* 0x000fc800000000ff */
[----:B------:R-:W-:-:S07]  /*3190*/  @P2 PRMT R122, R122, 0x5410, R128 ;  /* 0x000054107a7a2816 */ /* 0x000fce0000000080 */
.L_x_7907:
[----:B------:R-:W-:Y:S05]  /*31a0*/  BSYNC.RECONVERGENT B1 ;  /* 0x0000000000017941 */ /* 0x000fea0003800200 */
.L_x_7890:
[----:B------:R-:W-:Y:S01]  /*31b0*/  ISETP.NE.U32.AND P0, PT, R5, RZ, PT ;  /* 0x000000ff0500720c */ /* 0x000fe20003f05070 */
[----:B0-----:R-:W0:Y:S03]  /*31c0*/  @P2 LDC.64 R2, c[0x0][0x468] ;  /* 0x00011a00ff022b82 */ /* 0x001e260000000a00 */
        /* <DEDUP_REMOVED lines=9> */
.L_x_7887:
[----:B------:R-:W-:Y:S05]  /*3260*/  BSYNC.RECONVERGENT B0 ;  /* 0x0000000000007941 */ /* 0x000fea0003800200 */
.L_x_7886:
        /* <DEDUP_REMOVED lines=8> */
.L_x_7926:
[----:B------:R-:W-:Y:S05]  /*32f0*/  BSYNC.RECONVERGENT B1 ;  /* 0x0000000000017941 */ /* 0x000fea0003800200 */
.L_x_7925:
        /* <DEDUP_REMOVED lines=24> */
[----:B------:R-:W-:Y:S01]  /*3480*/  @P1 FADD.FTZ R7, R160, -R7 ;  /* 0x80000007a0071221 */ /* 0x000fe20000010000 */
[----:B------:R-:W-:Y:S01]  /*3490*/  MOV R63, R19 ;  /* 0x00000013003f7202 */ /* 0x000fe20000000f00 */
[----:B------:R-:W-:Y:S01]  /*34a0*/  @P1 FADD.FTZ R4, R157, -R4 ;  /* 0x800000049d041221 */ /* 0x000fe20000010000 */
[C---:B------:R-:W-:Y:S01]  /*34b0*/  @P1 FFMA.FTZ R63, R6.reuse, R108, R19 ;  /* 0x0000006c063f1223 */ /* 0x040fe20000010013 */
[----:B------:R-:W1:Y:S01]  /*34c0*/  @P2 LDC R0, c[0x0][0x40c] ;  /* 0x00010300ff002b82 */ /* 0x000e620000000800 */
[----:B------:R-:W-:Y:S01]  /*34d0*/  MOV R108, R12 ;  /* 0x0000000c006c7202 */ /* 0x000fe20000000f00 */
[----:B------:R-:W-:Y:S01]  /*34e0*/  @P1 FFMA.FTZ R108, R6, R7, R12 ;  /* 0x00000007066c1223 */ /* 0x000fe2000001000c */
[----:B------:R-:W-:Y:S01]  /*34f0*/  @P1 FADD.FTZ R5, R158, -R5 ;  /* 0x800000059e051221 */ /* 0x000fe20000010000 */
[----:B------:R-:W-:Y:S01]  /*3500*/  MOV R62, R18 ;  /* 0x00000012003e7202 */ /* 0x000fe20000000f00 */
[----:B------:R-:W-:Y:S01]  /*3510*/  @P1 FADD.FTZ R2, R161, -R2 ;  /* 0x80000002a1021221 */ /* 0x000fe20000010000 */
[----:B------:R-:W-:Y:S01]  /*3520*/  MOV R61, R17 ;  /* 0x00000011003d7202 */ /* 0x000fe20000000f00 */
[C---:B------:R-:W-:Y:S01]  /*3530*/  @P1 FFMA.FTZ R62, R6.reuse, R5, R18 ;  /* 0x00000005063e1223 */ /* 0x040fe20000010012 */
[----:B------:R-:W2:Y:S01]  /*3540*/  @P2 LDC R7, c[0x0][0x40c] ;  /* 0x00010300ff072b82 */ /* 0x000ea20000000800 */
[----:B------:R-:W-:Y:S01]  /*3550*/  @P1 FFMA.FTZ R61, R6, R4, R17 ;  /* 0x00000004063d1223 */ /* 0x000fe20000010011 */
[----:B------:R-:W-:Y:S01]  /*3560*/  @P1 FADD.FTZ R129, R162, -R129 ;  /* 0x80000081a2811221 */ /* 0x000fe20000010000 */
[--C-:B-----5:R-:W-:Y:S01]  /*3570*/  @P2 HADD2.F32 R5, -RZ, R116.reuse.H0_H0 ;  /* 0x20000074ff052230 */ /* 0x120fe20000004100 */
[----:B------:R-:W-:Y:S01]  /*3580*/  MOV R109, R13 ;  /* 0x0000000d006d7202 */ /* 0x000fe20000000f00 */
[----:B------:R-:W-:Y:S01]  /*3590*/  @P1 FFMA.FTZ R109, R6, R2, R13 ;  /* 0x00000002066d1223 */ /* 0x000fe2000001000d */
[----:B------:R-:W-:Y:S01]  /*35a0*/  MOV R110, R14 ;  /* 0x0000000e006e7202 */ /* 0x000fe20000000f00 */
[----:B------:R-:W-:Y:S01]  /*35b0*/  @P2 HADD2.F32 R2, -RZ, R116.H1_H1 ;  /* 0x30000074ff022230 */ /* 0x000fe20000004100 */
[----:B------:R-:W3:Y:S01]  /*35c0*/  @P2 LDC R4, c[0x0][0x40c] ;  /* 0x00010300ff042b82 */ /* 0x000ee20000000800 */
[----:B0-----:R-:W-:Y:S01]  /*35d0*/  @P2 FMUL.FTZ R3, R60, R3 ;  /* 0x000000033c032220 */ /* 0x001fe20000410000 */
[----:B------:R-:W-:Y:S01]  /*35e0*/  @P1 FFMA.FTZ R110, R6, R129, R14 ;  /* 0x00000081066e1223 */ /* 0x000fe2000001000e */
[----:B------:R-:W-:-:S02]  /*35f0*/  @P2 HADD2.F32 R6, -RZ, R117.H1_H1 ;  /* 0x30000075ff062230 */ /* 0x000fc40000004100 */
[-C--:B------:R-:W-:Y:S01]  /*3600*/  @P2 FFMA.FTZ R92, R5, R3.reuse, R92 ;  /* 0x00000003055c2223 */ /* 0x080fe2000001005c */
[----:B------:R-:W-:Y:S01]  /*3610*/  @P2 FMUL.FTZ R3, R44, R3 ;  /* 0x000000032c032220 */ /* 0x000fe20000410000 */
[----:B-1----:R-:W-:Y:S01]  /*3620*/  @P2 FMUL.FTZ R0, R61, R0 ;  /* 0x000000003d002220 */ /* 0x002fe20000410000 */
[----:B------:R-:W0:Y:S03]  /*3630*/  @P2 LDC R129, c[0x0][0x40c] ;  /* 0x00010300ff812b82 */ /* 0x000e260000000800 */
[-C--:B------:R-:W-:Y:S01]  /*3640*/  @P2 FFMA.FTZ R93, R2, R0.reuse, R93 ;  /* 0x00000000025d2223 */ /* 0x080fe2000001005d */
[----:B------:R-:W-:Y:S01]  /*3650*/  @P2 FMUL.FTZ R2, R45, R0 ;  /* 0x000000002d022220 */ /* 0x000fe20000410000 */
[----:B------:R-:W-:Y:S01]  /*3660*/  @P2 F2FP.F16.F32.PACK_AB R0, RZ, R3 ;  /* 0x00000003ff00223e */ /* 0x000fe200000000ff */
[----:B--2---:R-:W-:Y:S02]  /*3670*/  @P2 FMUL.FTZ R5, R62, R7 ;  /* 0x000000073e052220 */ /* 0x004fe40000410000 */
[----:B------:R-:W1:Y:S01]  /*3680*/  @P2 LDC R124, c[0x0][0x40c] ;  /* 0x00010300ff7c2b82 */ /* 0x000e620000000800 */
[----:B------:R-:W-:Y:S01]  /*3690*/  @P2 HADD2.F32 R7, -RZ, R117.H0_H0 ;  /* 0x20000075ff072230 */ /* 0x000fe20000004100 */
[----:B------:R-:W-:-:S02]  /*36a0*/  @P2 PRMT R120, R0, 0x7610, R120 ;  /* 0x0000761000782816 */ /* 0x000fc40000000078 */
[----:B------:R-:W-:Y:S02]  /*36b0*/  @P2 F2FP.F16.F32.PACK_AB R2, RZ, R2 ;  /* 0x00000002ff02223e */ /* 0x000fe400000000ff */
[-C--:B------:R-:W-:Y:S01]  /*36c0*/  @P2 FFMA.FTZ R94, R7, R5.reuse, R94 ;  /* 0x00000005075e2223 */ /* 0x080fe2000001005e */
[----:B------:R-:W-:Y:S01]  /*36d0*/  @P2 FMUL.FTZ R5, R46, R5 ;  /* 0x000000052e052220 */ /* 0x000fe20000410000 */
[----:B------:R-:W2:Y:S01]  /*36e0*/  @P2 LDC R3, c[0x0][0x40c] ;  /* 0x00010300ff032b82 */ /* 0x000ea20000000800 */
[----:B---3--:R-:W-:Y:S01]  /*36f0*/  @P2 FMUL.FTZ R4, R63, R4 ;  /* 0x000000043f042220 */ /* 0x008fe20000410000 */
[--C-:B------:R-:W-:Y:S01]  /*3700*/  @P2 HADD2.F32 R7, -RZ, R118.reuse.H0_H0 ;  /* 0x20000076ff072230 */ /* 0x100fe20000004100 */
[----:B------:R-:W-:Y:S02]  /*3710*/  @P2 PRMT R120, R120, 0x5410, R2 ;  /* 0x0000541078782816 */ /* 0x000fe40000000002 */
[-C--:B------:R-:W-:Y:S01]  /*3720*/  @P2 FFMA.FTZ R95, R6, R4.reuse, R95 ;  /* 0x00000004065f2223 */ /* 0x080fe2000001005f */
[----:B------:R-:W-:Y:S01]  /*3730*/  @P2 F2FP.F16.F32.PACK_AB R0, RZ, R5 ;  /* 0x00000005ff00223e */ /* 0x000fe200000000ff */
[----:B------:R-:W-:Y:S01]  /*3740*/  @P2 FMUL.FTZ R4, R47, R4 ;  /* 0x000000042f042220 */ /* 0x000fe20000410000 */
[----:B0-----:R-:W-:Y:S01]  /*3750*/  @P2 FMUL.FTZ R5, R108, R129 ;  /* 0x000000816c052220 */ /* 0x001fe20000410000 */
[----:B------:R-:W-:Y:S01]  /*3760*/  @P2 HADD2.F32 R6, -RZ, R118.H1_H1 ;  /* 0x30000076ff062230 */ /* 0x000fe20000004100 */
[----:B------:R-:W-:-:S02]  /*3770*/  @P2 PRMT R121, R0, 0x7610, R121 ;  /* 0x0000761000792816 */ /* 0x000fc40000000079 */
[-C--:B------:R-:W-:Y:S01]  /*3780*/  @P2 FFMA.FTZ R96, R7, R5.reuse, R96 ;  /* 0x0000000507602223 */ /* 0x080fe20000010060 */
[----:B------:R-:W-:Y:S01]  /*3790*/  @P2 F2FP.F16.F32.PACK_AB R2, RZ, R4 ;  /* 0x00000004ff02223e */ /* 0x000fe200000000ff */
[----:B------:R-:W-:Y:S02]  /*37a0*/  @P2 HADD2.F32 R7, -RZ, R119.H0_H0 ;  /* 0x20000077ff072230 */ /* 0x000fe40000004100 */
[----:B------:R-:W-:Y:S01]  /*37b0*/  @P2 FMUL.FTZ R5, R48, R5 ;  /* 0x0000000530052220 */ /* 0x000fe20000410000 */
[----:B-1----:R-:W-:Y:S01]  /*37c0*/  @P2 FMUL.FTZ R4, R109, R124 ;  /* 0x0000007c6d042220 */ /* 0x002fe20000410000 */
[----:B------:R-:W-:-:S03]  /*37d0*/  @P2 PRMT R121, R121, 0x5410, R2 ;  /* 0x0000541079792816 */ /* 0x000fc60000000002 */
[-C--:B------:R-:W-:Y:S01]  /*37e0*/  @P2 FFMA.FTZ R97, R6, R4.reuse, R97 ;  /* 0x0000000406612223 */ /* 0x080fe20000010061 */
[----:B------:R-:W-:Y:S01]  /*37f0*/  @P2 FMUL.FTZ R4, R49, R4 ;  /* 0x0000000431042220 */ /* 0x000fe20000410000 */
[----:B------:R-:W-:Y:S01]  /*3800*/  @P2 F2FP.F16.F32.PACK_AB R5, RZ, R5 ;  /* 0x00000005ff05223e */ /* 0x000fe200000000ff */
[----:B--2---:R-:W-:-:S03]  /*3810*/  @P2 FMUL.FTZ R3, R110, R3 ;  /* 0x000000036e032220 */ /* 0x004fc60000410000 */
[----:B------:R-:W-:Y:S01]  /*3820*/  @P2 F2FP.F16.F32.PACK_AB R4, RZ, R4 ;  /* 0x00000004ff04223e */ /* 0x000fe200000000ff */
[-C--:B------:R-:W-:Y:S01]  /*3830*/  @P2 FFMA.FTZ R98, R7, R3.reuse, R98 ;  /* 0x0000000307622223 */ /* 0x080fe20000010062 */
[----:B------:R-:W-:Y:S01]  /*3840*/  @P2 FMUL.FTZ R3, R50, R3 ;  /* 0x0000000332032220 */ /* 0x000fe20000410000 */
[----:B------:R-:W-:-:S04]  /*3850*/  @P2 PRMT R122, R5, 0x7610, R122 ;  /* 0x00007610057a2816 */ /* 0x000fc8000000007a */
[----:B------:R-:W-:Y:S02]  /*3860*/  @P2 F2FP.F16.F32.PACK_AB R3, RZ, R3 ;  /* 0x00000003ff03223e */ /* 0x000fe400000000ff */
[----:B------:R-:W-:Y:S02]  /*3870*/  @P2 PRMT R122, R122, 0x5410, R4 ;  /* 0x000054107a7a2816 */ /* 0x000fe40000000004 */
[----:B------:R-:W-:Y:S01]  /*3880*/  @P2 PRMT R123, R3, 0x7610, R123 ;  /* 0x00007610037b2816 */ /* 0x000fe2000000007b */
[----:B------:R-:W-:Y:S06]  /*3890*/  @!P2 BRA `(.L_x_7930) ;  /* 0x000000140074a947 */ /* 0x000fec0003800000 */
[----:B------:R-:W-:Y:S02]  /*38a0*/  HADD2.F32 R2, -RZ, R119.H1_H1 ;  /* 0x30000077ff027230 */ /* 0x000fe40000004100 */
[----:B------:R-:W-:-:S04]  /*38b0*/  FMUL.FTZ R0, R111, UR12 ;  /* 0x0000000c6f007c20 */ /* 0x000fc80008410000 */
[-C--:B------:R-:W-:Y:S01]  /*38c0*/  FFMA.FTZ R99, R2, R0.reuse, R99 ;  /* 0x0000000002637223 */ /* 0x080fe20000010063 */
[----:B------:R-:W-:-:S05]  /*38d0*/  FMUL.FTZ R0, R51, R0 ;  /* 0x0000000033007220 */ /* 0x000fca0000410000 */
[----:B------:R-:W-:-:S04]  /*38e0*/  F2FP.F16.F32.PACK_AB R0, RZ, R0 ;  /* 0x00000000ff00723e */ /* 0x000fc800000000ff */
[----:B------:R-:W-:Y:S01]  /*38f0*/  PRMT R123, R123, 0x5410, R0 ;  /* 0x000054107b7b7816 */ /* 0x000fe20000000000 */
[----:B------:R-:W-:Y:S06]  /*3900*/  BRA `(.L_x_7930) ;  /* 0x0000001400587947 */ /* 0x000fec0003800000 */
.L_x_7929:
[-CC-:B01----:R-:W-:Y:S01]  /*3910*/  @P1 FFMA.FTZ R3, R149, R0.reuse, R129.reuse ;  /* 0x0000000095031223 */ /* 0x183fe20000010081 */
[----:B------:R-:W0:Y:S01]  /*3920*/  @P2 LDC R124, c[0x0][0x40c] ;  /* 0x00010300ff7c2b82 */ /* 0x000e220000000800 */
        /* <DEDUP_REMOVED lines=8> */
[----:B------:R-:W1:Y:S01]  /*39b0*/  @P2 LDC R5, c[0x0][0x40c] ;  /* 0x00010300ff052b82 */ /* 0x000e620000000800 */
[C---:B------:R-:W-:Y:S01]  /*39c0*/  @P1 FFMA.FTZ R4, R6.reuse, R2, R17 ;  /* 0x0000000206041223 */ /* 0x040fe20000010011 */
[----:B------:R-:W-:Y:S01]  /*39d0*/  MOV R2, R18 ;  /* 0x0000001200027202 */ /* 0x000fe20000000f00 */
[----:B------:R-:W-:-:S05]  /*39e0*/  @P1 FFMA.FTZ R2, R6, R7, R18 ;  /* 0x0000000706021223 */ /* 0x000fca0000010012 */
[----:B------:R-:W2:Y:S01]  /*39f0*/  @P2 LDC R7, c[0x0][0x40c] ;  /* 0x00010300ff072b82 */ /* 0x000ea20000000800 */
[----:B0-----:R-:W-:-:S07]  /*3a00*/  @P2 FMUL.FTZ R3, R3, R124 ;  /* 0x0000007c03032220 */ /* 0x001fce0000410000 */
[----:B------:R-:W0:Y:S01]  /*3a10*/  @P2 LDC R133, c[0x0][0x40c] ;  /* 0x00010300ff852b82 */ /* 0x000e220000000800 */
[----:B------:R-:W-:Y:S01]  /*3a20*/  MOV R124, R19 ;  /* 0x00000013007c7202 */ /* 0x000fe20000000f00 */
[----:B-1----:R-:W-:Y:S01]  /*3a30*/  @P2 FMUL.FTZ R126, R4, R5 ;  /* 0x00000005047e2220 */ /* 0x002fe20000410000 */
[--C-:B-----5:R-:W-:Y:S02]  /*3a40*/  @P2 HADD2.F32 R4, -RZ, R116.reuse.H1_H1 ;  /* 0x30000074ff042230 */ /* 0x120fe40000004100 */
[----:B------:R-:W-:-:S03]  /*3a50*/  @P2 HADD2.F32 R5, -RZ, R116.H0_H0 ;  /* 0x20000074ff052230 */ /* 0x000fc60000004100 */
[----:B------:R-:W-:Y:S01]  /*3a60*/  @P2 FFMA.FTZ R93, R4, R126, R93 ;  /* 0x0000007e045d2223 */ /* 0x000fe2000001005d */
[--C-:B------:R-:W-:Y:S01]  /*3a70*/  @P1 FFMA.FTZ R4, R150, R0, R129.reuse ;  /* 0x0000000096041223 */ /* 0x100fe20000010081 */
[-C--:B------:R-:W-:Y:S01]  /*3a80*/  @P2 FFMA.FTZ R92, R5, R3.reuse, R92 ;  /* 0x00000003055c2223 */ /* 0x080fe2000001005c */
[----:B------:R-:W-:Y:S01]  /*3a90*/  @P2 FMUL.FTZ R5, R45, R126 ;  /* 0x0000007e2d052220 */ /* 0x000fe20000410000 */
[----:B------:R-:W-:Y:S02]  /*3aa0*/  @P2 HADD2.F32 R126, -RZ, R117.H1_H1 ;  /* 0x30000075ff7e2230 */ /* 0x000fe40000004100 */
[----:B------:R-:W-:Y:S01]  /*3ab0*/  @P1 FADD.FTZ R128, R159, -R4 ;  /* 0x800000049f801221 */ /* 0x000fe20000010000 */
[----:B------:R-:W-:Y:S01]  /*3ac0*/  @P2 FMUL.FTZ R4, R44, R3 ;  /* 0x000000032c042220 */ /* 0x000fe20000410000 */
[----:B------:R-:W-:Y:S01]  /*3ad0*/  @P1 FFMA.FTZ R3, R153, R0, R129 ;  /* 0x0000000099031223 */ /* 0x000fe20000010081 */
[----:B------:R-:W-:Y:S01]  /*3ae0*/  @P2 F2FP.F16.F32.PACK_AB R5, RZ, R5 ;  /* 0x00000005ff05223e */ /* 0x000fe200000000ff */
[----:B------:R-:W-:-:S02]  /*3af0*/  @P1 FFMA.FTZ R124, R6, R128, R19 ;  /* 0x00000080067c1223 */ /* 0x000fc40000010013 */
[----:B------:R-:W-:Y:S01]  /*3b00*/  @P1 FADD.FTZ R131, R160, -R3 ;  /* 0x80000003a0831221 */ /* 0x000fe20000010000 */
[----:B------:R-:W-:Y:S01]  /*3b10*/  MOV R3, R12 ;  /* 0x0000000c00037202 */ /* 0x000fe20000000f00 */
[----:B0-----:R-:W-:Y:S01]  /*3b20*/  @P2 FMUL.FTZ R124, R124, R133 ;  /* 0x000000857c7c2220 */ /* 0x001fe20000410000 */
[----:B------:R-:W-:Y:S01]  /*3b30*/  @P2 F2FP.F16.F32.PACK_AB R4, RZ, R4 ;  /* 0x00000004ff04223e */ /* 0x000fe200000000ff */
[----:B------:R-:W-:Y:S01]  /*3b40*/  @P1 FFMA.FTZ R3, R6, R131, R12 ;  /* 0x0000008306031223 */ /* 0x000fe2000001000c */
[----:B--2---:R-:W-:Y:S01]  /*3b50*/  @P2 FMUL.FTZ R131, R2, R7 ;  /* 0x0000000702832220 */ /* 0x004fe20000410000 */
[----:B------:R-:W-:Y:S01]  /*3b60*/  @P1 FFMA.FTZ R2, R152, R0, R129 ;  /* 0x0000000098021223 */ /* 0x000fe20000010081 */
[-C--:B------:R-:W-:Y:S01]  /*3b70*/  @P2 FFMA.FTZ R95, R126, R124.reuse, R95 ;  /* 0x0000007c7e5f2223 */ /* 0x080fe2000001005f */
[----:B------:R-:W-:Y:S01]  /*3b80*/  @P2 FMUL.FTZ R124, R47, R124 ;  /* 0x0000007c2f7c2220 */ /* 0x000fe20000410000 */
[----:B------:R-:W-:Y:S01]  /*3b90*/  @P2 PRMT R120, R4, 0x7610, R120 ;  /* 0x0000761004782816 */ /* 0x000fe20000000078 */
[----:B------:R-:W-:Y:S01]  /*3ba0*/  @P1 FADD.FTZ R7, R161, -R2 ;  /* 0x80000002a1071221 */ /* 0x000fe20000010000 */
[----:B------:R-:W-:Y:S01]  /*3bb0*/  MOV R2, R13 ;  /* 0x0000000d00027202 */ /* 0x000fe20000000f00 */
[----:B------:R-:W0:Y:S01]  /*3bc0*/  @P2 LDC R126, c[0x0][0x40c] ;  /* 0x00010300ff7e2b82 */ /* 0x000e220000000800 */
[----:B------:R-:W-:Y:S01]  /*3bd0*/  @P2 PRMT R120, R120, 0x5410, R5 ;  /* 0x0000541078782816 */ /* 0x000fe20000000005 */
[----:B------:R-:W-:Y:S01]  /*3be0*/  @P1 FFMA.FTZ R2, R6, R7, R13 ;  /* 0x0000000706021223 */ /* 0x000fe2000001000d */
[----:B------:R-:W-:Y:S01]  /*3bf0*/  @P2 HADD2.F32 R7, -RZ, R117.H0_H0 ;  /* 0x20000075ff072230 */ /* 0x000fe20000004100 */
[----:B------:R-:W-:-:S04]  /*3c00*/  @P2 F2FP.F16.F32.PACK_AB R5, RZ, R124 ;  /* 0x0000007cff05223e */ /* 0x000fc800000000ff */
[-C--:B------:R-:W-:Y:S01]  /*3c10*/  @P2 FFMA.FTZ R94, R7, R131.reuse, R94 ;  /* 0x00000083075e2223 */ /* 0x080fe2000001005e */
[----:B------:R-:W-:Y:S01]  /*3c20*/  @P2 FMUL.FTZ R131, R46, R131 ;  /* 0x000000832e832220 */ /* 0x000fe20000410000 */
[----:B------:R-:W1:Y:S01]  /*3c30*/  @P2 LDC R124, c[0x0][0x40c] ;  /* 0x00010300ff7c2b82 */ /* 0x000e620000000800 */
[----:B------:R-:W-:-:S03]  /*3c40*/  @P1 FFMA.FTZ R7, R155, R0, R129 ;  /* 0x000000009b071223 */ /* 0x000fc60000010081 */
[----:B------:R-:W-:Y:S01]  /*3c50*/  @P2 F2FP.F16.F32.PACK_AB R4, RZ, R131 ;  /* 0x00000083ff04223e */ /* 0x000fe200000000ff */
[----:B------:R-:W-:Y:S01]  /*3c60*/  @P1 FADD.FTZ R133, R162, -R7 ;  /* 0x80000007a2851221 */ /* 0x000fe20000010000 */
[----:B------:R-:W-:Y:S02]  /*3c70*/  MOV R7, R14 ;  /* 0x0000000e00077202 */ /* 0x000fe40000000f00 */
[----:B------:R-:W2:Y:S01]  /*3c80*/  @P2 LDC R131, c[0x0][0x40c] ;  /* 0x00010300ff832b82 */ /* 0x000ea20000000800 */
[----:B------:R-:W-:Y:S01]  /*3c90*/  @P1 FFMA.FTZ R7, R6, R133, R14 ;  /* 0x0000008506071223 */ /* 0x000fe2000001000e */
[----:B------:R-:W-:-:S03]  /*3ca0*/  @P2 PRMT R121, R4, 0x7610, R121 ;  /* 0x0000761004792816 */ /* 0x000fc60000000079 */
[----:B0-----:R-:W-:Y:S01]  /*3cb0*/  @P2 FMUL.FTZ R7, R7, R126 ;  /* 0x0000007e07072220 */ /* 0x001fe20000410000 */
[----:B------:R-:W-:Y:S01]  /*3cc0*/  @P2 PRMT R121, R121, 0x5410, R5 ;  /* 0x0000541079792816 */ /* 0x000fe20000000005 */
[----:B-1----:R-:W-:Y:S01]  /*3cd0*/  @P2 FMUL.FTZ R3, R3, R124 ;  /* 0x0000007c03032220 */ /* 0x002fe20000410000 */
[--C-:B------:R-:W-:Y:S02]  /*3ce0*/  @P2 HADD2.F32 R124, -RZ, R118.reuse.H1_H1 ;  /* 0x30000076ff7c2230 */ /* 0x100fe40000004100 */
[----:B--2---:R-:W-:Y:S01]  /*3cf0*/  @P2 FMUL.FTZ R2, R2, R131 ;  /* 0x0000008302022220 */ /* 0x004fe20000410000 */
[----:B------:R-:W-:-:S03]  /*3d00*/  @P2 HADD2.F32 R131, -RZ, R118.H0_H0 ;  /* 0x20000076ff832230 */ /* 0x000fc60000004100 */
[-C--:B------:R-:W-:Y:S01]  /*3d10*/  @P2 FFMA.FTZ R97, R124, R2.reuse, R97 ;  /* 0x000000027c612223 */ /* 0x080fe20000010061 */
[----:B------:R-:W-:Y:S01]  /*3d20*/  @P2 FMUL.FTZ R2, R49, R2 ;  /* 0x0000000231022220 */ /* 0x000fe20000410000 */
[-C--:B------:R-:W-:Y:S01]  /*3d30*/  @P2 FFMA.FTZ R96, R131, R3.reuse, R96 ;  /* 0x0000000383602223 */ /* 0x080fe20000010060 */
[----:B------:R-:W-:Y:S02]  /*3d40*/  @P2 HADD2.F32 R131, -RZ, R119.H0_H0 ;  /* 0x20000077ff832230 */ /* 0x000fe40000004100 */
[----:B------:R-:W-:Y:S01]  /*3d50*/  @P2 FMUL.FTZ R3, R48, R3 ;  /* 0x0000000330032220 */ /* 0x000fe20000410000 */
[----:B------:R-:W-:Y:S02]  /*3d60*/  @P2 F2FP.F16.F32.PACK_AB R2, RZ, R2 ;  /* 0x00000002ff02223e */ /* 0x000fe400000000ff */
[-C--:B------:R-:W-:Y:S01]  /*3d70*/  @P2 FFMA.FTZ R98, R131, R7.reuse, R98 ;  /* 0x0000000783622223 */ /* 0x080fe20000010062 */
[----:B------:R-:W-:Y:S01]  /*3d80*/  @P2 FMUL.FTZ R7, R50, R7 ;  /* 0x0000000732072220 */ /* 0x000fe20000410000 */
[----:B------:R-:W-:-:S04]  /*3d90*/  @P2 F2FP.F16.F32.PACK_AB R3, RZ, R3 ;  /* 0x00000003ff03223e */ /* 0x000fc800000000ff */
[----:B------:R-:W-:Y:S02]  /*3da0*/  @P2 F2FP.F16.F32.PACK_AB R7, RZ, R7 ;  /* 0x00000007ff07223e */ /* 0x000fe400000000ff */
[----:B------:R-:W-:Y:S02]  /*3db0*/  @P2 PRMT R122, R3, 0x7610, R122 ;  /* 0x00007610037a2816 */ /* 0x000fe4000000007a */
[----:B------:R-:W-:Y:S02]  /*3dc0*/  @P2 PRMT R123, R7, 0x7610, R123 ;  /* 0x00007610077b2816 */ /* 0x000fe4000000007b */
[----:B------:R-:W-:Y:S01]  /*3dd0*/  @P2 PRMT R122, R122, 0x5410, R2 ;  /* 0x000054107a7a2816 */ /* 0x000fe20000000002 */
[----:B------:R-:W-:Y:S06]  /*3de0*/  @!P2 BRA `(.L_x_7930) ;  /* 0x000000100020a947 */ /* 0x000fec0003800000 */
[----:B------:R-:W-:-:S04]  /*3df0*/  @P1 FFMA.FTZ R0, R154, R0, R129 ;  /* 0x000000009a001223 */ /* 0x000fc80000010081 */
[----:B------:R-:W-:Y:S01]  /*3e00*/  @P1 FADD.FTZ R2, R163, -R0 ;  /* 0x80000000a3021221 */ /* 0x000fe20000010000 */
[----:B------:R-:W-:-:S03]  /*3e10*/  MOV R0, R15 ;  /* 0x0000000f00007202 */ /* 0x000fc60000000f00 */
[----:B------:R-:W-:Y:S01]  /*3e20*/  @P1 FFMA.FTZ R0, R6, R2, R15 ;  /* 0x0000000206001223 */ /* 0x000fe2000001000f */
[----:B------:R-:W-:-:S03]  /*3e30*/  HADD2.F32 R2, -RZ, R119.H1_H1 ;  /* 0x30000077ff027230 */ /* 0x000fc60000004100 */
[----:B------:R-:W-:-:S04]  /*3e40*/  FMUL.FTZ R0, R0, UR12 ;  /* 0x0000000c00007c20 */ /* 0x000fc80008410000 */
[-C--:B------:R-:W-:Y:S01]  /*3e50*/  FFMA.FTZ R99, R2, R0.reuse, R99 ;  /* 0x0000000002637223 */ /* 0x080fe20000010063 */
[----:B------:R-:W-:-:S05]  /*3e60*/  FMUL.FTZ R0, R51, R0 ;  /* 0x0000000033007220 */ /* 0x000fca0000410000 */
[----:B------:R-:W-:-:S04]  /*3e70*/  F2FP.F16.F32.PACK_AB R0, RZ, R0 ;  /* 0x00000000ff00723e */ /* 0x000fc800000000ff */
[----:B------:R-:W-:Y:S01]  /*3e80*/  PRMT R123, R123, 0x5410, R0 ;  /* 0x000054107b7b7816 */ /* 0x000fe20000000000 */
[----:B------:R-:W-:Y:S06]  /*3e90*/  BRA `(.L_x_7930) ;  /* 0x0000000c00f47947 */ /* 0x000fec0003800000 */
.L_x_7928:
        /* <DEDUP_REMOVED lines=9> */
[----:B------:R-:W-:Y:S01]  /*3f30*/  ISETP.GT.AND P3, PT, R7, RZ, PT ;  /* 0x000000ff0700720c */ /* 0x000fe20003f64270 */
[----:B-----5:R-:W-:Y:S02]  /*3f40*/  HADD2.F32 R5, -RZ, R116.H0_H0 ;  /* 0x20000074ff057230 */ /* 0x020fe40000004100 */
        /* <DEDUP_REMOVED lines=8> */
.L_x_7933:
[----:B------:R-:W-:Y:S05]  /*3fd0*/  BSYNC.RECONVERGENT B2 ;  /* 0x0000000000027941 */ /* 0x000fea0003800200 */
.L_x_7932:
        /* <DEDUP_REMOVED lines=13> */
.L_x_7935:
[----:B------:R-:W-:Y:S05]  /*40b0*/  BSYNC.RECONVERGENT B2 ;  /* 0x0000000000027941 */ /* 0x000fea0003800200 */
.L_x_7934:
        /* <DEDUP_REMOVED lines=13> */
.L_x_7937:
[----:B------:R-:W-:Y:S05]  /*4190*/  BSYNC.RECONVERGENT B2 ;  /* 0x0000000000027941 */ /* 0x000fea0003800200 */
.L_x_7936:
        /* <DEDUP_REMOVED lines=13> */
.L_x_7939:
[----:B------:R-:W-:Y:S05]  /*4270*/  BSYNC.RECONVERGENT B2 ;  /* 0x0000000000027941 */ /* 0x000fea0003800200 */
.L_x_7938:
        /* <DEDUP_REMOVED lines=13> */
.L_x_7941:
[----:B------:R-:W-:Y:S05]  /*4350*/  BSYNC.RECONVERGENT B2 ;  /* 0x0000000000027941 */ /* 0x000fea0003800200 */
.L_x_7940:
        /* <DEDUP_REMOVED lines=13> */
.L_x_7943:
[----:B------:R-:W-:Y:S05]  /*4430*/  BSYNC.RECONVERGENT B2 ;  /* 0x0000000000027941 */ /* 0x000fea0003800200 */
.L_x_7942:
        /* <DEDUP_REMOVED lines=13> */
.L_x_7945:
[----:B------:R-:W-:Y:S05]  /*4510*/  BSYNC.RECONVERGENT B2 ;  /* 0x0000000000027941 */ /* 0x000fea0003800200 */
.L_x_7944:
        /* <DEDUP_REMOVED lines=32> */
[----:B-----5:R-:W-:Y:S02]  /*4720*/  HADD2.F32 R2, -RZ, R119.H1_H1 ;  /* 0x30000077ff027230 */ /* 0x020fe40000004100 */
[----:B------:R-:W-:-:S04]  /*4730*/  FMUL.FTZ R0, R111, UR12 ;  /* 0x0000000c6f007c20 */ /* 0x000fc80008410000 */
[-C--:B------:R-:W-:Y:S01]  /*4740*/  FFMA.FTZ R99, R2, R0.reuse, R99 ;  /* 0x0000000002637223 */ /* 0x080fe20000010063 */
[----:B------:R-:W-:-:S05]  /*4750*/  FMUL.FTZ R0, R51, R0 ;  /* 0x0000000033007220 */ /* 0x000fca0000410000 */
[----:B------:R-:W-:-:S04]  /*4760*/  F2FP.F16.F32.PACK_AB R0, RZ, R0 ;  /* 0x00000000ff00723e */ /* 0x000fc800000000ff */
[----:B------:R-:W-:Y:S01]  /*4770*/  PRMT R123, R123, 0x5410, R0 ;  /* 0x000054107b7b7816 */ /* 0x000fe20000000000 */
[----:B------:R-:W-:Y:S06]  /*4780*/  BRA `(.L_x_7930) ;  /* 0x0000000400b87947 */ /* 0x000fec0003800000 */
.L_x_7931:
[----:B01----:R-:W0:Y:S01]  /*4790*/  @P2 LDC R2, c[0x0][0x40c] ;  /* 0x00010300ff022b82 */ /* 0x003e220000000800 */
        /* <DEDUP_REMOVED lines=9> */
[-C--:B------:R-:W-:Y:S01]  /*4830*/  FFMA.FTZ R92, R5, R3.reuse, R92 ;  /* 0x00000003055c7223 */ /* 0x080fe2000001005c */
[----:B------:R-:W-:-:S05]  /*4840*/  FMUL.FTZ R3, R44, R3 ;  /* 0x000000032c037220 */ /* 0x000fca0000410000 */
[----:B------:R-:W-:-:S04]  /*4850*/  F2FP.F16.F32.PACK_AB R3, RZ, R3 ;  /* 0x00000003ff03723e */ /* 0x000fc800000000ff */
[----:B------:R-:W-:-:S07]  /*4860*/  PRMT R120, R3, 0x7610, R120 ;  /* 0x0000761003787816 */ /* 0x000fce0000000078 */
.L_x_7947:
[----:B------:R-:W-:Y:S05]  /*4870*/  BSYNC.RECONVERGENT B2 ;  /* 0x0000000000027941 */ /* 0x000fea0003800200 */
.L_x_7946:
        /* <DEDUP_REMOVED lines=13> */
.L_x_7949:
[----:B------:R-:W-:Y:S05]  /*4950*/  BSYNC.RECONVERGENT B2 ;  /* 0x0000000000027941 */ /* 0x000fea0003800200 */
.L_x_7948:
        /* <DEDUP_REMOVED lines=13> */
.L_x_7951:
[----:B------:R-:W-:Y:S05]  /*4a30*/  BSYNC.RECONVERGENT B2 ;  /* 0x0000000000027941 */ /* 0x000fea0003800200 */
.L_x_7950:
        /* <DEDUP_REMOVED lines=13> */
.L_x_7953:
[----:B------:R-:W-:Y:S05]  /*4b10*/  BSYNC.RECONVERGENT B2 ;  /* 0x0000000000027941 */ /* 0x000fea0003800200 */
.L_x_7952:
        /* <DEDUP_REMOVED lines=13> */
.L_x_7955:
[----:B------:R-:W-:Y:S05]  /*4bf0*/  BSYNC.RECONVERGENT B2 ;  /* 0x0000000000027941 */ /* 0x000fea0003800200 */
.L_x_7954:
        /* <DEDUP_REMOVED lines=13> */
.L_x_7957:
[----:B------:R-:W-:Y:S05]  /*4cd0*/  BSYNC.RECONVERGENT B2 ;  /* 0x0000000000027941 */ /* 0x000fea0003800200 */
.L_x_7956:
[----:B------:R-:W-:Y:S01]  /*4ce0*/  BSSY.RECONVERGENT B2, `(.L_x_7958) ;  /* 0x000000e000027945 */ /* 0x000fe20003800200 */
[----:B------:R-:W-:-:S03]  /*4cf0*/  FFMA.FTZ R4, R154, R0, R129 ;  /* 0x000000009a047223 */ /* 0x000fc60000010081 */
        /* <DEDUP_REMOVED lines=12> */
.L_x_7959:
[----:B------:R-:W-:Y:S05]  /*4dc0*/  BSYNC.RECONVERGENT B2 ;  /* 0x0000000000027941 */ /* 0x000fea0003800200 */
.L_x_7958:
[----:B------:R-:W-:Y:S01]  /*4dd0*/  FADD.FTZ R3, R163, -R4 ;  /* 0x80000004a3037221 */ /* 0x000fe20000010000 */
[----:B------:R-:W-:Y:S01]  /*4de0*/  ISETP.GT.AND P1, PT, R7, RZ, PT ;  /* 0x000000ff0700720c */ /* 0x000fe20003f24270 */
[----:B-----5:R-:W-:Y:S02]  /*4df0*/  @P2 HADD2.F32 R0, -RZ, R119.H1_H1 ;  /* 0x30000077ff002230 */ /* 0x020fe40000004100 */
[----:B------:R-:W-:-:S05]  /*4e00*/  FMUL.FTZ R3, R6, R3 ;  /* 0x0000000306037220 */ /* 0x000fca0000410000 */
[----:B------:R-:W-:-:S05]  /*4e10*/  FSEL R3, R3, RZ, P1 ;  /* 0x000000ff03037208 */ /* 0x000fca0000800000 */
[----:B0-----:R-:W-:-:S04]  /*4e20*/  @P2 FMUL.FTZ R2, R3, R2 ;  /* 0x0000000203022220 */ /* 0x001fc80000410000 */
[-C--:B------:R-:W-:Y:S01]  /*4e30*/  @P2 FFMA.FTZ R99, R0, R2.reuse, R99 ;  /* 0x0000000200632223 */ /* 0x080fe20000010063 */
[----:B------:R-:W-:-:S05]  /*4e40*/  @P2 FMUL.FTZ R2, R51, R2 ;  /* 0x0000000233022220 */ /* 0x000fca0000410000 */
[----:B------:R-:W-:-:S04]  /*4e50*/  @P2 F2FP.F16.F32.PACK_AB R2, RZ, R2 ;  /* 0x00000002ff02223e */ /* 0x000fc800000000ff */
[----:B------:R-:W-:-:S07]  /*4e60*/  @P2 PRMT R123, R123, 0x5410, R2 ;  /* 0x000054107b7b2816 */ /* 0x000fce0000000002 */
.L_x_7930:
[----:B------:R-:W-:Y:S05]  /*4e70*/  BSYNC.RECONVERGENT B1 ;  /* 0x0000000000017941 */ /* 0x000fea0003800200 */
.L_x_7927:
[----:B------:R-:W0:Y:S08]  /*4e80*/  @P0 LDC.64 R4, c[0x0][0x478] ;  /* 0x00011e00ff040b82 */ /* 0x000e300000000a00 */
[----:B------:R-:W1:Y:S01]  /*4e90*/  @P2 LDC.64 R2, c[0x0][0x468] ;  /* 0x00011a00ff022b82 */ /* 0x000e620000000a00 */
[----:B0-----:R-:W-:-:S05]  /*4ea0*/  @P0 IMAD.WIDE.U32 R4, R127, 0x20, R4 ;  /* 0x000000207f040825 */ /* 0x001fca00078e0004 */
[----:B------:R2:W-:Y:S01]  /*4eb0*/  @P0 STG.E.128 desc[UR6][R4.64], R60 ;  /* 0x0000003c04000986 */ /* 0x0005e2000c101d06 */
[----:B-1----:R-:W-:-:S03]  /*4ec0*/  @P2 IMAD.WIDE.U32 R2, R125, 0x10, R2 ;  /* 0x000000107d022825 */ /* 0x002fc600078e0002 */
[----:B------:R2:W-:Y:S04]  /*4ed0*/  @P0 STG.E.128 desc[UR6][R4.64+0x10], R108 ;  /* 0x0000106c04000986 */ /* 0x0005e8000c101d06 */
[----:B------:R2:W-:Y:S02]  /*4ee0*/  @P2 STG.E.128 desc[UR6][R2.64], R120 ;  /* 0x0000007802002986 */ /* 0x0005e4000c101d06 */
.L_x_7924:
[----:B------:R-:W-:Y:S05]  /*4ef0*/  BSYNC.RECONVERGENT B0 ;  /* 0x0000000000007941 */ /* 0x000fea0003800200 */
.L_x_7923:
[----:B0-2---:R-:W0:Y:S02]  /*4f00*/  LDC.64 R2, c[0x0][0x380] ;  /* 0x0000e000ff027b82 */ /* 0x005e240000000a00 */
[----:B0-----:R-:W-:-:S04]  /*4f10*/  LEA R8, R2, R8, 0x2 ;  /* 0x0000000802087211 */ /* 0x001fc800078e10ff */
[----:B------:R-:W-:-:S13]  /*4f20*/  ISETP.GE.AND P0, PT, R8, R3, PT ;  /* 0x000000030800720c */ /* 0x000fda0003f06270 */
[----:B------:R-:W-:Y:S05]  /*4f30*/  @!P0 BRA `(.L_x_7960) ;  /* 0xffffffb400988947 */ /* 0x000fea000383ffff */
.L_x_7879:
        /* <DEDUP_REMOVED lines=157> */
.L_x_7962:
[----:B------:R-:W-:Y:S05]  /*5910*/  BSYNC.RECONVERGENT B0 ;  /* 0x0000000000007941 */ /* 0x000fea0003800200 */
.L_x_7961:
        /* <DEDUP_REMOVED lines=18> */
.L_x_7964:
[----:B------:R-:W-:Y:S05]  /*5a40*/  BSYNC.RECONVERGENT B0 ;  /* 0x0000000000007941 */ /* 0x000fea0003800200 */
.L_x_7963:
        /* <DEDUP_REMOVED lines=18> */
.L_x_7966:
[----:B------:R-:W-:Y:S05]  /*5b70*/  BSYNC.RECONVERGENT B0 ;  /* 0x0000000000007941 */ /* 0x000fea0003800200 */
.L_x_7965:
        /* <DEDUP_REMOVED lines=12> */
.L_x_7885:
[----:B0-----:R-:W-:Y:S01]  /*5c40*/  HFMA2 R124, -RZ, RZ, 0, 5.9604644775390625e-08 ;  /* 0x00000001ff7c7431 */ /* 0x001fe200000001ff */
[----:B------:R-:W-:Y:S01]  /*5c50*/  BSSY B0, `(.L_x_7967) ;  /* 0x0000006000007945 */ /* 0x000fe20003800000 */
[----:B------:R-:W-:Y:S02]  /*5c60*/  MOV R3, 0x1f ;  /* 0x0000001f00037802 */ /* 0x000fe40000000f00 */
[----:B------:R-:W-:-:S07]  /*5c70*/  MOV R0, 0xffffffff ;  /* 0xffffffff00007802 */ /* 0x000fce0000000f00 */
[----:B------:R-:W-:Y:S05]  /*5c80*/  WARPSYNC.COLLECTIVE R0, `(.L_x_7968) ;  /* 0x0000000000087348 */ /* 0x000fea0003c00000 */
[----:B------:R0:W1:Y:S02]  /*5c90*/  SHFL.BFLY P0, R134, R171, R124, R3 ;  /* 0x0c00007cab867389 */ /* 0x0000640000000003 */
[----:B01----:R-:W-:Y:S05]  /*5ca0*/  ENDCOLLECTIVE ;  /* 0x000000000000791b */ /* 0x003fea0003800000 */
.L_x_7968:
[----:B------:R-:W-:Y:S05]  /*5cb0*/  BSYNC B0 ;  /* 0x0000000000007941 */ /* 0x000fea0003800000 */
.L_x_7967:
        /* <DEDUP_REMOVED lines=9> */
.L_x_7969:
[----:B------:R-:W-:Y:S01]  /*5d50*/  MOV R171, R127 ;  /* 0x0000007f00ab7202 */ /* 0x000fe20000000f00 */
[----:B------:R-:W-:Y:S01]  /*5d60*/  HFMA2 R124, -RZ, RZ, 0, 1.1920928955078125e-07 ;  /* 0x00000002ff7c7431 */ /* 0x000fe200000001ff */
[----:B------:R-:W-:-:S07]  /*5d70*/  MOV R125, R134 ;  /* 0x00000086007d7202 */ /* 0x000fce0000000f00 */
[----:B------:R-:W-:Y:S05]  /*5d80*/  WARPSYNC.COLLECTIVE R0, `(.L_x_7970) ;  /* 0x0000000000087348 */ /* 0x000fea0003c00000 */
[----:B------:R0:W1:Y:S02]  /*5d90*/  SHFL.BFLY P0, R134, R171, R124, R3 ;  /* 0x0c00007cab867389 */ /* 0x0000640000000003 */
[----:B01----:R-:W-:Y:S05]  /*5da0*/  ENDCOLLECTIVE ;  /* 0x000000000000791b */ /* 0x003fea0003800000 */
.L_x_7970:
[----:B------:R-:W-:-:S05]  /*5db0*/  FADD.FTZ R125, R125, R168 ;  /* 0x000000a87d7d7221 */ /* 0x000fca0000010000 */
[----:B------:R-:W-:Y:S02]  /*5dc0*/  MOV R171, R125 ;  /* 0x0000007d00ab7202 */ /* 0x000fe40000000f00 */
[----:B------:R-:W-:-:S07]  /*5dd0*/  MOV R126, R134 ;  /* 0x00000086007e7202 */ /* 0x000fce0000000f00 */
[----:B------:R-:W-:Y:S05]  /*5de0*/  WARPSYNC.COLLECTIVE R0, `(.L_x_7971) ;  /* 0x0000000000087348 */ /* 0x000fea0003c00000 */
[----:B------:R0:W1:Y:S02]  /*5df0*/  SHFL.BFLY P0, R134, R171, R124, R3 ;  /* 0x0c00007cab867389 */ /* 0x0000640000000003 */
[----:B01----:R-:W-:Y:S05]  /*5e00*/  ENDCOLLECTIVE ;  /* 0x000000000000791b */ /* 0x003fea0003800000 */
.L_x_7971:
[----:B------:R-:W-:-:S05]  /*5e10*/  FADD.FTZ R130, R127, R126 ;  /* 0x0000007e7f827221 */ /* 0x000fca0000010000 */
[----:B------:R-:W-:Y:S01]  /*5e20*/  MOV R171, R130 ;  /* 0x0000008200ab7202 */ /* 0x000fe20000000f00 */
[----:B------:R-:W-:Y:S01]  /*5e30*/  HFMA2 R124, -RZ, RZ, 0, 2.384185791015625e-07 ;  /* 0x00000004ff7c7431 */ /* 0x000fe200000001ff */
[----:B------:R-:W-:-:S07]  /*5e40*/  MOV R128, R134 ;  /* 0x0000008600807202 */ /* 0x000fce0000000f00 */
[----:B------:R-:W-:Y:S05]  /*5e50*/  WARPSYNC.COLLECTIVE R0, `(.L_x_7972) ;  /* 0x0000000000087348 */ /* 0x000fea0003c00000 */
[----:B------:R0:W1:Y:S02]  /*5e60*/  SHFL.BFLY P0, R134, R171, R124, R3 ;  /* 0x0c00007cab867389 */ /* 0x0000640000000003 */
[----:B01----:R-:W-:Y:S05]  /*5e70*/  ENDCOLLECTIVE ;  /* 0x000000000000791b */ /* 0x003fea0003800000 */
.L_x_7972:
[----:B------:R-:W-:-:S05]  /*5e80*/  FADD.FTZ R128, R125, R128 ;  /* 0x000000807d807221 */ /* 0x000fca0000010000 */
[----:B------:R-:W-:Y:S02]  /*5e90*/  MOV R171, R128 ;  /* 0x0000008000ab7202 */ /* 0x000fe40000000f00 */
[----:B------:R-:W-:-:S07]  /*5ea0*/  MOV R129, R134 ;  /* 0x0000008600817202 */ /* 0x000fce0000000f00 */
[----:B------:R-:W-:Y:S05]  /*5eb0*/  WARPSYNC.COLLECTIVE R0, `(.L_x_7973) ;  /* 0x0000000000087348 */ /* 0x000fea0003c00000 */
[----:B------:R0:W1:Y:S02]  /*5ec0*/  SHFL.BFLY P0, R134, R171, R124, R3 ;  /* 0x0c00007cab867389 */ /* 0x0000640000000003 */
[----:B01----:R-:W-:Y:S05]  /*5ed0*/  ENDCOLLECTIVE ;  /* 0x000000000000791b */ /* 0x003fea0003800000 */
.L_x_7973:
[----:B------:R-:W-:-:S05]  /*5ee0*/  FADD.FTZ R132, R130, R129 ;  /* 0x0000008182847221 */ /* 0x000fca0000010000 */
[----:B------:R-:W-:Y:S01]  /*5ef0*/  MOV R171, R132 ;  /* 0x0000008400ab7202 */ /* 0x000fe20000000f00 */
[----:B------:R-:W-:Y:S01]  /*5f00*/  HFMA2 R124, -RZ, RZ, 0, 4.76837158203125e-07 ;  /* 0x00000008ff7c7431 */ /* 0x000fe200000001ff */
[----:B------:R-:W-:-:S07]  /*5f10*/  MOV R131, R134 ;  /* 0x0000008600837202 */ /* 0x000fce0000000f00 */
[----:B------:R-:W-:Y:S05]  /*5f20*/  WARPSYNC.COLLECTIVE R0, `(.L_x_7974) ;  /* 0x0000000000087348 */ /* 0x000fea0003c00000 */
[----:B------:R0:W1:Y:S02]  /*5f30*/  SHFL.BFLY P0, R134, R171, R124, R3 ;  /* 0x0c00007cab867389 */ /* 0x0000640000000003 */
[----:B01----:R-:W-:Y:S05]  /*5f40*/  ENDCOLLECTIVE ;  /* 0x000000000000791b */ /* 0x003fea0003800000 */
.L_x_7974:
[----:B------:R-:W-:-:S05]  /*5f50*/  FADD.FTZ R131, R128, R131 ;  /* 0x0000008380837221 */ /* 0x000fca0000010000 */
[----:B------:R-:W-:Y:S02]  /*5f60*/  MOV R171, R131 ;  /* 0x0000008300ab7202 */ /* 0x000fe40000000f00 */
[----:B------:R-:W-:-:S07]  /*5f70*/  MOV R129, R134 ;  /* 0x0000008600817202 */ /* 0x000fce0000000f00 */
[----:B------:R-:W-:Y:S05]  /*5f80*/  WARPSYNC.COLLECTIVE R0, `(.L_x_7975) ;  /* 0x0000000000087348 */ /* 0x000fea0003c00000 */
[----:B------:R0:W1:Y:S02]  /*5f90*/  SHFL.BFLY P0, R134, R171, R124, R3 ;  /* 0x0c00007cab867389 */ /* 0x0000640000000003 */
[----:B01----:R-:W-:Y:S05]  /*5fa0*/  ENDCOLLECTIVE ;  /* 0x000000000000791b */ /* 0x003fea0003800000 */
.L_x_7975:
[----:B------:R-:W-:-:S05]  /*5fb0*/  FADD.FTZ R126, R132, R129 ;  /* 0x00000081847e7221 */ /* 0x000fca0000010000 */
[----:B------:R-:W-:Y:S01]  /*5fc0*/  MOV R171, R126 ;  /* 0x0000007e00ab7202 */ /* 0x000fe20000000f00 */
[----:B------:R-:W-:Y:S02]  /*5fd0*/  HFMA2 R124, -RZ, RZ, 0, 9.5367431640625e-07 ;  /* 0x00000010ff7c7431 */ /* 0x000fe400000001ff */
[----:B------:R-:W-:-:S07]  /*5fe0*/  FADD.FTZ R127, R131, R134 ;  /* 0x00000086837f7221 */ /* 0x000fce0000010000 */
[----:B------:R-:W-:Y:S05]  /*5ff0*/  WARPSYNC.COLLECTIVE R0, `(.L_x_7976) ;  /* 0x0000000000087348 */ /* 0x000fea0003c00000 */
[----:B------:R0:W1:Y:S02]  /*6000*/  SHFL.BFLY P0, R134, R171, R124, R3 ;  /* 0x0c00007cab867389 */ /* 0x0000640000000003 */
[----:B01----:R-:W-:Y:S05]  /*6010*/  ENDCOLLECTIVE ;  /* 0x000000000000791b */ /* 0x003fea0003800000 */
.L_x_7976:
[----:B------:R-:W-:Y:S02]  /*6020*/  MOV R171, R127 ;  /* 0x0000007f00ab7202 */ /* 0x000fe40000000f00 */
[----:B------:R-:W-:-:S07]  /*6030*/  MOV R129, R134 ;  /* 0x0000008600817202 */ /* 0x000fce0000000f00 */
[----:B------:R-:W-:Y:S05]  /*6040*/  WARPSYNC.COLLECTIVE R0, `(.L_x_7977) ;  /* 0x0000000000087348 */ /* 0x000fea0003c00000 */
[----:B------:R0:W1:Y:S02]  /*6050*/  SHFL.BFLY P0, R134, R171, R124, R3 ;  /* 0x0c00007cab867389 */ /* 0x0000640000000003 */
[----:B01----:R-:W-:Y:S05]  /*6060*/  ENDCOLLECTIVE ;  /* 0x000000000000791b */ /* 0x003fea0003800000 */
.L_x_7977:
[----:B------:R-:W-:Y:S05]  /*6070*/  BRA `(.L_x_7978) ;  /* 0xffffffb4000c7947 */ /* 0x000fea000383ffff */
.L_x_7979:
        /* <DEDUP_REMOVED lines=16> */
.L_x_11294:


//--------------------- .text._ZN10layer_norm13ln_bwd_kernelINS_13Kernel_traitsIf6__halffS2_fjLj512ELj1ELj4ELj1ELj16ENS_18Kernel_traits_baseILj512EfS2_fS2_fjLj128EEEEELb0ELb1ELb1ELb1EEEvNS_9BwdParamsE --------------------------
	.section	.text._ZN10layer_norm13ln_bwd_kernelINS_13Kernel_traitsIf6__halffS2_fjLj512ELj1ELj4ELj1ELj16ENS_18Kernel_traits_baseILj512EfS2_fS2_fjLj128EEEEELb0ELb1ELb1ELb1EEEvNS_9BwdParamsE,"ax",@progbits
	.align	128
        .global         _ZN10layer_norm13ln_bwd_kernelINS_13Kernel_traitsIf6__halffS2_fjLj512ELj1ELj4ELj1ELj16ENS_18Kernel_traits_baseILj512EfS2_fS2_fjLj128EEEEELb0ELb1ELb1ELb1EEEvNS_9BwdParamsE
        .type           _ZN10layer_norm13ln_bwd_kernelINS_13Kernel_traitsIf6__halffS2_fjLj512ELj1ELj4ELj1ELj16ENS_18Kernel_traits_baseILj512EfS2_fS2_fjLj128EEEEELb0ELb1ELb1ELb1EEEvNS_9BwdParamsE,@function
        .size           _ZN10layer_norm13ln_bwd_kernelINS_13Kernel_traitsIf6__halffS2_fjLj512ELj1ELj4ELj1ELj16ENS_18Kernel_traits_baseILj512EfS2_fS2_fjLj128EEEEELb0ELb1ELb1ELb1EEEvNS_9BwdParamsE,(.L_x_11295 - _ZN10layer_norm13ln_bwd_kernelINS_13Kernel_traitsIf6__halffS2_fjLj512ELj1ELj4ELj1ELj16ENS_18Kernel_traits_baseILj512EfS2_fS2_fjLj128EEEEELb0ELb1ELb1ELb1EEEvNS_9BwdParamsE)
        .other          _ZN10layer_norm13ln_bwd_kernelINS_13Kernel_traitsIf6__halffS2_fjLj512ELj1ELj4ELj1ELj16ENS_18Kernel_traits_baseILj512EfS2_fS2_fjLj128EEEEELb0ELb1ELb1ELb1EEEvNS_9BwdParamsE,@"STO_CUDA_ENTRY STV_DEFAULT"
_ZN10layer_norm13ln_bwd_kernelINS_13Kernel_traitsIf6__halffS2_fjLj512ELj1ELj4ELj1ELj16ENS_18Kernel_traits_baseILj512EfS2_fS2_fjLj128EEEEELb0ELb1ELb1ELb1EEEvNS_9BwdParamsE:
.text._ZN10layer_norm13ln_bwd_kernelINS_13Kernel_traitsIf6__halffS2_fjLj512ELj1ELj4ELj1ELj16ENS_18Kernel_traits_baseILj512EfS2_fS2_fjLj128EEEEELb0ELb1ELb1ELb1EEEvNS_9BwdParamsE:
        /* <DEDUP_REMOVED lines=56> */
.L_x_8054:
        /* <DEDUP_REMOVED lines=37> */
[----:B------:R2:W4:Y:S04]  /*05d0*/  LDG.E.128 R124, desc[UR6][R146.64+0x10] ;  /* 0x00001006927c7981 */ /* 0x000528000c1e1d00 */
[----:B------:R-:W4:Y:S01]  /*05e0*/  LDG.E.128 R120, desc[UR6][R120.64] ;  /* 0x0000000678787981 */ /* 0x000f22000c1e1d00 */
[----:B------:R-:W-:-:S03]  /*05f0*/  IMAD.WIDE.U32 R136, R137, 0x10, R6 ;  /* 0x0000001089887825 */ /* 0x000fc600078e0006 */
[----:B------:R-:W4:Y:S04]  /*0600*/  LDG.E.128 R132, desc[UR6][R152.64+0x10] ;  /* 0x0000100698847981 */ /* 0x000f28000c1e1d00 */
[----:B------:R0:W4:Y:S04]  /*0610*/  LDG.E.128 R128, desc[UR6][R152.64] ;  /* 0x0000000698807981 */ /* 0x000128000c1e1d00 */
[----:B------:R-:W4:Y:S01]  /*0620*/  LDG.E.128 R136, desc[UR6][R136.64] ;  /* 0x0000000688887981 */ /* 0x000f22000c1e1d00 */
[----:B------:R-:W-:Y:S02]  /*0630*/  MOV R6, UR14 ;  /* 0x0000000e00067c02 */ /* 0x000fe40008000f00 */
[----:B------:R-:W-:-:S02]  /*0640*/  MOV R7, UR15 ;  /* 0x0000000f00077c02 */ /* 0x000fc40008000f00 */
[----:B------:R-:W-:-:S04]  /*0650*/  ISETP.NE.U32.AND P0, PT, R6, RZ, PT ;  /* 0x000000ff0600720c */ /* 0x000fc80003f05070 */
[----:B------:R-:W-:-:S13]  /*0660*/  ISETP.NE.AND.EX P0, PT, R7, RZ, PT, P0 ;  /* 0x000000ff0700720c */ /* 0x000fda0003f05300 */
[----:B------:R-:W1:Y:S08]  /*0670*/  @P0 LDC.64 R148, c[0x0][0x438] ;  /* 0x00010e00ff940b82 */ /* 0x000e700000000a00 */
[----:B------:R-:W0:Y:S01]  /*0680*/  @P0 LDC.64 R150, c[0x0][0x438] ;  /* 0x00010e00ff960b82 */ /* 0x000e220000000a00 */
[----:B------:R-:W-:Y:S01]  /*0690*/  ISETP.NE.AND P1, PT, RZ, UR8, PT ;  /* 0x00000008ff007c0c */ /* 0x000fe2000bf25270 */
[----:B-1----:R-:W-:-:S05]  /*06a0*/  @P0 IMAD.WIDE.U32 R148, R144, 0x20, R148 ;  /* 0x0000002090940825 */ /* 0x002fca00078e0094 */
[----:B------:R-:W5:Y:S04]  /*06b0*/  @P0 LDG.E.128 R20, desc[UR6][R148.64] ;  /* 0x0000000694140981 */ /* 0x000f68000c1e1d00 */
[----:B------:R1:W5:Y:S01]  /*06c0*/  @P0 LDG.E.128 R16, desc[UR6][R148.64+0x10] ;  /* 0x0000100694100981 */ /* 0x000362000c1e1d00 */
[----:B0-----:R-:W-:-:S05]  /*06d0*/  @P0 IMAD.WIDE.U32 R150, R145, 0x20, R150 ;  /* 0x0000002091960825 */ /* 0x001fca00078e0096 */
[----:B------:R-:W5:Y:S04]  /*06e0*/  @P0 LDG.E.128 R12, desc[UR6][R150.64] ;  /* 0x00000006960c0981 */ /* 0x000f68000c1e1d00 */
[----:B------:R0:W5:Y:S01]  /*06f0*/  @P0 LDG.E.128 R8, desc[UR6][R150.64+0x10] ;  /* 0x0000100696080981 */ /* 0x000162000c1e1d00 */
[----:B---3--:R-:W-:-:S05]  /*0700*/  FSEL R3, R3, RZ, !P1 ;  /* 0x000000ff03037208 */ /* 0x008fca0004800000 */
[C---:B--2---:R-:W-:Y:S01]  /*0710*/  FADD.FTZ R146, -R3.reuse, R143 ;  /* 0x0000008f03927221 */ /* 0x044fe20000010100 */
[C---:B------:R-:W-:Y:S01]  /*0720*/  FADD.FTZ R144, -R3.reuse, R141 ;  /* 0x0000008d03907221 */ /* 0x040fe20000010100 */
[C---:B----4-:R-:W-:Y:S01]  /*0730*/  FADD.FTZ R124, -R3.reuse, R124 ;  /* 0x0000007c037c7221 */ /* 0x050fe20000010100 */
[C---:B------:R-:W-:Y:S01]  /*0740*/  FADD.FTZ R152, -R3.reuse, R125 ;  /* 0x0000007d03987221 */ /* 0x040fe20000010100 */
[C---:B------:R-:W-:Y:S01]  /*0750*/  FADD.FTZ R126, -R3.reuse, R126 ;  /* 0x0000007e037e7221 */ /* 0x040fe20000010100 */
[--C-:B------:R-:W-:Y:S02]  /*0760*/  HADD2.F32 R143, -RZ, R121.reuse.H0_H0 ;  /* 0x20000079ff8f7230 */ /* 0x100fe40000004100 */
[----:B-1----:R-:W-:Y:S02]  /*0770*/  HADD2.F32 R148, -RZ, R121.H1_H1 ;  /* 0x30000079ff947230 */ /* 0x002fe40000004100 */
[----:B------:R-:W-:Y:S02]  /*0780*/  HADD2.F32 R141, -RZ, R120.H0_H0 ;  /* 0x20000078ff8d7230 */ /* 0x000fe40000004100 */
[----:B------:R-:W-:Y:S01]  /*0790*/  FADD.FTZ R160, -R3, R133 ;  /* 0x0000008503a07221 */ /* 0x000fe20000010100 */
[----:B------:R-:W-:-:S02]  /*07a0*/  HADD2.F32 R121, -RZ, R122.H0_H0 ;  /* 0x2000007aff797230 */ /* 0x000fc40000004100 */
[----:B-----5:R-:W-:Y:S01]  /*07b0*/  FMUL.FTZ R133, R5, R124 ;  /* 0x0000007c05857220 */ /* 0x020fe20000410000 */
[----:B------:R-:W-:Y:S02]  /*07c0*/  HADD2.F32 R122, -RZ, R122.H1_H1 ;  /* 0x3000007aff7a7230 */ /* 0x000fe40000004100 */
[C---:B------:R-:W-:Y:S01]  /*07d0*/  FADD.FTZ R140, -R3.reuse, R140 ;  /* 0x0000008c038c7221 */ /* 0x040fe20000010100 */
[----:B------:R-:W-:Y:S02]  /*07e0*/  HADD2.F32 R145, -RZ, R123.H0_H0 ;  /* 0x2000007bff917230 */ /* 0x000fe40000004100 */
[----:B------:R-:W-:Y:S01]  /*07f0*/  FADD.FTZ R162, -R3, R135 ;  /* 0x0000008703a27221 */ /* 0x000fe20000010100 */
[C---:B------:R-:W-:Y:S01]  /*0800*/  FMUL.FTZ R152, R5.reuse, R152 ;  /* 0x0000009805987220 */ /* 0x040fe20000410000 */
        /* <DEDUP_REMOVED lines=19> */
[-C--:B------:R-:W-:Y:S01]  /*0940*/  FFMA.FTZ R50, R135, R145.reuse, R50 ;  /* 0x0000009187327223 */ /* 0x080fe20000010032 */
[----:B------:R-:W-:Y:S01]  /*0950*/  FMUL.FTZ R122, R78, R145 ;  /* 0x000000914e7a7220 */ /* 0x000fe20000410000 */
[----:B------:R-:W-:-:S02]  /*0960*/  HADD2.F32 R125, -RZ, R137.H0_H0 ;  /* 0x20000089ff7d7230 */ /* 0x000fc40000004100 */
[C---:B------:R-:W-:Y:S01]  /*0970*/  FMUL.FTZ R144, R5.reuse, R144 ;  /* 0x0000009005907220 */ /* 0x040fe20000410000 */
[----:B------:R-:W-:Y:S02]  /*0980*/  HADD2.F32 R164, -RZ, R137.H1_H1 ;  /* 0x30000089ffa47230 */ /* 0x000fe40000004100 */
[----:B------:R-:W-:Y:S01]  /*0990*/  FMUL.FTZ R145, R5, R128 ;  /* 0x0000008005917220 */ /* 0x000fe20000410000 */
[----:B------:R-:W-:Y:S01]  /*09a0*/  FMUL.FTZ R137, R73, R120 ;  /* 0x0000007849897220 */ /* 0x000fe20000410000 */
[----:B------:R-:W-:Y:S01]  /*09b0*/  FADD.FTZ R128, RZ, R124 ;  /* 0x0000007cff807221 */ /* 0x000fe20000010000 */
[----:B0-----:R-:W-:Y:S01]  /*09c0*/  FFMA.FTZ R151, R3, R124, RZ ;  /* 0x0000007c03977223 */ /* 0x001fe200000100ff */
[----:B------:R-:W-:Y:S01]  /*09d0*/  FFMA.FTZ R105, R144, R120, R105 ;  /* 0x0000007890697223 */ /* 0x000fe20000010069 */
[----:B------:R-:W-:Y:S01]  /*09e0*/  FADD.FTZ R69, R69, R120 ;  /* 0x0000007845457221 */ /* 0x000fe20000010000 */
[----:B------:R-:W-:Y:S01]  /*09f0*/  FMUL.FTZ R120, R74, R143 ;  /* 0x0000008f4a787220 */ /* 0x000fe20000410000 */
[----:B------:R-:W-:Y:S01]  /*0a00*/  FMUL.FTZ R147, R5, R130 ;  /* 0x0000008205937220 */ /* 0x000fe20000410000 */
[----:B------:R-:W-:Y:S01]  /*0a10*/  FADD.FTZ R153, R137, R128 ;  /* 0x0000008089997221 */ /* 0x000fe20000010000 */
[----:B------:R-:W-:Y:S01]  /*0a20*/  FMUL.FTZ R131, R5, R142 ;  /* 0x0000008e05837220 */ /* 0x000fe20000410000 */
[----:B------:R-:W-:Y:S01]  /*0a30*/  FFMA.FTZ R130, R144, R137, R151 ;  /* 0x0000008990827223 */ /* 0x000fe20000010097 */
[----:B------:R-:W-:Y:S01]  /*0a40*/  FFMA.FTZ R104, R3, R141, R104 ;  /* 0x0000008d03687223 */ /* 0x000fe20000010068 */
[----:B------:R-:W-:Y:S01]  /*0a50*/  FADD.FTZ R68, R68, R141 ;  /* 0x0000008d44447221 */ /* 0x000fe20000010000 */
[----:B------:R-:W-:Y:S01]  /*0a60*/  FMUL.FTZ R141, R75, R148 ;  /* 0x000000944b8d7220 */ /* 0x000fe20000410000 */
        /* <DEDUP_REMOVED lines=8> */
[----:B------:R-:W-:Y:S02]  /*0af0*/  HADD2.F32 R150, -RZ, R123.H1_H1 ;  /* 0x3000007bff967230 */ /* 0x000fe40000004100 */
[----:B------:R-:W-:Y:S01]  /*0b00*/  FADD.FTZ R153, R121, R128 ;  /* 0x0000008079997221 */ /* 0x000fe20000010000 */
[----:B------:R-:W-:Y:S01]  /*0b10*/  FFMA.FTZ R132, R152, R121, R155 ;  /* 0x0000007998847223 */ /* 0x000fe2000001009b */
[--C-:B------:R-:W-:Y:S02]  /*0b20*/  HADD2.F32 R123, -RZ, R136.reuse.H0_H0 ;  /* 0x20000088ff7b7230 */ /* 0x100fe40000004100 */
[----:B------:R-:W-:Y:S01]  /*0b30*/  FFMA.FTZ R106, R131, R143, R106 ;  /* 0x0000008f836a7223 */ /* 0x000fe2000001006a */
[----:B------:R-:W-:Y:S01]  /*0b40*/  FADD.FTZ R70, R70, R143 ;  /* 0x0000008f46467221 */ /* 0x000fe20000010000 */
[----:B------:R-:W-:Y:S01]  /*0b50*/  FMUL.FTZ R143, R79, R150 ;  /* 0x000000964f8f7220 */ /* 0x000fe20000410000 */
[----:B------:R-:W-:Y:S01]  /*0b60*/  FADD.FTZ R128, R122, R153 ;  /* 0x000000997a807221 */ /* 0x000fe20000010000 */
[----:B------:R-:W-:Y:S01]  /*0b70*/  FMUL.FTZ R154, R5, R154 ;  /* 0x0000009a059a7220 */ /* 0x000fe20000410000 */
[----:B------:R-:W-:Y:S01]  /*0b80*/  FFMA.FTZ R155, R135, R122, R132 ;  /* 0x0000007a879b7223 */ /* 0x000fe20000010084 */
[----:B------:R-:W-:-:S02]  /*0b90*/  HADD2.F32 R136, -RZ, R136.H1_H1 ;  /* 0x30000088ff887230 */ /* 0x000fc40000004100 */
[----:B------:R-:W-:Y:S01]  /*0ba0*/  FMUL.FTZ R151, R5, R134 ;  /* 0x0000008605977220 */ /* 0x000fe20000410000 */
[----:B------:R-:W-:Y:S01]  /*0bb0*/  FMUL.FTZ R130, R80, R123 ;  /* 0x0000007b50827220 */ /* 0x000fe20000410000 */
        /* <DEDUP_REMOVED lines=10> */
[C---:B------:R-:W-:Y:S01]  /*0c60*/  FFMA.FTZ R128, R156.reuse, R123, R153 ;  /* 0x0000007b9c807223 */ /* 0x040fe20000010099 */
[--C-:B------:R-:W-:Y:S02]  /*0c70*/  HADD2.F32 R127, -RZ, R138.reuse.H0_H0 ;  /* 0x2000008aff7f7230 */ /* 0x100fe40000004100 */
[----:B------:R-:W-:Y:S01]  /*0c80*/  FFMA.FTZ R61, R156, R136, R61 ;  /* 0x000000889c3d7223 */ /* 0x000fe2000001003d */
[----:B------:R-:W-:Y:S01]  /*0c90*/  FADD.FTZ R65, R65, R136 ;  /* 0x0000008841417221 */ /* 0x000fe20000010000 */
        /* <DEDUP_REMOVED lines=11> */
[--C-:B------:R-:W-:Y:S02]  /*0d50*/  HADD2.F32 R129, -RZ, R139.reuse.H0_H0 ;  /* 0x2000008bff817230 */ /* 0x100fe40000004100 */
[----:B------:R-:W-:Y:S01]  /*0d60*/  FFMA.FTZ R52, R149, R127, R52 ;  /* 0x0000007f95347223 */ /* 0x000fe20000010034 */
[----:B------:R-:W-:Y:S01]  /*0d70*/  FADD.FTZ R56, R56, R127 ;  /* 0x0000007f38387221 */ /* 0x000fe20000010000 */
[-C--:B------:R-:W-:Y:S01]  /*0d80*/  FFMA.FTZ R53, R160, R138.reuse, R53 ;  /* 0x0000008aa0357223 */ /* 0x080fe20000010035 */
[----:B------:R-:W-:Y:S01]  /*0d90*/  FADD.FTZ R57, R57, R138 ;  /* 0x0000008a39397221 */ /* 0x000fe20000010000 */
[----:B------:R-:W-:Y:S01]  /*0da0*/  FMUL.FTZ R127, R85, R138 ;  /* 0x0000008a557f7220 */ /* 0x000fe20000410000 */
[----:B------:R-:W-:Y:S01]  /*0db0*/  FADD.FTZ R138, R155, R134 ;  /* 0x000000869b8a7221 */ /* 0x000fe20000010000 */
[----:B------:R-:W-:Y:S01]  /*0dc0*/  FFMA.FTZ R153, R149, R134, R128 ;  /* 0x0000008695997223 */ /* 0x000fe20000010080 */
[----:B------:R-:W-:-:S02]  /*0dd0*/  HADD2.F32 R139, -RZ, R139.H1_H1 ;  /* 0x3000008bff8b7230 */ /* 0x000fc40000004100 */
[-C--:B------:R-:W-:Y:S01]  /*0de0*/  FFMA.FTZ R54, R151, R129.reuse, R54 ;  /* 0x0000008197367223 */ /* 0x080fe20000010036 */
[----:B------:R-:W-:Y:S01]  /*0df0*/  FADD.FTZ R58, R58, R129 ;  /* 0x000000813a3a7221 */ /* 0x000fe20000010000 */
[----:B------:R-:W-:Y:S01]  /*0e00*/  FMUL.FTZ R136, R86, R129 ;  /* 0x0000008156887220 */ /* 0x000fe20000410000 */
[----:B------:R-:W-:Y:S01]  /*0e10*/  FMUL.FTZ R162, R5, R162 ;  /* 0x000000a205a27220 */ /* 0x000fe20000410000 */
[----:B------:R-:W-:Y:S01]  /*0e20*/  FADD.FTZ R129, R138, R127 ;  /* 0x0000007f8a817221 */ /* 0x000fe20000010000 */
[----:B------:R-:W-:Y:S01]  /*0e30*/  FFMA.FTZ R128, R160, R127, R153 ;  /* 0x0000007fa0807223 */ /* 0x000fe20000010099 */
[----:B------:R-:W-:Y:S01]  /*0e40*/  FADD.FTZ R59, R59, R139 ;  /* 0x0000008b3b3b7221 */ /* 0x000fe20000010000 */
[-C--:B------:R-:W-:Y:S01]  /*0e50*/  FFMA.FTZ R55, R162, R139.reuse, R55 ;  /* 0x0000008ba2377223 */ /* 0x080fe20000010037 */
[----:B------:R-:W-:Y:S01]  /*0e60*/  FADD.FTZ R138, R129, R136 ;  /* 0x00000088818a7221 */ /* 0x000fe20000010000 */
[----:B------:R-:W-:Y:S01]  /*0e70*/  FMUL.FTZ R139, R87, R139 ;  /* 0x0000008b578b7220 */ /* 0x000fe20000410000 */
        /* <DEDUP_REMOVED lines=8> */
[----:B------:R-:W-:Y:S01]  /*0f00*/  FFMA.FTZ R140, R162, R139, R129 ;  /* 0x0000008ba28c7223 */ /* 0x000fe20000010081 */
[----:B------:R-:W-:Y:S06]  /*0f10*/  BRA `(.L_x_7984) ;  /* 0x00000000004c7947 */ /* 0x000fec0003800000 */
.L_x_7983:
        /* <DEDUP_REMOVED lines=19> */
.L_x_7984:
[----:B0-----:R-:W-:Y:S05]  /*1050*/  BSYNC.RECONVERGENT B1 ;  /* 0x0000000000017941 */ /* 0x001fea0003800200 */
.L_x_7982:
        /* <DEDUP_REMOVED lines=21> */
.L_x_8066:
[----:B------:R-:W3:Y:S01]  /*11b0*/  S2R R138, SR_TID.X ;  /* 0x00000000008a7919 */ /* 0x000ee20000002100 */
[----:B------:R-:W-:Y:S01]  /*11c0*/  @P3 IADD3 R4, PT, PT, R4, -0x1, RZ ;  /* 0xffffffff04043810 */ /* 0x000fe20007ffe0ff */
[----:B------:R-:W4:Y:S04]  /*11d0*/  @P3 LDC.64 R128, c[0x0][0x390] ;  /* 0x0000e400ff803b82 */ /* 0x000f280000000a00 */
        /* <DEDUP_REMOVED lines=16> */
[----:B------:R-:W-:-:S02]  /*12e0*/  ISETP.NE.AND P4, PT, RZ, UR8, PT ;  /* 0x00000008ff007c0c */ /* 0x000fc4000bf85270 */
[----:B------:R-:W-:Y:S02]  /*12f0*/  LEA.HI R7, R7, R6, RZ, 0x3 ;  /* 0x0000000607077211 */ /* 0x000fe400078f18ff */
[----:B------:R-:W-:Y:S02]  /*1300*/  FSEL R157, R157, RZ, !P4 ;  /* 0x000000ff9d9d7208 */ /* 0x000fe40006000000 */
[----:B------:R-:W-:Y:S01]  /*1310*/  LEA.HI.SX32 R153, R7, R4, 0x1d ;  /* 0x0000000407997211 */ /* 0x000fe200078feaff */
[----:B------:R-:W-:Y:S02]  /*1320*/  FMUL.FTZ R4, R142, UR12 ;  /* 0x0000000c8e047c20 */ /* 0x000fe40008410000 */
        /* <DEDUP_REMOVED lines=14> */
[----:B-----5:R-:W-:-:S05]  /*1410*/  HADD2.F32 R6, -RZ, R44.H0_H0 ;  /* 0x2000002cff067230 */ /* 0x020fca0000004100 */
[----:B------:R-:W-:Y:S01]  /*1420*/  FFMA.FTZ R24, R7, R6, R24 ;  /* 0x0000000607187223 */ /* 0x000fe20000010018 */
[----:B------:R-:W-:-:S05]  /*1430*/  FMUL.FTZ R7, R100, R7 ;  /* 0x0000000764077220 */ /* 0x000fca0000410000 */
[----:B------:R-:W-:-:S04]  /*1440*/  F2FP.F16.F32.PACK_AB R7, RZ, R7 ;  /* 0x00000007ff07723e */ /* 0x000fc800000000ff */
[----:B------:R-:W-:-:S07]  /*1450*/  PRMT R112, R7, 0x7610, R112 ;  /* 0x0000761007707816 */ /* 0x000fce0000000070 */
.L_x_7990:
[----:B------:R-:W-:Y:S05]  /*1460*/  BSYNC.RECONVERGENT B2 ;  /* 0x0000000000027941 */ /* 0x000fea0003800200 */
.L_x_7989:
        /* <DEDUP_REMOVED lines=13> */
.L_x_7992:
[----:B------:R-:W-:Y:S05]  /*1540*/  BSYNC.RECONVERGENT B2 ;  /* 0x0000000000027941 */ /* 0x000fea0003800200 */
.L_x_7991:
        /* <DEDUP_REMOVED lines=13> */
.L_x_7994:
[----:B------:R-:W-:Y:S05]  /*1620*/  BSYNC.RECONVERGENT B2 ;  /* 0x0000000000027941 */ /* 0x000fea0003800200 */
.L_x_7993:
        /* <DEDUP_REMOVED lines=13> */
.L_x_7996:
[----:B------:R-:W-:Y:S05]  /*1700*/  BSYNC.RECONVERGENT B2 ;  /* 0x0000000000027941 */ /* 0x000fea0003800200 */
.L_x_7995:
        /* <DEDUP_REMOVED lines=13> */
.L_x_7998:
[----:B------:R-:W-:Y:S05]  /*17e0*/  BSYNC.RECONVERGENT B2 ;  /* 0x0000000000027941 */ /* 0x000fea0003800200 */
.L_x_7997:
        /* <DEDUP_REMOVED lines=13> */
.L_x_8000:
[----:B------:R-:W-:Y:S05]  /*18c0*/  BSYNC.RECONVERGENT B2 ;  /* 0x0000000000027941 */ /* 0x000fea0003800200 */
.L_x_7999:
        /* <DEDUP_REMOVED lines=13> */
.L_x_8002:
[----:B------:R-:W-:Y:S05]  /*19a0*/  BSYNC.RECONVERGENT B2 ;  /* 0x0000000000027941 */ /* 0x000fea0003800200 */
.L_x_8001:
        /* <DEDUP_REMOVED lines=11> */
[----:B------:R-:W-:Y:S01]  /*1a60*/  PRMT R115, R115, 0x5410, R6 ;  /* 0x0000541073737816 */ /* 0x000fe20000000006 */
[----:B------:R-:W-:Y:S06]  /*1a70*/  BRA `(.L_x_8003) ;  /* 0x0000001400047947 */ /* 0x000fec0003800000 */
.L_x_7988:
        /* <DEDUP_REMOVED lines=46> */
.L_x_8005:
[----:B------:R-:W-:Y:S05]  /*1d60*/  BSYNC.RECONVERGENT B2 ;  /* 0x0000000000027941 */ /* 0x000fea0003800200 */
.L_x_8004:
        /* <DEDUP_REMOVED lines=13> */
.L_x_8007:
[----:B------:R-:W-:Y:S05]  /*1e40*/  BSYNC.RECONVERGENT B2 ;  /* 0x0000000000027941 */ /* 0x000fea0003800200 */
.L_x_8006:
        /* <DEDUP_REMOVED lines=13> */
.L_x_8009:
[----:B------:R-:W-:Y:S05]  /*1f20*/  BSYNC.RECONVERGENT B2 ;  /* 0x0000000000027941 */ /* 0x000fea0003800200 */
.L_x_8008:
        /* <DEDUP_REMOVED lines=13> */
.L_x_8011:
[----:B------:R-:W-:Y:S05]  /*2000*/  BSYNC.RECONVERGENT B2 ;  /* 0x0000000000027941 */ /* 0x000fea0003800200 */
.L_x_8010:
        /* <DEDUP_REMOVED lines=13> */
.L_x_8013:
[----:B------:R-:W-:Y:S05]  /*20e0*/  BSYNC.RECONVERGENT B2 ;  /* 0x0000000000027941 */ /* 0x000fea0003800200 */
.L_x_8012:
        /* <DEDUP_REMOVED lines=13> */
.L_x_8015:
[----:B------:R-:W-:Y:S05]  /*21c0*/  BSYNC.RECONVERGENT B2 ;  /* 0x0000000000027941 */ /* 0x000fea0003800200 */
.L_x_8014:
        /* <DEDUP_REMOVED lines=13> */
.L_x_8017:
[----:B------:R-:W-:Y:S05]  /*22a0*/  BSYNC.RECONVERGENT B2 ;  /* 0x0000000000027941 */ /* 0x000fea0003800200 */
.L_x_8016:
        /* <DEDUP_REMOVED lines=8> */
.L_x_7987:
[----:B------:R-:W-:Y:S02]  /*2330*/  MOV R129, UR20 ;  /* 0x0000001400817c02 */ /* 0x000fe40008000f00 */
[----:B------:R-:W-:Y:S02]  /*2340*/  MOV R140, UR21 ;  /* 0x00000015008c7c02 */ /* 0x000fe40008000f00 */
[----:B------:R-:W-:-:S04]  /*2350*/  ISETP.NE.U32.AND P1, PT, R129, RZ, PT ;  /* 0x000000ff8100720c */ /* 0x000fc80003f25070 */
[----:B------:R-:W-:-:S13]  /*2360*/  ISETP.NE.AND.EX P1, PT, R140, RZ, PT, P1 ;  /* 0x000000ff8c00720c */ /* 0x000fda0003f25310 */
[----:B------:R-:W-:Y:S05]  /*2370*/  @P1 BRA `(.L_x_8018) ;  /* 0x0000000400641947 */ /* 0x000fea0003800000 */
        /* <DEDUP_REMOVED lines=11> */
[----:B------:R-:W-:Y:S01]  /*2430*/  @P2 FADD.FTZ R150, R141, -R150 ;  /* 0x800000968d962221 */ /* 0x000fe20000010000 */
[----:B-----5:R-:W-:-:S04]  /*2440*/  @P3 HADD2.F32 R163, -RZ, R46.H0_H0 ;  /* 0x2000002effa33230 */ /* 0x020fc80000004100 */
[----:B------:R-:W2:Y:S01]  /*2450*/  @P3 LDC R148, c[0x0][0x40c] ;  /* 0x00010300ff943b82 */ /* 0x000ea20000000800 */
[----:B0-----:R-:W-:Y:S01]  /*2460*/  @P3 FMUL.FTZ R7, R6, R159 ;  /* 0x0000009f06073220 */ /* 0x001fe20000410000 */
[----:B------:R-:W-:-:S06]  /*2470*/  @P3 HADD2.F32 R6, -RZ, R44.H1_H1 ;  /* 0x3000002cff063230 */ /* 0x000fcc0000004100 */
[----:B------:R-:W0:Y:S01]  /*2480*/  @P3 LDC R165, c[0x0][0x40c] ;  /* 0x00010300ffa53b82 */ /* 0x000e220000000800 */
[----:B------:R-:W-:Y:S02]  /*2490*/  @P3 HADD2.F32 R159, -RZ, R44.H0_H0 ;  /* 0x2000002cff9f3230 */ /* 0x000fe40000004100 */
[----:B-1----:R-:W-:-:S03]  /*24a0*/  @P3 FMUL.FTZ R128, R128, R161 ;  /* 0x000000a180803220 */ /* 0x002fc60000410000 */
[-C--:B------:R-:W-:Y:S01]  /*24b0*/  @P3 FFMA.FTZ R24, R159, R7.reuse, R24 ;  /* 0x000000079f183223 */ /* 0x080fe20000010018 */
[-CC-:B------:R-:W-:Y:S01]  /*24c0*/  @P2 FFMA.FTZ R159, R131, R4.reuse, R157.reuse ;  /* 0x00000004839f2223 */ /* 0x180fe2000001009d */
[----:B------:R-:W-:Y:S01]  /*24d0*/  @P2 FFMA.FTZ R161, R133, R4, R157 ;  /* 0x0000000485a12223 */ /* 0x000fe2000001009d */
[-C--:B------:R-:W-:Y:S01]  /*24e0*/  @P3 FFMA.FTZ R25, R6, R128.reuse, R25 ;  /* 0x0000008006193223 */ /* 0x080fe20000010019 */
[----:B------:R-:W-:Y:S01]  /*24f0*/  @P3 FMUL.FTZ R128, R101, R128 ;  /* 0x0000008065803220 */ /* 0x000fe20000410000 */
[----:B------:R-:W-:Y:S01]  /*2500*/  @P3 FMUL.FTZ R6, R100, R7 ;  /* 0x0000000764063220 */ /* 0x000fe20000410000 */
[----:B------:R-:W-:Y:S01]  /*2510*/  @P2 FADD.FTZ R159, R120, -R159 ;  /* 0x8000009f789f2221 */ /* 0x000fe20000010000 */
[----:B------:R-:W-:Y:S01]  /*2520*/  MOV R7, R22 ;  /* 0x0000001600077202 */ /* 0x000fe20000000f00 */
[----:B------:R-:W-:Y:S01]  /*2530*/  @P2 FADD.FTZ R161, R126, -R161 ;  /* 0x800000a17ea12221 */ /* 0x000fe20000010000 */
[----:B------:R-:W-:Y:S01]  /*2540*/  @P3 F2FP.F16.F32.PACK_AB R142, RZ, R128 ;  /* 0x00000080ff8e323e */ /* 0x000fe200000000ff */
[----:B------:R-:W-:Y:S01]  /*2550*/  @P2 FFMA.FTZ R7, R5, R159, R22 ;  /* 0x0000009f05072223 */ /* 0x000fe20000010016 */
[----:B------:R-:W1:Y:S01]  /*2560*/  @P3 LDC R128, c[0x0][0x40c] ;  /* 0x00010300ff803b82 */ /* 0x000e620000000800 */
[----:B------:R-:W-:-:S02]  /*2570*/  @P3 F2FP.F16.F32.PACK_AB R6, RZ, R6 ;  /* 0x00000006ff06323e */ /* 0x000fc400000000ff */
[----:B------:R-:W-:Y:S01]  /*2580*/  MOV R159, R23 ;  /* 0x00000017009f7202 */ /* 0x000fe20000000f00 */
[----:B------:R-:W-:Y:S01]  /*2590*/  @P2 FFMA.FTZ R159, R5, R150, R23 ;  /* 0x00000096059f2223 */ /* 0x000fe20000010017 */
[----:B------:R-:W-:Y:S01]  /*25a0*/  @P3 PRMT R112, R6, 0x7610, R112 ;  /* 0x0000761006703816 */ /* 0x000fe20000000070 */
[----:B--2---:R-:W-:Y:S01]  /*25b0*/  @P3 FMUL.FTZ R7, R7, R148 ;  /* 0x0000009407073220 */ /* 0x004fe20000410000 */
[----:B------:R-:W-:Y:S01]  /*25c0*/  MOV R6, R16 ;  /* 0x0000001000067202 */ /* 0x000fe20000000f00 */
[----:B------:R-:W-:Y:S01]  /*25d0*/  @P2 FFMA.FTZ R6, R5, R161, R16 ;  /* 0x000000a105062223 */ /* 0x000fe20000010010 */
[----:B------:R-:W-:Y:S01]  /*25e0*/  @P3 PRMT R112, R112, 0x5410, R142 ;  /* 0x0000541070703816 */ /* 0x000fe2000000008e */
[----:B------:R-:W-:Y:S02]  /*25f0*/  @P3 HADD2.F32 R142, -RZ, R45.H1_H1 ;  /* 0x3000002dff8e3230 */ /* 0x000fe40000004100 */
[----:B------:R-:W-:-:S04]  /*2600*/  @P2 FFMA.FTZ R161, R135, R4, R157 ;  /* 0x0000000487a12223 */ /* 0x000fc8000001009d */
[----:B------:R-:W-:Y:S01]  /*2610*/  @P2 FADD.FTZ R161, R122, -R161 ;  /* 0x800000a17aa12221 */ /* 0x000fe20000010000 */
[----:B-1----:R-:W-:Y:S01]  /*2620*/  @P3 FMUL.FTZ R128, R159, R128 ;  /* 0x000000809f803220 */ /* 0x002fe20000410000 */
[----:B------:R-:W-:-:S03]  /*2630*/  @P3 HADD2.F32 R159, -RZ, R45.H0_H0 ;  /* 0x2000002dff9f3230 */ /* 0x000fc60000004100 */
[----:B------:R-:W-:Y:S01]  /*2640*/  @P3 FFMA.FTZ R27, R142, R128, R27 ;  /* 0x000000808e1b3223 */ /* 0x000fe2000001001b */
[----:B------:R-:W-:Y:S01]  /*2650*/  @P2 FFMA.FTZ R142, R152, R4, R157 ;  /* 0x00000004988e2223 */ /* 0x000fe2000001009d */
[-C--:B------:R-:W-:Y:S01]  /*2660*/  @P3 FFMA.FTZ R26, R159, R7.reuse, R26 ;  /* 0x000000079f1a3223 */ /* 0x080fe2000001001a */
[----:B------:R-:W-:Y:S01]  /*2670*/  @P3 FMUL.FTZ R7, R102, R7 ;  /* 0x0000000766073220 */ /* 0x000fe20000410000 */
[----:B------:R-:W1:Y:S01]  /*2680*/  @P3 LDC R159, c[0x0][0x40c] ;  /* 0x00010300ff9f3b82 */ /* 0x000e620000000800 */
[----:B------:R-:W-:Y:S01]  /*2690*/  @P2 FADD.FTZ R148, R121, -R142 ;  /* 0x8000008e79942221 */ /* 0x000fe20000010000 */
[----:B------:R-:W-:Y:S01]  /*26a0*/  MOV R142, R17 ;  /* 0x00000011008e7202 */ /* 0x000fe20000000f00 */
[----:B------:R-:W-:Y:S01]  /*26b0*/  @P3 FMUL.FTZ R128, R103, R128 ;  /* 0x0000008067803220 */ /* 0x000fe20000410000 */
[----:B------:R-:W-:Y:S01]  /*26c0*/  @P3 F2FP.F16.F32.PACK_AB R7, RZ, R7 ;  /* 0x00000007ff07323e */ /* 0x000fe200000000ff */
[C---:B------:R-:W-:Y:S01]  /*26d0*/  @P2 FFMA.FTZ R142, R5.reuse, R148, R17 ;  /* 0x00000094058e2223 */ /* 0x040fe20000010011 */
[----:B------:R-:W-:Y:S01]  /*26e0*/  MOV R148, R18 ;  /* 0x0000001200947202 */ /* 0x000fe20000000f00 */
[----:B------:R-:W-:Y:S01]  /*26f0*/  @P2 FFMA.FTZ R148, R5, R161, R18 ;  /* 0x000000a105942223 */ /* 0x000fe20000010012 */
[----:B------:R-:W-:Y:S01]  /*2700*/  @P3 F2FP.F16.F32.PACK_AB R128, RZ, R128 ;  /* 0x00000080ff80323e */ /* 0x000fe200000000ff */
[----:B------:R-:W2:Y:S01]  /*2710*/  @P3 LDC R161, c[0x0][0x40c] ;  /* 0x00010300ffa13b82 */ /* 0x000ea20000000800 */
[----:B------:R-:W-:-:S04]  /*2720*/  @P3 PRMT R113, R7, 0x7610, R113 ;  /* 0x0000761007713816 */ /* 0x000fc80000000071 */
[----:B------:R-:W-:Y:S01]  /*2730*/  @P3 PRMT R113, R113, 0x5410, R128 ;  /* 0x0000541071713816 */ /* 0x000fe20000000080 */
[----:B-1----:R-:W-:-:S04]  /*2740*/  @P3 FMUL.FTZ R159, R6, R159 ;  /* 0x0000009f069f3220 */ /* 0x002fc80000410000 */
[-C--:B------:R-:W-:Y:S01]  /*2750*/  @P3 FFMA.FTZ R28, R163, R159.reuse, R28 ;  /* 0x0000009fa31c3223 */ /* 0x080fe2000001001c */
[----:B------:R-:W-:Y:S02]  /*2760*/  @P3 HADD2.F32 R163, -RZ, R47.H0_H0 ;  /* 0x2000002fffa33230 */ /* 0x000fe40000004100 */
[----:B------:R-:W-:Y:S01]  /*2770*/  @P3 FMUL.FTZ R159, R96, R159 ;  /* 0x0000009f609f3220 */ /* 0x000fe20000410000 */
[----:B--2---:R-:W-:Y:S01]  /*2780*/  @P3 FMUL.FTZ R6, R142, R161 ;  /* 0x000000a18e063220 */ /* 0x004fe20000410000 */
[----:B------:R-:W-:Y:S02]  /*2790*/  @P3 HADD2.F32 R142, -RZ, R46.H1_H1 ;  /* 0x3000002eff8e3230 */ /* 0x000fe40000004100 */
[----:B0-----:R-:W-:Y:S01]  /*27a0*/  @P3 FMUL.FTZ R161, R148, R165 ;  /* 0x000000a594a13220 */ /* 0x001fe20000410000 */
[----:B------:R-:W-:Y:S02]  /*27b0*/  @P3 F2FP.F16.F32.PACK_AB R159, RZ, R159 ;  /* 0x0000009fff9f323e */ /* 0x000fe400000000ff */
[-C--:B------:R-:W-:Y:S01]  /*27c0*/  @P3 FFMA.FTZ R29, R142, R6.reuse, R29 ;  /* 0x000000068e1d3223 */ /* 0x080fe2000001001d */
[-C--:B------:R-:W-:Y:S01]  /*27d0*/  @P3 FFMA.FTZ R30, R163, R161.reuse, R30 ;  /* 0x000000a1a31e3223 */ /* 0x080fe2000001001e */
[----:B------:R-:W-:Y:S01]  /*27e0*/  @P3 FMUL.FTZ R6, R97, R6 ;  /* 0x0000000661063220 */ /* 0x000fe20000410000 */
[----:B------:R-:W-:Y:S01]  /*27f0*/  @P3 FMUL.FTZ R161, R98, R161 ;  /* 0x000000a162a13220 */ /* 0x000fe20000410000 */
[----:B------:R-:W-:-:S03]  /*2800*/  @P3 PRMT R114, R159, 0x7610, R114 ;  /* 0x000076109f723816 */ /* 0x000fc60000000072 */
[----:B------:R-:W-:Y:S02]  /*2810*/  @P3 F2FP.F16.F32.PACK_AB R6, RZ, R6 ;  /* 0x00000006ff06323e */ /* 0x000fe400000000ff */
[----:B------:R-:W-:Y:S02]  /*2820*/  @P3 F2FP.F16.F32.PACK_AB R161, RZ, R161 ;  /* 0x000000a1ffa1323e */ /* 0x000fe400000000ff */
        /* <DEDUP_REMOVED lines=14> */
.L_x_8018:
        /* <DEDUP_REMOVED lines=10> */
[----:B------:R-:W-:Y:S01]  /*29b0*/  MOV R118, R22 ;  /* 0x0000001600767202 */ /* 0x000fe20000000f00 */
[----:B------:R-:W-:Y:S01]  /*29c0*/  @P2 FFMA.FTZ R43, R5, R6, R19 ;  /* 0x00000006052b2223 */ /* 0x000fe20000010013 */
[----:B------:R-:W-:Y:S01]  /*29d0*/  MOV R117, R21 ;  /* 0x0000001500757202 */ /* 0x000fe20000000f00 */
[----:B------:R-:W-:Y:S01]  /*29e0*/  @P2 FFMA.FTZ R159, R133, R4, R157 ;  /* 0x00000004859f2223 */ /* 0x000fe2000001009d */
[----:B------:R-:W-:Y:S01]  /*29f0*/  MOV R119, R23 ;  /* 0x0000001700777202 */ /* 0x000fe20000000f00 */
[----:B-----5:R-:W-:Y:S01]  /*2a00*/  @P3 HADD2.F32 R150, -RZ, R44.H1_H1 ;  /* 0x3000002cff963230 */ /* 0x020fe20000004100 */
[----:B------:R-:W2:Y:S01]  /*2a10*/  @P3 LDC R148, c[0x0][0x40c] ;  /* 0x00010300ff943b82 */ /* 0x000ea20000000800 */
[----:B------:R-:W-:Y:S01]  /*2a20*/  @P2 FADD.FTZ R159, R126, -R159 ;  /* 0x8000009f7e9f2221 */ /* 0x000fe20000010000 */
[----:B------:R-:W-:-:S02]  /*2a30*/  @P3 HADD2.F32 R163, -RZ, R45.H0_H0 ;  /* 0x2000002dffa33230 */ /* 0x000fc40000004100 */
[----:B0-----:R-:W-:Y:S01]  /*2a40*/  @P3 FMUL.FTZ R7, R42, R41 ;  /* 0x000000292a073220 */ /* 0x001fe20000410000 */
[----:B------:R-:W-:-:S03]  /*2a50*/  @P3 HADD2.F32 R41, -RZ, R47.H0_H0 ;  /* 0x2000002fff293230 */ /* 0x000fc60000004100 */
[----:B------:R-:W0:Y:S02]  /*2a60*/  @P3 LDC R161, c[0x0][0x40c] ;  /* 0x00010300ffa13b82 */ /* 0x000e240000000800 */
[-C--:B------:R-:W-:Y:S01]  /*2a70*/  @P3 FFMA.FTZ R30, R41, R7.reuse, R30 ;  /* 0x00000007291e3223 */ /* 0x080fe2000001001e */
[----:B------:R-:W-:Y:S01]  /*2a80*/  @P2 FFMA.FTZ R41, R3, R4, R157 ;  /* 0x0000000403292223 */ /* 0x000fe2000001009d */
[----:B-1----:R-:W-:Y:S01]  /*2a90*/  @P3 FMUL.FTZ R6, R43, R40 ;  /* 0x000000282b063220 */ /* 0x002fe20000410000 */
[----:B------:R-:W-:Y:S02]  /*2aa0*/  @P3 HADD2.F32 R40, -RZ, R47.H1_H1 ;  /* 0x3000002fff283230 */ /* 0x000fe40000004100 */
[----:B------:R-:W-:Y:S01]  /*2ab0*/  @P3 FMUL.FTZ R7, R98, R7 ;  /* 0x0000000762073220 */ /* 0x000fe20000410000 */
[----:B------:R-:W-:Y:S01]  /*2ac0*/  @P2 FADD.FTZ R41, R124, -R41 ;  /* 0x800000297c292221 */ /* 0x000fe20000010000 */
[-C--:B------:R-:W-:Y:S01]  /*2ad0*/  @P3 FMUL.FTZ R128, R99, R6.reuse ;  /* 0x0000000663803220 */ /* 0x080fe20000410000 */
[----:B------:R-:W-:-:S02]  /*2ae0*/  @P3 FFMA.FTZ R31, R40, R6, R31 ;  /* 0x00000006281f3223 */ /* 0x000fc4000001001f */
[----:B------:R-:W-:Y:S01]  /*2af0*/  @P2 FFMA.FTZ R116, R5, R41, R20 ;  /* 0x0000002905742223 */ /* 0x000fe20000010014 */
[-CC-:B------:R-:W-:Y:S01]  /*2b00*/  @P2 FFMA.FTZ R41, R131, R4.reuse, R157.reuse ;  /* 0x0000000483292223 */ /* 0x180fe2000001009d */
[----:B------:R-:W-:Y:S01]  /*2b10*/  @P2 FFMA.FTZ R6, R144, R4, R157 ;  /* 0x0000000490062223 */ /* 0x000fe2000001009d */
[----:B------:R-:W-:Y:S01]  /*2b20*/  MOV R40, R16 ;  /* 0x0000001000287202 */ /* 0x000fe20000000f00 */
[----:B------:R-:W-:Y:S01]  /*2b30*/  @P2 FFMA.FTZ R40, R5, R159, R16 ;  /* 0x0000009f05282223 */ /* 0x000fe20000010010 */
[----:B------:R-:W-:Y:S01]  /*2b40*/  @P2 FADD.FTZ R41, R120, -R41 ;  /* 0x8000002978292221 */ /* 0x000fe20000010000 */
[----:B------:R-:W-:Y:S01]  /*2b50*/  @P2 FADD.FTZ R6, R137, -R6 ;  /* 0x8000000689062221 */ /* 0x000fe20000010000 */
[----:B------:R-:W-:Y:S01]  /*2b60*/  @P3 HADD2.F32 R159, -RZ, R44.H0_H0 ;  /* 0x2000002cff9f3230 */ /* 0x000fe20000004100 */
[----:B------:R-:W-:Y:S01]  /*2b70*/  @P3 F2FP.F16.F32.PACK_AB R7, RZ, R7 ;  /* 0x00000007ff07323e */ /* 0x000fe200000000ff */
[C---:B------:R-:W-:Y:S01]  /*2b80*/  @P2 FFMA.FTZ R118, R5.reuse, R41, R22 ;  /* 0x0000002905762223 */ /* 0x040fe20000010016 */
[----:B------:R-:W-:Y:S01]  /*2b90*/  @P2 FFMA.FTZ R117, R5, R6, R21 ;  /* 0x0000000605752223 */ /* 0x000fe20000010015 */
[----:B------:R-:W1:Y:S01]  /*2ba0*/  @P3 LDC R41, c[0x0][0x40c] ;  /* 0x00010300ff293b82 */ /* 0x000e620000000800 */
[----:B------:R-:W-:Y:S01]  /*2bb0*/  @P2 FFMA.FTZ R6, R146, R4, R157 ;  /* 0x0000000492062223 */ /* 0x000fe2000001009d */
[----:B------:R-:W-:Y:S01]  /*2bc0*/  @P3 F2FP.F16.F32.PACK_AB R128, RZ, R128 ;  /* 0x00000080ff80323e */ /* 0x000fe200000000ff */
[----:B--2---:R-:W-:Y:S01]  /*2bd0*/  @P3 FMUL.FTZ R148, R117, R148 ;  /* 0x0000009475943220 */ /* 0x004fe20000410000 */
[----:B------:R-:W-:Y:S01]  /*2be0*/  @P3 PRMT R115, R7, 0x7610, R115 ;  /* 0x0000761007733816 */ /* 0x000fe20000000073 */
[----:B------:R-:W-:Y:S01]  /*2bf0*/  @P2 FADD.FTZ R6, R141, -R6 ;  /* 0x800000068d062221 */ /* 0x000fe20000010000 */
[----:B0-----:R-:W-:Y:S01]  /*2c00*/  @P3 FMUL.FTZ R161, R118, R161 ;  /* 0x000000a176a13220 */ /* 0x001fe20000410000 */
[----:B------:R-:W-:Y:S01]  /*2c10*/  @P3 FFMA.FTZ R25, R150, R148, R25 ;  /* 0x0000009496193223 */ /* 0x000fe20000010019 */
[----:B------:R-:W-:Y:S01]  /*2c20*/  @P3 PRMT R115, R115, 0x5410, R128 ;  /* 0x0000541073733816 */ /* 0x000fe20000000080 */
[----:B------:R-:W-:Y:S01]  /*2c30*/  @P2 FFMA.FTZ R119, R5, R6, R23 ;  /* 0x0000000605772223 */ /* 0x000fe20000010017 */
[----:B------:R-:W-:Y:S01]  /*2c40*/  @P2 FFMA.FTZ R6, R152, R4, R157 ;  /* 0x0000000498062223 */ /* 0x000fe2000001009d */
[----:B------:R-:W0:Y:S01]  /*2c50*/  @P3 LDC R128, c[0x0][0x40c] ;  /* 0x00010300ff803b82 */ /* 0x000e220000000800 */
[----:B------:R-:W-:Y:S01]  /*2c60*/  @P3 FMUL.FTZ R7, R101, R148 ;  /* 0x0000009465073220 */ /* 0x000fe20000410000 */
[----:B------:R-:W-:-:S02]  /*2c70*/  @P3 HADD2.F32 R148, -RZ, R45.H1_H1 ;  /* 0x3000002dff943230 */ /* 0x000fc40000004100 */
[----:B------:R-:W-:Y:S01]  /*2c80*/  @P2 FADD.FTZ R142, R121, -R6 ;  /* 0x80000006798e2221 */ /* 0x000fe20000010000 */
[-C--:B------:R-:W-:Y:S01]  /*2c90*/  @P3 FFMA.FTZ R26, R163, R161.reuse, R26 ;  /* 0x000000a1a31a3223 */ /* 0x080fe2000001001a */
[----:B------:R-:W-:Y:S02]  /*2ca0*/  @P3 HADD2.F32 R163, -RZ, R46.H0_H0 ;  /* 0x2000002effa33230 */ /* 0x000fe40000004100 */
[----:B------:R-:W-:Y:S01]  /*2cb0*/  @P3 FMUL.FTZ R161, R102, R161 ;  /* 0x000000a166a13220 */ /* 0x000fe20000410000 */
[----:B------:R-:W-:-:S04]  /*2cc0*/  @P3 F2FP.F16.F32.PACK_AB R7, RZ, R7 ;  /* 0x00000007ff07323e */ /* 0x000fc800000000ff */
[----:B------:R-:W-:Y:S01]  /*2cd0*/  @P3 F2FP.F16.F32.PACK_AB R161, RZ, R161 ;  /* 0x000000a1ffa1323e */ /* 0x000fe200000000ff */
[----:B-1----:R-:W-:-:S03]  /*2ce0*/  @P3 FMUL.FTZ R41, R116, R41 ;  /* 0x0000002974293220 */ /* 0x002fc60000410000 */
[----:B------:R-:W-:Y:S01]  /*2cf0*/  @P3 PRMT R113, R161, 0x7610, R113 ;  /* 0x00007610a1713816 */ /* 0x000fe20000000071 */
[-C--:B------:R-:W-:Y:S01]  /*2d00*/  @P3 FFMA.FTZ R24, R159, R41.reuse, R24 ;  /* 0x000000299f183223 */ /* 0x080fe20000010018 */
[----:B------:R-:W-:Y:S01]  /*2d10*/  @P3 FMUL.FTZ R6, R100, R41 ;  /* 0x0000002964063220 */ /* 0x000fe20000410000 */
[----:B------:R-:W-:Y:S01]  /*2d20*/  MOV R41, R17 ;  /* 0x0000001100297202 */ /* 0x000fe20000000f00 */
[----:B------:R-:W-:Y:S01]  /*2d30*/  @P2 FFMA.FTZ R41, R5, R142, R17 ;  /* 0x0000008e05292223 */ /* 0x000fe20000010011 */
[----:B------:R-:W1:Y:S02]  /*2d40*/  @P3 LDC R159, c[0x0][0x40c] ;  /* 0x00010300ff9f3b82 */ /* 0x000e640000000800 */
[----:B------:R-:W-:Y:S01]  /*2d50*/  @P3 F2FP.F16.F32.PACK_AB R6, RZ, R6 ;  /* 0x00000006ff06323e */ /* 0x000fe200000000ff */
[----:B0-----:R-:W-:-:S03]  /*2d60*/  @P3 FMUL.FTZ R128, R41, R128 ;  /* 0x0000008029803220 */ /* 0x001fc60000410000 */
[----:B------:R-:W-:Y:S02]  /*2d70*/  @P3 PRMT R112, R6, 0x7610, R112 ;  /* 0x0000761006703816 */ /* 0x000fe40000000070 */
[----:B------:R-:W0:Y:S02]  /*2d80*/  @P3 LDC R142, c[0x0][0x40c] ;  /* 0x00010300ff8e3b82 */ /* 0x000e240000000800 */
[----:B------:R-:W-:Y:S01]  /*2d90*/  @P3 PRMT R112, R112, 0x5410, R7 ;  /* 0x0000541070703816 */ /* 0x000fe20000000007 */
[----:B-1----:R-:W-:-:S04]  /*2da0*/  @P3 FMUL.FTZ R159, R40, R159 ;  /* 0x0000009f289f3220 */ /* 0x002fc80000410000 */
[-C--:B------:R-:W-:Y:S01]  /*2db0*/  @P3 FFMA.FTZ R28, R163, R159.reuse, R28 ;  /* 0x0000009fa31c3223 */ /* 0x080fe2000001001c */
[----:B------:R-:W-:Y:S01]  /*2dc0*/  @P3 FMUL.FTZ R159, R96, R159 ;  /* 0x0000009f609f3220 */ /* 0x000fe20000410000 */
[----:B0-----:R-:W-:-:S04]  /*2dd0*/  @P3 FMUL.FTZ R142, R119, R142 ;  /* 0x0000008e778e3220 */ /* 0x001fc80000410000 */
[----:B------:R-:W-:Y:S01]  /*2de0*/  @P3 F2FP.F16.F32.PACK_AB R159, RZ, R159 ;  /* 0x0000009fff9f323e */ /* 0x000fe200000000ff */
[-C--:B------:R-:W-:Y:S01]  /*2df0*/  @P3 FFMA.FTZ R27, R148, R142.reuse, R27 ;  /* 0x0000008e941b3223 */ /* 0x080fe2000001001b */
[----:B------:R-:W-:Y:S02]  /*2e00*/  @P3 HADD2.F32 R148, -RZ, R46.H1_H1 ;  /* 0x3000002eff943230 */ /* 0x000fe40000004100 */
[----:B------:R-:W-:Y:S01]  /*2e10*/  @P3 FMUL.FTZ R142, R103, R142 ;  /* 0x0000008e678e3220 */ /* 0x000fe20000410000 */
[----:B------:R-:W-:Y:S02]  /*2e20*/  @P3 PRMT R114, R159, 0x7610, R114 ;  /* 0x000076109f723816 */ /* 0x000fe40000000072 */
[-C--:B------:R-:W-:Y:S01]  /*2e30*/  @P3 FFMA.FTZ R29, R148, R128.reuse, R29 ;  /* 0x00000080941d3223 */ /* 0x080fe2000001001d */
[----:B------:R-:W-:Y:S01]  /*2e40*/  @P3 FMUL.FTZ R128, R97, R128 ;  /* 0x0000008061803220 */ /* 0x000fe20000410000 */
[----:B------:R-:W-:-:S04]  /*2e50*/  @P3 F2FP.F16.F32.PACK_AB R142, RZ, R142 ;  /* 0x0000008eff8e323e */ /* 0x000fc800000000ff */
[----:B------:R-:W-:Y:S02]  /*2e60*/  @P3 F2FP.F16.F32.PACK_AB R128, RZ, R128 ;  /* 0x00000080ff80323e */ /* 0x000fe400000000ff */
[----:B------:R-:W-:Y:S02]  /*2e70*/  @P3 PRMT R113, R113, 0x5410, R142 ;  /* 0x0000541071713816 */ /* 0x000fe4000000008e */
[----:B------:R-:W-:-:S07]  /*2e80*/  @P3 PRMT R114, R114, 0x5410, R128 ;  /* 0x0000541072723816 */ /* 0x000fce0000000080 */
.L_x_8003:
[----:B------:R-:W-:Y:S05]  /*2e90*/  BSYNC.RECONVERGENT B1 ;  /* 0x0000000000017941 */ /* 0x000fea0003800200 */
.L_x_7986:
        /* <DEDUP_REMOVED lines=15> */
.L_x_8020:
[----:B------:R-:W-:Y:S05]  /*2f90*/  BSYNC.RECONVERGENT B1 ;  /* 0x0000000000017941 */ /* 0x000fea0003800200 */
.L_x_8019:
[----:B------:R-:W-:Y:S04]  /*2fa0*/  BSSY.RECONVERGENT B1, `(.L_x_8021) ;  /* 0x00001af000017945 */ /* 0x000fe80003800200 */
[----:B------:R-:W-:Y:S05]  /*2fb0*/  @!P0 BRA `(.L_x_8022) ;  /* 0x0000000800cc8947 */ /* 0x000fea0003800000 */
[----:B------:R-:W-:Y:S05]  /*2fc0*/  @!P1 BRA `(.L_x_8023) ;  /* 0x0000000400649947 */ /* 0x000fea0003800000 */
[--C-:B01----:R-:W-:Y:S01]  /*2fd0*/  @P2 FFMA.FTZ R7, R145, R4, R157.reuse ;  /* 0x0000000491072223 */ /* 0x103fe2000001009d */
[----:B------:R-:W-:Y:S01]  /*2fe0*/  MOV R116, R12 ;  /* 0x0000000c00747202 */ /* 0x000fe20000000f00 */
[-CC-:B------:R-:W-:Y:S01]  /*2ff0*/  @P2 FFMA.FTZ R41, R147, R4.reuse, R157.reuse ;  /* 0x0000000493292223 */ /* 0x180fe2000001009d */
[-C--:B------:R-:W-:Y:S01]  /*3000*/  @P2 FFMA.FTZ R2, R156, R4.reuse, R157 ;  /* 0x000000049c022223 */ /* 0x080fe2000001009d */
[----:B------:R-:W-:Y:S01]  /*3010*/  @P2 FADD.FTZ R7, R130, -R7 ;  /* 0x8000000782072221 */ /* 0x000fe20000010000 */
[-CC-:B------:R-:W-:Y:S01]  /*3020*/  @P2 FFMA.FTZ R40, R162, R4.reuse, R157.reuse ;  /* 0x00000004a2282223 */ /* 0x180fe2000001009d */
[-CC-:B------:R-:W-:Y:S01]  /*3030*/  @P2 FFMA.FTZ R42, R160, R4.reuse, R157.reuse ;  /* 0x00000004a02a2223 */ /* 0x180fe2000001009d */
[-CC-:B------:R-:W-:Y:S01]  /*3040*/  @P2 FFMA.FTZ R6, R158, R4.reuse, R157.reuse ;  /* 0x000000049e062223 */ /* 0x180fe2000001009d */
[----:B------:R-:W-:Y:S01]  /*3050*/  @P2 FFMA.FTZ R116, R5, R7, R12 ;  /* 0x0000000705742223 */ /* 0x000fe2000001000c */
[-CC-:B------:R-:W-:Y:S01]  /*3060*/  @P2 FFMA.FTZ R129, R149, R4.reuse, R157.reuse ;  /* 0x0000000495812223 */ /* 0x180fe2000001009d */
[----:B------:R-:W0:Y:S01]  /*3070*/  @P3 LDC R7, c[0x0][0x40c] ;  /* 0x00010300ff073b82 */ /* 0x000e220000000800 */
        /* <DEDUP_REMOVED lines=8> */
[----:B------:R-:W-:Y:S01]  /*3100*/  @P2 FADD.FTZ R129, R134, -R129 ;  /* 0x8000008186812221 */ /* 0x000fe20000010000 */
[----:B------:R-:W-:Y:S01]  /*3110*/  @P2 FADD.FTZ R157, R136, -R157 ;  /* 0x8000009d889d2221 */ /* 0x000fe20000010000 */
[----:B------:R-:W-:Y:S01]  /*3120*/  MOV R43, R11 ;  /* 0x0000000b002b7202 */ /* 0x000fe20000000f00 */
[C---:B------:R-:W-:Y:S01]  /*3130*/  @P2 FFMA.FTZ R43, R5.reuse, R40, R11 ;  /* 0x00000028052b2223 */ /* 0x040fe2000001000b */
[----:B------:R-:W-:Y:S01]  /*3140*/  MOV R117, R13 ;  /* 0x0000000d00757202 */ /* 0x000fe20000000f00 */
[C---:B------:R-:W-:Y:S01]  /*3150*/  @P2 FFMA.FTZ R117, R5.reuse, R2, R13 ;  /* 0x0000000205752223 */ /* 0x040fe2000001000d */
[----:B------:R-:W-:Y:S01]  /*3160*/  MOV R41, R9 ;  /* 0x0000000900297202 */ /* 0x000fe20000000f00 */
[C---:B------:R-:W-:Y:S01]  /*3170*/  @P2 FFMA.FTZ R41, R5.reuse, R42, R9 ;  /* 0x0000002a05292223 */ /* 0x040fe20000010009 */
[----:B------:R-:W-:Y:S01]  /*3180*/  MOV R119, R15 ;  /* 0x0000000f00777202 */ /* 0x000fe20000000f00 */
[----:B------:R-:W1:Y:S01]  /*3190*/  @P3 LDC R2, c[0x0][0x40c] ;  /* 0x00010300ff023b82 */ /* 0x000e620000000800 */
[----:B------:R-:W-:Y:S01]  /*31a0*/  MOV R40, R8 ;  /* 0x0000000800287202 */ /* 0x000fe20000000f00 */
[C---:B------:R-:W-:Y:S01]  /*31b0*/  @P2 FFMA.FTZ R119, R5.reuse, R6, R15 ;  /* 0x0000000605772223 */ /* 0x040fe2000001000f */
[----:B------:R-:W-:Y:S01]  /*31c0*/  MOV R42, R10 ;  /* 0x0000000a002a7202 */ /* 0x000fe20000000f00 */
[C---:B------:R-:W-:Y:S01]  /*31d0*/  @P2 FFMA.FTZ R40, R5.reuse, R129, R8 ;  /* 0x0000008105282223 */ /* 0x040fe20000010008 */
[----:B------:R-:W-:Y:S01]  /*31e0*/  @P2 FFMA.FTZ R42, R5, R157, R10 ;  /* 0x0000009d052a2223 */ /* 0x000fe2000001000a */
[----:B0-----:R-:W-:Y:S01]  /*31f0*/  @P3 FMUL.FTZ R5, R116, R7 ;  /* 0x0000000774053220 */ /* 0x001fe20000410000 */
[--C-:B-----5:R-:W-:Y:S01]  /*3200*/  @P3 HADD2.F32 R7, -RZ, R44.reuse.H0_H0 ;  /* 0x2000002cff073230 */ /* 0x120fe20000004100 */
[----:B------:R-:W0:Y:S01]  /*3210*/  @P3 LDC R129, c[0x0][0x40c] ;  /* 0x00010300ff813b82 */ /* 0x000e220000000800 */
[----:B------:R-:W-:-:S03]  /*3220*/  @P3 HADD2.F32 R6, -RZ, R44.H1_H1 ;  /* 0x3000002cff063230 */ /* 0x000fc60000004100 */
[-C--:B------:R-:W-:Y:S01]  /*3230*/  @P3 FFMA.FTZ R32, R7, R5.reuse, R32 ;  /* 0x0000000507203223 */ /* 0x080fe20000010020 */
[----:B------:R-:W-:-:S03]  /*3240*/  @P3 FMUL.FTZ R5, R92, R5 ;  /* 0x000000055c053220 */ /* 0x000fc60000410000 */
[----:B------:R-:W2:Y:S02]  /*3250*/  @P3 LDC R157, c[0x0][0x40c] ;  /* 0x00010300ff9d3b82 */ /* 0x000ea40000000800 */
[----:B------:R-:W-:-:S04]  /*3260*/  @P3 F2FP.F16.F32.PACK_AB R5, RZ, R5 ;  /* 0x00000005ff05323e */ /* 0x000fc800000000ff */
[----:B------:R-:W-:Y:S02]  /*3270*/  @P3 PRMT R112, R5, 0x7610, R112 ;  /* 0x0000761005703816 */ /* 0x000fe40000000070 */
[----:B------:R-:W3:Y:S01]  /*3280*/  @P3 LDC R128, c[0x0][0x40c] ;  /* 0x00010300ff803b82 */ /* 0x000ee20000000800 */
[----:B-1----:R-:W-:-:S04]  /*3290*/  @P3 FMUL.FTZ R2, R117, R2 ;  /* 0x0000000275023220 */ /* 0x002fc80000410000 */
[-C--:B------:R-:W-:Y:S01]  /*32a0*/  @P3 FMUL.FTZ R4, R93, R2.reuse ;  /* 0x000000025d043220 */ /* 0x080fe20000410000 */
[----:B------:R-:W-:Y:S01]  /*32b0*/  @P3 FFMA.FTZ R33, R6, R2, R33 ;  /* 0x0000000206213223 */ /* 0x000fe20000010021 */
[----:B------:R-:W-:Y:S01]  /*32c0*/  @P3 HADD2.F32 R6, -RZ, R46.H1_H1 ;  /* 0x3000002eff063230 */ /* 0x000fe20000004100 */
[----:B------:R-:W1:Y:S01]  /*32d0*/  @P3 LDC R140, c[0x0][0x40c] ;  /* 0x00010300ff8c3b82 */ /* 0x000e620000000800 */
[----:B0-----:R-:W-:Y:S01]  /*32e0*/  @P3 FMUL.FTZ R7, R118, R129 ;  /* 0x0000008176073220 */ /* 0x001fe20000410000 */
[----:B------:R-:W-:Y:S01]  /*32f0*/  @P3 HADD2.F32 R129, -RZ, R45.H0_H0 ;  /* 0x2000002dff813230 */ /* 0x000fe20000004100 */
[----:B------:R-:W-:-:S04]  /*3300*/  @P3 F2FP.F16.F32.PACK_AB R4, RZ, R4 ;  /* 0x00000004ff04323e */ /* 0x000fc800000000ff */
[----:B------:R-:W-:Y:S01]  /*3310*/  @P3 FFMA.FTZ R34, R129, R7, R34 ;  /* 0x0000000781223223 */ /* 0x000fe20000010022 */
[----:B------:R-:W0:Y:S01]  /*3320*/  @P3 LDC R5, c[0x0][0x40c] ;  /* 0x00010300ff053b82 */ /* 0x000e220000000800 */
[----:B--2---:R-:W-:Y:S01]  /*3330*/  @P3 FMUL.FTZ R129, R40, R157 ;  /* 0x0000009d28813220 */ /* 0x004fe20000410000 */
[----:B------:R-:W-:Y:S01]  /*3340*/  @P3 PRMT R112, R112, 0x5410, R4 ;  /* 0x0000541070703816 */ /* 0x000fe20000000004 */
[----:B------:R-:W-:Y:S02]  /*3350*/  @P3 HADD2.F32 R157, -RZ, R46.H0_H0 ;  /* 0x2000002eff9d3230 */ /* 0x000fe40000004100 */
[----:B------:R-:W-:Y:S01]  /*3360*/  @P3 FMUL.FTZ R7, R94, R7 ;  /* 0x000000075e073220 */ /* 0x000fe20000410000 */
[----:B------:R-:W-:Y:S02]  /*3370*/  @P3 HADD2.F32 R4, -RZ, R45.H1_H1 ;  /* 0x3000002dff043230 */ /* 0x000fe40000004100 */
[----:B---3--:R-:W-:Y:S01]  /*3380*/  @P3 FMUL.FTZ R2, R119, R128 ;  /* 0x0000008077023220 */ /* 0x008fe20000410000 */
[----:B------:R-:W-:Y:S01]  /*3390*/  @P3 FFMA.FTZ R36, R157, R129, R36 ;  /* 0x000000819d243223 */ /* 0x000fe20000010024 */
[----:B------:R-:W-:-:S02]  /*33a0*/  @P3 HADD2.F32 R157, -RZ, R47.H0_H0 ;  /* 0x2000002fff9d3230 */ /* 0x000fc40000004100 */
[----:B------:R-:W-:Y:S01]  /*33b0*/  @P3 FMUL.FTZ R129, R88, R129 ;  /* 0x0000008158813220 */ /* 0x000fe20000410000 */
[-C--:B------:R-:W-:Y:S01]  /*33c0*/  @P3 FFMA.FTZ R35, R4, R2.reuse, R35 ;  /* 0x0000000204233223 */ /* 0x080fe20000010023 */
[----:B------:R-:W-:Y:S01]  /*33d0*/  @P3 FMUL.FTZ R2, R95, R2 ;  /* 0x000000025f023220 */ /* 0x000fe20000410000 */
[----:B------:R-:W-:Y:S01]  /*33e0*/  @P3 F2FP.F16.F32.PACK_AB R7, RZ, R7 ;  /* 0x00000007ff07323e */ /* 0x000fe200000000ff */
[----:B-1----:R-:W-:Y:S01]  /*33f0*/  @P3 FMUL.FTZ R4, R41, R140 ;  /* 0x0000008c29043220 */ /* 0x002fe20000410000 */
[----:B------:R-:W-:Y:S02]  /*3400*/  @P3 F2FP.F16.F32.PACK_AB R129, RZ, R129 ;  /* 0x00000081ff81323e */ /* 0x000fe400000000ff */
[----:B------:R-:W-:Y:S01]  /*3410*/  @P3 F2FP.F16.F32.PACK_AB R2, RZ, R2 ;  /* 0x00000002ff02323e */ /* 0x000fe200000000ff */
[-C--:B------:R-:W-:Y:S01]  /*3420*/  @P3 FFMA.FTZ R37, R6, R4.reuse, R37 ;  /* 0x0000000406253223 */ /* 0x080fe20000010025 */
[----:B------:R-:W-:Y:S01]  /*3430*/  @P3 FMUL.FTZ R4, R89, R4 ;  /* 0x0000000459043220 */ /* 0x000fe20000410000 */
[----:B------:R-:W-:Y:S01]  /*3440*/  @P3 PRMT R113, R7, 0x7610, R113 ;  /* 0x0000761007713816 */ /* 0x000fe20000000071 */
[----:B0-----:R-:W-:Y:S01]  /*3450*/  @P3 FMUL.FTZ R5, R42, R5 ;  /* 0x000000052a053220 */ /* 0x001fe20000410000 */
[----:B------:R-:W-:-:S02]  /*3460*/  @P3 PRMT R114, R129, 0x7610, R114 ;  /* 0x0000761081723816 */ /* 0x000fc40000000072 */
[----:B------:R-:W-:Y:S01]  /*3470*/  @P3 F2FP.F16.F32.PACK_AB R4, RZ, R4 ;  /* 0x00000004ff04323e */ /* 0x000fe200000000ff */
[-C--:B------:R-:W-:Y:S01]  /*3480*/  @P3 FFMA.FTZ R38, R157, R5.reuse, R38 ;  /* 0x000000059d263223 */ /* 0x080fe20000010026 */
[----:B------:R-:W-:Y:S01]  /*3490*/  @P3 FMUL.FTZ R5, R90, R5 ;  /* 0x000000055a053220 */ /* 0x000fe20000410000 */
[----:B------:R-:W-:Y:S02]  /*34a0*/  @P3 PRMT R113, R113, 0x5410, R2 ;  /* 0x0000541071713816 */ /* 0x000fe40000000002 */
[----:B------:R-:W-:Y:S02]  /*34b0*/  @P3 PRMT R114, R114, 0x5410, R4 ;  /* 0x0000541072723816 */ /* 0x000fe40000000004 */
[----:B------:R-:W-:-:S04]  /*34c0*/  @P3 F2FP.F16.F32.PACK_AB R5, RZ, R5 ;  /* 0x00000005ff05323e */ /* 0x000fc800000000ff */
        /* <DEDUP_REMOVED lines=9> */
.L_x_8023:
[-CC-:B01----:R-:W-:Y:S01]  /*3560*/  @P2 FFMA.FTZ R7, R145, R4.reuse, R157.reuse ;  /* 0x0000000491072223 */ /* 0x183fe2000001009d */
[--C-:B------:R-:W-:Y:S01]  /*3570*/  @P2 FFMA.FTZ R2, R156, R4, R157.reuse ;  /* 0x000000049c022223 */ /* 0x100fe2000001009d */
[----:B------:R-:W-:Y:S01]  /*3580*/  MOV R6, R12 ;  /* 0x0000000c00067202 */ /* 0x000fe20000000f00 */
[-C--:B------:R-:W-:Y:S01]  /*3590*/  @P2 FFMA.FTZ R159, R149, R4.reuse, R157 ;  /* 0x00000004959f2223 */ /* 0x080fe2000001009d */
[----:B------:R-:W-:Y:S01]  /*35a0*/  @P2 FADD.FTZ R7, R130, -R7 ;  /* 0x8000000782072221 */ /* 0x000fe20000010000 */
[----:B------:R-:W-:Y:S01]  /*35b0*/  @P2 FADD.FTZ R2, R123, -R2 ;  /* 0x800000027b022221 */ /* 0x000fe20000010000 */
[----:B------:R-:W-:Y:S01]  /*35c0*/  MOV R129, R13 ;  /* 0x0000000d00817202 */ /* 0x000fe20000000f00 */
[----:B------:R-:W-:Y:S01]  /*35d0*/  @P2 FADD.FTZ R159, R134, -R159 ;  /* 0x8000009f869f2221 */ /* 0x000fe20000010000 */
[----:B------:R-:W-:Y:S01]  /*35e0*/  @P2 FFMA.FTZ R6, R5, R7, R12 ;  /* 0x0000000705062223 */ /* 0x000fe2000001000c */
[----:B------:R-:W-:Y:S01]  /*35f0*/  @P2 FFMA.FTZ R7, R147, R4, R157 ;  /* 0x0000000493072223 */ /* 0x000fe2000001009d */
[----:B------:R-:W-:Y:S01]  /*3600*/  @P2 FFMA.FTZ R129, R5, R2, R13 ;  /* 0x0000000205812223 */ /* 0x000fe2000001000d */
[----:B------:R-:W-:Y:S01]  /*3610*/  MOV R128, R15 ;  /* 0x0000000f00807202 */ /* 0x000fe20000000f00 */
[----:B------:R-:W0:Y:S01]  /*3620*/  @P3 LDC R142, c[0x0][0x40c] ;  /* 0x00010300ff8e3b82 */ /* 0x000e220000000800 */
[----:B------:R-:W-:Y:S01]  /*3630*/  @P2 FADD.FTZ R2, R132, -R7 ;  /* 0x8000000784022221 */ /* 0x000fe20000010000 */
[----:B------:R-:W-:-:S03]  /*3640*/  MOV R7, R14 ;  /* 0x0000000e00077202 */ /* 0x000fc60000000f00 */
[----:B------:R-:W-:Y:S01]  /*3650*/  @P2 FFMA.FTZ R7, R5, R2, R14 ;  /* 0x0000000205072223 */ /* 0x000fe2000001000e */
[----:B------:R-:W-:Y:S02]  /*3660*/  @P2 FFMA.FTZ R2, R158, R4, R157 ;  /* 0x000000049e022223 */ /* 0x000fe4000001009d */
[----:B------:R-:W1:Y:S02]  /*3670*/  @P3 LDC R148, c[0x0][0x40c] ;  /* 0x00010300ff943b82 */ /* 0x000e640000000800 */
[----:B------:R-:W-:-:S04]  /*3680*/  @P2 FADD.FTZ R2, R125, -R2 ;  /* 0x800000027d022221 */ /* 0x000fc80000010000 */
[C---:B------:R-:W-:Y:S01]  /*3690*/  @P2 FFMA.FTZ R128, R5.reuse, R2, R15 ;  /* 0x0000000205802223 */ /* 0x040fe2000001000f */
[----:B------:R-:W-:Y:S01]  /*36a0*/  MOV R2, R8 ;  /* 0x0000000800027202 */ /* 0x000fe20000000f00 */
[----:B------:R-:W-:Y:S01]  /*36b0*/  @P2 FFMA.FTZ R2, R5, R159, R8 ;  /* 0x0000009f05022223 */ /* 0x000fe20000010008 */
[----:B------:R-:W2:Y:S01]  /*36c0*/  @P3 LDC R161, c[0x0][0x40c] ;  /* 0x00010300ffa13b82 */ /* 0x000ea20000000800 */
[----:B0-----:R-:W-:-:S07]  /*36d0*/  @P3 FMUL.FTZ R142, R129, R142 ;  /* 0x0000008e818e3220 */ /* 0x001fce0000410000 */
[----:B------:R-:W0:Y:S01]  /*36e0*/  @P3 LDC R159, c[0x0][0x40c] ;  /* 0x00010300ff9f3b82 */ /* 0x000e220000000800 */
[--C-:B-----5:R-:W-:Y:S02]  /*36f0*/  @P3 HADD2.F32 R129, -RZ, R44.reuse.H0_H0 ;  /* 0x2000002cff813230 */ /* 0x120fe40000004100 */
[----:B-1----:R-:W-:Y:S01]  /*3700*/  @P3 FMUL.FTZ R7, R7, R148 ;  /* 0x0000009407073220 */ /* 0x002fe20000410000 */
[----:B--2---:R-:W-:Y:S01]  /*3710*/  @P3 FMUL.FTZ R161, R6, R161 ;  /* 0x000000a106a13220 */ /* 0x004fe20000410000 */
[----:B------:R-:W-:-:S03]  /*3720*/  @P3 HADD2.F32 R6, -RZ, R44.H1_H1 ;  /* 0x3000002cff063230 */ /* 0x000fc60000004100 */
[-C--:B------:R-:W-:Y:S01]  /*3730*/  @P3 FFMA.FTZ R32, R129, R161.reuse, R32 ;  /* 0x000000a181203223 */ /* 0x080fe20000010020 */
[----:B------:R-:W-:Y:S01]  /*3740*/  @P3 FMUL.FTZ R140, R92, R161 ;  /* 0x000000a15c8c3220 */ /* 0x000fe20000410000 */
[----:B------:R-:W-:Y:S01]  /*3750*/  @P3 FFMA.FTZ R33, R6, R142, R33 ;  /* 0x0000008e06213223 */ /* 0x000fe20000010021 */
[----:B------:R-:W1:Y:S01]  /*3760*/  @P3 LDC R161, c[0x0][0x40c] ;  /* 0x00010300ffa13b82 */ /* 0x000e620000000800 */
[----:B0-----:R-:W-:Y:S01]  /*3770*/  @P3 FMUL.FTZ R148, R128, R159 ;  /* 0x0000009f80943220 */ /* 0x001fe20000410000 */
[--C-:B------:R-:W-:Y:S02]  /*3780*/  @P3 HADD2.F32 R159, -RZ, R45.reuse.H0_H0 ;  /* 0x2000002dff9f3230 */ /* 0x100fe40000004100 */
[-CC-:B------:R-:W-:Y:S01]  /*3790*/  @P2 FFMA.FTZ R6, R160, R4.reuse, R157.reuse ;  /* 0x00000004a0062223 */ /* 0x180fe2000001009d */
[----:B------:R-:W-:Y:S02]  /*37a0*/  @P3 HADD2.F32 R128, -RZ, R45.H1_H1 ;  /* 0x3000002dff803230 */ /* 0x000fe40000004100 */
[----:B------:R-:W-:Y:S01]  /*37b0*/  @P2 FFMA.FTZ R129, R151, R4, R157 ;  /* 0x0000000497812223 */ /* 0x000fe2000001009d */
[----:B------:R-:W-:Y:S01]  /*37c0*/  @P3 FMUL.FTZ R142, R93, R142 ;  /* 0x0000008e5d8e3220 */ /* 0x000fe20000410000 */
[----:B------:R-:W-:Y:S01]  /*37d0*/  @P3 FFMA.FTZ R34, R159, R7, R34 ;  /* 0x000000079f223223 */ /* 0x000fe20000010022 */
[----:B------:R-:W-:Y:S01]  /*37e0*/  @P2 FADD.FTZ R150, R127, -R6 ;  /* 0x800000067f962221 */ /* 0x000fe20000010000 */
[----:B------:R-:W0:Y:S01]  /*37f0*/  @P3 LDC R159, c[0x0][0x40c] ;  /* 0x00010300ff9f3b82 */ /* 0x000e220000000800 */
[----:B------:R-:W-:Y:S01]  /*3800*/  @P3 FFMA.FTZ R35, R128, R148, R35 ;  /* 0x0000009480233223 */ /* 0x000fe20000010023 */
[----:B------:R-:W-:Y:S01]  /*3810*/  MOV R6, R9 ;  /* 0x0000000900067202 */ /* 0x000fe20000000f00 */
[C---:B------:R-:W-:Y:S01]  /*3820*/  @P2 FFMA.FTZ R6, R5.reuse, R150, R9 ;  /* 0x0000009605062223 */ /* 0x040fe20000010009 */
[----:B------:R-:W-:Y:S01]  /*3830*/  @P2 FADD.FTZ R150, R136, -R129 ;  /* 0x8000008188962221 */ /* 0x000fe20000010000 */
[----:B------:R-:W-:Y:S01]  /*3840*/  MOV R129, R10 ;  /* 0x0000000a00817202 */ /* 0x000fe20000000f00 */
[----:B------:R-:W-:Y:S01]  /*3850*/  @P3 FMUL.FTZ R7, R94, R7 ;  /* 0x000000075e073220 */ /* 0x000fe20000410000 */
[----:B------:R-:W-:Y:S01]  /*3860*/  @P3 F2FP.F16.F32.PACK_AB R140, RZ, R140 ;  /* 0x0000008cff8c323e */ /* 0x000fe200000000ff */
[----:B------:R-:W2:Y:S01]  /*3870*/  @P3 LDC R128, c[0x0][0x40c] ;  /* 0x00010300ff803b82 */ /* 0x000ea20000000800 */
[----:B------:R-:W-:Y:S01]  /*3880*/  @P2 FFMA.FTZ R129, R5, R150, R10 ;  /* 0x0000009605812223 */ /* 0x000fe2000001000a */
[----:B------:R-:W-:Y:S01]  /*3890*/  @P3 FMUL.FTZ R148, R95, R148 ;  /* 0x000000945f943220 */ /* 0x000fe20000410000 */
[----:B------:R-:W-:-:S02]  /*38a0*/  @P3 F2FP.F16.F32.PACK_AB R7, RZ, R7 ;  /* 0x00000007ff07323e */ /* 0x000fc400000000ff */
[----:B------:R-:W-:Y:S01]  /*38b0*/  @P3 PRMT R112, R140, 0x7610, R112 ;  /* 0x000076108c703816 */ /* 0x000fe20000000070 */
[----:B-1----:R-:W-:Y:S01]  /*38c0*/  @P3 FMUL.FTZ R161, R2, R161 ;  /* 0x000000a102a13220 */ /* 0x002fe20000410000 */
[----:B------:R-:W-:Y:S02]  /*38d0*/  @P3 F2FP.F16.F32.PACK_AB R142, RZ, R142 ;  /* 0x0000008eff8e323e */ /* 0x000fe400000000ff */
[----:B------:R-:W-:Y:S02]  /*38e0*/  @P3 F2FP.F16.F32.PACK_AB R140, RZ, R148 ;  /* 0x00000094ff8c323e */ /* 0x000fe400000000ff */
[----:B------:R-:W-:Y:S02]  /*38f0*/  @P3 PRMT R113, R7, 0x7610, R113 ;  /* 0x0000761007713816 */ /* 0x000fe40000000071 */
[----:B------:R-:W-:Y:S01]  /*3900*/  @P3 PRMT R112, R112, 0x5410, R142 ;  /* 0x0000541070703816 */ /* 0x000fe2000000008e */
[----:B0-----:R-:W-:Y:S01]  /*3910*/  @P3 FMUL.FTZ R2, R6, R159 ;  /* 0x0000009f06023220 */ /* 0x001fe20000410000 */
[--C-:B------:R-:W-:Y:S01]  /*3920*/  @P3 HADD2.F32 R159, -RZ, R46.reuse.H0_H0 ;  /* 0x2000002eff9f3230 */ /* 0x100fe20000004100 */
[----:B------:R-:W-:Y:S01]  /*3930*/  @P3 PRMT R113, R113, 0x5410, R140 ;  /* 0x0000541071713816 */ /* 0x000fe2000000008c */
[----:B------:R-:W-:-:S03]  /*3940*/  @P3 HADD2.F32 R6, -RZ, R46.H1_H1 ;  /* 0x3000002eff063230 */ /* 0x000fc60000004100 */
[-C--:B------:R-:W-:Y:S01]  /*3950*/  @P3 FFMA.FTZ R36, R159, R161.reuse, R36 ;  /* 0x000000a19f243223 */ /* 0x080fe20000010024 */
[----:B------:R-:W-:Y:S02]  /*3960*/  @P3 HADD2.F32 R159, -RZ, R47.H0_H0 ;  /* 0x2000002fff9f3230 */ /* 0x000fe40000004100 */
[----:B--2---:R-:W-:Y:S01]  /*3970*/  @P3 FMUL.FTZ R129, R129, R128 ;  /* 0x0000008081813220 */ /* 0x004fe20000410000 */
[----:B------:R-:W-:Y:S01]  /*3980*/  @P3 FMUL.FTZ R161, R88, R161 ;  /* 0x000000a158a13220 */ /* 0x000fe20000410000 */
[-C--:B------:R-:W-:Y:S01]  /*3990*/  @P3 FFMA.FTZ R37, R6, R2.reuse, R37 ;  /* 0x0000000206253223 */ /* 0x080fe20000010025 */
[----:B------:R-:W-:Y:S01]  /*39a0*/  @P3 FMUL.FTZ R2, R89, R2 ;  /* 0x0000000259023220 */ /* 0x000fe20000410000 */
[-C--:B------:R-:W-:Y:S01]  /*39b0*/  @P3 FFMA.FTZ R38, R159, R129.reuse, R38 ;  /* 0x000000819f263223 */ /* 0x080fe20000010026 */
[----:B------:R-:W-:Y:S01]  /*39c0*/  @P3 FMUL.FTZ R129, R90, R129 ;  /* 0x000000815a813220 */ /* 0x000fe20000410000 */
[----:B------:R-:W-:Y:S02]  /*39d0*/  @P3 F2FP.F16.F32.PACK_AB R161, RZ, R161 ;  /* 0x000000a1ffa1323e */ /* 0x000fe400000000ff */
[----:B------:R-:W-:-:S02]  /*39e0*/  @P3 F2FP.F16.F32.PACK_AB R2, RZ, R2 ;  /* 0x00000002ff02323e */ /* 0x000fc400000000ff */
[----:B------:R-:W-:Y:S02]  /*39f0*/  @P3 F2FP.F16.F32.PACK_AB R129, RZ, R129 ;  /* 0x00000081ff81323e */ /* 0x000fe400000000ff */
[----:B------:R-:W-:Y:S02]  /*3a00*/  @P3 PRMT R114, R161, 0x7610, R114 ;  /* 0x00007610a1723816 */ /* 0x000fe40000000072 */
[----:B------:R-:W-:Y:S02]  /*3a10*/  @P3 PRMT R115, R129, 0x7610, R115 ;  /* 0x0000761081733816 */ /* 0x000fe40000000073 */
[----:B------:R-:W-:Y:S01]  /*3a20*/  @P3 PRMT R114, R114, 0x5410, R2 ;  /* 0x0000541072723816 */ /* 0x000fe20000000002 */
[----:B------:R-:W-:Y:S06]  /*3a30*/  @!P3 BRA `(.L_x_8024) ;  /* 0x000000100014b947 */ /* 0x000fec0003800000 */
[----:B------:R-:W-:Y:S01]  /*3a40*/  @P2 FFMA.FTZ R4, R162, R4, R157 ;  /* 0x00000004a2042223 */ /* 0x000fe2000001009d */
[----:B------:R-:W-:Y:S01]  /*3a50*/  MOV R2, R11 ;  /* 0x0000000b00027202 */ /* 0x000fe20000000f00 */
        /* <DEDUP_REMOVED lines=9> */
.L_x_8022:
        /* <DEDUP_REMOVED lines=16> */
.L_x_8027:
[----:B------:R-:W-:Y:S05]  /*3bf0*/  BSYNC.RECONVERGENT B2 ;  /* 0x0000000000027941 */ /* 0x000fea0003800200 */
.L_x_8026:
        /* <DEDUP_REMOVED lines=13> */
.L_x_8029:
[----:B------:R-:W-:Y:S05]  /*3cd0*/  BSYNC.RECONVERGENT B2 ;  /* 0x0000000000027941 */ /* 0x000fea0003800200 */
.L_x_8028:
        /* <DEDUP_REMOVED lines=13> */
.L_x_8031:
[----:B------:R-:W-:Y:S05]  /*3db0*/  BSYNC.RECONVERGENT B2 ;  /* 0x0000000000027941 */ /* 0x000fea0003800200 */
.L_x_8030:
        /* <DEDUP_REMOVED lines=13> */
.L_x_8033:
[----:B------:R-:W-:Y:S05]  /*3e90*/  BSYNC.RECONVERGENT B2 ;  /* 0x0000000000027941 */ /* 0x000fea0003800200 */
.L_x_8032:
        /* <DEDUP_REMOVED lines=13> */
.L_x_8035:
[----:B------:R-:W-:Y:S05]  /*3f70*/  BSYNC.RECONVERGENT B2 ;  /* 0x0000000000027941 */ /* 0x000fea0003800200 */
.L_x_8034:
        /* <DEDUP_REMOVED lines=13> */
.L_x_8037:
[----:B------:R-:W-:Y:S05]  /*4050*/  BSYNC.RECONVERGENT B2 ;  /* 0x0000000000027941 */ /* 0x000fea0003800200 */
.L_x_8036:
        /* <DEDUP_REMOVED lines=13> */
.L_x_8039:
[----:B------:R-:W-:Y:S05]  /*4130*/  BSYNC.RECONVERGENT B2 ;  /* 0x0000000000027941 */ /* 0x000fea0003800200 */
.L_x_8038:
        /* <DEDUP_REMOVED lines=33> */
[----:B-----5:R-:W-:-:S03]  /*4350*/  HADD2.F32 R6, -RZ, R47.H1_H1 ;  /* 0x3000002fff067230 */ /* 0x020fc60000004100 */
[-C--:B------:R-:W-:Y:S02]  /*4360*/  FMUL.FTZ R4, R91, R2.reuse ;  /* 0x000000025b047220 */ /* 0x080fe40000410000 */
[----:B------:R-:W-:-:S03]  /*4370*/  FFMA.FTZ R39, R6, R2, R39 ;  /* 0x0000000206277223 */ /* 0x000fc60000010027 */
[----:B------:R-:W-:-:S04]  /*4380*/  F2FP.F16.F32.PACK_AB R4, RZ, R4 ;  /* 0x00000004ff04723e */ /* 0x000fc800000000ff */
[----:B------:R-:W-:Y:S01]  /*4390*/  PRMT R115, R115, 0x5410, R4 ;  /* 0x0000541073737816 */ /* 0x000fe20000000004 */
[----:B------:R-:W-:Y:S06]  /*43a0*/  BRA `(.L_x_8024) ;  /* 0x0000000400b87947 */ /* 0x000fec0003800000 */
.L_x_8025:
        /* <DEDUP_REMOVED lines=14> */
.L_x_8041:
[----:B------:R-:W-:Y:S05]  /*4490*/  BSYNC.RECONVERGENT B2 ;  /* 0x0000000000027941 */ /* 0x000fea0003800200 */
.L_x_8040:
        /* <DEDUP_REMOVED lines=13> */
.L_x_8043:
[----:B------:R-:W-:Y:S05]  /*4570*/  BSYNC.RECONVERGENT B2 ;  /* 0x0000000000027941 */ /* 0x000fea0003800200 */
.L_x_8042:
        /* <DEDUP_REMOVED lines=13> */
.L_x_8045:
[----:B------:R-:W-:Y:S05]  /*4650*/  BSYNC.RECONVERGENT B2 ;  /* 0x0000000000027941 */ /* 0x000fea0003800200 */
.L_x_8044:
        /* <DEDUP_REMOVED lines=13> */
.L_x_8047:
[----:B------:R-:W-:Y:S05]  /*4730*/  BSYNC.RECONVERGENT B2 ;  /* 0x0000000000027941 */ /* 0x000fea0003800200 */
.L_x_8046:
        /* <DEDUP_REMOVED lines=13> */
.L_x_8049:
[----:B------:R-:W-:Y:S05]  /*4810*/  BSYNC.RECONVERGENT B2 ;  /* 0x0000000000027941 */ /* 0x000fea0003800200 */
.L_x_8048:
        /* <DEDUP_REMOVED lines=13> */
.L_x_8051:
[----:B------:R-:W-:Y:S05]  /*48f0*/  BSYNC.RECONVERGENT B2 ;  /* 0x0000000000027941 */ /* 0x000fea0003800200 */
.L_x_8050:
        /* <DEDUP_REMOVED lines=14> */
.L_x_8053:
[----:B------:R-:W-:Y:S05]  /*49e0*/  BSYNC.RECONVERGENT B2 ;  /* 0x0000000000027941 */ /* 0x000fea0003800200 */
.L_x_8052:
[----:B------:R-:W-:Y:S01]  /*49f0*/  FADD.FTZ R128, R139, -R128 ;  /* 0x800000808b807221 */ /* 0x000fe20000010000 */
[----:B------:R-:W-:Y:S01]  /*4a00*/  ISETP.GT.AND P0, PT, R2, RZ, PT ;  /* 0x000000ff0200720c */ /* 0x000fe20003f04270 */
[----:B-----5:R-:W-:Y:S02]  /*4a10*/  @P3 HADD2.F32 R4, -RZ, R47.H1_H1 ;  /* 0x3000002fff043230 */ /* 0x020fe40000004100 */
[----:B------:R-:W-:-:S05]  /*4a20*/  FMUL.FTZ R128, R5, R128 ;  /* 0x0000008005807220 */ /* 0x000fca0000410000 */
[----:B------:R-:W-:-:S05]  /*4a30*/  FSEL R5, R128, RZ, P0 ;  /* 0x000000ff80057208 */ /* 0x000fca0000000000 */
[----:B0-----:R-:W-:-:S04]  /*4a40*/  @P3 FMUL.FTZ R6, R5, R6 ;  /* 0x0000000605063220 */ /* 0x001fc80000410000 */
[-C--:B------:R-:W-:Y:S01]  /*4a50*/  @P3 FMUL.FTZ R2, R91, R6.reuse ;  /* 0x000000065b023220 */ /* 0x080fe20000410000 */
[----:B------:R-:W-:-:S04]  /*4a60*/  @P3 FFMA.FTZ R39, R4, R6, R39 ;  /* 0x0000000604273223 */ /* 0x000fc80000010027 */
[----:B------:R-:W-:-:S04]  /*4a70*/  @P3 F2FP.F16.F32.PACK_AB R2, RZ, R2 ;  /* 0x00000002ff02323e */ /* 0x000fc800000000ff */
[----:B------:R-:W-:-:S07]  /*4a80*/  @P3 PRMT R115, R115, 0x5410, R2 ;  /* 0x0000541073733816 */ /* 0x000fce0000000002 */
.L_x_8024:
[----:B------:R-:W-:Y:S05]  /*4a90*/  BSYNC.RECONVERGENT B1 ;  /* 0x0000000000017941 */ /* 0x000fea0003800200 */
.L_x_8021:
        /* <DEDUP_REMOVED lines=12> */
.L_x_7981:
[----:B0-----:R-:W-:Y:S05]  /*4b60*/  BSYNC B0 ;  /* 0x0000000000007941 */ /* 0x001fea0003800000 */
.L_x_7980:
        /* <DEDUP_REMOVED lines=63> */
[----:B-----5:R-:W0:Y:S04]  /*4f60*/  LDS R45, [R5+0xe00] ;  /* 0x000e0000052d7984 */ /* 0x020e280000000800 */
        /* <DEDUP_REMOVED lines=87> */
.L_x_7985:
        /* <DEDUP_REMOVED lines=8> */
.L_x_8056:
[----:B------:R-:W-:Y:S05]  /*5560*/  BSYNC B1 ;  /* 0x0000000000017941 */ /* 0x000fea0003800000 */
.L_x_8055:
        /* <DEDUP_REMOVED lines=8> */
.L_x_8057:
[----:B------:R-:W-:-:S05]  /*55f0*/  FADD.FTZ R129, R129, R138 ;  /* 0x0000008a81817221 */ /* 0x000fca0000010000 */
[----:B------:R-:W-:Y:S01]  /*5600*/  MOV R161, R129 ;  /* 0x0000008100a17202 */ /* 0x000fe20000000f00 */
[----:B------:R-:W-:Y:S01]  /*5610*/  HFMA2 R163, -RZ, RZ, 0, 1.1920928955078125e-07 ;  /* 0x00000002ffa37431 */ /* 0x000fe200000001ff */
[----:B------:R-:W-:-:S07]  /*5620*/  MOV R153, R159 ;  /* 0x0000009f00997202 */ /* 0x000fce0000000f00 */
[----:B------:R-:W-:Y:S05]  /*5630*/  WARPSYNC.COLLECTIVE R150, `(.L_x_8058) ;  /* 0x0000000096087348 */ /* 0x000fea0003c00000 */
[----:B------:R0:W1:Y:S02]  /*5640*/  SHFL.BFLY P1, R159, R161, R163, R164 ;  /* 0x0c0000a3a19f7389 */ /* 0x00006400000200a4 */
[----:B01----:R-:W-:Y:S05]  /*5650*/  ENDCOLLECTIVE ;  /* 0x000000000000791b */ /* 0x003fea0003800000 */
.L_x_8058:
[----:B------:R-:W-:-:S05]  /*5660*/  FADD.FTZ R153, R153, R140 ;  /* 0x0000008c99997221 */ /* 0x000fca0000010000 */
[----:B------:R-:W-:Y:S02]  /*5670*/  MOV R161, R153 ;  /* 0x0000009900a17202 */ /* 0x000fe40000000f00 */
[----:B------:R-:W-:-:S07]  /*5680*/  MOV R128, R159 ;  /* 0x0000009f00807202 */ /* 0x000fce0000000f00 */
[----:B------:R-:W-:Y:S05]  /*5690*/  WARPSYNC.COLLECTIVE R150, `(.L_x_8059) ;  /* 0x0000000096087348 */ /* 0x000fea0003c00000 */
[----:B------:R0:W1:Y:S02]  /*56a0*/  SHFL.BFLY P1, R159, R161, R163, R164 ;  /* 0x0c0000a3a19f7389 */ /* 0x00006400000200a4 */
[----:B01----:R-:W-:Y:S05]  /*56b0*/  ENDCOLLECTIVE ;  /* 0x000000000000791b */ /* 0x003fea0003800000 */
.L_x_8059:
[----:B------:R-:W-:-:S05]  /*56c0*/  FADD.FTZ R128, R129, R128 ;  /* 0x0000008081807221 */ /* 0x000fca0000010000 */
[----:B------:R-:W-:Y:S01]  /*56d0*/  MOV R161, R128 ;  /* 0x0000008000a17202 */ /* 0x000fe20000000f00 */
[----:B------:R-:W-:Y:S01]  /*56e0*/  HFMA2 R163, -RZ, RZ, 0, 2.384185791015625e-07 ;  /* 0x00000004ffa37431 */ /* 0x000fe200000001ff */
[----:B------:R-:W-:-:S07]  /*56f0*/  MOV R142, R159 ;  /* 0x0000009f008e7202 */ /* 0x000fce0000000f00 */
[----:B------:R-:W-:Y:S05]  /*5700*/  WARPSYNC.COLLECTIVE R150, `(.L_x_8060) ;  /* 0x0000000096087348 */ /* 0x000fea0003c00000 */
[----:B------:R0:W1:Y:S02]  /*5710*/  SHFL.BFLY P1, R159, R161, R163, R164 ;  /* 0x0c0000a3a19f7389 */ /* 0x00006400000200a4 */
[----:B01----:R-:W-:Y:S05]  /*5720*/  ENDCOLLECTIVE ;  /* 0x000000000000791b */ /* 0x003fea0003800000 */
.L_x_8060:
[----:B------:R-:W-:-:S05]  /*5730*/  FADD.FTZ R148, R153, R142 ;  /* 0x0000008e99947221 */ /* 0x000fca0000010000 */
[----:B------:R-:W-:Y:S02]  /*5740*/  MOV R161, R148 ;  /* 0x0000009400a17202 */ /* 0x000fe40000000f00 */
[----:B------:R-:W-:-:S07]  /*5750*/  MOV R155, R159 ;  /* 0x0000009f009b7202 */ /* 0x000fce0000000f00 */
[----:B------:R-:W-:Y:S05]  /*5760*/  WARPSYNC.COLLECTIVE R150, `(.L_x_8061) ;  /* 0x0000000096087348 */ /* 0x000fea0003c00000 */
[----:B------:R0:W1:Y:S02]  /*5770*/  SHFL.BFLY P1, R159, R161, R163, R164 ;  /* 0x0c0000a3a19f7389 */ /* 0x00006400000200a4 */
[----:B01----:R-:W-:Y:S05]  /*5780*/  ENDCOLLECTIVE ;  /* 0x000000000000791b */ /* 0x003fea0003800000 */
.L_x_8061:
[----:B------:R-:W-:-:S05]  /*5790*/  FADD.FTZ R155, R128, R155 ;  /* 0x0000009b809b7221 */ /* 0x000fca0000010000 */
[----:B------:R-:W-:Y:S01]  /*57a0*/  MOV R161, R155 ;  /* 0x0000009b00a17202 */ /* 0x000fe20000000f00 */
[----:B------:R-:W-:Y:S01]  /*57b0*/  HFMA2 R163, -RZ, RZ, 0, 4.76837158203125e-07 ;  /* 0x00000008ffa37431 */ /* 0x000fe200000001ff */
[----:B------:R-:W-:-:S07]  /*57c0*/  MOV R157, R159 ;  /* 0x0000009f009d7202 */ /* 0x000fce0000000f00 */
[----:B------:R-:W-:Y:S05]  /*57d0*/  WARPSYNC.COLLECTIVE R150, `(.L_x_8062) ;  /* 0x0000000096087348 */ /* 0x000fea0003c00000 */
[----:B------:R0:W1:Y:S02]  /*57e0*/  SHFL.BFLY P1, R159, R161, R163, R164 ;  /* 0x0c0000a3a19f7389 */ /* 0x00006400000200a4 */
[----:B01----:R-:W-:Y:S05]  /*57f0*/  ENDCOLLECTIVE ;  /* 0x000000000000791b */ /* 0x003fea0003800000 */
.L_x_8062:
[----:B------:R-:W-:-:S05]  /*5800*/  FADD.FTZ R138, R148, R157 ;  /* 0x0000009d948a7221 */ /* 0x000fca0000010000 */
[----:B------:R-:W-:Y:S02]  /*5810*/  MOV R161, R138 ;  /* 0x0000008a00a17202 */ /* 0x000fe40000000f00 */
[----:B------:R-:W-:-:S07]  /*5820*/  MOV R140, R159 ;  /* 0x0000009f008c7202 */ /* 0x000fce0000000f00 */
[----:B------:R-:W-:Y:S05]  /*5830*/  WARPSYNC.COLLECTIVE R150, `(.L_x_8063) ;  /* 0x0000000096087348 */ /* 0x000fea0003c00000 */
[----:B------:R0:W1:Y:S02]  /*5840*/  SHFL.BFLY P1, R159, R161, R163, R164 ;  /* 0x0c0000a3a19f7389 */ /* 0x00006400000200a4 */
[----:B01----:R-:W-:Y:S05]  /*5850*/  ENDCOLLECTIVE ;  /* 0x000000000000791b */ /* 0x003fea0003800000 */
.L_x_8063:
[----:B------:R-:W-:-:S05]  /*5860*/  FADD.FTZ R140, R155, R140 ;  /* 0x0000008c9b8c7221 */ /* 0x000fca0000010000 */
[----:B------:R-:W-:Y:S01]  /*5870*/  MOV R161, R140 ;  /* 0x0000008c00a17202 */ /* 0x000fe20000000f00 */
[----:B------:R-:W-:Y:S01]  /*5880*/  HFMA2 R163, -RZ, RZ, 0, 9.5367431640625e-07 ;  /* 0x00000010ffa37431 */ /* 0x000fe200000001ff */
[----:B------:R-:W-:-:S07]  /*5890*/  MOV R157, R159 ;  /* 0x0000009f009d7202 */ /* 0x000fce0000000f00 */
[----:B------:R-:W-:Y:S05]  /*58a0*/  WARPSYNC.COLLECTIVE R150, `(.L_x_8064) ;  /* 0x0000000096087348 */ /* 0x000fea0003c00000 */
[----:B------:R0:W1:Y:S02]  /*58b0*/  SHFL.BFLY P1, R159, R161, R163, R164 ;  /* 0x0c0000a3a19f7389 */ /* 0x00006400000200a4 */
[----:B01----:R-:W-:Y:S05]  /*58c0*/  ENDCOLLECTIVE ;  /* 0x000000000000791b */ /* 0x003fea0003800000 */
.L_x_8064:
[----:B------:R-:W-:-:S05]  /*58d0*/  FADD.FTZ R142, R138, R157 ;  /* 0x0000009d8a8e7221 */ /* 0x000fca0000010000 */
[----:B------:R-:W-:Y:S02]  /*58e0*/  MOV R161, R142 ;  /* 0x0000008e00a17202 */ /* 0x000fe40000000f00 */
[----:B------:R-:W-:-:S07]  /*58f0*/  MOV R157, R159 ;  /* 0x0000009f009d7202 */ /* 0x000fce0000000f00 */
[----:B------:R-:W-:Y:S05]  /*5900*/  WARPSYNC.COLLECTIVE R150, `(.L_x_8065) ;  /* 0x0000000096087348 */ /* 0x000fea0003c00000 */
[----:B------:R0:W1:Y:S02]  /*5910*/  SHFL.BFLY P1, R159, R161, R163, R164 ;  /* 0x0c0000a3a19f7389 */ /* 0x00006400000200a4 */
[----:B01----:R-:W-:Y:S05]  /*5920*/  ENDCOLLECTIVE ;  /* 0x000000000000791b */ /* 0x003fea0003800000 */
.L_x_8065:
[----:B------:R-:W-:Y:S01]  /*5930*/  MOV R153, R159 ;  /* 0x0000009f00997202 */ /* 0x000fe20000000f00 */
[----:B------:R-:W-:Y:S06]  /*5940*/  BRA `(.L_x_8066) ;  /* 0xffffffb800187947 */ /* 0x000fec000383ffff */
.L_x_8067:
        /* <DEDUP_REMOVED lines=11> */
.L_x_11295:


//--------------------- .text._ZN10layer_norm13ln_bwd_kernelINS_13Kernel_traitsIf6__halffS2_fjLj512ELj1ELj4ELj1ELj16ENS_18Kernel_traits_baseILj512EfS2_fS2_fjLj128EEEEELb1ELb0ELb0ELb0EEEvNS_9BwdParamsE --------------------------
	.section	.text._ZN10layer_norm13ln_bwd_kernelINS_13Kernel_traitsIf6__halffS2_fjLj512ELj1ELj4ELj1ELj16ENS_18Kernel_traits_baseILj512EfS2_fS2_fjLj128EEEEELb1ELb0ELb0ELb0EEEvNS_9BwdParamsE,"ax",@progbits
	.align	128
        .global         _ZN10layer_norm13ln_bwd_kernelINS_13Kernel_traitsIf6__halffS2_fjLj512ELj1ELj4ELj1ELj16ENS_18Kernel_traits_baseILj512EfS2_fS2_fjLj128EEEEELb1ELb0ELb0ELb0EEEvNS_9BwdParamsE
        .type           _ZN10layer_norm13ln_bwd_kernelINS_13Kernel_traitsIf6__halffS2_fjLj512ELj1ELj4ELj1ELj16ENS_18Kernel_traits_baseILj512EfS2_fS2_fjLj128EEEEELb1ELb0ELb0ELb0EEEvNS_9BwdParamsE,@function
        .size           _ZN10layer_norm13ln_bwd_kernelINS_13Kernel_traitsIf6__halffS2_fjLj512ELj1ELj4ELj1ELj16ENS_18Kernel_traits_baseILj512EfS2_fS2_fjLj128EEEEELb1ELb0ELb0ELb0EEEvNS_9BwdParamsE,(.L_x_11296 - _ZN10layer_norm13ln_bwd_kernelINS_13Kernel_traitsIf6__halffS2_fjLj512ELj1ELj4ELj1ELj16ENS_18Kernel_traits_baseILj512EfS2_fS2_fjLj128EEEEELb1ELb0ELb0ELb0EEEvNS_9BwdParamsE)
        .other          _ZN10layer_norm13ln_bwd_kernelINS_13Kernel_traitsIf6__halffS2_fjLj512ELj1ELj4ELj1ELj16ENS_18Kernel_traits_baseILj512EfS2_fS2_fjLj128EEEEELb1ELb0ELb0ELb0EEEvNS_9BwdParamsE,@"STO_CUDA_ENTRY STV_DEFAULT"
_ZN10layer_norm13ln_bwd_kernelINS_13Kernel_traitsIf6__halffS2_fjLj512ELj1ELj4ELj1ELj16ENS_18Kernel_traits_baseILj512EfS2_fS2_fjLj128EEEEELb1ELb0ELb0ELb0EEEvNS_9BwdParamsE:
.text._ZN10layer_norm13ln_bwd_kernelINS_13Kernel_traitsIf6__halffS2_fjLj512ELj1ELj4ELj1ELj16ENS_18Kernel_traits_baseILj512EfS2_fS2_fjLj128EEEEELb1ELb0ELb0ELb0EEEvNS_9BwdParamsE:
        /* <DEDUP_REMOVED lines=70> */
.L_x_8089:
        /* <DEDUP_REMOVED lines=17> */
[----:B--2---:R-:W-:Y:S01]  /*0570*/  CS2R R118, SRZ ;  /* 0x0000000000767805 */ /* 0x004fe2000001ff00 */
[----:B----4-:R-:W-:Y:S01]  /*0580*/  @P0 HADD2.F32 R106, -RZ, R86.H0_H0 ;  /* 0x20000056ff6a0230 */ /* 0x010fe20000004100 */
        /* <DEDUP_REMOVED lines=23> */
[C---:B---3--:R-:W-:Y:S01]  /*0700*/  FADD.FTZ R124, -R114.reuse, R84 ;  /* 0x00000054727c7221 */ /* 0x048fe20000010100 */
[C---:B------:R-:W-:Y:S01]  /*0710*/  FADD.FTZ R108, -R114.reuse, R86 ;  /* 0x00000056726c7221 */ /* 0x040fe20000010100 */
[C---:B0-----:R-:W-:Y:S02]  /*0720*/  FADD.FTZ R112, -R114.reuse, R85 ;  /* 0x0000005572707221 */ /* 0x041fe40000010100 */
[----:B-----5:R-:W-:Y:S01]  /*0730*/  FMUL.FTZ R115, R117, R124 ;  /* 0x0000007c75737220 */ /* 0x020fe20000410000 */
[----:B------:R-:W-:Y:S01]  /*0740*/  FADD.FTZ R118, -R114, R87 ;  /* 0x0000005772767221 */ /* 0x000fe20000010100 */
[----:B----4-:R-:W-:-:S02]  /*0750*/  HADD2.F32 R113, -RZ, R88.H0_H0 ;  /* 0x20000058ff717230 */ /* 0x010fc40000004100 */
[--C-:B------:R-:W-:Y:S02]  /*0760*/  HADD2.F32 R109, -RZ, R89.reuse.H0_H0 ;  /* 0x20000059ff6d7230 */ /* 0x100fe40000004100 */
[----:B------:R-:W-:Y:S02]  /*0770*/  HADD2.F32 R86, -RZ, R89.H1_H1 ;  /* 0x30000059ff567230 */ /* 0x000fe40000004100 */
[C---:B------:R-:W-:Y:S01]  /*0780*/  FADD.FTZ R89, -R114.reuse, R92 ;  /* 0x0000005c72597221 */ /* 0x040fe20000010100 */
[----:B-1----:R-:W-:Y:S02]  /*0790*/  HADD2.F32 R110, -RZ, R88.H1_H1 ;  /* 0x30000058ff6e7230 */ /* 0x002fe40000004100 */
[----:B------:R-:W-:Y:S01]  /*07a0*/  FADD.FTZ R116, -R114, R95 ;  /* 0x0000005f72747221 */ /* 0x000fe20000010100 */
[--C-:B------:R-:W-:Y:S02]  /*07b0*/  HADD2.F32 R87, -RZ, R90.reuse.H0_H0 ;  /* 0x2000005aff577230 */ /* 0x100fe40000004100 */
[----:B------:R-:W-:Y:S01]  /*07c0*/  FMUL.FTZ R112, R117, R112 ;  /* 0x0000007075707220 */ /* 0x000fe20000410000 */
[----:B------:R-:W-:Y:S01]  /*07d0*/  FADD.FTZ R40, R40, R113 ;  /* 0x0000007128287221 */ /* 0x000fe20000010000 */
[----:B------:R-:W-:Y:S01]  /*07e0*/  FFMA.FTZ R56, R115, R113, R56 ;  /* 0x0000007173387223 */ /* 0x000fe20000010038 */
[C---:B------:R-:W-:Y:S01]  /*07f0*/  FMUL.FTZ R95, R117.reuse, R89 ;  /* 0x00000059755f7220 */ /* 0x040fe20000410000 */
[----:B------:R-:W-:Y:S01]  /*0800*/  FMUL.FTZ R113, R72, R113 ;  /* 0x0000007148717220 */ /* 0x000fe20000410000 */
[----:B------:R-:W-:Y:S01]  /*0810*/  FADD.FTZ R92, -R114, R93 ;  /* 0x0000005d725c7221 */ /* 0x000fe20000010100 */
[C---:B------:R-:W-:Y:S01]  /*0820*/  FMUL.FTZ R111, R117.reuse, R108 ;  /* 0x0000006c756f7220 */ /* 0x040fe20000410000 */
[----:B------:R-:W-:Y:S01]  /*0830*/  FMUL.FTZ R108, R117, R118 ;  /* 0x00000076756c7220 */ /* 0x000fe20000410000 */
[----:B------:R-:W-:Y:S01]  /*0840*/  FADD.FTZ R41, R41, R110 ;  /* 0x0000006e29297221 */ /* 0x000fe20000010000 */
[-C--:B------:R-:W-:Y:S01]  /*0850*/  FFMA.FTZ R57, R112, R110.reuse, R57 ;  /* 0x0000006e70397223 */ /* 0x080fe20000010039 */
        /* <DEDUP_REMOVED lines=15> */
[----:B------:R-:W-:Y:S01]  /*0950*/  FADD.FTZ R88, -R114, R94 ;  /* 0x0000005e72587221 */ /* 0x000fe20000010100 */
[----:B------:R-:W-:Y:S01]  /*0960*/  FMUL.FTZ R94, R117, R92 ;  /* 0x0000005c755e7220 */ /* 0x000fe20000410000 */
[----:B------:R-:W-:Y:S01]  /*0970*/  FADD.FTZ R86, R86, R109 ;  /* 0x0000006d56567221 */ /* 0x000fe20000010000 */
[----:B------:R-:W-:Y:S01]  /*0980*/  FFMA.FTZ R87, R111, R109, R118 ;  /* 0x0000006d6f577223 */ /* 0x000fe20000010076 */
[--C-:B------:R-:W-:Y:S02]  /*0990*/  HADD2.F32 R85, -RZ, R91.reuse.H0_H0 ;  /* 0x2000005bff557230 */ /* 0x100fe40000004100 */
        /* <DEDUP_REMOVED lines=20> */
[----:B------:R-:W-:Y:S02]  /*0ae0*/  IADD3 R116, PT, PT, R103, 0x20, RZ ;  /* 0x0000002067747810 */ /* 0x000fe40007ffe0ff */
[----:B------:R-:W-:Y:S01]  /*0af0*/  FADD.FTZ R119, R84, R89 ;  /* 0x0000005954777221 */ /* 0x000fe20000010000 */
[----:B------:R-:W-:-:S07]  /*0b00*/  FFMA.FTZ R118, R90, R89, R85 ;  /* 0x000000595a767223 */ /* 0x000fce0000010055 */
.L_x_8071:
[----:B------:R-:W-:Y:S05]  /*0b10*/  BSYNC.RECONVERGENT B1 ;  /* 0x0000000000017941 */ /* 0x000fea0003800200 */
.L_x_8070:
        /* <DEDUP_REMOVED lines=21> */
[C---:B----4-:R-:W-:Y:S01]  /*0c70*/  FADD.FTZ R116, -R114.reuse, R11 ;  /* 0x0000000b72747221 */ /* 0x050fe20000010100 */
[C---:B------:R-:W-:Y:S01]  /*0c80*/  FADD.FTZ R10, -R114.reuse, R10 ;  /* 0x0000000a720a7221 */ /* 0x040fe20000010100 */
[----:B------:R-:W-:Y:S01]  /*0c90*/  FADD.FTZ R2, -R114, R5 ;  /* 0x0000000572027221 */ /* 0x000fe20000010100 */
[----:B------:R-:W-:-:S02]  /*0ca0*/  HADD2.F32 R11, -RZ, R84.H0_H0 ;  /* 0x20000054ff0b7230 */ /* 0x000fc40000004100 */
[C---:B------:R-:W-:Y:S01]  /*0cb0*/  FADD.FTZ R8, -R114.reuse, R8 ;  /* 0x0000000872087221 */ /* 0x040fe20000010100 */
[--C-:B------:R-:W-:Y:S02]  /*0cc0*/  HADD2.F32 R97, -RZ, R85.reuse.H0_H0 ;  /* 0x20000055ff617230 */ /* 0x100fe40000004100 */
[----:B------:R-:W-:Y:S01]  /*0cd0*/  FADD.FTZ R100, -R114, R9 ;  /* 0x0000000972647221 */ /* 0x000fe20000010100 */
[----:B0-----:R-:W-:Y:S02]  /*0ce0*/  HADD2.F32 R98, -RZ, R85.H1_H1 ;  /* 0x30000055ff627230 */ /* 0x001fe40000004100 */
[C---:B-----5:R-:W-:Y:S01]  /*0cf0*/  FMUL.FTZ R3, R117.reuse, R4 ;  /* 0x0000000475037220 */ /* 0x060fe20000410000 */
        /* <DEDUP_REMOVED lines=52> */
.L_x_8073:
[----:B------:R-:W-:Y:S05]  /*1040*/  BSYNC.RECONVERGENT B1 ;  /* 0x0000000000017941 */ /* 0x000fea0003800200 */
.L_x_8072:
        /* <DEDUP_REMOVED lines=22> */
.L_x_8101:
        /* <DEDUP_REMOVED lines=45> */
[----:B------:R-:W-:Y:S01]  /*1480*/  F2FP.F16.F32.PACK_AB R87, R118, R125 ;  /* 0x0000007d7657723e */ /* 0x000fe200000000ff */
[C---:B------:R-:W-:Y:S01]  /*1490*/  FMUL.FTZ R125, R117.reuse, R116 ;  /* 0x00000074757d7220 */ /* 0x040fe20000410000 */
[----:B------:R-:W-:Y:S01]  /*14a0*/  F2FP.F16.F32.PACK_AB R86, R86, R85 ;  /* 0x000000555656723e */ /* 0x000fe200000000ff */
        /* <DEDUP_REMOVED lines=12> */
[----:B------:R-:W-:Y:S01]  /*1570*/  F2FP.F16.F32.PACK_AB R85, R84, R85 ;  /* 0x000000555455723e */ /* 0x000fe200000000ff */
        /* <DEDUP_REMOVED lines=11> */
[----:B------:R-:W-:Y:S01]  /*1630*/  F2FP.F16.F32.PACK_AB R84, R116, R84 ;  /* 0x000000547454723e */ /* 0x000fe200000000ff */
[----:B------:R-:W-:Y:S06]  /*1640*/  BRA `(.L_x_8080) ;  /* 0x0000000000f47947 */ /* 0x000fec0003800000 */
.L_x_8079:
        /* <DEDUP_REMOVED lines=21> */
[----:B------:R-:W-:Y:S01]  /*17a0*/  F2FP.F16.F32.PACK_AB R84, R79, R78 ;  /* 0x0000004e4f54723e */ /* 0x000fe200000000ff */
        /* <DEDUP_REMOVED lines=22> */
[----:B------:R-:W-:Y:S01]  /*1910*/  F2FP.F16.F32.PACK_AB R85, R83, R82 ;  /* 0x000000525355723e */ /* 0x000fe200000000ff */
[----:B------:R-:W-:Y:S01]  /*1920*/  FFMA.FTZ R83, R91, R114, R119 ;  /* 0x000000725b537223 */ /* 0x000fe20000010077 */
[----:B------:R-:W-:Y:S02]  /*1930*/  FSEL R87, R87, RZ, P6 ;  /* 0x000000ff57577208 */ /* 0x000fe40003000000 */
[----:B------:R-:W-:Y:S01]  /*1940*/  ISETP.GE.U32.AND P2, PT, R122, RZ, PT ;  /* 0x000000ff7a00720c */ /* 0x000fe20003f46070 */
[----:B------:R-:W-:Y:S01]  /*1950*/  FADD.FTZ R82, R88, -R83 ;  /* 0x8000005358527221 */ /* 0x000fe20000010000 */
[----:B------:R-:W-:Y:S01]  /*1960*/  FMUL.FTZ R83, R117, R116 ;  /* 0x0000007475537220 */ /* 0x000fe20000410000 */
[----:B------:R-:W-:-:S02]  /*1970*/  F2FP.F16.F32.PACK_AB R86, R87, R86 ;  /* 0x000000565756723e */ /* 0x000fc400000000ff */
        /* <DEDUP_REMOVED lines=9> */
[----:B------:R-:W-:-:S07]  /*1a10*/  F2FP.F16.F32.PACK_AB R87, R116, R87 ;  /* 0x000000577457723e */ /* 0x000fce00000000ff */
.L_x_8080:
        /* <DEDUP_REMOVED lines=8> */
.L_x_8078:
[----:B------:R-:W-:Y:S05]  /*1aa0*/  BSYNC.RECONVERGENT B2 ;  /* 0x0000000000027941 */ /* 0x000fea0003800200 */
.L_x_8077:
        /* <DEDUP_REMOVED lines=45> */
[----:B------:R-:W-:Y:S01]  /*1d80*/  F2FP.F16.F32.PACK_AB R85, R85, R84 ;  /* 0x000000545555723e */ /* 0x000fe200000000ff */
[----:B------:R-:W-:Y:S01]  /*1d90*/  FMUL.FTZ R84, R77, R106 ;  /* 0x0000006a4d547220 */ /* 0x000fe20000410000 */
[----:B------:R-:W-:Y:S01]  /*1da0*/  F2FP.F16.F32.PACK_AB R86, R87, R86 ;  /* 0x000000565756723e */ /* 0x000fe200000000ff */
        /* <DEDUP_REMOVED lines=18> */
.L_x_8082:
        /* <DEDUP_REMOVED lines=53> */
[----:B------:R-:W-:-:S02]  /*2220*/  F2FP.F16.F32.PACK_AB R87, R106, R87 ;  /* 0x000000576a57723e */ /* 0x000fc400000000ff */
[----:B------:R-:W-:Y:S02]  /*2230*/  F2FP.F16.F32.PACK_AB R86, R117, R86 ;  /* 0x000000567556723e */ /* 0x000fe400000000ff */
[----:B------:R-:W-:Y:S02]  /*2240*/  FSEL R106, R84, RZ, P5 ;  /* 0x000000ff546a7208 */ /* 0x000fe40002800000 */
[----:B------:R-:W-:Y:S02]  /*2250*/  FSEL R125, R125, RZ, P4 ;  /* 0x000000ff7d7d7208 */ /* 0x000fe40002000000 */
[----:B------:R-:W-:Y:S02]  /*2260*/  FSEL R84, R85, RZ, P2 ;  /* 0x000000ff55547208 */ /* 0x000fe40001000000 */
[----:B------:R-:W-:Y:S02]  /*2270*/  FSEL R117, R116, RZ, P3 ;  /* 0x000000ff74757208 */ /* 0x000fe40001800000 */
[----:B------:R-:W-:-:S02]  /*2280*/  F2FP.F16.F32.PACK_AB R85, R106, R125 ;  /* 0x0000007d6a55723e */ /* 0x000fc400000000ff */
[----:B------:R-:W-:-:S07]  /*2290*/  F2FP.F16.F32.PACK_AB R84, R117, R84 ;  /* 0x000000547554723e */ /* 0x000fce00000000ff */
.L_x_8083:
        /* <DEDUP_REMOVED lines=8> */
.L_x_8076:
        /* <DEDUP_REMOVED lines=36> */
[----:B------:R-:W-:Y:S01]  /*2560*/  F2FP.F16.F32.PACK_AB R87, R84, R125 ;  /* 0x0000007d5457723e */ /* 0x000fe200000000ff */
[----:B------:R-:W-:Y:S01]  /*2570*/  FFMA.FTZ R84, R111, R114, R119 ;  /* 0x000000726f547223 */ /* 0x000fe20000010077 */
[----:B------:R-:W-:Y:S01]  /*2580*/  FSEL R85, R85, RZ, P2 ;  /* 0x000000ff55557208 */ /* 0x000fe20001000000 */
[----:B------:R-:W-:Y:S01]  /*2590*/  FFMA.FTZ R125, R117, R116, R27 ;  /* 0x00000074757d7223 */ /* 0x000fe2000001001b */
[----:B------:R-:W-:Y:S01]  /*25a0*/  LOP3.LUT P1, RZ, R122, 0xff0000, RZ, 0xc0, !PT ;  /* 0x00ff00007aff7812 */ /* 0x000fe2000782c0ff */
[----:B------:R-:W-:Y:S01]  /*25b0*/  FADD.FTZ R84, R109, -R84 ;  /* 0x800000546d547221 */ /* 0x000fe20000010000 */
[----:B------:R-:W-:Y:S01]  /*25c0*/  F2FP.F16.F32.PACK_AB R86, R86, R85 ;  /* 0x000000555656723e */ /* 0x000fe200000000ff */
        /* <DEDUP_REMOVED lines=12> */
[----:B------:R-:W-:Y:S01]  /*2690*/  F2FP.F16.F32.PACK_AB R85, R84, R85 ;  /* 0x000000555455723e */ /* 0x000fe200000000ff */
        /* <DEDUP_REMOVED lines=11> */
[----:B------:R-:W-:Y:S01]  /*2750*/  F2FP.F16.F32.PACK_AB R84, R116, R84 ;  /* 0x000000547454723e */ /* 0x000fe200000000ff */
[C---:B0-----:R-:W-:Y:S01]  /*2760*/  IMAD.WIDE.U32 R124, R103.reuse, 0x10, R124 ;  /* 0x00000010677c7825 */ /* 0x041fe200078e007c */
[----:B------:R-:W-:-:S04]  /*2770*/  IADD3 R103, PT, PT, R103, 0x20, RZ ;  /* 0x0000002067677810 */ /* 0x000fc80007ffe0ff */
[----:B------:R1:W-:Y:S03]  /*2780*/  STG.E.128 desc[UR6][R124.64], R84 ;  /* 0x000000547c007986 */ /* 0x0003e6000c101d06 */
.L_x_8086:
[----:B------:R-:W-:Y:S05]  /*2790*/  BSYNC.RECONVERGENT B2 ;  /* 0x0000000000027941 */ /* 0x000fea0003800200 */
.L_x_8085:
        /* <DEDUP_REMOVED lines=55> */
[----:B------:R-:W-:Y:S02]  /*2b10*/  F2FP.F16.F32.PACK_AB R86, R85, R86 ;  /* 0x000000565556723e */ /* 0x000fe400000000ff */
[----:B------:R-:W-:-:S02]  /*2b20*/  FSEL R85, R118, RZ, P3 ;  /* 0x000000ff76557208 */ /* 0x000fc40001800000 */
[----:B------:R-:W-:Y:S01]  /*2b30*/  FSEL R114, R114, RZ, P4 ;  /* 0x000000ff72727208 */ /* 0x000fe20002000000 */
[----:B0-----:R-:W-:Y:S01]  /*2b40*/  IMAD.WIDE.U32 R116, R103, 0x10, R116 ;  /* 0x0000001067747825 */ /* 0x001fe200078e0074 */
[----:B------:R-:W-:Y:S02]  /*2b50*/  FSEL R84, R84, RZ, P1 ;  /* 0x000000ff54547208 */ /* 0x000fe40000800000 */
[----:B------:R-:W-:Y:S02]  /*2b60*/  FSEL R119, R119, RZ, P2 ;  /* 0x000000ff77777208 */ /* 0x000fe40001000000 */
[----:B------:R-:W-:Y:S02]  /*2b70*/  F2FP.F16.F32.PACK_AB R87, R106, R87 ;  /* 0x000000576a57723e */ /* 0x000fe400000000ff */
[----:B------:R-:W-:Y:S02]  /*2b80*/  F2FP.F16.F32.PACK_AB R85, R114, R85 ;  /* 0x000000557255723e */ /* 0x000fe400000000ff */
[----:B------:R-:W-:-:S05]  /*2b90*/  F2FP.F16.F32.PACK_AB R84, R119, R84 ;  /* 0x000000547754723e */ /* 0x000fca00000000ff */
[----:B------:R3:W-:Y:S01]  /*2ba0*/  STG.E.128 desc[UR6][R116.64], R84 ;  /* 0x0000005474007986 */ /* 0x0007e2000c101d06 */
[----:B------:R-:W-:Y:S05]  /*2bb0*/  BRA `(.L_x_8081) ;  /* 0x0000000800347947 */ /* 0x000fea0003800000 */
.L_x_8084:
        /* <DEDUP_REMOVED lines=47> */
[----:B------:R-:W-:Y:S01]  /*2eb0*/  F2FP.F16.F32.PACK_AB R85, R83, R82 ;  /* 0x000000525355723e */ /* 0x000fe200000000ff */
[-CC-:B------:R-:W-:Y:S01]  /*2ec0*/  FFMA.FTZ R83, R91, R114.reuse, R119.reuse ;  /* 0x000000725b537223 */ /* 0x180fe20000010077 */
[----:B------:R-:W-:Y:S01]  /*2ed0*/  FFMA.FTZ R82, R90, R114, R119 ;  /* 0x000000725a527223 */ /* 0x000fe20000010077 */
[----:B------:R-:W-:Y:S02]  /*2ee0*/  FSEL R87, R87, RZ, P5 ;  /* 0x000000ff57577208 */ /* 0x000fe40002800000 */
[----:B------:R-:W-:Y:S01]  /*2ef0*/  FADD.FTZ R83, R88, -R83 ;  /* 0x8000005358537221 */ /* 0x000fe20000010000 */
[----:B------:R-:W-:Y:S01]  /*2f00*/  FADD.FTZ R116, R89, -R82 ;  /* 0x8000005259747221 */ /* 0x000fe20000010000 */
[----:B------:R-:W-:-:S02]  /*2f10*/  F2FP.F16.F32.PACK_AB R86, R87, R86 ;  /* 0x000000565756723e */ /* 0x000fc400000000ff */
        /* <DEDUP_REMOVED lines=12> */
[----:B------:R-:W-:Y:S01]  /*2fe0*/  F2FP.F16.F32.PACK_AB R87, R116, R87 ;  /* 0x000000577457723e */ /* 0x000fe200000000ff */
[----:B0-----:R-:W0:Y:S02]  /*2ff0*/  LDC.64 R124, c[0x0][0x468] ;  /* 0x00011a00ff7c7b82 */ /* 0x001e240000000a00 */
[C---:B0-----:R-:W-:Y:S01]  /*3000*/  IMAD.WIDE.U32 R124, R103.reuse, 0x10, R124 ;  /* 0x00000010677c7825 */ /* 0x041fe200078e007c */
[----:B------:R-:W-:-:S04]  /*3010*/  IADD3 R103, PT, PT, R103, 0x20, RZ ;  /* 0x0000002067677810 */ /* 0x000fc80007ffe0ff */
[----:B------:R1:W-:Y:S03]  /*3020*/  STG.E.128 desc[UR6][R124.64], R84 ;  /* 0x000000547c007986 */ /* 0x0003e6000c101d06 */
.L_x_8088:
[----:B------:R-:W-:Y:S05]  /*3030*/  BSYNC.RECONVERGENT B2 ;  /* 0x0000000000027941 */ /* 0x000fea0003800200 */
.L_x_8087:
        /* <DEDUP_REMOVED lines=44> */
[----:B------:R-:W-:Y:S01]  /*3300*/  F2FP.F16.F32.PACK_AB R85, R85, R84 ;  /* 0x000000545555723e */ /* 0x000fe200000000ff */
[----:B------:R-:W-:Y:S01]  /*3310*/  FMUL.FTZ R84, R76, R106 ;  /* 0x0000006a4c547220 */ /* 0x000fe20000410000 */
[----:B------:R-:W-:Y:S01]  /*3320*/  F2FP.F16.F32.PACK_AB R86, R87, R86 ;  /* 0x000000565756723e */ /* 0x000fe200000000ff */
        /* <DEDUP_REMOVED lines=12> */
[----:B------:R-:W-:Y:S02]  /*33f0*/  F2FP.F16.F32.PACK_AB R84, R117, R84 ;  /* 0x000000547554723e */ /* 0x000fe400000000ff */
[----:B------:R-:W0:Y:S01]  /*3400*/  LDC.64 R116, c[0x0][0x468] ;  /* 0x00011a00ff747b82 */ /* 0x000e220000000a00 */
[----:B------:R-:W-:Y:S01]  /*3410*/  ISETP.GE.U32.AND.EX P1, PT, R121, 0x1000000, PT, P1 ;  /* 0x010000007900780c */ /* 0x000fe20003f26110 */
[----:B------:R4:W-:Y:S01]  /*3420*/  STG.E.128 desc[UR6][R118.64], R76 ;  /* 0x0000004c76007986 */ /* 0x0009e2000c101d06 */
[----:B------:R-:W-:-:S02]  /*3430*/  FSEL R87, R87, RZ, P4 ;  /* 0x000000ff57577208 */ /* 0x000fc40002000000 */
[----:B------:R-:W-:Y:S01]  /*3440*/  FSEL R114, R114, RZ, P1 ;  /* 0x000000ff72727208 */ /* 0x000fe20000800000 */
[----:B------:R4:W-:Y:S03]  /*3450*/  STG.E.128 desc[UR6][R118.64+0x10], R80 ;  /* 0x0000105076007986 */ /* 0x0009e6000c101d06 */
[----:B------:R-:W-:Y:S01]  /*3460*/  F2FP.F16.F32.PACK_AB R87, R114, R87 ;  /* 0x000000577257723e */ /* 0x000fe200000000ff */
[----:B0-----:R-:W-:-:S05]  /*3470*/  IMAD.WIDE.U32 R116, R103, 0x10, R116 ;  /* 0x0000001067747825 */ /* 0x001fca00078e0074 */
[----:B------:R4:W-:Y:S02]  /*3480*/  STG.E.128 desc[UR6][R116.64], R84 ;  /* 0x0000005474007986 */ /* 0x0009e4000c101d06 */
.L_x_8081:
[----:B------:R-:W-:Y:S05]  /*3490*/  BSYNC.RECONVERGENT B1 ;  /* 0x0000000000017941 */ /* 0x000fea0003800200 */
.L_x_8075:
[----:B-1234-:R-:W1:Y:S02]  /*34a0*/  LDC.64 R84, c[0x0][0x380] ;  /* 0x0000e000ff547b82 */ /* 0x01ee640000000a00 */
[----:B-1----:R-:W-:-:S04]  /*34b0*/  LEA R105, R84, R105, 0x2 ;  /* 0x0000006954697211 */ /* 0x002fc800078e10ff */
[----:B------:R-:W-:-:S13]  /*34c0*/  ISETP.GE.AND P1, PT, R105, R85, PT ;  /* 0x000000556900720c */ /* 0x000fda0003f26270 */
[----:B------:R-:W-:Y:S05]  /*34d0*/  @!P1 BRA `(.L_x_8089) ;  /* 0xffffffcc00e09947 */ /* 0x000fea000383ffff */
.L_x_8069:
[----:B------:R-:W-:Y:S05]  /*34e0*/  BSYNC B0 ;  /* 0x0000000000007941 */ /* 0x000fea0003800000 */
.L_x_8068:
        /* <DEDUP_REMOVED lines=140> */
.L_x_8074:
[----:B------:R-:W-:Y:S01]  /*3db0*/  HFMA2 R86, -RZ, RZ, 0, 5.9604644775390625e-08 ;  /* 0x00000001ff567431 */ /* 0x000fe200000001ff */
[----:B------:R-:W-:Y:S01]  /*3dc0*/  BSSY B1, `(.L_x_8090) ;  /* 0x0000006000017945 */ /* 0x000fe20003800000 */
[----:B------:R-:W-:Y:S02]  /*3dd0*/  MOV R85, 0x1f ;  /* 0x0000001f00557802 */ /* 0x000fe40000000f00 */
[----:B------:R-:W-:-:S07]  /*3de0*/  MOV R84, 0xffffffff ;  /* 0xffffffff00547802 */ /* 0x000fce0000000f00 */
[----:B-----5:R-:W-:Y:S05]  /*3df0*/  WARPSYNC.COLLECTIVE R84, `(.L_x_8091) ;  /* 0x0000000054087348 */ /* 0x020fea0003c00000 */
[----:B------:R0:W1:Y:S02]  /*3e00*/  SHFL.BFLY P5, R124, R119, R86, R85 ;  /* 0x0c000056777c7389 */ /* 0x00006400000a0055 */
[----:B01---5:R-:W-:Y:S05]  /*3e10*/  ENDCOLLECTIVE ;  /* 0x000000000000791b */ /* 0x023fea0003800000 */
.L_x_8091:
[----:B------:R-:W-:Y:S05]  /*3e20*/  BSYNC B1 ;  /* 0x0000000000017941 */ /* 0x000fea0003800000 */
.L_x_8090:
        /* <DEDUP_REMOVED lines=8> */
.L_x_8092:
[----:B------:R-:W-:Y:S01]  /*3eb0*/  MOV R119, R87 ;  /* 0x0000005700777202 */ /* 0x000fe20000000f00 */
[----:B------:R-:W-:Y:S01]  /*3ec0*/  HFMA2 R86, -RZ, RZ, 0, 1.1920928955078125e-07 ;  /* 0x00000002ff567431 */ /* 0x000fe200000001ff */
[----:B------:R-:W-:-:S07]  /*3ed0*/  MOV R125, R124 ;  /* 0x0000007c007d7202 */ /* 0x000fce0000000f00 */
[----:B------:R-:W-:Y:S05]  /*3ee0*/  WARPSYNC.COLLECTIVE R84, `(.L_x_8093) ;  /* 0x0000000054087348 */ /* 0x000fea0003c00000 */
[----:B------:R0:W1:Y:S02]  /*3ef0*/  SHFL.BFLY P5, R124, R119, R86, R85 ;  /* 0x0c000056777c7389 */ /* 0x00006400000a0055 */
[----:B01----:R-:W-:Y:S05]  /*3f00*/  ENDCOLLECTIVE ;  /* 0x000000000000791b */ /* 0x003fea0003800000 */
.L_x_8093:
[----:B------:R-:W-:-:S05]  /*3f10*/  FADD.FTZ R125, R125, R118 ;  /* 0x000000767d7d7221 */ /* 0x000fca0000010000 */
[----:B------:R-:W-:Y:S01]  /*3f20*/  MOV R119, R125 ;  /* 0x0000007d00777202 */ /* 0x000fe20000000f00 */
[----:B------:R-:W-:-:S07]  /*3f30*/  FADD.FTZ R114, R87, R124 ;  /* 0x0000007c57727221 */ /* 0x000fce0000010000 */
[----:B------:R-:W-:Y:S05]  /*3f40*/  WARPSYNC.COLLECTIVE R84, `(.L_x_8094) ;  /* 0x0000000054087348 */ /* 0x000fea0003c00000 */
[----:B------:R0:W1:Y:S02]  /*3f50*/  SHFL.BFLY P5, R124, R119, R86, R85 ;  /* 0x0c000056777c7389 */ /* 0x00006400000a0055 */
[----:B01----:R-:W-:Y:S05]  /*3f60*/  ENDCOLLECTIVE ;  /* 0x000000000000791b */ /* 0x003fea0003800000 */
.L_x_8094:
[----:B------:R-:W-:Y:S01]  /*3f70*/  MOV R119, R114 ;  /* 0x0000007200777202 */ /* 0x000fe20000000f00 */
[----:B------:R-:W-:Y:S01]  /*3f80*/  HFMA2 R86, -RZ, RZ, 0, 2.384185791015625e-07 ;  /* 0x00000004ff567431 */ /* 0x000fe200000001ff */
[----:B------:R-:W-:-:S07]  /*3f90*/  MOV R116, R124 ;  /* 0x0000007c00747202 */ /* 0x000fce0000000f00 */
[----:B------:R-:W-:Y:S05]  /*3fa0*/  WARPSYNC.COLLECTIVE R84, `(.L_x_8095) ;  /* 0x0000000054087348 */ /* 0x000fea0003c00000 */
[----:B------:R0:W1:Y:S02]  /*3fb0*/  SHFL.BFLY P5, R124, R119, R86, R85 ;  /* 0x0c000056777c7389 */ /* 0x00006400000a0055 */
[----:B01----:R-:W-:Y:S05]  /*3fc0*/  ENDCOLLECTIVE ;  /* 0x000000000000791b */ /* 0x003fea0003800000 */
.L_x_8095:
[----:B------:R-:W-:-:S05]  /*3fd0*/  FADD.FTZ R125, R125, R116 ;  /* 0x000000747d7d7221 */ /* 0x000fca0000010000 */
[----:B------:R-:W-:Y:S01]  /*3fe0*/  MOV R119, R125 ;  /* 0x0000007d00777202 */ /* 0x000fe20000000f00 */
[----:B------:R-:W-:-:S07]  /*3ff0*/  FADD.FTZ R116, R114, R124 ;  /* 0x0000007c72747221 */ /* 0x000fce0000010000 */
[----:B------:R-:W-:Y:S05]  /*4000*/  WARPSYNC.COLLECTIVE R84, `(.L_x_8096) ;  /* 0x0000000054087348 */ /* 0x000fea0003c00000 */
[----:B------:R0:W1:Y:S02]  /*4010*/  SHFL.BFLY P5, R124, R119, R86, R85 ;  /* 0x0c000056777c7389 */ /* 0x00006400000a0055 */
[----:B01----:R-:W-:Y:S05]  /*4020*/  ENDCOLLECTIVE ;  /* 0x000000000000791b */ /* 0x003fea0003800000 */
.L_x_8096:
[----:B------:R-:W-:Y:S01]  /*4030*/  MOV R119, R116 ;  /* 0x0000007400777202 */ /* 0x000fe20000000f00 */
[----:B------:R-:W-:Y:S01]  /*4040*/  HFMA2 R86, -RZ, RZ, 0, 4.76837158203125e-07 ;  /* 0x00000008ff567431 */ /* 0x000fe200000001ff */
[----:B------:R-:W-:-:S07]  /*4050*/  MOV R118, R124 ;  /* 0x0000007c00767202 */ /* 0x000fce0000000f00 */
[----:B------:R-:W-:Y:S05]  /*4060*/  WARPSYNC.COLLECTIVE R84, `(.L_x_8097) ;  /* 0x0000000054087348 */ /* 0x000fea0003c00000 */
[----:B------:R0:W1:Y:S02]  /*4070*/  SHFL.BFLY P5, R124, R119, R86, R85 ;  /* 0x0c000056777c7389 */ /* 0x00006400000a0055 */
[----:B01----:R-:W-:Y:S05]  /*4080*/  ENDCOLLECTIVE ;  /* 0x000000000000791b */ /* 0x003fea0003800000 */
.L_x_8097:
[----:B------:R-:W-:-:S05]  /*4090*/  FADD.FTZ R87, R125, R118 ;  /* 0x000000767d577221 */ /* 0x000fca0000010000 */
[----:B------:R-:W-:Y:S01]  /*40a0*/  MOV R119, R87 ;  /* 0x0000005700777202 */ /* 0x000fe20000000f00 */
[----:B------:R-:W-:-:S07]  /*40b0*/  FADD.FTZ R118, R116, R124 ;  /* 0x0000007c74767221 */ /* 0x000fce0000010000 */
[----:B------:R-:W-:Y:S05]  /*40c0*/  WARPSYNC.COLLECTIVE R84, `(.L_x_8098) ;  /* 0x0000000054087348 */ /* 0x000fea0003c00000 */
[----:B------:R0:W1:Y:S02]  /*40d0*/  SHFL.BFLY P5, R124, R119, R86, R85 ;  /* 0x0c000056777c7389 */ /* 0x00006400000a0055 */
[----:B01----:R-:W-:Y:S05]  /*40e0*/  ENDCOLLECTIVE ;  /* 0x000000000000791b */ /* 0x003fea0003800000 */
.L_x_8098:
[----:B------:R-:W-:Y:S01]  /*40f0*/  MOV R119, R118 ;  /* 0x0000007600777202 */ /* 0x000fe20000000f00 */
[----:B------:R-:W-:Y:S01]  /*4100*/  HFMA2 R86, -RZ, RZ, 0, 9.5367431640625e-07 ;  /* 0x00000010ff567431 */ /* 0x000fe200000001ff */
[----:B------:R-:W-:-:S07]  /*4110*/  MOV R114, R124 ;  /* 0x0000007c00727202 */ /* 0x000fce0000000f00 */
[----:B------:R-:W-:Y:S05]  /*4120*/  WARPSYNC.COLLECTIVE R84, `(.L_x_8099) ;  /* 0x0000000054087348 */ /* 0x000fea0003c00000 */
[----:B------:R0:W1:Y:S02]  /*4130*/  SHFL.BFLY P5, R124, R119, R86, R85 ;  /* 0x0c000056777c7389 */ /* 0x00006400000a0055 */
[----:B01----:R-:W-:Y:S05]  /*4140*/  ENDCOLLECTIVE ;  /* 0x000000000000791b */ /* 0x003fea0003800000 */
.L_x_8099:
[----:B------:R-:W-:-:S05]  /*4150*/  FADD.FTZ R87, R87, R114 ;  /* 0x0000007257577221 */ /* 0x000fca0000010000 */
[----:B------:R-:W-:Y:S02]  /*4160*/  MOV R119, R87 ;  /* 0x0000005700777202 */ /* 0x000fe40000000f00 */
[----:B------:R-:W-:-:S07]  /*4170*/  MOV R125, R124 ;  /* 0x0000007c007d7202 */ /* 0x000fce0000000f00 */
[----:B------:R-:W-:Y:S05]  /*4180*/  WARPSYNC.COLLECTIVE R84, `(.L_x_8100) ;  /* 0x0000000054087348 */ /* 0x000fea0003c00000 */
[----:B------:R0:W1:Y:S02]  /*4190*/  SHFL.BFLY P5, R124, R119, R86, R85 ;  /* 0x0c000056777c7389 */ /* 0x00006400000a0055 */
[----:B01----:R-:W-:Y:S05]  /*41a0*/  ENDCOLLECTIVE ;  /* 0x000000000000791b */ /* 0x003fea0003800000 */
.L_x_8100:
[----:B------:R-:W-:Y:S05]  /*41b0*/  BRA `(.L_x_8101) ;  /* 0xffffffcc00fc7947 */ /* 0x000fea000383ffff */
.L_x_8102:
        /* <DEDUP_REMOVED lines=12> */
.L_x_11296:


//--------------------- .text._ZN10layer_norm13ln_bwd_kernelINS_13Kernel_traitsIf6__halffS2_fjLj512ELj1ELj4ELj1ELj16ENS_18Kernel_traits_baseILj512EfS2_fS2_fjLj128EEEEELb1ELb0ELb0ELb1EEEvNS_9BwdParamsE --------------------------
	.section	.text._ZN10layer_norm13ln_bwd_kernelINS_13Kernel_traitsIf6__halffS2_fjLj512ELj1ELj4ELj1ELj16ENS_18Kernel_traits_baseILj512EfS2_fS2_fjLj128EEEEELb1ELb0ELb0ELb1EEEvNS_9BwdParamsE,"ax",@progbits
	.align	128
        .global         _ZN10layer_norm13ln_bwd_kernelINS_13Kernel_traitsIf6__halffS2_fjLj512ELj1ELj4ELj1ELj16ENS_18Kernel_traits_baseILj512EfS2_fS2_fjLj128EEEEELb1ELb0ELb0ELb1EEEvNS_9BwdParamsE
        .type           _ZN10layer_norm13ln_bwd_kernelINS_13Kernel_traitsIf6__halffS2_fjLj512ELj1ELj4ELj1ELj16ENS_18Kernel_traits_baseILj512EfS2_fS2_fjLj128EEEEELb1ELb0ELb0ELb1EEEvNS_9BwdParamsE,@function
        .size           _ZN10layer_norm13ln_bwd_kernelINS_13Kernel_traitsIf6__halffS2_fjLj512ELj1ELj4ELj1ELj16ENS_18Kernel_traits_baseILj512EfS2_fS2_fjLj128EEEEELb1ELb0ELb0ELb1EEEvNS_9BwdParamsE,(.L_x_11297 - _ZN10layer_norm13ln_bwd_kernelINS_13Kernel_traitsIf6__halffS2_fjLj512ELj1ELj4ELj1ELj16ENS_18Kernel_traits_baseILj512EfS2_fS2_fjLj128EEEEELb1ELb0ELb0ELb1EEEvNS_9BwdParamsE)
        .other          _ZN10layer_norm13ln_bwd_kernelINS_13Kernel_traitsIf6__halffS2_fjLj512ELj1ELj4ELj1ELj16ENS_18Kernel_traits_baseILj512EfS2_fS2_fjLj128EEEEELb1ELb0ELb0ELb1EEEvNS_9BwdParamsE,@"STO_CUDA_ENTRY STV_DEFAULT"
_ZN10layer_norm13ln_bwd_kernelINS_13Kernel_traitsIf6__halffS2_fjLj512ELj1ELj4ELj1ELj16ENS_18Kernel_traits_baseILj512EfS2_fS2_fjLj128EEEEELb1ELb0ELb0ELb1EEEvNS_9BwdParamsE:
.text._ZN10layer_norm13ln_bwd_kernelINS_13Kernel_traitsIf6__halffS2_fjLj512ELj1ELj4ELj1ELj16ENS_18Kernel_traits_baseILj512EfS2_fS2_fjLj128EEEEELb1ELb0ELb0ELb1EEEvNS_9BwdParamsE:
        /* <DEDUP_REMOVED lines=60> */
.L_x_8114:
        /* <DEDUP_REMOVED lines=9> */
[----:B0-----:R-:W-:-:S06]  /*0450*/  IMAD.WIDE R110, R98, 0x4, R110 ;  /* 0x00000004626e7825 */ /* 0x001fcc00078e026e */
[----:B------:R-:W4:Y:S01]  /*0460*/  LDG.E R110, desc[UR6][R110.64] ;  /* 0x000000066e6e7981 */ /* 0x000f22000c1e1900 */
[----:B------:R-:W0:Y:S01]  /*0470*/  LDC.64 R100, c[0x0][0x3c8] ;  /* 0x0000f200ff647b82 */ /* 0x000e220000000a00 */
[----:B-1----:R-:W-:Y:S01]  /*0480*/  @P0 IMAD.WIDE R78, R98, 0x2, R56 ;  /* 0x00000002624e0825 */ /* 0x002fe200078e0238 */
[----:B------:R-:W-:-:S04]  /*0490*/  IADD3 R99, PT, PT, R105, 0x20, RZ ;  /* 0x0000002069637810 */ /* 0x000fc80007ffe0ff */
[----:B------:R-:W4:Y:S01]  /*04a0*/  @P0 LDG.E.U16 R107, desc[UR6][R78.64] ;  /* 0x000000064e6b0981 */ /* 0x000f22000c1e1500 */
[----:B--2---:R-:W-:-:S05]  /*04b0*/  IMAD.WIDE.U32 R116, R105, 0x20, R102 ;  /* 0x0000002069747825 */ /* 0x004fca00078e0066 */
[----:B------:R-:W2:Y:S01]  /*04c0*/  LDG.E.128 R56, desc[UR6][R116.64] ;  /* 0x0000000674387981 */ /* 0x000ea2000c1e1d00 */
[----:B---3--:R-:W-:-:S03]  /*04d0*/  IMAD.WIDE.U32 R60, R105, 0x10, R76 ;  /* 0x00000010693c7825 */ /* 0x008fc600078e004c */
[----:B------:R-:W3:Y:S04]  /*04e0*/  LDG.E.128 R64, desc[UR6][R116.64+0x10] ;  /* 0x0000100674407981 */ /* 0x000ee8000c1e1d00 */
[----:B------:R-:W3:Y:S01]  /*04f0*/  LDG.E.128 R60, desc[UR6][R60.64] ;  /* 0x000000063c3c7981 */ /* 0x000ee2000c1e1d00 */
[----:B0-----:R-:W-:Y:S02]  /*0500*/  IMAD.WIDE R114, R98, 0x4, R100 ;  /* 0x0000000462727825 */ /* 0x001fe400078e0264 */
[----:B------:R-:W0:Y:S03]  /*0510*/  LDC.64 R100, c[0x0][0x3b0] ;  /* 0x0000ec00ff647b82 */ /* 0x000e260000000a00 */
[----:B------:R-:W3:Y:S01]  /*0520*/  LDG.E R106, desc[UR6][R114.64] ;  /* 0x00000006726a7981 */ /* 0x000ee2000c1e1900 */
[----:B------:R-:W-:-:S04]  /*0530*/  IMAD.WIDE.U32 R102, R99, 0x20, R102 ;  /* 0x0000002063667825 */ /* 0x000fc800078e0066 */
[----:B------:R-:W-:Y:S01]  /*0540*/  IMAD.WIDE.U32 R76, R99, 0x10, R76 ;  /* 0x00000010634c7825 */ /* 0x000fe200078e004c */
[----:B------:R-:W3:Y:S04]  /*0550*/  LDG.E.128 R68, desc[UR6][R102.64] ;  /* 0x0000000666447981 */ /* 0x000ee8000c1e1d00 */
[----:B------:R0:W3:Y:S04]  /*0560*/  LDG.E.128 R72, desc[UR6][R102.64+0x10] ;  /* 0x0000100666487981 */ /* 0x0000e8000c1e1d00 */
[----:B------:R-:W3:Y:S01]  /*0570*/  LDG.E.128 R76, desc[UR6][R76.64] ;  /* 0x000000064c4c7981 */ /* 0x000ee2000c1e1d00 */
[----:B0-----:R-:W-:-:S04]  /*0580*/  IMAD.WIDE.U32 R102, R105, 0x8, R100 ;  /* 0x0000000869667825 */ /* 0x001fc800078e0064 */
        /* <DEDUP_REMOVED lines=8> */
[----:B------:R-:W-:Y:S02]  /*0610*/  HFMA2 R104, -RZ, RZ, 1.875, 0 ;  /* 0x3f800000ff687431 */ /* 0x000fe400000001ff */
[----:B0-----:R-:W-:-:S05]  /*0620*/  @P1 IMAD.WIDE.U32 R108, R105, 0x20, R108 ;  /* 0x00000020696c1825 */ /* 0x001fca00078e006c */
[----:B------:R-:W5:Y:S01]  /*0630*/  @P1 LDG.E.128 R32, desc[UR6][R108.64] ;  /* 0x000000066c201981 */ /* 0x000f62000c1e1d00 */
[----:B-1----:R-:W-:-:S03]  /*0640*/  @P1 IMAD.WIDE.U32 R112, R99, 0x20, R112 ;  /* 0x0000002063701825 */ /* 0x002fc600078e0070 */
[----:B------:R0:W5:Y:S04]  /*0650*/  @P1 LDG.E.128 R36, desc[UR6][R108.64+0x10] ;  /* 0x000010066c241981 */ /* 0x000168000c1e1d00 */
[----:B------:R-:W5:Y:S04]  /*0660*/  @P1 LDG.E.128 R40, desc[UR6][R112.64] ;  /* 0x0000000670281981 */ /* 0x000f68000c1e1d00 */
[----:B------:R1:W5:Y:S01]  /*0670*/  @P1 LDG.E.128 R44, desc[UR6][R112.64+0x10] ;  /* 0x00001006702c1981 */ /* 0x000362000c1e1d00 */
[----:B------:R-:W-:Y:S01]  /*0680*/  UMOV UR5, 0xffffffff ;  /* 0xffffffff00057882 */ /* 0x000fe20000000000 */
[----:B----4-:R-:W-:Y:S01]  /*0690*/  FSEL R110, R110, RZ, !P2 ;  /* 0x000000ff6e6e7208 */ /* 0x010fe20005000000 */
[----:B------:R-:W-:-:S04]  /*06a0*/  @P0 HADD2.F32 R104, -RZ, R107.H0_H0 ;  /* 0x2000006bff680230 */ /* 0x000fc80000004100 */
[C---:B--2---:R-:W-:Y:S01]  /*06b0*/  FADD.FTZ R107, -R110.reuse, R56 ;  /* 0x000000386e6b7221 */ /* 0x044fe20000010100 */
[C---:B------:R-:W-:Y:S01]  /*06c0*/  FADD.FTZ R111, -R110.reuse, R59 ;  /* 0x0000003b6e6f7221 */ /* 0x040fe20000010100 */
[C---:B------:R-:W-:Y:S01]  /*06d0*/  FADD.FTZ R57, -R110.reuse, R57 ;  /* 0x000000396e397221 */ /* 0x040fe20000010100 */
[--C-:B---3--:R-:W-:Y:S02]  /*06e0*/  HADD2.F32 R59, -RZ, R60.reuse.H0_H0 ;  /* 0x2000003cff3b7230 */ /* 0x108fe40000004100 */
[----:B------:R-:W-:Y:S01]  /*06f0*/  FADD.FTZ R65, -R110, R65 ;  /* 0x000000416e417221 */ /* 0x000fe20000010100 */
[----:B------:R-:W-:Y:S02]  /*0700*/  HADD2.F32 R60, -RZ, R60.H1_H1 ;  /* 0x3000003cff3c7230 */ /* 0x000fe40000004100 */
[----:B------:R-:W-:Y:S01]  /*0710*/  FMUL.FTZ R56, R106, R107 ;  /* 0x0000006b6a387220 */ /* 0x000fe20000410000 */
[----:B------:R-:W-:-:S03]  /*0720*/  FADD.FTZ R96, R59, R96 ;  /* 0x000000603b607221 */ /* 0x000fc60000010000 */
[-C--:B------:R-:W-:Y:S01]  /*0730*/  FFMA.FTZ R97, R56, R59.reuse, R97 ;  /* 0x0000003b38617223 */ /* 0x080fe20000010061 */
[----:B------:R-:W-:Y:S01]  /*0740*/  FMUL.FTZ R59, R28, R59 ;  /* 0x0000003b1c3b7220 */ /* 0x000fe20000410000 */
[C---:B0-----:R-:W-:Y:S01]  /*0750*/  FADD.FTZ R109, -R110.reuse, R58 ;  /* 0x0000003a6e6d7221 */ /* 0x041fe20000010100 */
[C---:B------:R-:W-:Y:S01]  /*0760*/  FADD.FTZ R121, -R110.reuse, R70 ;  /* 0x000000466e797221 */ /* 0x040fe20000010100 */
[----:B------:R-:W-:Y:S02]  /*0770*/  HADD2.F32 R58, -RZ, R61.H0_H0 ;  /* 0x2000003dff3a7230 */ /* 0x000fe40000004100 */
[C---:B------:R-:W-:Y:S01]  /*0780*/  FADD.FTZ R123, -R110.reuse, R72 ;  /* 0x000000486e7b7221 */ /* 0x040fe20000010100 */
[C---:B------:R-:W-:Y:S01]  /*0790*/  FADD.FTZ R67, -R110.reuse, R67 ;  /* 0x000000436e437221 */ /* 0x040fe20000010100 */
[----:B------:R-:W-:Y:S01]  /*07a0*/  FADD.FTZ R125, -R110, R74 ;  /* 0x0000004a6e7d7221 */ /* 0x000fe20000010100 */
[----:B-1----:R-:W-:Y:S01]  /*07b0*/  FMUL.FTZ R112, R106, R65 ;  /* 0x000000416a707220 */ /* 0x002fe20000410000 */
[----:B------:R-:W-:-:S02]  /*07c0*/  HADD2.F32 R70, -RZ, R79.H0_H0 ;  /* 0x2000004fff467230 */ /* 0x000fc40000004100 */
[----:B------:R-:W-:Y:S01]  /*07d0*/  FADD.FTZ R118, RZ, R59 ;  /* 0x0000003bff767221 */ /* 0x000fe20000010000 */
[----:B------:R-:W-:Y:S02]  /*07e0*/  HADD2.F32 R72, -RZ, R79.H1_H1 ;  /* 0x3000004fff487230 */ /* 0x000fe40000004100 */
[----:B------:R-:W-:Y:S01]  /*07f0*/  FMUL.FTZ R79, R29, R60 ;  /* 0x0000003c1d4f7220 */ /* 0x000fe20000410000 */
[--C-:B------:R-:W-:Y:S02]  /*0800*/  HADD2.F32 R115, -RZ, R63.reuse.H0_H0 ;  /* 0x2000003fff737230 */ /* 0x100fe40000004100 */
[----:B------:R-:W-:Y:S01]  /*0810*/  FMUL.FTZ R74, R106, R57 ;  /* 0x000000396a4a7220 */ /* 0x000fe20000410000 */
[----:B------:R-:W-:Y:S02]  /*0820*/  HADD2.F32 R108, -RZ, R63.H1_H1 ;  /* 0x3000003fff6c7230 */ /* 0x000fe40000004100 */
[----:B------:R-:W-:Y:S01]  /*0830*/  FFMA.FTZ R65, R56, R59, RZ ;  /* 0x0000003b38417223 */ /* 0x000fe200000100ff */
[C---:B------:R-:W-:Y:S01]  /*0840*/  FADD.FTZ R63, -R110.reuse, R64 ;  /* 0x000000406e3f7221 */ /* 0x040fe20000010100 */
[C---:B------:R-:W-:Y:S01]  /*0850*/  FADD.FTZ R117, -R110.reuse, R66 ;  /* 0x000000426e757221 */ /* 0x040fe20000010100 */
[C---:B------:R-:W-:Y:S01]  /*0860*/  FADD.FTZ R119, -R110.reuse, R68 ;  /* 0x000000446e777221 */ /* 0x040fe20000010100 */
[C---:B------:R-:W-:Y:S01]  /*0870*/  FADD.FTZ R69, -R110.reuse, R69 ;  /* 0x000000456e457221 */ /* 0x040fe20000010100 */
[C---:B------:R-:W-:Y:S01]  /*0880*/  FADD.FTZ R71, -R110.reuse, R71 ;  /* 0x000000476e477221 */ /* 0x040fe20000010100 */
[C---:B------:R-:W-:Y:S01]  /*0890*/  FADD.FTZ R73, -R110.reuse, R73 ;  /* 0x000000496e497221 */ /* 0x040fe20000010100 */
[----:B------:R-:W-:Y:S01]  /*08a0*/  FADD.FTZ R75, -R110, R75 ;  /* 0x0000004b6e4b7221 */ /* 0x000fe20000010100 */
[----:B------:R-:W-:-:S02]  /*08b0*/  HADD2.F32 R113, -RZ, R61.H1_H1 ;  /* 0x3000003dff717230 */ /* 0x000fc40000004100 */
[----:B------:R-:W-:Y:S01]  /*08c0*/  FMUL.FTZ R110, R106, R109 ;  /* 0x0000006d6a6e7220 */ /* 0x000fe20000410000 */
[-C--:B------:R-:W-:Y:S01]  /*08d0*/  FMUL.FTZ R57, R30, R58.reuse ;  /* 0x0000003a1e397220 */ /* 0x080fe20000410000 */
[----:B------:R-:W-:Y:S01]  /*08e0*/  FMUL.FTZ R114, R106, R67 ;  /* 0x000000436a727220 */ /* 0x000fe20000410000 */
[----:B------:R-:W-:Y:S01]  /*08f0*/  FADD.FTZ R118, R79, R118 ;  /* 0x000000764f767221 */ /* 0x000fe20000010000 */
[----:B------:R-:W-:Y:S01]  /*0900*/  FFMA.FTZ R67, R74, R79, R65 ;  /* 0x0000004f4a437223 */ /* 0x000fe20000010041 */
[----:B------:R-:W-:Y:S02]  /*0910*/  HADD2.F32 R61, -RZ, R62.H0_H0 ;  /* 0x2000003eff3d7230 */ /* 0x000fe40000004100 */
        /* <DEDUP_REMOVED lines=10> */
[C---:B------:R-:W-:Y:S01]  /*09c0*/  FMUL.FTZ R63, R106.reuse, R63 ;  /* 0x0000003f6a3f7220 */ /* 0x040fe20000410000 */
[----:B------:R-:W-:Y:S01]  /*09d0*/  FMUL.FTZ R119, R106, R119 ;  /* 0x000000776a777220 */ /* 0x000fe20000410000 */
[-C--:B------:R-:W-:Y:S01]  /*09e0*/  FMUL.FTZ R60, R24, R61.reuse ;  /* 0x0000003d183c7220 */ /* 0x080fe20000410000 */
        /* <DEDUP_REMOVED lines=27> */
[--C-:B------:R-:W-:Y:S02]  /*0ba0*/  HADD2.F32 R66, -RZ, R77.reuse.H0_H0 ;  /* 0x2000004dff427230 */ /* 0x100fe40000004100 */
[----:B------:R-:W-:Y:S01]  /*0bb0*/  FADD.FTZ R8, R76, R8 ;  /* 0x000000084c087221 */ /* 0x000fe20000010000 */
[-C--:B------:R-:W-:Y:S01]  /*0bc0*/  FFMA.FTZ R85, R62, R76.reuse, R85 ;  /* 0x0000004c3e557223 */ /* 0x080fe20000010055 */
[----:B------:R-:W-:Y:S01]  /*0bd0*/  FMUL.FTZ R76, R21, R76 ;  /* 0x0000004c154c7220 */ /* 0x000fe20000410000 */
[----:B------:R-:W-:Y:S01]  /*0be0*/  FADD.FTZ R65, R118, R65 ;  /* 0x0000004176417221 */ /* 0x000fe20000010000 */
[----:B------:R-:W-:Y:S01]  /*0bf0*/  FFMA.FTZ R67, R119, R118, R64 ;  /* 0x0000007677437223 */ /* 0x000fe20000010040 */
[----:B------:R-:W-:Y:S01]  /*0c00*/  FMUL.FTZ R121, R106, R121 ;  /* 0x000000796a797220 */ /* 0x000fe20000410000 */
[----:B------:R-:W-:-:S02]  /*0c10*/  HADD2.F32 R68, -RZ, R77.H1_H1 ;  /* 0x3000004dff447230 */ /* 0x000fc40000004100 */
[----:B------:R-:W-:Y:S01]  /*0c20*/  FMUL.FTZ R120, R22, R66 ;  /* 0x0000004216787220 */ /* 0x000fe20000410000 */
[----:B------:R-:W-:Y:S01]  /*0c30*/  FADD.FTZ R65, R65, R76 ;  /* 0x0000004c41417221 */ /* 0x000fe20000010000 */
        /* <DEDUP_REMOVED lines=58> */
.L_x_8126:
        /* <DEDUP_REMOVED lines=28> */
[----:B------:R-:W-:Y:S01]  /*11a0*/  LOP3.LUT P5, RZ, R102, 0xff00, RZ, 0xc0, !PT ;  /* 0x0000ff0066ff7812 */ /* 0x000fe200078ac0ff */
[----:B------:R-:W-:Y:S01]  /*11b0*/  FADD.FTZ R58, R58, -R111 ;  /* 0x8000006f3a3a7221 */ /* 0x000fe20000010000 */
[----:B------:R-:W-:Y:S01]  /*11c0*/  FADD.FTZ R59, R59, -R56 ;  /* 0x800000383b3b7221 */ /* 0x000fe20000010000 */
[-C--:B------:R-:W-:Y:S01]  /*11d0*/  FMUL.FTZ R57, R57, R104.reuse ;  /* 0x0000006839397220 */ /* 0x080fe20000410000 */
[----:B------:R-:W-:Y:S01]  /*11e0*/  LOP3.LUT P2, RZ, R102, 0xff000000, RZ, 0xc0, !PT ;  /* 0xff00000066ff7812 */ /* 0x000fe2000784c0ff */
[----:B------:R-:W-:Y:S01]  /*11f0*/  FADD.FTZ R65, R108, -R65 ;  /* 0x800000416c417221 */ /* 0x000fe20000010000 */
[----:B------:R-:W-:Y:S01]  /*1200*/  FFMA.FTZ R59, R106, R59, R32 ;  /* 0x0000003b6a3b7223 */ /* 0x000fe20000010020 */
[----:B------:R-:W-:Y:S01]  /*1210*/  FMUL.FTZ R57, R57, UR4 ;  /* 0x0000000439397c20 */ /* 0x000fe20008410000 */
[----:B------:R-:W-:Y:S01]  /*1220*/  FADD.FTZ R112, R61, -R112 ;  /* 0x800000703d707221 */ /* 0x000fe20000010000 */
[----:B------:R-:W-:Y:S01]  /*1230*/  FADD.FTZ R63, R60, -R63 ;  /* 0x8000003f3c3f7221 */ /* 0x000fe20000010000 */
[----:B------:R-:W-:Y:S01]  /*1240*/  FMUL.FTZ R59, R59, R104 ;  /* 0x000000683b3b7220 */ /* 0x000fe20000410000 */
[C---:B------:R-:W-:Y:S01]  /*1250*/  FFMA.FTZ R65, R106.reuse, R65, R39 ;  /* 0x000000416a417223 */ /* 0x040fe20000010027 */
[----:B------:R-:W-:Y:S01]  /*1260*/  FSEL R62, R57, RZ, P5 ;  /* 0x000000ff393e7208 */ /* 0x000fe20002800000 */
[----:B------:R-:W-:Y:S01]  /*1270*/  FFMA.FTZ R57, R106, R58, R35 ;  /* 0x0000003a6a397223 */ /* 0x000fe20000010023 */
[----:B------:R-:W-:Y:S01]  /*1280*/  FMUL.FTZ R59, R59, UR4 ;  /* 0x000000043b3b7c20 */ /* 0x000fe20008410000 */
[----:B------:R-:W-:Y:S01]  /*1290*/  LOP3.LUT P3, RZ, R102, 0xff, RZ, 0xc0, !PT ;  /* 0x000000ff66ff7812 */ /* 0x000fe2000786c0ff */
[C---:B------:R-:W-:Y:S01]  /*12a0*/  FFMA.FTZ R63, R106.reuse, R63, R36 ;  /* 0x0000003f6a3f7223 */ /* 0x040fe20000010024 */
[-C--:B------:R-:W-:Y:S01]  /*12b0*/  FMUL.FTZ R57, R57, R104.reuse ;  /* 0x0000006839397220 */ /* 0x080fe20000410000 */
[----:B------:R-:W-:Y:S01]  /*12c0*/  FFMA.FTZ R67, R106, R67, R34 ;  /* 0x000000436a437223 */ /* 0x000fe20000010022 */
[----:B------:R-:W-:Y:S01]  /*12d0*/  FADD.FTZ R121, R120, -R121 ;  /* 0x8000007978797221 */ /* 0x000fe20000010000 */
[-C--:B------:R-:W-:Y:S01]  /*12e0*/  FMUL.FTZ R65, R65, R104.reuse ;  /* 0x0000006841417220 */ /* 0x080fe20000410000 */
[----:B------:R-:W-:Y:S01]  /*12f0*/  FMUL.FTZ R57, R57, UR4 ;  /* 0x0000000439397c20 */ /* 0x000fe20008410000 */
[----:B------:R-:W-:Y:S01]  /*1300*/  ISETP.GE.U32.AND P1, PT, R102, RZ, PT ;  /* 0x000000ff6600720c */ /* 0x000fe20003f26070 */
[----:B------:R-:W-:Y:S01]  /*1310*/  FADD.FTZ R115, R115, -R64 ;  /* 0x8000004073737221 */ /* 0x000fe20000010000 */
[----:B------:R-:W-:Y:S01]  /*1320*/  FADD.FTZ R119, R118, -R119 ;  /* 0x8000007776777221 */ /* 0x000fe20000010000 */
[----:B------:R-:W-:Y:S01]  /*1330*/  FSEL R77, R59, RZ, P3 ;  /* 0x000000ff3b4d7208 */ /* 0x000fe20001800000 */
[-C--:B------:R-:W-:Y:S01]  /*1340*/  FMUL.FTZ R63, R63, R104.reuse ;  /* 0x000000683f3f7220 */ /* 0x080fe20000410000 */
[----:B------:R-:W-:Y:S01]  /*1350*/  FSEL R61, R57, RZ, P2 ;  /* 0x000000ff393d7208 */ /* 0x000fe20001000000 */
[----:B------:R-:W-:Y:S01]  /*1360*/  FMUL.FTZ R67, R67, R104 ;  /* 0x0000006843437220 */ /* 0x000fe20000410000 */
[----:B------:R-:W0:Y:S01]  /*1370*/  LDC.64 R56, c[0x0][0x468] ;  /* 0x00011a00ff387b82 */ /* 0x000e220000000a00 */
[C---:B------:R-:W-:Y:S01]  /*1380*/  FFMA.FTZ R59, R106.reuse, R112, R37 ;  /* 0x000000706a3b7223 */ /* 0x040fe20000010025 */
[C---:B------:R-:W-:Y:S01]  /*1390*/  FFMA.FTZ R121, R106.reuse, R121, R42 ;  /* 0x000000796a797223 */ /* 0x040fe2000001002a */
[----:B------:R-:W-:Y:S01]  /*13a0*/  FMUL.FTZ R65, R65, UR4 ;  /* 0x0000000441417c20 */ /* 0x000fe20008410000 */
[----:B------:R-:W-:Y:S01]  /*13b0*/  ISETP.GE.U32.AND.EX P1, PT, R103, 0x1000000, PT, P1 ;  /* 0x010000006700780c */ /* 0x000fe20003f26110 */
        /* <DEDUP_REMOVED lines=11> */
[----:B------:R-:W-:Y:S01]  /*1470*/  LOP3.LUT P4, RZ, R103, 0xff, RZ, 0xc0, !PT ;  /* 0x000000ff67ff7812 */ /* 0x000fe2000788c0ff */
[-C--:B------:R-:W-:Y:S01]  /*1480*/  FMUL.FTZ R59, R59, R104.reuse ;  /* 0x000000683b3b7220 */ /* 0x080fe20000410000 */
[-C--:B------:R-:W-:Y:S01]  /*1490*/  FMUL.FTZ R121, R121, R104.reuse ;  /* 0x0000006879797220 */ /* 0x080fe20000410000 */
[-C--:B------:R-:W-:Y:S01]  /*14a0*/  FMUL.FTZ R115, R115, R104.reuse ;  /* 0x0000006873737220 */ /* 0x080fe20000410000 */
[----:B------:R-:W-:Y:S01]  /*14b0*/  FMUL.FTZ R119, R119, R104 ;  /* 0x0000006877777220 */ /* 0x000fe20000410000 */
[----:B------:R-:W-:Y:S01]  /*14c0*/  FSEL R102, R65, RZ, P1 ;  /* 0x000000ff41667208 */ /* 0x000fe20000800000 */
        /* <DEDUP_REMOVED lines=8> */
[----:B------:R-:W-:Y:S01]  /*1550*/  FMUL.FTZ R74, R121, UR4 ;  /* 0x00000004794a7c20 */ /* 0x000fe20008410000 */
[----:B------:R-:W-:Y:S01]  /*1560*/  LOP3.LUT P3, RZ, R103, 0xff00, RZ, 0xc0, !PT ;  /* 0x0000ff0067ff7812 */ /* 0x000fe2000786c0ff */
[----:B------:R-:W-:Y:S01]  /*1570*/  FMUL.FTZ R115, R115, UR4 ;  /* 0x0000000473737c20 */ /* 0x000fe20008410000 */
[----:B------:R-:W-:Y:S01]  /*1580*/  FSEL R60, R60, RZ, P6 ;  /* 0x000000ff3c3c7208 */ /* 0x000fe20003000000 */
[----:B------:R-:W-:Y:S01]  /*1590*/  FMUL.FTZ R72, R119, UR4 ;  /* 0x0000000477487c20 */ /* 0x000fe20008410000 */
[C---:B------:R-:W-:Y:S01]  /*15a0*/  LOP3.LUT P4, RZ, R100.reuse, 0xff0000, RZ, 0xc0, !PT ;  /* 0x00ff000064ff7812 */ /* 0x040fe2000788c0ff */
[-C--:B------:R-:W-:Y:S01]  /*15b0*/  FMUL.FTZ R125, R125, R104.reuse ;  /* 0x000000687d7d7220 */ /* 0x080fe20000410000 */
[-C--:B------:R-:W-:Y:S01]  /*15c0*/  FMUL.FTZ R71, R71, R104.reuse ;  /* 0x0000006847477220 */ /* 0x080fe20000410000 */
[----:B------:R-:W-:Y:S01]  /*15d0*/  LOP3.LUT P5, RZ, R103, 0xff0000, RZ, 0xc0, !PT ;  /* 0x00ff000067ff7812 */ /* 0x000fe200078ac0ff */
[-C--:B------:R-:W-:Y:S01]  /*15e0*/  FMUL.FTZ R73, R73, R104.reuse ;  /* 0x0000006849497220 */ /* 0x080fe20000410000 */
[C---:B------:R-:W-:Y:S01]  /*15f0*/  LOP3.LUT P6, RZ, R100.reuse, 0xff, RZ, 0xc0, !PT ;  /* 0x000000ff64ff7812 */ /* 0x040fe200078cc0ff */
[-C--:B------:R-:W-:Y:S01]  /*1600*/  FMUL.FTZ R68, R65, R104.reuse ;  /* 0x0000006841447220 */ /* 0x080fe20000410000 */
[----:B------:R-:W-:Y:S01]  /*1610*/  ISETP.GE.U32.AND P1, PT, R100, RZ, PT ;  /* 0x000000ff6400720c */ /* 0x000fe20003f26070 */
        /* <DEDUP_REMOVED lines=12> */
[----:B------:R-:W-:Y:S01]  /*16e0*/  ISETP.GE.U32.AND.EX P1, PT, R101, 0x1000000, PT, P1 ;  /* 0x010000006500780c */ /* 0x000fe20003f26110 */
[----:B------:R-:W-:Y:S01]  /*16f0*/  FMUL.FTZ R68, R68, UR4 ;  /* 0x0000000444447c20 */ /* 0x000fe20008410000 */
[C---:B------:R-:W-:Y:S01]  /*1700*/  LOP3.LUT P2, RZ, R100.reuse, 0xff00, RZ, 0xc0, !PT ;  /* 0x0000ff0064ff7812 */ /* 0x040fe2000784c0ff */
[----:B0-----:R-:W-:Y:S01]  /*1710*/  IMAD.WIDE.U32 R64, R105, 0x10, R56 ;  /* 0x0000001069407825 */ /* 0x001fe200078e0038 */
[----:B------:R-:W-:-:S02]  /*1720*/  LOP3.LUT P3, RZ, R100, 0xff000000, RZ, 0xc0, !PT ;  /* 0xff00000064ff7812 */ /* 0x000fc4000786c0ff */
[----:B------:R-:W-:Y:S01]  /*1730*/  LOP3.LUT P5, RZ, R101, 0xff, RZ, 0xc0, !PT ;  /* 0x000000ff65ff7812 */ /* 0x000fe200078ac0ff */
[----:B------:R-:W-:Y:S01]  /*1740*/  IMAD.WIDE.U32 R66, R99, 0x10, R56 ;  /* 0x0000001063427825 */ /* 0x000fe200078e0038 */
[----:B------:R-:W-:Y:S02]  /*1750*/  LOP3.LUT P6, RZ, R101, 0xff00, RZ, 0xc0, !PT ;  /* 0x0000ff0065ff7812 */ /* 0x000fe400078cc0ff */
[----:B------:R-:W-:Y:S02]  /*1760*/  F2FP.F16.F32.PACK_AB R58, R63, R58 ;  /* 0x0000003a3f3a723e */ /* 0x000fe400000000ff */
[----:B------:R-:W-:Y:S02]  /*1770*/  F2FP.F16.F32.PACK_AB R57, R61, R60 ;  /* 0x0000003c3d39723e */ /* 0x000fe400000000ff */
[----:B------:R-:W-:Y:S02]  /*1780*/  F2FP.F16.F32.PACK_AB R56, R62, R77 ;  /* 0x0000004d3e38723e */ /* 0x000fe400000000ff */
        /* <DEDUP_REMOVED lines=11> */
[----:B------:R-:W-:-:S05]  /*1840*/  F2FP.F16.F32.PACK_AB R60, R73, R72 ;  /* 0x00000048493c723e */ /* 0x000fca00000000ff */
[----:B------:R1:W-:Y:S01]  /*1850*/  STG.E.128 desc[UR6][R66.64], R60 ;  /* 0x0000003c42007986 */ /* 0x0003e2000c101d06 */
[----:B------:R-:W-:Y:S05]  /*1860*/  BRA `(.L_x_8109) ;  /* 0x0000001800387947 */ /* 0x000fea0003800000 */
.L_x_8108:
[-CC-:B------:R-:W-:Y:S01]  /*1870*/  FFMA.FTZ R74, R74, R67.reuse, R66.reuse ;  /* 0x000000434a4a7223 */ /* 0x180fe20000010042 */
[-CC-:B------:R-:W-:Y:S01]  /*1880*/  FFMA.FTZ R56, R56, R67.reuse, R66.reuse ;  /* 0x0000004338387223 */ /* 0x180fe20000010042 */
[-CC-:B------:R-:W-:Y:S01]  /*1890*/  FFMA.FTZ R63, R63, R67.reuse, R66.reuse ;  /* 0x000000433f3f7223 */ /* 0x180fe20000010042 */
[----:B------:R-:W-:Y:S01]  /*18a0*/  FFMA.FTZ R111, R111, R67, R66 ;  /* 0x000000436f6f7223 */ /* 0x000fe20000010042 */
[----:B------:R-:W-:Y:S01]  /*18b0*/  FADD.FTZ R74, R79, -R74 ;  /* 0x8000004a4f4a7221 */ /* 0x000fe20000010000 */
[----:B------:R-:W-:Y:S01]  /*18c0*/  FADD.FTZ R59, R59, -R56 ;  /* 0x800000383b3b7221 */ /* 0x000fe20000010000 */
[----:B------:R-:W-:Y:S01]  /*18d0*/  FADD.FTZ R63, R60, -R63 ;  /* 0x8000003f3c3f7221 */ /* 0x000fe20000010000 */
[----:B-----5:R-:W-:Y:S01]  /*18e0*/  LOP3.LUT P5, RZ, R102, 0xff00, RZ, 0xc0, !PT ;  /* 0x0000ff0066ff7812 */ /* 0x020fe200078ac0ff */
[C---:B------:R-:W-:Y:S01]  /*18f0*/  FFMA.FTZ R65, R106.reuse, R74, R33 ;  /* 0x0000004a6a417223 */ /* 0x040fe20000010021 */
[C---:B------:R-:W-:Y:S01]  /*1900*/  FFMA.FTZ R64, R106.reuse, R59, R32 ;  /* 0x0000003b6a407223 */ /* 0x040fe20000010020 */
[----:B------:R-:W-:Y:S01]  /*1910*/  FFMA.FTZ R56, R106, R63, R36 ;  /* 0x0000003f6a387223 */ /* 0x000fe20000010024 */
[-CC-:B------:R-:W-:Y:S01]  /*1920*/  FFMA.FTZ R110, R110, R67.reuse, R66.reuse ;  /* 0x000000436e6e7223 */ /* 0x180fe20000010042 */
[-C--:B------:R-:W-:Y:S01]  /*1930*/  FMUL.FTZ R52, R65, R104.reuse ;  /* 0x0000006841347220 */ /* 0x080fe20000410000 */
[-C--:B------:R-:W-:Y:S01]  /*1940*/  FMUL.FTZ R50, R64, R104.reuse ;  /* 0x0000006840327220 */ /* 0x080fe20000410000 */
[----:B------:R-:W-:Y:S01]  /*1950*/  FADD.FTZ R58, R58, -R111 ;  /* 0x8000006f3a3a7221 */ /* 0x000fe20000010000 */
[----:B------:R-:W-:Y:S01]  /*1960*/  LOP3.LUT P3, RZ, R102, 0xff, RZ, 0xc0, !PT ;  /* 0x000000ff66ff7812 */ /* 0x000fe2000786c0ff */
[----:B------:R-:W-:Y:S01]  /*1970*/  FMUL.FTZ R52, R52, UR4 ;  /* 0x0000000434347c20 */ /* 0x000fe20008410000 */
[----:B------:R-:W-:Y:S01]  /*1980*/  LOP3.LUT P6, RZ, R102, 0xff0000, RZ, 0xc0, !PT ;  /* 0x00ff000066ff7812 */ /* 0x000fe200078cc0ff */
[----:B------:R-:W-:Y:S01]  /*1990*/  FMUL.FTZ R50, R50, UR4 ;  /* 0x0000000432327c20 */ /* 0x000fe20008410000 */
[----:B------:R-:W-:Y:S01]  /*19a0*/  LOP3.LUT P2, RZ, R102, 0xff000000, RZ, 0xc0, !PT ;  /* 0xff00000066ff7812 */ /* 0x000fe2000784c0ff */
[-CC-:B------:R-:W-:Y:S01]  /*19b0*/  FFMA.FTZ R112, R112, R67.reuse, R66.reuse ;  /* 0x0000004370707223 */ /* 0x180fe20000010042 */
[----:B------:R-:W-:Y:S01]  /*19c0*/  ISETP.GE.U32.AND P1, PT, R102, RZ, PT ;  /* 0x000000ff6600720c */ /* 0x000fe20003f26070 */
        /* <DEDUP_REMOVED lines=11> */
[----:B------:R-:W-:Y:S01]  /*1a80*/  FMUL.FTZ R52, R56, R104 ;  /* 0x0000006838347220 */ /* 0x000fe20000410000 */
[----:B------:R-:W-:Y:S01]  /*1a90*/  FADD.FTZ R57, R57, -R110 ;  /* 0x8000006e39397221 */ /* 0x000fe20000010000 */
[----:B------:R-:W-:Y:S01]  /*1aa0*/  FFMA.FTZ R67, R106, R58, R35 ;  /* 0x0000003a6a437223 */ /* 0x000fe20000010023 */
[----:B------:R-:W-:Y:S01]  /*1ab0*/  FSEL R77, R50, RZ, P3 ;  /* 0x000000ff324d7208 */ /* 0x000fe20001800000 */
[----:B------:R-:W-:Y:S01]  /*1ac0*/  FMUL.FTZ R52, R52, UR4 ;  /* 0x0000000434347c20 */ /* 0x000fe20008410000 */
[----:B------:R-:W-:Y:S01]  /*1ad0*/  LOP3.LUT P4, RZ, R103, 0xff, RZ, 0xc0, !PT ;  /* 0x000000ff67ff7812 */ /* 0x000fe2000788c0ff */
[----:B------:R-:W-:Y:S01]  /*1ae0*/  FFMA.FTZ R66, R106, R57, R34 ;  /* 0x000000396a427223 */ /* 0x000fe20000010022 */
[-C--:B------:R-:W-:Y:S01]  /*1af0*/  FMUL.FTZ R50, R67, R104.reuse ;  /* 0x0000006843327220 */ /* 0x080fe20000410000 */
[----:B------:R-:W-:Y:S01]  /*1b00*/  FADD.FTZ R112, R61, -R112 ;  /* 0x800000703d707221 */ /* 0x000fe20000010000 */
[----:B------:R-:W-:Y:S01]  /*1b10*/  FADD.FTZ R115, R115, -R48 ;  /* 0x8000003073737221 */ /* 0x000fe20000010000 */
[----:B------:R-:W-:Y:S01]  /*1b20*/  FMUL.FTZ R48, R66, R104 ;  /* 0x0000006842307220 */ /* 0x000fe20000410000 */
[----:B------:R-:W-:Y:S01]  /*1b30*/  FADD.FTZ R108, R108, -R53 ;  /* 0x800000356c6c7221 */ /* 0x000fe20000010000 */
[----:B------:R-:W-:Y:S01]  /*1b40*/  FMUL.FTZ R50, R50, UR4 ;  /* 0x0000000432327c20 */ /* 0x000fe20008410000 */
[----:B------:R-:W-:Y:S01]  /*1b50*/  FSEL R62, R52, RZ, P4 ;  /* 0x000000ff343e7208 */ /* 0x000fe20002000000 */
[----:B------:R-:W0:Y:S01]  /*1b60*/  LDC.64 R54, c[0x0][0x478] ;  /* 0x00011e00ff367b82 */ /* 0x000e220000000a00 */
[----:B------:R-:W-:Y:S01]  /*1b70*/  FFMA.FTZ R57, R106, R112, R37 ;  /* 0x000000706a397223 */ /* 0x000fe20000010025 */
[----:B------:R-:W-:Y:S01]  /*1b80*/  FMUL.FTZ R48, R48, UR4 ;  /* 0x0000000430307c20 */ /* 0x000fe20008410000 */
[----:B------:R-:W-:Y:S01]  /*1b90*/  FSEL R60, R50, RZ, P2 ;  /* 0x000000ff323c7208 */ /* 0x000fe20001000000 */
[----:B------:R-:W-:Y:S01]  /*1ba0*/  FADD.FTZ R119, R118, -R119 ;  /* 0x8000007776777221 */ /* 0x000fe20000010000 */
[----:B------:R-:W-:Y:S01]  /*1bb0*/  FMUL.FTZ R50, R57, R104 ;  /* 0x0000006839327220 */ /* 0x000fe20000410000 */
[----:B------:R-:W-:Y:S01]  /*1bc0*/  FADD.FTZ R121, R120, -R121 ;  /* 0x8000007978797221 */ /* 0x000fe20000010000 */
[C---:B------:R-:W-:Y:S01]  /*1bd0*/  LOP3.LUT P3, RZ, R103.reuse, 0xff00, RZ, 0xc0, !PT ;  /* 0x0000ff0067ff7812 */ /* 0x040fe2000786c0ff */
[----:B------:R-:W1:Y:S01]  /*1be0*/  LDC.64 R52, c[0x0][0x468] ;  /* 0x00011a00ff347b82 */ /* 0x000e620000000a00 */
[C---:B------:R-:W-:Y:S01]  /*1bf0*/  LOP3.LUT P5, RZ, R103.reuse, 0xff0000, RZ, 0xc0, !PT ;  /* 0x00ff000067ff7812 */ /* 0x040fe200078ac0ff */
[----:B------:R-:W-:Y:S01]  /*1c00*/  FFMA.FTZ R59, R106, R108, R39 ;  /* 0x0000006c6a3b7223 */ /* 0x000fe20000010027 */
[----:B------:R-:W-:Y:S01]  /*1c10*/  ISETP.GE.U32.AND.EX P1, PT, R103, 0x1000000, PT, P1 ;  /* 0x010000006700780c */ /* 0x000fe20003f26110 */
[----:B------:R-:W-:Y:S01]  /*1c20*/  FMUL.FTZ R103, R50, UR4 ;  /* 0x0000000432677c20 */ /* 0x000fe20008410000 */
[----:B------:R-:W-:Y:S01]  /*1c30*/  FSEL R61, R48, RZ, P6 ;  /* 0x000000ff303d7208 */ /* 0x000fe20003000000 */
[C---:B------:R-:W-:Y:S01]  /*1c40*/  FFMA.FTZ R48, R106.reuse, R119, R40 ;  /* 0x000000776a307223 */ /* 0x040fe20000010028 */
[----:B------:R-:W-:Y:S01]  /*1c50*/  FFMA.FTZ R50, R106, R121, R42 ;  /* 0x000000796a327223 */ /* 0x000fe2000001002a */
[-C--:B------:R-:W-:Y:S01]  /*1c60*/  FMUL.FTZ R72, R59, R104.reuse ;  /* 0x000000683b487220 */ /* 0x080fe20000410000 */
[----:B------:R-:W-:Y:S01]  /*1c70*/  LOP3.LUT P6, RZ, R100, 0xff, RZ, 0xc0, !PT ;  /* 0x000000ff64ff7812 */ /* 0x000fe200078cc0ff */
[-C--:B------:R-:W-:Y:S01]  /*1c80*/  FMUL.FTZ R73, R48, R104.reuse ;  /* 0x0000006830497220 */ /* 0x080fe20000410000 */
[----:B------:R-:W-:Y:S01]  /*1c90*/  FMUL.FTZ R74, R50, R104 ;  /* 0x00000068324a7220 */ /* 0x000fe20000410000 */
[----:B------:R-:W-:Y:S01]  /*1ca0*/  FMUL.FTZ R72, R72, UR4 ;  /* 0x0000000448487c20 */ /* 0x000fe20008410000 */
[----:B------:R-:W-:Y:S01]  /*1cb0*/  LOP3.LUT P4, RZ, R100, 0xff0000, RZ, 0xc0, !PT ;  /* 0x00ff000064ff7812 */ /* 0x000fe2000788c0ff */
[----:B------:R-:W-:Y:S01]  /*1cc0*/  FMUL.FTZ R73, R73, UR4 ;  /* 0x0000000449497c20 */ /* 0x000fe20008410000 */
[----:B------:R-:W-:Y:S01]  /*1cd0*/  FMUL.FTZ R74, R74, UR4 ;  /* 0x000000044a4a7c20 */ /* 0x000fe20008410000 */
[----:B------:R-:W-:Y:S01]  /*1ce0*/  FFMA.FTZ R58, R106, R115, R38 ;  /* 0x000000736a3a7223 */ /* 0x000fe20000010026 */
[----:B------:R-:W-:Y:S01]  /*1cf0*/  FSEL R103, R103, RZ, P3 ;  /* 0x000000ff67677208 */ /* 0x000fe20001800000 */
[----:B------:R-:W-:Y:S01]  /*1d00*/  FADD.FTZ R49, R76, -R49 ;  /* 0x800000314c317221 */ /* 0x000fe20000010000 */
[----:B------:R-:W-:Y:S01]  /*1d10*/  FSEL R108, R72, RZ, P1 ;  /* 0x000000ff486c7208 */ /* 0x000fe20000800000 */
[----:B------:R-:W-:Y:S01]  /*1d20*/  FADD.FTZ R116, R69, -R116 ;  /* 0x8000007445747221 */ /* 0x000fe20000010000 */
[----:B------:R-:W-:Y:S01]  /*1d30*/  FADD.FTZ R123, R68, -R123 ;  /* 0x8000007b447b7221 */ /* 0x000fe20000010000 */
[----:B------:R-:W-:Y:S01]  /*1d40*/  FADD.FTZ R78, R78, -R51 ;  /* 0x800000334e4e7221 */ /* 0x000fe20000010000 */
[----:B------:R-:W-:Y:S01]  /*1d50*/  FADD.FTZ R125, R70, -R125 ;  /* 0x8000007d467d7221 */ /* 0x000fe20000010000 */
[C---:B------:R-:W-:Y:S01]  /*1d60*/  LOP3.LUT P2, RZ, R100.reuse, 0xff00, RZ, 0xc0, !PT ;  /* 0x0000ff0064ff7812 */ /* 0x040fe2000784c0ff */
[----:B------:R-:W-:Y:S01]  /*1d70*/  FADD.FTZ R124, R71, -R124 ;  /* 0x8000007c477c7221 */ /* 0x000fe20000010000 */
[C---:B------:R-:W-:Y:S01]  /*1d80*/  LOP3.LUT P3, RZ, R100.reuse, 0xff000000, RZ, 0xc0, !PT ;  /* 0xff00000064ff7812 */ /* 0x040fe2000786c0ff */
[----:B0-----:R-:W-:Y:S01]  /*1d90*/  IMAD.WIDE.U32 R68, R99, 0x20, R54 ;  /* 0x0000002063447825 */ /* 0x001fe200078e0036 */
[----:B------:R-:W-:-:S03]  /*1da0*/  ISETP.GE.U32.AND P1, PT, R100, RZ, PT ;  /* 0x000000ff6400720c */ /* 0x000fc60003f26070 */
[----:B------:R-:W-:Y:S01]  /*1db0*/  FMUL.FTZ R63, R58, R104 ;  /* 0x000000683a3f7220 */ /* 0x000fe20000410000 */
[----:B------:R-:W-:Y:S01]  /*1dc0*/  FSEL R79, R73, RZ, P6 ;  /* 0x000000ff494f7208 */ /* 0x000fe20003000000 */
[----:B------:R-:W-:Y:S01]  /*1dd0*/  IMAD.WIDE.U32 R72, R105, 0x20, R54 ;  /* 0x0000002069487825 */ /* 0x000fe200078e0036 */
[----:B------:R-:W-:-:S03]  /*1de0*/  FSEL R100, R74, RZ, P4 ;  /* 0x000000ff4a647208 */ /* 0x000fc60002000000 */
[C---:B------:R-:W-:Y:S01]  /*1df0*/  FFMA.FTZ R49, R106.reuse, R49, R41 ;  /* 0x000000316a317223 */ /* 0x040fe20000010029 */
[----:B------:R-:W-:Y:S01]  /*1e00*/  FFMA.FTZ R51, R106, R116, R43 ;  /* 0x000000746a337223 */ /* 0x000fe2000001002b */
[----:B-1----:R-:W-:-:S04]  /*1e10*/  IMAD.WIDE.U32 R70, R105, 0x10, R52 ;  /* 0x0000001069467825 */ /* 0x002fc800078e0034 */
[C---:B------:R-:W-:Y:S01]  /*1e20*/  FFMA.FTZ R54, R106.reuse, R125, R46 ;  /* 0x0000007d6a367223 */ /* 0x040fe2000001002e */
[----:B------:R-:W-:Y:S01]  /*1e30*/  FFMA.FTZ R55, R106, R124, R47 ;  /* 0x0000007c6a377223 */ /* 0x000fe2000001002f */
[----:B------:R0:W-:Y:S01]  /*1e40*/  STG.E.128 desc[UR6][R72.64], R64 ;  /* 0x0000004048007986 */ /* 0x0001e2000c101d06 */
[----:B------:R-:W-:-:S04]  /*1e50*/  IMAD.WIDE.U32 R74, R99, 0x10, R52 ;  /* 0x00000010634a7825 */ /* 0x000fc800078e0034 */
[C---:B------:R-:W-:Y:S01]  /*1e60*/  FFMA.FTZ R52, R106.reuse, R123, R44 ;  /* 0x0000007b6a347223 */ /* 0x040fe2000001002c */
[----:B------:R-:W-:Y:S01]  /*1e70*/  FFMA.FTZ R53, R106, R78, R45 ;  /* 0x0000004e6a357223 */ /* 0x000fe2000001002d */
[----:B------:R-:W-:Y:S01]  /*1e80*/  FMUL.FTZ R63, R63, UR4 ;  /* 0x000000043f3f7c20 */ /* 0x000fe20008410000 */
[----:B------:R-:W-:Y:S01]  /*1e90*/  FMUL.FTZ R76, R54, R104 ;  /* 0x00000068364c7220 */ /* 0x000fe20000410000 */
[C---:B------:R-:W-:Y:S01]  /*1ea0*/  LOP3.LUT P6, RZ, R101.reuse, 0xff00, RZ, 0xc0, !PT ;  /* 0x0000ff0065ff7812 */ /* 0x040fe200078cc0ff */
[----:B------:R2:W-:Y:S01]  /*1eb0*/  STG.E.128 desc[UR6][R72.64+0x10], R56 ;  /* 0x0000103848007986 */ /* 0x0005e2000c101d06 */
[----:B------:R-:W-:Y:S01]  /*1ec0*/  LOP3.LUT P4, RZ, R101, 0xff0000, RZ, 0xc0, !PT ;  /* 0x00ff000065ff7812 */ /* 0x000fe2000788c0ff */
[----:B------:R-:W-:Y:S01]  /*1ed0*/  FMUL.FTZ R76, R76, UR4 ;  /* 0x000000044c4c7c20 */ /* 0x000fe20008410000 */
[----:B------:R-:W-:Y:S02]  /*1ee0*/  FSEL R63, R63, RZ, P5 ;  /* 0x000000ff3f3f7208 */ /* 0x000fe40002800000 */
[----:B------:R-:W-:-:S02]  /*1ef0*/  LOP3.LUT P5, RZ, R101, 0xff, RZ, 0xc0, !PT ;  /* 0x000000ff65ff7812 */ /* 0x000fc400078ac0ff */
[----:B------:R-:W-:Y:S02]  /*1f00*/  ISETP.GE.U32.AND.EX P1, PT, R101, 0x1000000, PT, P1 ;  /* 0x010000006500780c */ /* 0x000fe40003f26110 */
        /* <DEDUP_REMOVED lines=29> */
.L_x_8107:
        /* <DEDUP_REMOVED lines=11> */
[C---:B------:R-:W-:Y:S01]  /*2190*/  FMUL.FTZ R57, R106.reuse, R79 ;  /* 0x0000004f6a397220 */ /* 0x040fe20000410000 */
[C---:B------:R-:W-:Y:S01]  /*21a0*/  FMUL.FTZ R63, R106.reuse, R63 ;  /* 0x0000003f6a3f7220 */ /* 0x040fe20000410000 */
[----:B------:R-:W-:Y:S01]  /*21b0*/  FMUL.FTZ R65, R106, R65 ;  /* 0x000000416a417220 */ /* 0x000fe20000410000 */
[----:B------:R-:W-:Y:S01]  /*21c0*/  LOP3.LUT P6, RZ, R102, 0xff0000, RZ, 0xc0, !PT ;  /* 0x00ff000066ff7812 */ /* 0x000fe200078cc0ff */
[-C--:B------:R-:W-:Y:S01]  /*21d0*/  FMUL.FTZ R57, R57, R104.reuse ;  /* 0x0000006839397220 */ /* 0x080fe20000410000 */
[-C--:B------:R-:W-:Y:S01]  /*21e0*/  FMUL.FTZ R63, R63, R104.reuse ;  /* 0x000000683f3f7220 */ /* 0x080fe20000410000 */
[-C--:B------:R-:W-:Y:S01]  /*21f0*/  FMUL.FTZ R65, R65, R104.reuse ;  /* 0x0000006841417220 */ /* 0x080fe20000410000 */
[----:B------:R-:W-:Y:S01]  /*2200*/  LOP3.LUT P3, RZ, R103, 0xff, RZ, 0xc0, !PT ;  /* 0x000000ff67ff7812 */ /* 0x000fe2000786c0ff */
[----:B------:R-:W-:Y:S01]  /*2210*/  FMUL.FTZ R57, R57, UR4 ;  /* 0x0000000439397c20 */ /* 0x000fe20008410000 */
[----:B------:R-:W-:Y:S01]  /*2220*/  FMUL.FTZ R63, R63, UR4 ;  /* 0x000000043f3f7c20 */ /* 0x000fe20008410000 */
[----:B------:R-:W-:Y:S01]  /*2230*/  FMUL.FTZ R65, R65, UR4 ;  /* 0x0000000441417c20 */ /* 0x000fe20008410000 */
[----:B------:R-:W-:Y:S01]  /*2240*/  FADD.FTZ R111, R58, -R111 ;  /* 0x8000006f3a6f7221 */ /* 0x000fe20000010000 */
[-CC-:B------:R-:W-:Y:S01]  /*2250*/  FFMA.FTZ R112, R112, R67.reuse, R66.reuse ;  /* 0x0000004370707223 */ /* 0x180fe20000010042 */
[-CC-:B------:R-:W-:Y:S01]  /*2260*/  FFMA.FTZ R58, R117, R67.reuse, R66.reuse ;  /* 0x00000043753a7223 */ /* 0x180fe20000010042 */
[-CC-:B------:R-:W-:Y:S01]  /*2270*/  FFMA.FTZ R75, R114, R67.reuse, R66.reuse ;  /* 0x00000043724b7223 */ /* 0x180fe20000010042 */
[----:B------:R-:W-:Y:S01]  /*2280*/  FFMA.FTZ R56, R56, R67, R66 ;  /* 0x0000004338387223 */ /* 0x000fe20000010042 */
[----:B------:R-:W-:Y:S01]  /*2290*/  FSEL R60, R57, RZ, P2 ;  /* 0x000000ff393c7208 */ /* 0x000fe20001000000 */
[----:B------:R-:W-:Y:S01]  /*22a0*/  FADD.FTZ R73, R115, -R58 ;  /* 0x8000003a73497221 */ /* 0x000fe20000010000 */
[----:B------:R-:W-:Y:S01]  /*22b0*/  FSEL R57, R63, RZ, P6 ;  /* 0x000000ff3f397208 */ /* 0x000fe20003000000 */
[----:B------:R-:W-:Y:S01]  /*22c0*/  FADD.FTZ R75, R108, -R75 ;  /* 0x8000004b6c4b7221 */ /* 0x000fe20000010000 */
[----:B------:R-:W-:Y:S01]  /*22d0*/  FSEL R63, R65, RZ, P3 ;  /* 0x000000ff413f7208 */ /* 0x000fe20001800000 */
        /* <DEDUP_REMOVED lines=33> */
.L_x_8110:
        /* <DEDUP_REMOVED lines=61> */
.L_x_8111:
        /* <DEDUP_REMOVED lines=10> */
[-CC-:B0-----:R-:W-:Y:S01]  /*2960*/  FFMA.FTZ R49, R62, R67.reuse, R66.reuse ;  /* 0x000000433e317223 */ /* 0x181fe20000010042 */
[-CC-:B------:R-:W-:Y:S01]  /*2970*/  FFMA.FTZ R116, R116, R67.reuse, R66.reuse ;  /* 0x0000004374747223 */ /* 0x180fe20000010042 */
[----:B------:R-:W-:Y:S01]  /*2980*/  FADD.FTZ R121, R120, -R121 ;  /* 0x8000007978797221 */ /* 0x000fe20000010000 */
[----:B------:R-:W-:Y:S01]  /*2990*/  FADD.FTZ R123, R68, -R123 ;  /* 0x8000007b447b7221 */ /* 0x000fe20000010000 */
[----:B------:R-:W-:Y:S01]  /*29a0*/  FADD.FTZ R49, R76, -R49 ;  /* 0x800000314c317221 */ /* 0x000fe20000010000 */
        /* <DEDUP_REMOVED lines=10> */
[----:B------:R-:W-:Y:S01]  /*2a50*/  LOP3.LUT P5, RZ, R100, 0xff0000, RZ, 0xc0, !PT ;  /* 0x00ff000064ff7812 */ /* 0x000fe200078ac0ff */
[----:B------:R-:W-:Y:S01]  /*2a60*/  FFMA.FTZ R66, R124, R67, R66 ;  /* 0x000000437c427223 */ /* 0x000fe20000010042 */
[----:B------:R-:W-:Y:S01]  /*2a70*/  FMUL.FTZ R53, R53, UR4 ;  /* 0x0000000435357c20 */ /* 0x000fe20008410000 */
[----:B------:R-:W-:Y:S01]  /*2a80*/  LOP3.LUT P6, RZ, R101, 0xff, RZ, 0xc0, !PT ;  /* 0x000000ff65ff7812 */ /* 0x000fe200078cc0ff */
[----:B------:R-:W-:Y:S01]  /*2a90*/  FMUL.FTZ R48, R48, UR4 ;  /* 0x0000000430307c20 */ /* 0x000fe20008410000 */
[----:B------:R-:W-:Y:S01]  /*2aa0*/  FSEL R57, R51, RZ, P5 ;  /* 0x000000ff33397208 */ /* 0x000fe20002800000 */
[----:B------:R-:W-:Y:S01]  /*2ab0*/  FADD.FTZ R55, R78, -R55 ;  /* 0x800000374e377221 */ /* 0x000fe20000010000 */
[----:B------:R-:W-:Y:S01]  /*2ac0*/  FADD.FTZ R125, R70, -R125 ;  /* 0x8000007d467d7221 */ /* 0x000fe20000010000 */
[----:B------:R-:W-:Y:S01]  /*2ad0*/  LOP3.LUT P2, RZ, R100, 0xff00, RZ, 0xc0, !PT ;  /* 0x0000ff0064ff7812 */ /* 0x000fe2000784c0ff */
[----:B------:R-:W-:Y:S01]  /*2ae0*/  FADD.FTZ R51, R69, -R116 ;  /* 0x8000007445337221 */ /* 0x000fe20000010000 */
[----:B------:R-:W-:Y:S01]  /*2af0*/  FADD.FTZ R71, R71, -R66 ;  /* 0x8000004247477221 */ /* 0x000fe20000010000 */
[----:B------:R-:W-:Y:S01]  /*2b00*/  FADD.FTZ R119, R118, -R119 ;  /* 0x8000007776777221 */ /* 0x000fe20000010000 */
[----:B------:R-:W-:Y:S01]  /*2b10*/  FSEL R58, R53, RZ, P6 ;  /* 0x000000ff353a7208 */ /* 0x000fe20003000000 */
[C---:B------:R-:W-:Y:S01]  /*2b20*/  FMUL.FTZ R53, R106.reuse, R55 ;  /* 0x000000376a357220 */ /* 0x040fe20000410000 */
        /* <DEDUP_REMOVED lines=31> */
.L_x_8112:
[-CC-:B------:R-:W-:Y:S01]  /*2d20*/  FFMA.FTZ R119, R119, R67.reuse, R66.reuse ;  /* 0x0000004377777223 */ /* 0x180fe20000010042 */
[-CC-:B------:R-:W-:Y:S01]  /*2d30*/  FFMA.FTZ R121, R121, R67.reuse, R66.reuse ;  /* 0x0000004379797223 */ /* 0x180fe20000010042 */
[-CC-:B------:R-:W-:Y:S01]  /*2d40*/  FFMA.FTZ R123, R123, R67.reuse, R66.reuse ;  /* 0x000000437b7b7223 */ /* 0x180fe20000010042 */
[-CC-:B0-----:R-:W-:Y:S01]  /*2d50*/  FFMA.FTZ R57, R62, R67.reuse, R66.reuse ;  /* 0x000000433e397223 */ /* 0x181fe20000010042 */
        /* <DEDUP_REMOVED lines=57> */
.L_x_8113:
[----:B------:R-:W0:Y:S01]  /*30f0*/  @P1 LDC.64 R62, c[0x0][0x478] ;  /* 0x00011e00ff3e1b82 */ /* 0x000e220000000a00 */
[----:B------:R-:W-:-:S04]  /*3100*/  IMAD.WIDE.U32 R60, R99, 0x10, R60 ;  /* 0x00000010633c7825 */ /* 0x000fc800078e003c */
[----:B0-----:R-:W-:-:S05]  /*3110*/  @P1 IMAD.WIDE.U32 R62, R99, 0x20, R62 ;  /* 0x00000020633e1825 */ /* 0x001fca00078e003e */
[----:B------:R0:W-:Y:S04]  /*3120*/  @P1 STG.E.128 desc[UR6][R62.64], R48 ;  /* 0x000000303e001986 */ /* 0x0001e8000c101d06 */
[----:B------:R0:W-:Y:S04]  /*3130*/  @P1 STG.E.128 desc[UR6][R62.64+0x10], R52 ;  /* 0x000010343e001986 */ /* 0x0001e8000c101d06 */
[----:B------:R0:W-:Y:S02]  /*3140*/  STG.E.128 desc[UR6][R60.64], R56 ;  /* 0x000000383c007986 */ /* 0x0001e4000c101d06 */
.L_x_8109:
[----:B012---:R-:W0:Y:S02]  /*3150*/  LDC.64 R56, c[0x0][0x380] ;  /* 0x0000e000ff387b82 */ /* 0x007e240000000a00 */
[----:B0-----:R-:W-:-:S04]  /*3160*/  LEA R98, R56, R98, 0x2 ;  /* 0x0000006238627211 */ /* 0x001fc800078e10ff */
[----:B------:R-:W-:-:S13]  /*3170*/  ISETP.GE.AND P1, PT, R98, R57, PT ;  /* 0x000000396200720c */ /* 0x000fda0003f26270 */
[----:B------:R-:W-:Y:S05]  /*3180*/  @!P1 BRA `(.L_x_8114) ;  /* 0xffffffd0008c9947 */ /* 0x000fea000383ffff */
[----:B------:R-:W-:Y:S05]  /*3190*/  BSYNC B1 ;  /* 0x0000000000017941 */ /* 0x000fea0003800000 */
.L_x_8105:
        /* <DEDUP_REMOVED lines=31> */
.L_x_8104:
[----:B------:R-:W-:Y:S05]  /*3390*/  BSYNC B0 ;  /* 0x0000000000007941 */ /* 0x000fea0003800000 */
.L_x_8103:
        /* <DEDUP_REMOVED lines=105> */
.L_x_8106:
[----:B------:R-:W-:Y:S01]  /*3a30*/  BSSY B2, `(.L_x_8115) ;  /* 0x0000007000027945 */ /* 0x000fe20003800000 */
[----:B------:R-:W-:Y:S02]  /*3a40*/  MOV R75, 0x1 ;  /* 0x00000001004b7802 */ /* 0x000fe40000000f00 */
[----:B------:R-:W-:Y:S02]  /*3a50*/  MOV R73, 0x1f ;  /* 0x0000001f00497802 */ /* 0x000fe40000000f00 */
[----:B------:R-:W-:-:S07]  /*3a60*/  MOV R72, 0xffffffff ;  /* 0xffffffff00487802 */ /* 0x000fce0000000f00 */
[----:B-----5:R-:W-:Y:S05]  /*3a70*/  WARPSYNC.COLLECTIVE R72, `(.L_x_8116) ;  /* 0x0000000048087348 */ /* 0x020fea0003c00000 */
[----:B------:R0:W1:Y:S02]  /*3a80*/  SHFL.BFLY P3, R64, R77, R75, R73 ;  /* 0x0c00004b4d407389 */ /* 0x0000640000060049 */
[----:B01---5:R-:W-:Y:S05]  /*3a90*/  ENDCOLLECTIVE ;  /* 0x000000000000791b */ /* 0x023fea0003800000 */
.L_x_8116:
[----:B------:R-:W-:Y:S05]  /*3aa0*/  BSYNC B2 ;  /* 0x0000000000027941 */ /* 0x000fea0003800000 */
.L_x_8115:
        /* <DEDUP_REMOVED lines=8> */
.L_x_8117:
[----:B------:R-:W-:Y:S01]  /*3b30*/  MOV R77, R67 ;  /* 0x00000043004d7202 */ /* 0x000fe20000000f00 */
[----:B------:R-:W-:Y:S01]  /*3b40*/  HFMA2 R75, -RZ, RZ, 0, 1.1920928955078125e-07 ;  /* 0x00000002ff4b7431 */ /* 0x000fe200000001ff */
[----:B------:R-:W-:-:S07]  /*3b50*/  MOV R66, R64 ;  /* 0x0000004000427202 */ /* 0x000fce0000000f00 */
[----:B------:R-:W-:Y:S05]  /*3b60*/  WARPSYNC.COLLECTIVE R72, `(.L_x_8118) ;  /* 0x0000000048087348 */ /* 0x000fea0003c00000 */
[----:B------:R0:W1:Y:S02]  /*3b70*/  SHFL.BFLY P3, R64, R77, R75, R73 ;  /* 0x0c00004b4d407389 */ /* 0x0000640000060049 */
[----:B01----:R-:W-:Y:S05]  /*3b80*/  ENDCOLLECTIVE ;  /* 0x000000000000791b */ /* 0x003fea0003800000 */
.L_x_8118:
[----:B------:R-:W-:-:S05]  /*3b90*/  FADD.FTZ R107, R65, R66 ;  /* 0x00000042416b7221 */ /* 0x000fca0000010000 */
[----:B------:R-:W-:Y:S01]  /*3ba0*/  MOV R77, R107 ;  /* 0x0000006b004d7202 */ /* 0x000fe20000000f00 */
[----:B------:R-:W-:-:S07]  /*3bb0*/  FADD.FTZ R109, R67, R64 ;  /* 0x00000040436d7221 */ /* 0x000fce0000010000 */
[----:B------:R-:W-:Y:S05]  /*3bc0*/  WARPSYNC.COLLECTIVE R72, `(.L_x_8119) ;  /* 0x0000000048087348 */ /* 0x000fea0003c00000 */
[----:B------:R0:W1:Y:S02]  /*3bd0*/  SHFL.BFLY P3, R64, R77, R75, R73 ;  /* 0x0c00004b4d407389 */ /* 0x0000640000060049 */
[----:B01----:R-:W-:Y:S05]  /*3be0*/  ENDCOLLECTIVE ;  /* 0x000000000000791b */ /* 0x003fea0003800000 */
.L_x_8119:
[----:B------:R-:W-:Y:S01]  /*3bf0*/  MOV R77, R109 ;  /* 0x0000006d004d7202 */ /* 0x000fe20000000f00 */
[----:B------:R-:W-:Y:S01]  /*3c00*/  HFMA2 R75, -RZ, RZ, 0, 2.384185791015625e-07 ;  /* 0x00000004ff4b7431 */ /* 0x000fe200000001ff */
[----:B------:R-:W-:-:S07]  /*3c10*/  MOV R66, R64 ;  /* 0x0000004000427202 */ /* 0x000fce0000000f00 */
[----:B------:R-:W-:Y:S05]  /*3c20*/  WARPSYNC.COLLECTIVE R72, `(.L_x_8120) ;  /* 0x0000000048087348 */ /* 0x000fea0003c00000 */
[----:B------:R0:W1:Y:S02]  /*3c30*/  SHFL.BFLY P3, R64, R77, R75, R73 ;  /* 0x0c00004b4d407389 */ /* 0x0000640000060049 */
[----:B01----:R-:W-:Y:S05]  /*3c40*/  ENDCOLLECTIVE ;  /* 0x000000000000791b */ /* 0x003fea0003800000 */
.L_x_8120:
[----:B------:R-:W-:-:S05]  /*3c50*/  FADD.FTZ R113, R107, R66 ;  /* 0x000000426b717221 */ /* 0x000fca0000010000 */
[----:B------:R-:W-:Y:S01]  /*3c60*/  MOV R77, R113 ;  /* 0x00000071004d7202 */ /* 0x000fe20000000f00 */
[----:B------:R-:W-:-:S07]  /*3c70*/  FADD.FTZ R109, R109, R64 ;  /* 0x000000406d6d7221 */ /* 0x000fce0000010000 */
[----:B------:R-:W-:Y:S05]  /*3c80*/  WARPSYNC.COLLECTIVE R72, `(.L_x_8121) ;  /* 0x0000000048087348 */ /* 0x000fea0003c00000 */
[----:B------:R0:W1:Y:S02]  /*3c90*/  SHFL.BFLY P3, R64, R77, R75, R73 ;  /* 0x0c00004b4d407389 */ /* 0x0000640000060049 */
[----:B01----:R-:W-:Y:S05]  /*3ca0*/  ENDCOLLECTIVE ;  /* 0x000000000000791b */ /* 0x003fea0003800000 */
.L_x_8121:
[----:B------:R-:W-:Y:S01]  /*3cb0*/  MOV R77, R109 ;  /* 0x0000006d004d7202 */ /* 0x000fe20000000f00 */
[----:B------:R-:W-:Y:S01]  /*3cc0*/  HFMA2 R75, -RZ, RZ, 0, 4.76837158203125e-07 ;  /* 0x00000008ff4b7431 */ /* 0x000fe200000001ff */
[----:B------:R-:W-:-:S07]  /*3cd0*/  MOV R66, R64 ;  /* 0x0000004000427202 */ /* 0x000fce0000000f00 */
[----:B------:R-:W-:Y:S05]  /*3ce0*/  WARPSYNC.COLLECTIVE R72, `(.L_x_8122) ;  /* 0x0000000048087348 */ /* 0x000fea0003c00000 */
[----:B------:R0:W1:Y:S02]  /*3cf0*/  SHFL.BFLY P3, R64, R77, R75, R73 ;  /* 0x0c00004b4d407389 */ /* 0x0000640000060049 */
[----:B01----:R-:W-:Y:S05]  /*3d00*/  ENDCOLLECTIVE ;  /* 0x000000000000791b */ /* 0x003fea0003800000 */
.L_x_8122:
[----:B------:R-:W-:-:S05]  /*3d10*/  FADD.FTZ R113, R113, R66 ;  /* 0x0000004271717221 */ /* 0x000fca0000010000 */
[----:B------:R-:W-:Y:S01]  /*3d20*/  MOV R77, R113 ;  /* 0x00000071004d7202 */ /* 0x000fe20000000f00 */
[----:B------:R-:W-:-:S07]  /*3d30*/  FADD.FTZ R66, R109, R64 ;  /* 0x000000406d427221 */ /* 0x000fce0000010000 */
[----:B------:R-:W-:Y:S05]  /*3d40*/  WARPSYNC.COLLECTIVE R72, `(.L_x_8123) ;  /* 0x0000000048087348 */ /* 0x000fea0003c00000 */
[----:B------:R0:W1:Y:S02]  /*3d50*/  SHFL.BFLY P3, R64, R77, R75, R73 ;  /* 0x0c00004b4d407389 */ /* 0x0000640000060049 */
[----:B01----:R-:W-:Y:S05]  /*3d60*/  ENDCOLLECTIVE ;  /* 0x000000000000791b */ /* 0x003fea0003800000 */
.L_x_8123:
[----:B------:R-:W-:Y:S01]  /*3d70*/  MOV R77, R66 ;  /* 0x00000042004d7202 */ /* 0x000fe20000000f00 */
[----:B------:R-:W-:Y:S01]  /*3d80*/  HFMA2 R75, -RZ, RZ, 0, 9.5367431640625e-07 ;  /* 0x00000010ff4b7431 */ /* 0x000fe200000001ff */
[----:B------:R-:W-:-:S07]  /*3d90*/  MOV R65, R64 ;  /* 0x0000004000417202 */ /* 0x000fce0000000f00 */
[----:B------:R-:W-:Y:S05]  /*3da0*/  WARPSYNC.COLLECTIVE R72, `(.L_x_8124) ;  /* 0x0000000048087348 */ /* 0x000fea0003c00000 */
[----:B------:R0:W1:Y:S02]  /*3db0*/  SHFL.BFLY P3, R64, R77, R75, R73 ;  /* 0x0c00004b4d407389 */ /* 0x0000640000060049 */
[----:B01----:R-:W-:Y:S05]  /*3dc0*/  ENDCOLLECTIVE ;  /* 0x000000000000791b */ /* 0x003fea0003800000 */
.L_x_8124:
[----:B------:R-:W-:-:S05]  /*3dd0*/  FADD.FTZ R67, R113, R65 ;  /* 0x0000004171437221 */ /* 0x000fca0000010000 */
[----:B------:R-:W-:Y:S02]  /*3de0*/  MOV R77, R67 ;  /* 0x00000043004d7202 */ /* 0x000fe40000000f00 */
[----:B------:R-:W-:-:S07]  /*3df0*/  MOV R65, R64 ;  /* 0x0000004000417202 */ /* 0x000fce0000000f00 */
[----:B------:R-:W-:Y:S05]  /*3e00*/  WARPSYNC.COLLECTIVE R72, `(.L_x_8125) ;  /* 0x0000000048087348 */ /* 0x000fea0003c00000 */
[----:B------:R0:W1:Y:S02]  /*3e10*/  SHFL.BFLY P3, R64, R77, R75, R73 ;  /* 0x0c00004b4d407389 */ /* 0x0000640000060049 */
[----:B01----:R-:W-:Y:S05]  /*3e20*/  ENDCOLLECTIVE ;  /* 0x000000000000791b */ /* 0x003fea0003800000 */
.L_x_8125:
[----:B------:R-:W-:Y:S05]  /*3e30*/  BRA `(.L_x_8126) ;  /* 0xffffffd000687947 */ /* 0x000fea000383ffff */
.L_x_8127:
        /* <DEDUP_REMOVED lines=12> */
.L_x_11297:


//--------------------- .text._ZN10layer_norm22ln_bwd_finalize_kernelINS_22Kernel_traits_finalizeILj512Ef6__halffS2_fjLb0ELj1024ELj4ENS_18Kernel_traits_baseILj512EfS2_fS2_fjLj1024EEEEELb0ELb0EEEvNS_9BwdParamsE --------------------------
	.section	.text._ZN10layer_norm22ln_bwd_finalize_kernelINS_22Kernel_traits_finalizeILj512Ef6__halffS2_fjLb0ELj1024ELj4ENS_18Kernel_traits_baseILj512EfS2_fS2_fjLj1024EEEEELb0ELb0EEEvNS_9BwdParamsE,"ax",@progbits
	.align	128
        .global         _ZN10layer_norm22ln_bwd_finalize_kernelINS_22Kernel_traits_finalizeILj512Ef6__halffS2_fjLb0ELj1024ELj4ENS_18Kernel_traits_baseILj512EfS2_fS2_fjLj1024EEEEELb0ELb0EEEvNS_9BwdParamsE
        .type           _ZN10layer_norm22ln_bwd_finalize_kernelINS_22Kernel_traits_finalizeILj512Ef6__halffS2_fjLb0ELj1024ELj4ENS_18Kernel_traits_baseILj512EfS2_fS2_fjLj1024EEEEELb0ELb0EEEvNS_9BwdParamsE,@function
        .size           _ZN10layer_norm22ln_bwd_finalize_kernelINS_22Kernel_traits_finalizeILj512Ef6__halffS2_fjLb0ELj1024ELj4ENS_18Kernel_traits_baseILj512EfS2_fS2_fjLj1024EEEEELb0ELb0EEEvNS_9BwdParamsE,(.L_x_11298 - _ZN10layer_norm22ln_bwd_finalize_kernelINS_22Kernel_traits_finalizeILj512Ef6__halffS2_fjLb0ELj1024ELj4ENS_18Kernel_traits_baseILj512EfS2_fS2_fjLj1024EEEEELb0ELb0EEEvNS_9BwdParamsE)
        .other          _ZN10layer_norm22ln_bwd_finalize_kernelINS_22Kernel_traits_finalizeILj512Ef6__halffS2_fjLb0ELj1024ELj4ENS_18Kernel_traits_baseILj512EfS2_fS2_fjLj1024EEEEELb0ELb0EEEvNS_9BwdParamsE,@"STO_CUDA_ENTRY STV_DEFAULT"
_ZN10layer_norm22ln_bwd_finalize_kernelINS_22Kernel_traits_finalizeILj512Ef6__halffS2_fjLb0ELj1024ELj4ENS_18Kernel_traits_baseILj512EfS2_fS2_fjLj1024EEEEELb0ELb0EEEvNS_9BwdParamsE:
.text._ZN10layer_norm22ln_bwd_finalize_kernelINS_22Kernel_traits_finalizeILj512Ef6__halffS2_fjLb0ELj1024ELj4ENS_18Kernel_traits_baseILj512EfS2_fS2_fjLj1024EEEEELb0ELb0EEEvNS_9BwdParamsE:
        /* <DEDUP_REMOVED lines=82> */
.L_x_8132:
        /* <DEDUP_REMOVED lines=118> */
.L_x_8131:
[----:B------:R-:W-:Y:S05]  /*0c80*/  BSYNC.RECONVERGENT B1 ;  /* 0x0000000000017941 */ /* 0x000fea0003800200 */
.L_x_8130:
        /* <DEDUP_REMOVED lines=75> */
.L_x_8134:
[----:B------:R-:W-:Y:S05]  /*1140*/  BSYNC.RECONVERGENT B1 ;  /* 0x0000000000017941 */ /* 0x000fea0003800200 */
.L_x_8133:
        /* <DEDUP_REMOVED lines=37> */
.L_x_8136:
[----:B------:R-:W-:Y:S05]  /*13a0*/  BSYNC.RECONVERGENT B1 ;  /* 0x0000000000017941 */ /* 0x000fea0003800200 */
.L_x_8135:
[----:B------:R-:W-:Y:S05]  /*13b0*/  @!P1 BRA `(.L_x_8129) ;  /* 0x0000000000409947 */ /* 0x000fea0003800000 */
[----:B------:R-:W0:Y:S01]  /*13c0*/  LDC.64 R6, c[0x0][0x440] ;  /* 0x00011000ff067b82 */ /* 0x000e220000000a00 */
[----:B------:R-:W-:Y:S01]  /*13d0*/  IMAD R59, R2, R56, R59 ;  /* 0x00000038023b7224 */ /* 0x000fe200078e023b */
[----:B------:R-:W-:Y:S02]  /*13e0*/  LOP3.LUT R8, R8, 0x1f, RZ, 0xc0, !PT ;  /* 0x0000001f08087812 */ /* 0x000fe400078ec0ff */
[----:B------:R-:W-:Y:S02]  /*13f0*/  IADD3 R9, PT, PT, -R9, RZ, RZ ;  /* 0x000000ff09097210 */ /* 0x000fe40007ffe1ff */
[----:B------:R-:W-:Y:S02]  /*1400*/  IADD3 R59, PT, PT, R8, R59, RZ ;  /* 0x0000003b083b7210 */ /* 0x000fe40007ffe0ff */
[----:B------:R-:W1:Y:S05]  /*1410*/  LDC.64 R10, c[0x0][0x448] ;  /* 0x00011200ff0a7b82 */ /* 0x000e6a0000000a00 */
.L_x_8137:
        /* <DEDUP_REMOVED lines=10> */
.L_x_8129:
[----:B------:R-:W-:Y:S05]  /*14c0*/  BSYNC.RECONVERGENT B0 ;  /* 0x0000000000007941 */ /* 0x000fea0003800200 */
.L_x_8128:
        /* <DEDUP_REMOVED lines=57> */
.L_x_8138:
        /* <DEDUP_REMOVED lines=10> */
.L_x_11298:


//--------------------- .text._ZN10layer_norm13ln_bwd_kernelINS_13Kernel_traitsIf6__halffS2_fjLj512ELj1ELj4ELj1ELj16ENS_18Kernel_traits_baseILj512EfS2_fS2_fjLj128EEEEELb1ELb0ELb1ELb0EEEvNS_9BwdParamsE --------------------------
	.section	.text._ZN10layer_norm13ln_bwd_kernelINS_13Kernel_traitsIf6__halffS2_fjLj512ELj1ELj4ELj1ELj16ENS_18Kernel_traits_baseILj512EfS2_fS2_fjLj128EEEEELb1ELb0ELb1ELb0EEEvNS_9BwdParamsE,"ax",@progbits
	.align	128
        .global         _ZN10layer_norm13ln_bwd_kernelINS_13Kernel_traitsIf6__halffS2_fjLj512ELj1ELj4ELj1ELj16ENS_18Kernel_traits_baseILj512EfS2_fS2_fjLj128EEEEELb1ELb0ELb1ELb0EEEvNS_9BwdParamsE
        .type           _ZN10layer_norm13ln_bwd_kernelINS_13Kernel_traitsIf6__halffS2_fjLj512ELj1ELj4ELj1ELj16ENS_18Kernel_traits_baseILj512EfS2_fS2_fjLj128EEEEELb1ELb0ELb1ELb0EEEvNS_9BwdParamsE,@function
        .size           _ZN10layer_norm13ln_bwd_kernelINS_13Kernel_traitsIf6__halffS2_fjLj512ELj1ELj4ELj1ELj16ENS_18Kernel_traits_baseILj512EfS2_fS2_fjLj128EEEEELb1ELb0ELb1ELb0EEEvNS_9BwdParamsE,(.L_x_11299 - _ZN10layer_norm13ln_bwd_kernelINS_13Kernel_traitsIf6__halffS2_fjLj512ELj1ELj4ELj1ELj16ENS_18Kernel_traits_baseILj512EfS2_fS2_fjLj128EEEEELb1ELb0ELb1ELb0EEEvNS_9BwdParamsE)
        .other          _ZN10layer_norm13ln_bwd_kernelINS_13Kernel_traitsIf6__halffS2_fjLj512ELj1ELj4ELj1ELj16ENS_18Kernel_traits_baseILj512EfS2_fS2_fjLj128EEEEELb1ELb0ELb1ELb0EEEvNS_9BwdParamsE,@"STO_CUDA_ENTRY STV_DEFAULT"
_ZN10layer_norm13ln_bwd_kernelINS_13Kernel_traitsIf6__halffS2_fjLj512ELj1ELj4ELj1ELj16ENS_18Kernel_traits_baseILj512EfS2_fS2_fjLj128EEEEELb1ELb0ELb1ELb0EEEvNS_9BwdParamsE:
.text._ZN10layer_norm13ln_bwd_kernelINS_13Kernel_traitsIf6__halffS2_fjLj512ELj1ELj4ELj1ELj16ENS_18Kernel_traits_baseILj512EfS2_fS2_fjLj128EEEEELb1ELb0ELb1ELb0EEEvNS_9BwdParamsE:
        /* <DEDUP_REMOVED lines=67> */
.L_x_8220:
        /* <DEDUP_REMOVED lines=59> */
[----:B------:R-:W-:Y:S02]  /*07e0*/  IADD3 R123, PT, PT, R123, 0x20, RZ ;  /* 0x000000207b7b7810 */ /* 0x000fe40007ffe0ff */
[----:B------:R-:W-:Y:S02]  /*07f0*/  IADD3 R121, PT, PT, R121, 0x20, RZ ;  /* 0x0000002079797810 */ /* 0x000fe40007ffe0ff */
[----:B------:R-:W-:Y:S01]  /*0800*/  IADD3 R122, PT, PT, R122, 0x20, RZ ;  /* 0x000000207a7a7810 */ /* 0x000fe20007ffe0ff */
[C---:B---3--:R-:W-:Y:S01]  /*0810*/  FADD.FTZ R3, -R120.reuse, R8 ;  /* 0x0000000878037221 */ /* 0x048fe20000010100 */
[----:B------:R-:W-:-:S03]  /*0820*/  FADD.FTZ R7, -R120, R9 ;  /* 0x0000000978077221 */ /* 0x000fc60000010100 */
[C---:B------:R-:W-:Y:S01]  /*0830*/  FMUL.FTZ R3, R6.reuse, R3 ;  /* 0x0000000306037220 */ /* 0x040fe20000410000 */
[----:B------:R-:W-:Y:S01]  /*0840*/  FMUL.FTZ R8, R6, R7 ;  /* 0x0000000706087220 */ /* 0x000fe20000410000 */
[--C-:B----4-:R-:W-:Y:S02]  /*0850*/  HADD2.F32 R9, -RZ, R12.reuse.H0_H0 ;  /* 0x2000000cff097230 */ /* 0x110fe40000004100 */
[----:B------:R-:W-:Y:S02]  /*0860*/  HADD2.F32 R108, -RZ, R12.H1_H1 ;  /* 0x3000000cff6c7230 */ /* 0x000fe40000004100 */
[----:B0-----:R-:W-:Y:S01]  /*0870*/  FADD.FTZ R127, -R120, R10 ;  /* 0x0000000a787f7221 */ /* 0x001fe20000010100 */
[-C--:B------:R-:W-:Y:S01]  /*0880*/  FMUL.FTZ R12, R72, R9.reuse ;  /* 0x00000009480c7220 */ /* 0x080fe20000410000 */
[----:B------:R-:W-:Y:S01]  /*0890*/  FADD.FTZ R129, -R120, R11 ;  /* 0x0000000b78817221 */ /* 0x000fe20000010100 */
[----:B------:R-:W-:Y:S01]  /*08a0*/  FADD.FTZ R40, R40, R9 ;  /* 0x0000000928287221 */ /* 0x000fe20000010000 */
[----:B------:R-:W-:Y:S01]  /*08b0*/  FFMA.FTZ R56, R3, R9, R56 ;  /* 0x0000000903387223 */ /* 0x000fe20000010038 */
[----:B------:R-:W-:-:S02]  /*08c0*/  HADD2.F32 R11, -RZ, R13.H0_H0 ;  /* 0x2000000dff0b7230 */ /* 0x000fc40000004100 */
[----:B------:R-:W-:Y:S01]  /*08d0*/  FADD.FTZ R17, -R120, R17 ;  /* 0x0000001178117221 */ /* 0x000fe20000010100 */
[----:B------:R-:W-:Y:S01]  /*08e0*/  FADD.FTZ R41, R41, R108 ;  /* 0x0000006c29297221 */ /* 0x000fe20000010000 */
[-C--:B------:R-:W-:Y:S01]  /*08f0*/  FFMA.FTZ R57, R8, R108.reuse, R57 ;  /* 0x0000006c08397223 */ /* 0x080fe20000010039 */
[----:B------:R-:W-:Y:S01]  /*0900*/  FMUL.FTZ R9, R73, R108 ;  /* 0x0000006c49097220 */ /* 0x000fe20000410000 */
[--C-:B------:R-:W-:Y:S02]  /*0910*/  HADD2.F32 R133, -RZ, R15.reuse.H0_H0 ;  /* 0x2000000fff857230 */ /* 0x100fe40000004100 */
[----:B------:R-:W-:Y:S01]  /*0920*/  FADD.FTZ R108, RZ, R12 ;  /* 0x0000000cff6c7221 */ /* 0x000fe20000010000 */
[----:B------:R-:W-:Y:S02]  /*0930*/  HADD2.F32 R126, -RZ, R15.H1_H1 ;  /* 0x3000000fff7e7230 */ /* 0x000fe40000004100 */
[----:B------:R-:W-:Y:S01]  /*0940*/  FMUL.FTZ R7, R6, R127 ;  /* 0x0000007f06077220 */ /* 0x000fe20000410000 */
[----:B------:R-:W-:-:S02]  /*0950*/  HADD2.F32 R110, -RZ, R13.H1_H1 ;  /* 0x3000000dff6e7230 */ /* 0x000fc40000004100 */
[----:B------:R-:W-:Y:S01]  /*0960*/  FFMA.FTZ R15, R3, R12, RZ ;  /* 0x0000000c030f7223 */ /* 0x000fe200000100ff */
[C---:B------:R-:W-:Y:S01]  /*0970*/  FADD.FTZ R13, -R120.reuse, R16 ;  /* 0x00000010780d7221 */ /* 0x040fe20000010100 */
[----:B-1----:R-:W-:Y:S01]  /*0980*/  FADD.FTZ R125, -R120, R18 ;  /* 0x00000012787d7221 */ /* 0x002fe20000010100 */
[--C-:B------:R-:W-:Y:S02]  /*0990*/  HADD2.F32 R131, -RZ, R14.reuse.H0_H0 ;  /* 0x2000000eff837230 */ /* 0x100fe40000004100 */
[C---:B------:R-:W-:Y:S01]  /*09a0*/  FMUL.FTZ R10, R6.reuse, R129 ;  /* 0x00000081060a7220 */ /* 0x040fe20000410000 */
[----:B------:R-:W-:Y:S02]  /*09b0*/  HADD2.F32 R124, -RZ, R14.H1_H1 ;  /* 0x3000000eff7c7230 */ /* 0x000fe40000004100 */
[----:B------:R-:W-:Y:S01]  /*09c0*/  FMUL.FTZ R18, R6, R17 ;  /* 0x0000001106127220 */ /* 0x000fe20000410000 */
[-C--:B------:R-:W-:Y:S01]  /*09d0*/  FMUL.FTZ R14, R74, R11.reuse ;  /* 0x0000000b4a0e7220 */ /* 0x080fe20000410000 */
[----:B------:R-:W-:Y:S01]  /*09e0*/  FADD.FTZ R17, R108, R9 ;  /* 0x000000096c117221 */ /* 0x000fe20000010000 */
[----:B------:R-:W-:Y:S01]  /*09f0*/  FADD.FTZ R42, R42, R11 ;  /* 0x0000000b2a2a7221 */ /* 0x000fe20000010000 */
[----:B------:R-:W-:Y:S01]  /*0a00*/  FFMA.FTZ R58, R7, R11, R58 ;  /* 0x0000000b073a7223 */ /* 0x000fe2000001003a */
[----:B------:R-:W-:Y:S01]  /*0a10*/  FFMA.FTZ R108, R8, R9, R15 ;  /* 0x00000009086c7223 */ /* 0x000fe2000001000f */
[----:B------:R-:W-:Y:S01]  /*0a20*/  FMUL.FTZ R11, R6, R13 ;  /* 0x0000000d060b7220 */ /* 0x000fe20000410000 */
        /* <DEDUP_REMOVED lines=30> */
.L_x_8144:
[----:B------:R-:W-:Y:S05]  /*0c10*/  BSYNC.RECONVERGENT B2 ;  /* 0x0000000000027941 */ /* 0x000fea0003800200 */
.L_x_8143:
        /* <DEDUP_REMOVED lines=9> */
[----:B-1----:R-:W-:-:S05]  /*0cb0*/  IMAD.WIDE.U32 R124, R122, 0x20, R124 ;  /* 0x000000207a7c7825 */ /* 0x002fca00078e007c */
[----:B------:R-:W4:Y:S04]  /*0cc0*/  LDG.E.128 R96, desc[UR6][R124.64] ;  /* 0x000000067c607981 */ /* 0x000f28000c1e1d00 */
[----:B------:R-:W4:Y:S01]  /*0cd0*/  LDG.E.128 R100, desc[UR6][R124.64+0x10] ;  /* 0x000010067c647981 */ /* 0x000f22000c1e1d00 */
[----:B0-----:R-:W-:-:S04]  /*0ce0*/  @P0 IMAD.WIDE.U32 R122, R122, 0x20, R114 ;  /* 0x000000207a7a0825 */ /* 0x001fc800078e0072 */
[----:B--2---:R-:W-:Y:S01]  /*0cf0*/  IMAD.WIDE.U32 R114, R121, 0x8, R126 ;  /* 0x0000000879727825 */ /* 0x004fe200078e007e */
[----:B------:R-:W5:Y:S04]  /*0d00*/  @P0 LDG.E.128 R76, desc[UR6][R122.64] ;  /* 0x000000067a4c0981 */ /* 0x000f68000c1e1d00 */
[----:B------:R0:W5:Y:S04]  /*0d10*/  @P0 LDG.E.128 R80, desc[UR6][R122.64+0x10] ;  /* 0x000010067a500981 */ /* 0x000168000c1e1d00 */
[----:B------:R-:W5:Y:S01]  /*0d20*/  LDG.E.64 R114, desc[UR6][R114.64] ;  /* 0x0000000672727981 */ /* 0x000f62000c1e1b00 */
[----:B---3--:R-:W-:-:S02]  /*0d30*/  HADD2.F32 R111, -RZ, R104.H0_H0 ;  /* 0x20000068ff6f7230 */ /* 0x008fc40000004100 */
[----:B------:R-:W-:Y:S02]  /*0d40*/  HADD2.F32 R104, -RZ, R104.H1_H1 ;  /* 0x30000068ff687230 */ /* 0x000fe40000004100 */
[C---:B----4-:R-:W-:Y:S01]  /*0d50*/  FADD.FTZ R109, -R120.reuse, R96 ;  /* 0x00000060786d7221 */ /* 0x050fe20000010100 */
[C---:B------:R-:W-:Y:S01]  /*0d60*/  FADD.FTZ R121, -R120.reuse, R97 ;  /* 0x0000006178797221 */ /* 0x040fe20000010100 */
[C---:B------:R-:W-:Y:S01]  /*0d70*/  FADD.FTZ R127, -R120.reuse, R99 ;  /* 0x00000063787f7221 */ /* 0x040fe20000010100 */
[----:B------:R-:W-:Y:S01]  /*0d80*/  FADD.FTZ R137, -R120, R102 ;  /* 0x0000006678897221 */ /* 0x000fe20000010100 */
[----:B------:R-:W-:Y:S01]  /*0d90*/  FMUL.FTZ R102, R64, R111 ;  /* 0x0000006f40667220 */ /* 0x000fe20000410000 */
[----:B------:R-:W-:Y:S01]  /*0da0*/  FMUL.FTZ R97, R6, R109 ;  /* 0x0000006d06617220 */ /* 0x000fe20000410000 */
[C---:B------:R-:W-:Y:S01]  /*0db0*/  FADD.FTZ R125, -R120.reuse, R98 ;  /* 0x00000062787d7221 */ /* 0x040fe20000010100 */
[C---:B------:R-:W-:Y:S01]  /*0dc0*/  FADD.FTZ R131, -R120.reuse, R100 ;  /* 0x0000006478837221 */ /* 0x040fe20000010100 */
[C---:B------:R-:W-:Y:S01]  /*0dd0*/  FADD.FTZ R135, -R120.reuse, R101 ;  /* 0x0000006578877221 */ /* 0x040fe20000010100 */
[----:B------:R-:W-:Y:S01]  /*0de0*/  FADD.FTZ R141, -R120, R103 ;  /* 0x00000067788d7221 */ /* 0x000fe20000010100 */
[----:B0-----:R-:W-:-:S02]  /*0df0*/  HADD2.F32 R123, -RZ, R105.H0_H0 ;  /* 0x20000069ff7b7230 */ /* 0x001fc40000004100 */
[C---:B------:R-:W-:Y:S01]  /*0e00*/  FMUL.FTZ R96, R6.reuse, R121 ;  /* 0x0000007906607220 */ /* 0x040fe20000410000 */
[----:B------:R-:W-:Y:S02]  /*0e10*/  HADD2.F32 R116, -RZ, R105.H1_H1 ;  /* 0x30000069ff747230 */ /* 0x000fe40000004100 */
[----:B------:R-:W-:Y:S01]  /*0e20*/  FMUL.FTZ R98, R6, R127 ;  /* 0x0000007f06627220 */ /* 0x000fe20000410000 */
[--C-:B------:R-:W-:Y:S02]  /*0e30*/  HADD2.F32 R133, -RZ, R106.reuse.H0_H0 ;  /* 0x2000006aff857230 */ /* 0x100fe40000004100 */
[----:B------:R-:W-:Y:S01]  /*0e40*/  FMUL.FTZ R105, R65, R104 ;  /* 0x0000006841697220 */ /* 0x000fe20000410000 */
[----:B------:R-:W-:Y:S02]  /*0e50*/  HADD2.F32 R120, -RZ, R106.H1_H1 ;  /* 0x3000006aff787230 */ /* 0x000fe40000004100 */
[----:B------:R-:W-:Y:S01]  /*0e60*/  FADD.FTZ R106, R129, R102 ;  /* 0x00000066816a7221 */ /* 0x000fe20000010000 */
[----:B------:R-:W-:Y:S01]  /*0e70*/  FFMA.FTZ R109, R97, R102, R132 ;  /* 0x00000066616d7223 */ /* 0x000fe20000010084 */
[----:B------:R-:W-:-:S02]  /*0e80*/  HADD2.F32 R139, -RZ, R107.H0_H0 ;  /* 0x2000006bff8b7230 */ /* 0x000fc40000004100 */
[----:B------:R-:W-:Y:S01]  /*0e90*/  FADD.FTZ R32, R32, R111 ;  /* 0x0000006f20207221 */ /* 0x000fe20000010000 */
[----:B------:R-:W-:Y:S02]  /*0ea0*/  HADD2.F32 R124, -RZ, R107.H1_H1 ;  /* 0x3000006bff7c7230 */ /* 0x000fe40000004100 */
        /* <DEDUP_REMOVED lines=41> */
.L_x_8142:
        /* <DEDUP_REMOVED lines=26> */
.L_x_8148:
[----:B------:R-:W-:Y:S05]  /*12e0*/  BSYNC.RECONVERGENT B2 ;  /* 0x0000000000027941 */ /* 0x000fea0003800200 */
.L_x_8147:
[----:B------:R-:W-:Y:S01]  /*12f0*/  HFMA2 R129, -RZ, RZ, 0, 0 ;  /* 0x00000000ff817431 */ /* 0x000fe200000001ff */
[----:B------:R-:W-:Y:S01]  /*1300*/  MOV R132, RZ ;  /* 0x000000ff00847202 */ /* 0x000fe20000000f00 */
[----:B------:R-:W-:Y:S06]  /*1310*/  @!P3 BRA `(.L_x_8145) ;  /* 0x000000000060b947 */ /* 0x000fec0003800000 */
[----:B------:R-:W0:Y:S02]  /*1320*/  LDC.64 R114, c[0x0][0x3b0] ;  /* 0x0000ec00ff727b82 */ /* 0x000e240000000a00 */
[----:B0-----:R-:W-:-:S06]  /*1330*/  IMAD.WIDE.U32 R114, R131, 0x8, R114 ;  /* 0x0000000883727825 */ /* 0x001fcc00078e0072 */
[----:B------:R-:W5:Y:S01]  /*1340*/  LDG.E.64 R114, desc[UR6][R114.64] ;  /* 0x0000000672727981 */ /* 0x000f62000c1e1b00 */
[----:B------:R-:W-:Y:S05]  /*1350*/  BRA `(.L_x_8145) ;  /* 0x0000000000507947 */ /* 0x000fea0003800000 */
.L_x_8146:
        /* <DEDUP_REMOVED lines=20> */
.L_x_8145:
[----:B------:R-:W-:Y:S05]  /*14a0*/  BSYNC.RECONVERGENT B1 ;  /* 0x0000000000017941 */ /* 0x000fea0003800200 */
.L_x_8141:
        /* <DEDUP_REMOVED lines=20> */
.L_x_8232:
        /* <DEDUP_REMOVED lines=37> */
.L_x_8156:
[----:B------:R-:W-:Y:S05]  /*1840*/  BSYNC.RECONVERGENT B3 ;  /* 0x0000000000037941 */ /* 0x000fea0003800200 */
.L_x_8155:
        /* <DEDUP_REMOVED lines=13> */
.L_x_8158:
[----:B------:R-:W-:Y:S05]  /*1920*/  BSYNC.RECONVERGENT B3 ;  /* 0x0000000000037941 */ /* 0x000fea0003800200 */
.L_x_8157:
        /* <DEDUP_REMOVED lines=13> */
.L_x_8160:
[----:B------:R-:W-:Y:S05]  /*1a00*/  BSYNC.RECONVERGENT B3 ;  /* 0x0000000000037941 */ /* 0x000fea0003800200 */
.L_x_8159:
        /* <DEDUP_REMOVED lines=13> */
.L_x_8162:
[----:B------:R-:W-:Y:S05]  /*1ae0*/  BSYNC.RECONVERGENT B3 ;  /* 0x0000000000037941 */ /* 0x000fea0003800200 */
.L_x_8161:
        /* <DEDUP_REMOVED lines=13> */
.L_x_8164:
[----:B------:R-:W-:Y:S05]  /*1bc0*/  BSYNC.RECONVERGENT B3 ;  /* 0x0000000000037941 */ /* 0x000fea0003800200 */
.L_x_8163:
        /* <DEDUP_REMOVED lines=13> */
.L_x_8166:
[----:B------:R-:W-:Y:S05]  /*1ca0*/  BSYNC.RECONVERGENT B3 ;  /* 0x0000000000037941 */ /* 0x000fea0003800200 */
.L_x_8165:
        /* <DEDUP_REMOVED lines=13> */
.L_x_8168:
[----:B------:R-:W-:Y:S05]  /*1d80*/  BSYNC.RECONVERGENT B3 ;  /* 0x0000000000037941 */ /* 0x000fea0003800200 */
.L_x_8167:
        /* <DEDUP_REMOVED lines=14> */
.L_x_8154:
        /* <DEDUP_REMOVED lines=46> */
.L_x_8171:
[----:B------:R-:W-:Y:S05]  /*2150*/  BSYNC.RECONVERGENT B3 ;  /* 0x0000000000037941 */ /* 0x000fea0003800200 */
.L_x_8170:
        /* <DEDUP_REMOVED lines=13> */
.L_x_8173:
[----:B------:R-:W-:Y:S05]  /*2230*/  BSYNC.RECONVERGENT B3 ;  /* 0x0000000000037941 */ /* 0x000fea0003800200 */
.L_x_8172:
        /* <DEDUP_REMOVED lines=13> */
.L_x_8175:
[----:B------:R-:W-:Y:S05]  /*2310*/  BSYNC.RECONVERGENT B3 ;  /* 0x0000000000037941 */ /* 0x000fea0003800200 */
.L_x_8174:
        /* <DEDUP_REMOVED lines=13> */
.L_x_8177:
[----:B------:R-:W-:Y:S05]  /*23f0*/  BSYNC.RECONVERGENT B3 ;  /* 0x0000000000037941 */ /* 0x000fea0003800200 */
.L_x_8176:
        /* <DEDUP_REMOVED lines=13> */
.L_x_8179:
[----:B------:R-:W-:Y:S05]  /*24d0*/  BSYNC.RECONVERGENT B3 ;  /* 0x0000000000037941 */ /* 0x000fea0003800200 */
.L_x_8178:
        /* <DEDUP_REMOVED lines=13> */
.L_x_8181:
[----:B------:R-:W-:Y:S05]  /*25b0*/  BSYNC.RECONVERGENT B3 ;  /* 0x0000000000037941 */ /* 0x000fea0003800200 */
.L_x_8180:
        /* <DEDUP_REMOVED lines=13> */
.L_x_8183:
[----:B------:R-:W-:Y:S05]  /*2690*/  BSYNC.RECONVERGENT B3 ;  /* 0x0000000000037941 */ /* 0x000fea0003800200 */
.L_x_8182:
        /* <DEDUP_REMOVED lines=9> */
.L_x_8153:
        /* <DEDUP_REMOVED lines=55> */
[----:B------:R-:W-:Y:S02]  /*2aa0*/  @P1 F2FP.F16.F32.PACK_AB R136, RZ, R136 ;  /* 0x00000088ff88123e */ /* 0x000fe400000000ff */
[----:B------:R-:W-:Y:S01]  /*2ab0*/  @P1 F2FP.F16.F32.PACK_AB R137, RZ, R137 ;  /* 0x00000089ff89123e */ /* 0x000fe200000000ff */
[----:B------:R-:W-:Y:S01]  /*2ac0*/  @P1 FMUL.FTZ R120, R121, R120 ;  /* 0x0000007879781220 */ /* 0x000fe20000410000 */
[----:B------:R-:W-:Y:S01]  /*2ad0*/  @P1 PRMT R84, R136, 0x7610, R84 ;  /* 0x0000761088541816 */ /* 0x000fe20000000054 */
[----:B0-----:R-:W-:-:S03]  /*2ae0*/  @P1 FMUL.FTZ R125, R140, R125 ;  /* 0x0000007d8c7d1220 */ /* 0x001fc60000410000 */
[----:B------:R-:W-:Y:S01]  /*2af0*/  @P1 FSEL R120, R120, RZ, P0 ;  /* 0x000000ff78781208 */ /* 0x000fe20000000000 */
[----:B------:R-:W-:Y:S01]  /*2b00*/  @P1 FMUL.FTZ R124, R125, R124 ;  /* 0x0000007c7d7c1220 */ /* 0x000fe20000410000 */
[----:B------:R-:W-:Y:S02]  /*2b10*/  @P1 LOP3.LUT P0, RZ, R112, 0xff000000, RZ, 0xc0, !PT ;  /* 0xff00000070ff1812 */ /* 0x000fe4000780c0ff */
[----:B------:R-:W-:Y:S01]  /*2b20*/  @P1 F2FP.F16.F32.PACK_AB R120, RZ, R120 ;  /* 0x00000078ff78123e */ /* 0x000fe200000000ff */
[----:B---3--:R-:W-:Y:S01]  /*2b30*/  @P1 FMUL.FTZ R127, R142, R127 ;  /* 0x0000007f8e7f1220 */ /* 0x008fe20000410000 */
[----:B------:R-:W-:Y:S02]  /*2b40*/  @P1 FSEL R124, R124, RZ, P4 ;  /* 0x000000ff7c7c1208 */ /* 0x000fe40002000000 */
[----:B------:R-:W-:Y:S01]  /*2b50*/  @P1 FSEL R122, R122, RZ, P0 ;  /* 0x000000ff7a7a1208 */ /* 0x000fe20000000000 */
[----:B------:R-:W-:Y:S01]  /*2b60*/  @P1 FMUL.FTZ R126, R127, R126 ;  /* 0x0000007e7f7e1220 */ /* 0x000fe20000410000 */
[----:B------:R-:W-:-:S02]  /*2b70*/  @P1 F2FP.F16.F32.PACK_AB R124, RZ, R124 ;  /* 0x0000007cff7c123e */ /* 0x000fc400000000ff */
[----:B------:R-:W-:Y:S01]  /*2b80*/  @P1 F2FP.F16.F32.PACK_AB R122, RZ, R122 ;  /* 0x0000007aff7a123e */ /* 0x000fe200000000ff */
[----:B--2---:R-:W-:Y:S01]  /*2b90*/  @P1 FMUL.FTZ R129, R144, R129 ;  /* 0x0000008190811220 */ /* 0x004fe20000410000 */
[----:B------:R-:W-:Y:S02]  /*2ba0*/  @P1 FSEL R126, R126, RZ, P5 ;  /* 0x000000ff7e7e1208 */ /* 0x000fe40002800000 */
[----:B------:R-:W-:Y:S01]  /*2bb0*/  @P1 PRMT R85, R120, 0x7610, R85 ;  /* 0x0000761078551816 */ /* 0x000fe20000000055 */
        /* <DEDUP_REMOVED lines=22> */
.L_x_8184:
        /* <DEDUP_REMOVED lines=69> */
[----:B------:R-:W-:Y:S02]  /*3170*/  @P1 F2FP.F16.F32.PACK_AB R129, RZ, R129 ;  /* 0x00000081ff81123e */ /* 0x000fe400000000ff */
[----:B------:R-:W-:Y:S01]  /*3180*/  @P1 F2FP.F16.F32.PACK_AB R134, RZ, R134 ;  /* 0x00000086ff86123e */ /* 0x000fe200000000ff */
[----:B---3--:R-:W-:Y:S01]  /*3190*/  @P1 FMUL.FTZ R127, R89, R127 ;  /* 0x0000007f597f1220 */ /* 0x008fe20000410000 */
[----:B------:R-:W-:Y:S02]  /*31a0*/  @P1 FSEL R122, R122, RZ, P0 ;  /* 0x000000ff7a7a1208 */ /* 0x000fe40000000000 */
[----:B------:R-:W-:Y:S01]  /*31b0*/  @P1 F2FP.F16.F32.PACK_AB R121, RZ, R121 ;  /* 0x00000079ff79123e */ /* 0x000fe200000000ff */
[----:B------:R-:W-:Y:S01]  /*31c0*/  @P1 FMUL.FTZ R126, R127, R126 ;  /* 0x0000007e7f7e1220 */ /* 0x000fe20000410000 */
[----:B------:R-:W-:-:S02]  /*31d0*/  @P1 F2FP.F16.F32.PACK_AB R124, RZ, R124 ;  /* 0x0000007cff7c123e */ /* 0x000fc400000000ff */
[----:B------:R-:W-:Y:S02]  /*31e0*/  @P1 PRMT R85, R129, 0x7610, R85 ;  /* 0x0000761081551816 */ /* 0x000fe40000000055 */
[----:B------:R-:W-:Y:S02]  /*31f0*/  @P1 FSEL R126, R126, RZ, P6 ;  /* 0x000000ff7e7e1208 */ /* 0x000fe40003000000 */
[----:B------:R-:W-:Y:S02]  /*3200*/  @P1 F2FP.F16.F32.PACK_AB R120, RZ, R95 ;  /* 0x0000005fff78123e */ /* 0x000fe400000000ff */
[----:B------:R-:W-:Y:S02]  /*3210*/  @P1 F2FP.F16.F32.PACK_AB R136, RZ, R136 ;  /* 0x00000088ff88123e */ /* 0x000fe400000000ff */
[----:B------:R-:W-:Y:S02]  /*3220*/  @P1 F2FP.F16.F32.PACK_AB R122, RZ, R122 ;  /* 0x0000007aff7a123e */ /* 0x000fe400000000ff */
[----:B------:R-:W-:-:S02]  /*3230*/  @P1 F2FP.F16.F32.PACK_AB R126, RZ, R126 ;  /* 0x0000007eff7e123e */ /* 0x000fc400000000ff */
[----:B------:R-:W-:Y:S02]  /*3240*/  @P1 PRMT R86, R134, 0x7610, R86 ;  /* 0x0000761086561816 */ /* 0x000fe40000000056 */
[----:B------:R-:W-:Y:S02]  /*3250*/  @P1 PRMT R87, R121, 0x7610, R87 ;  /* 0x0000761079571816 */ /* 0x000fe40000000057 */
[----:B------:R-:W-:Y:S02]  /*3260*/  @P1 PRMT R84, R124, 0x7610, R84 ;  /* 0x000076107c541816 */ /* 0x000fe40000000054 */
[----:B------:R-:W-:Y:S02]  /*3270*/  MOV R95, R128 ;  /* 0x00000080005f7202 */ /* 0x000fe40000000f00 */
[----:B------:R-:W-:Y:S02]  /*3280*/  @P1 PRMT R85, R85, 0x5410, R120 ;  /* 0x0000541055551816 */ /* 0x000fe40000000078 */
[----:B------:R-:W-:-:S02]  /*3290*/  @P1 PRMT R86, R86, 0x5410, R136 ;  /* 0x0000541056561816 */ /* 0x000fc40000000088 */
[----:B------:R-:W-:Y:S02]  /*32a0*/  @P1 PRMT R87, R87, 0x5410, R122 ;  /* 0x0000541057571816 */ /* 0x000fe4000000007a */
[----:B------:R-:W-:-:S07]  /*32b0*/  @P1 PRMT R84, R84, 0x5410, R126 ;  /* 0x0000541054541816 */ /* 0x000fce000000007e */
.L_x_8169:
[----:B------:R-:W-:Y:S05]  /*32c0*/  BSYNC.RECONVERGENT B1 ;  /* 0x0000000000017941 */ /* 0x000fea0003800200 */
.L_x_8152:
        /* <DEDUP_REMOVED lines=11> */
.L_x_8151:
[----:B------:R-:W-:Y:S05]  /*3380*/  BSYNC.RECONVERGENT B2 ;  /* 0x0000000000027941 */ /* 0x000fea0003800200 */
.L_x_8150:
        /* <DEDUP_REMOVED lines=52> */
[C---:B------:R-:W-:Y:S01]  /*36d0*/  @P2 FFMA.FTZ R92, R6.reuse, R133, R80 ;  /* 0x00000085065c2223 */ /* 0x040fe20000010050 */
[----:B------:R-:W-:Y:S01]  /*36e0*/  @P1 FMUL.FTZ R131, R131, R94 ;  /* 0x0000005e83831220 */ /* 0x000fe20000410000 */
[----:B------:R-:W-:Y:S01]  /*36f0*/  MOV R93, R81 ;  /* 0x00000051005d7202 */ /* 0x000fe20000000f00 */
[C---:B------:R-:W-:Y:S01]  /*3700*/  @P2 FFMA.FTZ R93, R6.reuse, R130, R81 ;  /* 0x00000082065d2223 */ /* 0x040fe20000010051 */
[----:B------:R-:W-:Y:S01]  /*3710*/  @P1 FSEL R95, R95, RZ, P0 ;  /* 0x000000ff5f5f1208 */ /* 0x000fe20000000000 */
[----:B------:R-:W3:Y:S01]  /*3720*/  @P1 LDC.64 R124, c[0x0][0x408] ;  /* 0x00010200ff7c1b82 */ /* 0x000ee20000000a00 */
[----:B0-----:R-:W-:Y:S01]  /*3730*/  @P1 FMUL.FTZ R127, R91, R127 ;  /* 0x0000007f5b7f1220 */ /* 0x001fe20000410000 */
[----:B------:R-:W-:Y:S01]  /*3740*/  MOV R94, R82 ;  /* 0x00000052005e7202 */ /* 0x000fe20000000f00 */
[----:B------:R-:W-:Y:S01]  /*3750*/  @P2 FFMA.FTZ R94, R6, R135, R82 ;  /* 0x00000087065e2223 */ /* 0x000fe20000010052 */
[----:B------:R-:W-:Y:S01]  /*3760*/  @P1 LOP3.LUT P0, RZ, R114, 0xff0000, RZ, 0xc0, !PT ;  /* 0x00ff000072ff1812 */ /* 0x000fe2000780c0ff */
[----:B------:R-:W-:Y:S01]  /*3770*/  @P1 FMUL.FTZ R126, R127, R126 ;  /* 0x0000007e7f7e1220 */ /* 0x000fe20000410000 */
[----:B------:R-:W-:Y:S01]  /*3780*/  @P1 LOP3.LUT P2, RZ, R115, 0xff, RZ, 0xc0, !PT ;  /* 0x000000ff73ff1812 */ /* 0x000fe2000784c0ff */
[----:B-1----:R-:W-:Y:S01]  /*3790*/  @P1 FMUL.FTZ R121, R92, R121 ;  /* 0x000000795c791220 */ /* 0x002fe20000410000 */
[----:B------:R-:W-:-:S02]  /*37a0*/  @P1 FSEL R131, R131, RZ, P0 ;  /* 0x000000ff83831208 */ /* 0x000fc40000000000 */
[----:B------:R-:W-:Y:S01]  /*37b0*/  @P1 LOP3.LUT P0, RZ, R114, 0xff000000, RZ, 0xc0, !PT ;  /* 0xff00000072ff1812 */ /* 0x000fe2000780c0ff */
[----:B------:R-:W-:Y:S01]  /*37c0*/  @P1 FMUL.FTZ R120, R121, R120 ;  /* 0x0000007879781220 */ /* 0x000fe20000410000 */
[----:B------:R-:W-:Y:S02]  /*37d0*/  @P1 F2FP.F16.F32.PACK_AB R129, RZ, R129 ;  /* 0x00000081ff81123e */ /* 0x000fe400000000ff */
[----:B------:R-:W-:Y:S01]  /*37e0*/  @P1 FSEL R126, R126, RZ, P0 ;  /* 0x000000ff7e7e1208 */ /* 0x000fe20000000000 */
        /* <DEDUP_REMOVED lines=8> */
[----:B------:R-:W-:Y:S01]  /*3870*/  @P1 F2FP.F16.F32.PACK_AB R95, RZ, R95 ;  /* 0x0000005fff5f123e */ /* 0x000fe200000000ff */
[----:B------:R-:W-:Y:S01]  /*3880*/  @P1 FMUL.FTZ R124, R125, R124 ;  /* 0x0000007c7d7c1220 */ /* 0x000fe20000410000 */
[----:B------:R-:W-:Y:S02]  /*3890*/  @P1 PRMT R84, R129, 0x7610, R84 ;  /* 0x0000761081541816 */ /* 0x000fe40000000054 */
[----:B------:R-:W-:Y:S02]  /*38a0*/  @P1 F2FP.F16.F32.PACK_AB R126, RZ, R126 ;  /* 0x0000007eff7e123e */ /* 0x000fe400000000ff */
[----:B------:R-:W-:-:S02]  /*38b0*/  @P1 FSEL R124, R124, RZ, P4 ;  /* 0x000000ff7c7c1208 */ /* 0x000fc40002000000 */
[----:B------:R-:W-:Y:S02]  /*38c0*/  @P1 PRMT R85, R131, 0x7610, R85 ;  /* 0x0000761083551816 */ /* 0x000fe40000000055 */
[----:B------:R-:W-:Y:S02]  /*38d0*/  @P1 F2FP.F16.F32.PACK_AB R122, RZ, R122 ;  /* 0x0000007aff7a123e */ /* 0x000fe400000000ff */
[----:B------:R-:W-:Y:S02]  /*38e0*/  @P1 F2FP.F16.F32.PACK_AB R124, RZ, R124 ;  /* 0x0000007cff7c123e */ /* 0x000fe400000000ff */
        /* <DEDUP_REMOVED lines=15> */
.L_x_8189:
        /* <DEDUP_REMOVED lines=65> */
[----:B-1----:R-:W-:Y:S01]  /*3df0*/  @P1 FMUL.FTZ R129, R142, R129 ;  /* 0x000000818e811220 */ /* 0x002fe20000410000 */
        /* <DEDUP_REMOVED lines=24> */
.L_x_8188:
        /* <DEDUP_REMOVED lines=42> */
.L_x_8193:
[----:B------:R-:W-:Y:S05]  /*4220*/  BSYNC.RECONVERGENT B3 ;  /* 0x0000000000037941 */ /* 0x000fea0003800200 */
.L_x_8192:
        /* <DEDUP_REMOVED lines=13> */
.L_x_8195:
[----:B------:R-:W-:Y:S05]  /*4300*/  BSYNC.RECONVERGENT B3 ;  /* 0x0000000000037941 */ /* 0x000fea0003800200 */
.L_x_8194:
        /* <DEDUP_REMOVED lines=13> */
.L_x_8197:
[----:B------:R-:W-:Y:S05]  /*43e0*/  BSYNC.RECONVERGENT B3 ;  /* 0x0000000000037941 */ /* 0x000fea0003800200 */
.L_x_8196:
        /* <DEDUP_REMOVED lines=13> */
.L_x_8199:
[----:B------:R-:W-:Y:S05]  /*44c0*/  BSYNC.RECONVERGENT B3 ;  /* 0x0000000000037941 */ /* 0x000fea0003800200 */
.L_x_8198:
        /* <DEDUP_REMOVED lines=13> */
.L_x_8201:
[----:B------:R-:W-:Y:S05]  /*45a0*/  BSYNC.RECONVERGENT B3 ;  /* 0x0000000000037941 */ /* 0x000fea0003800200 */
.L_x_8200:
        /* <DEDUP_REMOVED lines=13> */
.L_x_8203:
[----:B------:R-:W-:Y:S05]  /*4680*/  BSYNC.RECONVERGENT B3 ;  /* 0x0000000000037941 */ /* 0x000fea0003800200 */
.L_x_8202:
        /* <DEDUP_REMOVED lines=13> */
.L_x_8205:
[----:B------:R-:W-:Y:S05]  /*4760*/  BSYNC.RECONVERGENT B3 ;  /* 0x0000000000037941 */ /* 0x000fea0003800200 */
.L_x_8204:
        /* <DEDUP_REMOVED lines=17> */
.L_x_8191:
        /* <DEDUP_REMOVED lines=24> */
.L_x_8207:
[----:B------:R-:W-:Y:S05]  /*4a00*/  BSYNC.RECONVERGENT B3 ;  /* 0x0000000000037941 */ /* 0x000fea0003800200 */
.L_x_8206:
        /* <DEDUP_REMOVED lines=13> */
.L_x_8209:
[----:B------:R-:W-:Y:S05]  /*4ae0*/  BSYNC.RECONVERGENT B3 ;  /* 0x0000000000037941 */ /* 0x000fea0003800200 */
.L_x_8208:
        /* <DEDUP_REMOVED lines=13> */
.L_x_8211:
[----:B------:R-:W-:Y:S05]  /*4bc0*/  BSYNC.RECONVERGENT B3 ;  /* 0x0000000000037941 */ /* 0x000fea0003800200 */
.L_x_8210:
        /* <DEDUP_REMOVED lines=13> */
.L_x_8213:
[----:B------:R-:W-:Y:S05]  /*4ca0*/  BSYNC.RECONVERGENT B3 ;  /* 0x0000000000037941 */ /* 0x000fea0003800200 */
.L_x_8212:
        /* <DEDUP_REMOVED lines=13> */
.L_x_8215:
[----:B------:R-:W-:Y:S05]  /*4d80*/  BSYNC.RECONVERGENT B3 ;  /* 0x0000000000037941 */ /* 0x000fea0003800200 */
.L_x_8214:
        /* <DEDUP_REMOVED lines=13> */
.L_x_8217:
[----:B------:R-:W-:Y:S05]  /*4e60*/  BSYNC.RECONVERGENT B3 ;  /* 0x0000000000037941 */ /* 0x000fea0003800200 */
.L_x_8216:
        /* <DEDUP_REMOVED lines=13> */
.L_x_8219:
[----:B------:R-:W-:Y:S05]  /*4f40*/  BSYNC.RECONVERGENT B3 ;  /* 0x0000000000037941 */ /* 0x000fea0003800200 */
.L_x_8218:
[----:B------:R-:W-:-:S04]  /*4f50*/  @P1 F2FP.F16.F32.PACK_AB R120, RZ, R120 ;  /* 0x00000078ff78123e */ /* 0x000fc800000000ff */
[----:B------:R-:W-:-:S07]  /*4f60*/  @P1 PRMT R87, R87, 0x5410, R120 ;  /* 0x0000541057571816 */ /* 0x000fce0000000078 */
.L_x_8190:
[----:B------:R-:W-:Y:S05]  /*4f70*/  BSYNC.RECONVERGENT B1 ;  /* 0x0000000000017941 */ /* 0x000fea0003800200 */
.L_x_8187:
[----:B------:R-:W1:Y:S08]  /*4f80*/  @P3 LDC.64 R120, c[0x0][0x478] ;  /* 0x00011e00ff783b82 */ /* 0x000e700000000a00 */
[----:B------:R-:W2:Y:S01]  /*4f90*/  @P1 LDC.64 R122, c[0x0][0x468] ;  /* 0x00011a00ff7a1b82 */ /* 0x000ea20000000a00 */
[----:B-1----:R-:W-:-:S05]  /*4fa0*/  @P3 IMAD.WIDE.U32 R120, R119, 0x20, R120 ;  /* 0x0000002077783825 */ /* 0x002fca00078e0078 */
[----:B------:R3:W-:Y:S01]  /*4fb0*/  @P3 STG.E.128 desc[UR6][R120.64], R88 ;  /* 0x0000005878003986 */ /* 0x0007e2000c101d06 */
[----:B--2---:R-:W-:-:S03]  /*4fc0*/  @P1 IMAD.WIDE.U32 R122, R117, 0x10, R122 ;  /* 0x00000010757a1825 */ /* 0x004fc600078e007a */
[----:B------:R3:W-:Y:S04]  /*4fd0*/  @P3 STG.E.128 desc[UR6][R120.64+0x10], R92 ;  /* 0x0000105c78003986 */ /* 0x0007e8000c101d06 */
[----:B------:R3:W-:Y:S02]  /*4fe0*/  @P1 STG.E.128 desc[UR6][R122.64], R84 ;  /* 0x000000547a001986 */ /* 0x0007e4000c101d06 */
.L_x_8186:
[----:B------:R-:W-:Y:S05]  /*4ff0*/  BSYNC.RECONVERGENT B2 ;  /* 0x0000000000027941 */ /* 0x000fea0003800200 */
.L_x_8185:
[----:B-1-3--:R-:W1:Y:S02]  /*5000*/  LDC.64 R120, c[0x0][0x380] ;  /* 0x0000e000ff787b82 */ /* 0x00ae640000000a00 */
[----:B-1----:R-:W-:-:S04]  /*5010*/  LEA R5, R120, R5, 0x2 ;  /* 0x0000000578057211 */ /* 0x002fc800078e10ff */
[----:B------:R-:W-:-:S13]  /*5020*/  ISETP.GE.AND P0, PT, R5, R121, PT ;  /* 0x000000790500720c */ /* 0x000fda0003f06270 */
[----:B------:R-:W-:Y:S05]  /*5030*/  @!P0 BRA `(.L_x_8220) ;  /* 0xffffffb000fc8947 */ /* 0x000fea000383ffff */
.L_x_8140:
[----:B------:R-:W-:Y:S05]  /*5040*/  BSYNC B0 ;  /* 0x0000000000007941 */ /* 0x000fea0003800000 */
.L_x_8139:
        /* <DEDUP_REMOVED lines=13> */
[----:B------:R-:W-:Y:S04]  /*5120*/  STS.128 [R3+0x10], R36 ;  /* 0x0000102403007388 */ /* 0x000fe80000000c00 */
[----:B------:R-:W-:Y:S04]  /*5130*/  STS.128 [R3+0x400], R32 ;  /* 0x0004002003007388 */ /* 0x000fe80000000c00 */
[----:B------:R1:W-:Y:S01]  /*5140*/  STS.128 [R3+0x410], R28 ;  /* 0x0004101c03007388 */ /* 0x0003e20000000c00 */
[----:B------:R-:W-:Y:S01]  /*5150*/  BAR.SYNC.DEFER_BLOCKING 0x0 ;  /* 0x0000000000007b1d */ /* 0x000fe20000010000 */
[----:B--2---:R-:W-:-:S05]  /*5160*/  IMAD R43, R2, UR4, RZ ;  /* 0x00000004022b7c24 */ /* 0x004fca000f8e02ff */
[----:B------:R-:W-:-:S04]  /*5170*/  IADD3 R43, P3, PT, R43, R0, RZ ;  /* 0x000000002b2b7210 */ /* 0x000fc80007f7e0ff */
[----:B------:R-:W-:Y:S02]  /*5180*/  IADD3.X R18, PT, PT, RZ, RZ, RZ, P3, !PT ;  /* 0x000000ffff127210 */ /* 0x000fe40001ffe4ff */
[----:B-1----:R-:W-:Y:S02]  /*5190*/  LOP3.LUT R29, R0, 0x7f, RZ, 0x3c, !PT ;  /* 0x0000007f001d7812 */ /* 0x002fe400078e3cff */
[----:B-----5:R-:W-:Y:S02]  /*51a0*/  SHF.L.U32 R22, R43, 0x2, RZ ;  /* 0x000000022b167819 */ /* 0x020fe400000006ff */
[----:B------:R-:W-:Y:S02]  /*51b0*/  IADD3 R2, PT, PT, R29, R2, RZ ;  /* 0x000000021d027210 */ /* 0x000fe40007ffe0ff */
[----:B------:R-:W-:Y:S02]  /*51c0*/  SHF.L.U64.HI R43, R43, 0x2, R18 ;  /* 0x000000022b2b7819 */ /* 0x000fe40000010212 */
[----:B------:R-:W-:-:S02]  /*51d0*/  ISETP.GE.U32.AND P2, PT, R2, 0x80, PT ;  /* 0x000000800200780c */ /* 0x000fc40003f46070 */
[C---:B---3--:R-:W-:Y:S01]  /*51e0*/  IADD3 R24, P4, PT, R22.reuse, UR18, RZ ;  /* 0x0000001216187c10 */ /* 0x048fe2000ff9e0ff */
[----:B------:R-:W1:Y:S01]  /*51f0*/  LDS R4, [R5] ;  /* 0x0000000005047984 */ /* 0x000e620000000800 */
[----:B------:R-:W-:Y:S02]  /*5200*/  IADD3 R22, P5, PT, R22, UR16, RZ ;  /* 0x0000001016167c10 */ /* 0x000fe4000ffbe0ff */
[C---:B------:R-:W-:Y:S01]  /*5210*/  ISETP.GE.U32.AND P1, PT, R2.reuse, 0x100, PT ;  /* 0x000001000200780c */ /* 0x040fe20003f26070 */
[----:B------:R-:W2:Y:S01]  /*5220*/  LDS R9, [R5+0x800] ;  /* 0x0008000005097984 */ /* 0x000ea20000000800 */
[C---:B------:R-:W-:Y:S02]  /*5230*/  ISETP.GE.U32.AND P0, PT, R2.reuse, 0x180, PT ;  /* 0x000001800200780c */ /* 0x040fe40003f06070 */
[----:B------:R-:W-:Y:S01]  /*5240*/  ISETP.GE.U32.AND P3, PT, R2, 0x200, PT ;  /* 0x000002000200780c */ /* 0x000fe20003f66070 */
[----:B------:R-:W3:Y:S02]  /*5250*/  LDS R6, [R5+0x200] ;  /* 0x0002000005067984 */ /* 0x000ee40000000800 */
[----:B------:R-:W-:-:S02]  /*5260*/  @P2 MOV R2, R24 ;  /* 0x0000001800022202 */ /* 0x000fc40000000f00 */
        /* <DEDUP_REMOVED lines=106> */
.L_x_8149:
        /* <DEDUP_REMOVED lines=8> */
.L_x_8222:
[----:B------:R-:W-:Y:S05]  /*5990*/  BSYNC B1 ;  /* 0x0000000000017941 */ /* 0x000fea0003800000 */
.L_x_8221:
        /* <DEDUP_REMOVED lines=8> */
.L_x_8223:
[----:B------:R-:W-:-:S05]  /*5a20*/  FADD.FTZ R120, R120, R129 ;  /* 0x0000008178787221 */ /* 0x000fca0000010000 */
[----:B------:R-:W-:Y:S01]  /*5a30*/  MOV R134, R120 ;  /* 0x0000007800867202 */ /* 0x000fe20000000f00 */
[----:B------:R-:W-:Y:S01]  /*5a40*/  HFMA2 R135, -RZ, RZ, 0, 1.1920928955078125e-07 ;  /* 0x00000002ff877431 */ /* 0x000fe200000001ff */
[----:B------:R-:W-:-:S07]  /*5a50*/  MOV R121, R133 ;  /* 0x0000008500797202 */ /* 0x000fce0000000f00 */
[----:B------:R-:W-:Y:S05]  /*5a60*/  WARPSYNC.COLLECTIVE R131, `(.L_x_8224) ;  /* 0x0000000083087348 */ /* 0x000fea0003c00000 */
[----:B------:R0:W1:Y:S02]  /*5a70*/  SHFL.BFLY P0, R133, R134, R135, R136 ;  /* 0x0c00008786857389 */ /* 0x0000640000000088 */
[----:B01----:R-:W-:Y:S05]  /*5a80*/  ENDCOLLECTIVE ;  /* 0x000000000000791b */ /* 0x003fea0003800000 */
.L_x_8224:
[----:B------:R-:W-:-:S05]  /*5a90*/  FADD.FTZ R121, R121, R132 ;  /* 0x0000008479797221 */ /* 0x000fca0000010000 */
[----:B------:R-:W-:Y:S02]  /*5aa0*/  MOV R134, R121 ;  /* 0x0000007900867202 */ /* 0x000fe40000000f00 */
[----:B------:R-:W-:-:S07]  /*5ab0*/  MOV R123, R133 ;  /* 0x00000085007b7202 */ /* 0x000fce0000000f00 */
[----:B------:R-:W-:Y:S05]  /*5ac0*/  WARPSYNC.COLLECTIVE R131, `(.L_x_8225) ;  /* 0x0000000083087348 */ /* 0x000fea0003c00000 */
[----:B------:R0:W1:Y:S02]  /*5ad0*/  SHFL.BFLY P0, R133, R134, R135, R136 ;  /* 0x0c00008786857389 */ /* 0x0000640000000088 */
[----:B01----:R-:W-:Y:S05]  /*5ae0*/  ENDCOLLECTIVE ;  /* 0x000000000000791b */ /* 0x003fea0003800000 */
.L_x_8225:
[----:B------:R-:W-:-:S05]  /*5af0*/  FADD.FTZ R123, R120, R123 ;  /* 0x0000007b787b7221 */ /* 0x000fca0000010000 */
[----:B------:R-:W-:Y:S01]  /*5b00*/  MOV R134, R123 ;  /* 0x0000007b00867202 */ /* 0x000fe20000000f00 */
[----:B------:R-:W-:Y:S01]  /*5b10*/  HFMA2 R135, -RZ, RZ, 0, 2.384185791015625e-07 ;  /* 0x00000004ff877431 */ /* 0x000fe200000001ff */
[----:B------:R-:W-:-:S07]  /*5b20*/  MOV R122, R133 ;  /* 0x00000085007a7202 */ /* 0x000fce0000000f00 */
[----:B------:R-:W-:Y:S05]  /*5b30*/  WARPSYNC.COLLECTIVE R131, `(.L_x_8226) ;  /* 0x0000000083087348 */ /* 0x000fea0003c00000 */
[----:B------:R0:W1:Y:S02]  /*5b40*/  SHFL.BFLY P0, R133, R134, R135, R136 ;  /* 0x0c00008786857389 */ /* 0x0000640000000088 */
[----:B01----:R-:W-:Y:S05]  /*5b50*/  ENDCOLLECTIVE ;  /* 0x000000000000791b */ /* 0x003fea0003800000 */
.L_x_8226:
[----:B------:R-:W-:-:S05]  /*5b60*/  FADD.FTZ R122, R121, R122 ;  /* 0x0000007a797a7221 */ /* 0x000fca0000010000 */
[----:B------:R-:W-:Y:S02]  /*5b70*/  MOV R134, R122 ;  /* 0x0000007a00867202 */ /* 0x000fe40000000f00 */
[----:B------:R-:W-:-:S07]  /*5b80*/  MOV R124, R133 ;  /* 0x00000085007c7202 */ /* 0x000fce0000000f00 */
[----:B------:R-:W-:Y:S05]  /*5b90*/  WARPSYNC.COLLECTIVE R131, `(.L_x_8227) ;  /* 0x0000000083087348 */ /* 0x000fea0003c00000 */
[----:B------:R0:W1:Y:S02]  /*5ba0*/  SHFL.BFLY P0, R133, R134, R135, R136 ;  /* 0x0c00008786857389 */ /* 0x0000640000000088 */
[----:B01----:R-:W-:Y:S05]  /*5bb0*/  ENDCOLLECTIVE ;  /* 0x000000000000791b */ /* 0x003fea0003800000 */
.L_x_8227:
[----:B------:R-:W-:-:S05]  /*5bc0*/  FADD.FTZ R124, R123, R124 ;  /* 0x0000007c7b7c7221 */ /* 0x000fca0000010000 */
[----:B------:R-:W-:Y:S01]  /*5bd0*/  MOV R134, R124 ;  /* 0x0000007c00867202 */ /* 0x000fe20000000f00 */
[----:B------:R-:W-:Y:S01]  /*5be0*/  HFMA2 R135, -RZ, RZ, 0, 4.76837158203125e-07 ;  /* 0x00000008ff877431 */ /* 0x000fe200000001ff */
[----:B------:R-:W-:-:S07]  /*5bf0*/  MOV R125, R133 ;  /* 0x00000085007d7202 */ /* 0x000fce0000000f00 */
[----:B------:R-:W-:Y:S05]  /*5c00*/  WARPSYNC.COLLECTIVE R131, `(.L_x_8228) ;  /* 0x0000000083087348 */ /* 0x000fea0003c00000 */
[----:B------:R0:W1:Y:S02]  /*5c10*/  SHFL.BFLY P0, R133, R134, R135, R136 ;  /* 0x0c00008786857389 */ /* 0x0000640000000088 */
[----:B01----:R-:W-:Y:S05]  /*5c20*/  ENDCOLLECTIVE ;  /* 0x000000000000791b */ /* 0x003fea0003800000 */
.L_x_8228:
[----:B------:R-:W-:-:S05]  /*5c30*/  FADD.FTZ R125, R122, R125 ;  /* 0x0000007d7a7d7221 */ /* 0x000fca0000010000 */
[----:B------:R-:W-:Y:S02]  /*5c40*/  MOV R134, R125 ;  /* 0x0000007d00867202 */ /* 0x000fe40000000f00 */
[----:B------:R-:W-:-:S07]  /*5c50*/  MOV R127, R133 ;  /* 0x00000085007f7202 */ /* 0x000fce0000000f00 */
[----:B------:R-:W-:Y:S05]  /*5c60*/  WARPSYNC.COLLECTIVE R131, `(.L_x_8229) ;  /* 0x0000000083087348 */ /* 0x000fea0003c00000 */
[----:B------:R0:W1:Y:S02]  /*5c70*/  SHFL.BFLY P0, R133, R134, R135, R136 ;  /* 0x0c00008786857389 */ /* 0x0000640000000088 */
[----:B01----:R-:W-:Y:S05]  /*5c80*/  ENDCOLLECTIVE ;  /* 0x000000000000791b */ /* 0x003fea0003800000 */
.L_x_8229:
[----:B------:R-:W-:-:S05]  /*5c90*/  FADD.FTZ R127, R124, R127 ;  /* 0x0000007f7c7f7221 */ /* 0x000fca0000010000 */
[----:B------:R-:W-:Y:S01]  /*5ca0*/  MOV R134, R127 ;  /* 0x0000007f00867202 */ /* 0x000fe20000000f00 */
[----:B------:R-:W-:Y:S01]  /*5cb0*/  HFMA2 R135, -RZ, RZ, 0, 9.5367431640625e-07 ;  /* 0x00000010ff877431 */ /* 0x000fe200000001ff */
[----:B------:R-:W-:-:S07]  /*5cc0*/  MOV R126, R133 ;  /* 0x00000085007e7202 */ /* 0x000fce0000000f00 */
[----:B------:R-:W-:Y:S05]  /*5cd0*/  WARPSYNC.COLLECTIVE R131, `(.L_x_8230) ;  /* 0x0000000083087348 */ /* 0x000fea0003c00000 */
[----:B------:R0:W1:Y:S02]  /*5ce0*/  SHFL.BFLY P0, R133, R134, R135, R136 ;  /* 0x0c00008786857389 */ /* 0x0000640000000088 */
[----:B01----:R-:W-:Y:S05]  /*5cf0*/  ENDCOLLECTIVE ;  /* 0x000000000000791b */ /* 0x003fea0003800000 */
.L_x_8230:
[----:B------:R-:W-:-:S05]  /*5d00*/  FADD.FTZ R126, R125, R126 ;  /* 0x0000007e7d7e7221 */ /* 0x000fca0000010000 */
[----:B------:R-:W-:Y:S02]  /*5d10*/  MOV R134, R126 ;  /* 0x0000007e00867202 */ /* 0x000fe40000000f00 */
[----:B------:R-:W-:-:S07]  /*5d20*/  MOV R120, R133 ;  /* 0x0000008500787202 */ /* 0x000fce0000000f00 */
[----:B------:R-:W-:Y:S05]  /*5d30*/  WARPSYNC.COLLECTIVE R131, `(.L_x_8231) ;  /* 0x0000000083087348 */ /* 0x000fea0003c00000 */
[----:B------:R0:W1:Y:S02]  /*5d40*/  SHFL.BFLY P0, R133, R134, R135, R136 ;  /* 0x0c00008786857389 */ /* 0x0000640000000088 */
[----:B01----:R-:W-:Y:S05]  /*5d50*/  ENDCOLLECTIVE ;  /* 0x000000000000791b */ /* 0x003fea0003800000 */
.L_x_8231:
[----:B------:R-:W-:Y:S01]  /*5d60*/  MOV R121, R133 ;  /* 0x0000008500797202 */ /* 0x000fe20000000f00 */
[----:B------:R-:W-:Y:S06]  /*5d70*/  BRA `(.L_x_8232) ;  /* 0xffffffb8001c7947 */ /* 0x000fec000383ffff */
.L_x_8233:
        /* <DEDUP_REMOVED lines=16> */
.L_x_11299:


//--------------------- .text._ZN10layer_norm22ln_bwd_finalize_kernelINS_22Kernel_traits_finalizeILj512Ef6__halffS2_fjLb0ELj1024ELj4ENS_18Kernel_traits_baseILj512EfS2_fS2_fjLj1024EEEEELb0ELb1EEEvNS_9BwdParamsE --------------------------
	.section	.text._ZN10layer_norm22ln_bwd_finalize_kernelINS_22Kernel_traits_finalizeILj512Ef6__halffS2_fjLb0ELj1024ELj4ENS_18Kernel_traits_baseILj512EfS2_fS2_fjLj1024EEEEELb0ELb1EEEvNS_9BwdParamsE,"ax",@progbits
	.align	128
        .global         _ZN10layer_norm22ln_bwd_finalize_kernelINS_22Kernel_traits_finalizeILj512Ef6__halffS2_fjLb0ELj1024ELj4ENS_18Kernel_traits_baseILj512EfS2_fS2_fjLj1024EEEEELb0ELb1EEEvNS_9BwdParamsE
        .type           _ZN10layer_norm22ln_bwd_finalize_kernelINS_22Kernel_traits_finalizeILj512Ef6__halffS2_fjLb0ELj1024ELj4ENS_18Kernel_traits_baseILj512EfS2_fS2_fjLj1024EEEEELb0ELb1EEEvNS_9BwdParamsE,@function
        .size           _ZN10layer_norm22ln_bwd_finalize_kernelINS_22Kernel_traits_finalizeILj512Ef6__halffS2_fjLb0ELj1024ELj4ENS_18Kernel_traits_baseILj512EfS2_fS2_fjLj1024EEEEELb0ELb1EEEvNS_9BwdParamsE,(.L_x_11300 - _ZN10layer_norm22ln_bwd_finalize_kernelINS_22Kernel_traits_finalizeILj512Ef6__halffS2_fjLb0ELj1024ELj4ENS_18Kernel_traits_baseILj512EfS2_fS2_fjLj1024EEEEELb0ELb1EEEvNS_9BwdParamsE)
        .other          _ZN10layer_norm22ln_bwd_finalize_kernelINS_22Kernel_traits_finalizeILj512Ef6__halffS2_fjLb0ELj1024ELj4ENS_18Kernel_traits_baseILj512EfS2_fS2_fjLj1024EEEEELb0ELb1EEEvNS_9BwdParamsE,@"STO_CUDA_ENTRY STV_DEFAULT"
_ZN10layer_norm22ln_bwd_finalize_kernelINS_22Kernel_traits_finalizeILj512Ef6__halffS2_fjLb0ELj1024ELj4ENS_18Kernel_traits_baseILj512EfS2_fS2_fjLj1024EEEEELb0ELb1EEEvNS_9BwdParamsE:
.text._ZN10layer_norm22ln_bwd_finalize_kernelINS_22Kernel_traits_finalizeILj512Ef6__halffS2_fjLb0ELj1024ELj4ENS_18Kernel_traits_baseILj512EfS2_fS2_fjLj1024EEEEELb0ELb1EEEvNS_9BwdParamsE:
        /* <DEDUP_REMOVED lines=81> */
.L_x_8238:
        /* <DEDUP_REMOVED lines=118> */
.L_x_8237:
[----:B------:R-:W-:Y:S05]  /*0c70*/  BSYNC.RECONVERGENT B1 ;  /* 0x0000000000017941 */ /* 0x000fea0003800200 */
.L_x_8236:
        /* <DEDUP_REMOVED lines=77> */
.L_x_8240:
[----:B------:R-:W-:Y:S05]  /*1150*/  BSYNC.RECONVERGENT B1 ;  /* 0x0000000000017941 */ /* 0x000fea0003800200 */
.L_x_8239:
        /* <DEDUP_REMOVED lines=38> */
.L_x_8242:
[----:B------:R-:W-:Y:S05]  /*13c0*/  BSYNC.RECONVERGENT B1 ;  /* 0x0000000000017941 */ /* 0x000fea0003800200 */
.L_x_8241:
        /* <DEDUP_REMOVED lines=8> */
.L_x_8243:
        /* <DEDUP_REMOVED lines=10> */
.L_x_8235:
[----:B------:R-:W-:Y:S05]  /*14f0*/  BSYNC.RECONVERGENT B0 ;  /* 0x0000000000007941 */ /* 0x000fea0003800200 */
.L_x_8234:
        /* <DEDUP_REMOVED lines=55> */
.L_x_8244:
        /* <DEDUP_REMOVED lines=9> */
.L_x_11300:


//--------------------- .text._ZN10layer_norm13ln_bwd_kernelINS_13Kernel_traitsIf6__halffS2_fjLj512ELj1ELj4ELj1ELj16ENS_18Kernel_traits_baseILj512EfS2_fS2_fjLj128EEEEELb1ELb0ELb1ELb1EEEvNS_9BwdParamsE --------------------------
	.section	.text._ZN10layer_norm13ln_bwd_kernelINS_13Kernel_traitsIf6__halffS2_fjLj512ELj1ELj4ELj1ELj16ENS_18Kernel_traits_baseILj512EfS2_fS2_fjLj128EEEEELb1ELb0ELb1ELb1EEEvNS_9BwdParamsE,"ax",@progbits
	.align	128
        .global         _ZN10layer_norm13ln_bwd_kernelINS_13Kernel_traitsIf6__halffS2_fjLj512ELj1ELj4ELj1ELj16ENS_18Kernel_traits_baseILj512EfS2_fS2_fjLj128EEEEELb1ELb0ELb1ELb1EEEvNS_9BwdParamsE
        .type           _ZN10layer_norm13ln_bwd_kernelINS_13Kernel_traitsIf6__halffS2_fjLj512ELj1ELj4ELj1ELj16ENS_18Kernel_traits_baseILj512EfS2_fS2_fjLj128EEEEELb1ELb0ELb1ELb1EEEvNS_9BwdParamsE,@function
        .size           _ZN10layer_norm13ln_bwd_kernelINS_13Kernel_traitsIf6__halffS2_fjLj512ELj1ELj4ELj1ELj16ENS_18Kernel_traits_baseILj512EfS2_fS2_fjLj128EEEEELb1ELb0ELb1ELb1EEEvNS_9BwdParamsE,(.L_x_11301 - _ZN10layer_norm13ln_bwd_kernelINS_13Kernel_traitsIf6__halffS2_fjLj512ELj1ELj4ELj1ELj16ENS_18Kernel_traits_baseILj512EfS2_fS2_fjLj128EEEEELb1ELb0ELb1ELb1EEEvNS_9BwdParamsE)
        .other          _ZN10layer_norm13ln_bwd_kernelINS_13Kernel_traitsIf6__halffS2_fjLj512ELj1ELj4ELj1ELj16ENS_18Kernel_traits_baseILj512EfS2_fS2_fjLj128EEEEELb1ELb0ELb1ELb1EEEvNS_9BwdParamsE,@"STO_CUDA_ENTRY STV_DEFAULT"
_ZN10layer_norm13ln_bwd_kernelINS_13Kernel_traitsIf6__halffS2_fjLj512ELj1ELj4ELj1ELj16ENS_18Kernel_traits_baseILj512EfS2_fS2_fjLj128EEEEELb1ELb0ELb1ELb1EEEvNS_9BwdParamsE:
.text._ZN10layer_norm13ln_bwd_kernelINS_13Kernel_traitsIf6__halffS2_fjLj512ELj1ELj4ELj1ELj16ENS_18Kernel_traits_baseILj512EfS2_fS2_fjLj128EEEEELb1ELb0ELb1ELb1EEEvNS_9BwdParamsE:
        /* <DEDUP_REMOVED lines=41> */
.L_x_8317:
        /* <DEDUP_REMOVED lines=28> */
[----:B------:R-:W-:-:S03]  /*0450*/  LEA.HI.SX32 R3, R83, R118, 0x1d ;  /* 0x0000007653037211 */ /* 0x000fc600078feaff */
[----:B---3--:R-:W-:-:S04]  /*0460*/  IMAD.WIDE.U32 R82, R95, 0x20, R86 ;  /* 0x000000205f527825 */ /* 0x008fc800078e0056 */
[C---:B--2---:R-:W-:Y:S01]  /*0470*/  IMAD.WIDE.U32 R100, R3.reuse, 0x10, R88 ;  /* 0x0000001003647825 */ /* 0x044fe200078e0058 */
[----:B------:R-:W2:Y:S01]  /*0480*/  LDG.E.128 R96, desc[UR6][R82.64] ;  /* 0x0000000652607981 */ /* 0x000ea2000c1e1d00 */
[----:B------:R-:W-:-:S03]  /*0490*/  IADD3 R3, PT, PT, R3, 0x20, RZ ;  /* 0x0000002003037810 */ /* 0x000fc60007ffe0ff */
[----:B------:R3:W2:Y:S04]  /*04a0*/  LDG.E.128 R104, desc[UR6][R82.64+0x10] ;  /* 0x0000100652687981 */ /* 0x0006a8000c1e1d00 */
[----:B------:R-:W2:Y:S01]  /*04b0*/  LDG.E.128 R100, desc[UR6][R100.64] ;  /* 0x0000000664647981 */ /* 0x000ea2000c1e1d00 */
[----:B------:R-:W-:Y:S01]  /*04c0*/  IMAD.WIDE.U32 R88, R3, 0x10, R88 ;  /* 0x0000001003587825 */ /* 0x000fe200078e0058 */
[----:B------:R-:W-:-:S05]  /*04d0*/  IADD3 R119, PT, PT, R95, 0x20, RZ ;  /* 0x000000205f777810 */ /* 0x000fca0007ffe0ff */
[----:B------:R-:W2:Y:S01]  /*04e0*/  LDG.E.128 R88, desc[UR6][R88.64] ;  /* 0x0000000658587981 */ /* 0x000ea2000c1e1d00 */
[----:B------:R-:W-:Y:S01]  /*04f0*/  IMAD.WIDE.U32 R86, R119, 0x20, R86 ;  /* 0x0000002077567825 */ /* 0x000fe200078e0056 */
[----:B------:R-:W-:-:S04]  /*0500*/  MOV R131, UR14 ;  /* 0x0000000e00837c02 */ /* 0x000fc80008000f00 */
[----:B------:R-:W2:Y:S01]  /*0510*/  LDG.E.128 R108, desc[UR6][R86.64] ;  /* 0x00000006566c7981 */ /* 0x000ea2000c1e1d00 */
[----:B------:R-:W-:Y:S02]  /*0520*/  MOV R130, UR15 ;  /* 0x0000000f00827c02 */ /* 0x000fe40008000f00 */
[----:B------:R-:W-:Y:S01]  /*0530*/  ISETP.NE.U32.AND P0, PT, R131, RZ, PT ;  /* 0x000000ff8300720c */ /* 0x000fe20003f05070 */
[----:B------:R0:W2:Y:S01]  /*0540*/  LDG.E.128 R112, desc[UR6][R86.64+0x10] ;  /* 0x0000100656707981 */ /* 0x0000a2000c1e1d00 */
[----:B-----5:R-:W-:Y:S02]  /*0550*/  ISETP.GE.AND P2, PT, R84, 0x1, PT ;  /* 0x000000015400780c */ /* 0x020fe40003f46270 */
[----:B------:R-:W-:-:S11]  /*0560*/  ISETP.NE.AND.EX P0, PT, R130, RZ, PT, P0 ;  /* 0x000000ff8200720c */ /* 0x000fd60003f05300 */
[----:B------:R-:W-:Y:S02]  /*0570*/  @P2 IADD3 R0, PT, PT, R84, -0x1, RZ ;  /* 0xffffffff54002810 */ /* 0x000fe40007ffe0ff */
[----:B-1----:R-:W0:Y:S03]  /*0580*/  @P0 LDC.64 R80, c[0x0][0x438] ;  /* 0x00010e00ff500b82 */ /* 0x002e260000000a00 */
[----:B------:R-:W-:-:S05]  /*0590*/  @P2 IMAD R0, R0, UR8, RZ ;  /* 0x0000000800002c24 */ /* 0x000fca000f8e02ff */
[----:B------:R-:W-:Y:S01]  /*05a0*/  @P2 SHF.R.S32.HI R3, RZ, 0x1f, R0 ;  /* 0x0000001fff032819 */ /* 0x000fe20000011400 */
[----:B------:R-:W1:Y:S03]  /*05b0*/  @P0 LDC.64 R92, c[0x0][0x438] ;  /* 0x00010e00ff5c0b82 */ /* 0x000e660000000a00 */
[----:B------:R-:W-:Y:S02]  /*05c0*/  @P2 LEA.HI R3, R3, R0, RZ, 0x3 ;  /* 0x0000000003032211 */ /* 0x000fe400078f18ff */
[----:B---3--:R-:W-:Y:S02]  /*05d0*/  MOV R83, RZ ;  /* 0x000000ff00537202 */ /* 0x008fe40000000f00 */
[----:B------:R-:W-:-:S04]  /*05e0*/  @P2 LEA.HI.SX32 R83, R3, R118, 0x1d ;  /* 0x0000007603532211 */ /* 0x000fc800078feaff */
[C---:B------:R-:W-:Y:S01]  /*05f0*/  IADD3 R3, PT, PT, R83.reuse, 0x20, RZ ;  /* 0x0000002053037810 */ /* 0x040fe20007ffe0ff */
[----:B----4-:R-:W-:-:S04]  /*0600*/  IMAD.WIDE.U32 R82, R83, 0x8, R116 ;  /* 0x0000000853527825 */ /* 0x010fc800078e0074 */
[----:B0-----:R-:W-:Y:S02]  /*0610*/  @P0 IMAD.WIDE.U32 R86, R95, 0x20, R80 ;  /* 0x000000205f560825 */ /* 0x001fe400078e0050 */
[----:B------:R-:W5:Y:S02]  /*0620*/  LDG.E.64 R82, desc[UR6][R82.64] ;  /* 0x0000000652527981 */ /* 0x000f64000c1e1b00 */
[----:B------:R-:W-:Y:S02]  /*0630*/  IMAD.WIDE.U32 R80, R3, 0x8, R116 ;  /* 0x0000000803507825 */ /* 0x000fe400078e0074 */
[----:B------:R-:W5:Y:S04]  /*0640*/  @P0 LDG.E.128 R52, desc[UR6][R86.64] ;  /* 0x0000000656340981 */ /* 0x000f68000c1e1d00 */
[----:B------:R-:W5:Y:S01]  /*0650*/  LDG.E.64 R80, desc[UR6][R80.64] ;  /* 0x0000000650507981 */ /* 0x000f62000c1e1b00 */
[----:B-1----:R-:W-:-:S03]  /*0660*/  @P0 IMAD.WIDE.U32 R92, R119, 0x20, R92 ;  /* 0x00000020775c0825 */ /* 0x002fc600078e005c */
[----:B------:R-:W5:Y:S04]  /*0670*/  @P0 LDG.E.128 R56, desc[UR6][R86.64+0x10] ;  /* 0x0000100656380981 */ /* 0x000f68000c1e1d00 */
[----:B------:R-:W5:Y:S04]  /*0680*/  @P0 LDG.E.128 R60, desc[UR6][R92.64] ;  /* 0x000000065c3c0981 */ /* 0x000f68000c1e1d00 */
[----:B------:R0:W5:Y:S01]  /*0690*/  @P0 LDG.E.128 R64, desc[UR6][R92.64+0x10] ;  /* 0x000010065c400981 */ /* 0x000162000c1e1d00 */
[----:B------:R-:W-:-:S04]  /*06a0*/  ISETP.NE.AND P0, PT, RZ, UR9, PT ;  /* 0x00000009ff007c0c */ /* 0x000fc8000bf05270 */
[----:B------:R-:W-:-:S05]  /*06b0*/  FSEL R85, R85, RZ, !P0 ;  /* 0x000000ff55557208 */ /* 0x000fca0004000000 */
[C---:B--2---:R-:W-:Y:S01]  /*06c0*/  FADD.FTZ R97, -R85.reuse, R97 ;  /* 0x0000006155617221 */ /* 0x044fe20000010100 */
[C---:B------:R-:W-:Y:S01]  /*06d0*/  FADD.FTZ R95, -R85.reuse, R98 ;  /* 0x00000062555f7221 */ /* 0x040fe20000010100 */
[C---:B------:R-:W-:Y:S02]  /*06e0*/  FADD.FTZ R3, -R85.reuse, R96 ;  /* 0x0000006055037221 */ /* 0x040fe40000010100 */
[----:B------:R-:W-:Y:S01]  /*06f0*/  FMUL.FTZ R96, R94, R97 ;  /* 0x000000615e607220 */ /* 0x000fe20000410000 */
[--C-:B------:R-:W-:Y:S02]  /*0700*/  HADD2.F32 R117, -RZ, R100.reuse.H0_H0 ;  /* 0x20000064ff757230 */ /* 0x100fe40000004100 */
[--C-:B0-----:R-:W-:Y:S02]  /*0710*/  HADD2.F32 R93, -RZ, R101.reuse.H0_H0 ;  /* 0x20000065ff5d7230 */ /* 0x101fe40000004100 */
[----:B------:R-:W-:Y:S02]  /*0720*/  HADD2.F32 R92, -RZ, R101.H1_H1 ;  /* 0x30000065ff5c7230 */ /* 0x000fe40000004100 */
[----:B------:R-:W-:Y:S01]  /*0730*/  FADD.FTZ R101, -R85, R104 ;  /* 0x0000006855657221 */ /* 0x000fe20000010100 */
[----:B------:R-:W-:-:S02]  /*0740*/  HADD2.F32 R86, -RZ, R100.H1_H1 ;  /* 0x30000064ff567230 */ /* 0x000fc40000004100 */
[----:B------:R-:W-:Y:S01]  /*0750*/  FMUL.FTZ R95, R94, R95 ;  /* 0x0000005f5e5f7220 */ /* 0x000fe20000410000 */
[----:B------:R-:W-:Y:S01]  /*0760*/  FMUL.FTZ R104, R16, R117 ;  /* 0x0000007510687220 */ /* 0x000fe20000410000 */
[C---:B------:R-:W-:Y:S01]  /*0770*/  FMUL.FTZ R3, R94.reuse, R3 ;  /* 0x000000035e037220 */ /* 0x040fe20000410000 */
[--C-:B------:R-:W-:Y:S02]  /*0780*/  HADD2.F32 R121, -RZ, R103.reuse.H0_H0 ;  /* 0x20000067ff797230 */ /* 0x100fe40000004100 */
[----:B------:R-:W-:Y:S01]  /*0790*/  FMUL.FTZ R97, R94, R101 ;  /* 0x000000655e617220 */ /* 0x000fe20000410000 */
[----:B------:R-:W-:Y:S02]  /*07a0*/  HADD2.F32 R118, -RZ, R103.H1_H1 ;  /* 0x30000067ff767230 */ /* 0x000fe40000004100 */
[----:B------:R-:W-:Y:S01]  /*07b0*/  FADD.FTZ R103, -R85, R106 ;  /* 0x0000006a55677221 */ /* 0x000fe20000010100 */
[-C--:B------:R-:W-:Y:S01]  /*07c0*/  FFMA.FTZ R21, R96, R86.reuse, R21 ;  /* 0x0000005660157223 */ /* 0x080fe20000010015 */
[----:B------:R-:W-:Y:S01]  /*07d0*/  FADD.FTZ R49, R49, R86 ;  /* 0x0000005631317221 */ /* 0x000fe20000010000 */
[----:B------:R-:W-:Y:S01]  /*07e0*/  FMUL.FTZ R101, R17, R86 ;  /* 0x0000005611657220 */ /* 0x000fe20000410000 */
[-C--:B------:R-:W-:Y:S01]  /*07f0*/  FFMA.FTZ R22, R95, R93.reuse, R22 ;  /* 0x0000005d5f167223 */ /* 0x080fe20000010016 */
[----:B------:R-:W-:Y:S01]  /*0800*/  FADD.FTZ R50, R50, R93 ;  /* 0x0000005d32327221 */ /* 0x000fe20000010000 */
[----:B------:R-:W-:Y:S01]  /*0810*/  FMUL.FTZ R106, R18, R93 ;  /* 0x0000005d126a7220 */ /* 0x000fe20000410000 */
[----:B------:R-:W-:Y:S01]  /*0820*/  FADD.FTZ R86, RZ, R104 ;  /* 0x00000068ff567221 */ /* 0x000fe20000010000 */
[----:B------:R-:W-:Y:S01]  /*0830*/  FFMA.FTZ R93, R3, R104, RZ ;  /* 0x00000068035d7223 */ /* 0x000fe200000100ff */
[----:B------:R-:W-:Y:S01]  /*0840*/  FADD.FTZ R99, -R85, R99 ;  /* 0x0000006355637221 */ /* 0x000fe20000010100 */
[----:B------:R-:W-:-:S02]  /*0850*/  HADD2.F32 R87, -RZ, R91.H0_H0 ;  /* 0x2000005bff577230 */ /* 0x000fc40000004100 */
[----:B------:R-:W-:Y:S02]  /*0860*/  HADD2.F32 R0, -RZ, R91.H1_H1 ;  /* 0x3000005bff007230 */ /* 0x000fe40000004100 */
[----:B------:R-:W-:Y:S01]  /*0870*/  FADD.FTZ R91, R101, R86 ;  /* 0x00000056655b7221 */ /* 0x000fe20000010000 */
[--C-:B------:R-:W-:Y:S02]  /*0880*/  HADD2.F32 R125, -RZ, R88.reuse.H0_H0 ;  /* 0x20000058ff7d7230 */ /* 0x100fe40000004100 */
[----:B------:R-:W-:Y:S02]  /*0890*/  HADD2.F32 R120, -RZ, R88.H1_H1 ;  /* 0x30000058ff787230 */ /* 0x000fe40000004100 */
[----:B------:R-:W-:Y:S01]  /*08a0*/  FFMA.FTZ R88, R96, R101, R93 ;  /* 0x0000006560587223 */ /* 0x000fe2000001005d */
[C---:B------:R-:W-:Y:S01]  /*08b0*/  FMUL.FTZ R98, R94.reuse, R99 ;  /* 0x000000635e627220 */ /* 0x040fe20000410000 */
[--C-:B------:R-:W-:Y:S02]  /*08c0*/  HADD2.F32 R119, -RZ, R102.reuse.H0_H0 ;  /* 0x20000066ff777230 */ /* 0x100fe40000004100 */
[----:B------:R-:W-:Y:S01]  /*08d0*/  FMUL.FTZ R99, R94, R103 ;  /* 0x000000675e637220 */ /* 0x000fe20000410000 */
[----:B------:R-:W-:Y:S01]  /*08e0*/  FMUL.FTZ R103, R19, R92 ;  /* 0x0000005c13677220 */ /* 0x000fe20000410000 */
[----:B------:R-:W-:Y:S01]  /*08f0*/  FADD.FTZ R86, R106, R91 ;  /* 0x0000005b6a567221 */ /* 0x000fe20000010000 */
[----:B------:R-:W-:Y:S01]  /*0900*/  FFMA.FTZ R93, R95, R106, R88 ;  /* 0x0000006a5f5d7223 */ /* 0x000fe20000010058 */
[----:B------:R-:W-:-:S02]  /*0910*/  HADD2.F32 R116, -RZ, R102.H1_H1 ;  /* 0x30000066ff747230 */ /* 0x000fc40000004100 */
[C---:B------:R-:W-:Y:S01]  /*0920*/  FADD.FTZ R105, -R85.reuse, R105 ;  /* 0x0000006955697221 */ /* 0x040fe20000010100 */
        /* <DEDUP_REMOVED lines=22> */
[----:B------:R-:W-:Y:S01]  /*0a90*/  FMUL.FTZ R109, R94, R123 ;  /* 0x0000007b5e6d7220 */ /* 0x000fe20000410000 */
[----:B------:R-:W-:Y:S01]  /*0aa0*/  FFMA.FTZ R88, R102, R107, R93 ;  /* 0x0000006b66587223 */ /* 0x000fe2000001005d */
[C---:B------:R-:W-:Y:S01]  /*0ab0*/  FADD.FTZ R135, -R85.reuse, R111 ;  /* 0x0000006f55877221 */ /* 0x040fe20000010100 */
[----:B------:R-:W-:Y:S01]  /*0ac0*/  FADD.FTZ R137, -R85, R112 ;  /* 0x0000007055897221 */ /* 0x000fe20000010100 */
[----:B------:R-:W-:Y:S01]  /*0ad0*/  FFMA.FTZ R20, R3, R117, R20 ;  /* 0x0000007503147223 */ /* 0x000fe20000010014 */
[----:B------:R-:W-:Y:S01]  /*0ae0*/  FADD.FTZ R48, R48, R117 ;  /* 0x0000007530307221 */ /* 0x000fe20000010000 */
[----:B------:R-:W-:-:S02]  /*0af0*/  HADD2.F32 R133, -RZ, R89.H0_H0 ;  /* 0x20000059ff857230 */ /* 0x000fc40000004100 */
[----:B------:R-:W-:Y:S01]  /*0b00*/  FMUL.FTZ R112, R94, R127 ;  /* 0x0000007f5e707220 */ /* 0x000fe20000410000 */
[----:B------:R-:W-:Y:S01]  /*0b10*/  FMUL.FTZ R117, R9, R120 ;  /* 0x0000007809757220 */ /* 0x000fe20000410000 */
[----:B------:R-:W-:Y:S01]  /*0b20*/  FADD.FTZ R86, R118, R91 ;  /* 0x0000005b76567221 */ /* 0x000fe20000010000 */
[----:B------:R-:W-:Y:S01]  /*0b30*/  FFMA.FTZ R91, R109, R118, R88 ;  /* 0x000000766d5b7223 */ /* 0x000fe20000010058 */
[C---:B------:R-:W-:Y:S01]  /*0b40*/  FADD.FTZ R141, -R85.reuse, R114 ;  /* 0x00000072558d7221 */ /* 0x040fe20000010100 */
[----:B------:R-:W-:Y:S02]  /*0b50*/  HADD2.F32 R122, -RZ, R89.H1_H1 ;  /* 0x30000059ff7a7230 */ /* 0x000fe40000004100 */
[----:B------:R-:W-:Y:S01]  /*0b60*/  FADD.FTZ R139, -R85, R113 ;  /* 0x00000071558b7221 */ /* 0x000fe20000010100 */
[--C-:B------:R-:W-:Y:S02]  /*0b70*/  HADD2.F32 R89, -RZ, R90.reuse.H0_H0 ;  /* 0x2000005aff597230 */ /* 0x100fe40000004100 */
[C---:B------:R-:W-:Y:S01]  /*0b80*/  FMUL.FTZ R114, R94.reuse, R135 ;  /* 0x000000875e727220 */ /* 0x040fe20000410000 */
[----:B------:R-:W-:Y:S01]  /*0b90*/  FMUL.FTZ R113, R94, R137 ;  /* 0x000000895e717220 */ /* 0x000fe20000410000 */
[----:B------:R-:W-:Y:S01]  /*0ba0*/  FFMA.FTZ R29, R112, R120, R29 ;  /* 0x00000078701d7223 */ /* 0x000fe2000001001d */
[----:B------:R-:W-:Y:S01]  /*0bb0*/  FADD.FTZ R41, R41, R120 ;  /* 0x0000007829297221 */ /* 0x000fe20000010000 */
[----:B------:R-:W-:Y:S01]  /*0bc0*/  FADD.FTZ R93, R86, R117 ;  /* 0x00000075565d7221 */ /* 0x000fe20000010000 */
[----:B------:R-:W-:Y:S01]  /*0bd0*/  FMUL.FTZ R111, R94, R129 ;  /* 0x000000815e6f7220 */ /* 0x000fe20000410000 */
[----:B------:R-:W-:Y:S01]  /*0be0*/  FMUL.FTZ R120, R10, R133 ;  /* 0x000000850a787220 */ /* 0x000fe20000410000 */
[----:B------:R-:W-:Y:S01]  /*0bf0*/  FFMA.FTZ R86, R112, R117, R91 ;  /* 0x0000007570567223 */ /* 0x000fe2000001005b */
[----:B------:R-:W-:Y:S01]  /*0c00*/  FADD.FTZ R44, R44, R119 ;  /* 0x000000772c2c7221 */ /* 0x000fe20000010000 */
[----:B------:R-:W-:Y:S01]  /*0c10*/  FFMA.FTZ R24, R97, R119, R24 ;  /* 0x0000007761187223 */ /* 0x000fe20000010018 */
[-C--:B------:R-:W-:Y:S01]  /*0c20*/  FFMA.FTZ R31, R114, R122.reuse, R31 ;  /* 0x0000007a721f7223 */ /* 0x080fe2000001001f */
[----:B------:R-:W-:Y:S01]  /*0c30*/  FADD.FTZ R43, R43, R122 ;  /* 0x0000007a2b2b7221 */ /* 0x000fe20000010000 */
[----:B------:R-:W-:Y:S01]  /*0c40*/  FMUL.FTZ R119, R11, R122 ;  /* 0x0000007a0b777220 */ /* 0x000fe20000410000 */
        /* <DEDUP_REMOVED lines=40> */
.L_x_8248:
        /* <DEDUP_REMOVED lines=43> */
.L_x_8249:
[----:B------:R-:W-:Y:S05]  /*1180*/  BSYNC.RECONVERGENT B1 ;  /* 0x0000000000017941 */ /* 0x000fea0003800200 */
.L_x_8247:
        /* <DEDUP_REMOVED lines=20> */
.L_x_8329:
        /* <DEDUP_REMOVED lines=40> */
.L_x_8255:
[----:B------:R-:W-:Y:S05]  /*1550*/  BSYNC.RECONVERGENT B2 ;  /* 0x0000000000027941 */ /* 0x000fea0003800200 */
.L_x_8254:
        /* <DEDUP_REMOVED lines=13> */
.L_x_8257:
[----:B------:R-:W-:Y:S05]  /*1630*/  BSYNC.RECONVERGENT B2 ;  /* 0x0000000000027941 */ /* 0x000fea0003800200 */
.L_x_8256:
        /* <DEDUP_REMOVED lines=13> */
.L_x_8259:
[----:B------:R-:W-:Y:S05]  /*1710*/  BSYNC.RECONVERGENT B2 ;  /* 0x0000000000027941 */ /* 0x000fea0003800200 */
.L_x_8258:
        /* <DEDUP_REMOVED lines=13> */
.L_x_8261:
[----:B------:R-:W-:Y:S05]  /*17f0*/  BSYNC.RECONVERGENT B2 ;  /* 0x0000000000027941 */ /* 0x000fea0003800200 */
.L_x_8260:
        /* <DEDUP_REMOVED lines=13> */
.L_x_8263:
[----:B------:R-:W-:Y:S05]  /*18d0*/  BSYNC.RECONVERGENT B2 ;  /* 0x0000000000027941 */ /* 0x000fea0003800200 */
.L_x_8262:
        /* <DEDUP_REMOVED lines=13> */
.L_x_8265:
[----:B------:R-:W-:Y:S05]  /*19b0*/  BSYNC.RECONVERGENT B2 ;  /* 0x0000000000027941 */ /* 0x000fea0003800200 */
.L_x_8264:
        /* <DEDUP_REMOVED lines=13> */
.L_x_8267:
[----:B------:R-:W-:Y:S05]  /*1a90*/  BSYNC.RECONVERGENT B2 ;  /* 0x0000000000027941 */ /* 0x000fea0003800200 */
.L_x_8266:
        /* <DEDUP_REMOVED lines=14> */
.L_x_8253:
        /* <DEDUP_REMOVED lines=45> */
.L_x_8270:
[----:B------:R-:W-:Y:S05]  /*1e50*/  BSYNC.RECONVERGENT B2 ;  /* 0x0000000000027941 */ /* 0x000fea0003800200 */
.L_x_8269:
        /* <DEDUP_REMOVED lines=13> */
.L_x_8272:
[----:B------:R-:W-:Y:S05]  /*1f30*/  BSYNC.RECONVERGENT B2 ;  /* 0x0000000000027941 */ /* 0x000fea0003800200 */
.L_x_8271:
        /* <DEDUP_REMOVED lines=13> */
.L_x_8274:
[----:B------:R-:W-:Y:S05]  /*2010*/  BSYNC.RECONVERGENT B2 ;  /* 0x0000000000027941 */ /* 0x000fea0003800200 */
.L_x_8273:
        /* <DEDUP_REMOVED lines=13> */
.L_x_8276:
[----:B------:R-:W-:Y:S05]  /*20f0*/  BSYNC.RECONVERGENT B2 ;  /* 0x0000000000027941 */ /* 0x000fea0003800200 */
.L_x_8275:
        /* <DEDUP_REMOVED lines=13> */
.L_x_8278:
[----:B------:R-:W-:Y:S05]  /*21d0*/  BSYNC.RECONVERGENT B2 ;  /* 0x0000000000027941 */ /* 0x000fea0003800200 */
.L_x_8277:
        /* <DEDUP_REMOVED lines=13> */
.L_x_8280:
[----:B------:R-:W-:Y:S05]  /*22b0*/  BSYNC.RECONVERGENT B2 ;  /* 0x0000000000027941 */ /* 0x000fea0003800200 */
.L_x_8279:
        /* <DEDUP_REMOVED lines=13> */
.L_x_8282:
[----:B------:R-:W-:Y:S05]  /*2390*/  BSYNC.RECONVERGENT B2 ;  /* 0x0000000000027941 */ /* 0x000fea0003800200 */
.L_x_8281:
        /* <DEDUP_REMOVED lines=10> */
.L_x_8252:
        /* <DEDUP_REMOVED lines=55> */
[----:B------:R-:W-:Y:S02]  /*27b0*/  @P2 F2FP.F16.F32.PACK_AB R136, RZ, R136 ;  /* 0x00000088ff88223e */ /* 0x000fe400000000ff */
[----:B------:R-:W-:Y:S01]  /*27c0*/  @P2 F2FP.F16.F32.PACK_AB R137, RZ, R137 ;  /* 0x00000089ff89223e */ /* 0x000fe200000000ff */
[----:B------:R-:W-:Y:S01]  /*27d0*/  @P2 FMUL.FTZ R84, R85, R84 ;  /* 0x0000005455542220 */ /* 0x000fe20000410000 */
[----:B------:R-:W-:Y:S01]  /*27e0*/  @P2 PRMT R68, R136, 0x7610, R68 ;  /* 0x0000761088442816 */ /* 0x000fe20000000044 */
[----:B-1----:R-:W-:-:S03]  /*27f0*/  @P2 FMUL.FTZ R89, R140, R89 ;  /* 0x000000598c592220 */ /* 0x002fc60000410000 */
[----:B------:R-:W-:Y:S01]  /*2800*/  @P2 FSEL R84, R84, RZ, P0 ;  /* 0x000000ff54542208 */ /* 0x000fe20000000000 */
[----:B------:R-:W-:Y:S01]  /*2810*/  @P2 FMUL.FTZ R88, R89, R88 ;  /* 0x0000005859582220 */ /* 0x000fe20000410000 */
[----:B------:R-:W-:Y:S02]  /*2820*/  @P2 LOP3.LUT P0, RZ, R82, 0xff000000, RZ, 0xc0, !PT ;  /* 0xff00000052ff2812 */ /* 0x000fe4000780c0ff */
[----:B------:R-:W-:Y:S01]  /*2830*/  @P2 F2FP.F16.F32.PACK_AB R84, RZ, R84 ;  /* 0x00000054ff54223e */ /* 0x000fe200000000ff */
[----:B----4-:R-:W-:Y:S01]  /*2840*/  @P2 FMUL.FTZ R91, R142, R91 ;  /* 0x0000005b8e5b2220 */ /* 0x010fe20000410000 */
[----:B------:R-:W-:Y:S02]  /*2850*/  @P2 FSEL R88, R88, RZ, P3 ;  /* 0x000000ff58582208 */ /* 0x000fe40001800000 */
[----:B------:R-:W-:Y:S01]  /*2860*/  @P2 FSEL R86, R86, RZ, P0 ;  /* 0x000000ff56562208 */ /* 0x000fe20000000000 */
[----:B------:R-:W-:Y:S01]  /*2870*/  @P2 FMUL.FTZ R90, R91, R90 ;  /* 0x0000005a5b5a2220 */ /* 0x000fe20000410000 */
[----:B------:R-:W-:-:S02]  /*2880*/  @P2 F2FP.F16.F32.PACK_AB R88, RZ, R88 ;  /* 0x00000058ff58223e */ /* 0x000fc400000000ff */
[----:B------:R-:W-:Y:S01]  /*2890*/  @P2 F2FP.F16.F32.PACK_AB R86, RZ, R86 ;  /* 0x00000056ff56223e */ /* 0x000fe200000000ff */
[----:B---3--:R-:W-:Y:S01]  /*28a0*/  @P2 FMUL.FTZ R93, R144, R93 ;  /* 0x0000005d905d2220 */ /* 0x008fe20000410000 */
        /* <DEDUP_REMOVED lines=24> */
.L_x_8283:
        /* <DEDUP_REMOVED lines=49> */
[----:B------:R-:W-:Y:S01]  /*2d40*/  @P2 F2FP.F16.F32.PACK_AB R82, RZ, R76 ;  /* 0x0000004cff52223e */ /* 0x000fe200000000ff */
        /* <DEDUP_REMOVED lines=12> */
[----:B------:R-:W-:Y:S01]  /*2e10*/  @P2 F2FP.F16.F32.PACK_AB R136, RZ, R136 ;  /* 0x00000088ff88223e */ /* 0x000fe200000000ff */
        /* <DEDUP_REMOVED lines=12> */
[----:B------:R-:W-:Y:S02]  /*2ee0*/  @P2 F2FP.F16.F32.PACK_AB R86, RZ, R86 ;  /* 0x00000056ff56223e */ /* 0x000fe400000000ff */
[----:B------:R-:W-:-:S02]  /*2ef0*/  @P2 F2FP.F16.F32.PACK_AB R90, RZ, R90 ;  /* 0x0000005aff5a223e */ /* 0x000fc400000000ff */
[----:B------:R-:W-:Y:S02]  /*2f00*/  @P2 FSEL R92, R92, RZ, P0 ;  /* 0x000000ff5c5c2208 */ /* 0x000fe40000000000 */
[----:B------:R-:W-:Y:S02]  /*2f10*/  @P2 F2FP.F16.F32.PACK_AB R134, RZ, R134 ;  /* 0x00000086ff86223e */ /* 0x000fe400000000ff */
[----:B------:R-:W-:Y:S02]  /*2f20*/  @P2 F2FP.F16.F32.PACK_AB R84, RZ, R84 ;  /* 0x00000054ff54223e */ /* 0x000fe400000000ff */
[----:B------:R-:W-:Y:S02]  /*2f30*/  @P2 F2FP.F16.F32.PACK_AB R88, RZ, R88 ;  /* 0x00000058ff58223e */ /* 0x000fe400000000ff */
[----:B------:R-:W-:Y:S02]  /*2f40*/  @P2 F2FP.F16.F32.PACK_AB R92, RZ, R92 ;  /* 0x0000005cff5c223e */ /* 0x000fe400000000ff */
[----:B------:R-:W-:-:S02]  /*2f50*/  @P2 PRMT R69, R136, 0x7610, R69 ;  /* 0x0000761088452816 */ /* 0x000fc40000000045 */
[----:B------:R-:W-:Y:S02]  /*2f60*/  @P2 PRMT R70, R86, 0x7610, R70 ;  /* 0x0000761056462816 */ /* 0x000fe40000000046 */
[----:B------:R-:W-:Y:S02]  /*2f70*/  @P2 PRMT R71, R90, 0x7610, R71 ;  /* 0x000076105a472816 */ /* 0x000fe40000000047 */
[----:B------:R-:W-:Y:S02]  /*2f80*/  @P2 PRMT R68, R68, 0x5410, R134 ;  /* 0x0000541044442816 */ /* 0x000fe40000000086 */
[----:B------:R-:W-:Y:S02]  /*2f90*/  @P2 PRMT R69, R69, 0x5410, R84 ;  /* 0x0000541045452816 */ /* 0x000fe40000000054 */
[----:B------:R-:W-:Y:S02]  /*2fa0*/  @P2 PRMT R70, R70, 0x5410, R88 ;  /* 0x0000541046462816 */ /* 0x000fe40000000058 */
[----:B------:R-:W-:-:S07]  /*2fb0*/  @P2 PRMT R71, R71, 0x5410, R92 ;  /* 0x0000541047472816 */ /* 0x000fce000000005c */
.L_x_8268:
[----:B------:R-:W-:Y:S05]  /*2fc0*/  BSYNC.RECONVERGENT B1 ;  /* 0x0000000000017941 */ /* 0x000fea0003800200 */
.L_x_8251:
        /* <DEDUP_REMOVED lines=77> */
[----:B------:R-:W-:Y:S02]  /*34a0*/  @P2 F2FP.F16.F32.PACK_AB R91, RZ, R91 ;  /* 0x0000005bff5b223e */ /* 0x000fe400000000ff */
[----:B------:R-:W-:Y:S01]  /*34b0*/  @P2 F2FP.F16.F32.PACK_AB R93, RZ, R93 ;  /* 0x0000005dff5d223e */ /* 0x000fe200000000ff */
[----:B----4-:R-:W-:Y:S01]  /*34c0*/  @P2 FMUL.FTZ R89, R78, R89 ;  /* 0x000000594e592220 */ /* 0x010fe20000410000 */
[----:B------:R-:W-:Y:S02]  /*34d0*/  @P2 FSEL R86, R86, RZ, P1 ;  /* 0x000000ff56562208 */ /* 0x000fe40000800000 */
[----:B------:R-:W-:Y:S01]  /*34e0*/  @P2 F2FP.F16.F32.PACK_AB R84, RZ, R84 ;  /* 0x00000054ff54223e */ /* 0x000fe200000000ff */
[----:B------:R-:W-:Y:S01]  /*34f0*/  @P2 FMUL.FTZ R88, R89, R88 ;  /* 0x0000005859582220 */ /* 0x000fe20000410000 */
[----:B------:R-:W-:-:S02]  /*3500*/  @P2 F2FP.F16.F32.PACK_AB R79, RZ, R79 ;  /* 0x0000004fff4f223e */ /* 0x000fc400000000ff */
[----:B------:R-:W-:Y:S02]  /*3510*/  @P2 PRMT R68, R91, 0x7610, R68 ;  /* 0x000076105b442816 */ /* 0x000fe40000000044 */
[----:B------:R-:W-:Y:S02]  /*3520*/  @P2 FSEL R88, R88, RZ, P4 ;  /* 0x000000ff58582208 */ /* 0x000fe40002000000 */
[----:B------:R-:W-:Y:S02]  /*3530*/  @P2 F2FP.F16.F32.PACK_AB R82, RZ, R82 ;  /* 0x00000052ff52223e */ /* 0x000fe400000000ff */
[----:B------:R-:W-:Y:S02]  /*3540*/  @P2 PRMT R69, R93, 0x7610, R69 ;  /* 0x000076105d452816 */ /* 0x000fe40000000045 */
[----:B------:R-:W-:Y:S02]  /*3550*/  @P2 F2FP.F16.F32.PACK_AB R86, RZ, R86 ;  /* 0x00000056ff56223e */ /* 0x000fe400000000ff */
[----:B------:R-:W-:-:S02]  /*3560*/  @P2 F2FP.F16.F32.PACK_AB R88, RZ, R88 ;  /* 0x00000058ff58223e */ /* 0x000fc400000000ff */
        /* <DEDUP_REMOVED lines=15> */
.L_x_8286:
        /* <DEDUP_REMOVED lines=48> */
[----:B------:R-:W-:-:S02]  /*3960*/  @P2 F2FP.F16.F32.PACK_AB R92, RZ, R92 ;  /* 0x0000005cff5c223e */ /* 0x000fc400000000ff */
[----:B------:R-:W3:Y:S01]  /*3970*/  @P2 LDC.64 R90, c[0x0][0x408] ;  /* 0x00010200ff5a2b82 */ /* 0x000ee20000000a00 */
[----:B--2---:R-:W-:Y:S01]  /*3980*/  @P2 FMUL.FTZ R87, R134, R87 ;  /* 0x0000005786572220 */ /* 0x004fe20000410000 */
[----:B------:R-:W-:Y:S02]  /*3990*/  @P2 F2FP.F16.F32.PACK_AB R93, RZ, R93 ;  /* 0x0000005dff5d223e */ /* 0x000fe400000000ff */
[----:B------:R-:W-:Y:S01]  /*39a0*/  @P2 PRMT R68, R92, 0x7610, R68 ;  /* 0x000076105c442816 */ /* 0x000fe20000000044 */
[----:B------:R-:W-:Y:S01]  /*39b0*/  @P2 FMUL.FTZ R86, R87, R86 ;  /* 0x0000005657562220 */ /* 0x000fe20000410000 */
[----:B-1----:R-:W-:Y:S02]  /*39c0*/  @P2 FMUL.FTZ R83, R130, R83 ;  /* 0x0000005382532220 */ /* 0x002fe40000410000 */
[----:B------:R-:W-:Y:S02]  /*39d0*/  @P2 PRMT R68, R68, 0x5410, R93 ;  /* 0x0000541044442816 */ /* 0x000fe4000000005d */
[----:B------:R-:W-:Y:S01]  /*39e0*/  @P2 FSEL R86, R86, RZ, P4 ;  /* 0x000000ff56562208 */ /* 0x000fe20002000000 */
[----:B------:R-:W-:-:S03]  /*39f0*/  @P2 FMUL.FTZ R82, R83, R82 ;  /* 0x0000005253522220 */ /* 0x000fc60000410000 */
[----:B------:R-:W-:Y:S01]  /*3a00*/  @P2 F2FP.F16.F32.PACK_AB R86, RZ, R86 ;  /* 0x00000056ff56223e */ /* 0x000fe200000000ff */
[----:B----4-:R-:W-:Y:S01]  /*3a10*/  @P2 FMUL.FTZ R89, R136, R89 ;  /* 0x0000005988592220 */ /* 0x010fe20000410000 */
[----:B------:R-:W-:Y:S02]  /*3a20*/  @P2 FSEL R82, R82, RZ, P3 ;  /* 0x000000ff52522208 */ /* 0x000fe40001800000 */
[----:B------:R-:W-:Y:S01]  /*3a30*/  @P2 LOP3.LUT P3, RZ, R80, 0xff000000, RZ, 0xc0, !PT ;  /* 0xff00000050ff2812 */ /* 0x000fe2000786c0ff */
[----:B------:R-:W-:Y:S01]  /*3a40*/  @P2 FMUL.FTZ R88, R89, R88 ;  /* 0x0000005859582220 */ /* 0x000fe20000410000 */
[----:B------:R-:W-:Y:S02]  /*3a50*/  @P2 F2FP.F16.F32.PACK_AB R82, RZ, R82 ;  /* 0x00000052ff52223e */ /* 0x000fe400000000ff */
[----:B------:R-:W-:Y:S01]  /*3a60*/  @P2 FSEL R84, R84, RZ, P3 ;  /* 0x000000ff54542208 */ /* 0x000fe20001800000 */
[----:B---3--:R-:W-:Y:S01]  /*3a70*/  @P2 FMUL.FTZ R91, R138, R91 ;  /* 0x0000005b8a5b2220 */ /* 0x008fe20000410000 */
[----:B------:R-:W-:-:S02]  /*3a80*/  @P2 FSEL R88, R88, RZ, P5 ;  /* 0x000000ff58582208 */ /* 0x000fc40002800000 */
[----:B------:R-:W-:Y:S01]  /*3a90*/  @P2 F2FP.F16.F32.PACK_AB R84, RZ, R84 ;  /* 0x00000054ff54223e */ /* 0x000fe200000000ff */
[----:B------:R-:W-:Y:S01]  /*3aa0*/  @P2 FMUL.FTZ R90, R91, R90 ;  /* 0x0000005a5b5a2220 */ /* 0x000fe20000410000 */
[----:B------:R-:W-:Y:S02]  /*3ab0*/  @P2 F2FP.F16.F32.PACK_AB R88, RZ, R88 ;  /* 0x00000058ff58223e */ /* 0x000fe400000000ff */
[----:B------:R-:W-:Y:S02]  /*3ac0*/  @P2 PRMT R69, R82, 0x7610, R69 ;  /* 0x0000761052452816 */ /* 0x000fe40000000045 */
[----:B------:R-:W-:Y:S02]  /*3ad0*/  @P2 FSEL R90, R90, RZ, P6 ;  /* 0x000000ff5a5a2208 */ /* 0x000fe40003000000 */
[----:B------:R-:W-:Y:S02]  /*3ae0*/  @P2 PRMT R70, R86, 0x7610, R70 ;  /* 0x0000761056462816 */ /* 0x000fe40000000046 */
[----:B------:R-:W-:-:S02]  /*3af0*/  @P2 F2FP.F16.F32.PACK_AB R90, RZ, R90 ;  /* 0x0000005aff5a223e */ /* 0x000fc400000000ff */
        /* <DEDUP_REMOVED lines=16> */
.L_x_8285:
        /* <DEDUP_REMOVED lines=39> */
.L_x_8290:
[----:B------:R-:W-:Y:S05]  /*3e70*/  BSYNC.RECONVERGENT B2 ;  /* 0x0000000000027941 */ /* 0x000fea0003800200 */
.L_x_8289:
        /* <DEDUP_REMOVED lines=13> */
.L_x_8292:
[----:B------:R-:W-:Y:S05]  /*3f50*/  BSYNC.RECONVERGENT B2 ;  /* 0x0000000000027941 */ /* 0x000fea0003800200 */
.L_x_8291:
        /* <DEDUP_REMOVED lines=13> */
.L_x_8294:
[----:B------:R-:W-:Y:S05]  /*4030*/  BSYNC.RECONVERGENT B2 ;  /* 0x0000000000027941 */ /* 0x000fea0003800200 */
.L_x_8293:
        /* <DEDUP_REMOVED lines=13> */
.L_x_8296:
[----:B------:R-:W-:Y:S05]  /*4110*/  BSYNC.RECONVERGENT B2 ;  /* 0x0000000000027941 */ /* 0x000fea0003800200 */
.L_x_8295:
        /* <DEDUP_REMOVED lines=13> */
.L_x_8298:
[----:B------:R-:W-:Y:S05]  /*41f0*/  BSYNC.RECONVERGENT B2 ;  /* 0x0000000000027941 */ /* 0x000fea0003800200 */
.L_x_8297:
        /* <DEDUP_REMOVED lines=13> */
.L_x_8300:
[----:B------:R-:W-:Y:S05]  /*42d0*/  BSYNC.RECONVERGENT B2 ;  /* 0x0000000000027941 */ /* 0x000fea0003800200 */
.L_x_8299:
        /* <DEDUP_REMOVED lines=13> */
.L_x_8302:
[----:B------:R-:W-:Y:S05]  /*43b0*/  BSYNC.RECONVERGENT B2 ;  /* 0x0000000000027941 */ /* 0x000fea0003800200 */
.L_x_8301:
        /* <DEDUP_REMOVED lines=17> */
.L_x_8288:
        /* <DEDUP_REMOVED lines=24> */
.L_x_8304:
[----:B------:R-:W-:Y:S05]  /*4650*/  BSYNC.RECONVERGENT B2 ;  /* 0x0000000000027941 */ /* 0x000fea0003800200 */
.L_x_8303:
        /* <DEDUP_REMOVED lines=13> */
.L_x_8306:
[----:B------:R-:W-:Y:S05]  /*4730*/  BSYNC.RECONVERGENT B2 ;  /* 0x0000000000027941 */ /* 0x000fea0003800200 */
.L_x_8305:
        /* <DEDUP_REMOVED lines=13> */
.L_x_8308:
[----:B------:R-:W-:Y:S05]  /*4810*/  BSYNC.RECONVERGENT B2 ;  /* 0x0000000000027941 */ /* 0x000fea0003800200 */
.L_x_8307:
        /* <DEDUP_REMOVED lines=13> */
.L_x_8310:
[----:B------:R-:W-:Y:S05]  /*48f0*/  BSYNC.RECONVERGENT B2 ;  /* 0x0000000000027941 */ /* 0x000fea0003800200 */
.L_x_8309:
        /* <DEDUP_REMOVED lines=13> */
.L_x_8312:
[----:B------:R-:W-:Y:S05]  /*49d0*/  BSYNC.RECONVERGENT B2 ;  /* 0x0000000000027941 */ /* 0x000fea0003800200 */
.L_x_8311:
        /* <DEDUP_REMOVED lines=13> */
.L_x_8314:
[----:B------:R-:W-:Y:S05]  /*4ab0*/  BSYNC.RECONVERGENT B2 ;  /* 0x0000000000027941 */ /* 0x000fea0003800200 */
.L_x_8313:
        /* <DEDUP_REMOVED lines=13> */
.L_x_8316:
[----:B------:R-:W-:Y:S05]  /*4b90*/  BSYNC.RECONVERGENT B2 ;  /* 0x0000000000027941 */ /* 0x000fea0003800200 */
.L_x_8315:
[----:B------:R-:W-:-:S04]  /*4ba0*/  @P2 F2FP.F16.F32.PACK_AB R82, RZ, R82 ;  /* 0x00000052ff52223e */ /* 0x000fc800000000ff */
[----:B------:R-:W-:-:S07]  /*4bb0*/  @P2 PRMT R71, R71, 0x5410, R82 ;  /* 0x0000541047472816 */ /* 0x000fce0000000052 */
.L_x_8287:
[----:B------:R-:W-:Y:S05]  /*4bc0*/  BSYNC.RECONVERGENT B1 ;  /* 0x0000000000017941 */ /* 0x000fea0003800200 */
.L_x_8284:
        /* <DEDUP_REMOVED lines=13> */
.L_x_8246:
[----:B------:R-:W-:Y:S05]  /*4ca0*/  BSYNC B0 ;  /* 0x0000000000007941 */ /* 0x000fea0003800000 */
.L_x_8245:
        /* <DEDUP_REMOVED lines=106> */
.L_x_8250:
        /* <DEDUP_REMOVED lines=8> */
.L_x_8319:
[----:B------:R-:W-:Y:S05]  /*53d0*/  BSYNC B1 ;  /* 0x0000000000017941 */ /* 0x000fea0003800000 */
.L_x_8318:
        /* <DEDUP_REMOVED lines=8> */
.L_x_8320:
[----:B------:R-:W-:-:S05]  /*5460*/  FADD.FTZ R87, R87, R0 ;  /* 0x0000000057577221 */ /* 0x000fca0000010000 */
[----:B------:R-:W-:Y:S01]  /*5470*/  MOV R128, R87 ;  /* 0x0000005700807202 */ /* 0x000fe20000000f00 */
[----:B------:R-:W-:Y:S01]  /*5480*/  HFMA2 R127, -RZ, RZ, 0, 1.1920928955078125e-07 ;  /* 0x00000002ff7f7431 */ /* 0x000fe200000001ff */
[----:B------:R-:W-:-:S07]  /*5490*/  MOV R86, R125 ;  /* 0x0000007d00567202 */ /* 0x000fce0000000f00 */
[----:B------:R-:W-:Y:S05]  /*54a0*/  WARPSYNC.COLLECTIVE R93, `(.L_x_8321) ;  /* 0x000000005d087348 */ /* 0x000fea0003c00000 */
[----:B------:R0:W1:Y:S02]  /*54b0*/  SHFL.BFLY P0, R125, R128, R127, R134 ;  /* 0x0c00007f807d7389 */ /* 0x0000640000000086 */
[----:B01----:R-:W-:Y:S05]  /*54c0*/  ENDCOLLECTIVE ;  /* 0x000000000000791b */ /* 0x003fea0003800000 */
.L_x_8321:
[----:B------:R-:W-:-:S05]  /*54d0*/  FADD.FTZ R86, R86, R85 ;  /* 0x0000005556567221 */ /* 0x000fca0000010000 */
[----:B------:R-:W-:Y:S02]  /*54e0*/  MOV R128, R86 ;  /* 0x0000005600807202 */ /* 0x000fe40000000f00 */
[----:B------:R-:W-:-:S07]  /*54f0*/  MOV R88, R125 ;  /* 0x0000007d00587202 */ /* 0x000fce0000000f00 */
[----:B------:R-:W-:Y:S05]  /*5500*/  WARPSYNC.COLLECTIVE R93, `(.L_x_8322) ;  /* 0x000000005d087348 */ /* 0x000fea0003c00000 */
[----:B------:R0:W1:Y:S02]  /*5510*/  SHFL.BFLY P0, R125, R128, R127, R134 ;  /* 0x0c00007f807d7389 */ /* 0x0000640000000086 */
[----:B01----:R-:W-:Y:S05]  /*5520*/  ENDCOLLECTIVE ;  /* 0x000000000000791b */ /* 0x003fea0003800000 */
.L_x_8322:
[----:B------:R-:W-:-:S05]  /*5530*/  FADD.FTZ R88, R87, R88 ;  /* 0x0000005857587221 */ /* 0x000fca0000010000 */
[----:B------:R-:W-:Y:S01]  /*5540*/  MOV R128, R88 ;  /* 0x0000005800807202 */ /* 0x000fe20000000f00 */
[----:B------:R-:W-:Y:S01]  /*5550*/  HFMA2 R127, -RZ, RZ, 0, 2.384185791015625e-07 ;  /* 0x00000004ff7f7431 */ /* 0x000fe200000001ff */
[----:B------:R-:W-:-:S07]  /*5560*/  MOV R89, R125 ;  /* 0x0000007d00597202 */ /* 0x000fce0000000f00 */
[----:B------:R-:W-:Y:S05]  /*5570*/  WARPSYNC.COLLECTIVE R93, `(.L_x_8323) ;  /* 0x000000005d087348 */ /* 0x000fea0003c00000 */
[----:B------:R0:W1:Y:S02]  /*5580*/  SHFL.BFLY P0, R125, R128, R127, R134 ;  /* 0x0c00007f807d7389 */ /* 0x0000640000000086 */
[----:B01----:R-:W-:Y:S05]  /*5590*/  ENDCOLLECTIVE ;  /* 0x000000000000791b */ /* 0x003fea0003800000 */
.L_x_8323:
[----:B------:R-:W-:-:S05]  /*55a0*/  FADD.FTZ R89, R86, R89 ;  /* 0x0000005956597221 */ /* 0x000fca0000010000 */
[----:B------:R-:W-:Y:S02]  /*55b0*/  MOV R128, R89 ;  /* 0x0000005900807202 */ /* 0x000fe40000000f00 */
[----:B------:R-:W-:-:S07]  /*55c0*/  MOV R91, R125 ;  /* 0x0000007d005b7202 */ /* 0x000fce0000000f00 */
[----:B------:R-:W-:Y:S05]  /*55d0*/  WARPSYNC.COLLECTIVE R93, `(.L_x_8324) ;  /* 0x000000005d087348 */ /* 0x000fea0003c00000 */
[----:B------:R0:W1:Y:S02]  /*55e0*/  SHFL.BFLY P0, R125, R128, R127, R134 ;  /* 0x0c00007f807d7389 */ /* 0x0000640000000086 */
[----:B01----:R-:W-:Y:S05]  /*55f0*/  ENDCOLLECTIVE ;  /* 0x000000000000791b */ /* 0x003fea0003800000 */
.L_x_8324:
[----:B------:R-:W-:-:S05]  /*5600*/  FADD.FTZ R91, R88, R91 ;  /* 0x0000005b585b7221 */ /* 0x000fca0000010000 */
[----:B------:R-:W-:Y:S01]  /*5610*/  MOV R128, R91 ;  /* 0x0000005b00807202 */ /* 0x000fe20000000f00 */
[----:B------:R-:W-:Y:S01]  /*5620*/  HFMA2 R127, -RZ, RZ, 0, 4.76837158203125e-07 ;  /* 0x00000008ff7f7431 */ /* 0x000fe200000001ff */
[----:B------:R-:W-:-:S07]  /*5630*/  MOV R90, R125 ;  /* 0x0000007d005a7202 */ /* 0x000fce0000000f00 */
[----:B------:R-:W-:Y:S05]  /*5640*/  WARPSYNC.COLLECTIVE R93, `(.L_x_8325) ;  /* 0x000000005d087348 */ /* 0x000fea0003c00000 */
[----:B------:R0:W1:Y:S02]  /*5650*/  SHFL.BFLY P0, R125, R128, R127, R134 ;  /* 0x0c00007f807d7389 */ /* 0x0000640000000086 */
[----:B01----:R-:W-:Y:S05]  /*5660*/  ENDCOLLECTIVE ;  /* 0x000000000000791b */ /* 0x003fea0003800000 */
.L_x_8325:
[----:B------:R-:W-:-:S05]  /*5670*/  FADD.FTZ R90, R89, R90 ;  /* 0x0000005a595a7221 */ /* 0x000fca0000010000 */
[----:B------:R-:W-:Y:S02]  /*5680*/  MOV R128, R90 ;  /* 0x0000005a00807202 */ /* 0x000fe40000000f00 */
[----:B------:R-:W-:-:S07]  /*5690*/  MOV R0, R125 ;  /* 0x0000007d00007202 */ /* 0x000fce0000000f00 */
[----:B------:R-:W-:Y:S05]  /*56a0*/  WARPSYNC.COLLECTIVE R93, `(.L_x_8326) ;  /* 0x000000005d087348 */ /* 0x000fea0003c00000 */
[----:B------:R0:W1:Y:S02]  /*56b0*/  SHFL.BFLY P0, R125, R128, R127, R134 ;  /* 0x0c00007f807d7389 */ /* 0x0000640000000086 */
[----:B01----:R-:W-:Y:S05]  /*56c0*/  ENDCOLLECTIVE ;  /* 0x000000000000791b */ /* 0x003fea0003800000 */
.L_x_8326:
[----:B------:R-:W-:-:S05]  /*56d0*/  FADD.FTZ R92, R91, R0 ;  /* 0x000000005b5c7221 */ /* 0x000fca0000010000 */
[----:B------:R-:W-:Y:S01]  /*56e0*/  MOV R128, R92 ;  /* 0x0000005c00807202 */ /* 0x000fe20000000f00 */
[----:B------:R-:W-:Y:S01]  /*56f0*/  HFMA2 R127, -RZ, RZ, 0, 9.5367431640625e-07 ;  /* 0x00000010ff7f7431 */ /* 0x000fe200000001ff */
[----:B------:R-:W-:-:S07]  /*5700*/  MOV R85, R125 ;  /* 0x0000007d00557202 */ /* 0x000fce0000000f00 */
[----:B------:R-:W-:Y:S05]  /*5710*/  WARPSYNC.COLLECTIVE R93, `(.L_x_8327) ;  /* 0x000000005d087348 */ /* 0x000fea0003c00000 */
[----:B------:R0:W1:Y:S02]  /*5720*/  SHFL.BFLY P0, R125, R128, R127, R134 ;  /* 0x0c00007f807d7389 */ /* 0x0000640000000086 */
[----:B01----:R-:W-:Y:S05]  /*5730*/  ENDCOLLECTIVE ;  /* 0x000000000000791b */ /* 0x003fea0003800000 */
.L_x_8327:
[----:B------:R-:W-:-:S05]  /*5740*/  FADD.FTZ R85, R90, R85 ;  /* 0x000000555a557221 */ /* 0x000fca0000010000 */
[----:B------:R-:W-:Y:S02]  /*5750*/  MOV R128, R85 ;  /* 0x0000005500807202 */ /* 0x000fe40000000f00 */
[----:B------:R-:W-:-:S07]  /*5760*/  MOV R87, R125 ;  /* 0x0000007d00577202 */ /* 0x000fce0000000f00 */
[----:B------:R-:W-:Y:S05]  /*5770*/  WARPSYNC.COLLECTIVE R93, `(.L_x_8328) ;  /* 0x000000005d087348 */ /* 0x000fea0003c00000 */
[----:B------:R0:W1:Y:S02]  /*5780*/  SHFL.BFLY P0, R125, R128, R127, R134 ;  /* 0x0c00007f807d7389 */ /* 0x0000640000000086 */
[----:B01----:R-:W-:Y:S05]  /*5790*/  ENDCOLLECTIVE ;  /* 0x000000000000791b */ /* 0x003fea0003800000 */
.L_x_8328:
[----:B------:R-:W-:Y:S01]  /*57a0*/  MOV R86, R125 ;  /* 0x0000007d00567202 */ /* 0x000fe20000000f00 */
[----:B------:R-:W-:Y:S06]  /*57b0*/  BRA `(.L_x_8329) ;  /* 0xffffffb800c47947 */ /* 0x000fec000383ffff */
.L_x_8330:
        /* <DEDUP_REMOVED lines=12> */
.L_x_11301:


//--------------------- .text._ZN10layer_norm13ln_bwd_kernelINS_13Kernel_traitsIf6__halffS2_fjLj512ELj1ELj4ELj1ELj16ENS_18Kernel_traits_baseILj512EfS2_fS2_fjLj128EEEEELb1ELb1ELb0ELb0EEEvNS_9BwdParamsE --------------------------
	.section	.text._ZN10layer_norm13ln_bwd_kernelINS_13Kernel_traitsIf6__halffS2_fjLj512ELj1ELj4ELj1ELj16ENS_18Kernel_traits_baseILj512EfS2_fS2_fjLj128EEEEELb1ELb1ELb0ELb0EEEvNS_9BwdParamsE,"ax",@progbits
	.align	128
        .global         _ZN10layer_norm13ln_bwd_kernelINS_13Kernel_traitsIf6__halffS2_fjLj512ELj1ELj4ELj1ELj16ENS_18Kernel_traits_baseILj512EfS2_fS2_fjLj128EEEEELb1ELb1ELb0ELb0EEEvNS_9BwdParamsE
        .type           _ZN10layer_norm13ln_bwd_kernelINS_13Kernel_traitsIf6__halffS2_fjLj512ELj1ELj4ELj1ELj16ENS_18Kernel_traits_baseILj512EfS2_fS2_fjLj128EEEEELb1ELb1ELb0ELb0EEEvNS_9BwdParamsE,@function
        .size           _ZN10layer_norm13ln_bwd_kernelINS_13Kernel_traitsIf6__halffS2_fjLj512ELj1ELj4ELj1ELj16ENS_18Kernel_traits_baseILj512EfS2_fS2_fjLj128EEEEELb1ELb1ELb0ELb0EEEvNS_9BwdParamsE,(.L_x_11302 - _ZN10layer_norm13ln_bwd_kernelINS_13Kernel_traitsIf6__halffS2_fjLj512ELj1ELj4ELj1ELj16ENS_18Kernel_traits_baseILj512EfS2_fS2_fjLj128EEEEELb1ELb1ELb0ELb0EEEvNS_9BwdParamsE)
        .other          _ZN10layer_norm13ln_bwd_kernelINS_13Kernel_traitsIf6__halffS2_fjLj512ELj1ELj4ELj1ELj16ENS_18Kernel_traits_baseILj512EfS2_fS2_fjLj128EEEEELb1ELb1ELb0ELb0EEEvNS_9BwdParamsE,@"STO_CUDA_ENTRY STV_DEFAULT"
_ZN10layer_norm13ln_bwd_kernelINS_13Kernel_traitsIf6__halffS2_fjLj512ELj1ELj4ELj1ELj16ENS_18Kernel_traits_baseILj512EfS2_fS2_fjLj128EEEEELb1ELb1ELb0ELb0EEEvNS_9BwdParamsE:
.text._ZN10layer_norm13ln_bwd_kernelINS_13Kernel_traitsIf6__halffS2_fjLj512ELj1ELj4ELj1ELj16ENS_18Kernel_traits_baseILj512EfS2_fS2_fjLj128EEEEELb1ELb1ELb0ELb0EEEvNS_9BwdParamsE:
        /* <DEDUP_REMOVED lines=93> */
.L_x_8352:
        /* <DEDUP_REMOVED lines=40> */
[----:B--2---:R-:W-:-:S05]  /*0850*/  IMAD.WIDE.U32 R140, R135, 0x8, R140 ;  /* 0x00000008878c7825 */ /* 0x004fca00078e008c */
[----:B------:R-:W5:Y:S01]  /*0860*/  LDG.E.64 R152, desc[UR6][R140.64] ;  /* 0x000000068c987981 */ /* 0x000f62000c1e1b00 */
[----:B0-----:R-:W-:-:S05]  /*0870*/  @P2 IMAD.WIDE.U32 R142, R135, 0x20, R142 ;  /* 0x00000020878e2825 */ /* 0x001fca00078e008e */
[----:B------:R-:W5:Y:S04]  /*0880*/  @P2 LDG.E.128 R24, desc[UR6][R142.64] ;  /* 0x000000068e182981 */ /* 0x000f68000c1e1d00 */
[----:B------:R0:W5:Y:S01]  /*0890*/  @P2 LDG.E.128 R20, desc[UR6][R142.64+0x10] ;  /* 0x000010068e142981 */ /* 0x000162000c1e1d00 */
[----:B------:R-:W-:Y:S01]  /*08a0*/  IADD3 R155, PT, PT, R135, 0x20, RZ ;  /* 0x00000020879b7810 */ /* 0x000fe20007ffe0ff */
[C---:B---3--:R-:W-:Y:S01]  /*08b0*/  FADD.FTZ R146, -R148.reuse, R116 ;  /* 0x0000007494927221 */ /* 0x048fe20000010100 */
[C---:B------:R-:W-:Y:S01]  /*08c0*/  FADD.FTZ R156, -R148.reuse, R118 ;  /* 0x00000076949c7221 */ /* 0x040fe20000010100 */
[C---:B------:R-:W-:Y:S02]  /*08d0*/  FADD.FTZ R158, -R148.reuse, R119 ;  /* 0x00000077949e7221 */ /* 0x040fe40000010100 */
[----:B-----5:R-:W-:Y:S01]  /*08e0*/  FMUL.FTZ R147, R139, R146 ;  /* 0x000000928b937220 */ /* 0x020fe20000410000 */
[----:B----4-:R-:W-:Y:S01]  /*08f0*/  FADD.FTZ R124, -R148, R124 ;  /* 0x0000007c947c7221 */ /* 0x010fe20000010100 */
[----:B------:R-:W-:-:S02]  /*0900*/  HADD2.F32 R145, -RZ, R120.H0_H0 ;  /* 0x20000078ff917230 */ /* 0x000fc40000004100 */
[--C-:B------:R-:W-:Y:S02]  /*0910*/  HADD2.F32 R119, -RZ, R121.reuse.H0_H0 ;  /* 0x20000079ff777230 */ /* 0x100fe40000004100 */
[----:B------:R-:W-:Y:S02]  /*0920*/  HADD2.F32 R160, -RZ, R121.H1_H1 ;  /* 0x30000079ffa07230 */ /* 0x000fe40000004100 */
[C---:B------:R-:W-:Y:S01]  /*0930*/  FADD.FTZ R144, -R148.reuse, R117 ;  /* 0x0000007594907221 */ /* 0x040fe20000010100 */
[--C-:B------:R-:W-:Y:S02]  /*0940*/  HADD2.F32 R121, -RZ, R122.reuse.H0_H0 ;  /* 0x2000007aff797230 */ /* 0x100fe40000004100 */
[----:B0-----:R-:W-:Y:S01]  /*0950*/  FMUL.FTZ R143, R139, R156 ;  /* 0x0000009c8b8f7220 */ /* 0x001fe20000410000 */
[----:B------:R-:W-:Y:S02]  /*0960*/  HADD2.F32 R118, -RZ, R122.H1_H1 ;  /* 0x3000007aff767230 */ /* 0x000fe40000004100 */
[----:B------:R-:W-:Y:S01]  /*0970*/  FADD.FTZ R122, -R148, R127 ;  /* 0x0000007f947a7221 */ /* 0x000fe20000010100 */
[----:B------:R-:W-:-:S02]  /*0980*/  HADD2.F32 R154, -RZ, R120.H1_H1 ;  /* 0x30000078ff9a7230 */ /* 0x000fc40000004100 */
[----:B------:R-:W-:Y:S01]  /*0990*/  FADD.FTZ R56, R56, R145 ;  /* 0x0000009138387221 */ /* 0x000fe20000010000 */
[-C--:B------:R-:W-:Y:S01]  /*09a0*/  FFMA.FTZ R72, R147, R145.reuse, R72 ;  /* 0x0000009193487223 */ /* 0x080fe20000010048 */
[----:B------:R-:W-:Y:S01]  /*09b0*/  FMUL.FTZ R145, R104, R145 ;  /* 0x0000009168917220 */ /* 0x000fe20000410000 */
[C---:B------:R-:W-:Y:S01]  /*09c0*/  FMUL.FTZ R127, R139.reuse, R124 ;  /* 0x0000007c8b7f7220 */ /* 0x040fe20000410000 */
[----:B------:R-:W-:Y:S01]  /*09d0*/  FADD.FTZ R162, -R148, R125 ;  /* 0x0000007d94a27221 */ /* 0x000fe20000010100 */
[----:B------:R-:W-:Y:S01]  /*09e0*/  FMUL.FTZ R146, R139, R144 ;  /* 0x000000908b927220 */ /* 0x000fe20000410000 */
[----:B------:R-:W-:Y:S01]  /*09f0*/  FADD.FTZ R58, R58, R119 ;  /* 0x000000773a3a7221 */ /* 0x000fe20000010000 */
[-C--:B------:R-:W-:Y:S01]  /*0a00*/  FFMA.FTZ R74, R143, R119.reuse, R74 ;  /* 0x000000778f4a7223 */ /* 0x080fe2000001004a */
[----:B------:R-:W-:Y:S01]  /*0a10*/  FMUL.FTZ R141, R106, R119 ;  /* 0x000000776a8d7220 */ /* 0x000fe20000410000 */
[-C--:B------:R-:W-:Y:S01]  /*0a20*/  FMUL.FTZ R144, R105, R154.reuse ;  /* 0x0000009a69907220 */ /* 0x080fe20000410000 */
[----:B------:R-:W-:Y:S01]  /*0a30*/  FADD.FTZ R52, R52, R121 ;  /* 0x0000007934347221 */ /* 0x000fe20000010000 */
[-C--:B------:R-:W-:Y:S01]  /*0a40*/  FFMA.FTZ R68, R127, R121.reuse, R68 ;  /* 0x000000797f447223 */ /* 0x080fe20000010044 */
[----:B------:R-:W-:Y:S01]  /*0a50*/  FMUL.FTZ R125, R100, R121 ;  /* 0x00000079647d7220 */ /* 0x000fe20000410000 */
[----:B------:R-:W-:Y:S01]  /*0a60*/  FADD.FTZ R119, RZ, R145 ;  /* 0x00000091ff777221 */ /* 0x000fe20000010000 */
[----:B------:R-:W-:Y:S01]  /*0a70*/  FFMA.FTZ R121, R147, R145, RZ ;  /* 0x0000009193797223 */ /* 0x000fe200000100ff */
[----:B------:R-:W-:Y:S01]  /*0a80*/  FADD.FTZ R57, R57, R154 ;  /* 0x0000009a39397221 */ /* 0x000fe20000010000 */
[C---:B------:R-:W-:Y:S01]  /*0a90*/  FFMA.FTZ R73, R146.reuse, R154, R73 ;  /* 0x0000009a92497223 */ /* 0x040fe20000010049 */
[----:B------:R-:W-:Y:S01]  /*0aa0*/  FADD.FTZ R154, R119, R144 ;  /* 0x00000090779a7221 */ /* 0x000fe20000010000 */
[----:B------:R-:W-:Y:S01]  /*0ab0*/  FFMA.FTZ R156, R146, R144, R121 ;  /* 0x00000090929c7223 */ /* 0x000fe20000010079 */
[----:B------:R-:W-:Y:S01]  /*0ac0*/  FADD.FTZ R120, -R148, R126 ;  /* 0x0000007e94787221 */ /* 0x000fe20000010100 */
[----:B------:R-:W-:Y:S01]  /*0ad0*/  FMUL.FTZ R126, R139, R162 ;  /* 0x000000a28b7e7220 */ /* 0x000fe20000410000 */
[----:B------:R-:W-:-:S02]  /*0ae0*/  HADD2.F32 R117, -RZ, R123.H0_H0 ;  /* 0x2000007bff757230 */ /* 0x000fc40000004100 */
[----:B------:R-:W-:Y:S01]  /*0af0*/  FMUL.FTZ R140, R107, R160 ;  /* 0x000000a06b8c7220 */ /* 0x000fe20000410000 */
[----:B------:R-:W-:Y:S02]  /*0b00*/  HADD2.F32 R116, -RZ, R123.H1_H1 ;  /* 0x3000007bff747230 */ /* 0x000fe40000004100 */
        /* <DEDUP_REMOVED lines=26> */
.L_x_8333:
[----:B------:R-:W-:Y:S05]  /*0cb0*/  BSYNC.RECONVERGENT B0 ;  /* 0x0000000000007941 */ /* 0x000fea0003800200 */
.L_x_8332:
        /* <DEDUP_REMOVED lines=14> */
[----:B------:R1:W5:Y:S01]  /*0da0*/  LDG.E.64 R150, desc[UR6][R2.64] ;  /* 0x0000000602967981 */ /* 0x000362000c1e1b00 */
[----:B0-----:R-:W-:-:S05]  /*0db0*/  @P2 IMAD.WIDE.U32 R128, R155, 0x20, R128 ;  /* 0x000000209b802825 */ /* 0x001fca00078e0080 */
[----:B------:R-:W5:Y:S04]  /*0dc0*/  @P2 LDG.E.128 R16, desc[UR6][R128.64] ;  /* 0x0000000680102981 */ /* 0x000f68000c1e1d00 */
[----:B------:R0:W5:Y:S01]  /*0dd0*/  @P2 LDG.E.128 R12, desc[UR6][R128.64+0x10] ;  /* 0x00001006800c2981 */ /* 0x000162000c1e1d00 */
[C---:B---3--:R-:W-:Y:S01]  /*0de0*/  FADD.FTZ R132, -R148.reuse, R11 ;  /* 0x0000000b94847221 */ /* 0x048fe20000010100 */
[C---:B------:R-:W-:Y:S01]  /*0df0*/  FADD.FTZ R8, -R148.reuse, R8 ;  /* 0x0000000894087221 */ /* 0x040fe20000010100 */
[C---:B----4-:R-:W-:Y:S01]  /*0e00*/  FADD.FTZ R4, -R148.reuse, R4 ;  /* 0x0000000494047221 */ /* 0x050fe20000010100 */
[C---:B------:R-:W-:Y:S01]  /*0e10*/  FADD.FTZ R156, -R148.reuse, R7 ;  /* 0x00000007949c7221 */ /* 0x040fe20000010100 */
[----:B------:R-:W-:Y:S01]  /*0e20*/  FADD.FTZ R160, -R148, R10 ;  /* 0x0000000a94a07221 */ /* 0x000fe20000010100 */
[----:B------:R-:W-:-:S02]  /*0e30*/  HADD2.F32 R11, -RZ, R116.H0_H0 ;  /* 0x20000074ff0b7230 */ /* 0x000fc40000004100 */
[----:B------:R-:W-:Y:S01]  /*0e40*/  FADD.FTZ R130, -R148, R5 ;  /* 0x0000000594827221 */ /* 0x000fe20000010100 */
[----:B------:R-:W-:Y:S02]  /*0e50*/  HADD2.F32 R10, -RZ, R116.H1_H1 ;  /* 0x30000074ff0a7230 */ /* 0x000fe40000004100 */
[C---:B-1---5:R-:W-:Y:S01]  /*0e60*/  FMUL.FTZ R3, R139.reuse, R4 ;  /* 0x000000048b037220 */ /* 0x062fe20000410000 */
[C---:B------:R-:W-:Y:S01]  /*0e70*/  FMUL.FTZ R7, R139.reuse, R8 ;  /* 0x000000088b077220 */ /* 0x040fe20000410000 */
[----:B------:R-:W-:Y:S01]  /*0e80*/  FMUL.FTZ R8, R88, R11 ;  /* 0x0000000b58087220 */ /* 0x000fe20000410000 */
[C---:B------:R-:W-:Y:S01]  /*0e90*/  FADD.FTZ R6, -R148.reuse, R6 ;  /* 0x0000000694067221 */ /* 0x040fe20000010100 */
[----:B------:R-:W-:Y:S01]  /*0ea0*/  FADD.FTZ R158, -R148, R9 ;  /* 0x00000009949e7221 */ /* 0x000fe20000010100 */
[--C-:B0-----:R-:W-:Y:S02]  /*0eb0*/  HADD2.F32 R129, -RZ, R117.reuse.H0_H0 ;  /* 0x20000075ff817230 */ /* 0x101fe40000004100 */
[----:B------:R-:W-:Y:S01]  /*0ec0*/  FMUL.FTZ R2, R139, R130 ;  /* 0x000000828b027220 */ /* 0x000fe20000410000 */
[----:B------:R-:W-:-:S02]  /*0ed0*/  HADD2.F32 R148, -RZ, R117.H1_H1 ;  /* 0x30000075ff947230 */ /* 0x000fc40000004100 */
[----:B------:R-:W-:Y:S01]  /*0ee0*/  FADD.FTZ R48, R48, R11 ;  /* 0x0000000b30307221 */ /* 0x000fe20000010000 */
[--C-:B------:R-:W-:Y:S02]  /*0ef0*/  HADD2.F32 R117, -RZ, R119.reuse.H0_H0 ;  /* 0x20000077ff757230 */ /* 0x100fe40000004100 */
[----:B------:R-:W-:Y:S01]  /*0f00*/  FFMA.FTZ R64, R3, R11, R64 ;  /* 0x0000000b03407223 */ /* 0x000fe20000010040 */
[----:B------:R-:W-:Y:S02]  /*0f10*/  HADD2.F32 R116, -RZ, R119.H1_H1 ;  /* 0x30000077ff747230 */ /* 0x000fe40000004100 */
        /* <DEDUP_REMOVED lines=12> */
[----:B------:R-:W-:Y:S02]  /*0fe0*/  HADD2.F32 R118, -RZ, R118.H1_H1 ;  /* 0x30000076ff767230 */ /* 0x000fe40000004100 */
        /* <DEDUP_REMOVED lines=31> */
.L_x_8335:
[----:B------:R-:W-:Y:S05]  /*11e0*/  BSYNC.RECONVERGENT B0 ;  /* 0x0000000000007941 */ /* 0x000fea0003800200 */
.L_x_8334:
        /* <DEDUP_REMOVED lines=20> */
.L_x_8370:
        /* <DEDUP_REMOVED lines=20> */
[-CC-:B------:R-:W-:Y:S01]  /*1470*/  FFMA.FTZ R158, R127, R149.reuse, R148.reuse ;  /* 0x000000957f9e7223 */ /* 0x180fe20000010094 */
[----:B------:R-:W-:Y:S01]  /*1480*/  LOP3.LUT P5, RZ, R153, 0xff, RZ, 0xc0, !PT ;  /* 0x000000ff99ff7812 */ /* 0x000fe200078ac0ff */
[----:B------:R-:W-:Y:S01]  /*1490*/  FFMA.FTZ R160, R122, R149, R148 ;  /* 0x000000957aa07223 */ /* 0x000fe20000010094 */
[----:B-----5:R-:W-:Y:S01]  /*14a0*/  FMUL.FTZ R155, R139, R154 ;  /* 0x0000009a8b9b7220 */ /* 0x020fe20000410000 */
[----:B------:R-:W-:Y:S01]  /*14b0*/  FADD.FTZ R154, R140, -R157 ;  /* 0x8000009d8c9a7221 */ /* 0x000fe20000010000 */
[----:B------:R-:W-:Y:S01]  /*14c0*/  CS2R R156, SRZ ;  /* 0x00000000009c7805 */ /* 0x000fe2000001ff00 */
[----:B------:R-:W-:Y:S01]  /*14d0*/  FADD.FTZ R158, R125, -R158 ;  /* 0x8000009e7d9e7221 */ /* 0x000fe20000010000 */
[----:B------:R-:W-:Y:S01]  /*14e0*/  FMUL.FTZ R155, R155, R138 ;  /* 0x0000008a9b9b7220 */ /* 0x000fe20000410000 */
[----:B------:R-:W-:Y:S01]  /*14f0*/  FMUL.FTZ R159, R139, R154 ;  /* 0x0000009a8b9f7220 */ /* 0x000fe20000410000 */
[--C-:B------:R-:W-:Y:S01]  /*1500*/  @P4 HADD2.F32 R154, -RZ, R117.reuse.H0_H0 ;  /* 0x20000075ff9a4230 */ /* 0x100fe20000004100 */
[----:B------:R-:W-:Y:S01]  /*1510*/  LOP3.LUT P2, RZ, R153, 0xff00, RZ, 0xc0, !PT ;  /* 0x0000ff0099ff7812 */ /* 0x000fe2000784c0ff */
[----:B------:R-:W-:Y:S01]  /*1520*/  FMUL.FTZ R155, R155, UR14 ;  /* 0x0000000e9b9b7c20 */ /* 0x000fe20008410000 */
[----:B------:R-:W-:Y:S01]  /*1530*/  FMUL.FTZ R159, R159, R138 ;  /* 0x0000008a9f9f7220 */ /* 0x000fe20000410000 */
[----:B------:R-:W-:-:S02]  /*1540*/  @P6 HADD2.F32 R117, -RZ, R117.H1_H1 ;  /* 0x30000075ff756230 */ /* 0x000fc40000004100 */
[----:B------:R-:W-:Y:S01]  /*1550*/  FADD.FTZ R160, R123, -R160 ;  /* 0x800000a07ba07221 */ /* 0x000fe20000010000 */
[----:B------:R-:W-:Y:S01]  /*1560*/  @P4 FMUL.FTZ R157, R155, R154 ;  /* 0x0000009a9b9d4220 */ /* 0x000fe20000410000 */
[----:B------:R-:W-:Y:S01]  /*1570*/  FMUL.FTZ R154, R159, UR14 ;  /* 0x0000000e9f9a7c20 */ /* 0x000fe20008410000 */
[-CC-:B------:R-:W-:Y:S01]  /*1580*/  FFMA.FTZ R159, R126, R149.reuse, R148.reuse ;  /* 0x000000957e9f7223 */ /* 0x180fe20000010094 */
[--C-:B------:R-:W-:Y:S01]  /*1590*/  FFMA.FTZ R162, R147, R149, R148.reuse ;  /* 0x0000009593a27223 */ /* 0x100fe20000010094 */
[----:B------:R-:W-:Y:S01]  /*15a0*/  FADD.FTZ R42, R42, R157 ;  /* 0x0000009d2a2a7221 */ /* 0x000fe20000010000 */
[----:B------:R-:W-:Y:S01]  /*15b0*/  @P6 FMUL.FTZ R156, R154, R117 ;  /* 0x000000759a9c6220 */ /* 0x000fe20000410000 */
[----:B------:R-:W-:Y:S01]  /*15c0*/  FMUL.FTZ R117, R139, R158 ;  /* 0x0000009e8b757220 */ /* 0x000fe20000410000 */
[----:B------:R-:W-:Y:S01]  /*15d0*/  FADD.FTZ R158, R124, -R159 ;  /* 0x8000009f7c9e7221 */ /* 0x000fe20000010000 */
[----:B------:R-:W-:Y:S02]  /*15e0*/  HFMA2 R159, -RZ, RZ, 0, 0 ;  /* 0x00000000ff9f7431 */ /* 0x000fe400000001ff */
[----:B------:R-:W-:Y:S01]  /*15f0*/  FFMA.FTZ R157, R121, R149, R148 ;  /* 0x00000095799d7223 */ /* 0x000fe20000010094 */
[----:B------:R-:W-:Y:S01]  /*1600*/  FMUL.FTZ R117, R117, R138 ;  /* 0x0000008a75757220 */ /* 0x000fe20000410000 */
[----:B------:R-:W-:Y:S01]  /*1610*/  FMUL.FTZ R161, R139, R158 ;  /* 0x0000009e8ba17220 */ /* 0x000fe20000410000 */
[----:B------:R-:W-:-:S02]  /*1620*/  @P5 HADD2.F32 R158, -RZ, R118.H0_H0 ;  /* 0x20000076ff9e5230 */ /* 0x000fc40000004100 */
[----:B------:R-:W-:Y:S01]  /*1630*/  FADD.FTZ R43, R43, R156 ;  /* 0x0000009c2b2b7221 */ /* 0x000fe20000010000 */
[----:B------:R-:W-:Y:S01]  /*1640*/  FMUL.FTZ R117, R117, UR14 ;  /* 0x0000000e75757c20 */ /* 0x000fe20008410000 */
[----:B------:R-:W-:Y:S01]  /*1650*/  FMUL.FTZ R161, R161, R138 ;  /* 0x0000008aa1a17220 */ /* 0x000fe20000410000 */
[----:B------:R-:W-:Y:S02]  /*1660*/  @P2 HADD2.F32 R118, -RZ, R118.H1_H1 ;  /* 0x30000076ff762230 */ /* 0x000fe40000004100 */
[----:B------:R-:W-:Y:S01]  /*1670*/  FADD.FTZ R162, R145, -R162 ;  /* 0x800000a291a27221 */ /* 0x000fe20000010000 */
[----:B------:R-:W-:Y:S01]  /*1680*/  @P5 FMUL.FTZ R159, R117, R158 ;  /* 0x0000009e759f5220 */ /* 0x000fe20000410000 */
[----:B------:R-:W-:Y:S01]  /*1690*/  FMUL.FTZ R161, R161, UR14 ;  /* 0x0000000ea1a17c20 */ /* 0x000fe20008410000 */
[----:B------:R-:W-:Y:S01]  /*16a0*/  MOV R158, RZ ;  /* 0x000000ff009e7202 */ /* 0x000fe20000000f00 */
[----:B------:R-:W-:Y:S01]  /*16b0*/  FMUL.FTZ R117, R92, R117 ;  /* 0x000000755c757220 */ /* 0x000fe20000410000 */
[----:B------:R-:W-:Y:S01]  /*16c0*/  FADD.FTZ R156, R36, R159 ;  /* 0x0000009f249c7221 */ /* 0x000fe20000010000 */
[----:B------:R-:W-:Y:S01]  /*16d0*/  @P2 FMUL.FTZ R158, R161, R118 ;  /* 0x00000076a19e2220 */ /* 0x000fe20000410000 */
[----:B------:R-:W-:Y:S01]  /*16e0*/  FMUL.FTZ R118, R93, R161 ;  /* 0x000000a15d767220 */ /* 0x000fe20000410000 */
[----:B------:R-:W-:Y:S01]  /*16f0*/  FADD.FTZ R36, R120, -R157 ;  /* 0x8000009d78247221 */ /* 0x000fe20000010000 */
[----:B------:R-:W-:Y:S01]  /*1700*/  FSEL R117, R117, RZ, P5 ;  /* 0x000000ff75757208 */ /* 0x000fe20002800000 */
[----:B------:R-:W-:Y:S01]  /*1710*/  FMUL.FTZ R161, R139, R160 ;  /* 0x000000a08ba17220 */ /* 0x000fe20000410000 */
[----:B------:R-:W-:Y:S01]  /*1720*/  LOP3.LUT P5, RZ, R153, 0xff0000, RZ, 0xc0, !PT ;  /* 0x00ff000099ff7812 */ /* 0x000fe200078ac0ff */
[----:B------:R-:W-:Y:S01]  /*1730*/  FMUL.FTZ R157, R139, R36 ;  /* 0x000000248b9d7220 */ /* 0x000fe20000410000 */
[----:B------:R-:W-:Y:S01]  /*1740*/  FSEL R118, R118, RZ, P2 ;  /* 0x000000ff76767208 */ /* 0x000fe20001000000 */
[-C--:B------:R-:W-:Y:S01]  /*1750*/  FMUL.FTZ R160, R161, R138.reuse ;  /* 0x0000008aa1a07220 */ /* 0x080fe20000410000 */
[----:B------:R-:W-:Y:S01]  /*1760*/  ISETP.GE.U32.AND P2, PT, R152, RZ, PT ;  /* 0x000000ff9800720c */ /* 0x000fe20003f46070 */
[----:B------:R-:W-:Y:S01]  /*1770*/  FMUL.FTZ R157, R157, R138 ;  /* 0x0000008a9d9d7220 */ /* 0x000fe20000410000 */
[----:B------:R-:W-:-:S02]  /*1780*/  HFMA2 R159, -RZ, RZ, 0, 0 ;  /* 0x00000000ff9f7431 */ /* 0x000fc400000001ff */
[----:B------:R-:W-:Y:S01]  /*1790*/  FMUL.FTZ R160, R160, UR14 ;  /* 0x0000000ea0a07c20 */ /* 0x000fe20008410000 */
[----:B------:R-:W-:Y:S01]  /*17a0*/  ISETP.GE.U32.AND.EX P2, PT, R153, 0x1000000, PT, P2 ;  /* 0x010000009900780c */ /* 0x000fe20003f46120 */
[----:B------:R-:W-:Y:S01]  /*17b0*/  FMUL.FTZ R157, R157, UR14 ;  /* 0x0000000e9d9d7c20 */ /* 0x000fe20008410000 */
[----:B------:R-:W-:Y:S01]  /*17c0*/  FMUL.FTZ R161, R139, R162 ;  /* 0x000000a28ba17220 */ /* 0x000fe20000410000 */
[----:B------:R-:W-:Y:S01]  /*17d0*/  FMUL.FTZ R155, R98, R155 ;  /* 0x0000009b629b7220 */ /* 0x000fe20000410000 */
[----:B------:R-:W-:Y:S01]  /*17e0*/  FMUL.FTZ R154, R99, R154 ;  /* 0x0000009a639a7220 */ /* 0x000fe20000410000 */
[----:B------:R-:W-:Y:S01]  /*17f0*/  @P5 HADD2.F32 R36, -RZ, R119.H0_H0 ;  /* 0x20000077ff245230 */ /* 0x000fe20000004100 */
[----:B------:R-:W-:Y:S02]  /*1800*/  F2FP.F16.F32.PACK_AB R118, R118, R117 ;  /* 0x000000757676723e */ /* 0x000fe400000000ff */
[----:B------:R-:W-:Y:S02]  /*1810*/  FSEL R117, R155, RZ, P4 ;  /* 0x000000ff9b757208 */ /* 0x000fe40002000000 */
[----:B------:R-:W-:Y:S01]  /*1820*/  @P5 FMUL.FTZ R159, R157, R36 ;  /* 0x000000249d9f5220 */ /* 0x000fe20000410000 */
[----:B------:R-:W-:-:S02]  /*1830*/  MOV R36, RZ ;  /* 0x000000ff00247202 */ /* 0x000fc40000000f00 */
[----:B------:R-:W-:Y:S01]  /*1840*/  @P2 HADD2.F32 R119, -RZ, R119.H1_H1 ;  /* 0x30000077ff772230 */ /* 0x000fe20000004100 */
[----:B------:R-:W-:-:S04]  /*1850*/  FSEL R154, R154, RZ, P6 ;  /* 0x000000ff9a9a7208 */ /* 0x000fc80003000000 */
        /* <DEDUP_REMOVED lines=10> */
[----:B------:R-:W-:Y:S01]  /*1900*/  FFMA.FTZ R159, R146, R149, R148 ;  /* 0x00000095929f7223 */ /* 0x000fe20000010094 */
[----:B------:R-:W-:-:S09]  /*1910*/  F2FP.F16.F32.PACK_AB R117, R154, R117 ;  /* 0x000000759a75723e */ /* 0x000fd200000000ff */
[----:B------:R-:W-:-:S05]  /*1920*/  @P5 HADD2.F32 R38, -RZ, R116.H0_H0 ;  /* 0x20000074ff265230 */ /* 0x000fca0000004100 */
[----:B------:R-:W-:Y:S01]  /*1930*/  @P5 FMUL.FTZ R161, R37, R38 ;  /* 0x0000002625a15220 */ /* 0x000fe20000410000 */
[----:B------:R-:W-:Y:S01]  /*1940*/  FSEL R38, R160, RZ, P2 ;  /* 0x000000ffa0267208 */ /* 0x000fe20001000000 */
[----:B------:R-:W-:Y:S01]  /*1950*/  FADD.FTZ R160, R144, -R159 ;  /* 0x8000009f90a07221 */ /* 0x000fe20000010000 */
[----:B------:R-:W-:Y:S01]  /*1960*/  LOP3.LUT P2, RZ, R152, 0xff00, RZ, 0xc0, !PT ;  /* 0x0000ff0098ff7812 */ /* 0x000fe2000784c0ff */
[----:B------:R-:W-:Y:S01]  /*1970*/  FMUL.FTZ R37, R96, R37 ;  /* 0x0000002560257220 */ /* 0x000fe20000410000 */
[----:B------:R-:W-:Y:S01]  /*1980*/  FADD.FTZ R40, R40, R161 ;  /* 0x000000a128287221 */ /* 0x000fe20000010000 */
[----:B------:R-:W-:Y:S01]  /*1990*/  FMUL.FTZ R159, R139, R160 ;  /* 0x000000a08b9f7220 */ /* 0x000fe20000410000 */
[----:B------:R-:W-:Y:S02]  /*19a0*/  MOV R160, RZ ;  /* 0x000000ff00a07202 */ /* 0x000fe40000000f00 */
[----:B------:R-:W-:Y:S01]  /*19b0*/  FSEL R37, R37, RZ, P5 ;  /* 0x000000ff25257208 */ /* 0x000fe20002800000 */
[----:B------:R-:W-:Y:S01]  /*19c0*/  FMUL.FTZ R159, R159, R138 ;  /* 0x0000008a9f9f7220 */ /* 0x000fe20000410000 */
[----:B------:R-:W-:-:S05]  /*19d0*/  F2FP.F16.F32.PACK_AB R119, R38, R119 ;  /* 0x000000772677723e */ /* 0x000fca00000000ff */
[----:B------:R-:W-:Y:S02]  /*19e0*/  @P2 HADD2.F32 R163, -RZ, R116.H1_H1 ;  /* 0x30000074ffa32230 */ /* 0x000fe40000004100 */
[----:B------:R-:W-:Y:S01]  /*19f0*/  FMUL.FTZ R116, R159, UR14 ;  /* 0x0000000e9f747c20 */ /* 0x000fe20008410000 */
[----:B------:R-:W-:-:S03]  /*1a00*/  FADD.FTZ R159, R39, R36 ;  /* 0x00000024279f7221 */ /* 0x000fc60000010000 */
[----:B------:R-:W-:Y:S01]  /*1a10*/  @P2 FMUL.FTZ R160, R116, R163 ;  /* 0x000000a374a02220 */ /* 0x000fe20000410000 */
[----:B------:R-:W-:-:S03]  /*1a20*/  FMUL.FTZ R116, R97, R116 ;  /* 0x0000007461747220 */ /* 0x000fc60000410000 */
[----:B------:R-:W-:Y:S02]  /*1a30*/  FADD.FTZ R41, R41, R160 ;  /* 0x000000a029297221 */ /* 0x000fe40000010000 */
[----:B------:R-:W-:-:S04]  /*1a40*/  FSEL R116, R116, RZ, P2 ;  /* 0x000000ff74747208 */ /* 0x000fc80001000000 */
[----:B------:R-:W-:Y:S01]  /*1a50*/  F2FP.F16.F32.PACK_AB R116, R116, R37 ;  /* 0x000000257474723e */ /* 0x000fe200000000ff */
[----:B------:R-:W-:Y:S06]  /*1a60*/  BRA `(.L_x_8342) ;  /* 0x0000000400947947 */ /* 0x000fec0003800000 */
.L_x_8341:
        /* <DEDUP_REMOVED lines=11> */
[----:B------:R-:W-:Y:S01]  /*1b20*/  MOV R156, RZ ;  /* 0x000000ff009c7202 */ /* 0x000fe20000000f00 */
[----:B------:R-:W-:Y:S01]  /*1b30*/  FMUL.FTZ R155, R114, R138 ;  /* 0x0000008a729b7220 */ /* 0x000fe20000410000 */
[----:B------:R-:W-:Y:S01]  /*1b40*/  FADD.FTZ R112, R124, -R113 ;  /* 0x800000717c707221 */ /* 0x000fe20000010000 */
[----:B------:R-:W-:-:S02]  /*1b50*/  @P4 HADD2.F32 R108, -RZ, R117.H0_H0 ;  /* 0x20000075ff6c4230 */ /* 0x000fc40000004100 */
[----:B------:R-:W-:Y:S01]  /*1b60*/  FMUL.FTZ R154, R115, R138 ;  /* 0x0000008a739a7220 */ /* 0x000fe20000410000 */
[----:B------:R-:W-:Y:S01]  /*1b70*/  FMUL.FTZ R155, R155, UR14 ;  /* 0x0000000e9b9b7c20 */ /* 0x000fe20008410000 */
[----:B------:R-:W-:Y:S01]  /*1b80*/  @P6 HADD2.F32 R117, -RZ, R117.H1_H1 ;  /* 0x30000075ff756230 */ /* 0x000fe20000004100 */
[----:B------:R-:W-:Y:S01]  /*1b90*/  LOP3.LUT P2, RZ, R153, 0xff00, RZ, 0xc0, !PT ;  /* 0x0000ff0099ff7812 */ /* 0x000fe2000784c0ff */
[----:B------:R-:W-:Y:S01]  /*1ba0*/  FMUL.FTZ R154, R154, UR14 ;  /* 0x0000000e9a9a7c20 */ /* 0x000fe20008410000 */
[----:B------:R-:W-:Y:S01]  /*1bb0*/  @P4 FMUL.FTZ R111, R155, R108 ;  /* 0x0000006c9b6f4220 */ /* 0x000fe20000410000 */
[----:B------:R-:W-:Y:S01]  /*1bc0*/  FFMA.FTZ R108, R127, R149, R148 ;  /* 0x000000957f6c7223 */ /* 0x000fe20000010094 */
[----:B------:R-:W-:Y:S02]  /*1bd0*/  @P5 HADD2.F32 R110, -RZ, R118.H0_H0 ;  /* 0x20000076ff6e5230 */ /* 0x000fe40000004100 */
[----:B------:R-:W-:Y:S01]  /*1be0*/  @P6 FMUL.FTZ R156, R154, R117 ;  /* 0x000000759a9c6220 */ /* 0x000fe20000410000 */
[----:B------:R-:W-:-:S02]  /*1bf0*/  HFMA2 R113, -RZ, RZ, 0, 0 ;  /* 0x00000000ff717431 */ /* 0x000fc400000001ff */
[----:B------:R-:W-:Y:S01]  /*1c00*/  FADD.FTZ R108, R125, -R108 ;  /* 0x8000006c7d6c7221 */ /* 0x000fe20000010000 */
[----:B------:R-:W-:Y:S01]  /*1c10*/  FADD.FTZ R42, R42, R111 ;  /* 0x0000006f2a2a7221 */ /* 0x000fe20000010000 */
[----:B------:R-:W-:Y:S01]  /*1c20*/  FFMA.FTZ R111, R121, R149, R148 ;  /* 0x00000095796f7223 */ /* 0x000fe20000010094 */
[----:B------:R-:W-:Y:S01]  /*1c30*/  FADD.FTZ R43, R43, R156 ;  /* 0x0000009c2b2b7221 */ /* 0x000fe20000010000 */
[----:B------:R-:W-:Y:S01]  /*1c40*/  FMUL.FTZ R108, R139, R108 ;  /* 0x0000006c8b6c7220 */ /* 0x000fe20000410000 */
[----:B------:R-:W-:Y:S02]  /*1c50*/  HFMA2 R161, -RZ, RZ, 0, 0 ;  /* 0x00000000ffa17431 */ /* 0x000fe400000001ff */
[----:B------:R-:W-:Y:S02]  /*1c60*/  @P2 HADD2.F32 R157, -RZ, R118.H1_H1 ;  /* 0x30000076ff9d2230 */ /* 0x000fe40000004100 */
[----:B------:R-:W-:Y:S01]  /*1c70*/  FADD.FTZ R158, R120, -R111 ;  /* 0x8000006f789e7221 */ /* 0x000fe20000010000 */
[----:B------:R-:W-:Y:S01]  /*1c80*/  FMUL.FTZ R109, R108, R138 ;  /* 0x0000008a6c6d7220 */ /* 0x000fe20000410000 */
[----:B------:R-:W-:Y:S01]  /*1c90*/  FMUL.FTZ R155, R98, R155 ;  /* 0x0000009b629b7220 */ /* 0x000fe20000410000 */
[----:B------:R-:W-:-:S02]  /*1ca0*/  FMUL.FTZ R154, R99, R154 ;  /* 0x0000009a639a7220 */ /* 0x000fc40000410000 */
[----:B------:R-:W-:Y:S01]  /*1cb0*/  FMUL.FTZ R117, R109, UR14 ;  /* 0x0000000e6d757c20 */ /* 0x000fe20008410000 */
[----:B------:R-:W-:Y:S01]  /*1cc0*/  FMUL.FTZ R109, R139, R112 ;  /* 0x000000708b6d7220 */ /* 0x000fe20000410000 */
[----:B------:R-:W-:Y:S02]  /*1cd0*/  MOV R112, RZ ;  /* 0x000000ff00707202 */ /* 0x000fe40000000f00 */
[----:B------:R-:W-:Y:S01]  /*1ce0*/  @P5 FMUL.FTZ R113, R117, R110 ;  /* 0x0000006e75715220 */ /* 0x000fe20000410000 */
[----:B------:R-:W-:Y:S01]  /*1cf0*/  FMUL.FTZ R110, R109, R138 ;  /* 0x0000008a6d6e7220 */ /* 0x000fe20000410000 */
[----:B------:R-:W-:Y:S01]  /*1d00*/  FMUL.FTZ R117, R92, R117 ;  /* 0x000000755c757220 */ /* 0x000fe20000410000 */
[----:B------:R-:W-:Y:S01]  /*1d10*/  FSEL R154, R154, RZ, P6 ;  /* 0x000000ff9a9a7208 */ /* 0x000fe20003000000 */
[----:B------:R-:W-:Y:S01]  /*1d20*/  FADD.FTZ R156, R36, R113 ;  /* 0x00000071249c7221 */ /* 0x000fe20000010000 */
[----:B------:R-:W-:Y:S01]  /*1d30*/  FMUL.FTZ R110, R110, UR14 ;  /* 0x0000000e6e6e7c20 */ /* 0x000fe20008410000 */
[-CC-:B------:R-:W-:Y:S01]  /*1d40*/  FFMA.FTZ R36, R147, R149.reuse, R148.reuse ;  /* 0x0000009593247223 */ /* 0x180fe20000010094 */
[----:B------:R-:W-:Y:S01]  /*1d50*/  FSEL R117, R117, RZ, P5 ;  /* 0x000000ff75757208 */ /* 0x000fe20002800000 */
[--C-:B------:R-:W-:Y:S01]  /*1d60*/  FFMA.FTZ R113, R146, R149, R148.reuse ;  /* 0x0000009592717223 */ /* 0x100fe20000010094 */
[----:B------:R-:W-:Y:S01]  /*1d70*/  FMUL.FTZ R118, R93, R110 ;  /* 0x0000006e5d767220 */ /* 0x000fe20000410000 */
[----:B------:R-:W-:Y:S01]  /*1d80*/  @P2 FMUL.FTZ R112, R110, R157 ;  /* 0x0000009d6e702220 */ /* 0x000fe20000410000 */
[----:B------:R-:W-:Y:S01]  /*1d90*/  FMUL.FTZ R110, R139, R158 ;  /* 0x0000009e8b6e7220 */ /* 0x000fe20000410000 */
[----:B------:R-:W-:Y:S01]  /*1da0*/  FFMA.FTZ R158, R122, R149, R148 ;  /* 0x000000957a9e7223 */ /* 0x000fe20000010094 */
[----:B------:R-:W-:Y:S01]  /*1db0*/  LOP3.LUT P5, RZ, R153, 0xff0000, RZ, 0xc0, !PT ;  /* 0x00ff000099ff7812 */ /* 0x000fe200078ac0ff */
[----:B------:R-:W-:Y:S01]  /*1dc0*/  FADD.FTZ R36, R145, -R36 ;  /* 0x8000002491247221 */ /* 0x000fe20000010000 */
[----:B------:R-:W-:Y:S01]  /*1dd0*/  FSEL R118, R118, RZ, P2 ;  /* 0x000000ff76767208 */ /* 0x000fe20001000000 */
[----:B------:R-:W-:Y:S01]  /*1de0*/  FADD.FTZ R160, R123, -R158 ;  /* 0x8000009e7ba07221 */ /* 0x000fe20000010000 */
[----:B------:R-:W-:Y:S01]  /*1df0*/  ISETP.GE.U32.AND P2, PT, R152, RZ, PT ;  /* 0x000000ff9800720c */ /* 0x000fe20003f46070 */
[----:B------:R-:W-:Y:S01]  /*1e00*/  FMUL.FTZ R159, R110, R138 ;  /* 0x0000008a6e9f7220 */ /* 0x000fe20000410000 */
[----:B------:R-:W-:Y:S01]  /*1e10*/  FADD.FTZ R157, R37, R112 ;  /* 0x00000070259d7221 */ /* 0x000fe20000010000 */
[----:B------:R-:W-:Y:S01]  /*1e20*/  FMUL.FTZ R111, R139, R160 ;  /* 0x000000a08b6f7220 */ /* 0x000fe20000410000 */
[----:B------:R-:W-:Y:S01]  /*1e30*/  ISETP.GE.U32.AND.EX P2, PT, R153, 0x1000000, PT, P2 ;  /* 0x010000009900780c */ /* 0x000fe20003f46120 */
[----:B------:R-:W-:Y:S01]  /*1e40*/  FMUL.FTZ R159, R159, UR14 ;  /* 0x0000000e9f9f7c20 */ /* 0x000fe20008410000 */
[----:B------:R-:W-:Y:S01]  /*1e50*/  MOV R160, RZ ;  /* 0x000000ff00a07202 */ /* 0x000fe20000000f00 */
[----:B------:R-:W-:Y:S01]  /*1e60*/  FMUL.FTZ R162, R111, R138 ;  /* 0x0000008a6fa27220 */ /* 0x000fe20000410000 */
[----:B------:R-:W-:Y:S01]  /*1e70*/  FMUL.FTZ R112, R139, R36 ;  /* 0x000000248b707220 */ /* 0x000fe20000410000 */
[----:B------:R-:W-:Y:S01]  /*1e80*/  @P5 HADD2.F32 R158, -RZ, R119.H0_H0 ;  /* 0x20000077ff9e5230 */ /* 0x000fe20000004100 */
[----:B------:R-:W-:Y:S01]  /*1e90*/  F2FP.F16.F32.PACK_AB R118, R118, R117 ;  /* 0x000000757676723e */ /* 0x000fe200000000ff */
[----:B------:R-:W-:Y:S01]  /*1ea0*/  FMUL.FTZ R162, R162, UR14 ;  /* 0x0000000ea2a27c20 */ /* 0x000fe20008410000 */
[----:B------:R-:W-:Y:S01]  /*1eb0*/  FMUL.FTZ R37, R112, R138 ;  /* 0x0000008a70257220 */ /* 0x000fe20000410000 */
[----:B------:R-:W-:Y:S01]  /*1ec0*/  FSEL R117, R155, RZ, P4 ;  /* 0x000000ff9b757208 */ /* 0x000fe20002000000 */
[----:B------:R-:W-:-:S02]  /*1ed0*/  @P5 FMUL.FTZ R161, R159, R158 ;  /* 0x0000009e9fa15220 */ /* 0x000fc40000410000 */
[----:B------:R-:W-:Y:S01]  /*1ee0*/  FMUL.FTZ R37, R37, UR14 ;  /* 0x0000000e25257c20 */ /* 0x000fe20008410000 */
[----:B------:R-:W-:Y:S02]  /*1ef0*/  @P2 HADD2.F32 R119, -RZ, R119.H1_H1 ;  /* 0x30000077ff772230 */ /* 0x000fe40000004100 */
[----:B------:R-:W-:Y:S01]  /*1f00*/  FADD.FTZ R158, R38, R161 ;  /* 0x000000a1269e7221 */ /* 0x000fe20000010000 */
[----:B------:R-:W-:Y:S01]  /*1f10*/  FMUL.FTZ R38, R95, R162 ;  /* 0x000000a25f267220 */ /* 0x000fe20000410000 */
[----:B------:R-:W-:Y:S01]  /*1f20*/  HFMA2 R161, -RZ, RZ, 0, 0 ;  /* 0x00000000ffa17431 */ /* 0x000fe200000001ff */
[----:B------:R-:W-:Y:S01]  /*1f30*/  F2FP.F16.F32.PACK_AB R117, R154, R117 ;  /* 0x000000759a75723e */ /* 0x000fe200000000ff */
[----:B------:R-:W-:Y:S01]  /*1f40*/  @P2 FMUL.FTZ R160, R162, R119 ;  /* 0x00000077a2a02220 */ /* 0x000fe20000410000 */
[----:B------:R-:W-:Y:S01]  /*1f50*/  FMUL.FTZ R119, R94, R159 ;  /* 0x0000009f5e777220 */ /* 0x000fe20000410000 */
[----:B------:R-:W-:Y:S01]  /*1f60*/  FSEL R38, R38, RZ, P2 ;  /* 0x000000ff26267208 */ /* 0x000fe20001000000 */
[----:B------:R-:W-:Y:S01]  /*1f70*/  FADD.FTZ R162, R144, -R113 ;  /* 0x8000007190a27221 */ /* 0x000fe20000010000 */
[----:B------:R-:W-:-:S02]  /*1f80*/  LOP3.LUT P2, RZ, R152, 0xff00, RZ, 0xc0, !PT ;  /* 0x0000ff0098ff7812 */ /* 0x000fc4000784c0ff */
[----:B------:R-:W-:Y:S01]  /*1f90*/  FSEL R119, R119, RZ, P5 ;  /* 0x000000ff77777208 */ /* 0x000fe20002800000 */
[----:B------:R-:W-:Y:S01]  /*1fa0*/  FMUL.FTZ R113, R139, R162 ;  /* 0x000000a28b717220 */ /* 0x000fe20000410000 */
[----:B------:R-:W-:Y:S02]  /*1fb0*/  LOP3.LUT P5, RZ, R152, 0xff, RZ, 0xc0, !PT ;  /* 0x000000ff98ff7812 */ /* 0x000fe400078ac0ff */
[----:B------:R-:W-:-:S07]  /*1fc0*/  F2FP.F16.F32.PACK_AB R119, R38, R119 ;  /* 0x000000772677723e */ /* 0x000fce00000000ff */
[----:B------:R-:W-:-:S04]  /*1fd0*/  @P2 HADD2.F32 R159, -RZ, R116.H1_H1 ;  /* 0x30000074ff9f2230 */ /* 0x000fc80000004100 */
[----:B------:R-:W-:Y:S01]  /*1fe0*/  @P5 HADD2.F32 R36, -RZ, R116.H0_H0 ;  /* 0x20000074ff245230 */ /* 0x000fe20000004100 */
[----:B------:R-:W-:-:S04]  /*1ff0*/  MOV R116, RZ ;  /* 0x000000ff00747202 */ /* 0x000fc80000000f00 */
[----:B------:R-:W-:Y:S01]  /*2000*/  @P5 FMUL.FTZ R161, R37, R36 ;  /* 0x0000002425a15220 */ /* 0x000fe20000410000 */
[----:B------:R-:W-:Y:S01]  /*2010*/  FMUL.FTZ R36, R113, R138 ;  /* 0x0000008a71247220 */ /* 0x000fe20000410000 */
[----:B------:R-:W-:Y:S02]  /*2020*/  FMUL.FTZ R37, R96, R37 ;  /* 0x0000002560257220 */ /* 0x000fe40000410000 */
[----:B------:R-:W-:Y:S01]  /*2030*/  FADD.FTZ R40, R40, R161 ;  /* 0x000000a128287221 */ /* 0x000fe20000010000 */
[----:B------:R-:W-:Y:S02]  /*2040*/  FMUL.FTZ R36, R36, UR14 ;  /* 0x0000000e24247c20 */ /* 0x000fe40008410000 */
[----:B------:R-:W-:Y:S02]  /*2050*/  FSEL R37, R37, RZ, P5 ;  /* 0x000000ff25257208 */ /* 0x000fe40002800000 */
[----:B------:R-:W-:Y:S01]  /*2060*/  @P2 FMUL.FTZ R116, R36, R159 ;  /* 0x0000009f24742220 */ /* 0x000fe20000410000 */
[----:B------:R-:W-:Y:S01]  /*2070*/  FMUL.FTZ R36, R97, R36 ;  /* 0x0000002461247220 */ /* 0x000fe20000410000 */
[----:B------:R-:W-:-:S02]  /*2080*/  FADD.FTZ R159, R39, R160 ;  /* 0x000000a0279f7221 */ /* 0x000fc40000010000 */
[----:B------:R-:W-:Y:S02]  /*2090*/  FADD.FTZ R41, R41, R116 ;  /* 0x0000007429297221 */ /* 0x000fe40000010000 */
[----:B------:R-:W-:-:S04]  /*20a0*/  FSEL R36, R36, RZ, P2 ;  /* 0x000000ff24247208 */ /* 0x000fc80001000000 */
[----:B------:R-:W-:-:S07]  /*20b0*/  F2FP.F16.F32.PACK_AB R116, R36, R37 ;  /* 0x000000252474723e */ /* 0x000fce00000000ff */
.L_x_8342:
        /* <DEDUP_REMOVED lines=12> */
.L_x_8340:
[----:B------:R-:W-:Y:S05]  /*2180*/  BSYNC.RECONVERGENT B1 ;  /* 0x0000000000017941 */ /* 0x000fea0003800200 */
.L_x_8339:
        /* <DEDUP_REMOVED lines=10> */
[-CC-:B------:R-:W-:Y:S01]  /*2230*/  FFMA.FTZ R110, R6, R149.reuse, R148.reuse ;  /* 0x00000095066e7223 */ /* 0x180fe20000010094 */
[----:B------:R-:W-:Y:S01]  /*2240*/  FADD.FTZ R114, R10, -R109 ;  /* 0x8000006d0a727221 */ /* 0x000fe20000010000 */
[-CC-:B------:R-:W-:Y:S01]  /*2250*/  FFMA.FTZ R109, R7, R149.reuse, R148.reuse ;  /* 0x00000095076d7223 */ /* 0x180fe20000010094 */
[-CC-:B------:R-:W-:Y:S01]  /*2260*/  FFMA.FTZ R111, R9, R149.reuse, R148.reuse ;  /* 0x00000095096f7223 */ /* 0x180fe20000010094 */
[-CC-:B------:R-:W-:Y:S01]  /*2270*/  FFMA.FTZ R112, R2, R149.reuse, R148.reuse ;  /* 0x0000009502707223 */ /* 0x180fe20000010094 */
[----:B-----5:R-:W-:Y:S01]  /*2280*/  FMUL.FTZ R114, R139, R114 ;  /* 0x000000728b727220 */ /* 0x020fe20000410000 */
[-CC-:B------:R-:W-:Y:S01]  /*2290*/  FFMA.FTZ R113, R3, R149.reuse, R148.reuse ;  /* 0x0000009503717223 */ /* 0x180fe20000010094 */
[----:B------:R-:W-:Y:S01]  /*22a0*/  FFMA.FTZ R158, R132, R149, R148 ;  /* 0x00000095849e7223 */ /* 0x000fe20000010094 */
[----:B------:R-:W-:Y:S01]  /*22b0*/  LOP3.LUT P5, RZ, R150, 0xff000000, RZ, 0xc0, !PT ;  /* 0xff00000096ff7812 */ /* 0x000fe200078ac0ff */
[----:B------:R-:W-:Y:S01]  /*22c0*/  FMUL.FTZ R149, R114, R138 ;  /* 0x0000008a72957220 */ /* 0x000fe20000410000 */
[----:B------:R-:W-:Y:S01]  /*22d0*/  FADD.FTZ R148, R129, -R108 ;  /* 0x8000006c81947221 */ /* 0x000fe20000010000 */
[----:B------:R-:W-:-:S02]  /*22e0*/  @P6 HADD2.F32 R108, -RZ, R117.H0_H0 ;  /* 0x20000075ff6c6230 */ /* 0x000fc40000004100 */
[----:B------:R-:W-:Y:S02]  /*22f0*/  HFMA2 R157, -RZ, RZ, 0, 0 ;  /* 0x00000000ff9d7431 */ /* 0x000fe400000001ff */
[----:B------:R-:W-:Y:S01]  /*2300*/  FMUL.FTZ R149, R149, UR14 ;  /* 0x0000000e95957c20 */ /* 0x000fe20008410000 */
[----:B------:R-:W-:Y:S01]  /*2310*/  LOP3.LUT P2, RZ, R151, 0xff, RZ, 0xc0, !PT ;  /* 0x000000ff97ff7812 */ /* 0x000fe2000784c0ff */
[----:B------:R-:W-:Y:S01]  /*2320*/  FMUL.FTZ R115, R139, R148 ;  /* 0x000000948b737220 */ /* 0x000fe20000410000 */
[----:B------:R-:W-:Y:S01]  /*2330*/  CS2R R154, SRZ ;  /* 0x00000000009a7805 */ /* 0x000fe2000001ff00 */
[----:B------:R-:W-:Y:S01]  /*2340*/  @P6 FMUL.FTZ R157, R108, R149 ;  /* 0x000000956c9d6220 */ /* 0x000fe20000410000 */
[----:B------:R-:W-:Y:S01]  /*2350*/  FADD.FTZ R108, R128, -R109 ;  /* 0x8000006d806c7221 */ /* 0x000fe20000010000 */
[----:B------:R-:W-:Y:S01]  /*2360*/  FMUL.FTZ R148, R115, R138 ;  /* 0x0000008a73947220 */ /* 0x000fe20000410000 */
[----:B------:R-:W-:Y:S01]  /*2370*/  FADD.FTZ R156, R131, -R110 ;  /* 0x8000006e839c7221 */ /* 0x000fe20000010000 */
[----:B------:R-:W-:-:S02]  /*2380*/  @P5 HADD2.F32 R117, -RZ, R117.H1_H1 ;  /* 0x30000075ff755230 */ /* 0x000fc40000004100 */
[----:B------:R-:W-:Y:S01]  /*2390*/  FMUL.FTZ R108, R139, R108 ;  /* 0x0000006c8b6c7220 */ /* 0x000fe20000410000 */
[----:B------:R-:W-:Y:S01]  /*23a0*/  FMUL.FTZ R148, R148, UR14 ;  /* 0x0000000e94947c20 */ /* 0x000fe20008410000 */
[----:B------:R-:W-:Y:S01]  /*23b0*/  LOP3.LUT P3, RZ, R151, 0xff00, RZ, 0xc0, !PT ;  /* 0x0000ff0097ff7812 */ /* 0x000fe2000786c0ff */
[----:B------:R-:W-:Y:S01]  /*23c0*/  FADD.FTZ R34, R34, R157 ;  /* 0x0000009d22227221 */ /* 0x000fe20000010000 */
[----:B------:R-:W-:Y:S01]  /*23d0*/  FMUL.FTZ R109, R108, R138 ;  /* 0x0000008a6c6d7220 */ /* 0x000fe20000410000 */
[----:B------:R-:W-:Y:S01]  /*23e0*/  @P5 FMUL.FTZ R154, R117, R148 ;  /* 0x00000094759a5220 */ /* 0x000fe20000410000 */
[--C-:B------:R-:W-:Y:S01]  /*23f0*/  @P2 HADD2.F32 R110, -RZ, R118.reuse.H0_H0 ;  /* 0x20000076ff6e2230 */ /* 0x100fe20000004100 */
[----:B------:R-:W-:Y:S01]  /*2400*/  LOP3.LUT P4, RZ, R151, 0xff0000, RZ, 0xc0, !PT ;  /* 0x00ff000097ff7812 */ /* 0x000fe2000788c0ff */
[----:B------:R-:W-:Y:S01]  /*2410*/  FMUL.FTZ R117, R109, UR14 ;  /* 0x0000000e6d757c20 */ /* 0x000fe20008410000 */
[----:B------:R-:W-:Y:S01]  /*2420*/  FMUL.FTZ R109, R139, R156 ;  /* 0x0000009c8b6d7220 */ /* 0x000fe20000410000 */
[----:B------:R-:W-:Y:S01]  /*2430*/  FADD.FTZ R160, R133, -R158 ;  /* 0x8000009e85a07221 */ /* 0x000fe20000010000 */
[----:B------:R-:W-:Y:S01]  /*2440*/  MOV R156, RZ ;  /* 0x000000ff009c7202 */ /* 0x000fe20000000f00 */
[----:B------:R-:W-:Y:S01]  /*2450*/  @P2 FMUL.FTZ R155, R110, R117 ;  /* 0x000000756e9b2220 */ /* 0x000fe20000410000 */
[----:B------:R-:W-:Y:S01]  /*2460*/  FADD.FTZ R110, R130, -R111 ;  /* 0x8000006f826e7221 */ /* 0x000fe20000010000 */
[----:B------:R-:W-:Y:S01]  /*2470*/  FMUL.FTZ R162, R109, R138 ;  /* 0x0000008a6da27220 */ /* 0x000fe20000410000 */
[----:B------:R-:W-:-:S02]  /*2480*/  @P3 HADD2.F32 R159, -RZ, R118.H1_H1 ;  /* 0x30000076ff9f3230 */ /* 0x000fc40000004100 */
[----:B------:R-:W-:Y:S01]  /*2490*/  FMUL.FTZ R118, R76, R117 ;  /* 0x000000754c767220 */ /* 0x000fe20000410000 */
[----:B------:R-:W-:Y:S01]  /*24a0*/  FMUL.FTZ R110, R139, R110 ;  /* 0x0000006e8b6e7220 */ /* 0x000fe20000410000 */
[----:B------:R-:W-:Y:S01]  /*24b0*/  FMUL.FTZ R162, R162, UR14 ;  /* 0x0000000ea2a27c20 */ /* 0x000fe20008410000 */
[----:B------:R-:W-:Y:S01]  /*24c0*/  FADD.FTZ R164, R11, -R112 ;  /* 0x800000700ba47221 */ /* 0x000fe20000010000 */
[--C-:B------:R-:W-:Y:S02]  /*24d0*/  @P4 HADD2.F32 R158, -RZ, R119.reuse.H0_H0 ;  /* 0x20000077ff9e4230 */ /* 0x100fe40000004100 */
[----:B------:R-:W-:Y:S01]  /*24e0*/  FMUL.FTZ R157, R110, R138 ;  /* 0x0000008a6e9d7220 */ /* 0x000fe20000410000 */
[----:B------:R-:W-:Y:S01]  /*24f0*/  FSEL R118, R118, RZ, P2 ;  /* 0x000000ff76767208 */ /* 0x000fe20001000000 */
[-C--:B------:R-:W-:Y:S01]  /*2500*/  FMUL.FTZ R117, R77, R162.reuse ;  /* 0x000000a24d757220 */ /* 0x080fe20000410000 */
[----:B------:R-:W-:Y:S01]  /*2510*/  ISETP.GE.U32.AND P2, PT, R150, RZ, PT ;  /* 0x000000ff9600720c */ /* 0x000fe20003f46070 */
[----:B------:R-:W-:Y:S01]  /*2520*/  FMUL.FTZ R157, R157, UR14 ;  /* 0x0000000e9d9d7c20 */ /* 0x000fe20008410000 */
[----:B------:R-:W-:Y:S01]  /*2530*/  @P3 FMUL.FTZ R156, R159, R162 ;  /* 0x000000a29f9c3220 */ /* 0x000fe20000410000 */
[----:B------:R-:W-:Y:S01]  /*2540*/  HFMA2 R159, -RZ, RZ, 0, 0 ;  /* 0x00000000ff9f7431 */ /* 0x000fe200000001ff */
[----:B------:R-:W-:Y:S01]  /*2550*/  ISETP.GE.U32.AND.EX P2, PT, R151, 0x1000000, PT, P2 ;  /* 0x010000009700780c */ /* 0x000fe20003f46120 */
[-C--:B------:R-:W-:Y:S01]  /*2560*/  FMUL.FTZ R161, R78, R157.reuse ;  /* 0x0000009d4ea17220 */ /* 0x080fe20000410000 */
[----:B------:R-:W-:Y:S01]  /*2570*/  @P4 FMUL.FTZ R159, R158, R157 ;  /* 0x0000009d9e9f4220 */ /* 0x000fe20000410000 */
[----:B------:R-:W-:Y:S01]  /*2580*/  FSEL R117, R117, RZ, P3 ;  /* 0x000000ff75757208 */ /* 0x000fe20001800000 */
[----:B------:R-:W-:Y:S01]  /*2590*/  FADD.FTZ R162, R8, -R113 ;  /* 0x8000007108a27221 */ /* 0x000fe20000010000 */
[C---:B------:R-:W-:Y:S01]  /*25a0*/  LOP3.LUT P3, RZ, R150.reuse, 0xff, RZ, 0xc0, !PT ;  /* 0x000000ff96ff7812 */ /* 0x040fe2000786c0ff */
[----:B------:R-:W-:Y:S01]  /*25b0*/  FMUL.FTZ R111, R139, R160 ;  /* 0x000000a08b6f7220 */ /* 0x000fe20000410000 */
[----:B------:R-:W-:Y:S01]  /*25c0*/  FSEL R161, R161, RZ, P4 ;  /* 0x000000ffa1a17208 */ /* 0x000fe20002000000 */
[C---:B------:R-:W-:Y:S01]  /*25d0*/  FMUL.FTZ R112, R139.reuse, R162 ;  /* 0x000000a28b707220 */ /* 0x040fe20000410000 */
[----:B------:R-:W-:Y:S01]  /*25e0*/  LOP3.LUT P4, RZ, R150, 0xff00, RZ, 0xc0, !PT ;  /* 0x0000ff0096ff7812 */ /* 0x000fe2000788c0ff */
[----:B------:R-:W-:Y:S01]  /*25f0*/  FMUL.FTZ R113, R139, R164 ;  /* 0x000000a48b717220 */ /* 0x000fe20000410000 */
[-C--:B------:R-:W-:Y:S01]  /*2600*/  FMUL.FTZ R158, R111, R138.reuse ;  /* 0x0000008a6f9e7220 */ /* 0x080fe20000410000 */
[----:B------:R-:W-:Y:S01]  /*2610*/  FMUL.FTZ R139, R112, R138 ;  /* 0x0000008a708b7220 */ /* 0x000fe20000410000 */
[----:B------:R-:W-:-:S02]  /*2620*/  @P2 HADD2.F32 R119, -RZ, R119.H1_H1 ;  /* 0x30000077ff772230 */ /* 0x000fc40000004100 */
[----:B------:R-:W-:Y:S01]  /*2630*/  FMUL.FTZ R138, R113, R138 ;  /* 0x0000008a718a7220 */ /* 0x000fe20000410000 */
[----:B------:R-:W-:Y:S01]  /*2640*/  FMUL.FTZ R158, R158, UR14 ;  /* 0x0000000e9e9e7c20 */ /* 0x000fe20008410000 */
[----:B------:R-:W-:Y:S01]  /*2650*/  FMUL.FTZ R139, R139, UR14 ;  /* 0x0000000e8b8b7c20 */ /* 0x000fe20008410000 */
[----:B------:R-:W-:Y:S01]  /*2660*/  MOV R160, RZ ;  /* 0x000000ff00a07202 */ /* 0x000fe20000000f00 */
[--C-:B------:R-:W-:Y:S02]  /*2670*/  @P3 HADD2.F32 R162, -RZ, R116.reuse.H0_H0 ;  /* 0x20000074ffa23230 */ /* 0x100fe40000004100 */
[----:B------:R-:W-:Y:S01]  /*2680*/  @P2 FMUL.FTZ R160, R158, R119 ;  /* 0x000000779ea02220 */ /* 0x000fe20000410000 */
[----:B------:R-:W-:Y:S02]  /*2690*/  HFMA2 R119, -RZ, RZ, 0, 0 ;  /* 0x00000000ff777431 */ /* 0x000fe400000001ff */
[----:B------:R-:W-:Y:S01]  /*26a0*/  FMUL.FTZ R158, R79, R158 ;  /* 0x0000009e4f9e7220 */ /* 0x000fe20000410000 */
[----:B------:R-:W-:-:S02]  /*26b0*/  @P4 HADD2.F32 R157, -RZ, R116.H1_H1 ;  /* 0x30000074ff9d4230 */ /* 0x000fc40000004100 */
[----:B------:R-:W-:Y:S01]  /*26c0*/  FMUL.FTZ R116, R138, UR14 ;  /* 0x0000000e8a747c20 */ /* 0x000fe20008410000 */
[----:B------:R-:W-:Y:S01]  /*26d0*/  MOV R138, RZ ;  /* 0x000000ff008a7202 */ /* 0x000fe20000000f00 */
[----:B------:R-:W-:Y:S01]  /*26e0*/  @P3 FMUL.FTZ R119, R162, R139 ;  /* 0x0000008ba2773220 */ /* 0x000fe20000410000 */
[----:B------:R-:W-:Y:S01]  /*26f0*/  FMUL.FTZ R149, R82, R149 ;  /* 0x0000009552957220 */ /* 0x000fe20000410000 */
[----:B------:R-:W-:Y:S01]  /*2700*/  @P4 FMUL.FTZ R138, R157, R116 ;  /* 0x000000749d8a4220 */ /* 0x000fe20000410000 */
[----:B------:R-:W-:Y:S01]  /*2710*/  FMUL.FTZ R148, R83, R148 ;  /* 0x0000009453947220 */ /* 0x000fe20000410000 */
[----:B------:R-:W-:Y:S01]  /*2720*/  FMUL.FTZ R139, R80, R139 ;  /* 0x0000008b508b7220 */ /* 0x000fe20000410000 */
[----:B------:R-:W-:Y:S01]  /*2730*/  FMUL.FTZ R116, R81, R116 ;  /* 0x0000007451747220 */ /* 0x000fe20000410000 */
[----:B------:R-:W-:Y:S01]  /*2740*/  F2FP.F16.F32.PACK_AB R118, R117, R118 ;  /* 0x000000767576723e */ /* 0x000fe200000000ff */
        /* <DEDUP_REMOVED lines=12> */
[----:B------:R-:W-:-:S02]  /*2810*/  F2FP.F16.F32.PACK_AB R119, R158, R161 ;  /* 0x000000a19e77723e */ /* 0x000fc400000000ff */
[----:B------:R-:W-:Y:S02]  /*2820*/  F2FP.F16.F32.PACK_AB R117, R148, R117 ;  /* 0x000000759475723e */ /* 0x000fe400000000ff */
[----:B------:R-:W-:Y:S01]  /*2830*/  F2FP.F16.F32.PACK_AB R116, R116, R139 ;  /* 0x0000008b7474723e */ /* 0x000fe200000000ff */
[----:B------:R-:W-:Y:S06]  /*2840*/  BRA `(.L_x_8345) ;  /* 0x0000000400947947 */ /* 0x000fec0003800000 */
.L_x_8344:
        /* <DEDUP_REMOVED lines=13> */
[----:B------:R-:W-:-:S03]  /*2920*/  FADD.FTZ R154, R129, -R154 ;  /* 0x8000009a819a7221 */ /* 0x000fc60000010000 */
[----:B------:R-:W-:Y:S01]  /*2930*/  FMUL.FTZ R159, R159, UR14 ;  /* 0x0000000e9f9f7c20 */ /* 0x000fe20008410000 */
[----:B------:R-:W-:Y:S01]  /*2940*/  FMUL.FTZ R155, R139, R154 ;  /* 0x0000009a8b9b7220 */ /* 0x000fe20000410000 */
[--C-:B------:R-:W-:Y:S02]  /*2950*/  @P6 HADD2.F32 R154, -RZ, R117.reuse.H0_H0 ;  /* 0x20000075ff9a6230 */ /* 0x100fe40000004100 */
[----:B------:R-:W-:Y:S02]  /*2960*/  @P5 HADD2.F32 R117, -RZ, R117.H1_H1 ;  /* 0x30000075ff755230 */ /* 0x000fe40000004100 */
[----:B------:R-:W-:Y:S01]  /*2970*/  FMUL.FTZ R158, R138, R155 ;  /* 0x0000009b8a9e7220 */ /* 0x000fe20000410000 */
[----:B------:R-:W-:Y:S02]  /*2980*/  @P2 HADD2.F32 R160, -RZ, R118.H0_H0 ;  /* 0x20000076ffa02230 */ /* 0x000fe40000004100 */
[-C--:B------:R-:W-:Y:S01]  /*2990*/  @P6 FMUL.FTZ R157, R154, R159.reuse ;  /* 0x0000009f9a9d6220 */ /* 0x080fe20000410000 */
[----:B------:R-:W-:Y:S01]  /*29a0*/  MOV R154, RZ ;  /* 0x000000ff009a7202 */ /* 0x000fe20000000f00 */
[----:B------:R-:W-:Y:S01]  /*29b0*/  FMUL.FTZ R158, R158, UR14 ;  /* 0x0000000e9e9e7c20 */ /* 0x000fe20008410000 */
[----:B------:R-:W-:Y:S01]  /*29c0*/  FMUL.FTZ R159, R82, R159 ;  /* 0x0000009f529f7220 */ /* 0x000fe20000410000 */
[----:B------:R-:W-:Y:S01]  /*29d0*/  FADD.FTZ R34, R34, R157 ;  /* 0x0000009d22227221 */ /* 0x000fe20000010000 */
[-CC-:B------:R-:W-:Y:S01]  /*29e0*/  FFMA.FTZ R157, R9, R149.reuse, R148.reuse ;  /* 0x00000095099d7223 */ /* 0x180fe20000010094 */
[-C--:B------:R-:W-:Y:S01]  /*29f0*/  @P5 FMUL.FTZ R154, R117, R158.reuse ;  /* 0x0000009e759a5220 */ /* 0x080fe20000410000 */
[----:B------:R-:W-:Y:S01]  /*2a00*/  FFMA.FTZ R117, R7, R149, R148 ;  /* 0x0000009507757223 */ /* 0x000fe20000010094 */
[----:B------:R-:W-:-:S02]  /*2a10*/  FMUL.FTZ R158, R83, R158 ;  /* 0x0000009e539e7220 */ /* 0x000fc40000410000 */
[----:B------:R-:W-:Y:S01]  /*2a20*/  FADD.FTZ R35, R35, R154 ;  /* 0x0000009a23237221 */ /* 0x000fe20000010000 */
[----:B------:R-:W-:Y:S01]  /*2a30*/  FADD.FTZ R156, R128, -R117 ;  /* 0x80000075809c7221 */ /* 0x000fe20000010000 */
[----:B------:R-:W-:Y:S01]  /*2a40*/  HFMA2 R117, -RZ, RZ, 0, 0 ;  /* 0x00000000ff757431 */ /* 0x000fe200000001ff */
[----:B------:R-:W-:Y:S02]  /*2a50*/  FSEL R158, R158, RZ, P5 ;  /* 0x000000ff9e9e7208 */ /* 0x000fe40002800000 */
[----:B------:R-:W-:Y:S01]  /*2a60*/  FMUL.FTZ R155, R139, R156 ;  /* 0x0000009c8b9b7220 */ /* 0x000fe20000410000 */
[----:B------:R-:W-:-:S03]  /*2a70*/  FFMA.FTZ R156, R6, R149, R148 ;  /* 0x00000095069c7223 */ /* 0x000fc60000010094 */
[----:B------:R-:W-:Y:S01]  /*2a80*/  FMUL.FTZ R155, R138, R155 ;  /* 0x0000009b8a9b7220 */ /* 0x000fe20000410000 */
[----:B------:R-:W-:-:S03]  /*2a90*/  FADD.FTZ R156, R131, -R156 ;  /* 0x8000009c839c7221 */ /* 0x000fc60000010000 */
[----:B------:R-:W-:Y:S01]  /*2aa0*/  FMUL.FTZ R155, R155, UR14 ;  /* 0x0000000e9b9b7c20 */ /* 0x000fe20008410000 */
[----:B------:R-:W-:-:S03]  /*2ab0*/  FMUL.FTZ R161, R139, R156 ;  /* 0x0000009c8ba17220 */ /* 0x000fc60000410000 */
[----:B------:R-:W-:Y:S01]  /*2ac0*/  @P2 FMUL.FTZ R117, R160, R155 ;  /* 0x0000009ba0752220 */ /* 0x000fe20000410000 */
[----:B------:R-:W-:Y:S01]  /*2ad0*/  FADD.FTZ R160, R130, -R157 ;  /* 0x8000009d82a07221 */ /* 0x000fe20000010000 */
[----:B------:R-:W-:Y:S01]  /*2ae0*/  FMUL.FTZ R156, R138, R161 ;  /* 0x000000a18a9c7220 */ /* 0x000fe20000410000 */
[----:B------:R-:W-:Y:S01]  /*2af0*/  @P3 HADD2.F32 R161, -RZ, R118.H1_H1 ;  /* 0x30000076ffa13230 */ /* 0x000fe20000004100 */
[----:B------:R-:W-:Y:S01]  /*2b00*/  MOV R118, RZ ;  /* 0x000000ff00767202 */ /* 0x000fe20000000f00 */
[----:B------:R-:W-:Y:S01]  /*2b10*/  FMUL.FTZ R157, R139, R160 ;  /* 0x000000a08b9d7220 */ /* 0x000fe20000410000 */
[----:B------:R-:W-:Y:S01]  /*2b20*/  FMUL.FTZ R156, R156, UR14 ;  /* 0x0000000e9c9c7c20 */ /* 0x000fe20008410000 */
[----:B------:R-:W-:Y:S01]  /*2b30*/  FADD.FTZ R154, R28, R117 ;  /* 0x000000751c9a7221 */ /* 0x000fe20000010000 */
[--C-:B------:R-:W-:Y:S01]  /*2b40*/  FFMA.FTZ R160, R2, R149, R148.reuse ;  /* 0x0000009502a07223 */ /* 0x100fe20000010094 */
[----:B------:R-:W-:Y:S01]  /*2b50*/  FMUL.FTZ R157, R138, R157 ;  /* 0x0000009d8a9d7220 */ /* 0x000fe20000410000 */
[----:B------:R-:W-:Y:S01]  /*2b60*/  @P3 FMUL.FTZ R118, R161, R156 ;  /* 0x0000009ca1763220 */ /* 0x000fe20000410000 */
[----:B------:R-:W-:Y:S01]  /*2b70*/  FFMA.FTZ R161, R3, R149, R148 ;  /* 0x0000009503a17223 */ /* 0x000fe20000010094 */
[----:B------:R-:W-:-:S02]  /*2b80*/  @P4 HADD2.F32 R28, -RZ, R119.H0_H0 ;  /* 0x20000077ff1c4230 */ /* 0x000fc40000004100 */
[----:B------:R-:W-:Y:S01]  /*2b90*/  FMUL.FTZ R157, R157, UR14 ;  /* 0x0000000e9d9d7c20 */ /* 0x000fe20008410000 */
[----:B------:R-:W-:Y:S01]  /*2ba0*/  FADD.FTZ R160, R11, -R160 ;  /* 0x800000a00ba07221 */ /* 0x000fe20000010000 */
[----:B------:R-:W-:Y:S01]  /*2bb0*/  FADD.FTZ R148, R8, -R161 ;  /* 0x800000a108947221 */ /* 0x000fe20000010000 */
[----:B------:R-:W-:Y:S02]  /*2bc0*/  HFMA2 R117, -RZ, RZ, 0, 0 ;  /* 0x00000000ff757431 */ /* 0x000fe400000001ff */
[----:B------:R-:W-:Y:S01]  /*2bd0*/  @P4 FMUL.FTZ R117, R28, R157 ;  /* 0x0000009d1c754220 */ /* 0x000fe20000410000 */
[----:B------:R-:W-:Y:S01]  /*2be0*/  FMUL.FTZ R28, R76, R155 ;  /* 0x0000009b4c1c7220 */ /* 0x000fe20000410000 */
[C---:B------:R-:W-:Y:S01]  /*2bf0*/  FMUL.FTZ R155, R139.reuse, R160 ;  /* 0x000000a08b9b7220 */ /* 0x040fe20000410000 */
[C---:B------:R-:W-:Y:S01]  /*2c00*/  FMUL.FTZ R149, R139.reuse, R148 ;  /* 0x000000948b957220 */ /* 0x040fe20000410000 */
[----:B------:R-:W-:Y:S01]  /*2c10*/  FMUL.FTZ R139, R139, R162 ;  /* 0x000000a28b8b7220 */ /* 0x000fe20000410000 */
[----:B------:R-:W-:Y:S01]  /*2c20*/  MOV R160, RZ ;  /* 0x000000ff00a07202 */ /* 0x000fe20000000f00 */
[----:B------:R-:W-:Y:S01]  /*2c30*/  FMUL.FTZ R148, R138, R155 ;  /* 0x0000009b8a947220 */ /* 0x000fe20000410000 */
[----:B------:R-:W-:Y:S01]  /*2c40*/  FSEL R28, R28, RZ, P2 ;  /* 0x000000ff1c1c7208 */ /* 0x000fe20001000000 */
[C---:B------:R-:W-:Y:S01]  /*2c50*/  FMUL.FTZ R149, R138.reuse, R149 ;  /* 0x000000958a957220 */ /* 0x040fe20000410000 */
[----:B------:R-:W-:Y:S01]  /*2c60*/  FMUL.FTZ R162, R138, R139 ;  /* 0x0000008b8aa27220 */ /* 0x000fe20000410000 */
[----:B------:R-:W-:Y:S01]  /*2c70*/  ISETP.GE.U32.AND P2, PT, R150, RZ, PT ;  /* 0x000000ff9600720c */ /* 0x000fe20003f46070 */
[----:B------:R-:W-:Y:S01]  /*2c80*/  FMUL.FTZ R139, R77, R156 ;  /* 0x0000009c4d8b7220 */ /* 0x000fe20000410000 */
[----:B------:R-:W-:Y:S01]  /*2c90*/  FMUL.FTZ R138, R78, R157 ;  /* 0x0000009d4e8a7220 */ /* 0x000fe20000410000 */
[----:B------:R-:W-:Y:S01]  /*2ca0*/  FMUL.FTZ R162, R162, UR14 ;  /* 0x0000000ea2a27c20 */ /* 0x000fe20008410000 */
[----:B------:R-:W-:Y:S01]  /*2cb0*/  ISETP.GE.U32.AND.EX P2, PT, R151, 0x1000000, PT, P2 ;  /* 0x010000009700780c */ /* 0x000fe20003f46120 */
[----:B------:R-:W-:Y:S01]  /*2cc0*/  FMUL.FTZ R149, R149, UR14 ;  /* 0x0000000e95957c20 */ /* 0x000fe20008410000 */
[----:B------:R-:W-:Y:S01]  /*2cd0*/  FSEL R139, R139, RZ, P3 ;  /* 0x000000ff8b8b7208 */ /* 0x000fe20001800000 */
[----:B------:R-:W-:Y:S01]  /*2ce0*/  FADD.FTZ R157, R29, R118 ;  /* 0x000000761d9d7221 */ /* 0x000fe20000010000 */
[----:B------:R-:W-:-:S02]  /*2cf0*/  FSEL R138, R138, RZ, P4 ;  /* 0x000000ff8a8a7208 */ /* 0x000fc40002000000 */
[C---:B------:R-:W-:Y:S02]  /*2d00*/  LOP3.LUT P3, RZ, R150.reuse, 0xff, RZ, 0xc0, !PT ;  /* 0x000000ff96ff7812 */ /* 0x040fe4000786c0ff */
[----:B------:R-:W-:Y:S02]  /*2d10*/  LOP3.LUT P4, RZ, R150, 0xff00, RZ, 0xc0, !PT ;  /* 0x0000ff0096ff7812 */ /* 0x000fe4000788c0ff */
[----:B------:R-:W-:-:S03]  /*2d20*/  F2FP.F16.F32.PACK_AB R118, R139, R28 ;  /* 0x0000001c8b76723e */ /* 0x000fc600000000ff */
[----:B------:R-:W-:-:S05]  /*2d30*/  @P2 HADD2.F32 R119, -RZ, R119.H1_H1 ;  /* 0x30000077ff772230 */ /* 0x000fca0000004100 */
[-C--:B------:R-:W-:Y:S01]  /*2d40*/  @P2 FMUL.FTZ R160, R119, R162.reuse ;  /* 0x000000a277a02220 */ /* 0x080fe20000410000 */
[--C-:B------:R-:W-:Y:S02]  /*2d50*/  @P3 HADD2.F32 R156, -RZ, R116.reuse.H0_H0 ;  /* 0x20000074ff9c3230 */ /* 0x100fe40000004100 */
[----:B------:R-:W-:Y:S02]  /*2d60*/  HFMA2 R119, -RZ, RZ, 0, 0 ;  /* 0x00000000ff777431 */ /* 0x000fe400000001ff */
[----:B------:R-:W-:Y:S02]  /*2d70*/  @P4 HADD2.F32 R155, -RZ, R116.H1_H1 ;  /* 0x30000074ff9b4230 */ /* 0x000fe40000004100 */
[----:B------:R-:W-:Y:S01]  /*2d80*/  FMUL.FTZ R116, R148, UR14 ;  /* 0x0000000e94747c20 */ /* 0x000fe20008410000 */
[----:B------:R-:W-:Y:S01]  /*2d90*/  MOV R148, RZ ;  /* 0x000000ff00947202 */ /* 0x000fe20000000f00 */
[-C--:B------:R-:W-:Y:S01]  /*2da0*/  @P3 FMUL.FTZ R119, R156, R149.reuse ;  /* 0x000000959c773220 */ /* 0x080fe20000410000 */
[----:B------:R-:W-:Y:S01]  /*2db0*/  FMUL.FTZ R162, R79, R162 ;  /* 0x000000a24fa27220 */ /* 0x000fe20000410000 */
[-C--:B------:R-:W-:Y:S01]  /*2dc0*/  @P4 FMUL.FTZ R148, R155, R116.reuse ;  /* 0x000000749b944220 */ /* 0x080fe20000410000 */
[----:B------:R-:W-:Y:S01]  /*2dd0*/  FMUL.FTZ R149, R80, R149 ;  /* 0x0000009550957220 */ /* 0x000fe20000410000 */
[----:B------:R-:W-:Y:S01]  /*2de0*/  FMUL.FTZ R116, R81, R116 ;  /* 0x0000007451747220 */ /* 0x000fe20000410000 */
[----:B------:R-:W-:Y:S01]  /*2df0*/  FADD.FTZ R156, R30, R117 ;  /* 0x000000751e9c7221 */ /* 0x000fe20000010000 */
        /* <DEDUP_REMOVED lines=9> */
[----:B------:R-:W-:-:S07]  /*2e90*/  F2FP.F16.F32.PACK_AB R116, R116, R149 ;  /* 0x000000957474723e */ /* 0x000fce00000000ff */
.L_x_8345:
        /* <DEDUP_REMOVED lines=12> */
.L_x_8338:
        /* <DEDUP_REMOVED lines=14> */
[----:B------:R-:W-:Y:S02]  /*3040*/  LOP3.LUT P1, RZ, R153, 0xff, RZ, 0xc0, !PT ;  /* 0x000000ff99ff7812 */ /* 0x000fe4000782c0ff */
[----:B-----5:R-:W-:Y:S01]  /*3050*/  FFMA.FTZ R155, R139, R154, R26 ;  /* 0x0000009a8b9b7223 */ /* 0x020fe2000001001a */
[----:B------:R-:W-:Y:S01]  /*3060*/  FADD.FTZ R154, R140, -R157 ;  /* 0x8000009d8c9a7221 */ /* 0x000fe20000010000 */
[----:B------:R-:W-:-:S02]  /*3070*/  CS2R R156, SRZ ;  /* 0x00000000009c7805 */ /* 0x000fc4000001ff00 */
[----:B------:R-:W-:Y:S01]  /*3080*/  LOP3.LUT P2, RZ, R153, 0xff00, RZ, 0xc0, !PT ;  /* 0x0000ff0099ff7812 */ /* 0x000fe2000784c0ff */
        /* <DEDUP_REMOVED lines=9> */
[----:B------:R-:W-:Y:S01]  /*3120*/  FMUL.FTZ R154, R159, UR14 ;  /* 0x0000000e9f9a7c20 */ /* 0x000fe20008410000 */
[----:B------:R-:W-:Y:S01]  /*3130*/  FFMA.FTZ R159, R126, R149, R148 ;  /* 0x000000957e9f7223 */ /* 0x000fe20000010094 */
[----:B------:R-:W-:Y:S01]  /*3140*/  FMUL.FTZ R155, R98, R155 ;  /* 0x0000009b629b7220 */ /* 0x000fe20000410000 */
[----:B------:R-:W-:Y:S01]  /*3150*/  FADD.FTZ R42, R42, R157 ;  /* 0x0000009d2a2a7221 */ /* 0x000fe20000010000 */
[----:B------:R-:W-:Y:S01]  /*3160*/  @P5 FMUL.FTZ R156, R154, R117 ;  /* 0x000000759a9c5220 */ /* 0x000fe20000410000 */
[----:B------:R-:W-:Y:S01]  /*3170*/  FADD.FTZ R117, R125, -R158 ;  /* 0x8000009e7d757221 */ /* 0x000fe20000010000 */
[----:B------:R-:W-:Y:S01]  /*3180*/  FADD.FTZ R158, R124, -R159 ;  /* 0x8000009f7c9e7221 */ /* 0x000fe20000010000 */
[----:B------:R-:W-:-:S02]  /*3190*/  HFMA2 R159, -RZ, RZ, 0, 0 ;  /* 0x00000000ff9f7431 */ /* 0x000fc400000001ff */
[----:B------:R-:W-:Y:S01]  /*31a0*/  FADD.FTZ R43, R43, R156 ;  /* 0x0000009c2b2b7221 */ /* 0x000fe20000010000 */
[C---:B------:R-:W-:Y:S01]  /*31b0*/  FFMA.FTZ R117, R139.reuse, R117, R20 ;  /* 0x000000758b757223 */ /* 0x040fe20000010014 */
[----:B------:R-:W-:Y:S01]  /*31c0*/  FFMA.FTZ R161, R139, R158, R21 ;  /* 0x0000009e8ba17223 */ /* 0x000fe20000010015 */
[--C-:B------:R-:W-:Y:S02]  /*31d0*/  @P1 HADD2.F32 R158, -RZ, R118.reuse.H0_H0 ;  /* 0x20000076ff9e1230 */ /* 0x100fe40000004100 */
[----:B------:R-:W-:Y:S01]  /*31e0*/  FMUL.FTZ R154, R99, R154 ;  /* 0x0000009a639a7220 */ /* 0x000fe20000410000 */
[-C--:B------:R-:W-:Y:S01]  /*31f0*/  FMUL.FTZ R117, R117, R138.reuse ;  /* 0x0000008a75757220 */ /* 0x080fe20000410000 */
[----:B------:R-:W-:Y:S01]  /*3200*/  FMUL.FTZ R160, R161, R138 ;  /* 0x0000008aa1a07220 */ /* 0x000fe20000410000 */
[----:B------:R-:W-:Y:S02]  /*3210*/  @P2 HADD2.F32 R161, -RZ, R118.H1_H1 ;  /* 0x30000076ffa12230 */ /* 0x000fe40000004100 */
[----:B------:R-:W-:Y:S01]  /*3220*/  FMUL.FTZ R117, R117, UR14 ;  /* 0x0000000e75757c20 */ /* 0x000fe20008410000 */
[----:B------:R-:W-:Y:S01]  /*3230*/  FMUL.FTZ R160, R160, UR14 ;  /* 0x0000000ea0a07c20 */ /* 0x000fe20008410000 */
[----:B------:R-:W-:-:S02]  /*3240*/  FSEL R154, R154, RZ, P5 ;  /* 0x000000ff9a9a7208 */ /* 0x000fc40002800000 */
[----:B------:R-:W-:Y:S01]  /*3250*/  FMUL.FTZ R118, R92, R117 ;  /* 0x000000755c767220 */ /* 0x000fe20000410000 */
[----:B------:R-:W-:Y:S01]  /*3260*/  @P1 FMUL.FTZ R159, R117, R158 ;  /* 0x0000009e759f1220 */ /* 0x000fe20000410000 */
[--C-:B------:R-:W-:Y:S01]  /*3270*/  FFMA.FTZ R117, R121, R149, R148.reuse ;  /* 0x0000009579757223 */ /* 0x100fe20000010094 */
[----:B------:R-:W-:Y:S01]  /*3280*/  MOV R158, RZ ;  /* 0x000000ff009e7202 */ /* 0x000fe20000000f00 */
[----:B------:R-:W-:Y:S01]  /*3290*/  @P2 FMUL.FTZ R158, R160, R161 ;  /* 0x000000a1a09e2220 */ /* 0x000fe20000410000 */
[----:B------:R-:W-:Y:S01]  /*32a0*/  FSEL R118, R118, RZ, P1 ;  /* 0x000000ff76767208 */ /* 0x000fe20000800000 */
[----:B------:R-:W-:Y:S01]  /*32b0*/  FADD.FTZ R156, R36, R159 ;  /* 0x0000009f249c7221 */ /* 0x000fe20000010000 */
[----:B------:R-:W-:Y:S01]  /*32c0*/  ISETP.GE.U32.AND P1, PT, R152, RZ, PT ;  /* 0x000000ff9800720c */ /* 0x000fe20003f26070 */
[----:B------:R-:W-:Y:S01]  /*32d0*/  FADD.FTZ R117, R120, -R117 ;  /* 0x8000007578757221 */ /* 0x000fe20000010000 */
[----:B------:R-:W-:Y:S01]  /*32e0*/  FFMA.FTZ R36, R122, R149, R148 ;  /* 0x000000957a247223 */ /* 0x000fe20000010094 */
[----:B------:R-:W-:Y:S01]  /*32f0*/  HFMA2 R161, -RZ, RZ, 0, 0 ;  /* 0x00000000ffa17431 */ /* 0x000fe200000001ff */
[----:B------:R-:W-:Y:S01]  /*3300*/  ISETP.GE.U32.AND.EX P1, PT, R153, 0x1000000, PT, P1 ;  /* 0x010000009900780c */ /* 0x000fe20003f26110 */
[----:B------:R-:W-:Y:S01]  /*3310*/  FFMA.FTZ R117, R139, R117, R22 ;  /* 0x000000758b757223 */ /* 0x000fe20000010016 */
[----:B------:R-:W-:-:S03]  /*3320*/  FADD.FTZ R36, R123, -R36 ;  /* 0x800000247b247221 */ /* 0x000fc60000010000 */
[----:B------:R-:W-:Y:S01]  /*3330*/  FMUL.FTZ R117, R117, R138 ;  /* 0x0000008a75757220 */ /* 0x000fe20000410000 */
[----:B------:R-:W-:Y:S01]  /*3340*/  FFMA.FTZ R157, R139, R36, R23 ;  /* 0x000000248b9d7223 */ /* 0x000fe20000010017 */
[--C-:B------:R-:W-:Y:S02]  /*3350*/  @P4 HADD2.F32 R36, -RZ, R119.reuse.H0_H0 ;  /* 0x20000077ff244230 */ /* 0x100fe40000004100 */
[----:B------:R-:W-:Y:S01]  /*3360*/  FMUL.FTZ R159, R117, UR14 ;  /* 0x0000000e759f7c20 */ /* 0x000fe20008410000 */
[----:B------:R-:W-:Y:S01]  /*3370*/  FMUL.FTZ R157, R157, R138 ;  /* 0x0000008a9d9d7220 */ /* 0x000fe20000410000 */
[----:B------:R-:W-:Y:S01]  /*3380*/  FMUL.FTZ R117, R93, R160 ;  /* 0x000000a05d757220 */ /* 0x000fe20000410000 */
[----:B------:R-:W-:Y:S01]  /*3390*/  FFMA.FTZ R160, R147, R149, R148 ;  /* 0x0000009593a07223 */ /* 0x000fe20000010094 */
[----:B------:R-:W-:Y:S01]  /*33a0*/  @P4 FMUL.FTZ R161, R159, R36 ;  /* 0x000000249fa14220 */ /* 0x000fe20000410000 */
[----:B------:R-:W-:Y:S02]  /*33b0*/  @P1 HADD2.F32 R119, -RZ, R119.H1_H1 ;  /* 0x30000077ff771230 */ /* 0x000fe40000004100 */
[----:B------:R-:W-:Y:S01]  /*33c0*/  FMUL.FTZ R36, R157, UR14 ;  /* 0x0000000e9d247c20 */ /* 0x000fe20008410000 */
[----:B------:R-:W-:Y:S01]  /*33d0*/  FSEL R117, R117, RZ, P2 ;  /* 0x000000ff75757208 */ /* 0x000fe20001000000 */
[----:B------:R-:W-:Y:S01]  /*33e0*/  FADD.FTZ R157, R37, R158 ;  /* 0x0000009e259d7221 */ /* 0x000fe20000010000 */
[----:B------:R-:W-:Y:S01]  /*33f0*/  LOP3.LUT P2, RZ, R152, 0xff, RZ, 0xc0, !PT ;  /* 0x000000ff98ff7812 */ /* 0x000fe2000784c0ff */
[----:B------:R-:W-:Y:S01]  /*3400*/  @P1 FMUL.FTZ R162, R36, R119 ;  /* 0x0000007724a21220 */ /* 0x000fe20000410000 */
[----:B------:R-:W-:Y:S01]  /*3410*/  FADD.FTZ R119, R145, -R160 ;  /* 0x800000a091777221 */ /* 0x000fe20000010000 */
[----:B------:R-:W-:Y:S01]  /*3420*/  FADD.FTZ R38, R38, R161 ;  /* 0x000000a126267221 */ /* 0x000fe20000010000 */
[----:B------:R-:W-:Y:S01]  /*3430*/  FFMA.FTZ R161, R146, R149, R148 ;  /* 0x0000009592a17223 */ /* 0x000fe20000010094 */
[----:B------:R-:W-:Y:S01]  /*3440*/  FMUL.FTZ R36, R95, R36 ;  /* 0x000000245f247220 */ /* 0x000fe20000410000 */
[----:B------:R-:W-:Y:S01]  /*3450*/  FFMA.FTZ R119, R139, R119, R24 ;  /* 0x000000778b777223 */ /* 0x000fe20000010018 */
[----:B------:R-:W-:Y:S01]  /*3460*/  F2FP.F16.F32.PACK_AB R118, R117, R118 ;  /* 0x000000767576723e */ /* 0x000fe200000000ff */
[----:B------:R-:W-:Y:S01]  /*3470*/  FADD.FTZ R39, R39, R162 ;  /* 0x000000a227277221 */ /* 0x000fe20000010000 */
[----:B------:R-:W-:Y:S01]  /*3480*/  FSEL R117, R155, RZ, P6 ;  /* 0x000000ff9b757208 */ /* 0x000fe20003000000 */
[----:B------:R-:W-:Y:S01]  /*3490*/  FMUL.FTZ R37, R119, R138 ;  /* 0x0000008a77257220 */ /* 0x000fe20000410000 */
[----:B------:R-:W-:Y:S01]  /*34a0*/  FMUL.FTZ R119, R94, R159 ;  /* 0x0000009f5e777220 */ /* 0x000fe20000410000 */
[----:B------:R-:W-:-:S02]  /*34b0*/  HFMA2 R159, -RZ, RZ, 0, 0 ;  /* 0x00000000ff9f7431 */ /* 0x000fc400000001ff */
[----:B------:R-:W-:Y:S02]  /*34c0*/  @P2 HADD2.F32 R158, -RZ, R116.H0_H0 ;  /* 0x20000074ff9e2230 */ /* 0x000fe40000004100 */
[----:B------:R-:W-:Y:S01]  /*34d0*/  FMUL.FTZ R37, R37, UR14 ;  /* 0x0000000e25257c20 */ /* 0x000fe20008410000 */
[----:B------:R-:W-:Y:S02]  /*34e0*/  FSEL R36, R36, RZ, P1 ;  /* 0x000000ff24247208 */ /* 0x000fe40000800000 */
[----:B------:R-:W-:Y:S01]  /*34f0*/  FSEL R119, R119, RZ, P4 ;  /* 0x000000ff77777208 */ /* 0x000fe20002000000 */
[----:B------:R-:W-:Y:S01]  /*3500*/  @P2 FMUL.FTZ R159, R37, R158 ;  /* 0x0000009e259f2220 */ /* 0x000fe20000410000 */
[----:B------:R-:W-:Y:S01]  /*3510*/  LOP3.LUT P4, RZ, R152, 0xff00, RZ, 0xc0, !PT ;  /* 0x0000ff0098ff7812 */ /* 0x000fe2000788c0ff */
[----:B------:R-:W-:Y:S01]  /*3520*/  FADD.FTZ R158, R144, -R161 ;  /* 0x800000a1909e7221 */ /* 0x000fe20000010000 */
[----:B------:R-:W-:Y:S01]  /*3530*/  FMUL.FTZ R37, R96, R37 ;  /* 0x0000002560257220 */ /* 0x000fe20000410000 */
[----:B------:R-:W-:Y:S01]  /*3540*/  FADD.FTZ R40, R40, R159 ;  /* 0x0000009f28287221 */ /* 0x000fe20000010000 */
[----:B------:R-:W-:Y:S01]  /*3550*/  F2FP.F16.F32.PACK_AB R119, R36, R119 ;  /* 0x000000772477723e */ /* 0x000fe200000000ff */
[----:B------:R-:W-:Y:S01]  /*3560*/  FFMA.FTZ R161, R139, R158, R25 ;  /* 0x0000009e8ba17223 */ /* 0x000fe20000010019 */
[----:B------:R-:W-:-:S02]  /*3570*/  MOV R158, RZ ;  /* 0x000000ff009e7202 */ /* 0x000fc40000000f00 */
[----:B------:R-:W-:Y:S01]  /*3580*/  FSEL R37, R37, RZ, P2 ;  /* 0x000000ff25257208 */ /* 0x000fe20001000000 */
[----:B------:R-:W-:Y:S01]  /*3590*/  FMUL.FTZ R161, R161, R138 ;  /* 0x0000008aa1a17220 */ /* 0x000fe20000410000 */
[----:B------:R-:W-:-:S03]  /*35a0*/  F2FP.F16.F32.PACK_AB R117, R154, R117 ;  /* 0x000000759a75723e */ /* 0x000fc600000000ff */
[----:B------:R-:W-:Y:S02]  /*35b0*/  @P4 HADD2.F32 R163, -RZ, R116.H1_H1 ;  /* 0x30000074ffa34230 */ /* 0x000fe40000004100 */
[----:B------:R-:W-:-:S04]  /*35c0*/  FMUL.FTZ R116, R161, UR14 ;  /* 0x0000000ea1747c20 */ /* 0x000fc80008410000 */
[----:B------:R-:W-:Y:S01]  /*35d0*/  @P4 FMUL.FTZ R158, R116, R163 ;  /* 0x000000a3749e4220 */ /* 0x000fe20000410000 */
[----:B------:R-:W-:-:S03]  /*35e0*/  FMUL.FTZ R116, R97, R116 ;  /* 0x0000007461747220 */ /* 0x000fc60000410000 */
[----:B------:R-:W-:Y:S02]  /*35f0*/  FADD.FTZ R41, R41, R158 ;  /* 0x0000009e29297221 */ /* 0x000fe40000010000 */
[----:B------:R-:W-:-:S04]  /*3600*/  FSEL R116, R116, RZ, P4 ;  /* 0x000000ff74747208 */ /* 0x000fc80002000000 */
[----:B------:R-:W-:Y:S01]  /*3610*/  F2FP.F16.F32.PACK_AB R116, R116, R37 ;  /* 0x000000257474723e */ /* 0x000fe200000000ff */
[----:B------:R-:W-:Y:S06]  /*3620*/  BRA `(.L_x_8349) ;  /* 0x0000000400947947 */ /* 0x000fec0003800000 */
.L_x_8348:
        /* <DEDUP_REMOVED lines=12> */
[----:B------:R-:W-:Y:S01]  /*36f0*/  FMUL.FTZ R155, R114, R138 ;  /* 0x0000008a729b7220 */ /* 0x000fe20000410000 */
[----:B------:R-:W-:Y:S01]  /*3700*/  FFMA.FTZ R113, R126, R149, R148 ;  /* 0x000000957e717223 */ /* 0x000fe20000010094 */
[----:B------:R-:W-:-:S02]  /*3710*/  @P6 HADD2.F32 R108, -RZ, R117.H0_H0 ;  /* 0x20000075ff6c6230 */ /* 0x000fc40000004100 */
[----:B------:R-:W-:Y:S01]  /*3720*/  FMUL.FTZ R154, R115, R138 ;  /* 0x0000008a739a7220 */ /* 0x000fe20000410000 */
[----:B------:R-:W-:Y:S01]  /*3730*/  FMUL.FTZ R155, R155, UR14 ;  /* 0x0000000e9b9b7c20 */ /* 0x000fe20008410000 */
[----:B------:R-:W-:Y:S02]  /*3740*/  @P5 HADD2.F32 R117, -RZ, R117.H1_H1 ;  /* 0x30000075ff755230 */ /* 0x000fe40000004100 */
[----:B------:R-:W-:Y:S01]  /*3750*/  FADD.FTZ R112, R124, -R113 ;  /* 0x800000717c707221 */ /* 0x000fe20000010000 */
[----:B------:R-:W-:Y:S01]  /*3760*/  FMUL.FTZ R154, R154, UR14 ;  /* 0x0000000e9a9a7c20 */ /* 0x000fe20008410000 */
[----:B------:R-:W-:Y:S01]  /*3770*/  @P6 FMUL.FTZ R111, R108, R155 ;  /* 0x0000009b6c6f6220 */ /* 0x000fe20000410000 */
[----:B------:R-:W-:Y:S01]  /*3780*/  FFMA.FTZ R108, R127, R149, R148 ;  /* 0x000000957f6c7223 */ /* 0x000fe20000010094 */
[--C-:B------:R-:W-:Y:S02]  /*3790*/  @P1 HADD2.F32 R110, -RZ, R118.reuse.H0_H0 ;  /* 0x20000076ff6e1230 */ /* 0x100fe40000004100 */
[----:B------:R-:W-:Y:S01]  /*37a0*/  @P5 FMUL.FTZ R156, R117, R154 ;  /* 0x0000009a759c5220 */ /* 0x000fe20000410000 */
[----:B------:R-:W-:Y:S01]  /*37b0*/  FADD.FTZ R42, R42, R111 ;  /* 0x0000006f2a2a7221 */ /* 0x000fe20000010000 */
[----:B------:R-:W-:Y:S01]  /*37c0*/  FADD.FTZ R108, R125, -R108 ;  /* 0x8000006c7d6c7221 */ /* 0x000fe20000010000 */
[----:B------:R-:W-:-:S02]  /*37d0*/  @P2 HADD2.F32 R157, -RZ, R118.H1_H1 ;  /* 0x30000076ff9d2230 */ /* 0x000fc40000004100 */
[-C--:B------:R-:W-:Y:S01]  /*37e0*/  FFMA.FTZ R111, R121, R149.reuse, R148 ;  /* 0x00000095796f7223 */ /* 0x080fe20000010094 */
[----:B------:R-:W-:Y:S01]  /*37f0*/  LOP3.LUT P4, RZ, R153, 0xff0000, RZ, 0xc0, !PT ;  /* 0x00ff000099ff7812 */ /* 0x000fe2000788c0ff */
[----:B------:R-:W-:Y:S01]  /*3800*/  FFMA.FTZ R108, R139, R108, R20 ;  /* 0x0000006c8b6c7223 */ /* 0x000fe20000010014 */
[----:B------:R-:W-:Y:S02]  /*3810*/  HFMA2 R113, -RZ, RZ, 0, 0 ;  /* 0x00000000ff717431 */ /* 0x000fe400000001ff */
[----:B------:R-:W-:Y:S01]  /*3820*/  FADD.FTZ R111, R120, -R111 ;  /* 0x8000006f786f7221 */ /* 0x000fe20000010000 */
[----:B------:R-:W-:Y:S01]  /*3830*/  FFMA.FTZ R158, R122, R149, R148 ;  /* 0x000000957a9e7223 */ /* 0x000fe20000010094 */
[----:B------:R-:W-:Y:S01]  /*3840*/  FMUL.FTZ R109, R108, R138 ;  /* 0x0000008a6c6d7220 */ /* 0x000fe20000410000 */
[----:B------:R-:W-:Y:S01]  /*3850*/  MOV R162, RZ ;  /* 0x000000ff00a27202 */ /* 0x000fe20000000f00 */
[----:B------:R-:W-:Y:S02]  /*3860*/  HFMA2 R159, -RZ, RZ, 0, 0 ;  /* 0x00000000ff9f7431 */ /* 0x000fe400000001ff */
[----:B------:R-:W-:Y:S01]  /*3870*/  FADD.FTZ R160, R123, -R158 ;  /* 0x8000009e7ba07221 */ /* 0x000fe20000010000 */
[----:B------:R-:W-:Y:S01]  /*3880*/  FMUL.FTZ R117, R109, UR14 ;  /* 0x0000000e6d757c20 */ /* 0x000fe20008410000 */
[----:B------:R-:W-:Y:S01]  /*3890*/  FFMA.FTZ R109, R139, R112, R21 ;  /* 0x000000708b6d7223 */ /* 0x000fe20000010015 */
[----:B------:R-:W-:Y:S01]  /*38a0*/  FADD.FTZ R43, R43, R156 ;  /* 0x0000009c2b2b7221 */ /* 0x000fe20000010000 */
[----:B------:R-:W-:Y:S01]  /*38b0*/  FMUL.FTZ R155, R98, R155 ;  /* 0x0000009b629b7220 */ /* 0x000fe20000410000 */
[-C--:B------:R-:W-:Y:S01]  /*38c0*/  FMUL.FTZ R118, R92, R117.reuse ;  /* 0x000000755c767220 */ /* 0x080fe20000410000 */
[----:B------:R-:W-:Y:S01]  /*38d0*/  @P1 FMUL.FTZ R113, R110, R117 ;  /* 0x000000756e711220 */ /* 0x000fe20000410000 */
[-C--:B------:R-:W-:Y:S01]  /*38e0*/  FMUL.FTZ R112, R109, R138.reuse ;  /* 0x0000008a6d707220 */ /* 0x080fe20000410000 */
[C---:B------:R-:W-:Y:S01]  /*38f0*/  FFMA.FTZ R110, R139.reuse, R111, R22 ;  /* 0x0000006f8b6e7223 */ /* 0x040fe20000010016 */
[--C-:B------:R-:W-:Y:S01]  /*3900*/  @P4 HADD2.F32 R158, -RZ, R119.reuse.H0_H0 ;  /* 0x20000077ff9e4230 */ /* 0x100fe20000004100 */
[----:B------:R-:W-:Y:S01]  /*3910*/  FSEL R118, R118, RZ, P1 ;  /* 0x000000ff76767208 */ /* 0x000fe20000800000 */
[----:B------:R-:W-:Y:S01]  /*3920*/  FMUL.FTZ R112, R112, UR14 ;  /* 0x0000000e70707c20 */ /* 0x000fe20008410000 */
[----:B------:R-:W-:Y:S01]  /*3930*/  ISETP.GE.U32.AND P1, PT, R152, RZ, PT ;  /* 0x000000ff9800720c */ /* 0x000fe20003f26070 */
[----:B------:R-:W-:Y:S01]  /*3940*/  FMUL.FTZ R117, R110, R138 ;  /* 0x0000008a6e757220 */ /* 0x000fe20000410000 */
[----:B------:R-:W-:Y:S01]  /*3950*/  FFMA.FTZ R111, R139, R160, R23 ;  /* 0x000000a08b6f7223 */ /* 0x000fe20000010017 */
[-C--:B------:R-:W-:Y:S01]  /*3960*/  @P2 FMUL.FTZ R162, R157, R112.reuse ;  /* 0x000000709da22220 */ /* 0x080fe20000410000 */
[----:B------:R-:W-:Y:S01]  /*3970*/  ISETP.GE.U32.AND.EX P1, PT, R153, 0x1000000, PT, P1 ;  /* 0x010000009900780c */ /* 0x000fe20003f26110 */
[----:B------:R-:W-:Y:S01]  /*3980*/  FMUL.FTZ R117, R117, UR14 ;  /* 0x0000000e75757c20 */ /* 0x000fe20008410000 */
[----:B------:R-:W-:Y:S01]  /*3990*/  FADD.FTZ R156, R36, R113 ;  /* 0x00000071249c7221 */ /* 0x000fe20000010000 */
[----:B------:R-:W-:Y:S01]  /*39a0*/  FADD.FTZ R157, R37, R162 ;  /* 0x000000a2259d7221 */ /* 0x000fe20000010000 */
[----:B------:R-:W-:Y:S01]  /*39b0*/  FMUL.FTZ R37, R93, R112 ;  /* 0x000000705d257220 */ /* 0x000fe20000410000 */
[----:B------:R-:W-:Y:S01]  /*39c0*/  @P4 FMUL.FTZ R159, R158, R117 ;  /* 0x000000759e9f4220 */ /* 0x000fe20000410000 */
[----:B------:R-:W-:Y:S01]  /*39d0*/  FMUL.FTZ R158, R111, R138 ;  /* 0x0000008a6f9e7220 */ /* 0x000fe20000410000 */
[-CC-:B------:R-:W-:Y:S01]  /*39e0*/  FFMA.FTZ R36, R147, R149.reuse, R148.reuse ;  /* 0x0000009593247223 */ /* 0x180fe20000010094 */
[----:B------:R-:W-:Y:S01]  /*39f0*/  MOV R160, RZ ;  /* 0x000000ff00a07202 */ /* 0x000fe20000000f00 */
[----:B------:R-:W-:Y:S01]  /*3a00*/  FFMA.FTZ R113, R146, R149, R148 ;  /* 0x0000009592717223 */ /* 0x000fe20000010094 */
[----:B------:R-:W-:Y:S01]  /*3a10*/  FMUL.FTZ R158, R158, UR14 ;  /* 0x0000000e9e9e7c20 */ /* 0x000fe20008410000 */
[----:B------:R-:W-:Y:S01]  /*3a20*/  FSEL R37, R37, RZ, P2 ;  /* 0x000000ff25257208 */ /* 0x000fe20001000000 */
[----:B------:R-:W-:Y:S01]  /*3a30*/  FADD.FTZ R36, R145, -R36 ;  /* 0x8000002491247221 */ /* 0x000fe20000010000 */
[----:B------:R-:W-:Y:S01]  /*3a40*/  @P1 HADD2.F32 R119, -RZ, R119.H1_H1 ;  /* 0x30000077ff771230 */ /* 0x000fe20000004100 */
[----:B------:R-:W-:Y:S01]  /*3a50*/  LOP3.LUT P2, RZ, R152, 0xff, RZ, 0xc0, !PT ;  /* 0x000000ff98ff7812 */ /* 0x000fe2000784c0ff */
[----:B------:R-:W-:Y:S01]  /*3a60*/  FADD.FTZ R162, R144, -R113 ;  /* 0x8000007190a27221 */ /* 0x000fe20000010000 */
[----:B------:R-:W-:Y:S01]  /*3a70*/  FFMA.FTZ R112, R139, R36, R24 ;  /* 0x000000248b707223 */ /* 0x000fe20000010018 */
[----:B------:R-:W-:Y:S01]  /*3a80*/  FADD.FTZ R38, R38, R159 ;  /* 0x0000009f26267221 */ /* 0x000fe20000010000 */
[----:B------:R-:W-:Y:S01]  /*3a90*/  @P1 FMUL.FTZ R160, R119, R158 ;  /* 0x0000009e77a01220 */ /* 0x000fe20000410000 */
[----:B------:R-:W-:Y:S01]  /*3aa0*/  FMUL.FTZ R119, R94, R117 ;  /* 0x000000755e777220 */ /* 0x000fe20000410000 */
[----:B------:R-:W-:Y:S01]  /*3ab0*/  FMUL.FTZ R117, R112, R138 ;  /* 0x0000008a70757220 */ /* 0x000fe20000410000 */
[----:B------:R-:W-:Y:S01]  /*3ac0*/  FFMA.FTZ R113, R139, R162, R25 ;  /* 0x000000a28b717223 */ /* 0x000fe20000010019 */
[----:B------:R-:W-:-:S02]  /*3ad0*/  HFMA2 R159, -RZ, RZ, 0, 0 ;  /* 0x00000000ff9f7431 */ /* 0x000fc400000001ff */
[----:B------:R-:W-:Y:S01]  /*3ae0*/  FMUL.FTZ R158, R95, R158 ;  /* 0x0000009e5f9e7220 */ /* 0x000fe20000410000 */
[----:B------:R-:W-:Y:S01]  /*3af0*/  FSEL R119, R119, RZ, P4 ;  /* 0x000000ff77777208 */ /* 0x000fe20002000000 */
[----:B------:R-:W-:Y:S01]  /*3b00*/  FMUL.FTZ R117, R117, UR14 ;  /* 0x0000000e75757c20 */ /* 0x000fe20008410000 */
[----:B------:R-:W-:Y:S01]  /*3b10*/  LOP3.LUT P4, RZ, R152, 0xff00, RZ, 0xc0, !PT ;  /* 0x0000ff0098ff7812 */ /* 0x000fe2000788c0ff */
[--C-:B------:R-:W-:Y:S02]  /*3b20*/  @P2 HADD2.F32 R36, -RZ, R116.reuse.H0_H0 ;  /* 0x20000074ff242230 */ /* 0x100fe40000004100 */
[----:B------:R-:W-:Y:S01]  /*3b30*/  FMUL.FTZ R154, R99, R154 ;  /* 0x0000009a639a7220 */ /* 0x000fe20000410000 */
[----:B------:R-:W-:Y:S01]  /*3b40*/  F2FP.F16.F32.PACK_AB R118, R37, R118 ;  /* 0x000000762576723e */ /* 0x000fe200000000ff */
[----:B------:R-:W-:Y:S01]  /*3b50*/  FADD.FTZ R39, R39, R160 ;  /* 0x000000a027277221 */ /* 0x000fe20000010000 */
[----:B------:R-:W-:Y:S01]  /*3b60*/  FSEL R158, R158, RZ, P1 ;  /* 0x000000ff9e9e7208 */ /* 0x000fe20000800000 */
[-C--:B------:R-:W-:Y:S01]  /*3b70*/  @P2 FMUL.FTZ R159, R36, R117.reuse ;  /* 0x00000075249f2220 */ /* 0x080fe20000410000 */
[----:B------:R-:W-:Y:S01]  /*3b80*/  FMUL.FTZ R36, R113, R138 ;  /* 0x0000008a71247220 */ /* 0x000fe20000410000 */
[----:B------:R-:W-:Y:S01]  /*3b90*/  FMUL.FTZ R117, R96, R117 ;  /* 0x0000007560757220 */ /* 0x000fe20000410000 */
[----:B------:R-:W-:Y:S01]  /*3ba0*/  FSEL R155, R155, RZ, P6 ;  /* 0x000000ff9b9b7208 */ /* 0x000fe20003000000 */
[----:B------:R-:W-:Y:S01]  /*3bb0*/  FADD.FTZ R40, R40, R159 ;  /* 0x0000009f28287221 */ /* 0x000fe20000010000 */
[----:B------:R-:W-:Y:S01]  /*3bc0*/  FMUL.FTZ R36, R36, UR14 ;  /* 0x0000000e24247c20 */ /* 0x000fe20008410000 */
[----:B------:R-:W-:Y:S01]  /*3bd0*/  FSEL R154, R154, RZ, P5 ;  /* 0x000000ff9a9a7208 */ /* 0x000fe20002800000 */
[----:B------:R-:W-:Y:S01]  /*3be0*/  @P4 HADD2.F32 R161, -RZ, R116.H1_H1 ;  /* 0x30000074ffa14230 */ /* 0x000fe20000004100 */
[----:B------:R-:W-:-:S02]  /*3bf0*/  MOV R116, RZ ;  /* 0x000000ff00747202 */ /* 0x000fc40000000f00 */
[----:B------:R-:W-:Y:S02]  /*3c00*/  F2FP.F16.F32.PACK_AB R119, R158, R119 ;  /* 0x000000779e77723e */ /* 0x000fe400000000ff */
[-C--:B------:R-:W-:Y:S01]  /*3c10*/  @P4 FMUL.FTZ R116, R161, R36.reuse ;  /* 0x00000024a1744220 */ /* 0x080fe20000410000 */
[----:B------:R-:W-:-:S03]  /*3c20*/  FMUL.FTZ R36, R97, R36 ;  /* 0x0000002461247220 */ /* 0x000fc60000410000 */
[----:B------:R-:W-:Y:S01]  /*3c30*/  FADD.FTZ R41, R41, R116 ;  /* 0x0000007429297221 */ /* 0x000fe20000010000 */
[----:B------:R-:W-:Y:S02]  /*3c40*/  FSEL R116, R117, RZ, P2 ;  /* 0x000000ff75747208 */ /* 0x000fe40001000000 */
[----:B------:R-:W-:Y:S02]  /*3c50*/  FSEL R37, R36, RZ, P4 ;  /* 0x000000ff24257208 */ /* 0x000fe40002000000 */
[----:B------:R-:W-:Y:S02]  /*3c60*/  F2FP.F16.F32.PACK_AB R117, R154, R155 ;  /* 0x0000009b9a75723e */ /* 0x000fe400000000ff */
[----:B------:R-:W-:-:S07]  /*3c70*/  F2FP.F16.F32.PACK_AB R116, R37, R116 ;  /* 0x000000742574723e */ /* 0x000fce00000000ff */
.L_x_8349:
        /* <DEDUP_REMOVED lines=12> */
.L_x_8347:
[----:B------:R-:W-:Y:S05]  /*3d40*/  BSYNC.RECONVERGENT B1 ;  /* 0x0000000000017941 */ /* 0x000fea0003800200 */
.L_x_8346:
        /* <DEDUP_REMOVED lines=21> */
[----:B------:R-:W-:Y:S01]  /*3ea0*/  @P6 HADD2.F32 R108, -RZ, R117.H0_H0 ;  /* 0x20000075ff6c6230 */ /* 0x000fe20000004100 */
[----:B------:R-:W-:Y:S01]  /*3eb0*/  LOP3.LUT P2, RZ, R151, 0xff, RZ, 0xc0, !PT ;  /* 0x000000ff97ff7812 */ /* 0x000fe2000784c0ff */
[----:B------:R-:W-:Y:S01]  /*3ec0*/  FMUL.FTZ R149, R149, UR14 ;  /* 0x0000000e95957c20 */ /* 0x000fe20008410000 */
[----:B------:R-:W-:Y:S01]  /*3ed0*/  FFMA.FTZ R115, R139, R148, R19 ;  /* 0x000000948b737223 */ /* 0x000fe20000010013 */
[----:B------:R-:W-:Y:S01]  /*3ee0*/  FADD.FTZ R155, R128, -R155 ;  /* 0x8000009b809b7221 */ /* 0x000fe20000010000 */
[----:B------:R-:W-:-:S02]  /*3ef0*/  HFMA2 R157, -RZ, RZ, 0, 0 ;  /* 0x00000000ff9d7431 */ /* 0x000fc400000001ff */
[----:B------:R-:W-:Y:S01]  /*3f00*/  @P6 FMUL.FTZ R157, R108, R149 ;  /* 0x000000956c9d6220 */ /* 0x000fe20000410000 */
[-C--:B------:R-:W-:Y:S01]  /*3f10*/  FMUL.FTZ R148, R115, R138.reuse ;  /* 0x0000008a73947220 */ /* 0x080fe20000410000 */
[----:B------:R-:W-:Y:S01]  /*3f20*/  FFMA.FTZ R108, R139, R155, R12 ;  /* 0x0000009b8b6c7223 */ /* 0x000fe2000001000c */
[----:B------:R-:W-:Y:S01]  /*3f30*/  @P5 HADD2.F32 R117, -RZ, R117.H1_H1 ;  /* 0x30000075ff755230 */ /* 0x000fe20000004100 */
[----:B------:R-:W-:Y:S01]  /*3f40*/  LOP3.LUT P3, RZ, R151, 0xff00, RZ, 0xc0, !PT ;  /* 0x0000ff0097ff7812 */ /* 0x000fe2000786c0ff */
[----:B------:R-:W-:Y:S01]  /*3f50*/  FMUL.FTZ R148, R148, UR14 ;  /* 0x0000000e94947c20 */ /* 0x000fe20008410000 */
[----:B------:R-:W-:Y:S01]  /*3f60*/  FMUL.FTZ R109, R108, R138 ;  /* 0x0000008a6c6d7220 */ /* 0x000fe20000410000 */
[----:B------:R-:W-:Y:S01]  /*3f70*/  MOV R154, RZ ;  /* 0x000000ff009a7202 */ /* 0x000fe20000000f00 */
[----:B------:R-:W-:Y:S01]  /*3f80*/  FADD.FTZ R156, R131, -R110 ;  /* 0x8000006e839c7221 */ /* 0x000fe20000010000 */
[----:B------:R-:W-:Y:S01]  /*3f90*/  @P5 FMUL.FTZ R154, R117, R148 ;  /* 0x00000094759a5220 */ /* 0x000fe20000410000 */
[----:B------:R-:W-:-:S02]  /*3fa0*/  @P2 HADD2.F32 R110, -RZ, R118.H0_H0 ;  /* 0x20000076ff6e2230 */ /* 0x000fc40000004100 */
[----:B------:R-:W-:Y:S01]  /*3fb0*/  FMUL.FTZ R117, R109, UR14 ;  /* 0x0000000e6d757c20 */ /* 0x000fe20008410000 */
[----:B------:R-:W-:Y:S01]  /*3fc0*/  FADD.FTZ R111, R130, -R111 ;  /* 0x8000006f826f7221 */ /* 0x000fe20000010000 */
[----:B------:R-:W-:Y:S01]  /*3fd0*/  HFMA2 R155, -RZ, RZ, 0, 0 ;  /* 0x00000000ff9b7431 */ /* 0x000fe200000001ff */
[----:B------:R-:W-:Y:S01]  /*3fe0*/  LOP3.LUT P4, RZ, R151, 0xff0000, RZ, 0xc0, !PT ;  /* 0x00ff000097ff7812 */ /* 0x000fe2000788c0ff */
[----:B------:R-:W-:Y:S01]  /*3ff0*/  @P2 FMUL.FTZ R155, R110, R117 ;  /* 0x000000756e9b2220 */ /* 0x000fe20000410000 */
[C---:B------:R-:W-:Y:S01]  /*4000*/  FFMA.FTZ R109, R139.reuse, R156, R13 ;  /* 0x0000009c8b6d7223 */ /* 0x040fe2000001000d */
[----:B------:R-:W-:Y:S01]  /*4010*/  FFMA.FTZ R110, R139, R111, R14 ;  /* 0x0000006f8b6e7223 */ /* 0x000fe2000001000e */
[----:B------:R-:W-:Y:S01]  /*4020*/  FADD.FTZ R34, R34, R157 ;  /* 0x0000009d22227221 */ /* 0x000fe20000010000 */
[----:B------:R-:W-:Y:S02]  /*4030*/  @P3 HADD2.F32 R159, -RZ, R118.H1_H1 ;  /* 0x30000076ff9f3230 */ /* 0x000fe40000004100 */
[-C--:B------:R-:W-:Y:S01]  /*4040*/  FMUL.FTZ R162, R109, R138.reuse ;  /* 0x0000008a6da27220 */ /* 0x080fe20000410000 */
[----:B------:R-:W-:Y:S01]  /*4050*/  FMUL.FTZ R157, R110, R138 ;  /* 0x0000008a6e9d7220 */ /* 0x000fe20000410000 */
[----:B------:R-:W-:Y:S01]  /*4060*/  FMUL.FTZ R118, R76, R117 ;  /* 0x000000754c767220 */ /* 0x000fe20000410000 */
[----:B------:R-:W-:Y:S01]  /*4070*/  FADD.FTZ R160, R133, -R158 ;  /* 0x8000009e85a07221 */ /* 0x000fe20000010000 */
[----:B------:R-:W-:Y:S01]  /*4080*/  FMUL.FTZ R162, R162, UR14 ;  /* 0x0000000ea2a27c20 */ /* 0x000fe20008410000 */
[----:B------:R-:W-:Y:S01]  /*4090*/  FMUL.FTZ R157, R157, UR14 ;  /* 0x0000000e9d9d7c20 */ /* 0x000fe20008410000 */
[----:B------:R-:W-:Y:S01]  /*40a0*/  MOV R156, RZ ;  /* 0x000000ff009c7202 */ /* 0x000fe20000000f00 */
[--C-:B------:R-:W-:Y:S01]  /*40b0*/  @P4 HADD2.F32 R158, -RZ, R119.reuse.H0_H0 ;  /* 0x20000077ff9e4230 */ /* 0x100fe20000004100 */
[----:B------:R-:W-:Y:S01]  /*40c0*/  FSEL R118, R118, RZ, P2 ;  /* 0x000000ff76767208 */ /* 0x000fe20001000000 */
[-C--:B------:R-:W-:Y:S01]  /*40d0*/  FMUL.FTZ R117, R77, R162.reuse ;  /* 0x000000a24d757220 */ /* 0x080fe20000410000 */
[----:B------:R-:W-:Y:S01]  /*40e0*/  ISETP.GE.U32.AND P2, PT, R150, RZ, PT ;  /* 0x000000ff9600720c */ /* 0x000fe20003f46070 */
[-C--:B------:R-:W-:Y:S01]  /*40f0*/  FMUL.FTZ R161, R78, R157.reuse ;  /* 0x0000009d4ea17220 */ /* 0x080fe20000410000 */
[----:B------:R-:W-:Y:S01]  /*4100*/  @P3 FMUL.FTZ R156, R159, R162 ;  /* 0x000000a29f9c3220 */ /* 0x000fe20000410000 */
[----:B------:R-:W-:Y:S01]  /*4110*/  HFMA2 R159, -RZ, RZ, 0, 0 ;  /* 0x00000000ff9f7431 */ /* 0x000fe200000001ff */
[----:B------:R-:W-:Y:S01]  /*4120*/  ISETP.GE.U32.AND.EX P2, PT, R151, 0x1000000, PT, P2 ;  /* 0x010000009700780c */ /* 0x000fe20003f46120 */
[----:B------:R-:W-:Y:S01]  /*4130*/  @P4 FMUL.FTZ R159, R158, R157 ;  /* 0x0000009d9e9f4220 */ /* 0x000fe20000410000 */
[----:B------:R-:W-:Y:S01]  /*4140*/  FSEL R117, R117, RZ, P3 ;  /* 0x000000ff75757208 */ /* 0x000fe20001800000 */
[----:B------:R-:W-:Y:S01]  /*4150*/  FADD.FTZ R113, R8, -R113 ;  /* 0x8000007108717221 */ /* 0x000fe20000010000 */
[----:B------:R-:W-:Y:S01]  /*4160*/  FSEL R161, R161, RZ, P4 ;  /* 0x000000ffa1a17208 */ /* 0x000fe20002000000 */
[----:B------:R-:W-:Y:S01]  /*4170*/  FADD.FTZ R162, R11, -R112 ;  /* 0x800000700ba27221 */ /* 0x000fe20000010000 */
[C---:B------:R-:W-:Y:S01]  /*4180*/  LOP3.LUT P3, RZ, R150.reuse, 0xff, RZ, 0xc0, !PT ;  /* 0x000000ff96ff7812 */ /* 0x040fe2000786c0ff */
[C---:B------:R-:W-:Y:S01]  /*4190*/  FFMA.FTZ R111, R139.reuse, R160, R15 ;  /* 0x000000a08b6f7223 */ /* 0x040fe2000001000f */
[----:B------:R-:W-:Y:S01]  /*41a0*/  LOP3.LUT P4, RZ, R150, 0xff00, RZ, 0xc0, !PT ;  /* 0x0000ff0096ff7812 */ /* 0x000fe2000788c0ff */
[C---:B------:R-:W-:Y:S01]  /*41b0*/  FFMA.FTZ R112, R139.reuse, R113, R16 ;  /* 0x000000718b707223 */ /* 0x040fe20000010010 */
[----:B------:R-:W-:Y:S01]  /*41c0*/  FFMA.FTZ R113, R139, R162, R17 ;  /* 0x000000a28b717223 */ /* 0x000fe20000010011 */
[-C--:B------:R-:W-:Y:S01]  /*41d0*/  FMUL.FTZ R158, R111, R138.reuse ;  /* 0x0000008a6f9e7220 */ /* 0x080fe20000410000 */
[----:B------:R-:W-:Y:S01]  /*41e0*/  MOV R160, RZ ;  /* 0x000000ff00a07202 */ /* 0x000fe20000000f00 */
[-C--:B------:R-:W-:Y:S01]  /*41f0*/  FMUL.FTZ R139, R112, R138.reuse ;  /* 0x0000008a708b7220 */ /* 0x080fe20000410000 */
[----:B------:R-:W-:Y:S01]  /*4200*/  FMUL.FTZ R138, R113, R138 ;  /* 0x0000008a718a7220 */ /* 0x000fe20000410000 */
[----:B------:R-:W-:-:S02]  /*4210*/  @P2 HADD2.F32 R119, -RZ, R119.H1_H1 ;  /* 0x30000077ff772230 */ /* 0x000fc40000004100 */
[----:B------:R-:W-:Y:S01]  /*4220*/  FMUL.FTZ R158, R158, UR14 ;  /* 0x0000000e9e9e7c20 */ /* 0x000fe20008410000 */
[----:B------:R-:W-:Y:S01]  /*4230*/  FMUL.FTZ R139, R139, UR14 ;  /* 0x0000000e8b8b7c20 */ /* 0x000fe20008410000 */
[----:B------:R-:W-:Y:S01]  /*4240*/  FMUL.FTZ R149, R82, R149 ;  /* 0x0000009552957220 */ /* 0x000fe20000410000 */
[--C-:B------:R-:W-:Y:S02]  /*4250*/  @P3 HADD2.F32 R162, -RZ, R116.reuse.H0_H0 ;  /* 0x20000074ffa23230 */ /* 0x100fe40000004100 */
[----:B------:R-:W-:Y:S01]  /*4260*/  @P2 FMUL.FTZ R160, R158, R119 ;  /* 0x000000779ea02220 */ /* 0x000fe20000410000 */
[----:B------:R-:W-:Y:S02]  /*4270*/  @P4 HADD2.F32 R157, -RZ, R116.H1_H1 ;  /* 0x30000074ff9d4230 */ /* 0x000fe40000004100 */
        /* <DEDUP_REMOVED lines=26> */
.L_x_8350:
        /* <DEDUP_REMOVED lines=9> */
[----:B------:R-:W-:Y:S01]  /*44b0*/  FFMA.FTZ R156, R6, R149, R148 ;  /* 0x00000095069c7223 */ /* 0x000fe20000010094 */
[----:B------:R-:W-:-:S02]  /*44c0*/  LOP3.LUT P3, RZ, R151, 0xff00, RZ, 0xc0, !PT ;  /* 0x0000ff0097ff7812 */ /* 0x000fc4000786c0ff */
[C---:B------:R-:W-:Y:S01]  /*44d0*/  FMUL.FTZ R159, R138.reuse, R155 ;  /* 0x0000009b8a9f7220 */ /* 0x040fe20000410000 */
[----:B------:R-:W-:Y:S01]  /*44e0*/  FFMA.FTZ R155, R139, R154, R19 ;  /* 0x0000009a8b9b7223 */ /* 0x000fe20000010013 */
[--C-:B------:R-:W-:Y:S02]  /*44f0*/  @P6 HADD2.F32 R154, -RZ, R117.reuse.H0_H0 ;  /* 0x20000075ff9a6230 */ /* 0x100fe40000004100 */
[----:B------:R-:W-:Y:S01]  /*4500*/  FADD.FTZ R156, R131, -R156 ;  /* 0x8000009c839c7221 */ /* 0x000fe20000010000 */
[----:B------:R-:W-:Y:S01]  /*4510*/  FMUL.FTZ R159, R159, UR14 ;  /* 0x0000000e9f9f7c20 */ /* 0x000fe20008410000 */
[----:B------:R-:W-:Y:S01]  /*4520*/  FMUL.FTZ R158, R138, R155 ;  /* 0x0000009b8a9e7220 */ /* 0x000fe20000410000 */
[----:B------:R-:W-:Y:S02]  /*4530*/  @P5 HADD2.F32 R117, -RZ, R117.H1_H1 ;  /* 0x30000075ff755230 */ /* 0x000fe40000004100 */
[----:B------:R-:W-:Y:S01]  /*4540*/  FFMA.FTZ R161, R139, R156, R13 ;  /* 0x0000009c8ba17223 */ /* 0x000fe2000001000d */
[----:B------:R-:W-:Y:S01]  /*4550*/  @P6 FMUL.FTZ R157, R154, R159 ;  /* 0x0000009f9a9d6220 */ /* 0x000fe20000410000 */
[----:B------:R-:W-:Y:S01]  /*4560*/  FMUL.FTZ R158, R158, UR14 ;  /* 0x0000000e9e9e7c20 */ /* 0x000fe20008410000 */
[----:B------:R-:W-:Y:S01]  /*4570*/  MOV R154, RZ ;  /* 0x000000ff009a7202 */ /* 0x000fe20000000f00 */
[----:B------:R-:W-:-:S02]  /*4580*/  @P2 HADD2.F32 R160, -RZ, R118.H0_H0 ;  /* 0x20000076ffa02230 */ /* 0x000fc40000004100 */
[----:B------:R-:W-:Y:S01]  /*4590*/  FADD.FTZ R34, R34, R157 ;  /* 0x0000009d22227221 */ /* 0x000fe20000010000 */
[----:B------:R-:W-:Y:S01]  /*45a0*/  @P5 FMUL.FTZ R154, R117, R158 ;  /* 0x0000009e759a5220 */ /* 0x000fe20000410000 */
[-CC-:B------:R-:W-:Y:S01]  /*45b0*/  FFMA.FTZ R117, R7, R149.reuse, R148.reuse ;  /* 0x0000009507757223 */ /* 0x180fe20000010094 */
[----:B------:R-:W-:Y:S01]  /*45c0*/  FFMA.FTZ R157, R9, R149, R148 ;  /* 0x00000095099d7223 */ /* 0x000fe20000010094 */
[----:B------:R-:W-:Y:S01]  /*45d0*/  LOP3.LUT P4, RZ, R151, 0xff0000, RZ, 0xc0, !PT ;  /* 0x00ff000097ff7812 */ /* 0x000fe2000788c0ff */
[----:B------:R-:W-:Y:S01]  /*45e0*/  FMUL.FTZ R156, R138, R161 ;  /* 0x000000a18a9c7220 */ /* 0x000fe20000410000 */
[----:B------:R-:W-:Y:S01]  /*45f0*/  FADD.FTZ R117, R128, -R117 ;  /* 0x8000007580757221 */ /* 0x000fe20000010000 */
[----:B------:R-:W-:Y:S01]  /*4600*/  FADD.FTZ R157, R130, -R157 ;  /* 0x8000009d829d7221 */ /* 0x000fe20000010000 */
[----:B------:R-:W-:Y:S02]  /*4610*/  @P3 HADD2.F32 R161, -RZ, R118.H1_H1 ;  /* 0x30000076ffa13230 */ /* 0x000fe40000004100 */
[----:B------:R-:W-:Y:S01]  /*4620*/  FMUL.FTZ R156, R156, UR14 ;  /* 0x0000000e9c9c7c20 */ /* 0x000fe20008410000 */
[C---:B------:R-:W-:Y:S01]  /*4630*/  FFMA.FTZ R117, R139.reuse, R117, R12 ;  /* 0x000000758b757223 */ /* 0x040fe2000001000c */
[----:B------:R-:W-:Y:S01]  /*4640*/  FFMA.FTZ R157, R139, R157, R14 ;  /* 0x0000009d8b9d7223 */ /* 0x000fe2000001000e */
[----:B------:R-:W-:Y:S01]  /*4650*/  MOV R118, RZ ;  /* 0x000000ff00767202 */ /* 0x000fe20000000f00 */
[----:B------:R-:W-:Y:S01]  /*4660*/  @P3 FMUL.FTZ R118, R161, R156 ;  /* 0x0000009ca1763220 */ /* 0x000fe20000410000 */
[----:B------:R-:W-:Y:S01]  /*4670*/  FMUL.FTZ R155, R138, R117 ;  /* 0x000000758a9b7220 */ /* 0x000fe20000410000 */
[----:B------:R-:W-:-:S02]  /*4680*/  HFMA2 R117, -RZ, RZ, 0, 0 ;  /* 0x00000000ff757431 */ /* 0x000fc400000001ff */
[----:B------:R-:W-:Y:S01]  /*4690*/  FMUL.FTZ R157, R138, R157 ;  /* 0x0000009d8a9d7220 */ /* 0x000fe20000410000 */
[----:B------:R-:W-:Y:S01]  /*46a0*/  FADD.FTZ R35, R35, R154 ;  /* 0x0000009a23237221 */ /* 0x000fe20000010000 */
[----:B------:R-:W-:Y:S01]  /*46b0*/  FMUL.FTZ R155, R155, UR14 ;  /* 0x0000000e9b9b7c20 */ /* 0x000fe20008410000 */
[--C-:B------:R-:W-:Y:S01]  /*46c0*/  FFMA.FTZ R161, R3, R149, R148.reuse ;  /* 0x0000009503a17223 */ /* 0x100fe20000010094 */
[----:B------:R-:W-:Y:S01]  /*46d0*/  FMUL.FTZ R157, R157, UR14 ;  /* 0x0000000e9d9d7c20 */ /* 0x000fe20008410000 */
[----:B------:R-:W-:Y:S01]  /*46e0*/  FMUL.FTZ R159, R82, R159 ;  /* 0x0000009f529f7220 */ /* 0x000fe20000410000 */
[----:B------:R-:W-:Y:S01]  /*46f0*/  @P2 FMUL.FTZ R117, R160, R155 ;  /* 0x0000009ba0752220 */ /* 0x000fe20000410000 */
[-CC-:B------:R-:W-:Y:S01]  /*4700*/  FFMA.FTZ R160, R2, R149.reuse, R148.reuse ;  /* 0x0000009502a07223 */ /* 0x180fe20000010094 */
[----:B------:R-:W-:Y:S01]  /*4710*/  FFMA.FTZ R148, R132, R149, R148 ;  /* 0x0000009584947223 */ /* 0x000fe20000010094 */
[----:B------:R-:W-:Y:S01]  /*4720*/  FADD.FTZ R161, R8, -R161 ;  /* 0x800000a108a17221 */ /* 0x000fe20000010000 */
[----:B------:R-:W-:Y:S01]  /*4730*/  FADD.FTZ R154, R28, R117 ;  /* 0x000000751c9a7221 */ /* 0x000fe20000010000 */
[----:B------:R-:W-:-:S02]  /*4740*/  @P4 HADD2.F32 R28, -RZ, R119.H0_H0 ;  /* 0x20000077ff1c4230 */ /* 0x000fc40000004100 */
[----:B------:R-:W-:Y:S01]  /*4750*/  FADD.FTZ R160, R11, -R160 ;  /* 0x800000a00ba07221 */ /* 0x000fe20000010000 */
[----:B------:R-:W-:Y:S02]  /*4760*/  HFMA2 R117, -RZ, RZ, 0, 0 ;  /* 0x00000000ff757431 */ /* 0x000fe400000001ff */
[----:B------:R-:W-:Y:S01]  /*4770*/  FADD.FTZ R148, R133, -R148 ;  /* 0x8000009485947221 */ /* 0x000fe20000010000 */
[C---:B------:R-:W-:Y:S01]  /*4780*/  FFMA.FTZ R149, R139.reuse, R161, R16 ;  /* 0x000000a18b957223 */ /* 0x040fe20000010010 */
[----:B------:R-:W-:Y:S01]  /*4790*/  @P4 FMUL.FTZ R117, R28, R157 ;  /* 0x0000009d1c754220 */ /* 0x000fe20000410000 */
[----:B------:R-:W-:Y:S01]  /*47a0*/  FMUL.FTZ R28, R76, R155 ;  /* 0x0000009b4c1c7220 */ /* 0x000fe20000410000 */
[C---:B------:R-:W-:Y:S01]  /*47b0*/  FFMA.FTZ R155, R139.reuse, R160, R17 ;  /* 0x000000a08b9b7223 */ /* 0x040fe20000010011 */
[----:B------:R-:W-:Y:S01]  /*47c0*/  FFMA.FTZ R139, R139, R148, R15 ;  /* 0x000000948b8b7223 */ /* 0x000fe2000001000f */
[C---:B------:R-:W-:Y:S01]  /*47d0*/  FMUL.FTZ R149, R138.reuse, R149 ;  /* 0x000000958a957220 */ /* 0x040fe20000410000 */
[----:B------:R-:W-:Y:S01]  /*47e0*/  MOV R160, RZ ;  /* 0x000000ff00a07202 */ /* 0x000fe20000000f00 */
[----:B------:R-:W-:Y:S01]  /*47f0*/  FMUL.FTZ R148, R138, R155 ;  /* 0x0000009b8a947220 */ /* 0x000fe20000410000 */
[----:B------:R-:W-:Y:S01]  /*4800*/  FSEL R28, R28, RZ, P2 ;  /* 0x000000ff1c1c7208 */ /* 0x000fe20001000000 */
        /* <DEDUP_REMOVED lines=8> */
[----:B------:R-:W-:Y:S01]  /*4890*/  FMUL.FTZ R158, R83, R158 ;  /* 0x0000009e539e7220 */ /* 0x000fe20000410000 */
[----:B------:R-:W-:Y:S01]  /*48a0*/  FSEL R138, R138, RZ, P4 ;  /* 0x000000ff8a8a7208 */ /* 0x000fe20002000000 */
[----:B------:R-:W-:Y:S01]  /*48b0*/  FADD.FTZ R157, R29, R118 ;  /* 0x000000761d9d7221 */ /* 0x000fe20000010000 */
[----:B------:R-:W-:-:S02]  /*48c0*/  LOP3.LUT P3, RZ, R150, 0xff, RZ, 0xc0, !PT ;  /* 0x000000ff96ff7812 */ /* 0x000fc4000786c0ff */
[----:B------:R-:W-:Y:S02]  /*48d0*/  LOP3.LUT P4, RZ, R150, 0xff00, RZ, 0xc0, !PT ;  /* 0x0000ff0096ff7812 */ /* 0x000fe4000788c0ff */
[----:B------:R-:W-:Y:S02]  /*48e0*/  FSEL R158, R158, RZ, P5 ;  /* 0x000000ff9e9e7208 */ /* 0x000fe40002800000 */
[----:B------:R-:W-:Y:S01]  /*48f0*/  F2FP.F16.F32.PACK_AB R118, R139, R28 ;  /* 0x0000001c8b76723e */ /* 0x000fe200000000ff */
        /* <DEDUP_REMOVED lines=23> */
.L_x_8351:
        /* <DEDUP_REMOVED lines=11> */
.L_x_8343:
[----:B------:R-:W-:Y:S05]  /*4b20*/  BSYNC.RECONVERGENT B0 ;  /* 0x0000000000007941 */ /* 0x000fea0003800200 */
.L_x_8337:
[----:B0-23--:R-:W0:Y:S02]  /*4b30*/  LDC.64 R116, c[0x0][0x380] ;  /* 0x0000e000ff747b82 */ /* 0x00de240000000a00 */
[----:B0-----:R-:W-:-:S04]  /*4b40*/  LEA R137, R116, R137, 0x2 ;  /* 0x0000008974897211 */ /* 0x001fc800078e10ff */
[----:B------:R-:W-:-:S13]  /*4b50*/  ISETP.GE.AND P1, PT, R137, R117, PT ;  /* 0x000000758900720c */ /* 0x000fda0003f26270 */
[----:B------:R-:W-:Y:S05]  /*4b60*/  @!P1 BRA `(.L_x_8352) ;  /* 0xffffffb800989947 */ /* 0x000fea000383ffff */
.L_x_8331:
        /* <DEDUP_REMOVED lines=25> */
[----:B------:R1:W-:Y:S04]  /*4d00*/  STS.128 [R2+0x400], R48 ;  /* 0x0004003002007388 */ /* 0x0003e80000000c00 */
        /* <DEDUP_REMOVED lines=131> */
.L_x_8354:
[----:B------:R-:W-:Y:S05]  /*5540*/  BSYNC.RECONVERGENT B0 ;  /* 0x0000000000007941 */ /* 0x000fea0003800200 */
.L_x_8353:
        /* <DEDUP_REMOVED lines=18> */
.L_x_8356:
[----:B------:R-:W-:Y:S05]  /*5670*/  BSYNC.RECONVERGENT B0 ;  /* 0x0000000000007941 */ /* 0x000fea0003800200 */
.L_x_8355:
        /* <DEDUP_REMOVED lines=18> */
.L_x_8358:
[----:B------:R-:W-:Y:S05]  /*57a0*/  BSYNC.RECONVERGENT B0 ;  /* 0x0000000000007941 */ /* 0x000fea0003800200 */
.L_x_8357:
        /* <DEDUP_REMOVED lines=12> */
.L_x_8336:
        /* <DEDUP_REMOVED lines=8> */
.L_x_8360:
[----:B------:R-:W-:Y:S05]  /*58f0*/  BSYNC B0 ;  /* 0x0000000000007941 */ /* 0x000fea0003800000 */
.L_x_8359:
        /* <DEDUP_REMOVED lines=8> */
.L_x_8361:
[----:B------:R-:W-:-:S05]  /*5980*/  FADD.FTZ R116, R116, R149 ;  /* 0x0000009574747221 */ /* 0x000fca0000010000 */
[----:B------:R-:W-:Y:S01]  /*5990*/  MOV R159, R116 ;  /* 0x00000074009f7202 */ /* 0x000fe20000000f00 */
[----:B------:R-:W-:Y:S01]  /*59a0*/  HFMA2 R158, -RZ, RZ, 0, 1.1920928955078125e-07 ;  /* 0x00000002ff9e7431 */ /* 0x000fe200000001ff */
[----:B------:R-:W-:-:S07]  /*59b0*/  MOV R117, R157 ;  /* 0x0000009d00757202 */ /* 0x000fce0000000f00 */
[----:B------:R-:W-:Y:S05]  /*59c0*/  WARPSYNC.COLLECTIVE R156, `(.L_x_8362) ;  /* 0x000000009c087348 */ /* 0x000fea0003c00000 */
[----:B------:R0:W1:Y:S02]  /*59d0*/  SHFL.BFLY P2, R157, R159, R158, R161 ;  /* 0x0c00009e9f9d7389 */ /* 0x00006400000400a1 */
[----:B01----:R-:W-:Y:S05]  /*59e0*/  ENDCOLLECTIVE ;  /* 0x000000000000791b */ /* 0x003fea0003800000 */
.L_x_8362:
[----:B------:R-:W-:-:S05]  /*59f0*/  FADD.FTZ R117, R117, R154 ;  /* 0x0000009a75757221 */ /* 0x000fca0000010000 */
[----:B------:R-:W-:Y:S02]  /*5a00*/  MOV R159, R117 ;  /* 0x00000075009f7202 */ /* 0x000fe40000000f00 */
[----:B------:R-:W-:-:S07]  /*5a10*/  MOV R119, R157 ;  /* 0x0000009d00777202 */ /* 0x000fce0000000f00 */
[----:B------:R-:W-:Y:S05]  /*5a20*/  WARPSYNC.COLLECTIVE R156, `(.L_x_8363) ;  /* 0x000000009c087348 */ /* 0x000fea0003c00000 */
[----:B------:R0:W1:Y:S02]  /*5a30*/  SHFL.BFLY P2, R157, R159, R158, R161 ;  /* 0x0c00009e9f9d7389 */ /* 0x00006400000400a1 */
[----:B01----:R-:W-:Y:S05]  /*5a40*/  ENDCOLLECTIVE ;  /* 0x000000000000791b */ /* 0x003fea0003800000 */
.L_x_8363:
[----:B------:R-:W-:-:S05]  /*5a50*/  FADD.FTZ R119, R116, R119 ;  /* 0x0000007774777221 */ /* 0x000fca0000010000 */
[----:B------:R-:W-:Y:S01]  /*5a60*/  MOV R159, R119 ;  /* 0x00000077009f7202 */ /* 0x000fe20000000f00 */
[----:B------:R-:W-:Y:S01]  /*5a70*/  HFMA2 R158, -RZ, RZ, 0, 2.384185791015625e-07 ;  /* 0x00000004ff9e7431 */ /* 0x000fe200000001ff */
[----:B------:R-:W-:-:S07]  /*5a80*/  MOV R118, R157 ;  /* 0x0000009d00767202 */ /* 0x000fce0000000f00 */
[----:B------:R-:W-:Y:S05]  /*5a90*/  WARPSYNC.COLLECTIVE R156, `(.L_x_8364) ;  /* 0x000000009c087348 */ /* 0x000fea0003c00000 */
[----:B------:R0:W1:Y:S02]  /*5aa0*/  SHFL.BFLY P2, R157, R159, R158, R161 ;  /* 0x0c00009e9f9d7389 */ /* 0x00006400000400a1 */
[----:B01----:R-:W-:Y:S05]  /*5ab0*/  ENDCOLLECTIVE ;  /* 0x000000000000791b */ /* 0x003fea0003800000 */
.L_x_8364:
[----:B------:R-:W-:-:S05]  /*5ac0*/  FADD.FTZ R118, R117, R118 ;  /* 0x0000007675767221 */ /* 0x000fca0000010000 */
[----:B------:R-:W-:Y:S02]  /*5ad0*/  MOV R159, R118 ;  /* 0x00000076009f7202 */ /* 0x000fe40000000f00 */
[----:B------:R-:W-:-:S07]  /*5ae0*/  MOV R148, R157 ;  /* 0x0000009d00947202 */ /* 0x000fce0000000f00 */
[----:B------:R-:W-:Y:S05]  /*5af0*/  WARPSYNC.COLLECTIVE R156, `(.L_x_8365) ;  /* 0x000000009c087348 */ /* 0x000fea0003c00000 */
[----:B------:R0:W1:Y:S02]  /*5b00*/  SHFL.BFLY P2, R157, R159, R158, R161 ;  /* 0x0c00009e9f9d7389 */ /* 0x00006400000400a1 */
[----:B01----:R-:W-:Y:S05]  /*5b10*/  ENDCOLLECTIVE ;  /* 0x000000000000791b */ /* 0x003fea0003800000 */
.L_x_8365:
[----:B------:R-:W-:-:S05]  /*5b20*/  FADD.FTZ R148, R119, R148 ;  /* 0x0000009477947221 */ /* 0x000fca0000010000 */
[----:B------:R-:W-:Y:S01]  /*5b30*/  MOV R159, R148 ;  /* 0x00000094009f7202 */ /* 0x000fe20000000f00 */
[----:B------:R-:W-:Y:S01]  /*5b40*/  HFMA2 R158, -RZ, RZ, 0, 4.76837158203125e-07 ;  /* 0x00000008ff9e7431 */ /* 0x000fe200000001ff */
[----:B------:R-:W-:-:S07]  /*5b50*/  MOV R155, R157 ;  /* 0x0000009d009b7202 */ /* 0x000fce0000000f00 */
[----:B------:R-:W-:Y:S05]  /*5b60*/  WARPSYNC.COLLECTIVE R156, `(.L_x_8366) ;  /* 0x000000009c087348 */ /* 0x000fea0003c00000 */
[----:B------:R0:W1:Y:S02]  /*5b70*/  SHFL.BFLY P2, R157, R159, R158, R161 ;  /* 0x0c00009e9f9d7389 */ /* 0x00006400000400a1 */
[----:B01----:R-:W-:Y:S05]  /*5b80*/  ENDCOLLECTIVE ;  /* 0x000000000000791b */ /* 0x003fea0003800000 */
.L_x_8366:
[----:B------:R-:W-:-:S05]  /*5b90*/  FADD.FTZ R155, R118, R155 ;  /* 0x0000009b769b7221 */ /* 0x000fca0000010000 */
[----:B------:R-:W-:Y:S02]  /*5ba0*/  MOV R159, R155 ;  /* 0x0000009b009f7202 */ /* 0x000fe40000000f00 */
[----:B------:R-:W-:-:S07]  /*5bb0*/  MOV R149, R157 ;  /* 0x0000009d00957202 */ /* 0x000fce0000000f00 */
[----:B------:R-:W-:Y:S05]  /*5bc0*/  WARPSYNC.COLLECTIVE R156, `(.L_x_8367) ;  /* 0x000000009c087348 */ /* 0x000fea0003c00000 */
[----:B------:R0:W1:Y:S02]  /*5bd0*/  SHFL.BFLY P2, R157, R159, R158, R161 ;  /* 0x0c00009e9f9d7389 */ /* 0x00006400000400a1 */
[----:B01----:R-:W-:Y:S05]  /*5be0*/  ENDCOLLECTIVE ;  /* 0x000000000000791b */ /* 0x003fea0003800000 */
.L_x_8367:
[----:B------:R-:W-:-:S05]  /*5bf0*/  FADD.FTZ R149, R148, R149 ;  /* 0x0000009594957221 */ /* 0x000fca0000010000 */
[----:B------:R-:W-:Y:S01]  /*5c00*/  MOV R159, R149 ;  /* 0x00000095009f7202 */ /* 0x000fe20000000f00 */
[----:B------:R-:W-:Y:S01]  /*5c10*/  HFMA2 R158, -RZ, RZ, 0, 9.5367431640625e-07 ;  /* 0x00000010ff9e7431 */ /* 0x000fe200000001ff */
[----:B------:R-:W-:-:S07]  /*5c20*/  MOV R154, R157 ;  /* 0x0000009d009a7202 */ /* 0x000fce0000000f00 */
[----:B------:R-:W-:Y:S05]  /*5c30*/  WARPSYNC.COLLECTIVE R156, `(.L_x_8368) ;  /* 0x000000009c087348 */ /* 0x000fea0003c00000 */
[----:B------:R0:W1:Y:S02]  /*5c40*/  SHFL.BFLY P2, R157, R159, R158, R161 ;  /* 0x0c00009e9f9d7389 */ /* 0x00006400000400a1 */
[----:B01----:R-:W-:Y:S05]  /*5c50*/  ENDCOLLECTIVE ;  /* 0x000000000000791b */ /* 0x003fea0003800000 */
.L_x_8368:
[----:B------:R-:W-:-:S05]  /*5c60*/  FADD.FTZ R154, R155, R154 ;  /* 0x0000009a9b9a7221 */ /* 0x000fca0000010000 */
[----:B------:R-:W-:Y:S02]  /*5c70*/  MOV R159, R154 ;  /* 0x0000009a009f7202 */ /* 0x000fe40000000f00 */
[----:B------:R-:W-:-:S07]  /*5c80*/  MOV R116, R157 ;  /* 0x0000009d00747202 */ /* 0x000fce0000000f00 */
[----:B------:R-:W-:Y:S05]  /*5c90*/  WARPSYNC.COLLECTIVE R156, `(.L_x_8369) ;  /* 0x000000009c087348 */ /* 0x000fea0003c00000 */
[----:B------:R0:W1:Y:S02]  /*5ca0*/  SHFL.BFLY P2, R157, R159, R158, R161 ;  /* 0x0c00009e9f9d7389 */ /* 0x00006400000400a1 */
[----:B01----:R-:W-:Y:S05]  /*5cb0*/  ENDCOLLECTIVE ;  /* 0x000000000000791b */ /* 0x003fea0003800000 */
.L_x_8369:
[----:B------:R-:W-:Y:S01]  /*5cc0*/  MOV R117, R157 ;  /* 0x0000009d00757202 */ /* 0x000fe20000000f00 */
[----:B------:R-:W-:Y:S06]  /*5cd0*/  BRA `(.L_x_8370) ;  /* 0xffffffb400947947 */ /* 0x000fec000383ffff */
.L_x_8371:
        /* <DEDUP_REMOVED lines=10> */
.L_x_11302:


//--------------------- .text._ZN10layer_norm13ln_bwd_kernelINS_13Kernel_traitsIf6__halffS2_fjLj512ELj1ELj4ELj1ELj16ENS_18Kernel_traits_baseILj512EfS2_fS2_fjLj128EEEEELb1ELb1ELb0ELb1EEEvNS_9BwdParamsE --------------------------
	.section	.text._ZN10layer_norm13ln_bwd_kernelINS_13Kernel_traitsIf6__halffS2_fjLj512ELj1ELj4ELj1ELj16ENS_18Kernel_traits_baseILj512EfS2_fS2_fjLj128EEEEELb1ELb1ELb0ELb1EEEvNS_9BwdParamsE,"ax",@progbits
	.align	128
        .global         _ZN10layer_norm13ln_bwd_kernelINS_13Kernel_traitsIf6__halffS2_fjLj512ELj1ELj4ELj1ELj16ENS_18Kernel_traits_baseILj512EfS2_fS2_fjLj128EEEEELb1ELb1ELb0ELb1EEEvNS_9BwdParamsE
        .type           _ZN10layer_norm13ln_bwd_kernelINS_13Kernel_traitsIf6__halffS2_fjLj512ELj1ELj4ELj1ELj16ENS_18Kernel_traits_baseILj512EfS2_fS2_fjLj128EEEEELb1ELb1ELb0ELb1EEEvNS_9BwdParamsE,@function
        .size           _ZN10layer_norm13ln_bwd_kernelINS_13Kernel_traitsIf6__halffS2_fjLj512ELj1ELj4ELj1ELj16ENS_18Kernel_traits_baseILj512EfS2_fS2_fjLj128EEEEELb1ELb1ELb0ELb1EEEvNS_9BwdParamsE,(.L_x_11303 - _ZN10layer_norm13ln_bwd_kernelINS_13Kernel_traitsIf6__halffS2_fjLj512ELj1ELj4ELj1ELj16ENS_18Kernel_traits_baseILj512EfS2_fS2_fjLj128EEEEELb1ELb1ELb0ELb1EEEvNS_9BwdParamsE)
        .other          _ZN10layer_norm13ln_bwd_kernelINS_13Kernel_traitsIf6__halffS2_fjLj512ELj1ELj4ELj1ELj16ENS_18Kernel_traits_baseILj512EfS2_fS2_fjLj128EEEEELb1ELb1ELb0ELb1EEEvNS_9BwdParamsE,@"STO_CUDA_ENTRY STV_DEFAULT"
_ZN10layer_norm13ln_bwd_kernelINS_13Kernel_traitsIf6__halffS2_fjLj512ELj1ELj4ELj1ELj16ENS_18Kernel_traits_baseILj512EfS2_fS2_fjLj128EEEEELb1ELb1ELb0ELb1EEEvNS_9BwdParamsE:
.text._ZN10layer_norm13ln_bwd_kernelINS_13Kernel_traitsIf6__halffS2_fjLj512ELj1ELj4ELj1ELj16ENS_18Kernel_traits_baseILj512EfS2_fS2_fjLj128EEEEELb1ELb1ELb0ELb1EEEvNS_9BwdParamsE:
        /* <DEDUP_REMOVED lines=83> */
.L_x_8386:
        /* <DEDUP_REMOVED lines=16> */
[C---:B----4-:R-:W-:Y:S01]  /*0630*/  IMAD.WIDE R136, R133.reuse, 0x4, R110 ;  /* 0x0000000485887825 */ /* 0x050fe200078e026e */
[----:B------:R-:W-:Y:S01]  /*0640*/  IADD3 R131, PT, PT, R138, 0x20, RZ ;  /* 0x000000208a837810 */ /* 0x000fe20007ffe0ff */
[----:B------:R-:W3:Y:S01]  /*0650*/  LDG.E.128 R84, desc[UR6][R84.64] ;  /* 0x0000000654547981 */ /* 0x000ee2000c1e1d00 */
[----:B------:R-:W1:Y:S03]  /*0660*/  LDC.64 R110, c[0x0][0x3b0] ;  /* 0x0000ec00ff6e7b82 */ /* 0x000e660000000a00 */
[----:B------:R-:W4:Y:S01]  /*0670*/  LDG.E R137, desc[UR6][R136.64] ;  /* 0x0000000688897981 */ /* 0x000f22000c1e1900 */
[----:B0-----:R-:W-:-:S03]  /*0680*/  @P0 IMAD.WIDE R142, R133, 0x2, R142 ;  /* 0x00000002858e0825 */ /* 0x001fc600078e028e */
[----:B------:R-:W4:Y:S01]  /*0690*/  LDG.E.128 R88, desc[UR6][R144.64+0x10] ;  /* 0x0000100690587981 */ /* 0x000f22000c1e1d00 */
[----:B------:R-:W-:-:S03]  /*06a0*/  IMAD.WIDE.U32 R134, R131, 0x20, R134 ;  /* 0x0000002083867825 */ /* 0x000fc600078e0086 */
[----:B------:R-:W4:Y:S01]  /*06b0*/  @P0 LDG.E.U16 R142, desc[UR6][R142.64] ;  /* 0x000000068e8e0981 */ /* 0x000f22000c1e1500 */
[----:B------:R-:W-:-:S03]  /*06c0*/  IMAD.WIDE.U32 R100, R131, 0x10, R100 ;  /* 0x0000001083647825 */ /* 0x000fc600078e0064 */
[----:B------:R-:W4:Y:S04]  /*06d0*/  LDG.E.128 R96, desc[UR6][R134.64+0x10] ;  /* 0x0000100686607981 */ /* 0x000f28000c1e1d00 */
[----:B------:R-:W4:Y:S04]  /*06e0*/  LDG.E.128 R100, desc[UR6][R100.64] ;  /* 0x0000000664647981 */ /* 0x000f28000c1e1d00 */
[----:B------:R1:W4:Y:S02]  /*06f0*/  LDG.E.128 R92, desc[UR6][R134.64] ;  /* 0x00000006865c7981 */ /* 0x000324000c1e1d00 */
[----:B-1----:R-:W-:-:S04]  /*0700*/  IMAD.WIDE.U32 R134, R138, 0x8, R110 ;  /* 0x000000088a867825 */ /* 0x002fc800078e006e */
[----:B------:R-:W-:Y:S02]  /*0710*/  IMAD.WIDE.U32 R110, R131, 0x8, R110 ;  /* 0x00000008836e7825 */ /* 0x000fe400078e006e */
[----:B-----5:R-:W5:Y:S04]  /*0720*/  LDG.E.64 R134, desc[UR6][R134.64] ;  /* 0x0000000686867981 */ /* 0x020f68000c1e1b00 */
        /* <DEDUP_REMOVED lines=17> */
[----:B--2---:R-:W-:Y:S01]  /*0840*/  FADD.FTZ R143, -R139, R80 ;  /* 0x000000508b8f7221 */ /* 0x004fe20000010100 */
[--C-:B---3--:R-:W-:Y:S02]  /*0850*/  HADD2.F32 R151, -RZ, R84.reuse.H0_H0 ;  /* 0x20000054ff977230 */ /* 0x108fe40000004100 */
[----:B0-----:R-:W-:Y:S02]  /*0860*/  HADD2.F32 R141, -RZ, R84.H1_H1 ;  /* 0x30000054ff8d7230 */ /* 0x001fe40000004100 */
[----:B----4-:R-:W-:Y:S01]  /*0870*/  FMUL.FTZ R84, R137, R143 ;  /* 0x0000008f89547220 */ /* 0x010fe20000410000 */
[----:B------:R-:W-:Y:S01]  /*0880*/  FADD.FTZ R21, R151, R21 ;  /* 0x0000001597157221 */ /* 0x000fe20000010000 */
[C---:B------:R-:W-:Y:S02]  /*0890*/  FADD.FTZ R145, -R139.reuse, R81 ;  /* 0x000000518b917221 */ /* 0x040fe40000010100 */
[-C--:B------:R-:W-:Y:S01]  /*08a0*/  FFMA.FTZ R119, R84, R151.reuse, R119 ;  /* 0x0000009754777223 */ /* 0x080fe20000010077 */
[----:B------:R-:W-:Y:S01]  /*08b0*/  FMUL.FTZ R151, R52, R151 ;  /* 0x0000009734977220 */ /* 0x000fe20000410000 */
[----:B------:R-:W-:Y:S01]  /*08c0*/  FADD.FTZ R155, -R139, R82 ;  /* 0x000000528b9b7221 */ /* 0x000fe20000010100 */
[----:B------:R-:W-:-:S02]  /*08d0*/  HADD2.F32 R156, -RZ, R85.H0_H0 ;  /* 0x20000055ff9c7230 */ /* 0x000fc40000004100 */
[C---:B------:R-:W-:Y:S01]  /*08e0*/  FADD.FTZ R149, -R139.reuse, R88 ;  /* 0x000000588b957221 */ /* 0x040fe20000010100 */
[----:B------:R-:W-:Y:S02]  /*08f0*/  @P0 HADD2.F32 R136, -RZ, R142.H0_H0 ;  /* 0x2000008eff880230 */ /* 0x000fe40000004100 */
[--C-:B------:R-:W-:Y:S02]  /*0900*/  HADD2.F32 R142, -RZ, R86.reuse.H0_H0 ;  /* 0x20000056ff8e7230 */ /* 0x100fe40000004100 */
[----:B------:R-:W-:Y:S01]  /*0910*/  FADD.FTZ R154, -R139, R97 ;  /* 0x000000618b9a7221 */ /* 0x000fe20000010100 */
[----:B-1----:R-:W-:Y:S02]  /*0920*/  HADD2.F32 R146, -RZ, R86.H1_H1 ;  /* 0x30000056ff927230 */ /* 0x002fe40000004100 */
[----:B------:R-:W-:Y:S01]  /*0930*/  FMUL.FTZ R86, R53, R141 ;  /* 0x0000008d35567220 */ /* 0x000fe20000410000 */
[----:B------:R-:W-:Y:S01]  /*0940*/  FADD.FTZ R97, RZ, R151 ;  /* 0x00000097ff617221 */ /* 0x000fe20000010000 */
[----:B------:R-:W-:-:S02]  /*0950*/  HADD2.F32 R82, -RZ, R102.H0_H0 ;  /* 0x20000066ff527230 */ /* 0x000fc40000004100 */
[----:B------:R-:W-:Y:S01]  /*0960*/  FMUL.FTZ R145, R137, R145 ;  /* 0x0000009189917220 */ /* 0x000fe20000410000 */
[----:B------:R-:W-:Y:S02]  /*0970*/  HADD2.F32 R140, -RZ, R102.H1_H1 ;  /* 0x30000066ff8c7230 */ /* 0x000fe40000004100 */
[----:B------:R-:W-:Y:S01]  /*0980*/  FFMA.FTZ R102, R84, R151, RZ ;  /* 0x0000009754667223 */ /* 0x000fe200000100ff */
[C---:B------:R-:W-:Y:S01]  /*0990*/  FADD.FTZ R162, -R139.reuse, R83 ;  /* 0x000000538ba27221 */ /* 0x040fe20000010100 */
[----:B------:R-:W-:Y:S01]  /*09a0*/  FADD.FTZ R160, -R139, R90 ;  /* 0x0000005a8ba07221 */ /* 0x000fe20000010100 */
[----:B------:R-:W-:Y:S02]  /*09b0*/  HADD2.F32 R85, -RZ, R85.H1_H1 ;  /* 0x30000055ff557230 */ /* 0x000fe40000004100 */
[----:B------:R-:W-:Y:S01]  /*09c0*/  FMUL.FTZ R149, R137, R149 ;  /* 0x0000009589957220 */ /* 0x000fe20000410000 */
[--C-:B------:R-:W-:Y:S02]  /*09d0*/  HADD2.F32 R83, -RZ, R101.reuse.H0_H0 ;  /* 0x20000065ff537230 */ /* 0x100fe40000004100 */
[----:B------:R-:W-:Y:S01]  /*09e0*/  FMUL.FTZ R88, R54, R156 ;  /* 0x0000009c36587220 */ /* 0x000fe20000410000 */
[----:B------:R-:W-:-:S02]  /*09f0*/  HADD2.F32 R90, -RZ, R101.H1_H1 ;  /* 0x30000065ff5a7230 */ /* 0x000fc40000004100 */
[----:B------:R-:W-:Y:S01]  /*0a00*/  FADD.FTZ R101, R97, R86 ;  /* 0x0000005661657221 */ /* 0x000fe20000010000 */
[----:B------:R-:W-:Y:S01]  /*0a10*/  FMUL.FTZ R155, R137, R155 ;  /* 0x0000009b899b7220 */ /* 0x000fe20000410000 */
[----:B------:R-:W-:Y:S01]  /*0a20*/  FFMA.FTZ R102, R145, R86, R102 ;  /* 0x0000005691667223 */ /* 0x000fe20000010066 */
[C---:B------:R-:W-:Y:S01]  /*0a30*/  FADD.FTZ R158, -R139.reuse, R91 ;  /* 0x0000005b8b9e7221 */ /* 0x040fe20000010100 */
[----:B------:R-:W-:Y:S01]  /*0a40*/  FADD.FTZ R164, -R139, R89 ;  /* 0x000000598ba47221 */ /* 0x000fe20000010100 */
[----:B------:R-:W-:Y:S01]  /*0a50*/  FADD.FTZ R17, R142, R17 ;  /* 0x000000118e117221 */ /* 0x000fe20000010000 */
[-C--:B------:R-:W-:Y:S01]  /*0a60*/  FFMA.FTZ R115, R149, R142.reuse, R115 ;  /* 0x0000008e95737223 */ /* 0x080fe20000010073 */
[----:B------:R-:W-:Y:S01]  /*0a70*/  FMUL.FTZ R91, R48, R142 ;  /* 0x0000008e305b7220 */ /* 0x000fe20000410000 */
[----:B------:R-:W-:Y:S01]  /*0a80*/  FMUL.FTZ R89, R55, R85 ;  /* 0x0000005537597220 */ /* 0x000fe20000410000 */
[----:B------:R-:W-:Y:S01]  /*0a90*/  FADD.FTZ R142, R101, R88 ;  /* 0x00000058658e7221 */ /* 0x000fe20000010000 */
[----:B------:R-:W-:Y:S01]  /*0aa0*/  FMUL.FTZ R153, R137, R162 ;  /* 0x000000a289997220 */ /* 0x000fe20000410000 */
[----:B------:R-:W-:Y:S01]  /*0ab0*/  FFMA.FTZ R102, R155, R88, R102 ;  /* 0x000000589b667223 */ /* 0x000fe20000010066 */
[----:B------:R-:W-:-:S02]  /*0ac0*/  HADD2.F32 R148, -RZ, R87.H0_H0 ;  /* 0x20000057ff947230 */ /* 0x000fc40000004100 */
[----:B------:R-:W-:Y:S02]  /*0ad0*/  HADD2.F32 R150, -RZ, R87.H1_H1 ;  /* 0x30000057ff967230 */ /* 0x000fe40000004100 */
[----:B------:R-:W-:Y:S01]  /*0ae0*/  FMUL.FTZ R87, R137, R164 ;  /* 0x000000a489577220 */ /* 0x000fe20000410000 */
[----:B------:R-:W-:Y:S01]  /*0af0*/  FADD.FTZ R142, R142, R89 ;  /* 0x000000598e8e7221 */ /* 0x000fe20000010000 */
[----:B------:R-:W-:Y:S01]  /*0b00*/  FFMA.FTZ R102, R153, R89, R102 ;  /* 0x0000005999667223 */ /* 0x000fe20000010066 */
        /* <DEDUP_REMOVED lines=14> */
[----:B------:R-:W-:Y:S01]  /*0bf0*/  FADD.FTZ R80, -R139, R99 ;  /* 0x000000638b507221 */ /* 0x000fe20000010100 */
[----:B------:R-:W-:Y:S01]  /*0c00*/  FFMA.FTZ R102, R87, R146, R102 ;  /* 0x0000009257667223 */ /* 0x000fe20000010066 */
[C---:B------:R-:W-:Y:S01]  /*0c10*/  FADD.FTZ R144, -R139.reuse, R93 ;  /* 0x0000005d8b907221 */ /* 0x040fe20000010100 */
[C---:B------:R-:W-:Y:S01]  /*0c20*/  FADD.FTZ R94, -R139.reuse, R94 ;  /* 0x0000005e8b5e7221 */ /* 0x040fe20000010100 */
[C---:B------:R-:W-:Y:S01]  /*0c30*/  FADD.FTZ R152, -R139.reuse, R95 ;  /* 0x0000005f8b987221 */ /* 0x040fe20000010100 */
[C---:B------:R-:W-:Y:S01]  /*0c40*/  FADD.FTZ R96, -R139.reuse, R96 ;  /* 0x000000608b607221 */ /* 0x040fe20000010100 */
[----:B------:R-:W-:Y:S01]  /*0c50*/  FADD.FTZ R98, -R139, R98 ;  /* 0x000000628b627221 */ /* 0x000fe20000010100 */
[----:B------:R-:W-:-:S02]  /*0c60*/  HADD2.F32 R99, -RZ, R100.H0_H0 ;  /* 0x20000064ff637230 */ /* 0x000fc40000004100 */
[----:B------:R-:W-:Y:S01]  /*0c70*/  FADD.FTZ R14, R150, R14 ;  /* 0x0000000e960e7221 */ /* 0x000fe20000010000 */
[--C-:B------:R-:W-:Y:S02]  /*0c80*/  HADD2.F32 R139, -RZ, R103.reuse.H0_H0 ;  /* 0x20000067ff8b7230 */ /* 0x100fe40000004100 */
[----:B------:R-:W-:Y:S01]  /*0c90*/  FFMA.FTZ R112, R147, R150, R112 ;  /* 0x0000009693707223 */ /* 0x000fe20000010070 */
[----:B------:R-:W-:Y:S02]  /*0ca0*/  HADD2.F32 R81, -RZ, R103.H1_H1 ;  /* 0x30000067ff517230 */ /* 0x000fe40000004100 */
        /* <DEDUP_REMOVED lines=77> */
.L_x_8398:
        /* <DEDUP_REMOVED lines=17> */
[----:B------:R-:W-:Y:S01]  /*1290*/  LOP3.LUT P3, RZ, R134, 0xff000000, RZ, 0xc0, !PT ;  /* 0xff00000086ff7812 */ /* 0x000fe2000786c0ff */
[----:B------:R-:W-:Y:S01]  /*12a0*/  FADD.FTZ R90, R89, -R90 ;  /* 0x8000005a595a7221 */ /* 0x000fe20000010000 */
[----:B------:R-:W-:Y:S01]  /*12b0*/  FADD.FTZ R152, R91, -R152 ;  /* 0x800000985b987221 */ /* 0x000fe20000010000 */
[----:B------:R-:W-:Y:S01]  /*12c0*/  FMUL.FTZ R89, R137, R88 ;  /* 0x0000005889597220 */ /* 0x000fe20000410000 */
[----:B------:R-:W-:Y:S01]  /*12d0*/  LOP3.LUT P6, RZ, R135, 0xff, RZ, 0xc0, !PT ;  /* 0x000000ff87ff7812 */ /* 0x000fe200078cc0ff */
[----:B------:R-:W-:Y:S01]  /*12e0*/  FMUL.FTZ R91, R137, R90 ;  /* 0x0000005a895b7220 */ /* 0x000fe20000410000 */
[----:B------:R-:W-:Y:S01]  /*12f0*/  UMOV UR4, UR5 ;  /* 0x0000000500047c82 */ /* 0x000fe20008000000 */
[----:B------:R-:W-:Y:S01]  /*1300*/  FMUL.FTZ R89, R89, R136 ;  /* 0x0000008859597220 */ /* 0x000fe20000410000 */
[----:B------:R-:W-:Y:S01]  /*1310*/  FMUL.FTZ R149, R137, R152 ;  /* 0x0000009889957220 */ /* 0x000fe20000410000 */
[----:B------:R-:W-:Y:S01]  /*1320*/  FMUL.FTZ R91, R91, R136 ;  /* 0x000000885b5b7220 */ /* 0x000fe20000410000 */
[----:B------:R-:W-:-:S02]  /*1330*/  HFMA2 R88, -RZ, RZ, 0, 0 ;  /* 0x00000000ff587431 */ /* 0x000fc400000001ff */
[----:B------:R-:W-:Y:S01]  /*1340*/  FMUL.FTZ R153, R89, UR4 ;  /* 0x0000000459997c20 */ /* 0x000fe20008410000 */
[--C-:B------:R-:W-:Y:S02]  /*1350*/  @P2 HADD2.F32 R89, -RZ, R81.reuse.H0_H0 ;  /* 0x20000051ff592230 */ /* 0x100fe40000004100 */
[----:B------:R-:W-:Y:S01]  /*1360*/  FMUL.FTZ R90, R91, UR4 ;  /* 0x000000045b5a7c20 */ /* 0x000fe20008410000 */
[----:B------:R-:W-:Y:S02]  /*1370*/  @P3 HADD2.F32 R81, -RZ, R81.H1_H1 ;  /* 0x30000051ff513230 */ /* 0x000fe40000004100 */
[----:B------:R-:W-:Y:S01]  /*1380*/  FMUL.FTZ R149, R149, R136 ;  /* 0x0000008895957220 */ /* 0x000fe20000410000 */
[----:B------:R-:W-:Y:S01]  /*1390*/  FFMA.FTZ R87, R87, R143, R144 ;  /* 0x0000008f57577223 */ /* 0x000fe20000010090 */
[----:B------:R-:W-:Y:S01]  /*13a0*/  @P2 FMUL.FTZ R88, R153, R89 ;  /* 0x0000005999582220 */ /* 0x000fe20000410000 */
[----:B------:R-:W-:Y:S01]  /*13b0*/  MOV R89, RZ ;  /* 0x000000ff00597202 */ /* 0x000fe20000000f00 */
[----:B------:R-:W-:Y:S01]  /*13c0*/  @P3 FMUL.FTZ R89, R90, R81 ;  /* 0x000000515a593220 */ /* 0x000fe20000410000 */
[----:B------:R-:W-:-:S02]  /*13d0*/  @P6 HADD2.F32 R81, -RZ, R82.H0_H0 ;  /* 0x20000052ff516230 */ /* 0x000fc40000004100 */
[----:B------:R-:W-:Y:S01]  /*13e0*/  FMUL.FTZ R149, R149, UR4 ;  /* 0x0000000495957c20 */ /* 0x000fe20008410000 */
[----:B------:R-:W-:Y:S01]  /*13f0*/  FMUL.FTZ R152, R26, R153 ;  /* 0x000000991a987220 */ /* 0x000fe20000410000 */
[----:B------:R-:W-:Y:S01]  /*1400*/  LOP3.LUT P5, RZ, R135, 0xff00, RZ, 0xc0, !PT ;  /* 0x0000ff0087ff7812 */ /* 0x000fe200078ac0ff */
[--C-:B------:R-:W-:Y:S01]  /*1410*/  FFMA.FTZ R85, R85, R143, R144.reuse ;  /* 0x0000008f55557223 */ /* 0x100fe20000010090 */
[----:B------:R-:W-:Y:S02]  /*1420*/  HFMA2 R91, -RZ, RZ, 0, 0 ;  /* 0x00000000ff5b7431 */ /* 0x000fe400000001ff */
[----:B------:R-:W-:Y:S01]  /*1430*/  FADD.FTZ R146, R146, -R87 ;  /* 0x8000005792927221 */ /* 0x000fe20000010000 */
[----:B------:R-:W-:Y:S01]  /*1440*/  @P6 FMUL.FTZ R91, R149, R81 ;  /* 0x00000051955b6220 */ /* 0x000fe20000410000 */
[----:B------:R-:W-:Y:S01]  /*1450*/  FMUL.FTZ R149, R28, R149 ;  /* 0x000000951c957220 */ /* 0x000fe20000410000 */
[----:B------:R-:W-:Y:S01]  /*1460*/  FADD.FTZ R148, R148, -R85 ;  /* 0x8000005594947221 */ /* 0x000fe20000010000 */
[----:B------:R-:W-:Y:S01]  /*1470*/  FSEL R152, R152, RZ, P2 ;  /* 0x000000ff98987208 */ /* 0x000fe20001000000 */
[----:B------:R-:W-:Y:S01]  /*1480*/  FMUL.FTZ R85, R137, R146 ;  /* 0x0000009289557220 */ /* 0x000fe20000410000 */
[----:B------:R-:W-:Y:S01]  /*1490*/  ISETP.GE.U32.AND P2, PT, R134, RZ, PT ;  /* 0x000000ff8600720c */ /* 0x000fe20003f46070 */
[----:B------:R-:W-:Y:S01]  /*14a0*/  FFMA.FTZ R147, R147, R143, R144 ;  /* 0x0000008f93937223 */ /* 0x000fe20000010090 */
[----:B------:R-:W-:Y:S01]  /*14b0*/  FMUL.FTZ R87, R137, R148 ;  /* 0x0000009489577220 */ /* 0x000fe20000410000 */
[----:B------:R-:W-:Y:S01]  /*14c0*/  FSEL R149, R149, RZ, P6 ;  /* 0x000000ff95957208 */ /* 0x000fe20003000000 */
[----:B------:R-:W-:Y:S01]  /*14d0*/  FMUL.FTZ R81, R27, R90 ;  /* 0x0000005a1b517220 */ /* 0x000fe20000410000 */
[----:B------:R-:W-:Y:S01]  /*14e0*/  LOP3.LUT P6, RZ, R135, 0xff0000, RZ, 0xc0, !PT ;  /* 0x00ff000087ff7812 */ /* 0x000fe200078cc0ff */
[-C--:B------:R-:W-:Y:S01]  /*14f0*/  FMUL.FTZ R85, R85, R136.reuse ;  /* 0x0000008855557220 */ /* 0x080fe20000410000 */
[----:B------:R-:W-:Y:S01]  /*1500*/  ISETP.GE.U32.AND.EX P2, PT, R135, 0x1000000, PT, P2 ;  /* 0x010000008700780c */ /* 0x000fe20003f46120 */
[----:B------:R-:W-:Y:S01]  /*1510*/  FADD.FTZ R150, R150, -R147 ;  /* 0x8000009396967221 */ /* 0x000fe20000010000 */
[----:B------:R-:W-:Y:S01]  /*1520*/  FMUL.FTZ R90, R87, R136 ;  /* 0x00000088575a7220 */ /* 0x000fe20000410000 */
[----:B------:R-:W-:-:S02]  /*1530*/  @P5 HADD2.F32 R87, -RZ, R82.H1_H1 ;  /* 0x30000052ff575230 */ /* 0x000fc40000004100 */
[----:B------:R-:W-:Y:S01]  /*1540*/  FMUL.FTZ R82, R85, UR4 ;  /* 0x0000000455527c20 */ /* 0x000fe20008410000 */
[----:B------:R-:W-:Y:S01]  /*1550*/  FSEL R81, R81, RZ, P3 ;  /* 0x000000ff51517208 */ /* 0x000fe20001800000 */
[----:B------:R-:W-:Y:S01]  /*1560*/  FMUL.FTZ R85, R137, R150 ;  /* 0x0000009689557220 */ /* 0x000fe20000410000 */
[C---:B------:R-:W-:Y:S01]  /*1570*/  LOP3.LUT P4, RZ, R134.reuse, 0xff, RZ, 0xc0, !PT ;  /* 0x000000ff86ff7812 */ /* 0x040fe2000788c0ff */
[-CC-:B------:R-:W-:Y:S01]  /*1580*/  FFMA.FTZ R145, R145, R143.reuse, R144.reuse ;  /* 0x0000008f91917223 */ /* 0x180fe20000010090 */
[----:B------:R-:W-:Y:S01]  /*1590*/  LOP3.LUT P3, RZ, R134, 0xff00, RZ, 0xc0, !PT ;  /* 0x0000ff0086ff7812 */ /* 0x000fe2000786c0ff */
[----:B------:R-:W-:Y:S01]  /*15a0*/  FFMA.FTZ R84, R84, R143, R144 ;  /* 0x0000008f54547223 */ /* 0x000fe20000010090 */
[----:B------:R-:W-:Y:S01]  /*15b0*/  MOV R134, RZ ;  /* 0x000000ff00867202 */ /* 0x000fe20000000f00 */
[----:B------:R-:W-:Y:S01]  /*15c0*/  @P5 FMUL.FTZ R134, R82, R87 ;  /* 0x0000005752865220 */ /* 0x000fe20000410000 */
[----:B------:R-:W-:Y:S01]  /*15d0*/  FMUL.FTZ R87, R85, R136 ;  /* 0x0000008855577220 */ /* 0x000fe20000410000 */
[----:B------:R-:W-:Y:S01]  /*15e0*/  FADD.FTZ R86, R86, -R145 ;  /* 0x8000009156567221 */ /* 0x000fe20000010000 */
[----:B------:R-:W-:Y:S01]  /*15f0*/  FADD.FTZ R84, R151, -R84 ;  /* 0x8000005497547221 */ /* 0x000fe20000010000 */
[----:B------:R-:W-:Y:S01]  /*1600*/  FMUL.FTZ R147, R90, UR4 ;  /* 0x000000045a937c20 */ /* 0x000fe20008410000 */
[----:B------:R-:W-:-:S02]  /*1610*/  @P6 HADD2.F32 R135, -RZ, R83.H0_H0 ;  /* 0x20000053ff876230 */ /* 0x000fc40000004100 */
[----:B------:R-:W-:Y:S01]  /*1620*/  FMUL.FTZ R148, R87, UR4 ;  /* 0x0000000457947c20 */ /* 0x000fe20008410000 */
[----:B------:R-:W-:Y:S02]  /*1630*/  @P2 HADD2.F32 R90, -RZ, R83.H1_H1 ;  /* 0x30000053ff5a2230 */ /* 0x000fe40000004100 */
[C---:B------:R-:W-:Y:S01]  /*1640*/  FMUL.FTZ R83, R137.reuse, R84 ;  /* 0x0000005489537220 */ /* 0x040fe20000410000 */
[----:B------:R-:W-:Y:S01]  /*1650*/  FMUL.FTZ R87, R137, R86 ;  /* 0x0000005689577220 */ /* 0x000fe20000410000 */
[--C-:B------:R-:W-:Y:S02]  /*1660*/  @P4 HADD2.F32 R85, -RZ, R80.reuse.H0_H0 ;  /* 0x20000050ff554230 */ /* 0x100fe40000004100 */
[----:B------:R-:W-:Y:S02]  /*1670*/  HFMA2 R145, -RZ, RZ, 0, 0 ;  /* 0x00000000ff917431 */ /* 0x000fe400000001ff */
[-C--:B------:R-:W-:Y:S01]  /*1680*/  FMUL.FTZ R83, R83, R136.reuse ;  /* 0x0000008853537220 */ /* 0x080fe20000410000 */
[----:B------:R-:W-:Y:S01]  /*1690*/  FMUL.FTZ R87, R87, R136 ;  /* 0x0000008857577220 */ /* 0x000fe20000410000 */
[----:B------:R-:W-:Y:S01]  /*16a0*/  @P3 HADD2.F32 R80, -RZ, R80.H1_H1 ;  /* 0x30000050ff503230 */ /* 0x000fe20000004100 */
[----:B------:R-:W-:Y:S01]  /*16b0*/  MOV R146, RZ ;  /* 0x000000ff00927202 */ /* 0x000fe20000000f00 */
[----:B------:R-:W-:Y:S01]  /*16c0*/  FMUL.FTZ R86, R83, UR4 ;  /* 0x0000000453567c20 */ /* 0x000fe20008410000 */
[----:B------:R-:W-:Y:S01]  /*16d0*/  FMUL.FTZ R87, R87, UR4 ;  /* 0x0000000457577c20 */ /* 0x000fe20008410000 */
[----:B------:R-:W-:Y:S01]  /*16e0*/  @P6 FMUL.FTZ R145, R147, R135 ;  /* 0x0000008793916220 */ /* 0x000fe20000410000 */
[----:B------:R-:W-:Y:S01]  /*16f0*/  @P2 FMUL.FTZ R146, R148, R90 ;  /* 0x0000005a94922220 */ /* 0x000fe20000410000 */
[----:B------:R-:W-:Y:S01]  /*1700*/  HFMA2 R90, -RZ, RZ, 0, 0 ;  /* 0x00000000ff5a7431 */ /* 0x000fe200000001ff */
[----:B------:R-:W-:Y:S01]  /*1710*/  MOV R135, RZ ;  /* 0x000000ff00877202 */ /* 0x000fe20000000f00 */
        /* <DEDUP_REMOVED lines=17> */
.L_x_8377:
[-CC-:B------:R-:W-:Y:S01]  /*1830*/  FFMA.FTZ R155, R155, R143.reuse, R144.reuse ;  /* 0x0000008f9b9b7223 */ /* 0x180fe20000010090 */
[C---:B-----5:R-:W-:Y:S01]  /*1840*/  LOP3.LUT P2, RZ, R134.reuse, 0xff0000, RZ, 0xc0, !PT ;  /* 0x00ff000086ff7812 */ /* 0x060fe2000784c0ff */
[-CC-:B------:R-:W-:Y:S01]  /*1850*/  FFMA.FTZ R72, R153, R143.reuse, R144.reuse ;  /* 0x0000008f99487223 */ /* 0x180fe20000010090 */
[----:B------:R-:W-:Y:S01]  /*1860*/  LOP3.LUT P3, RZ, R134, 0xff000000, RZ, 0xc0, !PT ;  /* 0xff00000086ff7812 */ /* 0x000fe2000786c0ff */
[----:B------:R-:W-:Y:S01]  /*1870*/  FADD.FTZ R78, R88, -R155 ;  /* 0x8000009b584e7221 */ /* 0x000fe20000010000 */
[----:B------:R-:W-:Y:S01]  /*1880*/  FFMA.FTZ R90, R149, R143, R144 ;  /* 0x0000008f955a7223 */ /* 0x000fe20000010090 */
[----:B------:R-:W-:Y:S01]  /*1890*/  FADD.FTZ R76, R89, -R72 ;  /* 0x80000048594c7221 */ /* 0x000fe20000010000 */
[----:B------:R-:W-:Y:S01]  /*18a0*/  LOP3.LUT P6, RZ, R135, 0xff, RZ, 0xc0, !PT ;  /* 0x000000ff87ff7812 */ /* 0x000fe200078cc0ff */
[----:B------:R-:W-:Y:S01]  /*18b0*/  FMUL.FTZ R78, R137, R78 ;  /* 0x0000004e894e7220 */ /* 0x000fe20000410000 */
[----:B------:R-:W-:Y:S01]  /*18c0*/  FADD.FTZ R90, R91, -R90 ;  /* 0x8000005a5b5a7221 */ /* 0x000fe20000010000 */
[----:B------:R-:W-:Y:S01]  /*18d0*/  FMUL.FTZ R79, R137, R76 ;  /* 0x0000004c894f7220 */ /* 0x000fe20000410000 */
[----:B------:R-:W-:Y:S01]  /*18e0*/  UMOV UR4, UR5 ;  /* 0x0000000500047c82 */ /* 0x000fe20008000000 */
[----:B------:R-:W-:Y:S01]  /*18f0*/  FMUL.FTZ R72, R78, R136 ;  /* 0x000000884e487220 */ /* 0x000fe20000410000 */
[----:B------:R-:W-:Y:S01]  /*1900*/  CS2R R88, SRZ ;  /* 0x0000000000587805 */ /* 0x000fe2000001ff00 */
[----:B------:R-:W-:-:S02]  /*1910*/  @P2 HADD2.F32 R74, -RZ, R81.H0_H0 ;  /* 0x20000051ff4a2230 */ /* 0x000fc40000004100 */
[----:B------:R-:W-:Y:S01]  /*1920*/  FMUL.FTZ R73, R79, R136 ;  /* 0x000000884f497220 */ /* 0x000fe20000410000 */
[----:B------:R-:W-:Y:S01]  /*1930*/  FMUL.FTZ R75, R72, UR4 ;  /* 0x00000004484b7c20 */ /* 0x000fe20008410000 */
[----:B------:R-:W-:Y:S01]  /*1940*/  FMUL.FTZ R72, R137, R90 ;  /* 0x0000005a89487220 */ /* 0x000fe20000410000 */
[----:B------:R-:W-:Y:S02]  /*1950*/  @P3 HADD2.F32 R81, -RZ, R81.H1_H1 ;  /* 0x30000051ff513230 */ /* 0x000fe40000004100 */
[----:B------:R-:W-:Y:S01]  /*1960*/  FMUL.FTZ R152, R73, UR4 ;  /* 0x0000000449987c20 */ /* 0x000fe20008410000 */
[----:B------:R-:W-:Y:S01]  /*1970*/  @P2 FMUL.FTZ R88, R75, R74 ;  /* 0x0000004a4b582220 */ /* 0x000fe20000410000 */
[----:B------:R-:W-:Y:S01]  /*1980*/  FMUL.FTZ R74, R72, R136 ;  /* 0x00000088484a7220 */ /* 0x000fe20000410000 */
[----:B------:R-:W-:Y:S02]  /*1990*/  @P6 HADD2.F32 R76, -RZ, R82.H0_H0 ;  /* 0x20000052ff4c6230 */ /* 0x000fe40000004100 */
[----:B------:R-:W-:Y:S01]  /*19a0*/  FFMA.FTZ R87, R87, R143, R144 ;  /* 0x0000008f57577223 */ /* 0x000fe20000010090 */
[----:B------:R-:W-:Y:S01]  /*19b0*/  @P3 FMUL.FTZ R89, R152, R81 ;  /* 0x0000005198593220 */ /* 0x000fe20000410000 */
[----:B------:R-:W-:Y:S01]  /*19c0*/  FMUL.FTZ R149, R74, UR4 ;  /* 0x000000044a957c20 */ /* 0x000fe20008410000 */
[----:B------:R-:W-:Y:S01]  /*19d0*/  FMUL.FTZ R81, R26, R75 ;  /* 0x0000004b1a517220 */ /* 0x000fe20000410000 */
[----:B------:R-:W-:-:S02]  /*19e0*/  LOP3.LUT P5, RZ, R135, 0xff00, RZ, 0xc0, !PT ;  /* 0x0000ff0087ff7812 */ /* 0x000fc400078ac0ff */
[----:B------:R-:W-:Y:S01]  /*19f0*/  CS2R R90, SRZ ;  /* 0x00000000005a7805 */ /* 0x000fe2000001ff00 */
[----:B------:R-:W-:Y:S01]  /*1a00*/  FADD.FTZ R146, R146, -R87 ;  /* 0x8000005792927221 */ /* 0x000fe20000010000 */
[----:B------:R-:W-:Y:S01]  /*1a10*/  @P6 FMUL.FTZ R91, R149, R76 ;  /* 0x0000004c955b6220 */ /* 0x000fe20000410000 */
[----:B------:R-:W-:Y:S01]  /*1a20*/  FMUL.FTZ R152, R27, R152 ;  /* 0x000000981b987220 */ /* 0x000fe20000410000 */
[----:B------:R-:W-:Y:S01]  /*1a30*/  FMUL.FTZ R149, R28, R149 ;  /* 0x000000951c957220 */ /* 0x000fe20000410000 */
[----:B------:R-:W-:Y:S01]  /*1a40*/  FSEL R81, R81, RZ, P2 ;  /* 0x000000ff51517208 */ /* 0x000fe20001000000 */
[----:B------:R-:W-:Y:S01]  /*1a50*/  FMUL.FTZ R73, R137, R146 ;  /* 0x0000009289497220 */ /* 0x000fe20000410000 */
[----:B------:R-:W-:Y:S01]  /*1a60*/  ISETP.GE.U32.AND P2, PT, R134, RZ, PT ;  /* 0x000000ff8600720c */ /* 0x000fe20003f46070 */
[-CC-:B------:R-:W-:Y:S01]  /*1a70*/  FFMA.FTZ R147, R147, R143.reuse, R144.reuse ;  /* 0x0000008f93937223 */ /* 0x180fe20000010090 */
[----:B------:R-:W-:Y:S01]  /*1a80*/  FSEL R152, R152, RZ, P3 ;  /* 0x000000ff98987208 */ /* 0x000fe20001800000 */
[-CC-:B------:R-:W-:Y:S01]  /*1a90*/  FFMA.FTZ R85, R85, R143.reuse, R144.reuse ;  /* 0x0000008f55557223 */ /* 0x180fe20000010090 */
[C---:B------:R-:W-:Y:S01]  /*1aa0*/  LOP3.LUT P4, RZ, R134.reuse, 0xff, RZ, 0xc0, !PT ;  /* 0x000000ff86ff7812 */ /* 0x040fe2000788c0ff */
[----:B------:R-:W-:Y:S01]  /*1ab0*/  FMUL.FTZ R74, R73, R136 ;  /* 0x00000088494a7220 */ /* 0x000fe20000410000 */
[----:B------:R-:W-:Y:S01]  /*1ac0*/  LOP3.LUT P3, RZ, R134, 0xff00, RZ, 0xc0, !PT ;  /* 0x0000ff0086ff7812 */ /* 0x000fe2000786c0ff */
[----:B------:R-:W-:Y:S01]  /*1ad0*/  FADD.FTZ R150, R150, -R147 ;  /* 0x8000009396967221 */ /* 0x000fe20000010000 */
[----:B------:R-:W-:Y:S01]  /*1ae0*/  FSEL R149, R149, RZ, P6 ;  /* 0x000000ff95957208 */ /* 0x000fe20003000000 */
[----:B------:R-:W-:Y:S01]  /*1af0*/  FADD.FTZ R76, R148, -R85 ;  /* 0x80000055944c7221 */ /* 0x000fe20000010000 */
[C---:B------:R-:W-:Y:S01]  /*1b00*/  LOP3.LUT P6, RZ, R135.reuse, 0xff0000, RZ, 0xc0, !PT ;  /* 0x00ff000087ff7812 */ /* 0x040fe200078cc0ff */
[----:B------:R-:W-:Y:S01]  /*1b10*/  @P5 HADD2.F32 R77, -RZ, R82.H1_H1 ;  /* 0x30000052ff4d5230 */ /* 0x000fe20000004100 */
[----:B------:R-:W-:Y:S01]  /*1b20*/  ISETP.GE.U32.AND.EX P2, PT, R135, 0x1000000, PT, P2 ;  /* 0x010000008700780c */ /* 0x000fe20003f46120 */
[----:B------:R-:W-:Y:S01]  /*1b30*/  FMUL.FTZ R148, R74, UR4 ;  /* 0x000000044a947c20 */ /* 0x000fe20008410000 */
[----:B------:R-:W-:Y:S01]  /*1b40*/  FMUL.FTZ R75, R137, R150 ;  /* 0x00000096894b7220 */ /* 0x000fe20000410000 */
[-CC-:B------:R-:W-:Y:S01]  /*1b50*/  FFMA.FTZ R145, R145, R143.reuse, R144.reuse ;  /* 0x0000008f91917223 */ /* 0x180fe20000010090 */
[----:B------:R-:W-:Y:S01]  /*1b60*/  CS2R R134, SRZ ;  /* 0x0000000000867805 */ /* 0x000fe2000001ff00 */
[----:B------:R-:W-:Y:S01]  /*1b70*/  FMUL.FTZ R74, R137, R76 ;  /* 0x0000004c894a7220 */ /* 0x000fe20000410000 */
[----:B------:R-:W-:Y:S01]  /*1b80*/  FFMA.FTZ R84, R84, R143, R144 ;  /* 0x0000008f54547223 */ /* 0x000fe20000010090 */
[----:B------:R-:W-:Y:S01]  /*1b90*/  @P5 FMUL.FTZ R134, R148, R77 ;  /* 0x0000004d94865220 */ /* 0x000fe20000410000 */
[-C--:B------:R-:W-:Y:S01]  /*1ba0*/  FMUL.FTZ R77, R75, R136.reuse ;  /* 0x000000884b4d7220 */ /* 0x080fe20000410000 */
[----:B------:R-:W-:Y:S01]  /*1bb0*/  FADD.FTZ R86, R86, -R145 ;  /* 0x8000009156567221 */ /* 0x000fe20000010000 */
[----:B------:R-:W-:Y:S01]  /*1bc0*/  FMUL.FTZ R76, R74, R136 ;  /* 0x000000884a4c7220 */ /* 0x000fe20000410000 */
[----:B------:R-:W-:Y:S01]  /*1bd0*/  FADD.FTZ R84, R151, -R84 ;  /* 0x8000005497547221 */ /* 0x000fe20000010000 */
[----:B------:R-:W-:-:S02]  /*1be0*/  @P4 HADD2.F32 R154, -RZ, R80.H0_H0 ;  /* 0x20000050ff9a4230 */ /* 0x000fc40000004100 */
[----:B------:R-:W-:Y:S01]  /*1bf0*/  FMUL.FTZ R150, R77, UR4 ;  /* 0x000000044d967c20 */ /* 0x000fe20008410000 */
[----:B------:R-:W-:Y:S02]  /*1c00*/  @P3 HADD2.F32 R85, -RZ, R80.H1_H1 ;  /* 0x30000050ff553230 */ /* 0x000fe40000004100 */
[C---:B------:R-:W-:Y:S01]  /*1c10*/  FMUL.FTZ R77, R137.reuse, R86 ;  /* 0x00000056894d7220 */ /* 0x040fe20000410000 */
[--C-:B------:R-:W-:Y:S02]  /*1c20*/  @P6 HADD2.F32 R80, -RZ, R83.reuse.H0_H0 ;  /* 0x20000053ff506230 */ /* 0x100fe40000004100 */
[----:B------:R-:W-:Y:S02]  /*1c30*/  HFMA2 R145, -RZ, RZ, 0, 0 ;  /* 0x00000000ff917431 */ /* 0x000fe400000001ff */
[----:B------:R-:W-:Y:S02]  /*1c40*/  @P2 HADD2.F32 R87, -RZ, R83.H1_H1 ;  /* 0x30000053ff572230 */ /* 0x000fe40000004100 */
[----:B------:R-:W-:Y:S01]  /*1c50*/  FMUL.FTZ R83, R76, UR4 ;  /* 0x000000044c537c20 */ /* 0x000fe20008410000 */
[----:B------:R-:W-:Y:S01]  /*1c60*/  FMUL.FTZ R76, R137, R84 ;  /* 0x00000054894c7220 */ /* 0x000fe20000410000 */
[----:B------:R-:W-:Y:S01]  /*1c70*/  FMUL.FTZ R82, R77, R136 ;  /* 0x000000884d527220 */ /* 0x000fe20000410000 */
[----:B------:R-:W-:Y:S01]  /*1c80*/  MOV R146, RZ ;  /* 0x000000ff00927202 */ /* 0x000fe20000000f00 */
[----:B------:R-:W-:Y:S01]  /*1c90*/  @P6 FMUL.FTZ R145, R83, R80 ;  /* 0x0000005053916220 */ /* 0x000fe20000410000 */
[----:B------:R-:W-:Y:S01]  /*1ca0*/  FMUL.FTZ R80, R76, R136 ;  /* 0x000000884c507220 */ /* 0x000fe20000410000 */
[----:B------:R-:W-:Y:S01]  /*1cb0*/  @P2 FMUL.FTZ R146, R150, R87 ;  /* 0x0000005796922220 */ /* 0x000fe20000410000 */
[----:B------:R-:W-:Y:S01]  /*1cc0*/  FMUL.FTZ R82, R82, UR4 ;  /* 0x0000000452527c20 */ /* 0x000fe20008410000 */
[----:B------:R-:W-:Y:S01]  /*1cd0*/  FMUL.FTZ R84, R30, R83 ;  /* 0x000000531e547220 */ /* 0x000fe20000410000 */
[----:B------:R-:W-:Y:S01]  /*1ce0*/  FMUL.FTZ R87, R80, UR4 ;  /* 0x0000000450577c20 */ /* 0x000fe20008410000 */
[----:B------:R-:W-:Y:S01]  /*1cf0*/  FMUL.FTZ R83, R29, R148 ;  /* 0x000000941d537220 */ /* 0x000fe20000410000 */
[----:B------:R-:W-:Y:S01]  /*1d00*/  @P3 FMUL.FTZ R135, R82, R85 ;  /* 0x0000005552873220 */ /* 0x000fe20000410000 */
        /* <DEDUP_REMOVED lines=13> */
.L_x_8378:
        /* <DEDUP_REMOVED lines=16> */
[C---:B------:R-:W-:Y:S01]  /*1ee0*/  LOP3.LUT P2, RZ, R110.reuse, 0xff0000, RZ, 0xc0, !PT ;  /* 0x00ff00006eff7812 */ /* 0x040fe2000784c0ff */
[----:B------:R-:W-:Y:S01]  /*1ef0*/  FADD.FTZ R94, R101, -R94 ;  /* 0x8000005e655e7221 */ /* 0x000fe20000010000 */
[----:B------:R-:W-:Y:S01]  /*1f00*/  LOP3.LUT P3, RZ, R110, 0xff000000, RZ, 0xc0, !PT ;  /* 0xff0000006eff7812 */ /* 0x000fe2000786c0ff */
[C---:B0-----:R-:W-:Y:S01]  /*1f10*/  FMUL.FTZ R79, R137.reuse, R102 ;  /* 0x00000066894f7220 */ /* 0x041fe20000410000 */
[C---:B------:R-:W-:Y:S01]  /*1f20*/  FMUL.FTZ R72, R137.reuse, R96 ;  /* 0x0000006089487220 */ /* 0x040fe20000410000 */
[----:B------:R-:W-:Y:S01]  /*1f30*/  FMUL.FTZ R78, R137, R94 ;  /* 0x0000005e894e7220 */ /* 0x000fe20000410000 */
[----:B------:R-:W-:Y:S01]  /*1f40*/  FFMA.FTZ R73, R93, R143, R144 ;  /* 0x0000008f5d497223 */ /* 0x000fe20000010090 */
[-C--:B------:R-:W-:Y:S01]  /*1f50*/  FMUL.FTZ R77, R79, R136.reuse ;  /* 0x000000884f4d7220 */ /* 0x080fe20000410000 */
[-C--:B------:R-:W-:Y:S01]  /*1f60*/  FMUL.FTZ R80, R72, R136.reuse ;  /* 0x0000008848507220 */ /* 0x080fe20000410000 */
[----:B------:R-:W-:Y:S01]  /*1f70*/  FMUL.FTZ R75, R78, R136 ;  /* 0x000000884e4b7220 */ /* 0x000fe20000410000 */
[----:B-----5:R-:W-:-:S02]  /*1f80*/  @P6 HADD2.F32 R81, -RZ, R86.H0_H0 ;  /* 0x20000056ff516230 */ /* 0x020fc40000004100 */
[----:B------:R-:W-:Y:S01]  /*1f90*/  FMUL.FTZ R82, R77, UR4 ;  /* 0x000000044d527c20 */ /* 0x000fe20008410000 */
[----:B------:R-:W-:Y:S01]  /*1fa0*/  FMUL.FTZ R77, R80, UR4 ;  /* 0x00000004504d7c20 */ /* 0x000fe20008410000 */
[-CC-:B------:R-:W-:Y:S01]  /*1fb0*/  FFMA.FTZ R74, R92, R143.reuse, R144.reuse ;  /* 0x0000008f5c4a7223 */ /* 0x180fe20000010090 */
[----:B------:R-:W-:Y:S01]  /*1fc0*/  FMUL.FTZ R75, R75, UR4 ;  /* 0x000000044b4b7c20 */ /* 0x000fe20008410000 */
[----:B------:R-:W-:Y:S01]  /*1fd0*/  CS2R R92, SRZ ;  /* 0x00000000005c7805 */ /* 0x000fe2000001ff00 */
[--C-:B------:R-:W-:Y:S02]  /*1fe0*/  @P2 HADD2.F32 R76, -RZ, R85.reuse.H0_H0 ;  /* 0x20000055ff4c2230 */ /* 0x100fe40000004100 */
[----:B------:R-:W-:Y:S01]  /*1ff0*/  FFMA.FTZ R97, R97, R143, R144 ;  /* 0x0000008f61617223 */ /* 0x000fe20000010090 */
[----:B------:R-:W-:Y:S02]  /*2000*/  @P3 HADD2.F32 R85, -RZ, R85.H1_H1 ;  /* 0x30000055ff553230 */ /* 0x000fe40000004100 */
[----:B------:R-:W-:Y:S01]  /*2010*/  @P6 FMUL.FTZ R93, R77, R81 ;  /* 0x000000514d5d6220 */ /* 0x000fe20000410000 */
[----:B------:R-:W-:Y:S01]  /*2020*/  FMUL.FTZ R81, R34, R75 ;  /* 0x0000004b22517220 */ /* 0x000fe20000410000 */
[----:B------:R-:W-:Y:S01]  /*2030*/  FADD.FTZ R140, R140, -R97 ;  /* 0x800000618c8c7221 */ /* 0x000fe20000010000 */
[----:B------:R-:W-:Y:S01]  /*2040*/  FMUL.FTZ R80, R35, R82 ;  /* 0x0000005223507220 */ /* 0x000fe20000410000 */
[----:B------:R-:W-:Y:S01]  /*2050*/  @P3 FMUL.FTZ R92, R82, R85 ;  /* 0x00000055525c3220 */ /* 0x000fe20000410000 */
[----:B------:R-:W-:-:S02]  /*2060*/  HFMA2 R95, -RZ, RZ, 0, 0 ;  /* 0x00000000ff5f7431 */ /* 0x000fc400000001ff */
[----:B------:R-:W-:Y:S01]  /*2070*/  FMUL.FTZ R82, R36, R77 ;  /* 0x0000004d24527220 */ /* 0x000fe20000410000 */
[----:B------:R-:W-:Y:S01]  /*2080*/  @P2 FMUL.FTZ R95, R75, R76 ;  /* 0x0000004c4b5f2220 */ /* 0x000fe20000410000 */
[----:B------:R-:W-:Y:S01]  /*2090*/  FSEL R81, R81, RZ, P2 ;  /* 0x000000ff51517208 */ /* 0x000fe20001000000 */
[----:B------:R-:W-:Y:S01]  /*20a0*/  FADD.FTZ R100, R100, -R73 ;  /* 0x8000004964647221 */ /* 0x000fe20000010000 */
[----:B------:R-:W-:Y:S01]  /*20b0*/  ISETP.GE.U32.AND P2, PT, R110, RZ, PT ;  /* 0x000000ff6e00720c */ /* 0x000fe20003f46070 */
[----:B------:R-:W-:Y:S01]  /*20c0*/  FMUL.FTZ R73, R137, R140 ;  /* 0x0000008c89497220 */ /* 0x000fe20000410000 */
[-CC-:B------:R-:W-:Y:S01]  /*20d0*/  FFMA.FTZ R98, R98, R143.reuse, R144.reuse ;  /* 0x0000008f62627223 */ /* 0x180fe20000010090 */
[----:B------:R-:W-:Y:S01]  /*20e0*/  FFMA.FTZ R141, R141, R143, R144 ;  /* 0x0000008f8d8d7223 */ /* 0x000fe20000010090 */
[----:B------:R-:W-:Y:S01]  /*20f0*/  LOP3.LUT P5, RZ, R111, 0xff00, RZ, 0xc0, !PT ;  /* 0x0000ff006fff7812 */ /* 0x000fe200078ac0ff */
[----:B------:R-:W-:Y:S01]  /*2100*/  FADD.FTZ R76, R99, -R74 ;  /* 0x8000004a634c7221 */ /* 0x000fe20000010000 */
[----:B------:R-:W-:Y:S01]  /*2110*/  LOP3.LUT P4, RZ, R110, 0xff, RZ, 0xc0, !PT ;  /* 0x000000ff6eff7812 */ /* 0x000fe2000788c0ff */
[----:B------:R-:W-:Y:S01]  /*2120*/  FMUL.FTZ R74, R73, R136 ;  /* 0x00000088494a7220 */ /* 0x000fe20000410000 */
[----:B------:R-:W-:Y:S01]  /*2130*/  FSEL R80, R80, RZ, P3 ;  /* 0x000000ff50507208 */ /* 0x000fe20001800000 */
[----:B------:R-:W-:Y:S01]  /*2140*/  FADD.FTZ R98, R139, -R98 ;  /* 0x800000628b627221 */ /* 0x000fe20000010000 */
[----:B------:R-:W-:Y:S01]  /*2150*/  FSEL R82, R82, RZ, P6 ;  /* 0x000000ff52527208 */ /* 0x000fe20003000000 */
[----:B------:R-:W-:Y:S01]  /*2160*/  FADD.FTZ R142, R142, -R141 ;  /* 0x8000008d8e8e7221 */ /* 0x000fe20000010000 */
[----:B------:R-:W-:Y:S01]  /*2170*/  LOP3.LUT P3, RZ, R110, 0xff00, RZ, 0xc0, !PT ;  /* 0x0000ff006eff7812 */ /* 0x000fe2000786c0ff */
[----:B------:R-:W-:Y:S01]  /*2180*/  FMUL.FTZ R103, R74, UR4 ;  /* 0x000000044a677c20 */ /* 0x000fe20008410000 */
[----:B------:R-:W-:Y:S01]  /*2190*/  LOP3.LUT P6, RZ, R111, 0xff0000, RZ, 0xc0, !PT ;  /* 0x00ff00006fff7812 */ /* 0x000fe200078cc0ff */
[----:B------:R-:W-:Y:S01]  /*21a0*/  FMUL.FTZ R74, R137, R98 ;  /* 0x00000062894a7220 */ /* 0x000fe20000410000 */
[----:B------:R-:W-:Y:S01]  /*21b0*/  ISETP.GE.U32.AND.EX P2, PT, R111, 0x1000000, PT, P2 ;  /* 0x010000006f00780c */ /* 0x000fe20003f46120 */
[C---:B------:R-:W-:Y:S01]  /*21c0*/  FMUL.FTZ R76, R137.reuse, R76 ;  /* 0x0000004c894c7220 */ /* 0x040fe20000410000 */
[C---:B------:R-:W-:Y:S01]  /*21d0*/  FMUL.FTZ R75, R137.reuse, R142 ;  /* 0x0000008e894b7220 */ /* 0x040fe20000410000 */
[----:B------:R-:W-:Y:S01]  /*21e0*/  FMUL.FTZ R77, R137, R100 ;  /* 0x00000064894d7220 */ /* 0x000fe20000410000 */
[-C--:B------:R-:W-:Y:S01]  /*21f0*/  FMUL.FTZ R96, R74, R136.reuse ;  /* 0x000000884a607220 */ /* 0x080fe20000410000 */
[-C--:B------:R-:W-:Y:S01]  /*2200*/  FMUL.FTZ R83, R76, R136.reuse ;  /* 0x000000884c537220 */ /* 0x080fe20000410000 */
[----:B------:R-:W-:Y:S01]  /*2210*/  FMUL.FTZ R98, R75, R136 ;  /* 0x000000884b627220 */ /* 0x000fe20000410000 */
[----:B------:R-:W-:-:S02]  /*2220*/  @P5 HADD2.F32 R86, -RZ, R86.H1_H1 ;  /* 0x30000056ff565230 */ /* 0x000fc40000004100 */
[----:B------:R-:W-:Y:S01]  /*2230*/  FMUL.FTZ R136, R77, R136 ;  /* 0x000000884d887220 */ /* 0x000fe20000410000 */
[--C-:B------:R-:W-:Y:S02]  /*2240*/  @P4 HADD2.F32 R85, -RZ, R84.reuse.H0_H0 ;  /* 0x20000054ff554230 */ /* 0x100fe40000004100 */
[----:B------:R-:W-:Y:S01]  /*2250*/  FMUL.FTZ R83, R83, UR4 ;  /* 0x0000000453537c20 */ /* 0x000fe20008410000 */
[----:B------:R-:W-:Y:S01]  /*2260*/  @P3 HADD2.F32 R84, -RZ, R84.H1_H1 ;  /* 0x30000054ff543230 */ /* 0x000fe20000004100 */
[----:B------:R-:W-:Y:S01]  /*2270*/  MOV R94, RZ ;  /* 0x000000ff005e7202 */ /* 0x000fe20000000f00 */
[--C-:B------:R-:W-:Y:S02]  /*2280*/  @P6 HADD2.F32 R101, -RZ, R87.reuse.H0_H0 ;  /* 0x20000057ff656230 */ /* 0x100fe40000004100 */
[----:B------:R-:W-:Y:S01]  /*2290*/  FMUL.FTZ R96, R96, UR4 ;  /* 0x0000000460607c20 */ /* 0x000fe20008410000 */
[----:B------:R-:W-:Y:S02]  /*22a0*/  @P2 HADD2.F32 R102, -RZ, R87.H1_H1 ;  /* 0x30000057ff662230 */ /* 0x000fe40000004100 */
[----:B------:R-:W-:Y:S01]  /*22b0*/  FMUL.FTZ R98, R98, UR4 ;  /* 0x0000000462627c20 */ /* 0x000fe20008410000 */
[----:B------:R-:W-:Y:S01]  /*22c0*/  FMUL.FTZ R136, R136, UR4 ;  /* 0x0000000488887c20 */ /* 0x000fe20008410000 */
[----:B------:R-:W-:Y:S01]  /*22d0*/  @P5 FMUL.FTZ R94, R103, R86 ;  /* 0x00000056675e5220 */ /* 0x000fe20000410000 */
[----:B------:R-:W-:-:S02]  /*22e0*/  CS2R R86, SRZ ;  /* 0x0000000000567805 */ /* 0x000fc4000001ff00 */
[----:B------:R-:W-:Y:S01]  /*22f0*/  MOV R99, RZ ;  /* 0x000000ff00637202 */ /* 0x000fe20000000f00 */
[----:B------:R-:W-:Y:S02]  /*2300*/  HFMA2 R97, -RZ, RZ, 0, 0 ;  /* 0x00000000ff617431 */ /* 0x000fe400000001ff */
        /* <DEDUP_REMOVED lines=19> */
.L_x_8379:
[-CC-:B------:R-:W-:Y:S01]  /*2440*/  FFMA.FTZ R94, R94, R143.reuse, R144.reuse ;  /* 0x0000008f5e5e7223 */ /* 0x180fe20000010090 */
[-CC-:B------:R-:W-:Y:S01]  /*2450*/  FFMA.FTZ R95, R95, R143.reuse, R144.reuse ;  /* 0x0000008f5f5f7223 */ /* 0x180fe20000010090 */
[----:B------:R-:W-:Y:S01]  /*2460*/  LOP3.LUT P3, RZ, R110, 0xff000000, RZ, 0xc0, !PT ;  /* 0xff0000006eff7812 */ /* 0x000fe2000786c0ff */
[-C--:B------:R-:W-:Y:S01]  /*2470*/  FFMA.FTZ R96, R96, R143.reuse, R144 ;  /* 0x0000008f60607223 */ /* 0x080fe20000010090 */
[----:B0-----:R-:W-:Y:S01]  /*2480*/  FADD.FTZ R80, R101, -R94 ;  /* 0x8000005e65507221 */ /* 0x001fe20000010000 */
[----:B------:R-:W-:Y:S01]  /*2490*/  FADD.FTZ R102, R102, -R95 ;  /* 0x8000005f66667221 */ /* 0x000fe20000010000 */
[----:B------:R-:W-:Y:S01]  /*24a0*/  LOP3.LUT P2, RZ, R110, 0xff0000, RZ, 0xc0, !PT ;  /* 0x00ff00006eff7812 */ /* 0x000fe2000784c0ff */
[----:B------:R-:W-:Y:S01]  /*24b0*/  FADD.FTZ R82, R103, -R96 ;  /* 0x8000006067527221 */ /* 0x000fe20000010000 */
[C---:B------:R-:W-:Y:S01]  /*24c0*/  FMUL.FTZ R81, R137.reuse, R80 ;  /* 0x0000005089517220 */ /* 0x040fe20000410000 */
[----:B------:R-:W-:Y:S01]  /*24d0*/  FMUL.FTZ R83, R137, R102 ;  /* 0x0000006689537220 */ /* 0x000fe20000410000 */
[----:B------:R-:W-:Y:S01]  /*24e0*/  LOP3.LUT P6, RZ, R111, 0xff, RZ, 0xc0, !PT ;  /* 0x000000ff6fff7812 */ /* 0x000fe200078cc0ff */
[----:B------:R-:W-:Y:S01]  /*24f0*/  FFMA.FTZ R147, R97, R143, R144 ;  /* 0x0000008f61937223 */ /* 0x000fe20000010090 */
[C---:B------:R-:W-:Y:S01]  /*2500*/  FMUL.FTZ R80, R136.reuse, R81 ;  /* 0x0000005188507220 */ /* 0x040fe20000410000 */
[----:B------:R-:W-:Y:S01]  /*2510*/  FMUL.FTZ R81, R136, R83 ;  /* 0x0000005388517220 */ /* 0x000fe20000410000 */
[----:B------:R-:W-:Y:S01]  /*2520*/  FMUL.FTZ R103, R137, R82 ;  /* 0x0000005289677220 */ /* 0x000fe20000410000 */
[----:B-----5:R-:W-:-:S02]  /*2530*/  @P3 HADD2.F32 R97, -RZ, R85.H1_H1 ;  /* 0x30000055ff613230 */ /* 0x020fc40000004100 */
[----:B------:R-:W-:Y:S01]  /*2540*/  FMUL.FTZ R83, R80, UR4 ;  /* 0x0000000450537c20 */ /* 0x000fe20008410000 */
[----:B------:R-:W-:Y:S01]  /*2550*/  FMUL.FTZ R80, R81, UR4 ;  /* 0x0000000451507c20 */ /* 0x000fe20008410000 */
[-CC-:B------:R-:W-:Y:S01]  /*2560*/  FFMA.FTZ R101, R93, R143.reuse, R144.reuse ;  /* 0x0000008f5d657223 */ /* 0x180fe20000010090 */
[--C-:B------:R-:W-:Y:S01]  /*2570*/  FFMA.FTZ R94, R92, R143, R144.reuse ;  /* 0x0000008f5c5e7223 */ /* 0x100fe20000010090 */
[----:B------:R-:W-:Y:S01]  /*2580*/  CS2R R92, SRZ ;  /* 0x00000000005c7805 */ /* 0x000fe2000001ff00 */
[----:B------:R-:W-:Y:S01]  /*2590*/  FMUL.FTZ R82, R136, R103 ;  /* 0x0000006788527220 */ /* 0x000fe20000410000 */
[-C--:B------:R-:W-:Y:S01]  /*25a0*/  @P3 FMUL.FTZ R92, R97, R80.reuse ;  /* 0x00000050615c3220 */ /* 0x080fe20000410000 */
[----:B------:R-:W-:Y:S02]  /*25b0*/  @P2 HADD2.F32 R96, -RZ, R85.H0_H0 ;  /* 0x20000055ff602230 */ /* 0x000fe40000004100 */
[----:B------:R-:W-:Y:S01]  /*25c0*/  FMUL.FTZ R80, R35, R80 ;  /* 0x0000005023507220 */ /* 0x000fe20000410000 */
[----:B------:R-:W-:Y:S01]  /*25d0*/  FMUL.FTZ R85, R82, UR4 ;  /* 0x0000000452557c20 */ /* 0x000fe20008410000 */
[----:B------:R-:W-:Y:S01]  /*25e0*/  FMUL.FTZ R81, R34, R83 ;  /* 0x0000005322517220 */ /* 0x000fe20000410000 */
[----:B------:R-:W-:Y:S01]  /*25f0*/  FFMA.FTZ R138, R98, R143, R144 ;  /* 0x0000008f628a7223 */ /* 0x000fe20000010090 */
[----:B------:R-:W-:-:S02]  /*2600*/  @P6 HADD2.F32 R98, -RZ, R86.H0_H0 ;  /* 0x20000056ff626230 */ /* 0x000fc40000004100 */
[----:B------:R-:W-:Y:S01]  /*2610*/  FMUL.FTZ R82, R36, R85 ;  /* 0x0000005524527220 */ /* 0x000fe20000410000 */
[----:B------:R-:W-:Y:S01]  /*2620*/  FSEL R80, R80, RZ, P3 ;  /* 0x000000ff50507208 */ /* 0x000fe20001800000 */
[----:B------:R-:W-:Y:S01]  /*2630*/  HFMA2 R95, -RZ, RZ, 0, 0 ;  /* 0x00000000ff5f7431 */ /* 0x000fe200000001ff */
[----:B------:R-:W-:Y:S01]  /*2640*/  LOP3.LUT P4, RZ, R110, 0xff, RZ, 0xc0, !PT ;  /* 0x000000ff6eff7812 */ /* 0x000fe2000788c0ff */
[----:B------:R-:W-:Y:S01]  /*2650*/  FADD.FTZ R140, R140, -R147 ;  /* 0x800000938c8c7221 */ /* 0x000fe20000010000 */
[----:B------:R-:W-:Y:S01]  /*2660*/  LOP3.LUT P3, RZ, R110, 0xff00, RZ, 0xc0, !PT ;  /* 0x0000ff006eff7812 */ /* 0x000fe2000786c0ff */
[----:B------:R-:W-:Y:S01]  /*2670*/  @P2 FMUL.FTZ R95, R96, R83 ;  /* 0x00000053605f2220 */ /* 0x000fe20000410000 */
[----:B------:R-:W-:Y:S01]  /*2680*/  LOP3.LUT P5, RZ, R111, 0xff00, RZ, 0xc0, !PT ;  /* 0x0000ff006fff7812 */ /* 0x000fe200078ac0ff */
[----:B------:R-:W-:Y:S01]  /*2690*/  @P6 FMUL.FTZ R93, R98, R85 ;  /* 0x00000055625d6220 */ /* 0x000fe20000410000 */
[----:B------:R-:W-:Y:S01]  /*26a0*/  FSEL R81, R81, RZ, P2 ;  /* 0x000000ff51517208 */ /* 0x000fe20001000000 */
[----:B------:R-:W-:Y:S01]  /*26b0*/  FFMA.FTZ R141, R141, R143, R144 ;  /* 0x0000008f8d8d7223 */ /* 0x000fe20000010090 */
[----:B------:R-:W-:Y:S01]  /*26c0*/  ISETP.GE.U32.AND P2, PT, R110, RZ, PT ;  /* 0x000000ff6e00720c */ /* 0x000fe20003f46070 */
[----:B------:R-:W-:Y:S01]  /*26d0*/  FMUL.FTZ R83, R137, R140 ;  /* 0x0000008c89537220 */ /* 0x000fe20000410000 */
[----:B------:R-:W-:Y:S01]  /*26e0*/  FSEL R82, R82, RZ, P6 ;  /* 0x000000ff52527208 */ /* 0x000fe20003000000 */
[----:B------:R-:W-:Y:S01]  /*26f0*/  FADD.FTZ R100, R100, -R101 ;  /* 0x8000006564647221 */ /* 0x000fe20000010000 */
[----:B------:R-:W-:Y:S01]  /*2700*/  LOP3.LUT P6, RZ, R111, 0xff0000, RZ, 0xc0, !PT ;  /* 0x00ff00006fff7812 */ /* 0x000fe200078cc0ff */
[----:B------:R-:W-:Y:S01]  /*2710*/  FADD.FTZ R94, R99, -R94 ;  /* 0x8000005e635e7221 */ /* 0x000fe20000010000 */
[----:B------:R-:W-:Y:S01]  /*2720*/  ISETP.GE.U32.AND.EX P2, PT, R111, 0x1000000, PT, P2 ;  /* 0x010000006f00780c */ /* 0x000fe20003f46120 */
[----:B------:R-:W-:Y:S01]  /*2730*/  FADD.FTZ R138, R139, -R138 ;  /* 0x8000008a8b8a7221 */ /* 0x000fe20000010000 */
[----:B------:R-:W-:Y:S01]  /*2740*/  FADD.FTZ R142, R142, -R141 ;  /* 0x8000008d8e8e7221 */ /* 0x000fe20000010000 */
[----:B------:R-:W-:Y:S01]  /*2750*/  FMUL.FTZ R83, R136, R83 ;  /* 0x0000005388537220 */ /* 0x000fe20000410000 */
[C---:B------:R-:W-:Y:S01]  /*2760*/  FMUL.FTZ R85, R137.reuse, R100 ;  /* 0x0000006489557220 */ /* 0x040fe20000410000 */
[C---:B------:R-:W-:Y:S01]  /*2770*/  FMUL.FTZ R97, R137.reuse, R94 ;  /* 0x0000005e89617220 */ /* 0x040fe20000410000 */
[C---:B------:R-:W-:Y:S01]  /*2780*/  FMUL.FTZ R103, R137.reuse, R138 ;  /* 0x0000008a89677220 */ /* 0x040fe20000410000 */
[----:B------:R-:W-:Y:S01]  /*2790*/  FMUL.FTZ R137, R137, R142 ;  /* 0x0000008e89897220 */ /* 0x000fe20000410000 */
[----:B------:R-:W-:-:S02]  /*27a0*/  @P4 HADD2.F32 R96, -RZ, R84.H0_H0 ;  /* 0x20000054ff604230 */ /* 0x000fc40000004100 */
[----:B------:R-:W-:Y:S01]  /*27b0*/  FMUL.FTZ R100, R83, UR4 ;  /* 0x0000000453647c20 */ /* 0x000fe20008410000 */
[----:B------:R-:W-:Y:S02]  /*27c0*/  @P3 HADD2.F32 R101, -RZ, R84.H1_H1 ;  /* 0x30000054ff653230 */ /* 0x000fe40000004100 */
[C---:B------:R-:W-:Y:S01]  /*27d0*/  FMUL.FTZ R84, R136.reuse, R85 ;  /* 0x0000005588547220 */ /* 0x040fe20000410000 */
[C---:B------:R-:W-:Y:S01]  /*27e0*/  FMUL.FTZ R83, R136.reuse, R97 ;  /* 0x0000006188537220 */ /* 0x040fe20000410000 */
[----:B------:R-:W-:Y:S02]  /*27f0*/  @P5 HADD2.F32 R99, -RZ, R86.H1_H1 ;  /* 0x30000056ff635230 */ /* 0x000fe40000004100 */
[C---:B------:R-:W-:Y:S01]  /*2800*/  FMUL.FTZ R85, R136.reuse, R103 ;  /* 0x0000006788557220 */ /* 0x040fe20000410000 */
[----:B------:R-:W-:Y:S01]  /*2810*/  FMUL.FTZ R136, R136, R137 ;  /* 0x0000008988887220 */ /* 0x000fe20000410000 */
[--C-:B------:R-:W-:Y:S02]  /*2820*/  @P6 HADD2.F32 R98, -RZ, R87.reuse.H0_H0 ;  /* 0x20000057ff626230 */ /* 0x100fe40000004100 */
[----:B------:R-:W-:Y:S01]  /*2830*/  FMUL.FTZ R83, R83, UR4 ;  /* 0x0000000453537c20 */ /* 0x000fe20008410000 */
[----:B------:R-:W-:Y:S01]  /*2840*/  MOV R94, RZ ;  /* 0x000000ff005e7202 */ /* 0x000fe20000000f00 */
[----:B------:R-:W-:Y:S01]  /*2850*/  FMUL.FTZ R85, R85, UR4 ;  /* 0x0000000455557c20 */ /* 0x000fe20008410000 */
[----:B------:R-:W-:-:S02]  /*2860*/  @P2 HADD2.F32 R111, -RZ, R87.H1_H1 ;  /* 0x30000057ff6f2230 */ /* 0x000fc40000004100 */
[----:B------:R-:W-:Y:S01]  /*2870*/  @P5 FMUL.FTZ R94, R99, R100 ;  /* 0x00000064635e5220 */ /* 0x000fe20000410000 */
[----:B------:R-:W-:Y:S01]  /*2880*/  FMUL.FTZ R84, R84, UR4 ;  /* 0x0000000454547c20 */ /* 0x000fe20008410000 */
[----:B------:R-:W-:Y:S02]  /*2890*/  CS2R R86, SRZ ;  /* 0x0000000000567805 */ /* 0x000fe4000001ff00 */
[----:B------:R-:W-:Y:S01]  /*28a0*/  MOV R99, RZ ;  /* 0x000000ff00637202 */ /* 0x000fe20000000f00 */
[----:B------:R-:W-:Y:S01]  /*28b0*/  FMUL.FTZ R136, R136, UR4 ;  /* 0x0000000488887c20 */ /* 0x000fe20008410000 */
[----:B------:R-:W-:Y:S01]  /*28c0*/  @P4 FMUL.FTZ R99, R96, R83 ;  /* 0x0000005360634220 */ /* 0x000fe20000410000 */
[-C--:B------:R-:W-:Y:S01]  /*28d0*/  @P6 FMUL.FTZ R87, R98, R85.reuse ;  /* 0x0000005562576220 */ /* 0x080fe20000410000 */
[----:B------:R-:W-:Y:S01]  /*28e0*/  FMUL.FTZ R96, R38, R85 ;  /* 0x0000005526607220 */ /* 0x000fe20000410000 */
[----:B------:R-:W-:Y:S01]  /*28f0*/  @P3 FMUL.FTZ R86, R101, R84 ;  /* 0x0000005465563220 */ /* 0x000fe20000410000 */
[----:B------:R-:W-:Y:S01]  /*2900*/  FMUL.FTZ R85, R37, R100 ;  /* 0x0000006425557220 */ /* 0x000fe20000410000 */
[----:B------:R-:W-:Y:S01]  /*2910*/  FMUL.FTZ R98, R39, R136 ;  /* 0x0000008827627220 */ /* 0x000fe20000410000 */
[----:B------:R-:W-:Y:S01]  /*2920*/  FMUL.FTZ R83, R32, R83 ;  /* 0x0000005320537220 */ /* 0x000fe20000410000 */
[----:B------:R-:W-:Y:S01]  /*2930*/  FMUL.FTZ R84, R33, R84 ;  /* 0x0000005421547220 */ /* 0x000fe20000410000 */
[----:B------:R-:W-:Y:S01]  /*2940*/  FSEL R103, R96, RZ, P6 ;  /* 0x000000ff60677208 */ /* 0x000fe20003000000 */
[----:B------:R-:W-:Y:S01]  /*2950*/  HFMA2 R97, -RZ, RZ, 0, 0 ;  /* 0x00000000ff617431 */ /* 0x000fe200000001ff */
[----:B------:R-:W-:Y:S01]  /*2960*/  FSEL R101, R85, RZ, P5 ;  /* 0x000000ff55657208 */ /* 0x000fe20002800000 */
[----:B------:R-:W-:Y:S01]  /*2970*/  @P2 FMUL.FTZ R97, R111, R136 ;  /* 0x000000886f612220 */ /* 0x000fe20000410000 */
[----:B------:R-:W-:-:S02]  /*2980*/  FSEL R98, R98, RZ, P2 ;  /* 0x000000ff62627208 */ /* 0x000fc40001000000 */
[----:B------:R-:W-:Y:S02]  /*2990*/  FSEL R85, R83, RZ, P4 ;  /* 0x000000ff53557208 */ /* 0x000fe40002000000 */
[----:B------:R-:W-:Y:S02]  /*29a0*/  FSEL R84, R84, RZ, P3 ;  /* 0x000000ff54547208 */ /* 0x000fe40001800000 */
[----:B------:R-:W-:Y:S02]  /*29b0*/  F2FP.F16.F32.PACK_AB R81, R80, R81 ;  /* 0x000000515051723e */ /* 0x000fe400000000ff */
[----:B------:R-:W-:Y:S02]  /*29c0*/  F2FP.F16.F32.PACK_AB R83, R98, R103 ;  /* 0x000000676253723e */ /* 0x000fe400000000ff */
[----:B------:R-:W-:Y:S02]  /*29d0*/  F2FP.F16.F32.PACK_AB R82, R101, R82 ;  /* 0x000000526552723e */ /* 0x000fe400000000ff */
[----:B------:R-:W-:-:S07]  /*29e0*/  F2FP.F16.F32.PACK_AB R80, R84, R85 ;  /* 0x000000555450723e */ /* 0x000fce00000000ff */
.L_x_8380:
[----:B------:R-:W0:Y:S01]  /*29f0*/  @P1 LDC.64 R84, c[0x0][0x478] ;  /* 0x00011e00ff541b82 */ /* 0x000e220000000a00 */
[----:B------:R-:W-:-:S04]  /*2a00*/  IMAD.WIDE.U32 R148, R131, 0x10, R148 ;  /* 0x0000001083947825 */ /* 0x000fc800078e0094 */
[----:B0-----:R-:W-:-:S05]  /*2a10*/  @P1 IMAD.WIDE.U32 R84, R131, 0x20, R84 ;  /* 0x0000002083541825 */ /* 0x001fca00078e0054 */
[----:B------:R1:W-:Y:S04]  /*2a20*/  @P1 STG.E.128 desc[UR6][R84.64], R76 ;  /* 0x0000004c54001986 */ /* 0x0003e8000c101d06 */
[----:B------:R1:W-:Y:S04]  /*2a30*/  @P1 STG.E.128 desc[UR6][R84.64+0x10], R72 ;  /* 0x0000104854001986 */ /* 0x0003e8000c101d06 */
[----:B------:R1:W-:Y:S01]  /*2a40*/  STG.E.128 desc[UR6][R148.64], R80 ;  /* 0x0000005094007986 */ /* 0x0003e2000c101d06 */
[----:B------:R-:W-:Y:S05]  /*2a50*/  BRA `(.L_x_8381) ;  /* 0x00000018002c7947 */ /* 0x000fea0003800000 */
.L_x_8376:
        /* <DEDUP_REMOVED lines=10> */
[----:B------:R-:W-:Y:S01]  /*2b00*/  FADD.FTZ R151, R151, -R84 ;  /* 0x8000005497977221 */ /* 0x000fe20000010000 */
[----:B------:R-:W-:Y:S01]  /*2b10*/  LOP3.LUT P5, RZ, R134, 0xff0000, RZ, 0xc0, !PT ;  /* 0x00ff000086ff7812 */ /* 0x000fe200078ac0ff */
[----:B------:R-:W-:Y:S01]  /*2b20*/  FADD.FTZ R155, R88, -R155 ;  /* 0x8000009b589b7221 */ /* 0x000fe20000010000 */
[C---:B------:R-:W-:Y:S01]  /*2b30*/  LOP3.LUT P2, RZ, R134.reuse, 0xff00, RZ, 0xc0, !PT ;  /* 0x0000ff0086ff7812 */ /* 0x040fe2000784c0ff */
[C---:B------:R-:W-:Y:S01]  /*2b40*/  FFMA.FTZ R151, R137.reuse, R151, R56 ;  /* 0x0000009789977223 */ /* 0x040fe20000010038 */
[C---:B------:R-:W-:Y:S01]  /*2b50*/  LOP3.LUT P3, RZ, R134.reuse, 0xff000000, RZ, 0xc0, !PT ;  /* 0xff00000086ff7812 */ /* 0x040fe2000786c0ff */
[----:B------:R-:W-:Y:S01]  /*2b60*/  FFMA.FTZ R155, R137, R155, R58 ;  /* 0x0000009b899b7223 */ /* 0x000fe2000001003a */
[----:B------:R-:W-:Y:S01]  /*2b70*/  ISETP.GE.U32.AND P1, PT, R134, RZ, PT ;  /* 0x000000ff8600720c */ /* 0x000fe20003f26070 */
[-C--:B------:R-:W-:Y:S01]  /*2b80*/  FMUL.FTZ R151, R151, R136.reuse ;  /* 0x0000008897977220 */ /* 0x080fe20000410000 */
[----:B------:R-:W-:Y:S01]  /*2b90*/  FFMA.FTZ R134, R153, R143, R144 ;  /* 0x0000008f99867223 */ /* 0x000fe20000010090 */
[----:B------:R-:W-:Y:S01]  /*2ba0*/  FMUL.FTZ R155, R155, R136 ;  /* 0x000000889b9b7220 */ /* 0x000fe20000410000 */
[----:B------:R-:W-:Y:S01]  /*2bb0*/  UMOV UR4, UR5 ;  /* 0x0000000500047c82 */ /* 0x000fe20008000000 */
[----:B------:R-:W-:Y:S01]  /*2bc0*/  FADD.FTZ R86, R86, -R145 ;  /* 0x8000009156567221 */ /* 0x000fe20000010000 */
[----:B------:R-:W-:Y:S01]  /*2bd0*/  FMUL.FTZ R159, R151, UR4 ;  /* 0x00000004979f7c20 */ /* 0x000fe20008410000 */
[----:B------:R-:W-:-:S02]  /*2be0*/  @P4 HADD2.F32 R84, -RZ, R80.H0_H0 ;  /* 0x20000050ff544230 */ /* 0x000fc40000004100 */
[----:B------:R-:W-:Y:S01]  /*2bf0*/  FADD.FTZ R134, R89, -R134 ;  /* 0x8000008659867221 */ /* 0x000fe20000010000 */
[----:B------:R-:W-:Y:S02]  /*2c00*/  @P5 HADD2.F32 R151, -RZ, R81.H0_H0 ;  /* 0x20000051ff975230 */ /* 0x000fe40000004100 */
[----:B------:R-:W-:Y:S01]  /*2c10*/  FMUL.FTZ R155, R155, UR4 ;  /* 0x000000049b9b7c20 */ /* 0x000fe20008410000 */
[--C-:B------:R-:W-:Y:S01]  /*2c20*/  FFMA.FTZ R89, R87, R143, R144.reuse ;  /* 0x0000008f57597223 */ /* 0x100fe20000010090 */
[----:B------:R-:W-:Y:S01]  /*2c30*/  FFMA.FTZ R87, R137, R86, R57 ;  /* 0x0000005689577223 */ /* 0x000fe20000010039 */
[----:B------:R-:W-:Y:S01]  /*2c40*/  HFMA2 R90, -RZ, RZ, 0, 0 ;  /* 0x00000000ff5a7431 */ /* 0x000fe200000001ff */
[----:B------:R-:W-:Y:S01]  /*2c50*/  MOV R88, RZ ;  /* 0x000000ff00587202 */ /* 0x000fe20000000f00 */
[----:B------:R-:W-:Y:S01]  /*2c60*/  @P4 FMUL.FTZ R90, R159, R84 ;  /* 0x000000549f5a4220 */ /* 0x000fe20000410000 */
[----:B------:R-:W-:Y:S01]  /*2c70*/  @P5 FMUL.FTZ R88, R155, R151 ;  /* 0x000000979b585220 */ /* 0x000fe20000410000 */
[----:B------:R-:W-:Y:S01]  /*2c80*/  FMUL.FTZ R84, R24, R159 ;  /* 0x0000009f18547220 */ /* 0x000fe20000410000 */
[----:B------:R-:W-:Y:S01]  /*2c90*/  FMUL.FTZ R151, R26, R155 ;  /* 0x0000009b1a977220 */ /* 0x000fe20000410000 */
[----:B------:R-:W-:Y:S01]  /*2ca0*/  FMUL.FTZ R87, R87, R136 ;  /* 0x0000008857577220 */ /* 0x000fe20000410000 */
[----:B------:R-:W-:Y:S01]  /*2cb0*/  FADD.FTZ R146, R146, -R89 ;  /* 0x8000005992927221 */ /* 0x000fe20000010000 */
[----:B------:R-:W-:Y:S01]  /*2cc0*/  FFMA.FTZ R89, R85, R143, R144 ;  /* 0x0000008f55597223 */ /* 0x000fe20000010090 */
[----:B------:R-:W-:-:S02]  /*2cd0*/  @P2 HADD2.F32 R85, -RZ, R80.H1_H1 ;  /* 0x30000050ff552230 */ /* 0x000fc40000004100 */
[----:B------:R-:W-:Y:S01]  /*2ce0*/  FMUL.FTZ R80, R87, UR4 ;  /* 0x0000000457507c20 */ /* 0x000fe20008410000 */
[----:B------:R-:W-:Y:S01]  /*2cf0*/  FSEL R84, R84, RZ, P4 ;  /* 0x000000ff54547208 */ /* 0x000fe20002000000 */
[-CC-:B------:R-:W-:Y:S01]  /*2d00*/  FFMA.FTZ R152, R149, R143.reuse, R144.reuse ;  /* 0x0000008f95987223 */ /* 0x180fe20000010090 */
[----:B------:R-:W-:Y:S01]  /*2d10*/  FSEL R151, R151, RZ, P5 ;  /* 0x000000ff97977208 */ /* 0x000fe20002800000 */
[----:B------:R-:W-:Y:S01]  /*2d20*/  FFMA.FTZ R147, R147, R143, R144 ;  /* 0x0000008f93937223 */ /* 0x000fe20000010090 */
[----:B------:R-:W-:Y:S01]  /*2d30*/  LOP3.LUT P6, RZ, R135, 0xff, RZ, 0xc0, !PT ;  /* 0x000000ff87ff7812 */ /* 0x000fe200078cc0ff */
[----:B------:R-:W-:Y:S01]  /*2d40*/  FADD.FTZ R91, R91, -R152 ;  /* 0x800000985b5b7221 */ /* 0x000fe20000010000 */
[C---:B------:R-:W-:Y:S01]  /*2d50*/  LOP3.LUT P4, RZ, R135.reuse, 0xff00, RZ, 0xc0, !PT ;  /* 0x0000ff0087ff7812 */ /* 0x040fe2000788c0ff */
[----:B------:R-:W-:Y:S01]  /*2d60*/  @P3 HADD2.F32 R81, -RZ, R81.H1_H1 ;  /* 0x30000051ff513230 */ /* 0x000fe20000004100 */
[C---:B------:R-:W-:Y:S01]  /*2d70*/  LOP3.LUT P5, RZ, R135.reuse, 0xff0000, RZ, 0xc0, !PT ;  /* 0x00ff000087ff7812 */ /* 0x040fe200078ac0ff */
[----:B------:R-:W-:Y:S01]  /*2d80*/  FADD.FTZ R148, R148, -R89 ;  /* 0x8000005994947221 */ /* 0x000fe20000010000 */
[----:B------:R-:W-:Y:S01]  /*2d90*/  ISETP.GE.U32.AND.EX P1, PT, R135, 0x1000000, PT, P1 ;  /* 0x010000008700780c */ /* 0x000fe20003f26110 */
[----:B------:R-:W-:-:S02]  /*2da0*/  HFMA2 R135, -RZ, RZ, 0, 0 ;  /* 0x00000000ff877431 */ /* 0x000fc400000001ff */
[----:B------:R-:W-:Y:S01]  /*2db0*/  @P2 FMUL.FTZ R135, R80, R85 ;  /* 0x0000005550872220 */ /* 0x000fe20000410000 */
[C---:B------:R-:W-:Y:S01]  /*2dc0*/  FFMA.FTZ R85, R137.reuse, R134, R59 ;  /* 0x0000008689557223 */ /* 0x040fe2000001003b */
[----:B------:R-:W-:Y:S01]  /*2dd0*/  FFMA.FTZ R87, R137, R91, R60 ;  /* 0x0000005b89577223 */ /* 0x000fe2000001003c */
[----:B------:R-:W-:Y:S01]  /*2de0*/  FADD.FTZ R150, R150, -R147 ;  /* 0x8000009396967221 */ /* 0x000fe20000010000 */
[----:B------:R-:W-:Y:S01]  /*2df0*/  MOV R89, RZ ;  /* 0x000000ff00597202 */ /* 0x000fe20000000f00 */
[-C--:B------:R-:W-:Y:S01]  /*2e00*/  FMUL.FTZ R85, R85, R136.reuse ;  /* 0x0000008855557220 */ /* 0x080fe20000410000 */
[----:B------:R-:W-:Y:S01]  /*2e10*/  FMUL.FTZ R87, R87, R136 ;  /* 0x0000008857577220 */ /* 0x000fe20000410000 */
[--C-:B------:R-:W-:Y:S02]  /*2e20*/  @P6 HADD2.F32 R134, -RZ, R82.reuse.H0_H0 ;  /* 0x20000052ff866230 */ /* 0x100fe40000004100 */
[----:B------:R-:W-:Y:S02]  /*2e30*/  HFMA2 R91, -RZ, RZ, 0, 0 ;  /* 0x00000000ff5b7431 */ /* 0x000fe400000001ff */
[----:B------:R-:W-:Y:S01]  /*2e40*/  FMUL.FTZ R86, R85, UR4 ;  /* 0x0000000455567c20 */ /* 0x000fe20008410000 */
[----:B------:R-:W-:Y:S01]  /*2e50*/  FFMA.FTZ R85, R137, R146, R61 ;  /* 0x0000009289557223 */ /* 0x000fe2000001003d */
[----:B------:R-:W-:Y:S01]  /*2e60*/  FMUL.FTZ R147, R87, UR4 ;  /* 0x0000000457937c20 */ /* 0x000fe20008410000 */
[----:B------:R-:W-:-:S02]  /*2e70*/  @P4 HADD2.F32 R82, -RZ, R82.H1_H1 ;  /* 0x30000052ff524230 */ /* 0x000fc40000004100 */
[----:B------:R-:W-:Y:S01]  /*2e80*/  @P3 FMUL.FTZ R89, R86, R81 ;  /* 0x0000005156593220 */ /* 0x000fe20000410000 */
[----:B------:R-:W-:Y:S01]  /*2e90*/  FMUL.FTZ R85, R85, R136 ;  /* 0x0000008855557220 */ /* 0x000fe20000410000 */
[----:B------:R-:W-:Y:S01]  /*2ea0*/  FFMA.FTZ R81, R137, R148, R62 ;  /* 0x0000009489517223 */ /* 0x000fe2000001003e */
[----:B------:R-:W-:Y:S01]  /*2eb0*/  @P6 FMUL.FTZ R91, R147, R134 ;  /* 0x00000086935b6220 */ /* 0x000fe20000410000 */
[--C-:B------:R-:W-:Y:S02]  /*2ec0*/  @P5 HADD2.F32 R87, -RZ, R83.reuse.H0_H0 ;  /* 0x20000053ff575230 */ /* 0x100fe40000004100 */
[----:B------:R-:W-:Y:S01]  /*2ed0*/  FMUL.FTZ R148, R85, UR4 ;  /* 0x0000000455947c20 */ /* 0x000fe20008410000 */
[----:B------:R-:W-:Y:S01]  /*2ee0*/  FFMA.FTZ R85, R137, R150, R63 ;  /* 0x0000009689557223 */ /* 0x000fe2000001003f */
[----:B------:R-:W-:Y:S01]  /*2ef0*/  FMUL.FTZ R81, R81, R136 ;  /* 0x0000008851517220 */ /* 0x000fe20000410000 */
[----:B------:R-:W-:Y:S01]  /*2f00*/  MOV R134, RZ ;  /* 0x000000ff00867202 */ /* 0x000fe20000000f00 */
[----:B------:R-:W-:-:S02]  /*2f10*/  @P1 HADD2.F32 R83, -RZ, R83.H1_H1 ;  /* 0x30000053ff531230 */ /* 0x000fc40000004100 */
[----:B------:R-:W-:Y:S01]  /*2f20*/  FMUL.FTZ R85, R85, R136 ;  /* 0x0000008855557220 */ /* 0x000fe20000410000 */
[----:B------:R-:W-:Y:S01]  /*2f30*/  @P4 FMUL.FTZ R134, R148, R82 ;  /* 0x0000005294864220 */ /* 0x000fe20000410000 */
[----:B------:R-:W-:Y:S01]  /*2f40*/  FMUL.FTZ R82, R81, UR4 ;  /* 0x0000000451527c20 */ /* 0x000fe20008410000 */
[----:B------:R-:W-:Y:S01]  /*2f50*/  MOV R146, RZ ;  /* 0x000000ff00927202 */ /* 0x000fe20000000f00 */
[----:B------:R-:W-:Y:S01]  /*2f60*/  FMUL.FTZ R150, R85, UR4 ;  /* 0x0000000455967c20 */ /* 0x000fe20008410000 */
[----:B------:R-:W-:Y:S02]  /*2f70*/  HFMA2 R145, -RZ, RZ, 0, 0 ;  /* 0x00000000ff917431 */ /* 0x000fe400000001ff */
        /* <DEDUP_REMOVED lines=19> */
.L_x_8382:
[-CC-:B------:R-:W-:Y:S01]  /*30b0*/  FFMA.FTZ R155, R155, R143.reuse, R144.reuse ;  /* 0x0000008f9b9b7223 */ /* 0x180fe20000010090 */
[C---:B-----5:R-:W-:Y:S01]  /*30c0*/  LOP3.LUT P2, RZ, R134.reuse, 0xff0000, RZ, 0xc0, !PT ;  /* 0x00ff000086ff7812 */ /* 0x060fe2000784c0ff */
[----:B------:R-:W-:Y:S01]  /*30d0*/  FFMA.FTZ R72, R153, R143, R144 ;  /* 0x0000008f99487223 */ /* 0x000fe20000010090 */
[----:B------:R-:W-:Y:S01]  /*30e0*/  LOP3.LUT P5, RZ, R134, 0xff000000, RZ, 0xc0, !PT ;  /* 0xff00000086ff7812 */ /* 0x000fe200078ac0ff */
[----:B------:R-:W-:Y:S01]  /*30f0*/  FADD.FTZ R155, R88, -R155 ;  /* 0x8000009b589b7221 */ /* 0x000fe20000010000 */
[----:B------:R-:W-:Y:S01]  /*3100*/  UMOV UR4, UR5 ;  /* 0x0000000500047c82 */ /* 0x000fe20008000000 */
[----:B------:R-:W-:Y:S01]  /*3110*/  FADD.FTZ R72, R89, -R72 ;  /* 0x8000004859487221 */ /* 0x000fe20000010000 */
[----:B------:R-:W-:Y:S01]  /*3120*/  CS2R R88, SRZ ;  /* 0x0000000000587805 */ /* 0x000fe2000001ff00 */
[----:B------:R-:W-:Y:S01]  /*3130*/  FFMA.FTZ R78, R137, R155, R58 ;  /* 0x0000009b894e7223 */ /* 0x000fe2000001003a */
[----:B------:R-:W-:Y:S01]  /*3140*/  FFMA.FTZ R87, R87, R143, R144 ;  /* 0x0000008f57577223 */ /* 0x000fe20000010090 */
[----:B------:R-:W-:Y:S01]  /*3150*/  FFMA.FTZ R79, R137, R72, R59 ;  /* 0x00000048894f7223 */ /* 0x000fe2000001003b */
[C---:B------:R-:W-:Y:S01]  /*3160*/  LOP3.LUT P6, RZ, R135.reuse, 0xff, RZ, 0xc0, !PT ;  /* 0x000000ff87ff7812 */ /* 0x040fe200078cc0ff */
[----:B------:R-:W-:Y:S01]  /*3170*/  FMUL.FTZ R72, R78, R136 ;  /* 0x000000884e487220 */ /* 0x000fe20000410000 */
[----:B------:R-:W-:Y:S01]  /*3180*/  LOP3.LUT P4, RZ, R135, 0xff00, RZ, 0xc0, !PT ;  /* 0x0000ff0087ff7812 */ /* 0x000fe2000788c0ff */
[----:B------:R-:W-:-:S02]  /*3190*/  @P2 HADD2.F32 R74, -RZ, R81.H0_H0 ;  /* 0x20000051ff4a2230 */ /* 0x000fc40000004100 */
[----:B------:R-:W-:Y:S01]  /*31a0*/  FMUL.FTZ R73, R79, R136 ;  /* 0x000000884f497220 */ /* 0x000fe20000410000 */
[----:B------:R-:W-:Y:S01]  /*31b0*/  FMUL.FTZ R75, R72, UR4 ;  /* 0x00000004484b7c20 */ /* 0x000fe20008410000 */
[----:B------:R-:W-:Y:S02]  /*31c0*/  @P5 HADD2.F32 R81, -RZ, R81.H1_H1 ;  /* 0x30000051ff515230 */ /* 0x000fe40000004100 */
[----:B------:R-:W-:Y:S01]  /*31d0*/  FADD.FTZ R146, R146, -R87 ;  /* 0x8000005792927221 */ /* 0x000fe20000010000 */
[----:B------:R-:W-:Y:S01]  /*31e0*/  FMUL.FTZ R72, R73, UR4 ;  /* 0x0000000449487c20 */ /* 0x000fe20008410000 */
[----:B------:R-:W-:Y:S01]  /*31f0*/  @P2 FMUL.FTZ R88, R74, R75 ;  /* 0x0000004b4a582220 */ /* 0x000fe20000410000 */
[-C--:B------:R-:W-:Y:S01]  /*3200*/  FFMA.FTZ R74, R149, R143.reuse, R144 ;  /* 0x0000008f954a7223 */ /* 0x080fe20000010090 */
[----:B------:R-:W-:Y:S01]  /*3210*/  FFMA.FTZ R73, R137, R146, R61 ;  /* 0x0000009289497223 */ /* 0x000fe2000001003d */
[-C--:B------:R-:W-:Y:S01]  /*3220*/  @P5 FMUL.FTZ R89, R81, R72.reuse ;  /* 0x0000004851595220 */ /* 0x080fe20000410000 */
[----:B------:R-:W-:Y:S01]  /*3230*/  FMUL.FTZ R81, R27, R72 ;  /* 0x000000481b517220 */ /* 0x000fe20000410000 */
[----:B------:R-:W-:Y:S01]  /*3240*/  FADD.FTZ R74, R91, -R74 ;  /* 0x8000004a5b4a7221 */ /* 0x000fe20000010000 */
[-CC-:B------:R-:W-:Y:S01]  /*3250*/  FFMA.FTZ R85, R85, R143.reuse, R144.reuse ;  /* 0x0000008f55557223 */ /* 0x180fe20000010090 */
[----:B------:R-:W-:Y:S01]  /*3260*/  FFMA.FTZ R147, R147, R143, R144 ;  /* 0x0000008f93937223 */ /* 0x000fe20000010090 */
[----:B------:R-:W-:Y:S01]  /*3270*/  FMUL.FTZ R152, R26, R75 ;  /* 0x0000004b1a987220 */ /* 0x000fe20000410000 */
[----:B------:R-:W-:Y:S01]  /*3280*/  FFMA.FTZ R72, R137, R74, R60 ;  /* 0x0000004a89487223 */ /* 0x000fe2000001003c */
[----:B------:R-:W-:Y:S01]  /*3290*/  ISETP.GE.U32.AND P1, PT, R134, RZ, PT ;  /* 0x000000ff8600720c */ /* 0x000fe20003f26070 */
[-C--:B------:R-:W-:Y:S01]  /*32a0*/  FMUL.FTZ R75, R73, R136.reuse ;  /* 0x00000088494b7220 */ /* 0x080fe20000410000 */
[----:B------:R-:W-:Y:S01]  /*32b0*/  FADD.FTZ R87, R148, -R85 ;  /* 0x8000005594577221 */ /* 0x000fe20000010000 */
[----:B------:R-:W-:Y:S01]  /*32c0*/  FMUL.FTZ R74, R72, R136 ;  /* 0x00000088484a7220 */ /* 0x000fe20000410000 */
[----:B------:R-:W-:Y:S01]  /*32d0*/  FADD.FTZ R150, R150, -R147 ;  /* 0x8000009396967221 */ /* 0x000fe20000010000 */
[----:B------:R-:W-:Y:S01]  /*32e0*/  FSEL R81, R81, RZ, P5 ;  /* 0x000000ff51517208 */ /* 0x000fe20002800000 */
[--C-:B------:R-:W-:Y:S01]  /*32f0*/  @P6 HADD2.F32 R76, -RZ, R82.reuse.H0_H0 ;  /* 0x20000052ff4c6230 */ /* 0x100fe20000004100 */
[C---:B------:R-:W-:Y:S01]  /*3300*/  LOP3.LUT P5, RZ, R135.reuse, 0xff0000, RZ, 0xc0, !PT ;  /* 0x00ff000087ff7812 */ /* 0x040fe200078ac0ff */
[----:B------:R-:W-:Y:S01]  /*3310*/  @P4 HADD2.F32 R77, -RZ, R82.H1_H1 ;  /* 0x30000052ff4d4230 */ /* 0x000fe20000004100 */
[----:B------:R-:W-:Y:S01]  /*3320*/  ISETP.GE.U32.AND.EX P1, PT, R135, 0x1000000, PT, P1 ;  /* 0x010000008700780c */ /* 0x000fe20003f26110 */
[----:B------:R-:W-:Y:S01]  /*3330*/  FMUL.FTZ R85, R74, UR4 ;  /* 0x000000044a557c20 */ /* 0x000fe20008410000 */
[----:B------:R-:W-:Y:S01]  /*3340*/  FMUL.FTZ R148, R75, UR4 ;  /* 0x000000044b947c20 */ /* 0x000fe20008410000 */
[----:B------:R-:W-:Y:S01]  /*3350*/  FSEL R152, R152, RZ, P2 ;  /* 0x000000ff98987208 */ /* 0x000fe20001000000 */
[C---:B------:R-:W-:Y:S01]  /*3360*/  FFMA.FTZ R74, R137.reuse, R87, R62 ;  /* 0x00000057894a7223 */ /* 0x040fe2000001003e */
[----:B------:R-:W-:Y:S01]  /*3370*/  FFMA.FTZ R75, R137, R150, R63 ;  /* 0x00000096894b7223 */ /* 0x000fe2000001003f */
[-CC-:B------:R-:W-:Y:S01]  /*3380*/  FFMA.FTZ R145, R145, R143.reuse, R144.reuse ;  /* 0x0000008f91917223 */ /* 0x180fe20000010090 */
[----:B------:R-:W-:Y:S01]  /*3390*/  LOP3.LUT P3, RZ, R134, 0xff, RZ, 0xc0, !PT ;  /* 0x000000ff86ff7812 */ /* 0x000fe2000786c0ff */
[----:B------:R-:W-:Y:S01]  /*33a0*/  FFMA.FTZ R84, R84, R143, R144 ;  /* 0x0000008f54547223 */ /* 0x000fe20000010090 */
[----:B------:R-:W-:Y:S01]  /*33b0*/  LOP3.LUT P2, RZ, R134, 0xff00, RZ, 0xc0, !PT ;  /* 0x0000ff0086ff7812 */ /* 0x000fe2000784c0ff */
[----:B------:R-:W-:Y:S01]  /*33c0*/  HFMA2 R91, -RZ, RZ, 0, 0 ;  /* 0x00000000ff5b7431 */ /* 0x000fe200000001ff */
[----:B------:R-:W-:Y:S01]  /*33d0*/  MOV R134, RZ ;  /* 0x000000ff00867202 */ /* 0x000fe20000000f00 */
[----:B------:R-:W-:Y:S01]  /*33e0*/  @P6 FMUL.FTZ R91, R76, R85 ;  /* 0x000000554c5b6220 */ /* 0x000fe20000410000 */
[----:B------:R-:W-:Y:S01]  /*33f0*/  @P4 FMUL.FTZ R134, R77, R148 ;  /* 0x000000944d864220 */ /* 0x000fe20000410000 */
[-C--:B------:R-:W-:Y:S01]  /*3400*/  FMUL.FTZ R76, R74, R136.reuse ;  /* 0x000000884a4c7220 */ /* 0x080fe20000410000 */
[----:B------:R-:W-:Y:S01]  /*3410*/  FMUL.FTZ R77, R75, R136 ;  /* 0x000000884b4d7220 */ /* 0x000fe20000410000 */
[----:B------:R-:W-:Y:S01]  /*3420*/  FADD.FTZ R86, R86, -R145 ;  /* 0x8000009156567221 */ /* 0x000fe20000010000 */
[----:B------:R-:W-:Y:S01]  /*3430*/  FADD.FTZ R84, R151, -R84 ;  /* 0x8000005497547221 */ /* 0x000fe20000010000 */
[----:B------:R-:W-:Y:S01]  /*3440*/  FMUL.FTZ R149, R76, UR4 ;  /* 0x000000044c957c20 */ /* 0x000fe20008410000 */
[----:B------:R-:W-:Y:S01]  /*3450*/  FMUL.FTZ R150, R77, UR4 ;  /* 0x000000044d967c20 */ /* 0x000fe20008410000 */
[C---:B------:R-:W-:Y:S01]  /*3460*/  FFMA.FTZ R77, R137.reuse, R86, R57 ;  /* 0x00000056894d7223 */ /* 0x040fe20000010039 */
[----:B------:R-:W-:Y:S01]  /*3470*/  FFMA.FTZ R76, R137, R84, R56 ;  /* 0x00000054894c7223 */ /* 0x000fe20000010038 */
[----:B------:R-:W-:-:S02]  /*3480*/  @P5 HADD2.F32 R90, -RZ, R83.H0_H0 ;  /* 0x20000053ff5a5230 */ /* 0x000fc40000004100 */
[----:B------:R-:W-:Y:S02]  /*3490*/  HFMA2 R145, -RZ, RZ, 0, 0 ;  /* 0x00000000ff917431 */ /* 0x000fe400000001ff */
[----:B------:R-:W-:Y:S02]  /*34a0*/  @P1 HADD2.F32 R135, -RZ, R83.H1_H1 ;  /* 0x30000053ff871230 */ /* 0x000fe40000004100 */
[-C--:B------:R-:W-:Y:S01]  /*34b0*/  FMUL.FTZ R83, R76, R136.reuse ;  /* 0x000000884c537220 */ /* 0x080fe20000410000 */
[----:B------:R-:W-:Y:S01]  /*34c0*/  FMUL.FTZ R84, R77, R136 ;  /* 0x000000884d547220 */ /* 0x000fe20000410000 */
[--C-:B------:R-:W-:Y:S01]  /*34d0*/  @P3 HADD2.F32 R82, -RZ, R80.reuse.H0_H0 ;  /* 0x20000050ff523230 */ /* 0x100fe20000004100 */
[----:B------:R-:W-:Y:S01]  /*34e0*/  MOV R146, RZ ;  /* 0x000000ff00927202 */ /* 0x000fe20000000f00 */
[----:B------:R-:W-:Y:S02]  /*34f0*/  @P2 HADD2.F32 R80, -RZ, R80.H1_H1 ;  /* 0x30000050ff502230 */ /* 0x000fe40000004100 */
[----:B------:R-:W-:Y:S01]  /*3500*/  FMUL.FTZ R87, R83, UR4 ;  /* 0x0000000453577c20 */ /* 0x000fe20008410000 */
[----:B------:R-:W-:Y:S01]  /*3510*/  FMUL.FTZ R147, R84, UR4 ;  /* 0x0000000454937c20 */ /* 0x000fe20008410000 */
[----:B------:R-:W-:Y:S01]  /*3520*/  @P5 FMUL.FTZ R145, R90, R149 ;  /* 0x000000955a915220 */ /* 0x000fe20000410000 */
[----:B------:R-:W-:Y:S01]  /*3530*/  @P1 FMUL.FTZ R146, R135, R150 ;  /* 0x0000009687921220 */ /* 0x000fe20000410000 */
[----:B------:R-:W-:Y:S01]  /*3540*/  HFMA2 R90, -RZ, RZ, 0, 0 ;  /* 0x00000000ff5a7431 */ /* 0x000fe200000001ff */
[----:B------:R-:W-:Y:S01]  /*3550*/  MOV R135, RZ ;  /* 0x000000ff00877202 */ /* 0x000fe20000000f00 */
[----:B------:R-:W-:Y:S01]  /*3560*/  FMUL.FTZ R83, R28, R85 ;  /* 0x000000551c537220 */ /* 0x000fe20000410000 */
        /* <DEDUP_REMOVED lines=16> */
[----:B------:R-:W-:-:S07]  /*3670*/  F2FP.F16.F32.PACK_AB R80, R85, R80 ;  /* 0x000000505550723e */ /* 0x000fce00000000ff */
.L_x_8383:
        /* <DEDUP_REMOVED lines=19> */
[C---:B------:R-:W-:Y:S01]  /*37b0*/  LOP3.LUT P2, RZ, R110.reuse, 0xff0000, RZ, 0xc0, !PT ;  /* 0x00ff00006eff7812 */ /* 0x040fe2000784c0ff */
[C---:B------:R-:W-:Y:S01]  /*37c0*/  FFMA.FTZ R78, R137.reuse, R72, R66 ;  /* 0x00000048894e7223 */ /* 0x040fe20000010042 */
[----:B------:R-:W-:Y:S01]  /*37d0*/  LOP3.LUT P3, RZ, R110, 0xff000000, RZ, 0xc0, !PT ;  /* 0xff0000006eff7812 */ /* 0x000fe2000786c0ff */
[C---:B------:R-:W-:Y:S01]  /*37e0*/  FFMA.FTZ R72, R137.reuse, R103, R68 ;  /* 0x0000006789487223 */ /* 0x040fe20000010044 */
[----:B------:R-:W-:Y:S01]  /*37f0*/  FFMA.FTZ R79, R137, R102, R67 ;  /* 0x00000066894f7223 */ /* 0x000fe20000010043 */
[-C--:B------:R-:W-:Y:S01]  /*3800*/  FMUL.FTZ R74, R78, R136.reuse ;  /* 0x000000884e4a7220 */ /* 0x080fe20000410000 */
[----:B------:R-:W-:Y:S01]  /*3810*/  FFMA.FTZ R97, R97, R143, R144 ;  /* 0x0000008f61617223 */ /* 0x000fe20000010090 */
[-C--:B------:R-:W-:Y:S01]  /*3820*/  FMUL.FTZ R77, R72, R136.reuse ;  /* 0x00000088484d7220 */ /* 0x080fe20000410000 */
[----:B------:R-:W-:Y:S01]  /*3830*/  FMUL.FTZ R76, R79, R136 ;  /* 0x000000884f4c7220 */ /* 0x000fe20000410000 */
[----:B-----5:R-:W-:-:S02]  /*3840*/  @P6 HADD2.F32 R80, -RZ, R86.H0_H0 ;  /* 0x20000056ff506230 */ /* 0x020fc40000004100 */
[----:B------:R-:W-:Y:S01]  /*3850*/  FMUL.FTZ R74, R74, UR4 ;  /* 0x000000044a4a7c20 */ /* 0x000fe20008410000 */
[----:B------:R-:W-:Y:S01]  /*3860*/  FMUL.FTZ R77, R77, UR4 ;  /* 0x000000044d4d7c20 */ /* 0x000fe20008410000 */
[-CC-:B------:R-:W-:Y:S01]  /*3870*/  FFMA.FTZ R73, R93, R143.reuse, R144.reuse ;  /* 0x0000008f5d497223 */ /* 0x180fe20000010090 */
[----:B------:R-:W-:Y:S01]  /*3880*/  FFMA.FTZ R94, R92, R143, R144 ;  /* 0x0000008f5c5e7223 */ /* 0x000fe20000010090 */
[----:B------:R-:W-:Y:S01]  /*3890*/  FMUL.FTZ R76, R76, UR4 ;  /* 0x000000044c4c7c20 */ /* 0x000fe20008410000 */
[----:B------:R-:W-:Y:S01]  /*38a0*/  CS2R R92, SRZ ;  /* 0x00000000005c7805 */ /* 0x000fe2000001ff00 */
[--C-:B------:R-:W-:Y:S02]  /*38b0*/  @P2 HADD2.F32 R75, -RZ, R85.reuse.H0_H0 ;  /* 0x20000055ff4b2230 */ /* 0x100fe40000004100 */
[----:B------:R-:W-:Y:S01]  /*38c0*/  FADD.FTZ R140, R140, -R97 ;  /* 0x800000618c8c7221 */ /* 0x000fe20000010000 */
[----:B------:R-:W-:Y:S01]  /*38d0*/  FMUL.FTZ R81, R34, R74 ;  /* 0x0000004a22517220 */ /* 0x000fe20000410000 */
[----:B------:R-:W-:Y:S01]  /*38e0*/  @P6 FMUL.FTZ R93, R77, R80 ;  /* 0x000000504d5d6220 */ /* 0x000fe20000410000 */
[----:B------:R-:W-:-:S02]  /*38f0*/  @P3 HADD2.F32 R85, -RZ, R85.H1_H1 ;  /* 0x30000055ff553230 */ /* 0x000fc40000004100 */
[----:B------:R-:W-:Y:S01]  /*3900*/  FMUL.FTZ R80, R35, R76 ;  /* 0x0000004c23507220 */ /* 0x000fe20000410000 */
[----:B------:R-:W-:Y:S01]  /*3910*/  FMUL.FTZ R82, R36, R77 ;  /* 0x0000004d24527220 */ /* 0x000fe20000410000 */
[----:B------:R-:W-:Y:S01]  /*3920*/  FADD.FTZ R100, R100, -R73 ;  /* 0x8000004964647221 */ /* 0x000fe20000010000 */
[----:B------:R-:W-:Y:S02]  /*3930*/  HFMA2 R95, -RZ, RZ, 0, 0 ;  /* 0x00000000ff5f7431 */ /* 0x000fe400000001ff */
[----:B------:R-:W-:Y:S01]  /*3940*/  FFMA.FTZ R73, R137, R140, R69 ;  /* 0x0000008c89497223 */ /* 0x000fe20000010045 */
[-CC-:B------:R-:W-:Y:S01]  /*3950*/  FFMA.FTZ R98, R98, R143.reuse, R144.reuse ;  /* 0x0000008f62627223 */ /* 0x180fe20000010090 */
[----:B------:R-:W-:Y:S01]  /*3960*/  FFMA.FTZ R141, R141, R143, R144 ;  /* 0x0000008f8d8d7223 */ /* 0x000fe20000010090 */
[----:B------:R-:W-:Y:S01]  /*3970*/  @P2 FMUL.FTZ R95, R74, R75 ;  /* 0x0000004b4a5f2220 */ /* 0x000fe20000410000 */
[----:B------:R-:W-:Y:S01]  /*3980*/  LOP3.LUT P5, RZ, R111, 0xff00, RZ, 0xc0, !PT ;  /* 0x0000ff006fff7812 */ /* 0x000fe200078ac0ff */
[----:B------:R-:W-:Y:S01]  /*3990*/  @P3 FMUL.FTZ R92, R76, R85 ;  /* 0x000000554c5c3220 */ /* 0x000fe20000410000 */
[----:B------:R-:W-:Y:S01]  /*39a0*/  FSEL R81, R81, RZ, P2 ;  /* 0x000000ff51517208 */ /* 0x000fe20001000000 */
[----:B------:R-:W-:Y:S01]  /*39b0*/  FMUL.FTZ R74, R73, R136 ;  /* 0x00000088494a7220 */ /* 0x000fe20000410000 */
[C---:B------:R-:W-:Y:S01]  /*39c0*/  ISETP.GE.U32.AND P2, PT, R110.reuse, RZ, PT ;  /* 0x000000ff6e00720c */ /* 0x040fe20003f46070 */
[----:B------:R-:W-:Y:S01]  /*39d0*/  FADD.FTZ R139, R139, -R98 ;  /* 0x800000628b8b7221 */ /* 0x000fe20000010000 */
[----:B------:R-:W-:Y:S01]  /*39e0*/  LOP3.LUT P4, RZ, R110, 0xff, RZ, 0xc0, !PT ;  /* 0x000000ff6eff7812 */ /* 0x000fe2000788c0ff */
[----:B------:R-:W-:Y:S01]  /*39f0*/  FADD.FTZ R99, R99, -R94 ;  /* 0x8000005e63637221 */ /* 0x000fe20000010000 */
[----:B------:R-:W-:Y:S01]  /*3a00*/  FSEL R80, R80, RZ, P3 ;  /* 0x000000ff50507208 */ /* 0x000fe20001800000 */
[----:B------:R-:W-:Y:S01]  /*3a10*/  FADD.FTZ R142, R142, -R141 ;  /* 0x8000008d8e8e7221 */ /* 0x000fe20000010000 */
[----:B------:R-:W-:Y:S01]  /*3a20*/  FSEL R82, R82, RZ, P6 ;  /* 0x000000ff52527208 */ /* 0x000fe20003000000 */
[----:B------:R-:W-:Y:S01]  /*3a30*/  FMUL.FTZ R102, R74, UR4 ;  /* 0x000000044a667c20 */ /* 0x000fe20008410000 */
[----:B------:R-:W-:Y:S01]  /*3a40*/  LOP3.LUT P3, RZ, R110, 0xff00, RZ, 0xc0, !PT ;  /* 0x0000ff006eff7812 */ /* 0x000fe2000786c0ff */
[----:B------:R-:W-:Y:S01]  /*3a50*/  FFMA.FTZ R74, R137, R139, R70 ;  /* 0x0000008b894a7223 */ /* 0x000fe20000010046 */
[----:B------:R-:W-:Y:S01]  /*3a60*/  LOP3.LUT P6, RZ, R111, 0xff0000, RZ, 0xc0, !PT ;  /* 0x00ff00006fff7812 */ /* 0x000fe200078cc0ff */
[----:B------:R-:W-:Y:S01]  /*3a70*/  FFMA.FTZ R76, R137, R99, R64 ;  /* 0x00000063894c7223 */ /* 0x000fe20000010040 */
[----:B------:R-:W-:Y:S01]  /*3a80*/  ISETP.GE.U32.AND.EX P2, PT, R111, 0x1000000, PT, P2 ;  /* 0x010000006f00780c */ /* 0x000fe20003f46120 */
[C---:B------:R-:W-:Y:S01]  /*3a90*/  FFMA.FTZ R75, R137.reuse, R142, R71 ;  /* 0x0000008e894b7223 */ /* 0x040fe20000010047 */
[----:B------:R-:W-:Y:S01]  /*3aa0*/  FFMA.FTZ R77, R137, R100, R65 ;  /* 0x00000064894d7223 */ /* 0x000fe20000010041 */
        /* <DEDUP_REMOVED lines=11> */
[----:B------:R-:W-:Y:S01]  /*3b60*/  FMUL.FTZ R136, R136, UR4 ;  /* 0x0000000488887c20 */ /* 0x000fe20008410000 */
[----:B------:R-:W-:-:S02]  /*3b70*/  @P2 HADD2.F32 R101, -RZ, R87.H1_H1 ;  /* 0x30000057ff652230 */ /* 0x000fc40000004100 */
[----:B------:R-:W-:Y:S01]  /*3b80*/  @P5 FMUL.FTZ R94, R102, R86 ;  /* 0x00000056665e5220 */ /* 0x000fe20000410000 */
[----:B------:R-:W-:Y:S01]  /*3b90*/  FMUL.FTZ R100, R100, UR4 ;  /* 0x0000000464647c20 */ /* 0x000fe20008410000 */
[----:B------:R-:W-:Y:S02]  /*3ba0*/  CS2R R86, SRZ ;  /* 0x0000000000567805 */ /* 0x000fe4000001ff00 */
[----:B------:R-:W-:Y:S01]  /*3bb0*/  MOV R99, RZ ;  /* 0x000000ff00637202 */ /* 0x000fe20000000f00 */
        /* <DEDUP_REMOVED lines=20> */
.L_x_8384:
        /* <DEDUP_REMOVED lines=8> */
[C---:B------:R-:W-:Y:S01]  /*3d80*/  FFMA.FTZ R81, R137.reuse, R80, R66 ;  /* 0x0000005089517223 */ /* 0x040fe20000010042 */
[----:B------:R-:W-:Y:S01]  /*3d90*/  FFMA.FTZ R83, R137, R102, R67 ;  /* 0x0000006689537223 */ /* 0x000fe20000010043 */
[----:B------:R-:W-:Y:S01]  /*3da0*/  LOP3.LUT P6, RZ, R111, 0xff, RZ, 0xc0, !PT ;  /* 0x000000ff6fff7812 */ /* 0x000fe200078cc0ff */
[----:B------:R-:W-:Y:S01]  /*3db0*/  FFMA.FTZ R147, R97, R143, R144 ;  /* 0x0000008f61937223 */ /* 0x000fe20000010090 */
[C---:B------:R-:W-:Y:S01]  /*3dc0*/  FMUL.FTZ R80, R136.reuse, R81 ;  /* 0x0000005188507220 */ /* 0x040fe20000410000 */
[----:B------:R-:W-:Y:S01]  /*3dd0*/  FMUL.FTZ R81, R136, R83 ;  /* 0x0000005388517220 */ /* 0x000fe20000410000 */
[----:B------:R-:W-:Y:S01]  /*3de0*/  FFMA.FTZ R103, R137, R103, R68 ;  /* 0x0000006789677223 */ /* 0x000fe20000010044 */
        /* <DEDUP_REMOVED lines=21> */
[----:B------:R-:W-:Y:S01]  /*3f40*/  FSEL R81, R81, RZ, P2 ;  /* 0x000000ff51517208 */ /* 0x000fe20001000000 */
[----:B------:R-:W-:Y:S01]  /*3f50*/  @P6 FMUL.FTZ R93, R98, R85 ;  /* 0x00000055625d6220 */ /* 0x000fe20000410000 */
[----:B------:R-:W-:Y:S01]  /*3f60*/  ISETP.GE.U32.AND P2, PT, R110, RZ, PT ;  /* 0x000000ff6e00720c */ /* 0x000fe20003f46070 */
[----:B------:R-:W-:Y:S01]  /*3f70*/  FFMA.FTZ R141, R141, R143, R144 ;  /* 0x0000008f8d8d7223 */ /* 0x000fe20000010090 */
[----:B------:R-:W-:Y:S01]  /*3f80*/  FSEL R82, R82, RZ, P6 ;  /* 0x000000ff52527208 */ /* 0x000fe20003000000 */
[----:B------:R-:W-:Y:S01]  /*3f90*/  FFMA.FTZ R83, R137, R140, R69 ;  /* 0x0000008c89537223 */ /* 0x000fe20000010045 */
[----:B------:R-:W-:Y:S01]  /*3fa0*/  LOP3.LUT P6, RZ, R111, 0xff0000, RZ, 0xc0, !PT ;  /* 0x00ff00006fff7812 */ /* 0x000fe200078cc0ff */
[----:B------:R-:W-:Y:S01]  /*3fb0*/  FADD.FTZ R100, R100, -R101 ;  /* 0x8000006564647221 */ /* 0x000fe20000010000 */
        /* <DEDUP_REMOVED lines=9> */
[----:B------:R-:W-:Y:S01]  /*4050*/  FFMA.FTZ R137, R137, R142, R71 ;  /* 0x0000008e89897223 */ /* 0x000fe20000010047 */
[----:B------:R-:W-:-:S02]  /*4060*/  @P4 HADD2.F32 R96, -RZ, R84.H0_H0 ;  /* 0x20000054ff604230 */ /* 0x000fc40000004100 */
[----:B------:R-:W-:Y:S01]  /*4070*/  FMUL.FTZ R100, R83, UR4 ;  /* 0x0000000453647c20 */ /* 0x000fe20008410000 */
[----:B------:R-:W-:Y:S02]  /*4080*/  @P3 HADD2.F32 R101, -RZ, R84.H1_H1 ;  /* 0x30000054ff653230 */ /* 0x000fe40000004100 */
[C---:B------:R-:W-:Y:S01]  /*4090*/  FMUL.FTZ R84, R136.reuse, R85 ;  /* 0x0000005588547220 */ /* 0x040fe20000410000 */
[C---:B------:R-:W-:Y:S01]  /*40a0*/  FMUL.FTZ R83, R136.reuse, R99 ;  /* 0x0000006388537220 */ /* 0x040fe20000410000 */
[C---:B------:R-:W-:Y:S01]  /*40b0*/  FMUL.FTZ R85, R136.reuse, R139 ;  /* 0x0000008b88557220 */ /* 0x040fe20000410000 */
[----:B------:R-:W-:Y:S01]  /*40c0*/  FMUL.FTZ R136, R136, R137 ;  /* 0x0000008988887220 */ /* 0x000fe20000410000 */
[----:B------:R-:W-:Y:S02]  /*40d0*/  @P6 HADD2.F32 R98, -RZ, R87.H0_H0 ;  /* 0x20000057ff626230 */ /* 0x000fe40000004100 */
[----:B------:R-:W-:Y:S01]  /*40e0*/  FMUL.FTZ R83, R83, UR4 ;  /* 0x0000000453537c20 */ /* 0x000fe20008410000 */
[----:B------:R-:W-:Y:S01]  /*40f0*/  FMUL.FTZ R85, R85, UR4 ;  /* 0x0000000455557c20 */ /* 0x000fe20008410000 */
[----:B------:R-:W-:-:S02]  /*4100*/  @P5 HADD2.F32 R97, -RZ, R86.H1_H1 ;  /* 0x30000056ff615230 */ /* 0x000fc40000004100 */
[----:B------:R-:W-:Y:S01]  /*4110*/  FMUL.FTZ R84, R84, UR4 ;  /* 0x0000000454547c20 */ /* 0x000fe20008410000 */
[----:B------:R-:W-:Y:S01]  /*4120*/  @P2 HADD2.F32 R103, -RZ, R87.H1_H1 ;  /* 0x30000057ff672230 */ /* 0x000fe20000004100 */
        /* <DEDUP_REMOVED lines=11> */
[----:B------:R-:W-:Y:S01]  /*41e0*/  MOV R94, RZ ;  /* 0x000000ff005e7202 */ /* 0x000fe20000000f00 */
[----:B------:R-:W-:Y:S01]  /*41f0*/  @P5 FMUL.FTZ R94, R97, R100 ;  /* 0x00000064615e5220 */ /* 0x000fe20000410000 */
        /* <DEDUP_REMOVED lines=11> */
.L_x_8385:
[----:B------:R-:W0:Y:S01]  /*42b0*/  @P1 LDC.64 R84, c[0x0][0x478] ;  /* 0x00011e00ff541b82 */ /* 0x000e220000000a00 */
[----:B------:R-:W-:-:S04]  /*42c0*/  IMAD.WIDE.U32 R148, R131, 0x10, R148 ;  /* 0x0000001083947825 */ /* 0x000fc800078e0094 */
[----:B0-----:R-:W-:-:S05]  /*42d0*/  @P1 IMAD.WIDE.U32 R84, R131, 0x20, R84 ;  /* 0x0000002083541825 */ /* 0x001fca00078e0054 */
[----:B------:R0:W-:Y:S04]  /*42e0*/  @P1 STG.E.128 desc[UR6][R84.64], R76 ;  /* 0x0000004c54001986 */ /* 0x0001e8000c101d06 */
[----:B------:R0:W-:Y:S04]  /*42f0*/  @P1 STG.E.128 desc[UR6][R84.64+0x10], R72 ;  /* 0x0000104854001986 */ /* 0x0001e8000c101d06 */
[----:B------:R0:W-:Y:S02]  /*4300*/  STG.E.128 desc[UR6][R148.64], R80 ;  /* 0x0000005094007986 */ /* 0x0001e4000c101d06 */
.L_x_8381:
        /* <DEDUP_REMOVED lines=21> */
.L_x_8374:
        /* <DEDUP_REMOVED lines=48> */
.L_x_8373:
[----:B------:R-:W-:Y:S05]  /*4760*/  BSYNC B0 ;  /* 0x0000000000007941 */ /* 0x000fea0003800000 */
.L_x_8372:
        /* <DEDUP_REMOVED lines=151> */
.L_x_8375:
        /* <DEDUP_REMOVED lines=8> */
.L_x_8388:
[----:B------:R-:W-:Y:S05]  /*5160*/  BSYNC B2 ;  /* 0x0000000000027941 */ /* 0x000fea0003800000 */
.L_x_8387:
        /* <DEDUP_REMOVED lines=8> */
.L_x_8389:
[----:B------:R-:W-:-:S05]  /*51f0*/  FADD.FTZ R81, R143, R80 ;  /* 0x000000508f517221 */ /* 0x000fca0000010000 */
[----:B------:R-:W-:Y:S01]  /*5200*/  MOV R161, R81 ;  /* 0x0000005100a17202 */ /* 0x000fe20000000f00 */
[----:B------:R-:W-:Y:S01]  /*5210*/  HFMA2 R154, -RZ, RZ, 0, 1.1920928955078125e-07 ;  /* 0x00000002ff9a7431 */ /* 0x000fe200000001ff */
[----:B------:R-:W-:-:S07]  /*5220*/  MOV R82, R144 ;  /* 0x0000009000527202 */ /* 0x000fce0000000f00 */
[----:B------:R-:W-:Y:S05]  /*5230*/  WARPSYNC.COLLECTIVE R152, `(.L_x_8390) ;  /* 0x0000000098087348 */ /* 0x000fea0003c00000 */
[----:B------:R0:W1:Y:S02]  /*5240*/  SHFL.BFLY P3, R144, R161, R154, R163 ;  /* 0x0c00009aa1907389 */ /* 0x00006400000600a3 */
[----:B01----:R-:W-:Y:S05]  /*5250*/  ENDCOLLECTIVE ;  /* 0x000000000000791b */ /* 0x003fea0003800000 */
.L_x_8390:
[----:B------:R-:W-:-:S05]  /*5260*/  FADD.FTZ R82, R83, R82 ;  /* 0x0000005253527221 */ /* 0x000fca0000010000 */
[----:B------:R-:W-:Y:S02]  /*5270*/  MOV R161, R82 ;  /* 0x0000005200a17202 */ /* 0x000fe40000000f00 */
[----:B------:R-:W-:-:S07]  /*5280*/  MOV R80, R144 ;  /* 0x0000009000507202 */ /* 0x000fce0000000f00 */
[----:B------:R-:W-:Y:S05]  /*5290*/  WARPSYNC.COLLECTIVE R152, `(.L_x_8391) ;  /* 0x0000000098087348 */ /* 0x000fea0003c00000 */
[----:B------:R0:W1:Y:S02]  /*52a0*/  SHFL.BFLY P3, R144, R161, R154, R163 ;  /* 0x0c00009aa1907389 */ /* 0x00006400000600a3 */
[----:B01----:R-:W-:Y:S05]  /*52b0*/  ENDCOLLECTIVE ;  /* 0x000000000000791b */ /* 0x003fea0003800000 */
.L_x_8391:
[----:B------:R-:W-:-:S05]  /*52c0*/  FADD.FTZ R90, R81, R80 ;  /* 0x00000050515a7221 */ /* 0x000fca0000010000 */
[----:B------:R-:W-:Y:S01]  /*52d0*/  MOV R161, R90 ;  /* 0x0000005a00a17202 */ /* 0x000fe20000000f00 */
[----:B------:R-:W-:Y:S01]  /*52e0*/  HFMA2 R154, -RZ, RZ, 0, 2.384185791015625e-07 ;  /* 0x00000004ff9a7431 */ /* 0x000fe200000001ff */
[----:B------:R-:W-:-:S07]  /*52f0*/  MOV R157, R144 ;  /* 0x00000090009d7202 */ /* 0x000fce0000000f00 */
[----:B------:R-:W-:Y:S05]  /*5300*/  WARPSYNC.COLLECTIVE R152, `(.L_x_8392) ;  /* 0x0000000098087348 */ /* 0x000fea0003c00000 */
[----:B------:R0:W1:Y:S02]  /*5310*/  SHFL.BFLY P3, R144, R161, R154, R163 ;  /* 0x0c00009aa1907389 */ /* 0x00006400000600a3 */
[----:B01----:R-:W-:Y:S05]  /*5320*/  ENDCOLLECTIVE ;  /* 0x000000000000791b */ /* 0x003fea0003800000 */
.L_x_8392:
[----:B------:R-:W-:-:S05]  /*5330*/  FADD.FTZ R157, R82, R157 ;  /* 0x0000009d529d7221 */ /* 0x000fca0000010000 */
[----:B------:R-:W-:Y:S02]  /*5340*/  MOV R161, R157 ;  /* 0x0000009d00a17202 */ /* 0x000fe40000000f00 */
[----:B------:R-:W-:-:S07]  /*5350*/  MOV R159, R144 ;  /* 0x00000090009f7202 */ /* 0x000fce0000000f00 */
[----:B------:R-:W-:Y:S05]  /*5360*/  WARPSYNC.COLLECTIVE R152, `(.L_x_8393) ;  /* 0x0000000098087348 */ /* 0x000fea0003c00000 */
[----:B------:R0:W1:Y:S02]  /*5370*/  SHFL.BFLY P3, R144, R161, R154, R163 ;  /* 0x0c00009aa1907389 */ /* 0x00006400000600a3 */
[----:B01----:R-:W-:Y:S05]  /*5380*/  ENDCOLLECTIVE ;  /* 0x000000000000791b */ /* 0x003fea0003800000 */
.L_x_8393:
[----:B------:R-:W-:-:S05]  /*5390*/  FADD.FTZ R159, R90, R159 ;  /* 0x0000009f5a9f7221 */ /* 0x000fca0000010000 */
[----:B------:R-:W-:Y:S01]  /*53a0*/  MOV R161, R159 ;  /* 0x0000009f00a17202 */ /* 0x000fe20000000f00 */
[----:B------:R-:W-:Y:S01]  /*53b0*/  HFMA2 R154, -RZ, RZ, 0, 4.76837158203125e-07 ;  /* 0x00000008ff9a7431 */ /* 0x000fe200000001ff */
[----:B------:R-:W-:-:S07]  /*53c0*/  MOV R80, R144 ;  /* 0x0000009000507202 */ /* 0x000fce0000000f00 */
[----:B------:R-:W-:Y:S05]  /*53d0*/  WARPSYNC.COLLECTIVE R152, `(.L_x_8394) ;  /* 0x0000000098087348 */ /* 0x000fea0003c00000 */
[----:B------:R0:W1:Y:S02]  /*53e0*/  SHFL.BFLY P3, R144, R161, R154, R163 ;  /* 0x0c00009aa1907389 */ /* 0x00006400000600a3 */
[----:B01----:R-:W-:Y:S05]  /*53f0*/  ENDCOLLECTIVE ;  /* 0x000000000000791b */ /* 0x003fea0003800000 */
.L_x_8394:
[----:B------:R-:W-:-:S05]  /*5400*/  FADD.FTZ R143, R157, R80 ;  /* 0x000000509d8f7221 */ /* 0x000fca0000010000 */
[----:B------:R-:W-:Y:S02]  /*5410*/  MOV R161, R143 ;  /* 0x0000008f00a17202 */ /* 0x000fe40000000f00 */
[----:B------:R-:W-:-:S07]  /*5420*/  MOV R80, R144 ;  /* 0x0000009000507202 */ /* 0x000fce0000000f00 */
[----:B------:R-:W-:Y:S05]  /*5430*/  WARPSYNC.COLLECTIVE R152, `(.L_x_8395) ;  /* 0x0000000098087348 */ /* 0x000fea0003c00000 */
[----:B------:R0:W1:Y:S02]  /*5440*/  SHFL.BFLY P3, R144, R161, R154, R163 ;  /* 0x0c00009aa1907389 */ /* 0x00006400000600a3 */
[----:B01----:R-:W-:Y:S05]  /*5450*/  ENDCOLLECTIVE ;  /* 0x000000000000791b */ /* 0x003fea0003800000 */
.L_x_8395:
[----:B------:R-:W-:-:S05]  /*5460*/  FADD.FTZ R80, R159, R80 ;  /* 0x000000509f507221 */ /* 0x000fca0000010000 */
[----:B------:R-:W-:Y:S01]  /*5470*/  MOV R161, R80 ;  /* 0x0000005000a17202 */ /* 0x000fe20000000f00 */
[----:B------:R-:W-:Y:S02]  /*5480*/  HFMA2 R154, -RZ, RZ, 0, 9.5367431640625e-07 ;  /* 0x00000010ff9a7431 */ /* 0x000fe400000001ff */
[----:B------:R-:W-:-:S07]  /*5490*/  FADD.FTZ R81, R143, R144 ;  /* 0x000000908f517221 */ /* 0x000fce0000010000 */
[----:B------:R-:W-:Y:S05]  /*54a0*/  WARPSYNC.COLLECTIVE R152, `(.L_x_8396) ;  /* 0x0000000098087348 */ /* 0x000fea0003c00000 */
[----:B------:R0:W1:Y:S02]  /*54b0*/  SHFL.BFLY P3, R144, R161, R154, R163 ;  /* 0x0c00009aa1907389 */ /* 0x00006400000600a3 */
[----:B01----:R-:W-:Y:S05]  /*54c0*/  ENDCOLLECTIVE ;  /* 0x000000000000791b */ /* 0x003fea0003800000 */
.L_x_8396:
[----:B------:R-:W-:Y:S02]  /*54d0*/  MOV R161, R81 ;  /* 0x0000005100a17202 */ /* 0x000fe40000000f00 */
[----:B------:R-:W-:-:S07]  /*54e0*/  MOV R83, R144 ;  /* 0x0000009000537202 */ /* 0x000fce0000000f00 */
[----:B------:R-:W-:Y:S05]  /*54f0*/  WARPSYNC.COLLECTIVE R152, `(.L_x_8397) ;  /* 0x0000000098087348 */ /* 0x000fea0003c00000 */
[----:B------:R0:W1:Y:S02]  /*5500*/  SHFL.BFLY P3, R144, R161, R154, R163 ;  /* 0x0c00009aa1907389 */ /* 0x00006400000600a3 */
[----:B01----:R-:W-:Y:S05]  /*5510*/  ENDCOLLECTIVE ;  /* 0x000000000000791b */ /* 0x003fea0003800000 */
.L_x_8397:
[----:B------:R-:W-:Y:S01]  /*5520*/  MOV R82, R144 ;  /* 0x0000009000527202 */ /* 0x000fe20000000f00 */
[----:B------:R-:W-:Y:S06]  /*5530*/  BRA `(.L_x_8398) ;  /* 0xffffffbc00107947 */ /* 0x000fec000383ffff */
.L_x_8399:
        /* <DEDUP_REMOVED lines=12> */
.L_x_11303:


//--------------------- .text._ZN10layer_norm22ln_bwd_finalize_kernelINS_22Kernel_traits_finalizeILj512Ef6__halffS2_fjLb1ELj1024ELj4ENS_18Kernel_traits_baseILj512EfS2_fS2_fjLj1024EEEEELb1ELb0EEEvNS_9BwdParamsE --------------------------
	.section	.text._ZN10layer_norm22ln_bwd_finalize_kernelINS_22Kernel_traits_finalizeILj512Ef6__halffS2_fjLb1ELj1024ELj4ENS_18Kernel_traits_baseILj512EfS2_fS2_fjLj1024EEEEELb1ELb0EEEvNS_9BwdParamsE,"ax",@progbits
	.align	128
        .global         _ZN10layer_norm22ln_bwd_finalize_kernelINS_22Kernel_traits_finalizeILj512Ef6__halffS2_fjLb1ELj1024ELj4ENS_18Kernel_traits_baseILj512EfS2_fS2_fjLj1024EEEEELb1ELb0EEEvNS_9BwdParamsE
        .type           _ZN10layer_norm22ln_bwd_finalize_kernelINS_22Kernel_traits_finalizeILj512Ef6__halffS2_fjLb1ELj1024ELj4ENS_18Kernel_traits_baseILj512EfS2_fS2_fjLj1024EEEEELb1ELb0EEEvNS_9BwdParamsE,@function
        .size           _ZN10layer_norm22ln_bwd_finalize_kernelINS_22Kernel_traits_finalizeILj512Ef6__halffS2_fjLb1ELj1024ELj4ENS_18Kernel_traits_baseILj512EfS2_fS2_fjLj1024EEEEELb1ELb0EEEvNS_9BwdParamsE,(.L_x_11304 - _ZN10layer_norm22ln_bwd_finalize_kernelINS_22Kernel_traits_finalizeILj512Ef6__halffS2_fjLb1ELj1024ELj4ENS_18Kernel_traits_baseILj512EfS2_fS2_fjLj1024EEEEELb1ELb0EEEvNS_9BwdParamsE)
        .other          _ZN10layer_norm22ln_bwd_finalize_kernelINS_22Kernel_traits_finalizeILj512Ef6__halffS2_fjLb1ELj1024ELj4ENS_18Kernel_traits_baseILj512EfS2_fS2_fjLj1024EEEEELb1ELb0EEEvNS_9BwdParamsE,@"STO_CUDA_ENTRY STV_DEFAULT"
_ZN10layer_norm22ln_bwd_finalize_kernelINS_22Kernel_traits_finalizeILj512Ef6__halffS2_fjLb1ELj1024ELj4ENS_18Kernel_traits_baseILj512EfS2_fS2_fjLj1024EEEEELb1ELb0EEEvNS_9BwdParamsE:
.text._ZN10layer_norm22ln_bwd_finalize_kernelINS_22Kernel_traits_finalizeILj512Ef6__halffS2_fjLb1ELj1024ELj4ENS_18Kernel_traits_baseILj512EfS2_fS2_fjLj1024EEEEELb1ELb0EEEvNS_9BwdParamsE:
        /* <DEDUP_REMOVED lines=60> */
.L_x_8404:
        /* <DEDUP_REMOVED lines=87> */
.L_x_8403:
[----:B------:R-:W-:Y:S05]  /*0930*/  BSYNC.RECONVERGENT B1 ;  /* 0x0000000000017941 */ /* 0x000fea0003800200 */
.L_x_8402:
        /* <DEDUP_REMOVED lines=49> */
.L_x_8406:
[----:B------:R-:W-:Y:S05]  /*0c50*/  BSYNC.RECONVERGENT B1 ;  /* 0x0000000000017941 */ /* 0x000fea0003800200 */
.L_x_8405:
        /* <DEDUP_REMOVED lines=29> */
.L_x_8408:
[----:B------:R-:W-:Y:S05]  /*0e30*/  BSYNC.RECONVERGENT B1 ;  /* 0x0000000000017941 */ /* 0x000fea0003800200 */
.L_x_8407:
        /* <DEDUP_REMOVED lines=14> */
.L_x_8401:
[----:B------:R-:W-:Y:S05]  /*0f20*/  BSYNC.RECONVERGENT B0 ;  /* 0x0000000000007941 */ /* 0x000fea0003800200 */
.L_x_8400:
        /* <DEDUP_REMOVED lines=72> */
.L_x_8409:
        /* <DEDUP_REMOVED lines=13> */
.L_x_11304:


//--------------------- .text._ZN10layer_norm13ln_bwd_kernelINS_13Kernel_traitsIf6__halffS2_fjLj512ELj1ELj4ELj1ELj16ENS_18Kernel_traits_baseILj512EfS2_fS2_fjLj128EEEEELb1ELb1ELb1ELb0EEEvNS_9BwdParamsE --------------------------
	.section	.text._ZN10layer_norm13ln_bwd_kernelINS_13Kernel_traitsIf6__halffS2_fjLj512ELj1ELj4ELj1ELj16ENS_18Kernel_traits_baseILj512EfS2_fS2_fjLj128EEEEELb1ELb1ELb1ELb0EEEvNS_9BwdParamsE,"ax",@progbits
	.align	128
        .global         _ZN10layer_norm13ln_bwd_kernelINS_13Kernel_traitsIf6__halffS2_fjLj512ELj1ELj4ELj1ELj16ENS_18Kernel_traits_baseILj512EfS2_fS2_fjLj128EEEEELb1ELb1ELb1ELb0EEEvNS_9BwdParamsE
        .type           _ZN10layer_norm13ln_bwd_kernelINS_13Kernel_traitsIf6__halffS2_fjLj512ELj1ELj4ELj1ELj16ENS_18Kernel_traits_baseILj512EfS2_fS2_fjLj128EEEEELb1ELb1ELb1ELb0EEEvNS_9BwdParamsE,@function
        .size           _ZN10layer_norm13ln_bwd_kernelINS_13Kernel_traitsIf6__halffS2_fjLj512ELj1ELj4ELj1ELj16ENS_18Kernel_traits_baseILj512EfS2_fS2_fjLj128EEEEELb1ELb1ELb1ELb0EEEvNS_9BwdParamsE,(.L_x_11305 - _ZN10layer_norm13ln_bwd_kernelINS_13Kernel_traitsIf6__halffS2_fjLj512ELj1ELj4ELj1ELj16ENS_18Kernel_traits_baseILj512EfS2_fS2_fjLj128EEEEELb1ELb1ELb1ELb0EEEvNS_9BwdParamsE)
        .other          _ZN10layer_norm13ln_bwd_kernelINS_13Kernel_traitsIf6__halffS2_fjLj512ELj1ELj4ELj1ELj16ENS_18Kernel_traits_baseILj512EfS2_fS2_fjLj128EEEEELb1ELb1ELb1ELb0EEEvNS_9BwdParamsE,@"STO_CUDA_ENTRY STV_DEFAULT"
_ZN10layer_norm13ln_bwd_kernelINS_13Kernel_traitsIf6__halffS2_fjLj512ELj1ELj4ELj1ELj16ENS_18Kernel_traits_baseILj512EfS2_fS2_fjLj128EEEEELb1ELb1ELb1ELb0EEEvNS_9BwdParamsE:
.text._ZN10layer_norm13ln_bwd_kernelINS_13Kernel_traitsIf6__halffS2_fjLj512ELj1ELj4ELj1ELj16ENS_18Kernel_traits_baseILj512EfS2_fS2_fjLj128EEEEELb1ELb1ELb1ELb0EEEvNS_9BwdParamsE:
        /* <DEDUP_REMOVED lines=90> */
.L_x_8608:
        /* <DEDUP_REMOVED lines=63> */
[C---:B0-----:R-:W-:Y:S01]  /*0990*/  FADD.FTZ R141, -R171.reuse, R119 ;  /* 0x00000077ab8d7221 */ /* 0x041fe20000010100 */
[C---:B------:R-:W-:Y:S01]  /*09a0*/  FADD.FTZ R3, -R171.reuse, R116 ;  /* 0x00000074ab037221 */ /* 0x040fe20000010100 */
[----:B------:R-:W-:-:S02]  /*09b0*/  FADD.FTZ R137, -R171, R118 ;  /* 0x00000076ab897221 */ /* 0x000fc40000010100 */
[C---:B------:R-:W-:Y:S01]  /*09c0*/  FMUL.FTZ R140, R136.reuse, R141 ;  /* 0x0000008d888c7220 */ /* 0x040fe20000410000 */
[--C-:B----4-:R-:W-:Y:S02]  /*09d0*/  HADD2.F32 R117, -RZ, R120.reuse.H0_H0 ;  /* 0x20000078ff757230 */ /* 0x110fe40000004100 */
[--C-:B------:R-:W-:Y:S02]  /*09e0*/  HADD2.F32 R116, -RZ, R121.reuse.H1_H1 ;  /* 0x30000079ff747230 */ /* 0x100fe40000004100 */
[----:B------:R-:W-:Y:S01]  /*09f0*/  FMUL.FTZ R3, R136, R3 ;  /* 0x0000000388037220 */ /* 0x000fe20000410000 */
[----:B------:R-:W-:Y:S02]  /*0a00*/  HADD2.F32 R120, -RZ, R120.H1_H1 ;  /* 0x30000078ff787230 */ /* 0x000fe40000004100 */
[----:B------:R-:W-:Y:S01]  /*0a10*/  FMUL.FTZ R142, R96, R117 ;  /* 0x00000075608e7220 */ /* 0x000fe20000410000 */
[----:B------:R-:W-:Y:S02]  /*0a20*/  HADD2.F32 R119, -RZ, R121.H0_H0 ;  /* 0x20000079ff777230 */ /* 0x000fe40000004100 */
[C---:B-1----:R-:W-:Y:S01]  /*0a30*/  FMUL.FTZ R138, R136.reuse, R135 ;  /* 0x00000087888a7220 */ /* 0x042fe20000410000 */
[----:B------:R-:W-:Y:S01]  /*0a40*/  FMUL.FTZ R135, R136, R137 ;  /* 0x0000008988877220 */ /* 0x000fe20000410000 */
[----:B------:R-:W-:Y:S01]  /*0a50*/  FADD.FTZ R51, R51, R116 ;  /* 0x0000007433337221 */ /* 0x000fe20000010000 */
[-C--:B------:R-:W-:Y:S01]  /*0a60*/  FFMA.FTZ R67, R140, R116.reuse, R67 ;  /* 0x000000748c437223 */ /* 0x080fe20000010043 */
[----:B------:R-:W-:Y:S01]  /*0a70*/  FMUL.FTZ R141, R99, R116 ;  /* 0x00000074638d7220 */ /* 0x000fe20000410000 */
[----:B------:R-:W-:Y:S01]  /*0a80*/  FADD.FTZ R48, R48, R117 ;  /* 0x0000007530307221 */ /* 0x000fe20000010000 */
[----:B------:R-:W-:Y:S01]  /*0a90*/  FFMA.FTZ R64, R3, R117, R64 ;  /* 0x0000007503407223 */ /* 0x000fe20000010040 */
        /* <DEDUP_REMOVED lines=8> */
[----:B------:R-:W-:-:S02]  /*0b20*/  HADD2.F32 R121, -RZ, R122.H0_H0 ;  /* 0x2000007aff797230 */ /* 0x000fc40000004100 */
[----:B------:R-:W-:Y:S01]  /*0b30*/  FADD.FTZ R139, -R171, R128 ;  /* 0x00000080ab8b7221 */ /* 0x000fe20000010100 */
        /* <DEDUP_REMOVED lines=8> */
[----:B------:R-:W-:-:S02]  /*0bc0*/  HADD2.F32 R147, -RZ, R123.H0_H0 ;  /* 0x2000007bff937230 */ /* 0x000fc40000004100 */
[----:B------:R-:W-:Y:S01]  /*0bd0*/  FADD.FTZ R145, -R171, R130 ;  /* 0x00000082ab917221 */ /* 0x000fe20000010100 */
[C---:B------:R-:W-:Y:S01]  /*0be0*/  FMUL.FTZ R148, R136.reuse, R129 ;  /* 0x0000008188947220 */ /* 0x040fe20000410000 */
[----:B------:R-:W-:Y:S01]  /*0bf0*/  FMUL.FTZ R143, R93, R122 ;  /* 0x0000007a5d8f7220 */ /* 0x000fe20000410000 */
        /* <DEDUP_REMOVED lines=24> */
.L_x_8414:
[----:B------:R-:W-:Y:S05]  /*0d80*/  BSYNC.RECONVERGENT B1 ;  /* 0x0000000000017941 */ /* 0x000fea0003800200 */
.L_x_8413:
        /* <DEDUP_REMOVED lines=21> */
[--C-:B----4-:R-:W-:Y:S02]  /*0ee0*/  HADD2.F32 R117, -RZ, R128.reuse.H0_H0 ;  /* 0x20000080ff757230 */ /* 0x110fe40000004100 */
[----:B------:R-:W-:Y:S01]  /*0ef0*/  FMUL.FTZ R149, R136, R149 ;  /* 0x0000009588957220 */ /* 0x000fe20000410000 */
[----:B------:R-:W-:-:S02]  /*0f00*/  HADD2.F32 R128, -RZ, R128.H1_H1 ;  /* 0x30000080ff807230 */ /* 0x000fc40000004100 */
[----:B-1----:R-:W-:Y:S01]  /*0f10*/  FMUL.FTZ R154, R136, R151 ;  /* 0x00000097889a7220 */ /* 0x002fe20000410000 */
[----:B------:R-:W-:Y:S01]  /*0f20*/  FMUL.FTZ R160, R80, R117 ;  /* 0x0000007550a07220 */ /* 0x000fe20000410000 */
[--C-:B------:R-:W-:Y:S02]  /*0f30*/  HADD2.F32 R119, -RZ, R129.reuse.H0_H0 ;  /* 0x20000081ff777230 */ /* 0x100fe40000004100 */
[C---:B------:R-:W-:Y:S01]  /*0f40*/  FMUL.FTZ R151, R136.reuse, R153 ;  /* 0x0000009988977220 */ /* 0x040fe20000410000 */
[----:B------:R-:W-:Y:S01]  /*0f50*/  FMUL.FTZ R156, R136, R157 ;  /* 0x0000009d889c7220 */ /* 0x000fe20000410000 */
[----:B------:R-:W-:Y:S01]  /*0f60*/  FADD.FTZ R40, R40, R117 ;  /* 0x0000007528287221 */ /* 0x000fe20000010000 */
[----:B------:R-:W-:Y:S01]  /*0f70*/  FFMA.FTZ R56, R149, R117, R56 ;  /* 0x0000007595387223 */ /* 0x000fe20000010038 */
[----:B------:R-:W-:Y:S01]  /*0f80*/  FMUL.FTZ R157, R81, R128 ;  /* 0x00000080519d7220 */ /* 0x000fe20000410000 */
[----:B------:R-:W-:Y:S01]  /*0f90*/  FADD.FTZ R116, R177, R160 ;  /* 0x000000a0b1747221 */ /* 0x000fe20000010000 */
[----:B------:R-:W-:Y:S01]  /*0fa0*/  FFMA.FTZ R117, R149, R160, R172 ;  /* 0x000000a095757223 */ /* 0x000fe200000100ac */
[----:B------:R-:W-:Y:S01]  /*0fb0*/  FADD.FTZ R159, -R171, R120 ;  /* 0x00000078ab9f7221 */ /* 0x000fe20000010100 */
[----:B------:R-:W-:-:S02]  /*0fc0*/  HADD2.F32 R118, -RZ, R129.H1_H1 ;  /* 0x30000081ff767230 */ /* 0x000fc40000004100 */
[----:B------:R-:W-:Y:S01]  /*0fd0*/  FADD.FTZ R42, R42, R119 ;  /* 0x000000772a2a7221 */ /* 0x000fe20000010000 */
[-C--:B------:R-:W-:Y:S01]  /*0fe0*/  FFMA.FTZ R58, R151, R119.reuse, R58 ;  /* 0x00000077973a7223 */ /* 0x080fe2000001003a */
[----:B------:R-:W-:Y:S01]  /*0ff0*/  FMUL.FTZ R162, R82, R119 ;  /* 0x0000007752a27220 */ /* 0x000fe20000410000 */
[----:B------:R-:W-:Y:S01]  /*1000*/  FADD.FTZ R119, R116, R157 ;  /* 0x0000009d74777221 */ /* 0x000fe20000010000 */
[----:B------:R-:W-:Y:S01]  /*1010*/  FFMA.FTZ R116, R154, R157, R117 ;  /* 0x0000009d9a747223 */ /* 0x000fe20000010075 */
[----:B------:R-:W-:Y:S01]  /*1020*/  FADD.FTZ R161, -R171, R121 ;  /* 0x00000079aba17221 */ /* 0x000fe20000010100 */
[----:B------:R-:W-:Y:S01]  /*1030*/  FMUL.FTZ R153, R136, R159 ;  /* 0x0000009f88997220 */ /* 0x000fe20000410000 */
[--C-:B------:R-:W-:Y:S02]  /*1040*/  HADD2.F32 R121, -RZ, R130.reuse.H0_H0 ;  /* 0x20000082ff797230 */ /* 0x100fe40000004100 */
        /* <DEDUP_REMOVED lines=9> */
[C---:B------:R-:W-:Y:S01]  /*10e0*/  FADD.FTZ R163, -R171.reuse, R122 ;  /* 0x0000007aaba37221 */ /* 0x040fe20000010100 */
[----:B------:R-:W-:Y:S01]  /*10f0*/  FADD.FTZ R171, -R171, R123 ;  /* 0x0000007babab7221 */ /* 0x000fe20000010100 */
[--C-:B------:R-:W-:Y:S02]  /*1100*/  HADD2.F32 R123, -RZ, R131.reuse.H0_H0 ;  /* 0x20000083ff7b7230 */ /* 0x100fe40000004100 */
[----:B------:R-:W-:Y:S01]  /*1110*/  FMUL.FTZ R158, R136, R161 ;  /* 0x000000a1889e7220 */ /* 0x000fe20000410000 */
        /* <DEDUP_REMOVED lines=25> */
.L_x_8412:
        /* <DEDUP_REMOVED lines=26> */
.L_x_8418:
[----:B------:R-:W-:Y:S05]  /*1450*/  BSYNC.RECONVERGENT B1 ;  /* 0x0000000000017941 */ /* 0x000fea0003800200 */
.L_x_8417:
[----:B------:R-:W-:Y:S01]  /*1460*/  HFMA2 R177, -RZ, RZ, 0, 0 ;  /* 0x00000000ffb17431 */ /* 0x000fe200000001ff */
[----:B------:R-:W-:Y:S01]  /*1470*/  MOV R172, RZ ;  /* 0x000000ff00ac7202 */ /* 0x000fe20000000f00 */
[----:B------:R-:W-:Y:S06]  /*1480*/  @!P3 BRA `(.L_x_8415) ;  /* 0x000000000060b947 */ /* 0x000fec0003800000 */
[----:B------:R-:W0:Y:S02]  /*1490*/  LDC.64 R124, c[0x0][0x3b0] ;  /* 0x0000ec00ff7c7b82 */ /* 0x000e240000000a00 */
[----:B0-----:R-:W-:-:S06]  /*14a0*/  IMAD.WIDE.U32 R124, R171, 0x8, R124 ;  /* 0x00000008ab7c7825 */ /* 0x001fcc00078e007c */
[----:B------:R-:W5:Y:S01]  /*14b0*/  LDG.E.64 R124, desc[UR6][R124.64] ;  /* 0x000000067c7c7981 */ /* 0x000f62000c1e1b00 */
[----:B------:R-:W-:Y:S05]  /*14c0*/  BRA `(.L_x_8415) ;  /* 0x0000000000507947 */ /* 0x000fea0003800000 */
.L_x_8416:
        /* <DEDUP_REMOVED lines=20> */
.L_x_8415:
[----:B------:R-:W-:Y:S05]  /*1610*/  BSYNC.RECONVERGENT B0 ;  /* 0x0000000000007941 */ /* 0x000fea0003800200 */
.L_x_8411:
        /* <DEDUP_REMOVED lines=20> */
.L_x_8626:
        /* <DEDUP_REMOVED lines=19> */
.L_x_8423:
[----:B------:R-:W-:Y:S05]  /*1890*/  BSYNC.RECONVERGENT B1 ;  /* 0x0000000000017941 */ /* 0x000fea0003800200 */
.L_x_8422:
        /* <DEDUP_REMOVED lines=33> */
.L_x_8430:
[----:B------:R-:W-:Y:S05]  /*1ab0*/  BSYNC.RECONVERGENT B3 ;  /* 0x0000000000037941 */ /* 0x000fea0003800200 */
.L_x_8429:
[----:B------:R-:W-:Y:S01]  /*1ac0*/  F2FP.F16.F32.PACK_AB R121, RZ, R121 ;  /* 0x00000079ff79723e */ /* 0x000fe200000000ff */
[----:B------:R-:W-:-:S03]  /*1ad0*/  FADD.FTZ R32, R32, R119 ;  /* 0x0000007720207221 */ /* 0x000fc60000010000 */
[----:B------:R-:W-:-:S07]  /*1ae0*/  PRMT R104, R121, 0x7610, R104 ;  /* 0x0000761079687816 */ /* 0x000fce0000000068 */
.L_x_8428:
[----:B------:R-:W-:Y:S05]  /*1af0*/  BSYNC.RECONVERGENT B2 ;  /* 0x0000000000027941 */ /* 0x000fea0003800200 */
.L_x_8427:
        /* <DEDUP_REMOVED lines=24> */
.L_x_8434:
[----:B------:R-:W-:Y:S05]  /*1c80*/  BSYNC.RECONVERGENT B3 ;  /* 0x0000000000037941 */ /* 0x000fea0003800200 */
.L_x_8433:
[----:B------:R-:W-:Y:S01]  /*1c90*/  F2FP.F16.F32.PACK_AB R121, RZ, R121 ;  /* 0x00000079ff79723e */ /* 0x000fe200000000ff */
[----:B------:R-:W-:-:S03]  /*1ca0*/  FADD.FTZ R33, R33, R120 ;  /* 0x0000007821217221 */ /* 0x000fc60000010000 */
[----:B------:R-:W-:-:S07]  /*1cb0*/  PRMT R104, R104, 0x5410, R121 ;  /* 0x0000541068687816 */ /* 0x000fce0000000079 */
.L_x_8432:
[----:B------:R-:W-:Y:S05]  /*1cc0*/  BSYNC.RECONVERGENT B2 ;  /* 0x0000000000027941 */ /* 0x000fea0003800200 */
.L_x_8431:
        /* <DEDUP_REMOVED lines=24> */
.L_x_8438:
[----:B------:R-:W-:Y:S05]  /*1e50*/  BSYNC.RECONVERGENT B3 ;  /* 0x0000000000037941 */ /* 0x000fea0003800200 */
.L_x_8437:
[----:B------:R-:W-:Y:S01]  /*1e60*/  F2FP.F16.F32.PACK_AB R121, RZ, R121 ;  /* 0x00000079ff79723e */ /* 0x000fe200000000ff */
[----:B------:R-:W-:-:S03]  /*1e70*/  FADD.FTZ R34, R34, R119 ;  /* 0x0000007722227221 */ /* 0x000fc60000010000 */
[----:B------:R-:W-:-:S07]  /*1e80*/  PRMT R105, R121, 0x7610, R105 ;  /* 0x0000761079697816 */ /* 0x000fce0000000069 */
.L_x_8436:
[----:B------:R-:W-:Y:S05]  /*1e90*/  BSYNC.RECONVERGENT B2 ;  /* 0x0000000000027941 */ /* 0x000fea0003800200 */
.L_x_8435:
        /* <DEDUP_REMOVED lines=24> */
.L_x_8442:
[----:B------:R-:W-:Y:S05]  /*2020*/  BSYNC.RECONVERGENT B3 ;  /* 0x0000000000037941 */ /* 0x000fea0003800200 */
.L_x_8441:
[----:B------:R-:W-:Y:S01]  /*2030*/  F2FP.F16.F32.PACK_AB R121, RZ, R121 ;  /* 0x00000079ff79723e */ /* 0x000fe200000000ff */
[----:B------:R-:W-:-:S03]  /*2040*/  FADD.FTZ R35, R35, R120 ;  /* 0x0000007823237221 */ /* 0x000fc60000010000 */
[----:B------:R-:W-:-:S07]  /*2050*/  PRMT R105, R105, 0x5410, R121 ;  /* 0x0000541069697816 */ /* 0x000fce0000000079 */
.L_x_8440:
[----:B------:R-:W-:Y:S05]  /*2060*/  BSYNC.RECONVERGENT B2 ;  /* 0x0000000000027941 */ /* 0x000fea0003800200 */
.L_x_8439:
        /* <DEDUP_REMOVED lines=24> */
.L_x_8446:
[----:B------:R-:W-:Y:S05]  /*21f0*/  BSYNC.RECONVERGENT B3 ;  /* 0x0000000000037941 */ /* 0x000fea0003800200 */
.L_x_8445:
[----:B------:R-:W-:Y:S01]  /*2200*/  F2FP.F16.F32.PACK_AB R121, RZ, R121 ;  /* 0x00000079ff79723e */ /* 0x000fe200000000ff */
[----:B------:R-:W-:-:S03]  /*2210*/  FADD.FTZ R28, R28, R119 ;  /* 0x000000771c1c7221 */ /* 0x000fc60000010000 */
[----:B------:R-:W-:-:S07]  /*2220*/  PRMT R106, R121, 0x7610, R106 ;  /* 0x00007610796a7816 */ /* 0x000fce000000006a */
.L_x_8444:
[----:B------:R-:W-:Y:S05]  /*2230*/  BSYNC.RECONVERGENT B2 ;  /* 0x0000000000027941 */ /* 0x000fea0003800200 */
.L_x_8443:
        /* <DEDUP_REMOVED lines=24> */
.L_x_8450:
[----:B------:R-:W-:Y:S05]  /*23c0*/  BSYNC.RECONVERGENT B3 ;  /* 0x0000000000037941 */ /* 0x000fea0003800200 */
.L_x_8449:
[----:B------:R-:W-:Y:S01]  /*23d0*/  F2FP.F16.F32.PACK_AB R121, RZ, R121 ;  /* 0x00000079ff79723e */ /* 0x000fe200000000ff */
[----:B------:R-:W-:-:S03]  /*23e0*/  FADD.FTZ R29, R29, R120 ;  /* 0x000000781d1d7221 */ /* 0x000fc60000010000 */
[----:B------:R-:W-:-:S07]  /*23f0*/  PRMT R106, R106, 0x5410, R121 ;  /* 0x000054106a6a7816 */ /* 0x000fce0000000079 */
.L_x_8448:
[----:B------:R-:W-:Y:S05]  /*2400*/  BSYNC.RECONVERGENT B2 ;  /* 0x0000000000027941 */ /* 0x000fea0003800200 */
.L_x_8447:
        /* <DEDUP_REMOVED lines=24> */
.L_x_8454:
[----:B------:R-:W-:Y:S05]  /*2590*/  BSYNC.RECONVERGENT B3 ;  /* 0x0000000000037941 */ /* 0x000fea0003800200 */
.L_x_8453:
[----:B------:R-:W-:Y:S01]  /*25a0*/  F2FP.F16.F32.PACK_AB R121, RZ, R121 ;  /* 0x00000079ff79723e */ /* 0x000fe200000000ff */
[----:B------:R-:W-:-:S03]  /*25b0*/  FADD.FTZ R30, R30, R119 ;  /* 0x000000771e1e7221 */ /* 0x000fc60000010000 */
[----:B------:R-:W-:-:S07]  /*25c0*/  PRMT R107, R121, 0x7610, R107 ;  /* 0x00007610796b7816 */ /* 0x000fce000000006b */
.L_x_8452:
[----:B------:R-:W-:Y:S05]  /*25d0*/  BSYNC.RECONVERGENT B2 ;  /* 0x0000000000027941 */ /* 0x000fea0003800200 */
.L_x_8451:
        /* <DEDUP_REMOVED lines=14> */
[----:B------:R-:W-:Y:S01]  /*26c0*/  F2FP.F16.F32.PACK_AB R121, RZ, R119 ;  /* 0x00000077ff79723e */ /* 0x000fe200000000ff */
        /* <DEDUP_REMOVED lines=10> */
.L_x_8457:
[----:B------:R-:W-:Y:S05]  /*2770*/  BSYNC.RECONVERGENT B2 ;  /* 0x0000000000027941 */ /* 0x000fea0003800200 */
.L_x_8456:
[----:B------:R-:W-:Y:S01]  /*2780*/  FADD.FTZ R31, R31, R120 ;  /* 0x000000781f1f7221 */ /* 0x000fe20000010000 */
[----:B------:R-:W-:Y:S01]  /*2790*/  PRMT R107, R107, 0x5410, R121 ;  /* 0x000054106b6b7816 */ /* 0x000fe20000000079 */
[----:B------:R-:W-:Y:S06]  /*27a0*/  BRA `(.L_x_8455) ;  /* 0x00000020008c7947 */ /* 0x000fec0003800000 */
.L_x_8426:
        /* <DEDUP_REMOVED lines=24> */
.L_x_8461:
[----:B------:R-:W-:Y:S05]  /*2930*/  BSYNC.RECONVERGENT B3 ;  /* 0x0000000000037941 */ /* 0x000fea0003800200 */
.L_x_8460:
[----:B------:R-:W-:Y:S01]  /*2940*/  F2FP.F16.F32.PACK_AB R110, RZ, R110 ;  /* 0x0000006eff6e723e */ /* 0x000fe200000000ff */
[----:B------:R-:W-:-:S03]  /*2950*/  FADD.FTZ R32, R32, R109 ;  /* 0x0000006d20207221 */ /* 0x000fc60000010000 */
[----:B------:R-:W-:-:S07]  /*2960*/  PRMT R104, R110, 0x7610, R104 ;  /* 0x000076106e687816 */ /* 0x000fce0000000068 */
.L_x_8459:
[----:B------:R-:W-:Y:S05]  /*2970*/  BSYNC.RECONVERGENT B2 ;  /* 0x0000000000027941 */ /* 0x000fea0003800200 */
.L_x_8458:
        /* <DEDUP_REMOVED lines=24> */
.L_x_8465:
[----:B------:R-:W-:Y:S05]  /*2b00*/  BSYNC.RECONVERGENT B3 ;  /* 0x0000000000037941 */ /* 0x000fea0003800200 */
.L_x_8464:
[----:B------:R-:W-:Y:S01]  /*2b10*/  F2FP.F16.F32.PACK_AB R110, RZ, R110 ;  /* 0x0000006eff6e723e */ /* 0x000fe200000000ff */
[----:B------:R-:W-:-:S03]  /*2b20*/  FADD.FTZ R33, R33, R108 ;  /* 0x0000006c21217221 */ /* 0x000fc60000010000 */
[----:B------:R-:W-:-:S07]  /*2b30*/  PRMT R104, R104, 0x5410, R110 ;  /* 0x0000541068687816 */ /* 0x000fce000000006e */
.L_x_8463:
[----:B------:R-:W-:Y:S05]  /*2b40*/  BSYNC.RECONVERGENT B2 ;  /* 0x0000000000027941 */ /* 0x000fea0003800200 */
.L_x_8462:
        /* <DEDUP_REMOVED lines=24> */
.L_x_8469:
[----:B------:R-:W-:Y:S05]  /*2cd0*/  BSYNC.RECONVERGENT B3 ;  /* 0x0000000000037941 */ /* 0x000fea0003800200 */
.L_x_8468:
[----:B------:R-:W-:Y:S01]  /*2ce0*/  F2FP.F16.F32.PACK_AB R110, RZ, R110 ;  /* 0x0000006eff6e723e */ /* 0x000fe200000000ff */
[----:B------:R-:W-:-:S03]  /*2cf0*/  FADD.FTZ R34, R34, R109 ;  /* 0x0000006d22227221 */ /* 0x000fc60000010000 */
[----:B------:R-:W-:-:S07]  /*2d00*/  PRMT R105, R110, 0x7610, R105 ;  /* 0x000076106e697816 */ /* 0x000fce0000000069 */
.L_x_8467:
[----:B------:R-:W-:Y:S05]  /*2d10*/  BSYNC.RECONVERGENT B2 ;  /* 0x0000000000027941 */ /* 0x000fea0003800200 */
.L_x_8466:
        /* <DEDUP_REMOVED lines=24> */
.L_x_8473:
[----:B------:R-:W-:Y:S05]  /*2ea0*/  BSYNC.RECONVERGENT B3 ;  /* 0x0000000000037941 */ /* 0x000fea0003800200 */
.L_x_8472:
[----:B------:R-:W-:Y:S01]  /*2eb0*/  F2FP.F16.F32.PACK_AB R110, RZ, R110 ;  /* 0x0000006eff6e723e */ /* 0x000fe200000000ff */
[----:B------:R-:W-:-:S03]  /*2ec0*/  FADD.FTZ R35, R35, R108 ;  /* 0x0000006c23237221 */ /* 0x000fc60000010000 */
[----:B------:R-:W-:-:S07]  /*2ed0*/  PRMT R105, R105, 0x5410, R110 ;  /* 0x0000541069697816 */ /* 0x000fce000000006e */
.L_x_8471:
[----:B------:R-:W-:Y:S05]  /*2ee0*/  BSYNC.RECONVERGENT B2 ;  /* 0x0000000000027941 */ /* 0x000fea0003800200 */
.L_x_8470:
        /* <DEDUP_REMOVED lines=24> */
.L_x_8477:
[----:B------:R-:W-:Y:S05]  /*3070*/  BSYNC.RECONVERGENT B3 ;  /* 0x0000000000037941 */ /* 0x000fea0003800200 */
.L_x_8476:
[----:B------:R-:W-:Y:S01]  /*3080*/  F2FP.F16.F32.PACK_AB R110, RZ, R110 ;  /* 0x0000006eff6e723e */ /* 0x000fe200000000ff */
[----:B------:R-:W-:-:S03]  /*3090*/  FADD.FTZ R28, R28, R109 ;  /* 0x0000006d1c1c7221 */ /* 0x000fc60000010000 */
[----:B------:R-:W-:-:S07]  /*30a0*/  PRMT R106, R110, 0x7610, R106 ;  /* 0x000076106e6a7816 */ /* 0x000fce000000006a */
.L_x_8475:
[----:B------:R-:W-:Y:S05]  /*30b0*/  BSYNC.RECONVERGENT B2 ;  /* 0x0000000000027941 */ /* 0x000fea0003800200 */
.L_x_8474:
        /* <DEDUP_REMOVED lines=24> */
.L_x_8481:
[----:B------:R-:W-:Y:S05]  /*3240*/  BSYNC.RECONVERGENT B3 ;  /* 0x0000000000037941 */ /* 0x000fea0003800200 */
.L_x_8480:
[----:B------:R-:W-:Y:S01]  /*3250*/  F2FP.F16.F32.PACK_AB R110, RZ, R110 ;  /* 0x0000006eff6e723e */ /* 0x000fe200000000ff */
[----:B------:R-:W-:-:S03]  /*3260*/  FADD.FTZ R29, R29, R108 ;  /* 0x0000006c1d1d7221 */ /* 0x000fc60000010000 */
[----:B------:R-:W-:-:S07]  /*3270*/  PRMT R106, R106, 0x5410, R110 ;  /* 0x000054106a6a7816 */ /* 0x000fce000000006e */
.L_x_8479:
[----:B------:R-:W-:Y:S05]  /*3280*/  BSYNC.RECONVERGENT B2 ;  /* 0x0000000000027941 */ /* 0x000fea0003800200 */
.L_x_8478:
        /* <DEDUP_REMOVED lines=24> */
.L_x_8485:
[----:B------:R-:W-:Y:S05]  /*3410*/  BSYNC.RECONVERGENT B3 ;  /* 0x0000000000037941 */ /* 0x000fea0003800200 */
.L_x_8484:
[----:B------:R-:W-:Y:S01]  /*3420*/  F2FP.F16.F32.PACK_AB R110, RZ, R110 ;  /* 0x0000006eff6e723e */ /* 0x000fe200000000ff */
[----:B------:R-:W-:-:S03]  /*3430*/  FADD.FTZ R30, R30, R109 ;  /* 0x0000006d1e1e7221 */ /* 0x000fc60000010000 */
[----:B------:R-:W-:-:S07]  /*3440*/  PRMT R107, R110, 0x7610, R107 ;  /* 0x000076106e6b7816 */ /* 0x000fce000000006b */
.L_x_8483:
[----:B------:R-:W-:Y:S05]  /*3450*/  BSYNC.RECONVERGENT B2 ;  /* 0x0000000000027941 */ /* 0x000fea0003800200 */
.L_x_8482:
        /* <DEDUP_REMOVED lines=47> */
.L_x_8425:
        /* <DEDUP_REMOVED lines=14> */
[----:B------:R-:W-:Y:S02]  /*3830*/  @P0 HADD2.F32 R128, -RZ, R100.H0_H0 ;  /* 0x20000064ff800230 */ /* 0x000fe40000004100 */
[----:B------:R-:W-:Y:S02]  /*3840*/  HFMA2 R119, -RZ, RZ, 0, 0 ;  /* 0x00000000ff777431 */ /* 0x000fe400000001ff */
[-C--:B------:R-:W-:Y:S01]  /*3850*/  FMUL.FTZ R120, R88, R121.reuse ;  /* 0x0000007958787220 */ /* 0x080fe20000410000 */
[----:B------:R-:W-:-:S04]  /*3860*/  @P0 FMUL.FTZ R119, R128, R121 ;  /* 0x0000007980770220 */ /* 0x000fc80000410000 */
[----:B------:R-:W-:Y:S01]  /*3870*/  FSEL R120, R120, RZ, P0 ;  /* 0x000000ff78787208 */ /* 0x000fe20000000000 */
[----:B------:R-:W-:-:S03]  /*3880*/  FADD.FTZ R32, R32, R119 ;  /* 0x0000007720207221 */ /* 0x000fc60000010000 */
[----:B------:R-:W-:-:S04]  /*3890*/  F2FP.F16.F32.PACK_AB R120, RZ, R120 ;  /* 0x00000078ff78723e */ /* 0x000fc800000000ff */
[----:B------:R-:W-:-:S07]  /*38a0*/  PRMT R104, R120, 0x7610, R104 ;  /* 0x0000761078687816 */ /* 0x000fce0000000068 */
.L_x_8488:
[----:B------:R-:W-:Y:S05]  /*38b0*/  BSYNC.RECONVERGENT B2 ;  /* 0x0000000000027941 */ /* 0x000fea0003800200 */
.L_x_8487:
[----:B------:R-:W-:Y:S04]  /*38c0*/  BSSY.RECONVERGENT B2, `(.L_x_8489) ;  /* 0x0000011000027945 */ /* 0x000fe80003800200 */
[----:B------:R-:W-:Y:S05]  /*38d0*/  @!P2 BRA `(.L_x_8490) ;  /* 0x00000000003ca947 */ /* 0x000fea0003800000 */
[----:B------:R-:W-:Y:S01]  /*38e0*/  @P1 FFMA.FTZ R120, R138, R118, R117 ;  /* 0x000000768a781223 */ /* 0x000fe20000010075 */
[----:B-----5:R-:W-:Y:S02]  /*38f0*/  MOV R119, R17 ;  /* 0x0000001100777202 */ /* 0x020fe40000000f00 */
[----:B------:R-:W-:Y:S01]  /*3900*/  LOP3.LUT P0, RZ, R126, 0xff00, RZ, 0xc0, !PT ;  /* 0x0000ff007eff7812 */ /* 0x000fe2000780c0ff */
[----:B------:R-:W-:-:S04]  /*3910*/  @P1 FADD.FTZ R120, R137, -R120 ;  /* 0x8000007889781221 */ /* 0x000fc80000010000 */
[----:B------:R-:W-:Y:S01]  /*3920*/  @P1 FFMA.FTZ R119, R136, R120, R17 ;  /* 0x0000007888771223 */ /* 0x000fe20000010011 */
[----:B------:R-:W-:-:S03]  /*3930*/  HFMA2 R120, -RZ, RZ, 0, 0 ;  /* 0x00000000ff787431 */ /* 0x000fc600000001ff */
[----:B------:R-:W-:-:S04]  /*3940*/  FMUL.FTZ R119, R119, UR13 ;  /* 0x0000000d77777c20 */ /* 0x000fc80008410000 */
[----:B------:R-:W-:Y:S01]  /*3950*/  FMUL.FTZ R128, R119, UR12 ;  /* 0x0000000c77807c20 */ /* 0x000fe20008410000 */
[----:B------:R-:W-:-:S03]  /*3960*/  @P0 HADD2.F32 R121, -RZ, R100.H1_H1 ;  /* 0x30000064ff790230 */ /* 0x000fc60000004100 */
[-C--:B------:R-:W-:Y:S02]  /*3970*/  FMUL.FTZ R119, R89, R128.reuse ;  /* 0x0000008059777220 */ /* 0x080fe40000410000 */
[----:B------:R-:W-:-:S03]  /*3980*/  @P0 FMUL.FTZ R120, R121, R128 ;  /* 0x0000008079780220 */ /* 0x000fc60000410000 */
[----:B------:R-:W-:Y:S01]  /*3990*/  FSEL R119, R119, RZ, P0 ;  /* 0x000000ff77777208 */ /* 0x000fe20000000000 */
[----:B------:R-:W-:-:S03]  /*39a0*/  FADD.FTZ R33, R33, R120 ;  /* 0x0000007821217221 */ /* 0x000fc60000010000 */
[----:B------:R-:W-:-:S04]  /*39b0*/  F2FP.F16.F32.PACK_AB R119, RZ, R119 ;  /* 0x00000077ff77723e */ /* 0x000fc800000000ff */
[----:B------:R-:W-:-:S07]  /*39c0*/  PRMT R104, R104, 0x5410, R119 ;  /* 0x0000541068687816 */ /* 0x000fce0000000077 */
.L_x_8490:
[----:B------:R-:W-:Y:S05]  /*39d0*/  BSYNC.RECONVERGENT B2 ;  /* 0x0000000000027941 */ /* 0x000fea0003800200 */
.L_x_8489:
        /* <DEDUP_REMOVED lines=17> */
.L_x_8492:
[----:B------:R-:W-:Y:S05]  /*3af0*/  BSYNC.RECONVERGENT B2 ;  /* 0x0000000000027941 */ /* 0x000fea0003800200 */
.L_x_8491:
        /* <DEDUP_REMOVED lines=17> */
.L_x_8494:
[----:B------:R-:W-:Y:S05]  /*3c10*/  BSYNC.RECONVERGENT B2 ;  /* 0x0000000000027941 */ /* 0x000fea0003800200 */
.L_x_8493:
        /* <DEDUP_REMOVED lines=17> */
.L_x_8496:
[----:B------:R-:W-:Y:S05]  /*3d30*/  BSYNC.RECONVERGENT B2 ;  /* 0x0000000000027941 */ /* 0x000fea0003800200 */
.L_x_8495:
        /* <DEDUP_REMOVED lines=17> */
.L_x_8498:
[----:B------:R-:W-:Y:S05]  /*3e50*/  BSYNC.RECONVERGENT B2 ;  /* 0x0000000000027941 */ /* 0x000fea0003800200 */
.L_x_8497:
        /* <DEDUP_REMOVED lines=17> */
.L_x_8500:
[----:B------:R-:W-:Y:S05]  /*3f70*/  BSYNC.RECONVERGENT B2 ;  /* 0x0000000000027941 */ /* 0x000fea0003800200 */
.L_x_8499:
[----:B------:R-:W-:Y:S05]  /*3f80*/  @!P2 BRA `(.L_x_8455) ;  /* 0x000000080094a947 */ /* 0x000fea0003800000 */
[----:B------:R-:W-:Y:S01]  /*3f90*/  @P1 FFMA.FTZ R120, R152, R118, R117 ;  /* 0x0000007698781223 */ /* 0x000fe20000010075 */
[----:B-----5:R-:W-:Y:S02]  /*3fa0*/  MOV R119, R15 ;  /* 0x0000000f00777202 */ /* 0x020fe40000000f00 */
[----:B------:R-:W-:Y:S01]  /*3fb0*/  ISETP.GE.U32.AND P0, PT, R126, RZ, PT ;  /* 0x000000ff7e00720c */ /* 0x000fe20003f06070 */
[----:B------:R-:W-:-:S03]  /*3fc0*/  @P1 FADD.FTZ R120, R147, -R120 ;  /* 0x8000007893781221 */ /* 0x000fc60000010000 */
[----:B------:R-:W-:Y:S01]  /*3fd0*/  ISETP.GE.U32.AND.EX P0, PT, R127, 0x1000000, PT, P0 ;  /* 0x010000007f00780c */ /* 0x000fe20003f06100 */
[----:B------:R-:W-:Y:S01]  /*3fe0*/  @P1 FFMA.FTZ R119, R136, R120, R15 ;  /* 0x0000007888771223 */ /* 0x000fe2000001000f */
[----:B------:R-:W-:-:S03]  /*3ff0*/  HFMA2 R120, -RZ, RZ, 0, 0 ;  /* 0x00000000ff787431 */ /* 0x000fc600000001ff */
[----:B------:R-:W-:-:S04]  /*4000*/  FMUL.FTZ R119, R119, UR13 ;  /* 0x0000000d77777c20 */ /* 0x000fc80008410000 */
[----:B------:R-:W-:-:S04]  /*4010*/  FMUL.FTZ R128, R119, UR12 ;  /* 0x0000000c77807c20 */ /* 0x000fc80008410000 */
[----:B------:R-:W-:Y:S01]  /*4020*/  FMUL.FTZ R119, R87, R128 ;  /* 0x0000008057777220 */ /* 0x000fe20000410000 */
[----:B------:R-:W-:-:S04]  /*4030*/  @P0 HADD2.F32 R121, -RZ, R103.H1_H1 ;  /* 0x30000067ff790230 */ /* 0x000fc80000004100 */
[----:B------:R-:W-:Y:S01]  /*4040*/  FSEL R119, R119, RZ, P0 ;  /* 0x000000ff77777208 */ /* 0x000fe20000000000 */
[----:B------:R-:W-:-:S03]  /*4050*/  @P0 FMUL.FTZ R120, R121, R128 ;  /* 0x0000008079780220 */ /* 0x000fc60000410000 */
[----:B------:R-:W-:Y:S01]  /*4060*/  F2FP.F16.F32.PACK_AB R119, RZ, R119 ;  /* 0x00000077ff77723e */ /* 0x000fe200000000ff */
[----:B------:R-:W-:-:S03]  /*4070*/  FADD.FTZ R31, R31, R120 ;  /* 0x000000781f1f7221 */ /* 0x000fc60000010000 */
[----:B------:R-:W-:Y:S01]  /*4080*/  PRMT R107, R107, 0x5410, R119 ;  /* 0x000054106b6b7816 */ /* 0x000fe20000000077 */
[----:B------:R-:W-:Y:S06]  /*4090*/  BRA `(.L_x_8455) ;  /* 0x0000000800507947 */ /* 0x000fec0003800000 */
.L_x_8486:
        /* <DEDUP_REMOVED lines=39> */
[----:B------:R-:W-:Y:S01]  /*4310*/  @P0 HADD2.F32 R112, -RZ, R100.H0_H0 ;  /* 0x20000064ff700230 */ /* 0x000fe20000004100 */
[----:B------:R-:W-:-:S04]  /*4320*/  FSEL R110, R110, RZ, P0 ;  /* 0x000000ff6e6e7208 */ /* 0x000fc80000000000 */
[----:B------:R-:W-:Y:S01]  /*4330*/  @P0 FMUL.FTZ R109, R112, R111 ;  /* 0x0000006f706d0220 */ /* 0x000fe20000410000 */
[----:B------:R-:W-:-:S03]  /*4340*/  F2FP.F16.F32.PACK_AB R110, RZ, R110 ;  /* 0x0000006eff6e723e */ /* 0x000fc600000000ff */
[----:B------:R-:W-:Y:S01]  /*4350*/  FADD.FTZ R32, R32, R109 ;  /* 0x0000006d20207221 */ /* 0x000fe20000010000 */
[----:B------:R-:W-:-:S07]  /*4360*/  PRMT R104, R110, 0x7610, R104 ;  /* 0x000076106e687816 */ /* 0x000fce0000000068 */
.L_x_8502:
[----:B------:R-:W-:Y:S05]  /*4370*/  BSYNC.RECONVERGENT B2 ;  /* 0x0000000000027941 */ /* 0x000fea0003800200 */
.L_x_8501:
[----:B------:R-:W-:Y:S04]  /*4380*/  BSSY.RECONVERGENT B2, `(.L_x_8503) ;  /* 0x000000d000027945 */ /* 0x000fe80003800200 */
[----:B------:R-:W-:Y:S05]  /*4390*/  @!P2 BRA `(.L_x_8504) ;  /* 0x00000000002ca947 */ /* 0x000fea0003800000 */
[----:B------:R-:W-:Y:S01]  /*43a0*/  LOP3.LUT P0, RZ, R126, 0xff00, RZ, 0xc0, !PT ;  /* 0x0000ff007eff7812 */ /* 0x000fe2000780c0ff */
[----:B------:R-:W-:Y:S01]  /*43b0*/  FMUL.FTZ R109, R115, UR13 ;  /* 0x0000000d736d7c20 */ /* 0x000fe20008410000 */
[----:B------:R-:W-:-:S03]  /*43c0*/  MOV R110, RZ ;  /* 0x000000ff006e7202 */ /* 0x000fc60000000f00 */
        /* <DEDUP_REMOVED lines=8> */
.L_x_8504:
[----:B------:R-:W-:Y:S05]  /*4450*/  BSYNC.RECONVERGENT B2 ;  /* 0x0000000000027941 */ /* 0x000fea0003800200 */
.L_x_8503:
[----:B------:R-:W-:Y:S04]  /*4460*/  BSSY.RECONVERGENT B2, `(.L_x_8505) ;  /* 0x000000d000027945 */ /* 0x000fe80003800200 */
[----:B------:R-:W-:Y:S05]  /*4470*/  @!P2 BRA `(.L_x_8506) ;  /* 0x00000000002ca947 */ /* 0x000fea0003800000 */
        /* <DEDUP_REMOVED lines=11> */
.L_x_8506:
[----:B------:R-:W-:Y:S05]  /*4530*/  BSYNC.RECONVERGENT B2 ;  /* 0x0000000000027941 */ /* 0x000fea0003800200 */
.L_x_8505:
        /* <DEDUP_REMOVED lines=13> */
.L_x_8508:
[----:B------:R-:W-:Y:S05]  /*4610*/  BSYNC.RECONVERGENT B2 ;  /* 0x0000000000027941 */ /* 0x000fea0003800200 */
.L_x_8507:
        /* <DEDUP_REMOVED lines=13> */
.L_x_8510:
[----:B------:R-:W-:Y:S05]  /*46f0*/  BSYNC.RECONVERGENT B2 ;  /* 0x0000000000027941 */ /* 0x000fea0003800200 */
.L_x_8509:
        /* <DEDUP_REMOVED lines=13> */
.L_x_8512:
[----:B------:R-:W-:Y:S05]  /*47d0*/  BSYNC.RECONVERGENT B2 ;  /* 0x0000000000027941 */ /* 0x000fea0003800200 */
.L_x_8511:
        /* <DEDUP_REMOVED lines=13> */
.L_x_8514:
[----:B------:R-:W-:Y:S05]  /*48b0*/  BSYNC.RECONVERGENT B2 ;  /* 0x0000000000027941 */ /* 0x000fea0003800200 */
.L_x_8513:
        /* <DEDUP_REMOVED lines=18> */
.L_x_8455:
[----:B------:R-:W-:Y:S05]  /*49e0*/  BSYNC.RECONVERGENT B1 ;  /* 0x0000000000017941 */ /* 0x000fea0003800200 */
.L_x_8424:
        /* <DEDUP_REMOVED lines=11> */
.L_x_8421:
[----:B------:R-:W-:Y:S05]  /*4aa0*/  BSYNC.RECONVERGENT B0 ;  /* 0x0000000000007941 */ /* 0x000fea0003800200 */
.L_x_8420:
[----:B------:R-:W-:Y:S04]  /*4ab0*/  BSSY.RECONVERGENT B0, `(.L_x_8515) ;  /* 0x0000318000007945 */ /* 0x000fe80003800200 */
[----:B------:R-:W-:Y:S05]  /*4ac0*/  @!P3 BRA `(.L_x_8516) ;  /* 0x000000300058b947 */ /* 0x000fea0003800000 */
[----:B------:R-:W-:Y:S04]  /*4ad0*/  BSSY.RECONVERGENT B1, `(.L_x_8517) ;  /* 0x0000005000017945 */ /* 0x000fe80003800200 */
[----:B------:R-:W-:Y:S05]  /*4ae0*/  @!P2 BRA `(.L_x_8518) ;  /* 0x00000000000ca947 */ /* 0x000fea0003800000 */
[----:B-----5:R-:W2:Y:S02]  /*4af0*/  LDC.64 R100, c[0x0][0x390] ;  /* 0x0000e400ff647b82 */ /* 0x020ea40000000a00 */
[----:B--2---:R-:W-:-:S06]  /*4b00*/  IMAD.WIDE.U32 R100, R116, 0x10, R100 ;  /* 0x0000001074647825 */ /* 0x004fcc00078e0064 */
[----:B------:R-:W5:Y:S02]  /*4b10*/  LDG.E.128 R100, desc[UR6][R100.64] ;  /* 0x0000000664647981 */ /* 0x000f64000c1e1d00 */
.L_x_8518:
[----:B------:R-:W-:Y:S05]  /*4b20*/  BSYNC.RECONVERGENT B1 ;  /* 0x0000000000017941 */ /* 0x000fea0003800200 */
.L_x_8517:
        /* <DEDUP_REMOVED lines=53> */
.L_x_8523:
[----:B------:R-:W-:Y:S05]  /*4e80*/  BSYNC.RECONVERGENT B2 ;  /* 0x0000000000027941 */ /* 0x000fea0003800200 */
.L_x_8522:
        /* <DEDUP_REMOVED lines=13> */
.L_x_8525:
[----:B------:R-:W-:Y:S05]  /*4f60*/  BSYNC.RECONVERGENT B2 ;  /* 0x0000000000027941 */ /* 0x000fea0003800200 */
.L_x_8524:
        /* <DEDUP_REMOVED lines=13> */
.L_x_8527:
[----:B------:R-:W-:Y:S05]  /*5040*/  BSYNC.RECONVERGENT B2 ;  /* 0x0000000000027941 */ /* 0x000fea0003800200 */
.L_x_8526:
        /* <DEDUP_REMOVED lines=13> */
.L_x_8529:
[----:B------:R-:W-:Y:S05]  /*5120*/  BSYNC.RECONVERGENT B2 ;  /* 0x0000000000027941 */ /* 0x000fea0003800200 */
.L_x_8528:
        /* <DEDUP_REMOVED lines=13> */
.L_x_8531:
[----:B------:R-:W-:Y:S05]  /*5200*/  BSYNC.RECONVERGENT B2 ;  /* 0x0000000000027941 */ /* 0x000fea0003800200 */
.L_x_8530:
        /* <DEDUP_REMOVED lines=13> */
.L_x_8533:
[----:B------:R-:W-:Y:S05]  /*52e0*/  BSYNC.RECONVERGENT B2 ;  /* 0x0000000000027941 */ /* 0x000fea0003800200 */
.L_x_8532:
        /* <DEDUP_REMOVED lines=13> */
.L_x_8535:
[----:B------:R-:W-:Y:S05]  /*53c0*/  BSYNC.RECONVERGENT B2 ;  /* 0x0000000000027941 */ /* 0x000fea0003800200 */
.L_x_8534:
        /* <DEDUP_REMOVED lines=19> */
.L_x_8521:
        /* <DEDUP_REMOVED lines=9> */
[----:B0-----:R-:W-:Y:S02]  /*5590*/  @P0 HADD2.F32 R122, -RZ, R100.H0_H0 ;  /* 0x20000064ff7a0230 */ /* 0x001fe40000004100 */
[----:B------:R-:W-:Y:S02]  /*55a0*/  HFMA2 R119, -RZ, RZ, 0, 0 ;  /* 0x00000000ff777431 */ /* 0x000fe400000001ff */
[-C--:B------:R-:W-:Y:S01]  /*55b0*/  FMUL.FTZ R120, R72, R121.reuse ;  /* 0x0000007948787220 */ /* 0x080fe20000410000 */
[----:B------:R-:W-:-:S04]  /*55c0*/  @P0 FMUL.FTZ R119, R122, R121 ;  /* 0x000000797a770220 */ /* 0x000fc80000410000 */
[----:B------:R-:W-:Y:S01]  /*55d0*/  FSEL R120, R120, RZ, P0 ;  /* 0x000000ff78787208 */ /* 0x000fe20000000000 */
[----:B------:R-:W-:-:S03]  /*55e0*/  FADD.FTZ R24, R24, R119 ;  /* 0x0000007718187221 */ /* 0x000fc60000010000 */
[----:B------:R-:W-:-:S04]  /*55f0*/  F2FP.F16.F32.PACK_AB R120, RZ, R120 ;  /* 0x00000078ff78723e */ /* 0x000fc800000000ff */
[----:B------:R-:W-:-:S07]  /*5600*/  PRMT R104, R120, 0x7610, R104 ;  /* 0x0000761078687816 */ /* 0x000fce0000000068 */
.L_x_8538:
[----:B------:R-:W-:Y:S05]  /*5610*/  BSYNC.RECONVERGENT B2 ;  /* 0x0000000000027941 */ /* 0x000fea0003800200 */
.L_x_8537:
[----:B------:R-:W-:Y:S04]  /*5620*/  BSSY.RECONVERGENT B2, `(.L_x_8539) ;  /* 0x0000011000027945 */ /* 0x000fe80003800200 */
[----:B------:R-:W-:Y:S05]  /*5630*/  @!P2 BRA `(.L_x_8540) ;  /* 0x00000000003ca947 */ /* 0x000fea0003800000 */
[----:B-1----:R-:W-:Y:S01]  /*5640*/  @P1 FFMA.FTZ R120, R154, R118, R117 ;  /* 0x000000769a781223 */ /* 0x002fe20000010075 */
[----:B-----5:R-:W-:Y:S02]  /*5650*/  MOV R119, R9 ;  /* 0x0000000900777202 */ /* 0x020fe40000000f00 */
[----:B------:R-:W-:Y:S01]  /*5660*/  LOP3.LUT P0, RZ, R124, 0xff00, RZ, 0xc0, !PT ;  /* 0x0000ff007cff7812 */ /* 0x000fe2000780c0ff */
[----:B------:R-:W-:-:S04]  /*5670*/  @P1 FADD.FTZ R120, R157, -R120 ;  /* 0x800000789d781221 */ /* 0x000fc80000010000 */
[----:B------:R-:W-:Y:S01]  /*5680*/  @P1 FFMA.FTZ R119, R136, R120, R9 ;  /* 0x0000007888771223 */ /* 0x000fe20000010009 */
[----:B------:R-:W-:-:S03]  /*5690*/  HFMA2 R120, -RZ, RZ, 0, 0 ;  /* 0x00000000ff787431 */ /* 0x000fc600000001ff */
[----:B------:R-:W-:-:S04]  /*56a0*/  FMUL.FTZ R119, R119, UR13 ;  /* 0x0000000d77777c20 */ /* 0x000fc80008410000 */
[----:B0-----:R-:W-:Y:S01]  /*56b0*/  FMUL.FTZ R122, R119, UR12 ;  /* 0x0000000c777a7c20 */ /* 0x001fe20008410000 */
[----:B------:R-:W-:-:S03]  /*56c0*/  @P0 HADD2.F32 R121, -RZ, R100.H1_H1 ;  /* 0x30000064ff790230 */ /* 0x000fc60000004100 */
[-C--:B------:R-:W-:Y:S02]  /*56d0*/  FMUL.FTZ R119, R73, R122.reuse ;  /* 0x0000007a49777220 */ /* 0x080fe40000410000 */
[----:B------:R-:W-:-:S03]  /*56e0*/  @P0 FMUL.FTZ R120, R121, R122 ;  /* 0x0000007a79780220 */ /* 0x000fc60000410000 */
[----:B------:R-:W-:Y:S01]  /*56f0*/  FSEL R119, R119, RZ, P0 ;  /* 0x000000ff77777208 */ /* 0x000fe20000000000 */
[----:B------:R-:W-:-:S03]  /*5700*/  FADD.FTZ R25, R25, R120 ;  /* 0x0000007819197221 */ /* 0x000fc60000010000 */
[----:B------:R-:W-:-:S04]  /*5710*/  F2FP.F16.F32.PACK_AB R119, RZ, R119 ;  /* 0x00000077ff77723e */ /* 0x000fc800000000ff */
[----:B------:R-:W-:-:S07]  /*5720*/  PRMT R104, R104, 0x5410, R119 ;  /* 0x0000541068687816 */ /* 0x000fce0000000077 */
.L_x_8540:
[----:B------:R-:W-:Y:S05]  /*5730*/  BSYNC.RECONVERGENT B2 ;  /* 0x0000000000027941 */ /* 0x000fea0003800200 */
.L_x_8539:
        /* <DEDUP_REMOVED lines=17> */
.L_x_8542:
[----:B------:R-:W-:Y:S05]  /*5850*/  BSYNC.RECONVERGENT B2 ;  /* 0x0000000000027941 */ /* 0x000fea0003800200 */
.L_x_8541:
        /* <DEDUP_REMOVED lines=17> */
.L_x_8544:
[----:B------:R-:W-:Y:S05]  /*5970*/  BSYNC.RECONVERGENT B2 ;  /* 0x0000000000027941 */ /* 0x000fea0003800200 */
.L_x_8543:
        /* <DEDUP_REMOVED lines=17> */
.L_x_8546:
[----:B------:R-:W-:Y:S05]  /*5a90*/  BSYNC.RECONVERGENT B2 ;  /* 0x0000000000027941 */ /* 0x000fea0003800200 */
.L_x_8545:
        /* <DEDUP_REMOVED lines=17> */
.L_x_8548:
[----:B------:R-:W-:Y:S05]  /*5bb0*/  BSYNC.RECONVERGENT B2 ;  /* 0x0000000000027941 */ /* 0x000fea0003800200 */
.L_x_8547:
        /* <DEDUP_REMOVED lines=17> */
.L_x_8550:
[----:B------:R-:W-:Y:S05]  /*5cd0*/  BSYNC.RECONVERGENT B2 ;  /* 0x0000000000027941 */ /* 0x000fea0003800200 */
.L_x_8549:
        /* <DEDUP_REMOVED lines=9> */
[----:B-1----:R-:W-:-:S04]  /*5d70*/  FMUL.FTZ R120, R117, UR12 ;  /* 0x0000000c75787c20 */ /* 0x002fc80008410000 */
        /* <DEDUP_REMOVED lines=8> */
.L_x_8520:
        /* <DEDUP_REMOVED lines=28> */
.L_x_8555:
[----:B------:R-:W-:Y:S05]  /*5fc0*/  BSYNC.RECONVERGENT B3 ;  /* 0x0000000000037941 */ /* 0x000fea0003800200 */
.L_x_8554:
[----:B------:R-:W-:Y:S01]  /*5fd0*/  F2FP.F16.F32.PACK_AB R110, RZ, R110 ;  /* 0x0000006eff6e723e */ /* 0x000fe200000000ff */
[----:B------:R-:W-:-:S03]  /*5fe0*/  FADD.FTZ R24, R24, R109 ;  /* 0x0000006d18187221 */ /* 0x000fc60000010000 */
[----:B------:R-:W-:-:S07]  /*5ff0*/  PRMT R104, R110, 0x7610, R104 ;  /* 0x000076106e687816 */ /* 0x000fce0000000068 */
.L_x_8553:
[----:B------:R-:W-:Y:S05]  /*6000*/  BSYNC.RECONVERGENT B2 ;  /* 0x0000000000027941 */ /* 0x000fea0003800200 */
.L_x_8552:
        /* <DEDUP_REMOVED lines=24> */
.L_x_8559:
[----:B------:R-:W-:Y:S05]  /*6190*/  BSYNC.RECONVERGENT B3 ;  /* 0x0000000000037941 */ /* 0x000fea0003800200 */
.L_x_8558:
[----:B------:R-:W-:Y:S01]  /*61a0*/  F2FP.F16.F32.PACK_AB R109, RZ, R109 ;  /* 0x0000006dff6d723e */ /* 0x000fe200000000ff */
[----:B------:R-:W-:-:S03]  /*61b0*/  FADD.FTZ R25, R25, R108 ;  /* 0x0000006c19197221 */ /* 0x000fc60000010000 */
[----:B------:R-:W-:-:S07]  /*61c0*/  PRMT R104, R104, 0x5410, R109 ;  /* 0x0000541068687816 */ /* 0x000fce000000006d */
.L_x_8557:
[----:B------:R-:W-:Y:S05]  /*61d0*/  BSYNC.RECONVERGENT B2 ;  /* 0x0000000000027941 */ /* 0x000fea0003800200 */
.L_x_8556:
        /* <DEDUP_REMOVED lines=24> */
.L_x_8563:
[----:B------:R-:W-:Y:S05]  /*6360*/  BSYNC.RECONVERGENT B3 ;  /* 0x0000000000037941 */ /* 0x000fea0003800200 */
.L_x_8562:
[----:B------:R-:W-:Y:S01]  /*6370*/  F2FP.F16.F32.PACK_AB R110, RZ, R110 ;  /* 0x0000006eff6e723e */ /* 0x000fe200000000ff */
[----:B------:R-:W-:-:S03]  /*6380*/  FADD.FTZ R26, R26, R109 ;  /* 0x0000006d1a1a7221 */ /* 0x000fc60000010000 */
[----:B------:R-:W-:-:S07]  /*6390*/  PRMT R105, R110, 0x7610, R105 ;  /* 0x000076106e697816 */ /* 0x000fce0000000069 */
.L_x_8561:
[----:B------:R-:W-:Y:S05]  /*63a0*/  BSYNC.RECONVERGENT B2 ;  /* 0x0000000000027941 */ /* 0x000fea0003800200 */
.L_x_8560:
        /* <DEDUP_REMOVED lines=24> */
.L_x_8567:
[----:B------:R-:W-:Y:S05]  /*6530*/  BSYNC.RECONVERGENT B3 ;  /* 0x0000000000037941 */ /* 0x000fea0003800200 */
.L_x_8566:
[----:B------:R-:W-:Y:S01]  /*6540*/  F2FP.F16.F32.PACK_AB R109, RZ, R109 ;  /* 0x0000006dff6d723e */ /* 0x000fe200000000ff */
[----:B------:R-:W-:-:S03]  /*6550*/  FADD.FTZ R27, R27, R108 ;  /* 0x0000006c1b1b7221 */ /* 0x000fc60000010000 */
[----:B------:R-:W-:-:S07]  /*6560*/  PRMT R105, R105, 0x5410, R109 ;  /* 0x0000541069697816 */ /* 0x000fce000000006d */
.L_x_8565:
[----:B------:R-:W-:Y:S05]  /*6570*/  BSYNC.RECONVERGENT B2 ;  /* 0x0000000000027941 */ /* 0x000fea0003800200 */
.L_x_8564:
        /* <DEDUP_REMOVED lines=24> */
.L_x_8571:
[----:B------:R-:W-:Y:S05]  /*6700*/  BSYNC.RECONVERGENT B3 ;  /* 0x0000000000037941 */ /* 0x000fea0003800200 */
.L_x_8570:
[----:B------:R-:W-:Y:S01]  /*6710*/  F2FP.F16.F32.PACK_AB R110, RZ, R110 ;  /* 0x0000006eff6e723e */ /* 0x000fe200000000ff */
[----:B------:R-:W-:-:S03]  /*6720*/  FADD.FTZ R20, R20, R109 ;  /* 0x0000006d14147221 */ /* 0x000fc60000010000 */
[----:B------:R-:W-:-:S07]  /*6730*/  PRMT R106, R110, 0x7610, R106 ;  /* 0x000076106e6a7816 */ /* 0x000fce000000006a */
.L_x_8569:
[----:B------:R-:W-:Y:S05]  /*6740*/  BSYNC.RECONVERGENT B2 ;  /* 0x0000000000027941 */ /* 0x000fea0003800200 */
.L_x_8568:
        /* <DEDUP_REMOVED lines=24> */
.L_x_8575:
[----:B------:R-:W-:Y:S05]  /*68d0*/  BSYNC.RECONVERGENT B3 ;  /* 0x0000000000037941 */ /* 0x000fea0003800200 */
.L_x_8574:
[----:B------:R-:W-:Y:S01]  /*68e0*/  F2FP.F16.F32.PACK_AB R109, RZ, R109 ;  /* 0x0000006dff6d723e */ /* 0x000fe200000000ff */
[----:B------:R-:W-:-:S03]  /*68f0*/  FADD.FTZ R21, R21, R108 ;  /* 0x0000006c15157221 */ /* 0x000fc60000010000 */
[----:B------:R-:W-:-:S07]  /*6900*/  PRMT R106, R106, 0x5410, R109 ;  /* 0x000054106a6a7816 */ /* 0x000fce000000006d */
.L_x_8573:
[----:B------:R-:W-:Y:S05]  /*6910*/  BSYNC.RECONVERGENT B2 ;  /* 0x0000000000027941 */ /* 0x000fea0003800200 */
.L_x_8572:
        /* <DEDUP_REMOVED lines=24> */
.L_x_8579:
[----:B------:R-:W-:Y:S05]  /*6aa0*/  BSYNC.RECONVERGENT B3 ;  /* 0x0000000000037941 */ /* 0x000fea0003800200 */
.L_x_8578:
[----:B------:R-:W-:Y:S01]  /*6ab0*/  F2FP.F16.F32.PACK_AB R110, RZ, R110 ;  /* 0x0000006eff6e723e */ /* 0x000fe200000000ff */
[----:B------:R-:W-:-:S03]  /*6ac0*/  FADD.FTZ R22, R22, R109 ;  /* 0x0000006d16167221 */ /* 0x000fc60000010000 */
[----:B------:R-:W-:-:S07]  /*6ad0*/  PRMT R107, R110, 0x7610, R107 ;  /* 0x000076106e6b7816 */ /* 0x000fce000000006b */
.L_x_8577:
[----:B------:R-:W-:Y:S05]  /*6ae0*/  BSYNC.RECONVERGENT B2 ;  /* 0x0000000000027941 */ /* 0x000fea0003800200 */
.L_x_8576:
        /* <DEDUP_REMOVED lines=47> */
.L_x_8551:
        /* <DEDUP_REMOVED lines=24> */
.L_x_8583:
[----:B------:R-:W-:Y:S05]  /*6f60*/  BSYNC.RECONVERGENT B3 ;  /* 0x0000000000037941 */ /* 0x000fea0003800200 */
.L_x_8582:
[----:B------:R-:W-:Y:S01]  /*6f70*/  F2FP.F16.F32.PACK_AB R121, RZ, R121 ;  /* 0x00000079ff79723e */ /* 0x000fe200000000ff */
[----:B------:R-:W-:-:S03]  /*6f80*/  FADD.FTZ R24, R24, R119 ;  /* 0x0000007718187221 */ /* 0x000fc60000010000 */
[----:B------:R-:W-:-:S07]  /*6f90*/  PRMT R104, R121, 0x7610, R104 ;  /* 0x0000761079687816 */ /* 0x000fce0000000068 */
.L_x_8581:
[----:B------:R-:W-:Y:S05]  /*6fa0*/  BSYNC.RECONVERGENT B2 ;  /* 0x0000000000027941 */ /* 0x000fea0003800200 */
.L_x_8580:
        /* <DEDUP_REMOVED lines=24> */
.L_x_8587:
[----:B------:R-:W-:Y:S05]  /*7130*/  BSYNC.RECONVERGENT B3 ;  /* 0x0000000000037941 */ /* 0x000fea0003800200 */
.L_x_8586:
[----:B------:R-:W-:Y:S01]  /*7140*/  F2FP.F16.F32.PACK_AB R121, RZ, R121 ;  /* 0x00000079ff79723e */ /* 0x000fe200000000ff */
[----:B------:R-:W-:-:S03]  /*7150*/  FADD.FTZ R25, R25, R120 ;  /* 0x0000007819197221 */ /* 0x000fc60000010000 */
[----:B------:R-:W-:-:S07]  /*7160*/  PRMT R104, R104, 0x5410, R121 ;  /* 0x0000541068687816 */ /* 0x000fce0000000079 */
.L_x_8585:
[----:B------:R-:W-:Y:S05]  /*7170*/  BSYNC.RECONVERGENT B2 ;  /* 0x0000000000027941 */ /* 0x000fea0003800200 */
.L_x_8584:
        /* <DEDUP_REMOVED lines=24> */
.L_x_8591:
[----:B------:R-:W-:Y:S05]  /*7300*/  BSYNC.RECONVERGENT B3 ;  /* 0x0000000000037941 */ /* 0x000fea0003800200 */
.L_x_8590:
[----:B------:R-:W-:Y:S01]  /*7310*/  F2FP.F16.F32.PACK_AB R121, RZ, R121 ;  /* 0x00000079ff79723e */ /* 0x000fe200000000ff */
[----:B------:R-:W-:-:S03]  /*7320*/  FADD.FTZ R26, R26, R119 ;  /* 0x000000771a1a7221 */ /* 0x000fc60000010000 */
[----:B------:R-:W-:-:S07]  /*7330*/  PRMT R105, R121, 0x7610, R105 ;  /* 0x0000761079697816 */ /* 0x000fce0000000069 */
.L_x_8589:
[----:B------:R-:W-:Y:S05]  /*7340*/  BSYNC.RECONVERGENT B2 ;  /* 0x0000000000027941 */ /* 0x000fea0003800200 */
.L_x_8588:
        /* <DEDUP_REMOVED lines=24> */
.L_x_8595:
[----:B------:R-:W-:Y:S05]  /*74d0*/  BSYNC.RECONVERGENT B3 ;  /* 0x0000000000037941 */ /* 0x000fea0003800200 */
.L_x_8594:
[----:B------:R-:W-:Y:S01]  /*74e0*/  F2FP.F16.F32.PACK_AB R121, RZ, R121 ;  /* 0x00000079ff79723e */ /* 0x000fe200000000ff */
[----:B------:R-:W-:-:S03]  /*74f0*/  FADD.FTZ R27, R27, R120 ;  /* 0x000000781b1b7221 */ /* 0x000fc60000010000 */
[----:B------:R-:W-:-:S07]  /*7500*/  PRMT R105, R105, 0x5410, R121 ;  /* 0x0000541069697816 */ /* 0x000fce0000000079 */
.L_x_8593:
[----:B------:R-:W-:Y:S05]  /*7510*/  BSYNC.RECONVERGENT B2 ;  /* 0x0000000000027941 */ /* 0x000fea0003800200 */
.L_x_8592:
        /* <DEDUP_REMOVED lines=24> */
.L_x_8599:
[----:B------:R-:W-:Y:S05]  /*76a0*/  BSYNC.RECONVERGENT B3 ;  /* 0x0000000000037941 */ /* 0x000fea0003800200 */
.L_x_8598:
[----:B------:R-:W-:Y:S01]  /*76b0*/  F2FP.F16.F32.PACK_AB R121, RZ, R121 ;  /* 0x00000079ff79723e */ /* 0x000fe200000000ff */
[----:B------:R-:W-:-:S03]  /*76c0*/  FADD.FTZ R20, R20, R119 ;  /* 0x0000007714147221 */ /* 0x000fc60000010000 */
[----:B------:R-:W-:-:S07]  /*76d0*/  PRMT R106, R121, 0x7610, R106 ;  /* 0x00007610796a7816 */ /* 0x000fce000000006a */
.L_x_8597:
[----:B------:R-:W-:Y:S05]  /*76e0*/  BSYNC.RECONVERGENT B2 ;  /* 0x0000000000027941 */ /* 0x000fea0003800200 */
.L_x_8596:
        /* <DEDUP_REMOVED lines=24> */
.L_x_8603:
[----:B------:R-:W-:Y:S05]  /*7870*/  BSYNC.RECONVERGENT B3 ;  /* 0x0000000000037941 */ /* 0x000fea0003800200 */
.L_x_8602:
[----:B------:R-:W-:Y:S01]  /*7880*/  F2FP.F16.F32.PACK_AB R121, RZ, R121 ;  /* 0x00000079ff79723e */ /* 0x000fe200000000ff */
[----:B------:R-:W-:-:S03]  /*7890*/  FADD.FTZ R21, R21, R120 ;  /* 0x0000007815157221 */ /* 0x000fc60000010000 */
[----:B------:R-:W-:-:S07]  /*78a0*/  PRMT R106, R106, 0x5410, R121 ;  /* 0x000054106a6a7816 */ /* 0x000fce0000000079 */
.L_x_8601:
[----:B------:R-:W-:Y:S05]  /*78b0*/  BSYNC.RECONVERGENT B2 ;  /* 0x0000000000027941 */ /* 0x000fea0003800200 */
.L_x_8600:
        /* <DEDUP_REMOVED lines=24> */
.L_x_8607:
[----:B------:R-:W-:Y:S05]  /*7a40*/  BSYNC.RECONVERGENT B3 ;  /* 0x0000000000037941 */ /* 0x000fea0003800200 */
.L_x_8606:
[----:B------:R-:W-:Y:S01]  /*7a50*/  F2FP.F16.F32.PACK_AB R121, RZ, R121 ;  /* 0x00000079ff79723e */ /* 0x000fe200000000ff */
[----:B------:R-:W-:-:S03]  /*7a60*/  FADD.FTZ R22, R22, R119 ;  /* 0x0000007716167221 */ /* 0x000fc60000010000 */
[----:B------:R-:W-:-:S07]  /*7a70*/  PRMT R107, R121, 0x7610, R107 ;  /* 0x00007610796b7816 */ /* 0x000fce000000006b */
.L_x_8605:
[----:B------:R-:W-:Y:S05]  /*7a80*/  BSYNC.RECONVERGENT B2 ;  /* 0x0000000000027941 */ /* 0x000fea0003800200 */
.L_x_8604:
        /* <DEDUP_REMOVED lines=11> */
[----:B-1----:R-:W-:-:S04]  /*7b40*/  FMUL.FTZ R120, R117, UR12 ;  /* 0x0000000c75787c20 */ /* 0x002fc80008410000 */
[-C--:B------:R-:W-:Y:S01]  /*7b50*/  FMUL.FTZ R117, R71, R120.reuse ;  /* 0x0000007847757220 */ /* 0x080fe20000410000 */
[----:B------:R-:W-:-:S04]  /*7b60*/  @P0 FMUL.FTZ R118, R119, R120 ;  /* 0x0000007877760220 */ /* 0x000fc80000410000 */
[----:B------:R-:W-:Y:S01]  /*7b70*/  FSEL R117, R117, RZ, P0 ;  /* 0x000000ff75757208 */ /* 0x000fe20000000000 */
[----:B------:R-:W-:-:S03]  /*7b80*/  FADD.FTZ R23, R23, R118 ;  /* 0x0000007617177221 */ /* 0x000fc60000010000 */
[----:B------:R-:W-:-:S04]  /*7b90*/  F2FP.F16.F32.PACK_AB R117, RZ, R117 ;  /* 0x00000075ff75723e */ /* 0x000fc800000000ff */
[----:B------:R-:W-:-:S07]  /*7ba0*/  PRMT R107, R107, 0x5410, R117 ;  /* 0x000054106b6b7816 */ /* 0x000fce0000000075 */
.L_x_8536:
[----:B------:R-:W-:Y:S05]  /*7bb0*/  BSYNC.RECONVERGENT B1 ;  /* 0x0000000000017941 */ /* 0x000fea0003800200 */
.L_x_8519:
[----:B------:R-:W2:Y:S08]  /*7bc0*/  @P3 LDC.64 R118, c[0x0][0x478] ;  /* 0x00011e00ff763b82 */ /* 0x000eb00000000a00 */
[----:B-1----:R-:W1:Y:S01]  /*7bd0*/  @P2 LDC.64 R120, c[0x0][0x468] ;  /* 0x00011a00ff782b82 */ /* 0x002e620000000a00 */
[----:B--2---:R-:W-:-:S05]  /*7be0*/  @P3 IMAD.WIDE.U32 R118, R169, 0x20, R118 ;  /* 0x00000020a9763825 */ /* 0x004fca00078e0076 */
[----:B------:R2:W-:Y:S01]  /*7bf0*/  @P3 STG.E.128 desc[UR6][R118.64], R108 ;  /* 0x0000006c76003986 */ /* 0x0005e2000c101d06 */
[----:B-1----:R-:W-:-:S03]  /*7c00*/  @P2 IMAD.WIDE.U32 R116, R116, 0x10, R120 ;  /* 0x0000001074742825 */ /* 0x002fc600078e0078 */
[----:B------:R2:W-:Y:S04]  /*7c10*/  @P3 STG.E.128 desc[UR6][R118.64+0x10], R112 ;  /* 0x0000107076003986 */ /* 0x0005e8000c101d06 */
[----:B------:R2:W-:Y:S02]  /*7c20*/  @P2 STG.E.128 desc[UR6][R116.64], R104 ;  /* 0x0000006874002986 */ /* 0x0005e4000c101d06 */
.L_x_8516:
[----:B------:R-:W-:Y:S05]  /*7c30*/  BSYNC.RECONVERGENT B0 ;  /* 0x0000000000007941 */ /* 0x000fea0003800200 */
.L_x_8515:
[----:B--2---:R-:W2:Y:S02]  /*7c40*/  LDC.64 R116, c[0x0][0x380] ;  /* 0x0000e000ff747b82 */ /* 0x004ea40000000a00 */
[----:B--2---:R-:W-:-:S04]  /*7c50*/  LEA R2, R116, R2, 0x2 ;  /* 0x0000000274027211 */ /* 0x004fc800078e10ff */
[----:B------:R-:W-:-:S13]  /*7c60*/  ISETP.GE.AND P0, PT, R2, R117, PT ;  /* 0x000000750200720c */ /* 0x000fda0003f06270 */
[----:B------:R-:W-:Y:S05]  /*7c70*/  @!P0 BRA `(.L_x_8608) ;  /* 0xffffff8800488947 */ /* 0x000fea000383ffff */
.L_x_8410:
        /* <DEDUP_REMOVED lines=157> */
.L_x_8610:
[----:B------:R-:W-:Y:S05]  /*8650*/  BSYNC.RECONVERGENT B0 ;  /* 0x0000000000007941 */ /* 0x000fea0003800200 */
.L_x_8609:
        /* <DEDUP_REMOVED lines=18> */
.L_x_8612:
[----:B------:R-:W-:Y:S05]  /*8780*/  BSYNC.RECONVERGENT B0 ;  /* 0x0000000000007941 */ /* 0x000fea0003800200 */
.L_x_8611:
        /* <DEDUP_REMOVED lines=18> */
.L_x_8614:
[----:B------:R-:W-:Y:S05]  /*88b0*/  BSYNC.RECONVERGENT B0 ;  /* 0x0000000000007941 */ /* 0x000fea0003800200 */
.L_x_8613:
        /* <DEDUP_REMOVED lines=12> */
.L_x_8419:
        /* <DEDUP_REMOVED lines=8> */
.L_x_8616:
[----:B------:R-:W-:Y:S05]  /*8a00*/  BSYNC B0 ;  /* 0x0000000000007941 */ /* 0x000fea0003800000 */
.L_x_8615:
        /* <DEDUP_REMOVED lines=8> */
.L_x_8617:
[----:B------:R-:W-:-:S05]  /*8a90*/  FADD.FTZ R116, R116, R177 ;  /* 0x000000b174747221 */ /* 0x000fca0000010000 */
[----:B------:R-:W-:Y:S01]  /*8aa0*/  MOV R131, R116 ;  /* 0x0000007400837202 */ /* 0x000fe20000000f00 */
[----:B------:R-:W-:Y:S01]  /*8ab0*/  HFMA2 R130, -RZ, RZ, 0, 1.1920928955078125e-07 ;  /* 0x00000002ff827431 */ /* 0x000fe200000001ff */
[----:B------:R-:W-:-:S07]  /*8ac0*/  MOV R117, R129 ;  /* 0x0000008100757202 */ /* 0x000fce0000000f00 */
[----:B------:R-:W-:Y:S05]  /*8ad0*/  WARPSYNC.COLLECTIVE R128, `(.L_x_8618) ;  /* 0x0000000080087348 */ /* 0x000fea0003c00000 */
[----:B------:R0:W1:Y:S02]  /*8ae0*/  SHFL.BFLY P0, R129, R131, R130, R171 ;  /* 0x0c00008283817389 */ /* 0x00006400000000ab */
[----:B01----:R-:W-:Y:S05]  /*8af0*/  ENDCOLLECTIVE ;  /* 0x000000000000791b */ /* 0x003fea0003800000 */
.L_x_8618:
[----:B------:R-:W-:-:S05]  /*8b00*/  FADD.FTZ R117, R117, R172 ;  /* 0x000000ac75757221 */ /* 0x000fca0000010000 */
[----:B------:R-:W-:Y:S02]  /*8b10*/  MOV R131, R117 ;  /* 0x0000007500837202 */ /* 0x000fe40000000f00 */
[----:B------:R-:W-:-:S07]  /*8b20*/  MOV R119, R129 ;  /* 0x0000008100777202 */ /* 0x000fce0000000f00 */
[----:B------:R-:W-:Y:S05]  /*8b30*/  WARPSYNC.COLLECTIVE R128, `(.L_x_8619) ;  /* 0x0000000080087348 */ /* 0x000fea0003c00000 */
[----:B------:R0:W1:Y:S02]  /*8b40*/  SHFL.BFLY P0, R129, R131, R130, R171 ;  /* 0x0c00008283817389 */ /* 0x00006400000000ab */
[----:B01----:R-:W-:Y:S05]  /*8b50*/  ENDCOLLECTIVE ;  /* 0x000000000000791b */ /* 0x003fea0003800000 */
.L_x_8619:
[----:B------:R-:W-:-:S05]  /*8b60*/  FADD.FTZ R119, R116, R119 ;  /* 0x0000007774777221 */ /* 0x000fca0000010000 */
[----:B------:R-:W-:Y:S01]  /*8b70*/  MOV R131, R119 ;  /* 0x0000007700837202 */ /* 0x000fe20000000f00 */
[----:B------:R-:W-:Y:S01]  /*8b80*/  HFMA2 R130, -RZ, RZ, 0, 2.384185791015625e-07 ;  /* 0x00000004ff827431 */ /* 0x000fe200000001ff */
[----:B------:R-:W-:-:S07]  /*8b90*/  MOV R118, R129 ;  /* 0x0000008100767202 */ /* 0x000fce0000000f00 */
[----:B------:R-:W-:Y:S05]  /*8ba0*/  WARPSYNC.COLLECTIVE R128, `(.L_x_8620) ;  /* 0x0000000080087348 */ /* 0x000fea0003c00000 */
[----:B------:R0:W1:Y:S02]  /*8bb0*/  SHFL.BFLY P0, R129, R131, R130, R171 ;  /* 0x0c00008283817389 */ /* 0x00006400000000ab */
[----:B01----:R-:W-:Y:S05]  /*8bc0*/  ENDCOLLECTIVE ;  /* 0x000000000000791b */ /* 0x003fea0003800000 */
.L_x_8620:
[----:B------:R-:W-:-:S05]  /*8bd0*/  FADD.FTZ R118, R117, R118 ;  /* 0x0000007675767221 */ /* 0x000fca0000010000 */
[----:B------:R-:W-:Y:S02]  /*8be0*/  MOV R131, R118 ;  /* 0x0000007600837202 */ /* 0x000fe40000000f00 */
[----:B------:R-:W-:-:S07]  /*8bf0*/  MOV R120, R129 ;  /* 0x0000008100787202 */ /* 0x000fce0000000f00 */
[----:B------:R-:W-:Y:S05]  /*8c00*/  WARPSYNC.COLLECTIVE R128, `(.L_x_8621) ;  /* 0x0000000080087348 */ /* 0x000fea0003c00000 */
[----:B------:R0:W1:Y:S02]  /*8c10*/  SHFL.BFLY P0, R129, R131, R130, R171 ;  /* 0x0c00008283817389 */ /* 0x00006400000000ab */
[----:B01----:R-:W-:Y:S05]  /*8c20*/  ENDCOLLECTIVE ;  /* 0x000000000000791b */ /* 0x003fea0003800000 */
.L_x_8621:
[----:B------:R-:W-:-:S05]  /*8c30*/  FADD.FTZ R120, R119, R120 ;  /* 0x0000007877787221 */ /* 0x000fca0000010000 */
[----:B------:R-:W-:Y:S01]  /*8c40*/  MOV R131, R120 ;  /* 0x0000007800837202 */ /* 0x000fe20000000f00 */
[----:B------:R-:W-:Y:S01]  /*8c50*/  HFMA2 R130, -RZ, RZ, 0, 4.76837158203125e-07 ;  /* 0x00000008ff827431 */ /* 0x000fe200000001ff */
[----:B------:R-:W-:-:S07]  /*8c60*/  MOV R121, R129 ;  /* 0x0000008100797202 */ /* 0x000fce0000000f00 */
[----:B------:R-:W-:Y:S05]  /*8c70*/  WARPSYNC.COLLECTIVE R128, `(.L_x_8622) ;  /* 0x0000000080087348 */ /* 0x000fea0003c00000 */
[----:B------:R0:W1:Y:S02]  /*8c80*/  SHFL.BFLY P0, R129, R131, R130, R171 ;  /* 0x0c00008283817389 */ /* 0x00006400000000ab */
[----:B01----:R-:W-:Y:S05]  /*8c90*/  ENDCOLLECTIVE ;  /* 0x000000000000791b */ /* 0x003fea0003800000 */
.L_x_8622:
[----:B------:R-:W-:-:S05]  /*8ca0*/  FADD.FTZ R121, R118, R121 ;  /* 0x0000007976797221 */ /* 0x000fca0000010000 */
[----:B------:R-:W-:Y:S02]  /*8cb0*/  MOV R131, R121 ;  /* 0x0000007900837202 */ /* 0x000fe40000000f00 */
[----:B------:R-:W-:-:S07]  /*8cc0*/  MOV R123, R129 ;  /* 0x00000081007b7202 */ /* 0x000fce0000000f00 */
[----:B------:R-:W-:Y:S05]  /*8cd0*/  WARPSYNC.COLLECTIVE R128, `(.L_x_8623) ;  /* 0x0000000080087348 */ /* 0x000fea0003c00000 */
[----:B------:R0:W1:Y:S02]  /*8ce0*/  SHFL.BFLY P0, R129, R131, R130, R171 ;  /* 0x0c00008283817389 */ /* 0x00006400000000ab */
[----:B01----:R-:W-:Y:S05]  /*8cf0*/  ENDCOLLECTIVE ;  /* 0x000000000000791b */ /* 0x003fea0003800000 */
.L_x_8623:
[----:B------:R-:W-:-:S05]  /*8d00*/  FADD.FTZ R123, R120, R123 ;  /* 0x0000007b787b7221 */ /* 0x000fca0000010000 */
[----:B------:R-:W-:Y:S01]  /*8d10*/  MOV R131, R123 ;  /* 0x0000007b00837202 */ /* 0x000fe20000000f00 */
[----:B------:R-:W-:Y:S01]  /*8d20*/  HFMA2 R130, -RZ, RZ, 0, 9.5367431640625e-07 ;  /* 0x00000010ff827431 */ /* 0x000fe200000001ff */
[----:B------:R-:W-:-:S07]  /*8d30*/  MOV R122, R129 ;  /* 0x00000081007a7202 */ /* 0x000fce0000000f00 */
[----:B------:R-:W-:Y:S05]  /*8d40*/  WARPSYNC.COLLECTIVE R128, `(.L_x_8624) ;  /* 0x0000000080087348 */ /* 0x000fea0003c00000 */
[----:B------:R0:W1:Y:S02]  /*8d50*/  SHFL.BFLY P0, R129, R131, R130, R171 ;  /* 0x0c00008283817389 */ /* 0x00006400000000ab */
[----:B01----:R-:W-:Y:S05]  /*8d60*/  ENDCOLLECTIVE ;  /* 0x000000000000791b */ /* 0x003fea0003800000 */
.L_x_8624:
[----:B------:R-:W-:-:S05]  /*8d70*/  FADD.FTZ R122, R121, R122 ;  /* 0x0000007a797a7221 */ /* 0x000fca0000010000 */
[----:B------:R-:W-:Y:S02]  /*8d80*/  MOV R131, R122 ;  /* 0x0000007a00837202 */ /* 0x000fe40000000f00 */
[----:B------:R-:W-:-:S07]  /*8d90*/  MOV R116, R129 ;  /* 0x0000008100747202 */ /* 0x000fce0000000f00 */
[----:B------:R-:W-:Y:S05]  /*8da0*/  WARPSYNC.COLLECTIVE R128, `(.L_x_8625) ;  /* 0x0000000080087348 */ /* 0x000fea0003c00000 */
[----:B------:R0:W1:Y:S02]  /*8db0*/  SHFL.BFLY P0, R129, R131, R130, R171 ;  /* 0x0c00008283817389 */ /* 0x00006400000000ab */
[----:B01----:R-:W-:Y:S05]  /*8dc0*/  ENDCOLLECTIVE ;  /* 0x000000000000791b */ /* 0x003fea0003800000 */
.L_x_8625:
[----:B------:R-:W-:Y:S01]  /*8dd0*/  MOV R117, R129 ;  /* 0x0000008100757202 */ /* 0x000fe20000000f00 */
[----:B------:R-:W-:Y:S06]  /*8de0*/  BRA `(.L_x_8626) ;  /* 0xffffff88005c7947 */ /* 0x000fec000383ffff */
.L_x_8627:
        /* <DEDUP_REMOVED lines=9> */
.L_x_11305:


//--------------------- .text._ZN10layer_norm22ln_bwd_finalize_kernelINS_22Kernel_traits_finalizeILj512Ef6__halffS2_fjLb1ELj1024ELj4ENS_18Kernel_traits_baseILj512EfS2_fS2_fjLj1024EEEEELb1ELb1EEEvNS_9BwdParamsE --------------------------
	.section	.text._ZN10layer_norm22ln_bwd_finalize_kernelINS_22Kernel_traits_finalizeILj512Ef6__halffS2_fjLb1ELj1024ELj4ENS_18Kernel_traits_baseILj512EfS2_fS2_fjLj1024EEEEELb1ELb1EEEvNS_9BwdParamsE,"ax",@progbits
	.align	128
        .global         _ZN10layer_norm22ln_bwd_finalize_kernelINS_22Kernel_traits_finalizeILj512Ef6__halffS2_fjLb1ELj1024ELj4ENS_18Kernel_traits_baseILj512EfS2_fS2_fjLj1024EEEEELb1ELb1EEEvNS_9BwdParamsE
        .type           _ZN10layer_norm22ln_bwd_finalize_kernelINS_22Kernel_traits_finalizeILj512Ef6__halffS2_fjLb1ELj1024ELj4ENS_18Kernel_traits_baseILj512EfS2_fS2_fjLj1024EEEEELb1ELb1EEEvNS_9BwdParamsE,@function
        .size           _ZN10layer_norm22ln_bwd_finalize_kernelINS_22Kernel_traits_finalizeILj512Ef6__halffS2_fjLb1ELj1024ELj4ENS_18Kernel_traits_baseILj512EfS2_fS2_fjLj1024EEEEELb1ELb1EEEvNS_9BwdParamsE,(.L_x_11306 - _ZN10layer_norm22ln_bwd_finalize_kernelINS_22Kernel_traits_finalizeILj512Ef6__halffS2_fjLb1ELj1024ELj4ENS_18Kernel_traits_baseILj512EfS2_fS2_fjLj1024EEEEELb1ELb1EEEvNS_9BwdParamsE)
        .other          _ZN10layer_norm22ln_bwd_finalize_kernelINS_22Kernel_traits_finalizeILj512Ef6__halffS2_fjLb1ELj1024ELj4ENS_18Kernel_traits_baseILj512EfS2_fS2_fjLj1024EEEEELb1ELb1EEEvNS_9BwdParamsE,@"STO_CUDA_ENTRY STV_DEFAULT"
_ZN10layer_norm22ln_bwd_finalize_kernelINS_22Kernel_traits_finalizeILj512Ef6__halffS2_fjLb1ELj1024ELj4ENS_18Kernel_traits_baseILj512EfS2_fS2_fjLj1024EEEEELb1ELb1EEEvNS_9BwdParamsE:
.text._ZN10layer_norm22ln_bwd_finalize_kernelINS_22Kernel_traits_finalizeILj512Ef6__halffS2_fjLb1ELj1024ELj4ENS_18Kernel_traits_baseILj512EfS2_fS2_fjLj1024EEEEELb1ELb1EEEvNS_9BwdParamsE:
        /* <DEDUP_REMOVED lines=60> */
.L_x_8632:
        /* <DEDUP_REMOVED lines=87> */
.L_x_8631:
[----:B------:R-:W-:Y:S05]  /*0930*/  BSYNC.RECONVERGENT B1 ;  /* 0x0000000000017941 */ /* 0x000fea0003800200 */
.L_x_8630:
        /* <DEDUP_REMOVED lines=50> */
.L_x_8634:
[----:B------:R-:W-:Y:S05]  /*0c60*/  BSYNC.RECONVERGENT B1 ;  /* 0x0000000000017941 */ /* 0x000fea0003800200 */
.L_x_8633:
        /* <DEDUP_REMOVED lines=30> */
.L_x_8636:
[----:B------:R-:W-:Y:S05]  /*0e50*/  BSYNC.RECONVERGENT B1 ;  /* 0x0000000000017941 */ /* 0x000fea0003800200 */
.L_x_8635:
        /* <DEDUP_REMOVED lines=15> */
.L_x_8629:
[----:B------:R-:W-:Y:S05]  /*0f50*/  BSYNC.RECONVERGENT B0 ;  /* 0x0000000000007941 */ /* 0x000fea0003800200 */
.L_x_8628:
        /* <DEDUP_REMOVED lines=70> */
.L_x_8637:
        /* <DEDUP_REMOVED lines=12> */
.L_x_11306:


//--------------------- .text._ZN10layer_norm13ln_bwd_kernelINS_13Kernel_traitsIf6__halffS2_fjLj512ELj1ELj4ELj1ELj16ENS_18Kernel_traits_baseILj512EfS2_fS2_fjLj128EEEEELb1ELb1ELb1ELb1EEEvNS_9BwdParamsE --------------------------
	.section	.text._ZN10layer_norm13ln_bwd_kernelINS_13Kernel_traitsIf6__halffS2_fjLj512ELj1ELj4ELj1ELj16ENS_18Kernel_traits_baseILj512EfS2_fS2_fjLj128EEEEELb1ELb1ELb1ELb1EEEvNS_9BwdParamsE,"ax",@progbits
	.align	128
        .global         _ZN10layer_norm13ln_bwd_kernelINS_13Kernel_traitsIf6__halffS2_fjLj512ELj1ELj4ELj1ELj16ENS_18Kernel_traits_baseILj512EfS2_fS2_fjLj128EEEEELb1ELb1ELb1ELb1EEEvNS_9BwdParamsE
        .type           _ZN10layer_norm13ln_bwd_kernelINS_13Kernel_traitsIf6__halffS2_fjLj512ELj1ELj4ELj1ELj16ENS_18Kernel_traits_baseILj512EfS2_fS2_fjLj128EEEEELb1ELb1ELb1ELb1EEEvNS_9BwdParamsE,@function
        .size           _ZN10layer_norm13ln_bwd_kernelINS_13Kernel_traitsIf6__halffS2_fjLj512ELj1ELj4ELj1ELj16ENS_18Kernel_traits_baseILj512EfS2_fS2_fjLj128EEEEELb1ELb1ELb1ELb1EEEvNS_9BwdParamsE,(.L_x_11307 - _ZN10layer_norm13ln_bwd_kernelINS_13Kernel_traitsIf6__halffS2_fjLj512ELj1ELj4ELj1ELj16ENS_18Kernel_traits_baseILj512EfS2_fS2_fjLj128EEEEELb1ELb1ELb1ELb1EEEvNS_9BwdParamsE)
        .other          _ZN10layer_norm13ln_bwd_kernelINS_13Kernel_traitsIf6__halffS2_fjLj512ELj1ELj4ELj1ELj16ENS_18Kernel_traits_baseILj512EfS2_fS2_fjLj128EEEEELb1ELb1ELb1ELb1EEEvNS_9BwdParamsE,@"STO_CUDA_ENTRY STV_DEFAULT"
_ZN10layer_norm13ln_bwd_kernelINS_13Kernel_traitsIf6__halffS2_fjLj512ELj1ELj4ELj1ELj16ENS_18Kernel_traits_baseILj512EfS2_fS2_fjLj128EEEEELb1ELb1ELb1ELb1EEEvNS_9BwdParamsE:
.text._ZN10layer_norm13ln_bwd_kernelINS_13Kernel_traitsIf6__halffS2_fjLj512ELj1ELj4ELj1ELj16ENS_18Kernel_traits_baseILj512EfS2_fS2_fjLj128EEEEELb1ELb1ELb1ELb1EEEvNS_9BwdParamsE:
        /* <DEDUP_REMOVED lines=55> */
.L_x_8826:
        /* <DEDUP_REMOVED lines=28> */
[----:B------:R0:W4:Y:S02]  /*0530*/  LDG.E R154, desc[UR6][R118.64] ;  /* 0x00000006769a7981 */ /* 0x000124000c1e1900 */
[----:B-1----:R-:W-:-:S04]  /*0540*/  IMAD.WIDE.U32 R136, R155, 0x20, R148 ;  /* 0x000000209b887825 */ /* 0x002fc800078e0094 */
[C---:B--2---:R-:W-:Y:S01]  /*0550*/  IMAD.WIDE.U32 R120, R3.reuse, 0x10, R144 ;  /* 0x0000001003787825 */ /* 0x044fe200078e0090 */
[----:B------:R-:W-:Y:S01]  /*0560*/  IADD3 R3, PT, PT, R3, 0x20, RZ ;  /* 0x0000002003037810 */ /* 0x000fe20007ffe0ff */
[----:B------:R-:W2:Y:S01]  /*0570*/  LDG.E.128 R124, desc[UR6][R136.64] ;  /* 0x00000006887c7981 */ /* 0x000ea2000c1e1d00 */
[----:B------:R-:W-:-:S03]  /*0580*/  IADD3 R157, PT, PT, R155, 0x20, RZ ;  /* 0x000000209b9d7810 */ /* 0x000fc60007ffe0ff */
[----:B------:R-:W2:Y:S01]  /*0590*/  LDG.E.128 R120, desc[UR6][R120.64] ;  /* 0x0000000678787981 */ /* 0x000ea2000c1e1d00 */
[----:B------:R-:W-:-:S03]  /*05a0*/  IMAD.WIDE.U32 R144, R3, 0x10, R144 ;  /* 0x0000001003907825 */ /* 0x000fc600078e0090 */
[----:B------:R1:W2:Y:S01]  /*05b0*/  LDG.E.128 R128, desc[UR6][R136.64+0x10] ;  /* 0x0000100688807981 */ /* 0x0002a2000c1e1d00 */
[----:B------:R-:W-:-:S03]  /*05c0*/  IMAD.WIDE.U32 R148, R157, 0x20, R148 ;  /* 0x000000209d947825 */ /* 0x000fc600078e0094 */
[----:B------:R-:W2:Y:S04]  /*05d0*/  LDG.E.128 R144, desc[UR6][R144.64] ;  /* 0x0000000690907981 */ /* 0x000ea8000c1e1d00 */
[----:B------:R-:W2:Y:S04]  /*05e0*/  LDG.E.128 R132, desc[UR6][R148.64] ;  /* 0x0000000694847981 */ /* 0x000ea8000c1e1d00 */
[----:B------:R3:W2:Y:S01]  /*05f0*/  LDG.E.128 R140, desc[UR6][R148.64+0x10] ;  /* 0x00001006948c7981 */ /* 0x0006a2000c1e1d00 */
[----:B------:R-:W-:Y:S02]  /*0600*/  MOV R138, UR14 ;  /* 0x0000000e008a7c02 */ /* 0x000fe40008000f00 */
        /* <DEDUP_REMOVED lines=26> */
[----:B------:R-:W-:Y:S01]  /*07b0*/  FADD.FTZ R3, -R183, R124 ;  /* 0x0000007cb7037221 */ /* 0x000fe20000010100 */
[----:B------:R-:W-:-:S03]  /*07c0*/  HADD2.F32 R127, -RZ, R120.H0_H0 ;  /* 0x20000078ff7f7230 */ /* 0x000fc60000004100 */
[----:B------:R-:W-:Y:S01]  /*07d0*/  FMUL.FTZ R3, R116, R3 ;  /* 0x0000000374037220 */ /* 0x000fe20000410000 */
[--C-:B------:R-:W-:Y:S02]  /*07e0*/  HADD2.F32 R159, -RZ, R123.reuse.H0_H0 ;  /* 0x2000007bff9f7230 */ /* 0x100fe40000004100 */
[----:B------:R-:W-:Y:S02]  /*07f0*/  HADD2.F32 R154, -RZ, R123.H1_H1 ;  /* 0x3000007bff9a7230 */ /* 0x000fe40000004100 */
[C---:B------:R-:W-:Y:S01]  /*0800*/  FADD.FTZ R123, -R183.reuse, R128 ;  /* 0x00000080b77b7221 */ /* 0x040fe20000010100 */
[----:B0-----:R-:W-:Y:S02]  /*0810*/  HADD2.F32 R148, -RZ, R120.H1_H1 ;  /* 0x30000078ff947230 */ /* 0x001fe40000004100 */
[C---:B------:R-:W-:Y:S01]  /*0820*/  FADD.FTZ R125, -R183.reuse, R125 ;  /* 0x0000007db77d7221 */ /* 0x040fe20000010100 */
[----:B------:R-:W-:Y:S01]  /*0830*/  FMUL.FTZ R128, R48, R127 ;  /* 0x0000007f30807220 */ /* 0x000fe20000410000 */
        /* <DEDUP_REMOVED lines=13> */
[----:B------:R-:W-:Y:S01]  /*0910*/  FFMA.FTZ R52, R3, R127, R52 ;  /* 0x0000007f03347223 */ /* 0x000fe20000010034 */
[----:B------:R-:W-:Y:S02]  /*0920*/  HADD2.F32 R156, -RZ, R144.H1_H1 ;  /* 0x30000090ff9c7230 */ /* 0x000fe40000004100 */
[----:B------:R-:W-:Y:S01]  /*0930*/  FADD.FTZ R68, R68, R127 ;  /* 0x0000007f44447221 */ /* 0x000fe20000010000 */
[----:B------:R-:W-:Y:S01]  /*0940*/  FADD.FTZ R183, -R183, R143 ;  /* 0x0000008fb7b77221 */ /* 0x000fe20000010100 */
[C---:B------:R-:W-:Y:S01]  /*0950*/  FMUL.FTZ R120, R116.reuse, R125 ;  /* 0x0000007d74787220 */ /* 0x040fe20000410000 */
[----:B------:R-:W-:Y:S01]  /*0960*/  FMUL.FTZ R127, R49, R148 ;  /* 0x00000094317f7220 */ /* 0x000fe20000410000 */
[----:B------:R-:W-:Y:S01]  /*0970*/  FADD.FTZ R144, RZ, R128 ;  /* 0x00000080ff907221 */ /* 0x000fe20000010000 */
[----:B------:R-:W-:Y:S01]  /*0980*/  FFMA.FTZ R143, R3, R128, RZ ;  /* 0x00000080038f7223 */ /* 0x000fe200000100ff */
[----:B-1----:R-:W-:Y:S02]  /*0990*/  HADD2.F32 R150, -RZ, R121.H1_H1 ;  /* 0x30000079ff967230 */ /* 0x002fe40000004100 */
[----:B------:R-:W-:Y:S01]  /*09a0*/  FMUL.FTZ R121, R116, R153 ;  /* 0x0000009974797220 */ /* 0x000fe20000410000 */
[----:B------:R-:W-:-:S02]  /*09b0*/  HADD2.F32 R169, -RZ, R145.H0_H0 ;  /* 0x20000091ffa97230 */ /* 0x000fc40000004100 */
[----:B------:R-:W-:Y:S01]  /*09c0*/  FFMA.FTZ R53, R120, R148, R53 ;  /* 0x0000009478357223 */ /* 0x000fe20000010035 */
[----:B------:R-:W-:Y:S02]  /*09d0*/  HADD2.F32 R158, -RZ, R145.H1_H1 ;  /* 0x30000091ff9e7230 */ /* 0x000fe40000004100 */
[----:B------:R-:W-:Y:S01]  /*09e0*/  FADD.FTZ R69, R69, R148 ;  /* 0x0000009445457221 */ /* 0x000fe20000010000 */
[----:B------:R-:W-:Y:S01]  /*09f0*/  FMUL.FTZ R130, R50, R149 ;  /* 0x0000009532827220 */ /* 0x000fe20000410000 */
[----:B------:R-:W-:Y:S01]  /*0a00*/  FADD.FTZ R145, R127, R144 ;  /* 0x000000907f917221 */ /* 0x000fe20000010000 */
[----:B------:R-:W-:Y:S01]  /*0a10*/  FFMA.FTZ R148, R120, R127, R143 ;  /* 0x0000007f78947223 */ /* 0x000fe2000001008f */
[--C-:B------:R-:W-:Y:S02]  /*0a20*/  HADD2.F32 R151, -RZ, R122.reuse.H0_H0 ;  /* 0x2000007aff977230 */ /* 0x100fe40000004100 */
[----:B------:R-:W-:Y:S01]  /*0a30*/  FMUL.FTZ R124, R116, R129 ;  /* 0x00000081747c7220 */ /* 0x000fe20000410000 */
[----:B------:R-:W-:-:S02]  /*0a40*/  HADD2.F32 R152, -RZ, R122.H1_H1 ;  /* 0x3000007aff987230 */ /* 0x000fc40000004100 */
[----:B------:R-:W-:Y:S01]  /*0a50*/  FMUL.FTZ R122, R116, R155 ;  /* 0x0000009b747a7220 */ /* 0x000fe20000410000 */
[--C-:B------:R-:W-:Y:S02]  /*0a60*/  HADD2.F32 R175, -RZ, R146.reuse.H0_H0 ;  /* 0x20000092ffaf7230 */ /* 0x100fe40000004100 */
[----:B------:R-:W-:Y:S01]  /*0a70*/  FFMA.FTZ R54, R121, R149, R54 ;  /* 0x0000009579367223 */ /* 0x000fe20000010036 */
[----:B------:R-:W-:Y:S02]  /*0a80*/  HADD2.F32 R160, -RZ, R146.H1_H1 ;  /* 0x30000092ffa07230 */ /* 0x000fe40000004100 */
[----:B------:R-:W-:Y:S01]  /*0a90*/  FADD.FTZ R70, R70, R149 ;  /* 0x0000009546467221 */ /* 0x000fe20000010000 */
[----:B------:R-:W-:Y:S01]  /*0aa0*/  FMUL.FTZ R129, R51, R150 ;  /* 0x0000009633817220 */ /* 0x000fe20000410000 */
[----:B------:R-:W-:Y:S01]  /*0ab0*/  FADD.FTZ R146, R130, R145 ;  /* 0x0000009182927221 */ /* 0x000fe20000010000 */
[----:B------:R-:W-:Y:S01]  /*0ac0*/  FFMA.FTZ R149, R121, R130, R148 ;  /* 0x0000008279957223 */ /* 0x000fe20000010094 */
[----:B------:R-:W-:-:S02]  /*0ad0*/  HADD2.F32 R181, -RZ, R147.H0_H0 ;  /* 0x20000093ffb57230 */ /* 0x000fc40000004100 */
[----:B------:R-:W-:Y:S01]  /*0ae0*/  FFMA.FTZ R55, R122, R150, R55 ;  /* 0x000000967a377223 */ /* 0x000fe20000010037 */
[----:B------:R-:W-:Y:S02]  /*0af0*/  HADD2.F32 R162, -RZ, R147.H1_H1 ;  /* 0x30000093ffa27230 */ /* 0x000fe40000004100 */
[----:B------:R-:W-:Y:S01]  /*0b00*/  FADD.FTZ R71, R71, R150 ;  /* 0x0000009647477221 */ /* 0x000fe20000010000 */
        /* <DEDUP_REMOVED lines=74> */
.L_x_8641:
        /* <DEDUP_REMOVED lines=43> */
.L_x_8642:
[----:B------:R-:W-:Y:S05]  /*1260*/  BSYNC.RECONVERGENT B1 ;  /* 0x0000000000017941 */ /* 0x000fea0003800200 */
.L_x_8640:
        /* <DEDUP_REMOVED lines=20> */
.L_x_8838:
        /* <DEDUP_REMOVED lines=54> */
.L_x_8650:
[----:B------:R-:W-:Y:S05]  /*1710*/  BSYNC.RECONVERGENT B3 ;  /* 0x0000000000037941 */ /* 0x000fea0003800200 */
.L_x_8649:
[----:B------:R-:W-:Y:S01]  /*1720*/  F2FP.F16.F32.PACK_AB R161, RZ, R161 ;  /* 0x000000a1ffa1723e */ /* 0x000fe200000000ff */
[----:B------:R-:W-:-:S03]  /*1730*/  FADD.FTZ R96, R96, R159 ;  /* 0x0000009f60607221 */ /* 0x000fc60000010000 */
[----:B------:R-:W-:-:S07]  /*1740*/  PRMT R104, R161, 0x7610, R104 ;  /* 0x00007610a1687816 */ /* 0x000fce0000000068 */
.L_x_8648:
[----:B------:R-:W-:Y:S05]  /*1750*/  BSYNC.RECONVERGENT B2 ;  /* 0x0000000000027941 */ /* 0x000fea0003800200 */
.L_x_8647:
        /* <DEDUP_REMOVED lines=24> */
.L_x_8654:
[----:B------:R-:W-:Y:S05]  /*18e0*/  BSYNC.RECONVERGENT B3 ;  /* 0x0000000000037941 */ /* 0x000fea0003800200 */
.L_x_8653:
[----:B------:R-:W-:Y:S01]  /*18f0*/  F2FP.F16.F32.PACK_AB R161, RZ, R161 ;  /* 0x000000a1ffa1723e */ /* 0x000fe200000000ff */
[----:B------:R-:W-:-:S03]  /*1900*/  FADD.FTZ R97, R97, R160 ;  /* 0x000000a061617221 */ /* 0x000fc60000010000 */
[----:B------:R-:W-:-:S07]  /*1910*/  PRMT R104, R104, 0x5410, R161 ;  /* 0x0000541068687816 */ /* 0x000fce00000000a1 */
.L_x_8652:
[----:B------:R-:W-:Y:S05]  /*1920*/  BSYNC.RECONVERGENT B2 ;  /* 0x0000000000027941 */ /* 0x000fea0003800200 */
.L_x_8651:
        /* <DEDUP_REMOVED lines=24> */
.L_x_8658:
[----:B------:R-:W-:Y:S05]  /*1ab0*/  BSYNC.RECONVERGENT B3 ;  /* 0x0000000000037941 */ /* 0x000fea0003800200 */
.L_x_8657:
[----:B------:R-:W-:Y:S01]  /*1ac0*/  F2FP.F16.F32.PACK_AB R161, RZ, R161 ;  /* 0x000000a1ffa1723e */ /* 0x000fe200000000ff */
[----:B------:R-:W-:-:S03]  /*1ad0*/  FADD.FTZ R98, R98, R159 ;  /* 0x0000009f62627221 */ /* 0x000fc60000010000 */
[----:B------:R-:W-:-:S07]  /*1ae0*/  PRMT R105, R161, 0x7610, R105 ;  /* 0x00007610a1697816 */ /* 0x000fce0000000069 */
.L_x_8656:
[----:B------:R-:W-:Y:S05]  /*1af0*/  BSYNC.RECONVERGENT B2 ;  /* 0x0000000000027941 */ /* 0x000fea0003800200 */
.L_x_8655:
        /* <DEDUP_REMOVED lines=24> */
.L_x_8662:
[----:B------:R-:W-:Y:S05]  /*1c80*/  BSYNC.RECONVERGENT B3 ;  /* 0x0000000000037941 */ /* 0x000fea0003800200 */
.L_x_8661:
[----:B------:R-:W-:Y:S01]  /*1c90*/  F2FP.F16.F32.PACK_AB R161, RZ, R161 ;  /* 0x000000a1ffa1723e */ /* 0x000fe200000000ff */
[----:B------:R-:W-:-:S03]  /*1ca0*/  FADD.FTZ R99, R99, R160 ;  /* 0x000000a063637221 */ /* 0x000fc60000010000 */
[----:B------:R-:W-:-:S07]  /*1cb0*/  PRMT R105, R105, 0x5410, R161 ;  /* 0x0000541069697816 */ /* 0x000fce00000000a1 */
.L_x_8660:
[----:B------:R-:W-:Y:S05]  /*1cc0*/  BSYNC.RECONVERGENT B2 ;  /* 0x0000000000027941 */ /* 0x000fea0003800200 */
.L_x_8659:
        /* <DEDUP_REMOVED lines=24> */
.L_x_8666:
[----:B------:R-:W-:Y:S05]  /*1e50*/  BSYNC.RECONVERGENT B3 ;  /* 0x0000000000037941 */ /* 0x000fea0003800200 */
.L_x_8665:
[----:B------:R-:W-:Y:S01]  /*1e60*/  F2FP.F16.F32.PACK_AB R161, RZ, R161 ;  /* 0x000000a1ffa1723e */ /* 0x000fe200000000ff */
[----:B------:R-:W-:-:S03]  /*1e70*/  FADD.FTZ R92, R92, R159 ;  /* 0x0000009f5c5c7221 */ /* 0x000fc60000010000 */
[----:B------:R-:W-:-:S07]  /*1e80*/  PRMT R106, R161, 0x7610, R106 ;  /* 0x00007610a16a7816 */ /* 0x000fce000000006a */
.L_x_8664:
[----:B------:R-:W-:Y:S05]  /*1e90*/  BSYNC.RECONVERGENT B2 ;  /* 0x0000000000027941 */ /* 0x000fea0003800200 */
.L_x_8663:
        /* <DEDUP_REMOVED lines=24> */
.L_x_8670:
[----:B------:R-:W-:Y:S05]  /*2020*/  BSYNC.RECONVERGENT B3 ;  /* 0x0000000000037941 */ /* 0x000fea0003800200 */
.L_x_8669:
[----:B------:R-:W-:Y:S01]  /*2030*/  F2FP.F16.F32.PACK_AB R161, RZ, R161 ;  /* 0x000000a1ffa1723e */ /* 0x000fe200000000ff */
[----:B------:R-:W-:-:S03]  /*2040*/  FADD.FTZ R93, R93, R160 ;  /* 0x000000a05d5d7221 */ /* 0x000fc60000010000 */
[----:B------:R-:W-:-:S07]  /*2050*/  PRMT R106, R106, 0x5410, R161 ;  /* 0x000054106a6a7816 */ /* 0x000fce00000000a1 */
.L_x_8668:
[----:B------:R-:W-:Y:S05]  /*2060*/  BSYNC.RECONVERGENT B2 ;  /* 0x0000000000027941 */ /* 0x000fea0003800200 */
.L_x_8667:
        /* <DEDUP_REMOVED lines=24> */
.L_x_8674:
[----:B------:R-:W-:Y:S05]  /*21f0*/  BSYNC.RECONVERGENT B3 ;  /* 0x0000000000037941 */ /* 0x000fea0003800200 */
.L_x_8673:
[----:B------:R-:W-:Y:S01]  /*2200*/  F2FP.F16.F32.PACK_AB R161, RZ, R161 ;  /* 0x000000a1ffa1723e */ /* 0x000fe200000000ff */
[----:B------:R-:W-:-:S03]  /*2210*/  FADD.FTZ R94, R94, R159 ;  /* 0x0000009f5e5e7221 */ /* 0x000fc60000010000 */
[----:B------:R-:W-:-:S07]  /*2220*/  PRMT R107, R161, 0x7610, R107 ;  /* 0x00007610a16b7816 */ /* 0x000fce000000006b */
.L_x_8672:
[----:B------:R-:W-:Y:S05]  /*2230*/  BSYNC.RECONVERGENT B2 ;  /* 0x0000000000027941 */ /* 0x000fea0003800200 */
.L_x_8671:
        /* <DEDUP_REMOVED lines=13> */
[----:B------:R-:W-:Y:S01]  /*2310*/  F2FP.F16.F32.PACK_AB R159, RZ, R136 ;  /* 0x00000088ff9f723e */ /* 0x000fe200000000ff */
        /* <DEDUP_REMOVED lines=11> */
.L_x_8677:
[----:B------:R-:W-:Y:S05]  /*23d0*/  BSYNC.RECONVERGENT B2 ;  /* 0x0000000000027941 */ /* 0x000fea0003800200 */
.L_x_8676:
[----:B------:R-:W-:Y:S01]  /*23e0*/  FADD.FTZ R95, R95, R136 ;  /* 0x000000885f5f7221 */ /* 0x000fe20000010000 */
[----:B------:R-:W-:Y:S01]  /*23f0*/  PRMT R107, R107, 0x5410, R159 ;  /* 0x000054106b6b7816 */ /* 0x000fe2000000009f */
[----:B------:R-:W-:Y:S06]  /*2400*/  BRA `(.L_x_8675) ;  /* 0x00000020008c7947 */ /* 0x000fec0003800000 */
.L_x_8646:
        /* <DEDUP_REMOVED lines=24> */
.L_x_8681:
[----:B------:R-:W-:Y:S05]  /*2590*/  BSYNC.RECONVERGENT B3 ;  /* 0x0000000000037941 */ /* 0x000fea0003800200 */
.L_x_8680:
[----:B------:R-:W-:Y:S01]  /*25a0*/  F2FP.F16.F32.PACK_AB R110, RZ, R110 ;  /* 0x0000006eff6e723e */ /* 0x000fe200000000ff */
[----:B------:R-:W-:-:S03]  /*25b0*/  FADD.FTZ R96, R96, R109 ;  /* 0x0000006d60607221 */ /* 0x000fc60000010000 */
[----:B------:R-:W-:-:S07]  /*25c0*/  PRMT R104, R110, 0x7610, R104 ;  /* 0x000076106e687816 */ /* 0x000fce0000000068 */
.L_x_8679:
[----:B------:R-:W-:Y:S05]  /*25d0*/  BSYNC.RECONVERGENT B2 ;  /* 0x0000000000027941 */ /* 0x000fea0003800200 */
.L_x_8678:
        /* <DEDUP_REMOVED lines=24> */
.L_x_8685:
[----:B------:R-:W-:Y:S05]  /*2760*/  BSYNC.RECONVERGENT B3 ;  /* 0x0000000000037941 */ /* 0x000fea0003800200 */
.L_x_8684:
[----:B------:R-:W-:Y:S01]  /*2770*/  F2FP.F16.F32.PACK_AB R110, RZ, R110 ;  /* 0x0000006eff6e723e */ /* 0x000fe200000000ff */
[----:B------:R-:W-:-:S03]  /*2780*/  FADD.FTZ R97, R97, R108 ;  /* 0x0000006c61617221 */ /* 0x000fc60000010000 */
[----:B------:R-:W-:-:S07]  /*2790*/  PRMT R104, R104, 0x5410, R110 ;  /* 0x0000541068687816 */ /* 0x000fce000000006e */
.L_x_8683:
[----:B------:R-:W-:Y:S05]  /*27a0*/  BSYNC.RECONVERGENT B2 ;  /* 0x0000000000027941 */ /* 0x000fea0003800200 */
.L_x_8682:
        /* <DEDUP_REMOVED lines=24> */
.L_x_8689:
[----:B------:R-:W-:Y:S05]  /*2930*/  BSYNC.RECONVERGENT B3 ;  /* 0x0000000000037941 */ /* 0x000fea0003800200 */
.L_x_8688:
[----:B------:R-:W-:Y:S01]  /*2940*/  F2FP.F16.F32.PACK_AB R110, RZ, R110 ;  /* 0x0000006eff6e723e */ /* 0x000fe200000000ff */
[----:B------:R-:W-:-:S03]  /*2950*/  FADD.FTZ R98, R98, R109 ;  /* 0x0000006d62627221 */ /* 0x000fc60000010000 */
[----:B------:R-:W-:-:S07]  /*2960*/  PRMT R105, R110, 0x7610, R105 ;  /* 0x000076106e697816 */ /* 0x000fce0000000069 */
.L_x_8687:
[----:B------:R-:W-:Y:S05]  /*2970*/  BSYNC.RECONVERGENT B2 ;  /* 0x0000000000027941 */ /* 0x000fea0003800200 */
.L_x_8686:
        /* <DEDUP_REMOVED lines=24> */
.L_x_8693:
[----:B------:R-:W-:Y:S05]  /*2b00*/  BSYNC.RECONVERGENT B3 ;  /* 0x0000000000037941 */ /* 0x000fea0003800200 */
.L_x_8692:
[----:B------:R-:W-:Y:S01]  /*2b10*/  F2FP.F16.F32.PACK_AB R110, RZ, R110 ;  /* 0x0000006eff6e723e */ /* 0x000fe200000000ff */
[----:B------:R-:W-:-:S03]  /*2b20*/  FADD.FTZ R99, R99, R108 ;  /* 0x0000006c63637221 */ /* 0x000fc60000010000 */
[----:B------:R-:W-:-:S07]  /*2b30*/  PRMT R105, R105, 0x5410, R110 ;  /* 0x0000541069697816 */ /* 0x000fce000000006e */
.L_x_8691:
[----:B------:R-:W-:Y:S05]  /*2b40*/  BSYNC.RECONVERGENT B2 ;  /* 0x0000000000027941 */ /* 0x000fea0003800200 */
.L_x_8690:
        /* <DEDUP_REMOVED lines=24> */
.L_x_8697:
[----:B------:R-:W-:Y:S05]  /*2cd0*/  BSYNC.RECONVERGENT B3 ;  /* 0x0000000000037941 */ /* 0x000fea0003800200 */
.L_x_8696:
[----:B------:R-:W-:Y:S01]  /*2ce0*/  F2FP.F16.F32.PACK_AB R110, RZ, R110 ;  /* 0x0000006eff6e723e */ /* 0x000fe200000000ff */
[----:B------:R-:W-:-:S03]  /*2cf0*/  FADD.FTZ R92, R92, R109 ;  /* 0x0000006d5c5c7221 */ /* 0x000fc60000010000 */
[----:B------:R-:W-:-:S07]  /*2d00*/  PRMT R106, R110, 0x7610, R106 ;  /* 0x000076106e6a7816 */ /* 0x000fce000000006a */
.L_x_8695:
[----:B------:R-:W-:Y:S05]  /*2d10*/  BSYNC.RECONVERGENT B2 ;  /* 0x0000000000027941 */ /* 0x000fea0003800200 */
.L_x_8694:
        /* <DEDUP_REMOVED lines=24> */
.L_x_8701:
[----:B------:R-:W-:Y:S05]  /*2ea0*/  BSYNC.RECONVERGENT B3 ;  /* 0x0000000000037941 */ /* 0x000fea0003800200 */
.L_x_8700:
[----:B------:R-:W-:Y:S01]  /*2eb0*/  F2FP.F16.F32.PACK_AB R110, RZ, R110 ;  /* 0x0000006eff6e723e */ /* 0x000fe200000000ff */
[----:B------:R-:W-:-:S03]  /*2ec0*/  FADD.FTZ R93, R93, R108 ;  /* 0x0000006c5d5d7221 */ /* 0x000fc60000010000 */
[----:B------:R-:W-:-:S07]  /*2ed0*/  PRMT R106, R106, 0x5410, R110 ;  /* 0x000054106a6a7816 */ /* 0x000fce000000006e */
.L_x_8699:
[----:B------:R-:W-:Y:S05]  /*2ee0*/  BSYNC.RECONVERGENT B2 ;  /* 0x0000000000027941 */ /* 0x000fea0003800200 */
.L_x_8698:
        /* <DEDUP_REMOVED lines=24> */
.L_x_8705:
[----:B------:R-:W-:Y:S05]  /*3070*/  BSYNC.RECONVERGENT B3 ;  /* 0x0000000000037941 */ /* 0x000fea0003800200 */
.L_x_8704:
[----:B------:R-:W-:Y:S01]  /*3080*/  F2FP.F16.F32.PACK_AB R110, RZ, R110 ;  /* 0x0000006eff6e723e */ /* 0x000fe200000000ff */
[----:B------:R-:W-:-:S03]  /*3090*/  FADD.FTZ R94, R94, R109 ;  /* 0x0000006d5e5e7221 */ /* 0x000fc60000010000 */
[----:B------:R-:W-:-:S07]  /*30a0*/  PRMT R107, R110, 0x7610, R107 ;  /* 0x000076106e6b7816 */ /* 0x000fce000000006b */
.L_x_8703:
[----:B------:R-:W-:Y:S05]  /*30b0*/  BSYNC.RECONVERGENT B2 ;  /* 0x0000000000027941 */ /* 0x000fea0003800200 */
.L_x_8702:
        /* <DEDUP_REMOVED lines=47> */
.L_x_8645:
        /* <DEDUP_REMOVED lines=22> */
.L_x_8708:
[----:B------:R-:W-:Y:S05]  /*3510*/  BSYNC.RECONVERGENT B2 ;  /* 0x0000000000027941 */ /* 0x000fea0003800200 */
.L_x_8707:
        /* <DEDUP_REMOVED lines=17> */
.L_x_8710:
[----:B------:R-:W-:Y:S05]  /*3630*/  BSYNC.RECONVERGENT B2 ;  /* 0x0000000000027941 */ /* 0x000fea0003800200 */
.L_x_8709:
        /* <DEDUP_REMOVED lines=17> */
.L_x_8712:
[----:B------:R-:W-:Y:S05]  /*3750*/  BSYNC.RECONVERGENT B2 ;  /* 0x0000000000027941 */ /* 0x000fea0003800200 */
.L_x_8711:
        /* <DEDUP_REMOVED lines=17> */
.L_x_8714:
[----:B------:R-:W-:Y:S05]  /*3870*/  BSYNC.RECONVERGENT B2 ;  /* 0x0000000000027941 */ /* 0x000fea0003800200 */
.L_x_8713:
        /* <DEDUP_REMOVED lines=17> */
.L_x_8716:
[----:B------:R-:W-:Y:S05]  /*3990*/  BSYNC.RECONVERGENT B2 ;  /* 0x0000000000027941 */ /* 0x000fea0003800200 */
.L_x_8715:
        /* <DEDUP_REMOVED lines=17> */
.L_x_8718:
[----:B------:R-:W-:Y:S05]  /*3ab0*/  BSYNC.RECONVERGENT B2 ;  /* 0x0000000000027941 */ /* 0x000fea0003800200 */
.L_x_8717:
        /* <DEDUP_REMOVED lines=17> */
.L_x_8720:
[----:B------:R-:W-:Y:S05]  /*3bd0*/  BSYNC.RECONVERGENT B2 ;  /* 0x0000000000027941 */ /* 0x000fea0003800200 */
.L_x_8719:
[----:B------:R-:W-:Y:S05]  /*3be0*/  @!P2 BRA `(.L_x_8675) ;  /* 0x000000080094a947 */ /* 0x000fea0003800000 */
[----:B------:R-:W-:Y:S01]  /*3bf0*/  @P1 FFMA.FTZ R160, R126, R158, R157 ;  /* 0x0000009e7ea01223 */ /* 0x000fe2000001009d */
[----:B-----5:R-:W-:Y:S02]  /*3c00*/  MOV R159, R15 ;  /* 0x0000000f009f7202 */ /* 0x020fe40000000f00 */
[----:B------:R-:W-:Y:S01]  /*3c10*/  ISETP.GE.U32.AND P0, PT, R136, RZ, PT ;  /* 0x000000ff8800720c */ /* 0x000fe20003f06070 */
[----:B------:R-:W-:-:S03]  /*3c20*/  @P1 FADD.FTZ R160, R133, -R160 ;  /* 0x800000a085a01221 */ /* 0x000fc60000010000 */
[----:B------:R-:W-:Y:S01]  /*3c30*/  ISETP.GE.U32.AND.EX P0, PT, R137, 0x1000000, PT, P0 ;  /* 0x010000008900780c */ /* 0x000fe20003f06100 */
[----:B------:R-:W-:-:S04]  /*3c40*/  @P1 FFMA.FTZ R159, R116, R160, R15 ;  /* 0x000000a0749f1223 */ /* 0x000fc8000001000f */
[----:B------:R-:W-:-:S04]  /*3c50*/  FMUL.FTZ R136, R159, UR13 ;  /* 0x0000000d9f887c20 */ /* 0x000fc80008410000 */
[----:B------:R-:W-:Y:S01]  /*3c60*/  FMUL.FTZ R160, R136, UR12 ;  /* 0x0000000c88a07c20 */ /* 0x000fe20008410000 */
[----:B------:R-:W-:-:S03]  /*3c70*/  HFMA2 R136, -RZ, RZ, 0, 0 ;  /* 0x00000000ff887431 */ /* 0x000fc600000001ff */
        /* <DEDUP_REMOVED lines=8> */
.L_x_8706:
        /* <DEDUP_REMOVED lines=45> */
.L_x_8722:
[----:B------:R-:W-:Y:S05]  /*3fd0*/  BSYNC.RECONVERGENT B2 ;  /* 0x0000000000027941 */ /* 0x000fea0003800200 */
.L_x_8721:
        /* <DEDUP_REMOVED lines=13> */
.L_x_8724:
[----:B------:R-:W-:Y:S05]  /*40b0*/  BSYNC.RECONVERGENT B2 ;  /* 0x0000000000027941 */ /* 0x000fea0003800200 */
.L_x_8723:
        /* <DEDUP_REMOVED lines=13> */
.L_x_8726:
[----:B------:R-:W-:Y:S05]  /*4190*/  BSYNC.RECONVERGENT B2 ;  /* 0x0000000000027941 */ /* 0x000fea0003800200 */
.L_x_8725:
        /* <DEDUP_REMOVED lines=13> */
.L_x_8728:
[----:B------:R-:W-:Y:S05]  /*4270*/  BSYNC.RECONVERGENT B2 ;  /* 0x0000000000027941 */ /* 0x000fea0003800200 */
.L_x_8727:
        /* <DEDUP_REMOVED lines=13> */
.L_x_8730:
[----:B------:R-:W-:Y:S05]  /*4350*/  BSYNC.RECONVERGENT B2 ;  /* 0x0000000000027941 */ /* 0x000fea0003800200 */
.L_x_8729:
        /* <DEDUP_REMOVED lines=13> */
.L_x_8732:
[----:B------:R-:W-:Y:S05]  /*4430*/  BSYNC.RECONVERGENT B2 ;  /* 0x0000000000027941 */ /* 0x000fea0003800200 */
.L_x_8731:
        /* <DEDUP_REMOVED lines=13> */
.L_x_8734:
[----:B------:R-:W-:Y:S05]  /*4510*/  BSYNC.RECONVERGENT B2 ;  /* 0x0000000000027941 */ /* 0x000fea0003800200 */
.L_x_8733:
        /* <DEDUP_REMOVED lines=17> */
[----:B------:R-:W-:-:S07]  /*4630*/  FADD.FTZ R95, R95, R136 ;  /* 0x000000885f5f7221 */ /* 0x000fce0000010000 */
.L_x_8675:
[----:B------:R-:W-:Y:S05]  /*4640*/  BSYNC.RECONVERGENT B1 ;  /* 0x0000000000017941 */ /* 0x000fea0003800200 */
.L_x_8644:
        /* <DEDUP_REMOVED lines=17> */
.L_x_8736:
[----:B------:R-:W-:Y:S05]  /*4760*/  BSYNC.RECONVERGENT B1 ;  /* 0x0000000000017941 */ /* 0x000fea0003800200 */
.L_x_8735:
        /* <DEDUP_REMOVED lines=48> */
.L_x_8741:
[----:B------:R-:W-:Y:S05]  /*4a70*/  BSYNC.RECONVERGENT B2 ;  /* 0x0000000000027941 */ /* 0x000fea0003800200 */
.L_x_8740:
[----:B------:R-:W-:Y:S04]  /*4a80*/  BSSY.RECONVERGENT B2, `(.L_x_8742) ;  /* 0x000000d000027945 */ /* 0x000fe80003800200 */
[----:B------:R-:W-:Y:S05]  /*4a90*/  @!P2 BRA `(.L_x_8743) ;  /* 0x00000000002ca947 */ /* 0x000fea0003800000 */
[----:B------:R-:W-:Y:S01]  /*4aa0*/  LOP3.LUT P1, RZ, R118, 0xff00, RZ, 0xc0, !PT ;  /* 0x0000ff0076ff7812 */ /* 0x000fe2000782c0ff */
[----:B------:R-:W-:-:S04]  /*4ab0*/  FMUL.FTZ R2, R115, UR13 ;  /* 0x0000000d73027c20 */ /* 0x000fc80008410000 */
[----:B------:R-:W-:Y:S01]  /*4ac0*/  FMUL.FTZ R110, R2, UR12 ;  /* 0x0000000c026e7c20 */ /* 0x000fe20008410000 */
[----:B------:R-:W-:-:S03]  /*4ad0*/  MOV R2, RZ ;  /* 0x000000ff00027202 */ /* 0x000fc60000000f00 */
[----:B------:R-:W-:-:S04]  /*4ae0*/  FMUL.FTZ R109, R29, R110 ;  /* 0x0000006e1d6d7220 */ /* 0x000fc80000410000 */
[----:B-----5:R-:W-:Y:S01]  /*4af0*/  @P1 HADD2.F32 R111, -RZ, R100.H1_H1 ;  /* 0x30000064ff6f1230 */ /* 0x020fe20000004100 */
[----:B------:R-:W-:-:S04]  /*4b00*/  FSEL R109, R109, RZ, P1 ;  /* 0x000000ff6d6d7208 */ /* 0x000fc80000800000 */
[----:B------:R-:W-:Y:S01]  /*4b10*/  @P1 FMUL.FTZ R2, R111, R110 ;  /* 0x0000006e6f021220 */ /* 0x000fe20000410000 */
[----:B------:R-:W-:-:S03]  /*4b20*/  F2FP.F16.F32.PACK_AB R109, RZ, R109 ;  /* 0x0000006dff6d723e */ /* 0x000fc600000000ff */
[----:B------:R-:W-:Y:S01]  /*4b30*/  FADD.FTZ R89, R89, R2 ;  /* 0x0000000259597221 */ /* 0x000fe20000010000 */
[----:B------:R-:W-:-:S07]  /*4b40*/  PRMT R104, R104, 0x5410, R109 ;  /* 0x0000541068687816 */ /* 0x000fce000000006d */
.L_x_8743:
[----:B------:R-:W-:Y:S05]  /*4b50*/  BSYNC.RECONVERGENT B2 ;  /* 0x0000000000027941 */ /* 0x000fea0003800200 */
.L_x_8742:
[----:B------:R-:W-:Y:S04]  /*4b60*/  BSSY.RECONVERGENT B2, `(.L_x_8744) ;  /* 0x000000d000027945 */ /* 0x000fe80003800200 */
[----:B------:R-:W-:Y:S05]  /*4b70*/  @!P2 BRA `(.L_x_8745) ;  /* 0x00000000002ca947 */ /* 0x000fea0003800000 */
        /* <DEDUP_REMOVED lines=11> */
.L_x_8745:
[----:B------:R-:W-:Y:S05]  /*4c30*/  BSYNC.RECONVERGENT B2 ;  /* 0x0000000000027941 */ /* 0x000fea0003800200 */
.L_x_8744:
        /* <DEDUP_REMOVED lines=13> */
.L_x_8747:
[----:B------:R-:W-:Y:S05]  /*4d10*/  BSYNC.RECONVERGENT B2 ;  /* 0x0000000000027941 */ /* 0x000fea0003800200 */
.L_x_8746:
        /* <DEDUP_REMOVED lines=13> */
.L_x_8749:
[----:B------:R-:W-:Y:S05]  /*4df0*/  BSYNC.RECONVERGENT B2 ;  /* 0x0000000000027941 */ /* 0x000fea0003800200 */
.L_x_8748:
        /* <DEDUP_REMOVED lines=13> */
.L_x_8751:
[----:B------:R-:W-:Y:S05]  /*4ed0*/  BSYNC.RECONVERGENT B2 ;  /* 0x0000000000027941 */ /* 0x000fea0003800200 */
.L_x_8750:
        /* <DEDUP_REMOVED lines=13> */
.L_x_8753:
[----:B------:R-:W-:Y:S05]  /*4fb0*/  BSYNC.RECONVERGENT B2 ;  /* 0x0000000000027941 */ /* 0x000fea0003800200 */
.L_x_8752:
        /* <DEDUP_REMOVED lines=18> */
.L_x_8739:
        /* <DEDUP_REMOVED lines=10> */
[----:B-----5:R-:W-:-:S03]  /*5180*/  @P3 HADD2.F32 R136, -RZ, R100.H0_H0 ;  /* 0x20000064ff883230 */ /* 0x020fc60000004100 */
[-C--:B------:R-:W-:Y:S02]  /*5190*/  FMUL.FTZ R2, R28, R139.reuse ;  /* 0x0000008b1c027220 */ /* 0x080fe40000410000 */
[----:B------:R-:W-:-:S03]  /*51a0*/  @P3 FMUL.FTZ R137, R136, R139 ;  /* 0x0000008b88893220 */ /* 0x000fc60000410000 */
[----:B------:R-:W-:Y:S01]  /*51b0*/  FSEL R2, R2, RZ, P3 ;  /* 0x000000ff02027208 */ /* 0x000fe20001800000 */
[----:B------:R-:W-:-:S03]  /*51c0*/  FADD.FTZ R88, R88, R137 ;  /* 0x0000008958587221 */ /* 0x000fc60000010000 */
[----:B------:R-:W-:-:S04]  /*51d0*/  F2FP.F16.F32.PACK_AB R2, RZ, R2 ;  /* 0x00000002ff02723e */ /* 0x000fc800000000ff */
[----:B------:R-:W-:-:S07]  /*51e0*/  PRMT R104, R2, 0x7610, R104 ;  /* 0x0000761002687816 */ /* 0x000fce0000000068 */
.L_x_8756:
[----:B------:R-:W-:Y:S05]  /*51f0*/  BSYNC.RECONVERGENT B2 ;  /* 0x0000000000027941 */ /* 0x000fea0003800200 */
.L_x_8755:
[----:B------:R-:W-:Y:S04]  /*5200*/  BSSY.RECONVERGENT B2, `(.L_x_8757) ;  /* 0x0000011000027945 */ /* 0x000fe80003800200 */
[----:B------:R-:W-:Y:S05]  /*5210*/  @!P2 BRA `(.L_x_8758) ;  /* 0x00000000003ca947 */ /* 0x000fea0003800000 */
[----:B0-----:R-:W-:Y:S01]  /*5220*/  @P1 FFMA.FTZ R136, R140, R158, R157 ;  /* 0x0000009e8c881223 */ /* 0x001fe2000001009d */
[----:B------:R-:W-:Y:S02]  /*5230*/  MOV R2, R9 ;  /* 0x0000000900027202 */ /* 0x000fe40000000f00 */
[----:B------:R-:W-:Y:S01]  /*5240*/  LOP3.LUT P3, RZ, R118, 0xff00, RZ, 0xc0, !PT ;  /* 0x0000ff0076ff7812 */ /* 0x000fe2000786c0ff */
[----:B------:R-:W-:-:S04]  /*5250*/  @P1 FADD.FTZ R136, R147, -R136 ;  /* 0x8000008893881221 */ /* 0x000fc80000010000 */
[----:B------:R-:W-:-:S04]  /*5260*/  @P1 FFMA.FTZ R2, R116, R136, R9 ;  /* 0x0000008874021223 */ /* 0x000fc80000010009 */
[----:B------:R-:W-:-:S04]  /*5270*/  FMUL.FTZ R2, R2, UR13 ;  /* 0x0000000d02027c20 */ /* 0x000fc80008410000 */
[----:B------:R-:W-:Y:S01]  /*5280*/  FMUL.FTZ R138, R2, UR12 ;  /* 0x0000000c028a7c20 */ /* 0x000fe20008410000 */
[----:B-----5:R-:W-:Y:S02]  /*5290*/  @P3 HADD2.F32 R137, -RZ, R100.H1_H1 ;  /* 0x30000064ff893230 */ /* 0x020fe40000004100 */
[----:B------:R-:W-:Y:S02]  /*52a0*/  HFMA2 R2, -RZ, RZ, 0, 0 ;  /* 0x00000000ff027431 */ /* 0x000fe400000001ff */
[-C--:B------:R-:W-:Y:S01]  /*52b0*/  FMUL.FTZ R136, R29, R138.reuse ;  /* 0x0000008a1d887220 */ /* 0x080fe20000410000 */
[----:B------:R-:W-:-:S04]  /*52c0*/  @P3 FMUL.FTZ R2, R137, R138 ;  /* 0x0000008a89023220 */ /* 0x000fc80000410000 */
[----:B------:R-:W-:Y:S01]  /*52d0*/  FSEL R136, R136, RZ, P3 ;  /* 0x000000ff88887208 */ /* 0x000fe20001800000 */
[----:B------:R-:W-:-:S03]  /*52e0*/  FADD.FTZ R89, R89, R2 ;  /* 0x0000000259597221 */ /* 0x000fc60000010000 */
[----:B------:R-:W-:-:S04]  /*52f0*/  F2FP.F16.F32.PACK_AB R136, RZ, R136 ;  /* 0x00000088ff88723e */ /* 0x000fc800000000ff */
[----:B------:R-:W-:-:S07]  /*5300*/  PRMT R104, R104, 0x5410, R136 ;  /* 0x0000541068687816 */ /* 0x000fce0000000088 */
.L_x_8758:
[----:B------:R-:W-:Y:S05]  /*5310*/  BSYNC.RECONVERGENT B2 ;  /* 0x0000000000027941 */ /* 0x000fea0003800200 */
.L_x_8757:
        /* <DEDUP_REMOVED lines=17> */
.L_x_8760:
[----:B------:R-:W-:Y:S05]  /*5430*/  BSYNC.RECONVERGENT B2 ;  /* 0x0000000000027941 */ /* 0x000fea0003800200 */
.L_x_8759:
        /* <DEDUP_REMOVED lines=17> */
.L_x_8762:
[----:B------:R-:W-:Y:S05]  /*5550*/  BSYNC.RECONVERGENT B2 ;  /* 0x0000000000027941 */ /* 0x000fea0003800200 */
.L_x_8761:
        /* <DEDUP_REMOVED lines=17> */
.L_x_8764:
[----:B------:R-:W-:Y:S05]  /*5670*/  BSYNC.RECONVERGENT B2 ;  /* 0x0000000000027941 */ /* 0x000fea0003800200 */
.L_x_8763:
        /* <DEDUP_REMOVED lines=17> */
.L_x_8766:
[----:B------:R-:W-:Y:S05]  /*5790*/  BSYNC.RECONVERGENT B2 ;  /* 0x0000000000027941 */ /* 0x000fea0003800200 */
.L_x_8765:
        /* <DEDUP_REMOVED lines=17> */
.L_x_8768:
[----:B------:R-:W-:Y:S05]  /*58b0*/  BSYNC.RECONVERGENT B2 ;  /* 0x0000000000027941 */ /* 0x000fea0003800200 */
.L_x_8767:
[----:B------:R-:W-:Y:S05]  /*58c0*/  @!P2 BRA `(.L_x_8754) ;  /* 0x0000001c00a4a947 */ /* 0x000fea0003800000 */
[----:B------:R-:W-:Y:S01]  /*58d0*/  @P1 FFMA.FTZ R158, R154, R158, R157 ;  /* 0x0000009e9a9e1223 */ /* 0x000fe2000001009d */
[----:B------:R-:W-:Y:S02]  /*58e0*/  MOV R2, R7 ;  /* 0x0000000700027202 */ /* 0x000fe40000000f00 */
        /* <DEDUP_REMOVED lines=8> */
[----:B-----5:R-:W-:-:S04]  /*5970*/  @P3 HADD2.F32 R119, -RZ, R103.H1_H1 ;  /* 0x30000067ff773230 */ /* 0x020fc80000004100 */
[----:B------:R-:W-:Y:S01]  /*5980*/  FSEL R116, R116, RZ, P3 ;  /* 0x000000ff74747208 */ /* 0x000fe20001800000 */
[----:B------:R-:W-:-:S03]  /*5990*/  @P3 FMUL.FTZ R2, R119, R118 ;  /* 0x0000007677023220 */ /* 0x000fc60000410000 */
[----:B------:R-:W-:Y:S01]  /*59a0*/  F2FP.F16.F32.PACK_AB R116, RZ, R116 ;  /* 0x00000074ff74723e */ /* 0x000fe200000000ff */
[----:B------:R-:W-:-:S03]  /*59b0*/  FADD.FTZ R87, R87, R2 ;  /* 0x0000000257577221 */ /* 0x000fc60000010000 */
[----:B0-----:R-:W-:Y:S01]  /*59c0*/  PRMT R107, R107, 0x5410, R116 ;  /* 0x000054106b6b7816 */ /* 0x001fe20000000074 */
[----:B------:R-:W-:Y:S06]  /*59d0*/  BRA `(.L_x_8754) ;  /* 0x0000001c00607947 */ /* 0x000fec0003800000 */
.L_x_8738:
        /* <DEDUP_REMOVED lines=20> */
[----:B-----5:R-:W-:-:S04]  /*5b20*/  HADD2.F32 R109, -RZ, R100.H0_H0 ;  /* 0x20000064ff6d7230 */ /* 0x020fc80000004100 */
[----:B------:R-:W-:-:S05]  /*5b30*/  FSEL R108, R108, RZ, P1 ;  /* 0x000000ff6c6c7208 */ /* 0x000fca0000800000 */
[----:B------:R-:W-:-:S04]  /*5b40*/  FMUL.FTZ R108, R108, UR13 ;  /* 0x0000000d6c6c7c20 */ /* 0x000fc80008410000 */
[----:B------:R-:W-:-:S04]  /*5b50*/  FMUL.FTZ R108, R108, UR12 ;  /* 0x0000000c6c6c7c20 */ /* 0x000fc80008410000 */
[----:B------:R-:W-:-:S07]  /*5b60*/  FMUL.FTZ R109, R109, R108 ;  /* 0x0000006c6d6d7220 */ /* 0x000fce0000410000 */
.L_x_8773:
[----:B------:R-:W-:Y:S05]  /*5b70*/  BSYNC.RECONVERGENT B3 ;  /* 0x0000000000037941 */ /* 0x000fea0003800200 */
.L_x_8772:
[----:B------:R-:W-:Y:S01]  /*5b80*/  F2FP.F16.F32.PACK_AB R110, RZ, R110 ;  /* 0x0000006eff6e723e */ /* 0x000fe200000000ff */
[----:B------:R-:W-:-:S03]  /*5b90*/  FADD.FTZ R88, R88, R109 ;  /* 0x0000006d58587221 */ /* 0x000fc60000010000 */
[----:B------:R-:W-:-:S07]  /*5ba0*/  PRMT R104, R110, 0x7610, R104 ;  /* 0x000076106e687816 */ /* 0x000fce0000000068 */
.L_x_8771:
[----:B------:R-:W-:Y:S05]  /*5bb0*/  BSYNC.RECONVERGENT B2 ;  /* 0x0000000000027941 */ /* 0x000fea0003800200 */
.L_x_8770:
        /* <DEDUP_REMOVED lines=19> */
[----:B-----5:R-:W-:-:S04]  /*5cf0*/  HADD2.F32 R111, -RZ, R100.H1_H1 ;  /* 0x30000064ff6f7230 */ /* 0x020fc80000004100 */
[----:B------:R-:W-:-:S05]  /*5d00*/  FSEL R108, R108, RZ, P1 ;  /* 0x000000ff6c6c7208 */ /* 0x000fca0000800000 */
[----:B------:R-:W-:-:S04]  /*5d10*/  FMUL.FTZ R108, R108, UR13 ;  /* 0x0000000d6c6c7c20 */ /* 0x000fc80008410000 */
[----:B------:R-:W-:-:S04]  /*5d20*/  FMUL.FTZ R108, R108, UR12 ;  /* 0x0000000c6c6c7c20 */ /* 0x000fc80008410000 */
[----:B------:R-:W-:-:S07]  /*5d30*/  FMUL.FTZ R108, R111, R108 ;  /* 0x0000006c6f6c7220 */ /* 0x000fce0000410000 */
.L_x_8777:
[----:B------:R-:W-:Y:S05]  /*5d40*/  BSYNC.RECONVERGENT B3 ;  /* 0x0000000000037941 */ /* 0x000fea0003800200 */
.L_x_8776:
[----:B------:R-:W-:Y:S01]  /*5d50*/  F2FP.F16.F32.PACK_AB R109, RZ, R109 ;  /* 0x0000006dff6d723e */ /* 0x000fe200000000ff */
[----:B------:R-:W-:-:S03]  /*5d60*/  FADD.FTZ R89, R89, R108 ;  /* 0x0000006c59597221 */ /* 0x000fc60000010000 */
[----:B------:R-:W-:-:S07]  /*5d70*/  PRMT R104, R104, 0x5410, R109 ;  /* 0x0000541068687816 */ /* 0x000fce000000006d */
.L_x_8775:
[----:B------:R-:W-:Y:S05]  /*5d80*/  BSYNC.RECONVERGENT B2 ;  /* 0x0000000000027941 */ /* 0x000fea0003800200 */
.L_x_8774:
        /* <DEDUP_REMOVED lines=24> */
.L_x_8781:
[----:B------:R-:W-:Y:S05]  /*5f10*/  BSYNC.RECONVERGENT B3 ;  /* 0x0000000000037941 */ /* 0x000fea0003800200 */
.L_x_8780:
[----:B------:R-:W-:Y:S01]  /*5f20*/  F2FP.F16.F32.PACK_AB R110, RZ, R110 ;  /* 0x0000006eff6e723e */ /* 0x000fe200000000ff */
[----:B------:R-:W-:-:S03]  /*5f30*/  FADD.FTZ R90, R90, R109 ;  /* 0x0000006d5a5a7221 */ /* 0x000fc60000010000 */
[----:B------:R-:W-:-:S07]  /*5f40*/  PRMT R105, R110, 0x7610, R105 ;  /* 0x000076106e697816 */ /* 0x000fce0000000069 */
.L_x_8779:
[----:B------:R-:W-:Y:S05]  /*5f50*/  BSYNC.RECONVERGENT B2 ;  /* 0x0000000000027941 */ /* 0x000fea0003800200 */
.L_x_8778:
        /* <DEDUP_REMOVED lines=24> */
.L_x_8785:
[----:B------:R-:W-:Y:S05]  /*60e0*/  BSYNC.RECONVERGENT B3 ;  /* 0x0000000000037941 */ /* 0x000fea0003800200 */
.L_x_8784:
[----:B------:R-:W-:Y:S01]  /*60f0*/  F2FP.F16.F32.PACK_AB R109, RZ, R109 ;  /* 0x0000006dff6d723e */ /* 0x000fe200000000ff */
[----:B------:R-:W-:-:S03]  /*6100*/  FADD.FTZ R91, R91, R108 ;  /* 0x0000006c5b5b7221 */ /* 0x000fc60000010000 */
[----:B------:R-:W-:-:S07]  /*6110*/  PRMT R105, R105, 0x5410, R109 ;  /* 0x0000541069697816 */ /* 0x000fce000000006d */
.L_x_8783:
[----:B------:R-:W-:Y:S05]  /*6120*/  BSYNC.RECONVERGENT B2 ;  /* 0x0000000000027941 */ /* 0x000fea0003800200 */
.L_x_8782:
        /* <DEDUP_REMOVED lines=24> */
.L_x_8789:
[----:B------:R-:W-:Y:S05]  /*62b0*/  BSYNC.RECONVERGENT B3 ;  /* 0x0000000000037941 */ /* 0x000fea0003800200 */
.L_x_8788:
[----:B------:R-:W-:Y:S01]  /*62c0*/  F2FP.F16.F32.PACK_AB R110, RZ, R110 ;  /* 0x0000006eff6e723e */ /* 0x000fe200000000ff */
[----:B------:R-:W-:-:S03]  /*62d0*/  FADD.FTZ R84, R84, R109 ;  /* 0x0000006d54547221 */ /* 0x000fc60000010000 */
[----:B------:R-:W-:-:S07]  /*62e0*/  PRMT R106, R110, 0x7610, R106 ;  /* 0x000076106e6a7816 */ /* 0x000fce000000006a */
.L_x_8787:
[----:B------:R-:W-:Y:S05]  /*62f0*/  BSYNC.RECONVERGENT B2 ;  /* 0x0000000000027941 */ /* 0x000fea0003800200 */
.L_x_8786:
        /* <DEDUP_REMOVED lines=24> */
.L_x_8793:
[----:B------:R-:W-:Y:S05]  /*6480*/  BSYNC.RECONVERGENT B3 ;  /* 0x0000000000037941 */ /* 0x000fea0003800200 */
.L_x_8792:
[----:B------:R-:W-:Y:S01]  /*6490*/  F2FP.F16.F32.PACK_AB R109, RZ, R109 ;  /* 0x0000006dff6d723e */ /* 0x000fe200000000ff */
[----:B------:R-:W-:-:S03]  /*64a0*/  FADD.FTZ R85, R85, R108 ;  /* 0x0000006c55557221 */ /* 0x000fc60000010000 */
[----:B------:R-:W-:-:S07]  /*64b0*/  PRMT R106, R106, 0x5410, R109 ;  /* 0x000054106a6a7816 */ /* 0x000fce000000006d */
.L_x_8791:
[----:B------:R-:W-:Y:S05]  /*64c0*/  BSYNC.RECONVERGENT B2 ;  /* 0x0000000000027941 */ /* 0x000fea0003800200 */
.L_x_8790:
        /* <DEDUP_REMOVED lines=24> */
.L_x_8797:
[----:B------:R-:W-:Y:S05]  /*6650*/  BSYNC.RECONVERGENT B3 ;  /* 0x0000000000037941 */ /* 0x000fea0003800200 */
.L_x_8796:
[----:B------:R-:W-:Y:S01]  /*6660*/  F2FP.F16.F32.PACK_AB R110, RZ, R110 ;  /* 0x0000006eff6e723e */ /* 0x000fe200000000ff */
[----:B------:R-:W-:-:S03]  /*6670*/  FADD.FTZ R86, R86, R109 ;  /* 0x0000006d56567221 */ /* 0x000fc60000010000 */
[----:B------:R-:W-:-:S07]  /*6680*/  PRMT R107, R110, 0x7610, R107 ;  /* 0x000076106e6b7816 */ /* 0x000fce000000006b */
.L_x_8795:
[----:B------:R-:W-:Y:S05]  /*6690*/  BSYNC.RECONVERGENT B2 ;  /* 0x0000000000027941 */ /* 0x000fea0003800200 */
.L_x_8794:
        /* <DEDUP_REMOVED lines=47> */
.L_x_8769:
        /* <DEDUP_REMOVED lines=21> */
[----:B-----5:R-:W-:-:S03]  /*6ae0*/  HADD2.F32 R137, -RZ, R100.H0_H0 ;  /* 0x20000064ff897230 */ /* 0x020fc60000004100 */
[----:B------:R-:W-:-:S04]  /*6af0*/  FMUL.FTZ R136, R136, UR12 ;  /* 0x0000000c88887c20 */ /* 0x000fc80008410000 */
[----:B------:R-:W-:-:S07]  /*6b00*/  FMUL.FTZ R137, R137, R136 ;  /* 0x0000008889897220 */ /* 0x000fce0000410000 */
.L_x_8801:
[----:B------:R-:W-:Y:S05]  /*6b10*/  BSYNC.RECONVERGENT B3 ;  /* 0x0000000000037941 */ /* 0x000fea0003800200 */
.L_x_8800:
[----:B------:R-:W-:Y:S01]  /*6b20*/  F2FP.F16.F32.PACK_AB R138, RZ, R138 ;  /* 0x0000008aff8a723e */ /* 0x000fe200000000ff */
[----:B------:R-:W-:-:S03]  /*6b30*/  FADD.FTZ R88, R88, R137 ;  /* 0x0000008958587221 */ /* 0x000fc60000010000 */
[----:B------:R-:W-:-:S07]  /*6b40*/  PRMT R104, R138, 0x7610, R104 ;  /* 0x000076108a687816 */ /* 0x000fce0000000068 */
.L_x_8799:
[----:B------:R-:W-:Y:S05]  /*6b50*/  BSYNC.RECONVERGENT B2 ;  /* 0x0000000000027941 */ /* 0x000fea0003800200 */
.L_x_8798:
        /* <DEDUP_REMOVED lines=18> */
[----:B-----5:R-:W-:-:S03]  /*6c80*/  HADD2.F32 R136, -RZ, R100.H1_H1 ;  /* 0x30000064ff887230 */ /* 0x020fc60000004100 */
[----:B------:R-:W-:-:S05]  /*6c90*/  FMUL.FTZ R137, R116, R137 ;  /* 0x0000008974897220 */ /* 0x000fca0000410000 */
[----:B------:R-:W-:-:S05]  /*6ca0*/  FSEL R137, R137, RZ, P1 ;  /* 0x000000ff89897208 */ /* 0x000fca0000800000 */
[----:B------:R-:W-:-:S04]  /*6cb0*/  FMUL.FTZ R137, R137, UR13 ;  /* 0x0000000d89897c20 */ /* 0x000fc80008410000 */
[----:B------:R-:W-:-:S04]  /*6cc0*/  FMUL.FTZ R137, R137, UR12 ;  /* 0x0000000c89897c20 */ /* 0x000fc80008410000 */
[----:B------:R-:W-:-:S07]  /*6cd0*/  FMUL.FTZ R136, R136, R137 ;  /* 0x0000008988887220 */ /* 0x000fce0000410000 */
.L_x_8805:
[----:B------:R-:W-:Y:S05]  /*6ce0*/  BSYNC.RECONVERGENT B3 ;  /* 0x0000000000037941 */ /* 0x000fea0003800200 */
.L_x_8804:
[----:B------:R-:W-:Y:S01]  /*6cf0*/  F2FP.F16.F32.PACK_AB R138, RZ, R138 ;  /* 0x0000008aff8a723e */ /* 0x000fe200000000ff */
[----:B------:R-:W-:-:S03]  /*6d00*/  FADD.FTZ R89, R89, R136 ;  /* 0x0000008859597221 */ /* 0x000fc60000010000 */
[----:B------:R-:W-:-:S07]  /*6d10*/  PRMT R104, R104, 0x5410, R138 ;  /* 0x0000541068687816 */ /* 0x000fce000000008a */
.L_x_8803:
[----:B------:R-:W-:Y:S05]  /*6d20*/  BSYNC.RECONVERGENT B2 ;  /* 0x0000000000027941 */ /* 0x000fea0003800200 */
.L_x_8802:
        /* <DEDUP_REMOVED lines=24> */
.L_x_8809:
[----:B------:R-:W-:Y:S05]  /*6eb0*/  BSYNC.RECONVERGENT B3 ;  /* 0x0000000000037941 */ /* 0x000fea0003800200 */
.L_x_8808:
[----:B------:R-:W-:Y:S01]  /*6ec0*/  F2FP.F16.F32.PACK_AB R138, RZ, R138 ;  /* 0x0000008aff8a723e */ /* 0x000fe200000000ff */
[----:B------:R-:W-:-:S03]  /*6ed0*/  FADD.FTZ R90, R90, R137 ;  /* 0x000000895a5a7221 */ /* 0x000fc60000010000 */
[----:B------:R-:W-:-:S07]  /*6ee0*/  PRMT R105, R138, 0x7610, R105 ;  /* 0x000076108a697816 */ /* 0x000fce0000000069 */
.L_x_8807:
[----:B------:R-:W-:Y:S05]  /*6ef0*/  BSYNC.RECONVERGENT B2 ;  /* 0x0000000000027941 */ /* 0x000fea0003800200 */
.L_x_8806:
        /* <DEDUP_REMOVED lines=24> */
.L_x_8813:
[----:B------:R-:W-:Y:S05]  /*7080*/  BSYNC.RECONVERGENT B3 ;  /* 0x0000000000037941 */ /* 0x000fea0003800200 */
.L_x_8812:
[----:B------:R-:W-:Y:S01]  /*7090*/  F2FP.F16.F32.PACK_AB R138, RZ, R138 ;  /* 0x0000008aff8a723e */ /* 0x000fe200000000ff */
[----:B------:R-:W-:-:S03]  /*70a0*/  FADD.FTZ R91, R91, R136 ;  /* 0x000000885b5b7221 */ /* 0x000fc60000010000 */
[----:B------:R-:W-:-:S07]  /*70b0*/  PRMT R105, R105, 0x5410, R138 ;  /* 0x0000541069697816 */ /* 0x000fce000000008a */
.L_x_8811:
[----:B------:R-:W-:Y:S05]  /*70c0*/  BSYNC.RECONVERGENT B2 ;  /* 0x0000000000027941 */ /* 0x000fea0003800200 */
.L_x_8810:
        /* <DEDUP_REMOVED lines=24> */
.L_x_8817:
[----:B------:R-:W-:Y:S05]  /*7250*/  BSYNC.RECONVERGENT B3 ;  /* 0x0000000000037941 */ /* 0x000fea0003800200 */
.L_x_8816:
[----:B------:R-:W-:Y:S01]  /*7260*/  F2FP.F16.F32.PACK_AB R138, RZ, R138 ;  /* 0x0000008aff8a723e */ /* 0x000fe200000000ff */
[----:B------:R-:W-:-:S03]  /*7270*/  FADD.FTZ R84, R84, R137 ;  /* 0x0000008954547221 */ /* 0x000fc60000010000 */
[----:B------:R-:W-:-:S07]  /*7280*/  PRMT R106, R138, 0x7610, R106 ;  /* 0x000076108a6a7816 */ /* 0x000fce000000006a */
.L_x_8815:
[----:B------:R-:W-:Y:S05]  /*7290*/  BSYNC.RECONVERGENT B2 ;  /* 0x0000000000027941 */ /* 0x000fea0003800200 */
.L_x_8814:
        /* <DEDUP_REMOVED lines=24> */
.L_x_8821:
[----:B------:R-:W-:Y:S05]  /*7420*/  BSYNC.RECONVERGENT B3 ;  /* 0x0000000000037941 */ /* 0x000fea0003800200 */
.L_x_8820:
[----:B------:R-:W-:Y:S01]  /*7430*/  F2FP.F16.F32.PACK_AB R138, RZ, R138 ;  /* 0x0000008aff8a723e */ /* 0x000fe200000000ff */
[----:B------:R-:W-:-:S03]  /*7440*/  FADD.FTZ R85, R85, R136 ;  /* 0x0000008855557221 */ /* 0x000fc60000010000 */
[----:B------:R-:W-:-:S07]  /*7450*/  PRMT R106, R106, 0x5410, R138 ;  /* 0x000054106a6a7816 */ /* 0x000fce000000008a */
.L_x_8819:
[----:B------:R-:W-:Y:S05]  /*7460*/  BSYNC.RECONVERGENT B2 ;  /* 0x0000000000027941 */ /* 0x000fea0003800200 */
.L_x_8818:
        /* <DEDUP_REMOVED lines=24> */
.L_x_8825:
[----:B------:R-:W-:Y:S05]  /*75f0*/  BSYNC.RECONVERGENT B3 ;  /* 0x0000000000037941 */ /* 0x000fea0003800200 */
.L_x_8824:
[----:B------:R-:W-:Y:S01]  /*7600*/  F2FP.F16.F32.PACK_AB R138, RZ, R138 ;  /* 0x0000008aff8a723e */ /* 0x000fe200000000ff */
[----:B------:R-:W-:-:S03]  /*7610*/  FADD.FTZ R86, R86, R137 ;  /* 0x0000008956567221 */ /* 0x000fc60000010000 */
[----:B------:R-:W-:-:S07]  /*7620*/  PRMT R107, R138, 0x7610, R107 ;  /* 0x000076108a6b7816 */ /* 0x000fce000000006b */
.L_x_8823:
[----:B------:R-:W-:Y:S05]  /*7630*/  BSYNC.RECONVERGENT B2 ;  /* 0x0000000000027941 */ /* 0x000fea0003800200 */
.L_x_8822:
[----:B------:R-:W-:Y:S05]  /*7640*/  @!P2 BRA `(.L_x_8754) ;  /* 0x000000000044a947 */ /* 0x000fea0003800000 */
[----:B------:R-:W-:Y:S01]  /*7650*/  FFMA.FTZ R158, R154, R158, R157 ;  /* 0x0000009e9a9e7223 */ /* 0x000fe2000001009d */
[----:B------:R-:W-:Y:S02]  /*7660*/  ISETP.GT.AND P3, PT, R2, RZ, PT ;  /* 0x000000ff0200720c */ /* 0x000fe40003f64270 */
[----:B------:R-:W-:Y:S01]  /*7670*/  ISETP.GE.U32.AND P1, PT, R118, RZ, PT ;  /* 0x000000ff7600720c */ /* 0x000fe20003f26070 */
[----:B0-----:R-:W-:-:S03]  /*7680*/  FADD.FTZ R137, R153, -R158 ;  /* 0x8000009e99897221 */ /* 0x001fc60000010000 */
[----:B------:R-:W-:Y:S01]  /*7690*/  ISETP.GE.U32.AND.EX P1, PT, R119, 0x1000000, PT, P1 ;  /* 0x010000007700780c */ /* 0x000fe20003f26110 */
[----:B------:R-:W-:-:S05]  /*76a0*/  FMUL.FTZ R137, R116, R137 ;  /* 0x0000008974897220 */ /* 0x000fca0000410000 */
[----:B------:R-:W-:-:S05]  /*76b0*/  FSEL R2, R137, RZ, P3 ;  /* 0x000000ff89027208 */ /* 0x000fca0001800000 */
[----:B------:R-:W-:Y:S02]  /*76c0*/  FMUL.FTZ R2, R2, UR13 ;  /* 0x0000000d02027c20 */ /* 0x000fe40008410000 */
        /* <DEDUP_REMOVED lines=9> */
.L_x_8754:
[----:B------:R-:W-:Y:S05]  /*7760*/  BSYNC.RECONVERGENT B1 ;  /* 0x0000000000017941 */ /* 0x000fea0003800200 */
.L_x_8737:
        /* <DEDUP_REMOVED lines=12> */
.L_x_8639:
[----:B------:R-:W-:Y:S05]  /*7830*/  BSYNC B0 ;  /* 0x0000000000007941 */ /* 0x000fea0003800000 */
.L_x_8638:
        /* <DEDUP_REMOVED lines=151> */
.L_x_8643:
        /* <DEDUP_REMOVED lines=8> */
.L_x_8828:
[----:B------:R-:W-:Y:S05]  /*8230*/  BSYNC B1 ;  /* 0x0000000000017941 */ /* 0x000fea0003800000 */
.L_x_8827:
        /* <DEDUP_REMOVED lines=8> */
.L_x_8829:
[----:B------:R-:W-:-:S05]  /*82c0*/  FADD.FTZ R156, R156, R155 ;  /* 0x0000009b9c9c7221 */ /* 0x000fca0000010000 */
[----:B------:R-:W-:Y:S01]  /*82d0*/  MOV R168, R156 ;  /* 0x0000009c00a87202 */ /* 0x000fe20000000f00 */
[----:B------:R-:W-:Y:S01]  /*82e0*/  HFMA2 R167, -RZ, RZ, 0, 1.1920928955078125e-07 ;  /* 0x00000002ffa77431 */ /* 0x000fe200000001ff */
[----:B------:R-:W-:-:S07]  /*82f0*/  MOV R157, R166 ;  /* 0x000000a6009d7202 */ /* 0x000fce0000000f00 */
[----:B------:R-:W-:Y:S05]  /*8300*/  WARPSYNC.COLLECTIVE R165, `(.L_x_8830) ;  /* 0x00000000a5087348 */ /* 0x000fea0003c00000 */
[----:B------:R0:W1:Y:S02]  /*8310*/  SHFL.BFLY P0, R166, R168, R167, R170 ;  /* 0x0c0000a7a8a67389 */ /* 0x00006400000000aa */
[----:B01----:R-:W-:Y:S05]  /*8320*/  ENDCOLLECTIVE ;  /* 0x000000000000791b */ /* 0x003fea0003800000 */
.L_x_8830:
[----:B------:R-:W-:-:S05]  /*8330*/  FADD.FTZ R157, R157, R160 ;  /* 0x000000a09d9d7221 */ /* 0x000fca0000010000 */
[----:B------:R-:W-:Y:S02]  /*8340*/  MOV R168, R157 ;  /* 0x0000009d00a87202 */ /* 0x000fe40000000f00 */
[----:B------:R-:W-:-:S07]  /*8350*/  MOV R159, R166 ;  /* 0x000000a6009f7202 */ /* 0x000fce0000000f00 */
[----:B------:R-:W-:Y:S05]  /*8360*/  WARPSYNC.COLLECTIVE R165, `(.L_x_8831) ;  /* 0x00000000a5087348 */ /* 0x000fea0003c00000 */
[----:B------:R0:W1:Y:S02]  /*8370*/  SHFL.BFLY P0, R166, R168, R167, R170 ;  /* 0x0c0000a7a8a67389 */ /* 0x00006400000000aa */
[----:B01----:R-:W-:Y:S05]  /*8380*/  ENDCOLLECTIVE ;  /* 0x000000000000791b */ /* 0x003fea0003800000 */
.L_x_8831:
[----:B------:R-:W-:-:S05]  /*8390*/  FADD.FTZ R159, R156, R159 ;  /* 0x0000009f9c9f7221 */ /* 0x000fca0000010000 */
[----:B------:R-:W-:Y:S01]  /*83a0*/  MOV R168, R159 ;  /* 0x0000009f00a87202 */ /* 0x000fe20000000f00 */
[----:B------:R-:W-:Y:S01]  /*83b0*/  HFMA2 R167, -RZ, RZ, 0, 2.384185791015625e-07 ;  /* 0x00000004ffa77431 */ /* 0x000fe200000001ff */
[----:B------:R-:W-:-:S07]  /*83c0*/  MOV R158, R166 ;  /* 0x000000a6009e7202 */ /* 0x000fce0000000f00 */
[----:B------:R-:W-:Y:S05]  /*83d0*/  WARPSYNC.COLLECTIVE R165, `(.L_x_8832) ;  /* 0x00000000a5087348 */ /* 0x000fea0003c00000 */
[----:B------:R0:W1:Y:S02]  /*83e0*/  SHFL.BFLY P0, R166, R168, R167, R170 ;  /* 0x0c0000a7a8a67389 */ /* 0x00006400000000aa */
[----:B01----:R-:W-:Y:S05]  /*83f0*/  ENDCOLLECTIVE ;  /* 0x000000000000791b */ /* 0x003fea0003800000 */
.L_x_8832:
[----:B------:R-:W-:-:S05]  /*8400*/  FADD.FTZ R158, R157, R158 ;  /* 0x0000009e9d9e7221 */ /* 0x000fca0000010000 */
[----:B------:R-:W-:Y:S02]  /*8410*/  MOV R168, R158 ;  /* 0x0000009e00a87202 */ /* 0x000fe40000000f00 */
[----:B------:R-:W-:-:S07]  /*8420*/  MOV R162, R166 ;  /* 0x000000a600a27202 */ /* 0x000fce0000000f00 */
[----:B------:R-:W-:Y:S05]  /*8430*/  WARPSYNC.COLLECTIVE R165, `(.L_x_8833) ;  /* 0x00000000a5087348 */ /* 0x000fea0003c00000 */
[----:B------:R0:W1:Y:S02]  /*8440*/  SHFL.BFLY P0, R166, R168, R167, R170 ;  /* 0x0c0000a7a8a67389 */ /* 0x00006400000000aa */
[----:B01----:R-:W-:Y:S05]  /*8450*/  ENDCOLLECTIVE ;  /* 0x000000000000791b */ /* 0x003fea0003800000 */
.L_x_8833:
[----:B------:R-:W-:-:S05]  /*8460*/  FADD.FTZ R162, R159, R162 ;  /* 0x000000a29fa27221 */ /* 0x000fca0000010000 */
[----:B------:R-:W-:Y:S01]  /*8470*/  MOV R168, R162 ;  /* 0x000000a200a87202 */ /* 0x000fe20000000f00 */
[----:B------:R-:W-:Y:S01]  /*8480*/  HFMA2 R167, -RZ, RZ, 0, 4.76837158203125e-07 ;  /* 0x00000008ffa77431 */ /* 0x000fe200000001ff */
[----:B------:R-:W-:-:S07]  /*8490*/  MOV R161, R166 ;  /* 0x000000a600a17202 */ /* 0x000fce0000000f00 */
[----:B------:R-:W-:Y:S05]  /*84a0*/  WARPSYNC.COLLECTIVE R165, `(.L_x_8834) ;  /* 0x00000000a5087348 */ /* 0x000fea0003c00000 */
[----:B------:R0:W1:Y:S02]  /*84b0*/  SHFL.BFLY P0, R166, R168, R167, R170 ;  /* 0x0c0000a7a8a67389 */ /* 0x00006400000000aa */
[----:B01----:R-:W-:Y:S05]  /*84c0*/  ENDCOLLECTIVE ;  /* 0x000000000000791b */ /* 0x003fea0003800000 */
.L_x_8834:
[----:B------:R-:W-:-:S05]  /*84d0*/  FADD.FTZ R161, R158, R161 ;  /* 0x000000a19ea17221 */ /* 0x000fca0000010000 */
[----:B------:R-:W-:Y:S02]  /*84e0*/  MOV R168, R161 ;  /* 0x000000a100a87202 */ /* 0x000fe40000000f00 */
[----:B------:R-:W-:-:S07]  /*84f0*/  MOV R155, R166 ;  /* 0x000000a6009b7202 */ /* 0x000fce0000000f00 */
[----:B------:R-:W-:Y:S05]  /*8500*/  WARPSYNC.COLLECTIVE R165, `(.L_x_8835) ;  /* 0x00000000a5087348 */ /* 0x000fea0003c00000 */
[----:B------:R0:W1:Y:S02]  /*8510*/  SHFL.BFLY P0, R166, R168, R167, R170 ;  /* 0x0c0000a7a8a67389 */ /* 0x00006400000000aa */
[----:B01----:R-:W-:Y:S05]  /*8520*/  ENDCOLLECTIVE ;  /* 0x000000000000791b */ /* 0x003fea0003800000 */
.L_x_8835:
[----:B------:R-:W-:-:S05]  /*8530*/  FADD.FTZ R163, R162, R155 ;  /* 0x0000009ba2a37221 */ /* 0x000fca0000010000 */
[----:B------:R-:W-:Y:S01]  /*8540*/  MOV R168, R163 ;  /* 0x000000a300a87202 */ /* 0x000fe20000000f00 */
[----:B------:R-:W-:Y:S01]  /*8550*/  HFMA2 R167, -RZ, RZ, 0, 9.5367431640625e-07 ;  /* 0x00000010ffa77431 */ /* 0x000fe200000001ff */
[----:B------:R-:W-:-:S07]  /*8560*/  MOV R160, R166 ;  /* 0x000000a600a07202 */ /* 0x000fce0000000f00 */
[----:B------:R-:W-:Y:S05]  /*8570*/  WARPSYNC.COLLECTIVE R165, `(.L_x_8836) ;  /* 0x00000000a5087348 */ /* 0x000fea0003c00000 */
[----:B------:R0:W1:Y:S02]  /*8580*/  SHFL.BFLY P0, R166, R168, R167, R170 ;  /* 0x0c0000a7a8a67389 */ /* 0x00006400000000aa */
[----:B01----:R-:W-:Y:S05]  /*8590*/  ENDCOLLECTIVE ;  /* 0x000000000000791b */ /* 0x003fea0003800000 */
.L_x_8836:
[----:B------:R-:W-:-:S05]  /*85a0*/  FADD.FTZ R160, R161, R160 ;  /* 0x000000a0a1a07221 */ /* 0x000fca0000010000 */
[----:B------:R-:W-:Y:S02]  /*85b0*/  MOV R168, R160 ;  /* 0x000000a000a87202 */ /* 0x000fe40000000f00 */
[----:B------:R-:W-:-:S07]  /*85c0*/  MOV R164, R166 ;  /* 0x000000a600a47202 */ /* 0x000fce0000000f00 */
[----:B------:R-:W-:Y:S05]  /*85d0*/  WARPSYNC.COLLECTIVE R165, `(.L_x_8837) ;  /* 0x00000000a5087348 */ /* 0x000fea0003c00000 */
[----:B------:R0:W1:Y:S02]  /*85e0*/  SHFL.BFLY P0, R166, R168, R167, R170 ;  /* 0x0c0000a7a8a67389 */ /* 0x00006400000000aa */
[----:B01----:R-:W-:Y:S05]  /*85f0*/  ENDCOLLECTIVE ;  /* 0x000000000000791b */ /* 0x003fea0003800000 */
.L_x_8837:
[----:B------:R-:W-:Y:S01]  /*8600*/  MOV R157, R166 ;  /* 0x000000a6009d7202 */ /* 0x000fe20000000f00 */
[----:B------:R-:W-:Y:S06]  /*8610*/  BRA `(.L_x_8838) ;  /* 0xffffff8c00647947 */ /* 0x000fec000383ffff */
.L_x_8839:
        /* <DEDUP_REMOVED lines=14> */
.L_x_11307:


//--------------------- .text._ZN10layer_norm13ln_bwd_kernelINS_13Kernel_traitsI6__halfffffjLj512ELj1ELj4ELj1ELj16ENS_18Kernel_traits_baseILj512ES2_ffffjLj128EEEEELb0ELb0ELb0ELb0EEEvNS_9BwdParamsE --------------------------
	.section	.text._ZN10layer_norm13ln_bwd_kernelINS_13Kernel_traitsI6__halfffffjLj512ELj1ELj4ELj1ELj16ENS_18Kernel_traits_baseILj512ES2_ffffjLj128EEEEELb0ELb0ELb0ELb0EEEvNS_9BwdParamsE,"ax",@progbits
	.align	128
        .global         _ZN10layer_norm13ln_bwd_kernelINS_13Kernel_traitsI6__halfffffjLj512ELj1ELj4ELj1ELj16ENS_18Kernel_traits_baseILj512ES2_ffffjLj128EEEEELb0ELb0ELb0ELb0EEEvNS_9BwdParamsE
        .type           _ZN10layer_norm13ln_bwd_kernelINS_13Kernel_traitsI6__halfffffjLj512ELj1ELj4ELj1ELj16ENS_18Kernel_traits_baseILj512ES2_ffffjLj128EEEEELb0ELb0ELb0ELb0EEEvNS_9BwdParamsE,@function
        .size           _ZN10layer_norm13ln_bwd_kernelINS_13Kernel_traitsI6__halfffffjLj512ELj1ELj4ELj1ELj16ENS_18Kernel_traits_baseILj512ES2_ffffjLj128EEEEELb0ELb0ELb0ELb0EEEvNS_9BwdParamsE,(.L_x_11308 - _ZN10layer_norm13ln_bwd_kernelINS_13Kernel_traitsI6__halfffffjLj512ELj1ELj4ELj1ELj16ENS_18Kernel_traits_baseILj512ES2_ffffjLj128EEEEELb0ELb0ELb0ELb0EEEvNS_9BwdParamsE)
        .other          _ZN10layer_norm13ln_bwd_kernelINS_13Kernel_traitsI6__halfffffjLj512ELj1ELj4ELj1ELj16ENS_18Kernel_traits_baseILj512ES2_ffffjLj128EEEEELb0ELb0ELb0ELb0EEEvNS_9BwdParamsE,@"STO_CUDA_ENTRY STV_DEFAULT"
_ZN10layer_norm13ln_bwd_kernelINS_13Kernel_traitsI6__halfffffjLj512ELj1ELj4ELj1ELj16ENS_18Kernel_traits_baseILj512ES2_ffffjLj128EEEEELb0ELb0ELb0ELb0EEEvNS_9BwdParamsE:
.text._ZN10layer_norm13ln_bwd_kernelINS_13Kernel_traitsI6__halfffffjLj512ELj1ELj4ELj1ELj16ENS_18Kernel_traits_baseILj512ES2_ffffjLj128EEEEELb0ELb0ELb0ELb0EEEvNS_9BwdParamsE:
        /* <DEDUP_REMOVED lines=17> */
[C---:B------:R-:W-:Y:S02]  /*0110*/  ISETP.GE.U32.AND P1, PT, R3.reuse, 0x40, PT ;  /* 0x000000400300780c */ /* 0x040fe40003f26070 */
[C---:B------:R-:W-:Y:S02]  /*0120*/  ISETP.GE.U32.AND P2, PT, R3.reuse, 0x60, PT ;  /* 0x000000600300780c */ /* 0x040fe40003f46070 */
[----:B------:R-:W-:-:S07]  /*0130*/  ISETP.GE.U32.AND P3, PT, R3, 0x80, PT ;  /* 0x000000800300780c */ /* 0x000fce0003f66070 */
[----:B------:R-:W0:Y:S08]  /*0140*/  @P0 LDC.64 R4, c[0x0][0x3d0] ;  /* 0x0000f400ff040b82 */ /* 0x000e300000000a00 */
[----:B------:R-:W3:Y:S08]  /*0150*/  @P1 LDC.64 R12, c[0x0][0x3d0] ;  /* 0x0000f400ff0c1b82 */ /* 0x000ef00000000a00 */
[----:B------:R-:W4:Y:S08]  /*0160*/  @P2 LDC.64 R18, c[0x0][0x3d0] ;  /* 0x0000f400ff122b82 */ /* 0x000f300000000a00 */
[----:B------:R-:W1:Y:S01]  /*0170*/  @P3 LDC.64 R20, c[0x0][0x3d0] ;  /* 0x0000f400ff143b82 */ /* 0x000e620000000a00 */
[C---:B0-----:R-:W-:Y:S01]  /*0180*/  @P0 IMAD.WIDE.U32 R4, R23.reuse, 0x8, R4 ;  /* 0x0000000817040825 */ /* 0x041fe200078e0004 */
[----:B------:R-:W-:-:S04]  /*0190*/  @P0 LOP3.LUT R23, R23, 0x20, RZ, 0xfc, !PT ;  /* 0x0000002017170812 */ /* 0x000fc800078efcff */
[----:B--2---:R0:W5:Y:S01]  /*01a0*/  @P0 LDG.E.64 R6, desc[UR6][R4.64] ;  /* 0x0000000604060981 */ /* 0x004162000c1e1b00 */
[C---:B---3--:R-:W-:Y:S01]  /*01b0*/  @P1 IMAD.WIDE.U32 R16, R23.reuse, 0x8, R12 ;  /* 0x0000000817101825 */ /* 0x048fe200078e000c */
[----:B------:R-:W-:-:S04]  /*01c0*/  @P1 IADD3 R23, PT, PT, R23, 0x20, RZ ;  /* 0x0000002017171810 */ /* 0x000fc80007ffe0ff */
[----:B------:R2:W5:Y:S01]  /*01d0*/  @P1 LDG.E.64 R8, desc[UR6][R16.64] ;  /* 0x0000000610081981 */ /* 0x000562000c1e1b00 */
[C---:B----4-:R-:W-:Y:S01]  /*01e0*/  @P2 IMAD.WIDE.U32 R18, R23.reuse, 0x8, R18 ;  /* 0x0000000817122825 */ /* 0x050fe200078e0012 */
[----:B------:R-:W-:-:S04]  /*01f0*/  @P2 IADD3 R23, PT, PT, R23, 0x20, RZ ;  /* 0x0000002017172810 */ /* 0x000fc80007ffe0ff */
[----:B------:R2:W5:Y:S01]  /*0200*/  @P2 LDG.E.64 R10, desc[UR6][R18.64] ;  /* 0x00000006120a2981 */ /* 0x000562000c1e1b00 */
[----:B-1----:R-:W-:-:S05]  /*0210*/  @P3 IMAD.WIDE.U32 R12, R23, 0x8, R20 ;  /* 0x00000008170c3825 */ /* 0x002fca00078e0014 */
[----:B------:R2:W5:Y:S01]  /*0220*/  @P3 LDG.E.64 R14, desc[UR6][R12.64] ;  /* 0x000000060c0e3981 */ /* 0x000562000c1e1b00 */
[----:B------:R-:W1:Y:S01]  /*0230*/  S2UR UR4, SR_CTAID.X ;  /* 0x00000000000479c3 */ /* 0x000e620000002500 */
[----:B0-----:R-:W-:Y:S01]  /*0240*/  SHF.R.U32.HI R5, RZ, 0x5, R0 ;  /* 0x00000005ff057819 */ /* 0x001fe20000011600 */
[----:B------:R-:W-:Y:S01]  /*0250*/  BSSY B0, `(.L_x_8840) ;  /* 0x0000357000007945 */ /* 0x000fe20003800000 */
[----:B-1----:R-:W-:-:S06]  /*0260*/  USHF.L.U32 UR4, UR4, 0x2, URZ ;  /* 0x0000000204047899 */ /* 0x002fcc00080006ff */
        /* <DEDUP_REMOVED lines=20> */
[----:B-----5:R-:W-:Y:S02]  /*03b0*/  MOV R104, R6 ;  /* 0x0000000600687202 */ /* 0x020fe40000000f00 */
[----:B------:R-:W-:Y:S02]  /*03c0*/  CS2R R32, SRZ ;  /* 0x0000000000207805 */ /* 0x000fe4000001ff00 */
[----:B------:R-:W-:Y:S02]  /*03d0*/  SHF.R.U64 R0, R6, 0x10, R7 ;  /* 0x0000001006007819 */ /* 0x000fe40000001207 */
[----:B------:R-:W-:Y:S02]  /*03e0*/  CS2R R34, SRZ ;  /* 0x0000000000227805 */ /* 0x000fe4000001ff00 */
[----:B------:R-:W-:Y:S02]  /*03f0*/  MOV R105, R7 ;  /* 0x0000000700697202 */ /* 0x000fe40000000f00 */
[----:B------:R-:W-:-:S02]  /*0400*/  CS2R R20, SRZ ;  /* 0x0000000000147805 */ /* 0x000fc4000001ff00 */
[----:B------:R-:W-:Y:S02]  /*0410*/  SHF.R.U32.HI R2, RZ, 0x10, R7 ;  /* 0x00000010ff027819 */ /* 0x000fe40000011607 */
[----:B------:R-:W-:Y:S02]  /*0420*/  CS2R R22, SRZ ;  /* 0x0000000000167805 */ /* 0x000fe4000001ff00 */
[----:B------:R-:W-:Y:S02]  /*0430*/  MOV R106, R8 ;  /* 0x00000008006a7202 */ /* 0x000fe40000000f00 */
[----:B------:R-:W-:Y:S02]  /*0440*/  CS2R R24, SRZ ;  /* 0x0000000000187805 */ /* 0x000fe4000001ff00 */
[----:B------:R-:W-:Y:S02]  /*0450*/  SHF.R.U64 R4, R8, 0x10, R9 ;  /* 0x0000001008047819 */ /* 0x000fe40000001209 */
[----:B------:R-:W-:-:S02]  /*0460*/  CS2R R26, SRZ ;  /* 0x00000000001a7805 */ /* 0x000fc4000001ff00 */
[----:B------:R-:W-:Y:S02]  /*0470*/  MOV R107, R9 ;  /* 0x00000009006b7202 */ /* 0x000fe40000000f00 */
[----:B------:R-:W-:Y:S02]  /*0480*/  CS2R R28, SRZ ;  /* 0x00000000001c7805 */ /* 0x000fe4000001ff00 */
[----:B------:R-:W-:Y:S02]  /*0490*/  SHF.R.U32.HI R6, RZ, 0x10, R9 ;  /* 0x00000010ff067819 */ /* 0x000fe40000011609 */
[----:B------:R-:W-:Y:S02]  /*04a0*/  CS2R R30, SRZ ;  /* 0x00000000001e7805 */ /* 0x000fe4000001ff00 */
[----:B------:R-:W-:Y:S02]  /*04b0*/  MOV R108, R10 ;  /* 0x0000000a006c7202 */ /* 0x000fe40000000f00 */
[----:B------:R-:W-:-:S02]  /*04c0*/  CS2R R52, SRZ ;  /* 0x0000000000347805 */ /* 0x000fc4000001ff00 */
[--C-:B------:R-:W-:Y:S02]  /*04d0*/  SHF.R.U64 R7, R10, 0x10, R11.reuse ;  /* 0x000000100a077819 */ /* 0x100fe4000000120b */
[----:B------:R-:W-:Y:S02]  /*04e0*/  CS2R R54, SRZ ;  /* 0x0000000000367805 */ /* 0x000fe4000001ff00 */
[----:B------:R-:W-:Y:S02]  /*04f0*/  MOV R109, R11 ;  /* 0x0000000b006d7202 */ /* 0x000fe40000000f00 */
[----:B------:R-:W-:Y:S02]  /*0500*/  CS2R R36, SRZ ;  /* 0x0000000000247805 */ /* 0x000fe4000001ff00 */
[----:B------:R-:W-:Y:S02]  /*0510*/  SHF.R.U32.HI R8, RZ, 0x10, R11 ;  /* 0x00000010ff087819 */ /* 0x000fe4000001160b */
[----:B------:R-:W-:-:S02]  /*0520*/  CS2R R38, SRZ ;  /* 0x0000000000267805 */ /* 0x000fc4000001ff00 */
[----:B------:R-:W-:Y:S02]  /*0530*/  MOV R110, R14 ;  /* 0x0000000e006e7202 */ /* 0x000fe40000000f00 */
[----:B------:R-:W-:Y:S02]  /*0540*/  CS2R R40, SRZ ;  /* 0x0000000000287805 */ /* 0x000fe4000001ff00 */
[----:B------:R-:W-:Y:S02]  /*0550*/  SHF.R.U64 R9, R14, 0x10, R15 ;  /* 0x000000100e097819 */ /* 0x000fe4000000120f */
[----:B------:R-:W-:Y:S02]  /*0560*/  CS2R R42, SRZ ;  /* 0x00000000002a7805 */ /* 0x000fe4000001ff00 */
[----:B------:R-:W-:Y:S02]  /*0570*/  MOV R111, R15 ;  /* 0x0000000f006f7202 */ /* 0x000fe40000000f00 */
[----:B------:R-:W-:-:S02]  /*0580*/  CS2R R44, SRZ ;  /* 0x00000000002c7805 */ /* 0x000fc4000001ff00 */
[----:B------:R-:W-:Y:S02]  /*0590*/  SHF.R.U32.HI R10, RZ, 0x10, R15 ;  /* 0x00000010ff0a7819 */ /* 0x000fe4000001160f */
[----:B------:R-:W-:Y:S02]  /*05a0*/  CS2R R46, SRZ ;  /* 0x00000000002e7805 */ /* 0x000fe4000001ff00 */
[----:B0-----:R-:W-:Y:S02]  /*05b0*/  ISETP.NE.U32.AND P0, PT, RZ, UR4, PT ;  /* 0x00000004ff007c0c */ /* 0x001fe4000bf05070 */
[----:B------:R-:W-:Y:S02]  /*05c0*/  PRMT R104, R104, 0x5410, R0 ;  /* 0x0000541068687816 */ /* 0x000fe40000000000 */
[----:B------:R-:W-:Y:S02]  /*05d0*/  PRMT R105, R105, 0x5410, R2 ;  /* 0x0000541069697816 */ /* 0x000fe40000000002 */
[----:B------:R-:W-:-:S02]  /*05e0*/  PRMT R106, R106, 0x5410, R4 ;  /* 0x000054106a6a7816 */ /* 0x000fc40000000004 */
[----:B------:R-:W-:Y:S02]  /*05f0*/  PRMT R107, R107, 0x5410, R6 ;  /* 0x000054106b6b7816 */ /* 0x000fe40000000006 */
[----:B------:R-:W-:Y:S02]  /*0600*/  PRMT R108, R108, 0x5410, R7 ;  /* 0x000054106c6c7816 */ /* 0x000fe40000000007 */
[----:B------:R-:W-:Y:S02]  /*0610*/  PRMT R109, R109, 0x5410, R8 ;  /* 0x000054106d6d7816 */ /* 0x000fe40000000008 */
[----:B------:R-:W-:Y:S02]  /*0620*/  PRMT R110, R110, 0x5410, R9 ;  /* 0x000054106e6e7816 */ /* 0x000fe40000000009 */
[----:B------:R-:W-:Y:S02]  /*0630*/  PRMT R111, R111, 0x5410, R10 ;  /* 0x000054106f6f7816 */ /* 0x000fe4000000000a */
[----:B------:R-:W-:-:S13]  /*0640*/  ISETP.NE.AND.EX P0, PT, RZ, UR5, PT, P0 ;  /* 0x00000005ff007c0c */ /* 0x000fda000bf05300 */
.L_x_8888:
[----:B------:R-:W0:Y:S08]  /*0650*/  LDC.64 R72, c[0x0][0x3c0] ;  /* 0x0000f000ff487b82 */ /* 0x000e300000000a00 */
[----:B------:R-:W1:Y:S08]  /*0660*/  @P0 LDC.64 R68, c[0x0][0x3e0] ;  /* 0x0000f800ff440b82 */ /* 0x000e700000000a00 */
[----:B------:R-:W2:Y:S01]  /*0670*/  LDC.64 R70, c[0x0][0x3c8] ;  /* 0x0000f200ff467b82 */ /* 0x000ea20000000a00 */
[----:B-----5:R-:W-:-:S02]  /*0680*/  HFMA2 R76, -RZ, RZ, 1.875, 0 ;  /* 0x3f800000ff4c7431 */ /* 0x020fc400000001ff */
[----:B0-----:R-:W-:-:S06]  /*0690*/  IMAD.WIDE R72, R5, 0x4, R72 ;  /* 0x0000000405487825 */ /* 0x001fcc00078e0248 */
[----:B------:R-:W3:Y:S01]  /*06a0*/  LDG.E R72, desc[UR6][R72.64] ;  /* 0x0000000648487981 */ /* 0x000ee2000c1e1900 */
[----:B-1----:R-:W-:-:S05]  /*06b0*/  @P0 IMAD.WIDE R68, R5, 0x4, R68 ;  /* 0x0000000405440825 */ /* 0x002fca00078e0244 */
[----:B------:R0:W5:Y:S01]  /*06c0*/  @P0 LDG.E R76, desc[UR6][R68.64] ;  /* 0x00000006444c0981 */ /* 0x000162000c1e1900 */
[----:B--2---:R-:W-:-:S05]  /*06d0*/  IMAD.WIDE R70, R5, 0x4, R70 ;  /* 0x0000000405467825 */ /* 0x004fca00078e0246 */
[----:B------:R0:W5:Y:S01]  /*06e0*/  LDG.E R83, desc[UR6][R70.64] ;  /* 0x0000000646537981 */ /* 0x000162000c1e1900 */
        /* <DEDUP_REMOVED lines=8> */
[----:B------:R-:W-:Y:S02]  /*0770*/  LEA.HI R75, R75, R74, RZ, 0x2 ;  /* 0x0000004a4b4b7211 */ /* 0x000fe400078f10ff */
[----:B-1----:R-:W-:-:S04]  /*0780*/  LOP3.LUT R74, R0, 0x1f, RZ, 0xc0, !PT ;  /* 0x0000001f004a7812 */ /* 0x002fc800078ec0ff */
[----:B------:R-:W-:Y:S02]  /*0790*/  LEA.HI.SX32 R81, R75, R74, 0x1e ;  /* 0x0000004a4b517211 */ /* 0x000fe400078ff2ff */
[----:B---3--:R-:W-:Y:S01]  /*07a0*/  FSEL R99, R72, RZ, !P2 ;  /* 0x000000ff48637208 */ /* 0x008fe20005000000 */
[----:B0-----:R-:W-:Y:S06]  /*07b0*/  @P1 BRA `(.L_x_8843) ;  /* 0x0000000800b41947 */ /* 0x001fec0003800000 */
[C---:B------:R-:W-:Y:S01]  /*07c0*/  ISETP.GE.U32.AND P2, PT, R3.reuse, 0x20, PT ;  /* 0x000000200300780c */ /* 0x040fe20003f46070 */
[----:B------:R-:W-:Y:S01]  /*07d0*/  BSSY.RECONVERGENT B2, `(.L_x_8844) ;  /* 0x000002f000027945 */ /* 0x000fe20003800200 */
[C---:B------:R-:W-:Y:S02]  /*07e0*/  ISETP.GE.U32.AND P3, PT, R3.reuse, 0x40, PT ;  /* 0x000000400300780c */ /* 0x040fe40003f66070 */
[C---:B------:R-:W-:Y:S02]  /*07f0*/  ISETP.GE.U32.AND P4, PT, R3.reuse, 0x60, PT ;  /* 0x000000600300780c */ /* 0x040fe40003f86070 */
[----:B------:R-:W-:Y:S02]  /*0800*/  ISETP.GE.U32.AND P5, PT, R3, 0x80, PT ;  /* 0x000000800300780c */ /* 0x000fe40003fa6070 */
[----:B------:R-:W-:Y:S02]  /*0810*/  MOV R101, RZ ;  /* 0x000000ff00657202 */ /* 0x000fe40000000f00 */
[----:B------:R-:W-:-:S02]  /*0820*/  MOV R102, RZ ;  /* 0x000000ff00667202 */ /* 0x000fc40000000f00 */
[----:B------:R-:W-:Y:S01]  /*0830*/  MOV R103, R81 ;  /* 0x0000005100677202 */ /* 0x000fe20000000f00 */
[----:B------:R-:W-:Y:S06]  /*0840*/  @!P2 BRA `(.L_x_8845) ;  /* 0x00000000009ca947 */ /* 0x000fec0003800000 */
[----:B------:R-:W0:Y:S08]  /*0850*/  LDC.64 R68, c[0x0][0x3a8] ;  /* 0x0000ea00ff447b82 */ /* 0x000e300000000a00 */
[----:B------:R-:W1:Y:S01]  /*0860*/  LDC.64 R72, c[0x0][0x428] ;  /* 0x00010a00ff487b82 */ /* 0x000e620000000a00 */
[----:B0-----:R-:W-:-:S06]  /*0870*/  IMAD.WIDE.U32 R68, R81, 0x10, R68 ;  /* 0x0000001051447825 */ /* 0x001fcc00078e0044 */
[----:B------:R-:W2:Y:S01]  /*0880*/  LDG.E.128 R68, desc[UR6][R68.64] ;  /* 0x0000000644447981 */ /* 0x000ea2000c1e1d00 */
[----:B-1----:R-:W-:-:S06]  /*0890*/  IMAD.WIDE.U32 R72, R81, 0x10, R72 ;  /* 0x0000001051487825 */ /* 0x002fcc00078e0048 */
[----:B------:R-:W3:Y:S01]  /*08a0*/  LDG.E.128 R72, desc[UR6][R72.64] ;  /* 0x0000000648487981 */ /* 0x000ee2000c1e1d00 */
[--C-:B------:R-:W-:Y:S01]  /*08b0*/  HADD2.F32 R91, -RZ, R104.reuse.H0_H0 ;  /* 0x20000068ff5b7230 */ /* 0x100fe20000004100 */
[----:B------:R-:W-:Y:S01]  /*08c0*/  IADD3 R103, PT, PT, R81, 0x20, RZ ;  /* 0x0000002051677810 */ /* 0x000fe20007ffe0ff */
[----:B------:R-:W-:Y:S02]  /*08d0*/  HADD2.F32 R80, -RZ, R104.H1_H1 ;  /* 0x30000068ff507230 */ /* 0x000fe40000004100 */
[C---:B--2---:R-:W-:Y:S01]  /*08e0*/  FADD.FTZ R78, -R99.reuse, R68 ;  /* 0x00000044634e7221 */ /* 0x044fe20000010100 */
[C---:B------:R-:W-:Y:S01]  /*08f0*/  FADD.FTZ R82, -R99.reuse, R69 ;  /* 0x0000004563527221 */ /* 0x040fe20000010100 */
[--C-:B------:R-:W-:Y:S02]  /*0900*/  HADD2.F32 R69, -RZ, R105.reuse.H0_H0 ;  /* 0x20000069ff457230 */ /* 0x100fe40000004100 */
[----:B------:R-:W-:Y:S01]  /*0910*/  FADD.FTZ R100, -R99, R71 ;  /* 0x0000004763647221 */ /* 0x000fe20000010100 */
[----:B-----5:R-:W-:Y:S01]  /*0920*/  FMUL.FTZ R79, R83, R78 ;  /* 0x0000004e534f7220 */ /* 0x020fe20000410000 */
[----:B------:R-:W-:-:S02]  /*0930*/  HADD2.F32 R68, -RZ, R105.H1_H1 ;  /* 0x30000069ff447230 */ /* 0x000fc40000004100 */
[----:B------:R-:W-:Y:S01]  /*0940*/  FADD.FTZ R70, -R99, R70 ;  /* 0x0000004663467221 */ /* 0x000fe20000010100 */
[----:B------:R-:W-:Y:S01]  /*0950*/  FMUL.FTZ R82, R83, R82 ;  /* 0x0000005253527220 */ /* 0x000fe20000410000 */
[----:B---3--:R-:W-:Y:S01]  /*0960*/  FMUL.FTZ R78, R72, R91 ;  /* 0x0000005b484e7220 */ /* 0x008fe20000410000 */
[----:B------:R-:W-:Y:S01]  /*0970*/  FMUL.FTZ R90, R74, R69 ;  /* 0x000000454a5a7220 */ /* 0x000fe20000410000 */
[----:B------:R-:W-:Y:S01]  /*0980*/  FMUL.FTZ R80, R73, R80 ;  /* 0x0000005049507220 */ /* 0x000fe20000410000 */
[----:B------:R-:W-:Y:S01]  /*0990*/  FMUL.FTZ R97, R75, R68 ;  /* 0x000000444b617220 */ /* 0x000fe20000410000 */
[----:B------:R-:W-:Y:S01]  /*09a0*/  FADD.FTZ R69, RZ, R78 ;  /* 0x0000004eff457221 */ /* 0x000fe20000010000 */
[----:B------:R-:W-:Y:S01]  /*09b0*/  FFMA.FTZ R71, R79, R78, RZ ;  /* 0x0000004e4f477223 */ /* 0x000fe200000100ff */
[C---:B------:R-:W-:Y:S01]  /*09c0*/  FMUL.FTZ R91, R83.reuse, R70 ;  /* 0x00000046535b7220 */ /* 0x040fe20000410000 */
        /* <DEDUP_REMOVED lines=15> */
.L_x_8845:
[----:B------:R-:W-:Y:S05]  /*0ac0*/  BSYNC.RECONVERGENT B2 ;  /* 0x0000000000027941 */ /* 0x000fea0003800200 */
.L_x_8844:
[----:B------:R-:W-:Y:S04]  /*0ad0*/  BSSY.RECONVERGENT B2, `(.L_x_8846) ;  /* 0x0000029000027945 */ /* 0x000fe80003800200 */
[----:B------:R-:W-:Y:S05]  /*0ae0*/  @!P3 BRA `(.L_x_8847) ;  /* 0x00000000009cb947 */ /* 0x000fea0003800000 */
        /* <DEDUP_REMOVED lines=8> */
[C---:B--2---:R-:W-:Y:S01]  /*0b70*/  FADD.FTZ R4, -R99.reuse, R72 ;  /* 0x0000004863047221 */ /* 0x044fe20000010100 */
[C---:B------:R-:W-:Y:S01]  /*0b80*/  FADD.FTZ R10, -R99.reuse, R73 ;  /* 0x00000049630a7221 */ /* 0x040fe20000010100 */
[----:B------:R-:W-:Y:S01]  /*0b90*/  FADD.FTZ R112, -R99, R74 ;  /* 0x0000004a63707221 */ /* 0x000fe20000010100 */
[----:B------:R-:W-:Y:S02]  /*0ba0*/  HADD2.F32 R74, -RZ, R106.H1_H1 ;  /* 0x3000006aff4a7230 */ /* 0x000fe40000004100 */
[C---:B-----5:R-:W-:Y:S01]  /*0bb0*/  FMUL.FTZ R7, R83.reuse, R4 ;  /* 0x0000000453077220 */ /* 0x060fe20000410000 */
[----:B------:R-:W-:Y:S01]  /*0bc0*/  FMUL.FTZ R10, R83, R10 ;  /* 0x0000000a530a7220 */ /* 0x000fe20000410000 */
[----:B------:R-:W-:-:S02]  /*0bd0*/  HADD2.F32 R73, -RZ, R107.H0_H0 ;  /* 0x2000006bff497230 */ /* 0x000fc40000004100 */
[----:B------:R-:W-:Y:S01]  /*0be0*/  FMUL.FTZ R89, R83, R112 ;  /* 0x0000007053597220 */ /* 0x000fe20000410000 */
[----:B---3--:R-:W-:Y:S01]  /*0bf0*/  FMUL.FTZ R4, R68, R13 ;  /* 0x0000000d44047220 */ /* 0x008fe20000410000 */
        /* <DEDUP_REMOVED lines=8> */
[----:B------:R-:W-:-:S02]  /*0c80*/  HADD2.F32 R72, -RZ, R107.H1_H1 ;  /* 0x3000006bff487230 */ /* 0x000fc40000004100 */
[----:B------:R-:W-:Y:S01]  /*0c90*/  FADD.FTZ R73, R68, R13 ;  /* 0x0000000d44497221 */ /* 0x000fe20000010000 */
[----:B------:R-:W-:Y:S01]  /*0ca0*/  FADD.FTZ R98, -R99, R75 ;  /* 0x0000004b63627221 */ /* 0x000fe20000010100 */
        /* <DEDUP_REMOVED lines=11> */
.L_x_8847:
[----:B------:R-:W-:Y:S05]  /*0d60*/  BSYNC.RECONVERGENT B2 ;  /* 0x0000000000027941 */ /* 0x000fea0003800200 */
.L_x_8846:
        /* <DEDUP_REMOVED lines=41> */
.L_x_8849:
[----:B------:R-:W-:Y:S05]  /*1000*/  BSYNC.RECONVERGENT B2 ;  /* 0x0000000000027941 */ /* 0x000fea0003800200 */
.L_x_8848:
[----:B------:R-:W-:Y:S05]  /*1010*/  @!P5 BRA `(.L_x_8850) ;  /* 0x0000000c007cd947 */ /* 0x000fea0003800000 */
[----:B------:R-:W0:Y:S08]  /*1020*/  LDC.64 R70, c[0x0][0x3a8] ;  /* 0x0000ea00ff467b82 */ /* 0x000e300000000a00 */
[----:B------:R-:W1:Y:S01]  /*1030*/  LDC.64 R68, c[0x0][0x428] ;  /* 0x00010a00ff447b82 */ /* 0x000e620000000a00 */
[----:B0-----:R-:W-:-:S06]  /*1040*/  IMAD.WIDE.U32 R72, R103, 0x10, R70 ;  /* 0x0000001067487825 */ /* 0x001fcc00078e0046 */
[----:B------:R-:W2:Y:S01]  /*1050*/  LDG.E.128 R72, desc[UR6][R72.64] ;  /* 0x0000000648487981 */ /* 0x000ea2000c1e1d00 */
[----:B-1----:R-:W-:-:S06]  /*1060*/  IMAD.WIDE.U32 R68, R103, 0x10, R68 ;  /* 0x0000001067447825 */ /* 0x002fcc00078e0044 */
[----:B------:R-:W3:Y:S01]  /*1070*/  LDG.E.128 R68, desc[UR6][R68.64] ;  /* 0x0000000644447981 */ /* 0x000ee2000c1e1d00 */
[--C-:B------:R-:W-:Y:S02]  /*1080*/  HADD2.F32 R77, -RZ, R110.reuse.H0_H0 ;  /* 0x2000006eff4d7230 */ /* 0x100fe40000004100 */
[C---:B--2---:R-:W-:Y:S01]  /*1090*/  FADD.FTZ R8, -R99.reuse, R72 ;  /* 0x0000004863087221 */ /* 0x044fe20000010100 */
[C---:B------:R-:W-:Y:S01]  /*10a0*/  FADD.FTZ R14, -R99.reuse, R73 ;  /* 0x00000049630e7221 */ /* 0x040fe20000010100 */
[----:B------:R-:W-:Y:S01]  /*10b0*/  FADD.FTZ R92, -R99, R74 ;  /* 0x0000004a635c7221 */ /* 0x000fe20000010100 */
[----:B------:R-:W-:Y:S02]  /*10c0*/  HADD2.F32 R74, -RZ, R110.H1_H1 ;  /* 0x3000006eff4a7230 */ /* 0x000fe40000004100 */
[C---:B-----5:R-:W-:Y:S01]  /*10d0*/  FMUL.FTZ R11, R83.reuse, R8 ;  /* 0x00000008530b7220 */ /* 0x060fe20000410000 */
[----:B------:R-:W-:Y:S01]  /*10e0*/  FMUL.FTZ R14, R83, R14 ;  /* 0x0000000e530e7220 */ /* 0x000fe20000410000 */
[----:B------:R-:W-:-:S02]  /*10f0*/  HADD2.F32 R73, -RZ, R111.H0_H0 ;  /* 0x2000006fff497230 */ /* 0x000fc40000004100 */
[----:B------:R-:W-:Y:S01]  /*1100*/  FADD.FTZ R94, -R99, R75 ;  /* 0x0000004b635e7221 */ /* 0x000fe20000010100 */
        /* <DEDUP_REMOVED lines=11> */
[C---:B------:R-:W-:Y:S01]  /*11c0*/  FMUL.FTZ R85, R83.reuse, R92 ;  /* 0x0000005c53557220 */ /* 0x040fe20000410000 */
        /* <DEDUP_REMOVED lines=12> */
.L_x_8843:
        /* <DEDUP_REMOVED lines=18> */
[--C-:B------:R-:W-:Y:S01]  /*13b0*/  HADD2.F32 R91, -RZ, R104.reuse.H0_H0 ;  /* 0x20000068ff5b7230 */ /* 0x100fe20000004100 */
[----:B------:R-:W-:Y:S01]  /*13c0*/  IADD3 R103, PT, PT, R81, 0x20, RZ ;  /* 0x0000002051677810 */ /* 0x000fe20007ffe0ff */
[----:B------:R-:W-:Y:S02]  /*13d0*/  HADD2.F32 R80, -RZ, R104.H1_H1 ;  /* 0x30000068ff507230 */ /* 0x000fe40000004100 */
[C---:B---3--:R-:W-:Y:S01]  /*13e0*/  FADD.FTZ R78, -R99.reuse, R68 ;  /* 0x00000044634e7221 */ /* 0x048fe20000010100 */
[C---:B------:R-:W-:Y:S01]  /*13f0*/  FADD.FTZ R82, -R99.reuse, R69 ;  /* 0x0000004563527221 */ /* 0x040fe20000010100 */
[--C-:B------:R-:W-:Y:S02]  /*1400*/  HADD2.F32 R69, -RZ, R105.reuse.H0_H0 ;  /* 0x20000069ff457230 */ /* 0x100fe40000004100 */
[----:B------:R-:W-:Y:S01]  /*1410*/  FADD.FTZ R100, -R99, R71 ;  /* 0x0000004763647221 */ /* 0x000fe20000010100 */
[----:B-----5:R-:W-:Y:S01]  /*1420*/  FMUL.FTZ R79, R83, R78 ;  /* 0x0000004e534f7220 */ /* 0x020fe20000410000 */
[----:B------:R-:W-:-:S02]  /*1430*/  HADD2.F32 R68, -RZ, R105.H1_H1 ;  /* 0x30000069ff447230 */ /* 0x000fc40000004100 */
[----:B------:R-:W-:Y:S01]  /*1440*/  FADD.FTZ R70, -R99, R70 ;  /* 0x0000004663467221 */ /* 0x000fe20000010100 */
[----:B------:R-:W-:Y:S01]  /*1450*/  FMUL.FTZ R82, R83, R82 ;  /* 0x0000005253527220 */ /* 0x000fe20000410000 */
[----:B----4-:R-:W-:Y:S01]  /*1460*/  FMUL.FTZ R78, R72, R91 ;  /* 0x0000005b484e7220 */ /* 0x010fe20000410000 */
        /* <DEDUP_REMOVED lines=21> */
.L_x_8852:
[----:B------:R-:W-:Y:S05]  /*15c0*/  BSYNC.RECONVERGENT B2 ;  /* 0x0000000000027941 */ /* 0x000fea0003800200 */
.L_x_8851:
[----:B------:R-:W-:Y:S04]  /*15d0*/  BSSY.RECONVERGENT B2, `(.L_x_8853) ;  /* 0x000002c000027945 */ /* 0x000fe80003800200 */
        /* <DEDUP_REMOVED lines=10> */
[--C-:B------:R-:W-:Y:S01]  /*1680*/  HADD2.F32 R13, -RZ, R106.reuse.H0_H0 ;  /* 0x2000006aff0d7230 */ /* 0x100fe20000004100 */
[----:B------:R-:W-:Y:S01]  /*1690*/  IADD3 R103, PT, PT, R103, 0x20, RZ ;  /* 0x0000002067677810 */ /* 0x000fe20007ffe0ff */
[C---:B--2---:R-:W-:Y:S01]  /*16a0*/  FADD.FTZ R4, -R99.reuse, R72 ;  /* 0x0000004863047221 */ /* 0x044fe20000010100 */
[C---:B------:R-:W-:Y:S01]  /*16b0*/  FADD.FTZ R10, -R99.reuse, R73 ;  /* 0x00000049630a7221 */ /* 0x040fe20000010100 */
[----:B------:R-:W-:Y:S02]  /*16c0*/  HADD2.F32 R72, -RZ, R106.H1_H1 ;  /* 0x3000006aff487230 */ /* 0x000fe40000004100 */
[----:B------:R-:W-:Y:S01]  /*16d0*/  FADD.FTZ R74, -R99, R74 ;  /* 0x0000004a634a7221 */ /* 0x000fe20000010100 */
        /* <DEDUP_REMOVED lines=27> */
.L_x_8854:
[----:B------:R-:W-:Y:S05]  /*1890*/  BSYNC.RECONVERGENT B2 ;  /* 0x0000000000027941 */ /* 0x000fea0003800200 */
.L_x_8853:
        /* <DEDUP_REMOVED lines=13> */
[C---:B---3--:R-:W-:Y:S01]  /*1970*/  FADD.FTZ R6, -R99.reuse, R72 ;  /* 0x0000004863067221 */ /* 0x048fe20000010100 */
[C---:B------:R-:W-:Y:S01]  /*1980*/  FADD.FTZ R12, -R99.reuse, R73 ;  /* 0x00000049630c7221 */ /* 0x040fe20000010100 */
[----:B------:R-:W-:Y:S02]  /*1990*/  HADD2.F32 R72, -RZ, R108.H1_H1 ;  /* 0x3000006cff487230 */ /* 0x000fe40000004100 */
[----:B------:R-:W-:Y:S01]  /*19a0*/  FADD.FTZ R74, -R99, R74 ;  /* 0x0000004a634a7221 */ /* 0x000fe20000010100 */
[C---:B-----5:R-:W-:Y:S01]  /*19b0*/  FMUL.FTZ R9, R83.reuse, R6 ;  /* 0x0000000653097220 */ /* 0x060fe20000410000 */
[----:B------:R-:W-:Y:S01]  /*19c0*/  FMUL.FTZ R12, R83, R12 ;  /* 0x0000000c530c7220 */ /* 0x000fe20000410000 */
[----:B------:R-:W-:-:S02]  /*19d0*/  HADD2.F32 R73, -RZ, R109.H0_H0 ;  /* 0x2000006dff497230 */ /* 0x000fc40000004100 */
[----:B------:R-:W-:Y:S01]  /*19e0*/  FMUL.FTZ R87, R83, R74 ;  /* 0x0000004a53577220 */ /* 0x000fe20000410000 */
[----:B----4-:R-:W-:Y:S01]  /*19f0*/  FMUL.FTZ R6, R15, R68 ;  /* 0x000000440f067220 */ /* 0x010fe20000410000 */
        /* <DEDUP_REMOVED lines=22> */
.L_x_8856:
[----:B------:R-:W-:Y:S05]  /*1b60*/  BSYNC.RECONVERGENT B2 ;  /* 0x0000000000027941 */ /* 0x000fea0003800200 */
.L_x_8855:
        /* <DEDUP_REMOVED lines=10> */
[--C-:B------:R-:W-:Y:S02]  /*1c10*/  HADD2.F32 R77, -RZ, R110.reuse.H0_H0 ;  /* 0x2000006eff4d7230 */ /* 0x100fe40000004100 */
[--C-:B------:R-:W-:Y:S02]  /*1c20*/  HADD2.F32 R92, -RZ, R111.reuse.H1_H1 ;  /* 0x3000006fff5c7230 */ /* 0x100fe40000004100 */
[C---:B--2---:R-:W-:Y:S01]  /*1c30*/  FADD.FTZ R8, -R99.reuse, R72 ;  /* 0x0000004863087221 */ /* 0x044fe20000010100 */
[C---:B------:R-:W-:Y:S01]  /*1c40*/  FADD.FTZ R14, -R99.reuse, R73 ;  /* 0x00000049630e7221 */ /* 0x040fe20000010100 */
[----:B------:R-:W-:Y:S02]  /*1c50*/  HADD2.F32 R72, -RZ, R110.H1_H1 ;  /* 0x3000006eff487230 */ /* 0x000fe40000004100 */
[----:B------:R-:W-:Y:S01]  /*1c60*/  FADD.FTZ R74, -R99, R74 ;  /* 0x0000004a634a7221 */ /* 0x000fe20000010100 */
        /* <DEDUP_REMOVED lines=26> */
.L_x_8850:
[----:B------:R-:W-:Y:S05]  /*1e10*/  BSYNC.RECONVERGENT B1 ;  /* 0x0000000000017941 */ /* 0x000fea0003800200 */
.L_x_8842:
        /* <DEDUP_REMOVED lines=20> */
.L_x_8900:
[----:B-1----:R-:W-:Y:S01]  /*1f60*/  FADD.FTZ R68, R75, R68 ;  /* 0x000000444b447221 */ /* 0x002fe20000010000 */
[----:B------:R-:W-:Y:S01]  /*1f70*/  ISETP.NE.AND P6, PT, RZ, UR8, PT ;  /* 0x00000008ff007c0c */ /* 0x000fe2000bfc5270 */
[----:B--2---:R-:W-:Y:S01]  /*1f80*/  FADD.FTZ R69, R74, R69 ;  /* 0x000000454a457221 */ /* 0x004fe20000010000 */
[----:B------:R-:W-:Y:S01]  /*1f90*/  BSSY.RECONVERGENT B1, `(.L_x_8858) ;  /* 0x000017e000017945 */ /* 0x000fe20003800200 */
[----:B------:R-:W-:Y:S02]  /*1fa0*/  FMUL.FTZ R68, R68, UR9 ;  /* 0x0000000944447c20 */ /* 0x000fe40008410000 */
[----:B------:R-:W-:-:S03]  /*1fb0*/  FMUL.FTZ R73, R69, UR9 ;  /* 0x0000000945497c20 */ /* 0x000fc60008410000 */
        /* <DEDUP_REMOVED lines=19> */
[----:B------:R-:W-:Y:S06]  /*20f0*/  BRA `(.L_x_8863) ;  /* 0x0000000000407947 */ /* 0x000fec0003800000 */
.L_x_8862:
        /* <DEDUP_REMOVED lines=11> */
[----:B------:R-:W-:-:S02]  /*21b0*/  FMUL.FTZ R101, R83, R70 ;  /* 0x0000004653657220 */ /* 0x000fc40000410000 */
[----:B------:R-:W-:Y:S02]  /*21c0*/  MOV R56, R69 ;  /* 0x0000004500387202 */ /* 0x000fe40000000f00 */
[----:B------:R-:W-:Y:S02]  /*21d0*/  MOV R57, R71 ;  /* 0x0000004700397202 */ /* 0x000fe40000000f00 */
[----:B------:R-:W-:Y:S02]  /*21e0*/  MOV R58, R99 ;  /* 0x00000063003a7202 */ /* 0x000fe40000000f00 */
[----:B------:R-:W-:-:S07]  /*21f0*/  MOV R59, R101 ;  /* 0x00000065003b7202 */ /* 0x000fce0000000f00 */
.L_x_8863:
[----:B------:R-:W1:Y:S01]  /*2200*/  @P1 LDC.64 R102, c[0x0][0x478] ;  /* 0x00011e00ff661b82 */ /* 0x000e620000000a00 */
[-C--:B------:R-:W-:Y:S01]  /*2210*/  FMUL.FTZ R68, R69, R76.reuse ;  /* 0x0000004c45447220 */ /* 0x080fe20000410000 */
[-C--:B------:R-:W-:Y:S01]  /*2220*/  FMUL.FTZ R69, R71, R76.reuse ;  /* 0x0000004c47457220 */ /* 0x080fe20000410000 */
[-C--:B------:R-:W-:Y:S01]  /*2230*/  FMUL.FTZ R70, R99, R76.reuse ;  /* 0x0000004c63467220 */ /* 0x080fe20000410000 */
[----:B------:R-:W-:-:S04]  /*2240*/  FMUL.FTZ R71, R101, R76 ;  /* 0x0000004c65477220 */ /* 0x000fc80000410000 */
[----:B0-----:R-:W0:Y:S01]  /*2250*/  LDC.64 R74, c[0x0][0x468] ;  /* 0x00011a00ff4a7b82 */ /* 0x001e220000000a00 */
[----:B-1----:R-:W-:-:S05]  /*2260*/  @P1 IMAD.WIDE.U32 R102, R81, 0x10, R102 ;  /* 0x0000001051661825 */ /* 0x002fca00078e0066 */
[----:B------:R1:W-:Y:S01]  /*2270*/  @P1 STG.E.128 desc[UR6][R102.64], R56 ;  /* 0x0000003866001986 */ /* 0x0003e2000c101d06 */
[C---:B0-----:R-:W-:Y:S01]  /*2280*/  IMAD.WIDE.U32 R74, R81.reuse, 0x10, R74 ;  /* 0x00000010514a7825 */ /* 0x041fe200078e004a */
[----:B------:R-:W-:-:S04]  /*2290*/  IADD3 R81, PT, PT, R81, 0x20, RZ ;  /* 0x0000002051517810 */ /* 0x000fc80007ffe0ff */
[----:B------:R1:W-:Y:S03]  /*22a0*/  STG.E.128 desc[UR6][R74.64], R68 ;  /* 0x000000444a007986 */ /* 0x0003e6000c101d06 */
.L_x_8861:
[----:B------:R-:W-:Y:S05]  /*22b0*/  BSYNC.RECONVERGENT B2 ;  /* 0x0000000000027941 */ /* 0x000fea0003800200 */
.L_x_8860:
[----:B------:R-:W-:Y:S04]  /*22c0*/  BSSY.RECONVERGENT B2, `(.L_x_8864) ;  /* 0x000002d000027945 */ /* 0x000fe80003800200 */
[----:B------:R-:W-:Y:S05]  /*22d0*/  @!P3 BRA `(.L_x_8865) ;  /* 0x0000000000acb947 */ /* 0x000fea0003800000 */
[----:B------:R-:W-:-:S04]  /*22e0*/  ISETP.NE.U32.AND P1, PT, RZ, UR12, PT ;  /* 0x0000000cff007c0c */ /* 0x000fc8000bf25070 */
[----:B------:R-:W-:-:S13]  /*22f0*/  ISETP.NE.AND.EX P1, PT, RZ, UR13, PT, P1 ;  /* 0x0000000dff007c0c */ /* 0x000fda000bf25310 */
[----:B------:R-:W-:Y:S05]  /*2300*/  @!P1 BRA `(.L_x_8866) ;  /* 0x0000000000449947 */ /* 0x000fea0003800000 */
[-CC-:B-1----:R-:W-:Y:S01]  /*2310*/  FFMA.FTZ R57, R7, R73.reuse, R72.reuse ;  /* 0x0000004907397223 */ /* 0x182fe20000010048 */
        /* <DEDUP_REMOVED lines=14> */
[----:B------:R-:W-:Y:S01]  /*2400*/  MOV R59, R101 ;  /* 0x00000065003b7202 */ /* 0x000fe20000000f00 */
[----:B------:R-:W-:Y:S06]  /*2410*/  BRA `(.L_x_8867) ;  /* 0x0000000000307947 */ /* 0x000fec0003800000 */
.L_x_8866:
[-CC-:B-1----:R-:W-:Y:S01]  /*2420*/  FFMA.FTZ R69, R7, R73.reuse, R72.reuse ;  /* 0x0000004907457223 */ /* 0x182fe20000010048 */
[-CC-:B------:R-:W-:Y:S01]  /*2430*/  FFMA.FTZ R70, R10, R73.reuse, R72.reuse ;  /* 0x000000490a467223 */ /* 0x180fe20000010048 */
[-CC-:B------:R-:W-:Y:S01]  /*2440*/  FFMA.FTZ R71, R89, R73.reuse, R72.reuse ;  /* 0x0000004959477223 */ /* 0x180fe20000010048 */
[----:B------:R-:W-:Y:S01]  /*2450*/  FFMA.FTZ R102, R98, R73, R72 ;  /* 0x0000004962667223 */ /* 0x000fe20000010048 */
[----:B------:R-:W-:Y:S01]  /*2460*/  FADD.FTZ R68, R4, -R69 ;  /* 0x8000004504447221 */ /* 0x000fe20000010000 */
[----:B------:R-:W-:Y:S01]  /*2470*/  FADD.FTZ R70, R13, -R70 ;  /* 0x800000460d467221 */ /* 0x000fe20000010000 */
[----:B0-----:R-:W-:Y:S01]  /*2480*/  FADD.FTZ R74, R88, -R71 ;  /* 0x80000047584a7221 */ /* 0x001fe20000010000 */
[----:B------:R-:W-:Y:S01]  /*2490*/  FADD.FTZ R102, R95, -R102 ;  /* 0x800000665f667221 */ /* 0x000fe20000010000 */
[C---:B-----5:R-:W-:Y:S01]  /*24a0*/  FMUL.FTZ R69, R83.reuse, R68 ;  /* 0x0000004453457220 */ /* 0x060fe20000410000 */
[C---:B------:R-:W-:Y:S01]  /*24b0*/  FMUL.FTZ R71, R83.reuse, R70 ;  /* 0x0000004653477220 */ /* 0x040fe20000410000 */
[C---:B------:R-:W-:Y:S01]  /*24c0*/  FMUL.FTZ R99, R83.reuse, R74 ;  /* 0x0000004a53637220 */ /* 0x040fe20000410000 */
[----:B------:R-:W-:-:S07]  /*24d0*/  FMUL.FTZ R101, R83, R102 ;  /* 0x0000006653657220 */ /* 0x000fce0000410000 */
.L_x_8867:
        /* <DEDUP_REMOVED lines=11> */
.L_x_8865:
[----:B------:R-:W-:Y:S05]  /*2590*/  BSYNC.RECONVERGENT B2 ;  /* 0x0000000000027941 */ /* 0x000fea0003800200 */
.L_x_8864:
[----:B------:R-:W-:Y:S04]  /*25a0*/  BSSY.RECONVERGENT B2, `(.L_x_8868) ;  /* 0x000002d000027945 */ /* 0x000fe80003800200 */
[----:B------:R-:W-:Y:S05]  /*25b0*/  @!P4 BRA `(.L_x_8869) ;  /* 0x0000000000acc947 */ /* 0x000fea0003800000 */
[----:B------:R-:W-:-:S04]  /*25c0*/  ISETP.NE.U32.AND P1, PT, RZ, UR12, PT ;  /* 0x0000000cff007c0c */ /* 0x000fc8000bf25070 */
[----:B------:R-:W-:-:S13]  /*25d0*/  ISETP.NE.AND.EX P1, PT, RZ, UR13, PT, P1 ;  /* 0x0000000dff007c0c */ /* 0x000fda000bf25310 */
[----:B------:R-:W-:Y:S05]  /*25e0*/  @!P1 BRA `(.L_x_8870) ;  /* 0x0000000000449947 */ /* 0x000fea0003800000 */
[-CC-:B-12---:R-:W-:Y:S01]  /*25f0*/  FFMA.FTZ R57, R9, R73.reuse, R72.reuse ;  /* 0x0000004909397223 */ /* 0x186fe20000010048 */
        /* <DEDUP_REMOVED lines=16> */
.L_x_8870:
[-CC-:B-12---:R-:W-:Y:S01]  /*2700*/  FFMA.FTZ R69, R9, R73.reuse, R72.reuse ;  /* 0x0000004909457223 */ /* 0x186fe20000010048 */
        /* <DEDUP_REMOVED lines=11> */
.L_x_8871:
        /* <DEDUP_REMOVED lines=11> */
.L_x_8869:
[----:B------:R-:W-:Y:S05]  /*2870*/  BSYNC.RECONVERGENT B2 ;  /* 0x0000000000027941 */ /* 0x000fea0003800200 */
.L_x_8868:
[----:B------:R-:W-:Y:S05]  /*2880*/  @!P5 BRA `(.L_x_8872) ;  /* 0x0000000c00b8d947 */ /* 0x000fea0003800000 */
[----:B------:R-:W-:-:S04]  /*2890*/  ISETP.NE.U32.AND P1, PT, RZ, UR12, PT ;  /* 0x0000000cff007c0c */ /* 0x000fc8000bf25070 */
[----:B------:R-:W-:-:S13]  /*28a0*/  ISETP.NE.AND.EX P1, PT, RZ, UR13, PT, P1 ;  /* 0x0000000dff007c0c */ /* 0x000fda000bf25310 */
[----:B------:R-:W-:Y:S05]  /*28b0*/  @!P1 BRA `(.L_x_8873) ;  /* 0x0000000000449947 */ /* 0x000fea0003800000 */
[-CC-:B-123--:R-:W-:Y:S01]  /*28c0*/  FFMA.FTZ R57, R11, R73.reuse, R72.reuse ;  /* 0x000000490b397223 */ /* 0x18efe20000010048 */
        /* <DEDUP_REMOVED lines=16> */
.L_x_8873:
[-CC-:B-123--:R-:W-:Y:S01]  /*29d0*/  FFMA.FTZ R69, R11, R73.reuse, R72.reuse ;  /* 0x000000490b457223 */ /* 0x18efe20000010048 */
[-CC-:B------:R-:W-:Y:S01]  /*29e0*/  FFMA.FTZ R70, R14, R73.reuse, R72.reuse ;  /* 0x000000490e467223 */ /* 0x180fe20000010048 */
[-CC-:B------:R-:W-:Y:S01]  /*29f0*/  FFMA.FTZ R71, R85, R73.reuse, R72.reuse ;  /* 0x0000004955477223 */ /* 0x180fe20000010048 */
[----:B------:R-:W-:Y:S01]  /*2a00*/  FFMA.FTZ R73, R94, R73, R72 ;  /* 0x000000495e497223 */ /* 0x000fe20000010048 */
[----:B------:R-:W-:Y:S01]  /*2a10*/  FADD.FTZ R68, R8, -R69 ;  /* 0x8000004508447221 */ /* 0x000fe20000010000 */
[----:B------:R-:W-:Y:S01]  /*2a20*/  FADD.FTZ R70, R77, -R70 ;  /* 0x800000464d467221 */ /* 0x000fe20000010000 */
[----:B------:R-:W-:Y:S01]  /*2a30*/  FADD.FTZ R72, R84, -R71 ;  /* 0x8000004754487221 */ /* 0x000fe20000010000 */
[----:B0-----:R-:W-:Y:S01]  /*2a40*/  FADD.FTZ R74, R92, -R73 ;  /* 0x800000495c4a7221 */ /* 0x001fe20000010000 */
[C---:B-----5:R-:W-:Y:S01]  /*2a50*/  FMUL.FTZ R69, R83.reuse, R68 ;  /* 0x0000004453457220 */ /* 0x060fe20000410000 */
[C---:B------:R-:W-:Y:S01]  /*2a60*/  FMUL.FTZ R99, R83.reuse, R70 ;  /* 0x0000004653637220 */ /* 0x040fe20000410000 */
[C---:B------:R-:W-:Y:S01]  /*2a70*/  FMUL.FTZ R101, R83.reuse, R72 ;  /* 0x0000004853657220 */ /* 0x040fe20000410000 */
[----:B------:R-:W-:-:S07]  /*2a80*/  FMUL.FTZ R83, R83, R74 ;  /* 0x0000004a53537220 */ /* 0x000fce0000410000 */
.L_x_8874:
[----:B------:R-:W1:Y:S01]  /*2a90*/  @P1 LDC.64 R72, c[0x0][0x478] ;  /* 0x00011e00ff481b82 */ /* 0x000e620000000a00 */
[-C--:B------:R-:W-:Y:S01]  /*2aa0*/  FMUL.FTZ R68, R69, R76.reuse ;  /* 0x0000004c45447220 */ /* 0x080fe20000410000 */
[----:B------:R-:W-:-:S06]  /*2ab0*/  FMUL.FTZ R69, R99, R76 ;  /* 0x0000004c63457220 */ /* 0x000fcc0000410000 */
[----:B------:R-:W0:Y:S01]  /*2ac0*/  LDC.64 R70, c[0x0][0x468] ;  /* 0x00011a00ff467b82 */ /* 0x000e220000000a00 */
[----:B-1----:R-:W-:-:S05]  /*2ad0*/  @P1 IMAD.WIDE.U32 R72, R81, 0x10, R72 ;  /* 0x0000001051481825 */ /* 0x002fca00078e0048 */
[----:B------:R1:W-:Y:S01]  /*2ae0*/  @P1 STG.E.128 desc[UR6][R72.64], R56 ;  /* 0x0000003848001986 */ /* 0x0003e2000c101d06 */
[----:B0-----:R-:W-:-:S04]  /*2af0*/  IMAD.WIDE.U32 R74, R81, 0x10, R70 ;  /* 0x00000010514a7825 */ /* 0x001fc800078e0046 */
[-C--:B------:R-:W-:Y:S01]  /*2b00*/  FMUL.FTZ R70, R101, R76.reuse ;  /* 0x0000004c65467220 */ /* 0x080fe20000410000 */
[----:B------:R-:W-:-:S05]  /*2b10*/  FMUL.FTZ R71, R83, R76 ;  /* 0x0000004c53477220 */ /* 0x000fca0000410000 */
[----:B------:R1:W-:Y:S01]  /*2b20*/  STG.E.128 desc[UR6][R74.64], R68 ;  /* 0x000000444a007986 */ /* 0x0003e2000c101d06 */
[----:B------:R-:W-:Y:S05]  /*2b30*/  BRA `(.L_x_8872) ;  /* 0x0000000c000c7947 */ /* 0x000fea0003800000 */
.L_x_8859:
[----:B------:R-:W-:-:S04]  /*2b40*/  UISETP.NE.U32.AND UP0, UPT, UR12, URZ, UPT ;  /* 0x000000ff0c00728c */ /* 0x000fc8000bf05070 */
[----:B------:R-:W-:-:S09]  /*2b50*/  UISETP.NE.AND.EX UP0, UPT, UR13, URZ, UPT, UP0 ;  /* 0x000000ff0d00728c */ /* 0x000fd2000bf05300 */
[----:B------:R-:W-:Y:S05]  /*2b60*/  BRA.U UP0, `(.L_x_8875) ;  /* 0x00000005006c7547 */ /* 0x000fea000b800000 */
[----:B------:R-:W-:Y:S01]  /*2b70*/  ISETP.GT.U32.AND P1, PT, R3, 0x1f, PT ;  /* 0x0000001f0300780c */ /* 0x000fe20003f24070 */
[----:B------:R-:W-:-:S12]  /*2b80*/  BSSY.RECONVERGENT B2, `(.L_x_8876) ;  /* 0x0000016000027945 */ /* 0x000fd80003800200 */
[----:B------:R-:W-:Y:S05]  /*2b90*/  @!P1 BRA `(.L_x_8877) ;  /* 0x0000000000509947 */ /* 0x000fea0003800000 */
[----:B0-----:R-:W0:Y:S01]  /*2ba0*/  LDC.64 R74, c[0x0][0x468] ;  /* 0x00011a00ff4a7b82 */ /* 0x001e220000000a00 */
        /* <DEDUP_REMOVED lines=15> */
[----:B------:R-:W-:Y:S01]  /*2ca0*/  FMUL.FTZ R71, R101, R76 ;  /* 0x0000004c65477220 */ /* 0x000fe20000410000 */
[C---:B0-----:R-:W-:Y:S01]  /*2cb0*/  IMAD.WIDE.U32 R74, R81.reuse, 0x10, R74 ;  /* 0x00000010514a7825 */ /* 0x041fe200078e004a */
[----:B------:R-:W-:-:S04]  /*2cc0*/  IADD3 R81, PT, PT, R81, 0x20, RZ ;  /* 0x0000002051517810 */ /* 0x000fc80007ffe0ff */
[----:B------:R1:W-:Y:S03]  /*2cd0*/  STG.E.128 desc[UR6][R74.64], R68 ;  /* 0x000000444a007986 */ /* 0x0003e6000c101d06 */
.L_x_8877:
[----:B------:R-:W-:Y:S05]  /*2ce0*/  BSYNC.RECONVERGENT B2 ;  /* 0x0000000000027941 */ /* 0x000fea0003800200 */
.L_x_8876:
[----:B------:R-:W-:Y:S04]  /*2cf0*/  BSSY.RECONVERGENT B2, `(.L_x_8878) ;  /* 0x0000016000027945 */ /* 0x000fe80003800200 */
[----:B------:R-:W-:Y:S05]  /*2d00*/  @!P3 BRA `(.L_x_8879) ;  /* 0x000000000050b947 */ /* 0x000fea0003800000 */
[----:B01----:R-:W0:Y:S01]  /*2d10*/  LDC.64 R74, c[0x0][0x468] ;  /* 0x00011a00ff4a7b82 */ /* 0x003e220000000a00 */
        /* <DEDUP_REMOVED lines=19> */
.L_x_8879:
[----:B------:R-:W-:Y:S05]  /*2e50*/  BSYNC.RECONVERGENT B2 ;  /* 0x0000000000027941 */ /* 0x000fea0003800200 */
.L_x_8878:
[----:B------:R-:W-:Y:S04]  /*2e60*/  BSSY.RECONVERGENT B2, `(.L_x_8880) ;  /* 0x0000016000027945 */ /* 0x000fe80003800200 */
[----:B------:R-:W-:Y:S05]  /*2e70*/  @!P4 BRA `(.L_x_8881) ;  /* 0x000000000050c947 */ /* 0x000fea0003800000 */
[----:B012---:R-:W0:Y:S01]  /*2e80*/  LDC.64 R74, c[0x0][0x468] ;  /* 0x00011a00ff4a7b82 */ /* 0x007e220000000a00 */
        /* <DEDUP_REMOVED lines=19> */
.L_x_8881:
[----:B------:R-:W-:Y:S05]  /*2fc0*/  BSYNC.RECONVERGENT B2 ;  /* 0x0000000000027941 */ /* 0x000fea0003800200 */
.L_x_8880:
[----:B------:R-:W-:Y:S05]  /*2fd0*/  @!P5 BRA `(.L_x_8872) ;  /* 0x0000000400e4d947 */ /* 0x000fea0003800000 */
[----:B-123--:R-:W1:Y:S01]  /*2fe0*/  LDC.64 R68, c[0x0][0x468] ;  /* 0x00011a00ff447b82 */ /* 0x00ee620000000a00 */
        /* <DEDUP_REMOVED lines=11> */
[----:B------:R-:W-:-:S03]  /*30a0*/  FFMA.FTZ R83, R83, R72, R51 ;  /* 0x0000004853537223 */ /* 0x000fc60000010033 */
[----:B------:R-:W-:Y:S01]  /*30b0*/  FMUL.FTZ R70, R99, R76 ;  /* 0x0000004c63467220 */ /* 0x000fe20000410000 */
[----:B-1----:R-:W-:-:S04]  /*30c0*/  IMAD.WIDE.U32 R72, R81, 0x10, R68 ;  /* 0x0000001051487825 */ /* 0x002fc800078e0044 */
[-C--:B------:R-:W-:Y:S01]  /*30d0*/  FMUL.FTZ R68, R71, R76.reuse ;  /* 0x0000004c47447220 */ /* 0x080fe20000410000 */
[-C--:B------:R-:W-:Y:S01]  /*30e0*/  FMUL.FTZ R69, R75, R76.reuse ;  /* 0x0000004c4b457220 */ /* 0x080fe20000410000 */
[----:B------:R-:W-:-:S05]  /*30f0*/  FMUL.FTZ R71, R83, R76 ;  /* 0x0000004c53477220 */ /* 0x000fca0000410000 */
[----:B------:R0:W-:Y:S01]  /*3100*/  STG.E.128 desc[UR6][R72.64], R68 ;  /* 0x0000004448007986 */ /* 0x0001e2000c101d06 */
[----:B------:R-:W-:Y:S05]  /*3110*/  BRA `(.L_x_8872) ;  /* 0x0000000400947947 */ /* 0x000fea0003800000 */
.L_x_8875:
[----:B------:R-:W-:Y:S04]  /*3120*/  BSSY.RECONVERGENT B2, `(.L_x_8882) ;  /* 0x0000019000027945 */ /* 0x000fe80003800200 */
[----:B------:R-:W-:Y:S05]  /*3130*/  @!P2 BRA `(.L_x_8883) ;  /* 0x00000000005ca947 */ /* 0x000fea0003800000 */
[----:B------:R-:W1:Y:S01]  /*3140*/  LDC.64 R102, c[0x0][0x478] ;  /* 0x00011e00ff667b82 */ /* 0x000e620000000a00 */
[-CC-:B------:R-:W-:Y:S01]  /*3150*/  FFMA.FTZ R57, R79, R73.reuse, R72.reuse ;  /* 0x000000494f397223 */ /* 0x180fe20000010048 */
[-CC-:B------:R-:W-:Y:S01]  /*3160*/  FFMA.FTZ R59, R82, R73.reuse, R72.reuse ;  /* 0x00000049523b7223 */ /* 0x180fe20000010048 */
[-CC-:B------:R-:W-:Y:S01]  /*3170*/  FFMA.FTZ R69, R91, R73.reuse, R72.reuse ;  /* 0x000000495b457223 */ /* 0x180fe20000010048 */
[----:B------:R-:W-:Y:S01]  /*3180*/  FFMA.FTZ R56, R100, R73, R72 ;  /* 0x0000004964387223 */ /* 0x000fe20000010048 */
[----:B------:R-:W-:Y:S01]  /*3190*/  FADD.FTZ R57, R78, -R57 ;  /* 0x800000394e397221 */ /* 0x000fe20000010000 */
[----:B------:R-:W-:Y:S01]  /*31a0*/  FADD.FTZ R58, R80, -R59 ;  /* 0x8000003b503a7221 */ /* 0x000fe20000010000 */
[----:B------:R-:W-:Y:S01]  /*31b0*/  FADD.FTZ R69, R90, -R69 ;  /* 0x800000455a457221 */ /* 0x000fe20000010000 */
[----:B0-----:R-:W0:Y:S01]  /*31c0*/  LDC.64 R74, c[0x0][0x468] ;  /* 0x00011a00ff4a7b82 */ /* 0x001e220000000a00 */
        /* <DEDUP_REMOVED lines=9> */
[----:B-1----:R-:W-:-:S05]  /*3260*/  IMAD.WIDE.U32 R102, R81, 0x10, R102 ;  /* 0x0000001051667825 */ /* 0x002fca00078e0066 */
[----:B------:R1:W-:Y:S01]  /*3270*/  STG.E.128 desc[UR6][R102.64], R56 ;  /* 0x0000003866007986 */ /* 0x0003e2000c101d06 */
[C---:B0-----:R-:W-:Y:S01]  /*3280*/  IMAD.WIDE.U32 R74, R81.reuse, 0x10, R74 ;  /* 0x00000010514a7825 */ /* 0x041fe200078e004a */
[----:B------:R-:W-:-:S04]  /*3290*/  IADD3 R81, PT, PT, R81, 0x20, RZ ;  /* 0x0000002051517810 */ /* 0x000fc80007ffe0ff */
[----:B------:R1:W-:Y:S03]  /*32a0*/  STG.E.128 desc[UR6][R74.64], R68 ;  /* 0x000000444a007986 */ /* 0x0003e6000c101d06 */
.L_x_8883:
[----:B------:R-:W-:Y:S05]  /*32b0*/  BSYNC.RECONVERGENT B2 ;  /* 0x0000000000027941 */ /* 0x000fea0003800200 */
.L_x_8882:
[----:B------:R-:W-:Y:S04]  /*32c0*/  BSSY.RECONVERGENT B2, `(.L_x_8884) ;  /* 0x0000019000027945 */ /* 0x000fe80003800200 */
[----:B------:R-:W-:Y:S05]  /*32d0*/  @!P3 BRA `(.L_x_8885) ;  /* 0x00000000005cb947 */ /* 0x000fea0003800000 */
[----:B-1----:R-:W1:Y:S01]  /*32e0*/  LDC.64 R102, c[0x0][0x478] ;  /* 0x00011e00ff667b82 */ /* 0x002e620000000a00 */
        /* <DEDUP_REMOVED lines=22> */
.L_x_8885:
[----:B------:R-:W-:Y:S05]  /*3450*/  BSYNC.RECONVERGENT B2 ;  /* 0x0000000000027941 */ /* 0x000fea0003800200 */
.L_x_8884:
[----:B------:R-:W-:Y:S04]  /*3460*/  BSSY.RECONVERGENT B2, `(.L_x_8886) ;  /* 0x0000019000027945 */ /* 0x000fe80003800200 */
[----:B------:R-:W-:Y:S05]  /*3470*/  @!P4 BRA `(.L_x_8887) ;  /* 0x00000000005cc947 */ /* 0x000fea0003800000 */
[----:B-12---:R-:W1:Y:S01]  /*3480*/  LDC.64 R102, c[0x0][0x478] ;  /* 0x00011e00ff667b82 */ /* 0x006e620000000a00 */
        /* <DEDUP_REMOVED lines=22> */
.L_x_8887:
[----:B------:R-:W-:Y:S05]  /*35f0*/  BSYNC.RECONVERGENT B2 ;  /* 0x0000000000027941 */ /* 0x000fea0003800200 */
.L_x_8886:
[----:B------:R-:W-:Y:S05]  /*3600*/  @!P5 BRA `(.L_x_8872) ;  /* 0x000000000058d947 */ /* 0x000fea0003800000 */
[----:B-123--:R-:W1:Y:S01]  /*3610*/  LDC.64 R56, c[0x0][0x478] ;  /* 0x00011e00ff387b82 */ /* 0x00ee620000000a00 */
        /* <DEDUP_REMOVED lines=9> */
[----:B-1----:R-:W-:-:S04]  /*36b0*/  IMAD.WIDE.U32 R72, R81, 0x10, R56 ;  /* 0x0000001051487825 */ /* 0x002fc800078e0038 */
[C---:B-----5:R-:W-:Y:S01]  /*36c0*/  FFMA.FTZ R56, R83.reuse, R59, R48 ;  /* 0x0000003b53387223 */ /* 0x060fe20000010030 */
[C---:B------:R-:W-:Y:S01]  /*36d0*/  FFMA.FTZ R57, R83.reuse, R58, R49 ;  /* 0x0000003a53397223 */ /* 0x040fe20000010031 */
[C---:B------:R-:W-:Y:S01]  /*36e0*/  FFMA.FTZ R58, R83.reuse, R69, R50 ;  /* 0x00000045533a7223 */ /* 0x040fe20000010032 */
[----:B------:R-:W-:Y:S01]  /*36f0*/  FFMA.FTZ R59, R83, R68, R51 ;  /* 0x00000044533b7223 */ /* 0x000fe20000010033 */
[-C--:B------:R-:W-:Y:S01]  /*3700*/  FMUL.FTZ R68, R56, R76.reuse ;  /* 0x0000004c38447220 */ /* 0x080fe20000410000 */
[-C--:B------:R-:W-:Y:S01]  /*3710*/  FMUL.FTZ R69, R57, R76.reuse ;  /* 0x0000004c39457220 */ /* 0x080fe20000410000 */
[----:B------:R-:W-:Y:S01]  /*3720*/  FMUL.FTZ R70, R58, R76 ;  /* 0x0000004c3a467220 */ /* 0x000fe20000410000 */
[----:B0-----:R-:W-:-:S04]  /*3730*/  IMAD.WIDE.U32 R74, R81, 0x10, R74 ;  /* 0x00000010514a7825 */ /* 0x001fc800078e004a */
[----:B------:R-:W-:Y:S01]  /*3740*/  FMUL.FTZ R71, R59, R76 ;  /* 0x0000004c3b477220 */ /* 0x000fe20000410000 */
[----:B------:R4:W-:Y:S04]  /*3750*/  STG.E.128 desc[UR6][R72.64], R56 ;  /* 0x0000003848007986 */ /* 0x0009e8000c101d06 */
[----:B------:R4:W-:Y:S02]  /*3760*/  STG.E.128 desc[UR6][R74.64], R68 ;  /* 0x000000444a007986 */ /* 0x0009e4000c101d06 */
.L_x_8872:
[----:B------:R-:W-:Y:S05]  /*3770*/  BSYNC.RECONVERGENT B1 ;  /* 0x0000000000017941 */ /* 0x000fea0003800200 */
.L_x_8858:
[----:B01234-:R-:W0:Y:S02]  /*3780*/  LDC.64 R68, c[0x0][0x380] ;  /* 0x0000e000ff447b82 */ /* 0x01fe240000000a00 */
[----:B0-----:R-:W-:-:S04]  /*3790*/  LEA R5, R68, R5, 0x2 ;  /* 0x0000000544057211 */ /* 0x001fc800078e10ff */
[----:B------:R-:W-:-:S13]  /*37a0*/  ISETP.GE.AND P1, PT, R5, R69, PT ;  /* 0x000000450500720c */ /* 0x000fda0003f26270 */
[----:B------:R-:W-:Y:S05]  /*37b0*/  @!P1 BRA `(.L_x_8888) ;  /* 0xffffffcc00a49947 */ /* 0x000fea000383ffff */
.L_x_8841:
[----:B------:R-:W-:Y:S05]  /*37c0*/  BSYNC B0 ;  /* 0x0000000000007941 */ /* 0x000fea0003800000 */
.L_x_8840:
[----:B-----5:R-:W0:Y:S01]  /*37d0*/  S2R R6, SR_CgaCtaId ;  /* 0x0000000000067919 */ /* 0x020e220000008800 */
        /* <DEDUP_REMOVED lines=15> */
[----:B------:R-:W-:Y:S01]  /*38d0*/  BAR.SYNC.DEFER_BLOCKING 0x0 ;  /* 0x0000000000007b1d */ /* 0x000fe20000010000 */
[----:B-1----:R-:W-:Y:S01]  /*38e0*/  IMAD R47, R2, UR4, RZ ;  /* 0x00000004022f7c24 */ /* 0x002fe2000f8e02ff */
[----:B------:R-:W-:-:S04]  /*38f0*/  LOP3.LUT R45, R0, 0x7f, RZ, 0x3c, !PT ;  /* 0x0000007f002d7812 */ /* 0x000fc800078e3cff */
[----:B------:R-:W-:-:S04]  /*3900*/  IADD3 R45, PT, PT, R45, R2, RZ ;  /* 0x000000022d2d7210 */ /* 0x000fc80007ffe0ff */
[C---:B------:R-:W-:Y:S02]  /*3910*/  ISETP.GE.U32.AND P2, PT, R45.reuse, 0x80, PT ;  /* 0x000000802d00780c */ /* 0x040fe40003f46070 */
[C---:B------:R-:W-:Y:S01]  /*3920*/  ISETP.GE.U32.AND P1, PT, R45.reuse, 0x100, PT ;  /* 0x000001002d00780c */ /* 0x040fe20003f26070 */
[----:B------:R-:W0:Y:S01]  /*3930*/  LDS R4, [R5] ;  /* 0x0000000005047984 */ /* 0x000e220000000800 */
[----:B------:R-:W-:-:S03]  /*3940*/  ISETP.GE.U32.AND P0, PT, R45, 0x180, PT ;  /* 0x000001802d00780c */ /* 0x000fc60003f06070 */
        /* <DEDUP_REMOVED lines=32> */
[----:B------:R3:W-:Y:S01]  /*3b50*/  STS.128 [R3+0x400], R24 ;  /* 0x0004001803007388 */ /* 0x0007e20000000c00 */
[----:B----4-:R-:W-:-:S03]  /*3b60*/  FADD.FTZ R9, R7, R14 ;  /* 0x0000000e07097221 */ /* 0x010fc60000010000 */
[----:B------:R-:W-:Y:S01]  /*3b70*/  STS.128 [R3+0x600], R28 ;  /* 0x0006001c03007388 */ /* 0x000fe20000000c00 */
[----:B--2---:R-:W-:Y:S01]  /*3b80*/  FADD.FTZ R41, R8, R41 ;  /* 0x0000002908297221 */ /* 0x004fe20000010000 */
[----:B------:R-:W-:Y:S01]  /*3b90*/  BAR.SYNC.DEFER_BLOCKING 0x0 ;  /* 0x0000000000007b1d */ /* 0x000fe20000010000 */
[----:B0-----:R-:W-:-:S04]  /*3ba0*/  IADD3 R35, P3, PT, R47, R0, RZ ;  /* 0x000000002f237210 */ /* 0x001fc80007f7e0ff */
[----:B------:R-:W-:Y:S02]  /*3bb0*/  IADD3.X R2, PT, PT, RZ, RZ, RZ, P3, !PT ;  /* 0x000000ffff027210 */ /* 0x000fe40001ffe4ff */
[C---:B-1----:R-:W-:Y:S02]  /*3bc0*/  SHF.L.U32 R22, R35.reuse, 0x2, RZ ;  /* 0x0000000223167819 */ /* 0x042fe400000006ff */
[----:B------:R-:W-:Y:S02]  /*3bd0*/  SHF.L.U64.HI R35, R35, 0x2, R2 ;  /* 0x0000000223237819 */ /* 0x000fe40000010202 */
[----:B---3--:R-:W-:Y:S02]  /*3be0*/  IADD3 R24, P4, PT, R22, UR18, RZ ;  /* 0x0000001216187c10 */ /* 0x008fe4000ff9e0ff */
[----:B------:R-:W-:Y:S02]  /*3bf0*/  ISETP.GE.U32.AND P3, PT, R45, 0x200, PT ;  /* 0x000002002d00780c */ /* 0x000fe40003f66070 */
[----:B------:R-:W-:-:S02]  /*3c00*/  IADD3.X R45, PT, PT, R35, UR19, RZ, P4, !PT ;  /* 0x00000013232d7c10 */ /* 0x000fc4000a7fe4ff */
[----:B------:R-:W-:Y:S02]  /*3c10*/  IADD3 R22, P5, PT, R22, UR16, RZ ;  /* 0x0000001016167c10 */ /* 0x000fe4000ffbe0ff */
[----:B------:R-:W-:Y:S02]  /*3c20*/  @P2 MOV R2, R24 ;  /* 0x0000001800022202 */ /* 0x000fe40000000f00 */
        /* <DEDUP_REMOVED lines=70> */
.L_x_8857:
        /* <DEDUP_REMOVED lines=8> */
.L_x_8890:
[----:B------:R-:W-:Y:S05]  /*4110*/  BSYNC B1 ;  /* 0x0000000000017941 */ /* 0x000fea0003800000 */
.L_x_8889:
        /* <DEDUP_REMOVED lines=8> */
.L_x_8891:
[----:B------:R-:W-:-:S05]  /*41a0*/  FADD.FTZ R68, R68, R101 ;  /* 0x0000006544447221 */ /* 0x000fca0000010000 */
[----:B------:R-:W-:Y:S01]  /*41b0*/  MOV R112, R68 ;  /* 0x0000004400707202 */ /* 0x000fe20000000f00 */
[----:B------:R-:W-:Y:S01]  /*41c0*/  HFMA2 R113, -RZ, RZ, 0, 1.1920928955078125e-07 ;  /* 0x00000002ff717431 */ /* 0x000fe200000001ff */
[----:B------:R-:W-:-:S07]  /*41d0*/  MOV R69, R103 ;  /* 0x0000006700457202 */ /* 0x000fce0000000f00 */
[----:B------:R-:W-:Y:S05]  /*41e0*/  WARPSYNC.COLLECTIVE R99, `(.L_x_8892) ;  /* 0x0000000063087348 */ /* 0x000fea0003c00000 */
[----:B------:R0:W1:Y:S02]  /*41f0*/  SHFL.BFLY P6, R103, R112, R113, R114 ;  /* 0x0c00007170677389 */ /* 0x00006400000c0072 */
[----:B01----:R-:W-:Y:S05]  /*4200*/  ENDCOLLECTIVE ;  /* 0x000000000000791b */ /* 0x003fea0003800000 */
.L_x_8892:
[----:B------:R-:W-:-:S05]  /*4210*/  FADD.FTZ R69, R69, R102 ;  /* 0x0000006645457221 */ /* 0x000fca0000010000 */
[----:B------:R-:W-:Y:S02]  /*4220*/  MOV R112, R69 ;  /* 0x0000004500707202 */ /* 0x000fe40000000f00 */
[----:B------:R-:W-:-:S07]  /*4230*/  MOV R71, R103 ;  /* 0x0000006700477202 */ /* 0x000fce0000000f00 */
[----:B------:R-:W-:Y:S05]  /*4240*/  WARPSYNC.COLLECTIVE R99, `(.L_x_8893) ;  /* 0x0000000063087348 */ /* 0x000fea0003c00000 */
[----:B------:R0:W1:Y:S02]  /*4250*/  SHFL.BFLY P6, R103, R112, R113, R114 ;  /* 0x0c00007170677389 */ /* 0x00006400000c0072 */
[----:B01----:R-:W-:Y:S05]  /*4260*/  ENDCOLLECTIVE ;  /* 0x000000000000791b */ /* 0x003fea0003800000 */
.L_x_8893:
[----:B------:R-:W-:-:S05]  /*4270*/  FADD.FTZ R71, R68, R71 ;  /* 0x0000004744477221 */ /* 0x000fca0000010000 */
[----:B------:R-:W-:Y:S01]  /*4280*/  MOV R112, R71 ;  /* 0x0000004700707202 */ /* 0x000fe20000000f00 */
[----:B------:R-:W-:Y:S01]  /*4290*/  HFMA2 R113, -RZ, RZ, 0, 2.384185791015625e-07 ;  /* 0x00000004ff717431 */ /* 0x000fe200000001ff */
[----:B------:R-:W-:-:S07]  /*42a0*/  MOV R70, R103 ;  /* 0x0000006700467202 */ /* 0x000fce0000000f00 */
[----:B------:R-:W-:Y:S05]  /*42b0*/  WARPSYNC.COLLECTIVE R99, `(.L_x_8894) ;  /* 0x0000000063087348 */ /* 0x000fea0003c00000 */
[----:B------:R0:W1:Y:S02]  /*42c0*/  SHFL.BFLY P6, R103, R112, R113, R114 ;  /* 0x0c00007170677389 */ /* 0x00006400000c0072 */
[----:B01----:R-:W-:Y:S05]  /*42d0*/  ENDCOLLECTIVE ;  /* 0x000000000000791b */ /* 0x003fea0003800000 */
.L_x_8894:
[----:B------:R-:W-:-:S05]  /*42e0*/  FADD.FTZ R70, R69, R70 ;  /* 0x0000004645467221 */ /* 0x000fca0000010000 */
[----:B------:R-:W-:Y:S02]  /*42f0*/  MOV R112, R70 ;  /* 0x0000004600707202 */ /* 0x000fe40000000f00 */
[----:B------:R-:W-:-:S07]  /*4300*/  MOV R72, R103 ;  /* 0x0000006700487202 */ /* 0x000fce0000000f00 */
[----:B------:R-:W-:Y:S05]  /*4310*/  WARPSYNC.COLLECTIVE R99, `(.L_x_8895) ;  /* 0x0000000063087348 */ /* 0x000fea0003c00000 */
[----:B------:R0:W1:Y:S02]  /*4320*/  SHFL.BFLY P6, R103, R112, R113, R114 ;  /* 0x0c00007170677389 */ /* 0x00006400000c0072 */
[----:B01----:R-:W-:Y:S05]  /*4330*/  ENDCOLLECTIVE ;  /* 0x000000000000791b */ /* 0x003fea0003800000 */
.L_x_8895:
[----:B------:R-:W-:-:S05]  /*4340*/  FADD.FTZ R72, R71, R72 ;  /* 0x0000004847487221 */ /* 0x000fca0000010000 */
[----:B------:R-:W-:Y:S01]  /*4350*/  MOV R112, R72 ;  /* 0x0000004800707202 */ /* 0x000fe20000000f00 */
[----:B------:R-:W-:Y:S01]  /*4360*/  HFMA2 R113, -RZ, RZ, 0, 4.76837158203125e-07 ;  /* 0x00000008ff717431 */ /* 0x000fe200000001ff */
[----:B------:R-:W-:-:S07]  /*4370*/  MOV R73, R103 ;  /* 0x0000006700497202 */ /* 0x000fce0000000f00 */
[----:B------:R-:W-:Y:S05]  /*4380*/  WARPSYNC.COLLECTIVE R99, `(.L_x_8896) ;  /* 0x0000000063087348 */ /* 0x000fea0003c00000 */
[----:B------:R0:W1:Y:S02]  /*4390*/  SHFL.BFLY P6, R103, R112, R113, R114 ;  /* 0x0c00007170677389 */ /* 0x00006400000c0072 */
[----:B01----:R-:W-:Y:S05]  /*43a0*/  ENDCOLLECTIVE ;  /* 0x000000000000791b */ /* 0x003fea0003800000 */
.L_x_8896:
[----:B------:R-:W-:-:S05]  /*43b0*/  FADD.FTZ R73, R70, R73 ;  /* 0x0000004946497221 */ /* 0x000fca0000010000 */
[----:B------:R-:W-:Y:S02]  /*43c0*/  MOV R112, R73 ;  /* 0x0000004900707202 */ /* 0x000fe40000000f00 */
[----:B------:R-:W-:-:S07]  /*43d0*/  MOV R75, R103 ;  /* 0x00000067004b7202 */ /* 0x000fce0000000f00 */
[----:B------:R-:W-:Y:S05]  /*43e0*/  WARPSYNC.COLLECTIVE R99, `(.L_x_8897) ;  /* 0x0000000063087348 */ /* 0x000fea0003c00000 */
[----:B------:R0:W1:Y:S02]  /*43f0*/  SHFL.BFLY P6, R103, R112, R113, R114 ;  /* 0x0c00007170677389 */ /* 0x00006400000c0072 */
[----:B01----:R-:W-:Y:S05]  /*4400*/  ENDCOLLECTIVE ;  /* 0x000000000000791b */ /* 0x003fea0003800000 */
.L_x_8897:
[----:B------:R-:W-:-:S05]  /*4410*/  FADD.FTZ R75, R72, R75 ;  /* 0x0000004b484b7221 */ /* 0x000fca0000010000 */
[----:B------:R-:W-:Y:S01]  /*4420*/  MOV R112, R75 ;  /* 0x0000004b00707202 */ /* 0x000fe20000000f00 */
[----:B------:R-:W-:Y:S01]  /*4430*/  HFMA2 R113, -RZ, RZ, 0, 9.5367431640625e-07 ;  /* 0x00000010ff717431 */ /* 0x000fe200000001ff */
[----:B------:R-:W-:-:S07]  /*4440*/  MOV R74, R103 ;  /* 0x00000067004a7202 */ /* 0x000fce0000000f00 */
[----:B------:R-:W-:Y:S05]  /*4450*/  WARPSYNC.COLLECTIVE R99, `(.L_x_8898) ;  /* 0x0000000063087348 */ /* 0x000fea0003c00000 */
[----:B------:R0:W1:Y:S02]  /*4460*/  SHFL.BFLY P6, R103, R112, R113, R114 ;  /* 0x0c00007170677389 */ /* 0x00006400000c0072 */
[----:B01----:R-:W-:Y:S05]  /*4470*/  ENDCOLLECTIVE ;  /* 0x000000000000791b */ /* 0x003fea0003800000 */
.L_x_8898:
[----:B------:R-:W-:-:S05]  /*4480*/  FADD.FTZ R74, R73, R74 ;  /* 0x0000004a494a7221 */ /* 0x000fca0000010000 */
[----:B------:R-:W-:Y:S02]  /*4490*/  MOV R112, R74 ;  /* 0x0000004a00707202 */ /* 0x000fe40000000f00 */
[----:B------:R-:W-:-:S07]  /*44a0*/  MOV R68, R103 ;  /* 0x0000006700447202 */ /* 0x000fce0000000f00 */
[----:B------:R-:W-:Y:S05]  /*44b0*/  WARPSYNC.COLLECTIVE R99, `(.L_x_8899) ;  /* 0x0000000063087348 */ /* 0x000fea0003c00000 */
[----:B------:R0:W1:Y:S02]  /*44c0*/  SHFL.BFLY P6, R103, R112, R113, R114 ;  /* 0x0c00007170677389 */ /* 0x00006400000c0072 */
[----:B01----:R-:W-:Y:S05]  /*44d0*/  ENDCOLLECTIVE ;  /* 0x000000000000791b */ /* 0x003fea0003800000 */
.L_x_8899:
[----:B------:R-:W-:Y:S01]  /*44e0*/  MOV R69, R103 ;  /* 0x0000006700457202 */ /* 0x000fe20000000f00 */
[----:B------:R-:W-:Y:S06]  /*44f0*/  BRA `(.L_x_8900) ;  /* 0xffffffd800987947 */ /* 0x000fec000383ffff */
.L_x_8901:
        /* <DEDUP_REMOVED lines=16> */
.L_x_11308:


//--------------------- .text._ZN10layer_norm13ln_bwd_kernelINS_13Kernel_traitsI6__halfffffjLj512ELj1ELj4ELj1ELj16ENS_18Kernel_traits_baseILj512ES2_ffffjLj128EEEEELb0ELb0ELb0ELb1EEEvNS_9BwdParamsE --------------------------
	.section	.text._ZN10layer_norm13ln_bwd_kernelINS_13Kernel_traitsI6__halfffffjLj512ELj1ELj4ELj1ELj16ENS_18Kernel_traits_baseILj512ES2_ffffjLj128EEEEELb0ELb0ELb0ELb1EEEvNS_9BwdParamsE,"ax",@progbits
	.align	128
        .global         _ZN10layer_norm13ln_bwd_kernelINS_13Kernel_traitsI6__halfffffjLj512ELj1ELj4ELj1ELj16ENS_18Kernel_traits_baseILj512ES2_ffffjLj128EEEEELb0ELb0ELb0ELb1EEEvNS_9BwdParamsE
        .type           _ZN10layer_norm13ln_bwd_kernelINS_13Kernel_traitsI6__halfffffjLj512ELj1ELj4ELj1ELj16ENS_18Kernel_traits_baseILj512ES2_ffffjLj128EEEEELb0ELb0ELb0ELb1EEEvNS_9BwdParamsE,@function
        .size           _ZN10layer_norm13ln_bwd_kernelINS_13Kernel_traitsI6__halfffffjLj512ELj1ELj4ELj1ELj16ENS_18Kernel_traits_baseILj512ES2_ffffjLj128EEEEELb0ELb0ELb0ELb1EEEvNS_9BwdParamsE,(.L_x_11309 - _ZN10layer_norm13ln_bwd_kernelINS_13Kernel_traitsI6__halfffffjLj512ELj1ELj4ELj1ELj16ENS_18Kernel_traits_baseILj512ES2_ffffjLj128EEEEELb0ELb0ELb0ELb1EEEvNS_9BwdParamsE)
        .other          _ZN10layer_norm13ln_bwd_kernelINS_13Kernel_traitsI6__halfffffjLj512ELj1ELj4ELj1ELj16ENS_18Kernel_traits_baseILj512ES2_ffffjLj128EEEEELb0ELb0ELb0ELb1EEEvNS_9BwdParamsE,@"STO_CUDA_ENTRY STV_DEFAULT"
_ZN10layer_norm13ln_bwd_kernelINS_13Kernel_traitsI6__halfffffjLj512ELj1ELj4ELj1ELj16ENS_18Kernel_traits_baseILj512ES2_ffffjLj128EEEEELb0ELb0ELb0ELb1EEEvNS_9BwdParamsE:
.text._ZN10layer_norm13ln_bwd_kernelINS_13Kernel_traitsI6__halfffffjLj512ELj1ELj4ELj1ELj16ENS_18Kernel_traits_baseILj512ES2_ffffjLj128EEEEELb0ELb0ELb0ELb1EEEvNS_9BwdParamsE:
        /* <DEDUP_REMOVED lines=28> */
[----:B0-----:R-:W-:-:S04]  /*01c0*/  SHF.R.U32.HI R0, RZ, 0x5, R24 ;  /* 0x00000005ff007819 */ /* 0x001fc80000011618 */
[----:B------:R-:W-:-:S04]  /*01d0*/  LOP3.LUT R0, R0, UR4, RZ, 0xfc, !PT ;  /* 0x0000000400007c12 */ /* 0x000fc8000f8efcff */
[----:B--2---:R-:W-:-:S13]  /*01e0*/  ISETP.GE.AND P0, PT, R0, UR5, PT ;  /* 0x0000000500007c0c */ /* 0x004fda000bf06270 */
[----:B-1-34-:R-:W-:Y:S05]  /*01f0*/  @P0 BRA `(.L_x_8903) ;  /* 0x0000002c00b00947 */ /* 0x01afea0003800000 */
[----:B------:R-:W0:Y:S01]  /*0200*/  LDC.64 R2, c[0x0][0x3d0] ;  /* 0x0000f400ff027b82 */ /* 0x000e220000000a00 */
[----:B------:R-:W-:Y:S01]  /*0210*/  LOP3.LUT R90, R24, 0x1f, RZ, 0xc0, !PT ;  /* 0x0000001f185a7812 */ /* 0x000fe200078ec0ff */
[----:B------:R-:W1:Y:S04]  /*0220*/  LDCU.64 UR4, c[0x0][0x3e0] ;  /* 0x00007c00ff0477ac */ /* 0x000e680008000a00 */
[----:B0-----:R-:W-:-:S05]  /*0230*/  IMAD.WIDE.U32 R2, R90, 0x8, R2 ;  /* 0x000000085a027825 */ /* 0x001fca00078e0002 */
[----:B------:R-:W2:Y:S04]  /*0240*/  LDG.E.64 R28, desc[UR6][R2.64+0x300] ;  /* 0x00030006021c7981 */ /* 0x000ea8000c1e1b00 */
[----:B------:R-:W3:Y:S04]  /*0250*/  LDG.E.64 R30, desc[UR6][R2.64+0x200] ;  /* 0x00020006021e7981 */ /* 0x000ee8000c1e1b00 */
[----:B------:R-:W4:Y:S04]  /*0260*/  LDG.E.64 R80, desc[UR6][R2.64+0x100] ;  /* 0x0001000602507981 */ /* 0x000f28000c1e1b00 */
[----:B------:R0:W5:Y:S01]  /*0270*/  LDG.E.64 R82, desc[UR6][R2.64] ;  /* 0x0000000602527981 */ /* 0x000162000c1e1b00 */
[----:B-1----:R-:W-:Y:S01]  /*0280*/  ISETP.NE.U32.AND P0, PT, RZ, UR4, PT ;  /* 0x00000004ff007c0c */ /* 0x002fe2000bf05070 */
[----:B------:R-:W-:Y:S01]  /*0290*/  HFMA2 R88, -RZ, RZ, 0, 0 ;  /* 0x00000000ff587431 */ /* 0x000fe200000001ff */
[----:B------:R-:W-:Y:S01]  /*02a0*/  BSSY B1, `(.L_x_8904) ;  /* 0x00002c3000017945 */ /* 0x000fe20003800000 */
[----:B------:R-:W-:-:S02]  /*02b0*/  MOV R89, R0 ;  /* 0x0000000000597202 */ /* 0x000fc40000000f00 */
[----:B------:R-:W-:Y:S02]  /*02c0*/  CS2R R86, SRZ ;  /* 0x0000000000567805 */ /* 0x000fe4000001ff00 */
[----:B------:R-:W-:Y:S02]  /*02d0*/  ISETP.NE.AND.EX P0, PT, RZ, UR5, PT, P0 ;  /* 0x00000005ff007c0c */ /* 0x000fe4000bf05300 */
[----:B------:R-:W-:Y:S02]  /*02e0*/  CS2R R84, SRZ ;  /* 0x0000000000547805 */ /* 0x000fe4000001ff00 */
[----:B------:R-:W-:Y:S02]  /*02f0*/  MOV R0, RZ ;  /* 0x000000ff00007202 */ /* 0x000fe40000000f00 */
        /* <DEDUP_REMOVED lines=11> */
[--C-:B--2---:R-:W-:Y:S02]  /*03b0*/  SHF.R.U64 R92, R28, 0x10, R29.reuse ;  /* 0x000000101c5c7819 */ /* 0x104fe4000000121d */
[----:B------:R-:W-:Y:S02]  /*03c0*/  SHF.R.U32.HI R5, RZ, 0x10, R29 ;  /* 0x00000010ff057819 */ /* 0x000fe4000001161d */
[----:B---3--:R-:W-:-:S02]  /*03d0*/  SHF.R.U64 R93, R30, 0x10, R31 ;  /* 0x000000101e5d7819 */ /* 0x008fc4000000121f */
[----:B------:R-:W-:Y:S02]  /*03e0*/  SHF.R.U32.HI R4, RZ, 0x10, R31 ;  /* 0x00000010ff047819 */ /* 0x000fe4000001161f */
[--C-:B----4-:R-:W-:Y:S02]  /*03f0*/  SHF.R.U64 R94, R80, 0x10, R81.reuse ;  /* 0x00000010505e7819 */ /* 0x110fe40000001251 */
[----:B0-----:R-:W-:Y:S02]  /*0400*/  SHF.R.U32.HI R3, RZ, 0x10, R81 ;  /* 0x00000010ff037819 */ /* 0x001fe40000011651 */
[--C-:B-----5:R-:W-:Y:S02]  /*0410*/  SHF.R.U64 R95, R82, 0x10, R83.reuse ;  /* 0x00000010525f7819 */ /* 0x120fe40000001253 */
[----:B------:R-:W-:Y:S02]  /*0420*/  SHF.R.U32.HI R2, RZ, 0x10, R83 ;  /* 0x00000010ff027819 */ /* 0x000fe40000011653 */
[----:B------:R-:W-:-:S02]  /*0430*/  PRMT R92, R92, 0x5410, R5 ;  /* 0x000054105c5c7816 */ /* 0x000fc40000000005 */
[----:B------:R-:W-:Y:S02]  /*0440*/  PRMT R93, R93, 0x5410, R4 ;  /* 0x000054105d5d7816 */ /* 0x000fe40000000004 */
[----:B------:R-:W-:Y:S02]  /*0450*/  CS2R R4, SRZ ;  /* 0x0000000000047805 */ /* 0x000fe4000001ff00 */
[----:B------:R-:W-:Y:S02]  /*0460*/  PRMT R94, R94, 0x5410, R3 ;  /* 0x000054105e5e7816 */ /* 0x000fe40000000003 */
[----:B------:R-:W-:Y:S02]  /*0470*/  PRMT R95, R95, 0x5410, R2 ;  /* 0x000054105f5f7816 */ /* 0x000fe40000000002 */
[----:B------:R-:W-:-:S07]  /*0480*/  CS2R R2, SRZ ;  /* 0x0000000000027805 */ /* 0x000fce000001ff00 */
.L_x_8912:
[----:B------:R-:W0:Y:S08]  /*0490*/  LDC.64 R48, c[0x0][0x3c0] ;  /* 0x0000f000ff307b82 */ /* 0x000e300000000a00 */
[----:B------:R-:W1:Y:S08]  /*04a0*/  @P0 LDC.64 R52, c[0x0][0x3e0] ;  /* 0x0000f800ff340b82 */ /* 0x000e700000000a00 */
[----:B------:R-:W2:Y:S01]  /*04b0*/  LDC.64 R50, c[0x0][0x3c8] ;  /* 0x0000f200ff327b82 */ /* 0x000ea20000000a00 */
[----:B------:R-:W-:Y:S01]  /*04c0*/  MOV R91, 0x3f800000 ;  /* 0x3f800000005b7802 */ /* 0x000fe20000000f00 */
[----:B0-----:R-:W-:-:S06]  /*04d0*/  IMAD.WIDE R48, R89, 0x4, R48 ;  /* 0x0000000459307825 */ /* 0x001fcc00078e0230 */
[----:B------:R-:W3:Y:S01]  /*04e0*/  LDG.E R48, desc[UR6][R48.64] ;  /* 0x0000000630307981 */ /* 0x000ee2000c1e1900 */
[----:B-1----:R-:W-:-:S05]  /*04f0*/  @P0 IMAD.WIDE R52, R89, 0x4, R52 ;  /* 0x0000000459340825 */ /* 0x002fca00078e0234 */
[----:B------:R0:W5:Y:S01]  /*0500*/  @P0 LDG.E R91, desc[UR6][R52.64] ;  /* 0x00000006345b0981 */ /* 0x000162000c1e1900 */
[----:B--2---:R-:W-:-:S05]  /*0510*/  IMAD.WIDE R50, R89, 0x4, R50 ;  /* 0x0000000459327825 */ /* 0x004fca00078e0232 */
[----:B------:R0:W5:Y:S01]  /*0520*/  LDG.E R97, desc[UR6][R50.64] ;  /* 0x0000000632617981 */ /* 0x000162000c1e1900 */
[----:B------:R-:W-:Y:S01]  /*0530*/  ISETP.NE.U32.AND P1, PT, RZ, UR10, PT ;  /* 0x0000000aff007c0c */ /* 0x000fe2000bf25070 */
[----:B------:R-:W-:-:S03]  /*0540*/  IMAD R54, R89, UR9, RZ ;  /* 0x0000000959367c24 */ /* 0x000fc6000f8e02ff */
[----:B------:R-:W-:Y:S02]  /*0550*/  ISETP.NE.AND.EX P1, PT, RZ, UR11, PT, P1 ;  /* 0x0000000bff007c0c */ /* 0x000fe4000bf25310 */
[----:B------:R-:W-:Y:S02]  /*0560*/  SHF.R.S32.HI R55, RZ, 0x1f, R54 ;  /* 0x0000001fff377819 */ /* 0x000fe40000011436 */
[----:B------:R-:W-:Y:S02]  /*0570*/  ISETP.NE.AND P2, PT, RZ, UR8, PT ;  /* 0x00000008ff007c0c */ /* 0x000fe4000bf45270 */
[----:B------:R-:W-:-:S04]  /*0580*/  LEA.HI R55, R55, R54, RZ, 0x2 ;  /* 0x0000003637377211 */ /* 0x000fc800078f10ff */
[----:B------:R-:W-:Y:S02]  /*0590*/  LEA.HI.SX32 R101, R55, R90, 0x1e ;  /* 0x0000005a37657211 */ /* 0x000fe400078ff2ff */
[----:B---3--:R-:W-:Y:S01]  /*05a0*/  FSEL R100, R48, RZ, !P2 ;  /* 0x000000ff30647208 */ /* 0x008fe20005000000 */
[----:B0-----:R-:W-:Y:S06]  /*05b0*/  @P1 BRA `(.L_x_8905) ;  /* 0x0000000800181947 */ /* 0x001fec0003800000 */
[----:B------:R-:W0:Y:S01]  /*05c0*/  LDC.64 R76, c[0x0][0x3a8] ;  /* 0x0000ea00ff4c7b82 */ /* 0x000e220000000a00 */
[C---:B------:R-:W-:Y:S02]  /*05d0*/  IADD3 R99, PT, PT, R101.reuse, 0x20, RZ ;  /* 0x0000002065637810 */ /* 0x040fe40007ffe0ff */
[----:B------:R-:W-:-:S05]  /*05e0*/  IADD3 R98, PT, PT, R101, 0x40, RZ ;  /* 0x0000004065627810 */ /* 0x000fca0007ffe0ff */
[----:B------:R-:W1:Y:S01]  /*05f0*/  LDC.64 R48, c[0x0][0x428] ;  /* 0x00010a00ff307b82 */ /* 0x000e620000000a00 */
[C---:B------:R-:W-:Y:S01]  /*0600*/  IADD3 R96, PT, PT, R101.reuse, 0x60, RZ ;  /* 0x0000006065607810 */ /* 0x040fe20007ffe0ff */
[----:B0-----:R-:W-:-:S04]  /*0610*/  IMAD.WIDE.U32 R64, R101, 0x10, R76 ;  /* 0x0000001065407825 */ /* 0x001fc800078e004c */
[--C-:B------:R-:W-:Y:S02]  /*0620*/  IMAD.WIDE.U32 R68, R99, 0x10, R76.reuse ;  /* 0x0000001063447825 */ /* 0x100fe400078e004c */
[----:B------:R-:W2:Y:S02]  /*0630*/  LDG.E.128 R64, desc[UR6][R64.64] ;  /* 0x0000000640407981 */ /* 0x000ea4000c1e1d00 */
[--C-:B------:R-:W-:Y:S02]  /*0640*/  IMAD.WIDE.U32 R72, R98, 0x10, R76.reuse ;  /* 0x0000001062487825 */ /* 0x100fe400078e004c */
[----:B------:R-:W3:Y:S02]  /*0650*/  LDG.E.128 R68, desc[UR6][R68.64] ;  /* 0x0000000644447981 */ /* 0x000ee4000c1e1d00 */
[----:B------:R-:W-:Y:S02]  /*0660*/  IMAD.WIDE.U32 R76, R96, 0x10, R76 ;  /* 0x00000010604c7825 */ /* 0x000fe400078e004c */
[----:B------:R-:W4:Y:S02]  /*0670*/  LDG.E.128 R72, desc[UR6][R72.64] ;  /* 0x0000000648487981 */ /* 0x000f24000c1e1d00 */
[----:B-1----:R-:W-:-:S02]  /*0680*/  IMAD.WIDE.U32 R60, R101, 0x10, R48 ;  /* 0x00000010653c7825 */ /* 0x002fc400078e0030 */
[----:B------:R-:W4:Y:S02]  /*0690*/  LDG.E.128 R76, desc[UR6][R76.64] ;  /* 0x000000064c4c7981 */ /* 0x000f24000c1e1d00 */
[--C-:B------:R-:W-:Y:S02]  /*06a0*/  IMAD.WIDE.U32 R56, R99, 0x10, R48.reuse ;  /* 0x0000001063387825 */ /* 0x100fe400078e0030 */
[----:B------:R-:W4:Y:S02]  /*06b0*/  LDG.E.128 R60, desc[UR6][R60.64] ;  /* 0x000000063c3c7981 */ /* 0x000f24000c1e1d00 */
[--C-:B------:R-:W-:Y:S02]  /*06c0*/  IMAD.WIDE.U32 R52, R98, 0x10, R48.reuse ;  /* 0x0000001062347825 */ /* 0x100fe400078e0030 */
[----:B------:R-:W4:Y:S02]  /*06d0*/  LDG.E.128 R56, desc[UR6][R56.64] ;  /* 0x0000000638387981 */ /* 0x000f24000c1e1d00 */
[----:B------:R-:W-:-:S02]  /*06e0*/  IMAD.WIDE.U32 R48, R96, 0x10, R48 ;  /* 0x0000001060307825 */ /* 0x000fc400078e0030 */
[----:B------:R-:W4:Y:S04]  /*06f0*/  LDG.E.128 R52, desc[UR6][R52.64] ;  /* 0x0000000634347981 */ /* 0x000f28000c1e1d00 */
[----:B------:R-:W4:Y:S01]  /*0700*/  LDG.E.128 R48, desc[UR6][R48.64] ;  /* 0x0000000630307981 */ /* 0x000f22000c1e1d00 */
[----:B------:R-:W-:Y:S02]  /*0710*/  HADD2.F32 R108, -RZ, R95.H0_H0 ;  /* 0x2000005fff6c7230 */ /* 0x000fe40000004100 */
[----:B------:R-:W-:Y:S02]  /*0720*/  HADD2.F32 R103, -RZ, R31.H0_H0 ;  /* 0x2000001fff677230 */ /* 0x000fe40000004100 */
[----:B------:R-:W-:Y:S02]  /*0730*/  HADD2.F32 R107, -RZ, R29.H0_H0 ;  /* 0x2000001dff6b7230 */ /* 0x000fe40000004100 */
[----:B------:R-:W-:-:S02]  /*0740*/  HADD2.F32 R105, -RZ, R28.H0_H0 ;  /* 0x2000001cff697230 */ /* 0x000fc40000004100 */
[----:B------:R-:W-:Y:S02]  /*0750*/  HADD2.F32 R130, -RZ, R93.H1_H1 ;  /* 0x3000005dff827230 */ /* 0x000fe40000004100 */
[--C-:B------:R-:W-:Y:S02]  /*0760*/  HADD2.F32 R136, -RZ, R92.reuse.H0_H0 ;  /* 0x2000005cff887230 */ /* 0x100fe40000004100 */
[----:B------:R-:W-:Y:S02]  /*0770*/  HADD2.F32 R140, -RZ, R92.H1_H1 ;  /* 0x3000005cff8c7230 */ /* 0x000fe40000004100 */
[C---:B--2---:R-:W-:Y:S01]  /*0780*/  FADD.FTZ R116, -R100.reuse, R65 ;  /* 0x0000004164747221 */ /* 0x044fe20000010100 */
[----:B------:R-:W-:Y:S02]  /*0790*/  HADD2.F32 R65, -RZ, R82.H0_H0 ;  /* 0x20000052ff417230 */ /* 0x000fe40000004100 */
[C---:B------:R-:W-:Y:S01]  /*07a0*/  FADD.FTZ R64, -R100.reuse, R64 ;  /* 0x0000004064407221 */ /* 0x040fe20000010100 */
[C---:B------:R-:W-:Y:S01]  /*07b0*/  FADD.FTZ R102, -R100.reuse, R66 ;  /* 0x0000004264667221 */ /* 0x040fe20000010100 */
[----:B---3--:R-:W-:Y:S01]  /*07c0*/  FADD.FTZ R106, -R100, R70 ;  /* 0x00000046646a7221 */ /* 0x008fe20000010100 */
[----:B------:R-:W-:-:S02]  /*07d0*/  HADD2.F32 R70, -RZ, R94.H1_H1 ;  /* 0x3000005eff467230 */ /* 0x000fc40000004100 */
[C---:B------:R-:W-:Y:S01]  /*07e0*/  FADD.FTZ R120, -R100.reuse, R71 ;  /* 0x0000004764787221 */ /* 0x040fe20000010100 */
[C---:B------:R-:W-:Y:S01]  /*07f0*/  FADD.FTZ R114, -R100.reuse, R67 ;  /* 0x0000004364727221 */ /* 0x040fe20000010100 */
[C---:B------:R-:W-:Y:S01]  /*0800*/  FADD.FTZ R104, -R100.reuse, R68 ;  /* 0x0000004464687221 */ /* 0x040fe20000010100 */
[C---:B------:R-:W-:Y:S01]  /*0810*/  FADD.FTZ R112, -R100.reuse, R69 ;  /* 0x0000004564707221 */ /* 0x040fe20000010100 */
[C---:B----4-:R-:W-:Y:S01]  /*0820*/  FADD.FTZ R122, -R100.reuse, R72 ;  /* 0x00000048647a7221 */ /* 0x050fe20000010100 */
[C---:B------:R-:W-:Y:S01]  /*0830*/  FADD.FTZ R124, -R100.reuse, R73 ;  /* 0x00000049647c7221 */ /* 0x040fe20000010100 */
[C---:B------:R-:W-:Y:S01]  /*0840*/  FADD.FTZ R138, -R100.reuse, R79 ;  /* 0x0000004f648a7221 */ /* 0x040fe20000010100 */
[----:B------:R-:W-:Y:S02]  /*0850*/  HADD2.F32 R79, -RZ, R30.H0_H0 ;  /* 0x2000001eff4f7230 */ /* 0x000fe40000004100 */
[C---:B------:R-:W-:Y:S01]  /*0860*/  FADD.FTZ R126, -R100.reuse, R74 ;  /* 0x0000004a647e7221 */ /* 0x040fe20000010100 */
[----:B------:R-:W-:Y:S01]  /*0870*/  FADD.FTZ R128, -R100, R75 ;  /* 0x0000004b64807221 */ /* 0x000fe20000010100 */
[----:B------:R-:W-:Y:S01]  /*0880*/  FMUL.FTZ R110, R60, R65 ;  /* 0x000000413c6e7220 */ /* 0x000fe20000410000 */
[----:B-----5:R-:W-:Y:S01]  /*0890*/  FMUL.FTZ R65, R97, R64 ;  /* 0x0000004061417220 */ /* 0x020fe20000410000 */
[C---:B------:R-:W-:Y:S01]  /*08a0*/  FADD.FTZ R132, -R100.reuse, R76 ;  /* 0x0000004c64847221 */ /* 0x040fe20000010100 */
[C---:B------:R-:W-:Y:S01]  /*08b0*/  FADD.FTZ R134, -R100.reuse, R77 ;  /* 0x0000004d64867221 */ /* 0x040fe20000010100 */
[----:B------:R-:W-:Y:S01]  /*08c0*/  FADD.FTZ R118, -R100, R78 ;  /* 0x0000004e64767221 */ /* 0x000fe20000010100 */
[----:B------:R-:W-:-:S02]  /*08d0*/  HADD2.F32 R71, -RZ, R81.H0_H0 ;  /* 0x20000051ff477230 */ /* 0x000fc40000004100 */
[----:B------:R-:W-:Y:S01]  /*08e0*/  FMUL.FTZ R73, R59, R70 ;  /* 0x000000463b497220 */ /* 0x000fe20000410000 */
[----:B------:R-:W-:Y:S02]  /*08f0*/  HADD2.F32 R67, -RZ, R83.H0_H0 ;  /* 0x20000053ff437230 */ /* 0x000fe40000004100 */
[----:B------:R-:W-:Y:S01]  /*0900*/  FMUL.FTZ R72, R52, R79 ;  /* 0x0000004f34487220 */ /* 0x000fe20000410000 */
[----:B------:R-:W-:Y:S02]  /*0910*/  HADD2.F32 R100, -RZ, R93.H0_H0 ;  /* 0x2000005dff647230 */ /* 0x000fe40000004100 */
[----:B------:R-:W-:Y:S01]  /*0920*/  FMUL.FTZ R108, R61, R108 ;  /* 0x0000006c3d6c7220 */ /* 0x000fe20000410000 */
[----:B------:R-:W-:Y:S01]  /*0930*/  FMUL.FTZ R70, R54, R103 ;  /* 0x0000006736467220 */ /* 0x000fe20000410000 */
[----:B------:R-:W-:Y:S01]  /*0940*/  FADD.FTZ R79, RZ, R110 ;  /* 0x0000006eff4f7221 */ /* 0x000fe20000010000 */
[----:B------:R-:W-:Y:S01]  /*0950*/  FMUL.FTZ R116, R97, R116 ;  /* 0x0000007461747220 */ /* 0x000fe20000410000 */
[----:B------:R-:W-:Y:S01]  /*0960*/  FFMA.FTZ R103, R65, R110, RZ ;  /* 0x0000006e41677223 */ /* 0x000fe200000100ff */
[----:B------:R-:W-:-:S02]  /*0970*/  HADD2.F32 R66, -RZ, R95.H1_H1 ;  /* 0x3000005fff427230 */ /* 0x000fc40000004100 */
[----:B------:R-:W-:Y:S01]  /*0980*/  FMUL.FTZ R74, R58, R71 ;  /* 0x000000473a4a7220 */ /* 0x000fe20000410000 */
[----:B------:R-:W-:Y:S01]  /*0990*/  FMUL.FTZ R78, R62, R67 ;  /* 0x000000433e4e7220 */ /* 0x000fe20000410000 */
[----:B------:R-:W-:Y:S01]  /*09a0*/  FMUL.FTZ R71, R53, R100 ;  /* 0x0000006435477220 */ /* 0x000fe20000410000 */
[----:B------:R-:W-:Y:S01]  /*09b0*/  FADD.FTZ R79, R79, R108 ;  /* 0x0000006c4f4f7221 */ /* 0x000fe20000010000 */
[----:B------:R-:W-:Y:S01]  /*09c0*/  FMUL.FTZ R115, R97, R102 ;  /* 0x0000006661737220 */ /* 0x000fe20000410000 */
[----:B------:R-:W-:Y:S01]  /*09d0*/  FFMA.FTZ R100, R116, R108, R103 ;  /* 0x0000006c74647223 */ /* 0x000fe20000010067 */
[----:B------:R-:W-:Y:S02]  /*09e0*/  HADD2.F32 R69, -RZ, R80.H0_H0 ;  /* 0x20000050ff457230 */ /* 0x000fe40000004100 */
        /* <DEDUP_REMOVED lines=8> */
[C---:B------:R-:W-:Y:S01]  /*0a70*/  FMUL.FTZ R113, R97.reuse, R104 ;  /* 0x0000006861717220 */ /* 0x040fe20000410000 */
[----:B------:R-:W-:Y:S01]  /*0a80*/  FFMA.FTZ R100, R114, R77, R79 ;  /* 0x0000004d72647223 */ /* 0x000fe2000001004f */
[C---:B------:R-:W-:Y:S01]  /*0a90*/  FMUL.FTZ R107, R97.reuse, R106 ;  /* 0x0000006a616b7220 */ /* 0x040fe20000410000 */
[----:B------:R-:W-:Y:S01]  /*0aa0*/  FMUL.FTZ R106, R97, R120 ;  /* 0x00000078616a7220 */ /* 0x000fe20000410000 */
[----:B------:R-:W-:Y:S01]  /*0ab0*/  FMUL.FTZ R75, R57, R68 ;  /* 0x00000044394b7220 */ /* 0x000fe20000410000 */
        /* <DEDUP_REMOVED lines=54> */
.L_x_8905:
        /* <DEDUP_REMOVED lines=8> */
[----:B------:R-:W-:Y:S02]  /*0ea0*/  IMAD.WIDE.U32 R76, R96, 0x10, R34 ;  /* 0x00000010604c7825 */ /* 0x000fe400078e0022 */
[----:B------:R-:W3:Y:S02]  /*0eb0*/  LDG.E.128 R68, desc[UR6][R68.64] ;  /* 0x0000000644447981 */ /* 0x000ee4000c1e1d00 */
[----:B-1----:R-:W-:Y:S02]  /*0ec0*/  IMAD.WIDE.U32 R60, R101, 0x10, R32 ;  /* 0x00000010653c7825 */ /* 0x002fe400078e0020 */
[----:B------:R-:W4:Y:S02]  /*0ed0*/  LDG.E.128 R76, desc[UR6][R76.64] ;  /* 0x000000064c4c7981 */ /* 0x000f24000c1e1d00 */
[----:B------:R-:W-:-:S02]  /*0ee0*/  IMAD.WIDE.U32 R72, R98, 0x10, R34 ;  /* 0x0000001062487825 */ /* 0x000fc400078e0022 */
[----:B------:R-:W4:Y:S02]  /*0ef0*/  LDG.E.128 R60, desc[UR6][R60.64] ;  /* 0x000000063c3c7981 */ /* 0x000f24000c1e1d00 */
[--C-:B------:R-:W-:Y:S02]  /*0f00*/  IMAD.WIDE.U32 R56, R99, 0x10, R32.reuse ;  /* 0x0000001063387825 */ /* 0x100fe400078e0020 */
[----:B------:R-:W4:Y:S02]  /*0f10*/  LDG.E.128 R72, desc[UR6][R72.64] ;  /* 0x0000000648487981 */ /* 0x000f24000c1e1d00 */
[--C-:B------:R-:W-:Y:S02]  /*0f20*/  IMAD.WIDE.U32 R52, R98, 0x10, R32.reuse ;  /* 0x0000001062347825 */ /* 0x100fe400078e0020 */
[----:B------:R-:W4:Y:S04]  /*0f30*/  LDG.E.128 R56, desc[UR6][R56.64] ;  /* 0x0000000638387981 */ /* 0x000f28000c1e1d00 */
[----:B------:R-:W4:Y:S01]  /*0f40*/  LDG.E.128 R52, desc[UR6][R52.64] ;  /* 0x0000000634347981 */ /* 0x000f22000c1e1d00 */
[----:B------:R-:W-:-:S02]  /*0f50*/  IMAD.WIDE.U32 R48, R96, 0x10, R32 ;  /* 0x0000001060307825 */ /* 0x000fc400078e0020 */
[----:B------:R-:W0:Y:S04]  /*0f60*/  LDC.64 R32, c[0x0][0x438] ;  /* 0x00010e00ff207b82 */ /* 0x000e280000000a00 */
[----:B------:R-:W4:Y:S01]  /*0f70*/  LDG.E.128 R48, desc[UR6][R48.64] ;  /* 0x0000000630307981 */ /* 0x000f22000c1e1d00 */
[----:B0-----:R-:W-:-:S04]  /*0f80*/  IMAD.WIDE.U32 R44, R101, 0x10, R32 ;  /* 0x00000010652c7825 */ /* 0x001fc800078e0020 */
[--C-:B------:R-:W-:Y:S02]  /*0f90*/  IMAD.WIDE.U32 R40, R99, 0x10, R32.reuse ;  /* 0x0000001063287825 */ /* 0x100fe400078e0020 */
[----:B------:R-:W5:Y:S02]  /*0fa0*/  LDG.E.128 R44, desc[UR6][R44.64] ;  /* 0x000000062c2c7981 */ /* 0x000f64000c1e1d00 */
[--C-:B------:R-:W-:Y:S02]  /*0fb0*/  IMAD.WIDE.U32 R36, R98, 0x10, R32.reuse ;  /* 0x0000001062247825 */ /* 0x100fe400078e0020 */
[----:B------:R-:W5:Y:S02]  /*0fc0*/  LDG.E.128 R40, desc[UR6][R40.64] ;  /* 0x0000000628287981 */ /* 0x000f64000c1e1d00 */
[----:B------:R-:W-:Y:S02]  /*0fd0*/  IMAD.WIDE.U32 R32, R96, 0x10, R32 ;  /* 0x0000001060207825 */ /* 0x000fe400078e0020 */
[----:B------:R-:W5:Y:S04]  /*0fe0*/  LDG.E.128 R36, desc[UR6][R36.64] ;  /* 0x0000000624247981 */ /* 0x000f68000c1e1d00 */
[----:B------:R-:W5:Y:S01]  /*0ff0*/  LDG.E.128 R32, desc[UR6][R32.64] ;  /* 0x0000000620207981 */ /* 0x000f62000c1e1d00 */
[----:B------:R-:W-:-:S02]  /*1000*/  HADD2.F32 R108, -RZ, R95.H0_H0 ;  /* 0x2000005fff6c7230 */ /* 0x000fc40000004100 */
[----:B------:R-:W-:Y:S02]  /*1010*/  HADD2.F32 R103, -RZ, R31.H0_H0 ;  /* 0x2000001fff677230 */ /* 0x000fe40000004100 */
[----:B------:R-:W-:Y:S02]  /*1020*/  HADD2.F32 R107, -RZ, R29.H0_H0 ;  /* 0x2000001dff6b7230 */ /* 0x000fe40000004100 */
[----:B------:R-:W-:Y:S02]  /*1030*/  HADD2.F32 R105, -RZ, R28.H0_H0 ;  /* 0x2000001cff697230 */ /* 0x000fe40000004100 */
[----:B------:R-:W-:Y:S02]  /*1040*/  HADD2.F32 R130, -RZ, R93.H1_H1 ;  /* 0x3000005dff827230 */ /* 0x000fe40000004100 */
[--C-:B------:R-:W-:Y:S02]  /*1050*/  HADD2.F32 R136, -RZ, R92.reuse.H0_H0 ;  /* 0x2000005cff887230 */ /* 0x100fe40000004100 */
[----:B------:R-:W-:-:S02]  /*1060*/  HADD2.F32 R140, -RZ, R92.H1_H1 ;  /* 0x3000005cff8c7230 */ /* 0x000fc40000004100 */
[C---:B--2---:R-:W-:Y:S01]  /*1070*/  FADD.FTZ R116, -R100.reuse, R65 ;  /* 0x0000004164747221 */ /* 0x044fe20000010100 */
[----:B------:R-:W-:Y:S02]  /*1080*/  HADD2.F32 R65, -RZ, R82.H0_H0 ;  /* 0x20000052ff417230 */ /* 0x000fe40000004100 */
[C---:B------:R-:W-:Y:S01]  /*1090*/  FADD.FTZ R64, -R100.reuse, R64 ;  /* 0x0000004064407221 */ /* 0x040fe20000010100 */
[C---:B---3--:R-:W-:Y:S01]  /*10a0*/  FADD.FTZ R106, -R100.reuse, R70 ;  /* 0x00000046646a7221 */ /* 0x048fe20000010100 */
[----:B------:R-:W-:Y:S02]  /*10b0*/  HADD2.F32 R70, -RZ, R94.H1_H1 ;  /* 0x3000005eff467230 */ /* 0x000fe40000004100 */
[C---:B----4-:R-:W-:Y:S01]  /*10c0*/  FADD.FTZ R138, -R100.reuse, R79 ;  /* 0x0000004f648a7221 */ /* 0x050fe20000010100 */
[----:B------:R-:W-:Y:S02]  /*10d0*/  HADD2.F32 R79, -RZ, R30.H0_H0 ;  /* 0x2000001eff4f7230 */ /* 0x000fe40000004100 */
[----:B------:R-:W-:Y:S01]  /*10e0*/  FADD.FTZ R120, -R100, R71 ;  /* 0x0000004764787221 */ /* 0x000fe20000010100 */
[----:B------:R-:W-:Y:S01]  /*10f0*/  FMUL.FTZ R110, R60, R65 ;  /* 0x000000413c6e7220 */ /* 0x000fe20000410000 */
[----:B-----5:R-:W-:Y:S01]  /*1100*/  FMUL.FTZ R65, R97, R64 ;  /* 0x0000004061417220 */ /* 0x020fe20000410000 */
        /* <DEDUP_REMOVED lines=44> */
[----:B------:R-:W-:-:S02]  /*13d0*/  FFMA.FTZ R79, R113, R76, R100 ;  /* 0x0000004c714f7223 */ /* 0x000fc40000010064 */
[----:B------:R-:W-:Y:S01]  /*13e0*/  FADD.FTZ R109, R120, R75 ;  /* 0x0000004b786d7221 */ /* 0x000fe20000010000 */
[----:B------:R-:W-:Y:S01]  /*13f0*/  FMUL.FTZ R68, R48, R105 ;  /* 0x0000006930447220 */ /* 0x000fe20000410000 */
[----:B------:R-:W-:Y:S01]  /*1400*/  FFMA.FTZ R120, R112, R75, R79 ;  /* 0x0000004b70787223 */ /* 0x000fe2000001004f */
[----:B------:R-:W-:Y:S01]  /*1410*/  FMUL.FTZ R105, R97, R122 ;  /* 0x0000007a61697220 */ /* 0x000fe20000410000 */
[----:B------:R-:W-:Y:S02]  /*1420*/  FADD.FTZ R122, R109, R74 ;  /* 0x0000004a6d7a7221 */ /* 0x000fe40000010000 */
[----:B------:R-:W-:Y:S01]  /*1430*/  FFMA.FTZ R117, R107, R74, R120 ;  /* 0x0000004a6b757223 */ /* 0x000fe20000010078 */
[C---:B------:R-:W-:Y:S01]  /*1440*/  FMUL.FTZ R111, R97.reuse, R118 ;  /* 0x00000076616f7220 */ /* 0x040fe20000410000 */
[----:B------:R-:W-:Y:S02]  /*1450*/  FADD.FTZ R119, R122, R73 ;  /* 0x000000497a777221 */ /* 0x000fe40000010000 */
[----:B------:R-:W-:Y:S01]  /*1460*/  FFMA.FTZ R118, R106, R73, R117 ;  /* 0x000000496a767223 */ /* 0x000fe20000010075 */
[----:B------:R-:W-:Y:S01]  /*1470*/  FMUL.FTZ R104, R97, R124 ;  /* 0x0000007c61687220 */ /* 0x000fe20000410000 */
[----:B------:R-:W-:-:S02]  /*1480*/  FADD.FTZ R120, R119, R72 ;  /* 0x0000004877787221 */ /* 0x000fc40000010000 */
        /* <DEDUP_REMOVED lines=39> */
.L_x_8906:
        /* <DEDUP_REMOVED lines=52> */
.L_x_8924:
        /* <DEDUP_REMOVED lines=46> */
[C---:B0-----:R-:W-:Y:S01]  /*1d20*/  FMUL.FTZ R52, R97.reuse, R76 ;  /* 0x0000004c61347220 */ /* 0x041fe20000410000 */
        /* <DEDUP_REMOVED lines=13> */
[-C--:B------:R-:W-:Y:S01]  /*1e00*/  FMUL.FTZ R51, R114, R91.reuse ;  /* 0x0000005b72337220 */ /* 0x080fe20000410000 */
[----:B------:R-:W-:Y:S01]  /*1e10*/  FMUL.FTZ R52, R52, R91 ;  /* 0x0000005b34347220 */ /* 0x000fe20000410000 */
[----:B------:R-:W-:-:S04]  /*1e20*/  IMAD.WIDE.U32 R64, R101, 0x10, R48 ;  /* 0x0000001065407825 */ /* 0x000fc800078e0030 */
        /* <DEDUP_REMOVED lines=10> */
[-C--:B------:R-:W-:Y:S01]  /*1ed0*/  FMUL.FTZ R59, R102, R91.reuse ;  /* 0x0000005b663b7220 */ /* 0x080fe20000410000 */
[-C--:B------:R-:W-:Y:S01]  /*1ee0*/  FMUL.FTZ R60, R60, R91.reuse ;  /* 0x0000005b3c3c7220 */ /* 0x080fe20000410000 */
[-C--:B------:R-:W-:Y:S01]  /*1ef0*/  FMUL.FTZ R61, R100, R91.reuse ;  /* 0x0000005b643d7220 */ /* 0x080fe20000410000 */
[-C--:B------:R-:W-:Y:S01]  /*1f00*/  FMUL.FTZ R62, R62, R91.reuse ;  /* 0x0000005b3e3e7220 */ /* 0x080fe20000410000 */
[----:B------:R-:W-:Y:S01]  /*1f10*/  FMUL.FTZ R63, R68, R91 ;  /* 0x0000005b443f7220 */ /* 0x000fe20000410000 */
[----:B------:R3:W-:Y:S04]  /*1f20*/  STG.E.128 desc[UR6][R64.64], R48 ;  /* 0x0000003040007986 */ /* 0x0007e8000c101d06 */
[----:B------:R3:W-:Y:S04]  /*1f30*/  STG.E.128 desc[UR6][R66.64], R52 ;  /* 0x0000003442007986 */ /* 0x0007e8000c101d06 */
[----:B------:R3:W-:Y:S04]  /*1f40*/  STG.E.128 desc[UR6][R98.64], R56 ;  /* 0x0000003862007986 */ /* 0x0007e8000c101d06 */
[----:B------:R3:W-:Y:S01]  /*1f50*/  STG.E.128 desc[UR6][R96.64], R60 ;  /* 0x0000003c60007986 */ /* 0x0007e2000c101d06 */
[----:B------:R-:W-:Y:S05]  /*1f60*/  BRA `(.L_x_8910) ;  /* 0x0000000c00c87947 */ /* 0x000fea0003800000 */
.L_x_8909:
[----:B0-----:R-:W0:Y:S01]  /*1f70*/  LDC.64 R54, c[0x0][0x478] ;  /* 0x00011e00ff367b82 */ /* 0x001e220000000a00 */
        /* <DEDUP_REMOVED lines=21> */
[C---:B------:R-:W-:Y:S01]  /*20d0*/  FMUL.FTZ R48, R97.reuse, R48 ;  /* 0x0000003061307220 */ /* 0x040fe20000410000 */
[C---:B------:R-:W-:Y:S01]  /*20e0*/  FMUL.FTZ R49, R97.reuse, R108 ;  /* 0x0000006c61317220 */ /* 0x040fe20000410000 */
[C---:B------:R-:W-:Y:S01]  /*20f0*/  FMUL.FTZ R50, R97.reuse, R50 ;  /* 0x0000003261327220 */ /* 0x040fe20000410000 */
[----:B------:R-:W-:Y:S01]  /*2100*/  FMUL.FTZ R51, R97, R114 ;  /* 0x0000007261337220 */ /* 0x000fe20000410000 */
[----:B------:R-:W-:Y:S01]  /*2110*/  FADD.FTZ R60, -R113, R76 ;  /* 0x0000004c713c7221 */ /* 0x000fe20000010100 */
[----:B------:R-:W-:Y:S01]  /*2120*/  FADD.FTZ R112, -R112, R75 ;  /* 0x0000004b70707221 */ /* 0x000fe20000010100 */
[----:B------:R-:W-:Y:S01]  /*2130*/  FADD.FTZ R62, -R107, R74 ;  /* 0x0000004a6b3e7221 */ /* 0x000fe20000010100 */
[----:B------:R-:W-:Y:S01]  /*2140*/  FADD.FTZ R106, -R106, R73 ;  /* 0x000000496a6a7221 */ /* 0x000fe20000010100 */
[----:B0-----:R-:W-:-:S04]  /*2150*/  IMAD.WIDE.U32 R56, R101, 0x10, R54 ;  /* 0x0000001065387825 */ /* 0x001fc800078e0036 */
[----:B------:R-:W-:Y:S01]  /*2160*/  FADD.FTZ R110, -R58, R67 ;  /* 0x000000433a6e7221 */ /* 0x000fe20000010100 */
[----:B------:R-:W-:Y:S01]  /*2170*/  FADD.FTZ R114, -R111, R66 ;  /* 0x000000426f727221 */ /* 0x000fe20000010100 */
[----:B------:R-:W-:Y:S01]  /*2180*/  FADD.FTZ R116, -R109, R64 ;  /* 0x000000406d747221 */ /* 0x000fe20000010100 */
[----:B-1----:R-:W-:-:S04]  /*2190*/  IMAD.WIDE.U32 R74, R101, 0x10, R52 ;  /* 0x00000010654a7825 */ /* 0x002fc800078e0034 */
[-C--:B------:R-:W-:Y:S01]  /*21a0*/  FMUL.FTZ R64, R48, R91.reuse ;  /* 0x0000005b30407220 */ /* 0x080fe20000410000 */
[-C--:B------:R-:W-:Y:S01]  /*21b0*/  FMUL.FTZ R65, R49, R91.reuse ;  /* 0x0000005b31417220 */ /* 0x080fe20000410000 */
[-C--:B------:R-:W-:Y:S01]  /*21c0*/  FMUL.FTZ R66, R50, R91.reuse ;  /* 0x0000005b32427220 */ /* 0x080fe20000410000 */
[----:B------:R-:W-:Y:S01]  /*21d0*/  FMUL.FTZ R67, R51, R91 ;  /* 0x0000005b33437220 */ /* 0x000fe20000410000 */
[----:B------:R-:W-:Y:S01]  /*21e0*/  FADD.FTZ R78, -R105, R72 ;  /* 0x00000048694e7221 */ /* 0x000fe20000010100 */
[----:B------:R-:W-:Y:S01]  /*21f0*/  FADD.FTZ R104, -R104, R71 ;  /* 0x0000004768687221 */ /* 0x000fe20000010100 */
[----:B------:R-:W-:Y:S01]  /*2200*/  FADD.FTZ R100, -R103, R70 ;  /* 0x0000004667647221 */ /* 0x000fe20000010100 */
[----:B------:R-:W-:Y:S01]  /*2210*/  FADD.FTZ R102, -R102, R69 ;  /* 0x0000004566667221 */ /* 0x000fe20000010100 */
[----:B------:R-:W-:-:S04]  /*2220*/  IMAD.WIDE.U32 R58, R99, 0x10, R54 ;  /* 0x00000010633a7825 */ /* 0x000fc800078e0036 */
[C---:B------:R-:W-:Y:S01]  /*2230*/  FMUL.FTZ R60, R97.reuse, R60 ;  /* 0x0000003c613c7220 */ /* 0x040fe20000410000 */
[C---:B------:R-:W-:Y:S01]  /*2240*/  FMUL.FTZ R61, R97.reuse, R112 ;  /* 0x00000070613d7220 */ /* 0x040fe20000410000 */
[C---:B------:R-:W-:Y:S01]  /*2250*/  FMUL.FTZ R62, R97.reuse, R62 ;  /* 0x0000003e613e7220 */ /* 0x040fe20000410000 */
[----:B------:R-:W-:Y:S01]  /*2260*/  FMUL.FTZ R63, R97, R106 ;  /* 0x0000006a613f7220 */ /* 0x000fe20000410000 */
[----:B------:R-:W-:Y:S01]  /*2270*/  FADD.FTZ R108, -R79, R68 ;  /* 0x000000444f6c7221 */ /* 0x000fe20000010100 */
[----:B------:R0:W-:Y:S01]  /*2280*/  STG.E.128 desc[UR6][R56.64], R48 ;  /* 0x0000003038007986 */ /* 0x0001e2000c101d06 */
[----:B------:R-:W-:-:S03]  /*2290*/  IMAD.WIDE.U32 R68, R98, 0x10, R54 ;  /* 0x0000001062447825 */ /* 0x000fc600078e0036 */
[----:B------:R-:W-:Y:S01]  /*22a0*/  STG.E.128 desc[UR6][R74.64], R64 ;  /* 0x000000404a007986 */ /* 0x000fe2000c101d06 */
[----:B------:R-:W-:-:S03]  /*22b0*/  IMAD.WIDE.U32 R72, R99, 0x10, R52 ;  /* 0x0000001063487825 */ /* 0x000fc600078e0034 */
[----:B------:R1:W-:Y:S01]  /*22c0*/  STG.E.128 desc[UR6][R58.64], R60 ;  /* 0x0000003c3a007986 */ /* 0x0003e2000c101d06 */
[----:B------:R-:W-:-:S04]  /*22d0*/  IMAD.WIDE.U32 R70, R96, 0x10, R54 ;  /* 0x0000001060467825 */ /* 0x000fc800078e0036 */
[C---:B------:R-:W-:Y:S01]  /*22e0*/  FMUL.FTZ R54, R97.reuse, R114 ;  /* 0x0000007261367220 */ /* 0x040fe20000410000 */
[----:B------:R-:W-:Y:S01]  /*22f0*/  FMUL.FTZ R55, R97, R116 ;  /* 0x0000007461377220 */ /* 0x000fe20000410000 */
[----:B------:R-:W-:-:S04]  /*2300*/  IMAD.WIDE.U32 R98, R98, 0x10, R52 ;  /* 0x0000001062627825 */ /* 0x000fc800078e0034 */
[----:B------:R-:W-:-:S04]  /*2310*/  IMAD.WIDE.U32 R76, R96, 0x10, R52 ;  /* 0x00000010604c7825 */ /* 0x000fc800078e0034 */
[C---:B0-----:R-:W-:Y:S01]  /*2320*/  FMUL.FTZ R48, R97.reuse, R78 ;  /* 0x0000004e61307220 */ /* 0x041fe20000410000 */
[C---:B------:R-:W-:Y:S01]  /*2330*/  FMUL.FTZ R49, R97.reuse, R104 ;  /* 0x0000006861317220 */ /* 0x040fe20000410000 */
[C---:B------:R-:W-:Y:S01]  /*2340*/  FMUL.FTZ R50, R97.reuse, R100 ;  /* 0x0000006461327220 */ /* 0x040fe20000410000 */
[C---:B------:R-:W-:Y:S01]  /*2350*/  FMUL.FTZ R51, R97.reuse, R102 ;  /* 0x0000006661337220 */ /* 0x040fe20000410000 */
[C---:B------:R-:W-:Y:S01]  /*2360*/  FMUL.FTZ R52, R97.reuse, R108 ;  /* 0x0000006c61347220 */ /* 0x040fe20000410000 */
[----:B------:R-:W-:Y:S01]  /*2370*/  FMUL.FTZ R53, R97, R110 ;  /* 0x0000006e61357220 */ /* 0x000fe20000410000 */
[-C--:B------:R-:W-:Y:S01]  /*2380*/  FMUL.FTZ R56, R60, R91.reuse ;  /* 0x0000005b3c387220 */ /* 0x080fe20000410000 */
[-C--:B------:R-:W-:Y:S01]  /*2390*/  FMUL.FTZ R57, R61, R91.reuse ;  /* 0x0000005b3d397220 */ /* 0x080fe20000410000 */
[-C--:B-1----:R-:W-:Y:S01]  /*23a0*/  FMUL.FTZ R58, R62, R91.reuse ;  /* 0x0000005b3e3a7220 */ /* 0x082fe20000410000 */
        /* <DEDUP_REMOVED lines=12> */
[----:B------:R2:W-:Y:S04]  /*2470*/  STG.E.128 desc[UR6][R70.64], R52 ;  /* 0x0000003446007986 */ /* 0x0005e8000c101d06 */
[----:B------:R2:W-:Y:S01]  /*2480*/  STG.E.128 desc[UR6][R76.64], R64 ;  /* 0x000000404c007986 */ /* 0x0005e2000c101d06 */
[----:B------:R-:W-:Y:S05]  /*2490*/  BRA `(.L_x_8910) ;  /* 0x00000008007c7947 */ /* 0x000fea0003800000 */
.L_x_8908:
        /* <DEDUP_REMOVED lines=22> */
[----:B0-----:R-:W-:Y:S01]  /*2600*/  FADD.FTZ R52, -R51, R108 ;  /* 0x0000006c33347221 */ /* 0x001fe20000010100 */
        /* <DEDUP_REMOVED lines=54> */
.L_x_8911:
        /* <DEDUP_REMOVED lines=22> */
[C---:B------:R-:W-:Y:S01]  /*2ad0*/  FFMA.FTZ R48, R97.reuse, R48, R44 ;  /* 0x0000003061307223 */ /* 0x040fe2000001002c */
[C---:B------:R-:W-:Y:S01]  /*2ae0*/  FFMA.FTZ R49, R97.reuse, R108, R45 ;  /* 0x0000006c61317223 */ /* 0x040fe2000001002d */
[C---:B------:R-:W-:Y:S01]  /*2af0*/  FFMA.FTZ R50, R97.reuse, R115, R46 ;  /* 0x0000007361327223 */ /* 0x040fe2000001002e */
[----:B------:R-:W-:Y:S01]  /*2b00*/  FFMA.FTZ R51, R97, R114, R47 ;  /* 0x0000007261337223 */ /* 0x000fe2000001002f */
        /* <DEDUP_REMOVED lines=18> */
[C---:B------:R-:W-:Y:S01]  /*2c30*/  FFMA.FTZ R60, R97.reuse, R60, R40 ;  /* 0x0000003c613c7223 */ /* 0x040fe20000010028 */
[C---:B------:R-:W-:Y:S01]  /*2c40*/  FFMA.FTZ R61, R97.reuse, R112, R41 ;  /* 0x00000070613d7223 */ /* 0x040fe20000010029 */
[C---:B------:R-:W-:Y:S01]  /*2c50*/  FFMA.FTZ R62, R97.reuse, R107, R42 ;  /* 0x0000006b613e7223 */ /* 0x040fe2000001002a */
[----:B------:R-:W-:Y:S01]  /*2c60*/  FFMA.FTZ R63, R97, R106, R43 ;  /* 0x0000006a613f7223 */ /* 0x000fe2000001002b */
[----:B------:R-:W-:Y:S01]  /*2c70*/  FADD.FTZ R79, -R79, R68 ;  /* 0x000000444f4f7221 */ /* 0x000fe20000010100 */
[----:B------:R0:W-:Y:S01]  /*2c80*/  STG.E.128 desc[UR6][R56.64], R48 ;  /* 0x0000003038007986 */ /* 0x0001e2000c101d06 */
[----:B------:R-:W-:-:S03]  /*2c90*/  IMAD.WIDE.U32 R68, R98, 0x10, R54 ;  /* 0x0000001062447825 */ /* 0x000fc600078e0036 */
[----:B------:R-:W-:Y:S01]  /*2ca0*/  STG.E.128 desc[UR6][R74.64], R64 ;  /* 0x000000404a007986 */ /* 0x000fe2000c101d06 */
[----:B------:R-:W-:-:S03]  /*2cb0*/  IMAD.WIDE.U32 R72, R99, 0x10, R52 ;  /* 0x0000001063487825 */ /* 0x000fc600078e0034 */
[----:B------:R1:W-:Y:S01]  /*2cc0*/  STG.E.128 desc[UR6][R58.64], R60 ;  /* 0x0000003c3a007986 */ /* 0x0003e2000c101d06 */
[----:B------:R-:W-:-:S04]  /*2cd0*/  IMAD.WIDE.U32 R70, R96, 0x10, R54 ;  /* 0x0000001060467825 */ /* 0x000fc800078e0036 */
[C---:B------:R-:W-:Y:S01]  /*2ce0*/  FFMA.FTZ R54, R97.reuse, R111, R34 ;  /* 0x0000006f61367223 */ /* 0x040fe20000010022 */
[----:B------:R-:W-:Y:S01]  /*2cf0*/  FFMA.FTZ R55, R97, R78, R35 ;  /* 0x0000004e61377223 */ /* 0x000fe20000010023 */
[----:B------:R-:W-:-:S04]  /*2d00*/  IMAD.WIDE.U32 R98, R98, 0x10, R52 ;  /* 0x0000001062627825 */ /* 0x000fc800078e0034 */
[----:B------:R-:W-:-:S04]  /*2d10*/  IMAD.WIDE.U32 R76, R96, 0x10, R52 ;  /* 0x00000010604c7825 */ /* 0x000fc800078e0034 */
[C---:B0-----:R-:W-:Y:S01]  /*2d20*/  FFMA.FTZ R48, R97.reuse, R105, R36 ;  /* 0x0000006961307223 */ /* 0x041fe20000010024 */
[C---:B------:R-:W-:Y:S01]  /*2d30*/  FFMA.FTZ R49, R97.reuse, R104, R37 ;  /* 0x0000006861317223 */ /* 0x040fe20000010025 */
[C---:B------:R-:W-:Y:S01]  /*2d40*/  FFMA.FTZ R50, R97.reuse, R103, R38 ;  /* 0x0000006761327223 */ /* 0x040fe20000010026 */
[C---:B------:R-:W-:Y:S01]  /*2d50*/  FFMA.FTZ R51, R97.reuse, R102, R39 ;  /* 0x0000006661337223 */ /* 0x040fe20000010027 */
[C---:B------:R-:W-:Y:S01]  /*2d60*/  FFMA.FTZ R52, R97.reuse, R79, R32 ;  /* 0x0000004f61347223 */ /* 0x040fe20000010020 */
[----:B------:R-:W-:Y:S01]  /*2d70*/  FFMA.FTZ R53, R97, R100, R33 ;  /* 0x0000006461357223 */ /* 0x000fe20000010021 */
        /* <DEDUP_REMOVED lines=16> */
[----:B------:R1:W-:Y:S02]  /*2e80*/  STG.E.128 desc[UR6][R76.64], R64 ;  /* 0x000000404c007986 */ /* 0x0003e4000c101d06 */
.L_x_8910:
[----:B0123--:R-:W0:Y:S02]  /*2e90*/  LDC.64 R48, c[0x0][0x380] ;  /* 0x0000e000ff307b82 */ /* 0x00fe240000000a00 */
[----:B0-----:R-:W-:-:S04]  /*2ea0*/  LEA R89, R48, R89, 0x2 ;  /* 0x0000005930597211 */ /* 0x001fc800078e10ff */
[----:B------:R-:W-:-:S13]  /*2eb0*/  ISETP.GE.AND P1, PT, R89, R49, PT ;  /* 0x000000315900720c */ /* 0x000fda0003f26270 */
[----:B------:R-:W-:Y:S05]  /*2ec0*/  @!P1 BRA `(.L_x_8912) ;  /* 0xffffffd400709947 */ /* 0x000fea000383ffff */
[----:B------:R-:W-:Y:S05]  /*2ed0*/  BSYNC B1 ;  /* 0x0000000000017941 */ /* 0x000fea0003800000 */
.L_x_8904:
        /* <DEDUP_REMOVED lines=30> */
.L_x_8903:
[----:B------:R-:W-:Y:S05]  /*30c0*/  BSYNC B0 ;  /* 0x0000000000007941 */ /* 0x000fea0003800000 */
.L_x_8902:
[----:B------:R-:W0:Y:S01]  /*30d0*/  S2R R34, SR_TID.X ;  /* 0x0000000000227919 */ /* 0x000e220000002100 */
[----:B------:R-:W-:Y:S01]  /*30e0*/  MOV R24, 0x400 ;  /* 0x0000040000187802 */ /* 0x000fe20000000f00 */
[----:B------:R-:W-:Y:S05]  /*30f0*/  WARPSYNC.ALL ;  /* 0x0000000000007948 */ /* 0x000fea0003800000 */
[----:B------:R-:W1:Y:S01]  /*3100*/  S2R R25, SR_CgaCtaId ;  /* 0x0000000000197919 */ /* 0x000e620000008800 */
[----:B------:R-:W2:Y:S01]  /*3110*/  S2UR UR4, SR_CTAID.X ;  /* 0x00000000000479c3 */ /* 0x000ea20000002500 */
[----:B------:R-:W3:Y:S01]  /*3120*/  LDCU.128 UR16, c[0x0][0x440] ;  /* 0x00008800ff1077ac */ /* 0x000ee20008000c00 */
[----:B0-----:R-:W-:-:S02]  /*3130*/  SHF.L.U32 R2, R34, 0x6, RZ ;  /* 0x0000000622027819 */ /* 0x001fc400000006ff */
[----:B------:R-:W-:Y:S02]  /*3140*/  SHF.L.U32 R0, R34, 0x4, RZ ;  /* 0x0000000422007819 */ /* 0x000fe400000006ff */
[----:B------:R-:W-:Y:S02]  /*3150*/  LOP3.LUT R3, R2, 0x1800, RZ, 0xc0, !PT ;  /* 0x0000180002037812 */ /* 0x000fe400078ec0ff */
[----:B-1----:R-:W-:Y:S02]  /*3160*/  LEA R25, R25, R24, 0x18 ;  /* 0x0000001819197211 */ /* 0x002fe400078ec0ff */
        /* <DEDUP_REMOVED lines=12> */
[----:B------:R-:W3:Y:S04]  /*3230*/  LDS R8, [R25+0x400] ;  /* 0x0004000019087984 */ /* 0x000ee80000000800 */
        /* <DEDUP_REMOVED lines=10> */
[----:B----4-:R-:W-:-:S03]  /*32e0*/  FADD.FTZ R3, RZ, R3 ;  /* 0x00000003ff037221 */ /* 0x010fc60000010000 */
[----:B------:R-:W-:Y:S01]  /*32f0*/  LDS R16, [R25+0x1a00] ;  /* 0x001a000019107984 */ /* 0x000fe20000000800 */
[----:B-----5:R-:W-:-:S03]  /*3300*/  FADD.FTZ R3, R3, R24 ;  /* 0x0000001803037221 */ /* 0x020fc60000010000 */
[----:B------:R-:W4:Y:S01]  /*3310*/  LDS R19, [R25+0x1c00] ;  /* 0x001c000019137984 */ /* 0x000f220000000800 */
        /* <DEDUP_REMOVED lines=12> */
[----:B------:R-:W-:Y:S04]  /*33e0*/  STS.128 [R0+0x200], R88 ;  /* 0x0002005800007388 */ /* 0x000fe80000000c00 */
[----:B------:R-:W-:Y:S01]  /*33f0*/  STS.128 [R0+0x400], R28 ;  /* 0x0004001c00007388 */ /* 0x000fe20000000c00 */
[----:B----4-:R-:W-:-:S03]  /*3400*/  FADD.FTZ R19, R8, R19 ;  /* 0x0000001308137221 */ /* 0x010fc60000010000 */
[----:B------:R0:W-:Y:S01]  /*3410*/  STS.128 [R0+0x600], R4 ;  /* 0x0006000400007388 */ /* 0x0001e20000000c00 */
[----:B---3--:R-:W-:Y:S01]  /*3420*/  FADD.FTZ R9, R9, R18 ;  /* 0x0000001209097221 */ /* 0x008fe20000010000 */
[----:B------:R-:W-:Y:S08]  /*3430*/  BAR.SYNC.DEFER_BLOCKING 0x0 ;  /* 0x0000000000007b1d */ /* 0x000ff00000010000 */
[----:B0-----:R-:W0:Y:S01]  /*3440*/  LDC R4, c[0x0][0x388] ;  /* 0x0000e200ff047b82 */ /* 0x001e220000000800 */
[----:B------:R-:W-:Y:S01]  /*3450*/  FADD.FTZ R7, R3, R16 ;  /* 0x0000001003077221 */ /* 0x000fe20000010000 */
[----:B------:R-:W1:Y:S04]  /*3460*/  LDS R20, [R25] ;  /* 0x0000000019147984 */ /* 0x000e680000000800 */
[----:B------:R-:W2:Y:S04]  /*3470*/  LDS R21, [R25+0x200] ;  /* 0x0002000019157984 */ /* 0x000ea80000000800 */
[----:B------:R-:W3:Y:S04]  /*3480*/  LDS R22, [R25+0x400] ;  /* 0x0004000019167984 */ /* 0x000ee80000000800 */
[----:B------:R-:W4:Y:S01]  /*3490*/  LDS R23, [R25+0x800] ;  /* 0x0008000019177984 */ /* 0x000f220000000800 */
[----:B0-----:R-:W-:-:S03]  /*34a0*/  IMAD R3, R4, UR4, RZ ;  /* 0x0000000404037c24 */ /* 0x001fc6000f8e02ff */
[----:B------:R-:W0:Y:S02]  /*34b0*/  LDS R26, [R25+0xa00] ;  /* 0x000a0000191a7984 */ /* 0x000e240000000800 */
[----:B------:R-:W-:Y:S02]  /*34c0*/  IADD3 R8, P0, PT, R3, R34, RZ ;  /* 0x0000002203087210 */ /* 0x000fe40007f1e0ff */
[----:B------:R-:W5:Y:S02]  /*34d0*/  LDS R0, [R25+0x600] ;  /* 0x0006000019007984 */ /* 0x000f640000000800 */
        /* <DEDUP_REMOVED lines=10> */
[----:B------:R-:W5:Y:S01]  /*3580*/  LDS R29, [R25+0x1400] ;  /* 0x00140000191d7984 */ /* 0x000f620000000800 */
[----:B-1----:R-:W-:-:S03]  /*3590*/  FADD.FTZ R20, RZ, R20 ;  /* 0x00000014ff147221 */ /* 0x002fc60000010000 */
[----:B------:R-:W1:Y:S01]  /*35a0*/  LDS R37, [R25+0x1800] ;  /* 0x0018000019257984 */ /* 0x000e620000000800 */
[----:B--2---:R-:W-:-:S03]  /*35b0*/  FADD.FTZ R21, RZ, R21 ;  /* 0x00000015ff157221 */ /* 0x004fc60000010000 */
[----:B------:R-:W2:Y:S01]  /*35c0*/  LDS R6, [R25+0x1a00] ;  /* 0x001a000019067984 */ /* 0x000ea20000000800 */
[----:B---3--:R-:W-:-:S03]  /*35d0*/  FADD.FTZ R22, RZ, R22 ;  /* 0x00000016ff167221 */ /* 0x008fc60000010000 */
[----:B------:R-:W3:Y:S01]  /*35e0*/  LDS R31, [R25+0x1600] ;  /* 0x00160000191f7984 */ /* 0x000ee20000000800 */
[----:B----4-:R-:W-:-:S03]  /*35f0*/  FADD.FTZ R20, R20, R23 ;  /* 0x0000001714147221 */ /* 0x010fc60000010000 */
[----:B------:R-:W4:Y:S01]  /*3600*/  LDS R39, [R25+0x1c00] ;  /* 0x001c000019277984 */ /* 0x000f220000000800 */
[----:B0-----:R-:W-:-:S03]  /*3610*/  FADD.FTZ R21, R21, R26 ;  /* 0x0000001a15157221 */ /* 0x001fc60000010000 */
[----:B------:R-:W0:Y:S01]  /*3620*/  LDS R27, [R25+0x1e00] ;  /* 0x001e0000191b7984 */ /* 0x000e220000000800 */
[----:B-----5:R-:W-:Y:S01]  /*3630*/  FADD.FTZ R0, RZ, R0 ;  /* 0x00000000ff007221 */ /* 0x020fe20000010000 */
[----:B------:R-:W-:Y:S01]  /*3640*/  FADD.FTZ R22, R22, R33 ;  /* 0x0000002116167221 */ /* 0x000fe20000010000 */
[----:B------:R-:W-:Y:S01]  /*3650*/  FADD.FTZ R20, R20, R35 ;  /* 0x0000002314147221 */ /* 0x000fe20000010000 */
[----:B------:R-:W-:Y:S01]  /*3660*/  FADD.FTZ R21, R21, R32 ;  /* 0x0000002015157221 */ /* 0x000fe20000010000 */
[----:B------:R-:W-:Y:S01]  /*3670*/  FADD.FTZ R0, R0, R5 ;  /* 0x0000000500007221 */ /* 0x000fe20000010000 */
[----:B------:R-:W-:Y:S01]  /*3680*/  IADD3.X R5, PT, PT, R8, UR17, RZ, P1, !PT ;  /* 0x0000001108057c10 */ /* 0x000fe20008ffe4ff */
[----:B------:R-:W-:Y:S01]  /*3690*/  FADD.FTZ R22, R22, R29 ;  /* 0x0000001d16167221 */ /* 0x000fe20000010000 */
[----:B-1----:R-:W-:Y:S01]  /*36a0*/  FADD.FTZ R37, R20, R37 ;  /* 0x0000002514257221 */ /* 0x002fe20000010000 */
[----:B--2---:R-:W-:-:S04]  /*36b0*/  FADD.FTZ R21, R21, R6 ;  /* 0x0000000615157221 */ /* 0x004fc80000010000 */
[----:B------:R-:W-:Y:S01]  /*36c0*/  STG.E desc[UR6][R2.64], R37 ;  /* 0x0000002502007986 */ /* 0x000fe2000c101906 */
[----:B---3--:R-:W-:-:S03]  /*36d0*/  FADD.FTZ R0, R0, R31 ;  /* 0x0000001f00007221 */ /* 0x008fc60000010000 */
        /* <DEDUP_REMOVED lines=10> */
.L_x_8907:
        /* <DEDUP_REMOVED lines=8> */
.L_x_8914:
[----:B------:R-:W-:Y:S05]  /*3800*/  BSYNC B2 ;  /* 0x0000000000027941 */ /* 0x000fea0003800000 */
.L_x_8913:
        /* <DEDUP_REMOVED lines=8> */
.L_x_8915:
[----:B------:R-:W-:-:S05]  /*3890*/  FADD.FTZ R49, R49, R124 ;  /* 0x0000007c31317221 */ /* 0x000fca0000010000 */
[----:B------:R-:W-:Y:S01]  /*38a0*/  MOV R59, R49 ;  /* 0x00000031003b7202 */ /* 0x000fe20000000f00 */
[----:B------:R-:W-:Y:S01]  /*38b0*/  HFMA2 R58, -RZ, RZ, 0, 1.1920928955078125e-07 ;  /* 0x00000002ff3a7431 */ /* 0x000fe200000001ff */
[----:B------:R-:W-:-:S07]  /*38c0*/  MOV R51, R57 ;  /* 0x0000003900337202 */ /* 0x000fce0000000f00 */
[----:B------:R-:W-:Y:S05]  /*38d0*/  WARPSYNC.COLLECTIVE R56, `(.L_x_8916) ;  /* 0x0000000038087348 */ /* 0x000fea0003c00000 */
[----:B------:R0:W1:Y:S02]  /*38e0*/  SHFL.BFLY P3, R57, R59, R58, R61 ;  /* 0x0c00003a3b397389 */ /* 0x000064000006003d */
[----:B01----:R-:W-:Y:S05]  /*38f0*/  ENDCOLLECTIVE ;  /* 0x000000000000791b */ /* 0x003fea0003800000 */
.L_x_8916:
[----:B------:R-:W-:-:S05]  /*3900*/  FADD.FTZ R51, R51, R126 ;  /* 0x0000007e33337221 */ /* 0x000fca0000010000 */
[----:B------:R-:W-:Y:S02]  /*3910*/  MOV R59, R51 ;  /* 0x00000033003b7202 */ /* 0x000fe40000000f00 */
[----:B------:R-:W-:-:S07]  /*3920*/  MOV R48, R57 ;  /* 0x0000003900307202 */ /* 0x000fce0000000f00 */
[----:B------:R-:W-:Y:S05]  /*3930*/  WARPSYNC.COLLECTIVE R56, `(.L_x_8917) ;  /* 0x0000000038087348 */ /* 0x000fea0003c00000 */
[----:B------:R0:W1:Y:S02]  /*3940*/  SHFL.BFLY P3, R57, R59, R58, R61 ;  /* 0x0c00003a3b397389 */ /* 0x000064000006003d */
[----:B01----:R-:W-:Y:S05]  /*3950*/  ENDCOLLECTIVE ;  /* 0x000000000000791b */ /* 0x003fea0003800000 */
.L_x_8917:
[----:B------:R-:W-:-:S05]  /*3960*/  FADD.FTZ R48, R49, R48 ;  /* 0x0000003031307221 */ /* 0x000fca0000010000 */
[----:B------:R-:W-:Y:S01]  /*3970*/  MOV R59, R48 ;  /* 0x00000030003b7202 */ /* 0x000fe20000000f00 */
[----:B------:R-:W-:Y:S01]  /*3980*/  HFMA2 R58, -RZ, RZ, 0, 2.384185791015625e-07 ;  /* 0x00000004ff3a7431 */ /* 0x000fe200000001ff */
[----:B------:R-:W-:-:S07]  /*3990*/  MOV R50, R57 ;  /* 0x0000003900327202 */ /* 0x000fce0000000f00 */
[----:B------:R-:W-:Y:S05]  /*39a0*/  WARPSYNC.COLLECTIVE R56, `(.L_x_8918) ;  /* 0x0000000038087348 */ /* 0x000fea0003c00000 */
[----:B------:R0:W1:Y:S02]  /*39b0*/  SHFL.BFLY P3, R57, R59, R58, R61 ;  /* 0x0c00003a3b397389 */ /* 0x000064000006003d */
[----:B01----:R-:W-:Y:S05]  /*39c0*/  ENDCOLLECTIVE ;  /* 0x000000000000791b */ /* 0x003fea0003800000 */
.L_x_8918:
[----:B------:R-:W-:-:S05]  /*39d0*/  FADD.FTZ R50, R51, R50 ;  /* 0x0000003233327221 */ /* 0x000fca0000010000 */
[----:B------:R-:W-:Y:S02]  /*39e0*/  MOV R59, R50 ;  /* 0x00000032003b7202 */ /* 0x000fe40000000f00 */
[----:B------:R-:W-:-:S07]  /*39f0*/  MOV R53, R57 ;  /* 0x0000003900357202 */ /* 0x000fce0000000f00 */
[----:B------:R-:W-:Y:S05]  /*3a00*/  WARPSYNC.COLLECTIVE R56, `(.L_x_8919) ;  /* 0x0000000038087348 */ /* 0x000fea0003c00000 */
[----:B------:R0:W1:Y:S02]  /*3a10*/  SHFL.BFLY P3, R57, R59, R58, R61 ;  /* 0x0c00003a3b397389 */ /* 0x000064000006003d */
[----:B01----:R-:W-:Y:S05]  /*3a20*/  ENDCOLLECTIVE ;  /* 0x000000000000791b */ /* 0x003fea0003800000 */
.L_x_8919:
[----:B------:R-:W-:-:S05]  /*3a30*/  FADD.FTZ R53, R48, R53 ;  /* 0x0000003530357221 */ /* 0x000fca0000010000 */
[----:B------:R-:W-:Y:S01]  /*3a40*/  MOV R59, R53 ;  /* 0x00000035003b7202 */ /* 0x000fe20000000f00 */
[----:B------:R-:W-:Y:S01]  /*3a50*/  HFMA2 R58, -RZ, RZ, 0, 4.76837158203125e-07 ;  /* 0x00000008ff3a7431 */ /* 0x000fe200000001ff */
[----:B------:R-:W-:-:S07]  /*3a60*/  MOV R55, R57 ;  /* 0x0000003900377202 */ /* 0x000fce0000000f00 */
[----:B------:R-:W-:Y:S05]  /*3a70*/  WARPSYNC.COLLECTIVE R56, `(.L_x_8920) ;  /* 0x0000000038087348 */ /* 0x000fea0003c00000 */
[----:B------:R0:W1:Y:S02]  /*3a80*/  SHFL.BFLY P3, R57, R59, R58, R61 ;  /* 0x0c00003a3b397389 */ /* 0x000064000006003d */
[----:B01----:R-:W-:Y:S05]  /*3a90*/  ENDCOLLECTIVE ;  /* 0x000000000000791b */ /* 0x003fea0003800000 */
.L_x_8920:
[----:B------:R-:W-:-:S05]  /*3aa0*/  FADD.FTZ R55, R50, R55 ;  /* 0x0000003732377221 */ /* 0x000fca0000010000 */
[----:B------:R-:W-:Y:S02]  /*3ab0*/  MOV R59, R55 ;  /* 0x00000037003b7202 */ /* 0x000fe40000000f00 */
[----:B------:R-:W-:-:S07]  /*3ac0*/  MOV R52, R57 ;  /* 0x0000003900347202 */ /* 0x000fce0000000f00 */
[----:B------:R-:W-:Y:S05]  /*3ad0*/  WARPSYNC.COLLECTIVE R56, `(.L_x_8921) ;  /* 0x0000000038087348 */ /* 0x000fea0003c00000 */
[----:B------:R0:W1:Y:S02]  /*3ae0*/  SHFL.BFLY P3, R57, R59, R58, R61 ;  /* 0x0c00003a3b397389 */ /* 0x000064000006003d */
[----:B01----:R-:W-:Y:S05]  /*3af0*/  ENDCOLLECTIVE ;  /* 0x000000000000791b */ /* 0x003fea0003800000 */
.L_x_8921:
[----:B------:R-:W-:-:S05]  /*3b00*/  FADD.FTZ R52, R53, R52 ;  /* 0x0000003435347221 */ /* 0x000fca0000010000 */
[----:B------:R-:W-:Y:S01]  /*3b10*/  MOV R59, R52 ;  /* 0x00000034003b7202 */ /* 0x000fe20000000f00 */
[----:B------:R-:W-:Y:S01]  /*3b20*/  HFMA2 R58, -RZ, RZ, 0, 9.5367431640625e-07 ;  /* 0x00000010ff3a7431 */ /* 0x000fe200000001ff */
[----:B------:R-:W-:-:S07]  /*3b30*/  MOV R54, R57 ;  /* 0x0000003900367202 */ /* 0x000fce0000000f00 */
[----:B------:R-:W-:Y:S05]  /*3b40*/  WARPSYNC.COLLECTIVE R56, `(.L_x_8922) ;  /* 0x0000000038087348 */ /* 0x000fea0003c00000 */
[----:B------:R0:W1:Y:S02]  /*3b50*/  SHFL.BFLY P3, R57, R59, R58, R61 ;  /* 0x0c00003a3b397389 */ /* 0x000064000006003d */
[----:B01----:R-:W-:Y:S05]  /*3b60*/  ENDCOLLECTIVE ;  /* 0x000000000000791b */ /* 0x003fea0003800000 */
.L_x_8922:
[----:B------:R-:W-:-:S05]  /*3b70*/  FADD.FTZ R54, R55, R54 ;  /* 0x0000003637367221 */ /* 0x000fca0000010000 */
[----:B------:R-:W-:Y:S02]  /*3b80*/  MOV R59, R54 ;  /* 0x00000036003b7202 */ /* 0x000fe40000000f00 */
[----:B------:R-:W-:-:S07]  /*3b90*/  MOV R49, R57 ;  /* 0x0000003900317202 */ /* 0x000fce0000000f00 */
[----:B------:R-:W-:Y:S05]  /*3ba0*/  WARPSYNC.COLLECTIVE R56, `(.L_x_8923) ;  /* 0x0000000038087348 */ /* 0x000fea0003c00000 */
[----:B------:R0:W1:Y:S02]  /*3bb0*/  SHFL.BFLY P3, R57, R59, R58, R61 ;  /* 0x0c00003a3b397389 */ /* 0x000064000006003d */
[----:B01----:R-:W-:Y:S05]  /*3bc0*/  ENDCOLLECTIVE ;  /* 0x000000000000791b */ /* 0x003fea0003800000 */
.L_x_8923:
[----:B------:R-:W-:Y:S01]  /*3bd0*/  MOV R51, R57 ;  /* 0x0000003900337202 */ /* 0x000fe20000000f00 */
[----:B------:R-:W-:Y:S06]  /*3be0*/  BRA `(.L_x_8924) ;  /* 0xffffffdc00947947 */ /* 0x000fec000383ffff */
.L_x_8925:
        /* <DEDUP_REMOVED lines=9> */
.L_x_11309:


//--------------------- .text._ZN10layer_norm13ln_bwd_kernelINS_13Kernel_traitsI6__halfffffjLj512ELj1ELj4ELj1ELj16ENS_18Kernel_traits_baseILj512ES2_ffffjLj128EEEEELb0ELb0ELb1ELb0EEEvNS_9BwdParamsE --------------------------
	.section	.text._ZN10layer_norm13ln_bwd_kernelINS_13Kernel_traitsI6__halfffffjLj512ELj1ELj4ELj1ELj16ENS_18Kernel_traits_baseILj512ES2_ffffjLj128EEEEELb0ELb0ELb1ELb0EEEvNS_9BwdParamsE,"ax",@progbits
	.align	128
        .global         _ZN10layer_norm13ln_bwd_kernelINS_13Kernel_traitsI6__halfffffjLj512ELj1ELj4ELj1ELj16ENS_18Kernel_traits_baseILj512ES2_ffffjLj128EEEEELb0ELb0ELb1ELb0EEEvNS_9BwdParamsE
        .type           _ZN10layer_norm13ln_bwd_kernelINS_13Kernel_traitsI6__halfffffjLj512ELj1ELj4ELj1ELj16ENS_18Kernel_traits_baseILj512ES2_ffffjLj128EEEEELb0ELb0ELb1ELb0EEEvNS_9BwdParamsE,@function
        .size           _ZN10layer_norm13ln_bwd_kernelINS_13Kernel_traitsI6__halfffffjLj512ELj1ELj4ELj1ELj16ENS_18Kernel_traits_baseILj512ES2_ffffjLj128EEEEELb0ELb0ELb1ELb0EEEvNS_9BwdParamsE,(.L_x_11310 - _ZN10layer_norm13ln_bwd_kernelINS_13Kernel_traitsI6__halfffffjLj512ELj1ELj4ELj1ELj16ENS_18Kernel_traits_baseILj512ES2_ffffjLj128EEEEELb0ELb0ELb1ELb0EEEvNS_9BwdParamsE)
        .other          _ZN10layer_norm13ln_bwd_kernelINS_13Kernel_traitsI6__halfffffjLj512ELj1ELj4ELj1ELj16ENS_18Kernel_traits_baseILj512ES2_ffffjLj128EEEEELb0ELb0ELb1ELb0EEEvNS_9BwdParamsE,@"STO_CUDA_ENTRY STV_DEFAULT"
_ZN10layer_norm13ln_bwd_kernelINS_13Kernel_traitsI6__halfffffjLj512ELj1ELj4ELj1ELj16ENS_18Kernel_traits_baseILj512ES2_ffffjLj128EEEEELb0ELb0ELb1ELb0EEEvNS_9BwdParamsE:
.text._ZN10layer_norm13ln_bwd_kernelINS_13Kernel_traitsI6__halfffffjLj512ELj1ELj4ELj1ELj16ENS_18Kernel_traits_baseILj512ES2_ffffjLj128EEEEELb0ELb0ELb1ELb0EEEvNS_9BwdParamsE:
        /* <DEDUP_REMOVED lines=19> */
[C---:B------:R-:W-:Y:S02]  /*0130*/  ISETP.GE.U32.AND P1, PT, R10.reuse, 0x40, PT ;  /* 0x000000400a00780c */ /* 0x040fe40003f26070 */
[C---:B------:R-:W-:Y:S02]  /*0140*/  ISETP.GE.U32.AND P2, PT, R10.reuse, 0x60, PT ;  /* 0x000000600a00780c */ /* 0x040fe40003f46070 */
[----:B------:R-:W-:-:S07]  /*0150*/  ISETP.GE.U32.AND P3, PT, R10, 0x80, PT ;  /* 0x000000800a00780c */ /* 0x000fce0003f66070 */
[----:B------:R-:W2:Y:S08]  /*0160*/  @P0 LDC.64 R2, c[0x0][0x3d0] ;  /* 0x0000f400ff020b82 */ /* 0x000eb00000000a00 */
[----:B------:R-:W3:Y:S08]  /*0170*/  @P1 LDC.64 R8, c[0x0][0x3d0] ;  /* 0x0000f400ff081b82 */ /* 0x000ef00000000a00 */
[----:B------:R-:W4:Y:S01]  /*0180*/  @P2 LDC.64 R20, c[0x0][0x3d0] ;  /* 0x0000f400ff142b82 */ /* 0x000f220000000a00 */
[C---:B--2---:R-:W-:Y:S01]  /*0190*/  @P0 IMAD.WIDE.U32 R2, R13.reuse, 0x8, R2 ;  /* 0x000000080d020825 */ /* 0x044fe200078e0002 */
[----:B------:R-:W-:-:S06]  /*01a0*/  @P0 LOP3.LUT R13, R13, 0x20, RZ, 0xfc, !PT ;  /* 0x000000200d0d0812 */ /* 0x000fcc00078efcff */
[----:B------:R-:W2:Y:S01]  /*01b0*/  @P3 LDC.64 R22, c[0x0][0x3d0] ;  /* 0x0000f400ff163b82 */ /* 0x000ea20000000a00 */
[----:B------:R-:W5:Y:S01]  /*01c0*/  @P0 LDG.E.64 R4, desc[UR6][R2.64] ;  /* 0x0000000602040981 */ /* 0x000f62000c1e1b00 */
[C---:B---3--:R-:W-:Y:S01]  /*01d0*/  @P1 IMAD.WIDE.U32 R18, R13.reuse, 0x8, R8 ;  /* 0x000000080d121825 */ /* 0x048fe200078e0008 */
[----:B------:R-:W-:-:S04]  /*01e0*/  @P1 IADD3 R13, PT, PT, R13, 0x20, RZ ;  /* 0x000000200d0d1810 */ /* 0x000fc80007ffe0ff */
[----:B------:R-:W5:Y:S01]  /*01f0*/  @P1 LDG.E.64 R6, desc[UR6][R18.64] ;  /* 0x0000000612061981 */ /* 0x000f62000c1e1b00 */
[----:B------:R-:W3:Y:S01]  /*0200*/  S2UR UR4, SR_CTAID.X ;  /* 0x00000000000479c3 */ /* 0x000ee20000002500 */
[C---:B----4-:R-:W-:Y:S01]  /*0210*/  @P2 IMAD.WIDE.U32 R20, R13.reuse, 0x8, R20 ;  /* 0x000000080d142825 */ /* 0x050fe200078e0014 */
[----:B------:R-:W-:Y:S01]  /*0220*/  @P2 IADD3 R13, PT, PT, R13, 0x20, RZ ;  /* 0x000000200d0d2810 */ /* 0x000fe20007ffe0ff */
[----:B------:R-:W-:Y:S01]  /*0230*/  BSSY B1, `(.L_x_8926) ;  /* 0x0000380000017945 */ /* 0x000fe20003800000 */
[----:B------:R-:W-:Y:S02]  /*0240*/  CS2R R24, SRZ ;  /* 0x0000000000187805 */ /* 0x000fe4000001ff00 */
[----:B------:R-:W-:Y:S01]  /*0250*/  CS2R R26, SRZ ;  /* 0x00000000001a7805 */ /* 0x000fe2000001ff00 */
[----:B------:R-:W5:Y:S01]  /*0260*/  @P2 LDG.E.64 R14, desc[UR6][R20.64] ;  /* 0x00000006140e2981 */ /* 0x000f62000c1e1b00 */
[----:B--2---:R-:W-:-:S05]  /*0270*/  @P3 IMAD.WIDE.U32 R8, R13, 0x8, R22 ;  /* 0x000000080d083825 */ /* 0x004fca00078e0016 */
[----:B------:R2:W5:Y:S01]  /*0280*/  @P3 LDG.E.64 R16, desc[UR6][R8.64] ;  /* 0x0000000608103981 */ /* 0x000562000c1e1b00 */
[----:B---3--:R-:W-:Y:S01]  /*0290*/  USHF.L.U32 UR4, UR4, 0x2, URZ ;  /* 0x0000000204047899 */ /* 0x008fe200080006ff */
[----:B--2---:R-:W-:-:S05]  /*02a0*/  SHF.R.U32.HI R9, RZ, 0x5, R11 ;  /* 0x00000005ff097819 */ /* 0x004fca000001160b */
        /* <DEDUP_REMOVED lines=49> */
[----:B------:R-:W-:Y:S02]  /*05c0*/  PRMT R111, R111, 0x5410, R0 ;  /* 0x000054106f6f7816 */ /* 0x000fe40000000000 */
[----:B------:R-:W-:Y:S02]  /*05d0*/  PRMT R114, R114, 0x5410, R2 ;  /* 0x0000541072727816 */ /* 0x000fe40000000002 */
[----:B------:R-:W-:Y:S02]  /*05e0*/  PRMT R115, R115, 0x5410, R3 ;  /* 0x0000541073737816 */ /* 0x000fe40000000003 */
[----:B------:R-:W-:-:S02]  /*05f0*/  PRMT R116, R116, 0x5410, R4 ;  /* 0x0000541074747816 */ /* 0x000fc40000000004 */
[----:B------:R-:W-:Y:S02]  /*0600*/  PRMT R117, R117, 0x5410, R5 ;  /* 0x0000541075757816 */ /* 0x000fe40000000005 */
[----:B------:R-:W-:Y:S02]  /*0610*/  PRMT R118, R118, 0x5410, R6 ;  /* 0x0000541076767816 */ /* 0x000fe40000000006 */
[----:B------:R-:W-:Y:S02]  /*0620*/  PRMT R119, R119, 0x5410, R7 ;  /* 0x0000541077777816 */ /* 0x000fe40000000007 */
[----:B------:R-:W-:-:S07]  /*0630*/  PRMT R120, R120, 0x5410, R8 ;  /* 0x0000541078787816 */ /* 0x000fce0000000008 */
.L_x_8966:
        /* <DEDUP_REMOVED lines=31> */
[C---:B------:R-:W-:Y:S02]  /*0830*/  ISETP.GE.U32.AND P2, PT, R10.reuse, 0x60, PT ;  /* 0x000000600a00780c */ /* 0x040fe40003f46070 */
[----:B------:R-:W-:Y:S02]  /*0840*/  ISETP.GE.U32.AND P3, PT, R10, 0x80, PT ;  /* 0x000000800a00780c */ /* 0x000fe40003f66070 */
[----:B------:R-:W-:-:S02]  /*0850*/  MOV R109, RZ ;  /* 0x000000ff006d7202 */ /* 0x000fc40000000f00 */
[----:B------:R-:W-:Y:S02]  /*0860*/  MOV R110, RZ ;  /* 0x000000ff006e7202 */ /* 0x000fe40000000f00 */
[----:B0-----:R-:W-:-:S04]  /*0870*/  LOP3.LUT R5, R11, 0x1f, RZ, 0xc0, !PT ;  /* 0x0000001f0b057812 */ /* 0x001fc800078ec0ff */
[-C--:B------:R-:W-:Y:S02]  /*0880*/  LEA.HI.SX32 R4, R0, R5.reuse, 0x1e ;  /* 0x0000000500047211 */ /* 0x080fe400078ff2ff */
[----:B------:R-:W-:Y:S02]  /*0890*/  LEA.HI.SX32 R83, R72, R5, 0x1e ;  /* 0x0000000548537211 */ /* 0x000fe400078ff2ff */
[----:B------:R-:W-:Y:S02]  /*08a0*/  MOV R0, R4 ;  /* 0x0000000400007202 */ /* 0x000fe40000000f00 */
[----:B--2---:R-:W-:Y:S01]  /*08b0*/  FSEL R2, R2, RZ, !P0 ;  /* 0x000000ff02027208 */ /* 0x004fe20004000000 */
[----:B------:R-:W-:Y:S06]  /*08c0*/  @!P5 BRA `(.L_x_8931) ;  /* 0x0000000000b4d947 */ /* 0x000fec0003800000 */
[----:B------:R-:W0:Y:S01]  /*08d0*/  LDC.64 R74, c[0x0][0x3a8] ;  /* 0x0000ea00ff4a7b82 */ /* 0x000e220000000a00 */
[----:B------:R-:W-:-:S04]  /*08e0*/  ISETP.NE.U32.AND P0, PT, RZ, UR12, PT ;  /* 0x0000000cff007c0c */ /* 0x000fc8000bf05070 */
[----:B------:R-:W-:-:S03]  /*08f0*/  ISETP.NE.AND.EX P0, PT, RZ, UR13, PT, P0 ;  /* 0x0000000dff007c0c */ /* 0x000fc6000bf05300 */
[----:B------:R-:W1:Y:S10]  /*0900*/  LDC.64 R72, c[0x0][0x428] ;  /* 0x00010a00ff487b82 */ /* 0x000e740000000a00 */
[----:B------:R-:W2:Y:S01]  /*0910*/  @P0 LDC.64 R108, c[0x0][0x438] ;  /* 0x00010e00ff6c0b82 */ /* 0x000ea20000000a00 */
[----:B0-----:R-:W-:-:S06]  /*0920*/  IMAD.WIDE.U32 R76, R0, 0x10, R74 ;  /* 0x00000010004c7825 */ /* 0x001fcc00078e004a */
[----:B------:R-:W3:Y:S01]  /*0930*/  LDG.E.128 R76, desc[UR6][R76.64] ;  /* 0x000000064c4c7981 */ /* 0x000ee2000c1e1d00 */
[----:B-1----:R-:W-:-:S06]  /*0940*/  IMAD.WIDE.U32 R72, R83, 0x10, R72 ;  /* 0x0000001053487825 */ /* 0x002fcc00078e0048 */
[----:B------:R-:W4:Y:S01]  /*0950*/  LDG.E.128 R72, desc[UR6][R72.64] ;  /* 0x0000000648487981 */ /* 0x000f22000c1e1d00 */
[----:B------:R-:W-:Y:S02]  /*0960*/  HADD2.F32 R85, -RZ, R111.H0_H0 ;  /* 0x2000006fff557230 */ /* 0x000fe40000004100 */
[----:B--2---:R-:W-:-:S05]  /*0970*/  @P0 IMAD.WIDE.U32 R108, R0, 0x10, R108 ;  /* 0x00000010006c0825 */ /* 0x004fca00078e006c */
[----:B------:R0:W5:Y:S01]  /*0980*/  @P0 LDG.E.128 R48, desc[UR6][R108.64] ;  /* 0x000000066c300981 */ /* 0x000162000c1e1d00 */
[----:B------:R-:W-:Y:S02]  /*0990*/  IADD3 R83, PT, PT, R83, 0x20, RZ ;  /* 0x0000002053537810 */ /* 0x000fe40007ffe0ff */
        /* <DEDUP_REMOVED lines=15> */
[----:B------:R-:W-:Y:S01]  /*0a90*/  FADD.FTZ R72, RZ, R14 ;  /* 0x0000000eff487221 */ /* 0x000fe20000010000 */
[----:B------:R-:W-:Y:S01]  /*0aa0*/  FFMA.FTZ R73, R3, R14, RZ ;  /* 0x0000000e03497223 */ /* 0x000fe200000100ff */
        /* <DEDUP_REMOVED lines=8> */
[----:B0-----:R-:W-:Y:S01]  /*0b30*/  FMUL.FTZ R108, R8, R79 ;  /* 0x0000004f086c7220 */ /* 0x001fe20000410000 */
[----:B------:R-:W-:Y:S01]  /*0b40*/  FADD.FTZ R74, R77, R98 ;  /* 0x000000624d4a7221 */ /* 0x000fe20000010000 */
[----:B------:R-:W-:Y:S01]  /*0b50*/  FFMA.FTZ R73, R101, R98, R72 ;  /* 0x0000006265497223 */ /* 0x000fe20000010048 */
[----:B------:R-:W-:Y:S01]  /*0b60*/  FADD.FTZ R35, R35, R75 ;  /* 0x0000004b23237221 */ /* 0x000fe20000010000 */
[----:B------:R-:W-:Y:S01]  /*0b70*/  FFMA.FTZ R23, R75, R108, R23 ;  /* 0x0000006c4b177223 */ /* 0x000fe20000010017 */
[----:B------:R-:W-:Y:S01]  /*0b80*/  FADD.FTZ R109, R74, R107 ;  /* 0x0000006b4a6d7221 */ /* 0x000fe20000010000 */
[----:B------:R-:W-:-:S07]  /*0b90*/  FFMA.FTZ R110, R108, R107, R73 ;  /* 0x0000006b6c6e7223 */ /* 0x000fce0000010049 */
.L_x_8931:
[----:B------:R-:W-:Y:S05]  /*0ba0*/  BSYNC.RECONVERGENT B2 ;  /* 0x0000000000027941 */ /* 0x000fea0003800200 */
.L_x_8930:
[----:B------:R-:W-:Y:S04]  /*0bb0*/  BSSY.RECONVERGENT B2, `(.L_x_8932) ;  /* 0x000002f000027945 */ /* 0x000fe80003800200 */
[----:B------:R-:W-:Y:S05]  /*0bc0*/  @!P4 BRA `(.L_x_8933) ;  /* 0x0000000000b4c947 */ /* 0x000fea0003800000 */
        /* <DEDUP_REMOVED lines=9> */
[----:B--2---:R-:W-:-:S05]  /*0c60*/  @P0 IMAD.WIDE.U32 R112, R0, 0x10, R112 ;  /* 0x0000001000700825 */ /* 0x004fca00078e0070 */
[----:B------:R0:W5:Y:S01]  /*0c70*/  @P0 LDG.E.128 R52, desc[UR6][R112.64] ;  /* 0x0000000670340981 */ /* 0x000162000c1e1d00 */
[--C-:B------:R-:W-:Y:S01]  /*0c80*/  HADD2.F32 R87, -RZ, R115.reuse.H0_H0 ;  /* 0x20000073ff577230 */ /* 0x100fe20000004100 */
[----:B------:R-:W-:Y:S01]  /*0c90*/  IADD3 R83, PT, PT, R83, 0x20, RZ ;  /* 0x0000002053537810 */ /* 0x000fe20007ffe0ff */
[--C-:B------:R-:W-:Y:S01]  /*0ca0*/  HADD2.F32 R100, -RZ, R116.reuse.H1_H1 ;  /* 0x30000074ff647230 */ /* 0x100fe20000004100 */
        /* <DEDUP_REMOVED lines=8> */
[----:B------:R-:W-:Y:S01]  /*0d30*/  FADD.FTZ R79, -R2, R79 ;  /* 0x0000004f024f7221 */ /* 0x000fe20000010100 */
        /* <DEDUP_REMOVED lines=21> */
[----:B0-----:R-:W-:-:S07]  /*0e90*/  FFMA.FTZ R110, R102, R100, R73 ;  /* 0x00000064666e7223 */ /* 0x001fce0000010049 */
.L_x_8933:
[----:B------:R-:W-:Y:S05]  /*0ea0*/  BSYNC.RECONVERGENT B2 ;  /* 0x0000000000027941 */ /* 0x000fea0003800200 */
.L_x_8932:
        /* <DEDUP_REMOVED lines=22> */
[----:B------:R-:W-:-:S02]  /*1010*/  HADD2.F32 R74, -RZ, R118.H1_H1 ;  /* 0x30000076ff4a7230 */ /* 0x000fc40000004100 */
[----:B------:R-:W-:Y:S01]  /*1020*/  FADD.FTZ R75, -R2, R75 ;  /* 0x0000004b024b7221 */ /* 0x000fe20000010100 */
[----:B----4-:R-:W-:Y:S01]  /*1030*/  FMUL.FTZ R82, R76, R89 ;  /* 0x000000594c527220 */ /* 0x010fe20000410000 */
[----:B------:R-:W-:Y:S02]  /*1040*/  HADD2.F32 R95, -RZ, R118.H0_H0 ;  /* 0x20000076ff5f7230 */ /* 0x000fe40000004100 */
        /* <DEDUP_REMOVED lines=21> */
.L_x_8935:
[----:B------:R-:W-:Y:S05]  /*11a0*/  BSYNC.RECONVERGENT B2 ;  /* 0x0000000000027941 */ /* 0x000fea0003800200 */
.L_x_8934:
        /* <DEDUP_REMOVED lines=11> */
[----:B--2---:R-:W-:-:S04]  /*1260*/  @P0 IMAD.WIDE.U32 R92, R0, 0x10, R92 ;  /* 0x00000010005c0825 */ /* 0x004fc800078e005c */
[----:B------:R-:W-:Y:S01]  /*1270*/  HADD2.F32 R0, -RZ, R119.H1_H1 ;  /* 0x30000077ff007230 */ /* 0x000fe20000004100 */
[----:B------:R0:W5:Y:S01]  /*1280*/  @P0 LDG.E.128 R16, desc[UR6][R92.64] ;  /* 0x000000065c100981 */ /* 0x000162000c1e1d00 */
[C---:B---3--:R-:W-:Y:S01]  /*1290*/  FADD.FTZ R81, -R2.reuse, R72 ;  /* 0x0000004802517221 */ /* 0x048fe20000010100 */
[C---:B------:R-:W-:Y:S01]  /*12a0*/  FADD.FTZ R105, -R2.reuse, R73 ;  /* 0x0000004902697221 */ /* 0x040fe20000010100 */
[--C-:B------:R-:W-:Y:S02]  /*12b0*/  HADD2.F32 R73, -RZ, R120.reuse.H0_H0 ;  /* 0x20000078ff497230 */ /* 0x100fe40000004100 */
[----:B------:R-:W-:Y:S01]  /*12c0*/  FADD.FTZ R83, -R2, R74 ;  /* 0x0000004a02537221 */ /* 0x000fe20000010100 */
[C---:B-----5:R-:W-:Y:S01]  /*12d0*/  FMUL.FTZ R81, R8.reuse, R81 ;  /* 0x0000005108517220 */ /* 0x060fe20000410000 */
[----:B0-----:R-:W-:Y:S01]  /*12e0*/  FMUL.FTZ R92, R8, R105 ;  /* 0x00000069085c7220 */ /* 0x001fe20000410000 */
[----:B------:R-:W-:Y:S01]  /*12f0*/  FADD.FTZ R75, -R2, R75 ;  /* 0x0000004b024b7221 */ /* 0x000fe20000010100 */
[----:B------:R-:W-:-:S02]  /*1300*/  HADD2.F32 R2, -RZ, R120.H1_H1 ;  /* 0x30000078ff027230 */ /* 0x000fc40000004100 */
[----:B----4-:R-:W-:Y:S01]  /*1310*/  FMUL.FTZ R84, R76, R91 ;  /* 0x0000005b4c547220 */ /* 0x010fe20000410000 */
[----:B------:R-:W-:Y:S01]  /*1320*/  FMUL.FTZ R91, R77, R0 ;  /* 0x000000004d5b7220 */ /* 0x000fe20000410000 */
[----:B------:R-:W-:Y:S01]  /*1330*/  FMUL.FTZ R94, R78, R73 ;  /* 0x000000494e5e7220 */ /* 0x000fe20000410000 */
[----:B------:R-:W-:Y:S01]  /*1340*/  FADD.FTZ R61, R61, R77 ;  /* 0x0000004d3d3d7221 */ /* 0x000fe20000010000 */
[----:B------:R-:W-:Y:S01]  /*1350*/  FADD.FTZ R0, R109, R84 ;  /* 0x000000546d007221 */ /* 0x000fe20000010000 */
[----:B------:R-:W-:Y:S01]  /*1360*/  FFMA.FTZ R73, R81, R84, R110 ;  /* 0x0000005451497223 */ /* 0x000fe2000001006e */
        /* <DEDUP_REMOVED lines=17> */
.L_x_8929:
        /* <DEDUP_REMOVED lines=11> */
[C---:B------:R-:W-:Y:S02]  /*1530*/  ISETP.GE.U32.AND P2, PT, R10.reuse, 0x40, PT ;  /* 0x000000400a00780c */ /* 0x040fe40003f46070 */
[C---:B------:R-:W-:Y:S02]  /*1540*/  ISETP.GE.U32.AND P3, PT, R10.reuse, 0x60, PT ;  /* 0x000000600a00780c */ /* 0x040fe40003f66070 */
[----:B------:R-:W-:Y:S02]  /*1550*/  ISETP.GE.U32.AND P4, PT, R10, 0x80, PT ;  /* 0x000000800a00780c */ /* 0x000fe40003f86070 */
[----:B------:R-:W-:-:S05]  /*1560*/  MOV R83, R4 ;  /* 0x0000000400537202 */ /* 0x000fca0000000f00 */
[----:B------:R-:W0:Y:S08]  /*1570*/  @P0 LDC.64 R78, c[0x0][0x438] ;  /* 0x00010e00ff4e0b82 */ /* 0x000e300000000a00 */
[----:B------:R-:W1:Y:S08]  /*1580*/  @P2 LDC.64 R76, c[0x0][0x438] ;  /* 0x00010e00ff4c2b82 */ /* 0x000e700000000a00 */
[----:B------:R-:W2:Y:S08]  /*1590*/  @P3 LDC.64 R74, c[0x0][0x438] ;  /* 0x00010e00ff4a3b82 */ /* 0x000eb00000000a00 */
[----:B------:R-:W3:Y:S01]  /*15a0*/  @P4 LDC.64 R72, c[0x0][0x438] ;  /* 0x00010e00ff484b82 */ /* 0x000ee20000000a00 */
[C---:B0-----:R-:W-:Y:S01]  /*15b0*/  @P0 IMAD.WIDE.U32 R78, R83.reuse, 0x10, R78 ;  /* 0x00000010534e0825 */ /* 0x041fe200078e004e */
[----:B------:R-:W-:-:S04]  /*15c0*/  @P0 IADD3 R83, PT, PT, R83, 0x20, RZ ;  /* 0x0000002053530810 */ /* 0x000fc80007ffe0ff */
[----:B------:R0:W5:Y:S01]  /*15d0*/  @P0 LDG.E.128 R48, desc[UR6][R78.64] ;  /* 0x000000064e300981 */ /* 0x000162000c1e1d00 */
[C---:B-1----:R-:W-:Y:S01]  /*15e0*/  @P2 IMAD.WIDE.U32 R76, R83.reuse, 0x10, R76 ;  /* 0x00000010534c2825 */ /* 0x042fe200078e004c */
[----:B------:R-:W-:-:S04]  /*15f0*/  @P2 IADD3 R83, PT, PT, R83, 0x20, RZ ;  /* 0x0000002053532810 */ /* 0x000fc80007ffe0ff */
[----:B------:R0:W5:Y:S01]  /*1600*/  @P2 LDG.E.128 R52, desc[UR6][R76.64] ;  /* 0x000000064c342981 */ /* 0x000162000c1e1d00 */
[C---:B--2---:R-:W-:Y:S01]  /*1610*/  @P3 IMAD.WIDE.U32 R74, R83.reuse, 0x10, R74 ;  /* 0x00000010534a3825 */ /* 0x044fe200078e004a */
[----:B------:R-:W-:-:S04]  /*1620*/  @P3 IADD3 R83, PT, PT, R83, 0x20, RZ ;  /* 0x0000002053533810 */ /* 0x000fc80007ffe0ff */
[----:B------:R0:W5:Y:S01]  /*1630*/  @P3 LDG.E.128 R56, desc[UR6][R74.64] ;  /* 0x000000064a383981 */ /* 0x000162000c1e1d00 */
[----:B---3--:R-:W-:-:S05]  /*1640*/  @P4 IMAD.WIDE.U32 R72, R83, 0x10, R72 ;  /* 0x0000001053484825 */ /* 0x008fca00078e0048 */
[----:B------:R0:W5:Y:S02]  /*1650*/  @P4 LDG.E.128 R16, desc[UR6][R72.64] ;  /* 0x0000000648104981 */ /* 0x000164000c1e1d00 */
.L_x_8936:
[----:B------:R-:W-:Y:S05]  /*1660*/  BSYNC.RECONVERGENT B0 ;  /* 0x0000000000007941 */ /* 0x000fea0003800200 */
.L_x_8928:
        /* <DEDUP_REMOVED lines=21> */
.L_x_8978:
        /* <DEDUP_REMOVED lines=25> */
[----:B------:R-:W0:Y:S01]  /*1950*/  LDC R2, c[0x0][0x40c] ;  /* 0x00010300ff027b82 */ /* 0x000e220000000800 */
[-CC-:B------:R-:W-:Y:S01]  /*1960*/  FFMA.FTZ R5, R3, R0.reuse, R79.reuse ;  /* 0x0000000003057223 */ /* 0x180fe2000001004f */
[-CC-:B------:R-:W-:Y:S01]  /*1970*/  FFMA.FTZ R74, R86, R0.reuse, R79.reuse ;  /* 0x00000000564a7223 */ /* 0x180fe2000001004f */
[----:B------:R-:W-:Y:S01]  /*1980*/  FFMA.FTZ R83, R101, R0, R79 ;  /* 0x0000000065537223 */ /* 0x000fe2000001004f */
[----:B------:R-:W-:Y:S01]  /*1990*/  ISETP.GT.AND P3, PT, R7, RZ, PT ;  /* 0x000000ff0700720c */ /* 0x000fe20003f64270 */
[----:B------:R-:W-:Y:S01]  /*19a0*/  FADD.FTZ R5, R14, -R5 ;  /* 0x800000050e057221 */ /* 0x000fe20000010000 */
[----:B------:R-:W-:Y:S01]  /*19b0*/  FADD.FTZ R73, R85, -R74 ;  /* 0x8000004a55497221 */ /* 0x000fe20000010000 */
[----:B------:R-:W-:Y:S01]  /*19c0*/  FADD.FTZ R83, R98, -R83 ;  /* 0x8000005362537221 */ /* 0x000fe20000010000 */
[----:B------:R-:W-:Y:S01]  /*19d0*/  ISETP.GT.AND P0, PT, R6, RZ, PT ;  /* 0x000000ff0600720c */ /* 0x000fe20003f04270 */
[C---:B------:R-:W-:Y:S01]  /*19e0*/  FMUL.FTZ R5, R8.reuse, R5 ;  /* 0x0000000508057220 */ /* 0x040fe20000410000 */
[C---:B------:R-:W-:Y:S01]  /*19f0*/  FMUL.FTZ R73, R8.reuse, R73 ;  /* 0x0000004908497220 */ /* 0x040fe20000410000 */
[----:B------:R-:W-:-:S03]  /*1a00*/  FMUL.FTZ R83, R8, R83 ;  /* 0x0000005308537220 */ /* 0x000fc60000410000 */
[----:B------:R-:W-:Y:S02]  /*1a10*/  FSEL R5, R5, RZ, P3 ;  /* 0x000000ff05057208 */ /* 0x000fe40001800000 */
[----:B------:R-:W-:Y:S02]  /*1a20*/  FSEL R73, R73, RZ, P3 ;  /* 0x000000ff49497208 */ /* 0x000fe40001800000 */
[----:B------:R-:W-:Y:S01]  /*1a30*/  FSEL R83, R83, RZ, P3 ;  /* 0x000000ff53537208 */ /* 0x000fe20001800000 */
[-C--:B0-----:R-:W-:Y:S02]  /*1a40*/  FMUL.FTZ R5, R5, R2.reuse ;  /* 0x0000000205057220 */ /* 0x081fe40000410000 */
[-C--:B------:R-:W-:Y:S02]  /*1a50*/  FMUL.FTZ R74, R73, R2.reuse ;  /* 0x00000002494a7220 */ /* 0x080fe40000410000 */
[----:B------:R-:W-:Y:S01]  /*1a60*/  FMUL.FTZ R83, R83, R2 ;  /* 0x0000000253537220 */ /* 0x000fe20000410000 */
[----:B------:R-:W-:-:S02]  /*1a70*/  SEL R64, R5, R64, P0 ;  /* 0x0000004005407207 */ /* 0x000fc40000000000 */
[----:B------:R-:W-:Y:S02]  /*1a80*/  SEL R65, R74, R65, P0 ;  /* 0x000000414a417207 */ /* 0x000fe40000000000 */
[----:B------:R-:W-:Y:S01]  /*1a90*/  SEL R66, R83, R66, P0 ;  /* 0x0000004253427207 */ /* 0x000fe20000000000 */
[----:B------:R-:W-:Y:S06]  /*1aa0*/  @!P2 BRA `(.L_x_8943) ;  /* 0x00000004006ca947 */ /* 0x000fec0003800000 */
[----:B------:R-:W-:-:S04]  /*1ab0*/  FFMA.FTZ R74, R108, R0, R79 ;  /* 0x000000006c4a7223 */ /* 0x000fc8000001004f */
[----:B------:R-:W-:-:S04]  /*1ac0*/  FADD.FTZ R5, R107, -R74 ;  /* 0x8000004a6b057221 */ /* 0x000fc80000010000 */
[----:B------:R-:W-:-:S05]  /*1ad0*/  FMUL.FTZ R5, R8, R5 ;  /* 0x0000000508057220 */ /* 0x000fca0000410000 */
[----:B------:R-:W-:-:S05]  /*1ae0*/  FSEL R5, R5, RZ, P3 ;  /* 0x000000ff05057208 */ /* 0x000fca0001800000 */
[----:B------:R-:W-:Y:S01]  /*1af0*/  FMUL.FTZ R67, R5, R2 ;  /* 0x0000000205437220 */ /* 0x000fe20000410000 */
[----:B------:R-:W-:Y:S06]  /*1b00*/  BRA `(.L_x_8943) ;  /* 0x0000000400547947 */ /* 0x000fec0003800000 */
.L_x_8942:
[----:B------:R-:W0:Y:S01]  /*1b10*/  LDC R5, c[0x0][0x40c] ;  /* 0x00010300ff057b82 */ /* 0x000e220000000800 */
[-CC-:B------:R-:W-:Y:S01]  /*1b20*/  FFMA.FTZ R69, R3, R0.reuse, R79.reuse ;  /* 0x0000000003457223 */ /* 0x180fe2000001004f */
[-CC-:B------:R-:W-:Y:S01]  /*1b30*/  FFMA.FTZ R2, R86, R0.reuse, R79.reuse ;  /* 0x0000000056027223 */ /* 0x180fe2000001004f */
[-C--:B------:R-:W-:Y:S01]  /*1b40*/  FFMA.FTZ R73, R101, R0.reuse, R79 ;  /* 0x0000000065497223 */ /* 0x080fe2000001004f */
[----:B------:R-:W-:Y:S01]  /*1b50*/  ISETP.GT.AND P3, PT, R7, RZ, PT ;  /* 0x000000ff0700720c */ /* 0x000fe20003f64270 */
[----:B------:R-:W-:Y:S01]  /*1b60*/  FADD.FTZ R69, R14, -R69 ;  /* 0x800000450e457221 */ /* 0x000fe20000010000 */
[----:B------:R-:W-:Y:S01]  /*1b70*/  FADD.FTZ R71, R85, -R2 ;  /* 0x8000000255477221 */ /* 0x000fe20000010000 */
[----:B------:R-:W-:Y:S01]  /*1b80*/  FADD.FTZ R73, R98, -R73 ;  /* 0x8000004962497221 */ /* 0x000fe20000010000 */
[----:B------:R-:W-:Y:S01]  /*1b90*/  FFMA.FTZ R2, R108, R0, R79 ;  /* 0x000000006c027223 */ /* 0x000fe2000001004f */
[C---:B------:R-:W-:Y:S01]  /*1ba0*/  FMUL.FTZ R69, R8.reuse, R69 ;  /* 0x0000004508457220 */ /* 0x040fe20000410000 */
[C---:B------:R-:W-:Y:S01]  /*1bb0*/  FMUL.FTZ R71, R8.reuse, R71 ;  /* 0x0000004708477220 */ /* 0x040fe20000410000 */
[----:B------:R-:W-:Y:S01]  /*1bc0*/  FMUL.FTZ R73, R8, R73 ;  /* 0x0000004908497220 */ /* 0x000fe20000410000 */
[----:B------:R-:W-:Y:S01]  /*1bd0*/  FADD.FTZ R83, R107, -R2 ;  /* 0x800000026b537221 */ /* 0x000fe20000010000 */
[----:B------:R-:W-:-:S02]  /*1be0*/  ISETP.GT.AND P0, PT, R6, RZ, PT ;  /* 0x000000ff0600720c */ /* 0x000fc40003f04270 */
[----:B------:R-:W-:Y:S01]  /*1bf0*/  FSEL R68, R69, RZ, P3 ;  /* 0x000000ff45447208 */ /* 0x000fe20001800000 */
[----:B------:R-:W-:Y:S01]  /*1c00*/  FMUL.FTZ R74, R8, R83 ;  /* 0x00000053084a7220 */ /* 0x000fe20000410000 */
[----:B------:R-:W-:Y:S02]  /*1c10*/  FSEL R69, R71, RZ, P3 ;  /* 0x000000ff47457208 */ /* 0x000fe40001800000 */
[----:B------:R-:W-:Y:S02]  /*1c20*/  FSEL R70, R73, RZ, P3 ;  /* 0x000000ff49467208 */ /* 0x000fe40001800000 */
[----:B------:R-:W-:Y:S01]  /*1c30*/  FSEL R74, R74, RZ, P3 ;  /* 0x000000ff4a4a7208 */ /* 0x000fe20001800000 */
[-C--:B0-----:R-:W-:Y:S01]  /*1c40*/  FMUL.FTZ R71, R68, R5.reuse ;  /* 0x0000000544477220 */ /* 0x081fe20000410000 */
[-C--:B------:R-:W-:Y:S01]  /*1c50*/  FMUL.FTZ R2, R69, R5.reuse ;  /* 0x0000000545027220 */ /* 0x080fe20000410000 */
[----:B------:R-:W-:-:S03]  /*1c60*/  FMUL.FTZ R73, R70, R5 ;  /* 0x0000000546497220 */ /* 0x000fc60000410000 */
[----:B------:R-:W-:Y:S02]  /*1c70*/  SEL R64, R71, R64, P0 ;  /* 0x0000004047407207 */ /* 0x000fe40000000000 */
[----:B------:R-:W-:Y:S02]  /*1c80*/  SEL R65, R2, R65, P0 ;  /* 0x0000004102417207 */ /* 0x000fe40000000000 */
[----:B------:R-:W-:Y:S02]  /*1c90*/  SEL R66, R73, R66, P0 ;  /* 0x0000004249427207 */ /* 0x000fe40000000000 */
[----:B------:R-:W-:Y:S01]  /*1ca0*/  MOV R71, R74 ;  /* 0x0000004a00477202 */ /* 0x000fe20000000f00 */
[----:B------:R-:W-:Y:S06]  /*1cb0*/  @!P2 BRA `(.L_x_8943) ;  /* 0x0000000000e8a947 */ /* 0x000fec0003800000 */
[----:B------:R-:W-:Y:S01]  /*1cc0*/  FMUL.FTZ R67, R74, R5 ;  /* 0x000000054a437220 */ /* 0x000fe20000410000 */
[----:B------:R-:W-:Y:S06]  /*1cd0*/  BRA `(.L_x_8943) ;  /* 0x0000000000e07947 */ /* 0x000fec0003800000 */
.L_x_8941:
[----:B------:R-:W-:Y:S02]  /*1ce0*/  MOV R4, UR20 ;  /* 0x0000001400047c02 */ /* 0x000fe40008000f00 */
[----:B0-----:R-:W-:Y:S02]  /*1cf0*/  MOV R72, UR21 ;  /* 0x0000001500487c02 */ /* 0x001fe40008000f00 */
[----:B------:R-:W-:-:S04]  /*1d00*/  ISETP.NE.U32.AND P0, PT, R4, RZ, PT ;  /* 0x000000ff0400720c */ /* 0x000fc80003f05070 */
[----:B------:R-:W-:-:S13]  /*1d10*/  ISETP.NE.AND.EX P0, PT, R72, RZ, PT, P0 ;  /* 0x000000ff4800720c */ /* 0x000fda0003f05300 */
[----:B------:R-:W-:Y:S05]  /*1d20*/  @P0 BRA `(.L_x_8944) ;  /* 0x00000000006c0947 */ /* 0x000fea0003800000 */
[----:B------:R-:W0:Y:S01]  /*1d30*/  LDC R2, c[0x0][0x40c] ;  /* 0x00010300ff027b82 */ /* 0x000e220000000800 */
[-CC-:B------:R-:W-:Y:S01]  /*1d40*/  @P1 FFMA.FTZ R73, R3, R0.reuse, R79.reuse ;  /* 0x0000000003491223 */ /* 0x180fe2000001004f */
        /* <DEDUP_REMOVED lines=11> */
[----:B------:R-:W-:-:S02]  /*1e00*/  ISETP.GT.AND P0, PT, R6, RZ, PT ;  /* 0x000000ff0600720c */ /* 0x000fc40003f04270 */
[-C--:B0-----:R-:W-:Y:S01]  /*1e10*/  FMUL.FTZ R74, R73, R2.reuse ;  /* 0x00000002494a7220 */ /* 0x081fe20000410000 */
[-C--:B------:R-:W-:Y:S01]  /*1e20*/  FMUL.FTZ R5, R5, R2.reuse ;  /* 0x0000000205057220 */ /* 0x080fe20000410000 */
[----:B------:R-:W-:-:S03]  /*1e30*/  FMUL.FTZ R73, R83, R2 ;  /* 0x0000000253497220 */ /* 0x000fc60000410000 */
[----:B------:R-:W-:Y:S02]  /*1e40*/  SEL R65, R74, R65, P0 ;  /* 0x000000414a417207 */ /* 0x000fe40000000000 */
[----:B------:R-:W-:Y:S02]  /*1e50*/  SEL R64, R5, R64, P0 ;  /* 0x0000004005407207 */ /* 0x000fe40000000000 */
[----:B------:R-:W-:Y:S01]  /*1e60*/  SEL R66, R73, R66, P0 ;  /* 0x0000004249427207 */ /* 0x000fe20000000000 */
[----:B------:R-:W-:Y:S06]  /*1e70*/  @!P2 BRA `(.L_x_8943) ;  /* 0x000000000078a947 */ /* 0x000fec0003800000 */
[----:B------:R-:W-:Y:S01]  /*1e80*/  @P1 FFMA.FTZ R74, R108, R0, R79 ;  /* 0x000000006c4a1223 */ /* 0x000fe2000001004f */
[----:B------:R-:W-:-:S03]  /*1e90*/  MOV R5, R51 ;  /* 0x0000003300057202 */ /* 0x000fc60000000f00 */
[----:B------:R-:W-:-:S04]  /*1ea0*/  @P1 FADD.FTZ R74, R107, -R74 ;  /* 0x8000004a6b4a1221 */ /* 0x000fc80000010000 */
[----:B------:R-:W-:-:S04]  /*1eb0*/  @P1 FFMA.FTZ R5, R8, R74, R51 ;  /* 0x0000004a08051223 */ /* 0x000fc80000010033 */
[----:B------:R-:W-:Y:S01]  /*1ec0*/  FMUL.FTZ R67, R5, R2 ;  /* 0x0000000205437220 */ /* 0x000fe20000410000 */
[----:B------:R-:W-:Y:S06]  /*1ed0*/  BRA `(.L_x_8943) ;  /* 0x0000000000607947 */ /* 0x000fec0003800000 */
.L_x_8944:
        /* <DEDUP_REMOVED lines=8> */
[----:B------:R-:W-:Y:S01]  /*1f60*/  @P1 FFMA.FTZ R69, R8, R2, R49 ;  /* 0x0000000208451223 */ /* 0x000fe20000010031 */
[----:B------:R-:W-:Y:S01]  /*1f70*/  @P1 FFMA.FTZ R2, R108, R0, R79 ;  /* 0x000000006c021223 */ /* 0x000fe2000001004f */
[----:B------:R-:W-:Y:S01]  /*1f80*/  MOV R70, R50 ;  /* 0x0000003200467202 */ /* 0x000fe20000000f00 */
[C---:B------:R-:W-:Y:S01]  /*1f90*/  @P1 FFMA.FTZ R68, R8.reuse, R5, R48 ;  /* 0x0000000508441223 */ /* 0x040fe20000010030 */
[----:B------:R-:W-:Y:S01]  /*1fa0*/  @P1 FFMA.FTZ R70, R8, R71, R50 ;  /* 0x0000004708461223 */ /* 0x000fe20000010032 */
[----:B------:R-:W-:Y:S01]  /*1fb0*/  @P1 FADD.FTZ R74, R107, -R2 ;  /* 0x800000026b4a1221 */ /* 0x000fe20000010000 */
[----:B------:R-:W-:Y:S01]  /*1fc0*/  MOV R71, R51 ;  /* 0x0000003300477202 */ /* 0x000fe20000000f00 */
[----:B------:R-:W-:Y:S01]  /*1fd0*/  FMUL.FTZ R2, R69, UR14 ;  /* 0x0000000e45027c20 */ /* 0x000fe20008410000 */
[----:B------:R-:W-:Y:S01]  /*1fe0*/  FMUL.FTZ R5, R70, UR14 ;  /* 0x0000000e46057c20 */ /* 0x000fe20008410000 */
[----:B------:R-:W-:Y:S01]  /*1ff0*/  FMUL.FTZ R73, R68, UR14 ;  /* 0x0000000e44497c20 */ /* 0x000fe20008410000 */
[----:B------:R-:W-:Y:S01]  /*2000*/  ISETP.GT.AND P0, PT, R6, RZ, PT ;  /* 0x000000ff0600720c */ /* 0x000fe20003f04270 */
[----:B------:R-:W-:-:S03]  /*2010*/  @P1 FFMA.FTZ R71, R8, R74, R51 ;  /* 0x0000004a08471223 */ /* 0x000fc60000010033 */
[----:B------:R-:W-:Y:S01]  /*2020*/  SEL R66, R5, R66, P0 ;  /* 0x0000004205427207 */ /* 0x000fe20000000000 */
[----:B------:R-:W-:Y:S01]  /*2030*/  @P2 FMUL.FTZ R67, R71, UR14 ;  /* 0x0000000e47432c20 */ /* 0x000fe20008410000 */
[----:B------:R-:W-:Y:S02]  /*2040*/  SEL R65, R2, R65, P0 ;  /* 0x0000004102417207 */ /* 0x000fe40000000000 */
[----:B------:R-:W-:-:S07]  /*2050*/  SEL R64, R73, R64, P0 ;  /* 0x0000004049407207 */ /* 0x000fce0000000000 */
.L_x_8943:
[----:B------:R-:W-:Y:S05]  /*2060*/  BSYNC.RECONVERGENT B2 ;  /* 0x0000000000027941 */ /* 0x000fea0003800200 */
.L_x_8940:
        /* <DEDUP_REMOVED lines=10> */
.L_x_8939:
[----:B------:R-:W-:Y:S05]  /*2110*/  BSYNC.RECONVERGENT B0 ;  /* 0x0000000000007941 */ /* 0x000fea0003800200 */
.L_x_8938:
        /* <DEDUP_REMOVED lines=11> */
[----:B-1----:R-:W1:Y:S01]  /*21d0*/  LDC R5, c[0x0][0x40c] ;  /* 0x00010300ff057b82 */ /* 0x002e620000000800 */
        /* <DEDUP_REMOVED lines=12> */
[----:B------:R-:W-:Y:S01]  /*22a0*/  @P1 FFMA.FTZ R83, R102, R0, R79 ;  /* 0x0000000066531223 */ /* 0x000fe2000001004f */
[----:B------:R-:W-:-:S02]  /*22b0*/  ISETP.GT.AND P3, PT, R6, RZ, PT ;  /* 0x000000ff0600720c */ /* 0x000fc40003f64270 */
[----:B------:R-:W-:Y:S01]  /*22c0*/  MOV R71, R55 ;  /* 0x0000003700477202 */ /* 0x000fe20000000f00 */
[----:B------:R-:W-:-:S04]  /*22d0*/  @P1 FADD.FTZ R83, R100, -R83 ;  /* 0x8000005364531221 */ /* 0x000fc80000010000 */
[----:B------:R-:W-:Y:S01]  /*22e0*/  @P1 FFMA.FTZ R71, R8, R83, R55 ;  /* 0x0000005308471223 */ /* 0x000fe20000010037 */
[-C--:B-1----:R-:W-:Y:S01]  /*22f0*/  FMUL.FTZ R73, R70, R5.reuse ;  /* 0x0000000546497220 */ /* 0x082fe20000410000 */
[-C--:B------:R-:W-:Y:S01]  /*2300*/  FMUL.FTZ R2, R69, R5.reuse ;  /* 0x0000000545027220 */ /* 0x080fe20000410000 */
[----:B------:R-:W-:-:S03]  /*2310*/  FMUL.FTZ R109, R68, R5 ;  /* 0x00000005446d7220 */ /* 0x000fc60000410000 */
[----:B------:R-:W-:Y:S02]  /*2320*/  SEL R66, R73, R66, P3 ;  /* 0x0000004249427207 */ /* 0x000fe40001800000 */
[----:B------:R-:W-:Y:S02]  /*2330*/  SEL R65, R2, R65, P3 ;  /* 0x0000004102417207 */ /* 0x000fe40001800000 */
[----:B------:R-:W-:Y:S01]  /*2340*/  SEL R64, R109, R64, P3 ;  /* 0x000000406d407207 */ /* 0x000fe20001800000 */
[----:B------:R-:W-:Y:S06]  /*2350*/  @!P2 BRA `(.L_x_8950) ;  /* 0x00000004005ca947 */ /* 0x000fec0003800000 */
[----:B------:R-:W-:Y:S01]  /*2360*/  FMUL.FTZ R67, R71, R5 ;  /* 0x0000000547437220 */ /* 0x000fe20000410000 */
[----:B------:R-:W-:Y:S06]  /*2370*/  BRA `(.L_x_8950) ;  /* 0x0000000400547947 */ /* 0x000fec0003800000 */
.L_x_8949:
[----:B------:R-:W2:Y:S01]  /*2380*/  LDC R2, c[0x0][0x40c] ;  /* 0x00010300ff027b82 */ /* 0x000ea20000000800 */
        /* <DEDUP_REMOVED lines=12> */
[----:B------:R-:W-:Y:S01]  /*2450*/  ISETP.GT.AND P3, PT, R6, RZ, PT ;  /* 0x000000ff0600720c */ /* 0x000fe20003f64270 */
[-C--:B--2---:R-:W-:Y:S01]  /*2460*/  FMUL.FTZ R4, R5, R2.reuse ;  /* 0x0000000205047220 */ /* 0x084fe20000410000 */
        /* <DEDUP_REMOVED lines=12> */
.L_x_8948:
[----:B------:R-:W-:-:S04]  /*2530*/  UISETP.NE.U32.AND UP0, UPT, UR20, URZ, UPT ;  /* 0x000000ff1400728c */ /* 0x000fc8000bf05070 */
[----:B------:R-:W-:-:S06]  /*2540*/  UISETP.NE.AND.EX UP0, UPT, UR21, URZ, UPT, UP0 ;  /* 0x000000ff1500728c */ /* 0x000fcc000bf05300 */
[----:B------:R-:W-:-:S13]  /*2550*/  PLOP3.LUT P0, PT, PT, PT, UP0, 0x80, 0x8 ;  /* 0x000000000008781c */ /* 0x000fda0003f0f008 */
[----:B------:R-:W-:Y:S05]  /*2560*/  @!P0 BRA `(.L_x_8951) ;  /* 0x0000000000748947 */ /* 0x000fea0003800000 */
[----:B-1----:R-:W1:Y:S01]  /*2570*/  LDC R5, c[0x0][0x40c] ;  /* 0x00010300ff057b82 */ /* 0x002e620000000800 */
        /* <DEDUP_REMOVED lines=18> */
[-C--:B-1----:R-:W-:Y:S01]  /*26a0*/  FMUL.FTZ R71, R68, R5.reuse ;  /* 0x0000000544477220 */ /* 0x082fe20000410000 */
        /* <DEDUP_REMOVED lines=9> */
.L_x_8951:
[-CC-:B-1----:R-:W-:Y:S01]  /*2740*/  FFMA.FTZ R5, R13, R0.reuse, R79.reuse ;  /* 0x000000000d057223 */ /* 0x182fe2000001004f */
[-CC-:B------:R-:W-:Y:S01]  /*2750*/  FFMA.FTZ R2, R88, R0.reuse, R79.reuse ;  /* 0x0000000058027223 */ /* 0x180fe2000001004f */
[-CC-:B------:R-:W-:Y:S01]  /*2760*/  FFMA.FTZ R83, R99, R0.reuse, R79.reuse ;  /* 0x0000000063537223 */ /* 0x180fe2000001004f */
[----:B------:R-:W-:Y:S01]  /*2770*/  @P2 FFMA.FTZ R109, R102, R0, R79 ;  /* 0x00000000666d2223 */ /* 0x000fe2000001004f */
[----:B------:R-:W-:Y:S01]  /*2780*/  FADD.FTZ R5, R80, -R5 ;  /* 0x8000000550057221 */ /* 0x000fe20000010000 */
[----:B------:R-:W-:Y:S01]  /*2790*/  FADD.FTZ R73, R87, -R2 ;  /* 0x8000000257497221 */ /* 0x000fe20000010000 */
[----:B------:R-:W-:Y:S01]  /*27a0*/  FADD.FTZ R83, R96, -R83 ;  /* 0x8000005360537221 */ /* 0x000fe20000010000 */
[----:B------:R-:W-:Y:S01]  /*27b0*/  ISETP.GT.AND P4, PT, R7, RZ, PT ;  /* 0x000000ff0700720c */ /* 0x000fe20003f84270 */
[C---:B------:R-:W-:Y:S01]  /*27c0*/  FMUL.FTZ R2, R8.reuse, R5 ;  /* 0x0000000508027220 */ /* 0x040fe20000410000 */
[C---:B------:R-:W-:Y:S01]  /*27d0*/  FMUL.FTZ R4, R8.reuse, R73 ;  /* 0x0000004908047220 */ /* 0x040fe20000410000 */
[----:B0-----:R-:W-:Y:S01]  /*27e0*/  FMUL.FTZ R72, R8, R83 ;  /* 0x0000005308487220 */ /* 0x001fe20000410000 */
[----:B------:R-:W-:Y:S01]  /*27f0*/  @P2 FADD.FTZ R109, R100, -R109 ;  /* 0x8000006d646d2221 */ /* 0x000fe20000010000 */
[----:B------:R-:W-:-:S02]  /*2800*/  ISETP.GT.AND P3, PT, R6, RZ, PT ;  /* 0x000000ff0600720c */ /* 0x000fc40003f64270 */
[----:B------:R-:W-:Y:S01]  /*2810*/  FSEL R2, R2, RZ, P4 ;  /* 0x000000ff02027208 */ /* 0x000fe20002000000 */
[----:B------:R-:W-:Y:S01]  /*2820*/  @P2 FMUL.FTZ R74, R8, R109 ;  /* 0x0000006d084a2220 */ /* 0x000fe20000410000 */
[----:B------:R-:W-:Y:S02]  /*2830*/  FSEL R4, R4, RZ, P4 ;  /* 0x000000ff04047208 */ /* 0x000fe40002000000 */
[----:B------:R-:W-:Y:S01]  /*2840*/  FSEL R72, R72, RZ, P4 ;  /* 0x000000ff48487208 */ /* 0x000fe20002000000 */
[----:B------:R-:W-:Y:S01]  /*2850*/  FMUL.FTZ R5, R2, UR14 ;  /* 0x0000000e02057c20 */ /* 0x000fe20008410000 */
[----:B------:R-:W-:Y:S01]  /*2860*/  @P2 FSEL R74, R74, RZ, P4 ;  /* 0x000000ff4a4a2208 */ /* 0x000fe20002000000 */
[----:B------:R-:W-:Y:S02]  /*2870*/  FMUL.FTZ R4, R4, UR14 ;  /* 0x0000000e04047c20 */ /* 0x000fe40008410000 */
[----:B------:R-:W-:Y:S01]  /*2880*/  FMUL.FTZ R73, R72, UR14 ;  /* 0x0000000e48497c20 */ /* 0x000fe20008410000 */
[----:B------:R-:W-:Y:S01]  /*2890*/  SEL R64, R5, R64, P3 ;  /* 0x0000004005407207 */ /* 0x000fe20001800000 */
[----:B------:R-:W-:Y:S01]  /*28a0*/  @P2 FMUL.FTZ R67, R74, UR14 ;  /* 0x0000000e4a432c20 */ /* 0x000fe20008410000 */
[----:B------:R-:W-:-:S02]  /*28b0*/  SEL R65, R4, R65, P3 ;  /* 0x0000004104417207 */ /* 0x000fc40001800000 */
[----:B------:R-:W-:-:S07]  /*28c0*/  SEL R66, R73, R66, P3 ;  /* 0x0000004249427207 */ /* 0x000fce0001800000 */
.L_x_8950:
[----:B------:R-:W-:Y:S05]  /*28d0*/  BSYNC.RECONVERGENT B2 ;  /* 0x0000000000027941 */ /* 0x000fea0003800200 */
.L_x_8947:
[----:B0-----:R-:W0:Y:S08]  /*28e0*/  @P0 LDC.64 R72, c[0x0][0x478] ;  /* 0x00011e00ff480b82 */ /* 0x001e300000000a00 */
[----:B------:R-:W1:Y:S01]  /*28f0*/  @P2 LDC.64 R4, c[0x0][0x468] ;  /* 0x00011a00ff042b82 */ /* 0x000e620000000a00 */
[C---:B0-----:R-:W-:Y:S01]  /*2900*/  @P0 IMAD.WIDE.U32 R72, R77.reuse, 0x10, R72 ;  /* 0x000000104d480825 */ /* 0x041fe200078e0048 */
[----:B------:R-:W-:-:S04]  /*2910*/  IADD3 R77, PT, PT, R77, 0x20, RZ ;  /* 0x000000204d4d7810 */ /* 0x000fc80007ffe0ff */
[----:B------:R2:W-:Y:S01]  /*2920*/  @P0 STG.E.128 desc[UR6][R72.64], R68 ;  /* 0x0000004448000986 */ /* 0x0005e2000c101d06 */
[C---:B-1----:R-:W-:Y:S01]  /*2930*/  @P2 IMAD.WIDE.U32 R4, R75.reuse, 0x10, R4 ;  /* 0x000000104b042825 */ /* 0x042fe200078e0004 */
[----:B------:R-:W-:-:S04]  /*2940*/  IADD3 R75, PT, PT, R75, 0x20, RZ ;  /* 0x000000204b4b7810 */ /* 0x000fc80007ffe0ff */
[----:B------:R2:W-:Y:S03]  /*2950*/  @P2 STG.E.128 desc[UR6][R4.64], R64 ;  /* 0x0000004004002986 */ /* 0x0005e6000c101d06 */
.L_x_8946:
[----:B------:R-:W-:Y:S05]  /*2960*/  BSYNC.RECONVERGENT B0 ;  /* 0x0000000000007941 */ /* 0x000fea0003800200 */
.L_x_8945:
        /* <DEDUP_REMOVED lines=11> */
[----:B-12---:R-:W1:Y:S01]  /*2a20*/  LDC R5, c[0x0][0x40c] ;  /* 0x00010300ff057b82 */ /* 0x006e620000000800 */
        /* <DEDUP_REMOVED lines=26> */
.L_x_8956:
[----:B------:R-:W3:Y:S01]  /*2bd0*/  LDC R2, c[0x0][0x40c] ;  /* 0x00010300ff027b82 */ /* 0x000ee20000000800 */
[-CC-:B-12---:R-:W-:Y:S01]  /*2be0*/  @P1 FFMA.FTZ R4, R90, R0.reuse, R79.reuse ;  /* 0x000000005a041223 */ /* 0x186fe2000001004f */
[-CC-:B------:R-:W-:Y:S01]  /*2bf0*/  @P1 FFMA.FTZ R83, R15, R0.reuse, R79.reuse ;  /* 0x000000000f531223 */ /* 0x180fe2000001004f */
[----:B0-----:R-:W-:Y:S01]  /*2c00*/  @P1 FFMA.FTZ R72, R97, R0, R79 ;  /* 0x0000000061481223 */ /* 0x001fe2000001004f */
        /* <DEDUP_REMOVED lines=10> */
[-C--:B---3--:R-:W-:Y:S01]  /*2cb0*/  FMUL.FTZ R4, R5, R2.reuse ;  /* 0x0000000205047220 */ /* 0x088fe20000410000 */
        /* <DEDUP_REMOVED lines=12> */
.L_x_8955:
[----:B------:R-:W-:-:S04]  /*2d80*/  UISETP.NE.U32.AND UP0, UPT, UR20, URZ, UPT ;  /* 0x000000ff1400728c */ /* 0x000fc8000bf05070 */
[----:B------:R-:W-:-:S06]  /*2d90*/  UISETP.NE.AND.EX UP0, UPT, UR21, URZ, UPT, UP0 ;  /* 0x000000ff1500728c */ /* 0x000fcc000bf05300 */
[----:B------:R-:W-:-:S13]  /*2da0*/  PLOP3.LUT P0, PT, PT, PT, UP0, 0x80, 0x8 ;  /* 0x000000000008781c */ /* 0x000fda0003f0f008 */
[----:B------:R-:W-:Y:S05]  /*2db0*/  @!P0 BRA `(.L_x_8958) ;  /* 0x0000000000748947 */ /* 0x000fea0003800000 */
[----:B-12---:R-:W1:Y:S01]  /*2dc0*/  LDC R5, c[0x0][0x40c] ;  /* 0x00010300ff057b82 */ /* 0x006e620000000800 */
        /* <DEDUP_REMOVED lines=28> */
.L_x_8958:
[-CC-:B-12---:R-:W-:Y:S01]  /*2f90*/  FFMA.FTZ R5, R15, R0.reuse, R79.reuse ;  /* 0x000000000f057223 */ /* 0x186fe2000001004f */
[-CC-:B------:R-:W-:Y:S01]  /*2fa0*/  FFMA.FTZ R2, R90, R0.reuse, R79.reuse ;  /* 0x000000005a027223 */ /* 0x180fe2000001004f */
[-CC-:B------:R-:W-:Y:S01]  /*2fb0*/  FFMA.FTZ R4, R97, R0.reuse, R79.reuse ;  /* 0x0000000061047223 */ /* 0x180fe2000001004f */
[----:B0-----:R-:W-:Y:S01]  /*2fc0*/  @P2 FFMA.FTZ R72, R104, R0, R79 ;  /* 0x0000000068482223 */ /* 0x001fe2000001004f */
[----:B------:R-:W-:Y:S01]  /*2fd0*/  FADD.FTZ R5, R82, -R5 ;  /* 0x8000000552057221 */ /* 0x000fe20000010000 */
[----:B------:R-:W-:Y:S01]  /*2fe0*/  FADD.FTZ R73, R89, -R2 ;  /* 0x8000000259497221 */ /* 0x000fe20000010000 */
[----:B------:R-:W-:Y:S01]  /*2ff0*/  FADD.FTZ R83, R95, -R4 ;  /* 0x800000045f537221 */ /* 0x000fe20000010000 */
[----:B------:R-:W-:Y:S01]  /*3000*/  @P2 FADD.FTZ R109, R103, -R72 ;  /* 0x80000048676d2221 */ /* 0x000fe20000010000 */
[C---:B------:R-:W-:Y:S01]  /*3010*/  FMUL.FTZ R2, R8.reuse, R5 ;  /* 0x0000000508027220 */ /* 0x040fe20000410000 */
[C---:B------:R-:W-:Y:S01]  /*3020*/  FMUL.FTZ R4, R8.reuse, R73 ;  /* 0x0000004908047220 */ /* 0x040fe20000410000 */
[C---:B------:R-:W-:Y:S01]  /*3030*/  FMUL.FTZ R72, R8.reuse, R83 ;  /* 0x0000005308487220 */ /* 0x040fe20000410000 */
[----:B------:R-:W-:Y:S01]  /*3040*/  ISETP.GT.AND P4, PT, R7, RZ, PT ;  /* 0x000000ff0700720c */ /* 0x000fe20003f84270 */
[----:B------:R-:W-:Y:S01]  /*3050*/  @P2 FMUL.FTZ R74, R8, R109 ;  /* 0x0000006d084a2220 */ /* 0x000fe20000410000 */
[----:B------:R-:W-:-:S02]  /*3060*/  ISETP.GT.AND P3, PT, R6, RZ, PT ;  /* 0x000000ff0600720c */ /* 0x000fc40003f64270 */
[----:B------:R-:W-:Y:S02]  /*3070*/  FSEL R2, R2, RZ, P4 ;  /* 0x000000ff02027208 */ /* 0x000fe40002000000 */
        /* <DEDUP_REMOVED lines=10> */
.L_x_8957:
[----:B------:R-:W-:Y:S05]  /*3120*/  BSYNC.RECONVERGENT B2 ;  /* 0x0000000000027941 */ /* 0x000fea0003800200 */
.L_x_8954:
        /* <DEDUP_REMOVED lines=8> */
.L_x_8953:
[----:B------:R-:W-:Y:S05]  /*31b0*/  BSYNC.RECONVERGENT B0 ;  /* 0x0000000000007941 */ /* 0x000fea0003800200 */
.L_x_8952:
        /* <DEDUP_REMOVED lines=11> */
[----:B-123--:R-:W1:Y:S01]  /*3270*/  LDC R5, c[0x0][0x40c] ;  /* 0x00010300ff057b82 */ /* 0x00ee620000000800 */
        /* <DEDUP_REMOVED lines=26> */
.L_x_8963:
[----:B------:R-:W4:Y:S01]  /*3420*/  LDC R2, c[0x0][0x40c] ;  /* 0x00010300ff027b82 */ /* 0x000f220000000800 */
[-CC-:B------:R-:W-:Y:S01]  /*3430*/  @P1 FFMA.FTZ R83, R81, R0.reuse, R79.reuse ;  /* 0x0000000051531223 */ /* 0x180fe2000001004f */
[-CC-:B-123--:R-:W-:Y:S01]  /*3440*/  @P1 FFMA.FTZ R4, R92, R0.reuse, R79.reuse ;  /* 0x000000005c041223 */ /* 0x18efe2000001004f */
        /* <DEDUP_REMOVED lines=11> */
[-C--:B----4-:R-:W-:Y:S01]  /*3500*/  FMUL.FTZ R7, R7, R2.reuse ;  /* 0x0000000207077220 */ /* 0x090fe20000410000 */
        /* <DEDUP_REMOVED lines=12> */
.L_x_8962:
[----:B------:R-:W-:-:S04]  /*35d0*/  UISETP.NE.U32.AND UP0, UPT, UR20, URZ, UPT ;  /* 0x000000ff1400728c */ /* 0x000fc8000bf05070 */
[----:B------:R-:W-:-:S06]  /*35e0*/  UISETP.NE.AND.EX UP0, UPT, UR21, URZ, UPT, UP0 ;  /* 0x000000ff1500728c */ /* 0x000fcc000bf05300 */
[----:B------:R-:W-:-:S13]  /*35f0*/  PLOP3.LUT P0, PT, PT, PT, UP0, 0x80, 0x8 ;  /* 0x000000000008781c */ /* 0x000fda0003f0f008 */
[----:B------:R-:W-:Y:S05]  /*3600*/  @!P0 BRA `(.L_x_8965) ;  /* 0x0000000000748947 */ /* 0x000fea0003800000 */
[----:B-123--:R-:W1:Y:S01]  /*3610*/  LDC R5, c[0x0][0x40c] ;  /* 0x00010300ff057b82 */ /* 0x00ee620000000800 */
        /* <DEDUP_REMOVED lines=28> */
.L_x_8965:
[-CC-:B-123--:R-:W-:Y:S01]  /*37e0*/  FFMA.FTZ R5, R81, R0.reuse, R79.reuse ;  /* 0x0000000051057223 */ /* 0x18efe2000001004f */
        /* <DEDUP_REMOVED lines=15> */
[----:B------:R-:W-:Y:S01]  /*38e0*/  FSEL R73, R73, RZ, P3 ;  /* 0x000000ff49497208 */ /* 0x000fe20001800000 */
[----:B------:R-:W-:Y:S01]  /*38f0*/  FMUL.FTZ R5, R5, UR14 ;  /* 0x0000000e05057c20 */ /* 0x000fe20008410000 */
[----:B------:R-:W-:Y:S01]  /*3900*/  FSEL R79, R79, RZ, P3 ;  /* 0x000000ff4f4f7208 */ /* 0x000fe20001800000 */
[----:B------:R-:W-:Y:S02]  /*3910*/  FMUL.FTZ R0, R7, UR14 ;  /* 0x0000000e07007c20 */ /* 0x000fe40008410000 */
[----:B------:R-:W-:Y:S01]  /*3920*/  FMUL.FTZ R73, R73, UR14 ;  /* 0x0000000e49497c20 */ /* 0x000fe20008410000 */
[----:B------:R-:W-:Y:S01]  /*3930*/  SEL R64, R5, R64, P1 ;  /* 0x0000004005407207 */ /* 0x000fe20000800000 */
[----:B------:R-:W-:Y:S01]  /*3940*/  @P2 FMUL.FTZ R67, R79, UR14 ;  /* 0x0000000e4f432c20 */ /* 0x000fe20008410000 */
[----:B------:R-:W-:-:S02]  /*3950*/  SEL R65, R0, R65, P1 ;  /* 0x0000004100417207 */ /* 0x000fc40000800000 */
[----:B------:R-:W-:-:S07]  /*3960*/  SEL R66, R73, R66, P1 ;  /* 0x0000004249427207 */ /* 0x000fce0000800000 */
.L_x_8964:
[----:B------:R-:W-:Y:S05]  /*3970*/  BSYNC.RECONVERGENT B2 ;  /* 0x0000000000027941 */ /* 0x000fea0003800200 */
.L_x_8961:
[----:B------:R-:W1:Y:S08]  /*3980*/  @P0 LDC.64 R6, c[0x0][0x478] ;  /* 0x00011e00ff060b82 */ /* 0x000e700000000a00 */
[----:B------:R-:W2:Y:S01]  /*3990*/  @P2 LDC.64 R4, c[0x0][0x468] ;  /* 0x00011a00ff042b82 */ /* 0x000ea20000000a00 */
[----:B-1----:R-:W-:-:S05]  /*39a0*/  @P0 IMAD.WIDE.U32 R6, R77, 0x10, R6 ;  /* 0x000000104d060825 */ /* 0x002fca00078e0006 */
[----:B------:R4:W-:Y:S01]  /*39b0*/  @P0 STG.E.128 desc[UR6][R6.64], R68 ;  /* 0x0000004406000986 */ /* 0x0009e2000c101d06 */
[----:B--2---:R-:W-:-:S05]  /*39c0*/  @P2 IMAD.WIDE.U32 R4, R75, 0x10, R4 ;  /* 0x000000104b042825 */ /* 0x004fca00078e0004 */
[----:B------:R4:W-:Y:S02]  /*39d0*/  @P2 STG.E.128 desc[UR6][R4.64], R64 ;  /* 0x0000004004002986 */ /* 0x0009e4000c101d06 */
.L_x_8960:
[----:B------:R-:W-:Y:S05]  /*39e0*/  BSYNC.RECONVERGENT B0 ;  /* 0x0000000000007941 */ /* 0x000fea0003800200 */
.L_x_8959:
[----:B-1234-:R-:W1:Y:S02]  /*39f0*/  LDC.64 R4, c[0x0][0x380] ;  /* 0x0000e000ff047b82 */ /* 0x01ee640000000a00 */
[----:B-1----:R-:W-:-:S04]  /*3a00*/  LEA R9, R4, R9, 0x2 ;  /* 0x0000000904097211 */ /* 0x002fc800078e10ff */
[----:B------:R-:W-:-:S13]  /*3a10*/  ISETP.GE.AND P0, PT, R9, R5, PT ;  /* 0x000000050900720c */ /* 0x000fda0003f06270 */
[----:B------:R-:W-:Y:S05]  /*3a20*/  @!P0 BRA `(.L_x_8966) ;  /* 0xffffffcc00048947 */ /* 0x000fea000383ffff */
.L_x_8927:
[----:B------:R-:W-:Y:S05]  /*3a30*/  BSYNC B1 ;  /* 0x0000000000017941 */ /* 0x000fea0003800000 */
.L_x_8926:
[----:B-----5:R-:W1:Y:S01]  /*3a40*/  S2R R5, SR_CgaCtaId ;  /* 0x0000000000057919 */ /* 0x020e620000008800 */
        /* <DEDUP_REMOVED lines=16> */
[----:B-1----:R-:W-:Y:S01]  /*3b50*/  LOP3.LUT R35, R11, 0x7f, RZ, 0x3c, !PT ;  /* 0x0000007f0b237812 */ /* 0x002fe200078e3cff */
[----:B--2---:R-:W-:-:S03]  /*3b60*/  IMAD R36, R12, UR4, RZ ;  /* 0x000000040c247c24 */ /* 0x004fc6000f8e02ff */
[----:B------:R-:W-:Y:S02]  /*3b70*/  IADD3 R35, PT, PT, R35, R12, RZ ;  /* 0x0000000c23237210 */ /* 0x000fe40007ffe0ff */
[----:B------:R-:W-:Y:S02]  /*3b80*/  IADD3 R12, P3, PT, R36, R11, RZ ;  /* 0x0000000b240c7210 */ /* 0x000fe40007f7e0ff */
        /* <DEDUP_REMOVED lines=21> */
[----:B------:R-:W-:Y:S01]  /*3ce0*/  LDS R32, [R4+0x1c00] ;  /* 0x001c000004207984 */ /* 0x000fe20000000800 */
[----:B---3--:R-:W-:-:S03]  /*3cf0*/  FADD.FTZ R5, RZ, R5 ;  /* 0x00000005ff057221 */ /* 0x008fc60000010000 */
        /* <DEDUP_REMOVED lines=9> */
[----:B------:R1:W-:Y:S01]  /*3d90*/  STS.128 [R0], R20 ;  /* 0x0000001400007388 */ /* 0x0003e20000000c00 */
[----:B--2---:R-:W-:-:S03]  /*3da0*/  FADD.FTZ R17, R2, R17 ;  /* 0x0000001102117221 */ /* 0x004fc60000010000 */
[----:B------:R2:W-:Y:S01]  /*3db0*/  STS.128 [R0+0x200], R24 ;  /* 0x0002001800007388 */ /* 0x0005e20000000c00 */
[----:B----4-:R-:W-:-:S03]  /*3dc0*/  FADD.FTZ R9, R3, R18 ;  /* 0x0000001203097221 */ /* 0x010fc60000010000 */
[----:B------:R-:W-:Y:S04]  /*3dd0*/  STS.128 [R0+0x400], R28 ;  /* 0x0004001c00007388 */ /* 0x000fe80000000c00 */
[----:B------:R-:W-:Y:S01]  /*3de0*/  STS.128 [R0+0x600], R44 ;  /* 0x0006002c00007388 */ /* 0x000fe20000000c00 */
[----:B0-----:R-:W-:Y:S01]  /*3df0*/  FADD.FTZ R19, R6, R19 ;  /* 0x0000001306137221 */ /* 0x001fe20000010000 */
[----:B------:R-:W-:Y:S01]  /*3e00*/  BAR.SYNC.DEFER_BLOCKING 0x0 ;  /* 0x0000000000007b1d */ /* 0x000fe20000010000 */
[----:B-1----:R-:W-:Y:S02]  /*3e10*/  IADD3.X R23, PT, PT, RZ, RZ, RZ, P3, !PT ;  /* 0x000000ffff177210 */ /* 0x002fe40001ffe4ff */
[----:B------:R-:W-:Y:S02]  /*3e20*/  ISETP.GE.U32.AND P3, PT, R35, 0x200, PT ;  /* 0x000002002300780c */ /* 0x000fe40003f66070 */
[----:B------:R-:W-:-:S02]  /*3e30*/  SHF.L.U32 R22, R12, 0x2, RZ ;  /* 0x000000020c167819 */ /* 0x000fc400000006ff */
[----:B------:R-:W-:Y:S02]  /*3e40*/  SHF.L.U64.HI R35, R12, 0x2, R23 ;  /* 0x000000020c237819 */ /* 0x000fe40000010217 */
[C---:B--2---:R-:W-:Y:S02]  /*3e50*/  IADD3 R24, P4, PT, R22.reuse, UR18, RZ ;  /* 0x0000001216187c10 */ /* 0x044fe4000ff9e0ff */
[----:B------:R-:W-:Y:S02]  /*3e60*/  IADD3 R22, P5, PT, R22, UR16, RZ ;  /* 0x0000001016167c10 */ /* 0x000fe4000ffbe0ff */
[----:B------:R-:W-:Y:S02]  /*3e70*/  IADD3.X R37, PT, PT, R35, UR19, RZ, P4, !PT ;  /* 0x0000001323257c10 */ /* 0x000fe4000a7fe4ff */
[----:B------:R-:W-:Y:S02]  /*3e80*/  @P2 MOV R2, R24 ;  /* 0x0000001800022202 */ /* 0x000fe40000000f00 */
[----:B------:R-:W-:-:S02]  /*3e90*/  @P2 MOV R3, R37 ;  /* 0x0000002500032202 */ /* 0x000fc40000000f00 */
[----:B------:R-:W-:Y:S02]  /*3ea0*/  IADD3.X R35, PT, PT, R35, UR17, RZ, P5, !PT ;  /* 0x0000001123237c10 */ /* 0x000fe4000affe4ff */
[----:B------:R-:W-:Y:S01]  /*3eb0*/  @P2 IADD3 R24, P4, PT, R24, 0x200, RZ ;  /* 0x0000020018182810 */ /* 0x000fe20007f9e0ff */
[----:B------:R-:W0:Y:S03]  /*3ec0*/  LDS R33, [R4] ;  /* 0x0000000004217984 */ /* 0x000e260000000800 */
[----:B------:R-:W-:Y:S01]  /*3ed0*/  @P2 IADD3.X R37, PT, PT, RZ, R37, RZ, P4, !PT ;  /* 0x00000025ff252210 */ /* 0x000fe200027fe4ff */
        /* <DEDUP_REMOVED lines=17> */
[----:B------:R-:W-:Y:S02]  /*3ff0*/  FADD.FTZ R11, R5, R32 ;  /* 0x00000020050b7221 */ /* 0x000fe40000010000 */
        /* <DEDUP_REMOVED lines=48> */
.L_x_8937:
[----:B------:R-:W-:Y:S01]  /*4300*/  HFMA2 R2, -RZ, RZ, 0, 5.9604644775390625e-08 ;  /* 0x00000001ff027431 */ /* 0x000fe200000001ff */
[----:B------:R-:W-:Y:S01]  /*4310*/  BSSY B0, `(.L_x_8967) ;  /* 0x0000006000007945 */ /* 0x000fe20003800000 */
[----:B0-----:R-:W-:Y:S02]  /*4320*/  MOV R73, 0x1f ;  /* 0x0000001f00497802 */ /* 0x001fe40000000f00 */
[----:B------:R-:W-:-:S07]  /*4330*/  MOV R0, 0xffffffff ;  /* 0xffffffff00007802 */ /* 0x000fce0000000f00 */
[----:B------:R-:W-:Y:S05]  /*4340*/  WARPSYNC.COLLECTIVE R0, `(.L_x_8968) ;  /* 0x0000000000087348 */ /* 0x000fea0003c00000 */
[----:B------:R0:W1:Y:S02]  /*4350*/  SHFL.BFLY P0, R83, R109, R2, R73 ;  /* 0x0c0000026d537389 */ /* 0x0000640000000049 */
[----:B01----:R-:W-:Y:S05]  /*4360*/  ENDCOLLECTIVE ;  /* 0x000000000000791b */ /* 0x003fea0003800000 */
.L_x_8968:
[----:B------:R-:W-:Y:S05]  /*4370*/  BSYNC B0 ;  /* 0x0000000000007941 */ /* 0x000fea0003800000 */
.L_x_8967:
        /* <DEDUP_REMOVED lines=9> */
.L_x_8969:
[----:B------:R-:W-:Y:S01]  /*4410*/  MOV R109, R74 ;  /* 0x0000004a006d7202 */ /* 0x000fe20000000f00 */
[----:B------:R-:W-:Y:S01]  /*4420*/  HFMA2 R2, -RZ, RZ, 0, 1.1920928955078125e-07 ;  /* 0x00000002ff027431 */ /* 0x000fe200000001ff */
[----:B------:R-:W-:-:S07]  /*4430*/  MOV R75, R83 ;  /* 0x00000053004b7202 */ /* 0x000fce0000000f00 */
[----:B------:R-:W-:Y:S05]  /*4440*/  WARPSYNC.COLLECTIVE R0, `(.L_x_8970) ;  /* 0x0000000000087348 */ /* 0x000fea0003c00000 */
[----:B------:R0:W1:Y:S02]  /*4450*/  SHFL.BFLY P0, R83, R109, R2, R73 ;  /* 0x0c0000026d537389 */ /* 0x0000640000000049 */
[----:B01----:R-:W-:Y:S05]  /*4460*/  ENDCOLLECTIVE ;  /* 0x000000000000791b */ /* 0x003fea0003800000 */
.L_x_8970:
[----:B------:R-:W-:-:S05]  /*4470*/  FADD.FTZ R75, R75, R110 ;  /* 0x0000006e4b4b7221 */ /* 0x000fca0000010000 */
[----:B------:R-:W-:Y:S02]  /*4480*/  MOV R109, R75 ;  /* 0x0000004b006d7202 */ /* 0x000fe40000000f00 */
[----:B------:R-:W-:-:S07]  /*4490*/  MOV R77, R83 ;  /* 0x00000053004d7202 */ /* 0x000fce0000000f00 */
[----:B------:R-:W-:Y:S05]  /*44a0*/  WARPSYNC.COLLECTIVE R0, `(.L_x_8971) ;  /* 0x0000000000087348 */ /* 0x000fea0003c00000 */
[----:B------:R0:W1:Y:S02]  /*44b0*/  SHFL.BFLY P0, R83, R109, R2, R73 ;  /* 0x0c0000026d537389 */ /* 0x0000640000000049 */
[----:B01----:R-:W-:Y:S05]  /*44c0*/  ENDCOLLECTIVE ;  /* 0x000000000000791b */ /* 0x003fea0003800000 */
.L_x_8971:
[----:B------:R-:W-:-:S05]  /*44d0*/  FADD.FTZ R77, R74, R77 ;  /* 0x0000004d4a4d7221 */ /* 0x000fca0000010000 */
[----:B------:R-:W-:Y:S01]  /*44e0*/  MOV R109, R77 ;  /* 0x0000004d006d7202 */ /* 0x000fe20000000f00 */
[----:B------:R-:W-:Y:S01]  /*44f0*/  HFMA2 R2, -RZ, RZ, 0, 2.384185791015625e-07 ;  /* 0x00000004ff027431 */ /* 0x000fe200000001ff */
[----:B------:R-:W-:-:S07]  /*4500*/  MOV R72, R83 ;  /* 0x0000005300487202 */ /* 0x000fce0000000f00 */
[----:B------:R-:W-:Y:S05]  /*4510*/  WARPSYNC.COLLECTIVE R0, `(.L_x_8972) ;  /* 0x0000000000087348 */ /* 0x000fea0003c00000 */
[----:B------:R0:W1:Y:S02]  /*4520*/  SHFL.BFLY P0, R83, R109, R2, R73 ;  /* 0x0c0000026d537389 */ /* 0x0000640000000049 */
[----:B01----:R-:W-:Y:S05]  /*4530*/  ENDCOLLECTIVE ;  /* 0x000000000000791b */ /* 0x003fea0003800000 */
.L_x_8972:
[----:B------:R-:W-:-:S05]  /*4540*/  FADD.FTZ R76, R75, R72 ;  /* 0x000000484b4c7221 */ /* 0x000fca0000010000 */
[----:B------:R-:W-:Y:S02]  /*4550*/  MOV R109, R76 ;  /* 0x0000004c006d7202 */ /* 0x000fe40000000f00 */
[----:B------:R-:W-:-:S07]  /*4560*/  MOV R72, R83 ;  /* 0x0000005300487202 */ /* 0x000fce0000000f00 */
[----:B------:R-:W-:Y:S05]  /*4570*/  WARPSYNC.COLLECTIVE R0, `(.L_x_8973) ;  /* 0x0000000000087348 */ /* 0x000fea0003c00000 */
[----:B------:R0:W1:Y:S02]  /*4580*/  SHFL.BFLY P0, R83, R109, R2, R73 ;  /* 0x0c0000026d537389 */ /* 0x0000640000000049 */
[----:B01----:R-:W-:Y:S05]  /*4590*/  ENDCOLLECTIVE ;  /* 0x000000000000791b */ /* 0x003fea0003800000 */
.L_x_8973:
[----:B------:R-:W-:-:S05]  /*45a0*/  FADD.FTZ R78, R77, R72 ;  /* 0x000000484d4e7221 */ /* 0x000fca0000010000 */
[----:B------:R-:W-:Y:S01]  /*45b0*/  MOV R109, R78 ;  /* 0x0000004e006d7202 */ /* 0x000fe20000000f00 */
[----:B------:R-:W-:Y:S01]  /*45c0*/  HFMA2 R2, -RZ, RZ, 0, 4.76837158203125e-07 ;  /* 0x00000008ff027431 */ /* 0x000fe200000001ff */
[----:B------:R-:W-:-:S07]  /*45d0*/  MOV R79, R83 ;  /* 0x00000053004f7202 */ /* 0x000fce0000000f00 */
[----:B------:R-:W-:Y:S05]  /*45e0*/  WARPSYNC.COLLECTIVE R0, `(.L_x_8974) ;  /* 0x0000000000087348 */ /* 0x000fea0003c00000 */
[----:B------:R0:W1:Y:S02]  /*45f0*/  SHFL.BFLY P0, R83, R109, R2, R73 ;  /* 0x0c0000026d537389 */ /* 0x0000640000000049 */
[----:B01----:R-:W-:Y:S05]  /*4600*/  ENDCOLLECTIVE ;  /* 0x000000000000791b */ /* 0x003fea0003800000 */
.L_x_8974:
[----:B------:R-:W-:-:S05]  /*4610*/  FADD.FTZ R79, R76, R79 ;  /* 0x0000004f4c4f7221 */ /* 0x000fca0000010000 */
[----:B------:R-:W-:Y:S01]  /*4620*/  MOV R109, R79 ;  /* 0x0000004f006d7202 */ /* 0x000fe20000000f00 */
[----:B------:R-:W-:-:S07]  /*4630*/  FADD.FTZ R72, R78, R83 ;  /* 0x000000534e487221 */ /* 0x000fce0000010000 */
[----:B------:R-:W-:Y:S05]  /*4640*/  WARPSYNC.COLLECTIVE R0, `(.L_x_8975) ;  /* 0x0000000000087348 */ /* 0x000fea0003c00000 */
[----:B------:R0:W1:Y:S02]  /*4650*/  SHFL.BFLY P0, R83, R109, R2, R73 ;  /* 0x0c0000026d537389 */ /* 0x0000640000000049 */
[----:B01----:R-:W-:Y:S05]  /*4660*/  ENDCOLLECTIVE ;  /* 0x000000000000791b */ /* 0x003fea0003800000 */
.L_x_8975:
[----:B------:R-:W-:Y:S01]  /*4670*/  MOV R109, R72 ;  /* 0x00000048006d7202 */ /* 0x000fe20000000f00 */
[----:B------:R-:W-:Y:S01]  /*4680*/  HFMA2 R2, -RZ, RZ, 0, 9.5367431640625e-07 ;  /* 0x00000010ff027431 */ /* 0x000fe200000001ff */
[----:B------:R-:W-:-:S07]  /*4690*/  MOV R110, R83 ;  /* 0x00000053006e7202 */ /* 0x000fce0000000f00 */
[----:B------:R-:W-:Y:S05]  /*46a0*/  WARPSYNC.COLLECTIVE R0, `(.L_x_8976) ;  /* 0x0000000000087348 */ /* 0x000fea0003c00000 */
[----:B------:R0:W1:Y:S02]  /*46b0*/  SHFL.BFLY P0, R83, R109, R2, R73 ;  /* 0x0c0000026d537389 */ /* 0x0000640000000049 */
[----:B01----:R-:W-:Y:S05]  /*46c0*/  ENDCOLLECTIVE ;  /* 0x000000000000791b */ /* 0x003fea0003800000 */
.L_x_8976:
[----:B------:R-:W-:-:S05]  /*46d0*/  FADD.FTZ R74, R79, R110 ;  /* 0x0000006e4f4a7221 */ /* 0x000fca0000010000 */
[----:B------:R-:W-:Y:S02]  /*46e0*/  MOV R109, R74 ;  /* 0x0000004a006d7202 */ /* 0x000fe40000000f00 */
[----:B------:R-:W-:-:S07]  /*46f0*/  MOV R75, R83 ;  /* 0x00000053004b7202 */ /* 0x000fce0000000f00 */
[----:B------:R-:W-:Y:S05]  /*4700*/  WARPSYNC.COLLECTIVE R0, `(.L_x_8977) ;  /* 0x0000000000087348 */ /* 0x000fea0003c00000 */
[----:B------:R0:W1:Y:S02]  /*4710*/  SHFL.BFLY P0, R83, R109, R2, R73 ;  /* 0x0c0000026d537389 */ /* 0x0000640000000049 */
[----:B01----:R-:W-:Y:S05]  /*4720*/  ENDCOLLECTIVE ;  /* 0x000000000000791b */ /* 0x003fea0003800000 */
.L_x_8977:
[----:B------:R-:W-:Y:S05]  /*4730*/  BRA `(.L_x_8978) ;  /* 0xffffffd000207947 */ /* 0x000fea000383ffff */
.L_x_8979:
        /* <DEDUP_REMOVED lines=12> */
.L_x_11310:


//--------------------- .text._ZN10layer_norm13ln_bwd_kernelINS_13Kernel_traitsI6__halfffffjLj512ELj1ELj4ELj1ELj16ENS_18Kernel_traits_baseILj512ES2_ffffjLj128EEEEELb0ELb0ELb1ELb1EEEvNS_9BwdParamsE --------------------------
	.section	.text._ZN10layer_norm13ln_bwd_kernelINS_13Kernel_traitsI6__halfffffjLj512ELj1ELj4ELj1ELj16ENS_18Kernel_traits_baseILj512ES2_ffffjLj128EEEEELb0ELb0ELb1ELb1EEEvNS_9BwdParamsE,"ax",@progbits
	.align	128
        .global         _ZN10layer_norm13ln_bwd_kernelINS_13Kernel_traitsI6__halfffffjLj512ELj1ELj4ELj1ELj16ENS_18Kernel_traits_baseILj512ES2_ffffjLj128EEEEELb0ELb0ELb1ELb1EEEvNS_9BwdParamsE
        .type           _ZN10layer_norm13ln_bwd_kernelINS_13Kernel_traitsI6__halfffffjLj512ELj1ELj4ELj1ELj16ENS_18Kernel_traits_baseILj512ES2_ffffjLj128EEEEELb0ELb0ELb1ELb1EEEvNS_9BwdParamsE,@function
        .size           _ZN10layer_norm13ln_bwd_kernelINS_13Kernel_traitsI6__halfffffjLj512ELj1ELj4ELj1ELj16ENS_18Kernel_traits_baseILj512ES2_ffffjLj128EEEEELb0ELb0ELb1ELb1EEEvNS_9BwdParamsE,(.L_x_11311 - _ZN10layer_norm13ln_bwd_kernelINS_13Kernel_traitsI6__halfffffjLj512ELj1ELj4ELj1ELj16ENS_18Kernel_traits_baseILj512ES2_ffffjLj128EEEEELb0ELb0ELb1ELb1EEEvNS_9BwdParamsE)
        .other          _ZN10layer_norm13ln_bwd_kernelINS_13Kernel_traitsI6__halfffffjLj512ELj1ELj4ELj1ELj16ENS_18Kernel_traits_baseILj512ES2_ffffjLj128EEEEELb0ELb0ELb1ELb1EEEvNS_9BwdParamsE,@"STO_CUDA_ENTRY STV_DEFAULT"
_ZN10layer_norm13ln_bwd_kernelINS_13Kernel_traitsI6__halfffffjLj512ELj1ELj4ELj1ELj16ENS_18Kernel_traits_baseILj512ES2_ffffjLj128EEEEELb0ELb0ELb1ELb1EEEvNS_9BwdParamsE:
.text._ZN10layer_norm13ln_bwd_kernelINS_13Kernel_traitsI6__halfffffjLj512ELj1ELj4ELj1ELj16ENS_18Kernel_traits_baseILj512ES2_ffffjLj128EEEEELb0ELb0ELb1ELb1EEEvNS_9BwdParamsE:
        /* <DEDUP_REMOVED lines=37> */
[----:B------:R-:W2:Y:S04]  /*0250*/  LDG.E.64 R100, desc[UR6][R2.64+0x200] ;  /* 0x0002000602647981 */ /* 0x000ea8000c1e1b00 */
[----:B------:R-:W3:Y:S04]  /*0260*/  LDG.E.64 R102, desc[UR6][R2.64+0x300] ;  /* 0x0003000602667981 */ /* 0x000ee8000c1e1b00 */
[----:B------:R-:W4:Y:S04]  /*0270*/  LDG.E.64 R98, desc[UR6][R2.64+0x100] ;  /* 0x0001000602627981 */ /* 0x000f28000c1e1b00 */
[----:B------:R-:W5:Y:S01]  /*0280*/  LDG.E.64 R96, desc[UR6][R2.64] ;  /* 0x0000000602607981 */ /* 0x000f62000c1e1b00 */
[----:B------:R-:W-:Y:S01]  /*0290*/  HFMA2 R56, -RZ, RZ, 0, 0 ;  /* 0x00000000ff387431 */ /* 0x000fe200000001ff */
[----:B--2---:R-:W-:-:S02]  /*02a0*/  SHF.R.U64 R113, R100, 0x10, R101 ;  /* 0x0000001064717819 */ /* 0x004fc40000001265 */
[----:B------:R-:W-:Y:S02]  /*02b0*/  SHF.R.U32.HI R4, RZ, 0x10, R101 ;  /* 0x00000010ff047819 */ /* 0x000fe40000011665 */
[--C-:B---3--:R-:W-:Y:S02]  /*02c0*/  SHF.R.U64 R112, R102, 0x10, R103.reuse ;  /* 0x0000001066707819 */ /* 0x108fe40000001267 */
[----:B------:R-:W-:Y:S02]  /*02d0*/  PRMT R113, R113, 0x5410, R4 ;  /* 0x0000541071717816 */ /* 0x000fe40000000004 */
[----:B------:R-:W-:Y:S02]  /*02e0*/  SHF.R.U32.HI R5, RZ, 0x10, R103 ;  /* 0x00000010ff057819 */ /* 0x000fe40000011667 */
[--C-:B----4-:R-:W-:Y:S02]  /*02f0*/  SHF.R.U64 R116, R98, 0x10, R99.reuse ;  /* 0x0000001062747819 */ /* 0x110fe40000001263 */
[----:B------:R-:W-:-:S02]  /*0300*/  SHF.R.U32.HI R4, RZ, 0x10, R99 ;  /* 0x00000010ff047819 */ /* 0x000fc40000011663 */
[--C-:B-----5:R-:W-:Y:S02]  /*0310*/  SHF.R.U64 R118, R96, 0x10, R97.reuse ;  /* 0x0000001060767819 */ /* 0x120fe40000001261 */
[----:B------:R-:W-:Y:S02]  /*0320*/  SHF.R.U32.HI R2, RZ, 0x10, R97 ;  /* 0x00000010ff027819 */ /* 0x000fe40000011661 */
[----:B------:R-:W-:Y:S02]  /*0330*/  PRMT R112, R112, 0x5410, R5 ;  /* 0x0000541070707816 */ /* 0x000fe40000000005 */
[----:B------:R-:W-:Y:S02]  /*0340*/  PRMT R116, R116, 0x5410, R4 ;  /* 0x0000541074747816 */ /* 0x000fe40000000004 */
[----:B------:R-:W-:-:S07]  /*0350*/  PRMT R118, R118, 0x5410, R2 ;  /* 0x0000541076767816 */ /* 0x000fce0000000002 */
.L_x_9006:
        /* <DEDUP_REMOVED lines=10> */
[----:B------:R-:W-:Y:S02]  /*0400*/  MOV R106, R66 ;  /* 0x00000042006a7202 */ /* 0x000fe40000000f00 */
[----:B------:R-:W-:Y:S02]  /*0410*/  MOV R107, RZ ;  /* 0x000000ff006b7202 */ /* 0x000fe40000000f00 */
[----:B------:R-:W-:Y:S02]  /*0420*/  MOV R95, RZ ;  /* 0x000000ff005f7202 */ /* 0x000fe40000000f00 */
[----:B----4-:R-:W-:-:S13]  /*0430*/  ISETP.GE.AND P2, PT, R4, 0x1, PT ;  /* 0x000000010400780c */ /* 0x010fda0003f46270 */
[----:B-1----:R-:W-:Y:S05]  /*0440*/  @!P2 BRA `(.L_x_8983) ;  /* 0x0000000800e8a947 */ /* 0x002fea0003800000 */
[----:B------:R-:W1:Y:S01]  /*0450*/  S2R R10, SR_TID.X ;  /* 0x00000000000a7919 */ /* 0x000e620000002100 */
[----:B------:R-:W2:Y:S01]  /*0460*/  LDC.64 R88, c[0x0][0x3a8] ;  /* 0x0000ea00ff587b82 */ /* 0x000ea20000000a00 */
[----:B------:R-:W-:Y:S01]  /*0470*/  IMAD R3, R0, UR9, RZ ;  /* 0x0000000900037c24 */ /* 0x000fe2000f8e02ff */
[----:B------:R-:W-:Y:S02]  /*0480*/  IADD3 R5, PT, PT, R4, -0x1, RZ ;  /* 0xffffffff04057810 */ /* 0x000fe40007ffe0ff */
[----:B------:R-:W-:Y:S02]  /*0490*/  SHF.R.S32.HI R9, RZ, 0x1f, R0 ;  /* 0x0000001fff097819 */ /* 0x000fe40000011400 */
[----:B------:R-:W-:Y:S01]  /*04a0*/  SHF.R.S32.HI R8, RZ, 0x1f, R3 ;  /* 0x0000001fff087819 */ /* 0x000fe20000011403 */
[----:B------:R-:W-:Y:S01]  /*04b0*/  IMAD R5, R5, UR9, RZ ;  /* 0x0000000905057c24 */ /* 0x000fe2000f8e02ff */
[----:B------:R-:W3:Y:S01]  /*04c0*/  LDC.64 R6, c[0x0][0x428] ;  /* 0x00010a00ff067b82 */ /* 0x000ee20000000a00 */
[----:B0-----:R-:W-:-:S02]  /*04d0*/  LEA R78, P0, R0, UR10, 0x2 ;  /* 0x0000000a004e7c11 */ /* 0x001fc4000f8010ff */
[----:B------:R-:W-:Y:S02]  /*04e0*/  LEA.HI R8, R8, R3, RZ, 0x2 ;  /* 0x0000000308087211 */ /* 0x000fe400078f10ff */
[----:B------:R-:W-:-:S05]  /*04f0*/  LEA.HI.X R79, R0, UR11, R9, 0x2, P0 ;  /* 0x0000000b004f7c11 */ /* 0x000fca00080f1409 */
[----:B------:R-:W4:Y:S01]  /*0500*/  LDG.E R107, desc[UR6][R78.64] ;  /* 0x000000064e6b7981 */ /* 0x000f22000c1e1900 */
[----:B-1----:R-:W-:Y:S02]  /*0510*/  LOP3.LUT R93, R10, 0x1f, RZ, 0xc0, !PT ;  /* 0x0000001f0a5d7812 */ /* 0x002fe400078ec0ff */
[----:B------:R-:W-:Y:S02]  /*0520*/  SHF.R.S32.HI R10, RZ, 0x1f, R5 ;  /* 0x0000001fff0a7819 */ /* 0x000fe40000011405 */
[----:B------:R-:W-:Y:S02]  /*0530*/  LEA.HI.SX32 R119, R8, R93, 0x1e ;  /* 0x0000005d08777211 */ /* 0x000fe400078ff2ff */
[----:B------:R-:W-:-:S03]  /*0540*/  LEA.HI R10, R10, R5, RZ, 0x2 ;  /* 0x000000050a0a7211 */ /* 0x000fc600078f10ff */
[C---:B--2---:R-:W-:Y:S01]  /*0550*/  IMAD.WIDE.U32 R8, R119.reuse, 0x10, R88 ;  /* 0x0000001077087825 */ /* 0x044fe200078e0058 */
[----:B------:R-:W-:Y:S02]  /*0560*/  LEA.HI.SX32 R93, R10, R93, 0x1e ;  /* 0x0000005d0a5d7211 */ /* 0x000fe400078ff2ff */
[----:B------:R-:W-:-:S03]  /*0570*/  IADD3 R117, PT, PT, R119, 0x20, RZ ;  /* 0x0000002077757810 */ /* 0x000fc60007ffe0ff */
[----:B------:R-:W2:Y:S01]  /*0580*/  LDG.E.128 R8, desc[UR6][R8.64] ;  /* 0x0000000608087981 */ /* 0x000ea2000c1e1d00 */
[C---:B---3--:R-:W-:Y:S01]  /*0590*/  IMAD.WIDE.U32 R68, R93.reuse, 0x10, R6 ;  /* 0x000000105d447825 */ /* 0x048fe200078e0006 */
[----:B------:R-:W-:-:S03]  /*05a0*/  IADD3 R77, PT, PT, R93, 0x20, RZ ;  /* 0x000000205d4d7810 */ /* 0x000fc60007ffe0ff */
[----:B------:R-:W-:Y:S02]  /*05b0*/  IMAD.WIDE.U32 R72, R117, 0x10, R88 ;  /* 0x0000001075487825 */ /* 0x000fe400078e0058 */
[----:B------:R-:W3:Y:S01]  /*05c0*/  LDG.E.128 R68, desc[UR6][R68.64] ;  /* 0x0000000644447981 */ /* 0x000ee2000c1e1d00 */
[----:B------:R-:W-:Y:S01]  /*05d0*/  IADD3 R5, PT, PT, R119, 0x40, RZ ;  /* 0x0000004077057810 */ /* 0x000fe20007ffe0ff */
[----:B------:R-:W-:Y:S02]  /*05e0*/  IMAD.WIDE.U32 R76, R77, 0x10, R6 ;  /* 0x000000104d4c7825 */ /* 0x000fe400078e0006 */
[----:B------:R-:W3:Y:S02]  /*05f0*/  LDG.E.128 R72, desc[UR6][R72.64] ;  /* 0x0000000648487981 */ /* 0x000ee4000c1e1d00 */
[----:B------:R-:W-:Y:S01]  /*0600*/  IMAD.WIDE.U32 R80, R5, 0x10, R88 ;  /* 0x0000001005507825 */ /* 0x000fe200078e0058 */
[----:B------:R-:W-:Y:S01]  /*0610*/  IADD3 R85, PT, PT, R93, 0x40, RZ ;  /* 0x000000405d557810 */ /* 0x000fe20007ffe0ff */
[----:B------:R-:W3:Y:S04]  /*0620*/  LDG.E.128 R76, desc[UR6][R76.64] ;  /* 0x000000064c4c7981 */ /* 0x000ee8000c1e1d00 */
[----:B------:R-:W3:Y:S01]  /*0630*/  LDG.E.128 R80, desc[UR6][R80.64] ;  /* 0x0000000650507981 */ /* 0x000ee2000c1e1d00 */
[----:B------:R-:W-:-:S06]  /*0640*/  IMAD.WIDE.U32 R84, R85, 0x10, R6 ;  /* 0x0000001055547825 */ /* 0x000fcc00078e0006 */
[----:B------:R-:W3:Y:S01]  /*0650*/  LDG.E.128 R84, desc[UR6][R84.64] ;  /* 0x0000000654547981 */ /* 0x000ee2000c1e1d00 */
[----:B------:R-:W-:-:S05]  /*0660*/  IADD3 R3, PT, PT, R119, 0x60, RZ ;  /* 0x0000006077037810 */ /* 0x000fca0007ffe0ff */
[----:B------:R-:W-:-:S06]  /*0670*/  IMAD.WIDE.U32 R88, R3, 0x10, R88 ;  /* 0x0000001003587825 */ /* 0x000fcc00078e0058 */
[----:B------:R-:W3:Y:S01]  /*0680*/  LDG.E.128 R88, desc[UR6][R88.64] ;  /* 0x0000000658587981 */ /* 0x000ee2000c1e1d00 */
[----:B------:R-:W-:-:S05]  /*0690*/  IADD3 R93, PT, PT, R93, 0x60, RZ ;  /* 0x000000605d5d7810 */ /* 0x000fca0007ffe0ff */
[----:B------:R-:W-:-:S06]  /*06a0*/  IMAD.WIDE.U32 R92, R93, 0x10, R6 ;  /* 0x000000105d5c7825 */ /* 0x000fcc00078e0006 */
[----:B------:R-:W3:Y:S01]  /*06b0*/  LDG.E.128 R92, desc[UR6][R92.64] ;  /* 0x000000065c5c7981 */ /* 0x000ee2000c1e1d00 */
[----:B------:R-:W-:Y:S02]  /*06c0*/  MOV R105, UR14 ;  /* 0x0000000e00697c02 */ /* 0x000fe40008000f00 */
[----:B------:R-:W-:Y:S02]  /*06d0*/  MOV R66, UR15 ;  /* 0x0000000f00427c02 */ /* 0x000fe40008000f00 */
[----:B------:R-:W-:-:S04]  /*06e0*/  ISETP.NE.U32.AND P0, PT, R105, RZ, PT ;  /* 0x000000ff6900720c */ /* 0x000fc80003f05070 */
[----:B------:R-:W-:-:S13]  /*06f0*/  ISETP.NE.AND.EX P0, PT, R66, RZ, PT, P0 ;  /* 0x000000ff4200720c */ /* 0x000fda0003f05300 */
[----:B------:R-:W0:Y:S08]  /*0700*/  @P0 LDC.64 R114, c[0x0][0x438] ;  /* 0x00010e00ff720b82 */ /* 0x000e300000000a00 */
[----:B------:R-:W1:Y:S08]  /*0710*/  @P0 LDC.64 R6, c[0x0][0x438] ;  /* 0x00010e00ff060b82 */ /* 0x000e700000000a00 */
[----:B------:R-:W1:Y:S01]  /*0720*/  @P0 LDC.64 R108, c[0x0][0x438] ;  /* 0x00010e00ff6c0b82 */ /* 0x000e620000000a00 */
[----:B------:R-:W-:Y:S01]  /*0730*/  ISETP.NE.AND P1, PT, RZ, UR8, PT ;  /* 0x00000008ff007c0c */ /* 0x000fe2000bf25270 */
[----:B0-----:R-:W-:-:S06]  /*0740*/  @P0 IMAD.WIDE.U32 R114, R119, 0x10, R114 ;  /* 0x0000001077720825 */ /* 0x001fcc00078e0072 */
[----:B------:R-:W0:Y:S01]  /*0750*/  @P0 LDC.64 R110, c[0x0][0x438] ;  /* 0x00010e00ff6e0b82 */ /* 0x000e220000000a00 */
[----:B------:R-:W5:Y:S01]  /*0760*/  @P0 LDG.E.128 R24, desc[UR6][R114.64] ;  /* 0x0000000672180981 */ /* 0x000f62000c1e1d00 */
[----:B-1----:R-:W-:-:S04]  /*0770*/  @P0 IMAD.WIDE.U32 R6, R5, 0x10, R6 ;  /* 0x0000001005060825 */ /* 0x002fc800078e0006 */
[----:B------:R-:W-:Y:S01]  /*0780*/  HADD2.F32 R5, -RZ, R96.H0_H0 ;  /* 0x20000060ff057230 */ /* 0x000fe20000004100 */
[----:B------:R-:W5:Y:S01]  /*0790*/  @P0 LDG.E.128 R16, desc[UR6][R6.64] ;  /* 0x0000000606100981 */ /* 0x000f62000c1e1d00 */
[----:B------:R-:W-:-:S05]  /*07a0*/  @P0 IMAD.WIDE.U32 R108, R3, 0x10, R108 ;  /* 0x00000010036c0825 */ /* 0x000fca00078e006c */
[----:B------:R1:W5:Y:S02]  /*07b0*/  @P0 LDG.E.128 R12, desc[UR6][R108.64] ;  /* 0x000000066c0c0981 */ /* 0x000364000c1e1d00 */
[----:B-1----:R-:W-:Y:S02]  /*07c0*/  HADD2.F32 R108, -RZ, R118.H1_H1 ;  /* 0x30000076ff6c7230 */ /* 0x002fe40000004100 */
[----:B0-----:R-:W-:-:S05]  /*07d0*/  @P0 IMAD.WIDE.U32 R110, R117, 0x10, R110 ;  /* 0x00000010756e0825 */ /* 0x001fca00078e006e */
[----:B------:R0:W5:Y:S01]  /*07e0*/  @P0 LDG.E.128 R20, desc[UR6][R110.64] ;  /* 0x000000066e140981 */ /* 0x000162000c1e1d00 */
[----:B----4-:R-:W-:-:S05]  /*07f0*/  FSEL R107, R107, RZ, !P1 ;  /* 0x000000ff6b6b7208 */ /* 0x010fca0004800000 */
[C---:B--2---:R-:W-:Y:S01]  /*0800*/  FADD.FTZ R9, -R107.reuse, R9 ;  /* 0x000000096b097221 */ /* 0x044fe20000010100 */
[C---:B------:R-:W-:Y:S01]  /*0810*/  FADD.FTZ R115, -R107.reuse, R10 ;  /* 0x0000000a6b737221 */ /* 0x040fe20000010100 */
[C---:B------:R-:W-:Y:S01]  /*0820*/  FADD.FTZ R3, -R107.reuse, R8 ;  /* 0x000000086b037221 */ /* 0x040fe20000010100 */
[----:B------:R-:W-:Y:S02]  /*0830*/  HADD2.F32 R10, -RZ, R118.H0_H0 ;  /* 0x20000076ff0a7230 */ /* 0x000fe40000004100 */
[----:B-----5:R-:W-:Y:S01]  /*0840*/  FMUL.FTZ R8, R2, R9 ;  /* 0x0000000902087220 */ /* 0x020fe20000410000 */
[----:B------:R-:W-:Y:S01]  /*0850*/  FADD.FTZ R11, -R107, R11 ;  /* 0x0000000b6b0b7221 */ /* 0x000fe20000010100 */
[----:B---3--:R-:W-:Y:S01]  /*0860*/  FMUL.FTZ R6, R68, R5 ;  /* 0x0000000544067220 */ /* 0x008fe20000410000 */
[----:B------:R-:W-:Y:S01]  /*0870*/  FMUL.FTZ R5, R69, R10 ;  /* 0x0000000a45057220 */ /* 0x000fe20000410000 */
[----:B------:R-:W-:Y:S01]  /*0880*/  FADD.FTZ R45, R45, R69 ;  /* 0x000000452d2d7221 */ /* 0x000fe20000010000 */
[----:B------:R-:W-:Y:S01]  /*0890*/  FFMA.FTZ R29, R69, R8, R29 ;  /* 0x00000008451d7223 */ /* 0x000fe2000001001d */
[----:B------:R-:W-:Y:S01]  /*08a0*/  FADD.FTZ R69, -R107, R72 ;  /* 0x000000486b457221 */ /* 0x000fe20000010100 */
[----:B------:R-:W-:Y:S01]  /*08b0*/  FMUL.FTZ R3, R2, R3 ;  /* 0x0000000302037220 */ /* 0x000fe20000410000 */
[----:B------:R-:W-:-:S02]  /*08c0*/  HADD2.F32 R9, -RZ, R97.H0_H0 ;  /* 0x20000061ff097230 */ /* 0x000fc40000004100 */
[C---:B------:R-:W-:Y:S01]  /*08d0*/  FMUL.FTZ R10, R2.reuse, R11 ;  /* 0x0000000b020a7220 */ /* 0x040fe20000410000 */
[----:B------:R-:W-:Y:S02]  /*08e0*/  HADD2.F32 R11, -RZ, R98.H0_H0 ;  /* 0x20000062ff0b7230 */ /* 0x000fe40000004100 */
[C---:B------:R-:W-:Y:S01]  /*08f0*/  FMUL.FTZ R7, R2.reuse, R115 ;  /* 0x0000007302077220 */ /* 0x040fe20000410000 */
[----:B------:R-:W-:Y:S01]  /*0900*/  FMUL.FTZ R69, R2, R69 ;  /* 0x0000004502457220 */ /* 0x000fe20000410000 */
[----:B------:R-:W-:Y:S01]  /*0910*/  FADD.FTZ R44, R44, R68 ;  /* 0x000000442c2c7221 */ /* 0x000fe20000010000 */
[----:B------:R-:W-:Y:S01]  /*0920*/  FFMA.FTZ R28, R68, R3, R28 ;  /* 0x00000003441c7223 */ /* 0x000fe2000001001c */
[----:B------:R-:W-:Y:S01]  /*0930*/  FMUL.FTZ R68, R70, R9 ;  /* 0x0000000946447220 */ /* 0x000fe20000410000 */
[C---:B------:R-:W-:Y:S01]  /*0940*/  FADD.FTZ R73, -R107.reuse, R73 ;  /* 0x000000496b497221 */ /* 0x040fe20000010100 */
[----:B------:R-:W-:Y:S01]  /*0950*/  FADD.FTZ R109, -R107, R75 ;  /* 0x0000004b6b6d7221 */ /* 0x000fe20000010100 */
        /* <DEDUP_REMOVED lines=9> */
[----:B------:R-:W-:-:S02]  /*09f0*/  HADD2.F32 R75, -RZ, R99.H0_H0 ;  /* 0x20000063ff4b7230 */ /* 0x000fc40000004100 */
[C---:B------:R-:W-:Y:S01]  /*0a00*/  FMUL.FTZ R72, R2.reuse, R73 ;  /* 0x0000004902487220 */ /* 0x040fe20000410000 */
[--C-:B------:R-:W-:Y:S02]  /*0a10*/  HADD2.F32 R70, -RZ, R116.reuse.H0_H0 ;  /* 0x20000074ff467230 */ /* 0x100fe40000004100 */
[C---:B------:R-:W-:Y:S01]  /*0a20*/  FMUL.FTZ R74, R2.reuse, R109 ;  /* 0x0000006d024a7220 */ /* 0x040fe20000410000 */
[----:B------:R-:W-:Y:S02]  /*0a30*/  HADD2.F32 R76, -RZ, R116.H1_H1 ;  /* 0x30000074ff4c7230 */ /* 0x000fe40000004100 */
[----:B------:R-:W-:Y:S01]  /*0a40*/  FMUL.FTZ R73, R2, R71 ;  /* 0x0000004702497220 */ /* 0x000fe20000410000 */
[----:B------:R-:W-:Y:S01]  /*0a50*/  FMUL.FTZ R71, R78, R75 ;  /* 0x0000004b4e477220 */ /* 0x000fe20000410000 */
[----:B------:R-:W-:Y:S01]  /*0a60*/  FADD.FTZ R81, -R107, R81 ;  /* 0x000000516b517221 */ /* 0x000fe20000010100 */
[----:B------:R-:W-:Y:S01]  /*0a70*/  FMUL.FTZ R70, R77, R70 ;  /* 0x000000464d467220 */ /* 0x000fe20000410000 */
[----:B------:R-:W-:Y:S01]  /*0a80*/  FADD.FTZ R41, R41, R77 ;  /* 0x0000004d29297221 */ /* 0x000fe20000010000 */
[----:B------:R-:W-:Y:S01]  /*0a90*/  FFMA.FTZ R57, R77, R72, R57 ;  /* 0x000000484d397223 */ /* 0x000fe20000010039 */
[----:B------:R-:W-:Y:S01]  /*0aa0*/  FMUL.FTZ R75, R79, R76 ;  /* 0x0000004c4f4b7220 */ /* 0x000fe20000410000 */
[----:B------:R-:W-:Y:S01]  /*0ab0*/  FADD.FTZ R43, R43, R79 ;  /* 0x0000004f2b2b7221 */ /* 0x000fe20000010000 */
[----:B------:R-:W-:Y:S01]  /*0ac0*/  FFMA.FTZ R59, R79, R74, R59 ;  /* 0x0000004a4f3b7223 */ /* 0x000fe2000001003b */
[----:B------:R-:W-:-:S02]  /*0ad0*/  HADD2.F32 R79, -RZ, R100.H0_H0 ;  /* 0x20000064ff4f7230 */ /* 0x000fc40000004100 */
[C---:B------:R-:W-:Y:S01]  /*0ae0*/  FADD.FTZ R77, -R107.reuse, R80 ;  /* 0x000000506b4d7221 */ /* 0x040fe20000010100 */
[----:B------:R-:W-:Y:S02]  /*0af0*/  HADD2.F32 R80, -RZ, R113.H0_H0 ;  /* 0x20000071ff507230 */ /* 0x000fe40000004100 */
[----:B------:R-:W-:Y:S01]  /*0b00*/  FMUL.FTZ R76, R2, R81 ;  /* 0x00000051024c7220 */ /* 0x000fe20000410000 */
[----:B------:R-:W-:Y:S01]  /*0b10*/  FADD.FTZ R42, R42, R78 ;  /* 0x0000004e2a2a7221 */ /* 0x000fe20000010000 */
[----:B------:R-:W-:Y:S01]  /*0b20*/  FFMA.FTZ R58, R78, R73, R58 ;  /* 0x000000494e3a7223 */ /* 0x000fe2000001003a */
[----:B------:R-:W-:Y:S01]  /*0b30*/  FADD.FTZ R109, -R107, R82 ;  /* 0x000000526b6d7221 */ /* 0x000fe20000010100 */
[----:B------:R-:W-:Y:S01]  /*0b40*/  FMUL.FTZ R77, R2, R77 ;  /* 0x0000004d024d7220 */ /* 0x000fe20000410000 */
[----:B------:R-:W-:Y:S01]  /*0b50*/  FMUL.FTZ R78, R84, R79 ;  /* 0x0000004f544e7220 */ /* 0x000fe20000410000 */
[----:B------:R-:W-:Y:S01]  /*0b60*/  FMUL.FTZ R79, R85, R80 ;  /* 0x00000050554f7220 */ /* 0x000fe20000410000 */
[----:B------:R-:W-:Y:S01]  /*0b70*/  FADD.FTZ R37, R37, R85 ;  /* 0x0000005525257221 */ /* 0x000fe20000010000 */
[----:B------:R-:W-:Y:S01]  /*0b80*/  FFMA.FTZ R53, R85, R76, R53 ;  /* 0x0000004c55357223 */ /* 0x000fe20000010035 */
[----:B------:R-:W-:-:S02]  /*0b90*/  HADD2.F32 R85, -RZ, R101.H0_H0 ;  /* 0x20000065ff557230 */ /* 0x000fc40000004100 */
[----:B0-----:R-:W-:Y:S01]  /*0ba0*/  FADD.FTZ R111, -R107, R83 ;  /* 0x000000536b6f7221 */ /* 0x001fe20000010100 */
[----:B------:R-:W-:Y:S01]  /*0bb0*/  FMUL.FTZ R81, R2, R109 ;  /* 0x0000006d02517220 */ /* 0x000fe20000410000 */
[----:B------:R-:W-:Y:S01]  /*0bc0*/  FADD.FTZ R36, R36, R84 ;  /* 0x0000005424247221 */ /* 0x000fe20000010000 */
[----:B------:R-:W-:Y:S01]  /*0bd0*/  FFMA.FTZ R52, R84, R77, R52 ;  /* 0x0000004d54347223 */ /* 0x000fe20000010034 */
[----:B------:R-:W-:Y:S01]  /*0be0*/  FFMA.FTZ R83, R3, R6, RZ ;  /* 0x0000000603537223 */ /* 0x000fe200000100ff */
[----:B------:R-:W-:Y:S01]  /*0bf0*/  FADD.FTZ R84, RZ, R6 ;  /* 0x00000006ff547221 */ /* 0x000fe20000010000 */
[----:B------:R-:W-:Y:S01]  /*0c00*/  FMUL.FTZ R80, R86, R85 ;  /* 0x0000005556507220 */ /* 0x000fe20000410000 */
[----:B------:R-:W-:Y:S01]  /*0c10*/  FADD.FTZ R38, R38, R86 ;  /* 0x0000005626267221 */ /* 0x000fe20000010000 */
[----:B------:R-:W-:Y:S01]  /*0c20*/  FFMA.FTZ R54, R86, R81, R54 ;  /* 0x0000005156367223 */ /* 0x000fe20000010036 */
[----:B------:R-:W-:Y:S01]  /*0c30*/  FFMA.FTZ R86, R8, R5, R83 ;  /* 0x0000000508567223 */ /* 0x000fe20000010053 */
[----:B------:R-:W-:-:S03]  /*0c40*/  FADD.FTZ R85, R5, R84 ;  /* 0x0000005405557221 */ /* 0x000fc60000010000 */
[----:B------:R-:W-:Y:S01]  /*0c50*/  FFMA.FTZ R83, R7, R68, R86 ;  /* 0x0000004407537223 */ /* 0x000fe20000010056 */
[----:B------:R-:W-:-:S03]  /*0c60*/  FADD.FTZ R86, R68, R85 ;  /* 0x0000005544567221 */ /* 0x000fc60000010000 */
[----:B------:R-:W-:Y:S01]  /*0c70*/  FFMA.FTZ R108, R10, R9, R83 ;  /* 0x000000090a6c7223 */ /* 0x000fe20000010053 */
[----:B------:R-:W-:Y:S01]  /*0c80*/  FADD.FTZ R86, R9, R86 ;  /* 0x0000005609567221 */ /* 0x000fe20000010000 */
[----:B------:R-:W-:Y:S02]  /*0c90*/  HADD2.F32 R82, -RZ, R113.H1_H1 ;  /* 0x30000071ff527230 */ /* 0x000fe40000004100 */
[----:B------:R-:W-:Y:S01]  /*0ca0*/  FMUL.FTZ R84, R2, R111 ;  /* 0x0000006f02547220 */ /* 0x000fe20000410000 */
[----:B------:R-:W-:Y:S01]  /*0cb0*/  FFMA.FTZ R83, R69, R11, R108 ;  /* 0x0000000b45537223 */ /* 0x000fe2000001006c */
[----:B------:R-:W-:Y:S01]  /*0cc0*/  FADD.FTZ R109, R11, R86 ;  /* 0x000000560b6d7221 */ /* 0x000fe20000010000 */
[----:B------:R-:W-:Y:S01]  /*0cd0*/  FADD.FTZ R85, -R107, R88 ;  /* 0x000000586b557221 */ /* 0x000fe20000010100 */
[----:B------:R-:W-:Y:S01]  /*0ce0*/  FMUL.FTZ R82, R87, R82 ;  /* 0x0000005257527220 */ /* 0x000fe20000410000 */
[----:B------:R-:W-:Y:S01]  /*0cf0*/  FFMA.FTZ R86, R72, R70, R83 ;  /* 0x0000004648567223 */ /* 0x000fe20000010053 */
[----:B------:R-:W-:Y:S01]  /*0d00*/  FADD.FTZ R39, R39, R87 ;  /* 0x0000005727277221 */ /* 0x000fe20000010000 */
[----:B------:R-:W-:Y:S01]  /*0d10*/  FFMA.FTZ R55, R87, R84, R55 ;  /* 0x0000005457377223 */ /* 0x000fe20000010037 */
[----:B------:R-:W-:Y:S01]  /*0d20*/  FADD.FTZ R88, R70, R109 ;  /* 0x0000006d46587221 */ /* 0x000fe20000010000 */
[C---:B------:R-:W-:Y:S01]  /*0d30*/  FADD.FTZ R89, -R107.reuse, R89 ;  /* 0x000000596b597221 */ /* 0x040fe20000010100 */
[C---:B------:R-:W-:Y:S01]  /*0d40*/  FADD.FTZ R87, -R107.reuse, R90 ;  /* 0x0000005a6b577221 */ /* 0x040fe20000010100 */
[----:B------:R-:W-:Y:S01]  /*0d50*/  FADD.FTZ R107, -R107, R91 ;  /* 0x0000005b6b6b7221 */ /* 0x000fe20000010100 */
[----:B------:R-:W-:Y:S01]  /*0d60*/  FFMA.FTZ R91, R73, R71, R86 ;  /* 0x00000047495b7223 */ /* 0x000fe20000010056 */
[----:B------:R-:W-:-:S03]  /*0d70*/  FADD.FTZ R88, R71, R88 ;  /* 0x0000005847587221 */ /* 0x000fc60000010000 */
[----:B------:R-:W-:Y:S01]  /*0d80*/  FFMA.FTZ R86, R74, R75, R91 ;  /* 0x0000004b4a567223 */ /* 0x000fe2000001005b */
[----:B------:R-:W-:Y:S01]  /*0d90*/  FADD.FTZ R109, R75, R88 ;  /* 0x000000584b6d7221 */ /* 0x000fe20000010000 */
[----:B------:R-:W-:Y:S02]  /*0da0*/  HADD2.F32 R83, -RZ, R102.H0_H0 ;  /* 0x20000066ff537230 */ /* 0x000fe40000004100 */
[----:B------:R-:W-:Y:S01]  /*0db0*/  FFMA.FTZ R91, R77, R78, R86 ;  /* 0x0000004e4d5b7223 */ /* 0x000fe20000010056 */
[----:B------:R-:W-:Y:S01]  /*0dc0*/  FADD.FTZ R88, R78, R109 ;  /* 0x0000006d4e587221 */ /* 0x000fe20000010000 */
[----:B------:R-:W-:Y:S02]  /*0dd0*/  FMUL.FTZ R85, R2, R85 ;  /* 0x0000005502557220 */ /* 0x000fe40000410000 */
[----:B------:R-:W-:Y:S01]  /*0de0*/  FFMA.FTZ R86, R76, R79, R91 ;  /* 0x0000004f4c567223 */ /* 0x000fe2000001005b */
[----:B------:R-:W-:Y:S01]  /*0df0*/  FADD.FTZ R91, R79, R88 ;  /* 0x000000584f5b7221 */ /* 0x000fe20000010000 */
[----:B------:R-:W-:Y:S01]  /*0e00*/  FMUL.FTZ R83, R92, R83 ;  /* 0x000000535c537220 */ /* 0x000fe20000410000 */
[----:B------:R-:W-:Y:S01]  /*0e10*/  FADD.FTZ R32, R32, R92 ;  /* 0x0000005c20207221 */ /* 0x000fe20000010000 */
[----:B------:R-:W-:Y:S01]  /*0e20*/  FFMA.FTZ R48, R92, R85, R48 ;  /* 0x000000555c307223 */ /* 0x000fe20000010030 */
[----:B------:R-:W-:Y:S01]  /*0e30*/  FMUL.FTZ R92, R2, R89 ;  /* 0x00000059025c7220 */ /* 0x000fe20000410000 */
[----:B------:R-:W-:Y:S01]  /*0e40*/  FFMA.FTZ R89, R81, R80, R86 ;  /* 0x0000005051597223 */ /* 0x000fe20000010056 */
[----:B------:R-:W-:-:S02]  /*0e50*/  HADD2.F32 R90, -RZ, R112.H0_H0 ;  /* 0x20000070ff5a7230 */ /* 0x000fc40000004100 */
[----:B------:R-:W-:Y:S01]  /*0e60*/  FADD.FTZ R91, R80, R91 ;  /* 0x0000005b505b7221 */ /* 0x000fe20000010000 */
[----:B------:R-:W-:Y:S01]  /*0e70*/  FFMA.FTZ R110, R84, R82, R89 ;  /* 0x00000052546e7223 */ /* 0x000fe20000010059 */
[----:B------:R-:W-:Y:S02]  /*0e80*/  FADD.FTZ R33, R33, R93 ;  /* 0x0000005d21217221 */ /* 0x000fe40000010000 */
[----:B------:R-:W-:Y:S01]  /*0e90*/  FADD.FTZ R86, R82, R91 ;  /* 0x0000005b52567221 */ /* 0x000fe20000010000 */
[C---:B------:R-:W-:Y:S01]  /*0ea0*/  FMUL.FTZ R90, R93.reuse, R90 ;  /* 0x0000005a5d5a7220 */ /* 0x040fe20000410000 */
[----:B------:R-:W-:Y:S01]  /*0eb0*/  FFMA.FTZ R49, R93, R92, R49 ;  /* 0x0000005c5d317223 */ /* 0x000fe20000010031 */
[----:B------:R-:W-:Y:S02]  /*0ec0*/  HADD2.F32 R93, -RZ, R103.H0_H0 ;  /* 0x20000067ff5d7230 */ /* 0x000fe40000004100 */
[----:B------:R-:W-:Y:S01]  /*0ed0*/  FMUL.FTZ R91, R2, R87 ;  /* 0x00000057025b7220 */ /* 0x000fe20000410000 */
[----:B------:R-:W-:Y:S01]  /*0ee0*/  FFMA.FTZ R89, R85, R83, R110 ;  /* 0x0000005355597223 */ /* 0x000fe2000001006e */
[----:B------:R-:W-:Y:S01]  /*0ef0*/  FADD.FTZ R87, R83, R86 ;  /* 0x0000005653577221 */ /* 0x000fe20000010000 */
[----:B------:R-:W-:-:S02]  /*0f00*/  HADD2.F32 R88, -RZ, R112.H1_H1 ;  /* 0x30000070ff587230 */ /* 0x000fc40000004100 */
[----:B------:R-:W-:Y:S01]  /*0f10*/  FMUL.FTZ R108, R94, R93 ;  /* 0x0000005d5e6c7220 */ /* 0x000fe20000410000 */
[----:B------:R-:W-:Y:S01]  /*0f20*/  FFMA.FTZ R86, R92, R90, R89 ;  /* 0x0000005a5c567223 */ /* 0x000fe20000010059 */
[----:B------:R-:W-:Y:S01]  /*0f30*/  FADD.FTZ R87, R87, R90 ;  /* 0x0000005a57577221 */ /* 0x000fe20000010000 */
[----:B------:R-:W-:Y:S01]  /*0f40*/  FADD.FTZ R34, R34, R94 ;  /* 0x0000005e22227221 */ /* 0x000fe20000010000 */
[----:B------:R-:W-:Y:S01]  /*0f50*/  FFMA.FTZ R50, R94, R91, R50 ;  /* 0x0000005b5e327223 */ /* 0x000fe20000010032 */
[----:B------:R-:W-:Y:S01]  /*0f60*/  FMUL.FTZ R94, R2, R107 ;  /* 0x0000006b025e7220 */ /* 0x000fe20000410000 */
[----:B------:R-:W-:Y:S01]  /*0f70*/  FFMA.FTZ R89, R91, R108, R86 ;  /* 0x0000006c5b597223 */ /* 0x000fe20000010056 */
[----:B------:R-:W-:Y:S01]  /*0f80*/  FMUL.FTZ R93, R95, R88 ;  /* 0x000000585f5d7220 */ /* 0x000fe20000410000 */
[----:B------:R-:W-:Y:S01]  /*0f90*/  FADD.FTZ R86, R87, R108 ;  /* 0x0000006c57567221 */ /* 0x000fe20000010000 */
[----:B------:R-:W-:Y:S01]  /*0fa0*/  FADD.FTZ R35, R35, R95 ;  /* 0x0000005f23237221 */ /* 0x000fe20000010000 */
[----:B------:R-:W-:Y:S01]  /*0fb0*/  FFMA.FTZ R51, R95, R94, R51 ;  /* 0x0000005e5f337223 */ /* 0x000fe20000010033 */
[----:B------:R-:W-:Y:S01]  /*0fc0*/  FFMA.FTZ R95, R94, R93, R89 ;  /* 0x0000005d5e5f7223 */ /* 0x000fe20000010059 */
[----:B------:R-:W-:Y:S01]  /*0fd0*/  FADD.FTZ R107, R86, R93 ;  /* 0x0000005d566b7221 */ /* 0x000fe20000010000 */
[----:B------:R-:W-:Y:S06]  /*0fe0*/  BRA `(.L_x_8984) ;  /* 0x00000000005c7947 */ /* 0x000fec0003800000 */
.L_x_8983:
        /* <DEDUP_REMOVED lines=12> */
[C---:B------:R-:W-:Y:S02]  /*10b0*/  IADD3 R21, PT, PT, R25.reuse, 0x20, RZ ;  /* 0x0000002019157810 */ /* 0x040fe40007ffe0ff */
[C---:B------:R-:W-:Y:S02]  /*10c0*/  IADD3 R17, PT, PT, R25.reuse, 0x40, RZ ;  /* 0x0000004019117810 */ /* 0x040fe40007ffe0ff */
[C---:B------:R-:W-:Y:S01]  /*10d0*/  IADD3 R15, PT, PT, R25.reuse, 0x60, RZ ;  /* 0x00000060190f7810 */ /* 0x040fe20007ffe0ff */
[----:B--2---:R-:W-:-:S04]  /*10e0*/  IMAD.WIDE.U32 R24, R25, 0x10, R12 ;  /* 0x0000001019187825 */ /* 0x004fc800078e000c */
[--C-:B------:R-:W-:Y:S02]  /*10f0*/  IMAD.WIDE.U32 R20, R21, 0x10, R12.reuse ;  /* 0x0000001015147825 */ /* 0x100fe400078e000c */
[----:B------:R-:W5:Y:S02]  /*1100*/  LDG.E.128 R24, desc[UR6][R24.64] ;  /* 0x0000000618187981 */ /* 0x000f64000c1e1d00 */
[--C-:B------:R-:W-:Y:S02]  /*1110*/  IMAD.WIDE.U32 R16, R17, 0x10, R12.reuse ;  /* 0x0000001011107825 */ /* 0x100fe400078e000c */
[----:B------:R-:W5:Y:S02]  /*1120*/  LDG.E.128 R20, desc[UR6][R20.64] ;  /* 0x0000000614147981 */ /* 0x000f64000c1e1d00 */
[----:B------:R-:W-:Y:S02]  /*1130*/  IMAD.WIDE.U32 R12, R15, 0x10, R12 ;  /* 0x000000100f0c7825 */ /* 0x000fe400078e000c */
[----:B------:R-:W5:Y:S04]  /*1140*/  LDG.E.128 R16, desc[UR6][R16.64] ;  /* 0x0000000610107981 */ /* 0x000f68000c1e1d00 */
[----:B------:R-:W5:Y:S02]  /*1150*/  LDG.E.128 R12, desc[UR6][R12.64] ;  /* 0x000000060c0c7981 */ /* 0x000f64000c1e1d00 */
.L_x_8984:
[----:B0-----:R-:W-:Y:S05]  /*1160*/  BSYNC.RECONVERGENT B1 ;  /* 0x0000000000017941 */ /* 0x001fea0003800200 */
.L_x_8982:
        /* <DEDUP_REMOVED lines=21> */
.L_x_9018:
[----:B------:R-:W3:Y:S01]  /*12c0*/  S2R R95, SR_TID.X ;  /* 0x00000000005f7919 */ /* 0x000ee20000002100 */
[----:B------:R-:W-:Y:S01]  /*12d0*/  ISETP.NE.U32.AND P1, PT, R105, RZ, PT ;  /* 0x000000ff6900720c */ /* 0x000fe20003f25070 */
[----:B------:R-:W-:Y:S01]  /*12e0*/  IMAD R89, R0, UR9, RZ ;  /* 0x0000000900597c24 */ /* 0x000fe2000f8e02ff */
[----:B------:R-:W-:Y:S01]  /*12f0*/  @P3 IADD3 R87, PT, PT, R104, -0x1, RZ ;  /* 0xffffffff68573810 */ /* 0x000fe20007ffe0ff */
[----:B-1----:R-:W-:Y:S01]  /*1300*/  FADD.FTZ R110, R109, R88 ;  /* 0x000000586d6e7221 */ /* 0x002fe20000010000 */
[----:B------:R-:W-:Y:S01]  /*1310*/  ISETP.NE.AND.EX P1, PT, R66, RZ, PT, P1 ;  /* 0x000000ff4200720c */ /* 0x000fe20003f25310 */
[----:B0-2---:R-:W-:Y:S01]  /*1320*/  FADD.FTZ R109, R86, R107 ;  /* 0x0000006b566d7221 */ /* 0x005fe20000010000 */
[----:B------:R-:W-:Y:S01]  /*1330*/  SHF.R.S32.HI R114, RZ, 0x1f, R89 ;  /* 0x0000001fff727819 */ /* 0x000fe20000011459 */
[----:B------:R-:W-:Y:S02]  /*1340*/  @P3 IMAD R87, R87, UR9, RZ ;  /* 0x0000000957573c24 */ /* 0x000fe4000f8e02ff */
[----:B------:R-:W-:Y:S01]  /*1350*/  FMUL.FTZ R110, R110, UR12 ;  /* 0x0000000c6e6e7c20 */ /* 0x000fe20008410000 */
[----:B------:R-:W-:Y:S01]  /*1360*/  ISETP.NE.AND P4, PT, RZ, UR8, PT ;  /* 0x00000008ff007c0c */ /* 0x000fe2000bf85270 */
[----:B------:R-:W-:Y:S01]  /*1370*/  BSSY.RECONVERGENT B1, `(.L_x_8986) ;  /* 0x000007f000017945 */ /* 0x000fe20003800200 */
[----:B------:R-:W-:Y:S01]  /*1380*/  LEA.HI R105, R114, R89, RZ, 0x2 ;  /* 0x0000005972697211 */ /* 0x000fe200078f10ff */
[----:B------:R-:W-:Y:S01]  /*1390*/  HFMA2 R107, -RZ, RZ, 0, 0 ;  /* 0x00000000ff6b7431 */ /* 0x000fe200000001ff */
[----:B------:R-:W-:Y:S01]  /*13a0*/  @P3 SHF.R.S32.HI R88, RZ, 0x1f, R87 ;  /* 0x0000001fff583819 */ /* 0x000fe20000011457 */
[----:B------:R-:W-:Y:S01]  /*13b0*/  FMUL.FTZ R109, R109, UR12 ;  /* 0x0000000c6d6d7c20 */ /* 0x000fe20008410000 */
[----:B------:R-:W-:-:S02]  /*13c0*/  FSEL R110, R110, RZ, !P4 ;  /* 0x000000ff6e6e7208 */ /* 0x000fc40006000000 */
[----:B------:R-:W-:Y:S02]  /*13d0*/  @P3 LEA.HI R88, R88, R87, RZ, 0x2 ;  /* 0x0000005758583211 */ /* 0x000fe400078f10ff */
        /* <DEDUP_REMOVED lines=19> */
[----:B------:R-:W-:Y:S01]  /*1510*/  FMUL.FTZ R114, R2, R111 ;  /* 0x0000006f02727220 */ /* 0x000fe20000410000 */
[----:B------:R-:W-:-:S02]  /*1520*/  MOV R111, UR13 ;  /* 0x0000000d006f7c02 */ /* 0x000fc40008000f00 */
[----:B------:R-:W-:Y:S02]  /*1530*/  FSEL R66, R87, RZ, P1 ;  /* 0x000000ff57427208 */ /* 0x000fe40000800000 */
[----:B------:R-:W-:Y:S02]  /*1540*/  FSEL R104, R89, RZ, P1 ;  /* 0x000000ff59687208 */ /* 0x000fe40000800000 */
[----:B------:R-:W-:Y:S01]  /*1550*/  FSEL R114, R114, RZ, P1 ;  /* 0x000000ff72727208 */ /* 0x000fe20000800000 */
[-C--:B------:R-:W-:Y:S02]  /*1560*/  FMUL.FTZ R87, R66, R111.reuse ;  /* 0x0000006f42577220 */ /* 0x080fe40000410000 */
        /* <DEDUP_REMOVED lines=12> */
.L_x_8988:
        /* <DEDUP_REMOVED lines=12> */
[----:B------:R-:W-:-:S02]  /*16f0*/  MOV R111, UR13 ;  /* 0x0000000d006f7c02 */ /* 0x000fc40008000f00 */
[----:B------:R-:W-:Y:S01]  /*1700*/  FSEL R60, R61, RZ, P1 ;  /* 0x000000ff3d3c7208 */ /* 0x000fe20000800000 */
[----:B------:R-:W-:Y:S01]  /*1710*/  FMUL.FTZ R89, R2, R89 ;  /* 0x0000005902597220 */ /* 0x000fe20000410000 */
[----:B------:R-:W-:Y:S02]  /*1720*/  FSEL R61, R63, RZ, P1 ;  /* 0x000000ff3f3d7208 */ /* 0x000fe40000800000 */
[----:B------:R-:W-:Y:S01]  /*1730*/  FSEL R62, R87, RZ, P1 ;  /* 0x000000ff573e7208 */ /* 0x000fe20000800000 */
[-C--:B------:R-:W-:Y:S01]  /*1740*/  FMUL.FTZ R63, R60, R111.reuse ;  /* 0x0000006f3c3f7220 */ /* 0x080fe20000410000 */
[----:B------:R-:W-:Y:S01]  /*1750*/  ISETP.GT.AND P4, PT, R104, RZ, PT ;  /* 0x000000ff6800720c */ /* 0x000fe20003f84270 */
[-C--:B------:R-:W-:Y:S01]  /*1760*/  FMUL.FTZ R66, R61, R111.reuse ;  /* 0x0000006f3d427220 */ /* 0x080fe20000410000 */
[----:B------:R-:W-:Y:S01]  /*1770*/  FSEL R104, R89, RZ, P1 ;  /* 0x000000ff59687208 */ /* 0x000fe20000800000 */
[----:B------:R-:W-:Y:S01]  /*1780*/  FMUL.FTZ R87, R62, R111 ;  /* 0x0000006f3e577220 */ /* 0x000fe20000410000 */
[----:B------:R-:W-:-:S02]  /*1790*/  SEL R64, R63, R64, P4 ;  /* 0x000000403f407207 */ /* 0x000fc40002000000 */
[----:B------:R-:W-:Y:S02]  /*17a0*/  SEL R65, R66, R65, P4 ;  /* 0x0000004142417207 */ /* 0x000fe40002000000 */
[----:B------:R-:W-:Y:S02]  /*17b0*/  SEL R106, R87, R106, P4 ;  /* 0x0000006a576a7207 */ /* 0x000fe40002000000 */
[----:B------:R-:W-:Y:S01]  /*17c0*/  MOV R63, R104 ;  /* 0x00000068003f7202 */ /* 0x000fe20000000f00 */
[----:B------:R-:W-:Y:S06]  /*17d0*/  @!P3 BRA `(.L_x_8989) ;  /* 0x0000000000e0b947 */ /* 0x000fec0003800000 */
[----:B------:R-:W-:Y:S01]  /*17e0*/  FMUL.FTZ R67, R104, R111 ;  /* 0x0000006f68437220 */ /* 0x000fe20000410000 */
[----:B------:R-:W-:Y:S06]  /*17f0*/  BRA `(.L_x_8989) ;  /* 0x0000000000d87947 */ /* 0x000fec0003800000 */
.L_x_8987:
[----:B------:R-:W-:Y:S02]  /*1800*/  MOV R86, UR20 ;  /* 0x0000001400567c02 */ /* 0x000fe40008000f00 */
[----:B------:R-:W-:Y:S02]  /*1810*/  MOV R88, UR21 ;  /* 0x0000001500587c02 */ /* 0x000fe40008000f00 */
[----:B------:R-:W-:-:S04]  /*1820*/  ISETP.NE.U32.AND P1, PT, R86, RZ, PT ;  /* 0x000000ff5600720c */ /* 0x000fc80003f25070 */
[----:B------:R-:W-:-:S13]  /*1830*/  ISETP.NE.AND.EX P1, PT, R88, RZ, PT, P1 ;  /* 0x000000ff5800720c */ /* 0x000fda0003f25310 */
[----:B------:R-:W-:Y:S05]  /*1840*/  @P1 BRA `(.L_x_8990) ;  /* 0x00000000006c1947 */ /* 0x000fea0003800000 */
[-CC-:B------:R-:W-:Y:S01]  /*1850*/  @P2 FFMA.FTZ R87, R3, R109.reuse, R110.reuse ;  /* 0x0000006d03572223 */ /* 0x180fe2000001006e */
[----:B------:R-:W-:Y:S01]  /*1860*/  @P2 FFMA.FTZ R66, R8, R109, R110 ;  /* 0x0000006d08422223 */ /* 0x000fe2000001006e */
[----:B------:R-:W-:Y:S02]  /*1870*/  MOV R114, R25 ;  /* 0x0000001900727202 */ /* 0x000fe40000000f00 */
[----:B------:R-:W-:Y:S01]  /*1880*/  @P2 FADD.FTZ R87, R6, -R87 ;  /* 0x8000005706572221 */ /* 0x000fe20000010000 */
[----:B------:R-:W-:Y:S01]  /*1890*/  @P2 FADD.FTZ R120, R5, -R66 ;  /* 0x8000004205782221 */ /* 0x000fe20000010000 */
[----:B------:R-:W-:Y:S02]  /*18a0*/  MOV R66, R24 ;  /* 0x0000001800427202 */ /* 0x000fe40000000f00 */
[C---:B------:R-:W-:Y:S01]  /*18b0*/  @P2 FFMA.FTZ R66, R2.reuse, R87, R24 ;  /* 0x0000005702422223 */ /* 0x040fe20000010018 */
[----:B------:R-:W-:Y:S01]  /*18c0*/  @P2 FFMA.FTZ R87, R7, R109, R110 ;  /* 0x0000006d07572223 */ /* 0x000fe2000001006e */
[----:B------:R-:W-:Y:S01]  /*18d0*/  @P2 FFMA.FTZ R114, R2, R120, R25 ;  /* 0x0000007802722223 */ /* 0x000fe20000010019 */
[----:B------:R-:W-:-:S02]  /*18e0*/  MOV R111, UR13 ;  /* 0x0000000d006f7c02 */ /* 0x000fc40008000f00 */
[----:B------:R-:W-:Y:S01]  /*18f0*/  @P2 FADD.FTZ R87, R68, -R87 ;  /* 0x8000005744572221 */ /* 0x000fe20000010000 */
[----:B------:R-:W-:Y:S02]  /*1900*/  MOV R120, R26 ;  /* 0x0000001a00787202 */ /* 0x000fe40000000f00 */
[----:B------:R-:W-:Y:S01]  /*1910*/  ISETP.GT.AND P4, PT, R104, RZ, PT ;  /* 0x000000ff6800720c */ /* 0x000fe20003f84270 */
[----:B------:R-:W-:Y:S01]  /*1920*/  @P2 FFMA.FTZ R120, R2, R87, R26 ;  /* 0x0000005702782223 */ /* 0x000fe2000001001a */
[-C--:B------:R-:W-:Y:S01]  /*1930*/  FMUL.FTZ R87, R66, R111.reuse ;  /* 0x0000006f42577220 */ /* 0x080fe20000410000 */
[-C--:B------:R-:W-:Y:S02]  /*1940*/  FMUL.FTZ R66, R114, R111.reuse ;  /* 0x0000006f72427220 */ /* 0x080fe40000410000 */
[----:B------:R-:W-:Y:S02]  /*1950*/  FMUL.FTZ R89, R120, R111 ;  /* 0x0000006f78597220 */ /* 0x000fe40000410000 */
[----:B------:R-:W-:-:S02]  /*1960*/  SEL R64, R87, R64, P4 ;  /* 0x0000004057407207 */ /* 0x000fc40002000000 */
        /* <DEDUP_REMOVED lines=9> */
.L_x_8990:
[-CC-:B------:R-:W-:Y:S01]  /*1a00*/  @P2 FFMA.FTZ R61, R7, R109.reuse, R110.reuse ;  /* 0x0000006d073d2223 */ /* 0x180fe2000001006e */
[----:B------:R-:W-:Y:S01]  /*1a10*/  ISETP.GT.AND P4, PT, R104, RZ, PT ;  /* 0x000000ff6800720c */ /* 0x000fe20003f84270 */
[-CC-:B------:R-:W-:Y:S01]  /*1a20*/  @P2 FFMA.FTZ R87, R3, R109.reuse, R110.reuse ;  /* 0x0000006d03572223 */ /* 0x180fe2000001006e */
[-CC-:B------:R-:W-:Y:S01]  /*1a30*/  @P2 FFMA.FTZ R66, R8, R109.reuse, R110.reuse ;  /* 0x0000006d08422223 */ /* 0x180fe2000001006e */
[----:B------:R-:W-:Y:S01]  /*1a40*/  @P2 FFMA.FTZ R104, R10, R109, R110 ;  /* 0x0000006d0a682223 */ /* 0x000fe2000001006e */
[----:B------:R-:W-:Y:S01]  /*1a50*/  @P2 FADD.FTZ R61, R68, -R61 ;  /* 0x8000003d443d2221 */ /* 0x000fe20000010000 */
[----:B------:R-:W-:Y:S01]  /*1a60*/  @P2 FADD.FTZ R87, R6, -R87 ;  /* 0x8000005706572221 */ /* 0x000fe20000010000 */
        /* <DEDUP_REMOVED lines=10> */
[----:B------:R-:W-:-:S05]  /*1b10*/  MOV R111, UR13 ;  /* 0x0000000d006f7c02 */ /* 0x000fca0008000f00 */
[-C--:B------:R-:W-:Y:S01]  /*1b20*/  @P4 FMUL.FTZ R106, R62, R111.reuse ;  /* 0x0000006f3e6a4220 */ /* 0x080fe20000410000 */
[-C--:B------:R-:W-:Y:S01]  /*1b30*/  @P4 FMUL.FTZ R65, R61, R111.reuse ;  /* 0x0000006f3d414220 */ /* 0x080fe20000410000 */
[-C--:B------:R-:W-:Y:S01]  /*1b40*/  @P4 FMUL.FTZ R64, R60, R111.reuse ;  /* 0x0000006f3c404220 */ /* 0x080fe20000410000 */
[----:B------:R-:W-:-:S07]  /*1b50*/  @P3 FMUL.FTZ R67, R63, R111 ;  /* 0x0000006f3f433220 */ /* 0x000fce0000410000 */
.L_x_8989:
[----:B------:R-:W-:Y:S05]  /*1b60*/  BSYNC.RECONVERGENT B1 ;  /* 0x0000000000017941 */ /* 0x000fea0003800200 */
.L_x_8986:
[----:B------:R-:W-:Y:S01]  /*1b70*/  ISETP.NE.U32.AND P1, PT, R86, RZ, PT ;  /* 0x000000ff5600720c */ /* 0x000fe20003f25070 */
[----:B------:R-:W-:Y:S01]  /*1b80*/  BSSY.RECONVERGENT B1, `(.L_x_8991) ;  /* 0x000006e000017945 */ /* 0x000fe20003800200 */
[----:B------:R-:W0:Y:S01]  /*1b90*/  @P3 LDC.64 R86, c[0x0][0x468] ;  /* 0x00011a00ff563b82 */ /* 0x000e220000000a00 */
[----:B------:R-:W-:Y:S02]  /*1ba0*/  MOV R66, R106 ;  /* 0x0000006a00427202 */ /* 0x000fe40000000f00 */
        /* <DEDUP_REMOVED lines=8> */
[-CC-:B0-----:R-:W-:Y:S01]  /*1c30*/  @P2 FFMA.FTZ R86, R73, R109.reuse, R110.reuse ;  /* 0x0000006d49562223 */ /* 0x181fe2000001006e */
        /* <DEDUP_REMOVED lines=8> */
[----:B------:R-:W-:Y:S01]  /*1cc0*/  MOV R62, R22 ;  /* 0x00000016003e7202 */ /* 0x000fe20000000f00 */
[C---:B------:R-:W-:Y:S01]  /*1cd0*/  @P2 FFMA.FTZ R60, R2.reuse, R63, R20 ;  /* 0x0000003f023c2223 */ /* 0x040fe20000010014 */
[C---:B------:R-:W-:Y:S01]  /*1ce0*/  @P2 FFMA.FTZ R62, R2.reuse, R89, R22 ;  /* 0x00000059023e2223 */ /* 0x040fe20000010016 */
[----:B------:R-:W-:Y:S01]  /*1cf0*/  @P2 FFMA.FTZ R61, R2, R86, R21 ;  /* 0x00000056023d2223 */ /* 0x000fe20000010015 */
[----:B------:R-:W-:Y:S01]  /*1d00*/  @P2 FADD.FTZ R88, R75, -R88 ;  /* 0x800000584b582221 */ /* 0x000fe20000010000 */
[-C--:B------:R-:W-:Y:S01]  /*1d10*/  FMUL.FTZ R89, R60, R111.reuse ;  /* 0x0000006f3c597220 */ /* 0x080fe20000410000 */
[-C--:B------:R-:W-:Y:S01]  /*1d20*/  FMUL.FTZ R87, R62, R111.reuse ;  /* 0x0000006f3e577220 */ /* 0x080fe20000410000 */
[----:B------:R-:W-:Y:S01]  /*1d30*/  FMUL.FTZ R86, R61, R111 ;  /* 0x0000006f3d567220 */ /* 0x000fe20000410000 */
[----:B------:R-:W-:Y:S01]  /*1d40*/  MOV R63, R23 ;  /* 0x00000017003f7202 */ /* 0x000fe20000000f00 */
[----:B------:R-:W-:Y:S01]  /*1d50*/  @P2 FFMA.FTZ R63, R2, R88, R23 ;  /* 0x00000058023f2223 */ /* 0x000fe20000010017 */
[----:B------:R-:W-:-:S02]  /*1d60*/  SEL R64, R89, R64, P4 ;  /* 0x0000004059407207 */ /* 0x000fc40002000000 */
[----:B------:R-:W-:Y:S02]  /*1d70*/  SEL R66, R87, R66, P4 ;  /* 0x0000004257427207 */ /* 0x000fe40002000000 */
[----:B------:R-:W-:Y:S01]  /*1d80*/  SEL R65, R86, R65, P4 ;  /* 0x0000004156417207 */ /* 0x000fe20002000000 */
[----:B------:R-:W-:Y:S06]  /*1d90*/  @!P3 BRA `(.L_x_8994) ;  /* 0x000000040030b947 */ /* 0x000fec0003800000 */
[----:B------:R-:W-:Y:S01]  /*1da0*/  FMUL.FTZ R67, R63, R111 ;  /* 0x0000006f3f437220 */ /* 0x000fe20000410000 */
[----:B------:R-:W-:Y:S06]  /*1db0*/  BRA `(.L_x_8994) ;  /* 0x0000000400287947 */ /* 0x000fec0003800000 */
.L_x_8993:
[-CC-:B0-----:R-:W-:Y:S01]  /*1dc0*/  @P2 FFMA.FTZ R88, R69, R109.reuse, R110.reuse ;  /* 0x0000006d45582223 */ /* 0x181fe2000001006e */
[-CC-:B------:R-:W-:Y:S01]  /*1dd0*/  @P2 FFMA.FTZ R89, R72, R109.reuse, R110.reuse ;  /* 0x0000006d48592223 */ /* 0x180fe2000001006e */
[----:B------:R-:W-:Y:S01]  /*1de0*/  @P2 FFMA.FTZ R106, R73, R109, R110 ;  /* 0x0000006d496a2223 */ /* 0x000fe2000001006e */
[----:B------:R-:W-:Y:S01]  /*1df0*/  MOV R86, R20 ;  /* 0x0000001400567202 */ /* 0x000fe20000000f00 */
[----:B------:R-:W-:Y:S01]  /*1e00*/  @P2 FADD.FTZ R87, R11, -R88 ;  /* 0x800000580b572221 */ /* 0x000fe20000010000 */
[----:B------:R-:W-:Y:S01]  /*1e10*/  @P2 FADD.FTZ R89, R70, -R89 ;  /* 0x8000005946592221 */ /* 0x000fe20000010000 */
[----:B------:R-:W-:Y:S02]  /*1e20*/  MOV R88, R21 ;  /* 0x0000001500587202 */ /* 0x000fe40000000f00 */
[C---:B------:R-:W-:Y:S01]  /*1e30*/  @P2 FFMA.FTZ R86, R2.reuse, R87, R20 ;  /* 0x0000005702562223 */ /* 0x040fe20000010014 */
[----:B------:R-:W-:Y:S01]  /*1e40*/  @P2 FADD.FTZ R87, R71, -R106 ;  /* 0x8000006a47572221 */ /* 0x000fe20000010000 */
[----:B------:R-:W-:Y:S01]  /*1e50*/  MOV R104, R22 ;  /* 0x0000001600687202 */ /* 0x000fe20000000f00 */
[----:B------:R-:W-:-:S02]  /*1e60*/  @P2 FFMA.FTZ R88, R2, R89, R21 ;  /* 0x0000005902582223 */ /* 0x000fc40000010015 */
[----:B------:R-:W-:Y:S01]  /*1e70*/  @P2 FFMA.FTZ R104, R2, R87, R22 ;  /* 0x0000005702682223 */ /* 0x000fe20000010016 */
[-C--:B------:R-:W-:Y:S01]  /*1e80*/  FMUL.FTZ R87, R86, R111.reuse ;  /* 0x0000006f56577220 */ /* 0x080fe20000410000 */
[-C--:B------:R-:W-:Y:S02]  /*1e90*/  FMUL.FTZ R86, R88, R111.reuse ;  /* 0x0000006f58567220 */ /* 0x080fe40000410000 */
[----:B------:R-:W-:Y:S02]  /*1ea0*/  FMUL.FTZ R89, R104, R111 ;  /* 0x0000006f68597220 */ /* 0x000fe40000410000 */
        /* <DEDUP_REMOVED lines=10> */
.L_x_8992:
[----:B------:R-:W-:Y:S05]  /*1f50*/  @!P1 BRA `(.L_x_8995) ;  /* 0x00000000006c9947 */ /* 0x000fea0003800000 */
[-CC-:B0-----:R-:W-:Y:S01]  /*1f60*/  FFMA.FTZ R60, R69, R109.reuse, R110.reuse ;  /* 0x0000006d453c7223 */ /* 0x181fe2000001006e */
        /* <DEDUP_REMOVED lines=10> */
[----:B------:R-:W-:-:S02]  /*2010*/  FADD.FTZ R63, R75, -R86 ;  /* 0x800000564b3f7221 */ /* 0x000fc40000010000 */
[----:B------:R-:W-:Y:S02]  /*2020*/  FSEL R60, R60, RZ, P5 ;  /* 0x000000ff3c3c7208 */ /* 0x000fe40002800000 */
[----:B------:R-:W-:Y:S01]  /*2030*/  FSEL R61, R61, RZ, P5 ;  /* 0x000000ff3d3d7208 */ /* 0x000fe20002800000 */
[----:B------:R-:W-:Y:S01]  /*2040*/  FMUL.FTZ R88, R2, R63 ;  /* 0x0000003f02587220 */ /* 0x000fe20000410000 */
[----:B------:R-:W-:Y:S01]  /*2050*/  FSEL R62, R62, RZ, P5 ;  /* 0x000000ff3e3e7208 */ /* 0x000fe20002800000 */
[-C--:B------:R-:W-:Y:S02]  /*2060*/  FMUL.FTZ R63, R60, R111.reuse ;  /* 0x0000006f3c3f7220 */ /* 0x080fe40000410000 */
        /* <DEDUP_REMOVED lines=10> */
.L_x_8995:
[-CC-:B0-----:R-:W-:Y:S01]  /*2110*/  FFMA.FTZ R86, R69, R109.reuse, R110.reuse ;  /* 0x0000006d45567223 */ /* 0x181fe2000001006e */
[-CC-:B------:R-:W-:Y:S01]  /*2120*/  FFMA.FTZ R89, R72, R109.reuse, R110.reuse ;  /* 0x0000006d48597223 */ /* 0x180fe2000001006e */
[-CC-:B------:R-:W-:Y:S01]  /*2130*/  FFMA.FTZ R88, R73, R109.reuse, R110.reuse ;  /* 0x0000006d49587223 */ /* 0x180fe2000001006e */
[----:B------:R-:W-:Y:S01]  /*2140*/  @P3 FFMA.FTZ R104, R74, R109, R110 ;  /* 0x0000006d4a683223 */ /* 0x000fe2000001006e */
[----:B------:R-:W-:Y:S01]  /*2150*/  FADD.FTZ R87, R11, -R86 ;  /* 0x800000560b577221 */ /* 0x000fe20000010000 */
[----:B------:R-:W-:Y:S01]  /*2160*/  FADD.FTZ R89, R70, -R89 ;  /* 0x8000005946597221 */ /* 0x000fe20000010000 */
[----:B------:R-:W-:Y:S01]  /*2170*/  FADD.FTZ R115, R71, -R88 ;  /* 0x8000005847737221 */ /* 0x000fe20000010000 */
[----:B------:R-:W-:Y:S01]  /*2180*/  @P3 FADD.FTZ R117, R75, -R104 ;  /* 0x800000684b753221 */ /* 0x000fe20000010000 */
[C---:B------:R-:W-:Y:S01]  /*2190*/  FMUL.FTZ R86, R2.reuse, R87 ;  /* 0x0000005702567220 */ /* 0x040fe20000410000 */
[C---:B------:R-:W-:Y:S01]  /*21a0*/  FMUL.FTZ R88, R2.reuse, R89 ;  /* 0x0000005902587220 */ /* 0x040fe20000410000 */
[C---:B------:R-:W-:Y:S01]  /*21b0*/  FMUL.FTZ R104, R2.reuse, R115 ;  /* 0x0000007302687220 */ /* 0x040fe20000410000 */
[----:B------:R-:W-:Y:S01]  /*21c0*/  @P3 FMUL.FTZ R106, R2, R117 ;  /* 0x00000075026a3220 */ /* 0x000fe20000410000 */
[----:B------:R-:W-:-:S04]  /*21d0*/  ISETP.GT.AND P5, PT, R4, RZ, PT ;  /* 0x000000ff0400720c */ /* 0x000fc80003fa4270 */
[----:B------:R-:W-:Y:S02]  /*21e0*/  FSEL R86, R86, RZ, P5 ;  /* 0x000000ff56567208 */ /* 0x000fe40002800000 */
[----:B------:R-:W-:Y:S02]  /*21f0*/  FSEL R88, R88, RZ, P5 ;  /* 0x000000ff58587208 */ /* 0x000fe40002800000 */
[----:B------:R-:W-:Y:S01]  /*2200*/  FSEL R104, R104, RZ, P5 ;  /* 0x000000ff68687208 */ /* 0x000fe20002800000 */
[-C--:B------:R-:W-:Y:S01]  /*2210*/  @P4 FMUL.FTZ R64, R86, R111.reuse ;  /* 0x0000006f56404220 */ /* 0x080fe20000410000 */
[----:B------:R-:W-:Y:S01]  /*2220*/  @P3 FSEL R106, R106, RZ, P5 ;  /* 0x000000ff6a6a3208 */ /* 0x000fe20002800000 */
[-C--:B------:R-:W-:Y:S02]  /*2230*/  @P4 FMUL.FTZ R65, R88, R111.reuse ;  /* 0x0000006f58414220 */ /* 0x080fe40000410000 */
[-C--:B------:R-:W-:Y:S02]  /*2240*/  @P4 FMUL.FTZ R66, R104, R111.reuse ;  /* 0x0000006f68424220 */ /* 0x080fe40000410000 */
[----:B------:R-:W-:-:S07]  /*2250*/  @P3 FMUL.FTZ R67, R106, R111 ;  /* 0x0000006f6a433220 */ /* 0x000fce0000410000 */
.L_x_8994:
[----:B------:R-:W-:Y:S05]  /*2260*/  BSYNC.RECONVERGENT B1 ;  /* 0x0000000000017941 */ /* 0x000fea0003800200 */
.L_x_8991:
[----:B------:R-:W0:Y:S01]  /*2270*/  @P1 LDC.64 R88, c[0x0][0x478] ;  /* 0x00011e00ff581b82 */ /* 0x000e220000000a00 */
[----:B------:R-:W-:Y:S01]  /*2280*/  @P1 IADD3 R115, PT, PT, R105, 0x20, RZ ;  /* 0x0000002069731810 */ /* 0x000fe20007ffe0ff */
[----:B------:R-:W-:Y:S01]  /*2290*/  BSSY.RECONVERGENT B1, `(.L_x_8996) ;  /* 0x000006c000017945 */ /* 0x000fe20003800200 */
[----:B------:R-:W-:-:S05]  /*22a0*/  @P3 IADD3 R117, PT, PT, R107, 0x20, RZ ;  /* 0x000000206b753810 */ /* 0x000fca0007ffe0ff */
[----:B------:R-:W1:Y:S01]  /*22b0*/  @P3 LDC.64 R86, c[0x0][0x468] ;  /* 0x00011a00ff563b82 */ /* 0x000e620000000a00 */
[----:B0-----:R-:W-:-:S05]  /*22c0*/  @P1 IMAD.WIDE.U32 R88, R115, 0x10, R88 ;  /* 0x0000001073581825 */ /* 0x001fca00078e0058 */
[----:B------:R0:W-:Y:S01]  /*22d0*/  @P1 STG.E.128 desc[UR6][R88.64], R60 ;  /* 0x0000003c58001986 */ /* 0x0001e2000c101d06 */
[----:B-1----:R-:W-:-:S05]  /*22e0*/  @P3 IMAD.WIDE.U32 R86, R117, 0x10, R86 ;  /* 0x0000001075563825 */ /* 0x002fca00078e0056 */
        /* <DEDUP_REMOVED lines=16> */
[-C--:B------:R-:W-:Y:S01]  /*23f0*/  FMUL.FTZ R115, R60, R111.reuse ;  /* 0x0000006f3c737220 */ /* 0x080fe20000410000 */
[-C--:B------:R-:W-:Y:S01]  /*2400*/  FMUL.FTZ R87, R62, R111.reuse ;  /* 0x0000006f3e577220 */ /* 0x080fe20000410000 */
[----:B------:R-:W-:Y:S01]  /*2410*/  FMUL.FTZ R86, R61, R111 ;  /* 0x0000006f3d567220 */ /* 0x000fe20000410000 */
[----:B------:R-:W-:Y:S01]  /*2420*/  @P2 FADD.FTZ R89, R82, -R89 ;  /* 0x8000005952592221 */ /* 0x000fe20000010000 */
[----:B------:R-:W-:-:S02]  /*2430*/  MOV R63, R19 ;  /* 0x00000013003f7202 */ /* 0x000fc40000000f00 */
[----:B------:R-:W-:Y:S01]  /*2440*/  SEL R66, R87, R66, P4 ;  /* 0x0000004257427207 */ /* 0x000fe20002000000 */
[----:B------:R-:W-:Y:S01]  /*2450*/  @P2 FFMA.FTZ R63, R2, R89, R19 ;  /* 0x00000059023f2223 */ /* 0x000fe20000010013 */
[----:B------:R-:W-:Y:S02]  /*2460*/  SEL R65, R86, R65, P4 ;  /* 0x0000004156417207 */ /* 0x000fe40002000000 */
[----:B------:R-:W-:Y:S01]  /*2470*/  SEL R64, R115, R64, P4 ;  /* 0x0000004073407207 */ /* 0x000fe20002000000 */
[----:B------:R-:W-:Y:S06]  /*2480*/  @!P3 BRA `(.L_x_8999) ;  /* 0x000000040030b947 */ /* 0x000fec0003800000 */
[----:B------:R-:W-:Y:S01]  /*2490*/  FMUL.FTZ R67, R63, R111 ;  /* 0x0000006f3f437220 */ /* 0x000fe20000410000 */
[----:B------:R-:W-:Y:S06]  /*24a0*/  BRA `(.L_x_8999) ;  /* 0x0000000400287947 */ /* 0x000fec0003800000 */
.L_x_8998:
[-CC-:B0-----:R-:W-:Y:S01]  /*24b0*/  @P2 FFMA.FTZ R87, R77, R109.reuse, R110.reuse ;  /* 0x0000006d4d572223 */ /* 0x181fe2000001006e */
[-CC-:B------:R-:W-:Y:S01]  /*24c0*/  @P2 FFMA.FTZ R104, R76, R109.reuse, R110.reuse ;  /* 0x0000006d4c682223 */ /* 0x180fe2000001006e */
[----:B------:R-:W-:Y:S01]  /*24d0*/  @P2 FFMA.FTZ R89, R81, R109, R110 ;  /* 0x0000006d51592223 */ /* 0x000fe2000001006e */
[----:B------:R-:W-:Y:S01]  /*24e0*/  MOV R86, R16 ;  /* 0x0000001000567202 */ /* 0x000fe20000000f00 */
[----:B------:R-:W-:Y:S01]  /*24f0*/  @P2 FADD.FTZ R87, R78, -R87 ;  /* 0x800000574e572221 */ /* 0x000fe20000010000 */
[----:B------:R-:W-:Y:S01]  /*2500*/  MOV R88, R17 ;  /* 0x0000001100587202 */ /* 0x000fe20000000f00 */
[----:B------:R-:W-:Y:S02]  /*2510*/  @P2 FADD.FTZ R89, R80, -R89 ;  /* 0x8000005950592221 */ /* 0x000fe40000010000 */
        /* <DEDUP_REMOVED lines=18> */
.L_x_8997:
        /* <DEDUP_REMOVED lines=28> */
.L_x_9000:
[-CC-:B0-----:R-:W-:Y:S01]  /*2800*/  FFMA.FTZ R87, R77, R109.reuse, R110.reuse ;  /* 0x0000006d4d577223 */ /* 0x181fe2000001006e */
[-CC-:B------:R-:W-:Y:S01]  /*2810*/  FFMA.FTZ R86, R76, R109.reuse, R110.reuse ;  /* 0x0000006d4c567223 */ /* 0x180fe2000001006e */
[-CC-:B------:R-:W-:Y:S01]  /*2820*/  FFMA.FTZ R115, R81, R109.reuse, R110.reuse ;  /* 0x0000006d51737223 */ /* 0x180fe2000001006e */
[----:B------:R-:W-:Y:S01]  /*2830*/  @P3 FFMA.FTZ R117, R84, R109, R110 ;  /* 0x0000006d54753223 */ /* 0x000fe2000001006e */
[----:B------:R-:W-:Y:S01]  /*2840*/  FADD.FTZ R87, R78, -R87 ;  /* 0x800000574e577221 */ /* 0x000fe20000010000 */
[----:B------:R-:W-:Y:S01]  /*2850*/  FADD.FTZ R89, R79, -R86 ;  /* 0x800000564f597221 */ /* 0x000fe20000010000 */
[----:B------:R-:W-:Y:S01]  /*2860*/  ISETP.GT.AND P5, PT, R4, RZ, PT ;  /* 0x000000ff0400720c */ /* 0x000fe20003fa4270 */
[----:B------:R-:W-:Y:S01]  /*2870*/  FADD.FTZ R115, R80, -R115 ;  /* 0x8000007350737221 */ /* 0x000fe20000010000 */
[----:B------:R-:W-:Y:S01]  /*2880*/  FMUL.FTZ R86, R2, R87 ;  /* 0x0000005702567220 */ /* 0x000fe20000410000 */
[----:B------:R-:W-:Y:S01]  /*2890*/  @P3 FADD.FTZ R117, R82, -R117 ;  /* 0x8000007552753221 */ /* 0x000fe20000010000 */
[C---:B------:R-:W-:Y:S01]  /*28a0*/  FMUL.FTZ R88, R2.reuse, R89 ;  /* 0x0000005902587220 */ /* 0x040fe20000410000 */
[----:B------:R-:W-:-:S02]  /*28b0*/  FMUL.FTZ R104, R2, R115 ;  /* 0x0000007302687220 */ /* 0x000fc40000410000 */
[----:B------:R-:W-:Y:S01]  /*28c0*/  FSEL R86, R86, RZ, P5 ;  /* 0x000000ff56567208 */ /* 0x000fe20002800000 */
[----:B------:R-:W-:Y:S01]  /*28d0*/  @P3 FMUL.FTZ R117, R2, R117 ;  /* 0x0000007502753220 */ /* 0x000fe20000410000 */
[----:B------:R-:W-:Y:S02]  /*28e0*/  FSEL R88, R88, RZ, P5 ;  /* 0x000000ff58587208 */ /* 0x000fe40002800000 */
[----:B------:R-:W-:Y:S01]  /*28f0*/  FSEL R104, R104, RZ, P5 ;  /* 0x000000ff68687208 */ /* 0x000fe20002800000 */
[-C--:B------:R-:W-:Y:S01]  /*2900*/  @P4 FMUL.FTZ R64, R86, R111.reuse ;  /* 0x0000006f56404220 */ /* 0x080fe20000410000 */
[----:B------:R-:W-:Y:S01]  /*2910*/  @P3 FSEL R86, R117, RZ, P5 ;  /* 0x000000ff75563208 */ /* 0x000fe20002800000 */
[-C--:B------:R-:W-:Y:S02]  /*2920*/  @P4 FMUL.FTZ R65, R88, R111.reuse ;  /* 0x0000006f58414220 */ /* 0x080fe40000410000 */
[-C--:B------:R-:W-:Y:S02]  /*2930*/  @P4 FMUL.FTZ R66, R104, R111.reuse ;  /* 0x0000006f68424220 */ /* 0x080fe40000410000 */
[----:B------:R-:W-:-:S07]  /*2940*/  @P3 FMUL.FTZ R67, R86, R111 ;  /* 0x0000006f56433220 */ /* 0x000fce0000410000 */
.L_x_8999:
[----:B------:R-:W-:Y:S05]  /*2950*/  BSYNC.RECONVERGENT B1 ;  /* 0x0000000000017941 */ /* 0x000fea0003800200 */
.L_x_8996:
        /* <DEDUP_REMOVED lines=11> */
[-CC-:B------:R-:W-:Y:S01]  /*2a10*/  @P2 FFMA.FTZ R4, R85, R109.reuse, R110.reuse ;  /* 0x0000006d55042223 */ /* 0x180fe2000001006e */
[-CC-:B0-----:R-:W-:Y:S01]  /*2a20*/  @P2 FFMA.FTZ R87, R92, R109.reuse, R110.reuse ;  /* 0x0000006d5c572223 */ /* 0x181fe2000001006e */
        /* <DEDUP_REMOVED lines=23> */
.L_x_9003:
        /* <DEDUP_REMOVED lines=12> */
[----:B------:R-:W-:-:S02]  /*2c60*/  FMUL.FTZ R87, R4, R111 ;  /* 0x0000006f04577220 */ /* 0x000fc40000410000 */
[-C--:B------:R-:W-:Y:S01]  /*2c70*/  FMUL.FTZ R4, R86, R111.reuse ;  /* 0x0000006f56047220 */ /* 0x080fe20000410000 */
        /* <DEDUP_REMOVED lines=11> */
.L_x_9002:
        /* <DEDUP_REMOVED lines=28> */
.L_x_9005:
[----:B------:R-:W-:Y:S01]  /*2ef0*/  ISETP.GT.AND P0, PT, R4, RZ, PT ;  /* 0x000000ff0400720c */ /* 0x000fe20003f04270 */
        /* <DEDUP_REMOVED lines=11> */
[----:B------:R-:W-:-:S02]  /*2fb0*/  FMUL.FTZ R109, R2, R109 ;  /* 0x0000006d026d7220 */ /* 0x000fc40000410000 */
[----:B------:R-:W-:Y:S02]  /*2fc0*/  FSEL R2, R87, RZ, P0 ;  /* 0x000000ff57027208 */ /* 0x000fe40000000000 */
[----:B------:R-:W-:Y:S02]  /*2fd0*/  FSEL R4, R89, RZ, P0 ;  /* 0x000000ff59047208 */ /* 0x000fe40000000000 */
[----:B------:R-:W-:Y:S01]  /*2fe0*/  FSEL R86, R115, RZ, P0 ;  /* 0x000000ff73567208 */ /* 0x000fe20000000000 */
[-C--:B------:R-:W-:Y:S01]  /*2ff0*/  @P4 FMUL.FTZ R64, R2, R111.reuse ;  /* 0x0000006f02404220 */ /* 0x080fe20000410000 */
[----:B------:R-:W-:Y:S01]  /*3000*/  FSEL R88, R109, RZ, P0 ;  /* 0x000000ff6d587208 */ /* 0x000fe20000000000 */
[-C--:B------:R-:W-:Y:S02]  /*3010*/  @P4 FMUL.FTZ R65, R4, R111.reuse ;  /* 0x0000006f04414220 */ /* 0x080fe40000410000 */
[-C--:B------:R-:W-:Y:S02]  /*3020*/  @P4 FMUL.FTZ R66, R86, R111.reuse ;  /* 0x0000006f56424220 */ /* 0x080fe40000410000 */
[----:B------:R-:W-:-:S07]  /*3030*/  @P3 FMUL.FTZ R67, R88, R111 ;  /* 0x0000006f58433220 */ /* 0x000fce0000410000 */
.L_x_9004:
[----:B------:R-:W-:Y:S05]  /*3040*/  BSYNC.RECONVERGENT B1 ;  /* 0x0000000000017941 */ /* 0x000fea0003800200 */
.L_x_9001:
        /* <DEDUP_REMOVED lines=12> */
.L_x_8981:
[----:B0-----:R-:W-:Y:S05]  /*3110*/  BSYNC B0 ;  /* 0x0000000000007941 */ /* 0x001fea0003800000 */
.L_x_8980:
        /* <DEDUP_REMOVED lines=106> */
.L_x_8985:
        /* <DEDUP_REMOVED lines=8> */
.L_x_9008:
[----:B------:R-:W-:Y:S05]  /*3840*/  BSYNC B1 ;  /* 0x0000000000017941 */ /* 0x000fea0003800000 */
.L_x_9007:
        /* <DEDUP_REMOVED lines=8> */
.L_x_9009:
[----:B------:R-:W-:-:S05]  /*38d0*/  FADD.FTZ R86, R86, R107 ;  /* 0x0000006b56567221 */ /* 0x000fca0000010000 */
[----:B------:R-:W-:Y:S01]  /*38e0*/  MOV R120, R86 ;  /* 0x0000005600787202 */ /* 0x000fe20000000f00 */
[----:B------:R-:W-:Y:S01]  /*38f0*/  HFMA2 R117, -RZ, RZ, 0, 1.1920928955078125e-07 ;  /* 0x00000002ff757431 */ /* 0x000fe200000001ff */
[----:B------:R-:W-:-:S07]  /*3900*/  MOV R88, R115 ;  /* 0x0000007300587202 */ /* 0x000fce0000000f00 */
[----:B------:R-:W-:Y:S05]  /*3910*/  WARPSYNC.COLLECTIVE R111, `(.L_x_9010) ;  /* 0x000000006f087348 */ /* 0x000fea0003c00000 */
[----:B------:R0:W1:Y:S02]  /*3920*/  SHFL.BFLY P1, R115, R120, R117, R122 ;  /* 0x0c00007578737389 */ /* 0x000064000002007a */
[----:B01----:R-:W-:Y:S05]  /*3930*/  ENDCOLLECTIVE ;  /* 0x000000000000791b */ /* 0x003fea0003800000 */
.L_x_9010:
[----:B------:R-:W-:-:S05]  /*3940*/  FADD.FTZ R88, R88, R95 ;  /* 0x0000005f58587221 */ /* 0x000fca0000010000 */
[----:B------:R-:W-:Y:S02]  /*3950*/  MOV R120, R88 ;  /* 0x0000005800787202 */ /* 0x000fe40000000f00 */
[----:B------:R-:W-:-:S07]  /*3960*/  MOV R87, R115 ;  /* 0x0000007300577202 */ /* 0x000fce0000000f00 */
[----:B------:R-:W-:Y:S05]  /*3970*/  WARPSYNC.COLLECTIVE R111, `(.L_x_9011) ;  /* 0x000000006f087348 */ /* 0x000fea0003c00000 */
[----:B------:R0:W1:Y:S02]  /*3980*/  SHFL.BFLY P1, R115, R120, R117, R122 ;  /* 0x0c00007578737389 */ /* 0x000064000002007a */
[----:B01----:R-:W-:Y:S05]  /*3990*/  ENDCOLLECTIVE ;  /* 0x000000000000791b */ /* 0x003fea0003800000 */
.L_x_9011:
[----:B------:R-:W-:-:S05]  /*39a0*/  FADD.FTZ R87, R86, R87 ;  /* 0x0000005756577221 */ /* 0x000fca0000010000 */
[----:B------:R-:W-:Y:S01]  /*39b0*/  MOV R120, R87 ;  /* 0x0000005700787202 */ /* 0x000fe20000000f00 */
[----:B------:R-:W-:Y:S01]  /*39c0*/  HFMA2 R117, -RZ, RZ, 0, 2.384185791015625e-07 ;  /* 0x00000004ff757431 */ /* 0x000fe200000001ff */
[----:B------:R-:W-:-:S07]  /*39d0*/  MOV R89, R115 ;  /* 0x0000007300597202 */ /* 0x000fce0000000f00 */
[----:B------:R-:W-:Y:S05]  /*39e0*/  WARPSYNC.COLLECTIVE R111, `(.L_x_9012) ;  /* 0x000000006f087348 */ /* 0x000fea0003c00000 */
[----:B------:R0:W1:Y:S02]  /*39f0*/  SHFL.BFLY P1, R115, R120, R117, R122 ;  /* 0x0c00007578737389 */ /* 0x000064000002007a */
[----:B01----:R-:W-:Y:S05]  /*3a00*/  ENDCOLLECTIVE ;  /* 0x000000000000791b */ /* 0x003fea0003800000 */
.L_x_9012:
[----:B------:R-:W-:-:S05]  /*3a10*/  FADD.FTZ R89, R88, R89 ;  /* 0x0000005958597221 */ /* 0x000fca0000010000 */
[----:B------:R-:W-:Y:S02]  /*3a20*/  MOV R120, R89 ;  /* 0x0000005900787202 */ /* 0x000fe40000000f00 */
[----:B------:R-:W-:-:S07]  /*3a30*/  MOV R110, R115 ;  /* 0x00000073006e7202 */ /* 0x000fce0000000f00 */
[----:B------:R-:W-:Y:S05]  /*3a40*/  WARPSYNC.COLLECTIVE R111, `(.L_x_9013) ;  /* 0x000000006f087348 */ /* 0x000fea0003c00000 */
[----:B------:R0:W1:Y:S02]  /*3a50*/  SHFL.BFLY P1, R115, R120, R117, R122 ;  /* 0x0c00007578737389 */ /* 0x000064000002007a */
[----:B01----:R-:W-:Y:S05]  /*3a60*/  ENDCOLLECTIVE ;  /* 0x000000000000791b */ /* 0x003fea0003800000 */
.L_x_9013:
[----:B------:R-:W-:-:S05]  /*3a70*/  FADD.FTZ R110, R87, R110 ;  /* 0x0000006e576e7221 */ /* 0x000fca0000010000 */
[----:B------:R-:W-:Y:S01]  /*3a80*/  MOV R120, R110 ;  /* 0x0000006e00787202 */ /* 0x000fe20000000f00 */
[----:B------:R-:W-:Y:S01]  /*3a90*/  HFMA2 R117, -RZ, RZ, 0, 4.76837158203125e-07 ;  /* 0x00000008ff757431 */ /* 0x000fe200000001ff */
[----:B------:R-:W-:-:S07]  /*3aa0*/  MOV R114, R115 ;  /* 0x0000007300727202 */ /* 0x000fce0000000f00 */
[----:B------:R-:W-:Y:S05]  /*3ab0*/  WARPSYNC.COLLECTIVE R111, `(.L_x_9014) ;  /* 0x000000006f087348 */ /* 0x000fea0003c00000 */
[----:B------:R0:W1:Y:S02]  /*3ac0*/  SHFL.BFLY P1, R115, R120, R117, R122 ;  /* 0x0c00007578737389 */ /* 0x000064000002007a */
[----:B01----:R-:W-:Y:S05]  /*3ad0*/  ENDCOLLECTIVE ;  /* 0x000000000000791b */ /* 0x003fea0003800000 */
.L_x_9014:
[----:B------:R-:W-:-:S05]  /*3ae0*/  FADD.FTZ R114, R89, R114 ;  /* 0x0000007259727221 */ /* 0x000fca0000010000 */
[----:B------:R-:W-:Y:S02]  /*3af0*/  MOV R120, R114 ;  /* 0x0000007200787202 */ /* 0x000fe40000000f00 */
[----:B------:R-:W-:-:S07]  /*3b00*/  MOV R95, R115 ;  /* 0x00000073005f7202 */ /* 0x000fce0000000f00 */
[----:B------:R-:W-:Y:S05]  /*3b10*/  WARPSYNC.COLLECTIVE R111, `(.L_x_9015) ;  /* 0x000000006f087348 */ /* 0x000fea0003c00000 */
[----:B------:R0:W1:Y:S02]  /*3b20*/  SHFL.BFLY P1, R115, R120, R117, R122 ;  /* 0x0c00007578737389 */ /* 0x000064000002007a */
[----:B01----:R-:W-:Y:S05]  /*3b30*/  ENDCOLLECTIVE ;  /* 0x000000000000791b */ /* 0x003fea0003800000 */
.L_x_9015:
[----:B------:R-:W-:-:S05]  /*3b40*/  FADD.FTZ R109, R110, R95 ;  /* 0x0000005f6e6d7221 */ /* 0x000fca0000010000 */
[----:B------:R-:W-:Y:S01]  /*3b50*/  MOV R120, R109 ;  /* 0x0000006d00787202 */ /* 0x000fe20000000f00 */
[----:B------:R-:W-:Y:S01]  /*3b60*/  HFMA2 R117, -RZ, RZ, 0, 9.5367431640625e-07 ;  /* 0x00000010ff757431 */ /* 0x000fe200000001ff */
[----:B------:R-:W-:-:S07]  /*3b70*/  MOV R107, R115 ;  /* 0x00000073006b7202 */ /* 0x000fce0000000f00 */
[----:B------:R-:W-:Y:S05]  /*3b80*/  WARPSYNC.COLLECTIVE R111, `(.L_x_9016) ;  /* 0x000000006f087348 */ /* 0x000fea0003c00000 */
[----:B------:R0:W1:Y:S02]  /*3b90*/  SHFL.BFLY P1, R115, R120, R117, R122 ;  /* 0x0c00007578737389 */ /* 0x000064000002007a */
[----:B01----:R-:W-:Y:S05]  /*3ba0*/  ENDCOLLECTIVE ;  /* 0x000000000000791b */ /* 0x003fea0003800000 */
.L_x_9016:
[----:B------:R-:W-:-:S05]  /*3bb0*/  FADD.FTZ R86, R114, R107 ;  /* 0x0000006b72567221 */ /* 0x000fca0000010000 */
[----:B------:R-:W-:Y:S02]  /*3bc0*/  MOV R120, R86 ;  /* 0x0000005600787202 */ /* 0x000fe40000000f00 */
[----:B------:R-:W-:-:S07]  /*3bd0*/  MOV R88, R115 ;  /* 0x0000007300587202 */ /* 0x000fce0000000f00 */
[----:B------:R-:W-:Y:S05]  /*3be0*/  WARPSYNC.COLLECTIVE R111, `(.L_x_9017) ;  /* 0x000000006f087348 */ /* 0x000fea0003c00000 */
[----:B------:R0:W1:Y:S02]  /*3bf0*/  SHFL.BFLY P1, R115, R120, R117, R122 ;  /* 0x0c00007578737389 */ /* 0x000064000002007a */
[----:B01----:R-:W-:Y:S05]  /*3c00*/  ENDCOLLECTIVE ;  /* 0x000000000000791b */ /* 0x003fea0003800000 */
.L_x_9017:
[----:B------:R-:W-:Y:S01]  /*3c10*/  MOV R107, R115 ;  /* 0x00000073006b7202 */ /* 0x000fe20000000f00 */
[----:B------:R-:W-:Y:S06]  /*3c20*/  BRA `(.L_x_9018) ;  /* 0xffffffd400a47947 */ /* 0x000fec000383ffff */
.L_x_9019:
        /* <DEDUP_REMOVED lines=13> */
.L_x_11311:


//--------------------- .text._ZN10layer_norm13ln_bwd_kernelINS_13Kernel_traitsI6__halfffffjLj512ELj1ELj4ELj1ELj16ENS_18Kernel_traits_baseILj512ES2_ffffjLj128EEEEELb0ELb1ELb0ELb0EEEvNS_9BwdParamsE --------------------------
	.section	.text._ZN10layer_norm13ln_bwd_kernelINS_13Kernel_traitsI6__halfffffjLj512ELj1ELj4ELj1ELj16ENS_18Kernel_traits_baseILj512ES2_ffffjLj128EEEEELb0ELb1ELb0ELb0EEEvNS_9BwdParamsE,"ax",@progbits
	.align	128
        .global         _ZN10layer_norm13ln_bwd_kernelINS_13Kernel_traitsI6__halfffffjLj512ELj1ELj4ELj1ELj16ENS_18Kernel_traits_baseILj512ES2_ffffjLj128EEEEELb0ELb1ELb0ELb0EEEvNS_9BwdParamsE
        .type           _ZN10layer_norm13ln_bwd_kernelINS_13Kernel_traitsI6__halfffffjLj512ELj1ELj4ELj1ELj16ENS_18Kernel_traits_baseILj512ES2_ffffjLj128EEEEELb0ELb1ELb0ELb0EEEvNS_9BwdParamsE,@function
        .size           _ZN10layer_norm13ln_bwd_kernelINS_13Kernel_traitsI6__halfffffjLj512ELj1ELj4ELj1ELj16ENS_18Kernel_traits_baseILj512ES2_ffffjLj128EEEEELb0ELb1ELb0ELb0EEEvNS_9BwdParamsE,(.L_x_11312 - _ZN10layer_norm13ln_bwd_kernelINS_13Kernel_traitsI6__halfffffjLj512ELj1ELj4ELj1ELj16ENS_18Kernel_traits_baseILj512ES2_ffffjLj128EEEEELb0ELb1ELb0ELb0EEEvNS_9BwdParamsE)
        .other          _ZN10layer_norm13ln_bwd_kernelINS_13Kernel_traitsI6__halfffffjLj512ELj1ELj4ELj1ELj16ENS_18Kernel_traits_baseILj512ES2_ffffjLj128EEEEELb0ELb1ELb0ELb0EEEvNS_9BwdParamsE,@"STO_CUDA_ENTRY STV_DEFAULT"
_ZN10layer_norm13ln_bwd_kernelINS_13Kernel_traitsI6__halfffffjLj512ELj1ELj4ELj1ELj16ENS_18Kernel_traits_baseILj512ES2_ffffjLj128EEEEELb0ELb1ELb0ELb0EEEvNS_9BwdParamsE:
.text._ZN10layer_norm13ln_bwd_kernelINS_13Kernel_traitsI6__halfffffjLj512ELj1ELj4ELj1ELj16ENS_18Kernel_traits_baseILj512ES2_ffffjLj128EEEEELb0ELb1ELb0ELb0EEEvNS_9BwdParamsE:
        /* <DEDUP_REMOVED lines=18> */
[----:B------:R-:W-:-:S02]  /*0120*/  ISETP.GE.U32.AND P2, PT, R13, 0x60, PT ;  /* 0x000000600d00780c */ /* 0x000fc40003f46070 */
[C---:B------:R-:W-:Y:S02]  /*0130*/  ISETP.GE.U32.AND P3, PT, R13.reuse, 0x80, PT ;  /* 0x000000800d00780c */ /* 0x040fe40003f66070 */
[----:B------:R-:W-:-:S07]  /*0140*/  ISETP.GE.U32.AND P0, PT, R13, 0x20, PT ;  /* 0x000000200d00780c */ /* 0x000fce0003f06070 */
[----:B------:R-:W0:Y:S06]  /*0150*/  @P1 LDC.64 R6, c[0x0][0x3d0] ;  /* 0x0000f400ff061b82 */ /* 0x000e2c0000000a00 */
[----:B------:R-:W-:Y:S02]  /*0160*/  @P0 LOP3.LUT R15, R12, 0x20, RZ, 0xfc, !PT ;  /* 0x000000200c0f0812 */ /* 0x000fe400078efcff */
[----:B------:R-:W4:Y:S08]  /*0170*/  @P1 LDC.64 R10, c[0x0][0x3e8] ;  /* 0x0000fa00ff0a1b82 */ /* 0x000f300000000a00 */
[----:B------:R-:W1:Y:S08]  /*0180*/  @P2 LDC.64 R24, c[0x0][0x3d0] ;  /* 0x0000f400ff182b82 */ /* 0x000e700000000a00 */
[----:B------:R-:W1:Y:S01]  /*0190*/  @P2 LDC.64 R28, c[0x0][0x3e8] ;  /* 0x0000fa00ff1c2b82 */ /* 0x000e620000000a00 */
[----:B0-----:R-:W-:-:S05]  /*01a0*/  @P1 IMAD.WIDE.U32 R6, R15, 0x8, R6 ;  /* 0x000000080f061825 */ /* 0x001fca00078e0006 */
[----:B--2---:R-:W5:Y:S02]  /*01b0*/  @P1 LDG.E.64 R8, desc[UR6][R6.64] ;  /* 0x0000000606081981 */ /* 0x004f64000c1e1b00 */
[----:B------:R-:W0:Y:S01]  /*01c0*/  @P3 LDC.64 R34, c[0x0][0x3d0] ;  /* 0x0000f400ff223b82 */ /* 0x000e220000000a00 */
[C---:B----4-:R-:W-:Y:S01]  /*01d0*/  @P1 IMAD.WIDE.U32 R10, R15.reuse, 0x8, R10 ;  /* 0x000000080f0a1825 */ /* 0x050fe200078e000a */
[----:B------:R-:W-:Y:S01]  /*01e0*/  @P1 IADD3 R15, PT, PT, R15, 0x20, RZ ;  /* 0x000000200f0f1810 */ /* 0x000fe20007ffe0ff */
[----:B---3--:R-:W-:-:S03]  /*01f0*/  USHF.L.U32 UR4, UR5, 0x2, URZ ;  /* 0x0000000205047899 */ /* 0x008fc600080006ff */
[----:B------:R2:W5:Y:S01]  /*0200*/  @P1 LDG.E.64 R16, desc[UR6][R10.64] ;  /* 0x000000060a101981 */ /* 0x000562000c1e1b00 */
[C---:B-1----:R-:W-:Y:S01]  /*0210*/  @P2 IMAD.WIDE.U32 R30, R15.reuse, 0x8, R24 ;  /* 0x000000080f1e2825 */ /* 0x042fe200078e0018 */
[----:B------:R-:W1:Y:S01]  /*0220*/  @P0 LDC.64 R2, c[0x0][0x3d0] ;  /* 0x0000f400ff020b82 */ /* 0x000e620000000a00 */
[----:B------:R-:W-:Y:S01]  /*0230*/  BSSY B0, `(.L_x_9020) ;  /* 0x0000463000007945 */ /* 0x000fe20003800000 */
[----:B------:R-:W-:Y:S02]  /*0240*/  CS2R R40, SRZ ;  /* 0x0000000000287805 */ /* 0x000fe4000001ff00 */
[----:B------:R-:W-:Y:S01]  /*0250*/  CS2R R42, SRZ ;  /* 0x00000000002a7805 */ /* 0x000fe2000001ff00 */
[----:B------:R3:W5:Y:S01]  /*0260*/  @P2 LDG.E.64 R18, desc[UR6][R30.64] ;  /* 0x000000061e122981 */ /* 0x000762000c1e1b00 */
[C---:B------:R-:W-:Y:S01]  /*0270*/  @P2 IMAD.WIDE.U32 R32, R15.reuse, 0x8, R28 ;  /* 0x000000080f202825 */ /* 0x040fe200078e001c */
[----:B------:R-:W-:Y:S01]  /*0280*/  @P2 IADD3 R15, PT, PT, R15, 0x20, RZ ;  /* 0x000000200f0f2810 */ /* 0x000fe20007ffe0ff */
[----:B------:R-:W4:Y:S01]  /*0290*/  @P0 LDC.64 R4, c[0x0][0x3e8] ;  /* 0x0000fa00ff040b82 */ /* 0x000f220000000a00 */
[----:B--2---:R-:W-:-:S02]  /*02a0*/  SHF.R.U32.HI R11, RZ, 0x5, R60 ;  /* 0x00000005ff0b7819 */ /* 0x004fc4000001163c */
[----:B------:R-:W-:Y:S01]  /*02b0*/  CS2R R38, SRZ ;  /* 0x0000000000267805 */ /* 0x000fe2000001ff00 */
[----:B------:R2:W5:Y:S01]  /*02c0*/  @P2 LDG.E.64 R20, desc[UR6][R32.64] ;  /* 0x0000000620142981 */ /* 0x000562000c1e1b00 */
[----:B0-----:R-:W-:-:S03]  /*02d0*/  @P3 IMAD.WIDE.U32 R24, R15, 0x8, R34 ;  /* 0x000000080f183825 */ /* 0x001fc600078e0022 */
[----:B------:R-:W0:Y:S02]  /*02e0*/  @P3 LDC.64 R36, c[0x0][0x3e8] ;  /* 0x0000fa00ff243b82 */ /* 0x000e240000000a00 */
[----:B------:R-:W5:Y:S01]  /*02f0*/  @P3 LDG.E.64 R26, desc[UR6][R24.64] ;  /* 0x00000006181a3981 */ /* 0x000f62000c1e1b00 */
[----:B------:R-:W-:Y:S01]  /*0300*/  LOP3.LUT R11, R11, UR4, RZ, 0xfc, !PT ;  /* 0x000000040b0b7c12 */ /* 0x000fe2000f8efcff */
[----:B-1----:R-:W-:-:S05]  /*0310*/  @P0 IMAD.WIDE.U32 R2, R12, 0x8, R2 ;  /* 0x000000080c020825 */ /* 0x002fca00078e0002 */
[----:B------:R-:W5:Y:S01]  /*0320*/  @P0 LDG.E.64 R22, desc[UR6][R2.64] ;  /* 0x0000000602160981 */ /* 0x000f62000c1e1b00 */
[----:B----4-:R-:W-:-:S05]  /*0330*/  @P0 IMAD.WIDE.U32 R4, R12, 0x8, R4 ;  /* 0x000000080c040825 */ /* 0x010fca00078e0004 */
[----:B------:R-:W5:Y:S01]  /*0340*/  @P0 LDG.E.64 R100, desc[UR6][R4.64] ;  /* 0x0000000604640981 */ /* 0x000f62000c1e1b00 */
[----:B------:R-:W-:Y:S01]  /*0350*/  ISETP.GE.AND P0, PT, R11, UR8, PT ;  /* 0x000000080b007c0c */ /* 0x000fe2000bf06270 */
[----:B0-----:R-:W-:Y:S01]  /*0360*/  @P3 IMAD.WIDE.U32 R28, R15, 0x8, R36 ;  /* 0x000000080f1c3825 */ /* 0x001fe200078e0024 */
[----:B---3--:R-:W-:Y:S02]  /*0370*/  CS2R R30, SRZ ;  /* 0x00000000001e7805 */ /* 0x008fe4000001ff00 */
[----:B--2---:R-:W-:Y:S02]  /*0380*/  CS2R R32, SRZ ;  /* 0x0000000000207805 */ /* 0x004fe4000001ff00 */
[----:B------:R-:W-:Y:S02]  /*0390*/  CS2R R34, SRZ ;  /* 0x0000000000227805 */ /* 0x000fe4000001ff00 */
[----:B------:R-:W-:Y:S01]  /*03a0*/  CS2R R36, SRZ ;  /* 0x0000000000247805 */ /* 0x000fe2000001ff00 */
[----:B------:R0:W5:Y:S01]  /*03b0*/  @P3 LDG.E.64 R72, desc[UR6][R28.64] ;  /* 0x000000061c483981 */ /* 0x000162000c1e1b00 */
        /* <DEDUP_REMOVED lines=9> */
[----:B0-----:R-:W-:Y:S02]  /*0450*/  CS2R R28, SRZ ;  /* 0x00000000001c7805 */ /* 0x001fe4000001ff00 */
[----:B------:R-:W-:Y:S02]  /*0460*/  CS2R R58, SRZ ;  /* 0x00000000003a7805 */ /* 0x000fe4000001ff00 */
[----:B------:R-:W-:Y:S02]  /*0470*/  CS2R R60, SRZ ;  /* 0x00000000003c7805 */ /* 0x000fe4000001ff00 */
[----:B------:R-:W-:-:S02]  /*0480*/  CS2R R62, SRZ ;  /* 0x00000000003e7805 */ /* 0x000fc4000001ff00 */
[----:B------:R-:W-:Y:S02]  /*0490*/  CS2R R64, SRZ ;  /* 0x0000000000407805 */ /* 0x000fe4000001ff00 */
[----:B------:R-:W-:Y:S02]  /*04a0*/  CS2R R66, SRZ ;  /* 0x0000000000427805 */ /* 0x000fe4000001ff00 */
[----:B------:R-:W-:Y:S02]  /*04b0*/  CS2R R68, SRZ ;  /* 0x0000000000447805 */ /* 0x000fe4000001ff00 */
[----:B------:R-:W-:Y:S01]  /*04c0*/  CS2R R70, SRZ ;  /* 0x0000000000467805 */ /* 0x000fe2000001ff00 */
[----:B------:R-:W-:Y:S06]  /*04d0*/  @P0 BRA `(.L_x_9021) ;  /* 0x0000004000e00947 */ /* 0x000fec0003800000 */
[----:B-----5:R-:W-:Y:S01]  /*04e0*/  SHF.R.U32.HI R10, RZ, 0x10, R21 ;  /* 0x00000010ff0a7819 */ /* 0x020fe20000011615 */
[----:B------:R-:W0:Y:S01]  /*04f0*/  LDCU.64 UR8, c[0x0][0x3e0] ;  /* 0x00007c00ff0877ac */ /* 0x000e220008000a00 */
[----:B------:R-:W-:Y:S02]  /*0500*/  MOV R134, R21 ;  /* 0x0000001500867202 */ /* 0x000fe40000000f00 */
[----:B------:R-:W-:Y:S02]  /*0510*/  CS2R R40, SRZ ;  /* 0x0000000000287805 */ /* 0x000fe4000001ff00 */
[----:B------:R-:W-:Y:S02]  /*0520*/  MOV R123, R8 ;  /* 0x00000008007b7202 */ /* 0x000fe40000000f00 */
[----:B------:R-:W-:Y:S02]  /*0530*/  CS2R R42, SRZ ;  /* 0x00000000002a7805 */ /* 0x000fe4000001ff00 */
[----:B------:R-:W-:-:S02]  /*0540*/  PRMT R134, R134, 0x5410, R10 ;  /* 0x0000541086867816 */ /* 0x000fc4000000000a */
[----:B------:R-:W-:Y:S01]  /*0550*/  CS2R R28, SRZ ;  /* 0x00000000001c7805 */ /* 0x000fe2000001ff00 */
[----:B------:R-:W1:Y:S01]  /*0560*/  LDC.U8 R10, c[0x0][0x410] ;  /* 0x00010400ff0a7b82 */ /* 0x000e620000000000 */
[--C-:B------:R-:W-:Y:S02]  /*0570*/  SHF.R.U64 R0, R8, 0x10, R9.reuse ;  /* 0x0000001008007819 */ /* 0x100fe40000001209 */
[----:B------:R-:W-:Y:S02]  /*0580*/  CS2R R30, SRZ ;  /* 0x00000000001e7805 */ /* 0x000fe4000001ff00 */
[----:B------:R-:W-:Y:S02]  /*0590*/  MOV R126, R9 ;  /* 0x00000009007e7202 */ /* 0x000fe40000000f00 */
[----:B------:R-:W-:Y:S02]  /*05a0*/  CS2R R32, SRZ ;  /* 0x0000000000207805 */ /* 0x000fe4000001ff00 */
[----:B------:R-:W-:-:S02]  /*05b0*/  SHF.R.U32.HI R2, RZ, 0x10, R9 ;  /* 0x00000010ff027819 */ /* 0x000fc40000011609 */
[----:B------:R-:W-:Y:S02]  /*05c0*/  CS2R R34, SRZ ;  /* 0x0000000000227805 */ /* 0x000fe4000001ff00 */
[----:B------:R-:W-:Y:S02]  /*05d0*/  PRMT R123, R123, 0x5410, R0 ;  /* 0x000054107b7b7816 */ /* 0x000fe40000000000 */
[----:B------:R-:W-:Y:S02]  /*05e0*/  CS2R R36, SRZ ;  /* 0x0000000000247805 */ /* 0x000fe4000001ff00 */
[----:B------:R-:W-:Y:S02]  /*05f0*/  PRMT R126, R126, 0x5410, R2 ;  /* 0x000054107e7e7816 */ /* 0x000fe40000000002 */
[----:B------:R-:W-:Y:S02]  /*0600*/  CS2R R38, SRZ ;  /* 0x0000000000267805 */ /* 0x000fe4000001ff00 */
[----:B------:R-:W-:-:S02]  /*0610*/  MOV R127, R18 ;  /* 0x00000012007f7202 */ /* 0x000fc40000000f00 */
[----:B------:R-:W-:Y:S02]  /*0620*/  CS2R R76, SRZ ;  /* 0x00000000004c7805 */ /* 0x000fe4000001ff00 */
[--C-:B------:R-:W-:Y:S02]  /*0630*/  SHF.R.U64 R3, R18, 0x10, R19.reuse ;  /* 0x0000001012037819 */ /* 0x100fe40000001213 */
[----:B------:R-:W-:Y:S02]  /*0640*/  CS2R R78, SRZ ;  /* 0x00000000004e7805 */ /* 0x000fe4000001ff00 */
[----:B------:R-:W-:Y:S02]  /*0650*/  MOV R128, R19 ;  /* 0x0000001300807202 */ /* 0x000fe40000000f00 */
[----:B------:R-:W-:Y:S02]  /*0660*/  CS2R R44, SRZ ;  /* 0x00000000002c7805 */ /* 0x000fe4000001ff00 */
[----:B------:R-:W-:-:S02]  /*0670*/  SHF.R.U32.HI R4, RZ, 0x10, R19 ;  /* 0x00000010ff047819 */ /* 0x000fc40000011613 */
[----:B------:R-:W-:Y:S02]  /*0680*/  CS2R R46, SRZ ;  /* 0x00000000002e7805 */ /* 0x000fe4000001ff00 */
[----:B------:R-:W-:Y:S02]  /*0690*/  MOV R129, R26 ;  /* 0x0000001a00817202 */ /* 0x000fe40000000f00 */
[----:B------:R-:W-:Y:S02]  /*06a0*/  CS2R R48, SRZ ;  /* 0x0000000000307805 */ /* 0x000fe4000001ff00 */
[----:B------:R-:W-:Y:S02]  /*06b0*/  SHF.R.U64 R5, R26, 0x10, R27 ;  /* 0x000000101a057819 */ /* 0x000fe4000000121b */
[----:B------:R-:W-:Y:S02]  /*06c0*/  CS2R R50, SRZ ;  /* 0x0000000000327805 */ /* 0x000fe4000001ff00 */
[----:B------:R-:W-:-:S02]  /*06d0*/  MOV R130, R27 ;  /* 0x0000001b00827202 */ /* 0x000fc40000000f00 */
[----:B------:R-:W-:Y:S02]  /*06e0*/  CS2R R52, SRZ ;  /* 0x0000000000347805 */ /* 0x000fe4000001ff00 */
[----:B------:R-:W-:Y:S02]  /*06f0*/  SHF.R.U32.HI R6, RZ, 0x10, R27 ;  /* 0x00000010ff067819 */ /* 0x000fe4000001161b */
[----:B------:R-:W-:Y:S02]  /*0700*/  CS2R R54, SRZ ;  /* 0x0000000000367805 */ /* 0x000fe4000001ff00 */
[----:B------:R-:W-:Y:S02]  /*0710*/  MOV R131, R16 ;  /* 0x0000001000837202 */ /* 0x000fe40000000f00 */
[----:B------:R-:W-:Y:S02]  /*0720*/  CS2R R56, SRZ ;  /* 0x0000000000387805 */ /* 0x000fe4000001ff00 */
[----:B------:R-:W-:-:S02]  /*0730*/  SHF.R.U64 R7, R16, 0x10, R17 ;  /* 0x0000001010077819 */ /* 0x000fc40000001211 */
[----:B------:R-:W-:Y:S02]  /*0740*/  CS2R R58, SRZ ;  /* 0x00000000003a7805 */ /* 0x000fe4000001ff00 */
[----:B------:R-:W-:Y:S02]  /*0750*/  MOV R132, R17 ;  /* 0x0000001100847202 */ /* 0x000fe40000000f00 */
[----:B------:R-:W-:Y:S02]  /*0760*/  CS2R R60, SRZ ;  /* 0x00000000003c7805 */ /* 0x000fe4000001ff00 */
[----:B------:R-:W-:Y:S02]  /*0770*/  SHF.R.U32.HI R8, RZ, 0x10, R17 ;  /* 0x00000010ff087819 */ /* 0x000fe40000011611 */
[----:B------:R-:W-:Y:S02]  /*0780*/  CS2R R62, SRZ ;  /* 0x00000000003e7805 */ /* 0x000fe4000001ff00 */
[----:B------:R-:W-:-:S02]  /*0790*/  MOV R133, R20 ;  /* 0x0000001400857202 */ /* 0x000fc40000000f00 */
[----:B------:R-:W-:Y:S02]  /*07a0*/  CS2R R64, SRZ ;  /* 0x0000000000407805 */ /* 0x000fe4000001ff00 */
[----:B------:R-:W-:Y:S02]  /*07b0*/  SHF.R.U64 R9, R20, 0x10, R21 ;  /* 0x0000001014097819 */ /* 0x000fe40000001215 */
[----:B------:R-:W-:Y:S02]  /*07c0*/  CS2R R66, SRZ ;  /* 0x0000000000427805 */ /* 0x000fe4000001ff00 */
[----:B------:R-:W-:Y:S02]  /*07d0*/  MOV R135, R72 ;  /* 0x0000004800877202 */ /* 0x000fe40000000f00 */
[----:B------:R-:W-:Y:S02]  /*07e0*/  CS2R R68, SRZ ;  /* 0x0000000000447805 */ /* 0x000fe4000001ff00 */
[----:B------:R-:W-:-:S02]  /*07f0*/  SHF.R.U64 R14, R72, 0x10, R73 ;  /* 0x00000010480e7819 */ /* 0x000fc40000001249 */
[----:B------:R-:W-:Y:S02]  /*0800*/  CS2R R70, SRZ ;  /* 0x0000000000467805 */ /* 0x000fe4000001ff00 */
[----:B------:R-:W-:Y:S02]  /*0810*/  MOV R136, R73 ;  /* 0x0000004900887202 */ /* 0x000fe40000000f00 */
[----:B------:R-:W-:Y:S02]  /*0820*/  SHF.R.U32.HI R15, RZ, 0x10, R73 ;  /* 0x00000010ff0f7819 */ /* 0x000fe40000011649 */
[--C-:B------:R-:W-:Y:S02]  /*0830*/  SHF.R.U64 R137, R22, 0x10, R23.reuse ;  /* 0x0000001016897819 */ /* 0x100fe40000001217 */
[----:B------:R-:W-:Y:S02]  /*0840*/  SHF.R.U32.HI R0, RZ, 0x10, R23 ;  /* 0x00000010ff007819 */ /* 0x000fe40000011617 */
[----:B------:R-:W-:-:S02]  /*0850*/  SHF.R.U64 R138, R100, 0x10, R101 ;  /* 0x00000010648a7819 */ /* 0x000fc40000001265 */
[----:B------:R-:W-:Y:S02]  /*0860*/  SHF.R.U32.HI R2, RZ, 0x10, R101 ;  /* 0x00000010ff027819 */ /* 0x000fe40000011665 */
[----:B0-----:R-:W-:Y:S02]  /*0870*/  ISETP.NE.U32.AND P0, PT, RZ, UR8, PT ;  /* 0x00000008ff007c0c */ /* 0x001fe4000bf05070 */
[----:B------:R-:W-:Y:S02]  /*0880*/  PRMT R127, R127, 0x5410, R3 ;  /* 0x000054107f7f7816 */ /* 0x000fe40000000003 */
        /* <DEDUP_REMOVED lines=8> */
[----:B------:R-:W-:-:S02]  /*0910*/  PRMT R137, R137, 0x5410, R0 ;  /* 0x0000541089897816 */ /* 0x000fc40000000000 */
[----:B------:R-:W-:Y:S02]  /*0920*/  PRMT R138, R138, 0x5410, R2 ;  /* 0x000054108a8a7816 */ /* 0x000fe40000000002 */
[----:B-1----:R-:W-:-:S13]  /*0930*/  ISETP.NE.AND.EX P0, PT, RZ, UR9, PT, P0 ;  /* 0x00000009ff007c0c */ /* 0x002fda000bf05300 */
.L_x_9069:
[----:B------:R-:W0:Y:S08]  /*0940*/  LDC.64 R8, c[0x0][0x3c0] ;  /* 0x0000f000ff087b82 */ /* 0x000e300000000a00 */
[----:B--23--:R-:W1:Y:S08]  /*0950*/  @P0 LDC.64 R92, c[0x0][0x3e0] ;  /* 0x0000f800ff5c0b82 */ /* 0x00ce700000000a00 */
[----:B------:R-:W2:Y:S01]  /*0960*/  LDC.64 R94, c[0x0][0x3c8] ;  /* 0x0000f200ff5e7b82 */ /* 0x000ea20000000a00 */
[----:B0-----:R-:W-:-:S04]  /*0970*/  IMAD.WIDE R104, R11, 0x4, R8 ;  /* 0x000000040b687825 */ /* 0x001fc800078e0208 */
[----:B------:R-:W-:Y:S02]  /*0980*/  HFMA2 R8, -RZ, RZ, 1.875, 0 ;  /* 0x3f800000ff087431 */ /* 0x000fe400000001ff */
[----:B------:R-:W3:Y:S01]  /*0990*/  LDG.E R104, desc[UR6][R104.64] ;  /* 0x0000000668687981 */ /* 0x000ee2000c1e1900 */
[----:B-1----:R-:W-:-:S05]  /*09a0*/  @P0 IMAD.WIDE R92, R11, 0x4, R92 ;  /* 0x000000040b5c0825 */ /* 0x002fca00078e025c */
[----:B------:R0:W5:Y:S01]  /*09b0*/  @P0 LDG.E R8, desc[UR6][R92.64] ;  /* 0x000000065c080981 */ /* 0x000162000c1e1900 */
[----:B--2---:R-:W-:-:S05]  /*09c0*/  IMAD.WIDE R94, R11, 0x4, R94 ;  /* 0x000000040b5e7825 */ /* 0x004fca00078e025e */
[----:B------:R0:W5:Y:S01]  /*09d0*/  LDG.E R9, desc[UR6][R94.64] ;  /* 0x000000065e097981 */ /* 0x000162000c1e1900 */
[----:B------:R-:W-:Y:S02]  /*09e0*/  ISETP.NE.U32.AND P1, PT, RZ, UR10, PT ;  /* 0x0000000aff007c0c */ /* 0x000fe4000bf25070 */
[----:B------:R-:W-:Y:S02]  /*09f0*/  MOV R14, UR13 ;  /* 0x0000000d000e7c02 */ /* 0x000fe40008000f00 */
[----:B------:R-:W-:-:S03]  /*0a00*/  ISETP.NE.AND.EX P1, PT, RZ, UR11, PT, P1 ;  /* 0x0000000bff007c0c */ /* 0x000fc6000bf25310 */
[----:B------:R-:W-:Y:S01]  /*0a10*/  IMAD R6, R11, R14, RZ ;  /* 0x0000000e0b067224 */ /* 0x000fe200078e02ff */
[----:B------:R-:W-:-:S04]  /*0a20*/  ISETP.NE.AND P2, PT, R10, RZ, PT ;  /* 0x000000ff0a00720c */ /* 0x000fc80003f45270 */
[----:B------:R-:W-:Y:S01]  /*0a30*/  SHF.R.S32.HI R99, RZ, 0x1f, R6 ;  /* 0x0000001fff637819 */ /* 0x000fe20000011406 */
[----:B------:R-:W-:Y:S03]  /*0a40*/  BSSY.RECONVERGENT B1, `(.L_x_9022) ;  /* 0x000016b000017945 */ /* 0x000fe60003800200 */
[----:B------:R-:W-:Y:S02]  /*0a50*/  LEA.HI R99, R99, R6, RZ, 0x2 ;  /* 0x0000000663637211 */ /* 0x000fe400078f10ff */
[----:B------:R-:W-:Y:S02]  /*0a60*/  P2R R6, PR, RZ, 0x4 ;  /* 0x00000004ff067803 */ /* 0x000fe40000000000 */
        /* <DEDUP_REMOVED lines=18> */
[----:B------:R-:W-:Y:S01]  /*0b90*/  HADD2.F32 R21, -RZ, R22.H0_H0 ;  /* 0x20000016ff157230 */ /* 0x000fe20000004100 */
[----:B------:R-:W-:Y:S01]  /*0ba0*/  IADD3 R125, PT, PT, R6, 0x20, RZ ;  /* 0x00000020067d7810 */ /* 0x000fe20007ffe0ff */
[C---:B--2---:R-:W-:Y:S01]  /*0bb0*/  FADD.FTZ R102, -R121.reuse, R92 ;  /* 0x0000005c79667221 */ /* 0x044fe20000010100 */
[C---:B------:R-:W-:Y:S01]  /*0bc0*/  FADD.FTZ R104, -R121.reuse, R93 ;  /* 0x0000005d79687221 */ /* 0x040fe20000010100 */
[----:B------:R-:W-:Y:S01]  /*0bd0*/  FADD.FTZ R106, -R121, R94 ;  /* 0x0000005e796a7221 */ /* 0x000fe20000010100 */
[----:B------:R-:W-:Y:S02]  /*0be0*/  HADD2.F32 R94, -RZ, R137.H0_H0 ;  /* 0x20000089ff5e7230 */ /* 0x000fe40000004100 */
        /* <DEDUP_REMOVED lines=10> */
[----:B------:R-:W-:Y:S02]  /*0c90*/  HADD2.F32 R92, -RZ, R137.H1_H1 ;  /* 0x30000089ff5c7230 */ /* 0x000fe40000004100 */
[----:B------:R-:W-:Y:S01]  /*0ca0*/  FADD.FTZ R122, -R121, R95 ;  /* 0x0000005f797a7221 */ /* 0x000fe20000010100 */
[----:B------:R-:W-:Y:S01]  /*0cb0*/  FMUL.FTZ R97, R98, R93 ;  /* 0x0000005d62617220 */ /* 0x000fe20000410000 */
[----:B------:R-:W-:Y:S01]  /*0cc0*/  FADD.FTZ R93, RZ, R21 ;  /* 0x00000015ff5d7221 */ /* 0x000fe20000010000 */
[----:B------:R-:W-:Y:S01]  /*0cd0*/  FFMA.FTZ R95, R103, R21, RZ ;  /* 0x00000015675f7223 */ /* 0x000fe200000100ff */
        /* <DEDUP_REMOVED lines=9> */
[----:B------:R-:W-:-:S02]  /*0d70*/  FFMA.FTZ R43, R99, R122, R43 ;  /* 0x0000007a632b7223 */ /* 0x000fc4000001002b */
[----:B------:R-:W-:Y:S01]  /*0d80*/  FADD.FTZ R99, R93, R98 ;  /* 0x000000625d637221 */ /* 0x000fe20000010000 */
[----:B------:R-:W-:-:S07]  /*0d90*/  FFMA.FTZ R124, R122, R98, R95 ;  /* 0x000000627a7c7223 */ /* 0x000fce000001005f */
.L_x_9025:
[----:B------:R-:W-:Y:S05]  /*0da0*/  BSYNC.RECONVERGENT B2 ;  /* 0x0000000000027941 */ /* 0x000fea0003800200 */
.L_x_9024:
        /* <DEDUP_REMOVED lines=26> */
[----:B------:R-:W-:Y:S02]  /*0f50*/  HADD2.F32 R104, -RZ, R126.H1_H1 ;  /* 0x3000007eff687230 */ /* 0x000fe40000004100 */
[----:B------:R-:W-:Y:S01]  /*0f60*/  FADD.FTZ R140, -R121, R107 ;  /* 0x0000006b798c7221 */ /* 0x000fe20000010100 */
        /* <DEDUP_REMOVED lines=13> */
.L_x_9027:
[----:B------:R-:W-:Y:S05]  /*1040*/  BSYNC.RECONVERGENT B2 ;  /* 0x0000000000027941 */ /* 0x000fea0003800200 */
.L_x_9026:
        /* <DEDUP_REMOVED lines=41> */
.L_x_9029:
[----:B------:R-:W-:Y:S05]  /*12e0*/  BSYNC.RECONVERGENT B2 ;  /* 0x0000000000027941 */ /* 0x000fea0003800200 */
.L_x_9028:
        /* <DEDUP_REMOVED lines=40> */
.L_x_9023:
        /* <DEDUP_REMOVED lines=18> */
[----:B------:R-:W-:Y:S01]  /*1690*/  HADD2.F32 R21, -RZ, R22.H0_H0 ;  /* 0x20000016ff157230 */ /* 0x000fe20000004100 */
[----:B------:R-:W-:Y:S01]  /*16a0*/  IADD3 R125, PT, PT, R6, 0x20, RZ ;  /* 0x00000020067d7810 */ /* 0x000fe20007ffe0ff */
[C---:B---3--:R-:W-:Y:S01]  /*16b0*/  FADD.FTZ R102, -R121.reuse, R92 ;  /* 0x0000005c79667221 */ /* 0x048fe20000010100 */
[C---:B------:R-:W-:Y:S01]  /*16c0*/  FADD.FTZ R104, -R121.reuse, R93 ;  /* 0x0000005d79687221 */ /* 0x040fe20000010100 */
[----:B------:R-:W-:Y:S02]  /*16d0*/  HADD2.F32 R92, -RZ, R137.H0_H0 ;  /* 0x20000089ff5c7230 */ /* 0x000fe40000004100 */
        /* <DEDUP_REMOVED lines=28> */
.L_x_9032:
[----:B------:R-:W-:Y:S05]  /*18a0*/  BSYNC.RECONVERGENT B2 ;  /* 0x0000000000027941 */ /* 0x000fea0003800200 */
.L_x_9031:
        /* <DEDUP_REMOVED lines=44> */
.L_x_9034:
[----:B------:R-:W-:Y:S05]  /*1b70*/  BSYNC.RECONVERGENT B2 ;  /* 0x0000000000027941 */ /* 0x000fea0003800200 */
.L_x_9033:
        /* <DEDUP_REMOVED lines=44> */
.L_x_9036:
[----:B------:R-:W-:Y:S05]  /*1e40*/  BSYNC.RECONVERGENT B2 ;  /* 0x0000000000027941 */ /* 0x000fea0003800200 */
.L_x_9035:
        /* <DEDUP_REMOVED lines=42> */
.L_x_9030:
[----:B------:R-:W-:Y:S05]  /*20f0*/  BSYNC.RECONVERGENT B1 ;  /* 0x0000000000017941 */ /* 0x000fea0003800200 */
.L_x_9022:
        /* <DEDUP_REMOVED lines=20> */
.L_x_9087:
[----:B-1----:R-:W-:Y:S01]  /*2240*/  FADD.FTZ R92, R99, R92 ;  /* 0x0000005c635c7221 */ /* 0x002fe20000010000 */
[----:B------:R-:W-:Y:S01]  /*2250*/  ISETP.NE.AND P6, PT, R10, RZ, PT ;  /* 0x000000ff0a00720c */ /* 0x000fe20003fc5270 */
[----:B--2---:R-:W-:Y:S01]  /*2260*/  FADD.FTZ R93, R106, R93 ;  /* 0x0000005d6a5d7221 */ /* 0x004fe20000010000 */
[----:B------:R-:W-:Y:S01]  /*2270*/  BSSY.RECONVERGENT B1, `(.L_x_9038) ;  /* 0x000025a000017945 */ /* 0x000fe20003800200 */
[----:B------:R-:W-:Y:S02]  /*2280*/  FMUL.FTZ R92, R92, UR12 ;  /* 0x0000000c5c5c7c20 */ /* 0x000fe40008410000 */
[----:B------:R-:W-:-:S03]  /*2290*/  FMUL.FTZ R104, R93, UR12 ;  /* 0x0000000c5d687c20 */ /* 0x000fc60008410000 */
        /* <DEDUP_REMOVED lines=16> */
[----:B------:R-:W-:Y:S02]  /*23a0*/  FADD.FTZ R140, R97, -R140 ;  /* 0x8000008c618c7221 */ /* 0x000fe40000010000 */
[C---:B-----5:R-:W-:Y:S01]  /*23b0*/  FMUL.FTZ R105, R9.reuse, R106 ;  /* 0x0000006a09697220 */ /* 0x060fe20000410000 */
[C---:B------:R-:W-:Y:S01]  /*23c0*/  FMUL.FTZ R121, R9.reuse, R124 ;  /* 0x0000007c09797220 */ /* 0x040fe20000410000 */
[----:B------:R-:W-:Y:S01]  /*23d0*/  FMUL.FTZ R125, R9, R140 ;  /* 0x0000008c097d7220 */ /* 0x000fe20000410000 */
[----:B------:R-:W-:Y:S01]  /*23e0*/  FADD.FTZ R124, R98, -R139 ;  /* 0x8000008b627c7221 */ /* 0x000fe20000010000 */
[-C--:B------:R-:W-:Y:S01]  /*23f0*/  FMUL.FTZ R107, R105, R8.reuse ;  /* 0x00000008696b7220 */ /* 0x080fe20000410000 */
[-C--:B------:R-:W-:Y:S01]  /*2400*/  FMUL.FTZ R106, R121, R8.reuse ;  /* 0x00000008796a7220 */ /* 0x080fe20000410000 */
[----:B------:R-:W-:Y:S01]  /*2410*/  FMUL.FTZ R125, R125, R8 ;  /* 0x000000087d7d7220 */ /* 0x000fe20000410000 */
[----:B------:R-:W-:Y:S01]  /*2420*/  FMUL.FTZ R139, R9, R124 ;  /* 0x0000007c098b7220 */ /* 0x000fe20000410000 */
[----:B------:R-:W-:Y:S01]  /*2430*/  FFMA.FTZ R105, R92, R107, R56 ;  /* 0x0000006b5c697223 */ /* 0x000fe20000010038 */
[----:B------:R-:W-:Y:S01]  /*2440*/  FFMA.FTZ R121, R93, R106, R57 ;  /* 0x0000006a5d797223 */ /* 0x000fe20000010039 */
[----:B------:R-:W-:Y:S01]  /*2450*/  FFMA.FTZ R58, R94, R125, R58 ;  /* 0x0000007d5e3a7223 */ /* 0x000fe2000001003a */
[----:B------:R-:W-:-:S02]  /*2460*/  HADD2.F32 R92, -RZ, R100.H0_H0 ;  /* 0x20000064ff5c7230 */ /* 0x000fc40000004100 */
[----:B------:R-:W-:Y:S01]  /*2470*/  FMUL.FTZ R56, R139, R8 ;  /* 0x000000088b387220 */ /* 0x000fe20000410000 */
[--C-:B------:R-:W-:Y:S02]  /*2480*/  HADD2.F32 R93, -RZ, R138.reuse.H0_H0 ;  /* 0x2000008aff5d7230 */ /* 0x100fe40000004100 */
[----:B------:R-:W-:Y:S02]  /*2490*/  HADD2.F32 R94, -RZ, R101.H0_H0 ;  /* 0x20000065ff5e7230 */ /* 0x000fe40000004100 */
[----:B------:R-:W-:Y:S01]  /*24a0*/  FFMA.FTZ R59, R95, R56, R59 ;  /* 0x000000385f3b7223 */ /* 0x000fe2000001003b */
[----:B------:R-:W-:Y:S02]  /*24b0*/  HADD2.F32 R57, -RZ, R138.H1_H1 ;  /* 0x3000008aff397230 */ /* 0x000fe40000004100 */
[----:B------:R-:W-:Y:S01]  /*24c0*/  FMUL.FTZ R92, R107, R92 ;  /* 0x0000005c6b5c7220 */ /* 0x000fe20000410000 */
[----:B------:R-:W-:Y:S01]  /*24d0*/  FMUL.FTZ R93, R106, R93 ;  /* 0x0000005d6a5d7220 */ /* 0x000fe20000410000 */
[----:B------:R-:W-:Y:S01]  /*24e0*/  FMUL.FTZ R94, R125, R94 ;  /* 0x0000005e7d5e7220 */ /* 0x000fe20000410000 */
[----:B------:R-:W-:Y:S01]  /*24f0*/  FMUL.FTZ R95, R56, R57 ;  /* 0x00000039385f7220 */ /* 0x000fe20000410000 */
[----:B------:R-:W-:Y:S06]  /*2500*/  BRA `(.L_x_9043) ;  /* 0x0000000000707947 */ /* 0x000fec0003800000 */
.L_x_9042:
        /* <DEDUP_REMOVED lines=14> */
[----:B------:R-:W-:-:S02]  /*25f0*/  FMUL.FTZ R125, R82, R8 ;  /* 0x00000008527d7220 */ /* 0x000fc40000410000 */
[----:B------:R-:W-:Y:S01]  /*2600*/  FFMA.FTZ R121, R93, R106, R57 ;  /* 0x0000006a5d797223 */ /* 0x000fe20000010039 */
[----:B------:R-:W-:Y:S01]  /*2610*/  FFMA.FTZ R105, R92, R107, R56 ;  /* 0x0000006b5c697223 */ /* 0x000fe20000010038 */
[----:B------:R-:W-:Y:S01]  /*2620*/  FFMA.FTZ R58, R94, R125, R58 ;  /* 0x0000007d5e3a7223 */ /* 0x000fe2000001003a */
[----:B------:R-:W-:Y:S02]  /*2630*/  HADD2.F32 R92, -RZ, R100.H0_H0 ;  /* 0x20000064ff5c7230 */ /* 0x000fe40000004100 */
[----:B------:R-:W-:Y:S01]  /*2640*/  FMUL.FTZ R56, R83, R8 ;  /* 0x0000000853387220 */ /* 0x000fe20000410000 */
[--C-:B------:R-:W-:Y:S02]  /*2650*/  HADD2.F32 R93, -RZ, R138.reuse.H0_H0 ;  /* 0x2000008aff5d7230 */ /* 0x100fe40000004100 */
[----:B------:R-:W-:Y:S02]  /*2660*/  HADD2.F32 R94, -RZ, R101.H0_H0 ;  /* 0x20000065ff5e7230 */ /* 0x000fe40000004100 */
[----:B------:R-:W-:Y:S01]  /*2670*/  FFMA.FTZ R59, R95, R56, R59 ;  /* 0x000000385f3b7223 */ /* 0x000fe2000001003b */
[----:B------:R-:W-:-:S02]  /*2680*/  HADD2.F32 R57, -RZ, R138.H1_H1 ;  /* 0x3000008aff397230 */ /* 0x000fc40000004100 */
[----:B------:R-:W-:Y:S01]  /*2690*/  FMUL.FTZ R92, R107, R92 ;  /* 0x0000005c6b5c7220 */ /* 0x000fe20000410000 */
[----:B------:R-:W-:Y:S01]  /*26a0*/  FMUL.FTZ R93, R106, R93 ;  /* 0x0000005d6a5d7220 */ /* 0x000fe20000410000 */
[----:B------:R-:W-:Y:S01]  /*26b0*/  FMUL.FTZ R94, R125, R94 ;  /* 0x0000005e7d5e7220 */ /* 0x000fe20000410000 */
[----:B------:R-:W-:-:S07]  /*26c0*/  FMUL.FTZ R95, R56, R57 ;  /* 0x00000039385f7220 */ /* 0x000fce0000410000 */
.L_x_9043:
        /* <DEDUP_REMOVED lines=9> */
.L_x_9041:
[----:B------:R-:W-:Y:S05]  /*2760*/  BSYNC.RECONVERGENT B2 ;  /* 0x0000000000027941 */ /* 0x000fea0003800200 */
.L_x_9040:
[----:B------:R-:W-:Y:S04]  /*2770*/  BSSY.RECONVERGENT B2, `(.L_x_9044) ;  /* 0x000004a000027945 */ /* 0x000fe80003800200 */
        /* <DEDUP_REMOVED lines=25> */
[--C-:B------:R-:W-:Y:S02]  /*2910*/  HADD2.F32 R92, -RZ, R131.reuse.H0_H0 ;  /* 0x20000083ff5c7230 */ /* 0x100fe40000004100 */
[----:B------:R-:W-:Y:S01]  /*2920*/  FMUL.FTZ R60, R83, R8 ;  /* 0x00000008533c7220 */ /* 0x000fe20000410000 */
[----:B------:R-:W-:Y:S02]  /*2930*/  HADD2.F32 R93, -RZ, R131.H1_H1 ;  /* 0x30000083ff5d7230 */ /* 0x000fe40000004100 */
[--C-:B------:R-:W-:Y:S02]  /*2940*/  HADD2.F32 R94, -RZ, R132.reuse.H0_H0 ;  /* 0x20000084ff5e7230 */ /* 0x100fe40000004100 */
[----:B------:R-:W-:Y:S01]  /*2950*/  FFMA.FTZ R63, R95, R60, R63 ;  /* 0x0000003c5f3f7223 */ /* 0x000fe2000001003f */
[----:B------:R-:W-:-:S02]  /*2960*/  HADD2.F32 R61, -RZ, R132.H1_H1 ;  /* 0x30000084ff3d7230 */ /* 0x000fc40000004100 */
[----:B------:R-:W-:Y:S01]  /*2970*/  FMUL.FTZ R92, R107, R92 ;  /* 0x0000005c6b5c7220 */ /* 0x000fe20000410000 */
[----:B------:R-:W-:Y:S01]  /*2980*/  FMUL.FTZ R93, R106, R93 ;  /* 0x0000005d6a5d7220 */ /* 0x000fe20000410000 */
[----:B------:R-:W-:Y:S01]  /*2990*/  FMUL.FTZ R94, R125, R94 ;  /* 0x0000005e7d5e7220 */ /* 0x000fe20000410000 */
[----:B------:R-:W-:Y:S01]  /*29a0*/  FMUL.FTZ R95, R60, R61 ;  /* 0x0000003d3c5f7220 */ /* 0x000fe20000410000 */
[----:B------:R-:W-:Y:S06]  /*29b0*/  BRA `(.L_x_9047) ;  /* 0x0000000000707947 */ /* 0x000fec0003800000 */
.L_x_9046:
[-CC-:B------:R-:W-:Y:S01]  /*29c0*/  FFMA.FTZ R105, R7, R104.reuse, R99.reuse ;  /* 0x0000006807697223 */ /* 0x180fe20000010063 */
[-CC-:B------:R-:W-:Y:S01]  /*29d0*/  FFMA.FTZ R124, R20, R104.reuse, R99.reuse ;  /* 0x00000068147c7223 */ /* 0x180fe20000010063 */
[----:B------:R-:W-:Y:S02]  /*29e0*/  FFMA.FTZ R107, R113, R104, R99 ;  /* 0x00000068716b7223 */ /* 0x000fe40000010063 */
[----:B------:R-:W-:Y:S01]  /*29f0*/  FADD.FTZ R106, R4, -R105 ;  /* 0x80000069046a7221 */ /* 0x000fe20000010000 */
[----:B------:R-:W-:Y:S01]  /*2a00*/  FADD.FTZ R124, R19, -R124 ;  /* 0x8000007c137c7221 */ /* 0x000fe20000010000 */
[----:B------:R-:W-:Y:S02]  /*2a10*/  FADD.FTZ R140, R112, -R107 ;  /* 0x8000006b708c7221 */ /* 0x000fe40000010000 */
[C---:B-----5:R-:W-:Y:S01]  /*2a20*/  FMUL.FTZ R105, R9.reuse, R106 ;  /* 0x0000006a09697220 */ /* 0x060fe20000410000 */
[----:B------:R-:W-:Y:S01]  /*2a30*/  FFMA.FTZ R106, R120, R104, R99 ;  /* 0x00000068786a7223 */ /* 0x000fe20000010063 */
[C---:B------:R-:W-:Y:S01]  /*2a40*/  FMUL.FTZ R121, R9.reuse, R124 ;  /* 0x0000007c09797220 */ /* 0x040fe20000410000 */
[----:B------:R-:W-:Y:S01]  /*2a50*/  FMUL.FTZ R125, R9, R140 ;  /* 0x0000008c097d7220 */ /* 0x000fe20000410000 */
[-C--:B------:R-:W-:Y:S01]  /*2a60*/  FMUL.FTZ R107, R105, R8.reuse ;  /* 0x00000008696b7220 */ /* 0x080fe20000410000 */
[----:B------:R-:W-:Y:S01]  /*2a70*/  FADD.FTZ R124, R119, -R106 ;  /* 0x8000006a777c7221 */ /* 0x000fe20000010000 */
[-C--:B------:R-:W-:Y:S01]  /*2a80*/  FMUL.FTZ R106, R121, R8.reuse ;  /* 0x00000008796a7220 */ /* 0x080fe20000410000 */
[----:B------:R-:W-:Y:S01]  /*2a90*/  FMUL.FTZ R125, R125, R8 ;  /* 0x000000087d7d7220 */ /* 0x000fe20000410000 */
[----:B------:R-:W-:Y:S01]  /*2aa0*/  FFMA.FTZ R105, R92, R107, R60 ;  /* 0x0000006b5c697223 */ /* 0x000fe2000001003c */
[----:B------:R-:W-:Y:S01]  /*2ab0*/  FMUL.FTZ R139, R9, R124 ;  /* 0x0000007c098b7220 */ /* 0x000fe20000410000 */
[----:B------:R-:W-:Y:S01]  /*2ac0*/  FFMA.FTZ R121, R93, R106, R61 ;  /* 0x0000006a5d797223 */ /* 0x000fe2000001003d */
[----:B------:R-:W-:Y:S01]  /*2ad0*/  FFMA.FTZ R62, R94, R125, R62 ;  /* 0x0000007d5e3e7223 */ /* 0x000fe2000001003e */
[----:B------:R-:W-:-:S02]  /*2ae0*/  HADD2.F32 R92, -RZ, R131.H0_H0 ;  /* 0x20000083ff5c7230 */ /* 0x000fc40000004100 */
[----:B------:R-:W-:Y:S01]  /*2af0*/  FMUL.FTZ R60, R139, R8 ;  /* 0x000000088b3c7220 */ /* 0x000fe20000410000 */
[----:B------:R-:W-:Y:S02]  /*2b00*/  HADD2.F32 R93, -RZ, R131.H1_H1 ;  /* 0x30000083ff5d7230 */ /* 0x000fe40000004100 */
[--C-:B------:R-:W-:Y:S02]  /*2b10*/  HADD2.F32 R94, -RZ, R132.reuse.H0_H0 ;  /* 0x20000084ff5e7230 */ /* 0x100fe40000004100 */
[----:B------:R-:W-:Y:S01]  /*2b20*/  FFMA.FTZ R63, R95, R60, R63 ;  /* 0x0000003c5f3f7223 */ /* 0x000fe2000001003f */
[----:B------:R-:W-:Y:S02]  /*2b30*/  HADD2.F32 R61, -RZ, R132.H1_H1 ;  /* 0x30000084ff3d7230 */ /* 0x000fe40000004100 */
[----:B------:R-:W-:Y:S01]  /*2b40*/  FMUL.FTZ R92, R107, R92 ;  /* 0x0000005c6b5c7220 */ /* 0x000fe20000410000 */
[----:B------:R-:W-:Y:S01]  /*2b50*/  FMUL.FTZ R93, R106, R93 ;  /* 0x0000005d6a5d7220 */ /* 0x000fe20000410000 */
[----:B------:R-:W-:Y:S01]  /*2b60*/  FMUL.FTZ R94, R125, R94 ;  /* 0x0000005e7d5e7220 */ /* 0x000fe20000410000 */
[----:B------:R-:W-:-:S07]  /*2b70*/  FMUL.FTZ R95, R60, R61 ;  /* 0x0000003d3c5f7220 */ /* 0x000fce0000410000 */
.L_x_9047:
        /* <DEDUP_REMOVED lines=9> */
.L_x_9045:
[----:B------:R-:W-:Y:S05]  /*2c10*/  BSYNC.RECONVERGENT B2 ;  /* 0x0000000000027941 */ /* 0x000fea0003800200 */
.L_x_9044:
[----:B------:R-:W-:Y:S04]  /*2c20*/  BSSY.RECONVERGENT B2, `(.L_x_9048) ;  /* 0x000004a000027945 */ /* 0x000fe80003800200 */
        /* <DEDUP_REMOVED lines=36> */
.L_x_9050:
        /* <DEDUP_REMOVED lines=28> */
.L_x_9051:
        /* <DEDUP_REMOVED lines=9> */
.L_x_9049:
[----:B------:R-:W-:Y:S05]  /*30c0*/  BSYNC.RECONVERGENT B2 ;  /* 0x0000000000027941 */ /* 0x000fea0003800200 */
.L_x_9048:
[----:B------:R-:W-:Y:S05]  /*30d0*/  @!P5 BRA `(.L_x_9052) ;  /* 0x0000001400ccd947 */ /* 0x000fea0003800000 */
[----:B0-23--:R-:W0:Y:S02]  /*30e0*/  LDC.64 R92, c[0x0][0x390] ;  /* 0x0000e400ff5c7b82 */ /* 0x00de240000000a00 */
        /* <DEDUP_REMOVED lines=32> */
[----:B------:R-:W-:Y:S01]  /*32f0*/  FMUL.FTZ R95, R8, R9 ;  /* 0x00000009085f7220 */ /* 0x000fe20000410000 */
[----:B------:R-:W-:Y:S06]  /*3300*/  BRA `(.L_x_9054) ;  /* 0x0000000000707947 */ /* 0x000fec0003800000 */
.L_x_9053:
        /* <DEDUP_REMOVED lines=20> */
[----:B------:R-:W-:Y:S01]  /*3450*/  FFMA.FTZ R71, R95, R8, R71 ;  /* 0x000000085f477223 */ /* 0x000fe20000010047 */
[----:B------:R-:W-:Y:S02]  /*3460*/  HADD2.F32 R93, -RZ, R135.H1_H1 ;  /* 0x30000087ff5d7230 */ /* 0x000fe40000004100 */
[--C-:B------:R-:W-:Y:S02]  /*3470*/  HADD2.F32 R94, -RZ, R136.reuse.H0_H0 ;  /* 0x20000088ff5e7230 */ /* 0x100fe40000004100 */
[----:B------:R-:W-:Y:S01]  /*3480*/  FMUL.FTZ R92, R9, R92 ;  /* 0x0000005c095c7220 */ /* 0x000fe20000410000 */
[----:B------:R-:W-:Y:S02]  /*3490*/  HADD2.F32 R69, -RZ, R136.H1_H1 ;  /* 0x30000088ff457230 */ /* 0x000fe40000004100 */
[----:B------:R-:W-:Y:S01]  /*34a0*/  FMUL.FTZ R93, R104, R93 ;  /* 0x0000005d685d7220 */ /* 0x000fe20000410000 */
[----:B------:R-:W-:Y:S02]  /*34b0*/  FMUL.FTZ R94, R107, R94 ;  /* 0x0000005e6b5e7220 */ /* 0x000fe40000410000 */
[----:B------:R-:W-:-:S07]  /*34c0*/  FMUL.FTZ R95, R8, R69 ;  /* 0x00000045085f7220 */ /* 0x000fce0000410000 */
.L_x_9054:
[----:B------:R-:W0:Y:S08]  /*34d0*/  @P1 LDC.64 R68, c[0x0][0x478] ;  /* 0x00011e00ff441b82 */ /* 0x000e300000000a00 */
[----:B------:R-:W1:Y:S01]  /*34e0*/  LDC.64 R8, c[0x0][0x468] ;  /* 0x00011a00ff087b82 */ /* 0x000e620000000a00 */
[----:B0-----:R-:W-:Y:S01]  /*34f0*/  @P1 IMAD.WIDE.U32 R104, R6, 0x10, R68 ;  /* 0x0000001006681825 */ /* 0x001fe200078e0044 */
[----:B------:R-:W-:-:S02]  /*3500*/  MOV R68, R99 ;  /* 0x0000006300447202 */ /* 0x000fc40000000f00 */
[----:B------:R-:W-:Y:S02]  /*3510*/  MOV R69, R106 ;  /* 0x0000006a00457202 */ /* 0x000fe40000000f00 */
[----:B------:R0:W-:Y:S01]  /*3520*/  @P1 STG.E.128 desc[UR6][R104.64], R80 ;  /* 0x0000005068001986 */ /* 0x0001e2000c101d06 */
[----:B-1----:R-:W-:-:S05]  /*3530*/  IMAD.WIDE.U32 R8, R6, 0x10, R8 ;  /* 0x0000001006087825 */ /* 0x002fca00078e0008 */
[----:B------:R0:W-:Y:S01]  /*3540*/  STG.E.128 desc[UR6][R8.64], R92 ;  /* 0x0000005c08007986 */ /* 0x0001e2000c101d06 */
[----:B------:R-:W-:Y:S05]  /*3550*/  BRA `(.L_x_9052) ;  /* 0x0000001000ac7947 */ /* 0x000fea0003800000 */
.L_x_9039:
        /* <DEDUP_REMOVED lines=35> */
[----:B------:R-:W-:Y:S01]  /*3790*/  FMUL.FTZ R95, R57, R56 ;  /* 0x00000038395f7220 */ /* 0x000fe20000410000 */
[----:B------:R-:W-:Y:S06]  /*37a0*/  BRA `(.L_x_9058) ;  /* 0x0000000000707947 */ /* 0x000fec0003800000 */
.L_x_9057:
        /* <DEDUP_REMOVED lines=28> */
.L_x_9058:
        /* <DEDUP_REMOVED lines=11> */
.L_x_9056:
[----:B------:R-:W-:Y:S05]  /*3a20*/  BSYNC.RECONVERGENT B2 ;  /* 0x0000000000027941 */ /* 0x000fea0003800200 */
.L_x_9055:
        /* <DEDUP_REMOVED lines=37> */
.L_x_9061:
        /* <DEDUP_REMOVED lines=27> */
[----:B------:R-:W-:-:S07]  /*3e30*/  FMUL.FTZ R95, R61, R60 ;  /* 0x0000003c3d5f7220 */ /* 0x000fce0000410000 */
.L_x_9062:
        /* <DEDUP_REMOVED lines=9> */
.L_x_9060:
[----:B------:R-:W-:Y:S05]  /*3ed0*/  BSYNC.RECONVERGENT B2 ;  /* 0x0000000000027941 */ /* 0x000fea0003800200 */
.L_x_9059:
        /* <DEDUP_REMOVED lines=37> */
.L_x_9065:
        /* <DEDUP_REMOVED lines=28> */
.L_x_9066:
        /* <DEDUP_REMOVED lines=9> */
.L_x_9064:
[----:B------:R-:W-:Y:S05]  /*4380*/  BSYNC.RECONVERGENT B2 ;  /* 0x0000000000027941 */ /* 0x000fea0003800200 */
.L_x_9063:
        /* <DEDUP_REMOVED lines=34> */
[----:B------:R-:W-:Y:S01]  /*45b0*/  FMUL.FTZ R95, R9, R8 ;  /* 0x00000008095f7220 */ /* 0x000fe20000410000 */
[----:B------:R-:W-:Y:S06]  /*45c0*/  BRA `(.L_x_9068) ;  /* 0x0000000000707947 */ /* 0x000fec0003800000 */
.L_x_9067:
        /* <DEDUP_REMOVED lines=28> */
.L_x_9068:
[----:B------:R-:W0:Y:S08]  /*4790*/  @P1 LDC.64 R68, c[0x0][0x478] ;  /* 0x00011e00ff441b82 */ /* 0x000e300000000a00 */
[----:B------:R-:W1:Y:S01]  /*47a0*/  LDC.64 R8, c[0x0][0x468] ;  /* 0x00011a00ff087b82 */ /* 0x000e620000000a00 */
[----:B0-----:R-:W-:Y:S01]  /*47b0*/  @P1 IMAD.WIDE.U32 R104, R6, 0x10, R68 ;  /* 0x0000001006681825 */ /* 0x001fe200078e0044 */
[----:B------:R-:W-:-:S02]  /*47c0*/  MOV R68, R99 ;  /* 0x0000006300447202 */ /* 0x000fc40000000f00 */
[----:B------:R-:W-:Y:S02]  /*47d0*/  MOV R69, R106 ;  /* 0x0000006a00457202 */ /* 0x000fe40000000f00 */
[----:B------:R4:W-:Y:S01]  /*47e0*/  @P1 STG.E.128 desc[UR6][R104.64], R80 ;  /* 0x0000005068001986 */ /* 0x0009e2000c101d06 */
[----:B-1----:R-:W-:-:S05]  /*47f0*/  IMAD.WIDE.U32 R8, R6, 0x10, R8 ;  /* 0x0000001006087825 */ /* 0x002fca00078e0008 */
[----:B------:R4:W-:Y:S02]  /*4800*/  STG.E.128 desc[UR6][R8.64], R92 ;  /* 0x0000005c08007986 */ /* 0x0009e4000c101d06 */
.L_x_9052:
[----:B------:R-:W-:Y:S05]  /*4810*/  BSYNC.RECONVERGENT B1 ;  /* 0x0000000000017941 */ /* 0x000fea0003800200 */
.L_x_9038:
[----:B0---45:R-:W0:Y:S02]  /*4820*/  LDC.64 R8, c[0x0][0x380] ;  /* 0x0000e000ff087b82 */ /* 0x031e240000000a00 */
[----:B0-----:R-:W-:-:S04]  /*4830*/  LEA R11, R8, R11, 0x2 ;  /* 0x0000000b080b7211 */ /* 0x001fc800078e10ff */
[----:B------:R-:W-:-:S13]  /*4840*/  ISETP.GE.AND P1, PT, R11, R9, PT ;  /* 0x000000090b00720c */ /* 0x000fda0003f26270 */
[----:B------:R-:W-:Y:S05]  /*4850*/  @!P1 BRA `(.L_x_9069) ;  /* 0xffffffc000389947 */ /* 0x000fea000383ffff */
.L_x_9021:
[----:B------:R-:W-:Y:S05]  /*4860*/  BSYNC B0 ;  /* 0x0000000000007941 */ /* 0x000fea0003800000 */
.L_x_9020:
[----:B-----5:R-:W0:Y:S01]  /*4870*/  S2R R9, SR_TID.X ;  /* 0x0000000000097919 */ /* 0x020e220000002100 */
[----:B------:R-:W-:Y:S01]  /*4880*/  MOV R2, 0x400 ;  /* 0x0000040000027802 */ /* 0x000fe20000000f00 */
[----:B------:R-:W-:Y:S05]  /*4890*/  WARPSYNC.ALL ;  /* 0x0000000000007948 */ /* 0x000fea0003800000 */
[----:B------:R-:W1:Y:S01]  /*48a0*/  S2R R7, SR_CgaCtaId ;  /* 0x0000000000077919 */ /* 0x000e620000008800 */
[----:B------:R-:W-:Y:S01]  /*48b0*/  IMAD R4, R14, UR5, RZ ;  /* 0x000000050e047c24 */ /* 0x000fe2000f8e02ff */
[----:B------:R-:W4:Y:S01]  /*48c0*/  LDCU.128 UR16, c[0x0][0x440] ;  /* 0x00008800ff1077ac */ /* 0x000f220008000c00 */
[----:B------:R-:W-:Y:S01]  /*48d0*/  BSSY.RECONVERGENT B0, `(.L_x_9070) ;  /* 0x0000096000007945 */ /* 0x000fe20003800200 */
[----:B------:R-:W2:Y:S01]  /*48e0*/  LDCU.64 UR8, c[0x0][0x460] ;  /* 0x00008c00ff0877ac */ /* 0x000ea20008000a00 */
        /* <DEDUP_REMOVED lines=13> */
[----:B------:R0:W-:Y:S01]  /*49c0*/  STS.128 [R3+0x200], R44 ;  /* 0x0002002c03007388 */ /* 0x0001e20000000c00 */
[----:B------:R-:W-:-:S02]  /*49d0*/  ISETP.GE.U32.AND P2, PT, R5, 0x200, PT ;  /* 0x000002000500780c */ /* 0x000fc40003f46070 */
[----:B------:R-:W-:Y:S01]  /*49e0*/  IADD3.X R25, PT, PT, RZ, RZ, RZ, P4, !PT ;  /* 0x000000ffff197210 */ /* 0x000fe200027fe4ff */
[----:B------:R-:W-:Y:S04]  /*49f0*/  STS.128 [R3+0x400], R48 ;  /* 0x0004003003007388 */ /* 0x000fe80000000c00 */
[----:B------:R-:W-:Y:S01]  /*4a00*/  STS.128 [R3+0x600], R52 ;  /* 0x0006003403007388 */ /* 0x000fe20000000c00 */
[----:B------:R-:W-:Y:S01]  /*4a10*/  BAR.SYNC.DEFER_BLOCKING 0x0 ;  /* 0x0000000000007b1d */ /* 0x000fe20000010000 */
[C---:B0-----:R-:W-:Y:S02]  /*4a20*/  SHF.L.U64.HI R46, R14.reuse, 0x2, R25 ;  /* 0x000000020e2e7819 */ /* 0x041fe40000010219 */
[----:B------:R-:W-:-:S03]  /*4a30*/  SHF.L.U32 R44, R14, 0x2, RZ ;  /* 0x000000020e2c7819 */ /* 0x000fc600000006ff */
        /* <DEDUP_REMOVED lines=38> */
[C---:B0-----:R-:W-:Y:S02]  /*4ca0*/  IADD3 R38, P4, PT, R44.reuse, UR18, RZ ;  /* 0x000000122c267c10 */ /* 0x041fe4000ff9e0ff */
[----:B------:R-:W-:Y:S02]  /*4cb0*/  IADD3 R36, P5, PT, R44, UR16, RZ ;  /* 0x000000102c247c10 */ /* 0x000fe4000ffbe0ff */
        /* <DEDUP_REMOVED lines=87> */
.L_x_9071:
[----:B------:R-:W-:Y:S05]  /*5230*/  BSYNC.RECONVERGENT B0 ;  /* 0x0000000000007941 */ /* 0x000fea0003800200 */
.L_x_9070:
        /* <DEDUP_REMOVED lines=18> */
.L_x_9073:
[----:B------:R-:W-:Y:S05]  /*5360*/  BSYNC.RECONVERGENT B0 ;  /* 0x0000000000007941 */ /* 0x000fea0003800200 */
.L_x_9072:
        /* <DEDUP_REMOVED lines=18> */
.L_x_9075:
[----:B------:R-:W-:Y:S05]  /*5490*/  BSYNC.RECONVERGENT B0 ;  /* 0x0000000000007941 */ /* 0x000fea0003800200 */
.L_x_9074:
        /* <DEDUP_REMOVED lines=12> */
.L_x_9037:
        /* <DEDUP_REMOVED lines=8> */
.L_x_9077:
[----:B------:R-:W-:Y:S05]  /*55e0*/  BSYNC B1 ;  /* 0x0000000000017941 */ /* 0x000fea0003800000 */
.L_x_9076:
        /* <DEDUP_REMOVED lines=8> */
.L_x_9078:
[----:B------:R-:W-:-:S05]  /*5670*/  FADD.FTZ R92, R92, R99 ;  /* 0x000000635c5c7221 */ /* 0x000fca0000010000 */
[----:B------:R-:W-:Y:S01]  /*5680*/  MOV R140, R92 ;  /* 0x0000005c008c7202 */ /* 0x000fe20000000f00 */
[----:B------:R-:W-:Y:S01]  /*5690*/  HFMA2 R125, -RZ, RZ, 0, 1.1920928955078125e-07 ;  /* 0x00000002ff7d7431 */ /* 0x000fe200000001ff */
[----:B------:R-:W-:-:S07]  /*56a0*/  MOV R93, R121 ;  /* 0x00000079005d7202 */ /* 0x000fce0000000f00 */
[----:B------:R-:W-:Y:S05]  /*56b0*/  WARPSYNC.COLLECTIVE R107, `(.L_x_9079) ;  /* 0x000000006b087348 */ /* 0x000fea0003c00000 */
[----:B------:R0:W1:Y:S02]  /*56c0*/  SHFL.BFLY P6, R121, R140, R125, R142 ;  /* 0x0c00007d8c797389 */ /* 0x00006400000c008e */
[----:B01----:R-:W-:Y:S05]  /*56d0*/  ENDCOLLECTIVE ;  /* 0x000000000000791b */ /* 0x003fea0003800000 */
.L_x_9079:
[----:B------:R-:W-:-:S05]  /*56e0*/  FADD.FTZ R93, R93, R124 ;  /* 0x0000007c5d5d7221 */ /* 0x000fca0000010000 */
[----:B------:R-:W-:Y:S02]  /*56f0*/  MOV R140, R93 ;  /* 0x0000005d008c7202 */ /* 0x000fe40000000f00 */
[----:B------:R-:W-:-:S07]  /*5700*/  MOV R95, R121 ;  /* 0x00000079005f7202 */ /* 0x000fce0000000f00 */
[----:B------:R-:W-:Y:S05]  /*5710*/  WARPSYNC.COLLECTIVE R107, `(.L_x_9080) ;  /* 0x000000006b087348 */ /* 0x000fea0003c00000 */
[----:B------:R0:W1:Y:S02]  /*5720*/  SHFL.BFLY P6, R121, R140, R125, R142 ;  /* 0x0c00007d8c797389 */ /* 0x00006400000c008e */
[----:B01----:R-:W-:Y:S05]  /*5730*/  ENDCOLLECTIVE ;  /* 0x000000000000791b */ /* 0x003fea0003800000 */
.L_x_9080:
[----:B------:R-:W-:-:S05]  /*5740*/  FADD.FTZ R95, R92, R95 ;  /* 0x0000005f5c5f7221 */ /* 0x000fca0000010000 */
[----:B------:R-:W-:Y:S01]  /*5750*/  MOV R140, R95 ;  /* 0x0000005f008c7202 */ /* 0x000fe20000000f00 */
[----:B------:R-:W-:Y:S01]  /*5760*/  HFMA2 R125, -RZ, RZ, 0, 2.384185791015625e-07 ;  /* 0x00000004ff7d7431 */ /* 0x000fe200000001ff */
[----:B------:R-:W-:-:S07]  /*5770*/  MOV R94, R121 ;  /* 0x00000079005e7202 */ /* 0x000fce0000000f00 */
[----:B------:R-:W-:Y:S05]  /*5780*/  WARPSYNC.COLLECTIVE R107, `(.L_x_9081) ;  /* 0x000000006b087348 */ /* 0x000fea0003c00000 */
[----:B------:R0:W1:Y:S02]  /*5790*/  SHFL.BFLY P6, R121, R140, R125, R142 ;  /* 0x0c00007d8c797389 */ /* 0x00006400000c008e */
[----:B01----:R-:W-:Y:S05]  /*57a0*/  ENDCOLLECTIVE ;  /* 0x000000000000791b */ /* 0x003fea0003800000 */
.L_x_9081:
[----:B------:R-:W-:-:S05]  /*57b0*/  FADD.FTZ R94, R93, R94 ;  /* 0x0000005e5d5e7221 */ /* 0x000fca0000010000 */
[----:B------:R-:W-:Y:S02]  /*57c0*/  MOV R140, R94 ;  /* 0x0000005e008c7202 */ /* 0x000fe40000000f00 */
[----:B------:R-:W-:-:S07]  /*57d0*/  MOV R104, R121 ;  /* 0x0000007900687202 */ /* 0x000fce0000000f00 */
[----:B------:R-:W-:Y:S05]  /*57e0*/  WARPSYNC.COLLECTIVE R107, `(.L_x_9082) ;  /* 0x000000006b087348 */ /* 0x000fea0003c00000 */
[----:B------:R0:W1:Y:S02]  /*57f0*/  SHFL.BFLY P6, R121, R140, R125, R142 ;  /* 0x0c00007d8c797389 */ /* 0x00006400000c008e */
[----:B01----:R-:W-:Y:S05]  /*5800*/  ENDCOLLECTIVE ;  /* 0x000000000000791b */ /* 0x003fea0003800000 */
.L_x_9082:
[----:B------:R-:W-:-:S05]  /*5810*/  FADD.FTZ R104, R95, R104 ;  /* 0x000000685f687221 */ /* 0x000fca0000010000 */
[----:B------:R-:W-:Y:S01]  /*5820*/  MOV R140, R104 ;  /* 0x00000068008c7202 */ /* 0x000fe20000000f00 */
[----:B------:R-:W-:Y:S01]  /*5830*/  HFMA2 R125, -RZ, RZ, 0, 4.76837158203125e-07 ;  /* 0x00000008ff7d7431 */ /* 0x000fe200000001ff */
[----:B------:R-:W-:-:S07]  /*5840*/  MOV R105, R121 ;  /* 0x0000007900697202 */ /* 0x000fce0000000f00 */
[----:B------:R-:W-:Y:S05]  /*5850*/  WARPSYNC.COLLECTIVE R107, `(.L_x_9083) ;  /* 0x000000006b087348 */ /* 0x000fea0003c00000 */
[----:B------:R0:W1:Y:S02]  /*5860*/  SHFL.BFLY P6, R121, R140, R125, R142 ;  /* 0x0c00007d8c797389 */ /* 0x00006400000c008e */
[----:B01----:R-:W-:Y:S05]  /*5870*/  ENDCOLLECTIVE ;  /* 0x000000000000791b */ /* 0x003fea0003800000 */
.L_x_9083:
[----:B------:R-:W-:-:S05]  /*5880*/  FADD.FTZ R105, R94, R105 ;  /* 0x000000695e697221 */ /* 0x000fca0000010000 */
[----:B------:R-:W-:Y:S02]  /*5890*/  MOV R140, R105 ;  /* 0x00000069008c7202 */ /* 0x000fe40000000f00 */
[----:B------:R-:W-:-:S07]  /*58a0*/  MOV R99, R121 ;  /* 0x0000007900637202 */ /* 0x000fce0000000f00 */
[----:B------:R-:W-:Y:S05]  /*58b0*/  WARPSYNC.COLLECTIVE R107, `(.L_x_9084) ;  /* 0x000000006b087348 */ /* 0x000fea0003c00000 */
[----:B------:R0:W1:Y:S02]  /*58c0*/  SHFL.BFLY P6, R121, R140, R125, R142 ;  /* 0x0c00007d8c797389 */ /* 0x00006400000c008e */
[----:B01----:R-:W-:Y:S05]  /*58d0*/  ENDCOLLECTIVE ;  /* 0x000000000000791b */ /* 0x003fea0003800000 */
.L_x_9084:
[----:B------:R-:W-:-:S05]  /*58e0*/  FADD.FTZ R99, R104, R99 ;  /* 0x0000006368637221 */ /* 0x000fca0000010000 */
[----:B------:R-:W-:Y:S01]  /*58f0*/  MOV R140, R99 ;  /* 0x00000063008c7202 */ /* 0x000fe20000000f00 */
[----:B------:R-:W-:Y:S01]  /*5900*/  HFMA2 R125, -RZ, RZ, 0, 9.5367431640625e-07 ;  /* 0x00000010ff7d7431 */ /* 0x000fe200000001ff */
[----:B------:R-:W-:-:S07]  /*5910*/  MOV R106, R121 ;  /* 0x00000079006a7202 */ /* 0x000fce0000000f00 */
[----:B------:R-:W-:Y:S05]  /*5920*/  WARPSYNC.COLLECTIVE R107, `(.L_x_9085) ;  /* 0x000000006b087348 */ /* 0x000fea0003c00000 */
[----:B------:R0:W1:Y:S02]  /*5930*/  SHFL.BFLY P6, R121, R140, R125, R142 ;  /* 0x0c00007d8c797389 */ /* 0x00006400000c008e */
[----:B01----:R-:W-:Y:S05]  /*5940*/  ENDCOLLECTIVE ;  /* 0x000000000000791b */ /* 0x003fea0003800000 */
.L_x_9085:
[----:B------:R-:W-:-:S05]  /*5950*/  FADD.FTZ R106, R105, R106 ;  /* 0x0000006a696a7221 */ /* 0x000fca0000010000 */
[----:B------:R-:W-:Y:S02]  /*5960*/  MOV R140, R106 ;  /* 0x0000006a008c7202 */ /* 0x000fe40000000f00 */
[----:B------:R-:W-:-:S07]  /*5970*/  MOV R92, R121 ;  /* 0x00000079005c7202 */ /* 0x000fce0000000f00 */
[----:B------:R-:W-:Y:S05]  /*5980*/  WARPSYNC.COLLECTIVE R107, `(.L_x_9086) ;  /* 0x000000006b087348 */ /* 0x000fea0003c00000 */
[----:B------:R0:W1:Y:S02]  /*5990*/  SHFL.BFLY P6, R121, R140, R125, R142 ;  /* 0x0c00007d8c797389 */ /* 0x00006400000c008e */
[----:B01----:R-:W-:Y:S05]  /*59a0*/  ENDCOLLECTIVE ;  /* 0x000000000000791b */ /* 0x003fea0003800000 */
.L_x_9086:
[----:B------:R-:W-:Y:S01]  /*59b0*/  MOV R93, R121 ;  /* 0x00000079005d7202 */ /* 0x000fe20000000f00 */
[----:B------:R-:W-:Y:S06]  /*59c0*/  BRA `(.L_x_9087) ;  /* 0xffffffc8001c7947 */ /* 0x000fec000383ffff */
.L_x_9088:
        /* <DEDUP_REMOVED lines=11> */
.L_x_11312:


//--------------------- .text._ZN10layer_norm13ln_bwd_kernelINS_13Kernel_traitsI6__halfffffjLj512ELj1ELj4ELj1ELj16ENS_18Kernel_traits_baseILj512ES2_ffffjLj128EEEEELb0ELb1ELb0ELb1EEEvNS_9BwdParamsE --------------------------
	.section	.text._ZN10layer_norm13ln_bwd_kernelINS_13Kernel_traitsI6__halfffffjLj512ELj1ELj4ELj1ELj16ENS_18Kernel_traits_baseILj512ES2_ffffjLj128EEEEELb0ELb1ELb0ELb1EEEvNS_9BwdParamsE,"ax",@progbits
	.align	128
        .global         _ZN10layer_norm13ln_bwd_kernelINS_13Kernel_traitsI6__halfffffjLj512ELj1ELj4ELj1ELj16ENS_18Kernel_traits_baseILj512ES2_ffffjLj128EEEEELb0ELb1ELb0ELb1EEEvNS_9BwdParamsE
        .type           _ZN10layer_norm13ln_bwd_kernelINS_13Kernel_traitsI6__halfffffjLj512ELj1ELj4ELj1ELj16ENS_18Kernel_traits_baseILj512ES2_ffffjLj128EEEEELb0ELb1ELb0ELb1EEEvNS_9BwdParamsE,@function
        .size           _ZN10layer_norm13ln_bwd_kernelINS_13Kernel_traitsI6__halfffffjLj512ELj1ELj4ELj1ELj16ENS_18Kernel_traits_baseILj512ES2_ffffjLj128EEEEELb0ELb1ELb0ELb1EEEvNS_9BwdParamsE,(.L_x_11313 - _ZN10layer_norm13ln_bwd_kernelINS_13Kernel_traitsI6__halfffffjLj512ELj1ELj4ELj1ELj16ENS_18Kernel_traits_baseILj512ES2_ffffjLj128EEEEELb0ELb1ELb0ELb1EEEvNS_9BwdParamsE)
        .other          _ZN10layer_norm13ln_bwd_kernelINS_13Kernel_traitsI6__halfffffjLj512ELj1ELj4ELj1ELj16ENS_18Kernel_traits_baseILj512ES2_ffffjLj128EEEEELb0ELb1ELb0ELb1EEEvNS_9BwdParamsE,@"STO_CUDA_ENTRY STV_DEFAULT"
_ZN10layer_norm13ln_bwd_kernelINS_13Kernel_traitsI6__halfffffjLj512ELj1ELj4ELj1ELj16ENS_18Kernel_traits_baseILj512ES2_ffffjLj128EEEEELb0ELb1ELb0ELb1EEEvNS_9BwdParamsE:
.text._ZN10layer_norm13ln_bwd_kernelINS_13Kernel_traitsI6__halfffffjLj512ELj1ELj4ELj1ELj16ENS_18Kernel_traits_baseILj512ES2_ffffjLj128EEEEELb0ELb1ELb0ELb1EEEvNS_9BwdParamsE:
        /* <DEDUP_REMOVED lines=45> */
[----:B------:R-:W3:Y:S04]  /*02d0*/  LDG.E.64 R94, desc[UR6][R2.64+0x200] ;  /* 0x00020006025e7981 */ /* 0x000ee8000c1e1b00 */
[----:B------:R-:W4:Y:S01]  /*02e0*/  LDG.E.64 R92, desc[UR6][R2.64+0x300] ;  /* 0x00030006025c7981 */ /* 0x000f22000c1e1b00 */
[----:B--2---:R-:W-:Y:S01]  /*02f0*/  IMAD.WIDE.U32 R4, R25, 0x8, R4 ;  /* 0x0000000819047825 */ /* 0x004fe200078e0004 */
[----:B-1----:R-:W-:-:S03]  /*0300*/  ISETP.NE.U32.AND P0, PT, RZ, UR4, PT ;  /* 0x00000004ff007c0c */ /* 0x002fc6000bf05070 */
[----:B------:R-:W-:Y:S01]  /*0310*/  HFMA2 R24, -RZ, RZ, 0, 0 ;  /* 0x00000000ff187431 */ /* 0x000fe200000001ff */
[----:B------:R-:W-:Y:S01]  /*0320*/  BSSY B1, `(.L_x_9091) ;  /* 0x00003c5000017945 */ /* 0x000fe20003800000 */
[----:B------:R-:W-:Y:S01]  /*0330*/  HFMA2 R116, -RZ, RZ, 0, 0 ;  /* 0x00000000ff747431 */ /* 0x000fe200000001ff */
[----:B------:R-:W5:Y:S01]  /*0340*/  LDG.E.64 R90, desc[UR6][R2.64+0x100] ;  /* 0x00010006025a7981 */ /* 0x000f62000c1e1b00 */
[----:B------:R-:W-:Y:S02]  /*0350*/  ISETP.NE.AND.EX P0, PT, RZ, UR5, PT, P0 ;  /* 0x00000005ff007c0c */ /* 0x000fe4000bf05300 */
[----:B------:R-:W-:Y:S02]  /*0360*/  CS2R R104, SRZ ;  /* 0x0000000000687805 */ /* 0x000fe4000001ff00 */
[----:B------:R-:W-:Y:S01]  /*0370*/  CS2R R102, SRZ ;  /* 0x0000000000667805 */ /* 0x000fe2000001ff00 */
[----:B------:R0:W5:Y:S01]  /*0380*/  LDG.E.64 R88, desc[UR6][R2.64] ;  /* 0x0000000602587981 */ /* 0x000162000c1e1b00 */
[----:B------:R-:W-:-:S02]  /*0390*/  CS2R R100, SRZ ;  /* 0x0000000000647805 */ /* 0x000fc4000001ff00 */
[----:B------:R-:W-:Y:S02]  /*03a0*/  CS2R R98, SRZ ;  /* 0x0000000000627805 */ /* 0x000fe4000001ff00 */
[----:B------:R-:W-:Y:S01]  /*03b0*/  CS2R R96, SRZ ;  /* 0x0000000000607805 */ /* 0x000fe2000001ff00 */
[----:B------:R-:W5:Y:S01]  /*03c0*/  LDG.E.64 R86, desc[UR6][R4.64+0x300] ;  /* 0x0003000604567981 */ /* 0x000f62000c1e1b00 */
[----:B------:R-:W-:Y:S02]  /*03d0*/  CS2R R26, SRZ ;  /* 0x00000000001a7805 */ /* 0x000fe4000001ff00 */
[----:B------:R-:W-:Y:S02]  /*03e0*/  CS2R R22, SRZ ;  /* 0x0000000000167805 */ /* 0x000fe4000001ff00 */
[----:B------:R-:W-:Y:S01]  /*03f0*/  CS2R R20, SRZ ;  /* 0x0000000000147805 */ /* 0x000fe2000001ff00 */
[----:B------:R-:W5:Y:S01]  /*0400*/  LDG.E.64 R84, desc[UR6][R4.64+0x200] ;  /* 0x0002000604547981 */ /* 0x000f62000c1e1b00 */
[----:B------:R-:W-:-:S02]  /*0410*/  CS2R R18, SRZ ;  /* 0x0000000000127805 */ /* 0x000fc4000001ff00 */
[----:B------:R-:W-:Y:S02]  /*0420*/  CS2R R16, SRZ ;  /* 0x0000000000107805 */ /* 0x000fe4000001ff00 */
[----:B------:R-:W-:Y:S01]  /*0430*/  CS2R R14, SRZ ;  /* 0x00000000000e7805 */ /* 0x000fe2000001ff00 */
[----:B------:R-:W5:Y:S01]  /*0440*/  LDG.E.64 R30, desc[UR6][R4.64+0x100] ;  /* 0x00010006041e7981 */ /* 0x000f62000c1e1b00 */
[----:B------:R-:W-:Y:S02]  /*0450*/  CS2R R12, SRZ ;  /* 0x00000000000c7805 */ /* 0x000fe4000001ff00 */
[----:B------:R-:W-:Y:S02]  /*0460*/  MOV R118, RZ ;  /* 0x000000ff00767202 */ /* 0x000fe40000000f00 */
[----:B------:R-:W-:Y:S01]  /*0470*/  CS2R R114, SRZ ;  /* 0x0000000000727805 */ /* 0x000fe2000001ff00 */
[----:B------:R1:W5:Y:S01]  /*0480*/  LDG.E.64 R28, desc[UR6][R4.64] ;  /* 0x00000006041c7981 */ /* 0x000362000c1e1b00 */
        /* <DEDUP_REMOVED lines=8> */
[--C-:B---3--:R-:W-:Y:S02]  /*0510*/  SHF.R.U64 R135, R94, 0x10, R95.reuse ;  /* 0x000000105e877819 */ /* 0x108fe4000000125f */
[----:B------:R-:W-:Y:S02]  /*0520*/  SHF.R.U32.HI R0, RZ, 0x10, R95 ;  /* 0x00000010ff007819 */ /* 0x000fe4000001165f */
[--C-:B----4-:R-:W-:Y:S02]  /*0530*/  SHF.R.U64 R142, R92, 0x10, R93.reuse ;  /* 0x000000105c8e7819 */ /* 0x110fe4000000125d */
[----:B------:R-:W-:Y:S02]  /*0540*/  SHF.R.U32.HI R6, RZ, 0x10, R93 ;  /* 0x00000010ff067819 */ /* 0x000fe4000001165d */
[----:B------:R-:W-:-:S02]  /*0550*/  PRMT R135, R135, 0x5410, R0 ;  /* 0x0000541087877816 */ /* 0x000fc40000000000 */
[----:B------:R-:W-:Y:S02]  /*0560*/  PRMT R142, R142, 0x5410, R6 ;  /* 0x000054108e8e7816 */ /* 0x000fe40000000006 */
[----:B------:R-:W-:Y:S02]  /*0570*/  CS2R R6, SRZ ;  /* 0x0000000000067805 */ /* 0x000fe4000001ff00 */
[----:B------:R-:W-:-:S07]  /*0580*/  MOV R0, RZ ;  /* 0x000000ff00007202 */ /* 0x000fce0000000f00 */
.L_x_9113:
[----:B------:R-:W0:Y:S08]  /*0590*/  LDC.64 R48, c[0x0][0x3c0] ;  /* 0x0000f000ff307b82 */ /* 0x000e300000000a00 */
[----:B------:R-:W1:Y:S08]  /*05a0*/  @P0 LDC.64 R52, c[0x0][0x3e0] ;  /* 0x0000f800ff340b82 */ /* 0x000e700000000a00 */
[----:B------:R-:W2:Y:S01]  /*05b0*/  LDC.64 R50, c[0x0][0x3c8] ;  /* 0x0000f200ff327b82 */ /* 0x000ea20000000a00 */
[----:B------:R-:W-:Y:S01]  /*05c0*/  MOV R120, 0x3f800000 ;  /* 0x3f80000000787802 */ /* 0x000fe20000000f00 */
[----:B0-----:R-:W-:-:S06]  /*05d0*/  IMAD.WIDE R48, R119, 0x4, R48 ;  /* 0x0000000477307825 */ /* 0x001fcc00078e0230 */
[----:B------:R-:W3:Y:S01]  /*05e0*/  LDG.E R48, desc[UR6][R48.64] ;  /* 0x0000000630307981 */ /* 0x000ee2000c1e1900 */
[----:B-1----:R-:W-:-:S05]  /*05f0*/  @P0 IMAD.WIDE R52, R119, 0x4, R52 ;  /* 0x0000000477340825 */ /* 0x002fca00078e0234 */
[----:B-----5:R0:W5:Y:S01]  /*0600*/  @P0 LDG.E R120, desc[UR6][R52.64] ;  /* 0x0000000634780981 */ /* 0x020162000c1e1900 */
[----:B--2---:R-:W-:-:S05]  /*0610*/  IMAD.WIDE R50, R119, 0x4, R50 ;  /* 0x0000000477327825 */ /* 0x004fca00078e0232 */
[----:B------:R0:W5:Y:S01]  /*0620*/  LDG.E R121, desc[UR6][R50.64] ;  /* 0x0000000632797981 */ /* 0x000162000c1e1900 */
[----:B------:R-:W1:Y:S01]  /*0630*/  S2R R25, SR_TID.X ;  /* 0x0000000000197919 */ /* 0x000e620000002100 */
[----:B------:R-:W-:Y:S01]  /*0640*/  ISETP.NE.U32.AND P1, PT, RZ, UR10, PT ;  /* 0x0000000aff007c0c */ /* 0x000fe2000bf25070 */
[----:B------:R-:W-:-:S03]  /*0650*/  IMAD R54, R119, UR9, RZ ;  /* 0x0000000977367c24 */ /* 0x000fc6000f8e02ff */
[----:B------:R-:W-:Y:S02]  /*0660*/  ISETP.NE.AND.EX P1, PT, RZ, UR11, PT, P1 ;  /* 0x0000000bff007c0c */ /* 0x000fe4000bf25310 */
[----:B------:R-:W-:Y:S02]  /*0670*/  SHF.R.S32.HI R55, RZ, 0x1f, R54 ;  /* 0x0000001fff377819 */ /* 0x000fe40000011436 */
[----:B------:R-:W-:Y:S02]  /*0680*/  ISETP.NE.AND P2, PT, RZ, UR8, PT ;  /* 0x00000008ff007c0c */ /* 0x000fe4000bf45270 */
[----:B------:R-:W-:Y:S02]  /*0690*/  LEA.HI R55, R55, R54, RZ, 0x2 ;  /* 0x0000003637377211 */ /* 0x000fe400078f10ff */
[----:B-1----:R-:W-:-:S04]  /*06a0*/  LOP3.LUT R124, R25, 0x1f, RZ, 0xc0, !PT ;  /* 0x0000001f197c7812 */ /* 0x002fc800078ec0ff */
[----:B------:R-:W-:Y:S02]  /*06b0*/  LEA.HI.SX32 R124, R55, R124, 0x1e ;  /* 0x0000007c377c7211 */ /* 0x000fe400078ff2ff */
[----:B---3--:R-:W-:Y:S01]  /*06c0*/  FSEL R125, R48, RZ, !P2 ;  /* 0x000000ff307d7208 */ /* 0x008fe20005000000 */
[----:B0-----:R-:W-:Y:S06]  /*06d0*/  @P1 BRA `(.L_x_9092) ;  /* 0x0000000800281947 */ /* 0x001fec0003800000 */
[----:B------:R-:W0:Y:S01]  /*06e0*/  LDC.64 R80, c[0x0][0x3a8] ;  /* 0x0000ea00ff507b82 */ /* 0x000e220000000a00 */
[C---:B------:R-:W-:Y:S02]  /*06f0*/  IADD3 R123, PT, PT, R124.reuse, 0x20, RZ ;  /* 0x000000207c7b7810 */ /* 0x040fe40007ffe0ff */
[----:B------:R-:W-:-:S05]  /*0700*/  IADD3 R122, PT, PT, R124, 0x40, RZ ;  /* 0x000000407c7a7810 */ /* 0x000fca0007ffe0ff */
[----:B------:R-:W1:Y:S01]  /*0710*/  LDC.64 R48, c[0x0][0x428] ;  /* 0x00010a00ff307b82 */ /* 0x000e620000000a00 */
[----:B------:R-:W-:Y:S01]  /*0720*/  IADD3 R117, PT, PT, R124, 0x60, RZ ;  /* 0x000000607c757810 */ /* 0x000fe20007ffe0ff */
[----:B0-----:R-:W-:-:S04]  /*0730*/  IMAD.WIDE.U32 R72, R123, 0x10, R80 ;  /* 0x000000107b487825 */ /* 0x001fc800078e0050 */
[C---:B------:R-:W-:Y:S02]  /*0740*/  IMAD.WIDE.U32 R68, R124.reuse, 0x10, R80 ;  /* 0x000000107c447825 */ /* 0x040fe400078e0050 */
[----:B------:R-:W2:Y:S02]  /*0750*/  LDG.E.128 R72, desc[UR6][R72.64] ;  /* 0x0000000648487981 */ /* 0x000ea4000c1e1d00 */
[----:B-1----:R-:W-:Y:S02]  /*0760*/  IMAD.WIDE.U32 R60, R124, 0x10, R48 ;  /* 0x000000107c3c7825 */ /* 0x002fe400078e0030 */
[----:B------:R-:W3:Y:S02]  /*0770*/  LDG.E.128 R68, desc[UR6][R68.64] ;  /* 0x0000000644447981 */ /* 0x000ee4000c1e1d00 */
[--C-:B------:R-:W-:Y:S02]  /*0780*/  IMAD.WIDE.U32 R76, R122, 0x10, R80.reuse ;  /* 0x000000107a4c7825 */ /* 0x100fe400078e0050 */
[----:B------:R-:W4:Y:S02]  /*0790*/  LDG.E.128 R60, desc[UR6][R60.64] ;  /* 0x000000063c3c7981 */ /* 0x000f24000c1e1d00 */
[----:B------:R-:W-:-:S02]  /*07a0*/  IMAD.WIDE.U32 R80, R117, 0x10, R80 ;  /* 0x0000001075507825 */ /* 0x000fc400078e0050 */
[----:B------:R-:W4:Y:S02]  /*07b0*/  LDG.E.128 R76, desc[UR6][R76.64] ;  /* 0x000000064c4c7981 */ /* 0x000f24000c1e1d00 */
[--C-:B------:R-:W-:Y:S02]  /*07c0*/  IMAD.WIDE.U32 R56, R123, 0x10, R48.reuse ;  /* 0x000000107b387825 */ /* 0x100fe400078e0030 */
[----:B------:R-:W4:Y:S04]  /*07d0*/  LDG.E.128 R80, desc[UR6][R80.64] ;  /* 0x0000000650507981 */ /* 0x000f28000c1e1d00 */
[----:B------:R-:W4:Y:S01]  /*07e0*/  LDG.E.128 R56, desc[UR6][R56.64] ;  /* 0x0000000638387981 */ /* 0x000f22000c1e1d00 */
[----:B------:R-:W-:-:S04]  /*07f0*/  IMAD.WIDE.U32 R52, R122, 0x10, R48 ;  /* 0x000000107a347825 */ /* 0x000fc800078e0030 */
[----:B------:R-:W-:Y:S02]  /*0800*/  IMAD.WIDE.U32 R48, R117, 0x10, R48 ;  /* 0x0000001075307825 */ /* 0x000fe400078e0030 */
[----:B------:R-:W4:Y:S04]  /*0810*/  LDG.E.128 R52, desc[UR6][R52.64] ;  /* 0x0000000634347981 */ /* 0x000f28000c1e1d00 */
[----:B------:R-:W4:Y:S01]  /*0820*/  LDG.E.128 R48, desc[UR6][R48.64] ;  /* 0x0000000630307981 */ /* 0x000f22000c1e1d00 */
[--C-:B------:R-:W-:Y:S02]  /*0830*/  SHF.R.U64 R146, R88, 0x10, R89.reuse ;  /* 0x0000001058927819 */ /* 0x100fe40000001259 */
[----:B------:R-:W-:-:S03]  /*0840*/  SHF.R.U32.HI R154, RZ, 0x10, R89 ;  /* 0x00000010ff9a7819 */ /* 0x000fc60000011659 */
[----:B------:R-:W-:Y:S02]  /*0850*/  HADD2.F32 R146, -RZ, R146.H0_H0 ;  /* 0x20000092ff927230 */ /* 0x000fe40000004100 */
[----:B------:R-:W-:Y:S02]  /*0860*/  HADD2.F32 R154, -RZ, R154.H0_H0 ;  /* 0x2000009aff9a7230 */ /* 0x000fe40000004100 */
[----:B------:R-:W-:Y:S01]  /*0870*/  HADD2.F32 R141, -RZ, R89.H0_H0 ;  /* 0x20000059ff8d7230 */ /* 0x000fe20000004100 */
[--C-:B------:R-:W-:Y:S01]  /*0880*/  SHF.R.U64 R156, R90, 0x10, R91.reuse ;  /* 0x000000105a9c7819 */ /* 0x100fe2000000125b */
[----:B------:R-:W-:Y:S01]  /*0890*/  HADD2.F32 R131, -RZ, R91.H0_H0 ;  /* 0x2000005bff837230 */ /* 0x000fe20000004100 */
[----:B------:R-:W-:-:S03]  /*08a0*/  SHF.R.U32.HI R158, RZ, 0x10, R91 ;  /* 0x00000010ff9e7819 */ /* 0x000fc6000001165b */
[----:B------:R-:W-:Y:S02]  /*08b0*/  HADD2.F32 R156, -RZ, R156.H0_H0 ;  /* 0x2000009cff9c7230 */ /* 0x000fe40000004100 */
[----:B------:R-:W-:Y:S02]  /*08c0*/  HADD2.F32 R158, -RZ, R158.H0_H0 ;  /* 0x2000009eff9e7230 */ /* 0x000fe40000004100 */
[----:B------:R-:W-:Y:S02]  /*08d0*/  HADD2.F32 R152, -RZ, R142.H1_H1 ;  /* 0x3000008eff987230 */ /* 0x000fe40000004100 */
[C---:B--2---:R-:W-:Y:S01]  /*08e0*/  FADD.FTZ R132, -R125.reuse, R73 ;  /* 0x000000497d847221 */ /* 0x044fe20000010100 */
[----:B------:R-:W-:Y:S02]  /*08f0*/  HADD2.F32 R73, -RZ, R88.H0_H0 ;  /* 0x20000058ff497230 */ /* 0x000fe40000004100 */
[C---:B---3--:R-:W-:Y:S01]  /*0900*/  FADD.FTZ R134, -R125.reuse, R68 ;  /* 0x000000447d867221 */ /* 0x048fe20000010100 */
[----:B------:R-:W-:Y:S01]  /*0910*/  FADD.FTZ R140, -R125, R69 ;  /* 0x000000457d8c7221 */ /* 0x000fe20000010100 */
[----:B----4-:R-:W-:Y:S01]  /*0920*/  FMUL.FTZ R145, R61, R146 ;  /* 0x000000923d917220 */ /* 0x010fe20000410000 */
[----:B------:R-:W-:Y:S01]  /*0930*/  FMUL.FTZ R146, R60, R73 ;  /* 0x000000493c927220 */ /* 0x000fe20000410000 */
[----:B-----5:R-:W-:Y:S01]  /*0940*/  FMUL.FTZ R127, R121, R134 ;  /* 0x00000086797f7220 */ /* 0x020fe20000410000 */
[----:B------:R-:W-:Y:S01]  /*0950*/  FMUL.FTZ R139, R63, R154 ;  /* 0x0000009a3f8b7220 */ /* 0x000fe20000410000 */
[----:B------:R-:W-:Y:S01]  /*0960*/  FADD.FTZ R138, -R125, R70 ;  /* 0x000000467d8a7221 */ /* 0x000fe20000010100 */
[----:B------:R-:W-:Y:S01]  /*0970*/  FMUL.FTZ R140, R121, R140 ;  /* 0x0000008c798c7220 */ /* 0x000fe20000410000 */
[----:B------:R-:W-:Y:S01]  /*0980*/  FADD.FTZ R154, RZ, R146 ;  /* 0x00000092ff9a7221 */ /* 0x000fe20000010000 */
[----:B------:R-:W-:Y:S01]  /*0990*/  FFMA.FTZ R73, R127, R146, RZ ;  /* 0x000000927f497223 */ /* 0x000fe200000100ff */
[----:B------:R-:W-:Y:S01]  /*09a0*/  FADD.FTZ R126, -R125, R71 ;  /* 0x000000477d7e7221 */ /* 0x000fe20000010100 */
[----:B------:R-:W-:Y:S01]  /*09b0*/  FMUL.FTZ R141, R62, R141 ;  /* 0x0000008d3e8d7220 */ /* 0x000fe20000410000 */
[----:B------:R-:W-:Y:S01]  /*09c0*/  FMUL.FTZ R138, R121, R138 ;  /* 0x0000008a798a7220 */ /* 0x000fe20000410000 */
[----:B------:R-:W-:Y:S01]  /*09d0*/  FADD.FTZ R154, R154, R145 ;  /* 0x000000919a9a7221 */ /* 0x000fe20000010000 */
[----:B------:R-:W-:Y:S01]  /*09e0*/  FFMA.FTZ R73, R140, R145, R73 ;  /* 0x000000918c497223 */ /* 0x000fe20000010049 */
[----:B------:R-:W-:Y:S01]  /*09f0*/  FADD.FTZ R128, -R125, R75 ;  /* 0x0000004b7d807221 */ /* 0x000fe20000010100 */
[----:B------:R-:W-:-:S02]  /*0a00*/  HADD2.F32 R75, -RZ, R90.H0_H0 ;  /* 0x2000005aff4b7230 */ /* 0x000fc40000004100 */
[----:B------:R-:W-:Y:S01]  /*0a10*/  FADD.FTZ R130, -R125, R72 ;  /* 0x000000487d827221 */ /* 0x000fe20000010100 */
[----:B------:R-:W-:Y:S01]  /*0a20*/  FMUL.FTZ R126, R121, R126 ;  /* 0x0000007e797e7220 */ /* 0x000fe20000410000 */
        /* <DEDUP_REMOVED lines=25> */
[C---:B------:R-:W-:Y:S01]  /*0bc0*/  FMUL.FTZ R128, R121.reuse, R128 ;  /* 0x0000008079807220 */ /* 0x040fe20000410000 */
[----:B------:R-:W-:Y:S01]  /*0bd0*/  FADD.FTZ R154, R154, R131 ;  /* 0x000000839a9a7221 */ /* 0x000fe20000010000 */
[----:B------:R-:W-:Y:S01]  /*0be0*/  FFMA.FTZ R73, R130, R131, R73 ;  /* 0x0000008382497223 */ /* 0x000fe20000010049 */
[----:B------:R-:W-:Y:S02]  /*0bf0*/  HADD2.F32 R82, -RZ, R135.H0_H0 ;  /* 0x20000087ff527230 */ /* 0x000fe40000004100 */
[----:B------:R-:W-:Y:S01]  /*0c00*/  FMUL.FTZ R83, R121, R72 ;  /* 0x0000004879537220 */ /* 0x000fe20000410000 */
[----:B------:R-:W-:Y:S02]  /*0c10*/  HADD2.F32 R71, -RZ, R92.H0_H0 ;  /* 0x2000005cff477230 */ /* 0x000fe40000004100 */
[----:B------:R-:W-:Y:S01]  /*0c20*/  FMUL.FTZ R81, R52, R81 ;  /* 0x0000005134517220 */ /* 0x000fe20000410000 */
[----:B------:R-:W-:Y:S01]  /*0c30*/  FADD.FTZ R154, R154, R129 ;  /* 0x000000819a9a7221 */ /* 0x000fe20000010000 */
[----:B------:R-:W-:Y:S01]  /*0c40*/  FFMA.FTZ R72, R128, R129, R73 ;  /* 0x0000008180487223 */ /* 0x000fe20000010049 */
[----:B------:R-:W-:-:S02]  /*0c50*/  HADD2.F32 R80, -RZ, R142.H0_H0 ;  /* 0x2000008eff507230 */ /* 0x000fc40000004100 */
[----:B------:R-:W-:Y:S01]  /*0c60*/  FMUL.FTZ R79, R53, R82 ;  /* 0x00000052354f7220 */ /* 0x000fe20000410000 */
[----:B------:R-:W-:Y:S02]  /*0c70*/  HADD2.F32 R77, -RZ, R95.H0_H0 ;  /* 0x2000005fff4d7230 */ /* 0x000fe40000004100 */
[----:B------:R-:W-:Y:S01]  /*0c80*/  FMUL.FTZ R74, R48, R71 ;  /* 0x00000047304a7220 */ /* 0x000fe20000410000 */
[----:B------:R-:W-:Y:S01]  /*0c90*/  FMUL.FTZ R82, R121, R70 ;  /* 0x0000004679527220 */ /* 0x000fe20000410000 */
[----:B------:R-:W-:Y:S01]  /*0ca0*/  FADD.FTZ R154, R154, R81 ;  /* 0x000000519a9a7221 */ /* 0x000fe20000010000 */
[----:B------:R-:W-:Y:S01]  /*0cb0*/  FFMA.FTZ R71, R83, R81, R72 ;  /* 0x0000005153477223 */ /* 0x000fe20000010048 */
[----:B------:R-:W-:Y:S02]  /*0cc0*/  HADD2.F32 R69, -RZ, R93.H0_H0 ;  /* 0x2000005dff457230 */ /* 0x000fe40000004100 */
[----:B------:R-:W-:Y:S01]  /*0cd0*/  FMUL.FTZ R72, R49, R80 ;  /* 0x0000005031487220 */ /* 0x000fe20000410000 */
[----:B------:R-:W-:-:S02]  /*0ce0*/  HADD2.F32 R76, -RZ, R135.H1_H1 ;  /* 0x30000087ff4c7230 */ /* 0x000fc40000004100 */
        /* <DEDUP_REMOVED lines=8> */
[----:B------:R-:W-:Y:S01]  /*0d70*/  FFMA.FTZ R71, R80, R77, R71 ;  /* 0x0000004d50477223 */ /* 0x000fe20000010047 */
[----:B------:R-:W-:Y:S02]  /*0d80*/  FMUL.FTZ R75, R121, R136 ;  /* 0x00000088794b7220 */ /* 0x000fe40000410000 */
        /* <DEDUP_REMOVED lines=31> */
.L_x_9092:
        /* <DEDUP_REMOVED lines=13> */
[----:B------:R-:W4:Y:S01]  /*1050*/  LDG.E.128 R76, desc[UR6][R76.64] ;  /* 0x000000064c4c7981 */ /* 0x000f22000c1e1d00 */
[----:B------:R-:W0:Y:S01]  /*1060*/  LDC.64 R32, c[0x0][0x438] ;  /* 0x00010e00ff207b82 */ /* 0x000e220000000a00 */
[--C-:B------:R-:W-:Y:S02]  /*1070*/  IMAD.WIDE.U32 R56, R123, 0x10, R48.reuse ;  /* 0x000000107b387825 */ /* 0x100fe400078e0030 */
[----:B------:R-:W4:Y:S04]  /*1080*/  LDG.E.128 R80, desc[UR6][R80.64] ;  /* 0x0000000650507981 */ /* 0x000f28000c1e1d00 */
[----:B------:R-:W4:Y:S01]  /*1090*/  LDG.E.128 R56, desc[UR6][R56.64] ;  /* 0x0000000638387981 */ /* 0x000f22000c1e1d00 */
[----:B------:R-:W-:-:S04]  /*10a0*/  IMAD.WIDE.U32 R52, R122, 0x10, R48 ;  /* 0x000000107a347825 */ /* 0x000fc800078e0030 */
[----:B------:R-:W-:Y:S02]  /*10b0*/  IMAD.WIDE.U32 R48, R117, 0x10, R48 ;  /* 0x0000001075307825 */ /* 0x000fe400078e0030 */
[----:B------:R-:W4:Y:S04]  /*10c0*/  LDG.E.128 R52, desc[UR6][R52.64] ;  /* 0x0000000634347981 */ /* 0x000f28000c1e1d00 */
        /* <DEDUP_REMOVED lines=9> */
[----:B------:R-:W-:-:S02]  /*1160*/  SHF.R.U64 R146, R88, 0x10, R89 ;  /* 0x0000001058927819 */ /* 0x000fc40000001259 */
        /* <DEDUP_REMOVED lines=115> */
.L_x_9093:
[----:B------:R-:W-:Y:S01]  /*18a0*/  FADD.FTZ R16, R49, R16 ;  /* 0x0000001031107221 */ /* 0x000fe20000010000 */
[----:B------:R-:W-:Y:S01]  /*18b0*/  FADD.FTZ R15, R48, R15 ;  /* 0x0000000f300f7221 */ /* 0x000fe20000010000 */
[----:B------:R-:W-:Y:S01]  /*18c0*/  FADD.FTZ R19, R52, R19 ;  /* 0x0000001334137221 */ /* 0x000fe20000010000 */
[----:B------:R-:W-:Y:S01]  /*18d0*/  FADD.FTZ R97, R60, R97 ;  /* 0x000000613c617221 */ /* 0x000fe20000010000 */
[--C-:B------:R-:W-:Y:S01]  /*18e0*/  SHF.R.U64 R52, R28, 0x10, R29.reuse ;  /* 0x000000101c347819 */ /* 0x100fe2000000121d */
[----:B------:R-:W-:Y:S01]  /*18f0*/  FADD.FTZ R98, R143, R98 ;  /* 0x000000628f627221 */ /* 0x000fe20000010000 */
[----:B------:R-:W-:Y:S01]  /*1900*/  SHF.R.U32.HI R48, RZ, 0x10, R29 ;  /* 0x00000010ff307819 */ /* 0x000fe2000001161d */
[----:B------:R-:W-:Y:S01]  /*1910*/  FADD.FTZ R99, R144, R99 ;  /* 0x0000006390637221 */ /* 0x000fe20000010000 */
[--C-:B------:R-:W-:Y:S01]  /*1920*/  SHF.R.U64 R60, R30, 0x10, R31.reuse ;  /* 0x000000101e3c7819 */ /* 0x100fe2000000121f */
[----:B------:R-:W-:Y:S01]  /*1930*/  UMOV UR4, 0xffffffff ;  /* 0xffffffff00047882 */ /* 0x000fe20000000000 */
[----:B------:R-:W-:Y:S01]  /*1940*/  SHF.R.U32.HI R49, RZ, 0x10, R31 ;  /* 0x00000010ff317819 */ /* 0x000fe2000001161f */
[----:B------:R-:W-:Y:S01]  /*1950*/  FADD.FTZ R0, R157, R0 ;  /* 0x000000009d007221 */ /* 0x000fe20000010000 */
[----:B------:R-:W-:Y:S01]  /*1960*/  PRMT R52, R52, 0x5410, R48 ;  /* 0x0000541034347816 */ /* 0x000fe20000000030 */
[----:B------:R-:W-:Y:S01]  /*1970*/  FADD.FTZ R2, R161, R2 ;  /* 0x00000002a1027221 */ /* 0x000fe20000010000 */
[----:B------:R-:W-:Y:S01]  /*1980*/  PRMT R60, R49, 0x5410, R60 ;  /* 0x00005410313c7816 */ /* 0x000fe2000000003c */
[----:B------:R-:W-:Y:S01]  /*1990*/  FADD.FTZ R3, R158, R3 ;  /* 0x000000039e037221 */ /* 0x000fe20000010000 */
[--C-:B------:R-:W-:Y:S01]  /*19a0*/  SHF.R.U64 R144, R84, 0x10, R85.reuse ;  /* 0x0000001054907819 */ /* 0x100fe20000001255 */
[----:B------:R-:W-:Y:S01]  /*19b0*/  FADD.FTZ R4, R159, R4 ;  /* 0x000000049f047221 */ /* 0x000fe20000010000 */
[----:B------:R-:W-:Y:S01]  /*19c0*/  SHF.R.U32.HI R48, RZ, 0x10, R85 ;  /* 0x00000010ff307819 */ /* 0x000fe20000011655 */
[----:B------:R-:W-:Y:S01]  /*19d0*/  FADD.FTZ R5, R156, R5 ;  /* 0x000000059c057221 */ /* 0x000fe20000010000 */
[--C-:B------:R-:W-:Y:S01]  /*19e0*/  SHF.R.U64 R143, R86, 0x10, R87.reuse ;  /* 0x00000010568f7819 */ /* 0x100fe20000001257 */
[----:B------:R-:W-:Y:S01]  /*19f0*/  FADD.FTZ R6, R155, R6 ;  /* 0x000000069b067221 */ /* 0x000fe20000010000 */
[----:B------:R-:W-:Y:S01]  /*1a00*/  SHF.R.U32.HI R49, RZ, 0x10, R87 ;  /* 0x00000010ff317819 */ /* 0x000fe20000011657 */
        /* <DEDUP_REMOVED lines=41> */
.L_x_9125:
        /* <DEDUP_REMOVED lines=28> */
[----:B------:R-:W-:Y:S02]  /*1e60*/  HADD2.F32 R52, -RZ, R28.H0_H0 ;  /* 0x2000001cff347230 */ /* 0x000fe40000004100 */
[-C--:B------:R-:W-:Y:S01]  /*1e70*/  FMUL.FTZ R55, R57, R120.reuse ;  /* 0x0000007839377220 */ /* 0x080fe20000410000 */
[----:B------:R-:W-:Y:S02]  /*1e80*/  HADD2.F32 R62, -RZ, R29.H0_H0 ;  /* 0x2000001dff3e7230 */ /* 0x000fe40000004100 */
[----:B------:R-:W-:Y:S01]  /*1e90*/  FMUL.FTZ R126, R59, R120 ;  /* 0x000000783b7e7220 */ /* 0x000fe20000410000 */
[----:B-----5:R-:W-:Y:S01]  /*1ea0*/  FMUL.FTZ R57, R48, R53 ;  /* 0x0000003530397220 */ /* 0x020fe20000410000 */
        /* <DEDUP_REMOVED lines=8> */
.L_x_9096:
        /* <DEDUP_REMOVED lines=27> */
[----:B------:R-:W-:-:S07]  /*20e0*/  FMUL.FTZ R51, R126, R139 ;  /* 0x0000008b7e337220 */ /* 0x000fce0000410000 */
.L_x_9097:
        /* <DEDUP_REMOVED lines=12> */
[----:B------:R-:W-:Y:S01]  /*21b0*/  FFMA.FTZ R128, R58, R128, R61 ;  /* 0x000000803a807223 */ /* 0x000fe2000001003d */
[----:B0-----:R-:W-:Y:S01]  /*21c0*/  FADD.FTZ R64, -R125, R134 ;  /* 0x000000867d407221 */ /* 0x001fe20000010100 */
        /* <DEDUP_REMOVED lines=9> */
[--C-:B------:R-:W-:Y:S02]  /*2260*/  HADD2.F32 R51, -RZ, R60.reuse.H1_H1 ;  /* 0x3000003cff337230 */ /* 0x100fe40000004100 */
        /* <DEDUP_REMOVED lines=14> */
.L_x_9098:
        /* <DEDUP_REMOVED lines=8> */
[C---:B0-----:R-:W-:Y:S01]  /*23d0*/  FMUL.FTZ R51, R121.reuse, R132 ;  /* 0x0000008479337220 */ /* 0x041fe20000410000 */
[C---:B------:R-:W-:Y:S01]  /*23e0*/  FMUL.FTZ R49, R121.reuse, R134 ;  /* 0x0000008679317220 */ /* 0x040fe20000410000 */
[C---:B------:R-:W-:Y:S01]  /*23f0*/  FMUL.FTZ R125, R121.reuse, R130 ;  /* 0x00000082797d7220 */ /* 0x040fe20000410000 */
[----:B------:R-:W-:Y:S01]  /*2400*/  FMUL.FTZ R129, R121, R128 ;  /* 0x0000008079817220 */ /* 0x000fe20000410000 */
[----:B------:R-:W-:-:S02]  /*2410*/  HADD2.F32 R133, -RZ, R60.H1_H1 ;  /* 0x3000003cff857230 */ /* 0x000fc40000004100 */
[-C--:B------:R-:W-:Y:S01]  /*2420*/  FMUL.FTZ R50, R51, R120.reuse ;  /* 0x0000007833327220 */ /* 0x080fe20000410000 */
[----:B------:R-:W-:Y:S02]  /*2430*/  HADD2.F32 R141, -RZ, R60.H0_H0 ;  /* 0x2000003cff8d7230 */ /* 0x000fe40000004100 */
        /* <DEDUP_REMOVED lines=13> */
.L_x_9099:
[----:B------:R-:W0:Y:S01]  /*2510*/  @P1 LDC.64 R130, c[0x0][0x478] ;  /* 0x00011e00ff821b82 */ /* 0x000e220000000a00 */
[----:B------:R-:W-:-:S04]  /*2520*/  IMAD.WIDE.U32 R132, R123, 0x10, R126 ;  /* 0x000000107b847825 */ /* 0x000fc800078e007e */
[----:B------:R-:W-:-:S04]  /*2530*/  IMAD.WIDE.U32 R52, R122, 0x10, R136 ;  /* 0x000000107a347825 */ /* 0x000fc800078e0088 */
[----:B0-----:R-:W-:-:S05]  /*2540*/  @P1 IMAD.WIDE.U32 R130, R123, 0x10, R130 ;  /* 0x000000107b821825 */ /* 0x001fca00078e0082 */
        /* <DEDUP_REMOVED lines=33> */
.L_x_9100:
[C-C-:B------:R-:W-:Y:S01]  /*2760*/  FFMA.FTZ R82, R58.reuse, R82, R61.reuse ;  /* 0x000000523a527223 */ /* 0x140fe2000001003d */
[C-C-:B0-----:R-:W-:Y:S01]  /*2770*/  FFMA.FTZ R48, R58.reuse, R83, R61.reuse ;  /* 0x000000533a307223 */ /* 0x141fe2000001003d */
        /* <DEDUP_REMOVED lines=26> */
.L_x_9101:
[----:B------:R-:W0:Y:S02]  /*2920*/  @P1 LDC.64 R52, c[0x0][0x478] ;  /* 0x00011e00ff341b82 */ /* 0x000e240000000a00 */
[----:B0-----:R-:W-:-:S04]  /*2930*/  @P1 IMAD.WIDE.U32 R76, R122, 0x10, R52 ;  /* 0x000000107a4c1825 */ /* 0x001fc800078e0034 */
[----:B------:R-:W-:Y:S01]  /*2940*/  IMAD.WIDE.U32 R122, R122, 0x10, R126 ;  /* 0x000000107a7a7825 */ /* 0x000fe200078e007e */
[----:B------:R0:W-:Y:S03]  /*2950*/  @P1 STG.E.128 desc[UR6][R76.64], R64 ;  /* 0x000000404c001986 */ /* 0x0001e6000c101d06 */
[----:B------:R-:W-:Y:S01]  /*2960*/  IMAD.WIDE.U32 R52, R117, 0x10, R136 ;  /* 0x0000001075347825 */ /* 0x000fe200078e0088 */
[----:B------:R0:W-:Y:S05]  /*2970*/  STG.E.128 desc[UR6][R122.64], R48 ;  /* 0x000000307a007986 */ /* 0x0001ea000c101d06 */
        /* <DEDUP_REMOVED lines=18> */
[----:B------:R-:W-:Y:S02]  /*2aa0*/  HADD2.F32 R143, -RZ, R143.H1_H1 ;  /* 0x3000008fff8f7230 */ /* 0x000fe40000004100 */
        /* <DEDUP_REMOVED lines=12> */
.L_x_9102:
        /* <DEDUP_REMOVED lines=12> */
[-C--:B------:R-:W-:Y:S01]  /*2c30*/  FMUL.FTZ R71, R49, R120.reuse ;  /* 0x0000007831477220 */ /* 0x080fe20000410000 */
[----:B------:R-:W-:Y:S01]  /*2c40*/  FMUL.FTZ R50, R51, R120 ;  /* 0x0000007833327220 */ /* 0x000fe20000410000 */
[----:B------:R-:W-:-:S02]  /*2c50*/  HADD2.F32 R49, -RZ, R143.H0_H0 ;  /* 0x2000008fff317230 */ /* 0x000fc40000004100 */
[-C--:B------:R-:W-:Y:S01]  /*2c60*/  FMUL.FTZ R73, R61, R120.reuse ;  /* 0x000000783d497220 */ /* 0x080fe20000410000 */
[----:B------:R-:W-:Y:S02]  /*2c70*/  HADD2.F32 R51, -RZ, R143.H1_H1 ;  /* 0x3000008fff337230 */ /* 0x000fe40000004100 */
[----:B------:R-:W-:Y:S01]  /*2c80*/  FMUL.FTZ R120, R121, R120 ;  /* 0x0000007879787220 */ /* 0x000fe20000410000 */
[----:B------:R-:W-:Y:S02]  /*2c90*/  HADD2.F32 R48, -RZ, R86.H0_H0 ;  /* 0x20000056ff307230 */ /* 0x000fe40000004100 */
[----:B-----5:R-:W-:Y:S01]  /*2ca0*/  FMUL.FTZ R58, R53, R50 ;  /* 0x00000032353a7220 */ /* 0x020fe20000410000 */
[----:B------:R-:W-:Y:S02]  /*2cb0*/  HADD2.F32 R70, -RZ, R87.H0_H0 ;  /* 0x20000057ff467230 */ /* 0x000fe40000004100 */
[----:B------:R-:W-:Y:S01]  /*2cc0*/  FMUL.FTZ R49, R50, R49 ;  /* 0x0000003132317220 */ /* 0x000fe20000410000 */
[----:B------:R-:W-:Y:S01]  /*2cd0*/  FMUL.FTZ R61, R52, R71 ;  /* 0x00000047343d7220 */ /* 0x000fe20000410000 */
[----:B------:R-:W-:Y:S01]  /*2ce0*/  FMUL.FTZ R69, R54, R73 ;  /* 0x0000004936457220 */ /* 0x000fe20000410000 */
[----:B------:R-:W-:Y:S01]  /*2cf0*/  FMUL.FTZ R68, R55, R120 ;  /* 0x0000007837447220 */ /* 0x000fe20000410000 */
[----:B------:R-:W-:Y:S01]  /*2d00*/  FMUL.FTZ R51, R120, R51 ;  /* 0x0000003378337220 */ /* 0x000fe20000410000 */
[----:B------:R-:W-:Y:S01]  /*2d10*/  FMUL.FTZ R48, R71, R48 ;  /* 0x0000003047307220 */ /* 0x000fe20000410000 */
[----:B------:R-:W-:-:S07]  /*2d20*/  FMUL.FTZ R50, R73, R70 ;  /* 0x0000004649327220 */ /* 0x000fce0000410000 */
.L_x_9103:
[----:B------:R-:W0:Y:S01]  /*2d30*/  @P1 LDC.64 R52, c[0x0][0x478] ;  /* 0x00011e00ff341b82 */ /* 0x000e220000000a00 */
[----:B------:R-:W-:-:S04]  /*2d40*/  IMAD.WIDE.U32 R126, R117, 0x10, R126 ;  /* 0x00000010757e7825 */ /* 0x000fc800078e007e */
[----:B0-----:R-:W-:-:S05]  /*2d50*/  @P1 IMAD.WIDE.U32 R52, R117, 0x10, R52 ;  /* 0x0000001075341825 */ /* 0x001fca00078e0034 */
[----:B------:R0:W-:Y:S04]  /*2d60*/  @P1 STG.E.128 desc[UR6][R52.64], R64 ;  /* 0x0000004034001986 */ /* 0x0001e8000c101d06 */
[----:B------:R0:W-:Y:S01]  /*2d70*/  STG.E.128 desc[UR6][R126.64], R48 ;  /* 0x000000307e007986 */ /* 0x0001e2000c101d06 */
[----:B------:R-:W-:Y:S05]  /*2d80*/  BRA `(.L_x_9104) ;  /* 0x0000001000287947 */ /* 0x000fea0003800000 */
.L_x_9095:
        /* <DEDUP_REMOVED lines=35> */
.L_x_9105:
        /* <DEDUP_REMOVED lines=28> */
.L_x_9106:
        /* <DEDUP_REMOVED lines=15> */
[----:B------:R-:W-:Y:S01]  /*3270*/  FADD.FTZ R125, -R125, R134 ;  /* 0x000000867d7d7221 */ /* 0x000fe20000010100 */
[----:B------:R-:W-:Y:S01]  /*3280*/  FADD.FTZ R132, -R132, R133 ;  /* 0x0000008584847221 */ /* 0x000fe20000010100 */
[----:B0-----:R-:W-:Y:S01]  /*3290*/  FADD.FTZ R49, -R130, R131 ;  /* 0x0000008382317221 */ /* 0x001fe20000010100 */
[----:B------:R-:W-:Y:S01]  /*32a0*/  FADD.FTZ R50, -R128, R129 ;  /* 0x0000008180327221 */ /* 0x000fe20000010100 */
[C---:B------:R-:W-:Y:S01]  /*32b0*/  FFMA.FTZ R64, R121.reuse, R125, R40 ;  /* 0x0000007d79407223 */ /* 0x040fe20000010028 */
[C---:B------:R-:W-:Y:S01]  /*32c0*/  FFMA.FTZ R65, R121.reuse, R132, R41 ;  /* 0x0000008479417223 */ /* 0x040fe20000010029 */
[----:B------:R-:W-:Y:S01]  /*32d0*/  FFMA.FTZ R66, R121, R49, R42 ;  /* 0x0000003179427223 */ /* 0x000fe2000001002a */
[----:B------:R-:W-:-:S02]  /*32e0*/  HADD2.F32 R48, -RZ, R30.H0_H0 ;  /* 0x2000001eff307230 */ /* 0x000fc40000004100 */
[----:B------:R-:W-:Y:S01]  /*32f0*/  FFMA.FTZ R67, R121, R50, R43 ;  /* 0x0000003279437223 */ /* 0x000fe2000001002b */
[--C-:B------:R-:W-:Y:S02]  /*3300*/  HADD2.F32 R131, -RZ, R60.reuse.H1_H1 ;  /* 0x3000003cff837230 */ /* 0x100fe40000004100 */
[-C--:B------:R-:W-:Y:S01]  /*3310*/  FMUL.FTZ R49, R64, R120.reuse ;  /* 0x0000007840317220 */ /* 0x080fe20000410000 */
[----:B------:R-:W-:Y:S02]  /*3320*/  HADD2.F32 R128, -RZ, R31.H0_H0 ;  /* 0x2000001fff807230 */ /* 0x000fe40000004100 */
[-C--:B------:R-:W-:Y:S01]  /*3330*/  FMUL.FTZ R50, R65, R120.reuse ;  /* 0x0000007841327220 */ /* 0x080fe20000410000 */
[----:B------:R-:W-:Y:S02]  /*3340*/  HADD2.F32 R133, -RZ, R60.H0_H0 ;  /* 0x2000003cff857230 */ /* 0x000fe40000004100 */
[-C--:B------:R-:W-:Y:S01]  /*3350*/  FMUL.FTZ R51, R66, R120.reuse ;  /* 0x0000007842337220 */ /* 0x080fe20000410000 */
[----:B------:R-:W-:Y:S01]  /*3360*/  FMUL.FTZ R124, R67, R120 ;  /* 0x00000078437c7220 */ /* 0x000fe20000410000 */
[-C--:B-----5:R-:W-:Y:S01]  /*3370*/  FMUL.FTZ R60, R52, R49.reuse ;  /* 0x00000031343c7220 */ /* 0x0a0fe20000410000 */
[----:B------:R-:W-:Y:S01]  /*3380*/  FMUL.FTZ R48, R48, R49 ;  /* 0x0000003130307220 */ /* 0x000fe20000410000 */
[-C--:B------:R-:W-:Y:S01]  /*3390*/  FMUL.FTZ R125, R53, R50.reuse ;  /* 0x00000032357d7220 */ /* 0x080fe20000410000 */
[----:B------:R-:W-:Y:S01]  /*33a0*/  FMUL.FTZ R49, R131, R50 ;  /* 0x0000003283317220 */ /* 0x000fe20000410000 */
[-C--:B------:R-:W-:Y:S01]  /*33b0*/  FMUL.FTZ R62, R54, R51.reuse ;  /* 0x00000033363e7220 */ /* 0x080fe20000410000 */
[----:B------:R-:W-:Y:S01]  /*33c0*/  FMUL.FTZ R50, R128, R51 ;  /* 0x0000003380327220 */ /* 0x000fe20000410000 */
[-C--:B------:R-:W-:Y:S01]  /*33d0*/  FMUL.FTZ R129, R55, R124.reuse ;  /* 0x0000007c37817220 */ /* 0x080fe20000410000 */
[----:B------:R-:W-:Y:S01]  /*33e0*/  FMUL.FTZ R51, R133, R124 ;  /* 0x0000007c85337220 */ /* 0x000fe20000410000 */
[----:B------:R-:W-:Y:S06]  /*33f0*/  BRA `(.L_x_9108) ;  /* 0x0000000000707947 */ /* 0x000fec0003800000 */
.L_x_9107:
        /* <DEDUP_REMOVED lines=8> */
[C---:B0-----:R-:W-:Y:S01]  /*3480*/  FFMA.FTZ R49, R121.reuse, R132, R41 ;  /* 0x0000008479317223 */ /* 0x041fe20000010029 */
[C---:B------:R-:W-:Y:S01]  /*3490*/  FFMA.FTZ R125, R121.reuse, R125, R40 ;  /* 0x0000007d797d7223 */ /* 0x040fe20000010028 */
[C---:B------:R-:W-:Y:S01]  /*34a0*/  FFMA.FTZ R129, R121.reuse, R131, R42 ;  /* 0x0000008379817223 */ /* 0x040fe2000001002a */
[----:B------:R-:W-:Y:S01]  /*34b0*/  FFMA.FTZ R139, R121, R128, R43 ;  /* 0x00000080798b7223 */ /* 0x000fe2000001002b */
        /* <DEDUP_REMOVED lines=8> */
[-C--:B-----5:R-:W-:Y:S01]  /*3540*/  FMUL.FTZ R125, R53, R50.reuse ;  /* 0x00000032357d7220 */ /* 0x0a0fe20000410000 */
[----:B------:R-:W-:Y:S01]  /*3550*/  FMUL.FTZ R49, R51, R50 ;  /* 0x0000003233317220 */ /* 0x000fe20000410000 */
[----:B------:R-:W-:Y:S01]  /*3560*/  FMUL.FTZ R60, R52, R131 ;  /* 0x00000083343c7220 */ /* 0x000fe20000410000 */
[----:B------:R-:W-:Y:S01]  /*3570*/  FMUL.FTZ R62, R54, R133 ;  /* 0x00000085363e7220 */ /* 0x000fe20000410000 */
[-C--:B------:R-:W-:Y:S01]  /*3580*/  FMUL.FTZ R129, R55, R128.reuse ;  /* 0x0000008037817220 */ /* 0x080fe20000410000 */
[----:B------:R-:W-:Y:S01]  /*3590*/  FMUL.FTZ R51, R141, R128 ;  /* 0x000000808d337220 */ /* 0x000fe20000410000 */
[----:B------:R-:W-:Y:S01]  /*35a0*/  FMUL.FTZ R48, R48, R131 ;  /* 0x0000008330307220 */ /* 0x000fe20000410000 */
[----:B------:R-:W-:-:S07]  /*35b0*/  FMUL.FTZ R50, R124, R133 ;  /* 0x000000857c327220 */ /* 0x000fce0000410000 */
.L_x_9108:
        /* <DEDUP_REMOVED lines=37> */
.L_x_9109:
        /* <DEDUP_REMOVED lines=22> */
[-C--:B------:R-:W-:Y:S01]  /*3970*/  FMUL.FTZ R48, R50, R77.reuse ;  /* 0x0000004d32307220 */ /* 0x080fe20000410000 */
[----:B------:R-:W-:Y:S01]  /*3980*/  FMUL.FTZ R78, R52, R77 ;  /* 0x0000004d344e7220 */ /* 0x000fe20000410000 */
[-C--:B------:R-:W-:Y:S01]  /*3990*/  FMUL.FTZ R80, R54, R123.reuse ;  /* 0x0000007b36507220 */ /* 0x080fe20000410000 */
[-C--:B------:R-:W-:Y:S01]  /*39a0*/  FMUL.FTZ R81, R55, R82.reuse ;  /* 0x0000005237517220 */ /* 0x080fe20000410000 */
[----:B------:R-:W-:Y:S01]  /*39b0*/  FMUL.FTZ R51, R131, R82 ;  /* 0x0000005283337220 */ /* 0x000fe20000410000 */
[----:B------:R-:W-:-:S07]  /*39c0*/  FMUL.FTZ R50, R76, R123 ;  /* 0x0000007b4c327220 */ /* 0x000fce0000410000 */
.L_x_9110:
        /* <DEDUP_REMOVED lines=35> */
[----:B------:R-:W-:Y:S01]  /*3c00*/  FMUL.FTZ R50, R72, R71 ;  /* 0x0000004748327220 */ /* 0x000fe20000410000 */
[----:B------:R-:W-:Y:S06]  /*3c10*/  BRA `(.L_x_9112) ;  /* 0x0000000000707947 */ /* 0x000fec0003800000 */
.L_x_9111:
        /* <DEDUP_REMOVED lines=12> */
[----:B------:R-:W-:Y:S01]  /*3ce0*/  FMUL.FTZ R50, R49, R120 ;  /* 0x0000007831327220 */ /* 0x000fe20000410000 */
[----:B------:R-:W-:-:S02]  /*3cf0*/  HADD2.F32 R49, -RZ, R143.H0_H0 ;  /* 0x2000008fff317230 */ /* 0x000fc40000004100 */
[-C--:B------:R-:W-:Y:S01]  /*3d00*/  FMUL.FTZ R75, R75, R120.reuse ;  /* 0x000000784b4b7220 */ /* 0x080fe20000410000 */
[-C--:B------:R-:W-:Y:S01]  /*3d10*/  FMUL.FTZ R71, R71, R120.reuse ;  /* 0x0000007847477220 */ /* 0x080fe20000410000 */
[----:B------:R-:W-:Y:S02]  /*3d20*/  HADD2.F32 R51, -RZ, R143.H1_H1 ;  /* 0x3000008fff337230 */ /* 0x000fe40000004100 */
[----:B------:R-:W-:Y:S01]  /*3d30*/  FMUL.FTZ R120, R121, R120 ;  /* 0x0000007879787220 */ /* 0x000fe20000410000 */
[----:B------:R-:W-:Y:S02]  /*3d40*/  HADD2.F32 R48, -RZ, R86.H0_H0 ;  /* 0x20000056ff307230 */ /* 0x000fe40000004100 */
[-C--:B-----5:R-:W-:Y:S01]  /*3d50*/  FMUL.FTZ R58, R53, R50.reuse ;  /* 0x00000032353a7220 */ /* 0x0a0fe20000410000 */
[----:B------:R-:W-:Y:S02]  /*3d60*/  HADD2.F32 R70, -RZ, R87.H0_H0 ;  /* 0x20000057ff467230 */ /* 0x000fe40000004100 */
[----:B------:R-:W-:Y:S01]  /*3d70*/  FMUL.FTZ R49, R49, R50 ;  /* 0x0000003231317220 */ /* 0x000fe20000410000 */
[----:B------:R-:W-:Y:S01]  /*3d80*/  FMUL.FTZ R61, R52, R75 ;  /* 0x0000004b343d7220 */ /* 0x000fe20000410000 */
[----:B------:R-:W-:Y:S01]  /*3d90*/  FMUL.FTZ R69, R54, R71 ;  /* 0x0000004736457220 */ /* 0x000fe20000410000 */
[-C--:B------:R-:W-:Y:S01]  /*3da0*/  FMUL.FTZ R68, R55, R120.reuse ;  /* 0x0000007837447220 */ /* 0x080fe20000410000 */
[----:B------:R-:W-:Y:S01]  /*3db0*/  FMUL.FTZ R51, R51, R120 ;  /* 0x0000007833337220 */ /* 0x000fe20000410000 */
[----:B------:R-:W-:Y:S01]  /*3dc0*/  FMUL.FTZ R48, R48, R75 ;  /* 0x0000004b30307220 */ /* 0x000fe20000410000 */
[----:B------:R-:W-:-:S07]  /*3dd0*/  FMUL.FTZ R50, R70, R71 ;  /* 0x0000004746327220 */ /* 0x000fce0000410000 */
.L_x_9112:
[----:B------:R-:W0:Y:S01]  /*3de0*/  @P1 LDC.64 R52, c[0x0][0x478] ;  /* 0x00011e00ff341b82 */ /* 0x000e220000000a00 */
[----:B------:R-:W-:-:S04]  /*3df0*/  IMAD.WIDE.U32 R126, R117, 0x10, R126 ;  /* 0x00000010757e7825 */ /* 0x000fc800078e007e */
[----:B0-----:R-:W-:-:S05]  /*3e00*/  @P1 IMAD.WIDE.U32 R52, R117, 0x10, R52 ;  /* 0x0000001075341825 */ /* 0x001fca00078e0034 */
[----:B------:R1:W-:Y:S04]  /*3e10*/  @P1 STG.E.128 desc[UR6][R52.64], R64 ;  /* 0x0000004034001986 */ /* 0x0003e8000c101d06 */
[----:B------:R1:W-:Y:S02]  /*3e20*/  STG.E.128 desc[UR6][R126.64], R48 ;  /* 0x000000307e007986 */ /* 0x0003e4000c101d06 */
.L_x_9104:
        /* <DEDUP_REMOVED lines=21> */
.L_x_9091:
        /* <DEDUP_REMOVED lines=48> */
.L_x_9090:
[----:B------:R-:W-:Y:S05]  /*4280*/  BSYNC B0 ;  /* 0x0000000000007941 */ /* 0x000fea0003800000 */
.L_x_9089:
        /* <DEDUP_REMOVED lines=49> */
[----:B------:R1:W-:Y:S04]  /*45a0*/  STS.128 [R0+0x200], R8 ;  /* 0x0002000800007388 */ /* 0x0003e80000000c00 */
[----:B------:R-:W-:Y:S01]  /*45b0*/  STS.128 [R0+0x400], R44 ;  /* 0x0004002c00007388 */ /* 0x000fe20000000c00 */
[----:B----4-:R-:W-:-:S03]  /*45c0*/  FADD.FTZ R13, R13, R26 ;  /* 0x0000001a0d0d7221 */ /* 0x010fc60000010000 */
[----:B------:R-:W-:Y:S01]  /*45d0*/  STS.128 [R0+0x600], R48 ;  /* 0x0006003000007388 */ /* 0x000fe20000000c00 */
[----:B--2---:R-:W-:Y:S01]  /*45e0*/  FADD.FTZ R27, R14, R27 ;  /* 0x0000001b0e1b7221 */ /* 0x004fe20000010000 */
[----:B------:R-:W-:Y:S01]  /*45f0*/  BAR.SYNC.DEFER_BLOCKING 0x0 ;  /* 0x0000000000007b1d */ /* 0x000fe20000010000 */
[----:B-1----:R-:W-:Y:S01]  /*4600*/  FADD.FTZ R9, R3, R24 ;  /* 0x0000001803097221 */ /* 0x002fe20000010000 */
[----:B0-----:R-:W-:-:S04]  /*4610*/  IMAD R2, R2, UR4, RZ ;  /* 0x0000000402027c24 */ /* 0x001fc8000f8e02ff */
[----:B------:R-:W0:Y:S01]  /*4620*/  LDCU.64 UR4, c[0x0][0x460] ;  /* 0x00008c00ff0477ac */ /* 0x000e220008000a00 */
[----:B------:R-:W-:-:S04]  /*4630*/  IADD3 R25, P0, PT, R2, R25, RZ ;  /* 0x0000001902197210 */ /* 0x000fc80007f1e0ff */
[----:B------:R-:W-:Y:S01]  /*4640*/  IADD3.X R2, PT, PT, RZ, RZ, RZ, P0, !PT ;  /* 0x000000ffff027210 */ /* 0x000fe200007fe4ff */
        /* <DEDUP_REMOVED lines=30> */
[----:B--2---:R-:W-:Y:S01]  /*4830*/  FADD.FTZ R11, R7, R18 ;  /* 0x00000012070b7221 */ /* 0x004fe20000010000 */
[----:B------:R-:W-:-:S02]  /*4840*/  SHF.L.U64.HI R7, R25, 0x2, R2 ;  /* 0x0000000219077819 */ /* 0x000fc40000010202 */
[----:B------:R-:W-:Y:S01]  /*4850*/  STS.128 [R0+0x200], R32 ;  /* 0x0002002000007388 */ /* 0x000fe20000000c00 */
[----:B---3--:R-:W-:Y:S01]  /*4860*/  FADD.FTZ R45, R6, R45 ;  /* 0x0000002d062d7221 */ /* 0x008fe20000010000 */
[----:B------:R-:W-:Y:S02]  /*4870*/  SHF.L.U32 R6, R25, 0x2, RZ ;  /* 0x0000000219067819 */ /* 0x000fe400000006ff */
[----:B------:R-:W-:Y:S01]  /*4880*/  STS.128 [R0+0x400], R28 ;  /* 0x0004001c00007388 */ /* 0x000fe20000000c00 */
[----:B----4-:R-:W-:Y:S01]  /*4890*/  FADD.FTZ R47, R4, R47 ;  /* 0x0000002f042f7221 */ /* 0x010fe20000010000 */
[C---:B------:R-:W-:Y:S02]  /*48a0*/  IADD3 R2, P0, PT, R6.reuse, UR18, RZ ;  /* 0x0000001206027c10 */ /* 0x040fe4000ff1e0ff */
[----:B------:R-:W-:Y:S01]  /*48b0*/  STS.128 [R0+0x600], R40 ;  /* 0x0006002800007388 */ /* 0x000fe20000000c00 */
[----:B------:R-:W-:Y:S01]  /*48c0*/  BAR.SYNC.DEFER_BLOCKING 0x0 ;  /* 0x0000000000007b1d */ /* 0x000fe20000010000 */
[----:B------:R-:W-:Y:S01]  /*48d0*/  IADD3 R4, P1, PT, R6, UR16, RZ ;  /* 0x0000001006047c10 */ /* 0x000fe2000ff3e0ff */
[----:B-----5:R-:W-:-:S03]  /*48e0*/  FADD.FTZ R15, R5, R20 ;  /* 0x00000014050f7221 */ /* 0x020fc60000010000 */
        /* <DEDUP_REMOVED lines=49> */
.L_x_9094:
        /* <DEDUP_REMOVED lines=8> */
.L_x_9115:
[----:B------:R-:W-:Y:S05]  /*4c80*/  BSYNC B2 ;  /* 0x0000000000027941 */ /* 0x000fea0003800000 */
.L_x_9114:
        /* <DEDUP_REMOVED lines=8> */
.L_x_9116:
[----:B------:R-:W-:-:S05]  /*4d10*/  FADD.FTZ R48, R48, R137 ;  /* 0x0000008930307221 */ /* 0x000fca0000010000 */
[----:B------:R-:W-:Y:S01]  /*4d20*/  MOV R54, R48 ;  /* 0x0000003000367202 */ /* 0x000fe20000000f00 */
[----:B------:R-:W-:Y:S02]  /*4d30*/  HFMA2 R53, -RZ, RZ, 0, 1.1920928955078125e-07 ;  /* 0x00000002ff357431 */ /* 0x000fe400000001ff */
[----:B------:R-:W-:-:S07]  /*4d40*/  FADD.FTZ R49, R55, R136 ;  /* 0x0000008837317221 */ /* 0x000fce0000010000 */
[----:B------:R-:W-:Y:S05]  /*4d50*/  WARPSYNC.COLLECTIVE R50, `(.L_x_9117) ;  /* 0x0000000032087348 */ /* 0x000fea0003c00000 */
[----:B------:R0:W1:Y:S02]  /*4d60*/  SHFL.BFLY P3, R55, R54, R53, R51 ;  /* 0x0c00003536377389 */ /* 0x0000640000060033 */
[----:B01----:R-:W-:Y:S05]  /*4d70*/  ENDCOLLECTIVE ;  /* 0x000000000000791b */ /* 0x003fea0003800000 */
.L_x_9117:
[----:B------:R-:W-:Y:S02]  /*4d80*/  MOV R54, R49 ;  /* 0x0000003100367202 */ /* 0x000fe40000000f00 */
[----:B------:R-:W-:-:S07]  /*4d90*/  MOV R57, R55 ;  /* 0x0000003700397202 */ /* 0x000fce0000000f00 */
[----:B------:R-:W-:Y:S05]  /*4da0*/  WARPSYNC.COLLECTIVE R50, `(.L_x_9118) ;  /* 0x0000000032087348 */ /* 0x000fea0003c00000 */
[----:B------:R0:W1:Y:S02]  /*4db0*/  SHFL.BFLY P3, R55, R54, R53, R51 ;  /* 0x0c00003536377389 */ /* 0x0000640000060033 */
[----:B01----:R-:W-:Y:S05]  /*4dc0*/  ENDCOLLECTIVE ;  /* 0x000000000000791b */ /* 0x003fea0003800000 */
.L_x_9118:
[----:B------:R-:W-:-:S05]  /*4dd0*/  FADD.FTZ R57, R48, R57 ;  /* 0x0000003930397221 */ /* 0x000fca0000010000 */
[----:B------:R-:W-:Y:S01]  /*4de0*/  MOV R54, R57 ;  /* 0x0000003900367202 */ /* 0x000fe20000000f00 */
[----:B------:R-:W-:Y:S02]  /*4df0*/  HFMA2 R53, -RZ, RZ, 0, 2.384185791015625e-07 ;  /* 0x00000004ff357431 */ /* 0x000fe400000001ff */
[----:B------:R-:W-:-:S07]  /*4e00*/  FADD.FTZ R56, R49, R55 ;  /* 0x0000003731387221 */ /* 0x000fce0000010000 */
[----:B------:R-:W-:Y:S05]  /*4e10*/  WARPSYNC.COLLECTIVE R50, `(.L_x_9119) ;  /* 0x0000000032087348 */ /* 0x000fea0003c00000 */
[----:B------:R0:W1:Y:S02]  /*4e20*/  SHFL.BFLY P3, R55, R54, R53, R51 ;  /* 0x0c00003536377389 */ /* 0x0000640000060033 */
[----:B01----:R-:W-:Y:S05]  /*4e30*/  ENDCOLLECTIVE ;  /* 0x000000000000791b */ /* 0x003fea0003800000 */
.L_x_9119:
[----:B------:R-:W-:Y:S02]  /*4e40*/  MOV R54, R56 ;  /* 0x0000003800367202 */ /* 0x000fe40000000f00 */
[----:B------:R-:W-:-:S07]  /*4e50*/  MOV R58, R55 ;  /* 0x00000037003a7202 */ /* 0x000fce0000000f00 */
[----:B------:R-:W-:Y:S05]  /*4e60*/  WARPSYNC.COLLECTIVE R50, `(.L_x_9120) ;  /* 0x0000000032087348 */ /* 0x000fea0003c00000 */
[----:B------:R0:W1:Y:S02]  /*4e70*/  SHFL.BFLY P3, R55, R54, R53, R51 ;  /* 0x0c00003536377389 */ /* 0x0000640000060033 */
[----:B01----:R-:W-:Y:S05]  /*4e80*/  ENDCOLLECTIVE ;  /* 0x000000000000791b */ /* 0x003fea0003800000 */
.L_x_9120:
[----:B------:R-:W-:-:S05]  /*4e90*/  FADD.FTZ R58, R57, R58 ;  /* 0x0000003a393a7221 */ /* 0x000fca0000010000 */
[----:B------:R-:W-:Y:S01]  /*4ea0*/  MOV R54, R58 ;  /* 0x0000003a00367202 */ /* 0x000fe20000000f00 */
[----:B------:R-:W-:Y:S02]  /*4eb0*/  HFMA2 R53, -RZ, RZ, 0, 4.76837158203125e-07 ;  /* 0x00000008ff357431 */ /* 0x000fe400000001ff */
[----:B------:R-:W-:-:S07]  /*4ec0*/  FADD.FTZ R59, R56, R55 ;  /* 0x00000037383b7221 */ /* 0x000fce0000010000 */
[----:B------:R-:W-:Y:S05]  /*4ed0*/  WARPSYNC.COLLECTIVE R50, `(.L_x_9121) ;  /* 0x0000000032087348 */ /* 0x000fea0003c00000 */
[----:B------:R0:W1:Y:S02]  /*4ee0*/  SHFL.BFLY P3, R55, R54, R53, R51 ;  /* 0x0c00003536377389 */ /* 0x0000640000060033 */
[----:B01----:R-:W-:Y:S05]  /*4ef0*/  ENDCOLLECTIVE ;  /* 0x000000000000791b */ /* 0x003fea0003800000 */
.L_x_9121:
[----:B------:R-:W-:Y:S02]  /*4f00*/  MOV R54, R59 ;  /* 0x0000003b00367202 */ /* 0x000fe40000000f00 */
[----:B------:R-:W-:-:S07]  /*4f10*/  MOV R61, R55 ;  /* 0x00000037003d7202 */ /* 0x000fce0000000f00 */
[----:B------:R-:W-:Y:S05]  /*4f20*/  WARPSYNC.COLLECTIVE R50, `(.L_x_9122) ;  /* 0x0000000032087348 */ /* 0x000fea0003c00000 */
[----:B------:R0:W1:Y:S02]  /*4f30*/  SHFL.BFLY P3, R55, R54, R53, R51 ;  /* 0x0c00003536377389 */ /* 0x0000640000060033 */
[----:B01----:R-:W-:Y:S05]  /*4f40*/  ENDCOLLECTIVE ;  /* 0x000000000000791b */ /* 0x003fea0003800000 */
.L_x_9122:
[----:B------:R-:W-:-:S05]  /*4f50*/  FADD.FTZ R48, R58, R61 ;  /* 0x0000003d3a307221 */ /* 0x000fca0000010000 */
[----:B------:R-:W-:Y:S01]  /*4f60*/  MOV R54, R48 ;  /* 0x0000003000367202 */ /* 0x000fe20000000f00 */
[----:B------:R-:W-:Y:S02]  /*4f70*/  HFMA2 R53, -RZ, RZ, 0, 9.5367431640625e-07 ;  /* 0x00000010ff357431 */ /* 0x000fe400000001ff */
[----:B------:R-:W-:-:S07]  /*4f80*/  FADD.FTZ R49, R59, R55 ;  /* 0x000000373b317221 */ /* 0x000fce0000010000 */
[----:B------:R-:W-:Y:S05]  /*4f90*/  WARPSYNC.COLLECTIVE R50, `(.L_x_9123) ;  /* 0x0000000032087348 */ /* 0x000fea0003c00000 */
[----:B------:R0:W1:Y:S02]  /*4fa0*/  SHFL.BFLY P3, R55, R54, R53, R51 ;  /* 0x0c00003536377389 */ /* 0x0000640000060033 */
[----:B01----:R-:W-:Y:S05]  /*4fb0*/  ENDCOLLECTIVE ;  /* 0x000000000000791b */ /* 0x003fea0003800000 */
.L_x_9123:
[----:B------:R-:W-:Y:S02]  /*4fc0*/  MOV R54, R49 ;  /* 0x0000003100367202 */ /* 0x000fe40000000f00 */
[----:B------:R-:W-:-:S07]  /*4fd0*/  MOV R57, R55 ;  /* 0x0000003700397202 */ /* 0x000fce0000000f00 */
[----:B------:R-:W-:Y:S05]  /*4fe0*/  WARPSYNC.COLLECTIVE R50, `(.L_x_9124) ;  /* 0x0000000032087348 */ /* 0x000fea0003c00000 */
[----:B------:R0:W1:Y:S02]  /*4ff0*/  SHFL.BFLY P3, R55, R54, R53, R51 ;  /* 0x0c00003536377389 */ /* 0x0000640000060033 */
[----:B01----:R-:W-:Y:S05]  /*5000*/  ENDCOLLECTIVE ;  /* 0x000000000000791b */ /* 0x003fea0003800000 */
.L_x_9124:
[----:B------:R-:W-:Y:S05]  /*5010*/  BRA `(.L_x_9125) ;  /* 0xffffffcc00207947 */ /* 0x000fea000383ffff */
.L_x_9126:
        /* <DEDUP_REMOVED lines=14> */
.L_x_11313:


//--------------------- .text._ZN10layer_norm13ln_bwd_kernelINS_13Kernel_traitsI6__halfffffjLj512ELj1ELj4ELj1ELj16ENS_18Kernel_traits_baseILj512ES2_ffffjLj128EEEEELb0ELb1ELb1ELb0EEEvNS_9BwdParamsE --------------------------
	.section	.text._ZN10layer_norm13ln_bwd_kernelINS_13Kernel_traitsI6__halfffffjLj512ELj1ELj4ELj1ELj16ENS_18Kernel_traits_baseILj512ES2_ffffjLj128EEEEELb0ELb1ELb1ELb0EEEvNS_9BwdParamsE,"ax",@progbits
	.align	128
        .global         _ZN10layer_norm13ln_bwd_kernelINS_13Kernel_traitsI6__halfffffjLj512ELj1ELj4ELj1ELj16ENS_18Kernel_traits_baseILj512ES2_ffffjLj128EEEEELb0ELb1ELb1ELb0EEEvNS_9BwdParamsE
        .type           _ZN10layer_norm13ln_bwd_kernelINS_13Kernel_traitsI6__halfffffjLj512ELj1ELj4ELj1ELj16ENS_18Kernel_traits_baseILj512ES2_ffffjLj128EEEEELb0ELb1ELb1ELb0EEEvNS_9BwdParamsE,@function
        .size           _ZN10layer_norm13ln_bwd_kernelINS_13Kernel_traitsI6__halfffffjLj512ELj1ELj4ELj1ELj16ENS_18Kernel_traits_baseILj512ES2_ffffjLj128EEEEELb0ELb1ELb1ELb0EEEvNS_9BwdParamsE,(.L_x_11314 - _ZN10layer_norm13ln_bwd_kernelINS_13Kernel_traitsI6__halfffffjLj512ELj1ELj4ELj1ELj16ENS_18Kernel_traits_baseILj512ES2_ffffjLj128EEEEELb0ELb1ELb1ELb0EEEvNS_9BwdParamsE)
        .other          _ZN10layer_norm13ln_bwd_kernelINS_13Kernel_traitsI6__halfffffjLj512ELj1ELj4ELj1ELj16ENS_18Kernel_traits_baseILj512ES2_ffffjLj128EEEEELb0ELb1ELb1ELb0EEEvNS_9BwdParamsE,@"STO_CUDA_ENTRY STV_DEFAULT"
_ZN10layer_norm13ln_bwd_kernelINS_13Kernel_traitsI6__halfffffjLj512ELj1ELj4ELj1ELj16ENS_18Kernel_traits_baseILj512ES2_ffffjLj128EEEEELb0ELb1ELb1ELb0EEEvNS_9BwdParamsE:
.text._ZN10layer_norm13ln_bwd_kernelINS_13Kernel_traitsI6__halfffffjLj512ELj1ELj4ELj1ELj16ENS_18Kernel_traits_baseILj512ES2_ffffjLj128EEEEELb0ELb1ELb1ELb0EEEvNS_9BwdParamsE:
        /* <DEDUP_REMOVED lines=19> */
[C---:B------:R-:W-:Y:S01]  /*0130*/  ISETP.GE.U32.AND P1, PT, R92.reuse, 0x40, PT ;  /* 0x000000405c00780c */ /* 0x040fe20003f26070 */
[----:B------:R-:W2:Y:S01]  /*0140*/  S2UR UR4, SR_CTAID.X ;  /* 0x00000000000479c3 */ /* 0x000ea20000002500 */
[C---:B------:R-:W-:Y:S02]  /*0150*/  ISETP.GE.U32.AND P2, PT, R92.reuse, 0x60, PT ;  /* 0x000000605c00780c */ /* 0x040fe40003f46070 */
[----:B------:R-:W-:-:S07]  /*0160*/  ISETP.GE.U32.AND P3, PT, R92, 0x80, PT ;  /* 0x000000805c00780c */ /* 0x000fce0003f66070 */
[----:B------:R-:W3:Y:S08]  /*0170*/  @P0 LDC.64 R4, c[0x0][0x3d0] ;  /* 0x0000f400ff040b82 */ /* 0x000ef00000000a00 */
[----:B------:R-:W4:Y:S08]  /*0180*/  @P0 LDC.64 R6, c[0x0][0x3e8] ;  /* 0x0000fa00ff060b82 */ /* 0x000f300000000a00 */
[----:B------:R-:W1:Y:S08]  /*0190*/  @P1 LDC.64 R8, c[0x0][0x3d0] ;  /* 0x0000f400ff081b82 */ /* 0x000e700000000a00 */
[----:B------:R-:W0:Y:S01]  /*01a0*/  @P1 LDC.64 R10, c[0x0][0x3e8] ;  /* 0x0000fa00ff0a1b82 */ /* 0x000e220000000a00 */
[----:B--2---:R-:W-:Y:S01]  /*01b0*/  USHF.L.U32 UR4, UR4, 0x2, URZ ;  /* 0x0000000204047899 */ /* 0x004fe200080006ff */
[----:B---3--:R-:W-:Y:S01]  /*01c0*/  @P0 IMAD.WIDE.U32 R4, R25, 0x8, R4 ;  /* 0x0000000819040825 */ /* 0x008fe200078e0004 */
[----:B------:R-:W-:-:S05]  /*01d0*/  SHF.R.U32.HI R91, RZ, 0x5, R93 ;  /* 0x00000005ff5b7819 */ /* 0x000fca000001165d */
[----:B------:R-:W2:Y:S01]  /*01e0*/  @P2 LDC.64 R16, c[0x0][0x3d0] ;  /* 0x0000f400ff102b82 */ /* 0x000ea20000000a00 */
[C---:B----4-:R-:W-:Y:S01]  /*01f0*/  @P0 IMAD.WIDE.U32 R6, R25.reuse, 0x8, R6 ;  /* 0x0000000819060825 */ /* 0x050fe200078e0006 */
[----:B------:R-:W-:Y:S01]  /*0200*/  @P0 LOP3.LUT R25, R25, 0x20, RZ, 0xfc, !PT ;  /* 0x0000002019190812 */ /* 0x000fe200078efcff */
[----:B------:R-:W5:Y:S05]  /*0210*/  @P0 LDG.E.64 R54, desc[UR6][R4.64] ;  /* 0x0000000604360981 */ /* 0x000f6a000c1e1b00 */
[----:B------:R-:W3:Y:S08]  /*0220*/  @P2 LDC.64 R18, c[0x0][0x3e8] ;  /* 0x0000fa00ff122b82 */ /* 0x000ef00000000a00 */
[----:B------:R-:W4:Y:S08]  /*0230*/  @P3 LDC.64 R20, c[0x0][0x3d0] ;  /* 0x0000f400ff143b82 */ /* 0x000f300000000a00 */
[----:B------:R-:W4:Y:S01]  /*0240*/  @P3 LDC.64 R22, c[0x0][0x3e8] ;  /* 0x0000fa00ff163b82 */ /* 0x000f220000000a00 */
[----:B------:R-:W-:Y:S01]  /*0250*/  LOP3.LUT R91, R91, UR4, RZ, 0xfc, !PT ;  /* 0x000000045b5b7c12 */ /* 0x000fe2000f8efcff */
[C---:B-1----:R-:W-:Y:S01]  /*0260*/  @P1 IMAD.WIDE.U32 R12, R25.reuse, 0x8, R8 ;  /* 0x00000008190c1825 */ /* 0x042fe200078e0008 */
[----:B------:R-:W5:Y:S03]  /*0270*/  @P0 LDG.E.64 R56, desc[UR6][R6.64] ;  /* 0x0000000606380981 */ /* 0x000f66000c1e1b00 */
[C---:B0-----:R-:W-:Y:S01]  /*0280*/  @P1 IMAD.WIDE.U32 R14, R25.reuse, 0x8, R10 ;  /* 0x00000008190e1825 */ /* 0x041fe200078e000a */
[----:B------:R-:W-:Y:S01]  /*0290*/  @P1 IADD3 R25, PT, PT, R25, 0x20, RZ ;  /* 0x0000002019191810 */ /* 0x000fe20007ffe0ff */
[----:B------:R-:W5:Y:S01]  /*02a0*/  @P1 LDG.E.64 R58, desc[UR6][R12.64] ;  /* 0x000000060c3a1981 */ /* 0x000f62000c1e1b00 */
[----:B------:R-:W-:-:S03]  /*02b0*/  ISETP.GE.AND P0, PT, R91, UR5, PT ;  /* 0x000000055b007c0c */ /* 0x000fc6000bf06270 */
[C---:B--2---:R-:W-:Y:S01]  /*02c0*/  @P2 IMAD.WIDE.U32 R16, R25.reuse, 0x8, R16 ;  /* 0x0000000819102825 */ /* 0x044fe200078e0010 */
[----:B------:R-:W5:Y:S03]  /*02d0*/  @P1 LDG.E.64 R60, desc[UR6][R14.64] ;  /* 0x000000060e3c1981 */ /* 0x000f66000c1e1b00 */
[C---:B---3--:R-:W-:Y:S01]  /*02e0*/  @P2 IMAD.WIDE.U32 R18, R25.reuse, 0x8, R18 ;  /* 0x0000000819122825 */ /* 0x048fe200078e0012 */
[----:B------:R-:W-:Y:S01]  /*02f0*/  @P2 IADD3 R25, PT, PT, R25, 0x20, RZ ;  /* 0x0000002019192810 */ /* 0x000fe20007ffe0ff */
[----:B------:R0:W5:Y:S04]  /*0300*/  @P2 LDG.E.64 R62, desc[UR6][R16.64] ;  /* 0x00000006103e2981 */ /* 0x000168000c1e1b00 */
[C---:B----4-:R-:W-:Y:S01]  /*0310*/  @P3 IMAD.WIDE.U32 R8, R25.reuse, 0x8, R20 ;  /* 0x0000000819083825 */ /* 0x050fe200078e0014 */
[----:B------:R1:W5:Y:S03]  /*0320*/  @P2 LDG.E.64 R2, desc[UR6][R18.64] ;  /* 0x0000000612022981 */ /* 0x000366000c1e1b00 */
[----:B------:R-:W-:Y:S01]  /*0330*/  @P3 IMAD.WIDE.U32 R10, R25, 0x8, R22 ;  /* 0x00000008190a3825 */ /* 0x000fe200078e0016 */
[----:B------:R2:W5:Y:S01]  /*0340*/  @P3 LDG.E.64 R64, desc[UR6][R8.64] ;  /* 0x0000000608403981 */ /* 0x000562000c1e1b00 */
[----:B------:R-:W-:-:S02]  /*0350*/  CS2R R48, SRZ ;  /* 0x0000000000307805 */ /* 0x000fc4000001ff00 */
[----:B------:R-:W-:Y:S02]  /*0360*/  CS2R R50, SRZ ;  /* 0x0000000000327805 */ /* 0x000fe4000001ff00 */
[----:B------:R-:W-:Y:S01]  /*0370*/  CS2R R44, SRZ ;  /* 0x00000000002c7805 */ /* 0x000fe2000001ff00 */
[----:B------:R3:W5:Y:S01]  /*0380*/  @P3 LDG.E.64 R52, desc[UR6][R10.64] ;  /* 0x000000060a343981 */ /* 0x000762000c1e1b00 */
        /* <DEDUP_REMOVED lines=14> */
[----:B-1----:R-:W-:Y:S02]  /*0470*/  CS2R R18, SRZ ;  /* 0x0000000000127805 */ /* 0x002fe4000001ff00 */
[----:B------:R-:W-:-:S02]  /*0480*/  CS2R R12, SRZ ;  /* 0x00000000000c7805 */ /* 0x000fc4000001ff00 */
[----:B------:R-:W-:Y:S02]  /*0490*/  CS2R R14, SRZ ;  /* 0x00000000000e7805 */ /* 0x000fe4000001ff00 */
[----:B--2---:R-:W-:Y:S02]  /*04a0*/  CS2R R8, SRZ ;  /* 0x0000000000087805 */ /* 0x004fe4000001ff00 */
[----:B---3--:R-:W-:Y:S02]  /*04b0*/  CS2R R10, SRZ ;  /* 0x00000000000a7805 */ /* 0x008fe4000001ff00 */
[----:B------:R-:W-:Y:S02]  /*04c0*/  CS2R R4, SRZ ;  /* 0x0000000000047805 */ /* 0x000fe4000001ff00 */
[----:B------:R-:W-:Y:S01]  /*04d0*/  CS2R R6, SRZ ;  /* 0x0000000000067805 */ /* 0x000fe2000001ff00 */
[----:B------:R-:W-:Y:S06]  /*04e0*/  @P0 BRA `(.L_x_9127) ;  /* 0x0000004400b40947 */ /* 0x000fec0003800000 */
[----:B-----5:R-:W-:Y:S02]  /*04f0*/  MOV R143, R2 ;  /* 0x00000002008f7202 */ /* 0x020fe40000000f00 */
        /* <DEDUP_REMOVED lines=31> */
[--C-:B------:R-:W-:Y:S02]  /*06f0*/  SHF.R.U64 R11, R56, 0x10, R57.reuse ;  /* 0x00000010380b7819 */ /* 0x100fe40000001239 */
[----:B------:R-:W-:Y:S02]  /*0700*/  CS2R R18, SRZ ;  /* 0x0000000000127805 */ /* 0x000fe4000001ff00 */
[----:B------:R-:W-:Y:S02]  /*0710*/  MOV R140, R57 ;  /* 0x00000039008c7202 */ /* 0x000fe40000000f00 */
[----:B------:R-:W-:-:S02]  /*0720*/  SHF.R.U32.HI R12, RZ, 0x10, R57 ;  /* 0x00000010ff0c7819 */ /* 0x000fc40000011639 */
[----:B------:R-:W-:Y:S02]  /*0730*/  MOV R141, R60 ;  /* 0x0000003c008d7202 */ /* 0x000fe40000000f00 */
[--C-:B------:R-:W-:Y:S02]  /*0740*/  SHF.R.U64 R13, R60, 0x10, R61.reuse ;  /* 0x000000103c0d7819 */ /* 0x100fe4000000123d */
[----:B------:R-:W-:Y:S02]  /*0750*/  MOV R142, R61 ;  /* 0x0000003d008e7202 */ /* 0x000fe40000000f00 */
[----:B------:R-:W-:Y:S02]  /*0760*/  SHF.R.U32.HI R14, RZ, 0x10, R61 ;  /* 0x00000010ff0e7819 */ /* 0x000fe4000001163d */
[----:B------:R-:W-:Y:S02]  /*0770*/  SHF.R.U64 R2, R2, 0x10, R3 ;  /* 0x0000001002027819 */ /* 0x000fe40000001203 */
[----:B------:R-:W-:-:S02]  /*0780*/  MOV R144, R3 ;  /* 0x0000000300907202 */ /* 0x000fc40000000f00 */
[----:B------:R-:W-:Y:S02]  /*0790*/  MOV R145, R52 ;  /* 0x0000003400917202 */ /* 0x000fe40000000f00 */
[--C-:B------:R-:W-:Y:S02]  /*07a0*/  SHF.R.U64 R15, R52, 0x10, R53.reuse ;  /* 0x00000010340f7819 */ /* 0x100fe40000001235 */
[----:B------:R-:W-:Y:S02]  /*07b0*/  MOV R146, R53 ;  /* 0x0000003500927202 */ /* 0x000fe40000000f00 */
[----:B------:R-:W-:Y:S02]  /*07c0*/  SHF.R.U32.HI R16, RZ, 0x10, R53 ;  /* 0x00000010ff107819 */ /* 0x000fe40000011635 */
[----:B------:R-:W-:Y:S02]  /*07d0*/  MOV R95, R54 ;  /* 0x00000036005f7202 */ /* 0x000fe40000000f00 */
[----:B------:R-:W-:-:S02]  /*07e0*/  SHF.R.U64 R0, R54, 0x10, R55 ;  /* 0x0000001036007819 */ /* 0x000fc40000001237 */
[----:B------:R-:W-:Y:S02]  /*07f0*/  SHF.R.U32.HI R3, RZ, 0x10, R3 ;  /* 0x00000010ff037819 */ /* 0x000fe40000011603 */
[----:B------:R-:W-:Y:S02]  /*0800*/  PRMT R131, R131, 0x5410, R4 ;  /* 0x0000541083837816 */ /* 0x000fe40000000004 */
[----:B------:R-:W-:Y:S02]  /*0810*/  PRMT R133, R133, 0x5410, R5 ;  /* 0x0000541085857816 */ /* 0x000fe40000000005 */
[----:B------:R-:W-:Y:S02]  /*0820*/  CS2R R4, SRZ ;  /* 0x0000000000047805 */ /* 0x000fe4000001ff00 */
[----:B------:R-:W-:Y:S02]  /*0830*/  PRMT R134, R134, 0x5410, R6 ;  /* 0x0000541086867816 */ /* 0x000fe40000000006 */
[----:B------:R-:W-:-:S02]  /*0840*/  PRMT R135, R135, 0x5410, R7 ;  /* 0x0000541087877816 */ /* 0x000fc40000000007 */
[----:B------:R-:W-:Y:S02]  /*0850*/  CS2R R6, SRZ ;  /* 0x0000000000067805 */ /* 0x000fe4000001ff00 */
        /* <DEDUP_REMOVED lines=13> */
[----:B------:R-:W-:Y:S02]  /*0930*/  CS2R R16, SRZ ;  /* 0x0000000000107805 */ /* 0x000fe4000001ff00 */
[----:B------:R-:W-:Y:S02]  /*0940*/  PRMT R95, R0, 0x5410, R95 ;  /* 0x00005410005f7816 */ /* 0x000fe4000000005f */
[----:B------:R-:W-:Y:S02]  /*0950*/  PRMT R143, R143, 0x5410, R2 ;  /* 0x000054108f8f7816 */ /* 0x000fe40000000002 */
[----:B------:R-:W-:-:S07]  /*0960*/  PRMT R144, R144, 0x5410, R3 ;  /* 0x0000541090907816 */ /* 0x000fce0000000003 */
.L_x_9198:
        /* <DEDUP_REMOVED lines=50> */
[----:B------:R-:W-:Y:S02]  /*0c90*/  HADD2.F32 R103, -RZ, R95.H1_H1 ;  /* 0x3000005fff677230 */ /* 0x000fe40000004100 */
[----:B--2---:R-:W-:-:S05]  /*0ca0*/  @P0 IMAD.WIDE.U32 R112, R130, 0x10, R112 ;  /* 0x0000001082700825 */ /* 0x004fca00078e0070 */
[----:B------:R0:W5:Y:S01]  /*0cb0*/  @P0 LDG.E.128 R52, desc[UR6][R112.64] ;  /* 0x0000000670340981 */ /* 0x000162000c1e1d00 */
[----:B------:R-:W-:Y:S02]  /*0cc0*/  IADD3 R132, PT, PT, R132, 0x20, RZ ;  /* 0x0000002084847810 */ /* 0x000fe40007ffe0ff */
        /* <DEDUP_REMOVED lines=17> */
[----:B0-----:R-:W-:Y:S01]  /*0de0*/  FMUL.FTZ R112, R82, R85 ;  /* 0x0000005552707220 */ /* 0x001fe20000410000 */
        /* <DEDUP_REMOVED lines=14> */
.L_x_9131:
[----:B------:R-:W-:Y:S05]  /*0ed0*/  BSYNC.RECONVERGENT B1 ;  /* 0x0000000000017941 */ /* 0x000fea0003800200 */
.L_x_9130:
        /* <DEDUP_REMOVED lines=47> */
.L_x_9133:
[----:B------:R-:W-:Y:S05]  /*11d0*/  BSYNC.RECONVERGENT B1 ;  /* 0x0000000000017941 */ /* 0x000fea0003800200 */
.L_x_9132:
        /* <DEDUP_REMOVED lines=47> */
.L_x_9135:
[----:B------:R-:W-:Y:S05]  /*14d0*/  BSYNC.RECONVERGENT B1 ;  /* 0x0000000000017941 */ /* 0x000fea0003800200 */
.L_x_9134:
        /* <DEDUP_REMOVED lines=12> */
[--C-:B------:R-:W-:Y:S01]  /*15a0*/  HADD2.F32 R119, -RZ, R138.reuse.H0_H0 ;  /* 0x2000008aff777230 */ /* 0x100fe20000004100 */
[----:B------:R0:W5:Y:S02]  /*15b0*/  @P0 LDG.E.128 R64, desc[UR6][R120.64] ;  /* 0x0000000678400981 */ /* 0x000164000c1e1d00 */
[----:B0-----:R-:W-:Y:S02]  /*15c0*/  HADD2.F32 R120, -RZ, R138.H1_H1 ;  /* 0x3000008aff787230 */ /* 0x001fe40000004100 */
[C---:B---3--:R-:W-:Y:S01]  /*15d0*/  FADD.FTZ R102, -R129.reuse, R84 ;  /* 0x0000005481667221 */ /* 0x048fe20000010100 */
[C---:B------:R-:W-:Y:S01]  /*15e0*/  FADD.FTZ R110, -R129.reuse, R85 ;  /* 0x00000055816e7221 */ /* 0x040fe20000010100 */
[----:B------:R-:W-:Y:S02]  /*15f0*/  HADD2.F32 R84, -RZ, R137.H1_H1 ;  /* 0x30000089ff547230 */ /* 0x000fe40000004100 */
[----:B------:R-:W-:Y:S01]  /*1600*/  FADD.FTZ R86, -R129, R86 ;  /* 0x0000005681567221 */ /* 0x000fe20000010100 */
[C---:B-----5:R-:W-:Y:S01]  /*1610*/  FMUL.FTZ R101, R89.reuse, R102 ;  /* 0x0000006659657220 */ /* 0x060fe20000410000 */
[----:B------:R-:W-:Y:S01]  /*1620*/  FMUL.FTZ R110, R89, R110 ;  /* 0x0000006e596e7220 */ /* 0x000fe20000410000 */
[----:B------:R-:W-:Y:S01]  /*1630*/  FADD.FTZ R122, -R129, R87 ;  /* 0x00000057817a7221 */ /* 0x000fe20000010100 */
        /* <DEDUP_REMOVED lines=23> */
.L_x_9129:
        /* <DEDUP_REMOVED lines=30> */
.L_x_9136:
[----:B------:R-:W-:Y:S05]  /*1990*/  BSYNC.RECONVERGENT B0 ;  /* 0x0000000000007941 */ /* 0x000fea0003800200 */
.L_x_9128:
        /* <DEDUP_REMOVED lines=21> */
.L_x_9216:
        /* <DEDUP_REMOVED lines=17> */
[----:B------:R-:W0:Y:S02]  /*1c00*/  LDC.64 R68, c[0x0][0x390] ;  /* 0x0000e400ff447b82 */ /* 0x000e240000000a00 */
[----:B0-----:R-:W-:-:S06]  /*1c10*/  IMAD.WIDE.U32 R68, R85, 0x10, R68 ;  /* 0x0000001055447825 */ /* 0x001fcc00078e0044 */
[----:B------:R-:W5:Y:S02]  /*1c20*/  LDG.E.128 R68, desc[UR6][R68.64] ;  /* 0x0000000644447981 */ /* 0x000f64000c1e1d00 */
.L_x_9141:
[----:B------:R-:W-:Y:S05]  /*1c30*/  BSYNC.RECONVERGENT B1 ;  /* 0x0000000000017941 */ /* 0x000fea0003800200 */
.L_x_9140:
        /* <DEDUP_REMOVED lines=18> */
[----:B-----5:R-:W-:Y:S01]  /*1d60*/  FFMA.FTZ R16, R68, R81, R16 ;  /* 0x0000005144107223 */ /* 0x020fe20000010010 */
[----:B------:R-:W-:-:S07]  /*1d70*/  FMUL.FTZ R72, R81, R80 ;  /* 0x0000005051487220 */ /* 0x000fce0000410000 */
.L_x_9146:
[----:B------:R-:W-:Y:S05]  /*1d80*/  BSYNC.RECONVERGENT B2 ;  /* 0x0000000000027941 */ /* 0x000fea0003800200 */
.L_x_9145:
        /* <DEDUP_REMOVED lines=9> */
[----:B-----5:R-:W-:Y:S01]  /*1e20*/  FFMA.FTZ R17, R69, R80, R17 ;  /* 0x0000005045117223 */ /* 0x020fe20000010011 */
[----:B------:R-:W-:-:S07]  /*1e30*/  FMUL.FTZ R73, R80, R73 ;  /* 0x0000004950497220 */ /* 0x000fce0000410000 */
.L_x_9148:
[----:B------:R-:W-:Y:S05]  /*1e40*/  BSYNC.RECONVERGENT B2 ;  /* 0x0000000000027941 */ /* 0x000fea0003800200 */
.L_x_9147:
        /* <DEDUP_REMOVED lines=11> */
.L_x_9150:
[----:B------:R-:W-:Y:S05]  /*1f00*/  BSYNC.RECONVERGENT B2 ;  /* 0x0000000000027941 */ /* 0x000fea0003800200 */
.L_x_9149:
        /* <DEDUP_REMOVED lines=9> */
[----:B------:R-:W-:Y:S01]  /*1fa0*/  FMUL.FTZ R75, R80, R75 ;  /* 0x0000004b504b7220 */ /* 0x000fe20000410000 */
[----:B------:R-:W-:Y:S06]  /*1fb0*/  BRA `(.L_x_9151) ;  /* 0x0000000400d47947 */ /* 0x000fec0003800000 */
.L_x_9144:
[----:B------:R-:W0:Y:S01]  /*1fc0*/  @P2 LDC R81, c[0x0][0x40c] ;  /* 0x00010300ff512b82 */ /* 0x000e220000000800 */
[-CC-:B------:R-:W-:Y:S01]  /*1fd0*/  FFMA.FTZ R77, R3, R2.reuse, R87.reuse ;  /* 0x00000002034d7223 */ /* 0x180fe20000010057 */
[-CC-:B------:R-:W-:Y:S01]  /*1fe0*/  FFMA.FTZ R78, R104, R2.reuse, R87.reuse ;  /* 0x00000002684e7223 */ /* 0x180fe20000010057 */
[----:B------:R-:W-:Y:S01]  /*1ff0*/  ISETP.GT.AND P0, PT, R90, RZ, PT ;  /* 0x000000ff5a00720c */ /* 0x000fe20003f04270 */
[-C--:B------:R-:W-:Y:S01]  /*2000*/  FFMA.FTZ R88, R114, R2.reuse, R87 ;  /* 0x0000000272587223 */ /* 0x080fe20000010057 */
[----:B------:R-:W-:Y:S01]  /*2010*/  FADD.FTZ R76, R96, -R77 ;  /* 0x8000004d604c7221 */ /* 0x000fe20000010000 */
[----:B------:R-:W-:Y:S01]  /*2020*/  FFMA.FTZ R77, R111, R2, R87 ;  /* 0x000000026f4d7223 */ /* 0x000fe20000010057 */
[----:B------:R-:W-:Y:S01]  /*2030*/  FADD.FTZ R78, R103, -R78 ;  /* 0x8000004e674e7221 */ /* 0x000fe20000010000 */
[----:B------:R-:W1:Y:S01]  /*2040*/  @P2 LDC R79, c[0x0][0x40c] ;  /* 0x00010300ff4f2b82 */ /* 0x000e620000000800 */
[C---:B------:R-:W-:Y:S01]  /*2050*/  FMUL.FTZ R76, R89.reuse, R76 ;  /* 0x0000004c594c7220 */ /* 0x040fe20000410000 */
[----:B------:R-:W-:Y:S01]  /*2060*/  FADD.FTZ R82, R112, -R77 ;  /* 0x8000004d70527221 */ /* 0x000fe20000010000 */
[----:B------:R-:W-:Y:S01]  /*2070*/  FMUL.FTZ R77, R89, R78 ;  /* 0x0000004e594d7220 */ /* 0x000fe20000410000 */
[----:B------:R-:W-:-:S02]  /*2080*/  @P2 HADD2.F32 R78, -RZ, R139.H0_H0 ;  /* 0x2000008bff4e2230 */ /* 0x000fc40000004100 */
[----:B------:R-:W-:Y:S01]  /*2090*/  FADD.FTZ R88, R113, -R88 ;  /* 0x8000005871587221 */ /* 0x000fe20000010000 */
[----:B------:R-:W-:Y:S01]  /*20a0*/  FSEL R76, R76, RZ, P0 ;  /* 0x000000ff4c4c7208 */ /* 0x000fe20000000000 */
[----:B------:R-:W-:Y:S01]  /*20b0*/  FMUL.FTZ R82, R89, R82 ;  /* 0x0000005259527220 */ /* 0x000fe20000410000 */
[----:B------:R-:W2:Y:S01]  /*20c0*/  @P2 LDC R80, c[0x0][0x40c] ;  /* 0x00010300ff502b82 */ /* 0x000ea20000000800 */
[----:B------:R-:W-:Y:S01]  /*20d0*/  FSEL R77, R77, RZ, P0 ;  /* 0x000000ff4d4d7208 */ /* 0x000fe20000000000 */
[----:B------:R-:W-:Y:S01]  /*20e0*/  FMUL.FTZ R88, R89, R88 ;  /* 0x0000005859587220 */ /* 0x000fe20000410000 */
[----:B------:R-:W-:Y:S02]  /*20f0*/  @P2 HADD2.F32 R83, -RZ, R139.H1_H1 ;  /* 0x3000008bff532230 */ /* 0x000fe40000004100 */
[----:B0-----:R-:W-:-:S04]  /*2100*/  @P2 FMUL.FTZ R81, R76, R81 ;  /* 0x000000514c512220 */ /* 0x001fc80000410000 */
[-C--:B------:R-:W-:Y:S01]  /*2110*/  @P2 FMUL.FTZ R72, R78, R81.reuse ;  /* 0x000000514e482220 */ /* 0x080fe20000410000 */
[----:B------:R-:W-:Y:S01]  /*2120*/  FSEL R78, R82, RZ, P0 ;  /* 0x000000ff524e7208 */ /* 0x000fe20000000000 */
[----:B------:R-:W-:Y:S02]  /*2130*/  @P2 HADD2.F32 R82, -RZ, R140.H0_H0 ;  /* 0x2000008cff522230 */ /* 0x000fe40000004100 */
[----:B-----5:R-:W-:Y:S01]  /*2140*/  @P2 FFMA.FTZ R16, R68, R81, R16 ;  /* 0x0000005144102223 */ /* 0x020fe20000010010 */
[----:B------:R-:W-:Y:S01]  /*2150*/  FSEL R81, R88, RZ, P0 ;  /* 0x000000ff58517208 */ /* 0x000fe20000000000 */
[----:B-1----:R-:W-:-:S04]  /*2160*/  @P2 FMUL.FTZ R79, R78, R79 ;  /* 0x0000004f4e4f2220 */ /* 0x002fc80000410000 */
[-C--:B------:R-:W-:Y:S01]  /*2170*/  @P2 FMUL.FTZ R74, R82, R79.reuse ;  /* 0x0000004f524a2220 */ /* 0x080fe20000410000 */
[----:B------:R-:W-:Y:S01]  /*2180*/  @P2 FFMA.FTZ R18, R70, R79, R18 ;  /* 0x0000004f46122223 */ /* 0x000fe20000010012 */
[----:B--2---:R-:W-:Y:S01]  /*2190*/  @P2 FMUL.FTZ R80, R77, R80 ;  /* 0x000000504d502220 */ /* 0x004fe20000410000 */
[----:B------:R-:W-:-:S03]  /*21a0*/  MOV R79, R81 ;  /* 0x00000051004f7202 */ /* 0x000fc60000000f00 */
[-C--:B------:R-:W-:Y:S01]  /*21b0*/  @P2 FMUL.FTZ R73, R83, R80.reuse ;  /* 0x0000005053492220 */ /* 0x080fe20000410000 */
[----:B------:R-:W-:Y:S01]  /*21c0*/  @P2 FFMA.FTZ R17, R69, R80, R17 ;  /* 0x0000005045112223 */ /* 0x000fe20000010011 */
[----:B------:R-:W-:Y:S06]  /*21d0*/  @!P2 BRA `(.L_x_9151) ;  /* 0x00000004004ca947 */ /* 0x000fec0003800000 */
[----:B------:R-:W-:Y:S02]  /*21e0*/  HADD2.F32 R75, -RZ, R140.H1_H1 ;  /* 0x3000008cff4b7230 */ /* 0x000fe40000004100 */
[----:B------:R-:W-:-:S04]  /*21f0*/  FMUL.FTZ R80, R81, UR14 ;  /* 0x0000000e51507c20 */ /* 0x000fc80008410000 */
[-C--:B------:R-:W-:Y:S01]  /*2200*/  FFMA.FTZ R19, R71, R80.reuse, R19 ;  /* 0x0000005047137223 */ /* 0x080fe20000010013 */
[----:B------:R-:W-:Y:S01]  /*2210*/  FMUL.FTZ R75, R75, R80 ;  /* 0x000000504b4b7220 */ /* 0x000fe20000410000 */
[----:B------:R-:W-:Y:S06]  /*2220*/  BRA `(.L_x_9151) ;  /* 0x0000000400387947 */ /* 0x000fec0003800000 */
.L_x_9143:
        /* <DEDUP_REMOVED lines=12> */
[----:B------:R-:W-:Y:S01]  /*22f0*/  @P1 FADD.FTZ R147, R112, -R147 ;  /* 0x8000009370931221 */ /* 0x000fe20000010000 */
[----:B------:R-:W1:Y:S01]  /*2300*/  @P2 LDC R83, c[0x0][0x40c] ;  /* 0x00010300ff532b82 */ /* 0x000e620000000800 */
[----:B------:R-:W-:Y:S01]  /*2310*/  MOV R82, R53 ;  /* 0x0000003500527202 */ /* 0x000fe20000000f00 */
[C---:B------:R-:W-:Y:S01]  /*2320*/  @P1 FFMA.FTZ R88, R89.reuse, R123, R52 ;  /* 0x0000007b59581223 */ /* 0x040fe20000010034 */
[----:B------:R-:W-:Y:S01]  /*2330*/  MOV R81, R54 ;  /* 0x0000003600517202 */ /* 0x000fe20000000f00 */
[C---:B------:R-:W-:Y:S01]  /*2340*/  @P1 FFMA.FTZ R82, R89.reuse, R124, R53 ;  /* 0x0000007c59521223 */ /* 0x040fe20000010035 */
[----:B------:R-:W-:-:S03]  /*2350*/  @P1 FFMA.FTZ R81, R89, R147, R54 ;  /* 0x0000009359511223 */ /* 0x000fc60000010036 */
[----:B------:R-:W2:Y:S01]  /*2360*/  @P2 LDC R80, c[0x0][0x40c] ;  /* 0x00010300ff502b82 */ /* 0x000ea20000000800 */
[----:B0-----:R-:W-:Y:S01]  /*2370*/  @P2 FMUL.FTZ R123, R88, R129 ;  /* 0x00000081587b2220 */ /* 0x001fe20000410000 */
[----:B------:R-:W-:-:S03]  /*2380*/  @P2 HADD2.F32 R88, -RZ, R139.H0_H0 ;  /* 0x2000008bff582230 */ /* 0x000fc60000004100 */
[-C--:B-----5:R-:W-:Y:S02]  /*2390*/  @P2 FFMA.FTZ R16, R68, R123.reuse, R16 ;  /* 0x0000007b44102223 */ /* 0x0a0fe40000010010 */
[----:B------:R-:W-:Y:S01]  /*23a0*/  @P2 FMUL.FTZ R72, R88, R123 ;  /* 0x0000007b58482220 */ /* 0x000fe20000410000 */
[----:B-1----:R-:W-:Y:S01]  /*23b0*/  @P2 FMUL.FTZ R82, R82, R83 ;  /* 0x0000005352522220 */ /* 0x002fe20000410000 */
[----:B------:R-:W-:-:S03]  /*23c0*/  @P2 HADD2.F32 R83, -RZ, R139.H1_H1 ;  /* 0x3000008bff532230 */ /* 0x000fc60000004100 */
[-C--:B------:R-:W-:Y:S02]  /*23d0*/  @P2 FFMA.FTZ R17, R69, R82.reuse, R17 ;  /* 0x0000005245112223 */ /* 0x080fe40000010011 */
[----:B------:R-:W-:Y:S01]  /*23e0*/  @P2 FMUL.FTZ R73, R83, R82 ;  /* 0x0000005253492220 */ /* 0x000fe20000410000 */
[----:B--2---:R-:W-:Y:S01]  /*23f0*/  @P2 FMUL.FTZ R81, R81, R80 ;  /* 0x0000005051512220 */ /* 0x004fe20000410000 */
[----:B------:R-:W-:-:S03]  /*2400*/  @P2 HADD2.F32 R80, -RZ, R140.H0_H0 ;  /* 0x2000008cff502230 */ /* 0x000fc60000004100 */
[-C--:B------:R-:W-:Y:S02]  /*2410*/  @P2 FFMA.FTZ R18, R70, R81.reuse, R18 ;  /* 0x0000005146122223 */ /* 0x080fe40000010012 */
[----:B------:R-:W-:Y:S01]  /*2420*/  @P2 FMUL.FTZ R74, R80, R81 ;  /* 0x00000051504a2220 */ /* 0x000fe20000410000 */
[----:B------:R-:W-:Y:S06]  /*2430*/  @!P2 BRA `(.L_x_9151) ;  /* 0x0000000000b4a947 */ /* 0x000fec0003800000 */
[----:B------:R-:W-:Y:S01]  /*2440*/  @P1 FFMA.FTZ R80, R114, R2, R87 ;  /* 0x0000000272501223 */ /* 0x000fe20000010057 */
[----:B------:R-:W-:Y:S01]  /*2450*/  MOV R75, R55 ;  /* 0x00000037004b7202 */ /* 0x000fe20000000f00 */
[----:B------:R-:W-:Y:S02]  /*2460*/  HADD2.F32 R81, -RZ, R140.H1_H1 ;  /* 0x3000008cff517230 */ /* 0x000fe40000004100 */
[----:B------:R-:W-:-:S04]  /*2470*/  @P1 FADD.FTZ R80, R113, -R80 ;  /* 0x8000005071501221 */ /* 0x000fc80000010000 */
[----:B------:R-:W-:-:S04]  /*2480*/  @P1 FFMA.FTZ R75, R89, R80, R55 ;  /* 0x00000050594b1223 */ /* 0x000fc80000010037 */
[----:B------:R-:W-:-:S04]  /*2490*/  FMUL.FTZ R80, R75, UR14 ;  /* 0x0000000e4b507c20 */ /* 0x000fc80008410000 */
[-C--:B------:R-:W-:Y:S01]  /*24a0*/  FFMA.FTZ R19, R71, R80.reuse, R19 ;  /* 0x0000005047137223 */ /* 0x080fe20000010013 */
[----:B------:R-:W-:Y:S01]  /*24b0*/  FMUL.FTZ R75, R81, R80 ;  /* 0x00000050514b7220 */ /* 0x000fe20000410000 */
[----:B------:R-:W-:Y:S06]  /*24c0*/  BRA `(.L_x_9151) ;  /* 0x0000000000907947 */ /* 0x000fec0003800000 */
.L_x_9152:
        /* <DEDUP_REMOVED lines=13> */
[----:B------:R-:W-:Y:S01]  /*25a0*/  MOV R77, R53 ;  /* 0x00000035004d7202 */ /* 0x000fe20000000f00 */
[----:B------:R-:W-:Y:S01]  /*25b0*/  @P1 FADD.FTZ R123, R112, -R123 ;  /* 0x8000007b707b1221 */ /* 0x000fe20000010000 */
[----:B------:R-:W-:Y:S01]  /*25c0*/  @P2 HADD2.F32 R129, -RZ, R140.H1_H1 ;  /* 0x3000008cff812230 */ /* 0x000fe20000004100 */
[----:B------:R-:W2:Y:S01]  /*25d0*/  @P2 LDC R80, c[0x0][0x40c] ;  /* 0x00010300ff502b82 */ /* 0x000ea20000000800 */
[C---:B------:R-:W-:Y:S01]  /*25e0*/  @P1 FFMA.FTZ R77, R89.reuse, R78, R53 ;  /* 0x0000004e594d1223 */ /* 0x040fe20000010035 */
[----:B------:R-:W-:Y:S01]  /*25f0*/  MOV R78, R54 ;  /* 0x00000036004e7202 */ /* 0x000fe20000000f00 */
[----:B------:R-:W-:Y:S01]  /*2600*/  @P1 FFMA.FTZ R78, R89, R123, R54 ;  /* 0x0000007b594e1223 */ /* 0x000fe20000010036 */
[----:B------:R-:W-:-:S04]  /*2610*/  @P2 HADD2.F32 R123, -RZ, R139.H1_H1 ;  /* 0x3000008bff7b2230 */ /* 0x000fc80000004100 */
[----:B------:R-:W3:Y:S01]  /*2620*/  @P2 LDC R81, c[0x0][0x40c] ;  /* 0x00010300ff512b82 */ /* 0x000ee20000000800 */
[----:B0-----:R-:W-:Y:S01]  /*2630*/  @P2 FMUL.FTZ R82, R79, R88 ;  /* 0x000000584f522220 */ /* 0x001fe20000410000 */
[----:B------:R-:W-:-:S03]  /*2640*/  @P2 HADD2.F32 R88, -RZ, R139.H0_H0 ;  /* 0x2000008bff582230 */ /* 0x000fc60000004100 */
[-C--:B------:R-:W-:Y:S01]  /*2650*/  @P2 FMUL.FTZ R75, R129, R82.reuse ;  /* 0x00000052814b2220 */ /* 0x080fe20000410000 */
[----:B-----5:R-:W-:Y:S01]  /*2660*/  @P2 FFMA.FTZ R19, R71, R82, R19 ;  /* 0x0000005247132223 */ /* 0x020fe20000010013 */
[----:B------:R-:W-:Y:S02]  /*2670*/  @P2 HADD2.F32 R82, -RZ, R140.H0_H0 ;  /* 0x2000008cff522230 */ /* 0x000fe40000004100 */
[----:B-1----:R-:W-:-:S04]  /*2680*/  @P2 FMUL.FTZ R83, R76, R83 ;  /* 0x000000534c532220 */ /* 0x002fc80000410000 */
[-C--:B------:R-:W-:Y:S01]  /*2690*/  @P2 FMUL.FTZ R72, R88, R83.reuse ;  /* 0x0000005358482220 */ /* 0x080fe20000410000 */
[----:B------:R-:W-:Y:S01]  /*26a0*/  @P2 FFMA.FTZ R16, R68, R83, R16 ;  /* 0x0000005344102223 */ /* 0x000fe20000010010 */
[----:B--2---:R-:W-:-:S04]  /*26b0*/  @P2 FMUL.FTZ R80, R77, R80 ;  /* 0x000000504d502220 */ /* 0x004fc80000410000 */
[-C--:B------:R-:W-:Y:S01]  /*26c0*/  @P2 FMUL.FTZ R73, R123, R80.reuse ;  /* 0x000000507b492220 */ /* 0x080fe20000410000 */
[----:B------:R-:W-:Y:S01]  /*26d0*/  @P2 FFMA.FTZ R17, R69, R80, R17 ;  /* 0x0000005045112223 */ /* 0x000fe20000010011 */
[----:B---3--:R-:W-:-:S04]  /*26e0*/  @P2 FMUL.FTZ R81, R78, R81 ;  /* 0x000000514e512220 */ /* 0x008fc80000410000 */
[-C--:B------:R-:W-:Y:S01]  /*26f0*/  @P2 FMUL.FTZ R74, R82, R81.reuse ;  /* 0x00000051524a2220 */ /* 0x080fe20000410000 */
[----:B------:R-:W-:-:S07]  /*2700*/  @P2 FFMA.FTZ R18, R70, R81, R18 ;  /* 0x0000005146122223 */ /* 0x000fce0000010012 */
.L_x_9151:
[----:B------:R-:W-:Y:S05]  /*2710*/  BSYNC.RECONVERGENT B1 ;  /* 0x0000000000017941 */ /* 0x000fea0003800200 */
.L_x_9142:
        /* <DEDUP_REMOVED lines=10> */
.L_x_9139:
[----:B------:R-:W-:Y:S05]  /*27c0*/  BSYNC.RECONVERGENT B0 ;  /* 0x0000000000007941 */ /* 0x000fea0003800200 */
.L_x_9138:
        /* <DEDUP_REMOVED lines=8> */
.L_x_9156:
[----:B------:R-:W-:Y:S05]  /*2850*/  BSYNC.RECONVERGENT B1 ;  /* 0x0000000000017941 */ /* 0x000fea0003800200 */
.L_x_9155:
        /* <DEDUP_REMOVED lines=8> */
[----:B------:R-:W1:Y:S01]  /*28e0*/  @P2 LDC R123, c[0x0][0x40c] ;  /* 0x00010300ff7b2b82 */ /* 0x000e620000000800 */
[-CC-:B0-----:R-:W-:Y:S01]  /*28f0*/  @P1 FFMA.FTZ R77, R97, R2.reuse, R87.reuse ;  /* 0x00000002614d1223 */ /* 0x181fe20000010057 */
[-CC-:B------:R-:W-:Y:S01]  /*2900*/  @P1 FFMA.FTZ R81, R125, R2.reuse, R87.reuse ;  /* 0x000000027d511223 */ /* 0x180fe20000010057 */
[----:B------:R-:W-:Y:S01]  /*2910*/  @P1 FFMA.FTZ R82, R106, R2, R87 ;  /* 0x000000026a521223 */ /* 0x000fe20000010057 */
[----:B------:R-:W-:Y:S01]  /*2920*/  MOV R76, R56 ;  /* 0x00000038004c7202 */ /* 0x000fe20000000f00 */
[----:B------:R-:W-:Y:S01]  /*2930*/  @P1 FADD.FTZ R77, R98, -R77 ;  /* 0x8000004d624d1221 */ /* 0x000fe20000010000 */
[----:B------:R-:W-:Y:S01]  /*2940*/  @P1 FFMA.FTZ R86, R128, R2, R87 ;  /* 0x0000000280561223 */ /* 0x000fe20000010057 */
[----:B------:R-:W-:Y:S01]  /*2950*/  @P1 FADD.FTZ R83, R126, -R81 ;  /* 0x800000517e531221 */ /* 0x000fe20000010000 */
[----:B------:R-:W0:Y:S01]  /*2960*/  @P2 LDC R79, c[0x0][0x40c] ;  /* 0x00010300ff4f2b82 */ /* 0x000e220000000800 */
[----:B------:R-:W-:Y:S01]  /*2970*/  @P1 FFMA.FTZ R76, R89, R77, R56 ;  /* 0x0000004d594c1223 */ /* 0x000fe20000010038 */
[----:B------:R-:W-:Y:S01]  /*2980*/  @P1 FADD.FTZ R82, R105, -R82 ;  /* 0x8000005269521221 */ /* 0x000fe20000010000 */
[----:B------:R-:W-:Y:S01]  /*2990*/  @P2 HADD2.F32 R80, -RZ, R141.H0_H0 ;  /* 0x2000008dff502230 */ /* 0x000fe20000004100 */
[----:B------:R-:W-:Y:S01]  /*29a0*/  MOV R78, R58 ;  /* 0x0000003a004e7202 */ /* 0x000fe20000000f00 */
[----:B------:R-:W-:Y:S01]  /*29b0*/  @P1 FADD.FTZ R86, R127, -R86 ;  /* 0x800000567f561221 */ /* 0x000fe20000010000 */
[----:B------:R-:W-:Y:S01]  /*29c0*/  MOV R77, R57 ;  /* 0x00000039004d7202 */ /* 0x000fe20000000f00 */
[C---:B------:R-:W-:Y:S01]  /*29d0*/  @P1 FFMA.FTZ R78, R89.reuse, R83, R58 ;  /* 0x00000053594e1223 */ /* 0x040fe2000001003a */
[----:B------:R-:W2:Y:S01]  /*29e0*/  @P2 LDC R88, c[0x0][0x40c] ;  /* 0x00010300ff582b82 */ /* 0x000ea20000000800 */
[----:B------:R-:W-:Y:S01]  /*29f0*/  @P1 FFMA.FTZ R77, R89, R82, R57 ;  /* 0x00000052594d1223 */ /* 0x000fe20000010039 */
[----:B------:R-:W-:Y:S01]  /*2a00*/  MOV R84, R59 ;  /* 0x0000003b00547202 */ /* 0x000fe20000000f00 */
[----:B------:R-:W-:-:S02]  /*2a10*/  @P2 HADD2.F32 R82, -RZ, R142.H0_H0 ;  /* 0x2000008eff522230 */ /* 0x000fc40000004100 */
[----:B------:R-:W-:Y:S01]  /*2a20*/  @P1 FFMA.FTZ R84, R89, R86, R59 ;  /* 0x0000005659541223 */ /* 0x000fe2000001003b */
[----:B------:R-:W-:Y:S02]  /*2a30*/  @P2 HADD2.F32 R83, -RZ, R141.H1_H1 ;  /* 0x3000008dff532230 */ /* 0x000fe40000004100 */
[----:B-1----:R-:W-:-:S04]  /*2a40*/  @P2 FMUL.FTZ R81, R76, R123 ;  /* 0x0000007b4c512220 */ /* 0x002fc80000410000 */
[----:B------:R-:W-:Y:S01]  /*2a50*/  @P2 FMUL.FTZ R72, R81, R80 ;  /* 0x0000005051482220 */ /* 0x000fe20000410000 */
[----:B-----5:R-:W-:Y:S01]  /*2a60*/  @P2 FFMA.FTZ R12, R68, R81, R12 ;  /* 0x00000051440c2223 */ /* 0x020fe2000001000c */
[----:B0-----:R-:W-:-:S04]  /*2a70*/  @P2 FMUL.FTZ R79, R78, R79 ;  /* 0x0000004f4e4f2220 */ /* 0x001fc80000410000 */
[----:B------:R-:W-:Y:S01]  /*2a80*/  @P2 FMUL.FTZ R74, R79, R82 ;  /* 0x000000524f4a2220 */ /* 0x000fe20000410000 */
[----:B------:R-:W-:Y:S01]  /*2a90*/  @P2 FFMA.FTZ R14, R70, R79, R14 ;  /* 0x0000004f460e2223 */ /* 0x000fe2000001000e */
[----:B------:R-:W-:Y:S01]  /*2aa0*/  MOV R79, R84 ;  /* 0x00000054004f7202 */ /* 0x000fe20000000f00 */
[----:B--2---:R-:W-:-:S04]  /*2ab0*/  @P2 FMUL.FTZ R80, R77, R88 ;  /* 0x000000584d502220 */ /* 0x004fc80000410000 */
[----:B------:R-:W-:Y:S01]  /*2ac0*/  @P2 FMUL.FTZ R73, R80, R83 ;  /* 0x0000005350492220 */ /* 0x000fe20000410000 */
[----:B------:R-:W-:Y:S01]  /*2ad0*/  @P2 FFMA.FTZ R13, R69, R80, R13 ;  /* 0x00000050450d2223 */ /* 0x000fe2000001000d */
[----:B------:R-:W-:Y:S06]  /*2ae0*/  @!P2 BRA `(.L_x_9160) ;  /* 0x00000008000ca947 */ /* 0x000fec0003800000 */
[----:B------:R-:W-:Y:S02]  /*2af0*/  HADD2.F32 R75, -RZ, R142.H1_H1 ;  /* 0x3000008eff4b7230 */ /* 0x000fe40000004100 */
[----:B------:R-:W-:-:S04]  /*2b00*/  FMUL.FTZ R80, R84, UR14 ;  /* 0x0000000e54507c20 */ /* 0x000fc80008410000 */
[----:B------:R-:W-:Y:S01]  /*2b10*/  FFMA.FTZ R15, R71, R80, R15 ;  /* 0x00000050470f7223 */ /* 0x000fe2000001000f */
[----:B------:R-:W-:Y:S01]  /*2b20*/  FMUL.FTZ R75, R80, R75 ;  /* 0x0000004b504b7220 */ /* 0x000fe20000410000 */
[----:B------:R-:W-:Y:S06]  /*2b30*/  BRA `(.L_x_9160) ;  /* 0x0000000400f87947 */ /* 0x000fec0003800000 */
.L_x_9159:
[----:B------:R-:W1:Y:S01]  /*2b40*/  @P2 LDC R123, c[0x0][0x40c] ;  /* 0x00010300ff7b2b82 */ /* 0x000e620000000800 */
[-CC-:B------:R-:W-:Y:S01]  /*2b50*/  @P1 FFMA.FTZ R88, R106, R2.reuse, R87.reuse ;  /* 0x000000026a581223 */ /* 0x180fe20000010057 */
[-CC-:B------:R-:W-:Y:S01]  /*2b60*/  @P1 FFMA.FTZ R129, R125, R2.reuse, R87.reuse ;  /* 0x000000027d811223 */ /* 0x180fe20000010057 */
[----:B0-----:R-:W-:Y:S01]  /*2b70*/  @P1 FFMA.FTZ R83, R97, R2, R87 ;  /* 0x0000000261531223 */ /* 0x001fe20000010057 */
[----:B------:R-:W-:Y:S01]  /*2b80*/  MOV R82, R57 ;  /* 0x0000003900527202 */ /* 0x000fe20000000f00 */
[----:B------:R-:W-:Y:S01]  /*2b90*/  @P1 FADD.FTZ R88, R105, -R88 ;  /* 0x8000005869581221 */ /* 0x000fe20000010000 */
[----:B------:R-:W-:Y:S01]  /*2ba0*/  @P1 FADD.FTZ R129, R126, -R129 ;  /* 0x800000817e811221 */ /* 0x000fe20000010000 */
[----:B------:R-:W-:Y:S01]  /*2bb0*/  @P1 FADD.FTZ R84, R98, -R83 ;  /* 0x8000005362541221 */ /* 0x000fe20000010000 */
[----:B------:R-:W0:Y:S01]  /*2bc0*/  @P2 LDC R80, c[0x0][0x40c] ;  /* 0x00010300ff502b82 */ /* 0x000e220000000800 */
[----:B------:R-:W-:Y:S01]  /*2bd0*/  MOV R83, R58 ;  /* 0x0000003a00537202 */ /* 0x000fe20000000f00 */
[C---:B------:R-:W-:Y:S01]  /*2be0*/  @P1 FFMA.FTZ R82, R89.reuse, R88, R57 ;  /* 0x0000005859521223 */ /* 0x040fe20000010039 */
[C---:B------:R-:W-:Y:S01]  /*2bf0*/  @P1 FFMA.FTZ R83, R89.reuse, R129, R58 ;  /* 0x0000008159531223 */ /* 0x040fe2000001003a */
[----:B------:R-:W-:Y:S01]  /*2c00*/  MOV R81, R56 ;  /* 0x0000003800517202 */ /* 0x000fe20000000f00 */
[----:B------:R-:W-:Y:S01]  /*2c10*/  @P1 FFMA.FTZ R81, R89, R84, R56 ;  /* 0x0000005459511223 */ /* 0x000fe20000010038 */
[----:B------:R-:W-:-:S02]  /*2c20*/  @P2 HADD2.F32 R84, -RZ, R141.H0_H0 ;  /* 0x2000008dff542230 */ /* 0x000fc40000004100 */
[----:B------:R-:W2:Y:S01]  /*2c30*/  @P2 LDC R86, c[0x0][0x40c] ;  /* 0x00010300ff562b82 */ /* 0x000ea20000000800 */
[----:B-1----:R-:W-:Y:S01]  /*2c40*/  @P2 FMUL.FTZ R82, R82, R123 ;  /* 0x0000007b52522220 */ /* 0x002fe20000410000 */
[----:B------:R-:W-:-:S03]  /*2c50*/  @P2 HADD2.F32 R123, -RZ, R141.H1_H1 ;  /* 0x3000008dff7b2230 */ /* 0x000fc60000004100 */
[-C--:B-----5:R-:W-:Y:S02]  /*2c60*/  @P2 FFMA.FTZ R13, R69, R82.reuse, R13 ;  /* 0x00000052450d2223 */ /* 0x0a0fe4000001000d */
[----:B------:R-:W-:Y:S01]  /*2c70*/  @P2 FMUL.FTZ R73, R123, R82 ;  /* 0x000000527b492220 */ /* 0x000fe20000410000 */
[----:B0-----:R-:W-:Y:S01]  /*2c80*/  @P2 FMUL.FTZ R83, R83, R80 ;  /* 0x0000005053532220 */ /* 0x001fe20000410000 */
[----:B------:R-:W-:-:S03]  /*2c90*/  @P2 HADD2.F32 R80, -RZ, R142.H0_H0 ;  /* 0x2000008eff502230 */ /* 0x000fc60000004100 */
[-C--:B------:R-:W-:Y:S02]  /*2ca0*/  @P2 FFMA.FTZ R14, R70, R83.reuse, R14 ;  /* 0x00000053460e2223 */ /* 0x080fe4000001000e */
[----:B------:R-:W-:Y:S01]  /*2cb0*/  @P2 FMUL.FTZ R74, R80, R83 ;  /* 0x00000053504a2220 */ /* 0x000fe20000410000 */
[----:B--2---:R-:W-:-:S04]  /*2cc0*/  @P2 FMUL.FTZ R81, R81, R86 ;  /* 0x0000005651512220 */ /* 0x004fc80000410000 */
[-C--:B------:R-:W-:Y:S01]  /*2cd0*/  @P2 FMUL.FTZ R72, R84, R81.reuse ;  /* 0x0000005154482220 */ /* 0x080fe20000410000 */
[----:B------:R-:W-:Y:S01]  /*2ce0*/  @P2 FFMA.FTZ R12, R68, R81, R12 ;  /* 0x00000051440c2223 */ /* 0x000fe2000001000c */
        /* <DEDUP_REMOVED lines=10> */
.L_x_9158:
        /* <DEDUP_REMOVED lines=22> */
[----:B------:R-:W-:Y:S02]  /*2ef0*/  @P2 HADD2.F32 R84, -RZ, R142.H0_H0 ;  /* 0x2000008eff542230 */ /* 0x000fe40000004100 */
[----:B------:R-:W-:Y:S01]  /*2f00*/  FSEL R78, R78, RZ, P3 ;  /* 0x000000ff4e4e7208 */ /* 0x000fe20001800000 */
[----:B------:R-:W-:Y:S02]  /*2f10*/  @P2 HADD2.F32 R83, -RZ, R141.H1_H1 ;  /* 0x3000008dff532230 */ /* 0x000fe40000004100 */
[----:B0-----:R-:W-:-:S04]  /*2f20*/  @P2 FMUL.FTZ R81, R76, R81 ;  /* 0x000000514c512220 */ /* 0x001fc80000410000 */
[-C--:B------:R-:W-:Y:S01]  /*2f30*/  @P2 FMUL.FTZ R72, R82, R81.reuse ;  /* 0x0000005152482220 */ /* 0x080fe20000410000 */
[----:B------:R-:W-:Y:S01]  /*2f40*/  FMUL.FTZ R82, R89, R86 ;  /* 0x0000005659527220 */ /* 0x000fe20000410000 */
[----:B-----5:R-:W-:Y:S01]  /*2f50*/  @P2 FFMA.FTZ R12, R68, R81, R12 ;  /* 0x00000051440c2223 */ /* 0x020fe2000001000c */
[----:B-1----:R-:W-:-:S03]  /*2f60*/  @P2 FMUL.FTZ R79, R78, R79 ;  /* 0x0000004f4e4f2220 */ /* 0x002fc60000410000 */
[----:B------:R-:W-:Y:S01]  /*2f70*/  FSEL R82, R82, RZ, P3 ;  /* 0x000000ff52527208 */ /* 0x000fe20001800000 */
[-C--:B------:R-:W-:Y:S01]  /*2f80*/  @P2 FMUL.FTZ R74, R84, R79.reuse ;  /* 0x0000004f544a2220 */ /* 0x080fe20000410000 */
[----:B------:R-:W-:Y:S02]  /*2f90*/  @P2 FFMA.FTZ R14, R70, R79, R14 ;  /* 0x0000004f460e2223 */ /* 0x000fe4000001000e */
[----:B------:R-:W-:Y:S01]  /*2fa0*/  MOV R79, R82 ;  /* 0x00000052004f7202 */ /* 0x000fe20000000f00 */
[----:B--2---:R-:W-:-:S04]  /*2fb0*/  @P2 FMUL.FTZ R80, R77, R80 ;  /* 0x000000504d502220 */ /* 0x004fc80000410000 */
        /* <DEDUP_REMOVED lines=8> */
.L_x_9161:
[----:B------:R-:W-:Y:S04]  /*3040*/  BSSY.RECONVERGENT B2, `(.L_x_9162) ;  /* 0x000000b000027945 */ /* 0x000fe80003800200 */
[----:B------:R-:W-:Y:S05]  /*3050*/  @!P2 BRA `(.L_x_9163) ;  /* 0x000000000024a947 */ /* 0x000fea0003800000 */
[----:B0-----:R-:W-:Y:S01]  /*3060*/  FFMA.FTZ R81, R97, R2, R87 ;  /* 0x0000000261517223 */ /* 0x001fe20000010057 */
[----:B------:R-:W-:Y:S01]  /*3070*/  ISETP.GT.AND P3, PT, R90, RZ, PT ;  /* 0x000000ff5a00720c */ /* 0x000fe20003f64270 */
[----:B------:R-:W-:Y:S02]  /*3080*/  HADD2.F32 R80, -RZ, R141.H0_H0 ;  /* 0x2000008dff507230 */ /* 0x000fe40000004100 */
[----:B------:R-:W-:-:S04]  /*3090*/  FADD.FTZ R72, R98, -R81 ;  /* 0x8000005162487221 */ /* 0x000fc80000010000 */
[----:B------:R-:W-:-:S05]  /*30a0*/  FMUL.FTZ R72, R89, R72 ;  /* 0x0000004859487220 */ /* 0x000fca0000410000 */
[----:B------:R-:W-:-:S05]  /*30b0*/  FSEL R72, R72, RZ, P3 ;  /* 0x000000ff48487208 */ /* 0x000fca0001800000 */
[----:B------:R-:W-:-:S04]  /*30c0*/  FMUL.FTZ R81, R72, UR14 ;  /* 0x0000000e48517c20 */ /* 0x000fc80008410000 */
[-C--:B-----5:R-:W-:Y:S01]  /*30d0*/  FFMA.FTZ R12, R68, R81.reuse, R12 ;  /* 0x00000051440c7223 */ /* 0x0a0fe2000001000c */
[----:B------:R-:W-:-:S07]  /*30e0*/  FMUL.FTZ R72, R80, R81 ;  /* 0x0000005150487220 */ /* 0x000fce0000410000 */
.L_x_9163:
[----:B------:R-:W-:Y:S05]  /*30f0*/  BSYNC.RECONVERGENT B2 ;  /* 0x0000000000027941 */ /* 0x000fea0003800200 */
.L_x_9162:
[----:B------:R-:W-:Y:S04]  /*3100*/  BSSY.RECONVERGENT B2, `(.L_x_9164) ;  /* 0x000000b000027945 */ /* 0x000fe80003800200 */
[----:B------:R-:W-:Y:S05]  /*3110*/  @!P2 BRA `(.L_x_9165) ;  /* 0x000000000024a947 */ /* 0x000fea0003800000 */
[----:B0-----:R-:W-:Y:S01]  /*3120*/  FFMA.FTZ R80, R106, R2, R87 ;  /* 0x000000026a507223 */ /* 0x001fe20000010057 */
[----:B------:R-:W-:Y:S01]  /*3130*/  ISETP.GT.AND P3, PT, R90, RZ, PT ;  /* 0x000000ff5a00720c */ /* 0x000fe20003f64270 */
[----:B------:R-:W-:Y:S02]  /*3140*/  HADD2.F32 R81, -RZ, R141.H1_H1 ;  /* 0x3000008dff517230 */ /* 0x000fe40000004100 */
[----:B------:R-:W-:-:S04]  /*3150*/  FADD.FTZ R80, R105, -R80 ;  /* 0x8000005069507221 */ /* 0x000fc80000010000 */
[----:B------:R-:W-:-:S05]  /*3160*/  FMUL.FTZ R73, R89, R80 ;  /* 0x0000005059497220 */ /* 0x000fca0000410000 */
[----:B------:R-:W-:-:S05]  /*3170*/  FSEL R73, R73, RZ, P3 ;  /* 0x000000ff49497208 */ /* 0x000fca0001800000 */
[----:B------:R-:W-:-:S04]  /*3180*/  FMUL.FTZ R80, R73, UR14 ;  /* 0x0000000e49507c20 */ /* 0x000fc80008410000 */
[-C--:B-----5:R-:W-:Y:S01]  /*3190*/  FFMA.FTZ R13, R69, R80.reuse, R13 ;  /* 0x00000050450d7223 */ /* 0x0a0fe2000001000d */
[----:B------:R-:W-:-:S07]  /*31a0*/  FMUL.FTZ R73, R81, R80 ;  /* 0x0000005051497220 */ /* 0x000fce0000410000 */
.L_x_9165:
[----:B------:R-:W-:Y:S05]  /*31b0*/  BSYNC.RECONVERGENT B2 ;  /* 0x0000000000027941 */ /* 0x000fea0003800200 */
.L_x_9164:
        /* <DEDUP_REMOVED lines=11> */
.L_x_9167:
[----:B------:R-:W-:Y:S05]  /*3270*/  BSYNC.RECONVERGENT B2 ;  /* 0x0000000000027941 */ /* 0x000fea0003800200 */
.L_x_9166:
        /* <DEDUP_REMOVED lines=10> */
.L_x_9160:
[----:B------:R-:W-:Y:S05]  /*3320*/  BSYNC.RECONVERGENT B1 ;  /* 0x0000000000017941 */ /* 0x000fea0003800200 */
.L_x_9157:
        /* <DEDUP_REMOVED lines=8> */
.L_x_9154:
[----:B------:R-:W-:Y:S05]  /*33b0*/  BSYNC.RECONVERGENT B0 ;  /* 0x0000000000007941 */ /* 0x000fea0003800200 */
.L_x_9153:
        /* <DEDUP_REMOVED lines=8> */
.L_x_9171:
[----:B------:R-:W-:Y:S05]  /*3440*/  BSYNC.RECONVERGENT B1 ;  /* 0x0000000000017941 */ /* 0x000fea0003800200 */
.L_x_9170:
        /* <DEDUP_REMOVED lines=9> */
[-CC-:B0-2---:R-:W-:Y:S01]  /*34e0*/  @P1 FFMA.FTZ R77, R99, R2.reuse, R87.reuse ;  /* 0x00000002634d1223 */ /* 0x185fe20000010057 */
        /* <DEDUP_REMOVED lines=36> */
.L_x_9174:
[----:B------:R-:W1:Y:S01]  /*3730*/  @P2 LDC R123, c[0x0][0x40c] ;  /* 0x00010300ff7b2b82 */ /* 0x000e620000000800 */
[-CC-:B------:R-:W-:Y:S01]  /*3740*/  @P1 FFMA.FTZ R88, R108, R2.reuse, R87.reuse ;  /* 0x000000026c581223 */ /* 0x180fe20000010057 */
[-CC-:B------:R-:W-:Y:S01]  /*3750*/  @P1 FFMA.FTZ R129, R115, R2.reuse, R87.reuse ;  /* 0x0000000273811223 */ /* 0x180fe20000010057 */
[----:B0-2---:R-:W-:Y:S01]  /*3760*/  @P1 FFMA.FTZ R83, R99, R2, R87 ;  /* 0x0000000263531223 */ /* 0x005fe20000010057 */
        /* <DEDUP_REMOVED lines=33> */
.L_x_9173:
[----:B------:R-:W-:-:S04]  /*3980*/  UISETP.NE.U32.AND UP0, UPT, UR20, URZ, UPT ;  /* 0x000000ff1400728c */ /* 0x000fc8000bf05070 */
[----:B------:R-:W-:-:S06]  /*3990*/  UISETP.NE.AND.EX UP0, UPT, UR21, URZ, UPT, UP0 ;  /* 0x000000ff1500728c */ /* 0x000fcc000bf05300 */
[----:B------:R-:W-:-:S13]  /*39a0*/  PLOP3.LUT P0, PT, PT, PT, UP0, 0x80, 0x8 ;  /* 0x000000000008781c */ /* 0x000fda0003f0f008 */
[----:B------:R-:W-:Y:S05]  /*39b0*/  @!P0 BRA `(.L_x_9176) ;  /* 0x00000000009c8947 */ /* 0x000fea0003800000 */
[----:B0-2---:R-:W0:Y:S01]  /*39c0*/  @P2 LDC R81, c[0x0][0x40c] ;  /* 0x00010300ff512b82 */ /* 0x005e220000000800 */
        /* <DEDUP_REMOVED lines=38> */
.L_x_9176:
[----:B------:R-:W-:Y:S04]  /*3c30*/  BSSY.RECONVERGENT B2, `(.L_x_9177) ;  /* 0x000000b000027945 */ /* 0x000fe80003800200 */
[----:B------:R-:W-:Y:S05]  /*3c40*/  @!P2 BRA `(.L_x_9178) ;  /* 0x000000000024a947 */ /* 0x000fea0003800000 */
[----:B0-2---:R-:W-:Y:S01]  /*3c50*/  FFMA.FTZ R81, R99, R2, R87 ;  /* 0x0000000263517223 */ /* 0x005fe20000010057 */
        /* <DEDUP_REMOVED lines=8> */
.L_x_9178:
[----:B------:R-:W-:Y:S05]  /*3ce0*/  BSYNC.RECONVERGENT B2 ;  /* 0x0000000000027941 */ /* 0x000fea0003800200 */
.L_x_9177:
[----:B------:R-:W-:Y:S04]  /*3cf0*/  BSSY.RECONVERGENT B2, `(.L_x_9179) ;  /* 0x000000b000027945 */ /* 0x000fe80003800200 */
[----:B------:R-:W-:Y:S05]  /*3d00*/  @!P2 BRA `(.L_x_9180) ;  /* 0x000000000024a947 */ /* 0x000fea0003800000 */
[----:B0-2---:R-:W-:Y:S01]  /*3d10*/  FFMA.FTZ R80, R108, R2, R87 ;  /* 0x000000026c507223 */ /* 0x005fe20000010057 */
        /* <DEDUP_REMOVED lines=8> */
.L_x_9180:
[----:B------:R-:W-:Y:S05]  /*3da0*/  BSYNC.RECONVERGENT B2 ;  /* 0x0000000000027941 */ /* 0x000fea0003800200 */
.L_x_9179:
        /* <DEDUP_REMOVED lines=11> */
.L_x_9182:
[----:B------:R-:W-:Y:S05]  /*3e60*/  BSYNC.RECONVERGENT B2 ;  /* 0x0000000000027941 */ /* 0x000fea0003800200 */
.L_x_9181:
        /* <DEDUP_REMOVED lines=10> */
.L_x_9175:
[----:B------:R-:W-:Y:S05]  /*3f10*/  BSYNC.RECONVERGENT B1 ;  /* 0x0000000000017941 */ /* 0x000fea0003800200 */
.L_x_9172:
[----:B0-2---:R-:W0:Y:S08]  /*3f20*/  @P0 LDC.64 R82, c[0x0][0x478] ;  /* 0x00011e00ff520b82 */ /* 0x005e300000000a00 */
[----:B------:R-:W1:Y:S01]  /*3f30*/  @P2 LDC.64 R80, c[0x0][0x468] ;  /* 0x00011a00ff502b82 */ /* 0x000e620000000a00 */
[C---:B0-----:R-:W-:Y:S01]  /*3f40*/  @P0 IMAD.WIDE.U32 R82, R0.reuse, 0x10, R82 ;  /* 0x0000001000520825 */ /* 0x041fe200078e0052 */
[----:B------:R-:W-:-:S04]  /*3f50*/  IADD3 R0, PT, PT, R0, 0x20, RZ ;  /* 0x0000002000007810 */ /* 0x000fc80007ffe0ff */
[----:B------:R3:W-:Y:S01]  /*3f60*/  @P0 STG.E.128 desc[UR6][R82.64], R76 ;  /* 0x0000004c52000986 */ /* 0x0007e2000c101d06 */
[C---:B-1----:R-:W-:Y:S01]  /*3f70*/  @P2 IMAD.WIDE.U32 R80, R85.reuse, 0x10, R80 ;  /* 0x0000001055502825 */ /* 0x042fe200078e0050 */
[----:B------:R-:W-:-:S04]  /*3f80*/  IADD3 R85, PT, PT, R85, 0x20, RZ ;  /* 0x0000002055557810 */ /* 0x000fc80007ffe0ff */
[----:B------:R3:W-:Y:S03]  /*3f90*/  @P2 STG.E.128 desc[UR6][R80.64], R72 ;  /* 0x0000004850002986 */ /* 0x0007e6000c101d06 */
.L_x_9169:
[----:B------:R-:W-:Y:S05]  /*3fa0*/  BSYNC.RECONVERGENT B0 ;  /* 0x0000000000007941 */ /* 0x000fea0003800200 */
.L_x_9168:
        /* <DEDUP_REMOVED lines=8> */
.L_x_9186:
[----:B------:R-:W-:Y:S05]  /*4030*/  BSYNC.RECONVERGENT B1 ;  /* 0x0000000000017941 */ /* 0x000fea0003800200 */
.L_x_9185:
        /* <DEDUP_REMOVED lines=8> */
[----:B0-23--:R-:W0:Y:S01]  /*40c0*/  @P2 LDC R79, c[0x0][0x40c] ;  /* 0x00010300ff4f2b82 */ /* 0x00de220000000800 */
[-CC-:B------:R-:W-:Y:S01]  /*40d0*/  @P1 FFMA.FTZ R77, R101, R2.reuse, R87.reuse ;  /* 0x00000002654d1223 */ /* 0x180fe20000010057 */
[-CC-:B------:R-:W-:Y:S01]  /*40e0*/  @P1 FFMA.FTZ R80, R110, R2.reuse, R87.reuse ;  /* 0x000000026e501223 */ /* 0x180fe20000010057 */
[----:B------:R-:W-:Y:S01]  /*40f0*/  @P1 FFMA.FTZ R82, R121, R2, R87 ;  /* 0x0000000279521223 */ /* 0x000fe20000010057 */
[----:B------:R-:W-:Y:S01]  /*4100*/  MOV R76, R64 ;  /* 0x00000040004c7202 */ /* 0x000fe20000000f00 */
[----:B------:R-:W-:Y:S01]  /*4110*/  @P1 FADD.FTZ R77, R102, -R77 ;  /* 0x8000004d664d1221 */ /* 0x000fe20000010000 */
[----:B------:R-:W-:Y:S01]  /*4120*/  @P1 FFMA.FTZ R87, R122, R2, R87 ;  /* 0x000000027a571223 */ /* 0x000fe20000010057 */
[----:B------:R-:W-:Y:S01]  /*4130*/  @P1 FADD.FTZ R80, R109, -R80 ;  /* 0x800000506d501221 */ /* 0x000fe20000010000 */
[----:B------:R-:W1:Y:S01]  /*4140*/  @P2 LDC R88, c[0x0][0x40c] ;  /* 0x00010300ff582b82 */ /* 0x000e620000000800 */
[----:B------:R-:W-:Y:S01]  /*4150*/  @P1 FFMA.FTZ R76, R89, R77, R64 ;  /* 0x0000004d594c1223 */ /* 0x000fe20000010040 */
[----:B------:R-:W-:Y:S01]  /*4160*/  @P1 FADD.FTZ R81, R119, -R82 ;  /* 0x8000005277511221 */ /* 0x000fe20000010000 */
[--C-:B------:R-:W-:Y:S01]  /*4170*/  @P2 HADD2.F32 R2, -RZ, R145.reuse.H0_H0 ;  /* 0x20000091ff022230 */ /* 0x100fe20000004100 */
[----:B------:R-:W-:Y:S01]  /*4180*/  MOV R77, R65 ;  /* 0x00000041004d7202 */ /* 0x000fe20000000f00 */
[----:B------:R-:W-:Y:S01]  /*4190*/  @P1 FADD.FTZ R86, R120, -R87 ;  /* 0x8000005778561221 */ /* 0x000fe20000010000 */
[----:B------:R-:W-:Y:S01]  /*41a0*/  MOV R78, R66 ;  /* 0x00000042004e7202 */ /* 0x000fe20000000f00 */
[C---:B------:R-:W-:Y:S01]  /*41b0*/  @P1 FFMA.FTZ R77, R89.reuse, R80, R65 ;  /* 0x00000050594d1223 */ /* 0x040fe20000010041 */
[----:B------:R-:W2:Y:S01]  /*41c0*/  @P2 LDC R83, c[0x0][0x40c] ;  /* 0x00010300ff532b82 */ /* 0x000ea20000000800 */
[C---:B------:R-:W-:Y:S01]  /*41d0*/  @P1 FFMA.FTZ R78, R89.reuse, R81, R66 ;  /* 0x00000051594e1223 */ /* 0x040fe20000010042 */
[----:B------:R-:W-:Y:S01]  /*41e0*/  MOV R84, R67 ;  /* 0x0000004300547202 */ /* 0x000fe20000000f00 */
[----:B------:R-:W-:Y:S01]  /*41f0*/  @P1 FFMA.FTZ R84, R89, R86, R67 ;  /* 0x0000005659541223 */ /* 0x000fe20000010043 */
[----:B------:R-:W-:-:S02]  /*4200*/  @P2 HADD2.F32 R81, -RZ, R145.H1_H1 ;  /* 0x30000091ff512230 */ /* 0x000fc40000004100 */
[----:B------:R-:W-:Y:S02]  /*4210*/  @P2 HADD2.F32 R80, -RZ, R146.H0_H0 ;  /* 0x20000092ff502230 */ /* 0x000fe40000004100 */
[----:B0-----:R-:W-:-:S04]  /*4220*/  @P2 FMUL.FTZ R79, R76, R79 ;  /* 0x0000004f4c4f2220 */ /* 0x001fc80000410000 */
[----:B------:R-:W-:Y:S01]  /*4230*/  @P2 FMUL.FTZ R72, R79, R2 ;  /* 0x000000024f482220 */ /* 0x000fe20000410000 */
[----:B-----5:R-:W-:Y:S01]  /*4240*/  @P2 FFMA.FTZ R4, R68, R79, R4 ;  /* 0x0000004f44042223 */ /* 0x020fe20000010004 */
[----:B------:R-:W-:Y:S01]  /*4250*/  MOV R79, R84 ;  /* 0x00000054004f7202 */ /* 0x000fe20000000f00 */
[----:B-1----:R-:W-:-:S04]  /*4260*/  @P2 FMUL.FTZ R2, R77, R88 ;  /* 0x000000584d022220 */ /* 0x002fc80000410000 */
[----:B------:R-:W-:Y:S01]  /*4270*/  @P2 FMUL.FTZ R73, R2, R81 ;  /* 0x0000005102492220 */ /* 0x000fe20000410000 */
[----:B------:R-:W-:Y:S01]  /*4280*/  @P2 FFMA.FTZ R5, R69, R2, R5 ;  /* 0x0000000245052223 */ /* 0x000fe20000010005 */
        /* <DEDUP_REMOVED lines=9> */
.L_x_9189:
[----:B------:R-:W1:Y:S01]  /*4320*/  @P2 LDC R123, c[0x0][0x40c] ;  /* 0x00010300ff7b2b82 */ /* 0x000e620000000800 */
[-CC-:B0-23--:R-:W-:Y:S01]  /*4330*/  @P1 FFMA.FTZ R81, R101, R2.reuse, R87.reuse ;  /* 0x0000000265511223 */ /* 0x18dfe20000010057 */
[-CC-:B------:R-:W-:Y:S01]  /*4340*/  @P1 FFMA.FTZ R84, R110, R2.reuse, R87.reuse ;  /* 0x000000026e541223 */ /* 0x180fe20000010057 */
[----:B------:R-:W-:Y:S01]  /*4350*/  @P1 FFMA.FTZ R86, R121, R2, R87 ;  /* 0x0000000279561223 */ /* 0x000fe20000010057 */
        /* <DEDUP_REMOVED lines=14> */
[-C--:B------:R-:W-:Y:S01]  /*4440*/  @P2 FMUL.FTZ R72, R84, R81.reuse ;  /* 0x0000005154482220 */ /* 0x080fe20000410000 */
[----:B-----5:R-:W-:Y:S01]  /*4450*/  @P2 FFMA.FTZ R4, R68, R81, R4 ;  /* 0x0000005144042223 */ /* 0x020fe20000010004 */
[----:B0-----:R-:W-:Y:S01]  /*4460*/  @P2 FMUL.FTZ R80, R82, R129 ;  /* 0x0000008152502220 */ /* 0x001fe20000410000 */
[----:B------:R-:W-:-:S03]  /*4470*/  @P2 HADD2.F32 R82, -RZ, R146.H0_H0 ;  /* 0x20000092ff522230 */ /* 0x000fc60000004100 */
[-C--:B------:R-:W-:Y:S01]  /*4480*/  @P2 FMUL.FTZ R73, R123, R80.reuse ;  /* 0x000000507b492220 */ /* 0x080fe20000410000 */
[----:B------:R-:W-:Y:S01]  /*4490*/  @P2 FFMA.FTZ R5, R69, R80, R5 ;  /* 0x0000005045052223 */ /* 0x000fe20000010005 */
        /* <DEDUP_REMOVED lines=13> */
.L_x_9188:
[----:B------:R-:W-:-:S04]  /*4570*/  UISETP.NE.U32.AND UP0, UPT, UR20, URZ, UPT ;  /* 0x000000ff1400728c */ /* 0x000fc8000bf05070 */
[----:B------:R-:W-:-:S06]  /*4580*/  UISETP.NE.AND.EX UP0, UPT, UR21, URZ, UPT, UP0 ;  /* 0x000000ff1500728c */ /* 0x000fcc000bf05300 */
[----:B------:R-:W-:-:S13]  /*4590*/  PLOP3.LUT P0, PT, PT, PT, UP0, 0x80, 0x8 ;  /* 0x000000000008781c */ /* 0x000fda0003f0f008 */
[----:B------:R-:W-:Y:S05]  /*45a0*/  @!P0 BRA `(.L_x_9191) ;  /* 0x00000000009c8947 */ /* 0x000fea0003800000 */
[----:B0-23--:R-:W0:Y:S01]  /*45b0*/  @P2 LDC R81, c[0x0][0x40c] ;  /* 0x00010300ff512b82 */ /* 0x00de220000000800 */
        /* <DEDUP_REMOVED lines=9> */
[----:B------:R-:W-:Y:S01]  /*4650*/  FFMA.FTZ R87, R122, R2, R87 ;  /* 0x000000027a577223 */ /* 0x000fe20000010057 */
[C---:B------:R-:W-:Y:S01]  /*4660*/  FMUL.FTZ R77, R89.reuse, R78 ;  /* 0x0000004e594d7220 */ /* 0x040fe20000410000 */
[----:B------:R-:W-:Y:S01]  /*4670*/  FMUL.FTZ R78, R89, R82 ;  /* 0x00000052594e7220 */ /* 0x000fe20000410000 */
[--C-:B------:R-:W-:Y:S01]  /*4680*/  @P2 HADD2.F32 R2, -RZ, R145.reuse.H0_H0 ;  /* 0x20000091ff022230 */ /* 0x100fe20000004100 */
[----:B------:R-:W-:Y:S01]  /*4690*/  FSEL R76, R76, RZ, P1 ;  /* 0x000000ff4c4c7208 */ /* 0x000fe20000800000 */
[----:B------:R-:W-:Y:S01]  /*46a0*/  FADD.FTZ R84, R120, -R87 ;  /* 0x8000005778547221 */ /* 0x000fe20000010000 */
[----:B------:R-:W2:Y:S01]  /*46b0*/  @P2 LDC R80, c[0x0][0x40c] ;  /* 0x00010300ff502b82 */ /* 0x000ea20000000800 */
[----:B------:R-:W-:Y:S01]  /*46c0*/  FSEL R78, R78, RZ, P1 ;  /* 0x000000ff4e4e7208 */ /* 0x000fe20000800000 */
[----:B------:R-:W-:Y:S01]  /*46d0*/  @P2 HADD2.F32 R83, -RZ, R145.H1_H1 ;  /* 0x30000091ff532230 */ /* 0x000fe20000004100 */
[----:B------:R-:W-:Y:S01]  /*46e0*/  FSEL R77, R77, RZ, P1 ;  /* 0x000000ff4d4d7208 */ /* 0x000fe20000800000 */
[----:B------:R-:W-:Y:S01]  /*46f0*/  FMUL.FTZ R89, R89, R84 ;  /* 0x0000005459597220 */ /* 0x000fe20000410000 */
[----:B0-----:R-:W-:-:S04]  /*4700*/  @P2 FMUL.FTZ R81, R76, R81 ;  /* 0x000000514c512220 */ /* 0x001fc80000410000 */
[----:B------:R-:W-:Y:S01]  /*4710*/  FSEL R89, R89, RZ, P1 ;  /* 0x000000ff59597208 */ /* 0x000fe20000800000 */
[-C--:B------:R-:W-:Y:S01]  /*4720*/  @P2 FMUL.FTZ R72, R2, R81.reuse ;  /* 0x0000005102482220 */ /* 0x080fe20000410000 */
[----:B------:R-:W-:Y:S02]  /*4730*/  @P2 HADD2.F32 R2, -RZ, R146.H0_H0 ;  /* 0x20000092ff022230 */ /* 0x000fe40000004100 */
[----:B-----5:R-:W-:Y:S01]  /*4740*/  @P2 FFMA.FTZ R4, R68, R81, R4 ;  /* 0x0000005144042223 */ /* 0x020fe20000010004 */
[----:B-1----:R-:W-:-:S04]  /*4750*/  @P2 FMUL.FTZ R79, R78, R79 ;  /* 0x0000004f4e4f2220 */ /* 0x002fc80000410000 */
[-C--:B------:R-:W-:Y:S01]  /*4760*/  @P2 FMUL.FTZ R74, R2, R79.reuse ;  /* 0x0000004f024a2220 */ /* 0x080fe20000410000 */
[----:B------:R-:W-:Y:S01]  /*4770*/  @P2 FFMA.FTZ R6, R70, R79, R6 ;  /* 0x0000004f46062223 */ /* 0x000fe20000010006 */
        /* <DEDUP_REMOVED lines=10> */
.L_x_9191:
[----:B0-23--:R-:W0:Y:S01]  /*4820*/  @P2 LDC R83, c[0x0][0x40c] ;  /* 0x00010300ff532b82 */ /* 0x00de220000000800 */
[----:B------:R-:W-:Y:S01]  /*4830*/  FFMA.FTZ R81, R122, R2, R87 ;  /* 0x000000027a517223 */ /* 0x000fe20000010057 */
[----:B------:R-:W-:Y:S01]  /*4840*/  ISETP.GT.AND P1, PT, R90, RZ, PT ;  /* 0x000000ff5a00720c */ /* 0x000fe20003f24270 */
[----:B------:R-:W-:Y:S02]  /*4850*/  BSSY.RECONVERGENT B2, `(.L_x_9192) ;  /* 0x0000010000027945 */ /* 0x000fe40003800200 */
[----:B------:R-:W-:-:S04]  /*4860*/  FADD.FTZ R80, R120, -R81 ;  /* 0x8000005178507221 */ /* 0x000fc80000010000 */
[----:B------:R-:W-:-:S05]  /*4870*/  FMUL.FTZ R80, R89, R80 ;  /* 0x0000005059507220 */ /* 0x000fca0000410000 */
[----:B------:R-:W-:Y:S01]  /*4880*/  FSEL R82, R80, RZ, P1 ;  /* 0x000000ff50527208 */ /* 0x000fe20000800000 */
[----:B------:R-:W-:-:S04]  /*4890*/  @P2 HADD2.F32 R80, -RZ, R146.H1_H1 ;  /* 0x30000092ff502230 */ /* 0x000fc80000004100 */
[----:B0-----:R-:W-:Y:S01]  /*48a0*/  @P2 FMUL.FTZ R82, R82, R83 ;  /* 0x0000005352522220 */ /* 0x001fe20000410000 */
        /* <DEDUP_REMOVED lines=10> */
.L_x_9193:
[----:B------:R-:W-:Y:S05]  /*4950*/  BSYNC.RECONVERGENT B2 ;  /* 0x0000000000027941 */ /* 0x000fea0003800200 */
.L_x_9192:
        /* <DEDUP_REMOVED lines=11> */
.L_x_9195:
[----:B------:R-:W-:Y:S05]  /*4a10*/  BSYNC.RECONVERGENT B2 ;  /* 0x0000000000027941 */ /* 0x000fea0003800200 */
.L_x_9194:
        /* <DEDUP_REMOVED lines=11> */
.L_x_9197:
[----:B------:R-:W-:Y:S05]  /*4ad0*/  BSYNC.RECONVERGENT B2 ;  /* 0x0000000000027941 */ /* 0x000fea0003800200 */
.L_x_9196:
[-C--:B------:R-:W-:Y:S01]  /*4ae0*/  @P2 FMUL.FTZ R75, R80, R82.reuse ;  /* 0x00000052504b2220 */ /* 0x080fe20000410000 */
[----:B-----5:R-:W-:-:S07]  /*4af0*/  @P2 FFMA.FTZ R7, R71, R82, R7 ;  /* 0x0000005247072223 */ /* 0x020fce0000010007 */
.L_x_9190:
[----:B------:R-:W-:Y:S05]  /*4b00*/  BSYNC.RECONVERGENT B1 ;  /* 0x0000000000017941 */ /* 0x000fea0003800200 */
.L_x_9187:
[----:B------:R-:W0:Y:S08]  /*4b10*/  @P0 LDC.64 R80, c[0x0][0x478] ;  /* 0x00011e00ff500b82 */ /* 0x000e300000000a00 */
[----:B------:R-:W1:Y:S01]  /*4b20*/  @P2 LDC.64 R82, c[0x0][0x468] ;  /* 0x00011a00ff522b82 */ /* 0x000e620000000a00 */
[----:B0-----:R-:W-:-:S05]  /*4b30*/  @P0 IMAD.WIDE.U32 R80, R0, 0x10, R80 ;  /* 0x0000001000500825 */ /* 0x001fca00078e0050 */
[----:B------:R4:W-:Y:S01]  /*4b40*/  @P0 STG.E.128 desc[UR6][R80.64], R76 ;  /* 0x0000004c50000986 */ /* 0x0009e2000c101d06 */
[----:B-1----:R-:W-:-:S05]  /*4b50*/  @P2 IMAD.WIDE.U32 R82, R85, 0x10, R82 ;  /* 0x0000001055522825 */ /* 0x002fca00078e0052 */
[----:B------:R4:W-:Y:S02]  /*4b60*/  @P2 STG.E.128 desc[UR6][R82.64], R72 ;  /* 0x0000004852002986 */ /* 0x0009e4000c101d06 */
.L_x_9184:
[----:B------:R-:W-:Y:S05]  /*4b70*/  BSYNC.RECONVERGENT B0 ;  /* 0x0000000000007941 */ /* 0x000fea0003800200 */
.L_x_9183:
[----:B0-234-:R-:W0:Y:S02]  /*4b80*/  LDC.64 R80, c[0x0][0x380] ;  /* 0x0000e000ff507b82 */ /* 0x01de240000000a00 */
[----:B0-----:R-:W-:-:S04]  /*4b90*/  LEA R91, R80, R91, 0x2 ;  /* 0x0000005b505b7211 */ /* 0x001fc800078e10ff */
[----:B------:R-:W-:-:S13]  /*4ba0*/  ISETP.GE.AND P0, PT, R91, R81, PT ;  /* 0x000000515b00720c */ /* 0x000fda0003f06270 */
[----:B------:R-:W-:Y:S05]  /*4bb0*/  @!P0 BRA `(.L_x_9198) ;  /* 0xffffffbc006c8947 */ /* 0x000fea000383ffff */
.L_x_9127:
[----:B-----5:R-:W0:Y:S01]  /*4bc0*/  S2R R55, SR_CgaCtaId ;  /* 0x0000000000377919 */ /* 0x020e220000008800 */
[C---:B------:R-:W-:Y:S01]  /*4bd0*/  SHF.L.U32 R2, R93.reuse, 0x6, RZ ;  /* 0x000000065d027819 */ /* 0x040fe200000006ff */
[----:B------:R-:W-:Y:S05]  /*4be0*/  WARPSYNC.ALL ;  /* 0x0000000000007948 */ /* 0x000fea0003800000 */
[C---:B------:R-:W-:Y:S01]  /*4bf0*/  SHF.L.U32 R0, R93.reuse, 0x4, RZ ;  /* 0x000000045d007819 */ /* 0x040fe200000006ff */
        /* <DEDUP_REMOVED lines=19> */
[----:B------:R-:W-:Y:S01]  /*4d30*/  IADD3.X R58, PT, PT, RZ, RZ, RZ, P4, !PT ;  /* 0x000000ffff3a7210 */ /* 0x000fe200027fe4ff */
[----:B------:R-:W-:Y:S03]  /*4d40*/  STS.128 [R0+0x200], R28 ;  /* 0x0002001c00007388 */ /* 0x000fe60000000c00 */
[C---:B------:R-:W-:Y:S01]  /*4d50*/  SHF.L.U64.HI R58, R57.reuse, 0x2, R58 ;  /* 0x00000002393a7819 */ /* 0x040fe2000001023a */
[----:B------:R-:W-:Y:S01]  /*4d60*/  STS.128 [R0+0x400], R24 ;  /* 0x0004001800007388 */ /* 0x000fe20000000c00 */
[----:B------:R-:W-:-:S03]  /*4d70*/  SHF.L.U32 R57, R57, 0x2, RZ ;  /* 0x0000000239397819 */ /* 0x000fc600000006ff */
[----:B------:R-:W-:Y:S01]  /*4d80*/  STS.128 [R0+0x600], R20 ;  /* 0x0006001400007388 */ /* 0x000fe20000000c00 */
[----:B------:R-:W-:Y:S06]  /*4d90*/  BAR.SYNC.DEFER_BLOCKING 0x0 ;  /* 0x0000000000007b1d */ /* 0x000fec0000010000 */
[----:B------:R-:W1:Y:S04]  /*4da0*/  LDS R2, [R52] ;  /* 0x0000000034027984 */ /* 0x000e680000000800 */
[----:B------:R-:W3:Y:S04]  /*4db0*/  LDS R55, [R52+0x800] ;  /* 0x0008000034377984 */ /* 0x000ee80000000800 */
[----:B------:R-:W4:Y:S04]  /*4dc0*/  LDS R3, [R52+0x200] ;  /* 0x0002000034037984 */ /* 0x000f280000000800 */
[----:B------:R-:W2:Y:S04]  /*4dd0*/  LDS R54, [R52+0xa00] ;  /* 0x000a000034367984 */ /* 0x000ea80000000800 */
        /* <DEDUP_REMOVED lines=12> */
[----:B------:R-:W-:Y:S01]  /*4ea0*/  LDS R26, [R52+0x1a00] ;  /* 0x001a0000341a7984 */ /* 0x000fe20000000800 */
[----:B--2---:R-:W-:-:S03]  /*4eb0*/  FADD.FTZ R3, R3, R54 ;  /* 0x0000003603037221 */ /* 0x004fc60000010000 */
[----:B------:R-:W2:Y:S01]  /*4ec0*/  LDS R23, [R52+0x1c00] ;  /* 0x001c000034177984 */ /* 0x000ea20000000800 */
        /* <DEDUP_REMOVED lines=11> */
[----:B---3--:R-:W-:-:S03]  /*4f80*/  FADD.FTZ R21, R2, R21 ;  /* 0x0000001502157221 */ /* 0x008fc60000010000 */
[----:B------:R3:W-:Y:S04]  /*4f90*/  STS.128 [R0+0x200], R44 ;  /* 0x0002002c00007388 */ /* 0x0007e80000000c00 */
[----:B------:R-:W-:Y:S01]  /*4fa0*/  STS.128 [R0+0x400], R40 ;  /* 0x0004002800007388 */ /* 0x000fe20000000c00 */
[----:B--2---:R-:W-:-:S03]  /*4fb0*/  FADD.FTZ R23, R22, R23 ;  /* 0x0000001716177221 */ /* 0x004fc60000010000 */
[----:B------:R-:W-:Y:S01]  /*4fc0*/  STS.128 [R0+0x600], R36 ;  /* 0x0006002400007388 */ /* 0x000fe20000000c00 */
[----:B0-----:R-:W-:Y:S01]  /*4fd0*/  FADD.FTZ R27, R24, R27 ;  /* 0x0000001b181b7221 */ /* 0x001fe20000010000 */
[----:B------:R-:W-:Y:S01]  /*4fe0*/  BAR.SYNC.DEFER_BLOCKING 0x0 ;  /* 0x0000000000007b1d */ /* 0x000fe20000010000 */
[C---:B-1----:R-:W-:Y:S02]  /*4ff0*/  IADD3 R48, P4, PT, R57.reuse, UR18, RZ ;  /* 0x0000001239307c10 */ /* 0x042fe4000ff9e0ff */
[----:B---3--:R-:W-:Y:S02]  /*5000*/  IADD3 R46, P5, PT, R57, UR16, RZ ;  /* 0x00000010392e7c10 */ /* 0x008fe4000ffbe0ff */
        /* <DEDUP_REMOVED lines=37> */
[----:B------:R-:W-:Y:S01]  /*5260*/  STS.128 [R0+0x600], R4 ;  /* 0x0006000400007388 */ /* 0x000fe20000000c00 */
[----:B----4-:R-:W-:Y:S01]  /*5270*/  FADD.FTZ R33, R33, R44 ;  /* 0x0000002c21217221 */ /* 0x010fe20000010000 */
[----:B------:R-:W-:Y:S01]  /*5280*/  BAR.SYNC.DEFER_BLOCKING 0x0 ;  /* 0x0000000000007b1d */ /* 0x000fe20000010000 */
[----:B0-----:R-:W-:-:S05]  /*5290*/  FADD.FTZ R9, R3, R26 ;  /* 0x0000001a03097221 */ /* 0x001fca0000010000 */
        /* <DEDUP_REMOVED lines=47> */
.L_x_9200:
[----:B------:R-:W-:Y:S05]  /*5590*/  BSYNC.RECONVERGENT B0 ;  /* 0x0000000000007941 */ /* 0x000fea0003800200 */
.L_x_9199:
        /* <DEDUP_REMOVED lines=18> */
.L_x_9202:
[----:B------:R-:W-:Y:S05]  /*56c0*/  BSYNC.RECONVERGENT B0 ;  /* 0x0000000000007941 */ /* 0x000fea0003800200 */
.L_x_9201:
        /* <DEDUP_REMOVED lines=18> */
.L_x_9204:
[----:B------:R-:W-:Y:S05]  /*57f0*/  BSYNC.RECONVERGENT B0 ;  /* 0x0000000000007941 */ /* 0x000fea0003800200 */
.L_x_9203:
        /* <DEDUP_REMOVED lines=12> */
.L_x_9137:
        /* <DEDUP_REMOVED lines=8> */
.L_x_9206:
[----:B------:R-:W-:Y:S05]  /*5940*/  BSYNC B0 ;  /* 0x0000000000007941 */ /* 0x000fea0003800000 */
.L_x_9205:
        /* <DEDUP_REMOVED lines=8> */
.L_x_9207:
[----:B------:R-:W-:-:S05]  /*59d0*/  FADD.FTZ R80, R80, R123 ;  /* 0x0000007b50507221 */ /* 0x000fca0000010000 */
[----:B------:R-:W-:Y:S01]  /*59e0*/  MOV R132, R80 ;  /* 0x0000005000847202 */ /* 0x000fe20000000f00 */
[----:B------:R-:W-:Y:S01]  /*59f0*/  HFMA2 R147, -RZ, RZ, 0, 1.1920928955078125e-07 ;  /* 0x00000002ff937431 */ /* 0x000fe200000001ff */
[----:B------:R-:W-:-:S07]  /*5a00*/  MOV R81, R130 ;  /* 0x0000008200517202 */ /* 0x000fce0000000f00 */
[----:B------:R-:W-:Y:S05]  /*5a10*/  WARPSYNC.COLLECTIVE R129, `(.L_x_9208) ;  /* 0x0000000081087348 */ /* 0x000fea0003c00000 */
[----:B------:R0:W1:Y:S02]  /*5a20*/  SHFL.BFLY P0, R130, R132, R147, R148 ;  /* 0x0c00009384827389 */ /* 0x0000640000000094 */
[----:B01----:R-:W-:Y:S05]  /*5a30*/  ENDCOLLECTIVE ;  /* 0x000000000000791b */ /* 0x003fea0003800000 */
.L_x_9208:
[----:B------:R-:W-:-:S05]  /*5a40*/  FADD.FTZ R81, R81, R124 ;  /* 0x0000007c51517221 */ /* 0x000fca0000010000 */
[----:B------:R-:W-:Y:S02]  /*5a50*/  MOV R132, R81 ;  /* 0x0000005100847202 */ /* 0x000fe40000000f00 */
[----:B------:R-:W-:-:S07]  /*5a60*/  MOV R83, R130 ;  /* 0x0000008200537202 */ /* 0x000fce0000000f00 */
[----:B------:R-:W-:Y:S05]  /*5a70*/  WARPSYNC.COLLECTIVE R129, `(.L_x_9209) ;  /* 0x0000000081087348 */ /* 0x000fea0003c00000 */
[----:B------:R0:W1:Y:S02]  /*5a80*/  SHFL.BFLY P0, R130, R132, R147, R148 ;  /* 0x0c00009384827389 */ /* 0x0000640000000094 */
[----:B01----:R-:W-:Y:S05]  /*5a90*/  ENDCOLLECTIVE ;  /* 0x000000000000791b */ /* 0x003fea0003800000 */
.L_x_9209:
[----:B------:R-:W-:-:S05]  /*5aa0*/  FADD.FTZ R83, R80, R83 ;  /* 0x0000005350537221 */ /* 0x000fca0000010000 */
[----:B------:R-:W-:Y:S01]  /*5ab0*/  MOV R132, R83 ;  /* 0x0000005300847202 */ /* 0x000fe20000000f00 */
[----:B------:R-:W-:Y:S01]  /*5ac0*/  HFMA2 R147, -RZ, RZ, 0, 2.384185791015625e-07 ;  /* 0x00000004ff937431 */ /* 0x000fe200000001ff */
[----:B------:R-:W-:-:S07]  /*5ad0*/  MOV R82, R130 ;  /* 0x0000008200527202 */ /* 0x000fce0000000f00 */
[----:B------:R-:W-:Y:S05]  /*5ae0*/  WARPSYNC.COLLECTIVE R129, `(.L_x_9210) ;  /* 0x0000000081087348 */ /* 0x000fea0003c00000 */
[----:B------:R0:W1:Y:S02]  /*5af0*/  SHFL.BFLY P0, R130, R132, R147, R148 ;  /* 0x0c00009384827389 */ /* 0x0000640000000094 */
[----:B01----:R-:W-:Y:S05]  /*5b00*/  ENDCOLLECTIVE ;  /* 0x000000000000791b */ /* 0x003fea0003800000 */
.L_x_9210:
[----:B------:R-:W-:-:S05]  /*5b10*/  FADD.FTZ R82, R81, R82 ;  /* 0x0000005251527221 */ /* 0x000fca0000010000 */
[----:B------:R-:W-:Y:S02]  /*5b20*/  MOV R132, R82 ;  /* 0x0000005200847202 */ /* 0x000fe40000000f00 */
[----:B------:R-:W-:-:S07]  /*5b30*/  MOV R84, R130 ;  /* 0x0000008200547202 */ /* 0x000fce0000000f00 */
[----:B------:R-:W-:Y:S05]  /*5b40*/  WARPSYNC.COLLECTIVE R129, `(.L_x_9211) ;  /* 0x0000000081087348 */ /* 0x000fea0003c00000 */
[----:B------:R0:W1:Y:S02]  /*5b50*/  SHFL.BFLY P0, R130, R132, R147, R148 ;  /* 0x0c00009384827389 */ /* 0x0000640000000094 */
[----:B01----:R-:W-:Y:S05]  /*5b60*/  ENDCOLLECTIVE ;  /* 0x000000000000791b */ /* 0x003fea0003800000 */
.L_x_9211:
[----:B------:R-:W-:-:S05]  /*5b70*/  FADD.FTZ R84, R83, R84 ;  /* 0x0000005453547221 */ /* 0x000fca0000010000 */
[----:B------:R-:W-:Y:S01]  /*5b80*/  MOV R132, R84 ;  /* 0x0000005400847202 */ /* 0x000fe20000000f00 */
[----:B------:R-:W-:Y:S01]  /*5b90*/  HFMA2 R147, -RZ, RZ, 0, 4.76837158203125e-07 ;  /* 0x00000008ff937431 */ /* 0x000fe200000001ff */
[----:B------:R-:W-:-:S07]  /*5ba0*/  MOV R85, R130 ;  /* 0x0000008200557202 */ /* 0x000fce0000000f00 */
[----:B------:R-:W-:Y:S05]  /*5bb0*/  WARPSYNC.COLLECTIVE R129, `(.L_x_9212) ;  /* 0x0000000081087348 */ /* 0x000fea0003c00000 */
[----:B------:R0:W1:Y:S02]  /*5bc0*/  SHFL.BFLY P0, R130, R132, R147, R148 ;  /* 0x0c00009384827389 */ /* 0x0000640000000094 */
[----:B01----:R-:W-:Y:S05]  /*5bd0*/  ENDCOLLECTIVE ;  /* 0x000000000000791b */ /* 0x003fea0003800000 */
.L_x_9212:
[----:B------:R-:W-:-:S05]  /*5be0*/  FADD.FTZ R85, R82, R85 ;  /* 0x0000005552557221 */ /* 0x000fca0000010000 */
[----:B------:R-:W-:Y:S02]  /*5bf0*/  MOV R132, R85 ;  /* 0x0000005500847202 */ /* 0x000fe40000000f00 */
[----:B------:R-:W-:-:S07]  /*5c00*/  MOV R87, R130 ;  /* 0x0000008200577202 */ /* 0x000fce0000000f00 */
[----:B------:R-:W-:Y:S05]  /*5c10*/  WARPSYNC.COLLECTIVE R129, `(.L_x_9213) ;  /* 0x0000000081087348 */ /* 0x000fea0003c00000 */
[----:B------:R0:W1:Y:S02]  /*5c20*/  SHFL.BFLY P0, R130, R132, R147, R148 ;  /* 0x0c00009384827389 */ /* 0x0000640000000094 */
[----:B01----:R-:W-:Y:S05]  /*5c30*/  ENDCOLLECTIVE ;  /* 0x000000000000791b */ /* 0x003fea0003800000 */
.L_x_9213:
[----:B------:R-:W-:-:S05]  /*5c40*/  FADD.FTZ R87, R84, R87 ;  /* 0x0000005754577221 */ /* 0x000fca0000010000 */
[----:B------:R-:W-:Y:S01]  /*5c50*/  MOV R132, R87 ;  /* 0x0000005700847202 */ /* 0x000fe20000000f00 */
[----:B------:R-:W-:Y:S01]  /*5c60*/  HFMA2 R147, -RZ, RZ, 0, 9.5367431640625e-07 ;  /* 0x00000010ff937431 */ /* 0x000fe200000001ff */
[----:B------:R-:W-:-:S07]  /*5c70*/  MOV R86, R130 ;  /* 0x0000008200567202 */ /* 0x000fce0000000f00 */
[----:B------:R-:W-:Y:S05]  /*5c80*/  WARPSYNC.COLLECTIVE R129, `(.L_x_9214) ;  /* 0x0000000081087348 */ /* 0x000fea0003c00000 */
[----:B------:R0:W1:Y:S02]  /*5c90*/  SHFL.BFLY P0, R130, R132, R147, R148 ;  /* 0x0c00009384827389 */ /* 0x0000640000000094 */
[----:B01----:R-:W-:Y:S05]  /*5ca0*/  ENDCOLLECTIVE ;  /* 0x000000000000791b */ /* 0x003fea0003800000 */
.L_x_9214:
[----:B------:R-:W-:-:S05]  /*5cb0*/  FADD.FTZ R86, R85, R86 ;  /* 0x0000005655567221 */ /* 0x000fca0000010000 */
[----:B------:R-:W-:Y:S02]  /*5cc0*/  MOV R132, R86 ;  /* 0x0000005600847202 */ /* 0x000fe40000000f00 */
[----:B------:R-:W-:-:S07]  /*5cd0*/  MOV R80, R130 ;  /* 0x0000008200507202 */ /* 0x000fce0000000f00 */
[----:B------:R-:W-:Y:S05]  /*5ce0*/  WARPSYNC.COLLECTIVE R129, `(.L_x_9215) ;  /* 0x0000000081087348 */ /* 0x000fea0003c00000 */
[----:B------:R0:W1:Y:S02]  /*5cf0*/  SHFL.BFLY P0, R130, R132, R147, R148 ;  /* 0x0c00009384827389 */ /* 0x0000640000000094 */
[----:B01----:R-:W-:Y:S05]  /*5d00*/  ENDCOLLECTIVE ;  /* 0x000000000000791b */ /* 0x003fea0003800000 */
.L_x_9215:
[----:B------:R-:W-:Y:S01]  /*5d10*/  MOV R81, R130 ;  /* 0x0000008200517202 */ /* 0x000fe20000000f00 */
[----:B------:R-:W-:Y:S06]  /*5d20*/  BRA `(.L_x_9216) ;  /* 0xffffffbc00707947 */ /* 0x000fec000383ffff */
.L_x_9217:
        /* <DEDUP_REMOVED lines=13> */
.L_x_11314:


//--------------------- .text._ZN10layer_norm13ln_bwd_kernelINS_13Kernel_traitsI6__halfffffjLj512ELj1ELj4ELj1ELj16ENS_18Kernel_traits_baseILj512ES2_ffffjLj128EEEEELb0ELb1ELb1ELb1EEEvNS_9BwdParamsE --------------------------
	.section	.text._ZN10layer_norm13ln_bwd_kernelINS_13Kernel_traitsI6__halfffffjLj512ELj1ELj4ELj1ELj16ENS_18Kernel_traits_baseILj512ES2_ffffjLj128EEEEELb0ELb1ELb1ELb1EEEvNS_9BwdParamsE,"ax",@progbits
	.align	128
        .global         _ZN10layer_norm13ln_bwd_kernelINS_13Kernel_traitsI6__halfffffjLj512ELj1ELj4ELj1ELj16ENS_18Kernel_traits_baseILj512ES2_ffffjLj128EEEEELb0ELb1ELb1ELb1EEEvNS_9BwdParamsE
        .type           _ZN10layer_norm13ln_bwd_kernelINS_13Kernel_traitsI6__halfffffjLj512ELj1ELj4ELj1ELj16ENS_18Kernel_traits_baseILj512ES2_ffffjLj128EEEEELb0ELb1ELb1ELb1EEEvNS_9BwdParamsE,@function
        .size           _ZN10layer_norm13ln_bwd_kernelINS_13Kernel_traitsI6__halfffffjLj512ELj1ELj4ELj1ELj16ENS_18Kernel_traits_baseILj512ES2_ffffjLj128EEEEELb0ELb1ELb1ELb1EEEvNS_9BwdParamsE,(.L_x_11315 - _ZN10layer_norm13ln_bwd_kernelINS_13Kernel_traitsI6__halfffffjLj512ELj1ELj4ELj1ELj16ENS_18Kernel_traits_baseILj512ES2_ffffjLj128EEEEELb0ELb1ELb1ELb1EEEvNS_9BwdParamsE)
        .other          _ZN10layer_norm13ln_bwd_kernelINS_13Kernel_traitsI6__halfffffjLj512ELj1ELj4ELj1ELj16ENS_18Kernel_traits_baseILj512ES2_ffffjLj128EEEEELb0ELb1ELb1ELb1EEEvNS_9BwdParamsE,@"STO_CUDA_ENTRY STV_DEFAULT"
_ZN10layer_norm13ln_bwd_kernelINS_13Kernel_traitsI6__halfffffjLj512ELj1ELj4ELj1ELj16ENS_18Kernel_traits_baseILj512ES2_ffffjLj128EEEEELb0ELb1ELb1ELb1EEEvNS_9BwdParamsE:
.text._ZN10layer_norm13ln_bwd_kernelINS_13Kernel_traitsI6__halfffffjLj512ELj1ELj4ELj1ELj16ENS_18Kernel_traits_baseILj512ES2_ffffjLj128EEEEELb0ELb1ELb1ELb1EEEvNS_9BwdParamsE:
        /* <DEDUP_REMOVED lines=46> */
[----:B------:R-:W3:Y:S01]  /*02e0*/  LDG.E.64 R126, desc[UR6][R2.64+0x100] ;  /* 0x00010006027e7981 */ /* 0x000ee2000c1e1b00 */
[----:B--2---:R-:W-:-:S03]  /*02f0*/  IMAD.WIDE.U32 R4, R113, 0x8, R4 ;  /* 0x0000000871047825 */ /* 0x004fc600078e0004 */
[----:B------:R-:W2:Y:S04]  /*0300*/  LDG.E.64 R124, desc[UR6][R2.64] ;  /* 0x00000006027c7981 */ /* 0x000ea8000c1e1b00 */
[----:B------:R-:W4:Y:S04]  /*0310*/  LDG.E.64 R122, desc[UR6][R4.64+0x300] ;  /* 0x00030006047a7981 */ /* 0x000f28000c1e1b00 */
[----:B------:R-:W5:Y:S04]  /*0320*/  LDG.E.64 R120, desc[UR6][R4.64+0x200] ;  /* 0x0002000604787981 */ /* 0x000f68000c1e1b00 */
[----:B------:R-:W5:Y:S04]  /*0330*/  LDG.E.64 R130, desc[UR6][R2.64+0x300] ;  /* 0x0003000602827981 */ /* 0x000f68000c1e1b00 */
[----:B------:R1:W5:Y:S04]  /*0340*/  LDG.E.64 R128, desc[UR6][R2.64+0x200] ;  /* 0x0002000602807981 */ /* 0x000368000c1e1b00 */
[----:B------:R-:W5:Y:S04]  /*0350*/  LDG.E.64 R118, desc[UR6][R4.64+0x100] ;  /* 0x0001000604767981 */ /* 0x000f68000c1e1b00 */
[----:B------:R-:W5:Y:S01]  /*0360*/  LDG.E.64 R116, desc[UR6][R4.64] ;  /* 0x0000000604747981 */ /* 0x000f62000c1e1b00 */
[----:B------:R-:W-:Y:S01]  /*0370*/  HFMA2 R80, -RZ, RZ, 0, 0 ;  /* 0x00000000ff507431 */ /* 0x000fe200000001ff */
[----:B---3--:R-:W-:-:S02]  /*0380*/  SHF.R.U64 R140, R126, 0x10, R127 ;  /* 0x000000107e8c7819 */ /* 0x008fc4000000127f */
[----:B-1----:R-:W-:Y:S02]  /*0390*/  SHF.R.U32.HI R3, RZ, 0x10, R127 ;  /* 0x00000010ff037819 */ /* 0x002fe4000001167f */
[--C-:B--2---:R-:W-:Y:S02]  /*03a0*/  SHF.R.U64 R141, R124, 0x10, R125.reuse ;  /* 0x000000107c8d7819 */ /* 0x104fe4000000127d */
[----:B------:R-:W-:Y:S02]  /*03b0*/  SHF.R.U32.HI R2, RZ, 0x10, R125 ;  /* 0x00000010ff027819 */ /* 0x000fe4000001167d */
[----:B------:R-:W-:Y:S02]  /*03c0*/  PRMT R140, R140, 0x5410, R3 ;  /* 0x000054108c8c7816 */ /* 0x000fe40000000003 */
[----:B------:R-:W-:Y:S02]  /*03d0*/  PRMT R141, R141, 0x5410, R2 ;  /* 0x000054108d8d7816 */ /* 0x000fe40000000002 */
[----:B----4-:R-:W-:-:S02]  /*03e0*/  SHF.R.U64 R142, R122, 0x10, R123 ;  /* 0x000000107a8e7819 */ /* 0x010fc4000000127b */
[----:B------:R-:W-:Y:S02]  /*03f0*/  SHF.R.U32.HI R3, RZ, 0x10, R123 ;  /* 0x00000010ff037819 */ /* 0x000fe4000001167b */
[--C-:B-----5:R-:W-:Y:S02]  /*0400*/  SHF.R.U64 R143, R120, 0x10, R121.reuse ;  /* 0x00000010788f7819 */ /* 0x120fe40000001279 */
[----:B------:R-:W-:Y:S02]  /*0410*/  SHF.R.U32.HI R2, RZ, 0x10, R121 ;  /* 0x00000010ff027819 */ /* 0x000fe40000011679 */
[----:B------:R-:W-:Y:S02]  /*0420*/  PRMT R142, R142, 0x5410, R3 ;  /* 0x000054108e8e7816 */ /* 0x000fe40000000003 */
[----:B------:R-:W-:Y:S02]  /*0430*/  PRMT R143, R143, 0x5410, R2 ;  /* 0x000054108f8f7816 */ /* 0x000fe40000000002 */
[----:B------:R-:W-:-:S02]  /*0440*/  SHF.R.U64 R138, R130, 0x10, R131 ;  /* 0x00000010828a7819 */ /* 0x000fc40000001283 */
[----:B------:R-:W-:Y:S02]  /*0450*/  SHF.R.U32.HI R7, RZ, 0x10, R131 ;  /* 0x00000010ff077819 */ /* 0x000fe40000011683 */
[--C-:B------:R-:W-:Y:S02]  /*0460*/  SHF.R.U64 R139, R128, 0x10, R129.reuse ;  /* 0x00000010808b7819 */ /* 0x100fe40000001281 */
[----:B------:R-:W-:Y:S02]  /*0470*/  SHF.R.U32.HI R6, RZ, 0x10, R129 ;  /* 0x00000010ff067819 */ /* 0x000fe40000011681 */
[--C-:B------:R-:W-:Y:S02]  /*0480*/  SHF.R.U64 R148, R118, 0x10, R119.reuse ;  /* 0x0000001076947819 */ /* 0x100fe40000001277 */
[----:B------:R-:W-:Y:S02]  /*0490*/  SHF.R.U32.HI R3, RZ, 0x10, R119 ;  /* 0x00000010ff037819 */ /* 0x000fe40000011677 */
[----:B------:R-:W-:-:S02]  /*04a0*/  SHF.R.U64 R150, R116, 0x10, R117 ;  /* 0x0000001074967819 */ /* 0x000fc40000001275 */
[----:B------:R-:W-:Y:S02]  /*04b0*/  SHF.R.U32.HI R2, RZ, 0x10, R117 ;  /* 0x00000010ff027819 */ /* 0x000fe40000011675 */
[----:B------:R-:W-:Y:S02]  /*04c0*/  PRMT R138, R138, 0x5410, R7 ;  /* 0x000054108a8a7816 */ /* 0x000fe40000000007 */
[----:B------:R-:W-:Y:S02]  /*04d0*/  PRMT R139, R139, 0x5410, R6 ;  /* 0x000054108b8b7816 */ /* 0x000fe40000000006 */
[----:B------:R-:W-:Y:S02]  /*04e0*/  PRMT R148, R148, 0x5410, R3 ;  /* 0x0000541094947816 */ /* 0x000fe40000000003 */
[----:B------:R-:W-:-:S07]  /*04f0*/  PRMT R150, R150, 0x5410, R2 ;  /* 0x0000541096967816 */ /* 0x000fce0000000002 */
.L_x_9274:
[----:B------:R-:W1:Y:S08]  /*0500*/  LDC.64 R134, c[0x0][0x3f8] ;  /* 0x0000fe00ff867b82 */ /* 0x000e700000000a00 */
[----:B------:R-:W2:Y:S08]  /*0510*/  LDC.64 R132, c[0x0][0x3c8] ;  /* 0x0000f200ff847b82 */ /* 0x000eb00000000a00 */
[----:B------:R-:W3:Y:S01]  /*0520*/  LDC.64 R110, c[0x0][0x3f0] ;  /* 0x0000fc00ff6e7b82 */ /* 0x000ee20000000a00 */
[----:B-1----:R-:W-:-:S05]  /*0530*/  IMAD.WIDE R136, R0, 0x4, R134 ;  /* 0x0000000400887825 */ /* 0x002fca00078e0286 */
[----:B------:R-:W4:Y:S01]  /*0540*/  LDG.E R2, desc[UR6][R136.64] ;  /* 0x0000000688027981 */ /* 0x000f22000c1e1900 */
[----:B--2---:R-:W-:-:S05]  /*0550*/  IMAD.WIDE R132, R0, 0x4, R132 ;  /* 0x0000000400847825 */ /* 0x004fca00078e0284 */
        /* <DEDUP_REMOVED lines=27> */
[----:B---3--:R-:W-:Y:S01]  /*0710*/  IMAD.WIDE.U32 R12, R109, 0x10, R6 ;  /* 0x000000106d0c7825 */ /* 0x008fe200078e0006 */
[----:B------:R-:W2:Y:S03]  /*0720*/  LDG.E.128 R8, desc[UR6][R8.64] ;  /* 0x0000000608087981 */ /* 0x000ea6000c1e1d00 */
[----:B------:R-:W-:Y:S01]  /*0730*/  IMAD.WIDE.U32 R112, R149, 0x10, R104 ;  /* 0x0000001095707825 */ /* 0x000fe200078e0068 */
[----:B------:R-:W-:Y:S01]  /*0740*/  IADD3 R17, PT, PT, R109, 0x20, RZ ;  /* 0x000000206d117810 */ /* 0x000fe20007ffe0ff */
[----:B------:R-:W3:Y:S04]  /*0750*/  LDG.E.128 R12, desc[UR6][R12.64] ;  /* 0x000000060c0c7981 */ /* 0x000ee8000c1e1d00 */
[----:B------:R-:W3:Y:S01]  /*0760*/  LDG.E.128 R112, desc[UR6][R112.64] ;  /* 0x0000000670707981 */ /* 0x000ee2000c1e1d00 */
[----:B------:R-:W-:Y:S01]  /*0770*/  IMAD.WIDE.U32 R16, R17, 0x10, R6 ;  /* 0x0000001011107825 */ /* 0x000fe200078e0006 */
[----:B------:R-:W-:-:S02]  /*0780*/  IADD3 R5, PT, PT, R151, 0x40, RZ ;  /* 0x0000004097057810 */ /* 0x000fc40007ffe0ff */
[----:B------:R-:W-:-:S03]  /*0790*/  IADD3 R101, PT, PT, R109, 0x40, RZ ;  /* 0x000000406d657810 */ /* 0x000fc60007ffe0ff */
[----:B------:R-:W3:Y:S01]  /*07a0*/  LDG.E.128 R16, desc[UR6][R16.64] ;  /* 0x0000000610107981 */ /* 0x000ee2000c1e1d00 */
[----:B------:R-:W-:-:S04]  /*07b0*/  IMAD.WIDE.U32 R96, R5, 0x10, R104 ;  /* 0x0000001005607825 */ /* 0x000fc800078e0068 */
[----:B------:R-:W-:Y:S02]  /*07c0*/  IMAD.WIDE.U32 R100, R101, 0x10, R6 ;  /* 0x0000001065647825 */ /* 0x000fe400078e0006 */
[----:B------:R-:W3:Y:S04]  /*07d0*/  LDG.E.128 R96, desc[UR6][R96.64] ;  /* 0x0000000660607981 */ /* 0x000ee8000c1e1d00 */
[----:B------:R-:W3:Y:S01]  /*07e0*/  LDG.E.128 R100, desc[UR6][R100.64] ;  /* 0x0000000664647981 */ /* 0x000ee2000c1e1d00 */
[----:B------:R-:W-:Y:S02]  /*07f0*/  IADD3 R3, PT, PT, R151, 0x60, RZ ;  /* 0x0000006097037810 */ /* 0x000fe40007ffe0ff */
[----:B------:R-:W-:-:S03]  /*0800*/  MOV R133, UR14 ;  /* 0x0000000e00857c02 */ /* 0x000fc60008000f00 */
[----:B------:R-:W-:Y:S01]  /*0810*/  IMAD.WIDE.U32 R104, R3, 0x10, R104 ;  /* 0x0000001003687825 */ /* 0x000fe200078e0068 */
[----:B------:R-:W-:Y:S02]  /*0820*/  IADD3 R109, PT, PT, R109, 0x60, RZ ;  /* 0x000000606d6d7810 */ /* 0x000fe40007ffe0ff */
[----:B------:R-:W-:Y:S02]  /*0830*/  MOV R132, UR15 ;  /* 0x0000000f00847c02 */ /* 0x000fe40008000f00 */
[----:B------:R-:W-:Y:S01]  /*0840*/  ISETP.NE.U32.AND P0, PT, R133, RZ, PT ;  /* 0x000000ff8500720c */ /* 0x000fe20003f05070 */
[----:B------:R-:W3:Y:S01]  /*0850*/  LDG.E.128 R104, desc[UR6][R104.64] ;  /* 0x0000000668687981 */ /* 0x000ee2000c1e1d00 */
[----:B------:R-:W-:Y:S02]  /*0860*/  IMAD.WIDE.U32 R108, R109, 0x10, R6 ;  /* 0x000000106d6c7825 */ /* 0x000fe400078e0006 */
[----:B------:R-:W-:-:S04]  /*0870*/  ISETP.NE.AND.EX P0, PT, R132, RZ, PT, P0 ;  /* 0x000000ff8400720c */ /* 0x000fc80003f05300 */
[----:B------:R-:W3:Y:S09]  /*0880*/  LDG.E.128 R108, desc[UR6][R108.64] ;  /* 0x000000066c6c7981 */ /* 0x000ef2000c1e1d00 */
[----:B------:R-:W0:Y:S08]  /*0890*/  @P0 LDC.64 R146, c[0x0][0x438] ;  /* 0x00010e00ff920b82 */ /* 0x000e300000000a00 */
[----:B------:R-:W1:Y:S08]  /*08a0*/  @P0 LDC.64 R6, c[0x0][0x438] ;  /* 0x00010e00ff060b82 */ /* 0x000e700000000a00 */
[----:B------:R-:W1:Y:S01]  /*08b0*/  @P0 LDC.64 R136, c[0x0][0x438] ;  /* 0x00010e00ff880b82 */ /* 0x000e620000000a00 */
[----:B0-----:R-:W-:Y:S01]  /*08c0*/  @P0 IMAD.WIDE.U32 R146, R149, 0x10, R146 ;  /* 0x0000001095920825 */ /* 0x001fe200078e0092 */
[----:B------:R-:W-:-:S06]  /*08d0*/  ISETP.NE.AND P1, PT, RZ, UR8, PT ;  /* 0x00000008ff007c0c */ /* 0x000fcc000bf25270 */
        /* <DEDUP_REMOVED lines=12> */
[----:B------:R-:W-:Y:S02]  /*09a0*/  HADD2.F32 R10, -RZ, R141.H0_H0 ;  /* 0x2000008dff0a7230 */ /* 0x000fe40000004100 */
[C---:B------:R-:W-:Y:S01]  /*09b0*/  FADD.FTZ R9, -R135.reuse, R9 ;  /* 0x0000000987097221 */ /* 0x040fe20000010100 */
[C---:B------:R-:W-:Y:S01]  /*09c0*/  FADD.FTZ R11, -R135.reuse, R11 ;  /* 0x0000000b870b7221 */ /* 0x040fe20000010100 */
[----:B------:R-:W-:Y:S01]  /*09d0*/  FADD.FTZ R3, -R135, R8 ;  /* 0x0000000887037221 */ /* 0x000fe20000010100 */
[----:B---3--:R-:W-:Y:S01]  /*09e0*/  FMUL.FTZ R6, R12, R5 ;  /* 0x000000050c067220 */ /* 0x008fe20000410000 */
[C---:B-----5:R-:W-:Y:S01]  /*09f0*/  FMUL.FTZ R8, R4.reuse, R9 ;  /* 0x0000000904087220 */ /* 0x060fe20000410000 */
[----:B------:R-:W-:Y:S01]  /*0a00*/  FMUL.FTZ R5, R13, R10 ;  /* 0x0000000a0d057220 */ /* 0x000fe20000410000 */
[C---:B------:R-:W-:Y:S01]  /*0a10*/  FMUL.FTZ R10, R4.reuse, R11 ;  /* 0x0000000b040a7220 */ /* 0x040fe20000410000 */
[----:B------:R-:W-:Y:S01]  /*0a20*/  FADD.FTZ R11, -R135, R112 ;  /* 0x00000070870b7221 */ /* 0x000fe20000010100 */
[----:B------:R-:W-:Y:S01]  /*0a30*/  FMUL.FTZ R3, R4, R3 ;  /* 0x0000000304037220 */ /* 0x000fe20000410000 */
[----:B------:R-:W-:-:S02]  /*0a40*/  HADD2.F32 R9, -RZ, R125.H0_H0 ;  /* 0x2000007dff097230 */ /* 0x000fc40000004100 */
[----:B------:R-:W-:Y:S01]  /*0a50*/  FADD.FTZ R73, R73, R13 ;  /* 0x0000000d49497221 */ /* 0x000fe20000010000 */
[----:B------:R-:W-:Y:S01]  /*0a60*/  FFMA.FTZ R37, R13, R8, R37 ;  /* 0x000000080d257223 */ /* 0x000fe20000010025 */
[C---:B------:R-:W-:Y:S01]  /*0a70*/  FMUL.FTZ R7, R4.reuse, R149 ;  /* 0x0000009504077220 */ /* 0x040fe20000410000 */
[----:B------:R-:W-:Y:S02]  /*0a80*/  HADD2.F32 R13, -RZ, R126.H0_H0 ;  /* 0x2000007eff0d7230 */ /* 0x000fe40000004100 */
[----:B------:R-:W-:Y:S01]  /*0a90*/  FMUL.FTZ R11, R4, R11 ;  /* 0x0000000b040b7220 */ /* 0x000fe20000410000 */
[--C-:B------:R-:W-:Y:S02]  /*0aa0*/  HADD2.F32 R112, -RZ, R140.reuse.H0_H0 ;  /* 0x2000008cff707230 */ /* 0x100fe40000004100 */
[C---:B------:R-:W-:Y:S01]  /*0ab0*/  FADD.FTZ R113, -R135.reuse, R113 ;  /* 0x0000007187717221 */ /* 0x040fe20000010100 */
        /* <DEDUP_REMOVED lines=12> */
[----:B------:R-:W-:-:S02]  /*0b80*/  HADD2.F32 R136, -RZ, R140.H1_H1 ;  /* 0x3000008cff887230 */ /* 0x000fc40000004100 */
[----:B------:R-:W-:Y:S01]  /*0b90*/  FADD.FTZ R75, R75, R15 ;  /* 0x0000000f4b4b7221 */ /* 0x000fe20000010000 */
[----:B------:R-:W-:Y:S01]  /*0ba0*/  FFMA.FTZ R39, R15, R10, R39 ;  /* 0x0000000a0f277223 */ /* 0x000fe20000010027 */
[----:B------:R-:W-:Y:S02]  /*0bb0*/  HADD2.F32 R113, -RZ, R127.H0_H0 ;  /* 0x2000007fff717230 */ /* 0x000fe40000004100 */
[C---:B------:R-:W-:Y:S01]  /*0bc0*/  FMUL.FTZ R112, R4.reuse, R115 ;  /* 0x0000007304707220 */ /* 0x040fe20000410000 */
[----:B------:R-:W-:Y:S01]  /*0bd0*/  FADD.FTZ R15, -R135, R114 ;  /* 0x00000072870f7221 */ /* 0x000fe20000010100 */
[----:B------:R-:W-:Y:S01]  /*0be0*/  FADD.FTZ R69, R69, R17 ;  /* 0x0000001145457221 */ /* 0x000fe20000010000 */
[----:B------:R-:W-:Y:S01]  /*0bf0*/  FFMA.FTZ R41, R17, R16, R41 ;  /* 0x0000001011297223 */ /* 0x000fe20000010029 */
[----:B------:R-:W-:Y:S01]  /*0c00*/  FMUL.FTZ R17, R19, R136 ;  /* 0x0000008813117220 */ /* 0x000fe20000410000 */
[----:B------:R-:W-:Y:S01]  /*0c10*/  FADD.FTZ R71, R71, R19 ;  /* 0x0000001347477221 */ /* 0x000fe20000010000 */
[----:B------:R-:W-:Y:S01]  /*0c20*/  FFMA.FTZ R43, R19, R112, R43 ;  /* 0x00000070132b7223 */ /* 0x000fe2000001002b */
[----:B------:R-:W-:Y:S01]  /*0c30*/  FMUL.FTZ R15, R4, R15 ;  /* 0x0000000f040f7220 */ /* 0x000fe20000410000 */
[----:B------:R-:W-:Y:S01]  /*0c40*/  FMUL.FTZ R114, R18, R113 ;  /* 0x0000007112727220 */ /* 0x000fe20000410000 */
[----:B------:R-:W-:Y:S01]  /*0c50*/  FADD.FTZ R19, -R135, R96 ;  /* 0x0000006087137221 */ /* 0x000fe20000010100 */
[----:B------:R-:W-:-:S02]  /*0c60*/  HADD2.F32 R113, -RZ, R128.H0_H0 ;  /* 0x20000080ff717230 */ /* 0x000fc40000004100 */
[C---:B------:R-:W-:Y:S01]  /*0c70*/  FADD.FTZ R97, -R135.reuse, R97 ;  /* 0x0000006187617221 */ /* 0x040fe20000010100 */
[C---:B------:R-:W-:Y:S01]  /*0c80*/  FADD.FTZ R115, -R135.reuse, R98 ;  /* 0x0000006287737221 */ /* 0x040fe20000010100 */
[----:B------:R-:W-:Y:S01]  /*0c90*/  FADD.FTZ R70, R70, R18 ;  /* 0x0000001246467221 */ /* 0x000fe20000010000 */
[----:B------:R-:W-:Y:S01]  /*0ca0*/  FFMA.FTZ R42, R18, R15, R42 ;  /* 0x0000000f122a7223 */ /* 0x000fe2000001002a */
[----:B------:R-:W-:Y:S02]  /*0cb0*/  HADD2.F32 R98, -RZ, R139.H0_H0 ;  /* 0x2000008bff627230 */ /* 0x000fe40000004100 */
[C---:B------:R-:W-:Y:S01]  /*0cc0*/  FMUL.FTZ R19, R4.reuse, R19 ;  /* 0x0000001304137220 */ /* 0x040fe20000410000 */
[----:B------:R-:W-:Y:S01]  /*0cd0*/  FMUL.FTZ R18, R4, R97 ;  /* 0x0000006104127220 */ /* 0x000fe20000410000 */
[----:B------:R-:W-:Y:S01]  /*0ce0*/  FMUL.FTZ R96, R100, R113 ;  /* 0x0000007164607220 */ /* 0x000fe20000410000 */
[----:B------:R-:W-:Y:S02]  /*0cf0*/  HADD2.F32 R113, -RZ, R129.H0_H0 ;  /* 0x20000081ff717230 */ /* 0x000fe40000004100 */
[----:B------:R-:W-:Y:S01]  /*0d00*/  FADD.FTZ R137, -R135, R99 ;  /* 0x0000006387897221 */ /* 0x000fe20000010100 */
[----:B------:R-:W-:Y:S01]  /*0d10*/  FADD.FTZ R64, R64, R100 ;  /* 0x0000006440407221 */ /* 0x000fe20000010000 */
[----:B------:R-:W-:Y:S01]  /*0d20*/  FFMA.FTZ R80, R100, R19, R80 ;  /* 0x0000001364507223 */ /* 0x000fe20000010050 */
[----:B------:R-:W-:Y:S01]  /*0d30*/  FMUL.FTZ R97, R101, R98 ;  /* 0x0000006265617220 */ /* 0x000fe20000410000 */
[----:B------:R-:W-:Y:S01]  /*0d40*/  FADD.FTZ R65, R65, R101 ;  /* 0x0000006541417221 */ /* 0x000fe20000010000 */
[----:B------:R-:W-:Y:S01]  /*0d50*/  FFMA.FTZ R81, R101, R18, R81 ;  /* 0x0000001265517223 */ /* 0x000fe20000010051 */
[----:B------:R-:W-:Y:S01]  /*0d60*/  FADD.FTZ R100, RZ, R6 ;  /* 0x00000006ff647221 */ /* 0x000fe20000010000 */
[----:B------:R-:W-:Y:S01]  /*0d70*/  FMUL.FTZ R99, R4, R115 ;  /* 0x0000007304637220 */ /* 0x000fe20000410000 */
[----:B------:R-:W-:Y:S01]  /*0d80*/  FFMA.FTZ R101, R3, R6, RZ ;  /* 0x0000000603657223 */ /* 0x000fe200000100ff */
[----:B------:R-:W-:-:S02]  /*0d90*/  HADD2.F32 R136, -RZ, R139.H1_H1 ;  /* 0x3000008bff887230 */ /* 0x000fc40000004100 */
        /* <DEDUP_REMOVED lines=15> */
[C---:B------:R-:W-:Y:S01]  /*0e90*/  FADD.FTZ R137, -R135.reuse, R105 ;  /* 0x0000006987897221 */ /* 0x040fe20000010100 */
[C---:B------:R-:W-:Y:S01]  /*0ea0*/  FADD.FTZ R115, -R135.reuse, R104 ;  /* 0x0000006887737221 */ /* 0x040fe20000010100 */
[C---:B------:R-:W-:Y:S01]  /*0eb0*/  FADD.FTZ R113, -R135.reuse, R106 ;  /* 0x0000006a87717221 */ /* 0x040fe20000010100 */
[----:B------:R-:W-:Y:S01]  /*0ec0*/  FADD.FTZ R105, R102, R13 ;  /* 0x0000000d66697221 */ /* 0x000fe20000010000 */
[----:B------:R-:W-:Y:S01]  /*0ed0*/  FADD.FTZ R135, -R135, R107 ;  /* 0x0000006b87877221 */ /* 0x000fe20000010100 */
[----:B------:R-:W-:Y:S01]  /*0ee0*/  FFMA.FTZ R102, R16, R13, R103 ;  /* 0x0000000d10667223 */ /* 0x000fe20000010067 */
[----:B------:R-:W-:Y:S02]  /*0ef0*/  HADD2.F32 R107, -RZ, R130.H0_H0 ;  /* 0x20000082ff6b7230 */ /* 0x000fe40000004100 */
[----:B------:R-:W-:Y:S01]  /*0f00*/  FADD.FTZ R104, R105, R114 ;  /* 0x0000007269687221 */ /* 0x000fe20000010000 */
[----:B------:R-:W-:-:S02]  /*0f10*/  FFMA.FTZ R105, R15, R114, R102 ;  /* 0x000000720f697223 */ /* 0x000fc40000010066 */
[----:B------:R-:W-:Y:S01]  /*0f20*/  FMUL.FTZ R102, R108, R107 ;  /* 0x0000006b6c667220 */ /* 0x000fe20000410000 */
[----:B------:R-:W-:Y:S01]  /*0f30*/  FADD.FTZ R107, R104, R17 ;  /* 0x00000011686b7221 */ /* 0x000fe20000010000 */
[----:B------:R-:W-:-:S03]  /*0f40*/  FFMA.FTZ R104, R112, R17, R105 ;  /* 0x0000001170687223 */ /* 0x000fc60000010069 */
[----:B------:R-:W-:Y:S01]  /*0f50*/  FADD.FTZ R106, R107, R96 ;  /* 0x000000606b6a7221 */ /* 0x000fe20000010000 */
[----:B------:R-:W-:Y:S01]  /*0f60*/  FFMA.FTZ R107, R19, R96, R104 ;  /* 0x00000060136b7223 */ /* 0x000fe20000010068 */
[----:B------:R-:W-:Y:S01]  /*0f70*/  FMUL.FTZ R103, R4, R115 ;  /* 0x0000007304677220 */ /* 0x000fe20000410000 */
[----:B------:R-:W-:Y:S02]  /*0f80*/  HADD2.F32 R136, -RZ, R138.H0_H0 ;  /* 0x2000008aff887230 */ /* 0x000fe40000004100 */
        /* <DEDUP_REMOVED lines=10> */
[----:B------:R-:W-:-:S02]  /*1030*/  HADD2.F32 R109, -RZ, R131.H0_H0 ;  /* 0x20000083ff6d7230 */ /* 0x000fc40000004100 */
[----:B------:R-:W-:Y:S01]  /*1040*/  FADD.FTZ R115, R108, R101 ;  /* 0x000000656c737221 */ /* 0x000fe20000010000 */
[----:B0-----:R-:W-:Y:S01]  /*1050*/  FFMA.FTZ R144, R100, R101, R107 ;  /* 0x0000006564907223 */ /* 0x001fe2000001006b */
[----:B------:R-:W-:Y:S01]  /*1060*/  FMUL.FTZ R107, R4, R113 ;  /* 0x00000071046b7220 */ /* 0x000fe20000410000 */
[----:B------:R-:W-:Y:S01]  /*1070*/  FMUL.FTZ R106, R110, R109 ;  /* 0x0000006d6e6a7220 */ /* 0x000fe20000410000 */
        /* <DEDUP_REMOVED lines=16> */
.L_x_9221:
        /* <DEDUP_REMOVED lines=23> */
.L_x_9222:
[----:B0-----:R-:W-:Y:S05]  /*12f0*/  BSYNC.RECONVERGENT B1 ;  /* 0x0000000000017941 */ /* 0x001fea0003800200 */
.L_x_9220:
        /* <DEDUP_REMOVED lines=21> */
.L_x_9286:
        /* <DEDUP_REMOVED lines=18> */
[----:B0-----:R-:W-:Y:S01]  /*1570*/  FMUL.FTZ R135, R136, UR12 ;  /* 0x0000000c88877c20 */ /* 0x001fe20008410000 */
        /* <DEDUP_REMOVED lines=22> */
.L_x_9228:
[----:B------:R-:W-:Y:S05]  /*16e0*/  BSYNC.RECONVERGENT B2 ;  /* 0x0000000000027941 */ /* 0x000fea0003800200 */
.L_x_9227:
        /* <DEDUP_REMOVED lines=11> */
.L_x_9230:
[----:B------:R-:W-:Y:S05]  /*17a0*/  BSYNC.RECONVERGENT B2 ;  /* 0x0000000000027941 */ /* 0x000fea0003800200 */
.L_x_9229:
        /* <DEDUP_REMOVED lines=11> */
.L_x_9232:
[----:B------:R-:W-:Y:S05]  /*1860*/  BSYNC.RECONVERGENT B2 ;  /* 0x0000000000027941 */ /* 0x000fea0003800200 */
.L_x_9231:
        /* <DEDUP_REMOVED lines=11> */
.L_x_9226:
[----:B------:R-:W0:Y:S01]  /*1920*/  @P3 LDC R111, c[0x0][0x40c] ;  /* 0x00010300ff6f3b82 */ /* 0x000e220000000800 */
[-CC-:B------:R-:W-:Y:S01]  /*1930*/  FFMA.FTZ R93, R3, R134.reuse, R135.reuse ;  /* 0x00000086035d7223 */ /* 0x180fe20000010087 */
[-CC-:B------:R-:W-:Y:S01]  /*1940*/  FFMA.FTZ R92, R8, R134.reuse, R135.reuse ;  /* 0x00000086085c7223 */ /* 0x180fe20000010087 */
[----:B------:R-:W-:Y:S01]  /*1950*/  ISETP.GT.AND P1, PT, R2, RZ, PT ;  /* 0x000000ff0200720c */ /* 0x000fe20003f24270 */
[-C--:B------:R-:W-:Y:S01]  /*1960*/  FFMA.FTZ R147, R7, R134.reuse, R135 ;  /* 0x0000008607937223 */ /* 0x080fe20000010087 */
[----:B------:R-:W-:Y:S01]  /*1970*/  FADD.FTZ R93, R6, -R93 ;  /* 0x8000005d065d7221 */ /* 0x000fe20000010000 */
[----:B------:R-:W-:Y:S01]  /*1980*/  FADD.FTZ R145, R5, -R92 ;  /* 0x8000005c05917221 */ /* 0x000fe20000010000 */
[----:B------:R-:W-:Y:S01]  /*1990*/  FFMA.FTZ R136, R10, R134, R135 ;  /* 0x000000860a887223 */ /* 0x000fe20000010087 */
[----:B------:R-:W1:Y:S01]  /*19a0*/  @P3 LDC R95, c[0x0][0x40c] ;  /* 0x00010300ff5f3b82 */ /* 0x000e620000000800 */
[----:B------:R-:W-:Y:S01]  /*19b0*/  FMUL.FTZ R93, R4, R93 ;  /* 0x0000005d045d7220 */ /* 0x000fe20000410000 */
[----:B------:R-:W-:Y:S01]  /*19c0*/  FADD.FTZ R147, R12, -R147 ;  /* 0x800000930c937221 */ /* 0x000fe20000010000 */
[----:B------:R-:W-:-:S02]  /*19d0*/  @P3 HADD2.F32 R94, -RZ, R116.H0_H0 ;  /* 0x20000074ff5e3230 */ /* 0x000fc40000004100 */
[C---:B------:R-:W-:Y:S01]  /*19e0*/  FMUL.FTZ R145, R4.reuse, R145 ;  /* 0x0000009104917220 */ /* 0x040fe20000410000 */
[----:B------:R-:W-:Y:S01]  /*19f0*/  FADD.FTZ R149, R9, -R136 ;  /* 0x8000008809957221 */ /* 0x000fe20000010000 */
[----:B------:R-:W-:Y:S01]  /*1a00*/  FSEL R92, R93, RZ, P1 ;  /* 0x000000ff5d5c7208 */ /* 0x000fe20000800000 */
[C---:B------:R-:W-:Y:S01]  /*1a10*/  FMUL.FTZ R147, R4.reuse, R147 ;  /* 0x0000009304937220 */ /* 0x040fe20000410000 */
[----:B------:R-:W2:Y:S01]  /*1a20*/  @P3 LDC R110, c[0x0][0x40c] ;  /* 0x00010300ff6e3b82 */ /* 0x000ea20000000800 */
[----:B------:R-:W-:Y:S01]  /*1a30*/  FSEL R93, R145, RZ, P1 ;  /* 0x000000ff915d7208 */ /* 0x000fe20000800000 */
[----:B------:R-:W-:Y:S01]  /*1a40*/  FMUL.FTZ R149, R4, R149 ;  /* 0x0000009504957220 */ /* 0x000fe20000410000 */
[----:B------:R-:W-:Y:S02]  /*1a50*/  @P3 HADD2.F32 R136, -RZ, R117.H0_H0 ;  /* 0x20000075ff883230 */ /* 0x000fe40000004100 */
[----:B------:R-:W-:Y:S02]  /*1a60*/  @P3 HADD2.F32 R145, -RZ, R150.H0_H0 ;  /* 0x20000096ff913230 */ /* 0x000fe40000004100 */
[----:B0-----:R-:W-:-:S04]  /*1a70*/  @P3 FMUL.FTZ R111, R92, R111 ;  /* 0x0000006f5c6f3220 */ /* 0x001fc80000410000 */
[-C--:B------:R-:W-:Y:S01]  /*1a80*/  @P3 FMUL.FTZ R88, R94, R111.reuse ;  /* 0x0000006f5e583220 */ /* 0x080fe20000410000 */
[----:B------:R-:W-:Y:S01]  /*1a90*/  FSEL R94, R147, RZ, P1 ;  /* 0x000000ff935e7208 */ /* 0x000fe20000800000 */
[----:B-----5:R-:W-:Y:S01]  /*1aa0*/  @P3 FFMA.FTZ R56, R84, R111, R56 ;  /* 0x0000006f54383223 */ /* 0x020fe20000010038 */
[----:B------:R-:W-:-:S03]  /*1ab0*/  FSEL R111, R149, RZ, P1 ;  /* 0x000000ff956f7208 */ /* 0x000fc60000800000 */
        /* <DEDUP_REMOVED lines=13> */
.L_x_9225:
        /* <DEDUP_REMOVED lines=14> */
[C---:B------:R-:W-:Y:S01]  /*1c70*/  @P2 FFMA.FTZ R111, R4.reuse, R145, R32 ;  /* 0x00000091046f2223 */ /* 0x040fe20000010020 */
[----:B------:R-:W-:Y:S01]  /*1c80*/  MOV R136, R33 ;  /* 0x0000002100887202 */ /* 0x000fe20000000f00 */
[C---:B------:R-:W-:Y:S01]  /*1c90*/  @P2 FFMA.FTZ R136, R4.reuse, R146, R33 ;  /* 0x0000009204882223 */ /* 0x040fe20000010021 */
[----:B------:R-:W-:Y:S01]  /*1ca0*/  MOV R145, R34 ;  /* 0x0000002200917202 */ /* 0x000fe20000000f00 */
[----:B------:R-:W-:-:S03]  /*1cb0*/  @P2 FFMA.FTZ R145, R4, R149, R34 ;  /* 0x0000009504912223 */ /* 0x000fc60000010022 */
[----:B------:R-:W2:Y:S01]  /*1cc0*/  @P3 LDC R110, c[0x0][0x40c] ;  /* 0x00010300ff6e3b82 */ /* 0x000ea20000000800 */
[----:B0-----:R-:W-:Y:S01]  /*1cd0*/  @P3 FMUL.FTZ R111, R111, R144 ;  /* 0x000000906f6f3220 */ /* 0x001fe20000410000 */
[----:B------:R-:W-:-:S03]  /*1ce0*/  @P3 HADD2.F32 R144, -RZ, R116.H0_H0 ;  /* 0x20000074ff903230 */ /* 0x000fc60000004100 */
[-C--:B-----5:R-:W-:Y:S02]  /*1cf0*/  @P3 FFMA.FTZ R56, R84, R111.reuse, R56 ;  /* 0x0000006f54383223 */ /* 0x0a0fe40000010038 */
[----:B------:R-:W-:Y:S01]  /*1d00*/  @P3 FMUL.FTZ R88, R144, R111 ;  /* 0x0000006f90583220 */ /* 0x000fe20000410000 */
[----:B-1----:R-:W-:Y:S01]  /*1d10*/  @P3 FMUL.FTZ R136, R136, R147 ;  /* 0x0000009388883220 */ /* 0x002fe20000410000 */
[----:B------:R-:W-:-:S03]  /*1d20*/  @P3 HADD2.F32 R147, -RZ, R150.H0_H0 ;  /* 0x20000096ff933230 */ /* 0x000fc60000004100 */
        /* <DEDUP_REMOVED lines=16> */
.L_x_9234:
        /* <DEDUP_REMOVED lines=9> */
[C---:B------:R-:W-:Y:S01]  /*1ec0*/  @P2 FFMA.FTZ R92, R4.reuse, R145, R32 ;  /* 0x00000091045c2223 */ /* 0x040fe20000010020 */
[----:B------:R-:W-:Y:S01]  /*1ed0*/  @P2 FFMA.FTZ R145, R7, R134, R135 ;  /* 0x0000008607912223 */ /* 0x000fe20000010087 */
[----:B------:R-:W-:Y:S01]  /*1ee0*/  @P2 FADD.FTZ R94, R5, -R94 ;  /* 0x8000005e055e2221 */ /* 0x000fe20000010000 */
[----:B------:R-:W-:Y:S01]  /*1ef0*/  @P2 FFMA.FTZ R95, R4, R136, R35 ;  /* 0x00000088045f2223 */ /* 0x000fe20000010023 */
[----:B------:R-:W-:Y:S01]  /*1f00*/  MOV R93, R33 ;  /* 0x00000021005d7202 */ /* 0x000fe20000000f00 */
[----:B------:R-:W-:Y:S01]  /*1f10*/  @P2 FADD.FTZ R149, R12, -R145 ;  /* 0x800000910c952221 */ /* 0x000fe20000010000 */
[----:B------:R-:W-:Y:S01]  /*1f20*/  @P3 HADD2.F32 R151, -RZ, R150.H1_H1 ;  /* 0x30000096ff973230 */ /* 0x000fe20000004100 */
[----:B------:R-:W2:Y:S01]  /*1f30*/  @P3 LDC R110, c[0x0][0x40c] ;  /* 0x00010300ff6e3b82 */ /* 0x000ea20000000800 */
[C---:B------:R-:W-:Y:S01]  /*1f40*/  @P2 FFMA.FTZ R93, R4.reuse, R94, R33 ;  /* 0x0000005e045d2223 */ /* 0x040fe20000010021 */
[----:B------:R-:W-:Y:S01]  /*1f50*/  MOV R94, R34 ;  /* 0x00000022005e7202 */ /* 0x000fe20000000f00 */
[----:B------:R-:W-:-:S05]  /*1f60*/  @P2 FFMA.FTZ R94, R4, R149, R34 ;  /* 0x00000095045e2223 */ /* 0x000fca0000010022 */
[----:B------:R-:W3:Y:S01]  /*1f70*/  @P3 LDC R111, c[0x0][0x40c] ;  /* 0x00010300ff6f3b82 */ /* 0x000ee20000000800 */
[----:B0-----:R-:W-:Y:S01]  /*1f80*/  @P3 FMUL.FTZ R136, R95, R144 ;  /* 0x000000905f883220 */ /* 0x001fe20000410000 */
[----:B------:R-:W-:-:S03]  /*1f90*/  @P3 HADD2.F32 R144, -RZ, R116.H0_H0 ;  /* 0x20000074ff903230 */ /* 0x000fc60000004100 */
[-C--:B------:R-:W-:Y:S01]  /*1fa0*/  @P3 FMUL.FTZ R91, R151, R136.reuse ;  /* 0x00000088975b3220 */ /* 0x080fe20000410000 */
[----:B-----5:R-:W-:Y:S01]  /*1fb0*/  @P3 FFMA.FTZ R59, R87, R136, R59 ;  /* 0x00000088573b3223 */ /* 0x020fe2000001003b */
[----:B------:R-:W-:Y:S02]  /*1fc0*/  @P3 HADD2.F32 R136, -RZ, R117.H0_H0 ;  /* 0x20000075ff883230 */ /* 0x000fe40000004100 */
[----:B-1----:R-:W-:Y:S01]  /*1fd0*/  @P3 FMUL.FTZ R145, R92, R147 ;  /* 0x000000935c913220 */ /* 0x002fe20000410000 */
[----:B------:R-:W-:-:S03]  /*1fe0*/  @P3 HADD2.F32 R147, -RZ, R150.H0_H0 ;  /* 0x20000096ff933230 */ /* 0x000fc60000004100 */
        /* <DEDUP_REMOVED lines=8> */
.L_x_9233:
[----:B------:R-:W-:Y:S05]  /*2070*/  BSYNC.RECONVERGENT B1 ;  /* 0x0000000000017941 */ /* 0x000fea0003800200 */
.L_x_9224:
        /* <DEDUP_REMOVED lines=10> */
[----:B-----5:R-:W1:Y:S01]  /*2120*/  LDC.64 R84, c[0x0][0x390] ;  /* 0x0000e400ff547b82 */ /* 0x020e620000000a00 */
[----:B------:R-:W-:-:S05]  /*2130*/  IADD3 R87, PT, PT, R137, 0x20, RZ ;  /* 0x0000002089577810 */ /* 0x000fca0007ffe0ff */
[----:B-1----:R-:W-:-:S06]  /*2140*/  IMAD.WIDE.U32 R84, R87, 0x10, R84 ;  /* 0x0000001057547825 */ /* 0x002fcc00078e0054 */
[----:B------:R-:W5:Y:S02]  /*2150*/  LDG.E.128 R84, desc[UR6][R84.64] ;  /* 0x0000000654547981 */ /* 0x000f64000c1e1d00 */
.L_x_9236:
[----:B------:R-:W-:Y:S05]  /*2160*/  BSYNC.RECONVERGENT B1 ;  /* 0x0000000000017941 */ /* 0x000fea0003800200 */
.L_x_9235:
[----:B------:R-:W-:Y:S04]  /*2170*/  BSSY.RECONVERGENT B1, `(.L_x_9237) ;  /* 0x00000a4000017945 */ /* 0x000fe80003800200 */
[----:B------:R-:W-:Y:S05]  /*2180*/  @!P0 BRA `(.L_x_9238) ;  /* 0x0000000400308947 */ /* 0x000fea0003800000 */
[----:B------:R-:W-:Y:S05]  /*2190*/  @!P1 BRA `(.L_x_9239) ;  /* 0x0000000000989947 */ /* 0x000fea0003800000 */
[----:B0-----:R-:W0:Y:S01]  /*21a0*/  @P3 LDC R133, c[0x0][0x40c] ;  /* 0x00010300ff853b82 */ /* 0x001e220000000800 */
        /* <DEDUP_REMOVED lines=19> */
[----:B------:R-:W-:-:S02]  /*22e0*/  @P3 HADD2.F32 R111, -RZ, R148.H0_H0 ;  /* 0x20000094ff6f3230 */ /* 0x000fc40000004100 */
        /* <DEDUP_REMOVED lines=17> */
.L_x_9239:
[----:B------:R-:W1:Y:S01]  /*2400*/  @P3 LDC R145, c[0x0][0x40c] ;  /* 0x00010300ff913b82 */ /* 0x000e620000000800 */
[-CC-:B0-----:R-:W-:Y:S01]  /*2410*/  @P2 FFMA.FTZ R111, R11, R134.reuse, R135.reuse ;  /* 0x000000860b6f2223 */ /* 0x181fe20000010087 */
        /* <DEDUP_REMOVED lines=15> */
[----:B------:R-:W-:-:S03]  /*2510*/  @P3 HADD2.F32 R145, -RZ, R148.H0_H0 ;  /* 0x20000094ff913230 */ /* 0x000fc60000004100 */
        /* <DEDUP_REMOVED lines=19> */
.L_x_9238:
[----:B------:R-:W-:Y:S05]  /*2650*/  @!P1 BRA `(.L_x_9241) ;  /* 0x00000000009c9947 */ /* 0x000fea0003800000 */
[----:B0-----:R-:W0:Y:S01]  /*2660*/  @P3 LDC R111, c[0x0][0x40c] ;  /* 0x00010300ff6f3b82 */ /* 0x001e220000000800 */
[-CC-:B------:R-:W-:Y:S01]  /*2670*/  FFMA.FTZ R93, R11, R134.reuse, R135.reuse ;  /* 0x000000860b5d7223 */ /* 0x180fe20000010087 */
[-CC-:B------:R-:W-:Y:S01]  /*2680*/  FFMA.FTZ R94, R16, R134.reuse, R135.reuse ;  /* 0x00000086105e7223 */ /* 0x180fe20000010087 */
[-C--:B------:R-:W-:Y:S01]  /*2690*/  FFMA.FTZ R133, R15, R134.reuse, R135 ;  /* 0x000000860f857223 */ /* 0x080fe20000010087 */
[----:B------:R-:W-:Y:S01]  /*26a0*/  ISETP.GT.AND P4, PT, R2, RZ, PT ;  /* 0x000000ff0200720c */ /* 0x000fe20003f84270 */
        /* <DEDUP_REMOVED lines=14> */
[----:B------:R-:W-:Y:S01]  /*2790*/  @P3 HADD2.F32 R133, -RZ, R148.H0_H0 ;  /* 0x20000094ff853230 */ /* 0x000fe20000004100 */
[----:B------:R-:W-:-:S03]  /*27a0*/  FSEL R93, R93, RZ, P4 ;  /* 0x000000ff5d5d7208 */ /* 0x000fc60002000000 */
[----:B------:R-:W-:Y:S01]  /*27b0*/  FSEL R132, R132, RZ, P4 ;  /* 0x000000ff84847208 */ /* 0x000fe20002000000 */
[----:B0-----:R-:W-:-:S04]  /*27c0*/  @P3 FMUL.FTZ R111, R92, R111 ;  /* 0x0000006f5c6f3220 */ /* 0x001fc80000410000 */
[-C--:B------:R-:W-:Y:S01]  /*27d0*/  @P3 FMUL.FTZ R88, R110, R111.reuse ;  /* 0x0000006f6e583220 */ /* 0x080fe20000410000 */
[----:B-----5:R-:W-:Y:S01]  /*27e0*/  @P3 FFMA.FTZ R52, R84, R111, R52 ;  /* 0x0000006f54343223 */ /* 0x020fe20000010034 */
[----:B-1----:R-:W-:Y:S01]  /*27f0*/  @P3 FMUL.FTZ R110, R93, R136 ;  /* 0x000000885d6e3220 */ /* 0x002fe20000410000 */
[----:B------:R-:W-:-:S03]  /*2800*/  @P3 HADD2.F32 R136, -RZ, R119.H0_H0 ;  /* 0x20000077ff883230 */ /* 0x000fc60000004100 */
[-C--:B------:R-:W-:Y:S01]  /*2810*/  @P3 FMUL.FTZ R89, R133, R110.reuse ;  /* 0x0000006e85593220 */ /* 0x080fe20000410000 */
[----:B------:R-:W-:Y:S01]  /*2820*/  @P3 FFMA.FTZ R53, R85, R110, R53 ;  /* 0x0000006e55353223 */ /* 0x000fe20000010035 */
[----:B--2---:R-:W-:-:S04]  /*2830*/  @P3 FMUL.FTZ R95, R94, R95 ;  /* 0x0000005f5e5f3220 */ /* 0x004fc80000410000 */
[-C--:B------:R-:W-:Y:S01]  /*2840*/  @P3 FMUL.FTZ R90, R136, R95.reuse ;  /* 0x0000005f885a3220 */ /* 0x080fe20000410000 */
[----:B------:R-:W-:Y:S01]  /*2850*/  @P3 FFMA.FTZ R54, R86, R95, R54 ;  /* 0x0000005f56363223 */ /* 0x000fe20000010036 */
[----:B------:R-:W-:Y:S01]  /*2860*/  MOV R95, R132 ;  /* 0x00000084005f7202 */ /* 0x000fe20000000f00 */
[----:B------:R-:W-:Y:S06]  /*2870*/  @!P3 BRA `(.L_x_9240) ;  /* 0x0000000000ccb947 */ /* 0x000fec0003800000 */
[----:B------:R-:W-:Y:S02]  /*2880*/  HADD2.F32 R91, -RZ, R148.H1_H1 ;  /* 0x30000094ff5b7230 */ /* 0x000fe40000004100 */
[----:B------:R-:W-:-:S04]  /*2890*/  FMUL.FTZ R110, R132, UR13 ;  /* 0x0000000d846e7c20 */ /* 0x000fc80008410000 */
[-C--:B------:R-:W-:Y:S01]  /*28a0*/  FFMA.FTZ R55, R87, R110.reuse, R55 ;  /* 0x0000006e57377223 */ /* 0x080fe20000010037 */
[----:B------:R-:W-:Y:S01]  /*28b0*/  FMUL.FTZ R91, R91, R110 ;  /* 0x0000006e5b5b7220 */ /* 0x000fe20000410000 */
[----:B------:R-:W-:Y:S06]  /*28c0*/  BRA `(.L_x_9240) ;  /* 0x0000000000b87947 */ /* 0x000fec0003800000 */
.L_x_9241:
        /* <DEDUP_REMOVED lines=11> */
.L_x_9243:
[----:B------:R-:W-:Y:S05]  /*2980*/  BSYNC.RECONVERGENT B2 ;  /* 0x0000000000027941 */ /* 0x000fea0003800200 */
.L_x_9242:
        /* <DEDUP_REMOVED lines=11> */
.L_x_9245:
[----:B------:R-:W-:Y:S05]  /*2a40*/  BSYNC.RECONVERGENT B2 ;  /* 0x0000000000027941 */ /* 0x000fea0003800200 */
.L_x_9244:
        /* <DEDUP_REMOVED lines=11> */
.L_x_9247:
[----:B------:R-:W-:Y:S05]  /*2b00*/  BSYNC.RECONVERGENT B2 ;  /* 0x0000000000027941 */ /* 0x000fea0003800200 */
.L_x_9246:
        /* <DEDUP_REMOVED lines=10> */
.L_x_9240:
[----:B------:R-:W-:Y:S05]  /*2bb0*/  BSYNC.RECONVERGENT B1 ;  /* 0x0000000000017941 */ /* 0x000fea0003800200 */
.L_x_9237:
[----:B0-----:R-:W0:Y:S01]  /*2bc0*/  @P1 LDC.64 R132, c[0x0][0x478] ;  /* 0x00011e00ff841b82 */ /* 0x001e220000000a00 */
        /* <DEDUP_REMOVED lines=9> */
[----:B-----5:R-:W1:Y:S01]  /*2c60*/  LDC.64 R84, c[0x0][0x390] ;  /* 0x0000e400ff547b82 */ /* 0x020e620000000a00 */
[----:B------:R-:W-:-:S05]  /*2c70*/  IADD3 R87, PT, PT, R137, 0x40, RZ ;  /* 0x0000004089577810 */ /* 0x000fca0007ffe0ff */
[----:B-1----:R-:W-:-:S06]  /*2c80*/  IMAD.WIDE.U32 R84, R87, 0x10, R84 ;  /* 0x0000001057547825 */ /* 0x002fcc00078e0054 */
[----:B------:R-:W5:Y:S02]  /*2c90*/  LDG.E.128 R84, desc[UR6][R84.64] ;  /* 0x0000000654547981 */ /* 0x000f64000c1e1d00 */
.L_x_9249:
[----:B------:R-:W-:Y:S05]  /*2ca0*/  BSYNC.RECONVERGENT B1 ;  /* 0x0000000000017941 */ /* 0x000fea0003800200 */
.L_x_9248:
        /* <DEDUP_REMOVED lines=41> */
.L_x_9252:
        /* <DEDUP_REMOVED lines=37> */
.L_x_9251:
        /* <DEDUP_REMOVED lines=40> */
.L_x_9254:
        /* <DEDUP_REMOVED lines=11> */
.L_x_9256:
[----:B------:R-:W-:Y:S05]  /*34c0*/  BSYNC.RECONVERGENT B2 ;  /* 0x0000000000027941 */ /* 0x000fea0003800200 */
.L_x_9255:
        /* <DEDUP_REMOVED lines=11> */
.L_x_9258:
[----:B------:R-:W-:Y:S05]  /*3580*/  BSYNC.RECONVERGENT B2 ;  /* 0x0000000000027941 */ /* 0x000fea0003800200 */
.L_x_9257:
        /* <DEDUP_REMOVED lines=11> */
.L_x_9260:
[----:B------:R-:W-:Y:S05]  /*3640*/  BSYNC.RECONVERGENT B2 ;  /* 0x0000000000027941 */ /* 0x000fea0003800200 */
.L_x_9259:
        /* <DEDUP_REMOVED lines=10> */
.L_x_9253:
[----:B------:R-:W-:Y:S05]  /*36f0*/  BSYNC.RECONVERGENT B1 ;  /* 0x0000000000017941 */ /* 0x000fea0003800200 */
.L_x_9250:
[----:B0-----:R-:W0:Y:S01]  /*3700*/  @P1 LDC.64 R132, c[0x0][0x478] ;  /* 0x00011e00ff841b82 */ /* 0x001e220000000a00 */
[----:B------:R-:W-:Y:S01]  /*3710*/  @P1 IADD3 R145, PT, PT, R115, 0x40, RZ ;  /* 0x0000004073911810 */ /* 0x000fe20007ffe0ff */
[----:B------:R-:W-:Y:S01]  /*3720*/  BSSY.RECONVERGENT B1, `(.L_x_9261) ;  /* 0x000000c000017945 */ /* 0x000fe20003800200 */
[C---:B------:R-:W-:Y:S02]  /*3730*/  @P3 IADD3 R147, PT, PT, R137.reuse, 0x40, RZ ;  /* 0x0000004089933810 */ /* 0x040fe40007ffe0ff */
[----:B------:R-:W-:-:S03]  /*3740*/  IADD3 R137, PT, PT, R137, 0x60, RZ ;  /* 0x0000006089897810 */ /* 0x000fc60007ffe0ff */
[----:B------:R-:W1:Y:S01]  /*3750*/  @P3 LDC.64 R110, c[0x0][0x468] ;  /* 0x00011a00ff6e3b82 */ /* 0x000e620000000a00 */
[----:B0-----:R-:W-:-:S05]  /*3760*/  @P1 IMAD.WIDE.U32 R132, R145, 0x10, R132 ;  /* 0x0000001091841825 */ /* 0x001fca00078e0084 */
[----:B------:R0:W-:Y:S01]  /*3770*/  @P1 STG.E.128 desc[UR6][R132.64], R92 ;  /* 0x0000005c84001986 */ /* 0x0001e2000c101d06 */
[----:B-1----:R-:W-:-:S05]  /*3780*/  @P3 IMAD.WIDE.U32 R110, R147, 0x10, R110 ;  /* 0x00000010936e3825 */ /* 0x002fca00078e006e */
[----:B------:R0:W-:Y:S01]  /*3790*/  @P3 STG.E.128 desc[UR6][R110.64], R88 ;  /* 0x000000586e003986 */ /* 0x0001e2000c101d06 */
[----:B------:R-:W-:Y:S05]  /*37a0*/  @!P3 BRA `(.L_x_9262) ;  /* 0x00000000000cb947 */ /* 0x000fea0003800000 */
[----:B-----5:R-:W1:Y:S02]  /*37b0*/  LDC.64 R84, c[0x0][0x390] ;  /* 0x0000e400ff547b82 */ /* 0x020e640000000a00 */
[----:B-1----:R-:W-:-:S06]  /*37c0*/  IMAD.WIDE.U32 R84, R137, 0x10, R84 ;  /* 0x0000001089547825 */ /* 0x002fcc00078e0054 */
[----:B------:R-:W5:Y:S02]  /*37d0*/  LDG.E.128 R84, desc[UR6][R84.64] ;  /* 0x0000000654547981 */ /* 0x000f64000c1e1d00 */
.L_x_9262:
[----:B------:R-:W-:Y:S05]  /*37e0*/  BSYNC.RECONVERGENT B1 ;  /* 0x0000000000017941 */ /* 0x000fea0003800200 */
.L_x_9261:
        /* <DEDUP_REMOVED lines=14> */
[----:B------:R-:W-:-:S02]  /*38d0*/  @P3 HADD2.F32 R2, -RZ, R122.H0_H0 ;  /* 0x2000007aff023230 */ /* 0x000fc40000004100 */
[----:B------:R-:W-:Y:S01]  /*38e0*/  @P2 FADD.FTZ R134, R109, -R134 ;  /* 0x800000866d862221 */ /* 0x000fe20000010000 */
[----:B------:R-:W-:Y:S01]  /*38f0*/  MOV R93, R21 ;  /* 0x00000015005d7202 */ /* 0x000fe20000000f00 */
[C---:B------:R-:W-:Y:S01]  /*3900*/  @P2 FFMA.FTZ R93, R4.reuse, R110, R21 ;  /* 0x0000006e045d2223 */ /* 0x040fe20000010015 */
[----:B------:R-:W-:Y:S01]  /*3910*/  MOV R94, R22 ;  /* 0x00000016005e7202 */ /* 0x000fe20000000f00 */
[----:B------:R-:W2:Y:S01]  /*3920*/  @P3 LDC R145, c[0x0][0x40c] ;  /* 0x00010300ff913b82 */ /* 0x000ea20000000800 */
[C---:B------:R-:W-:Y:S01]  /*3930*/  @P2 FFMA.FTZ R94, R4.reuse, R111, R22 ;  /* 0x0000006f045e2223 */ /* 0x040fe20000010016 */
[----:B------:R-:W-:Y:S01]  /*3940*/  MOV R132, R23 ;  /* 0x0000001700847202 */ /* 0x000fe20000000f00 */
[----:B------:R-:W-:Y:S01]  /*3950*/  @P2 FFMA.FTZ R132, R4, R134, R23 ;  /* 0x0000008604842223 */ /* 0x000fe20000010017 */
[----:B------:R-:W-:Y:S02]  /*3960*/  @P3 HADD2.F32 R111, -RZ, R142.H0_H0 ;  /* 0x2000008eff6f3230 */ /* 0x000fe40000004100 */
[----:B------:R-:W-:-:S02]  /*3970*/  @P3 HADD2.F32 R4, -RZ, R123.H0_H0 ;  /* 0x2000007bff043230 */ /* 0x000fc40000004100 */
        /* <DEDUP_REMOVED lines=16> */
.L_x_9265:
[----:B0-----:R-:W0:Y:S01]  /*3a80*/  @P3 LDC R133, c[0x0][0x40c] ;  /* 0x00010300ff853b82 */ /* 0x001e220000000800 */
        /* <DEDUP_REMOVED lines=10> */
[C---:B------:R-:W-:Y:S01]  /*3b30*/  @P2 FFMA.FTZ R110, R4.reuse, R136, R21 ;  /* 0x00000088046e2223 */ /* 0x040fe20000010015 */
[----:B------:R-:W-:Y:S01]  /*3b40*/  MOV R132, R22 ;  /* 0x0000001600847202 */ /* 0x000fe20000000f00 */
[----:B------:R-:W-:Y:S01]  /*3b50*/  @P2 FFMA.FTZ R132, R4, R147, R22 ;  /* 0x0000009304842223 */ /* 0x000fe20000010016 */
[----:B------:R-:W-:-:S02]  /*3b60*/  @P3 HADD2.F32 R136, -RZ, R122.H0_H0 ;  /* 0x2000007aff883230 */ /* 0x000fc40000004100 */
[----:B------:R-:W2:Y:S01]  /*3b70*/  @P3 LDC R149, c[0x0][0x40c] ;  /* 0x00010300ff953b82 */ /* 0x000ea20000000800 */
[----:B0-----:R-:W-:-:S04]  /*3b80*/  @P3 FMUL.FTZ R111, R2, R133 ;  /* 0x00000085026f3220 */ /* 0x001fc80000410000 */
[-C--:B------:R-:W-:Y:S01]  /*3b90*/  @P3 FMUL.FTZ R88, R136, R111.reuse ;  /* 0x0000006f88583220 */ /* 0x080fe20000410000 */
[----:B-----5:R-:W-:Y:S01]  /*3ba0*/  @P3 FFMA.FTZ R44, R84, R111, R44 ;  /* 0x0000006f542c3223 */ /* 0x020fe2000001002c */
[----:B-1----:R-:W-:Y:S01]  /*3bb0*/  @P3 FMUL.FTZ R2, R110, R145 ;  /* 0x000000916e023220 */ /* 0x002fe20000410000 */
[----:B------:R-:W-:Y:S02]  /*3bc0*/  @P3 HADD2.F32 R145, -RZ, R142.H0_H0 ;  /* 0x2000008eff913230 */ /* 0x000fe40000004100 */
[----:B------:R-:W-:Y:S02]  /*3bd0*/  @P3 HADD2.F32 R110, -RZ, R123.H0_H0 ;  /* 0x2000007bff6e3230 */ /* 0x000fe40000004100 */
[-C--:B------:R-:W-:Y:S01]  /*3be0*/  @P3 FFMA.FTZ R45, R85, R2.reuse, R45 ;  /* 0x00000002552d3223 */ /* 0x080fe2000001002d */
        /* <DEDUP_REMOVED lines=14> */
.L_x_9264:
        /* <DEDUP_REMOVED lines=40> */
.L_x_9267:
[----:B0-----:R-:W0:Y:S01]  /*3f50*/  @P3 LDC R133, c[0x0][0x40c] ;  /* 0x00010300ff853b82 */ /* 0x001e220000000800 */
[----:B------:R-:W-:Y:S01]  /*3f60*/  FFMA.FTZ R110, R108, R134, R135 ;  /* 0x000000866c6e7223 */ /* 0x000fe20000010087 */
[----:B------:R-:W-:Y:S01]  /*3f70*/  ISETP.GT.AND P0, PT, R2, RZ, PT ;  /* 0x000000ff0200720c */ /* 0x000fe20003f04270 */
[----:B------:R-:W-:Y:S02]  /*3f80*/  BSSY.RECONVERGENT B2, `(.L_x_9268) ;  /* 0x0000010000027945 */ /* 0x000fe40003800200 */
[----:B------:R-:W-:Y:S01]  /*3f90*/  FADD.FTZ R111, R109, -R110 ;  /* 0x8000006e6d6f7221 */ /* 0x000fe20000010000 */
[----:B------:R-:W-:-:S03]  /*3fa0*/  @P3 HADD2.F32 R110, -RZ, R142.H1_H1 ;  /* 0x3000008eff6e3230 */ /* 0x000fc60000004100 */
[----:B------:R-:W-:-:S05]  /*3fb0*/  FMUL.FTZ R111, R4, R111 ;  /* 0x0000006f046f7220 */ /* 0x000fca0000410000 */
[----:B------:R-:W-:-:S05]  /*3fc0*/  FSEL R132, R111, RZ, P0 ;  /* 0x000000ff6f847208 */ /* 0x000fca0000000000 */
        /* <DEDUP_REMOVED lines=11> */
.L_x_9269:
[----:B------:R-:W-:Y:S05]  /*4080*/  BSYNC.RECONVERGENT B2 ;  /* 0x0000000000027941 */ /* 0x000fea0003800200 */
.L_x_9268:
        /* <DEDUP_REMOVED lines=11> */
.L_x_9271:
[----:B------:R-:W-:Y:S05]  /*4140*/  BSYNC.RECONVERGENT B2 ;  /* 0x0000000000027941 */ /* 0x000fea0003800200 */
.L_x_9270:
        /* <DEDUP_REMOVED lines=11> */
.L_x_9273:
[----:B------:R-:W-:Y:S05]  /*4200*/  BSYNC.RECONVERGENT B2 ;  /* 0x0000000000027941 */ /* 0x000fea0003800200 */
.L_x_9272:
[-C--:B------:R-:W-:Y:S01]  /*4210*/  @P3 FMUL.FTZ R91, R110, R132.reuse ;  /* 0x000000846e5b3220 */ /* 0x080fe20000410000 */
[----:B-----5:R-:W-:-:S07]  /*4220*/  @P3 FFMA.FTZ R47, R87, R132, R47 ;  /* 0x00000084572f3223 */ /* 0x020fce000001002f */
.L_x_9266:
[----:B------:R-:W-:Y:S05]  /*4230*/  BSYNC.RECONVERGENT B1 ;  /* 0x0000000000017941 */ /* 0x000fea0003800200 */
.L_x_9263:
        /* <DEDUP_REMOVED lines=11> */
.L_x_9219:
[----:B0-----:R-:W-:Y:S05]  /*42f0*/  BSYNC B0 ;  /* 0x0000000000007941 */ /* 0x001fea0003800000 */
.L_x_9218:
        /* <DEDUP_REMOVED lines=151> */
.L_x_9223:
        /* <DEDUP_REMOVED lines=8> */
.L_x_9276:
[----:B------:R-:W-:Y:S05]  /*4cf0*/  BSYNC B1 ;  /* 0x0000000000017941 */ /* 0x000fea0003800000 */
.L_x_9275:
        /* <DEDUP_REMOVED lines=8> */
.L_x_9277:
[----:B------:R-:W-:-:S05]  /*4d80*/  FADD.FTZ R110, R110, R113 ;  /* 0x000000716e6e7221 */ /* 0x000fca0000010000 */
[----:B------:R-:W-:Y:S01]  /*4d90*/  MOV R154, R110 ;  /* 0x0000006e009a7202 */ /* 0x000fe20000000f00 */
[----:B------:R-:W-:Y:S01]  /*4da0*/  HFMA2 R147, -RZ, RZ, 0, 1.1920928955078125e-07 ;  /* 0x00000002ff937431 */ /* 0x000fe200000001ff */
[----:B------:R-:W-:-:S07]  /*4db0*/  MOV R136, R152 ;  /* 0x0000009800887202 */ /* 0x000fce0000000f00 */
[----:B------:R-:W-:Y:S05]  /*4dc0*/  WARPSYNC.COLLECTIVE R145, `(.L_x_9278) ;  /* 0x0000000091087348 */ /* 0x000fea0003c00000 */
[----:B------:R0:W1:Y:S02]  /*4dd0*/  SHFL.BFLY P1, R152, R154, R147, R156 ;  /* 0x0c0000939a987389 */ /* 0x000064000002009c */
[----:B01----:R-:W-:Y:S05]  /*4de0*/  ENDCOLLECTIVE ;  /* 0x000000000000791b */ /* 0x003fea0003800000 */
.L_x_9278:
[----:B------:R-:W-:-:S05]  /*4df0*/  FADD.FTZ R136, R136, R115 ;  /* 0x0000007388887221 */ /* 0x000fca0000010000 */
[----:B------:R-:W-:Y:S02]  /*4e00*/  MOV R154, R136 ;  /* 0x00000088009a7202 */ /* 0x000fe40000000f00 */
[----:B------:R-:W-:-:S07]  /*4e10*/  MOV R111, R152 ;  /* 0x00000098006f7202 */ /* 0x000fce0000000f00 */
[----:B------:R-:W-:Y:S05]  /*4e20*/  WARPSYNC.COLLECTIVE R145, `(.L_x_9279) ;  /* 0x0000000091087348 */ /* 0x000fea0003c00000 */
[----:B------:R0:W1:Y:S02]  /*4e30*/  SHFL.BFLY P1, R152, R154, R147, R156 ;  /* 0x0c0000939a987389 */ /* 0x000064000002009c */
[----:B01----:R-:W-:Y:S05]  /*4e40*/  ENDCOLLECTIVE ;  /* 0x000000000000791b */ /* 0x003fea0003800000 */
.L_x_9279:
[----:B------:R-:W-:-:S05]  /*4e50*/  FADD.FTZ R111, R110, R111 ;  /* 0x0000006f6e6f7221 */ /* 0x000fca0000010000 */
[----:B------:R-:W-:Y:S01]  /*4e60*/  MOV R154, R111 ;  /* 0x0000006f009a7202 */ /* 0x000fe20000000f00 */
[----:B------:R-:W-:Y:S01]  /*4e70*/  HFMA2 R147, -RZ, RZ, 0, 2.384185791015625e-07 ;  /* 0x00000004ff937431 */ /* 0x000fe200000001ff */
[----:B------:R-:W-:-:S07]  /*4e80*/  MOV R135, R152 ;  /* 0x0000009800877202 */ /* 0x000fce0000000f00 */
[----:B------:R-:W-:Y:S05]  /*4e90*/  WARPSYNC.COLLECTIVE R145, `(.L_x_9280) ;  /* 0x0000000091087348 */ /* 0x000fea0003c00000 */
[----:B------:R0:W1:Y:S02]  /*4ea0*/  SHFL.BFLY P1, R152, R154, R147, R156 ;  /* 0x0c0000939a987389 */ /* 0x000064000002009c */
[----:B01----:R-:W-:Y:S05]  /*4eb0*/  ENDCOLLECTIVE ;  /* 0x000000000000791b */ /* 0x003fea0003800000 */
.L_x_9280:
[----:B------:R-:W-:-:S05]  /*4ec0*/  FADD.FTZ R137, R136, R135 ;  /* 0x0000008788897221 */ /* 0x000fca0000010000 */
[----:B------:R-:W-:Y:S02]  /*4ed0*/  MOV R154, R137 ;  /* 0x00000089009a7202 */ /* 0x000fe40000000f00 */
[----:B------:R-:W-:-:S07]  /*4ee0*/  MOV R144, R152 ;  /* 0x0000009800907202 */ /* 0x000fce0000000f00 */
[----:B------:R-:W-:Y:S05]  /*4ef0*/  WARPSYNC.COLLECTIVE R145, `(.L_x_9281) ;  /* 0x0000000091087348 */ /* 0x000fea0003c00000 */
[----:B------:R0:W1:Y:S02]  /*4f00*/  SHFL.BFLY P1, R152, R154, R147, R156 ;  /* 0x0c0000939a987389 */ /* 0x000064000002009c */
[----:B01----:R-:W-:Y:S05]  /*4f10*/  ENDCOLLECTIVE ;  /* 0x000000000000791b */ /* 0x003fea0003800000 */
.L_x_9281:
[----:B------:R-:W-:-:S05]  /*4f20*/  FADD.FTZ R144, R111, R144 ;  /* 0x000000906f907221 */ /* 0x000fca0000010000 */
[----:B------:R-:W-:Y:S01]  /*4f30*/  MOV R154, R144 ;  /* 0x00000090009a7202 */ /* 0x000fe20000000f00 */
[----:B------:R-:W-:Y:S01]  /*4f40*/  HFMA2 R147, -RZ, RZ, 0, 4.76837158203125e-07 ;  /* 0x00000008ff937431 */ /* 0x000fe200000001ff */
[----:B------:R-:W-:-:S07]  /*4f50*/  MOV R146, R152 ;  /* 0x0000009800927202 */ /* 0x000fce0000000f00 */
[----:B------:R-:W-:Y:S05]  /*4f60*/  WARPSYNC.COLLECTIVE R145, `(.L_x_9282) ;  /* 0x0000000091087348 */ /* 0x000fea0003c00000 */
[----:B------:R0:W1:Y:S02]  /*4f70*/  SHFL.BFLY P1, R152, R154, R147, R156 ;  /* 0x0c0000939a987389 */ /* 0x000064000002009c */
[----:B01----:R-:W-:Y:S05]  /*4f80*/  ENDCOLLECTIVE ;  /* 0x000000000000791b */ /* 0x003fea0003800000 */
.L_x_9282:
[----:B------:R-:W-:-:S05]  /*4f90*/  FADD.FTZ R146, R137, R146 ;  /* 0x0000009289927221 */ /* 0x000fca0000010000 */
[----:B------:R-:W-:Y:S02]  /*4fa0*/  MOV R154, R146 ;  /* 0x00000092009a7202 */ /* 0x000fe40000000f00 */
[----:B------:R-:W-:-:S07]  /*4fb0*/  MOV R115, R152 ;  /* 0x0000009800737202 */ /* 0x000fce0000000f00 */
[----:B------:R-:W-:Y:S05]  /*4fc0*/  WARPSYNC.COLLECTIVE R145, `(.L_x_9283) ;  /* 0x0000000091087348 */ /* 0x000fea0003c00000 */
[----:B------:R0:W1:Y:S02]  /*4fd0*/  SHFL.BFLY P1, R152, R154, R147, R156 ;  /* 0x0c0000939a987389 */ /* 0x000064000002009c */
[----:B01----:R-:W-:Y:S05]  /*4fe0*/  ENDCOLLECTIVE ;  /* 0x000000000000791b */ /* 0x003fea0003800000 */
.L_x_9283:
[----:B------:R-:W-:-:S05]  /*4ff0*/  FADD.FTZ R115, R144, R115 ;  /* 0x0000007390737221 */ /* 0x000fca0000010000 */
[----:B------:R-:W-:Y:S01]  /*5000*/  MOV R154, R115 ;  /* 0x00000073009a7202 */ /* 0x000fe20000000f00 */
[----:B------:R-:W-:Y:S01]  /*5010*/  HFMA2 R147, -RZ, RZ, 0, 9.5367431640625e-07 ;  /* 0x00000010ff937431 */ /* 0x000fe200000001ff */
[----:B------:R-:W-:-:S07]  /*5020*/  MOV R135, R152 ;  /* 0x0000009800877202 */ /* 0x000fce0000000f00 */
[----:B------:R-:W-:Y:S05]  /*5030*/  WARPSYNC.COLLECTIVE R145, `(.L_x_9284) ;  /* 0x0000000091087348 */ /* 0x000fea0003c00000 */
[----:B------:R0:W1:Y:S02]  /*5040*/  SHFL.BFLY P1, R152, R154, R147, R156 ;  /* 0x0c0000939a987389 */ /* 0x000064000002009c */
[----:B01----:R-:W-:Y:S05]  /*5050*/  ENDCOLLECTIVE ;  /* 0x000000000000791b */ /* 0x003fea0003800000 */
.L_x_9284:
[----:B------:R-:W-:-:S05]  /*5060*/  FADD.FTZ R135, R146, R135 ;  /* 0x0000008792877221 */ /* 0x000fca0000010000 */
[----:B------:R-:W-:Y:S02]  /*5070*/  MOV R154, R135 ;  /* 0x00000087009a7202 */ /* 0x000fe40000000f00 */
[----:B------:R-:W-:-:S07]  /*5080*/  MOV R136, R152 ;  /* 0x0000009800887202 */ /* 0x000fce0000000f00 */
[----:B------:R-:W-:Y:S05]  /*5090*/  WARPSYNC.COLLECTIVE R145, `(.L_x_9285) ;  /* 0x0000000091087348 */ /* 0x000fea0003c00000 */
[----:B------:R0:W1:Y:S02]  /*50a0*/  SHFL.BFLY P1, R152, R154, R147, R156 ;  /* 0x0c0000939a987389 */ /* 0x000064000002009c */
[----:B01----:R-:W-:Y:S05]  /*50b0*/  ENDCOLLECTIVE ;  /* 0x000000000000791b */ /* 0x003fea0003800000 */
.L_x_9285:
[----:B------:R-:W-:Y:S05]  /*50c0*/  BRA `(.L_x_9286) ;  /* 0xffffffc000e07947 */ /* 0x000fea000383ffff */
.L_x_9287:
        /* <DEDUP_REMOVED lines=11> */
.L_x_11315:


//--------------------- .text._ZN10layer_norm13ln_bwd_kernelINS_13Kernel_traitsI6__halfffffjLj512ELj1ELj4ELj1ELj16ENS_18Kernel_traits_baseILj512ES2_ffffjLj128EEEEELb1ELb0ELb0ELb0EEEvNS_9BwdParamsE --------------------------
	.section	.text._ZN10layer_norm13ln_bwd_kernelINS_13Kernel_traitsI6__halfffffjLj512ELj1ELj4ELj1ELj16ENS_18Kernel_traits_baseILj512ES2_ffffjLj128EEEEELb1ELb0ELb0ELb0EEEvNS_9BwdParamsE,"ax",@progbits
	.align	128
        .global         _ZN10layer_norm13ln_bwd_kernelINS_13Kernel_traitsI6__halfffffjLj512ELj1ELj4ELj1ELj16ENS_18Kernel_traits_baseILj512ES2_ffffjLj128EEEEELb1ELb0ELb0ELb0EEEvNS_9BwdParamsE
        .type           _ZN10layer_norm13ln_bwd_kernelINS_13Kernel_traitsI6__halfffffjLj512ELj1ELj4ELj1ELj16ENS_18Kernel_traits_baseILj512ES2_ffffjLj128EEEEELb1ELb0ELb0ELb0EEEvNS_9BwdParamsE,@function
        .size           _ZN10layer_norm13ln_bwd_kernelINS_13Kernel_traitsI6__halfffffjLj512ELj1ELj4ELj1ELj16ENS_18Kernel_traits_baseILj512ES2_ffffjLj128EEEEELb1ELb0ELb0ELb0EEEvNS_9BwdParamsE,(.L_x_11316 - _ZN10layer_norm13ln_bwd_kernelINS_13Kernel_traitsI6__halfffffjLj512ELj1ELj4ELj1ELj16ENS_18Kernel_traits_baseILj512ES2_ffffjLj128EEEEELb1ELb0ELb0ELb0EEEvNS_9BwdParamsE)
        .other          _ZN10layer_norm13ln_bwd_kernelINS_13Kernel_traitsI6__halfffffjLj512ELj1ELj4ELj1ELj16ENS_18Kernel_traits_baseILj512ES2_ffffjLj128EEEEELb1ELb0ELb0ELb0EEEvNS_9BwdParamsE,@"STO_CUDA_ENTRY STV_DEFAULT"
_ZN10layer_norm13ln_bwd_kernelINS_13Kernel_traitsI6__halfffffjLj512ELj1ELj4ELj1ELj16ENS_18Kernel_traits_baseILj512ES2_ffffjLj128EEEEELb1ELb0ELb0ELb0EEEvNS_9BwdParamsE:
.text._ZN10layer_norm13ln_bwd_kernelINS_13Kernel_traitsI6__halfffffjLj512ELj1ELj4ELj1ELj16ENS_18Kernel_traits_baseILj512ES2_ffffjLj128EEEEELb1ELb0ELb0ELb0EEEvNS_9BwdParamsE:
        /* <DEDUP_REMOVED lines=18> */
[C---:B------:R-:W-:Y:S02]  /*0120*/  ISETP.GE.U32.AND P1, PT, R17.reuse, 0x40, PT ;  /* 0x000000401100780c */ /* 0x040fe40003f26070 */
[C---:B------:R-:W-:Y:S02]  /*0130*/  ISETP.GE.U32.AND P2, PT, R17.reuse, 0x60, PT ;  /* 0x000000601100780c */ /* 0x040fe40003f46070 */
[----:B------:R-:W-:-:S07]  /*0140*/  ISETP.GE.U32.AND P3, PT, R17, 0x80, PT ;  /* 0x000000801100780c */ /* 0x000fce0003f66070 */
[----:B------:R-:W2:Y:S08]  /*0150*/  @P0 LDC.64 R4, c[0x0][0x3d0] ;  /* 0x0000f400ff040b82 */ /* 0x000eb00000000a00 */
[----:B------:R-:W3:Y:S08]  /*0160*/  @P1 LDC.64 R12, c[0x0][0x3d0] ;  /* 0x0000f400ff0c1b82 */ /* 0x000ef00000000a00 */
[----:B------:R-:W4:Y:S08]  /*0170*/  @P2 LDC.64 R20, c[0x0][0x3d0] ;  /* 0x0000f400ff142b82 */ /* 0x000f300000000a00 */
[----:B------:R-:W1:Y:S01]  /*0180*/  @P3 LDC.64 R24, c[0x0][0x3d0] ;  /* 0x0000f400ff183b82 */ /* 0x000e620000000a00 */
[C---:B--2---:R-:W-:Y:S01]  /*0190*/  @P0 IMAD.WIDE.U32 R4, R27.reuse, 0x8, R4 ;  /* 0x000000081b040825 */ /* 0x044fe200078e0004 */
[----:B------:R-:W-:-:S06]  /*01a0*/  @P0 LOP3.LUT R27, R27, 0x20, RZ, 0xfc, !PT ;  /* 0x000000201b1b0812 */ /* 0x000fcc00078efcff */
[----:B------:R-:W2:Y:S01]  /*01b0*/  S2UR UR4, SR_CTAID.X ;  /* 0x00000000000479c3 */ /* 0x000ea20000002500 */
[C---:B---3--:R-:W-:Y:S01]  /*01c0*/  @P1 IMAD.WIDE.U32 R18, R27.reuse, 0x8, R12 ;  /* 0x000000081b121825 */ /* 0x048fe200078e000c */
[----:B------:R-:W-:Y:S01]  /*01d0*/  @P1 IADD3 R27, PT, PT, R27, 0x20, RZ ;  /* 0x000000201b1b1810 */ /* 0x000fe20007ffe0ff */
[----:B------:R-:W5:Y:S04]  /*01e0*/  @P0 LDG.E.64 R6, desc[UR6][R4.64] ;  /* 0x0000000604060981 */ /* 0x000f68000c1e1b00 */
[----:B------:R-:W5:Y:S01]  /*01f0*/  @P1 LDG.E.64 R8, desc[UR6][R18.64] ;  /* 0x0000000612081981 */ /* 0x000f62000c1e1b00 */
[C---:B----4-:R-:W-:Y:S01]  /*0200*/  @P2 IMAD.WIDE.U32 R22, R27.reuse, 0x8, R20 ;  /* 0x000000081b162825 */ /* 0x050fe200078e0014 */
[----:B------:R-:W-:Y:S02]  /*0210*/  @P2 IADD3 R27, PT, PT, R27, 0x20, RZ ;  /* 0x000000201b1b2810 */ /* 0x000fe40007ffe0ff */
[----:B------:R-:W-:Y:S01]  /*0220*/  SHF.R.U32.HI R3, RZ, 0x5, R0 ;  /* 0x00000005ff037819 */ /* 0x000fe20000011600 */
[----:B--2---:R-:W-:-:S02]  /*0230*/  USHF.L.U32 UR4, UR4, 0x2, URZ ;  /* 0x0000000204047899 */ /* 0x004fc400080006ff */
[----:B-1----:R-:W-:Y:S01]  /*0240*/  @P3 IMAD.WIDE.U32 R12, R27, 0x8, R24 ;  /* 0x000000081b0c3825 */ /* 0x002fe200078e0018 */
[----:B------:R-:W-:Y:S01]  /*0250*/  BSSY B0, `(.L_x_9288) ;  /* 0x000038d000007945 */ /* 0x000fe20003800000 */
[----:B------:R1:W5:Y:S04]  /*0260*/  @P2 LDG.E.64 R10, desc[UR6][R22.64] ;  /* 0x00000006160a2981 */ /* 0x000368000c1e1b00 */
[----:B------:R2:W5:Y:S01]  /*0270*/  @P3 LDG.E.64 R14, desc[UR6][R12.64] ;  /* 0x000000060c0e3981 */ /* 0x000562000c1e1b00 */
[----:B------:R-:W-:-:S04]  /*0280*/  LOP3.LUT R3, R3, UR4, RZ, 0xfc, !PT ;  /* 0x0000000403037c12 */ /* 0x000fc8000f8efcff */
[----:B------:R-:W-:Y:S02]  /*0290*/  ISETP.GE.AND P0, PT, R3, UR5, PT ;  /* 0x0000000503007c0c */ /* 0x000fe4000bf06270 */
        /* <DEDUP_REMOVED lines=16> */
[----:B0-2---:R-:W-:Y:S06]  /*03a0*/  @P0 BRA `(.L_x_9289) ;  /* 0x0000003400dc0947 */ /* 0x005fec0003800000 */
        /* <DEDUP_REMOVED lines=43> */
.L_x_9328:
[----:B------:R-:W0:Y:S08]  /*0660*/  LDC.64 R70, c[0x0][0x3c0] ;  /* 0x0000f000ff467b82 */ /* 0x000e300000000a00 */
[----:B------:R-:W1:Y:S01]  /*0670*/  @P0 LDC.64 R68, c[0x0][0x3e0] ;  /* 0x0000f800ff440b82 */ /* 0x000e620000000a00 */
[----:B0-----:R-:W-:-:S04]  /*0680*/  IMAD.WIDE R72, R3, 0x4, R70 ;  /* 0x0000000403487825 */ /* 0x001fc800078e0246 */
[----:B-----5:R-:W-:Y:S02]  /*0690*/  HFMA2 R97, -RZ, RZ, 1.875, 0 ;  /* 0x3f800000ff617431 */ /* 0x020fe400000001ff */
[----:B------:R-:W2:Y:S01]  /*06a0*/  LDG.E R72, desc[UR6][R72.64] ;  /* 0x0000000648487981 */ /* 0x000ea2000c1e1900 */
[C---:B-1----:R-:W-:Y:S02]  /*06b0*/  @P0 IMAD.WIDE R70, R3.reuse, 0x4, R68 ;  /* 0x0000000403460825 */ /* 0x042fe400078e0244 */
[----:B------:R-:W0:Y:S03]  /*06c0*/  LDC.64 R68, c[0x0][0x3c8] ;  /* 0x0000f200ff447b82 */ /* 0x000e260000000a00 */
[----:B------:R1:W5:Y:S01]  /*06d0*/  @P0 LDG.E R97, desc[UR6][R70.64] ;  /* 0x0000000646610981 */ /* 0x000362000c1e1900 */
[----:B0-----:R-:W-:-:S05]  /*06e0*/  IMAD.WIDE R68, R3, 0x4, R68 ;  /* 0x0000000403447825 */ /* 0x001fca00078e0244 */
[----:B------:R1:W5:Y:S01]  /*06f0*/  LDG.E R99, desc[UR6][R68.64] ;  /* 0x0000000644637981 */ /* 0x000362000c1e1900 */
[----:B------:R-:W-:Y:S01]  /*0700*/  MOV R2, UR15 ;  /* 0x0000000f00027c02 */ /* 0x000fe20008000f00 */
[----:B------:R-:W-:Y:S01]  /*0710*/  BSSY.RECONVERGENT B1, `(.L_x_9290) ;  /* 0x0000040000017945 */ /* 0x000fe20003800200 */
[----:B------:R-:W-:Y:S01]  /*0720*/  ISETP.GE.U32.AND P5, PT, R17, 0x20, PT ;  /* 0x000000201100780c */ /* 0x000fe20003fa6070 */
[----:B------:R-:W0:Y:S01]  /*0730*/  S2R R0, SR_TID.X ;  /* 0x0000000000007919 */ /* 0x000e220000002100 */
[----:B------:R-:W-:Y:S01]  /*0740*/  ISETP.NE.AND P1, PT, RZ, UR8, PT ;  /* 0x00000008ff007c0c */ /* 0x000fe2000bf25270 */
[----:B------:R-:W-:Y:S02]  /*0750*/  IMAD R74, R3, R2, RZ ;  /* 0x00000002034a7224 */ /* 0x000fe400078e02ff */
[----:B------:R-:W-:Y:S01]  /*0760*/  HFMA2 R102, -RZ, RZ, 0, 0 ;  /* 0x00000000ff667431 */ /* 0x000fe200000001ff */
[C---:B------:R-:W-:Y:S02]  /*0770*/  ISETP.GE.U32.AND P4, PT, R17.reuse, 0x40, PT ;  /* 0x000000401100780c */ /* 0x040fe40003f86070 */
[----:B------:R-:W-:-:S02]  /*0780*/  ISETP.GE.U32.AND P3, PT, R17, 0x60, PT ;  /* 0x000000601100780c */ /* 0x000fc40003f66070 */
[----:B------:R-:W-:Y:S02]  /*0790*/  SHF.R.S32.HI R75, RZ, 0x1f, R74 ;  /* 0x0000001fff4b7819 */ /* 0x000fe4000001144a */
[----:B------:R-:W-:Y:S02]  /*07a0*/  ISETP.GE.U32.AND P2, PT, R17, 0x80, PT ;  /* 0x000000801100780c */ /* 0x000fe40003f46070 */
[----:B------:R-:W-:Y:S02]  /*07b0*/  LEA.HI R75, R75, R74, RZ, 0x2 ;  /* 0x0000004a4b4b7211 */ /* 0x000fe400078f10ff */
[----:B------:R-:W-:Y:S02]  /*07c0*/  MOV R101, RZ ;  /* 0x000000ff00657202 */ /* 0x000fe40000000f00 */
[----:B0-----:R-:W-:-:S04]  /*07d0*/  LOP3.LUT R98, R0, 0x1f, RZ, 0xc0, !PT ;  /* 0x0000001f00627812 */ /* 0x001fc800078ec0ff */
[----:B------:R-:W-:-:S04]  /*07e0*/  LEA.HI.SX32 R98, R75, R98, 0x1e ;  /* 0x000000624b627211 */ /* 0x000fc800078ff2ff */
[----:B------:R-:W-:Y:S02]  /*07f0*/  MOV R103, R98 ;  /* 0x0000006200677202 */ /* 0x000fe40000000f00 */
[----:B--2---:R-:W-:Y:S01]  /*0800*/  FSEL R100, R72, RZ, !P1 ;  /* 0x000000ff48647208 */ /* 0x004fe20004800000 */
[----:B-1----:R-:W-:Y:S06]  /*0810*/  @!P5 BRA `(.L_x_9291) ;  /* 0x0000000000bcd947 */ /* 0x002fec0003800000 */
[----:B------:R-:W0:Y:S01]  /*0820*/  LDC.64 R68, c[0x0][0x3a8] ;  /* 0x0000ea00ff447b82 */ /* 0x000e220000000a00 */
[----:B------:R-:W-:-:S04]  /*0830*/  ISETP.NE.U32.AND P1, PT, RZ, UR10, PT ;  /* 0x0000000aff007c0c */ /* 0x000fc8000bf25070 */
[----:B------:R-:W-:-:S03]  /*0840*/  ISETP.NE.AND.EX P1, PT, RZ, UR11, PT, P1 ;  /* 0x0000000bff007c0c */ /* 0x000fc6000bf25310 */
[----:B------:R-:W1:Y:S08]  /*0850*/  LDC.64 R72, c[0x0][0x428] ;  /* 0x00010a00ff487b82 */ /* 0x000e700000000a00 */
[----:B------:R-:W2:Y:S01]  /*0860*/  LDC.64 R104, c[0x0][0x3b0] ;  /* 0x0000ec00ff687b82 */ /* 0x000ea20000000a00 */
[----:B0-----:R-:W-:-:S07]  /*0870*/  IMAD.WIDE.U32 R68, R98, 0x10, R68 ;  /* 0x0000001062447825 */ /* 0x001fce00078e0044 */
[----:B------:R-:W0:Y:S01]  /*0880*/  @P1 LDC.64 R102, c[0x0][0x438] ;  /* 0x00010e00ff661b82 */ /* 0x000e220000000a00 */
[----:B------:R-:W3:Y:S01]  /*0890*/  LDG.E.128 R68, desc[UR6][R68.64] ;  /* 0x0000000644447981 */ /* 0x000ee2000c1e1d00 */
[----:B-1----:R-:W-:-:S06]  /*08a0*/  IMAD.WIDE.U32 R72, R98, 0x10, R72 ;  /* 0x0000001062487825 */ /* 0x002fcc00078e0048 */
[----:B------:R-:W4:Y:S01]  /*08b0*/  LDG.E.128 R72, desc[UR6][R72.64] ;  /* 0x0000000648487981 */ /* 0x000f22000c1e1d00 */
[----:B--2---:R-:W-:-:S05]  /*08c0*/  IMAD.WIDE.U32 R104, R98, 0x4, R104 ;  /* 0x0000000462687825 */ /* 0x004fca00078e0068 */
[----:B------:R-:W5:Y:S01]  /*08d0*/  LDG.E R4, desc[UR6][R104.64] ;  /* 0x0000000668047981 */ /* 0x000f62000c1e1900 */
[----:B------:R-:W-:Y:S02]  /*08e0*/  HADD2.F32 R19, -RZ, R106.H0_H0 ;  /* 0x2000006aff137230 */ /* 0x000fe40000004100 */
[----:B0-----:R-:W-:-:S05]  /*08f0*/  @P1 IMAD.WIDE.U32 R102, R98, 0x10, R102 ;  /* 0x0000001062661825 */ /* 0x001fca00078e0066 */
[----:B------:R0:W5:Y:S02]  /*0900*/  @P1 LDG.E.128 R52, desc[UR6][R102.64] ;  /* 0x0000000666341981 */ /* 0x000164000c1e1d00 */
[----:B0-----:R-:W-:Y:S01]  /*0910*/  IADD3 R103, PT, PT, R98, 0x20, RZ ;  /* 0x0000002062677810 */ /* 0x001fe20007ffe0ff */
[C---:B---3--:R-:W-:Y:S01]  /*0920*/  FADD.FTZ R80, -R100.reuse, R68 ;  /* 0x0000004464507221 */ /* 0x048fe20000010100 */
[C---:B------:R-:W-:Y:S01]  /*0930*/  FADD.FTZ R68, -R100.reuse, R69 ;  /* 0x0000004564447221 */ /* 0x040fe20000010100 */
[----:B------:R-:W-:Y:S01]  /*0940*/  FADD.FTZ R96, -R100, R70 ;  /* 0x0000004664607221 */ /* 0x000fe20000010100 */
[----:B------:R-:W-:Y:S02]  /*0950*/  HADD2.F32 R70, -RZ, R106.H1_H1 ;  /* 0x3000006aff467230 */ /* 0x000fe40000004100 */
[--C-:B------:R-:W-:Y:S02]  /*0960*/  HADD2.F32 R69, -RZ, R107.reuse.H0_H0 ;  /* 0x2000006bff457230 */ /* 0x100fe40000004100 */
[C---:B-----5:R-:W-:Y:S01]  /*0970*/  FMUL.FTZ R77, R99.reuse, R80 ;  /* 0x00000050634d7220 */ /* 0x060fe20000410000 */
[----:B----4-:R-:W-:Y:S01]  /*0980*/  FMUL.FTZ R19, R72, R19 ;  /* 0x0000001348137220 */ /* 0x010fe20000410000 */
[----:B------:R-:W-:Y:S01]  /*0990*/  FMUL.FTZ R80, R99, R68 ;  /* 0x0000004463507220 */ /* 0x000fe20000410000 */
[----:B------:R-:W-:Y:S01]  /*09a0*/  FMUL.FTZ R79, R73, R70 ;  /* 0x00000046494f7220 */ /* 0x000fe20000410000 */
[----:B------:R-:W-:Y:S01]  /*09b0*/  FMUL.FTZ R86, R74, R69 ;  /* 0x000000454a567220 */ /* 0x000fe20000410000 */
[----:B------:R-:W-:Y:S01]  /*09c0*/  FADD.FTZ R68, RZ, R19 ;  /* 0x00000013ff447221 */ /* 0x000fe20000010000 */
[----:B------:R-:W-:Y:S01]  /*09d0*/  FFMA.FTZ R69, R77, R19, RZ ;  /* 0x000000134d457223 */ /* 0x000fe200000100ff */
[----:B------:R-:W-:Y:S01]  /*09e0*/  FADD.FTZ R114, -R100, R71 ;  /* 0x0000004764727221 */ /* 0x000fe20000010100 */
        /* <DEDUP_REMOVED lines=18> */
.L_x_9291:
[----:B------:R-:W-:Y:S05]  /*0b10*/  BSYNC.RECONVERGENT B1 ;  /* 0x0000000000017941 */ /* 0x000fea0003800200 */
.L_x_9290:
[----:B------:R-:W-:Y:S04]  /*0b20*/  BSSY.RECONVERGENT B1, `(.L_x_9292) ;  /* 0x0000031000017945 */ /* 0x000fe80003800200 */
[----:B------:R-:W-:Y:S05]  /*0b30*/  @!P4 BRA `(.L_x_9293) ;  /* 0x0000000000bcc947 */ /* 0x000fea0003800000 */
        /* <DEDUP_REMOVED lines=8> */
[----:B-1----:R-:W-:-:S05]  /*0bc0*/  IMAD.WIDE.U32 R6, R103, 0x10, R6 ;  /* 0x0000001067067825 */ /* 0x002fca00078e0006 */
[----:B------:R1:W4:Y:S01]  /*0bd0*/  LDG.E.128 R68, desc[UR6][R6.64] ;  /* 0x0000000606447981 */ /* 0x000322000c1e1d00 */
[----:B--2---:R-:W-:-:S05]  /*0be0*/  IMAD.WIDE.U32 R114, R103, 0x4, R114 ;  /* 0x0000000467727825 */ /* 0x004fca00078e0072 */
[----:B------:R2:W5:Y:S01]  /*0bf0*/  LDG.E R5, desc[UR6][R114.64] ;  /* 0x0000000672057981 */ /* 0x000562000c1e1900 */
[----:B0-----:R-:W-:-:S05]  /*0c00*/  @P1 IMAD.WIDE.U32 R104, R103, 0x10, R104 ;  /* 0x0000001067681825 */ /* 0x001fca00078e0068 */
[----:B------:R2:W5:Y:S01]  /*0c10*/  @P1 LDG.E.128 R56, desc[UR6][R104.64] ;  /* 0x0000000668381981 */ /* 0x000562000c1e1d00 */
[----:B------:R-:W-:Y:S01]  /*0c20*/  HADD2.F32 R87, -RZ, R108.H0_H0 ;  /* 0x2000006cff577230 */ /* 0x000fe20000004100 */
[----:B------:R-:W-:Y:S01]  /*0c30*/  IADD3 R103, PT, PT, R103, 0x20, RZ ;  /* 0x0000002067677810 */ /* 0x000fe20007ffe0ff */
[C---:B---3--:R-:W-:Y:S01]  /*0c40*/  FADD.FTZ R76, -R100.reuse, R72 ;  /* 0x00000048644c7221 */ /* 0x048fe20000010100 */
[----:B------:R-:W-:-:S03]  /*0c50*/  FADD.FTZ R78, -R100, R73 ;  /* 0x00000049644e7221 */ /* 0x000fc60000010100 */
[C---:B-1---5:R-:W-:Y:S01]  /*0c60*/  FMUL.FTZ R7, R99.reuse, R76 ;  /* 0x0000004c63077220 */ /* 0x062fe20000410000 */
[----:B------:R-:W-:Y:S02]  /*0c70*/  HADD2.F32 R76, -RZ, R108.H1_H1 ;  /* 0x3000006cff4c7230 */ /* 0x000fe40000004100 */
[----:B------:R-:W-:Y:S01]  /*0c80*/  FMUL.FTZ R78, R99, R78 ;  /* 0x0000004e634e7220 */ /* 0x000fe20000410000 */
[----:B----4-:R-:W-:Y:S01]  /*0c90*/  FMUL.FTZ R6, R68, R87 ;  /* 0x0000005744067220 */ /* 0x010fe20000410000 */
[----:B------:R-:W-:Y:S01]  /*0ca0*/  FADD.FTZ R40, R40, R68 ;  /* 0x0000004428287221 */ /* 0x000fe20000010000 */
[----:B------:R-:W-:Y:S01]  /*0cb0*/  FFMA.FTZ R24, R68, R7, R24 ;  /* 0x0000000744187223 */ /* 0x000fe20000010018 */
[--C-:B------:R-:W-:Y:S02]  /*0cc0*/  HADD2.F32 R68, -RZ, R109.reuse.H1_H1 ;  /* 0x3000006dff447230 */ /* 0x100fe40000004100 */
        /* <DEDUP_REMOVED lines=21> */
[----:B--2---:R-:W-:-:S07]  /*0e20*/  FFMA.FTZ R102, R94, R93, R69 ;  /* 0x0000005d5e667223 */ /* 0x004fce0000010045 */
.L_x_9293:
[----:B------:R-:W-:Y:S05]  /*0e30*/  BSYNC.RECONVERGENT B1 ;  /* 0x0000000000017941 */ /* 0x000fea0003800200 */
.L_x_9292:
        /* <DEDUP_REMOVED lines=13> */
[----:B------:R1:W5:Y:S01]  /*0f10*/  LDG.E R8, desc[UR6][R114.64] ;  /* 0x0000000672087981 */ /* 0x000362000c1e1900 */
[----:B0-----:R-:W-:-:S05]  /*0f20*/  @P1 IMAD.WIDE.U32 R104, R103, 0x10, R104 ;  /* 0x0000001067681825 */ /* 0x001fca00078e0068 */
[----:B------:R1:W5:Y:S01]  /*0f30*/  @P1 LDG.E.128 R60, desc[UR6][R104.64] ;  /* 0x00000006683c1981 */ /* 0x000362000c1e1d00 */
[--C-:B------:R-:W-:Y:S01]  /*0f40*/  HADD2.F32 R11, -RZ, R110.reuse.H0_H0 ;  /* 0x2000006eff0b7230 */ /* 0x100fe20000004100 */
[----:B------:R-:W-:Y:S01]  /*0f50*/  IADD3 R103, PT, PT, R103, 0x20, RZ ;  /* 0x0000002067677810 */ /* 0x000fe20007ffe0ff */
[C---:B---3--:R-:W-:Y:S01]  /*0f60*/  FADD.FTZ R10, -R100.reuse, R72 ;  /* 0x00000048640a7221 */ /* 0x048fe20000010100 */
[----:B------:R-:W-:Y:S01]  /*0f70*/  FADD.FTZ R18, -R100, R73 ;  /* 0x0000004964127221 */ /* 0x000fe20000010100 */
[----:B------:R-:W-:Y:S02]  /*0f80*/  HADD2.F32 R72, -RZ, R110.H1_H1 ;  /* 0x3000006eff487230 */ /* 0x000fe40000004100 */
[C---:B-----5:R-:W-:Y:S01]  /*0f90*/  FMUL.FTZ R9, R99.reuse, R10 ;  /* 0x0000000a63097220 */ /* 0x060fe20000410000 */
[----:B------:R-:W-:Y:S01]  /*0fa0*/  FMUL.FTZ R18, R99, R18 ;  /* 0x0000001263127220 */ /* 0x000fe20000410000 */
[--C-:B------:R-:W-:Y:S02]  /*0fb0*/  HADD2.F32 R73, -RZ, R111.reuse.H0_H0 ;  /* 0x2000006fff497230 */ /* 0x100fe40000004100 */
[----:B----4-:R-:W-:Y:S01]  /*0fc0*/  FMUL.FTZ R10, R68, R11 ;  /* 0x0000000b440a7220 */ /* 0x010fe20000410000 */
        /* <DEDUP_REMOVED lines=8> */
[----:B------:R-:W-:Y:S01]  /*1050*/  FMUL.FTZ R82, R70, R73 ;  /* 0x0000004946527220 */ /* 0x000fe20000410000 */
[----:B------:R-:W-:-:S02]  /*1060*/  HADD2.F32 R72, -RZ, R111.H1_H1 ;  /* 0x3000006fff487230 */ /* 0x000fc40000004100 */
[----:B------:R-:W-:Y:S01]  /*1070*/  FMUL.FTZ R85, R99, R74 ;  /* 0x0000004a63557220 */ /* 0x000fe20000410000 */
        /* <DEDUP_REMOVED lines=12> */
[----:B-1----:R-:W-:-:S07]  /*1140*/  FFMA.FTZ R102, R92, R91, R69 ;  /* 0x0000005b5c667223 */ /* 0x002fce0000010045 */
.L_x_9295:
[----:B------:R-:W-:Y:S05]  /*1150*/  BSYNC.RECONVERGENT B1 ;  /* 0x0000000000017941 */ /* 0x000fea0003800200 */
.L_x_9294:
[----:B------:R-:W-:Y:S04]  /*1160*/  BSSY.RECONVERGENT B1, `(.L_x_9296) ;  /* 0x0000030000017945 */ /* 0x000fe80003800200 */
[----:B------:R-:W-:Y:S05]  /*1170*/  @!P2 BRA `(.L_x_9297) ;  /* 0x0000000000b8a947 */ /* 0x000fea0003800000 */
[----:B------:R-:W0:Y:S01]  /*1180*/  LDC.64 R14, c[0x0][0x3a8] ;  /* 0x0000ea00ff0e7b82 */ /* 0x000e220000000a00 */
[----:B------:R-:W-:-:S04]  /*1190*/  ISETP.NE.U32.AND P1, PT, RZ, UR10, PT ;  /* 0x0000000aff007c0c */ /* 0x000fc8000bf25070 */
[----:B------:R-:W-:-:S03]  /*11a0*/  ISETP.NE.AND.EX P1, PT, RZ, UR11, PT, P1 ;  /* 0x0000000bff007c0c */ /* 0x000fc6000bf25310 */
[----:B------:R-:W1:Y:S01]  /*11b0*/  LDC.64 R12, c[0x0][0x428] ;  /* 0x00010a00ff0c7b82 */ /* 0x000e620000000a00 */
[----:B0-----:R-:W-:-:S09]  /*11c0*/  IMAD.WIDE.U32 R72, R103, 0x10, R14 ;  /* 0x0000001067487825 */ /* 0x001fd200078e000e */
[----:B------:R-:W0:Y:S01]  /*11d0*/  @P1 LDC.64 R14, c[0x0][0x438] ;  /* 0x00010e00ff0e1b82 */ /* 0x000e220000000a00 */
[----:B------:R-:W2:Y:S01]  /*11e0*/  LDG.E.128 R72, desc[UR6][R72.64] ;  /* 0x0000000648487981 */ /* 0x000ea2000c1e1d00 */
[----:B-1----:R-:W-:-:S06]  /*11f0*/  IMAD.WIDE.U32 R68, R103, 0x10, R12 ;  /* 0x0000001067447825 */ /* 0x002fcc00078e000c */
[----:B------:R-:W1:Y:S01]  /*1200*/  LDC.64 R12, c[0x0][0x3b0] ;  /* 0x0000ec00ff0c7b82 */ /* 0x000e620000000a00 */
[----:B------:R-:W3:Y:S01]  /*1210*/  LDG.E.128 R68, desc[UR6][R68.64] ;  /* 0x0000000644447981 */ /* 0x000ee2000c1e1d00 */
[----:B0-----:R-:W-:-:S05]  /*1220*/  @P1 IMAD.WIDE.U32 R114, R103, 0x10, R14 ;  /* 0x0000001067721825 */ /* 0x001fca00078e000e */
[----:B------:R0:W5:Y:S01]  /*1230*/  @P1 LDG.E.128 R64, desc[UR6][R114.64] ;  /* 0x0000000672401981 */ /* 0x000162000c1e1d00 */
[----:B-1----:R-:W-:-:S05]  /*1240*/  IMAD.WIDE.U32 R104, R103, 0x4, R12 ;  /* 0x0000000467687825 */ /* 0x002fca00078e000c */
[----:B------:R0:W5:Y:S01]  /*1250*/  LDG.E R12, desc[UR6][R104.64] ;  /* 0x00000006680c7981 */ /* 0x000162000c1e1900 */
[--C-:B------:R-:W-:Y:S02]  /*1260*/  HADD2.F32 R15, -RZ, R112.reuse.H0_H0 ;  /* 0x20000070ff0f7230 */ /* 0x100fe40000004100 */
[--C-:B------:R-:W-:Y:S02]  /*1270*/  HADD2.F32 R81, -RZ, R113.reuse.H0_H0 ;  /* 0x20000071ff517230 */ /* 0x100fe40000004100 */
[----:B------:R-:W-:Y:S02]  /*1280*/  HADD2.F32 R88, -RZ, R113.H1_H1 ;  /* 0x30000071ff587230 */ /* 0x000fe40000004100 */
[C---:B--2---:R-:W-:Y:S01]  /*1290*/  FADD.FTZ R14, -R100.reuse, R72 ;  /* 0x00000048640e7221 */ /* 0x044fe20000010100 */
[C---:B------:R-:W-:Y:S01]  /*12a0*/  FADD.FTZ R16, -R100.reuse, R73 ;  /* 0x0000004964107221 */ /* 0x040fe20000010100 */
[----:B------:R-:W-:Y:S02]  /*12b0*/  HADD2.F32 R72, -RZ, R112.H1_H1 ;  /* 0x30000070ff487230 */ /* 0x000fe40000004100 */
[----:B------:R-:W-:Y:S01]  /*12c0*/  FADD.FTZ R74, -R100, R74 ;  /* 0x0000004a644a7221 */ /* 0x000fe20000010100 */
[C---:B-----5:R-:W-:Y:S01]  /*12d0*/  FMUL.FTZ R13, R99.reuse, R14 ;  /* 0x0000000e630d7220 */ /* 0x060fe20000410000 */
[----:B------:R-:W-:Y:S01]  /*12e0*/  FMUL.FTZ R16, R99, R16 ;  /* 0x0000001063107220 */ /* 0x000fe20000410000 */
[----:B---3--:R-:W-:Y:S01]  /*12f0*/  FMUL.FTZ R14, R68, R15 ;  /* 0x0000000f440e7220 */ /* 0x008fe20000410000 */
        /* <DEDUP_REMOVED lines=21> */
[----:B0-----:R-:W-:-:S07]  /*1450*/  FFMA.FTZ R102, R90, R88, R69 ;  /* 0x000000585a667223 */ /* 0x001fce0000010045 */
.L_x_9297:
[----:B------:R-:W-:Y:S05]  /*1460*/  BSYNC.RECONVERGENT B1 ;  /* 0x0000000000017941 */ /* 0x000fea0003800200 */
.L_x_9296:
        /* <DEDUP_REMOVED lines=22> */
.L_x_9340:
        /* <DEDUP_REMOVED lines=15> */
[----:B------:R-:W1:Y:S01]  /*16c0*/  LDC.64 R72, c[0x0][0x468] ;  /* 0x00011a00ff487b82 */ /* 0x000e620000000a00 */
[-CC-:B------:R-:W-:Y:S01]  /*16d0*/  FFMA.FTZ R70, R80, R101.reuse, R100.reuse ;  /* 0x0000006550467223 */ /* 0x180fe20000010064 */
[-C--:B------:R-:W-:Y:S01]  /*16e0*/  FFMA.FTZ R69, R89, R101.reuse, R100 ;  /* 0x0000006559457223 */ /* 0x080fe20000010064 */
[----:B------:R-:W-:Y:S01]  /*16f0*/  FADD.FTZ R68, R19, -R68 ;  /* 0x8000004413447221 */ /* 0x000fe20000010000 */
[----:B------:R-:W-:Y:S01]  /*1700*/  FFMA.FTZ R102, R96, R101, R100 ;  /* 0x0000006560667223 */ /* 0x000fe20000010064 */
[----:B------:R-:W-:Y:S01]  /*1710*/  FADD.FTZ R70, R79, -R70 ;  /* 0x800000464f467221 */ /* 0x000fe20000010000 */
[----:B0-----:R-:W-:Y:S01]  /*1720*/  FADD.FTZ R74, R86, -R69 ;  /* 0x80000045564a7221 */ /* 0x001fe20000010000 */
[----:B-----5:R-:W-:Y:S01]  /*1730*/  FMUL.FTZ R68, R99, R68 ;  /* 0x0000004463447220 */ /* 0x020fe20000410000 */
[----:B------:R-:W-:Y:S01]  /*1740*/  FADD.FTZ R102, R95, -R102 ;  /* 0x800000665f667221 */ /* 0x000fe20000010000 */
[C---:B------:R-:W-:Y:S01]  /*1750*/  FMUL.FTZ R70, R99.reuse, R70 ;  /* 0x0000004663467220 */ /* 0x040fe20000410000 */
[C---:B------:R-:W-:Y:S01]  /*1760*/  FMUL.FTZ R74, R99.reuse, R74 ;  /* 0x0000004a634a7220 */ /* 0x040fe20000410000 */
[-C--:B------:R-:W-:Y:S01]  /*1770*/  FMUL.FTZ R68, R68, R97.reuse ;  /* 0x0000006144447220 */ /* 0x080fe20000410000 */
[----:B------:R-:W-:Y:S01]  /*1780*/  FMUL.FTZ R102, R99, R102 ;  /* 0x0000006663667220 */ /* 0x000fe20000410000 */
[-C--:B------:R-:W-:Y:S01]  /*1790*/  FMUL.FTZ R70, R70, R97.reuse ;  /* 0x0000006146467220 */ /* 0x080fe20000410000 */
[----:B------:R-:W-:Y:S01]  /*17a0*/  LOP3.LUT P6, RZ, R4, 0xff, RZ, 0xc0, !PT ;  /* 0x000000ff04ff7812 */ /* 0x000fe200078cc0ff */
[----:B------:R-:W-:Y:S01]  /*17b0*/  FMUL.FTZ R68, R68, UR14 ;  /* 0x0000000e44447c20 */ /* 0x000fe20008410000 */
[-C--:B------:R-:W-:Y:S01]  /*17c0*/  FMUL.FTZ R74, R74, R97.reuse ;  /* 0x000000614a4a7220 */ /* 0x080fe20000410000 */
[----:B------:R-:W-:Y:S01]  /*17d0*/  FMUL.FTZ R102, R102, R97 ;  /* 0x0000006166667220 */ /* 0x000fe20000410000 */
[----:B------:R-:W-:Y:S01]  /*17e0*/  FMUL.FTZ R69, R70, UR14 ;  /* 0x0000000e46457c20 */ /* 0x000fe20008410000 */
[----:B------:R-:W-:Y:S01]  /*17f0*/  LOP3.LUT P5, RZ, R4, 0xff00, RZ, 0xc0, !PT ;  /* 0x0000ff0004ff7812 */ /* 0x000fe200078ac0ff */
[----:B------:R-:W-:Y:S01]  /*1800*/  FMUL.FTZ R70, R74, UR14 ;  /* 0x0000000e4a467c20 */ /* 0x000fe20008410000 */
[----:B------:R-:W-:Y:S01]  /*1810*/  FMUL.FTZ R71, R102, UR14 ;  /* 0x0000000e66477c20 */ /* 0x000fe20008410000 */
[----:B------:R-:W-:-:S02]  /*1820*/  SEL R68, R68, RZ, P6 ;  /* 0x000000ff44447207 */ /* 0x000fc40003000000 */
[----:B------:R-:W-:Y:S01]  /*1830*/  LOP3.LUT P1, RZ, R4, 0xff0000, RZ, 0xc0, !PT ;  /* 0x00ff000004ff7812 */ /* 0x000fe2000782c0ff */
[----:B-1----:R-:W-:Y:S01]  /*1840*/  IMAD.WIDE.U32 R72, R98, 0x10, R72 ;  /* 0x0000001062487825 */ /* 0x002fe200078e0048 */
[----:B------:R-:W-:Y:S02]  /*1850*/  ISETP.GE.U32.AND P6, PT, R4, 0x1000000, PT ;  /* 0x010000000400780c */ /* 0x000fe40003fc6070 */
[----:B------:R-:W-:Y:S02]  /*1860*/  SEL R69, R69, RZ, P5 ;  /* 0x000000ff45457207 */ /* 0x000fe40002800000 */
[----:B------:R-:W-:Y:S02]  /*1870*/  SEL R70, R70, RZ, P1 ;  /* 0x000000ff46467207 */ /* 0x000fe40000800000 */
[----:B------:R-:W-:Y:S02]  /*1880*/  SEL R71, R71, RZ, P6 ;  /* 0x000000ff47477207 */ /* 0x000fe40003000000 */
[----:B------:R-:W-:-:S03]  /*1890*/  IADD3 R98, PT, PT, R98, 0x20, RZ ;  /* 0x0000002062627810 */ /* 0x000fc60007ffe0ff */
[----:B------:R1:W-:Y:S04]  /*18a0*/  STG.E.128 desc[UR6][R72.64], R68 ;  /* 0x0000004448007986 */ /* 0x0003e8000c101d06 */
.L_x_9303:
[----:B------:R-:W-:Y:S05]  /*18b0*/  BSYNC.RECONVERGENT B2 ;  /* 0x0000000000027941 */ /* 0x000fea0003800200 */
.L_x_9302:
[----:B------:R-:W-:Y:S04]  /*18c0*/  BSSY.RECONVERGENT B2, `(.L_x_9304) ;  /* 0x0000022000027945 */ /* 0x000fe80003800200 */
[----:B------:R-:W-:Y:S05]  /*18d0*/  @!P4 BRA `(.L_x_9305) ;  /* 0x000000000080c947 */ /* 0x000fea0003800000 */
[----:B-1----:R-:W1:Y:S01]  /*18e0*/  LDC.64 R72, c[0x0][0x468] ;  /* 0x00011a00ff487b82 */ /* 0x002e620000000a00 */
        /* <DEDUP_REMOVED lines=21> */
[C---:B------:R-:W-:Y:S01]  /*1a40*/  LOP3.LUT P4, RZ, R5.reuse, 0xff00, RZ, 0xc0, !PT ;  /* 0x0000ff0005ff7812 */ /* 0x040fe2000788c0ff */
[----:B-1----:R-:W-:Y:S01]  /*1a50*/  IMAD.WIDE.U32 R72, R98, 0x10, R72 ;  /* 0x0000001062487825 */ /* 0x002fe200078e0048 */
[C---:B------:R-:W-:Y:S02]  /*1a60*/  LOP3.LUT P5, RZ, R5.reuse, 0xff0000, RZ, 0xc0, !PT ;  /* 0x00ff000005ff7812 */ /* 0x040fe400078ac0ff */
[----:B------:R-:W-:Y:S02]  /*1a70*/  ISETP.GE.U32.AND P6, PT, R5, 0x1000000, PT ;  /* 0x010000000500780c */ /* 0x000fe40003fc6070 */
[----:B------:R-:W-:Y:S02]  /*1a80*/  SEL R68, R68, RZ, P1 ;  /* 0x000000ff44447207 */ /* 0x000fe40000800000 */
[----:B------:R-:W-:Y:S02]  /*1a90*/  SEL R69, R69, RZ, P4 ;  /* 0x000000ff45457207 */ /* 0x000fe40002000000 */
[----:B------:R-:W-:-:S02]  /*1aa0*/  SEL R70, R70, RZ, P5 ;  /* 0x000000ff46467207 */ /* 0x000fc40002800000 */
[----:B------:R-:W-:Y:S02]  /*1ab0*/  SEL R71, R71, RZ, P6 ;  /* 0x000000ff47477207 */ /* 0x000fe40003000000 */
[----:B------:R-:W-:-:S03]  /*1ac0*/  IADD3 R98, PT, PT, R98, 0x20, RZ ;  /* 0x0000002062627810 */ /* 0x000fc60007ffe0ff */
[----:B------:R2:W-:Y:S04]  /*1ad0*/  STG.E.128 desc[UR6][R72.64], R68 ;  /* 0x0000004448007986 */ /* 0x0005e8000c101d06 */
.L_x_9305:
[----:B------:R-:W-:Y:S05]  /*1ae0*/  BSYNC.RECONVERGENT B2 ;  /* 0x0000000000027941 */ /* 0x000fea0003800200 */
.L_x_9304:
        /* <DEDUP_REMOVED lines=24> */
[----:B------:R-:W-:Y:S01]  /*1c70*/  LOP3.LUT P3, RZ, R8, 0xff00, RZ, 0xc0, !PT ;  /* 0x0000ff0008ff7812 */ /* 0x000fe2000786c0ff */
        /* <DEDUP_REMOVED lines=9> */
.L_x_9307:
[----:B------:R-:W-:Y:S05]  /*1d10*/  BSYNC.RECONVERGENT B2 ;  /* 0x0000000000027941 */ /* 0x000fea0003800200 */
.L_x_9306:
        /* <DEDUP_REMOVED lines=18> */
[----:B------:R-:W-:-:S02]  /*1e40*/  LOP3.LUT P1, RZ, R12, 0xff, RZ, 0xc0, !PT ;  /* 0x000000ff0cff7812 */ /* 0x000fc4000782c0ff */
[----:B------:R-:W-:Y:S01]  /*1e50*/  LOP3.LUT P2, RZ, R12, 0xff00, RZ, 0xc0, !PT ;  /* 0x0000ff000cff7812 */ /* 0x000fe2000784c0ff */
[----:B------:R-:W-:Y:S01]  /*1e60*/  FMUL.FTZ R71, R100, UR14 ;  /* 0x0000000e64477c20 */ /* 0x000fe20008410000 */
[C---:B------:R-:W-:Y:S02]  /*1e70*/  LOP3.LUT P3, RZ, R12.reuse, 0xff0000, RZ, 0xc0, !PT ;  /* 0x00ff00000cff7812 */ /* 0x040fe4000786c0ff */
[----:B------:R-:W-:Y:S01]  /*1e80*/  ISETP.GE.U32.AND P4, PT, R12, 0x1000000, PT ;  /* 0x010000000c00780c */ /* 0x000fe20003f86070 */
[----:B-1----:R-:W-:-:S04]  /*1e90*/  IMAD.WIDE.U32 R98, R98, 0x10, R68 ;  /* 0x0000001062627825 */ /* 0x002fc800078e0044 */
[----:B------:R-:W-:Y:S01]  /*1ea0*/  FMUL.FTZ R68, R70, UR14 ;  /* 0x0000000e46447c20 */ /* 0x000fe20008410000 */
[----:B------:R-:W-:Y:S01]  /*1eb0*/  FMUL.FTZ R69, R72, UR14 ;  /* 0x0000000e48457c20 */ /* 0x000fe20008410000 */
[----:B------:R-:W-:Y:S01]  /*1ec0*/  FMUL.FTZ R70, R74, UR14 ;  /* 0x0000000e4a467c20 */ /* 0x000fe20008410000 */
[----:B------:R-:W-:Y:S02]  /*1ed0*/  SEL R71, R71, RZ, P4 ;  /* 0x000000ff47477207 */ /* 0x000fe40002000000 */
[----:B------:R-:W-:Y:S02]  /*1ee0*/  SEL R68, R68, RZ, P1 ;  /* 0x000000ff44447207 */ /* 0x000fe40000800000 */
[----:B------:R-:W-:Y:S02]  /*1ef0*/  SEL R69, R69, RZ, P2 ;  /* 0x000000ff45457207 */ /* 0x000fe40001000000 */
[----:B------:R-:W-:-:S05]  /*1f00*/  SEL R70, R70, RZ, P3 ;  /* 0x000000ff46467207 */ /* 0x000fca0001800000 */
[----:B------:R0:W-:Y:S01]  /*1f10*/  STG.E.128 desc[UR6][R98.64], R68 ;  /* 0x0000004462007986 */ /* 0x0001e2000c101d06 */
[----:B------:R-:W-:Y:S05]  /*1f20*/  BRA `(.L_x_9308) ;  /* 0x0000001800e87947 */ /* 0x000fea0003800000 */
.L_x_9301:
        /* <DEDUP_REMOVED lines=12> */
[----:B------:R-:W0:Y:S01]  /*1ff0*/  LDC.64 R102, c[0x0][0x468] ;  /* 0x00011a00ff667b82 */ /* 0x000e220000000a00 */
[----:B------:R-:W-:Y:S01]  /*2000*/  FADD.FTZ R114, R95, -R72 ;  /* 0x800000485f727221 */ /* 0x000fe20000010000 */
[C---:B------:R-:W-:Y:S01]  /*2010*/  FMUL.FTZ R69, R99.reuse, R70 ;  /* 0x0000004663457220 */ /* 0x040fe20000410000 */
[-C--:B------:R-:W-:Y:S01]  /*2020*/  FMUL.FTZ R72, R68, R97.reuse ;  /* 0x0000006144487220 */ /* 0x080fe20000410000 */
[C---:B------:R-:W-:Y:S01]  /*2030*/  FMUL.FTZ R70, R99.reuse, R74 ;  /* 0x0000004a63467220 */ /* 0x040fe20000410000 */
[----:B------:R-:W-:Y:S01]  /*2040*/  FMUL.FTZ R71, R99, R114 ;  /* 0x0000007263477220 */ /* 0x000fe20000410000 */
[----:B------:R-:W-:Y:S01]  /*2050*/  LOP3.LUT P6, RZ, R4, 0xff, RZ, 0xc0, !PT ;  /* 0x000000ff04ff7812 */ /* 0x000fe200078cc0ff */
[----:B------:R-:W-:Y:S01]  /*2060*/  FMUL.FTZ R72, R72, UR14 ;  /* 0x0000000e48487c20 */ /* 0x000fe20008410000 */
[-C--:B------:R-:W-:Y:S01]  /*2070*/  FMUL.FTZ R73, R69, R97.reuse ;  /* 0x0000006145497220 */ /* 0x080fe20000410000 */
[-C--:B------:R-:W-:Y:S01]  /*2080*/  FMUL.FTZ R74, R70, R97.reuse ;  /* 0x00000061464a7220 */ /* 0x080fe20000410000 */
[----:B------:R-:W-:Y:S01]  /*2090*/  FMUL.FTZ R75, R71, R97 ;  /* 0x00000061474b7220 */ /* 0x000fe20000410000 */
[----:B------:R-:W-:Y:S01]  /*20a0*/  LOP3.LUT P5, RZ, R4, 0xff00, RZ, 0xc0, !PT ;  /* 0x0000ff0004ff7812 */ /* 0x000fe200078ac0ff */
[----:B------:R-:W-:Y:S01]  /*20b0*/  FMUL.FTZ R73, R73, UR14 ;  /* 0x0000000e49497c20 */ /* 0x000fe20008410000 */
[----:B------:R-:W-:Y:S01]  /*20c0*/  SEL R72, R72, RZ, P6 ;  /* 0x000000ff48487207 */ /* 0x000fe20003000000 */
[----:B------:R-:W-:Y:S01]  /*20d0*/  FMUL.FTZ R74, R74, UR14 ;  /* 0x0000000e4a4a7c20 */ /* 0x000fe20008410000 */
[----:B------:R-:W-:Y:S01]  /*20e0*/  FMUL.FTZ R75, R75, UR14 ;  /* 0x0000000e4b4b7c20 */ /* 0x000fe20008410000 */
[----:B------:R-:W-:Y:S01]  /*20f0*/  LOP3.LUT P1, RZ, R4, 0xff0000, RZ, 0xc0, !PT ;  /* 0x00ff000004ff7812 */ /* 0x000fe2000782c0ff */
[----:B-1----:R-:W-:Y:S01]  /*2100*/  IMAD.WIDE.U32 R104, R98, 0x10, R104 ;  /* 0x0000001062687825 */ /* 0x002fe200078e0068 */
[----:B------:R-:W-:-:S02]  /*2110*/  ISETP.GE.U32.AND P6, PT, R4, 0x1000000, PT ;  /* 0x010000000400780c */ /* 0x000fc40003fc6070 */
[----:B------:R-:W-:Y:S02]  /*2120*/  SEL R73, R73, RZ, P5 ;  /* 0x000000ff49497207 */ /* 0x000fe40002800000 */
[----:B------:R-:W-:Y:S01]  /*2130*/  SEL R74, R74, RZ, P1 ;  /* 0x000000ff4a4a7207 */ /* 0x000fe20000800000 */
[----:B------:R1:W-:Y:S01]  /*2140*/  STG.E.128 desc[UR6][R104.64], R68 ;  /* 0x0000004468007986 */ /* 0x0003e2000c101d06 */
[C---:B0-----:R-:W-:Y:S01]  /*2150*/  IMAD.WIDE.U32 R102, R98.reuse, 0x10, R102 ;  /* 0x0000001062667825 */ /* 0x041fe200078e0066 */
[----:B------:R-:W-:Y:S02]  /*2160*/  SEL R75, R75, RZ, P6 ;  /* 0x000000ff4b4b7207 */ /* 0x000fe40003000000 */
[----:B------:R-:W-:-:S03]  /*2170*/  IADD3 R98, PT, PT, R98, 0x20, RZ ;  /* 0x0000002062627810 */ /* 0x000fc60007ffe0ff */
[----:B------:R1:W-:Y:S04]  /*2180*/  STG.E.128 desc[UR6][R102.64], R72 ;  /* 0x0000004866007986 */ /* 0x0003e8000c101d06 */
.L_x_9310:
[----:B------:R-:W-:Y:S05]  /*2190*/  BSYNC.RECONVERGENT B2 ;  /* 0x0000000000027941 */ /* 0x000fea0003800200 */
.L_x_9309:
[----:B------:R-:W-:Y:S04]  /*21a0*/  BSSY.RECONVERGENT B2, `(.L_x_9311) ;  /* 0x0000025000027945 */ /* 0x000fe80003800200 */
[----:B------:R-:W-:Y:S05]  /*21b0*/  @!P4 BRA `(.L_x_9312) ;  /* 0x00000000008cc947 */ /* 0x000fea0003800000 */
[----:B-1----:R-:W1:Y:S01]  /*21c0*/  LDC.64 R104, c[0x0][0x478] ;  /* 0x00011e00ff687b82 */ /* 0x002e620000000a00 */
[-CC-:B------:R-:W-:Y:S01]  /*21d0*/  FFMA.FTZ R71, R78, R101.reuse, R100.reuse ;  /* 0x000000654e477223 */ /* 0x180fe20000010064 */
[-CC-:B------:R-:W-:Y:S01]  /*21e0*/  FFMA.FTZ R69, R7, R101.reuse, R100.reuse ;  /* 0x0000006507457223 */ /* 0x180fe20000010064 */
[-CC-:B------:R-:W-:Y:S01]  /*21f0*/  FFMA.FTZ R73, R87, R101.reuse, R100.reuse ;  /* 0x0000006557497223 */ /* 0x180fe20000010064 */
[----:B0-----:R-:W-:Y:S01]  /*2200*/  FFMA.FTZ R74, R94, R101, R100 ;  /* 0x000000655e4a7223 */ /* 0x001fe20000010064 */
[----:B------:R-:W-:Y:S01]  /*2210*/  FADD.FTZ R70, R76, -R71 ;  /* 0x800000474c467221 */ /* 0x000fe20000010000 */
[----:B------:R-:W-:Y:S01]  /*2220*/  FADD.FTZ R68, R6, -R69 ;  /* 0x8000004506447221 */ /* 0x000fe20000010000 */
[----:B------:R-:W-:Y:S01]  /*2230*/  FADD.FTZ R72, R84, -R73 ;  /* 0x8000004954487221 */ /* 0x000fe20000010000 */
[----:B------:R-:W0:Y:S01]  /*2240*/  LDC.64 R102, c[0x0][0x468] ;  /* 0x00011a00ff667b82 */ /* 0x000e220000000a00 */
        /* <DEDUP_REMOVED lines=18> */
[----:B------:R-:W-:Y:S01]  /*2370*/  SEL R72, R72, RZ, P1 ;  /* 0x000000ff48487207 */ /* 0x000fe20000800000 */
[----:B------:R2:W-:Y:S01]  /*2380*/  STG.E.128 desc[UR6][R104.64], R68 ;  /* 0x0000004468007986 */ /* 0x0005e2000c101d06 */
[----:B0-----:R-:W-:Y:S01]  /*2390*/  IMAD.WIDE.U32 R102, R98, 0x10, R102 ;  /* 0x0000001062667825 */ /* 0x001fe200078e0066 */
[----:B------:R-:W-:Y:S02]  /*23a0*/  SEL R73, R73, RZ, P4 ;  /* 0x000000ff49497207 */ /* 0x000fe40002000000 */
[----:B------:R-:W-:-:S02]  /*23b0*/  SEL R74, R74, RZ, P5 ;  /* 0x000000ff4a4a7207 */ /* 0x000fc40002800000 */
[----:B------:R-:W-:Y:S02]  /*23c0*/  SEL R75, R75, RZ, P6 ;  /* 0x000000ff4b4b7207 */ /* 0x000fe40003000000 */
[----:B------:R-:W-:-:S03]  /*23d0*/  IADD3 R98, PT, PT, R98, 0x20, RZ ;  /* 0x0000002062627810 */ /* 0x000fc60007ffe0ff */
[----:B------:R2:W-:Y:S04]  /*23e0*/  STG.E.128 desc[UR6][R102.64], R72 ;  /* 0x0000004866007986 */ /* 0x0005e8000c101d06 */
.L_x_9312:
[----:B------:R-:W-:Y:S05]  /*23f0*/  BSYNC.RECONVERGENT B2 ;  /* 0x0000000000027941 */ /* 0x000fea0003800200 */
.L_x_9311:
[----:B------:R-:W-:Y:S04]  /*2400*/  BSSY.RECONVERGENT B2, `(.L_x_9313) ;  /* 0x0000025000027945 */ /* 0x000fe80003800200 */
[----:B------:R-:W-:Y:S05]  /*2410*/  @!P3 BRA `(.L_x_9314) ;  /* 0x00000000008cb947 */ /* 0x000fea0003800000 */
[----:B-12---:R-:W1:Y:S01]  /*2420*/  LDC.64 R104, c[0x0][0x478] ;  /* 0x00011e00ff687b82 */ /* 0x006e620000000a00 */
        /* <DEDUP_REMOVED lines=34> */
.L_x_9314:
[----:B------:R-:W-:Y:S05]  /*2650*/  BSYNC.RECONVERGENT B2 ;  /* 0x0000000000027941 */ /* 0x000fea0003800200 */
.L_x_9313:
[----:B------:R-:W-:Y:S05]  /*2660*/  @!P2 BRA `(.L_x_9308) ;  /* 0x000000140018a947 */ /* 0x000fea0003800000 */
[----:B-123--:R-:W1:Y:S01]  /*2670*/  LDC.64 R68, c[0x0][0x478] ;  /* 0x00011e00ff447b82 */ /* 0x00ee620000000a00 */
[-CC-:B------:R-:W-:Y:S01]  /*2680*/  FFMA.FTZ R70, R16, R101.reuse, R100.reuse ;  /* 0x0000006510467223 */ /* 0x180fe20000010064 */
[-CC-:B------:R-:W-:Y:S01]  /*2690*/  FFMA.FTZ R71, R13, R101.reuse, R100.reuse ;  /* 0x000000650d477223 */ /* 0x180fe20000010064 */
[-CC-:B------:R-:W-:Y:S01]  /*26a0*/  FFMA.FTZ R72, R83, R101.reuse, R100.reuse ;  /* 0x0000006553487223 */ /* 0x180fe20000010064 */
[----:B------:R-:W-:Y:S01]  /*26b0*/  FFMA.FTZ R73, R90, R101, R100 ;  /* 0x000000655a497223 */ /* 0x000fe20000010064 */
[----:B------:R-:W-:Y:S01]  /*26c0*/  FADD.FTZ R70, R15, -R70 ;  /* 0x800000460f467221 */ /* 0x000fe20000010000 */
[----:B------:R-:W-:Y:S01]  /*26d0*/  LOP3.LUT P1, RZ, R12, 0xff, RZ, 0xc0, !PT ;  /* 0x000000ff0cff7812 */ /* 0x000fe2000782c0ff */
[----:B------:R-:W-:Y:S01]  /*26e0*/  FADD.FTZ R72, R81, -R72 ;  /* 0x8000004851487221 */ /* 0x000fe20000010000 */
[----:B------:R-:W2:Y:S01]  /*26f0*/  LDC.64 R102, c[0x0][0x468] ;  /* 0x00011a00ff667b82 */ /* 0x000ea20000000a00 */
[----:B0-----:R-:W-:Y:S01]  /*2700*/  FADD.FTZ R74, R88, -R73 ;  /* 0x80000049584a7221 */ /* 0x001fe20000010000 */
[----:B------:R-:W-:-:S02]  /*2710*/  LOP3.LUT P2, RZ, R12, 0xff00, RZ, 0xc0, !PT ;  /* 0x0000ff000cff7812 */ /* 0x000fc4000784c0ff */
[C---:B------:R-:W-:Y:S02]  /*2720*/  LOP3.LUT P3, RZ, R12.reuse, 0xff0000, RZ, 0xc0, !PT ;  /* 0x00ff00000cff7812 */ /* 0x040fe4000786c0ff */
[----:B------:R-:W-:Y:S01]  /*2730*/  ISETP.GE.U32.AND P4, PT, R12, 0x1000000, PT ;  /* 0x010000000c00780c */ /* 0x000fe20003f86070 */
[----:B-1----:R-:W-:-:S04]  /*2740*/  IMAD.WIDE.U32 R100, R98, 0x10, R68 ;  /* 0x0000001062647825 */ /* 0x002fc800078e0044 */
[----:B------:R-:W-:Y:S01]  /*2750*/  FADD.FTZ R68, R14, -R71 ;  /* 0x800000470e447221 */ /* 0x000fe20000010000 */
[C---:B-----5:R-:W-:Y:S01]  /*2760*/  FMUL.FTZ R69, R99.reuse, R70 ;  /* 0x0000004663457220 */ /* 0x060fe20000410000 */
[C---:B------:R-:W-:Y:S01]  /*2770*/  FMUL.FTZ R70, R99.reuse, R72 ;  /* 0x0000004863467220 */ /* 0x040fe20000410000 */
[C---:B------:R-:W-:Y:S01]  /*2780*/  FMUL.FTZ R71, R99.reuse, R74 ;  /* 0x0000004a63477220 */ /* 0x040fe20000410000 */
[----:B------:R-:W-:Y:S01]  /*2790*/  FMUL.FTZ R68, R99, R68 ;  /* 0x0000004463447220 */ /* 0x000fe20000410000 */
[-C--:B------:R-:W-:Y:S01]  /*27a0*/  FMUL.FTZ R73, R69, R97.reuse ;  /* 0x0000006145497220 */ /* 0x080fe20000410000 */
[----:B------:R-:W-:Y:S01]  /*27b0*/  FMUL.FTZ R74, R70, R97 ;  /* 0x00000061464a7220 */ /* 0x000fe20000410000 */
[----:B--2---:R-:W-:-:S04]  /*27c0*/  IMAD.WIDE.U32 R102, R98, 0x10, R102 ;  /* 0x0000001062667825 */ /* 0x004fc800078e0066 */
[-C--:B------:R-:W-:Y:S01]  /*27d0*/  FMUL.FTZ R72, R68, R97.reuse ;  /* 0x0000006144487220 */ /* 0x080fe20000410000 */
[----:B------:R-:W-:Y:S01]  /*27e0*/  FMUL.FTZ R97, R71, R97 ;  /* 0x0000006147617220 */ /* 0x000fe20000410000 */
[----:B------:R-:W-:Y:S01]  /*27f0*/  FMUL.FTZ R73, R73, UR14 ;  /* 0x0000000e49497c20 */ /* 0x000fe20008410000 */
[----:B------:R-:W-:Y:S01]  /*2800*/  FMUL.FTZ R74, R74, UR14 ;  /* 0x0000000e4a4a7c20 */ /* 0x000fe20008410000 */
[----:B------:R-:W-:Y:S01]  /*2810*/  FMUL.FTZ R72, R72, UR14 ;  /* 0x0000000e48487c20 */ /* 0x000fe20008410000 */
[----:B------:R-:W-:Y:S01]  /*2820*/  FMUL.FTZ R75, R97, UR14 ;  /* 0x0000000e614b7c20 */ /* 0x000fe20008410000 */
[----:B------:R0:W-:Y:S01]  /*2830*/  STG.E.128 desc[UR6][R100.64], R68 ;  /* 0x0000004464007986 */ /* 0x0001e2000c101d06 */
[----:B------:R-:W-:Y:S02]  /*2840*/  SEL R73, R73, RZ, P2 ;  /* 0x000000ff49497207 */ /* 0x000fe40001000000 */
[----:B------:R-:W-:Y:S02]  /*2850*/  SEL R72, R72, RZ, P1 ;  /* 0x000000ff48487207 */ /* 0x000fe40000800000 */
[----:B------:R-:W-:-:S02]  /*2860*/  SEL R74, R74, RZ, P3 ;  /* 0x000000ff4a4a7207 */ /* 0x000fc40001800000 */
[----:B------:R-:W-:-:S05]  /*2870*/  SEL R75, R75, RZ, P4 ;  /* 0x000000ff4b4b7207 */ /* 0x000fca0002000000 */
[----:B------:R0:W-:Y:S01]  /*2880*/  STG.E.128 desc[UR6][R102.64], R72 ;  /* 0x0000004866007986 */ /* 0x0001e2000c101d06 */
[----:B------:R-:W-:Y:S05]  /*2890*/  BRA `(.L_x_9308) ;  /* 0x00000010008c7947 */ /* 0x000fea0003800000 */
.L_x_9300:
        /* <DEDUP_REMOVED lines=11> */
[----:B0-----:R-:W-:Y:S01]  /*2950*/  FFMA.FTZ R74, R96, R101, R100 ;  /* 0x00000065604a7223 */ /* 0x001fe20000010064 */
[----:B------:R-:W-:Y:S01]  /*2960*/  FADD.FTZ R70, R79, -R70 ;  /* 0x800000464f467221 */ /* 0x000fe20000010000 */
[----:B------:R-:W-:Y:S01]  /*2970*/  FADD.FTZ R69, R86, -R69 ;  /* 0x8000004556457221 */ /* 0x000fe20000010000 */
[----:B-----5:R-:W-:Y:S01]  /*2980*/  FFMA.FTZ R68, R99, R68, R52 ;  /* 0x0000004463447223 */ /* 0x020fe20000010034 */
[----:B------:R-:W-:Y:S01]  /*2990*/  FADD.FTZ R102, R95, -R74 ;  /* 0x8000004a5f667221 */ /* 0x000fe20000010000 */
[C---:B------:R-:W-:Y:S01]  /*29a0*/  FFMA.FTZ R70, R99.reuse, R70, R53 ;  /* 0x0000004663467223 */ /* 0x040fe20000010035 */
[C---:B------:R-:W-:Y:S01]  /*29b0*/  FFMA.FTZ R74, R99.reuse, R69, R54 ;  /* 0x00000045634a7223 */ /* 0x040fe20000010036 */
[-C--:B------:R-:W-:Y:S01]  /*29c0*/  FMUL.FTZ R68, R68, R97.reuse ;  /* 0x0000006144447220 */ /* 0x080fe20000410000 */
[----:B------:R-:W-:Y:S01]  /*29d0*/  FFMA.FTZ R102, R99, R102, R55 ;  /* 0x0000006663667223 */ /* 0x000fe20000010037 */
        /* <DEDUP_REMOVED lines=18> */
.L_x_9317:
[----:B------:R-:W-:Y:S05]  /*2b00*/  BSYNC.RECONVERGENT B2 ;  /* 0x0000000000027941 */ /* 0x000fea0003800200 */
.L_x_9316:
        /* <DEDUP_REMOVED lines=34> */
.L_x_9319:
[----:B------:R-:W-:Y:S05]  /*2d30*/  BSYNC.RECONVERGENT B2 ;  /* 0x0000000000027941 */ /* 0x000fea0003800200 */
.L_x_9318:
        /* <DEDUP_REMOVED lines=34> */
.L_x_9321:
[----:B------:R-:W-:Y:S05]  /*2f60*/  BSYNC.RECONVERGENT B2 ;  /* 0x0000000000027941 */ /* 0x000fea0003800200 */
.L_x_9320:
        /* <DEDUP_REMOVED lines=33> */
.L_x_9315:
[----:B------:R-:W-:Y:S04]  /*3180*/  BSSY.RECONVERGENT B2, `(.L_x_9322) ;  /* 0x0000025000027945 */ /* 0x000fe80003800200 */
        /* <DEDUP_REMOVED lines=8> */
[----:B------:R-:W-:Y:S01]  /*3210*/  FADD.FTZ R71, R86, -R69 ;  /* 0x8000004556477221 */ /* 0x000fe20000010000 */
[----:B-----5:R-:W-:Y:S01]  /*3220*/  FFMA.FTZ R68, R99, R68, R52 ;  /* 0x0000004463447223 */ /* 0x020fe20000010034 */
[----:B------:R-:W2:Y:S01]  /*3230*/  LDC.64 R102, c[0x0][0x468] ;  /* 0x00011a00ff667b82 */ /* 0x000ea20000000a00 */
[----:B0-----:R-:W-:Y:S01]  /*3240*/  FADD.FTZ R74, R95, -R72 ;  /* 0x800000485f4a7221 */ /* 0x001fe20000010000 */
[C---:B------:R-:W-:Y:S01]  /*3250*/  FFMA.FTZ R69, R99.reuse, R70, R53 ;  /* 0x0000004663457223 */ /* 0x040fe20000010035 */
[----:B------:R-:W-:Y:S01]  /*3260*/  FMUL.FTZ R72, R68, R97 ;  /* 0x0000006144487220 */ /* 0x000fe20000410000 */
[C---:B------:R-:W-:Y:S01]  /*3270*/  FFMA.FTZ R70, R99.reuse, R71, R54 ;  /* 0x0000004763467223 */ /* 0x040fe20000010036 */
[----:B------:R-:W-:Y:S01]  /*3280*/  FFMA.FTZ R71, R99, R74, R55 ;  /* 0x0000004a63477223 */ /* 0x000fe20000010037 */
        /* <DEDUP_REMOVED lines=16> */
[C---:B--2---:R-:W-:Y:S01]  /*3390*/  IMAD.WIDE.U32 R102, R98.reuse, 0x10, R102 ;  /* 0x0000001062667825 */ /* 0x044fe200078e0066 */
[----:B------:R-:W-:Y:S02]  /*33a0*/  SEL R75, R75, RZ, P6 ;  /* 0x000000ff4b4b7207 */ /* 0x000fe40003000000 */
[----:B------:R-:W-:-:S03]  /*33b0*/  IADD3 R98, PT, PT, R98, 0x20, RZ ;  /* 0x0000002062627810 */ /* 0x000fc60007ffe0ff */
[----:B------:R1:W-:Y:S04]  /*33c0*/  STG.E.128 desc[UR6][R102.64], R72 ;  /* 0x0000004866007986 */ /* 0x0003e8000c101d06 */
.L_x_9323:
[----:B------:R-:W-:Y:S05]  /*33d0*/  BSYNC.RECONVERGENT B2 ;  /* 0x0000000000027941 */ /* 0x000fea0003800200 */
.L_x_9322:
        /* <DEDUP_REMOVED lines=10> */
[----:B------:R-:W2:Y:S01]  /*3480*/  LDC.64 R102, c[0x0][0x468] ;  /* 0x00011a00ff667b82 */ /* 0x000ea20000000a00 */
[----:B------:R-:W-:Y:S01]  /*3490*/  FADD.FTZ R72, R93, -R72 ;  /* 0x800000485d487221 */ /* 0x000fe20000010000 */
[C---:B-----5:R-:W-:Y:S01]  /*34a0*/  FFMA.FTZ R69, R99.reuse, R70, R57 ;  /* 0x0000004663457223 */ /* 0x060fe20000010039 */
[C---:B------:R-:W-:Y:S01]  /*34b0*/  FFMA.FTZ R68, R99.reuse, R68, R56 ;  /* 0x0000004463447223 */ /* 0x040fe20000010038 */
[C---:B------:R-:W-:Y:S01]  /*34c0*/  FFMA.FTZ R70, R99.reuse, R73, R58 ;  /* 0x0000004963467223 */ /* 0x040fe2000001003a */
[----:B------:R-:W-:Y:S01]  /*34d0*/  FFMA.FTZ R71, R99, R72, R59 ;  /* 0x0000004863477223 */ /* 0x000fe2000001003b */
[-C--:B------:R-:W-:Y:S01]  /*34e0*/  FMUL.FTZ R73, R69, R97.reuse ;  /* 0x0000006145497220 */ /* 0x080fe20000410000 */
[-C--:B------:R-:W-:Y:S01]  /*34f0*/  FMUL.FTZ R72, R68, R97.reuse ;  /* 0x0000006144487220 */ /* 0x080fe20000410000 */
[-C--:B0-----:R-:W-:Y:S01]  /*3500*/  FMUL.FTZ R74, R70, R97.reuse ;  /* 0x00000061464a7220 */ /* 0x081fe20000410000 */
        /* <DEDUP_REMOVED lines=12> */
[----:B--2---:R-:W-:Y:S01]  /*35d0*/  IMAD.WIDE.U32 R102, R98, 0x10, R102 ;  /* 0x0000001062667825 */ /* 0x004fe200078e0066 */
[----:B------:R-:W-:Y:S02]  /*35e0*/  SEL R73, R73, RZ, P4 ;  /* 0x000000ff49497207 */ /* 0x000fe40002000000 */
[----:B------:R-:W-:-:S02]  /*35f0*/  SEL R74, R74, RZ, P5 ;  /* 0x000000ff4a4a7207 */ /* 0x000fc40002800000 */
[----:B------:R-:W-:Y:S02]  /*3600*/  SEL R75, R75, RZ, P6 ;  /* 0x000000ff4b4b7207 */ /* 0x000fe40003000000 */
[----:B------:R-:W-:-:S03]  /*3610*/  IADD3 R98, PT, PT, R98, 0x20, RZ ;  /* 0x0000002062627810 */ /* 0x000fc60007ffe0ff */
[----:B------:R3:W-:Y:S04]  /*3620*/  STG.E.128 desc[UR6][R102.64], R72 ;  /* 0x0000004866007986 */ /* 0x0007e8000c101d06 */
.L_x_9325:
[----:B------:R-:W-:Y:S05]  /*3630*/  BSYNC.RECONVERGENT B2 ;  /* 0x0000000000027941 */ /* 0x000fea0003800200 */
.L_x_9324:
[----:B------:R-:W-:Y:S04]  /*3640*/  BSSY.RECONVERGENT B2, `(.L_x_9326) ;  /* 0x0000025000027945 */ /* 0x000fe80003800200 */
[----:B------:R-:W-:Y:S05]  /*3650*/  @!P3 BRA `(.L_x_9327) ;  /* 0x00000000008cb947 */ /* 0x000fea0003800000 */
[----:B-1-3--:R-:W1:Y:S01]  /*3660*/  LDC.64 R104, c[0x0][0x478] ;  /* 0x00011e00ff687b82 */ /* 0x00ae620000000a00 */
        /* <DEDUP_REMOVED lines=14> */
[-C--:B0-----:R-:W-:Y:S01]  /*3750*/  FMUL.FTZ R74, R70, R97.reuse ;  /* 0x00000061464a7220 */ /* 0x081fe20000410000 */
        /* <DEDUP_REMOVED lines=19> */
.L_x_9327:
[----:B------:R-:W-:Y:S05]  /*3890*/  BSYNC.RECONVERGENT B2 ;  /* 0x0000000000027941 */ /* 0x000fea0003800200 */
.L_x_9326:
[----:B------:R-:W-:Y:S05]  /*38a0*/  @!P2 BRA `(.L_x_9308) ;  /* 0x000000000088a947 */ /* 0x000fea0003800000 */
[----:B-1-34-:R-:W1:Y:S01]  /*38b0*/  LDC.64 R68, c[0x0][0x478] ;  /* 0x00011e00ff447b82 */ /* 0x01ae620000000a00 */
[-CC-:B------:R-:W-:Y:S01]  /*38c0*/  FFMA.FTZ R71, R13, R101.reuse, R100.reuse ;  /* 0x000000650d477223 */ /* 0x180fe20000010064 */
[-CC-:B------:R-:W-:Y:S01]  /*38d0*/  FFMA.FTZ R70, R16, R101.reuse, R100.reuse ;  /* 0x0000006510467223 */ /* 0x180fe20000010064 */
[-CC-:B------:R-:W-:Y:S01]  /*38e0*/  FFMA.FTZ R72, R83, R101.reuse, R100.reuse ;  /* 0x0000006553487223 */ /* 0x180fe20000010064 */
[----:B------:R-:W-:Y:S01]  /*38f0*/  FFMA.FTZ R73, R90, R101, R100 ;  /* 0x000000655a497223 */ /* 0x000fe20000010064 */
[C---:B------:R-:W-:Y:S01]  /*3900*/  LOP3.LUT P1, RZ, R12.reuse, 0xff, RZ, 0xc0, !PT ;  /* 0x000000ff0cff7812 */ /* 0x040fe2000782c0ff */
[----:B------:R-:W-:Y:S01]  /*3910*/  FADD.FTZ R70, R15, -R70 ;  /* 0x800000460f467221 */ /* 0x000fe20000010000 */
[C---:B------:R-:W-:Y:S01]  /*3920*/  LOP3.LUT P2, RZ, R12.reuse, 0xff00, RZ, 0xc0, !PT ;  /* 0x0000ff000cff7812 */ /* 0x040fe2000784c0ff */
[----:B------:R-:W2:Y:S01]  /*3930*/  LDC.64 R102, c[0x0][0x468] ;  /* 0x00011a00ff667b82 */ /* 0x000ea20000000a00 */
[C---:B------:R-:W-:Y:S02]  /*3940*/  LOP3.LUT P3, RZ, R12.reuse, 0xff0000, RZ, 0xc0, !PT ;  /* 0x00ff00000cff7812 */ /* 0x040fe4000786c0ff */
[----:B------:R-:W-:Y:S01]  /*3950*/  ISETP.GE.U32.AND P4, PT, R12, 0x1000000, PT ;  /* 0x010000000c00780c */ /* 0x000fe20003f86070 */
[----:B-1----:R-:W-:-:S04]  /*3960*/  IMAD.WIDE.U32 R100, R98, 0x10, R68 ;  /* 0x0000001062647825 */ /* 0x002fc800078e0044 */
        /* <DEDUP_REMOVED lines=15> */
[----:B--2---:R-:W-:Y:S01]  /*3a60*/  IMAD.WIDE.U32 R102, R98, 0x10, R102 ;  /* 0x0000001062667825 */ /* 0x004fe200078e0066 */
[----:B------:R-:W-:Y:S01]  /*3a70*/  SEL R73, R73, RZ, P2 ;  /* 0x000000ff49497207 */ /* 0x000fe20001000000 */
[----:B------:R0:W-:Y:S01]  /*3a80*/  STG.E.128 desc[UR6][R100.64], R68 ;  /* 0x0000004464007986 */ /* 0x0001e2000c101d06 */
[----:B------:R-:W-:-:S02]  /*3a90*/  SEL R72, R72, RZ, P1 ;  /* 0x000000ff48487207 */ /* 0x000fc40000800000 */
[----:B------:R-:W-:Y:S02]  /*3aa0*/  SEL R74, R74, RZ, P3 ;  /* 0x000000ff4a4a7207 */ /* 0x000fe40001800000 */
[----:B------:R-:W-:-:S05]  /*3ab0*/  SEL R75, R75, RZ, P4 ;  /* 0x000000ff4b4b7207 */ /* 0x000fca0002000000 */
[----:B------:R0:W-:Y:S02]  /*3ac0*/  STG.E.128 desc[UR6][R102.64], R72 ;  /* 0x0000004866007986 */ /* 0x0001e4000c101d06 */
.L_x_9308:
[----:B------:R-:W-:Y:S05]  /*3ad0*/  BSYNC.RECONVERGENT B1 ;  /* 0x0000000000017941 */ /* 0x000fea0003800200 */
.L_x_9299:
[----:B01234-:R-:W0:Y:S02]  /*3ae0*/  LDC.64 R68, c[0x0][0x380] ;  /* 0x0000e000ff447b82 */ /* 0x01fe240000000a00 */
[----:B0-----:R-:W-:-:S04]  /*3af0*/  LEA R3, R68, R3, 0x2 ;  /* 0x0000000344037211 */ /* 0x001fc800078e10ff */
[----:B------:R-:W-:-:S13]  /*3b00*/  ISETP.GE.AND P1, PT, R3, R69, PT ;  /* 0x000000450300720c */ /* 0x000fda0003f26270 */
[----:B------:R-:W-:Y:S05]  /*3b10*/  @!P1 BRA `(.L_x_9328) ;  /* 0xffffffc800d09947 */ /* 0x000fea000383ffff */
.L_x_9289:
[----:B------:R-:W-:Y:S05]  /*3b20*/  BSYNC B0 ;  /* 0x0000000000007941 */ /* 0x000fea0003800000 */
.L_x_9288:
        /* <DEDUP_REMOVED lines=15> */
[----:B------:R-:W-:Y:S01]  /*3c20*/  STS.128 [R3+0x600], R48 ;  /* 0x0006003003007388 */ /* 0x000fe20000000c00 */
[----:B------:R-:W-:Y:S01]  /*3c30*/  BAR.SYNC.DEFER_BLOCKING 0x0 ;  /* 0x0000000000007b1d */ /* 0x000fe20000010000 */
[----:B0-----:R-:W-:Y:S01]  /*3c40*/  LOP3.LUT R45, R0, 0x7f, RZ, 0x3c, !PT ;  /* 0x0000007f002d7812 */ /* 0x001fe200078e3cff */
[----:B-1----:R-:W-:-:S03]  /*3c50*/  IMAD R47, R2, UR4, RZ ;  /* 0x00000004022f7c24 */ /* 0x002fc6000f8e02ff */
[----:B------:R-:W-:Y:S02]  /*3c60*/  IADD3 R2, PT, PT, R45, R2, RZ ;  /* 0x000000022d027210 */ /* 0x000fe40007ffe0ff */
[----:B------:R-:W-:Y:S02]  /*3c70*/  IADD3 R18, P3, PT, R47, R0, RZ ;  /* 0x000000002f127210 */ /* 0x000fe40007f7e0ff */
[C---:B------:R-:W-:Y:S02]  /*3c80*/  ISETP.GE.U32.AND P2, PT, R2.reuse, 0x80, PT ;  /* 0x000000800200780c */ /* 0x040fe40003f46070 */
[C---:B------:R-:W-:Y:S02]  /*3c90*/  ISETP.GE.U32.AND P1, PT, R2.reuse, 0x100, PT ;  /* 0x000001000200780c */ /* 0x040fe40003f26070 */
[----:B------:R-:W-:Y:S01]  /*3ca0*/  ISETP.GE.U32.AND P0, PT, R2, 0x180, PT ;  /* 0x000001800200780c */ /* 0x000fe20003f06070 */
        /* <DEDUP_REMOVED lines=35> */
[----:B------:R3:W-:Y:S01]  /*3ee0*/  STS.128 [R3+0x600], R32 ;  /* 0x0006002003007388 */ /* 0x0007e20000000c00 */
[----:B--2---:R-:W-:Y:S01]  /*3ef0*/  FADD.FTZ R41, R8, R41 ;  /* 0x0000002908297221 */ /* 0x004fe20000010000 */
[----:B------:R-:W-:Y:S01]  /*3f00*/  BAR.SYNC.DEFER_BLOCKING 0x0 ;  /* 0x0000000000007b1d */ /* 0x000fe20000010000 */
[----:B0-----:R-:W-:-:S04]  /*3f10*/  SHF.L.U32 R22, R18, 0x2, RZ ;  /* 0x0000000212167819 */ /* 0x001fc800000006ff */
[C---:B-1----:R-:W-:Y:S02]  /*3f20*/  IADD3 R24, P4, PT, R22.reuse, UR18, RZ ;  /* 0x0000001216187c10 */ /* 0x042fe4000ff9e0ff */
[----:B------:R-:W-:Y:S02]  /*3f30*/  IADD3 R22, P5, PT, R22, UR16, RZ ;  /* 0x0000001016167c10 */ /* 0x000fe4000ffbe0ff */
[----:B---3--:R-:W-:Y:S02]  /*3f40*/  IADD3.X R33, PT, PT, RZ, RZ, RZ, P3, !PT ;  /* 0x000000ffff217210 */ /* 0x008fe40001ffe4ff */
[----:B------:R-:W-:Y:S02]  /*3f50*/  ISETP.GE.U32.AND P3, PT, R2, 0x200, PT ;  /* 0x000002000200780c */ /* 0x000fe40003f66070 */
[----:B------:R-:W-:Y:S02]  /*3f60*/  SHF.L.U64.HI R33, R18, 0x2, R33 ;  /* 0x0000000212217819 */ /* 0x000fe40000010221 */
[----:B------:R-:W-:-:S02]  /*3f70*/  @P2 MOV R2, R24 ;  /* 0x0000001800022202 */ /* 0x000fc40000000f00 */
[C---:B------:R-:W-:Y:S02]  /*3f80*/  IADD3.X R35, PT, PT, R33.reuse, UR19, RZ, P4, !PT ;  /* 0x0000001321237c10 */ /* 0x040fe4000a7fe4ff */
[----:B------:R-:W-:Y:S01]  /*3f90*/  IADD3.X R33, PT, PT, R33, UR17, RZ, P5, !PT ;  /* 0x0000001121217c10 */ /* 0x000fe2000affe4ff */
[----:B------:R-:W0:Y:S01]  /*3fa0*/  LDS R16, [R5] ;  /* 0x0000000005107984 */ /* 0x000e220000000800 */
[----:B------:R-:W-:-:S03]  /*3fb0*/  @P2 IADD3 R24, P4, PT, R24, 0x200, RZ ;  /* 0x0000020018182810 */ /* 0x000fc60007f9e0ff */
        /* <DEDUP_REMOVED lines=67> */
.L_x_9298:
[----:B------:R-:W-:Y:S01]  /*43f0*/  HFMA2 R104, -RZ, RZ, 0, 5.9604644775390625e-08 ;  /* 0x00000001ff687431 */ /* 0x000fe200000001ff */
[----:B------:R-:W-:Y:S01]  /*4400*/  BSSY B1, `(.L_x_9329) ;  /* 0x0000006000017945 */ /* 0x000fe20003800000 */
[----:B------:R-:W-:Y:S02]  /*4410*/  MOV R105, 0x1f ;  /* 0x0000001f00697802 */ /* 0x000fe40000000f00 */
[----:B------:R-:W-:-:S07]  /*4420*/  MOV R100, 0xffffffff ;  /* 0xffffffff00647802 */ /* 0x000fce0000000f00 */
[----:B-----5:R-:W-:Y:S05]  /*4430*/  WARPSYNC.COLLECTIVE R100, `(.L_x_9330) ;  /* 0x0000000064087348 */ /* 0x020fea0003c00000 */
[----:B------:R0:W1:Y:S02]  /*4440*/  SHFL.BFLY P6, R103, R101, R104, R105 ;  /* 0x0c00006865677389 */ /* 0x00006400000c0069 */
[----:B01---5:R-:W-:Y:S05]  /*4450*/  ENDCOLLECTIVE ;  /* 0x000000000000791b */ /* 0x023fea0003800000 */
.L_x_9330:
[----:B------:R-:W-:Y:S05]  /*4460*/  BSYNC B1 ;  /* 0x0000000000017941 */ /* 0x000fea0003800000 */
.L_x_9329:
        /* <DEDUP_REMOVED lines=9> */
.L_x_9331:
[----:B------:R-:W-:Y:S01]  /*4500*/  MOV R101, R68 ;  /* 0x0000004400657202 */ /* 0x000fe20000000f00 */
[----:B------:R-:W-:Y:S01]  /*4510*/  HFMA2 R104, -RZ, RZ, 0, 1.1920928955078125e-07 ;  /* 0x00000002ff687431 */ /* 0x000fe200000001ff */
[----:B------:R-:W-:-:S07]  /*4520*/  MOV R69, R103 ;  /* 0x0000006700457202 */ /* 0x000fce0000000f00 */
[----:B------:R-:W-:Y:S05]  /*4530*/  WARPSYNC.COLLECTIVE R100, `(.L_x_9332) ;  /* 0x0000000064087348 */ /* 0x000fea0003c00000 */
[----:B------:R0:W1:Y:S02]  /*4540*/  SHFL.BFLY P6, R103, R101, R104, R105 ;  /* 0x0c00006865677389 */ /* 0x00006400000c0069 */
[----:B01----:R-:W-:Y:S05]  /*4550*/  ENDCOLLECTIVE ;  /* 0x000000000000791b */ /* 0x003fea0003800000 */
.L_x_9332:
[----:B------:R-:W-:-:S05]  /*4560*/  FADD.FTZ R69, R69, R102 ;  /* 0x0000006645457221 */ /* 0x000fca0000010000 */
[----:B------:R-:W-:Y:S02]  /*4570*/  MOV R101, R69 ;  /* 0x0000004500657202 */ /* 0x000fe40000000f00 */
[----:B------:R-:W-:-:S07]  /*4580*/  MOV R71, R103 ;  /* 0x0000006700477202 */ /* 0x000fce0000000f00 */
[----:B------:R-:W-:Y:S05]  /*4590*/  WARPSYNC.COLLECTIVE R100, `(.L_x_9333) ;  /* 0x0000000064087348 */ /* 0x000fea0003c00000 */
[----:B------:R0:W1:Y:S02]  /*45a0*/  SHFL.BFLY P6, R103, R101, R104, R105 ;  /* 0x0c00006865677389 */ /* 0x00006400000c0069 */
[----:B01----:R-:W-:Y:S05]  /*45b0*/  ENDCOLLECTIVE ;  /* 0x000000000000791b */ /* 0x003fea0003800000 */
.L_x_9333:
[----:B------:R-:W-:-:S05]  /*45c0*/  FADD.FTZ R71, R68, R71 ;  /* 0x0000004744477221 */ /* 0x000fca0000010000 */
[----:B------:R-:W-:Y:S01]  /*45d0*/  MOV R101, R71 ;  /* 0x0000004700657202 */ /* 0x000fe20000000f00 */
[----:B------:R-:W-:Y:S01]  /*45e0*/  HFMA2 R104, -RZ, RZ, 0, 2.384185791015625e-07 ;  /* 0x00000004ff687431 */ /* 0x000fe200000001ff */
[----:B------:R-:W-:-:S07]  /*45f0*/  MOV R70, R103 ;  /* 0x0000006700467202 */ /* 0x000fce0000000f00 */
[----:B------:R-:W-:Y:S05]  /*4600*/  WARPSYNC.COLLECTIVE R100, `(.L_x_9334) ;  /* 0x0000000064087348 */ /* 0x000fea0003c00000 */
[----:B------:R0:W1:Y:S02]  /*4610*/  SHFL.BFLY P6, R103, R101, R104, R105 ;  /* 0x0c00006865677389 */ /* 0x00006400000c0069 */
[----:B01----:R-:W-:Y:S05]  /*4620*/  ENDCOLLECTIVE ;  /* 0x000000000000791b */ /* 0x003fea0003800000 */
.L_x_9334:
[----:B------:R-:W-:-:S05]  /*4630*/  FADD.FTZ R70, R69, R70 ;  /* 0x0000004645467221 */ /* 0x000fca0000010000 */
[----:B------:R-:W-:Y:S02]  /*4640*/  MOV R101, R70 ;  /* 0x0000004600657202 */ /* 0x000fe40000000f00 */
[----:B------:R-:W-:-:S07]  /*4650*/  MOV R72, R103 ;  /* 0x0000006700487202 */ /* 0x000fce0000000f00 */
[----:B------:R-:W-:Y:S05]  /*4660*/  WARPSYNC.COLLECTIVE R100, `(.L_x_9335) ;  /* 0x0000000064087348 */ /* 0x000fea0003c00000 */
[----:B------:R0:W1:Y:S02]  /*4670*/  SHFL.BFLY P6, R103, R101, R104, R105 ;  /* 0x0c00006865677389 */ /* 0x00006400000c0069 */
[----:B01----:R-:W-:Y:S05]  /*4680*/  ENDCOLLECTIVE ;  /* 0x000000000000791b */ /* 0x003fea0003800000 */
.L_x_9335:
[----:B------:R-:W-:-:S05]  /*4690*/  FADD.FTZ R72, R71, R72 ;  /* 0x0000004847487221 */ /* 0x000fca0000010000 */
[----:B------:R-:W-:Y:S01]  /*46a0*/  MOV R101, R72 ;  /* 0x0000004800657202 */ /* 0x000fe20000000f00 */
[----:B------:R-:W-:Y:S01]  /*46b0*/  HFMA2 R104, -RZ, RZ, 0, 4.76837158203125e-07 ;  /* 0x00000008ff687431 */ /* 0x000fe200000001ff */
[----:B------:R-:W-:-:S07]  /*46c0*/  MOV R73, R103 ;  /* 0x0000006700497202 */ /* 0x000fce0000000f00 */
[----:B------:R-:W-:Y:S05]  /*46d0*/  WARPSYNC.COLLECTIVE R100, `(.L_x_9336) ;  /* 0x0000000064087348 */ /* 0x000fea0003c00000 */
[----:B------:R0:W1:Y:S02]  /*46e0*/  SHFL.BFLY P6, R103, R101, R104, R105 ;  /* 0x0c00006865677389 */ /* 0x00006400000c0069 */
[----:B01----:R-:W-:Y:S05]  /*46f0*/  ENDCOLLECTIVE ;  /* 0x000000000000791b */ /* 0x003fea0003800000 */
.L_x_9336:
[----:B------:R-:W-:-:S05]  /*4700*/  FADD.FTZ R73, R70, R73 ;  /* 0x0000004946497221 */ /* 0x000fca0000010000 */
[----:B------:R-:W-:Y:S02]  /*4710*/  MOV R101, R73 ;  /* 0x0000004900657202 */ /* 0x000fe40000000f00 */
[----:B------:R-:W-:-:S07]  /*4720*/  MOV R75, R103 ;  /* 0x00000067004b7202 */ /* 0x000fce0000000f00 */
[----:B------:R-:W-:Y:S05]  /*4730*/  WARPSYNC.COLLECTIVE R100, `(.L_x_9337) ;  /* 0x0000000064087348 */ /* 0x000fea0003c00000 */
[----:B------:R0:W1:Y:S02]  /*4740*/  SHFL.BFLY P6, R103, R101, R104, R105 ;  /* 0x0c00006865677389 */ /* 0x00006400000c0069 */
[----:B01----:R-:W-:Y:S05]  /*4750*/  ENDCOLLECTIVE ;  /* 0x000000000000791b */ /* 0x003fea0003800000 */
.L_x_9337:
[----:B------:R-:W-:-:S05]  /*4760*/  FADD.FTZ R75, R72, R75 ;  /* 0x0000004b484b7221 */ /* 0x000fca0000010000 */
[----:B------:R-:W-:Y:S01]  /*4770*/  MOV R101, R75 ;  /* 0x0000004b00657202 */ /* 0x000fe20000000f00 */
[----:B------:R-:W-:Y:S01]  /*4780*/  HFMA2 R104, -RZ, RZ, 0, 9.5367431640625e-07 ;  /* 0x00000010ff687431 */ /* 0x000fe200000001ff */
[----:B------:R-:W-:-:S07]  /*4790*/  MOV R74, R103 ;  /* 0x00000067004a7202 */ /* 0x000fce0000000f00 */
[----:B------:R-:W-:Y:S05]  /*47a0*/  WARPSYNC.COLLECTIVE R100, `(.L_x_9338) ;  /* 0x0000000064087348 */ /* 0x000fea0003c00000 */
[----:B------:R0:W1:Y:S02]  /*47b0*/  SHFL.BFLY P6, R103, R101, R104, R105 ;  /* 0x0c00006865677389 */ /* 0x00006400000c0069 */
[----:B01----:R-:W-:Y:S05]  /*47c0*/  ENDCOLLECTIVE ;  /* 0x000000000000791b */ /* 0x003fea0003800000 */
.L_x_9338:
[----:B------:R-:W-:-:S05]  /*47d0*/  FADD.FTZ R74, R73, R74 ;  /* 0x0000004a494a7221 */ /* 0x000fca0000010000 */
[----:B------:R-:W-:Y:S02]  /*47e0*/  MOV R101, R74 ;  /* 0x0000004a00657202 */ /* 0x000fe40000000f00 */
[----:B------:R-:W-:-:S07]  /*47f0*/  MOV R68, R103 ;  /* 0x0000006700447202 */ /* 0x000fce0000000f00 */
[----:B------:R-:W-:Y:S05]  /*4800*/  WARPSYNC.COLLECTIVE R100, `(.L_x_9339) ;  /* 0x0000000064087348 */ /* 0x000fea0003c00000 */
[----:B------:R0:W1:Y:S02]  /*4810*/  SHFL.BFLY P6, R103, R101, R104, R105 ;  /* 0x0c00006865677389 */ /* 0x00006400000c0069 */
[----:B01----:R-:W-:Y:S05]  /*4820*/  ENDCOLLECTIVE ;  /* 0x000000000000791b */ /* 0x003fea0003800000 */
.L_x_9339:
[----:B------:R-:W-:Y:S01]  /*4830*/  MOV R69, R103 ;  /* 0x0000006700457202 */ /* 0x000fe20000000f00 */
[----:B------:R-:W-:Y:S06]  /*4840*/  BRA `(.L_x_9340) ;  /* 0xffffffcc00607947 */ /* 0x000fec000383ffff */
.L_x_9341:
        /* <DEDUP_REMOVED lines=11> */
.L_x_11316:


//--------------------- .text._ZN10layer_norm13ln_bwd_kernelINS_13Kernel_traitsI6__halfffffjLj512ELj1ELj4ELj1ELj16ENS_18Kernel_traits_baseILj512ES2_ffffjLj128EEEEELb1ELb0ELb0ELb1EEEvNS_9BwdParamsE --------------------------
	.section	.text._ZN10layer_norm13ln_bwd_kernelINS_13Kernel_traitsI6__halfffffjLj512ELj1ELj4ELj1ELj16ENS_18Kernel_traits_baseILj512ES2_ffffjLj128EEEEELb1ELb0ELb0ELb1EEEvNS_9BwdParamsE,"ax",@progbits
	.align	128
        .global         _ZN10layer_norm13ln_bwd_kernelINS_13Kernel_traitsI6__halfffffjLj512ELj1ELj4ELj1ELj16ENS_18Kernel_traits_baseILj512ES2_ffffjLj128EEEEELb1ELb0ELb0ELb1EEEvNS_9BwdParamsE
        .type           _ZN10layer_norm13ln_bwd_kernelINS_13Kernel_traitsI6__halfffffjLj512ELj1ELj4ELj1ELj16ENS_18Kernel_traits_baseILj512ES2_ffffjLj128EEEEELb1ELb0ELb0ELb1EEEvNS_9BwdParamsE,@function
        .size           _ZN10layer_norm13ln_bwd_kernelINS_13Kernel_traitsI6__halfffffjLj512ELj1ELj4ELj1ELj16ENS_18Kernel_traits_baseILj512ES2_ffffjLj128EEEEELb1ELb0ELb0ELb1EEEvNS_9BwdParamsE,(.L_x_11317 - _ZN10layer_norm13ln_bwd_kernelINS_13Kernel_traitsI6__halfffffjLj512ELj1ELj4ELj1ELj16ENS_18Kernel_traits_baseILj512ES2_ffffjLj128EEEEELb1ELb0ELb0ELb1EEEvNS_9BwdParamsE)
        .other          _ZN10layer_norm13ln_bwd_kernelINS_13Kernel_traitsI6__halfffffjLj512ELj1ELj4ELj1ELj16ENS_18Kernel_traits_baseILj512ES2_ffffjLj128EEEEELb1ELb0ELb0ELb1EEEvNS_9BwdParamsE,@"STO_CUDA_ENTRY STV_DEFAULT"
_ZN10layer_norm13ln_bwd_kernelINS_13Kernel_traitsI6__halfffffjLj512ELj1ELj4ELj1ELj16ENS_18Kernel_traits_baseILj512ES2_ffffjLj128EEEEELb1ELb0ELb0ELb1EEEvNS_9BwdParamsE:
.text._ZN10layer_norm13ln_bwd_kernelINS_13Kernel_traitsI6__halfffffjLj512ELj1ELj4ELj1ELj16ENS_18Kernel_traits_baseILj512ES2_ffffjLj128EEEEELb1ELb0ELb0ELb1EEEvNS_9BwdParamsE:
        /* <DEDUP_REMOVED lines=34> */
[----:B------:R-:W1:Y:S06]  /*0220*/  LDCU.64 UR10, c[0x0][0x3e0] ;  /* 0x00007c00ff0a77ac */ /* 0x000e6c0008000a00 */
[----:B------:R-:W2:Y:S01]  /*0230*/  LDC.U8 R89, c[0x0][0x410] ;  /* 0x00010400ff597b82 */ /* 0x000ea20000000000 */
[----:B0-----:R-:W-:-:S05]  /*0240*/  IMAD.WIDE.U32 R2, R5, 0x8, R2 ;  /* 0x0000000805027825 */ /* 0x001fca00078e0002 */
[----:B------:R-:W3:Y:S04]  /*0250*/  LDG.E.64 R82, desc[UR6][R2.64+0x200] ;  /* 0x0002000602527981 */ /* 0x000ee8000c1e1b00 */
[----:B------:R-:W4:Y:S04]  /*0260*/  LDG.E.64 R80, desc[UR6][R2.64+0x300] ;  /* 0x0003000602507981 */ /* 0x000f28000c1e1b00 */
[----:B------:R-:W5:Y:S04]  /*0270*/  LDG.E.64 R84, desc[UR6][R2.64+0x100] ;  /* 0x0001000602547981 */ /* 0x000f68000c1e1b00 */
[----:B------:R0:W2:Y:S01]  /*0280*/  LDG.E.64 R86, desc[UR6][R2.64] ;  /* 0x0000000602567981 */ /* 0x0000a2000c1e1b00 */
        /* <DEDUP_REMOVED lines=18> */
[--C-:B---3--:R-:W-:Y:S02]  /*03b0*/  SHF.R.U64 R97, R82, 0x10, R83.reuse ;  /* 0x0000001052617819 */ /* 0x108fe40000001253 */
[----:B------:R-:W-:Y:S02]  /*03c0*/  SHF.R.U32.HI R0, RZ, 0x10, R83 ;  /* 0x00000010ff007819 */ /* 0x000fe40000011653 */
[--C-:B----4-:R-:W-:Y:S02]  /*03d0*/  SHF.R.U64 R96, R80, 0x10, R81.reuse ;  /* 0x0000001050607819 */ /* 0x110fe40000001251 */
[----:B------:R-:W-:Y:S02]  /*03e0*/  PRMT R97, R97, 0x5410, R0 ;  /* 0x0000541061617816 */ /* 0x000fe40000000000 */
[----:B------:R-:W-:-:S02]  /*03f0*/  SHF.R.U32.HI R4, RZ, 0x10, R81 ;  /* 0x00000010ff047819 */ /* 0x000fc40000011651 */
[--C-:B-----5:R-:W-:Y:S02]  /*0400*/  SHF.R.U64 R98, R84, 0x10, R85.reuse ;  /* 0x0000001054627819 */ /* 0x120fe40000001255 */
[----:B0-----:R-:W-:Y:S02]  /*0410*/  SHF.R.U32.HI R2, RZ, 0x10, R85 ;  /* 0x00000010ff027819 */ /* 0x001fe40000011655 */
[--C-:B--2---:R-:W-:Y:S02]  /*0420*/  SHF.R.U64 R104, R86, 0x10, R87.reuse ;  /* 0x0000001056687819 */ /* 0x104fe40000001257 */
[----:B------:R-:W-:Y:S02]  /*0430*/  SHF.R.U32.HI R0, RZ, 0x10, R87 ;  /* 0x00000010ff007819 */ /* 0x000fe40000011657 */
[----:B------:R-:W-:Y:S02]  /*0440*/  PRMT R96, R96, 0x5410, R4 ;  /* 0x0000541060607816 */ /* 0x000fe40000000004 */
[----:B------:R-:W-:-:S02]  /*0450*/  CS2R R4, SRZ ;  /* 0x0000000000047805 */ /* 0x000fc4000001ff00 */
[----:B------:R-:W-:Y:S02]  /*0460*/  PRMT R98, R98, 0x5410, R2 ;  /* 0x0000541062627816 */ /* 0x000fe40000000002 */
[----:B------:R-:W-:Y:S02]  /*0470*/  CS2R R2, SRZ ;  /* 0x0000000000027805 */ /* 0x000fe4000001ff00 */
[----:B------:R-:W-:Y:S02]  /*0480*/  PRMT R104, R104, 0x5410, R0 ;  /* 0x0000541068687816 */ /* 0x000fe40000000000 */
[----:B------:R-:W-:-:S07]  /*0490*/  MOV R0, RZ ;  /* 0x000000ff00007202 */ /* 0x000fce0000000f00 */
.L_x_9359:
        /* <DEDUP_REMOVED lines=10> */
[----:B------:R-:W-:Y:S01]  /*0540*/  UISETP.NE.U32.AND UP0, UPT, UR12, URZ, UPT ;  /* 0x000000ff0c00728c */ /* 0x000fe2000bf05070 */
[----:B------:R-:W-:-:S03]  /*0550*/  IMAD R50, R95, UR14, RZ ;  /* 0x0000000e5f327c24 */ /* 0x000fc6000f8e02ff */
[----:B------:R-:W-:Y:S02]  /*0560*/  UISETP.NE.AND.EX UP0, UPT, UR13, URZ, UPT, UP0 ;  /* 0x000000ff0d00728c */ /* 0x000fe4000bf05300 */
[----:B------:R-:W-:Y:S02]  /*0570*/  SHF.R.S32.HI R51, RZ, 0x1f, R50 ;  /* 0x0000001fff337819 */ /* 0x000fe40000011432 */
[----:B------:R-:W-:Y:S02]  /*0580*/  ISETP.NE.AND P2, PT, R89, RZ, PT ;  /* 0x000000ff5900720c */ /* 0x000fe40003f45270 */
[----:B------:R-:W-:Y:S02]  /*0590*/  LEA.HI R51, R51, R50, RZ, 0x2 ;  /* 0x0000003233337211 */ /* 0x000fe400078f10ff */
[----:B------:R-:W-:-:S04]  /*05a0*/  LOP3.LUT R106, R90, 0x1f, RZ, 0xc0, !PT ;  /* 0x0000001f5a6a7812 */ /* 0x000fc800078ec0ff */
[----:B------:R-:W-:Y:S02]  /*05b0*/  LEA.HI.SX32 R106, R51, R106, 0x1e ;  /* 0x0000006a336a7211 */ /* 0x000fe400078ff2ff */
[----:B---3--:R-:W-:Y:S01]  /*05c0*/  FSEL R107, R44, RZ, !P2 ;  /* 0x000000ff2c6b7208 */ /* 0x008fe20005000000 */
[----:B0-----:R-:W-:Y:S06]  /*05d0*/  BRA.U UP0, `(.L_x_9345) ;  /* 0x00000009003c7547 */ /* 0x001fec000b800000 */
[----:B------:R-:W0:Y:S01]  /*05e0*/  LDC.64 R76, c[0x0][0x3a8] ;  /* 0x0000ea00ff4c7b82 */ /* 0x000e220000000a00 */
[C---:B------:R-:W-:Y:S02]  /*05f0*/  IADD3 R105, PT, PT, R106.reuse, 0x20, RZ ;  /* 0x000000206a697810 */ /* 0x040fe40007ffe0ff */
[----:B------:R-:W-:-:S05]  /*0600*/  IADD3 R102, PT, PT, R106, 0x40, RZ ;  /* 0x000000406a667810 */ /* 0x000fca0007ffe0ff */
[----:B------:R-:W1:Y:S01]  /*0610*/  LDC.64 R44, c[0x0][0x428] ;  /* 0x00010a00ff2c7b82 */ /* 0x000e620000000a00 */
[----:B------:R-:W-:-:S07]  /*0620*/  IADD3 R99, PT, PT, R106, 0x60, RZ ;  /* 0x000000606a637810 */ /* 0x000fce0007ffe0ff */
[----:B------:R-:W2:Y:S01]  /*0630*/  LDC.64 R114, c[0x0][0x3b0] ;  /* 0x0000ec00ff727b82 */ /* 0x000ea20000000a00 */
[----:B0-----:R-:W-:-:S04]  /*0640*/  IMAD.WIDE.U32 R64, R106, 0x10, R76 ;  /* 0x000000106a407825 */ /* 0x001fc800078e004c */
[--C-:B------:R-:W-:Y:S02]  /*0650*/  IMAD.WIDE.U32 R68, R105, 0x10, R76.reuse ;  /* 0x0000001069447825 */ /* 0x100fe400078e004c */
[----:B------:R-:W3:Y:S02]  /*0660*/  LDG.E.128 R64, desc[UR6][R64.64] ;  /* 0x0000000640407981 */ /* 0x000ee4000c1e1d00 */
[--C-:B------:R-:W-:Y:S02]  /*0670*/  IMAD.WIDE.U32 R72, R102, 0x10, R76.reuse ;  /* 0x0000001066487825 */ /* 0x100fe400078e004c */
[----:B------:R-:W4:Y:S02]  /*0680*/  LDG.E.128 R68, desc[UR6][R68.64] ;  /* 0x0000000644447981 */ /* 0x000f24000c1e1d00 */
[----:B------:R-:W-:Y:S02]  /*0690*/  IMAD.WIDE.U32 R76, R99, 0x10, R76 ;  /* 0x00000010634c7825 */ /* 0x000fe400078e004c */
[----:B------:R-:W4:Y:S02]  /*06a0*/  LDG.E.128 R72, desc[UR6][R72.64] ;  /* 0x0000000648487981 */ /* 0x000f24000c1e1d00 */
[----:B-1----:R-:W-:-:S02]  /*06b0*/  IMAD.WIDE.U32 R56, R106, 0x10, R44 ;  /* 0x000000106a387825 */ /* 0x002fc400078e002c */
[----:B------:R-:W4:Y:S02]  /*06c0*/  LDG.E.128 R76, desc[UR6][R76.64] ;  /* 0x000000064c4c7981 */ /* 0x000f24000c1e1d00 */
[--C-:B------:R-:W-:Y:S02]  /*06d0*/  IMAD.WIDE.U32 R48, R102, 0x10, R44.reuse ;  /* 0x0000001066307825 */ /* 0x100fe400078e002c */
[----:B------:R-:W4:Y:S02]  /*06e0*/  LDG.E.128 R56, desc[UR6][R56.64] ;  /* 0x0000000638387981 */ /* 0x000f24000c1e1d00 */
[--C-:B------:R-:W-:Y:S02]  /*06f0*/  IMAD.WIDE.U32 R52, R105, 0x10, R44.reuse ;  /* 0x0000001069347825 */ /* 0x100fe400078e002c */
[----:B------:R-:W4:Y:S04]  /*0700*/  LDG.E.128 R48, desc[UR6][R48.64] ;  /* 0x0000000630307981 */ /* 0x000f28000c1e1d00 */
[----:B------:R-:W4:Y:S01]  /*0710*/  LDG.E.128 R52, desc[UR6][R52.64] ;  /* 0x0000000634347981 */ /* 0x000f22000c1e1d00 */
[----:B------:R-:W-:-:S06]  /*0720*/  IMAD.WIDE.U32 R44, R99, 0x10, R44 ;  /* 0x00000010632c7825 */ /* 0x000fcc00078e002c */
[----:B------:R-:W4:Y:S01]  /*0730*/  LDG.E.128 R44, desc[UR6][R44.64] ;  /* 0x000000062c2c7981 */ /* 0x000f22000c1e1d00 */
[----:B--2---:R-:W-:-:S04]  /*0740*/  IMAD.WIDE.U32 R112, R106, 0x4, R114 ;  /* 0x000000046a707825 */ /* 0x004fc800078e0072 */
[--C-:B------:R-:W-:Y:S02]  /*0750*/  IMAD.WIDE.U32 R108, R105, 0x4, R114.reuse ;  /* 0x00000004696c7825 */ /* 0x100fe400078e0072 */
[----:B------:R0:W5:Y:S02]  /*0760*/  LDG.E R112, desc[UR6][R112.64] ;  /* 0x0000000670707981 */ /* 0x000164000c1e1900 */
[--C-:B------:R-:W-:Y:S02]  /*0770*/  IMAD.WIDE.U32 R110, R102, 0x4, R114.reuse ;  /* 0x00000004666e7825 */ /* 0x100fe400078e0072 */
[----:B------:R-:W5:Y:S02]  /*0780*/  LDG.E R108, desc[UR6][R108.64] ;  /* 0x000000066c6c7981 */ /* 0x000f64000c1e1900 */
[----:B------:R-:W-:Y:S02]  /*0790*/  IMAD.WIDE.U32 R114, R99, 0x4, R114 ;  /* 0x0000000463727825 */ /* 0x000fe400078e0072 */
[----:B------:R-:W5:Y:S04]  /*07a0*/  LDG.E R110, desc[UR6][R110.64] ;  /* 0x000000066e6e7981 */ /* 0x000f68000c1e1900 */
[----:B------:R1:W5:Y:S01]  /*07b0*/  LDG.E R103, desc[UR6][R114.64] ;  /* 0x0000000672677981 */ /* 0x000362000c1e1900 */
[----:B0-----:R-:W-:-:S02]  /*07c0*/  HADD2.F32 R113, -RZ, R85.H0_H0 ;  /* 0x20000055ff717230 */ /* 0x001fc40000004100 */
[----:B-1----:R-:W-:Y:S02]  /*07d0*/  HADD2.F32 R115, -RZ, R84.H0_H0 ;  /* 0x20000054ff737230 */ /* 0x002fe40000004100 */
[----:B------:R-:W-:Y:S02]  /*07e0*/  HADD2.F32 R114, -RZ, R98.H0_H0 ;  /* 0x20000062ff727230 */ /* 0x000fe40000004100 */
[--C-:B------:R-:W-:Y:S02]  /*07f0*/  HADD2.F32 R146, -RZ, R96.reuse.H0_H0 ;  /* 0x20000060ff927230 */ /* 0x100fe40000004100 */
[----:B------:R-:W-:Y:S02]  /*0800*/  HADD2.F32 R148, -RZ, R96.H1_H1 ;  /* 0x30000060ff947230 */ /* 0x000fe40000004100 */
[C---:B---3--:R-:W-:Y:S01]  /*0810*/  FADD.FTZ R124, -R107.reuse, R65 ;  /* 0x000000416b7c7221 */ /* 0x048fe20000010100 */
[----:B------:R-:W-:Y:S01]  /*0820*/  FADD.FTZ R122, -R107, R66 ;  /* 0x000000426b7a7221 */ /* 0x000fe20000010100 */
[----:B------:R-:W-:-:S02]  /*0830*/  HADD2.F32 R65, -RZ, R86.H0_H0 ;  /* 0x20000056ff417230 */ /* 0x000fc40000004100 */
[C---:B----4-:R-:W-:Y:S01]  /*0840*/  FADD.FTZ R138, -R107.reuse, R70 ;  /* 0x000000466b8a7221 */ /* 0x050fe20000010100 */
[C---:B------:R-:W-:Y:S01]  /*0850*/  FADD.FTZ R142, -R107.reuse, R68 ;  /* 0x000000446b8e7221 */ /* 0x040fe20000010100 */
[----:B------:R-:W-:Y:S02]  /*0860*/  HADD2.F32 R66, -RZ, R104.H0_H0 ;  /* 0x20000068ff427230 */ /* 0x000fe40000004100 */
[C---:B------:R-:W-:Y:S01]  /*0870*/  FADD.FTZ R118, -R107.reuse, R64 ;  /* 0x000000406b767221 */ /* 0x040fe20000010100 */
[C---:B------:R-:W-:Y:S01]  /*0880*/  FADD.FTZ R140, -R107.reuse, R67 ;  /* 0x000000436b8c7221 */ /* 0x040fe20000010100 */
[C---:B------:R-:W-:Y:S01]  /*0890*/  FADD.FTZ R144, -R107.reuse, R69 ;  /* 0x000000456b907221 */ /* 0x040fe20000010100 */
[----:B------:R-:W-:Y:S02]  /*08a0*/  HADD2.F32 R67, -RZ, R87.H0_H0 ;  /* 0x20000057ff437230 */ /* 0x000fe40000004100 */
[C---:B------:R-:W-:Y:S01]  /*08b0*/  FADD.FTZ R70, -R107.reuse, R76 ;  /* 0x0000004c6b467221 */ /* 0x040fe20000010100 */
[----:B------:R-:W-:Y:S01]  /*08c0*/  FADD.FTZ R68, -R107, R78 ;  /* 0x0000004e6b447221 */ /* 0x000fe20000010100 */
[----:B------:R-:W-:-:S02]  /*08d0*/  HADD2.F32 R76, -RZ, R97.H0_H0 ;  /* 0x20000061ff4c7230 */ /* 0x000fc40000004100 */
[----:B------:R-:W-:Y:S02]  /*08e0*/  HADD2.F32 R78, -RZ, R97.H1_H1 ;  /* 0x30000061ff4e7230 */ /* 0x000fe40000004100 */
[----:B------:R-:W-:Y:S01]  /*08f0*/  FMUL.FTZ R126, R56, R65 ;  /* 0x00000041387e7220 */ /* 0x000fe20000410000 */
[----:B------:R-:W-:Y:S02]  /*0900*/  HADD2.F32 R69, -RZ, R82.H0_H0 ;  /* 0x20000052ff457230 */ /* 0x000fe40000004100 */
[----:B------:R-:W-:Y:S01]  /*0910*/  FMUL.FTZ R123, R57, R66 ;  /* 0x00000042397b7220 */ /* 0x000fe20000410000 */
[----:B-----5:R-:W-:Y:S01]  /*0920*/  FMUL.FTZ R65, R101, R118 ;  /* 0x0000007665417220 */ /* 0x020fe20000410000 */
[----:B------:R-:W-:Y:S01]  /*0930*/  FMUL.FTZ R66, R49, R76 ;  /* 0x0000004c31427220 */ /* 0x000fe20000410000 */
[----:B------:R-:W-:Y:S01]  /*0940*/  FMUL.FTZ R120, R58, R67 ;  /* 0x000000433a787220 */ /* 0x000fe20000410000 */
[----:B------:R-:W-:Y:S01]  /*0950*/  FMUL.FTZ R76, R51, R78 ;  /* 0x0000004e334c7220 */ /* 0x000fe20000410000 */
[----:B------:R-:W-:Y:S01]  /*0960*/  FMUL.FTZ R67, R48, R69 ;  /* 0x0000004530437220 */ /* 0x000fe20000410000 */
[----:B------:R-:W-:Y:S01]  /*0970*/  FADD.FTZ R78, RZ, R126 ;  /* 0x0000007eff4e7221 */ /* 0x000fe20000010000 */
[----:B------:R-:W-:Y:S01]  /*0980*/  FMUL.FTZ R124, R101, R124 ;  /* 0x0000007c657c7220 */ /* 0x000fe20000410000 */
[----:B------:R-:W-:Y:S01]  /*0990*/  FFMA.FTZ R69, R65, R126, RZ ;  /* 0x0000007e41457223 */ /* 0x000fe200000100ff */
[C---:B------:R-:W-:Y:S01]  /*09a0*/  FADD.FTZ R136, -R107.reuse, R72 ;  /* 0x000000486b887221 */ /* 0x040fe20000010100 */
[----:B------:R-:W-:Y:S01]  /*09b0*/  FADD.FTZ R116, -R107, R71 ;  /* 0x000000476b747221 */ /* 0x000fe20000010100 */
[----:B------:R-:W-:-:S02]  /*09c0*/  HADD2.F32 R72, -RZ, R104.H1_H1 ;  /* 0x30000068ff487230 */ /* 0x000fc40000004100 */
        /* <DEDUP_REMOVED lines=20> */
[----:B------:R-:W-:-:S02]  /*0b10*/  HADD2.F32 R74, -RZ, R98.H1_H1 ;  /* 0x30000062ff4a7230 */ /* 0x000fc40000004100 */
        /* <DEDUP_REMOVED lines=10> */
[C---:B------:R-:W-:Y:S01]  /*0bc0*/  FMUL.FTZ R69, R101.reuse, R128 ;  /* 0x0000008065457220 */ /* 0x040fe20000410000 */
[----:B------:R-:W-:Y:S01]  /*0bd0*/  FADD.FTZ R130, R130, R111 ;  /* 0x0000006f82827221 */ /* 0x000fe20000010000 */
[----:B------:R-:W-:Y:S01]  /*0be0*/  FMUL.FTZ R109, R101, R136 ;  /* 0x00000088656d7220 */ /* 0x000fe20000410000 */
[----:B------:R-:W-:Y:S01]  /*0bf0*/  FFMA.FTZ R128, R116, R111, R125 ;  /* 0x0000006f74807223 */ /* 0x000fe2000001007d */
[----:B------:R-:W-:-:S02]  /*0c00*/  HADD2.F32 R77, -RZ, R83.H0_H0 ;  /* 0x20000053ff4d7230 */ /* 0x000fc40000004100 */
[----:B------:R-:W-:Y:S01]  /*0c10*/  FADD.FTZ R125, R130, R67 ;  /* 0x00000043827d7221 */ /* 0x000fe20000010000 */
[----:B------:R-:W-:Y:S01]  /*0c20*/  FMUL.FTZ R79, R101, R134 ;  /* 0x00000086654f7220 */ /* 0x000fe20000410000 */
[----:B------:R-:W-:Y:S01]  /*0c30*/  FFMA.FTZ R128, R109, R67, R128 ;  /* 0x000000436d807223 */ /* 0x000fe20000010080 */
[----:B------:R-:W-:Y:S01]  /*0c40*/  FMUL.FTZ R77, R50, R77 ;  /* 0x0000004d324d7220 */ /* 0x000fe20000410000 */
[----:B------:R-:W-:Y:S02]  /*0c50*/  FADD.FTZ R130, R125, R66 ;  /* 0x000000427d827221 */ /* 0x000fe40000010000 */
[----:B------:R-:W-:Y:S01]  /*0c60*/  FFMA.FTZ R125, R79, R66, R128 ;  /* 0x000000424f7d7223 */ /* 0x000fe20000010080 */
[----:B------:R-:W-:Y:S02]  /*0c70*/  HADD2.F32 R75, -RZ, R80.H0_H0 ;  /* 0x20000050ff4b7230 */ /* 0x000fe40000004100 */
        /* <DEDUP_REMOVED lines=37> */
.L_x_9345:
        /* <DEDUP_REMOVED lines=10> */
[--C-:B-1----:R-:W-:Y:S02]  /*0f70*/  IMAD.WIDE.U32 R56, R106, 0x10, R28.reuse ;  /* 0x000000106a387825 */ /* 0x102fe400078e001c */
[----:B------:R-:W4:Y:S02]  /*0f80*/  LDG.E.128 R76, desc[UR6][R76.64] ;  /* 0x000000064c4c7981 */ /* 0x000f24000c1e1d00 */
[----:B------:R-:W-:-:S02]  /*0f90*/  IMAD.WIDE.U32 R48, R102, 0x10, R28 ;  /* 0x0000001066307825 */ /* 0x000fc400078e001c */
[----:B------:R-:W4:Y:S02]  /*0fa0*/  LDG.E.128 R56, desc[UR6][R56.64] ;  /* 0x0000000638387981 */ /* 0x000f24000c1e1d00 */
[----:B------:R-:W-:Y:S02]  /*0fb0*/  IMAD.WIDE.U32 R72, R102, 0x10, R30 ;  /* 0x0000001066487825 */ /* 0x000fe400078e001e */
[----:B------:R-:W4:Y:S01]  /*0fc0*/  LDG.E.128 R48, desc[UR6][R48.64] ;  /* 0x0000000630307981 */ /* 0x000f22000c1e1d00 */
[----:B------:R-:W0:Y:S03]  /*0fd0*/  LDC.64 R30, c[0x0][0x3b0] ;  /* 0x0000ec00ff1e7b82 */ /* 0x000e260000000a00 */
[----:B------:R-:W4:Y:S01]  /*0fe0*/  LDG.E.128 R72, desc[UR6][R72.64] ;  /* 0x0000000648487981 */ /* 0x000f22000c1e1d00 */
[----:B------:R-:W-:-:S06]  /*0ff0*/  IMAD.WIDE.U32 R52, R105, 0x10, R28 ;  /* 0x0000001069347825 */ /* 0x000fcc00078e001c */
[----:B------:R-:W4:Y:S01]  /*1000*/  LDG.E.128 R52, desc[UR6][R52.64] ;  /* 0x0000000634347981 */ /* 0x000f22000c1e1d00 */
[----:B------:R-:W-:Y:S02]  /*1010*/  IMAD.WIDE.U32 R44, R99, 0x10, R28 ;  /* 0x00000010632c7825 */ /* 0x000fe400078e001c */
[----:B------:R-:W1:Y:S04]  /*1020*/  LDC.64 R28, c[0x0][0x438] ;  /* 0x00010e00ff1c7b82 */ /* 0x000e680000000a00 */
[----:B------:R-:W4:Y:S01]  /*1030*/  LDG.E.128 R44, desc[UR6][R44.64] ;  /* 0x000000062c2c7981 */ /* 0x000f22000c1e1d00 */
[----:B0-----:R-:W-:-:S04]  /*1040*/  IMAD.WIDE.U32 R112, R106, 0x4, R30 ;  /* 0x000000046a707825 */ /* 0x001fc800078e001e */
[C-C-:B------:R-:W-:Y:S02]  /*1050*/  IMAD.WIDE.U32 R108, R105.reuse, 0x4, R30.reuse ;  /* 0x00000004696c7825 */ /* 0x140fe400078e001e */
[----:B------:R0:W5:Y:S02]  /*1060*/  LDG.E R112, desc[UR6][R112.64] ;  /* 0x0000000670707981 */ /* 0x000164000c1e1900 */
[----:B------:R-:W-:Y:S02]  /*1070*/  IMAD.WIDE.U32 R110, R102, 0x4, R30 ;  /* 0x00000004666e7825 */ /* 0x000fe400078e001e */
[----:B------:R-:W5:Y:S02]  /*1080*/  LDG.E R108, desc[UR6][R108.64] ;  /* 0x000000066c6c7981 */ /* 0x000f64000c1e1900 */
[--C-:B-1----:R-:W-:Y:S02]  /*1090*/  IMAD.WIDE.U32 R40, R106, 0x10, R28.reuse ;  /* 0x000000106a287825 */ /* 0x102fe400078e001c */
[----:B------:R-:W5:Y:S02]  /*10a0*/  LDG.E R110, desc[UR6][R110.64] ;  /* 0x000000066e6e7981 */ /* 0x000f64000c1e1900 */
[----:B------:R-:W-:-:S02]  /*10b0*/  IMAD.WIDE.U32 R36, R105, 0x10, R28 ;  /* 0x0000001069247825 */ /* 0x000fc400078e001c */
[----:B------:R-:W5:Y:S02]  /*10c0*/  LDG.E.128 R40, desc[UR6][R40.64] ;  /* 0x0000000628287981 */ /* 0x000f64000c1e1d00 */
[--C-:B------:R-:W-:Y:S02]  /*10d0*/  IMAD.WIDE.U32 R32, R102, 0x10, R28.reuse ;  /* 0x0000001066207825 */ /* 0x100fe400078e001c */
[----:B------:R-:W5:Y:S02]  /*10e0*/  LDG.E.128 R36, desc[UR6][R36.64] ;  /* 0x0000000624247981 */ /* 0x000f64000c1e1d00 */
[C---:B------:R-:W-:Y:S02]  /*10f0*/  IMAD.WIDE.U32 R28, R99.reuse, 0x10, R28 ;  /* 0x00000010631c7825 */ /* 0x040fe400078e001c */
[----:B------:R-:W5:Y:S02]  /*1100*/  LDG.E.128 R32, desc[UR6][R32.64] ;  /* 0x0000000620207981 */ /* 0x000f64000c1e1d00 */
[----:B------:R-:W-:-:S02]  /*1110*/  IMAD.WIDE.U32 R114, R99, 0x4, R30 ;  /* 0x0000000463727825 */ /* 0x000fc400078e001e */
[----:B------:R-:W5:Y:S04]  /*1120*/  LDG.E.128 R28, desc[UR6][R28.64] ;  /* 0x000000061c1c7981 */ /* 0x000f68000c1e1d00 */
[----:B------:R1:W5:Y:S01]  /*1130*/  LDG.E R103, desc[UR6][R114.64] ;  /* 0x0000000672677981 */ /* 0x000362000c1e1900 */
[----:B0-----:R-:W-:Y:S02]  /*1140*/  HADD2.F32 R113, -RZ, R85.H0_H0 ;  /* 0x20000055ff717230 */ /* 0x001fe40000004100 */
[----:B-1----:R-:W-:Y:S02]  /*1150*/  HADD2.F32 R115, -RZ, R84.H0_H0 ;  /* 0x20000054ff737230 */ /* 0x002fe40000004100 */
[----:B------:R-:W-:Y:S02]  /*1160*/  HADD2.F32 R114, -RZ, R98.H0_H0 ;  /* 0x20000062ff727230 */ /* 0x000fe40000004100 */
[----:B------:R-:W-:-:S02]  /*1170*/  HADD2.F32 R146, -RZ, R96.H0_H0 ;  /* 0x20000060ff927230 */ /* 0x000fc40000004100 */
[----:B------:R-:W-:Y:S02]  /*1180*/  HADD2.F32 R148, -RZ, R96.H1_H1 ;  /* 0x30000060ff947230 */ /* 0x000fe40000004100 */
[C---:B--2---:R-:W-:Y:S01]  /*1190*/  FADD.FTZ R124, -R107.reuse, R65 ;  /* 0x000000416b7c7221 */ /* 0x044fe20000010100 */
[C---:B------:R-:W-:Y:S01]  /*11a0*/  FADD.FTZ R122, -R107.reuse, R66 ;  /* 0x000000426b7a7221 */ /* 0x040fe20000010100 */
[----:B------:R-:W-:Y:S02]  /*11b0*/  HADD2.F32 R65, -RZ, R86.H0_H0 ;  /* 0x20000056ff417230 */ /* 0x000fe40000004100 */
[C---:B---3--:R-:W-:Y:S01]  /*11c0*/  FADD.FTZ R138, -R107.reuse, R70 ;  /* 0x000000466b8a7221 */ /* 0x048fe20000010100 */
[C---:B------:R-:W-:Y:S01]  /*11d0*/  FADD.FTZ R142, -R107.reuse, R68 ;  /* 0x000000446b8e7221 */ /* 0x040fe20000010100 */
[----:B------:R-:W-:Y:S02]  /*11e0*/  HADD2.F32 R66, -RZ, R104.H0_H0 ;  /* 0x20000068ff427230 */ /* 0x000fe40000004100 */
[C---:B------:R-:W-:Y:S01]  /*11f0*/  FADD.FTZ R118, -R107.reuse, R64 ;  /* 0x000000406b767221 */ /* 0x040fe20000010100 */
[C---:B----4-:R-:W-:Y:S01]  /*1200*/  FADD.FTZ R70, -R107.reuse, R76 ;  /* 0x0000004c6b467221 */ /* 0x050fe20000010100 */
[C---:B------:R-:W-:Y:S01]  /*1210*/  FADD.FTZ R140, -R107.reuse, R67 ;  /* 0x000000436b8c7221 */ /* 0x040fe20000010100 */
[----:B------:R-:W-:Y:S01]  /*1220*/  FADD.FTZ R68, -R107, R78 ;  /* 0x0000004e6b447221 */ /* 0x000fe20000010100 */
[----:B------:R-:W-:-:S02]  /*1230*/  HADD2.F32 R76, -RZ, R97.H0_H0 ;  /* 0x20000061ff4c7230 */ /* 0x000fc40000004100 */
[----:B------:R-:W-:Y:S01]  /*1240*/  FADD.FTZ R144, -R107, R69 ;  /* 0x000000456b907221 */ /* 0x000fe20000010100 */
[----:B------:R-:W-:Y:S02]  /*1250*/  HADD2.F32 R67, -RZ, R87.H0_H0 ;  /* 0x20000057ff437230 */ /* 0x000fe40000004100 */
        /* <DEDUP_REMOVED lines=94> */
.L_x_9346:
        /* <DEDUP_REMOVED lines=54> */
.L_x_9371:
        /* <DEDUP_REMOVED lines=29> */
[----:B------:R-:W1:Y:S01]  /*1d70*/  LDC.64 R54, c[0x0][0x468] ;  /* 0x00011a00ff367b82 */ /* 0x000e620000000a00 */
        /* <DEDUP_REMOVED lines=9> */
[-C--:B------:R-:W-:Y:S01]  /*1e10*/  FMUL.FTZ R65, R65, R100.reuse ;  /* 0x0000006441417220 */ /* 0x080fe20000410000 */
[-C--:B------:R-:W-:Y:S01]  /*1e20*/  FMUL.FTZ R45, R45, R100.reuse ;  /* 0x000000642d2d7220 */ /* 0x080fe20000410000 */
[-C--:B------:R-:W-:Y:S01]  /*1e30*/  FMUL.FTZ R121, R121, R100.reuse ;  /* 0x0000006479797220 */ /* 0x080fe20000410000 */
[----:B------:R-:W-:Y:S01]  /*1e40*/  FMUL.FTZ R47, R47, R100 ;  /* 0x000000642f2f7220 */ /* 0x000fe20000410000 */
[----:B------:R-:W-:Y:S01]  /*1e50*/  FADD.FTZ R115, -R46, R115 ;  /* 0x000000732e737221 */ /* 0x000fe20000010100 */
[C---:B------:R-:W-:Y:S01]  /*1e60*/  FFMA.FTZ R113, R101.reuse, R113, R38 ;  /* 0x0000007165717223 */ /* 0x040fe20000010026 */
[C---:B0-----:R-:W-:Y:S01]  /*1e70*/  FFMA.FTZ R51, R101.reuse, R116, R39 ;  /* 0x0000007465337223 */ /* 0x041fe20000010027 */
[C---:B------:R-:W-:Y:S01]  /*1e80*/  FFMA.FTZ R67, R101.reuse, R67, R32 ;  /* 0x0000004365437223 */ /* 0x040fe20000010020 */
[----:B------:R-:W-:Y:S01]  /*1e90*/  FFMA.FTZ R53, R101, R66, R33 ;  /* 0x0000004265357223 */ /* 0x000fe20000010021 */
[----:B------:R-:W-:Y:S01]  /*1ea0*/  FMUL.FTZ R44, R65, UR4 ;  /* 0x00000004412c7c20 */ /* 0x000fe20008410000 */
[----:B------:R-:W-:Y:S01]  /*1eb0*/  FMUL.FTZ R45, R45, UR4 ;  /* 0x000000042d2d7c20 */ /* 0x000fe20008410000 */
[----:B------:R-:W-:Y:S01]  /*1ec0*/  FMUL.FTZ R46, R121, UR4 ;  /* 0x00000004792e7c20 */ /* 0x000fe20008410000 */
[----:B------:R-:W-:Y:S01]  /*1ed0*/  FMUL.FTZ R47, R47, UR4 ;  /* 0x000000042f2f7c20 */ /* 0x000fe20008410000 */
[C---:B------:R-:W-:Y:S01]  /*1ee0*/  LOP3.LUT P2, RZ, R112.reuse, 0xff, RZ, 0xc0, !PT ;  /* 0x000000ff70ff7812 */ /* 0x040fe2000784c0ff */
[C---:B------:R-:W-:Y:S01]  /*1ef0*/  FFMA.FTZ R115, R101.reuse, R115, R36 ;  /* 0x0000007365737223 */ /* 0x040fe20000010024 */
[C---:B------:R-:W-:Y:S01]  /*1f00*/  LOP3.LUT P3, RZ, R112.reuse, 0xff00, RZ, 0xc0, !PT ;  /* 0x0000ff0070ff7812 */ /* 0x040fe2000786c0ff */
[----:B------:R-:W-:Y:S01]  /*1f10*/  FFMA.FTZ R49, R101, R114, R37 ;  /* 0x0000007265317223 */ /* 0x000fe20000010025 */
[C---:B------:R-:W-:Y:S01]  /*1f20*/  LOP3.LUT P4, RZ, R112.reuse, 0xff0000, RZ, 0xc0, !PT ;  /* 0x00ff000070ff7812 */ /* 0x040fe2000788c0ff */
[-C--:B------:R-:W-:Y:S01]  /*1f30*/  FMUL.FTZ R113, R113, R100.reuse ;  /* 0x0000006471717220 */ /* 0x080fe20000410000 */
[----:B------:R-:W-:Y:S01]  /*1f40*/  ISETP.GE.U32.AND P5, PT, R112, 0x1000000, PT ;  /* 0x010000007000780c */ /* 0x000fe20003fa6070 */
[-C--:B------:R-:W-:Y:S01]  /*1f50*/  FMUL.FTZ R51, R51, R100.reuse ;  /* 0x0000006433337220 */ /* 0x080fe20000410000 */
[-C--:B------:R-:W-:Y:S01]  /*1f60*/  FMUL.FTZ R67, R67, R100.reuse ;  /* 0x0000006443437220 */ /* 0x080fe20000410000 */
[-C--:B------:R-:W-:Y:S01]  /*1f70*/  FMUL.FTZ R53, R53, R100.reuse ;  /* 0x0000006435357220 */ /* 0x080fe20000410000 */
[----:B------:R-:W-:Y:S01]  /*1f80*/  FADD.FTZ R78, -R78, R77 ;  /* 0x0000004d4e4e7221 */ /* 0x000fe20000010100 */
[----:B------:R-:W-:Y:S01]  /*1f90*/  FADD.FTZ R76, -R71, R76 ;  /* 0x0000004c474c7221 */ /* 0x000fe20000010100 */
[----:B------:R-:W-:Y:S01]  /*1fa0*/  FADD.FTZ R75, -R70, R75 ;  /* 0x0000004b464b7221 */ /* 0x000fe20000010100 */
[----:B------:R-:W-:Y:S01]  /*1fb0*/  FADD.FTZ R74, -R69, R74 ;  /* 0x0000004a454a7221 */ /* 0x000fe20000010100 */
[----:B------:R-:W-:Y:S01]  /*1fc0*/  FADD.FTZ R73, -R68, R73 ;  /* 0x0000004944497221 */ /* 0x000fe20000010100 */
[----:B------:R-:W-:Y:S01]  /*1fd0*/  FADD.FTZ R72, -R57, R72 ;  /* 0x0000004839487221 */ /* 0x000fe20000010100 */
[----:B------:R-:W-:Y:S01]  /*1fe0*/  SEL R44, R44, RZ, P2 ;  /* 0x000000ff2c2c7207 */ /* 0x000fe20001000000 */
[-C--:B------:R-:W-:Y:S01]  /*1ff0*/  FMUL.FTZ R115, R115, R100.reuse ;  /* 0x0000006473737220 */ /* 0x080fe20000410000 */
[----:B------:R-:W-:Y:S01]  /*2000*/  SEL R45, R45, RZ, P3 ;  /* 0x000000ff2d2d7207 */ /* 0x000fe20001800000 */
[----:B------:R-:W-:Y:S01]  /*2010*/  FMUL.FTZ R49, R49, R100 ;  /* 0x0000006431317220 */ /* 0x000fe20000410000 */
[----:B------:R-:W-:Y:S01]  /*2020*/  SEL R46, R46, RZ, P4 ;  /* 0x000000ff2e2e7207 */ /* 0x000fe20002000000 */
[----:B------:R-:W-:Y:S01]  /*2030*/  FMUL.FTZ R50, R113, UR4 ;  /* 0x0000000471327c20 */ /* 0x000fe20008410000 */
[----:B------:R-:W-:Y:S01]  /*2040*/  SEL R47, R47, RZ, P5 ;  /* 0x000000ff2f2f7207 */ /* 0x000fe20002800000 */
[----:B------:R-:W-:Y:S01]  /*2050*/  FMUL.FTZ R51, R51, UR4 ;  /* 0x0000000433337c20 */ /* 0x000fe20008410000 */
[----:B------:R-:W-:Y:S01]  /*2060*/  FMUL.FTZ R52, R67, UR4 ;  /* 0x0000000443347c20 */ /* 0x000fe20008410000 */
[----:B------:R-:W-:Y:S01]  /*2070*/  FMUL.FTZ R53, R53, UR4 ;  /* 0x0000000435357c20 */ /* 0x000fe20008410000 */
[C---:B------:R-:W-:Y:S01]  /*2080*/  FFMA.FTZ R57, R101.reuse, R78, R34 ;  /* 0x0000004e65397223 */ /* 0x040fe20000010022 */
[C---:B------:R-:W-:Y:S01]  /*2090*/  LOP3.LUT P2, RZ, R108.reuse, 0xff0000, RZ, 0xc0, !PT ;  /* 0x00ff00006cff7812 */ /* 0x040fe2000784c0ff */
[C---:B------:R-:W-:Y:S01]  /*20a0*/  FFMA.FTZ R59, R101.reuse, R76, R35 ;  /* 0x0000004c653b7223 */ /* 0x040fe20000010023 */
[----:B------:R-:W-:Y:S01]  /*20b0*/  ISETP.GE.U32.AND P3, PT, R108, 0x1000000, PT ;  /* 0x010000006c00780c */ /* 0x000fe20003f66070 */
[C---:B------:R-:W-:Y:S01]  /*20c0*/  FFMA.FTZ R75, R101.reuse, R75, R28 ;  /* 0x0000004b654b7223 */ /* 0x040fe2000001001c */
[C---:B------:R-:W-:Y:S01]  /*20d0*/  LOP3.LUT P4, RZ, R110.reuse, 0xff, RZ, 0xc0, !PT ;  /* 0x000000ff6eff7812 */ /* 0x040fe2000788c0ff */
[C---:B------:R-:W-:Y:S01]  /*20e0*/  FFMA.FTZ R65, R101.reuse, R74, R29 ;  /* 0x0000004a65417223 */ /* 0x040fe2000001001d */
[----:B------:R-:W-:Y:S01]  /*20f0*/  LOP3.LUT P5, RZ, R110, 0xff00, RZ, 0xc0, !PT ;  /* 0x0000ff006eff7812 */ /* 0x000fe200078ac0ff */
[C---:B------:R-:W-:Y:S01]  /*2100*/  FFMA.FTZ R73, R101.reuse, R73, R30 ;  /* 0x0000004965497223 */ /* 0x040fe2000001001e */
[----:B------:R-:W-:Y:S01]  /*2110*/  FFMA.FTZ R101, R101, R72, R31 ;  /* 0x0000004865657223 */ /* 0x000fe2000001001f */
[----:B------:R-:W-:Y:S01]  /*2120*/  FMUL.FTZ R48, R115, UR4 ;  /* 0x0000000473307c20 */ /* 0x000fe20008410000 */
[----:B------:R-:W-:Y:S01]  /*2130*/  FMUL.FTZ R49, R49, UR4 ;  /* 0x0000000431317c20 */ /* 0x000fe20008410000 */
[-C--:B------:R-:W-:Y:S01]  /*2140*/  FMUL.FTZ R57, R57, R100.reuse ;  /* 0x0000006439397220 */ /* 0x080fe20000410000 */
[C---:B------:R-:W-:Y:S01]  /*2150*/  LOP3.LUT P6, RZ, R108.reuse, 0xff, RZ, 0xc0, !PT ;  /* 0x000000ff6cff7812 */ /* 0x040fe200078cc0ff */
[-C--:B------:R-:W-:Y:S01]  /*2160*/  FMUL.FTZ R59, R59, R100.reuse ;  /* 0x000000643b3b7220 */ /* 0x080fe20000410000 */
[----:B------:R-:W-:Y:S01]  /*2170*/  LOP3.LUT P1, RZ, R108, 0xff00, RZ, 0xc0, !PT ;  /* 0x0000ff006cff7812 */ /* 0x000fe2000782c0ff */
[-C--:B------:R-:W-:Y:S01]  /*2180*/  FMUL.FTZ R58, R65, R100.reuse ;  /* 0x00000064413a7220 */ /* 0x080fe20000410000 */
[----:B------:R-:W-:Y:S01]  /*2190*/  SEL R50, R50, RZ, P2 ;  /* 0x000000ff32327207 */ /* 0x000fe20001000000 */
[-C--:B------:R-:W-:Y:S01]  /*21a0*/  FMUL.FTZ R75, R75, R100.reuse ;  /* 0x000000644b4b7220 */ /* 0x080fe20000410000 */
[----:B------:R-:W-:Y:S01]  /*21b0*/  SEL R51, R51, RZ, P3 ;  /* 0x000000ff33337207 */ /* 0x000fe20001800000 */
[-C--:B------:R-:W-:Y:S01]  /*21c0*/  FMUL.FTZ R73, R73, R100.reuse ;  /* 0x0000006449497220 */ /* 0x080fe20000410000 */
[----:B------:R-:W-:Y:S01]  /*21d0*/  SEL R52, R52, RZ, P4 ;  /* 0x000000ff34347207 */ /* 0x000fe20002000000 */
[----:B------:R-:W-:Y:S01]  /*21e0*/  FMUL.FTZ R101, R101, R100 ;  /* 0x0000006465657220 */ /* 0x000fe20000410000 */
[----:B------:R-:W-:Y:S01]  /*21f0*/  SEL R53, R53, RZ, P5 ;  /* 0x000000ff35357207 */ /* 0x000fe20002800000 */
[----:B-1----:R-:W-:Y:S01]  /*2200*/  IMAD.WIDE.U32 R106, R106, 0x10, R54 ;  /* 0x000000106a6a7825 */ /* 0x002fe200078e0036 */
[----:B------:R-:W-:-:S03]  /*2210*/  LOP3.LUT P2, RZ, R103, 0xff, RZ, 0xc0, !PT ;  /* 0x000000ff67ff7812 */ /* 0x000fc6000784c0ff */
[----:B------:R-:W-:Y:S01]  /*2220*/  FMUL.FTZ R56, R75, UR4 ;  /* 0x000000044b387c20 */ /* 0x000fe20008410000 */
[----:B------:R-:W-:Y:S01]  /*2230*/  LOP3.LUT P3, RZ, R103, 0xff00, RZ, 0xc0, !PT ;  /* 0x0000ff0067ff7812 */ /* 0x000fe2000786c0ff */
[--C-:B------:R-:W-:Y:S01]  /*2240*/  IMAD.WIDE.U32 R64, R105, 0x10, R54.reuse ;  /* 0x0000001069407825 */ /* 0x100fe200078e0036 */
[C---:B------:R-:W-:Y:S01]  /*2250*/  LOP3.LUT P4, RZ, R103.reuse, 0xff0000, RZ, 0xc0, !PT ;  /* 0x00ff000067ff7812 */ /* 0x040fe2000788c0ff */
[----:B------:R2:W-:Y:S01]  /*2260*/  STG.E.128 desc[UR6][R106.64], R44 ;  /* 0x0000002c6a007986 */ /* 0x0005e2000c101d06 */
[----:B------:R-:W-:Y:S01]  /*2270*/  ISETP.GE.U32.AND P5, PT, R103, 0x1000000, PT ;  /* 0x010000006700780c */ /* 0x000fe20003fa6070 */
[--C-:B------:R-:W-:Y:S01]  /*2280*/  IMAD.WIDE.U32 R102, R102, 0x10, R54.reuse ;  /* 0x0000001066667825 */ /* 0x100fe200078e0036 */
[----:B------:R-:W-:Y:S02]  /*2290*/  SEL R48, R48, RZ, P6 ;  /* 0x000000ff30307207 */ /* 0x000fe40003000000 */
[----:B------:R-:W-:Y:S01]  /*22a0*/  SEL R49, R49, RZ, P1 ;  /* 0x000000ff31317207 */ /* 0x000fe20000800000 */
[----:B------:R-:W-:-:S04]  /*22b0*/  IMAD.WIDE.U32 R66, R99, 0x10, R54 ;  /* 0x0000001063427825 */ /* 0x000fc800078e0036 */
[----:B------:R-:W-:Y:S01]  /*22c0*/  FMUL.FTZ R54, R57, UR4 ;  /* 0x0000000439367c20 */ /* 0x000fe20008410000 */
[----:B------:R-:W-:Y:S01]  /*22d0*/  FMUL.FTZ R55, R59, UR4 ;  /* 0x000000043b377c20 */ /* 0x000fe20008410000 */
[----:B------:R-:W-:Y:S01]  /*22e0*/  FMUL.FTZ R57, R58, UR4 ;  /* 0x000000043a397c20 */ /* 0x000fe20008410000 */
[C---:B------:R-:W-:Y:S01]  /*22f0*/  LOP3.LUT P6, RZ, R110.reuse, 0xff0000, RZ, 0xc0, !PT ;  /* 0x00ff00006eff7812 */ /* 0x040fe200078cc0ff */
[----:B------:R-:W-:Y:S01]  /*2300*/  FMUL.FTZ R58, R73, UR4 ;  /* 0x00000004493a7c20 */ /* 0x000fe20008410000 */
[----:B------:R-:W-:Y:S01]  /*2310*/  ISETP.GE.U32.AND P1, PT, R110, 0x1000000, PT ;  /* 0x010000006e00780c */ /* 0x000fe20003f26070 */
[----:B------:R-:W-:Y:S01]  /*2320*/  FMUL.FTZ R59, R101, UR4 ;  /* 0x00000004653b7c20 */ /* 0x000fe20008410000 */
[----:B------:R-:W-:Y:S01]  /*2330*/  SEL R54, R54, RZ, P6 ;  /* 0x000000ff36367207 */ /* 0x000fe20003000000 */
[----:B------:R2:W-:Y:S01]  /*2340*/  STG.E.128 desc[UR6][R64.64], R48 ;  /* 0x0000003040007986 */ /* 0x0005e2000c101d06 */
[----:B------:R-:W-:Y:S02]  /*2350*/  SEL R55, R55, RZ, P1 ;  /* 0x000000ff37377207 */ /* 0x000fe40000800000 */
[----:B------:R-:W-:-:S02]  /*2360*/  SEL R56, R56, RZ, P2 ;  /* 0x000000ff38387207 */ /* 0x000fc40001000000 */
[----:B------:R-:W-:Y:S01]  /*2370*/  SEL R57, R57, RZ, P3 ;  /* 0x000000ff39397207 */ /* 0x000fe20001800000 */
[----:B------:R2:W-:Y:S01]  /*2380*/  STG.E.128 desc[UR6][R102.64], R52 ;  /* 0x0000003466007986 */ /* 0x0005e2000c101d06 */
[----:B------:R-:W-:Y:S02]  /*2390*/  SEL R58, R58, RZ, P4 ;  /* 0x000000ff3a3a7207 */ /* 0x000fe40002000000 */
[----:B------:R-:W-:-:S05]  /*23a0*/  SEL R59, R59, RZ, P5 ;  /* 0x000000ff3b3b7207 */ /* 0x000fca0002800000 */
[----:B------:R2:W-:Y:S01]  /*23b0*/  STG.E.128 desc[UR6][R66.64], R56 ;  /* 0x0000003842007986 */ /* 0x0005e2000c101d06 */
[----:B------:R-:W-:Y:S05]  /*23c0*/  BRA `(.L_x_9350) ;  /* 0x0000001800087947 */ /* 0x000fea0003800000 */
.L_x_9349:
        /* <DEDUP_REMOVED lines=10> */
[----:B------:R-:W-:Y:S01]  /*2470*/  LOP3.LUT P3, RZ, R112, 0xff00, RZ, 0xc0, !PT ;  /* 0x0000ff0070ff7812 */ /* 0x000fe2000786c0ff */
[C---:B------:R-:W-:Y:S01]  /*2480*/  FFMA.FTZ R121, R54.reuse, R121, R55 ;  /* 0x0000007936797223 */ /* 0x040fe20000010037 */
[----:B------:R-:W-:Y:S01]  /*2490*/  FMUL.FTZ R45, R57, R100 ;  /* 0x00000064392d7220 */ /* 0x000fe20000410000 */
[----:B------:R-:W-:Y:S01]  /*24a0*/  FADD.FTZ R114, -R47, R114 ;  /* 0x000000722f727221 */ /* 0x000fe20000010100 */
[----:B------:R-:W-:Y:S01]  /*24b0*/  FFMA.FTZ R59, R101, R122, R43 ;  /* 0x0000007a653b7223 */ /* 0x000fe2000001002b */
[----:B------:R-:W-:Y:S01]  /*24c0*/  FFMA.FTZ R46, R54, R119, R55 ;  /* 0x00000077362e7223 */ /* 0x000fe20000010037 */
[----:B------:R-:W-:Y:S01]  /*24d0*/  FMUL.FTZ R45, R45, UR4 ;  /* 0x000000042d2d7c20 */ /* 0x000fe20008410000 */
[----:B------:R-:W-:Y:S01]  /*24e0*/  FADD.FTZ R47, -R50, R67 ;  /* 0x00000043322f7221 */ /* 0x000fe20000010100 */
[-C--:B------:R-:W-:Y:S01]  /*24f0*/  FMUL.FTZ R44, R56, R100.reuse ;  /* 0x00000064382c7220 */ /* 0x080fe20000410000 */
[----:B0-----:R-:W0:Y:S01]  /*2500*/  LDC.64 R50, c[0x0][0x478] ;  /* 0x00011e00ff327b82 */ /* 0x001e220000000a00 */
[----:B------:R-:W-:Y:S01]  /*2510*/  FADD.FTZ R58, -R121, R120 ;  /* 0x00000078793a7221 */ /* 0x000fe20000010100 */
[----:B------:R-:W-:Y:S01]  /*2520*/  SEL R65, R45, RZ, P3 ;  /* 0x000000ff2d417207 */ /* 0x000fe20001800000 */
[----:B------:R-:W-:Y:S01]  /*2530*/  FMUL.FTZ R45, R59, R100 ;  /* 0x000000643b2d7220 */ /* 0x000fe20000410000 */
[----:B------:R-:W-:Y:S01]  /*2540*/  FADD.FTZ R115, -R46, R115 ;  /* 0x000000732e737221 */ /* 0x000fe20000010100 */
[----:B------:R-:W-:Y:S01]  /*2550*/  FMUL.FTZ R44, R44, UR4 ;  /* 0x000000042c2c7c20 */ /* 0x000fe20008410000 */
[--C-:B------:R-:W-:Y:S01]  /*2560*/  FFMA.FTZ R62, R54, R78, R55.reuse ;  /* 0x0000004e363e7223 */ /* 0x100fe20000010037 */
[----:B------:R-:W-:Y:S01]  /*2570*/  LOP3.LUT P2, RZ, R112, 0xff, RZ, 0xc0, !PT ;  /* 0x000000ff70ff7812 */ /* 0x000fe2000784c0ff */
[C-C-:B------:R-:W-:Y:S01]  /*2580*/  FFMA.FTZ R78, R54.reuse, R68, R55.reuse ;  /* 0x00000044364e7223 */ /* 0x140fe20000010037 */
[----:B------:R-:W-:Y:S01]  /*2590*/  FFMA.FTZ R58, R101, R58, R42 ;  /* 0x0000003a653a7223 */ /* 0x000fe2000001002a */
[----:B------:R-:W-:Y:S01]  /*25a0*/  FMUL.FTZ R45, R45, UR4 ;  /* 0x000000042d2d7c20 */ /* 0x000fe20008410000 */
[C-C-:B------:R-:W-:Y:S01]  /*25b0*/  FFMA.FTZ R48, R54.reuse, R117, R55.reuse ;  /* 0x0000007536307223 */ /* 0x140fe20000010037 */
[C-C-:B------:R-:W-:Y:S01]  /*25c0*/  FFMA.FTZ R116, R54.reuse, R116, R55.reuse ;  /* 0x0000007436747223 */ /* 0x140fe20000010037 */
[C-C-:B------:R-:W-:Y:S01]  /*25d0*/  FFMA.FTZ R79, R54.reuse, R79, R55.reuse ;  /* 0x0000004f364f7223 */ /* 0x140fe20000010037 */
[C-C-:B------:R-:W-:Y:S01]  /*25e0*/  FFMA.FTZ R63, R54.reuse, R71, R55.reuse ;  /* 0x00000047363f7223 */ /* 0x140fe20000010037 */
[C-C-:B------:R-:W-:Y:S01]  /*25f0*/  FFMA.FTZ R60, R54.reuse, R70, R55.reuse ;  /* 0x00000046363c7223 */ /* 0x140fe20000010037 */
[C-C-:B------:R-:W-:Y:S01]  /*2600*/  FFMA.FTZ R61, R54.reuse, R69, R55.reuse ;  /* 0x00000045363d7223 */ /* 0x140fe20000010037 */
[----:B------:R-:W-:Y:S01]  /*2610*/  FFMA.FTZ R109, R54, R64, R55 ;  /* 0x00000040366d7223 */ /* 0x000fe20000010037 */
[----:B------:R-:W-:Y:S01]  /*2620*/  ISETP.GE.U32.AND P5, PT, R112, 0x1000000, PT ;  /* 0x010000007000780c */ /* 0x000fe20003fa6070 */
[C---:B------:R-:W-:Y:S01]  /*2630*/  FFMA.FTZ R68, R101.reuse, R115, R36 ;  /* 0x0000007365447223 */ /* 0x040fe20000010024 */
[----:B------:R-:W-:Y:S01]  /*2640*/  FFMA.FTZ R69, R101, R114, R37 ;  /* 0x0000007265457223 */ /* 0x000fe20000010025 */
[----:B------:R-:W1:Y:S01]  /*2650*/  LDC.64 R54, c[0x0][0x468] ;  /* 0x00011a00ff367b82 */ /* 0x000e620000000a00 */
[----:B------:R-:W-:Y:S01]  /*2660*/  SEL R64, R44, RZ, P2 ;  /* 0x000000ff2c407207 */ /* 0x000fe20001000000 */
[-C--:B------:R-:W-:Y:S01]  /*2670*/  FMUL.FTZ R44, R58, R100.reuse ;  /* 0x000000643a2c7220 */ /* 0x080fe20000410000 */
[-C--:B------:R-:W-:Y:S01]  /*2680*/  FMUL.FTZ R46, R68, R100.reuse ;  /* 0x00000064442e7220 */ /* 0x080fe20000410000 */
[----:B------:R-:W-:Y:S01]  /*2690*/  SEL R67, R45, RZ, P5 ;  /* 0x000000ff2d437207 */ /* 0x000fe20002800000 */
[----:B------:R-:W-:Y:S01]  /*26a0*/  FMUL.FTZ R45, R69, R100 ;  /* 0x00000064452d7220 */ /* 0x000fe20000410000 */
[----:B------:R-:W-:Y:S01]  /*26b0*/  FADD.FTZ R113, -R48, R113 ;  /* 0x0000007130717221 */ /* 0x000fe20000010100 */
[----:B------:R-:W-:Y:S01]  /*26c0*/  FADD.FTZ R116, -R116, R111 ;  /* 0x0000006f74747221 */ /* 0x000fe20000010100 */
[----:B------:R-:W-:Y:S01]  /*26d0*/  FADD.FTZ R52, -R79, R66 ;  /* 0x000000424f347221 */ /* 0x000fe20000010100 */
[----:B------:R-:W-:Y:S01]  /*26e0*/  FMUL.FTZ R44, R44, UR4 ;  /* 0x000000042c2c7c20 */ /* 0x000fe20008410000 */
[----:B------:R-:W-:Y:S01]  /*26f0*/  LOP3.LUT P4, RZ, R112, 0xff0000, RZ, 0xc0, !PT ;  /* 0x00ff000070ff7812 */ /* 0x000fe2000788c0ff */
[----:B------:R-:W-:Y:S01]  /*2700*/  FMUL.FTZ R46, R46, UR4 ;  /* 0x000000042e2e7c20 */ /* 0x000fe20008410000 */
[C---:B------:R-:W-:Y:S01]  /*2710*/  LOP3.LUT P6, RZ, R108.reuse, 0xff, RZ, 0xc0, !PT ;  /* 0x000000ff6cff7812 */ /* 0x040fe200078cc0ff */
[----:B------:R-:W-:Y:S01]  /*2720*/  FMUL.FTZ R45, R45, UR4 ;  /* 0x000000042d2d7c20 */ /* 0x000fe20008410000 */
[----:B------:R-:W-:Y:S01]  /*2730*/  LOP3.LUT P1, RZ, R108, 0xff00, RZ, 0xc0, !PT ;  /* 0x0000ff006cff7812 */ /* 0x000fe2000782c0ff */
[C---:B------:R-:W-:Y:S01]  /*2740*/  FFMA.FTZ R70, R101.reuse, R113, R38 ;  /* 0x0000007165467223 */ /* 0x040fe20000010026 */
[C---:B------:R-:W-:Y:S01]  /*2750*/  FFMA.FTZ R71, R101.reuse, R116, R39 ;  /* 0x0000007465477223 */ /* 0x040fe20000010027 */
[C---:B------:R-:W-:Y:S01]  /*2760*/  FFMA.FTZ R48, R101.reuse, R47, R32 ;  /* 0x0000002f65307223 */ /* 0x040fe20000010020 */
[----:B------:R-:W-:Y:S01]  /*2770*/  FFMA.FTZ R49, R101, R52, R33 ;  /* 0x0000003465317223 */ /* 0x000fe20000010021 */
[----:B------:R-:W-:Y:S01]  /*2780*/  SEL R66, R44, RZ, P4 ;  /* 0x000000ff2c427207 */ /* 0x000fe20002000000 */
[-C--:B------:R-:W-:Y:S01]  /*2790*/  FMUL.FTZ R47, R71, R100.reuse ;  /* 0x00000064472f7220 */ /* 0x080fe20000410000 */
[----:B------:R-:W-:Y:S01]  /*27a0*/  SEL R44, R46, RZ, P6 ;  /* 0x000000ff2e2c7207 */ /* 0x000fe20003000000 */
[-C--:B------:R-:W-:Y:S01]  /*27b0*/  FMUL.FTZ R46, R70, R100.reuse ;  /* 0x00000064462e7220 */ /* 0x080fe20000410000 */
[-C--:B------:R-:W-:Y:S01]  /*27c0*/  FMUL.FTZ R52, R48, R100.reuse ;  /* 0x0000006430347220 */ /* 0x080fe20000410000 */
[----:B------:R-:W-:Y:S01]  /*27d0*/  SEL R45, R45, RZ, P1 ;  /* 0x000000ff2d2d7207 */ /* 0x000fe20000800000 */
[----:B------:R-:W-:Y:S01]  /*27e0*/  FMUL.FTZ R53, R49, R100 ;  /* 0x0000006431357220 */ /* 0x000fe20000410000 */
[C---:B------:R-:W-:Y:S01]  /*27f0*/  LOP3.LUT P4, RZ, R110.reuse, 0xff, RZ, 0xc0, !PT ;  /* 0x000000ff6eff7812 */ /* 0x040fe2000788c0ff */
[----:B------:R-:W-:Y:S01]  /*2800*/  FADD.FTZ R112, -R63, R76 ;  /* 0x0000004c3f707221 */ /* 0x000fe20000010100 */
[----:B------:R-:W-:Y:S01]  /*2810*/  LOP3.LUT P5, RZ, R110, 0xff00, RZ, 0xc0, !PT ;  /* 0x0000ff006eff7812 */ /* 0x000fe200078ac0ff */
[----:B------:R-:W-:Y:S01]  /*2820*/  FMUL.FTZ R46, R46, UR4 ;  /* 0x000000042e2e7c20 */ /* 0x000fe20008410000 */
[C---:B------:R-:W-:Y:S01]  /*2830*/  LOP3.LUT P6, RZ, R110.reuse, 0xff0000, RZ, 0xc0, !PT ;  /* 0x00ff00006eff7812 */ /* 0x040fe200078cc0ff */
[----:B------:R-:W-:Y:S01]  /*2840*/  FMUL.FTZ R47, R47, UR4 ;  /* 0x000000042f2f7c20 */ /* 0x000fe20008410000 */
[----:B------:R-:W-:Y:S01]  /*2850*/  ISETP.GE.U32.AND P1, PT, R110, 0x1000000, PT ;  /* 0x010000006e00780c */ /* 0x000fe20003f26070 */
[----:B------:R-:W-:Y:S01]  /*2860*/  FADD.FTZ R110, -R62, R77 ;  /* 0x0000004d3e6e7221 */ /* 0x000fe20000010100 */
[----:B0-----:R-:W-:-:S04]  /*2870*/  IMAD.WIDE.U32 R62, R106, 0x10, R50 ;  /* 0x000000106a3e7825 */ /* 0x001fc800078e0032 */
[----:B------:R-:W-:Y:S01]  /*2880*/  FMUL.FTZ R52, R52, UR4 ;  /* 0x0000000434347c20 */ /* 0x000fe20008410000 */
[----:B------:R-:W-:Y:S01]  /*2890*/  FMUL.FTZ R53, R53, UR4 ;  /* 0x0000000435357c20 */ /* 0x000fe20008410000 */
[----:B------:R-:W-:Y:S01]  /*28a0*/  LOP3.LUT P2, RZ, R108, 0xff0000, RZ, 0xc0, !PT ;  /* 0x00ff00006cff7812 */ /* 0x000fe2000784c0ff */
[----:B------:R-:W-:Y:S01]  /*28b0*/  FADD.FTZ R111, -R60, R75 ;  /* 0x0000004b3c6f7221 */ /* 0x000fe20000010100 */
[----:B------:R-:W-:Y:S01]  /*28c0*/  ISETP.GE.U32.AND P3, PT, R108, 0x1000000, PT ;  /* 0x010000006c00780c */ /* 0x000fe20003f66070 */
[----:B------:R-:W-:Y:S01]  /*28d0*/  FADD.FTZ R114, -R61, R74 ;  /* 0x0000004a3d727221 */ /* 0x000fe20000010100 */
[----:B------:R-:W-:Y:S01]  /*28e0*/  FADD.FTZ R113, -R78, R73 ;  /* 0x000000494e717221 */ /* 0x000fe20000010100 */
[----:B------:R-:W-:Y:S01]  /*28f0*/  FADD.FTZ R116, -R109, R72 ;  /* 0x000000486d747221 */ /* 0x000fe20000010100 */
[----:B------:R-:W-:Y:S01]  /*2900*/  IMAD.WIDE.U32 R108, R105, 0x10, R50 ;  /* 0x00000010696c7825 */ /* 0x000fe200078e0032 */
[----:B------:R0:W-:Y:S01]  /*2910*/  STG.E.128 desc[UR6][R62.64], R56 ;  /* 0x000000383e007986 */ /* 0x0001e2000c101d06 */
[----:B------:R-:W-:-:S02]  /*2920*/  SEL R46, R46, RZ, P2 ;  /* 0x000000ff2e2e7207 */ /* 0x000fc40001000000 */
[----:B------:R-:W-:Y:S01]  /*2930*/  FFMA.FTZ R60, R101, R111, R28 ;  /* 0x0000006f653c7223 */ /* 0x000fe2000001001c */
[----:B------:R-:W-:Y:S01]  /*2940*/  IMAD.WIDE.U32 R72, R102, 0x10, R50 ;  /* 0x0000001066487825 */ /* 0x000fe200078e0032 */
[----:B------:R-:W-:-:S03]  /*2950*/  SEL R47, R47, RZ, P3 ;  /* 0x000000ff2f2f7207 */ /* 0x000fc60001800000 */
[----:B------:R-:W-:Y:S01]  /*2960*/  FFMA.FTZ R61, R101, R114, R29 ;  /* 0x00000072653d7223 */ /* 0x000fe2000001001d */
[----:B------:R-:W-:Y:S01]  /*2970*/  SEL R52, R52, RZ, P4 ;  /* 0x000000ff34347207 */ /* 0x000fe20002000000 */
[----:B------:R-:W-:-:S04]  /*2980*/  IMAD.WIDE.U32 R74, R99, 0x10, R50 ;  /* 0x00000010634a7825 */ /* 0x000fc800078e0032 */
[C---:B------:R-:W-:Y:S01]  /*2990*/  FFMA.FTZ R50, R101.reuse, R110, R34 ;  /* 0x0000006e65327223 */ /* 0x040fe20000010022 */
[----:B------:R-:W-:Y:S01]  /*29a0*/  FFMA.FTZ R51, R101, R112, R35 ;  /* 0x0000007065337223 */ /* 0x000fe20000010023 */
[----:B------:R-:W-:Y:S01]  /*29b0*/  SEL R53, R53, RZ, P5 ;  /* 0x000000ff35357207 */ /* 0x000fe20002800000 */
[--C-:B-1----:R-:W-:Y:S01]  /*29c0*/  IMAD.WIDE.U32 R106, R106, 0x10, R54.reuse ;  /* 0x000000106a6a7825 */ /* 0x102fe200078e0036 */
[C---:B------:R-:W-:Y:S02]  /*29d0*/  LOP3.LUT P2, RZ, R103.reuse, 0xff, RZ, 0xc0, !PT ;  /* 0x000000ff67ff7812 */ /* 0x040fe4000784c0ff */
[----:B------:R-:W-:Y:S01]  /*29e0*/  LOP3.LUT P3, RZ, R103, 0xff00, RZ, 0xc0, !PT ;  /* 0x0000ff0067ff7812 */ /* 0x000fe2000786c0ff */
[----:B------:R-:W-:Y:S01]  /*29f0*/  IMAD.WIDE.U32 R76, R105, 0x10, R54 ;  /* 0x00000010694c7825 */ /* 0x000fe200078e0036 */
[----:B------:R-:W-:Y:S01]  /*2a00*/  LOP3.LUT P4, RZ, R103, 0xff0000, RZ, 0xc0, !PT ;  /* 0x00ff000067ff7812 */ /* 0x000fe2000788c0ff */
[----:B------:R1:W-:Y:S02]  /*2a10*/  STG.E.128 desc[UR6][R106.64], R64 ;  /* 0x000000406a007986 */ /* 0x0003e4000c101d06 */
[----:B0-----:R-:W-:Y:S01]  /*2a20*/  FFMA.FTZ R62, R101, R113, R30 ;  /* 0x00000071653e7223 */ /* 0x001fe2000001001e */
[----:B------:R-:W-:Y:S01]  /*2a30*/  ISETP.GE.U32.AND P5, PT, R103, 0x1000000, PT ;  /* 0x010000006700780c */ /* 0x000fe20003fa6070 */
[----:B------:R-:W-:Y:S01]  /*2a40*/  FFMA.FTZ R63, R101, R116, R31 ;  /* 0x00000074653f7223 */ /* 0x000fe2000001001f */
        /* <DEDUP_REMOVED lines=14> */
[----:B------:R-:W-:Y:S01]  /*2b30*/  SEL R54, R54, RZ, P6 ;  /* 0x000000ff36367207 */ /* 0x000fe20003000000 */
[----:B------:R1:W-:Y:S01]  /*2b40*/  STG.E.128 desc[UR6][R108.64], R68 ;  /* 0x000000446c007986 */ /* 0x0003e2000c101d06 */
[----:B------:R-:W-:-:S02]  /*2b50*/  SEL R55, R55, RZ, P1 ;  /* 0x000000ff37377207 */ /* 0x000fc40000800000 */
[----:B------:R-:W-:Y:S01]  /*2b60*/  SEL R56, R56, RZ, P2 ;  /* 0x000000ff38387207 */ /* 0x000fe20001000000 */
[----:B------:R1:W-:Y:S01]  /*2b70*/  STG.E.128 desc[UR6][R76.64], R44 ;  /* 0x0000002c4c007986 */ /* 0x0003e2000c101d06 */
[----:B------:R-:W-:Y:S02]  /*2b80*/  SEL R57, R57, RZ, P3 ;  /* 0x000000ff39397207 */ /* 0x000fe40001800000 */
[----:B------:R-:W-:Y:S01]  /*2b90*/  SEL R58, R58, RZ, P4 ;  /* 0x000000ff3a3a7207 */ /* 0x000fe20002000000 */
[----:B------:R1:W-:Y:S01]  /*2ba0*/  STG.E.128 desc[UR6][R72.64], R48 ;  /* 0x0000003048007986 */ /* 0x0003e2000c101d06 */
[----:B------:R-:W-:-:S03]  /*2bb0*/  SEL R59, R59, RZ, P5 ;  /* 0x000000ff3b3b7207 */ /* 0x000fc60002800000 */
[----:B------:R1:W-:Y:S04]  /*2bc0*/  STG.E.128 desc[UR6][R102.64], R52 ;  /* 0x0000003466007986 */ /* 0x0003e8000c101d06 */
[----:B------:R1:W-:Y:S04]  /*2bd0*/  STG.E.128 desc[UR6][R74.64], R60 ;  /* 0x0000003c4a007986 */ /* 0x0003e8000c101d06 */
[----:B------:R1:W-:Y:S01]  /*2be0*/  STG.E.128 desc[UR6][R78.64], R56 ;  /* 0x000000384e007986 */ /* 0x0003e2000c101d06 */
[----:B------:R-:W-:Y:S05]  /*2bf0*/  BRA `(.L_x_9350) ;  /* 0x0000000c00fc7947 */ /* 0x000fea0003800000 */
.L_x_9348:
        /* <DEDUP_REMOVED lines=13> */
[C---:B0-----:R-:W-:Y:S01]  /*2cd0*/  FMUL.FTZ R49, R101.reuse, R120 ;  /* 0x0000007865317220 */ /* 0x041fe20000410000 */
[----:B------:R-:W-:Y:S01]  /*2ce0*/  FMUL.FTZ R51, R101, R122 ;  /* 0x0000007a65337220 */ /* 0x000fe20000410000 */
[-C--:B------:R-:W-:Y:S01]  /*2cf0*/  FMUL.FTZ R45, R45, R100.reuse ;  /* 0x000000642d2d7220 */ /* 0x080fe20000410000 */
[-C--:B------:R-:W-:Y:S01]  /*2d00*/  FMUL.FTZ R47, R47, R100.reuse ;  /* 0x000000642f2f7220 */ /* 0x080fe20000410000 */
[-C--:B------:R-:W-:Y:S01]  /*2d10*/  FMUL.FTZ R49, R49, R100.reuse ;  /* 0x0000006431317220 */ /* 0x080fe20000410000 */
[----:B------:R-:W-:Y:S01]  /*2d20*/  FMUL.FTZ R51, R51, R100 ;  /* 0x0000006433337220 */ /* 0x000fe20000410000 */
[----:B------:R-:W-:Y:S01]  /*2d30*/  FMUL.FTZ R45, R45, UR4 ;  /* 0x000000042d2d7c20 */ /* 0x000fe20008410000 */
[C---:B------:R-:W-:Y:S01]  /*2d40*/  LOP3.LUT P2, RZ, R112.reuse, 0xff, RZ, 0xc0, !PT ;  /* 0x000000ff70ff7812 */ /* 0x040fe2000784c0ff */
[----:B------:R-:W-:Y:S01]  /*2d50*/  FMUL.FTZ R47, R47, UR4 ;  /* 0x000000042f2f7c20 */ /* 0x000fe20008410000 */
[C---:B------:R-:W-:Y:S01]  /*2d60*/  LOP3.LUT P3, RZ, R112.reuse, 0xff00, RZ, 0xc0, !PT ;  /* 0x0000ff0070ff7812 */ /* 0x040fe2000786c0ff */
[----:B------:R-:W-:Y:S01]  /*2d70*/  FMUL.FTZ R49, R49, UR4 ;  /* 0x0000000431317c20 */ /* 0x000fe20008410000 */
[----:B------:R-:W-:Y:S01]  /*2d80*/  FMUL.FTZ R51, R51, UR4 ;  /* 0x0000000433337c20 */ /* 0x000fe20008410000 */
[----:B------:R-:W-:-:S02]  /*2d90*/  LOP3.LUT P4, RZ, R112, 0xff0000, RZ, 0xc0, !PT ;  /* 0x00ff000070ff7812 */ /* 0x000fc4000788c0ff */
[----:B------:R-:W-:Y:S02]  /*2da0*/  ISETP.GE.U32.AND P5, PT, R112, 0x1000000, PT ;  /* 0x010000007000780c */ /* 0x000fe40003fa6070 */
[----:B------:R-:W-:Y:S02]  /*2db0*/  SEL R44, R45, RZ, P2 ;  /* 0x000000ff2d2c7207 */ /* 0x000fe40001000000 */
[----:B------:R-:W-:Y:S02]  /*2dc0*/  SEL R45, R47, RZ, P3 ;  /* 0x000000ff2f2d7207 */ /* 0x000fe40001800000 */
[----:B------:R-:W-:Y:S02]  /*2dd0*/  SEL R46, R49, RZ, P4 ;  /* 0x000000ff312e7207 */ /* 0x000fe40002000000 */
[----:B------:R-:W-:Y:S01]  /*2de0*/  SEL R47, R51, RZ, P5 ;  /* 0x000000ff332f7207 */ /* 0x000fe20002800000 */
[----:B------:R-:W-:Y:S06]  /*2df0*/  BRA `(.L_x_9352) ;  /* 0x0000000000707947 */ /* 0x000fec0003800000 */
.L_x_9351:
        /* <DEDUP_REMOVED lines=21> */
[C---:B------:R-:W-:Y:S02]  /*2f50*/  LOP3.LUT P3, RZ, R112.reuse, 0xff00, RZ, 0xc0, !PT ;  /* 0x0000ff0070ff7812 */ /* 0x040fe4000786c0ff */
[C---:B------:R-:W-:Y:S02]  /*2f60*/  LOP3.LUT P4, RZ, R112.reuse, 0xff0000, RZ, 0xc0, !PT ;  /* 0x00ff000070ff7812 */ /* 0x040fe4000788c0ff */
[----:B------:R-:W-:Y:S02]  /*2f70*/  ISETP.GE.U32.AND P5, PT, R112, 0x1000000, PT ;  /* 0x010000007000780c */ /* 0x000fe40003fa6070 */
[----:B------:R-:W-:Y:S02]  /*2f80*/  SEL R44, R44, RZ, P2 ;  /* 0x000000ff2c2c7207 */ /* 0x000fe40001000000 */
[----:B------:R-:W-:Y:S02]  /*2f90*/  SEL R45, R45, RZ, P3 ;  /* 0x000000ff2d2d7207 */ /* 0x000fe40001800000 */
[----:B------:R-:W-:-:S02]  /*2fa0*/  SEL R46, R46, RZ, P4 ;  /* 0x000000ff2e2e7207 */ /* 0x000fc40002000000 */
[----:B------:R-:W-:-:S07]  /*2fb0*/  SEL R47, R47, RZ, P5 ;  /* 0x000000ff2f2f7207 */ /* 0x000fce0002800000 */
.L_x_9352:
[----:B0-----:R-:W0:Y:S08]  /*2fc0*/  @P1 LDC.64 R50, c[0x0][0x478] ;  /* 0x00011e00ff321b82 */ /* 0x001e300000000a00 */
[----:B------:R-:W1:Y:S01]  /*2fd0*/  LDC.64 R48, c[0x0][0x468] ;  /* 0x00011a00ff307b82 */ /* 0x000e620000000a00 */
[----:B0-----:R-:W-:-:S05]  /*2fe0*/  @P1 IMAD.WIDE.U32 R50, R106, 0x10, R50 ;  /* 0x000000106a321825 */ /* 0x001fca00078e0032 */
[----:B------:R0:W-:Y:S01]  /*2ff0*/  @P1 STG.E.128 desc[UR6][R50.64], R60 ;  /* 0x0000003c32001986 */ /* 0x0001e2000c101d06 */
[----:B-1----:R-:W-:-:S05]  /*3000*/  IMAD.WIDE.U32 R106, R106, 0x10, R48 ;  /* 0x000000106a6a7825 */ /* 0x002fca00078e0030 */
[----:B------:R0:W-:Y:S01]  /*3010*/  STG.E.128 desc[UR6][R106.64], R44 ;  /* 0x0000002c6a007986 */ /* 0x0001e2000c101d06 */
        /* <DEDUP_REMOVED lines=28> */
[----:B------:R-:W-:Y:S01]  /*31e0*/  SEL R47, R47, RZ, P5 ;  /* 0x000000ff2f2f7207 */ /* 0x000fe20002800000 */
[----:B------:R-:W-:Y:S06]  /*31f0*/  BRA `(.L_x_9354) ;  /* 0x0000000000707947 */ /* 0x000fec0003800000 */
.L_x_9353:
        /* <DEDUP_REMOVED lines=27> */
[----:B------:R-:W-:-:S07]  /*33b0*/  SEL R47, R53, RZ, P5 ;  /* 0x000000ff352f7207 */ /* 0x000fce0002800000 */
.L_x_9354:
[----:B------:R-:W0:Y:S01]  /*33c0*/  @P1 LDC.64 R50, c[0x0][0x478] ;  /* 0x00011e00ff321b82 */ /* 0x000e220000000a00 */
[----:B------:R-:W-:-:S04]  /*33d0*/  IMAD.WIDE.U32 R52, R105, 0x10, R48 ;  /* 0x0000001069347825 */ /* 0x000fc800078e0030 */
[----:B0-----:R-:W-:-:S05]  /*33e0*/  @P1 IMAD.WIDE.U32 R50, R105, 0x10, R50 ;  /* 0x0000001069321825 */ /* 0x001fca00078e0032 */
[----:B------:R0:W-:Y:S04]  /*33f0*/  @P1 STG.E.128 desc[UR6][R50.64], R60 ;  /* 0x0000003c32001986 */ /* 0x0001e8000c101d06 */
        /* <DEDUP_REMOVED lines=31> */
.L_x_9355:
        /* <DEDUP_REMOVED lines=28> */
.L_x_9356:
[----:B------:R-:W0:Y:S01]  /*37b0*/  @P1 LDC.64 R50, c[0x0][0x478] ;  /* 0x00011e00ff321b82 */ /* 0x000e220000000a00 */
[----:B------:R-:W-:-:S04]  /*37c0*/  IMAD.WIDE.U32 R52, R102, 0x10, R48 ;  /* 0x0000001066347825 */ /* 0x000fc800078e0030 */
[----:B0-----:R-:W-:-:S05]  /*37d0*/  @P1 IMAD.WIDE.U32 R50, R102, 0x10, R50 ;  /* 0x0000001066321825 */ /* 0x001fca00078e0032 */
[----:B------:R0:W-:Y:S04]  /*37e0*/  @P1 STG.E.128 desc[UR6][R50.64], R60 ;  /* 0x0000003c32001986 */ /* 0x0001e8000c101d06 */
[----:B------:R0:W-:Y:S01]  /*37f0*/  STG.E.128 desc[UR6][R52.64], R44 ;  /* 0x0000002c34007986 */ /* 0x0001e2000c101d06 */
        /* <DEDUP_REMOVED lines=30> */
.L_x_9357:
        /* <DEDUP_REMOVED lines=19> */
[----:B------:R-:W-:Y:S01]  /*3b10*/  LOP3.LUT P3, RZ, R103, 0xff00, RZ, 0xc0, !PT ;  /* 0x0000ff0067ff7812 */ /* 0x000fe2000786c0ff */
        /* <DEDUP_REMOVED lines=8> */
.L_x_9358:
[----:B------:R-:W0:Y:S01]  /*3ba0*/  @P1 LDC.64 R50, c[0x0][0x478] ;  /* 0x00011e00ff321b82 */ /* 0x000e220000000a00 */
[----:B------:R-:W-:-:S04]  /*3bb0*/  IMAD.WIDE.U32 R48, R99, 0x10, R48 ;  /* 0x0000001063307825 */ /* 0x000fc800078e0030 */
[----:B0-----:R-:W-:-:S05]  /*3bc0*/  @P1 IMAD.WIDE.U32 R50, R99, 0x10, R50 ;  /* 0x0000001063321825 */ /* 0x001fca00078e0032 */
[----:B------:R0:W-:Y:S04]  /*3bd0*/  @P1 STG.E.128 desc[UR6][R50.64], R60 ;  /* 0x0000003c32001986 */ /* 0x0001e8000c101d06 */
[----:B------:R0:W-:Y:S02]  /*3be0*/  STG.E.128 desc[UR6][R48.64], R44 ;  /* 0x0000002c30007986 */ /* 0x0001e4000c101d06 */
.L_x_9350:
[----:B012---:R-:W0:Y:S02]  /*3bf0*/  LDC.64 R44, c[0x0][0x380] ;  /* 0x0000e000ff2c7b82 */ /* 0x007e240000000a00 */
[----:B0-----:R-:W-:-:S04]  /*3c00*/  LEA R95, R44, R95, 0x2 ;  /* 0x0000005f2c5f7211 */ /* 0x001fc800078e10ff */
[----:B------:R-:W-:-:S13]  /*3c10*/  ISETP.GE.AND P1, PT, R95, R45, PT ;  /* 0x0000002d5f00720c */ /* 0x000fda0003f26270 */
[----:B------:R-:W-:Y:S05]  /*3c20*/  @!P1 BRA `(.L_x_9359) ;  /* 0xffffffc8001c9947 */ /* 0x000fea000383ffff */
[----:B------:R-:W-:Y:S05]  /*3c30*/  BSYNC B1 ;  /* 0x0000000000017941 */ /* 0x000fea0003800000 */
.L_x_9344:
        /* <DEDUP_REMOVED lines=31> */
.L_x_9343:
[----:B------:R-:W-:Y:S05]  /*3e30*/  BSYNC B0 ;  /* 0x0000000000007941 */ /* 0x000fea0003800000 */
.L_x_9342:
        /* <DEDUP_REMOVED lines=46> */
[----:B--2---:R-:W-:-:S03]  /*4120*/  FADD.FTZ R21, R2, R21 ;  /* 0x0000001502157221 */ /* 0x004fc60000010000 */
[----:B------:R-:W-:Y:S01]  /*4130*/  STS.128 [R0+0x200], R28 ;  /* 0x0002001c00007388 */ /* 0x000fe20000000c00 */
        /* <DEDUP_REMOVED lines=13> */
[----:B------:R-:W-:Y:S02]  /*4210*/  IADD3.X R13, PT, PT, RZ, RZ, RZ, P0, !PT ;  /* 0x000000ffff0d7210 */ /* 0x000fe400007fe4ff */
        /* <DEDUP_REMOVED lines=22> */
[C---:B------:R-:W-:Y:S01]  /*4380*/  IADD3 R2, P0, PT, R3.reuse, UR22, RZ ;  /* 0x0000001603027c10 */ /* 0x040fe2000ff1e0ff */
        /* <DEDUP_REMOVED lines=20> */
.L_x_9347:
        /* <DEDUP_REMOVED lines=8> */
.L_x_9361:
[----:B------:R-:W-:Y:S05]  /*4550*/  BSYNC B2 ;  /* 0x0000000000027941 */ /* 0x000fea0003800000 */
.L_x_9360:
        /* <DEDUP_REMOVED lines=8> */
.L_x_9362:
[----:B------:R-:W-:-:S05]  /*45e0*/  FADD.FTZ R44, R44, R127 ;  /* 0x0000007f2c2c7221 */ /* 0x000fca0000010000 */
[----:B------:R-:W-:Y:S01]  /*45f0*/  MOV R55, R44 ;  /* 0x0000002c00377202 */ /* 0x000fe20000000f00 */
[----:B------:R-:W-:Y:S01]  /*4600*/  HFMA2 R54, -RZ, RZ, 0, 1.1920928955078125e-07 ;  /* 0x00000002ff367431 */ /* 0x000fe200000001ff */
[----:B------:R-:W-:-:S07]  /*4610*/  MOV R46, R53 ;  /* 0x00000035002e7202 */ /* 0x000fce0000000f00 */
[----:B------:R-:W-:Y:S05]  /*4620*/  WARPSYNC.COLLECTIVE R52, `(.L_x_9363) ;  /* 0x0000000034087348 */ /* 0x000fea0003c00000 */
[----:B------:R0:W1:Y:S02]  /*4630*/  SHFL.BFLY P3, R53, R55, R54, R57 ;  /* 0x0c00003637357389 */ /* 0x0000640000060039 */
[----:B01----:R-:W-:Y:S05]  /*4640*/  ENDCOLLECTIVE ;  /* 0x000000000000791b */ /* 0x003fea0003800000 */
.L_x_9363:
[----:B------:R-:W-:-:S05]  /*4650*/  FADD.FTZ R46, R46, R125 ;  /* 0x0000007d2e2e7221 */ /* 0x000fca0000010000 */
[----:B------:R-:W-:Y:S02]  /*4660*/  MOV R55, R46 ;  /* 0x0000002e00377202 */ /* 0x000fe40000000f00 */
[----:B------:R-:W-:-:S07]  /*4670*/  MOV R45, R53 ;  /* 0x00000035002d7202 */ /* 0x000fce0000000f00 */
[----:B------:R-:W-:Y:S05]  /*4680*/  WARPSYNC.COLLECTIVE R52, `(.L_x_9364) ;  /* 0x0000000034087348 */ /* 0x000fea0003c00000 */
[----:B------:R0:W1:Y:S02]  /*4690*/  SHFL.BFLY P3, R53, R55, R54, R57 ;  /* 0x0c00003637357389 */ /* 0x0000640000060039 */
[----:B01----:R-:W-:Y:S05]  /*46a0*/  ENDCOLLECTIVE ;  /* 0x000000000000791b */ /* 0x003fea0003800000 */
.L_x_9364:
[----:B------:R-:W-:-:S05]  /*46b0*/  FADD.FTZ R45, R44, R45 ;  /* 0x0000002d2c2d7221 */ /* 0x000fca0000010000 */
[----:B------:R-:W-:Y:S01]  /*46c0*/  MOV R55, R45 ;  /* 0x0000002d00377202 */ /* 0x000fe20000000f00 */
[----:B------:R-:W-:Y:S01]  /*46d0*/  HFMA2 R54, -RZ, RZ, 0, 2.384185791015625e-07 ;  /* 0x00000004ff367431 */ /* 0x000fe200000001ff */
[----:B------:R-:W-:-:S07]  /*46e0*/  MOV R47, R53 ;  /* 0x00000035002f7202 */ /* 0x000fce0000000f00 */
[----:B------:R-:W-:Y:S05]  /*46f0*/  WARPSYNC.COLLECTIVE R52, `(.L_x_9365) ;  /* 0x0000000034087348 */ /* 0x000fea0003c00000 */
[----:B------:R0:W1:Y:S02]  /*4700*/  SHFL.BFLY P3, R53, R55, R54, R57 ;  /* 0x0c00003637357389 */ /* 0x0000640000060039 */
[----:B01----:R-:W-:Y:S05]  /*4710*/  ENDCOLLECTIVE ;  /* 0x000000000000791b */ /* 0x003fea0003800000 */
.L_x_9365:
[----:B------:R-:W-:-:S05]  /*4720*/  FADD.FTZ R47, R46, R47 ;  /* 0x0000002f2e2f7221 */ /* 0x000fca0000010000 */
[----:B------:R-:W-:Y:S02]  /*4730*/  MOV R55, R47 ;  /* 0x0000002f00377202 */ /* 0x000fe40000000f00 */
[----:B------:R-:W-:-:S07]  /*4740*/  MOV R48, R53 ;  /* 0x0000003500307202 */ /* 0x000fce0000000f00 */
[----:B------:R-:W-:Y:S05]  /*4750*/  WARPSYNC.COLLECTIVE R52, `(.L_x_9366) ;  /* 0x0000000034087348 */ /* 0x000fea0003c00000 */
[----:B------:R0:W1:Y:S02]  /*4760*/  SHFL.BFLY P3, R53, R55, R54, R57 ;  /* 0x0c00003637357389 */ /* 0x0000640000060039 */
[----:B01----:R-:W-:Y:S05]  /*4770*/  ENDCOLLECTIVE ;  /* 0x000000000000791b */ /* 0x003fea0003800000 */
.L_x_9366:
[----:B------:R-:W-:-:S05]  /*4780*/  FADD.FTZ R48, R45, R48 ;  /* 0x000000302d307221 */ /* 0x000fca0000010000 */
[----:B------:R-:W-:Y:S01]  /*4790*/  MOV R55, R48 ;  /* 0x0000003000377202 */ /* 0x000fe20000000f00 */
[----:B------:R-:W-:Y:S01]  /*47a0*/  HFMA2 R54, -RZ, RZ, 0, 4.76837158203125e-07 ;  /* 0x00000008ff367431 */ /* 0x000fe200000001ff */
[----:B------:R-:W-:-:S07]  /*47b0*/  MOV R50, R53 ;  /* 0x0000003500327202 */ /* 0x000fce0000000f00 */
[----:B------:R-:W-:Y:S05]  /*47c0*/  WARPSYNC.COLLECTIVE R52, `(.L_x_9367) ;  /* 0x0000000034087348 */ /* 0x000fea0003c00000 */
[----:B------:R0:W1:Y:S02]  /*47d0*/  SHFL.BFLY P3, R53, R55, R54, R57 ;  /* 0x0c00003637357389 */ /* 0x0000640000060039 */
[----:B01----:R-:W-:Y:S05]  /*47e0*/  ENDCOLLECTIVE ;  /* 0x000000000000791b */ /* 0x003fea0003800000 */
.L_x_9367:
[----:B------:R-:W-:-:S05]  /*47f0*/  FADD.FTZ R50, R47, R50 ;  /* 0x000000322f327221 */ /* 0x000fca0000010000 */
[----:B------:R-:W-:Y:S02]  /*4800*/  MOV R55, R50 ;  /* 0x0000003200377202 */ /* 0x000fe40000000f00 */
[----:B------:R-:W-:-:S07]  /*4810*/  MOV R49, R53 ;  /* 0x0000003500317202 */ /* 0x000fce0000000f00 */
[----:B------:R-:W-:Y:S05]  /*4820*/  WARPSYNC.COLLECTIVE R52, `(.L_x_9368) ;  /* 0x0000000034087348 */ /* 0x000fea0003c00000 */
[----:B------:R0:W1:Y:S02]  /*4830*/  SHFL.BFLY P3, R53, R55, R54, R57 ;  /* 0x0c00003637357389 */ /* 0x0000640000060039 */
[----:B01----:R-:W-:Y:S05]  /*4840*/  ENDCOLLECTIVE ;  /* 0x000000000000791b */ /* 0x003fea0003800000 */
.L_x_9368:
[----:B------:R-:W-:-:S05]  /*4850*/  FADD.FTZ R49, R48, R49 ;  /* 0x0000003130317221 */ /* 0x000fca0000010000 */
[----:B------:R-:W-:Y:S01]  /*4860*/  MOV R55, R49 ;  /* 0x0000003100377202 */ /* 0x000fe20000000f00 */
[----:B------:R-:W-:Y:S01]  /*4870*/  HFMA2 R54, -RZ, RZ, 0, 9.5367431640625e-07 ;  /* 0x00000010ff367431 */ /* 0x000fe200000001ff */
[----:B------:R-:W-:-:S07]  /*4880*/  MOV R51, R53 ;  /* 0x0000003500337202 */ /* 0x000fce0000000f00 */
[----:B------:R-:W-:Y:S05]  /*4890*/  WARPSYNC.COLLECTIVE R52, `(.L_x_9369) ;  /* 0x0000000034087348 */ /* 0x000fea0003c00000 */
[----:B------:R0:W1:Y:S02]  /*48a0*/  SHFL.BFLY P3, R53, R55, R54, R57 ;  /* 0x0c00003637357389 */ /* 0x0000640000060039 */
[----:B01----:R-:W-:Y:S05]  /*48b0*/  ENDCOLLECTIVE ;  /* 0x000000000000791b */ /* 0x003fea0003800000 */
.L_x_9369:
[----:B------:R-:W-:-:S05]  /*48c0*/  FADD.FTZ R51, R50, R51 ;  /* 0x0000003332337221 */ /* 0x000fca0000010000 */
[----:B------:R-:W-:Y:S02]  /*48d0*/  MOV R55, R51 ;  /* 0x0000003300377202 */ /* 0x000fe40000000f00 */
[----:B------:R-:W-:-:S07]  /*48e0*/  MOV R44, R53 ;  /* 0x00000035002c7202 */ /* 0x000fce0000000f00 */
[----:B------:R-:W-:Y:S05]  /*48f0*/  WARPSYNC.COLLECTIVE R52, `(.L_x_9370) ;  /* 0x0000000034087348 */ /* 0x000fea0003c00000 */
[----:B------:R0:W1:Y:S02]  /*4900*/  SHFL.BFLY P3, R53, R55, R54, R57 ;  /* 0x0c00003637357389 */ /* 0x0000640000060039 */
[----:B01----:R-:W-:Y:S05]  /*4910*/  ENDCOLLECTIVE ;  /* 0x000000000000791b */ /* 0x003fea0003800000 */
.L_x_9370:
[----:B------:R-:W-:Y:S01]  /*4920*/  MOV R46, R53 ;  /* 0x00000035002e7202 */ /* 0x000fe20000000f00 */
[----:B------:R-:W-:Y:S06]  /*4930*/  BRA `(.L_x_9371) ;  /* 0xffffffd000987947 */ /* 0x000fec000383ffff */
.L_x_9372:
        /* <DEDUP_REMOVED lines=12> */
.L_x_11317:


//--------------------- .text._ZN10layer_norm22ln_bwd_finalize_kernelINS_22Kernel_traits_finalizeILj512E6__halfffffjLb0ELj1024ELj4ENS_18Kernel_traits_baseILj512ES2_ffffjLj1024EEEEELb0ELb0EEEvNS_9BwdParamsE --------------------------
	.section	.text._ZN10layer_norm22ln_bwd_finalize_kernelINS_22Kernel_traits_finalizeILj512E6__halfffffjLb0ELj1024ELj4ENS_18Kernel_traits_baseILj512ES2_ffffjLj1024EEEEELb0ELb0EEEvNS_9BwdParamsE,"ax",@progbits
	.align	128
        .global         _ZN10layer_norm22ln_bwd_finalize_kernelINS_22Kernel_traits_finalizeILj512E6__halfffffjLb0ELj1024ELj4ENS_18Kernel_traits_baseILj512ES2_ffffjLj1024EEEEELb0ELb0EEEvNS_9BwdParamsE
        .type           _ZN10layer_norm22ln_bwd_finalize_kernelINS_22Kernel_traits_finalizeILj512E6__halfffffjLb0ELj1024ELj4ENS_18Kernel_traits_baseILj512ES2_ffffjLj1024EEEEELb0ELb0EEEvNS_9BwdParamsE,@function
        .size           _ZN10layer_norm22ln_bwd_finalize_kernelINS_22Kernel_traits_finalizeILj512E6__halfffffjLb0ELj1024ELj4ENS_18Kernel_traits_baseILj512ES2_ffffjLj1024EEEEELb0ELb0EEEvNS_9BwdParamsE,(.L_x_11318 - _ZN10layer_norm22ln_bwd_finalize_kernelINS_22Kernel_traits_finalizeILj512E6__halfffffjLb0ELj1024ELj4ENS_18Kernel_traits_baseILj512ES2_ffffjLj1024EEEEELb0ELb0EEEvNS_9BwdParamsE)
        .other          _ZN10layer_norm22ln_bwd_finalize_kernelINS_22Kernel_traits_finalizeILj512E6__halfffffjLb0ELj1024ELj4ENS_18Kernel_traits_baseILj512ES2_ffffjLj1024EEEEELb0ELb0EEEvNS_9BwdParamsE,@"STO_CUDA_ENTRY STV_DEFAULT"
_ZN10layer_norm22ln_bwd_finalize_kernelINS_22Kernel_traits_finalizeILj512E6__halfffffjLb0ELj1024ELj4ENS_18Kernel_traits_baseILj512ES2_ffffjLj1024EEEEELb0ELb0EEEvNS_9BwdParamsE:
.text._ZN10layer_norm22ln_bwd_finalize_kernelINS_22Kernel_traits_finalizeILj512E6__halfffffjLb0ELj1024ELj4ENS_18Kernel_traits_baseILj512ES2_ffffjLj1024EEEEELb0ELb0EEEvNS_9BwdParamsE:
        /* <DEDUP_REMOVED lines=82> */
.L_x_9377:
        /* <DEDUP_REMOVED lines=118> */
.L_x_9376:
[----:B------:R-:W-:Y:S05]  /*0c80*/  BSYNC.RECONVERGENT B1 ;  /* 0x0000000000017941 */ /* 0x000fea0003800200 */
.L_x_9375:
        /* <DEDUP_REMOVED lines=75> */
.L_x_9379:
[----:B------:R-:W-:Y:S05]  /*1140*/  BSYNC.RECONVERGENT B1 ;  /* 0x0000000000017941 */ /* 0x000fea0003800200 */
.L_x_9378:
        /* <DEDUP_REMOVED lines=37> */
.L_x_9381:
[----:B------:R-:W-:Y:S05]  /*13a0*/  BSYNC.RECONVERGENT B1 ;  /* 0x0000000000017941 */ /* 0x000fea0003800200 */
.L_x_9380:
[----:B------:R-:W-:Y:S05]  /*13b0*/  @!P1 BRA `(.L_x_9374) ;  /* 0x0000000000409947 */ /* 0x000fea0003800000 */
[----:B------:R-:W0:Y:S01]  /*13c0*/  LDC.64 R10, c[0x0][0x440] ;  /* 0x00011000ff0a7b82 */ /* 0x000e220000000a00 */
[----:B------:R-:W-:Y:S01]  /*13d0*/  IMAD R59, R0, R56, R59 ;  /* 0x00000038003b7224 */ /* 0x000fe200078e023b */
[----:B------:R-:W-:Y:S02]  /*13e0*/  LOP3.LUT R8, R8, 0x1f, RZ, 0xc0, !PT ;  /* 0x0000001f08087812 */ /* 0x000fe400078ec0ff */
[----:B------:R-:W-:Y:S02]  /*13f0*/  IADD3 R9, PT, PT, -R9, RZ, RZ ;  /* 0x000000ff09097210 */ /* 0x000fe40007ffe1ff */
[----:B------:R-:W-:Y:S02]  /*1400*/  IADD3 R59, PT, PT, R8, R59, RZ ;  /* 0x0000003b083b7210 */ /* 0x000fe40007ffe0ff */
[----:B------:R-:W1:Y:S05]  /*1410*/  LDC.64 R12, c[0x0][0x448] ;  /* 0x00011200ff0c7b82 */ /* 0x000e6a0000000a00 */
.L_x_9382:
        /* <DEDUP_REMOVED lines=10> */
.L_x_9374:
[----:B------:R-:W-:Y:S05]  /*14c0*/  BSYNC.RECONVERGENT B0 ;  /* 0x0000000000007941 */ /* 0x000fea0003800200 */
.L_x_9373:
        /* <DEDUP_REMOVED lines=59> */
.L_x_9383:
        /* <DEDUP_REMOVED lines=16> */
.L_x_11318:


//--------------------- .text._ZN10layer_norm13ln_bwd_kernelINS_13Kernel_traitsI6__halfffffjLj512ELj1ELj4ELj1ELj16ENS_18Kernel_traits_baseILj512ES2_ffffjLj128EEEEELb1ELb0ELb1ELb0EEEvNS_9BwdParamsE --------------------------
	.section	.text._ZN10layer_norm13ln_bwd_kernelINS_13Kernel_traitsI6__halfffffjLj512ELj1ELj4ELj1ELj16ENS_18Kernel_traits_baseILj512ES2_ffffjLj128EEEEELb1ELb0ELb1ELb0EEEvNS_9BwdParamsE,"ax",@progbits
	.align	128
        .global         _ZN10layer_norm13ln_bwd_kernelINS_13Kernel_traitsI6__halfffffjLj512ELj1ELj4ELj1ELj16ENS_18Kernel_traits_baseILj512ES2_ffffjLj128EEEEELb1ELb0ELb1ELb0EEEvNS_9BwdParamsE
        .type           _ZN10layer_norm13ln_bwd_kernelINS_13Kernel_traitsI6__halfffffjLj512ELj1ELj4ELj1ELj16ENS_18Kernel_traits_baseILj512ES2_ffffjLj128EEEEELb1ELb0ELb1ELb0EEEvNS_9BwdParamsE,@function
        .size           _ZN10layer_norm13ln_bwd_kernelINS_13Kernel_traitsI6__halfffffjLj512ELj1ELj4ELj1ELj16ENS_18Kernel_traits_baseILj512ES2_ffffjLj128EEEEELb1ELb0ELb1ELb0EEEvNS_9BwdParamsE,(.L_x_11319 - _ZN10layer_norm13ln_bwd_kernelINS_13Kernel_traitsI6__halfffffjLj512ELj1ELj4ELj1ELj16ENS_18Kernel_traits_baseILj512ES2_ffffjLj128EEEEELb1ELb0ELb1ELb0EEEvNS_9BwdParamsE)
        .other          _ZN10layer_norm13ln_bwd_kernelINS_13Kernel_traitsI6__halfffffjLj512ELj1ELj4ELj1ELj16ENS_18Kernel_traits_baseILj512ES2_ffffjLj128EEEEELb1ELb0ELb1ELb0EEEvNS_9BwdParamsE,@"STO_CUDA_ENTRY STV_DEFAULT"
_ZN10layer_norm13ln_bwd_kernelINS_13Kernel_traitsI6__halfffffjLj512ELj1ELj4ELj1ELj16ENS_18Kernel_traits_baseILj512ES2_ffffjLj128EEEEELb1ELb0ELb1ELb0EEEvNS_9BwdParamsE:
.text._ZN10layer_norm13ln_bwd_kernelINS_13Kernel_traitsI6__halfffffjLj512ELj1ELj4ELj1ELj16ENS_18Kernel_traits_baseILj512ES2_ffffjLj128EEEEELb1ELb0ELb1ELb0EEEvNS_9BwdParamsE:
        /* <DEDUP_REMOVED lines=26> */
[----:B------:R-:W-:-:S04]  /*01a0*/  @P0 LOP3.LUT R23, R23, 0x20, RZ, 0xfc, !PT ;  /* 0x0000002017170812 */ /* 0x000fc800078efcff */
[----:B------:R2:W5:Y:S01]  /*01b0*/  @P0 LDG.E.64 R6, desc[UR6][R4.64] ;  /* 0x0000000604060981 */ /* 0x000562000c1e1b00 */
        /* <DEDUP_REMOVED lines=9> */
[----:B--2---:R-:W-:Y:S01]  /*0250*/  SHF.R.U32.HI R4, RZ, 0x5, R123 ;  /* 0x00000005ff047819 */ /* 0x004fe2000001167b */
        /* <DEDUP_REMOVED lines=20> */
[----:B0--3--:R-:W-:Y:S06]  /*03a0*/  @P0 BRA `(.L_x_9385) ;  /* 0x0000004c00080947 */ /* 0x009fec0003800000 */
        /* <DEDUP_REMOVED lines=40> */
.L_x_9473:
[----:B------:R-:W0:Y:S08]  /*0630*/  LDC.64 R72, c[0x0][0x3f8] ;  /* 0x0000fe00ff487b82 */ /* 0x000e300000000a00 */
[----:B-1----:R-:W1:Y:S08]  /*0640*/  LDC.64 R98, c[0x0][0x3f0] ;  /* 0x0000fc00ff627b82 */ /* 0x002e700000000a00 */
[----:B------:R-:W2:Y:S01]  /*0650*/  LDC.64 R74, c[0x0][0x3c8] ;  /* 0x0000f200ff4a7b82 */ /* 0x000ea20000000a00 */
[----:B0-----:R-:W-:-:S05]  /*0660*/  IMAD.WIDE R72, R4, 0x4, R72 ;  /* 0x0000000404487825 */ /* 0x001fca00078e0248 */
[----:B------:R2:W3:Y:S01]  /*0670*/  LDG.E R5, desc[UR6][R72.64] ;  /* 0x0000000648057981 */ /* 0x0004e2000c1e1900 */
[----:B-1----:R-:W-:-:S06]  /*0680*/  IMAD.WIDE R98, R4, 0x4, R98 ;  /* 0x0000000404627825 */ /* 0x002fcc00078e0262 */
[----:B-----5:R-:W5:Y:S01]  /*0690*/  LDG.E R98, desc[UR6][R98.64] ;  /* 0x0000000662627981 */ /* 0x020f62000c1e1900 */
[----:B--2---:R-:W-:-:S05]  /*06a0*/  IMAD.WIDE R72, R4, 0x4, R74 ;  /* 0x0000000404487825 */ /* 0x004fca00078e024a */
[----:B------:R0:W5:Y:S02]  /*06b0*/  LDG.E R6, desc[UR6][R72.64] ;  /* 0x0000000648067981 */ /* 0x000164000c1e1900 */
[----:B0-----:R-:W0:Y:S01]  /*06c0*/  LDC.64 R72, c[0x0][0x3c0] ;  /* 0x0000f000ff487b82 */ /* 0x001e220000000a00 */
[----:B------:R-:W-:Y:S01]  /*06d0*/  BSSY.RECONVERGENT B1, `(.L_x_9386) ;  /* 0x000013a000017945 */ /* 0x000fe20003800200 */
[----:B---3--:R-:W-:-:S13]  /*06e0*/  ISETP.GE.AND P1, PT, R5, 0x1, PT ;  /* 0x000000010500780c */ /* 0x008fda0003f26270 */
[----:B0-----:R-:W-:Y:S05]  /*06f0*/  @!P1 BRA `(.L_x_9387) ;  /* 0x0000000c00a89947 */ /* 0x001fea0003800000 */
        /* <DEDUP_REMOVED lines=13> */
[C---:B------:R-:W-:Y:S02]  /*07d0*/  ISETP.GE.U32.AND P3, PT, R3.reuse, 0x40, PT ;  /* 0x000000400300780c */ /* 0x040fe40003f66070 */
[----:B------:R-:W-:Y:S02]  /*07e0*/  @P2 IADD3 R77, PT, PT, R98, -0x1, RZ ;  /* 0xffffffff624d2810 */ /* 0x000fe40007ffe0ff */
[----:B------:R-:W-:Y:S02]  /*07f0*/  SHF.R.S32.HI R75, RZ, 0x1f, R114 ;  /* 0x0000001fff4b7819 */ /* 0x000fe40000011472 */
[----:B------:R-:W-:Y:S01]  /*0800*/  ISETP.GE.U32.AND P4, PT, R3, 0x60, PT ;  /* 0x000000600300780c */ /* 0x000fe20003f86070 */
[----:B------:R-:W-:Y:S01]  /*0810*/  @P2 IMAD R74, R77, R2, RZ ;  /* 0x000000024d4a2224 */ /* 0x000fe200078e02ff */
[----:B------:R-:W-:Y:S02]  /*0820*/  SHF.R.S32.HI R77, RZ, 0x1f, R102 ;  /* 0x0000001fff4d7819 */ /* 0x000fe40000011466 */
[----:B------:R-:W-:-:S02]  /*0830*/  LEA.HI R114, R75, R114, RZ, 0x2 ;  /* 0x000000724b727211 */ /* 0x000fc400078f10ff */
[----:B0-----:R-:W-:Y:S02]  /*0840*/  @P2 SHF.R.S32.HI R73, RZ, 0x1f, R74 ;  /* 0x0000001fff492819 */ /* 0x001fe4000001144a */
[----:B------:R-:W-:Y:S02]  /*0850*/  LEA.HI R102, R77, R102, RZ, 0x2 ;  /* 0x000000664d667211 */ /* 0x000fe400078f10ff */
[----:B------:R-:W-:Y:S02]  /*0860*/  @P2 LEA.HI R74, R73, R74, RZ, 0x2 ;  /* 0x0000004a494a2211 */ /* 0x000fe400078f10ff */
[----:B------:R-:W-:Y:S02]  /*0870*/  ISETP.GE.U32.AND P5, PT, R3, 0x80, PT ;  /* 0x000000800300780c */ /* 0x000fe40003fa6070 */
[----:B------:R-:W-:Y:S02]  /*0880*/  MOV R103, RZ ;  /* 0x000000ff00677202 */ /* 0x000fe40000000f00 */
[----:B-1----:R-:W-:-:S04]  /*0890*/  LOP3.LUT R97, R123, 0x1f, RZ, 0xc0, !PT ;  /* 0x0000001f7b617812 */ /* 0x002fc800078ec0ff */
[-C--:B------:R-:W-:Y:S02]  /*08a0*/  LEA.HI.SX32 R114, R114, R97.reuse, 0x1e ;  /* 0x0000006172727211 */ /* 0x080fe400078ff2ff */
[-C--:B------:R-:W-:Y:S02]  /*08b0*/  @P2 LEA.HI.SX32 R101, R74, R97.reuse, 0x1e ;  /* 0x000000614a652211 */ /* 0x080fe400078ff2ff */
[----:B------:R-:W-:Y:S02]  /*08c0*/  LEA.HI.SX32 R102, R102, R97, 0x1e ;  /* 0x0000006166667211 */ /* 0x000fe400078ff2ff */
[----:B------:R-:W-:Y:S02]  /*08d0*/  MOV R100, R114 ;  /* 0x0000007200647202 */ /* 0x000fe40000000f00 */
[----:B--2---:R-:W-:Y:S01]  /*08e0*/  FSEL R99, R72, RZ, !P0 ;  /* 0x000000ff48637208 */ /* 0x004fe20004000000 */
[----:B------:R-:W-:Y:S06]  /*08f0*/  @!P6 BRA `(.L_x_9389) ;  /* 0x0000000000c4e947 */ /* 0x000fec0003800000 */
[----:B------:R-:W0:Y:S01]  /*0900*/  LDC.64 R72, c[0x0][0x3a8] ;  /* 0x0000ea00ff487b82 */ /* 0x000e220000000a00 */
[----:B------:R-:W-:-:S07]  /*0910*/  ISETP.NE.U32.AND P0, PT, RZ, UR10, PT ;  /* 0x0000000aff007c0c */ /* 0x000fce000bf05070 */
[----:B------:R-:W1:Y:S08]  /*0920*/  LDC.64 R76, c[0x0][0x428] ;  /* 0x00010a00ff4c7b82 */ /* 0x000e700000000a00 */
[----:B------:R-:W2:Y:S01]  /*0930*/  LDC.64 R124, c[0x0][0x3b0] ;  /* 0x0000ec00ff7c7b82 */ /* 0x000ea20000000a00 */
[----:B0-----:R-:W-:-:S06]  /*0940*/  IMAD.WIDE.U32 R72, R100, 0x10, R72 ;  /* 0x0000001064487825 */ /* 0x001fcc00078e0048 */
[----:B------:R-:W3:Y:S01]  /*0950*/  LDG.E.128 R72, desc[UR6][R72.64] ;  /* 0x0000000648487981 */ /* 0x000ee2000c1e1d00 */
[----:B------:R-:W-:Y:S01]  /*0960*/  ISETP.NE.AND.EX P0, PT, RZ, UR11, PT, P0 ;  /* 0x0000000bff007c0c */ /* 0x000fe2000bf05300 */
[----:B-1----:R-:W-:-:S06]  /*0970*/  IMAD.WIDE.U32 R76, R102, 0x10, R76 ;  /* 0x00000010664c7825 */ /* 0x002fcc00078e004c */
[----:B------:R-:W4:Y:S06]  /*0980*/  LDG.E.128 R76, desc[UR6][R76.64] ;  /* 0x000000064c4c7981 */ /* 0x000f2c000c1e1d00 */
[----:B------:R-:W0:Y:S01]  /*0990*/  @P0 LDC.64 R104, c[0x0][0x438] ;  /* 0x00010e00ff680b82 */ /* 0x000e220000000a00 */
[----:B------:R-:W-:Y:S02]  /*09a0*/  HADD2.F32 R112, -RZ, R121.H0_H0 ;  /* 0x20000079ff707230 */ /* 0x000fe40000004100 */
[----:B0-----:R-:W-:-:S05]  /*09b0*/  @P0 IMAD.WIDE.U32 R104, R100, 0x10, R104 ;  /* 0x0000001064680825 */ /* 0x001fca00078e0068 */
[----:B------:R2:W5:Y:S02]  /*09c0*/  @P0 LDG.E.128 R48, desc[UR6][R104.64] ;  /* 0x0000000668300981 */ /* 0x000564000c1e1d00 */
[----:B--2---:R-:W-:-:S05]  /*09d0*/  IMAD.WIDE.U32 R104, R101, 0x4, R124 ;  /* 0x0000000465687825 */ /* 0x004fca00078e007c */
[----:B------:R4:W5:Y:S01]  /*09e0*/  LDG.E R7, desc[UR6][R104.64] ;  /* 0x0000000668077981 */ /* 0x000962000c1e1900 */
[----:B------:R-:W-:Y:S02]  /*09f0*/  IADD3 R101, PT, PT, R101, 0x20, RZ ;  /* 0x0000002065657810 */ /* 0x000fe40007ffe0ff */
[----:B------:R-:W-:Y:S02]  /*0a00*/  IADD3 R102, PT, PT, R102, 0x20, RZ ;  /* 0x0000002066667810 */ /* 0x000fe40007ffe0ff */
[----:B------:R-:W-:Y:S01]  /*0a10*/  IADD3 R100, PT, PT, R100, 0x20, RZ ;  /* 0x0000002064647810 */ /* 0x000fe20007ffe0ff */
[C---:B---3--:R-:W-:Y:S01]  /*0a20*/  FADD.FTZ R13, -R99.reuse, R72 ;  /* 0x00000048630d7221 */ /* 0x048fe20000010100 */
[C---:B------:R-:W-:Y:S01]  /*0a30*/  FADD.FTZ R73, -R99.reuse, R73 ;  /* 0x0000004963497221 */ /* 0x040fe20000010100 */
[--C-:B------:R-:W-:Y:S02]  /*0a40*/  HADD2.F32 R72, -RZ, R122.reuse.H0_H0 ;  /* 0x2000007aff487230 */ /* 0x100fe40000004100 */
[----:B------:R-:W-:Y:S01]  /*0a50*/  FADD.FTZ R75, -R99, R75 ;  /* 0x0000004b634b7221 */ /* 0x000fe20000010100 */
[----:B------:R-:W-:Y:S01]  /*0a60*/  FMUL.FTZ R0, R6, R13 ;  /* 0x0000000d06007220 */ /* 0x000fe20000410000 */
[----:B------:R-:W-:-:S02]  /*0a70*/  HADD2.F32 R13, -RZ, R122.H1_H1 ;  /* 0x3000007aff0d7230 */ /* 0x000fc40000004100 */
[----:B------:R-:W-:Y:S01]  /*0a80*/  FMUL.FTZ R14, R6, R73 ;  /* 0x00000049060e7220 */ /* 0x000fe20000410000 */
[----:B------:R-:W-:Y:S02]  /*0a90*/  HADD2.F32 R73, -RZ, R121.H1_H1 ;  /* 0x30000079ff497230 */ /* 0x000fe40000004100 */
[----:B----4-:R-:W-:Y:S01]  /*0aa0*/  FMUL.FTZ R105, R77, R72 ;  /* 0x000000484d697220 */ /* 0x010fe20000410000 */
[----:B------:R-:W-:Y:S01]  /*0ab0*/  FADD.FTZ R85, -R99, R74 ;  /* 0x0000004a63557221 */ /* 0x000fe20000010100 */
[----:B------:R-:W-:Y:S01]  /*0ac0*/  FMUL.FTZ R13, R76, R13 ;  /* 0x0000000d4c0d7220 */ /* 0x000fe20000410000 */
[----:B------:R-:W-:Y:S01]  /*0ad0*/  FMUL.FTZ R108, R6, R75 ;  /* 0x0000004b066c7220 */ /* 0x000fe20000410000 */
[----:B------:R-:W-:Y:S01]  /*0ae0*/  FMUL.FTZ R94, R78, R73 ;  /* 0x000000494e5e7220 */ /* 0x000fe20000410000 */
[----:B------:R-:W-:Y:S01]  /*0af0*/  FMUL.FTZ R85, R6, R85 ;  /* 0x0000005506557220 */ /* 0x000fe20000410000 */
[----:B------:R-:W-:Y:S01]  /*0b00*/  FADD.FTZ R72, RZ, R13 ;  /* 0x0000000dff487221 */ /* 0x000fe20000010000 */
[----:B------:R-:W-:Y:S01]  /*0b10*/  FFMA.FTZ R73, R0, R13, RZ ;  /* 0x0000000d00497223 */ /* 0x000fe200000100ff */
[----:B------:R-:W-:Y:S01]  /*0b20*/  FMUL.FTZ R112, R79, R112 ;  /* 0x000000704f707220 */ /* 0x000fe20000410000 */
[----:B------:R-:W-:Y:S01]  /*0b30*/  FADD.FTZ R32, R32, R76 ;  /* 0x0000004c20207221 */ /* 0x000fe20000010000 */
        /* <DEDUP_REMOVED lines=12> */
[----:B------:R-:W-:-:S07]  /*0c00*/  FFMA.FTZ R104, R108, R112, R73 ;  /* 0x000000706c687223 */ /* 0x000fce0000010049 */
.L_x_9389:
[----:B------:R-:W-:Y:S05]  /*0c10*/  BSYNC.RECONVERGENT B2 ;  /* 0x0000000000027941 */ /* 0x000fea0003800200 */
.L_x_9388:
[----:B------:R-:W-:Y:S04]  /*0c20*/  BSSY.RECONVERGENT B2, `(.L_x_9390) ;  /* 0x0000033000027945 */ /* 0x000fe80003800200 */
[----:B------:R-:W-:Y:S05]  /*0c30*/  @!P3 BRA `(.L_x_9391) ;  /* 0x0000000000c4b947 */ /* 0x000fea0003800000 */
        /* <DEDUP_REMOVED lines=10> */
[----:B------:R-:W-:Y:S02]  /*0ce0*/  HADD2.F32 R15, -RZ, R120.H1_H1 ;  /* 0x30000078ff0f7230 */ /* 0x000fe40000004100 */
[----:B------:R-:W-:Y:S02]  /*0cf0*/  HADD2.F32 R95, -RZ, R119.H1_H1 ;  /* 0x30000077ff5f7230 */ /* 0x000fe40000004100 */
        /* <DEDUP_REMOVED lines=9> */
[----:B------:R-:W-:Y:S02]  /*0d90*/  HADD2.F32 R72, -RZ, R120.H0_H0 ;  /* 0x20000078ff487230 */ /* 0x000fe40000004100 */
[C---:B------:R-:W-:Y:S01]  /*0da0*/  FADD.FTZ R75, -R99.reuse, R75 ;  /* 0x0000004b634b7221 */ /* 0x040fe20000010100 */
[C---:B------:R-:W-:Y:S01]  /*0db0*/  FMUL.FTZ R80, R6.reuse, R73 ;  /* 0x0000004906507220 */ /* 0x040fe20000410000 */
[----:B------:R-:W-:Y:S01]  /*0dc0*/  FADD.FTZ R73, -R99, R74 ;  /* 0x0000004a63497221 */ /* 0x000fe20000010100 */
[C---:B------:R-:W-:Y:S01]  /*0dd0*/  FMUL.FTZ R11, R6.reuse, R11 ;  /* 0x0000000b060b7220 */ /* 0x040fe20000410000 */
[----:B------:R-:W-:Y:S01]  /*0de0*/  FMUL.FTZ R107, R6, R75 ;  /* 0x0000004b066b7220 */ /* 0x000fe20000410000 */
[----:B----4-:R-:W-:Y:S01]  /*0df0*/  FMUL.FTZ R15, R76, R15 ;  /* 0x0000000f4c0f7220 */ /* 0x010fe20000410000 */
[----:B0-----:R-:W-:Y:S01]  /*0e00*/  FMUL.FTZ R86, R77, R72 ;  /* 0x000000484d567220 */ /* 0x001fe20000410000 */
        /* <DEDUP_REMOVED lines=20> */
.L_x_9391:
[----:B------:R-:W-:Y:S05]  /*0f50*/  BSYNC.RECONVERGENT B2 ;  /* 0x0000000000027941 */ /* 0x000fea0003800200 */
.L_x_9390:
        /* <DEDUP_REMOVED lines=23> */
[C---:B------:R-:W-:Y:S01]  /*10d0*/  FADD.FTZ R75, -R99.reuse, R75 ;  /* 0x0000004b634b7221 */ /* 0x040fe20000010100 */
[C---:B------:R-:W-:Y:S01]  /*10e0*/  FMUL.FTZ R82, R6.reuse, R73 ;  /* 0x0000004906527220 */ /* 0x040fe20000410000 */
[----:B------:R-:W-:Y:S01]  /*10f0*/  FADD.FTZ R73, -R99, R74 ;  /* 0x0000004a63497221 */ /* 0x000fe20000010100 */
[----:B------:R-:W-:Y:S01]  /*1100*/  FMUL.FTZ R12, R6, R81 ;  /* 0x00000051060c7220 */ /* 0x000fe20000410000 */
[----:B------:R-:W-:-:S02]  /*1110*/  HADD2.F32 R81, -RZ, R118.H1_H1 ;  /* 0x30000076ff517230 */ /* 0x000fc40000004100 */
[----:B----4-:R-:W-:Y:S01]  /*1120*/  FMUL.FTZ R88, R77, R72 ;  /* 0x000000484d587220 */ /* 0x010fe20000410000 */
[C---:B------:R-:W-:Y:S01]  /*1130*/  FMUL.FTZ R89, R6.reuse, R73 ;  /* 0x0000004906597220 */ /* 0x040fe20000410000 */
[----:B------:R-:W-:Y:S02]  /*1140*/  HADD2.F32 R73, -RZ, R117.H1_H1 ;  /* 0x30000075ff497230 */ /* 0x000fe40000004100 */
[----:B------:R-:W-:Y:S01]  /*1150*/  FMUL.FTZ R106, R6, R75 ;  /* 0x0000004b066a7220 */ /* 0x000fe20000410000 */
[----:B------:R-:W-:Y:S01]  /*1160*/  FMUL.FTZ R81, R76, R81 ;  /* 0x000000514c517220 */ /* 0x000fe20000410000 */
[----:B------:R-:W-:Y:S01]  /*1170*/  FMUL.FTZ R110, R79, R110 ;  /* 0x0000006e4f6e7220 */ /* 0x000fe20000410000 */
[----:B------:R-:W-:Y:S01]  /*1180*/  FADD.FTZ R40, R40, R76 ;  /* 0x0000004c28287221 */ /* 0x000fe20000010000 */
        /* <DEDUP_REMOVED lines=15> */
[----:B------:R-:W-:-:S07]  /*1280*/  FFMA.FTZ R104, R106, R110, R73 ;  /* 0x0000006e6a687223 */ /* 0x000fce0000010049 */
.L_x_9393:
[----:B------:R-:W-:Y:S05]  /*1290*/  BSYNC.RECONVERGENT B2 ;  /* 0x0000000000027941 */ /* 0x000fea0003800200 */
.L_x_9392:
        /* <DEDUP_REMOVED lines=11> */
[----:B--2---:R-:W-:-:S04]  /*1350*/  IMAD.WIDE.U32 R90, R101, 0x4, R90 ;  /* 0x00000004655a7825 */ /* 0x004fc800078e005a */
[----:B------:R-:W-:Y:S01]  /*1360*/  HADD2.F32 R101, -RZ, R116.H1_H1 ;  /* 0x30000074ff657230 */ /* 0x000fe20000004100 */
[----:B------:R-:W5:Y:S01]  /*1370*/  LDG.E R10, desc[UR6][R90.64] ;  /* 0x000000065a0a7981 */ /* 0x000f62000c1e1900 */
[----:B0-----:R-:W-:-:S05]  /*1380*/  @P0 IMAD.WIDE.U32 R92, R100, 0x10, R92 ;  /* 0x00000010645c0825 */ /* 0x001fca00078e005c */
[----:B------:R0:W5:Y:S02]  /*1390*/  @P0 LDG.E.128 R64, desc[UR6][R92.64] ;  /* 0x000000065c400981 */ /* 0x000164000c1e1d00 */
[--C-:B0-----:R-:W-:Y:S02]  /*13a0*/  HADD2.F32 R93, -RZ, R115.reuse.H1_H1 ;  /* 0x30000073ff5d7230 */ /* 0x101fe40000004100 */
[C---:B---3--:R-:W-:Y:S01]  /*13b0*/  FADD.FTZ R83, -R99.reuse, R72 ;  /* 0x0000004863537221 */ /* 0x048fe20000010100 */
[C---:B------:R-:W-:Y:S01]  /*13c0*/  FADD.FTZ R109, -R99.reuse, R73 ;  /* 0x00000049636d7221 */ /* 0x040fe20000010100 */
[----:B------:R-:W-:Y:S02]  /*13d0*/  HADD2.F32 R72, -RZ, R116.H0_H0 ;  /* 0x20000074ff487230 */ /* 0x000fe40000004100 */
[----:B------:R-:W-:Y:S01]  /*13e0*/  FADD.FTZ R73, -R99, R74 ;  /* 0x0000004a63497221 */ /* 0x000fe20000010100 */
[C---:B------:R-:W-:Y:S01]  /*13f0*/  FMUL.FTZ R83, R6.reuse, R83 ;  /* 0x0000005306537220 */ /* 0x040fe20000410000 */
[----:B------:R-:W-:Y:S01]  /*1400*/  FMUL.FTZ R90, R6, R109 ;  /* 0x0000006d065a7220 */ /* 0x000fe20000410000 */
[----:B----4-:R-:W-:Y:S01]  /*1410*/  FMUL.FTZ R84, R76, R101 ;  /* 0x000000654c547220 */ /* 0x010fe20000410000 */
[----:B------:R-:W-:Y:S01]  /*1420*/  FMUL.FTZ R92, R78, R93 ;  /* 0x0000005d4e5c7220 */ /* 0x000fe20000410000 */
[----:B------:R-:W-:Y:S01]  /*1430*/  FMUL.FTZ R91, R77, R72 ;  /* 0x000000484d5b7220 */ /* 0x000fe20000410000 */
[----:B------:R-:W-:Y:S01]  /*1440*/  FMUL.FTZ R93, R6, R73 ;  /* 0x00000049065d7220 */ /* 0x000fe20000410000 */
[----:B------:R-:W-:Y:S01]  /*1450*/  FADD.FTZ R74, R103, R84 ;  /* 0x00000054674a7221 */ /* 0x000fe20000010000 */
[----:B------:R-:W-:Y:S01]  /*1460*/  FFMA.FTZ R73, R83, R84, R104 ;  /* 0x0000005453497223 */ /* 0x000fe20000010068 */
[----:B------:R-:W-:Y:S01]  /*1470*/  FADD.FTZ R45, R45, R77 ;  /* 0x0000004d2d2d7221 */ /* 0x000fe20000010000 */
[----:B------:R-:W-:Y:S01]  /*1480*/  FFMA.FTZ R29, R77, R90, R29 ;  /* 0x0000005a4d1d7223 */ /* 0x000fe2000001001d */
[----:B------:R-:W-:-:S02]  /*1490*/  HADD2.F32 R72, -RZ, R115.H0_H0 ;  /* 0x20000073ff487230 */ /* 0x000fc40000004100 */
[----:B------:R-:W-:Y:S01]  /*14a0*/  FADD.FTZ R77, R74, R91 ;  /* 0x0000005b4a4d7221 */ /* 0x000fe20000010000 */
[----:B------:R-:W-:Y:S01]  /*14b0*/  FADD.FTZ R75, -R99, R75 ;  /* 0x0000004b634b7221 */ /* 0x000fe20000010100 */
[----:B------:R-:W-:Y:S01]  /*14c0*/  FFMA.FTZ R74, R90, R91, R73 ;  /* 0x0000005b5a4a7223 */ /* 0x000fe20000010049 */
[----:B------:R-:W-:Y:S02]  /*14d0*/  FMUL.FTZ R113, R79, R72 ;  /* 0x000000484f717220 */ /* 0x000fe40000410000 */
        /* <DEDUP_REMOVED lines=12> */
.L_x_9387:
        /* <DEDUP_REMOVED lines=18> */
[C---:B------:R-:W-:Y:S02]  /*16c0*/  ISETP.GE.U32.AND P6, PT, R3.reuse, 0x20, PT ;  /* 0x000000200300780c */ /* 0x040fe40003fc6070 */
[C---:B------:R-:W-:Y:S02]  /*16d0*/  ISETP.GE.U32.AND P3, PT, R3.reuse, 0x40, PT ;  /* 0x000000400300780c */ /* 0x040fe40003f66070 */
[----:B------:R-:W-:-:S09]  /*16e0*/  ISETP.GE.U32.AND P4, PT, R3, 0x60, PT ;  /* 0x000000600300780c */ /* 0x000fd20003f86070 */
[----:B------:R-:W0:Y:S08]  /*16f0*/  @P6 LDC.64 R72, c[0x0][0x3b0] ;  /* 0x0000ec00ff486b82 */ /* 0x000e300000000a00 */
[----:B------:R-:W1:Y:S08]  /*1700*/  @P3 LDC.64 R74, c[0x0][0x3b0] ;  /* 0x0000ec00ff4a3b82 */ /* 0x000e700000000a00 */
[----:B------:R-:W2:Y:S01]  /*1710*/  @P4 LDC.64 R76, c[0x0][0x3b0] ;  /* 0x0000ec00ff4c4b82 */ /* 0x000ea20000000a00 */
[C---:B0-----:R-:W-:Y:S01]  /*1720*/  @P6 IMAD.WIDE.U32 R72, R99.reuse, 0x4, R72 ;  /* 0x0000000463486825 */ /* 0x041fe200078e0048 */
[----:B------:R-:W-:-:S04]  /*1730*/  @P6 IADD3 R99, PT, PT, R99, 0x20, RZ ;  /* 0x0000002063636810 */ /* 0x000fc80007ffe0ff */
[----:B------:R2:W5:Y:S01]  /*1740*/  @P6 LDG.E R7, desc[UR6][R72.64] ;  /* 0x0000000648076981 */ /* 0x000562000c1e1900 */
[C---:B-1----:R-:W-:Y:S01]  /*1750*/  @P3 IMAD.WIDE.U32 R74, R99.reuse, 0x4, R74 ;  /* 0x00000004634a3825 */ /* 0x042fe200078e004a */
[----:B------:R-:W-:-:S04]  /*1760*/  @P3 IADD3 R99, PT, PT, R99, 0x20, RZ ;  /* 0x0000002063633810 */ /* 0x000fc80007ffe0ff */
[----:B------:R0:W5:Y:S01]  /*1770*/  @P3 LDG.E R8, desc[UR6][R74.64] ;  /* 0x000000064a083981 */ /* 0x000162000c1e1900 */
[----:B--2---:R-:W-:-:S05]  /*1780*/  @P4 IMAD.WIDE.U32 R72, R99, 0x4, R76 ;  /* 0x0000000463484825 */ /* 0x004fca00078e004c */
[----:B------:R0:W5:Y:S01]  /*1790*/  @P4 LDG.E R9, desc[UR6][R72.64] ;  /* 0x0000000648094981 */ /* 0x000162000c1e1900 */
[----:B------:R-:W-:Y:S02]  /*17a0*/  ISETP.GE.U32.AND P5, PT, R3, 0x80, PT ;  /* 0x000000800300780c */ /* 0x000fe40003fa6070 */
[----:B------:R-:W-:Y:S02]  /*17b0*/  MOV R103, RZ ;  /* 0x000000ff00677202 */ /* 0x000fe40000000f00 */
[----:B------:R-:W-:Y:S02]  /*17c0*/  MOV R104, RZ ;  /* 0x000000ff00687202 */ /* 0x000fe40000000f00 */
[----:B------:R-:W-:-:S07]  /*17d0*/  @P4 IADD3 R99, PT, PT, R99, 0x20, RZ ;  /* 0x0000002063634810 */ /* 0x000fce0007ffe0ff */
[----:B0-----:R-:W-:Y:S05]  /*17e0*/  @!P5 BRA `(.L_x_9394) ;  /* 0x0000000000a0d947 */ /* 0x001fea0003800000 */
[----:B------:R-:W0:Y:S02]  /*17f0*/  LDC.64 R72, c[0x0][0x3b0] ;  /* 0x0000ec00ff487b82 */ /* 0x000e240000000a00 */
[----:B0-----:R-:W-:-:S05]  /*1800*/  IMAD.WIDE.U32 R72, R99, 0x4, R72 ;  /* 0x0000000463487825 */ /* 0x001fca00078e0048 */
[----:B------:R0:W5:Y:S01]  /*1810*/  LDG.E R10, desc[UR6][R72.64] ;  /* 0x00000006480a7981 */ /* 0x000162000c1e1900 */
[----:B------:R-:W-:Y:S05]  /*1820*/  BRA `(.L_x_9394) ;  /* 0x0000000000907947 */ /* 0x000fea0003800000 */
.L_x_9395:
[C---:B------:R-:W-:Y:S02]  /*1830*/  ISETP.GE.U32.AND P6, PT, R3.reuse, 0x20, PT ;  /* 0x000000200300780c */ /* 0x040fe40003fc6070 */
[C---:B------:R-:W-:Y:S02]  /*1840*/  ISETP.GE.U32.AND P3, PT, R3.reuse, 0x40, PT ;  /* 0x000000400300780c */ /* 0x040fe40003f66070 */
[C---:B------:R-:W-:Y:S02]  /*1850*/  ISETP.GE.U32.AND P4, PT, R3.reuse, 0x60, PT ;  /* 0x000000600300780c */ /* 0x040fe40003f86070 */
[----:B------:R-:W-:-:S07]  /*1860*/  ISETP.GE.U32.AND P5, PT, R3, 0x80, PT ;  /* 0x000000800300780c */ /* 0x000fce0003fa6070 */
[----:B------:R-:W0:Y:S08]  /*1870*/  @P6 LDC.64 R72, c[0x0][0x3b0] ;  /* 0x0000ec00ff486b82 */ /* 0x000e300000000a00 */
[----:B------:R-:W1:Y:S08]  /*1880*/  @P3 LDC.64 R76, c[0x0][0x3b0] ;  /* 0x0000ec00ff4c3b82 */ /* 0x000e700000000a00 */
[----:B------:R-:W2:Y:S01]  /*1890*/  @P4 LDC.64 R74, c[0x0][0x3b0] ;  /* 0x0000ec00ff4a4b82 */ /* 0x000ea20000000a00 */
[----:B0-----:R-:W-:-:S07]  /*18a0*/  @P6 IMAD.WIDE.U32 R72, R99, 0x4, R72 ;  /* 0x0000000463486825 */ /* 0x001fce00078e0048 */
[----:B------:R-:W0:Y:S01]  /*18b0*/  @P6 LDC.64 R78, c[0x0][0x438] ;  /* 0x00010e00ff4e6b82 */ /* 0x000e220000000a00 */
[----:B------:R3:W5:Y:S01]  /*18c0*/  @P6 LDG.E R7, desc[UR6][R72.64] ;  /* 0x0000000648076981 */ /* 0x000762000c1e1900 */
[----:B------:R-:W-:-:S05]  /*18d0*/  @P6 IADD3 R99, PT, PT, R99, 0x20, RZ ;  /* 0x0000002063636810 */ /* 0x000fca0007ffe0ff */
[C---:B-1----:R-:W-:Y:S01]  /*18e0*/  @P3 IMAD.WIDE.U32 R76, R99.reuse, 0x4, R76 ;  /* 0x00000004634c3825 */ /* 0x042fe200078e004c */
[----:B------:R-:W-:Y:S01]  /*18f0*/  @P3 IADD3 R99, PT, PT, R99, 0x20, RZ ;  /* 0x0000002063633810 */ /* 0x000fe20007ffe0ff */
[----:B---3--:R-:W1:Y:S03]  /*1900*/  @P5 LDC.64 R72, c[0x0][0x3b0] ;  /* 0x0000ec00ff485b82 */ /* 0x008e660000000a00 */
[----:B------:R3:W5:Y:S01]  /*1910*/  @P3 LDG.E R8, desc[UR6][R76.64] ;  /* 0x000000064c083981 */ /* 0x000762000c1e1900 */
[C---:B--2---:R-:W-:Y:S01]  /*1920*/  @P4 IMAD.WIDE.U32 R74, R99.reuse, 0x4, R74 ;  /* 0x00000004634a4825 */ /* 0x044fe200078e004a */
[----:B------:R-:W-:-:S04]  /*1930*/  @P4 IADD3 R99, PT, PT, R99, 0x20, RZ ;  /* 0x0000002063634810 */ /* 0x000fc80007ffe0ff */
[----:B------:R2:W5:Y:S01]  /*1940*/  @P4 LDG.E R9, desc[UR6][R74.64] ;  /* 0x000000064a094981 */ /* 0x000562000c1e1900 */
[----:B---3--:R-:W3:Y:S08]  /*1950*/  @P3 LDC.64 R76, c[0x0][0x438] ;  /* 0x00010e00ff4c3b82 */ /* 0x008ef00000000a00 */
[----:B--2---:R-:W2:Y:S01]  /*1960*/  @P4 LDC.64 R74, c[0x0][0x438] ;  /* 0x00010e00ff4a4b82 */ /* 0x004ea20000000a00 */
[----:B-1----:R-:W-:-:S05]  /*1970*/  @P5 IMAD.WIDE.U32 R72, R99, 0x4, R72 ;  /* 0x0000000463485825 */ /* 0x002fca00078e0048 */
[----:B------:R0:W5:Y:S02]  /*1980*/  @P5 LDG.E R10, desc[UR6][R72.64] ;  /* 0x00000006480a5981 */ /* 0x000164000c1e1900 */
[----:B0-----:R-:W-:-:S05]  /*1990*/  @P6 IMAD.WIDE.U32 R72, R100, 0x10, R78 ;  /* 0x0000001064486825 */ /* 0x001fca00078e004e */
[----:B------:R0:W5:Y:S01]  /*19a0*/  @P6 LDG.E.128 R48, desc[UR6][R72.64] ;  /* 0x0000000648306981 */ /* 0x000162000c1e1d00 */
[----:B------:R-:W-:Y:S01]  /*19b0*/  @P6 IADD3 R100, PT, PT, R100, 0x20, RZ ;  /* 0x0000002064646810 */ /* 0x000fe20007ffe0ff */
[----:B0-----:R-:W0:Y:S04]  /*19c0*/  @P5 LDC.64 R72, c[0x0][0x438] ;  /* 0x00010e00ff485b82 */ /* 0x001e280000000a00 */
[C---:B---3--:R-:W-:Y:S01]  /*19d0*/  @P3 IMAD.WIDE.U32 R76, R100.reuse, 0x10, R76 ;  /* 0x00000010644c3825 */ /* 0x048fe200078e004c */
[----:B------:R-:W-:-:S04]  /*19e0*/  @P3 IADD3 R100, PT, PT, R100, 0x20, RZ ;  /* 0x0000002064643810 */ /* 0x000fc80007ffe0ff */
[----:B------:R1:W5:Y:S01]  /*19f0*/  @P3 LDG.E.128 R16, desc[UR6][R76.64] ;  /* 0x000000064c103981 */ /* 0x000362000c1e1d00 */
[C---:B--2---:R-:W-:Y:S01]  /*1a00*/  @P4 IMAD.WIDE.U32 R74, R100.reuse, 0x10, R74 ;  /* 0x00000010644a4825 */ /* 0x044fe200078e004a */
[----:B------:R-:W-:-:S04]  /*1a10*/  @P4 IADD3 R100, PT, PT, R100, 0x20, RZ ;  /* 0x0000002064644810 */ /* 0x000fc80007ffe0ff */
[----:B------:R1:W5:Y:S01]  /*1a20*/  @P4 LDG.E.128 R60, desc[UR6][R74.64] ;  /* 0x000000064a3c4981 */ /* 0x000362000c1e1d00 */
[----:B0-----:R-:W-:-:S05]  /*1a30*/  @P5 IMAD.WIDE.U32 R72, R100, 0x10, R72 ;  /* 0x0000001064485825 */ /* 0x001fca00078e0048 */
[----:B------:R1:W5:Y:S01]  /*1a40*/  @P5 LDG.E.128 R64, desc[UR6][R72.64] ;  /* 0x0000000648405981 */ /* 0x000362000c1e1d00 */
[----:B------:R-:W-:Y:S02]  /*1a50*/  MOV R103, RZ ;  /* 0x000000ff00677202 */ /* 0x000fe40000000f00 */
[----:B------:R-:W-:-:S07]  /*1a60*/  MOV R104, RZ ;  /* 0x000000ff00687202 */ /* 0x000fce0000000f00 */
.L_x_9394:
[----:B------:R-:W-:Y:S05]  /*1a70*/  BSYNC.RECONVERGENT B1 ;  /* 0x0000000000017941 */ /* 0x000fea0003800200 */
.L_x_9386:
        /* <DEDUP_REMOVED lines=20> */
.L_x_9485:
[----:B0-----:R-:W-:Y:S01]  /*1bc0*/  @P2 IADD3 R73, PT, PT, R98, -0x1, RZ ;  /* 0xffffffff62492810 */ /* 0x001fe20007ffe0ff */
[----:B--2---:R-:W-:Y:S01]  /*1bd0*/  FADD.FTZ R77, R76, R77 ;  /* 0x0000004d4c4d7221 */ /* 0x004fe20000010000 */
[----:B---3--:R-:W-:Y:S01]  /*1be0*/  FADD.FTZ R75, R102, R75 ;  /* 0x0000004b664b7221 */ /* 0x008fe20000010000 */
[----:B------:R-:W-:Y:S01]  /*1bf0*/  ISETP.NE.AND P0, PT, RZ, UR8, PT ;  /* 0x00000008ff007c0c */ /* 0x000fe2000bf05270 */
[----:B------:R-:W-:Y:S01]  /*1c00*/  BSSY.RECONVERGENT B2, `(.L_x_9397) ;  /* 0x00000d8000027945 */ /* 0x000fe20003800200 */
[----:B------:R-:W-:Y:S02]  /*1c10*/  @P2 IMAD R73, R73, R2, RZ ;  /* 0x0000000249492224 */ /* 0x000fe400078e02ff */
[----:B------:R-:W-:Y:S01]  /*1c20*/  FMUL.FTZ R98, R77, UR9 ;  /* 0x000000094d627c20 */ /* 0x000fe20008410000 */
[----:B------:R-:W-:Y:S01]  /*1c30*/  HFMA2 R78, -RZ, RZ, 0, 0 ;  /* 0x00000000ff4e7431 */ /* 0x000fe200000001ff */
[----:B------:R-:W-:Y:S02]  /*1c40*/  MOV R79, R114 ;  /* 0x00000072004f7202 */ /* 0x000fe40000000f00 */
[----:B------:R-:W-:-:S02]  /*1c50*/  @P2 SHF.R.S32.HI R72, RZ, 0x1f, R73 ;  /* 0x0000001fff482819 */ /* 0x000fc40000011449 */
[----:B------:R-:W-:Y:S02]  /*1c60*/  FSEL R98, R98, RZ, !P0 ;  /* 0x000000ff62627208 */ /* 0x000fe40004000000 */
[----:B------:R-:W-:-:S04]  /*1c70*/  @P2 LEA.HI R72, R72, R73, RZ, 0x2 ;  /* 0x0000004948482211 */ /* 0x000fc800078f10ff */
[----:B------:R-:W-:Y:S01]  /*1c80*/  @P2 LEA.HI.SX32 R78, R72, R97, 0x1e ;  /* 0x00000061484e2211 */ /* 0x000fe200078ff2ff */
[----:B------:R-:W-:Y:S01]  /*1c90*/  FMUL.FTZ R97, R75, UR9 ;  /* 0x000000094b617c20 */ /* 0x000fe20008410000 */
[----:B------:R-:W-:Y:S06]  /*1ca0*/  @!P6 BRA `(.L_x_9398) ;  /* 0x0000000c0034e947 */ /* 0x000fec0003800000 */
[----:B------:R-:W-:Y:S01]  /*1cb0*/  UISETP.NE.U32.AND UP0, UPT, UR10, URZ, UPT ;  /* 0x000000ff0a00728c */ /* 0x000fe2000bf05070 */
[----:B------:R-:W-:Y:S03]  /*1cc0*/  BSSY.RECONVERGENT B1, `(.L_x_9399) ;  /* 0x00000c1000017945 */ /* 0x000fe60003800200 */
[----:B------:R-:W-:-:S09]  /*1cd0*/  UISETP.NE.AND.EX UP0, UPT, UR11, URZ, UPT, UP0 ;  /* 0x000000ff0b00728c */ /* 0x000fd2000bf05300 */
[----:B------:R-:W-:Y:S05]  /*1ce0*/  BRA.U UP0, `(.L_x_9400) ;  /* 0x0000000500c07547 */ /* 0x000fea000b800000 */
[----:B------:R-:W-:Y:S02]  /*1cf0*/  MOV R99, UR20 ;  /* 0x0000001400637c02 */ /* 0x000fe40008000f00 */
[----:B-1----:R-:W-:Y:S02]  /*1d00*/  MOV R102, UR21 ;  /* 0x0000001500667c02 */ /* 0x002fe40008000f00 */
        /* <DEDUP_REMOVED lines=13> */
[----:B------:R-:W-:-:S07]  /*1de0*/  SEL R68, R73, RZ, P0 ;  /* 0x000000ff49447207 */ /* 0x000fce0000000000 */
.L_x_9403:
[----:B------:R-:W-:Y:S05]  /*1df0*/  BSYNC.RECONVERGENT B3 ;  /* 0x0000000000037941 */ /* 0x000fea0003800200 */
.L_x_9402:
        /* <DEDUP_REMOVED lines=11> */
.L_x_9405:
[----:B------:R-:W-:Y:S05]  /*1eb0*/  BSYNC.RECONVERGENT B3 ;  /* 0x0000000000037941 */ /* 0x000fea0003800200 */
.L_x_9404:
        /* <DEDUP_REMOVED lines=11> */
.L_x_9407:
[----:B------:R-:W-:Y:S05]  /*1f70*/  BSYNC.RECONVERGENT B3 ;  /* 0x0000000000037941 */ /* 0x000fea0003800200 */
.L_x_9406:
[----:B------:R-:W-:Y:S05]  /*1f80*/  @!P2 BRA `(.L_x_9408) ;  /* 0x000000080050a947 */ /* 0x000fea0003800000 */
[----:B------:R-:W-:Y:S01]  /*1f90*/  FFMA.FTZ R71, R108, R97, R98 ;  /* 0x000000616c477223 */ /* 0x000fe20000010062 */
[----:B------:R-:W-:-:S03]  /*1fa0*/  ISETP.GT.AND P0, PT, R5, RZ, PT ;  /* 0x000000ff0500720c */ /* 0x000fc60003f04270 */
[----:B------:R-:W-:-:S04]  /*1fb0*/  FADD.FTZ R71, R112, -R71 ;  /* 0x8000004770477221 */ /* 0x000fc80000010000 */
[----:B------:R-:W-:-:S05]  /*1fc0*/  FMUL.FTZ R71, R6, R71 ;  /* 0x0000004706477220 */ /* 0x000fca0000410000 */
[----:B------:R-:W-:Y:S02]  /*1fd0*/  FSEL R71, R71, RZ, P0 ;  /* 0x000000ff47477208 */ /* 0x000fe40000000000 */
[----:B-----5:R-:W-:-:S03]  /*1fe0*/  ISETP.GE.U32.AND P0, PT, R7, 0x1000000, PT ;  /* 0x010000000700780c */ /* 0x020fc60003f06070 */
[----:B------:R-:W-:-:S04]  /*1ff0*/  FMUL.FTZ R71, R71, UR13 ;  /* 0x0000000d47477c20 */ /* 0x000fc80008410000 */
[----:B------:R-:W-:-:S05]  /*2000*/  FMUL.FTZ R71, R71, UR12 ;  /* 0x0000000c47477c20 */ /* 0x000fca0008410000 */
[----:B------:R-:W-:Y:S01]  /*2010*/  SEL R71, R71, RZ, P0 ;  /* 0x000000ff47477207 */ /* 0x000fe20000000000 */
[----:B------:R-:W-:Y:S06]  /*2020*/  BRA `(.L_x_9408) ;  /* 0x0000000800287947 */ /* 0x000fec0003800000 */
.L_x_9401:
        /* <DEDUP_REMOVED lines=11> */
.L_x_9410:
[----:B------:R-:W-:Y:S05]  /*20e0*/  BSYNC.RECONVERGENT B3 ;  /* 0x0000000000037941 */ /* 0x000fea0003800200 */
.L_x_9409:
        /* <DEDUP_REMOVED lines=11> */
.L_x_9412:
[----:B------:R-:W-:Y:S05]  /*21a0*/  BSYNC.RECONVERGENT B3 ;  /* 0x0000000000037941 */ /* 0x000fea0003800200 */
.L_x_9411:
        /* <DEDUP_REMOVED lines=11> */
.L_x_9414:
[----:B------:R-:W-:Y:S05]  /*2260*/  BSYNC.RECONVERGENT B3 ;  /* 0x0000000000037941 */ /* 0x000fea0003800200 */
.L_x_9413:
        /* <DEDUP_REMOVED lines=12> */
[----:B------:R-:W-:Y:S01]  /*2330*/  FMUL.FTZ R73, R6, R73 ;  /* 0x0000004906497220 */ /* 0x000fe20000410000 */
[----:B------:R-:W-:-:S02]  /*2340*/  FSEL R75, R75, RZ, P0 ;  /* 0x000000ff4b4b7208 */ /* 0x000fc40000000000 */
[----:B------:R-:W-:Y:S02]  /*2350*/  FSEL R54, R53, RZ, P0 ;  /* 0x000000ff35367208 */ /* 0x000fe40000000000 */
[----:B------:R-:W-:Y:S02]  /*2360*/  FSEL R53, R55, RZ, P0 ;  /* 0x000000ff37357208 */ /* 0x000fe40000000000 */
[----:B------:R-:W-:Y:S02]  /*2370*/  FSEL R52, R73, RZ, P0 ;  /* 0x000000ff49347208 */ /* 0x000fe40000000000 */
[----:B------:R-:W-:Y:S01]  /*2380*/  MOV R55, R75 ;  /* 0x0000004b00377202 */ /* 0x000fe20000000f00 */
[----:B------:R-:W-:Y:S06]  /*2390*/  @!P2 BRA `(.L_x_9408) ;  /* 0x00000004004ca947 */ /* 0x000fec0003800000 */
[----:B------:R-:W-:Y:S01]  /*23a0*/  FMUL.FTZ R71, R75, UR13 ;  /* 0x0000000d4b477c20 */ /* 0x000fe20008410000 */
[----:B-----5:R-:W-:-:S03]  /*23b0*/  ISETP.GE.U32.AND P0, PT, R7, 0x1000000, PT ;  /* 0x010000000700780c */ /* 0x020fc60003f06070 */
[----:B------:R-:W-:-:S05]  /*23c0*/  FMUL.FTZ R71, R71, UR12 ;  /* 0x0000000c47477c20 */ /* 0x000fca0008410000 */
[----:B------:R-:W-:Y:S01]  /*23d0*/  SEL R71, R71, RZ, P0 ;  /* 0x000000ff47477207 */ /* 0x000fe20000000000 */
[----:B------:R-:W-:Y:S06]  /*23e0*/  BRA `(.L_x_9408) ;  /* 0x0000000400387947 */ /* 0x000fec0003800000 */
.L_x_9400:
[----:B------:R-:W-:Y:S02]  /*23f0*/  MOV R99, UR20 ;  /* 0x0000001400637c02 */ /* 0x000fe40008000f00 */
[----:B-1----:R-:W-:Y:S02]  /*2400*/  MOV R102, UR21 ;  /* 0x0000001500667c02 */ /* 0x002fe40008000f00 */
[----:B------:R-:W-:-:S04]  /*2410*/  ISETP.NE.U32.AND P0, PT, R99, RZ, PT ;  /* 0x000000ff6300720c */ /* 0x000fc80003f05070 */
[----:B------:R-:W-:-:S13]  /*2420*/  ISETP.NE.AND.EX P0, PT, R102, RZ, PT, P0 ;  /* 0x000000ff6600720c */ /* 0x000fda0003f05300 */
[----:B------:R-:W-:Y:S05]  /*2430*/  @P0 BRA `(.L_x_9415) ;  /* 0x0000000000940947 */ /* 0x000fea0003800000 */
[----:B------:R-:W0:Y:S01]  /*2440*/  @P2 LDC.64 R76, c[0x0][0x408] ;  /* 0x00010200ff4c2b82 */ /* 0x000e220000000a00 */
[-CC-:B------:R-:W-:Y:S01]  /*2450*/  @P1 FFMA.FTZ R72, R0, R97.reuse, R98.reuse ;  /* 0x0000006100481223 */ /* 0x180fe20000010062 */
[----:B-----5:R-:W-:Y:S01]  /*2460*/  MOV R101, R48 ;  /* 0x0000003000657202 */ /* 0x020fe20000000f00 */
[----:B------:R-:W-:Y:S01]  /*2470*/  @P1 FFMA.FTZ R103, R14, R97, R98 ;  /* 0x000000610e671223 */ /* 0x000fe20000010062 */
[----:B------:R-:W-:Y:S01]  /*2480*/  MOV R100, R49 ;  /* 0x0000003100647202 */ /* 0x000fe20000000f00 */
[----:B------:R-:W-:Y:S01]  /*2490*/  @P1 FADD.FTZ R73, R13, -R72 ;  /* 0x800000480d491221 */ /* 0x000fe20000010000 */
[----:B------:R-:W-:Y:S01]  /*24a0*/  @P2 LOP3.LUT P0, RZ, R7, 0xff, RZ, 0xc0, !PT ;  /* 0x000000ff07ff2812 */ /* 0x000fe2000780c0ff */
[----:B------:R-:W-:Y:S01]  /*24b0*/  @P1 FADD.FTZ R103, R105, -R103 ;  /* 0x8000006769671221 */ /* 0x000fe20000010000 */
[----:B------:R-:W1:Y:S01]  /*24c0*/  @P2 LDC.64 R74, c[0x0][0x408] ;  /* 0x00010200ff4a2b82 */ /* 0x000e620000000a00 */
[C---:B------:R-:W-:Y:S01]  /*24d0*/  @P1 FFMA.FTZ R101, R6.reuse, R73, R48 ;  /* 0x0000004906651223 */ /* 0x040fe20000010030 */
[----:B------:R-:W-:Y:S01]  /*24e0*/  @P2 LOP3.LUT P6, RZ, R7, 0xff0000, RZ, 0xc0, !PT ;  /* 0x00ff000007ff2812 */ /* 0x000fe200078cc0ff */
[----:B------:R-:W-:Y:S01]  /*24f0*/  @P1 FFMA.FTZ R100, R6, R103, R49 ;  /* 0x0000006706641223 */ /* 0x000fe20000010031 */
[----:B------:R-:W-:-:S04]  /*2500*/  MOV R103, R50 ;  /* 0x0000003200677202 */ /* 0x000fc80000000f00 */
[----:B------:R-:W2:Y:S01]  /*2510*/  @P2 LDC.64 R72, c[0x0][0x408] ;  /* 0x00010200ff482b82 */ /* 0x000ea20000000a00 */
[----:B0-----:R-:W-:Y:S01]  /*2520*/  @P2 FMUL.FTZ R77, R101, R77 ;  /* 0x0000004d654d2220 */ /* 0x001fe20000410000 */
[----:B------:R-:W-:-:S03]  /*2530*/  @P1 FFMA.FTZ R101, R85, R97, R98 ;  /* 0x0000006155651223 */ /* 0x000fc60000010062 */
[----:B------:R-:W-:Y:S01]  /*2540*/  @P2 FMUL.FTZ R76, R77, R76 ;  /* 0x0000004c4d4c2220 */ /* 0x000fe20000410000 */
[----:B------:R-:W-:Y:S01]  /*2550*/  @P1 FADD.FTZ R101, R94, -R101 ;  /* 0x800000655e651221 */ /* 0x000fe20000010000 */
[----:B-1----:R-:W-:-:S03]  /*2560*/  @P2 FMUL.FTZ R75, R100, R75 ;  /* 0x0000004b644b2220 */ /* 0x002fc60000410000 */
[----:B------:R-:W-:Y:S01]  /*2570*/  @P1 FFMA.FTZ R103, R6, R101, R50 ;  /* 0x0000006506671223 */ /* 0x000fe20000010032 */
[----:B------:R-:W-:Y:S01]  /*2580*/  @P2 SEL R68, R76, RZ, P0 ;  /* 0x000000ff4c442207 */ /* 0x000fe20000000000 */
[----:B------:R-:W-:Y:S01]  /*2590*/  @P2 FMUL.FTZ R74, R75, R74 ;  /* 0x0000004a4b4a2220 */ /* 0x000fe20000410000 */
[----:B------:R-:W-:Y:S01]  /*25a0*/  @P2 LOP3.LUT P0, RZ, R7, 0xff00, RZ, 0xc0, !PT ;  /* 0x0000ff0007ff2812 */ /* 0x000fe2000780c0ff */
[----:B--2---:R-:W-:-:S03]  /*25b0*/  @P2 FMUL.FTZ R73, R103, R73 ;  /* 0x0000004967492220 */ /* 0x004fc60000410000 */
[----:B------:R-:W-:Y:S01]  /*25c0*/  @P2 SEL R69, R74, RZ, P0 ;  /* 0x000000ff4a452207 */ /* 0x000fe20000000000 */
[----:B------:R-:W-:-:S05]  /*25d0*/  @P2 FMUL.FTZ R72, R73, R72 ;  /* 0x0000004849482220 */ /* 0x000fca0000410000 */
[----:B------:R-:W-:Y:S01]  /*25e0*/  @P2 SEL R70, R72, RZ, P6 ;  /* 0x000000ff48462207 */ /* 0x000fe20003000000 */
[----:B------:R-:W-:Y:S06]  /*25f0*/  @!P2 BRA `(.L_x_9408) ;  /* 0x0000000000b4a947 */ /* 0x000fec0003800000 */
[----:B------:R-:W-:Y:S01]  /*2600*/  @P1 FFMA.FTZ R73, R108, R97, R98 ;  /* 0x000000616c491223 */ /* 0x000fe20000010062 */
[----:B------:R-:W-:Y:S02]  /*2610*/  MOV R71, R51 ;  /* 0x0000003300477202 */ /* 0x000fe40000000f00 */
[----:B------:R-:W-:Y:S01]  /*2620*/  ISETP.GE.U32.AND P0, PT, R7, 0x1000000, PT ;  /* 0x010000000700780c */ /* 0x000fe20003f06070 */
[----:B------:R-:W-:-:S04]  /*2630*/  @P1 FADD.FTZ R73, R112, -R73 ;  /* 0x8000004970491221 */ /* 0x000fc80000010000 */
[----:B------:R-:W-:-:S04]  /*2640*/  @P1 FFMA.FTZ R71, R6, R73, R51 ;  /* 0x0000004906471223 */ /* 0x000fc80000010033 */
[----:B------:R-:W-:-:S04]  /*2650*/  FMUL.FTZ R71, R71, UR13 ;  /* 0x0000000d47477c20 */ /* 0x000fc80008410000 */
[----:B------:R-:W-:-:S05]  /*2660*/  FMUL.FTZ R71, R71, UR12 ;  /* 0x0000000c47477c20 */ /* 0x000fca0008410000 */
[----:B------:R-:W-:Y:S01]  /*2670*/  SEL R71, R71, RZ, P0 ;  /* 0x000000ff47477207 */ /* 0x000fe20000000000 */
[----:B------:R-:W-:Y:S06]  /*2680*/  BRA `(.L_x_9408) ;  /* 0x0000000000907947 */ /* 0x000fec0003800000 */
.L_x_9415:
[-CC-:B------:R-:W-:Y:S01]  /*2690*/  @P1 FFMA.FTZ R54, R0, R97.reuse, R98.reuse ;  /* 0x0000006100361223 */ /* 0x180fe20000010062 */
[-CC-:B------:R-:W-:Y:S01]  /*26a0*/  @P1 FFMA.FTZ R72, R14, R97.reuse, R98.reuse ;  /* 0x000000610e481223 */ /* 0x180fe20000010062 */
[----:B------:R-:W-:Y:S01]  /*26b0*/  @P1 FFMA.FTZ R53, R108, R97, R98 ;  /* 0x000000616c351223 */ /* 0x000fe20000010062 */
[----:B-----5:R-:W-:Y:S01]  /*26c0*/  MOV R52, R48 ;  /* 0x0000003000347202 */ /* 0x020fe20000000f00 */
[----:B------:R-:W-:Y:S01]  /*26d0*/  @P1 FADD.FTZ R73, R13, -R54 ;  /* 0x800000360d491221 */ /* 0x000fe20000010000 */
[----:B------:R-:W-:Y:S01]  /*26e0*/  @P1 FADD.FTZ R72, R105, -R72 ;  /* 0x8000004869481221 */ /* 0x000fe20000010000 */
[----:B------:R-:W-:Y:S01]  /*26f0*/  @P1 FADD.FTZ R74, R112, -R53 ;  /* 0x80000035704a1221 */ /* 0x000fe20000010000 */
[----:B------:R-:W-:Y:S01]  /*2700*/  MOV R53, R49 ;  /* 0x0000003100357202 */ /* 0x000fe20000000f00 */
[C---:B------:R-:W-:Y:S01]  /*2710*/  @P1 FFMA.FTZ R52, R6.reuse, R73, R48 ;  /* 0x0000004906341223 */ /* 0x040fe20000010030 */
[C---:B------:R-:W-:Y:S01]  /*2720*/  @P1 FFMA.FTZ R53, R6.reuse, R72, R49 ;  /* 0x0000004806351223 */ /* 0x040fe20000010031 */
[----:B------:R-:W0:Y:S01]  /*2730*/  @P2 LDC.64 R100, c[0x0][0x408] ;  /* 0x00010200ff642b82 */ /* 0x000e220000000a00 */
[----:B------:R-:W-:Y:S01]  /*2740*/  MOV R55, R51 ;  /* 0x0000003300377202 */ /* 0x000fe20000000f00 */
[----:B------:R-:W-:Y:S01]  /*2750*/  @P1 FFMA.FTZ R55, R6, R74, R51 ;  /* 0x0000004a06371223 */ /* 0x000fe20000010033 */
[----:B------:R-:W-:Y:S01]  /*2760*/  @P1 FFMA.FTZ R103, R85, R97, R98 ;  /* 0x0000006155671223 */ /* 0x000fe20000010062 */
[----:B------:R-:W-:-:S02]  /*2770*/  MOV R54, R50 ;  /* 0x0000003200367202 */ /* 0x000fc40000000f00 */
[C---:B------:R-:W-:Y:S01]  /*2780*/  @P2 ISETP.GE.U32.AND P6, PT, R7.reuse, 0x1000000, PT ;  /* 0x010000000700280c */ /* 0x040fe20003fc6070 */
[----:B------:R-:W-:Y:S01]  /*2790*/  @P1 FADD.FTZ R103, R94, -R103 ;  /* 0x800000675e671221 */ /* 0x000fe20000010000 */
[----:B------:R-:W1:Y:S01]  /*27a0*/  @P2 LDC.64 R72, c[0x0][0x408] ;  /* 0x00010200ff482b82 */ /* 0x000e620000000a00 */
[----:B------:R-:W-:Y:S02]  /*27b0*/  @P2 LOP3.LUT P0, RZ, R7, 0xff, RZ, 0xc0, !PT ;  /* 0x000000ff07ff2812 */ /* 0x000fe4000780c0ff */
[----:B------:R-:W-:-:S05]  /*27c0*/  @P1 FFMA.FTZ R54, R6, R103, R50 ;  /* 0x0000006706361223 */ /* 0x000fca0000010032 */
[----:B------:R-:W2:Y:S08]  /*27d0*/  @P2 LDC.64 R76, c[0x0][0x408] ;  /* 0x00010200ff4c2b82 */ /* 0x000eb00000000a00 */
[----:B------:R-:W3:Y:S01]  /*27e0*/  @P2 LDC.64 R74, c[0x0][0x408] ;  /* 0x00010200ff4a2b82 */ /* 0x000ee20000000a00 */
[----:B0-----:R-:W-:-:S04]  /*27f0*/  @P2 FMUL.FTZ R101, R52, R101 ;  /* 0x0000006534652220 */ /* 0x001fc80000410000 */
[----:B------:R-:W-:Y:S01]  /*2800*/  @P2 FMUL.FTZ R100, R101, R100 ;  /* 0x0000006465642220 */ /* 0x000fe20000410000 */
[----:B-1----:R-:W-:-:S04]  /*2810*/  @P2 FMUL.FTZ R73, R55, R73 ;  /* 0x0000004937492220 */ /* 0x002fc80000410000 */
[----:B------:R-:W-:Y:S01]  /*2820*/  @P2 SEL R68, R100, RZ, P0 ;  /* 0x000000ff64442207 */ /* 0x000fe20000000000 */
[----:B------:R-:W-:Y:S01]  /*2830*/  @P2 FMUL.FTZ R72, R73, R72 ;  /* 0x0000004849482220 */ /* 0x000fe20000410000 */
[----:B------:R-:W-:Y:S01]  /*2840*/  @P2 LOP3.LUT P0, RZ, R7, 0xff00, RZ, 0xc0, !PT ;  /* 0x0000ff0007ff2812 */ /* 0x000fe2000780c0ff */
[----:B--2---:R-:W-:-:S03]  /*2850*/  @P2 FMUL.FTZ R77, R53, R77 ;  /* 0x0000004d354d2220 */ /* 0x004fc60000410000 */
[----:B------:R-:W-:Y:S02]  /*2860*/  @P2 SEL R71, R72, RZ, P6 ;  /* 0x000000ff48472207 */ /* 0x000fe40003000000 */
[----:B------:R-:W-:Y:S01]  /*2870*/  @P2 LOP3.LUT P6, RZ, R7, 0xff0000, RZ, 0xc0, !PT ;  /* 0x00ff000007ff2812 */ /* 0x000fe200078cc0ff */
[----:B------:R-:W-:Y:S01]  /*2880*/  @P2 FMUL.FTZ R76, R77, R76 ;  /* 0x0000004c4d4c2220 */ /* 0x000fe20000410000 */
[----:B---3--:R-:W-:-:S04]  /*2890*/  @P2 FMUL.FTZ R75, R54, R75 ;  /* 0x0000004b364b2220 */ /* 0x008fc80000410000 */
[----:B------:R-:W-:Y:S01]  /*28a0*/  @P2 SEL R69, R76, RZ, P0 ;  /* 0x000000ff4c452207 */ /* 0x000fe20000000000 */
[----:B------:R-:W-:-:S05]  /*28b0*/  @P2 FMUL.FTZ R74, R75, R74 ;  /* 0x0000004a4b4a2220 */ /* 0x000fca0000410000 */
[----:B------:R-:W-:-:S07]  /*28c0*/  @P2 SEL R70, R74, RZ, P6 ;  /* 0x000000ff4a462207 */ /* 0x000fce0003000000 */
.L_x_9408:
[----:B------:R-:W-:Y:S05]  /*28d0*/  BSYNC.RECONVERGENT B1 ;  /* 0x0000000000017941 */ /* 0x000fea0003800200 */
.L_x_9399:
        /* <DEDUP_REMOVED lines=10> */
.L_x_9398:
[----:B------:R-:W-:Y:S05]  /*2980*/  BSYNC.RECONVERGENT B2 ;  /* 0x0000000000027941 */ /* 0x000fea0003800200 */
.L_x_9397:
        /* <DEDUP_REMOVED lines=11> */
[----:B-1----:R-:W0:Y:S01]  /*2a40*/  @P2 LDC.64 R76, c[0x0][0x408] ;  /* 0x00010200ff4c2b82 */ /* 0x002e220000000a00 */
[----:B-----5:R-:W-:Y:S01]  /*2a50*/  MOV R52, R16 ;  /* 0x0000001000347202 */ /* 0x020fe20000000f00 */
[----:B------:R-:W-:Y:S01]  /*2a60*/  @P1 FFMA.FTZ R100, R107, R97, R98 ;  /* 0x000000616b641223 */ /* 0x000fe20000010062 */
[----:B------:R-:W-:Y:S01]  /*2a70*/  @P1 FADD.FTZ R53, R15, -R54 ;  /* 0x800000360f351221 */ /* 0x000fe20000010000 */
[----:B------:R-:W-:Y:S02]  /*2a80*/  @P2 LOP3.LUT P3, RZ, R8, 0xff, RZ, 0xc0, !PT ;  /* 0x000000ff08ff2812 */ /* 0x000fe4000786c0ff */
[----:B------:R-:W-:Y:S01]  /*2a90*/  @P1 FADD.FTZ R100, R111, -R100 ;  /* 0x800000646f641221 */ /* 0x000fe20000010000 */
[----:B------:R-:W-:Y:S01]  /*2aa0*/  @P1 FFMA.FTZ R52, R6, R53, R16 ;  /* 0x0000003506341223 */ /* 0x000fe20000010010 */
[----:B------:R-:W1:Y:S01]  /*2ab0*/  @P2 LDC.64 R74, c[0x0][0x408] ;  /* 0x00010200ff4a2b82 */ /* 0x000e620000000a00 */
[----:B------:R-:W-:Y:S01]  /*2ac0*/  @P1 FFMA.FTZ R53, R80, R97, R98 ;  /* 0x0000006150351223 */ /* 0x000fe20000010062 */
[----:B------:R-:W-:-:S03]  /*2ad0*/  @P2 LOP3.LUT P6, RZ, R8, 0xff0000, RZ, 0xc0, !PT ;  /* 0x00ff000008ff2812 */ /* 0x000fc600078cc0ff */
[----:B------:R-:W-:Y:S01]  /*2ae0*/  @P1 FADD.FTZ R54, R86, -R53 ;  /* 0x8000003556361221 */ /* 0x000fe20000010000 */
[----:B------:R-:W-:Y:S02]  /*2af0*/  MOV R53, R17 ;  /* 0x0000001100357202 */ /* 0x000fe40000000f00 */
[----:B------:R-:W2:Y:S01]  /*2b00*/  @P2 LDC.64 R72, c[0x0][0x408] ;  /* 0x00010200ff482b82 */ /* 0x000ea20000000a00 */
[----:B------:R-:W-:Y:S01]  /*2b10*/  @P1 FFMA.FTZ R53, R6, R54, R17 ;  /* 0x0000003606351223 */ /* 0x000fe20000010011 */
[----:B------:R-:W-:-:S04]  /*2b20*/  @P1 FFMA.FTZ R54, R87, R97, R98 ;  /* 0x0000006157361223 */ /* 0x000fc80000010062 */
[----:B------:R-:W-:Y:S01]  /*2b30*/  @P1 FADD.FTZ R55, R95, -R54 ;  /* 0x800000365f371221 */ /* 0x000fe20000010000 */
[----:B------:R-:W-:Y:S01]  /*2b40*/  MOV R54, R18 ;  /* 0x0000001200367202 */ /* 0x000fe20000000f00 */
[----:B0-----:R-:W-:Y:S02]  /*2b50*/  @P2 FMUL.FTZ R77, R52, R77 ;  /* 0x0000004d344d2220 */ /* 0x001fe40000410000 */
[C---:B------:R-:W-:Y:S01]  /*2b60*/  @P1 FFMA.FTZ R54, R6.reuse, R55, R18 ;  /* 0x0000003706361223 */ /* 0x040fe20000010012 */
[----:B------:R-:W-:Y:S01]  /*2b70*/  MOV R55, R19 ;  /* 0x0000001300377202 */ /* 0x000fe20000000f00 */
[----:B------:R-:W-:Y:S01]  /*2b80*/  @P2 FMUL.FTZ R76, R77, R76 ;  /* 0x0000004c4d4c2220 */ /* 0x000fe20000410000 */
[----:B------:R-:W-:Y:S01]  /*2b90*/  @P1 FFMA.FTZ R55, R6, R100, R19 ;  /* 0x0000006406371223 */ /* 0x000fe20000010013 */
[----:B-1----:R-:W-:-:S03]  /*2ba0*/  @P2 FMUL.FTZ R75, R53, R75 ;  /* 0x0000004b354b2220 */ /* 0x002fc60000410000 */
[----:B------:R-:W-:Y:S02]  /*2bb0*/  @P2 SEL R68, R76, RZ, P3 ;  /* 0x000000ff4c442207 */ /* 0x000fe40001800000 */
[----:B------:R-:W-:Y:S01]  /*2bc0*/  @P2 LOP3.LUT P3, RZ, R8, 0xff00, RZ, 0xc0, !PT ;  /* 0x0000ff0008ff2812 */ /* 0x000fe2000786c0ff */
[----:B------:R-:W-:Y:S01]  /*2bd0*/  @P2 FMUL.FTZ R74, R75, R74 ;  /* 0x0000004a4b4a2220 */ /* 0x000fe20000410000 */
[----:B--2---:R-:W-:-:S04]  /*2be0*/  @P2 FMUL.FTZ R73, R54, R73 ;  /* 0x0000004936492220 */ /* 0x004fc80000410000 */
[----:B------:R-:W-:Y:S01]  /*2bf0*/  @P2 SEL R69, R74, RZ, P3 ;  /* 0x000000ff4a452207 */ /* 0x000fe20001800000 */
[----:B------:R-:W-:-:S05]  /*2c00*/  @P2 FMUL.FTZ R72, R73, R72 ;  /* 0x0000004849482220 */ /* 0x000fca0000410000 */
[----:B------:R-:W-:Y:S01]  /*2c10*/  @P2 SEL R70, R72, RZ, P6 ;  /* 0x000000ff48462207 */ /* 0x000fe20003000000 */
[----:B------:R-:W-:Y:S06]  /*2c20*/  @!P2 BRA `(.L_x_9421) ;  /* 0x00000008005ca947 */ /* 0x000fec0003800000 */
[----:B------:R-:W-:Y:S01]  /*2c30*/  FMUL.FTZ R71, R55, UR13 ;  /* 0x0000000d37477c20 */ /* 0x000fe20008410000 */
[----:B------:R-:W-:-:S03]  /*2c40*/  ISETP.GE.U32.AND P3, PT, R8, 0x1000000, PT ;  /* 0x010000000800780c */ /* 0x000fc60003f66070 */
[----:B------:R-:W-:-:S05]  /*2c50*/  FMUL.FTZ R71, R71, UR12 ;  /* 0x0000000c47477c20 */ /* 0x000fca0008410000 */
[----:B------:R-:W-:Y:S01]  /*2c60*/  SEL R71, R71, RZ, P3 ;  /* 0x000000ff47477207 */ /* 0x000fe20001800000 */
[----:B------:R-:W-:Y:S06]  /*2c70*/  BRA `(.L_x_9421) ;  /* 0x0000000800487947 */ /* 0x000fec0003800000 */
.L_x_9420:
[-CC-:B0-----:R-:W-:Y:S01]  /*2c80*/  @P1 FFMA.FTZ R72, R11, R97.reuse, R98.reuse ;  /* 0x000000610b481223 */ /* 0x181fe20000010062 */
[----:B-----5:R-:W-:Y:S01]  /*2c90*/  MOV R99, R16 ;  /* 0x0000001000637202 */ /* 0x020fe20000000f00 */
[----:B------:R-:W-:Y:S01]  /*2ca0*/  @P1 FFMA.FTZ R75, R80, R97, R98 ;  /* 0x00000061504b1223 */ /* 0x000fe20000010062 */
[----:B-1----:R-:W0:Y:S01]  /*2cb0*/  @P2 LDC.64 R76, c[0x0][0x408] ;  /* 0x00010200ff4c2b82 */ /* 0x002e220000000a00 */
[----:B------:R-:W-:Y:S01]  /*2cc0*/  @P1 FADD.FTZ R73, R15, -R72 ;  /* 0x800000480f491221 */ /* 0x000fe20000010000 */
[----:B------:R-:W-:Y:S01]  /*2cd0*/  MOV R100, R17 ;  /* 0x0000001100647202 */ /* 0x000fe20000000f00 */
[----:B------:R-:W-:Y:S01]  /*2ce0*/  @P1 FADD.FTZ R75, R86, -R75 ;  /* 0x8000004b564b1221 */ /* 0x000fe20000010000 */
[----:B------:R-:W-:Y:S01]  /*2cf0*/  @P2 LOP3.LUT P3, RZ, R8, 0xff, RZ, 0xc0, !PT ;  /* 0x000000ff08ff2812 */ /* 0x000fe2000786c0ff */
[----:B------:R-:W-:Y:S01]  /*2d00*/  @P1 FFMA.FTZ R99, R6, R73, R16 ;  /* 0x0000004906631223 */ /* 0x000fe20000010010 */
[----:B------:R-:W-:Y:S01]  /*2d10*/  @P2 LOP3.LUT P6, RZ, R8, 0xff0000, RZ, 0xc0, !PT ;  /* 0x00ff000008ff2812 */ /* 0x000fe200078cc0ff */
[----:B------:R-:W-:Y:S01]  /*2d20*/  @P1 FFMA.FTZ R100, R6, R75, R17 ;  /* 0x0000004b06641223 */ /* 0x000fe20000010011 */
[----:B------:R-:W1:Y:S08]  /*2d30*/  @P2 LDC.64 R72, c[0x0][0x408] ;  /* 0x00010200ff482b82 */ /* 0x000e700000000a00 */
[----:B------:R-:W2:Y:S01]  /*2d40*/  @P2 LDC.64 R74, c[0x0][0x408] ;  /* 0x00010200ff4a2b82 */ /* 0x000ea20000000a00 */
[----:B0-----:R-:W-:-:S04]  /*2d50*/  @P2 FMUL.FTZ R77, R99, R77 ;  /* 0x0000004d634d2220 */ /* 0x001fc80000410000 */
[----:B------:R-:W-:Y:S01]  /*2d60*/  @P2 FMUL.FTZ R76, R77, R76 ;  /* 0x0000004c4d4c2220 */ /* 0x000fe20000410000 */
[----:B-1----:R-:W-:Y:S01]  /*2d70*/  @P2 FMUL.FTZ R73, R100, R73 ;  /* 0x0000004964492220 */ /* 0x002fe20000410000 */
[----:B------:R-:W-:-:S03]  /*2d80*/  @P1 FFMA.FTZ R100, R87, R97, R98 ;  /* 0x0000006157641223 */ /* 0x000fc60000010062 */
[----:B------:R-:W-:Y:S01]  /*2d90*/  @P2 SEL R68, R76, RZ, P3 ;  /* 0x000000ff4c442207 */ /* 0x000fe20001800000 */
[----:B------:R-:W-:Y:S01]  /*2da0*/  @P2 FMUL.FTZ R72, R73, R72 ;  /* 0x0000004849482220 */ /* 0x000fe20000410000 */
[----:B------:R-:W-:Y:S01]  /*2db0*/  @P1 FADD.FTZ R99, R95, -R100 ;  /* 0x800000645f631221 */ /* 0x000fe20000010000 */
[----:B------:R-:W-:Y:S02]  /*2dc0*/  MOV R100, R18 ;  /* 0x0000001200647202 */ /* 0x000fe40000000f00 */
[----:B------:R-:W-:Y:S01]  /*2dd0*/  @P2 LOP3.LUT P3, RZ, R8, 0xff00, RZ, 0xc0, !PT ;  /* 0x0000ff0008ff2812 */ /* 0x000fe2000786c0ff */
[----:B------:R-:W-:-:S03]  /*2de0*/  @P1 FFMA.FTZ R100, R6, R99, R18 ;  /* 0x0000006306641223 */ /* 0x000fc60000010012 */
[----:B------:R-:W-:Y:S01]  /*2df0*/  @P2 SEL R69, R72, RZ, P3 ;  /* 0x000000ff48452207 */ /* 0x000fe20001800000 */
[----:B--2---:R-:W-:-:S04]  /*2e00*/  @P2 FMUL.FTZ R75, R100, R75 ;  /* 0x0000004b644b2220 */ /* 0x004fc80000410000 */
        /* <DEDUP_REMOVED lines=12> */
.L_x_9419:
[----:B------:R-:W-:-:S04]  /*2ed0*/  UISETP.NE.U32.AND UP0, UPT, UR20, URZ, UPT ;  /* 0x000000ff1400728c */ /* 0x000fc8000bf05070 */
[----:B------:R-:W-:-:S06]  /*2ee0*/  UISETP.NE.AND.EX UP0, UPT, UR21, URZ, UPT, UP0 ;  /* 0x000000ff1500728c */ /* 0x000fcc000bf05300 */
[----:B------:R-:W-:-:S13]  /*2ef0*/  PLOP3.LUT P0, PT, PT, PT, UP0, 0x80, 0x8 ;  /* 0x000000000008781c */ /* 0x000fda0003f0f008 */
[----:B------:R-:W-:Y:S05]  /*2f00*/  @!P0 BRA `(.L_x_9422) ;  /* 0x0000000000ec8947 */ /* 0x000fea0003800000 */
        /* <DEDUP_REMOVED lines=11> */
.L_x_9424:
[----:B------:R-:W-:Y:S05]  /*2fc0*/  BSYNC.RECONVERGENT B3 ;  /* 0x0000000000037941 */ /* 0x000fea0003800200 */
.L_x_9423:
        /* <DEDUP_REMOVED lines=11> */
.L_x_9426:
[----:B------:R-:W-:Y:S05]  /*3080*/  BSYNC.RECONVERGENT B3 ;  /* 0x0000000000037941 */ /* 0x000fea0003800200 */
.L_x_9425:
        /* <DEDUP_REMOVED lines=11> */
.L_x_9428:
[----:B------:R-:W-:Y:S05]  /*3140*/  BSYNC.RECONVERGENT B3 ;  /* 0x0000000000037941 */ /* 0x000fea0003800200 */
.L_x_9427:
        /* <DEDUP_REMOVED lines=12> */
[----:B------:R-:W-:-:S02]  /*3210*/  FMUL.FTZ R73, R6, R73 ;  /* 0x0000004906497220 */ /* 0x000fc40000410000 */
[----:B------:R-:W-:Y:S02]  /*3220*/  FSEL R55, R52, RZ, P3 ;  /* 0x000000ff34377208 */ /* 0x000fe40001800000 */
[----:B------:R-:W-:Y:S02]  /*3230*/  FSEL R54, R53, RZ, P3 ;  /* 0x000000ff35367208 */ /* 0x000fe40001800000 */
[----:B------:R-:W-:Y:S02]  /*3240*/  FSEL R53, R72, RZ, P3 ;  /* 0x000000ff48357208 */ /* 0x000fe40001800000 */
[----:B------:R-:W-:Y:S01]  /*3250*/  FSEL R52, R73, RZ, P3 ;  /* 0x000000ff49347208 */ /* 0x000fe20001800000 */
[----:B------:R-:W-:Y:S06]  /*3260*/  @!P2 BRA `(.L_x_9421) ;  /* 0x0000000000cca947 */ /* 0x000fec0003800000 */
[----:B------:R-:W-:Y:S01]  /*3270*/  FMUL.FTZ R71, R55, UR13 ;  /* 0x0000000d37477c20 */ /* 0x000fe20008410000 */
[----:B-----5:R-:W-:-:S03]  /*3280*/  ISETP.GE.U32.AND P3, PT, R8, 0x1000000, PT ;  /* 0x010000000800780c */ /* 0x020fc60003f66070 */
[----:B------:R-:W-:-:S05]  /*3290*/  FMUL.FTZ R71, R71, UR12 ;  /* 0x0000000c47477c20 */ /* 0x000fca0008410000 */
[----:B------:R-:W-:Y:S01]  /*32a0*/  SEL R71, R71, RZ, P3 ;  /* 0x000000ff47477207 */ /* 0x000fe20001800000 */
[----:B------:R-:W-:Y:S06]  /*32b0*/  BRA `(.L_x_9421) ;  /* 0x0000000000b87947 */ /* 0x000fec0003800000 */
.L_x_9422:
        /* <DEDUP_REMOVED lines=11> */
.L_x_9430:
[----:B------:R-:W-:Y:S05]  /*3370*/  BSYNC.RECONVERGENT B3 ;  /* 0x0000000000037941 */ /* 0x000fea0003800200 */
.L_x_9429:
        /* <DEDUP_REMOVED lines=11> */
.L_x_9432:
[----:B------:R-:W-:Y:S05]  /*3430*/  BSYNC.RECONVERGENT B3 ;  /* 0x0000000000037941 */ /* 0x000fea0003800200 */
.L_x_9431:
        /* <DEDUP_REMOVED lines=11> */
.L_x_9434:
[----:B------:R-:W-:Y:S05]  /*34f0*/  BSYNC.RECONVERGENT B3 ;  /* 0x0000000000037941 */ /* 0x000fea0003800200 */
.L_x_9433:
[----:B------:R-:W-:Y:S05]  /*3500*/  @!P2 BRA `(.L_x_9421) ;  /* 0x000000000024a947 */ /* 0x000fea0003800000 */
[----:B0-----:R-:W-:Y:S01]  /*3510*/  FFMA.FTZ R72, R107, R97, R98 ;  /* 0x000000616b487223 */ /* 0x001fe20000010062 */
[----:B------:R-:W-:-:S03]  /*3520*/  ISETP.GT.AND P3, PT, R5, RZ, PT ;  /* 0x000000ff0500720c */ /* 0x000fc60003f64270 */
[----:B------:R-:W-:-:S04]  /*3530*/  FADD.FTZ R71, R111, -R72 ;  /* 0x800000486f477221 */ /* 0x000fc80000010000 */
[----:B------:R-:W-:-:S05]  /*3540*/  FMUL.FTZ R71, R6, R71 ;  /* 0x0000004706477220 */ /* 0x000fca0000410000 */
[----:B------:R-:W-:Y:S02]  /*3550*/  FSEL R71, R71, RZ, P3 ;  /* 0x000000ff47477208 */ /* 0x000fe40001800000 */
[----:B-----5:R-:W-:-:S03]  /*3560*/  ISETP.GE.U32.AND P3, PT, R8, 0x1000000, PT ;  /* 0x010000000800780c */ /* 0x020fc60003f66070 */
[----:B------:R-:W-:-:S04]  /*3570*/  FMUL.FTZ R71, R71, UR13 ;  /* 0x0000000d47477c20 */ /* 0x000fc80008410000 */
[----:B------:R-:W-:-:S05]  /*3580*/  FMUL.FTZ R71, R71, UR12 ;  /* 0x0000000c47477c20 */ /* 0x000fca0008410000 */
[----:B------:R-:W-:-:S07]  /*3590*/  SEL R71, R71, RZ, P3 ;  /* 0x000000ff47477207 */ /* 0x000fce0001800000 */
.L_x_9421:
[----:B------:R-:W-:Y:S05]  /*35a0*/  BSYNC.RECONVERGENT B1 ;  /* 0x0000000000017941 */ /* 0x000fea0003800200 */
.L_x_9418:
[----:B0-----:R-:W0:Y:S08]  /*35b0*/  @P0 LDC.64 R74, c[0x0][0x478] ;  /* 0x00011e00ff4a0b82 */ /* 0x001e300000000a00 */
[----:B------:R-:W2:Y:S01]  /*35c0*/  @P2 LDC.64 R72, c[0x0][0x468] ;  /* 0x00011a00ff482b82 */ /* 0x000ea20000000a00 */
[C---:B0-----:R-:W-:Y:S01]  /*35d0*/  @P0 IMAD.WIDE.U32 R74, R79.reuse, 0x10, R74 ;  /* 0x000000104f4a0825 */ /* 0x041fe200078e004a */
[----:B------:R-:W-:-:S04]  /*35e0*/  IADD3 R79, PT, PT, R79, 0x20, RZ ;  /* 0x000000204f4f7810 */ /* 0x000fc80007ffe0ff */
[----:B------:R3:W-:Y:S01]  /*35f0*/  @P0 STG.E.128 desc[UR6][R74.64], R52 ;  /* 0x000000344a000986 */ /* 0x0007e2000c101d06 */
[C---:B--2---:R-:W-:Y:S01]  /*3600*/  @P2 IMAD.WIDE.U32 R72, R78.reuse, 0x10, R72 ;  /* 0x000000104e482825 */ /* 0x044fe200078e0048 */
[----:B------:R-:W-:-:S04]  /*3610*/  IADD3 R78, PT, PT, R78, 0x20, RZ ;  /* 0x000000204e4e7810 */ /* 0x000fc80007ffe0ff */
[----:B------:R3:W-:Y:S03]  /*3620*/  @P2 STG.E.128 desc[UR6][R72.64], R68 ;  /* 0x0000004448002986 */ /* 0x0007e6000c101d06 */
.L_x_9417:
[----:B------:R-:W-:Y:S05]  /*3630*/  BSYNC.RECONVERGENT B2 ;  /* 0x0000000000027941 */ /* 0x000fea0003800200 */
.L_x_9416:
        /* <DEDUP_REMOVED lines=10> */
[-CC-:B0--3--:R-:W-:Y:S01]  /*36e0*/  @P1 FFMA.FTZ R54, R12, R97.reuse, R98.reuse ;  /* 0x000000610c361223 */ /* 0x189fe20000010062 */
[----:B------:R-:W-:Y:S01]  /*36f0*/  @P1 FFMA.FTZ R73, R82, R97, R98 ;  /* 0x0000006152491223 */ /* 0x000fe20000010062 */
[----:B-1----:R-:W0:Y:S01]  /*3700*/  @P2 LDC.64 R76, c[0x0][0x408] ;  /* 0x00010200ff4c2b82 */ /* 0x002e220000000a00 */
[----:B-----5:R-:W-:Y:S01]  /*3710*/  MOV R52, R60 ;  /* 0x0000003c00347202 */ /* 0x020fe20000000f00 */
[----:B------:R-:W-:Y:S01]  /*3720*/  @P1 FADD.FTZ R55, R81, -R54 ;  /* 0x8000003651371221 */ /* 0x000fe20000010000 */
[----:B------:R-:W-:Y:S01]  /*3730*/  @P1 FADD.FTZ R54, R88, -R73 ;  /* 0x8000004958361221 */ /* 0x000fe20000010000 */
[----:B------:R-:W-:Y:S01]  /*3740*/  MOV R53, R61 ;  /* 0x0000003d00357202 */ /* 0x000fe20000000f00 */
[----:B------:R-:W-:Y:S01]  /*3750*/  @P1 FFMA.FTZ R99, R106, R97, R98 ;  /* 0x000000616a631223 */ /* 0x000fe20000010062 */
[C---:B------:R-:W-:Y:S01]  /*3760*/  @P1 FFMA.FTZ R52, R6.reuse, R55, R60 ;  /* 0x0000003706341223 */ /* 0x040fe2000001003c */
[----:B------:R-:W-:Y:S01]  /*3770*/  @P1 FFMA.FTZ R55, R89, R97, R98 ;  /* 0x0000006159371223 */ /* 0x000fe20000010062 */
[----:B------:R-:W1:Y:S01]  /*3780*/  @P2 LDC.64 R72, c[0x0][0x408] ;  /* 0x00010200ff482b82 */ /* 0x000e620000000a00 */
[----:B------:R-:W-:Y:S01]  /*3790*/  @P1 FFMA.FTZ R53, R6, R54, R61 ;  /* 0x0000003606351223 */ /* 0x000fe2000001003d */
[----:B------:R-:W-:Y:S01]  /*37a0*/  MOV R54, R62 ;  /* 0x0000003e00367202 */ /* 0x000fe20000000f00 */
[----:B------:R-:W-:Y:S01]  /*37b0*/  @P1 FADD.FTZ R55, R96, -R55 ;  /* 0x8000003760371221 */ /* 0x000fe20000010000 */
[----:B------:R-:W-:Y:S01]  /*37c0*/  @P1 FADD.FTZ R99, R110, -R99 ;  /* 0x800000636e631221 */ /* 0x000fe20000010000 */
[----:B------:R-:W-:-:S02]  /*37d0*/  @P2 LOP3.LUT P3, RZ, R9, 0xff, RZ, 0xc0, !PT ;  /* 0x000000ff09ff2812 */ /* 0x000fc4000786c0ff */
[C---:B------:R-:W-:Y:S01]  /*37e0*/  @P1 FFMA.FTZ R54, R6.reuse, R55, R62 ;  /* 0x0000003706361223 */ /* 0x040fe2000001003e */
[----:B------:R-:W2:Y:S01]  /*37f0*/  @P2 LDC.64 R74, c[0x0][0x408] ;  /* 0x00010200ff4a2b82 */ /* 0x000ea20000000a00 */
[C---:B------:R-:W-:Y:S02]  /*3800*/  @P2 LOP3.LUT P4, RZ, R9.reuse, 0xff00, RZ, 0xc0, !PT ;  /* 0x0000ff0009ff2812 */ /* 0x040fe4000788c0ff */
[----:B------:R-:W-:Y:S02]  /*3810*/  @P2 LOP3.LUT P6, RZ, R9, 0xff0000, RZ, 0xc0, !PT ;  /* 0x00ff000009ff2812 */ /* 0x000fe400078cc0ff */
[----:B------:R-:W-:Y:S01]  /*3820*/  MOV R55, R63 ;  /* 0x0000003f00377202 */ /* 0x000fe20000000f00 */
[----:B------:R-:W-:Y:S01]  /*3830*/  @P1 FFMA.FTZ R55, R6, R99, R63 ;  /* 0x0000006306371223 */ /* 0x000fe2000001003f */
[----:B0-----:R-:W-:-:S04]  /*3840*/  @P2 FMUL.FTZ R77, R52, R77 ;  /* 0x0000004d344d2220 */ /* 0x001fc80000410000 */
[----:B------:R-:W-:Y:S01]  /*3850*/  @P2 FMUL.FTZ R76, R77, R76 ;  /* 0x0000004c4d4c2220 */ /* 0x000fe20000410000 */
[----:B-1----:R-:W-:-:S04]  /*3860*/  @P2 FMUL.FTZ R73, R53, R73 ;  /* 0x0000004935492220 */ /* 0x002fc80000410000 */
[----:B------:R-:W-:Y:S01]  /*3870*/  @P2 SEL R68, R76, RZ, P3 ;  /* 0x000000ff4c442207 */ /* 0x000fe20001800000 */
        /* <DEDUP_REMOVED lines=11> */
.L_x_9439:
[-CC-:B0--3--:R-:W-:Y:S01]  /*3930*/  @P1 FFMA.FTZ R72, R12, R97.reuse, R98.reuse ;  /* 0x000000610c481223 */ /* 0x189fe20000010062 */
[----:B-----5:R-:W-:Y:S01]  /*3940*/  MOV R99, R60 ;  /* 0x0000003c00637202 */ /* 0x020fe20000000f00 */
[----:B-1----:R-:W0:Y:S01]  /*3950*/  @P2 LDC.64 R76, c[0x0][0x408] ;  /* 0x00010200ff4c2b82 */ /* 0x002e220000000a00 */
[----:B------:R-:W-:Y:S01]  /*3960*/  @P1 FFMA.FTZ R101, R82, R97, R98 ;  /* 0x0000006152651223 */ /* 0x000fe20000010062 */
[----:B------:R-:W-:Y:S01]  /*3970*/  @P1 FADD.FTZ R73, R81, -R72 ;  /* 0x8000004851491221 */ /* 0x000fe20000010000 */
[----:B------:R-:W-:Y:S02]  /*3980*/  MOV R100, R61 ;  /* 0x0000003d00647202 */ /* 0x000fe40000000f00 */
[----:B------:R-:W-:Y:S01]  /*3990*/  @P1 FADD.FTZ R101, R88, -R101 ;  /* 0x8000006558651221 */ /* 0x000fe20000010000 */
[C---:B------:R-:W-:Y:S01]  /*39a0*/  @P1 FFMA.FTZ R99, R6.reuse, R73, R60 ;  /* 0x0000004906631223 */ /* 0x040fe2000001003c */
[----:B------:R-:W-:Y:S01]  /*39b0*/  MOV R102, R62 ;  /* 0x0000003e00667202 */ /* 0x000fe20000000f00 */
[----:B------:R-:W1:Y:S01]  /*39c0*/  @P2 LDC.64 R72, c[0x0][0x408] ;  /* 0x00010200ff482b82 */ /* 0x000e620000000a00 */
[----:B------:R-:W-:Y:S01]  /*39d0*/  @P1 FFMA.FTZ R100, R6, R101, R61 ;  /* 0x0000006506641223 */ /* 0x000fe2000001003d */
[----:B------:R-:W-:Y:S01]  /*39e0*/  @P1 FFMA.FTZ R101, R89, R97, R98 ;  /* 0x0000006159651223 */ /* 0x000fe20000010062 */
[----:B------:R-:W-:-:S02]  /*39f0*/  @P2 LOP3.LUT P3, RZ, R9, 0xff, RZ, 0xc0, !PT ;  /* 0x000000ff09ff2812 */ /* 0x000fc4000786c0ff */
[C---:B------:R-:W-:Y:S01]  /*3a00*/  @P2 LOP3.LUT P4, RZ, R9.reuse, 0xff00, RZ, 0xc0, !PT ;  /* 0x0000ff0009ff2812 */ /* 0x040fe2000788c0ff */
[----:B------:R-:W-:Y:S01]  /*3a10*/  @P1 FADD.FTZ R101, R96, -R101 ;  /* 0x8000006560651221 */ /* 0x000fe20000010000 */
[----:B------:R-:W-:Y:S01]  /*3a20*/  @P2 LOP3.LUT P6, RZ, R9, 0xff0000, RZ, 0xc0, !PT ;  /* 0x00ff000009ff2812 */ /* 0x000fe200078cc0ff */
[----:B------:R-:W2:Y:S02]  /*3a30*/  @P2 LDC.64 R74, c[0x0][0x408] ;  /* 0x00010200ff4a2b82 */ /* 0x000ea40000000a00 */
        /* <DEDUP_REMOVED lines=20> */
.L_x_9438:
[----:B------:R-:W-:-:S04]  /*3b80*/  UISETP.NE.U32.AND UP0, UPT, UR20, URZ, UPT ;  /* 0x000000ff1400728c */ /* 0x000fc8000bf05070 */
[----:B------:R-:W-:-:S06]  /*3b90*/  UISETP.NE.AND.EX UP0, UPT, UR21, URZ, UPT, UP0 ;  /* 0x000000ff1500728c */ /* 0x000fcc000bf05300 */
[----:B------:R-:W-:-:S13]  /*3ba0*/  PLOP3.LUT P0, PT, PT, PT, UP0, 0x80, 0x8 ;  /* 0x000000000008781c */ /* 0x000fda0003f0f008 */
[----:B------:R-:W-:Y:S05]  /*3bb0*/  @!P0 BRA `(.L_x_9441) ;  /* 0x0000000000ec8947 */ /* 0x000fea0003800000 */
[-CC-:B0--3--:R-:W-:Y:S01]  /*3bc0*/  FFMA.FTZ R73, R106, R97.reuse, R98.reuse ;  /* 0x000000616a497223 */ /* 0x189fe20000010062 */
        /* <DEDUP_REMOVED lines=26> */
.L_x_9443:
[----:B------:R-:W-:Y:S05]  /*3d70*/  BSYNC.RECONVERGENT B3 ;  /* 0x0000000000037941 */ /* 0x000fea0003800200 */
.L_x_9442:
        /* <DEDUP_REMOVED lines=11> */
.L_x_9445:
[----:B------:R-:W-:Y:S05]  /*3e30*/  BSYNC.RECONVERGENT B3 ;  /* 0x0000000000037941 */ /* 0x000fea0003800200 */
.L_x_9444:
        /* <DEDUP_REMOVED lines=11> */
.L_x_9447:
[----:B------:R-:W-:Y:S05]  /*3ef0*/  BSYNC.RECONVERGENT B3 ;  /* 0x0000000000037941 */ /* 0x000fea0003800200 */
.L_x_9446:
[----:B------:R-:W-:Y:S01]  /*3f00*/  FSEL R52, R52, RZ, P3 ;  /* 0x000000ff34347208 */ /* 0x000fe20001800000 */
[----:B------:R-:W-:Y:S06]  /*3f10*/  @!P2 BRA `(.L_x_9440) ;  /* 0x0000000000cca947 */ /* 0x000fec0003800000 */
[----:B------:R-:W-:Y:S01]  /*3f20*/  FMUL.FTZ R71, R55, UR13 ;  /* 0x0000000d37477c20 */ /* 0x000fe20008410000 */
[----:B-----5:R-:W-:-:S03]  /*3f30*/  ISETP.GE.U32.AND P3, PT, R9, 0x1000000, PT ;  /* 0x010000000900780c */ /* 0x020fc60003f66070 */
[----:B------:R-:W-:-:S05]  /*3f40*/  FMUL.FTZ R71, R71, UR12 ;  /* 0x0000000c47477c20 */ /* 0x000fca0008410000 */
[----:B------:R-:W-:Y:S01]  /*3f50*/  SEL R71, R71, RZ, P3 ;  /* 0x000000ff47477207 */ /* 0x000fe20001800000 */
[----:B------:R-:W-:Y:S06]  /*3f60*/  BRA `(.L_x_9440) ;  /* 0x0000000000b87947 */ /* 0x000fec0003800000 */
.L_x_9441:
[----:B------:R-:W-:Y:S04]  /*3f70*/  BSSY.RECONVERGENT B3, `(.L_x_9448) ;  /* 0x000000b000037945 */ /* 0x000fe80003800200 */
[----:B------:R-:W-:Y:S05]  /*3f80*/  @!P2 BRA `(.L_x_9449) ;  /* 0x000000000024a947 */ /* 0x000fea0003800000 */
[----:B0--3--:R-:W-:Y:S01]  /*3f90*/  FFMA.FTZ R68, R12, R97, R98 ;  /* 0x000000610c447223 */ /* 0x009fe20000010062 */
        /* <DEDUP_REMOVED lines=8> */
.L_x_9449:
[----:B------:R-:W-:Y:S05]  /*4020*/  BSYNC.RECONVERGENT B3 ;  /* 0x0000000000037941 */ /* 0x000fea0003800200 */
.L_x_9448:
        /* <DEDUP_REMOVED lines=11> */
.L_x_9451:
[----:B------:R-:W-:Y:S05]  /*40e0*/  BSYNC.RECONVERGENT B3 ;  /* 0x0000000000037941 */ /* 0x000fea0003800200 */
.L_x_9450:
        /* <DEDUP_REMOVED lines=11> */
.L_x_9453:
[----:B------:R-:W-:Y:S05]  /*41a0*/  BSYNC.RECONVERGENT B3 ;  /* 0x0000000000037941 */ /* 0x000fea0003800200 */
.L_x_9452:
[----:B------:R-:W-:Y:S05]  /*41b0*/  @!P2 BRA `(.L_x_9440) ;  /* 0x000000000024a947 */ /* 0x000fea0003800000 */
[----:B0--3--:R-:W-:Y:S01]  /*41c0*/  FFMA.FTZ R71, R106, R97, R98 ;  /* 0x000000616a477223 */ /* 0x009fe20000010062 */
        /* <DEDUP_REMOVED lines=8> */
.L_x_9440:
[----:B------:R-:W-:Y:S05]  /*4250*/  BSYNC.RECONVERGENT B1 ;  /* 0x0000000000017941 */ /* 0x000fea0003800200 */
.L_x_9437:
[----:B0--3--:R-:W0:Y:S08]  /*4260*/  @P0 LDC.64 R74, c[0x0][0x478] ;  /* 0x00011e00ff4a0b82 */ /* 0x009e300000000a00 */
[----:B------:R-:W2:Y:S01]  /*4270*/  @P2 LDC.64 R72, c[0x0][0x468] ;  /* 0x00011a00ff482b82 */ /* 0x000ea20000000a00 */
[C---:B0-----:R-:W-:Y:S01]  /*4280*/  @P0 IMAD.WIDE.U32 R74, R79.reuse, 0x10, R74 ;  /* 0x000000104f4a0825 */ /* 0x041fe200078e004a */
[----:B------:R-:W-:-:S04]  /*4290*/  IADD3 R79, PT, PT, R79, 0x20, RZ ;  /* 0x000000204f4f7810 */ /* 0x000fc80007ffe0ff */
[----:B------:R4:W-:Y:S01]  /*42a0*/  @P0 STG.E.128 desc[UR6][R74.64], R52 ;  /* 0x000000344a000986 */ /* 0x0009e2000c101d06 */
[C---:B--2---:R-:W-:Y:S01]  /*42b0*/  @P2 IMAD.WIDE.U32 R72, R78.reuse, 0x10, R72 ;  /* 0x000000104e482825 */ /* 0x044fe200078e0048 */
[----:B------:R-:W-:-:S04]  /*42c0*/  IADD3 R78, PT, PT, R78, 0x20, RZ ;  /* 0x000000204e4e7810 */ /* 0x000fc80007ffe0ff */
[----:B------:R4:W-:Y:S03]  /*42d0*/  @P2 STG.E.128 desc[UR6][R72.64], R68 ;  /* 0x0000004448002986 */ /* 0x0009e6000c101d06 */
.L_x_9436:
[----:B------:R-:W-:Y:S05]  /*42e0*/  BSYNC.RECONVERGENT B2 ;  /* 0x0000000000027941 */ /* 0x000fea0003800200 */
.L_x_9435:
        /* <DEDUP_REMOVED lines=10> */
[----:B0--34-:R-:W0:Y:S01]  /*4390*/  @P2 LDC.64 R72, c[0x0][0x408] ;  /* 0x00010200ff482b82 */ /* 0x019e220000000a00 */
[-CC-:B------:R-:W-:Y:S01]  /*43a0*/  @P1 FFMA.FTZ R5, R83, R97.reuse, R98.reuse ;  /* 0x0000006153051223 */ /* 0x180fe20000010062 */
[----:B------:R-:W-:Y:S01]  /*43b0*/  @P1 FFMA.FTZ R52, R90, R97, R98 ;  /* 0x000000615a341223 */ /* 0x000fe20000010062 */
[----:B-----5:R-:W-:Y:S02]  /*43c0*/  MOV R53, R65 ;  /* 0x0000004100357202 */ /* 0x020fe40000000f00 */
[----:B------:R-:W-:Y:S01]  /*43d0*/  @P1 FADD.FTZ R5, R84, -R5 ;  /* 0x8000000554051221 */ /* 0x000fe20000010000 */
[----:B------:R-:W-:Y:S01]  /*43e0*/  @P1 FADD.FTZ R54, R91, -R52 ;  /* 0x800000345b361221 */ /* 0x000fe20000010000 */
[----:B------:R-:W-:Y:S01]  /*43f0*/  MOV R52, R64 ;  /* 0x0000004000347202 */ /* 0x000fe20000000f00 */
[----:B------:R-:W2:Y:S01]  /*4400*/  @P2 LDC.64 R74, c[0x0][0x408] ;  /* 0x00010200ff4a2b82 */ /* 0x000ea20000000a00 */
[C---:B------:R-:W-:Y:S01]  /*4410*/  @P1 FFMA.FTZ R52, R6.reuse, R5, R64 ;  /* 0x0000000506341223 */ /* 0x040fe20000010040 */
[-CC-:B------:R-:W-:Y:S01]  /*4420*/  @P1 FFMA.FTZ R5, R93, R97.reuse, R98.reuse ;  /* 0x000000615d051223 */ /* 0x180fe20000010062 */
[----:B------:R-:W-:Y:S01]  /*4430*/  @P1 FFMA.FTZ R53, R6, R54, R65 ;  /* 0x0000003606351223 */ /* 0x000fe20000010041 */
[----:B------:R-:W-:Y:S01]  /*4440*/  MOV R54, R66 ;  /* 0x0000004200367202 */ /* 0x000fe20000000f00 */
[----:B------:R-:W-:Y:S01]  /*4450*/  @P1 FFMA.FTZ R98, R109, R97, R98 ;  /* 0x000000616d621223 */ /* 0x000fe20000010062 */
[----:B------:R-:W-:Y:S01]  /*4460*/  @P1 FADD.FTZ R5, R92, -R5 ;  /* 0x800000055c051221 */ /* 0x000fe20000010000 */
[----:B------:R-:W-:Y:S01]  /*4470*/  @P2 LOP3.LUT P3, RZ, R10, 0xff, RZ, 0xc0, !PT ;  /* 0x000000ff0aff2812 */ /* 0x000fe2000786c0ff */
[----:B-1----:R-:W1:Y:S01]  /*4480*/  @P2 LDC.64 R76, c[0x0][0x408] ;  /* 0x00010200ff4c2b82 */ /* 0x002e620000000a00 */
[----:B------:R-:W-:Y:S01]  /*4490*/  @P1 FADD.FTZ R98, R113, -R98 ;  /* 0x8000006271621221 */ /* 0x000fe20000010000 */
[----:B------:R-:W-:Y:S01]  /*44a0*/  @P1 FFMA.FTZ R54, R6, R5, R66 ;  /* 0x0000000506361223 */ /* 0x000fe20000010042 */
[----:B------:R-:W-:-:S02]  /*44b0*/  @P2 LOP3.LUT P4, RZ, R10, 0xff00, RZ, 0xc0, !PT ;  /* 0x0000ff000aff2812 */ /* 0x000fc4000788c0ff */
[----:B------:R-:W-:Y:S02]  /*44c0*/  @P2 LOP3.LUT P5, RZ, R10, 0xff0000, RZ, 0xc0, !PT ;  /* 0x00ff00000aff2812 */ /* 0x000fe400078ac0ff */
[----:B------:R-:W-:Y:S01]  /*44d0*/  MOV R55, R67 ;  /* 0x0000004300377202 */ /* 0x000fe20000000f00 */
[----:B0-----:R-:W-:Y:S01]  /*44e0*/  @P2 FMUL.FTZ R73, R52, R73 ;  /* 0x0000004934492220 */ /* 0x001fe20000410000 */
[----:B------:R-:W-:-:S03]  /*44f0*/  @P1 FFMA.FTZ R55, R6, R98, R67 ;  /* 0x0000006206371223 */ /* 0x000fc60000010043 */
[----:B------:R-:W-:Y:S01]  /*4500*/  @P2 FMUL.FTZ R72, R73, R72 ;  /* 0x0000004849482220 */ /* 0x000fe20000410000 */
[----:B--2---:R-:W-:-:S04]  /*4510*/  @P2 FMUL.FTZ R75, R53, R75 ;  /* 0x0000004b354b2220 */ /* 0x004fc80000410000 */
[----:B------:R-:W-:Y:S01]  /*4520*/  @P2 SEL R68, R72, RZ, P3 ;  /* 0x000000ff48442207 */ /* 0x000fe20001800000 */
[----:B------:R-:W-:Y:S01]  /*4530*/  @P2 FMUL.FTZ R74, R75, R74 ;  /* 0x0000004a4b4a2220 */ /* 0x000fe20000410000 */
[----:B-1----:R-:W-:-:S04]  /*4540*/  @P2 FMUL.FTZ R77, R54, R77 ;  /* 0x0000004d364d2220 */ /* 0x002fc80000410000 */
        /* <DEDUP_REMOVED lines=9> */
.L_x_9458:
[----:B0--34-:R-:W0:Y:S01]  /*45e0*/  @P2 LDC.64 R72, c[0x0][0x408] ;  /* 0x00010200ff482b82 */ /* 0x019e220000000a00 */
[-CC-:B------:R-:W-:Y:S01]  /*45f0*/  @P1 FFMA.FTZ R75, R83, R97.reuse, R98.reuse ;  /* 0x00000061534b1223 */ /* 0x180fe20000010062 */
[----:B-1----:R-:W-:Y:S01]  /*4600*/  @P1 FFMA.FTZ R76, R90, R97, R98 ;  /* 0x000000615a4c1223 */ /* 0x002fe20000010062 */
[----:B-----5:R-:W-:Y:S02]  /*4610*/  MOV R5, R64 ;  /* 0x0000004000057202 */ /* 0x020fe40000000f00 */
[----:B------:R-:W-:Y:S01]  /*4620*/  @P1 FADD.FTZ R75, R84, -R75 ;  /* 0x8000004b544b1221 */ /* 0x000fe20000010000 */
[----:B------:R-:W-:Y:S01]  /*4630*/  @P1 FADD.FTZ R99, R91, -R76 ;  /* 0x8000004c5b631221 */ /* 0x000fe20000010000 */
[----:B------:R-:W-:Y:S01]  /*4640*/  MOV R100, R65 ;  /* 0x0000004100647202 */ /* 0x000fe20000000f00 */
[----:B------:R-:W1:Y:S01]  /*4650*/  @P2 LDC.64 R76, c[0x0][0x408] ;  /* 0x00010200ff4c2b82 */ /* 0x000e620000000a00 */
[C---:B------:R-:W-:Y:S01]  /*4660*/  @P1 FFMA.FTZ R5, R6.reuse, R75, R64 ;  /* 0x0000004b06051223 */ /* 0x040fe20000010040 */
[----:B------:R-:W-:Y:S01]  /*4670*/  @P1 FFMA.FTZ R100, R6, R99, R65 ;  /* 0x0000006306641223 */ /* 0x000fe20000010041 */
[----:B------:R-:W-:-:S02]  /*4680*/  MOV R99, R66 ;  /* 0x0000004200637202 */ /* 0x000fc40000000f00 */
[C---:B------:R-:W-:Y:S02]  /*4690*/  @P2 LOP3.LUT P3, RZ, R10.reuse, 0xff, RZ, 0xc0, !PT ;  /* 0x000000ff0aff2812 */ /* 0x040fe4000786c0ff */
[C---:B------:R-:W-:Y:S01]  /*46a0*/  @P2 LOP3.LUT P4, RZ, R10.reuse, 0xff00, RZ, 0xc0, !PT ;  /* 0x0000ff000aff2812 */ /* 0x040fe2000788c0ff */
[----:B------:R-:W2:Y:S01]  /*46b0*/  @P2 LDC.64 R74, c[0x0][0x408] ;  /* 0x00010200ff4a2b82 */ /* 0x000ea20000000a00 */
[----:B------:R-:W-:Y:S01]  /*46c0*/  @P2 LOP3.LUT P5, RZ, R10, 0xff0000, RZ, 0xc0, !PT ;  /* 0x00ff00000aff2812 */ /* 0x000fe200078ac0ff */
[----:B0-----:R-:W-:Y:S01]  /*46d0*/  @P2 FMUL.FTZ R73, R5, R73 ;  /* 0x0000004905492220 */ /* 0x001fe20000410000 */
[----:B------:R-:W-:-:S03]  /*46e0*/  @P1 FFMA.FTZ R5, R93, R97, R98 ;  /* 0x000000615d051223 */ /* 0x000fc60000010062 */
[----:B------:R-:W-:Y:S01]  /*46f0*/  @P2 FMUL.FTZ R72, R73, R72 ;  /* 0x0000004849482220 */ /* 0x000fe20000410000 */
[----:B------:R-:W-:-:S04]  /*4700*/  @P1 FADD.FTZ R5, R92, -R5 ;  /* 0x800000055c051221 */ /* 0x000fc80000010000 */
[----:B------:R-:W-:Y:S01]  /*4710*/  @P1 FFMA.FTZ R99, R6, R5, R66 ;  /* 0x0000000506631223 */ /* 0x000fe20000010042 */
[----:B------:R-:W-:-:S03]  /*4720*/  @P2 SEL R68, R72, RZ, P3 ;  /* 0x000000ff48442207 */ /* 0x000fc60001800000 */
[----:B-1----:R-:W-:Y:S01]  /*4730*/  @P2 FMUL.FTZ R77, R99, R77 ;  /* 0x0000004d634d2220 */ /* 0x002fe20000410000 */
[----:B--2---:R-:W-:-:S03]  /*4740*/  @P2 FMUL.FTZ R75, R100, R75 ;  /* 0x0000004b644b2220 */ /* 0x004fc60000410000 */
[----:B------:R-:W-:Y:S01]  /*4750*/  @P2 FMUL.FTZ R76, R77, R76 ;  /* 0x0000004c4d4c2220 */ /* 0x000fe20000410000 */
[----:B------:R-:W-:-:S04]  /*4760*/  @P2 FMUL.FTZ R74, R75, R74 ;  /* 0x0000004a4b4a2220 */ /* 0x000fc80000410000 */
[----:B------:R-:W-:Y:S02]  /*4770*/  @P2 SEL R70, R76, RZ, P5 ;  /* 0x000000ff4c462207 */ /* 0x000fe40002800000 */
[----:B------:R-:W-:Y:S01]  /*4780*/  @P2 SEL R69, R74, RZ, P4 ;  /* 0x000000ff4a452207 */ /* 0x000fe20002000000 */
[----:B------:R-:W-:Y:S06]  /*4790*/  @!P2 BRA `(.L_x_9459) ;  /* 0x0000000400dca947 */ /* 0x000fec0003800000 */
[----:B------:R-:W-:Y:S01]  /*47a0*/  @P1 FFMA.FTZ R98, R109, R97, R98 ;  /* 0x000000616d621223 */ /* 0x000fe20000010062 */
[----:B------:R-:W-:-:S03]  /*47b0*/  MOV R5, R67 ;  /* 0x0000004300057202 */ /* 0x000fc60000000f00 */
[----:B------:R-:W-:-:S04]  /*47c0*/  @P1 FADD.FTZ R98, R113, -R98 ;  /* 0x8000006271621221 */ /* 0x000fc80000010000 */
[----:B------:R-:W-:Y:S01]  /*47d0*/  @P1 FFMA.FTZ R5, R6, R98, R67 ;  /* 0x0000006206051223 */ /* 0x000fe20000010043 */
[----:B------:R-:W-:-:S03]  /*47e0*/  ISETP.GE.U32.AND P1, PT, R10, 0x1000000, PT ;  /* 0x010000000a00780c */ /* 0x000fc60003f26070 */
[----:B------:R-:W-:-:S04]  /*47f0*/  FMUL.FTZ R5, R5, UR13 ;  /* 0x0000000d05057c20 */ /* 0x000fc80008410000 */
[----:B------:R-:W-:-:S05]  /*4800*/  FMUL.FTZ R5, R5, UR12 ;  /* 0x0000000c05057c20 */ /* 0x000fca0008410000 */
[----:B------:R-:W-:Y:S01]  /*4810*/  SEL R71, R5, RZ, P1 ;  /* 0x000000ff05477207 */ /* 0x000fe20000800000 */
[----:B------:R-:W-:Y:S06]  /*4820*/  BRA `(.L_x_9459) ;  /* 0x0000000400b87947 */ /* 0x000fec0003800000 */
.L_x_9457:
[----:B------:R-:W-:-:S04]  /*4830*/  UISETP.NE.U32.AND UP0, UPT, UR20, URZ, UPT ;  /* 0x000000ff1400728c */ /* 0x000fc8000bf05070 */
[----:B------:R-:W-:-:S06]  /*4840*/  UISETP.NE.AND.EX UP0, UPT, UR21, URZ, UPT, UP0 ;  /* 0x000000ff1500728c */ /* 0x000fcc000bf05300 */
[----:B------:R-:W-:-:S13]  /*4850*/  PLOP3.LUT P0, PT, PT, PT, UP0, 0x80, 0x8 ;  /* 0x000000000008781c */ /* 0x000fda0003f0f008 */
[----:B------:R-:W-:Y:S05]  /*4860*/  @!P0 BRA `(.L_x_9460) ;  /* 0x0000000000f08947 */ /* 0x000fea0003800000 */
[-CC-:B0--34-:R-:W-:Y:S01]  /*4870*/  FFMA.FTZ R53, R93, R97.reuse, R98.reuse ;  /* 0x000000615d357223 */ /* 0x199fe20000010062 */
[-CC-:B------:R-:W-:Y:S01]  /*4880*/  FFMA.FTZ R54, R109, R97.reuse, R98.reuse ;  /* 0x000000616d367223 */ /* 0x180fe20000010062 */
[-CC-:B------:R-:W-:Y:S01]  /*4890*/  FFMA.FTZ R52, R90, R97.reuse, R98.reuse ;  /* 0x000000615a347223 */ /* 0x180fe20000010062 */
[----:B------:R-:W-:Y:S01]  /*48a0*/  FFMA.FTZ R55, R83, R97, R98 ;  /* 0x0000006153377223 */ /* 0x000fe20000010062 */
[----:B------:R-:W-:Y:S01]  /*48b0*/  FADD.FTZ R53, R92, -R53 ;  /* 0x800000355c357221 */ /* 0x000fe20000010000 */
[----:B------:R-:W-:Y:S01]  /*48c0*/  FADD.FTZ R77, R113, -R54 ;  /* 0x80000036714d7221 */ /* 0x000fe20000010000 */
[----:B------:R-:W-:Y:S01]  /*48d0*/  FADD.FTZ R73, R91, -R52 ;  /* 0x800000345b497221 */ /* 0x000fe20000010000 */
[----:B------:R-:W-:Y:S01]  /*48e0*/  FADD.FTZ R75, R84, -R55 ;  /* 0x80000037544b7221 */ /* 0x000fe20000010000 */
[----:B------:R-:W-:Y:S01]  /*48f0*/  BSSY.RECONVERGENT B3, `(.L_x_9461) ;  /* 0x0000010000037945 */ /* 0x000fe20003800200 */
[C---:B------:R-:W-:Y:S01]  /*4900*/  FMUL.FTZ R55, R6.reuse, R53 ;  /* 0x0000003506377220 */ /* 0x040fe20000410000 */
[----:B------:R-:W-:Y:S01]  /*4910*/  ISETP.GT.AND P1, PT, R5, RZ, PT ;  /* 0x000000ff0500720c */ /* 0x000fe20003f24270 */
[C---:B------:R-:W-:Y:S01]  /*4920*/  FMUL.FTZ R54, R6.reuse, R77 ;  /* 0x0000004d06367220 */ /* 0x040fe20000410000 */
[C---:B------:R-:W-:Y:S01]  /*4930*/  FMUL.FTZ R53, R6.reuse, R73 ;  /* 0x0000004906357220 */ /* 0x040fe20000410000 */
[----:B------:R-:W-:Y:S01]  /*4940*/  FMUL.FTZ R52, R6, R75 ;  /* 0x0000004b06347220 */ /* 0x000fe20000410000 */
[----:B------:R-:W-:Y:S09]  /*4950*/  @!P2 BRA `(.L_x_9462) ;  /* 0x000000000024a947 */ /* 0x000ff20003800000 */
        /* <DEDUP_REMOVED lines=9> */
.L_x_9462:
[----:B------:R-:W-:Y:S05]  /*49f0*/  BSYNC.RECONVERGENT B3 ;  /* 0x0000000000037941 */ /* 0x000fea0003800200 */
.L_x_9461:
        /* <DEDUP_REMOVED lines=11> */
.L_x_9464:
[----:B------:R-:W-:Y:S05]  /*4ab0*/  BSYNC.RECONVERGENT B3 ;  /* 0x0000000000037941 */ /* 0x000fea0003800200 */
.L_x_9463:
        /* <DEDUP_REMOVED lines=11> */
.L_x_9466:
[----:B------:R-:W-:Y:S05]  /*4b70*/  BSYNC.RECONVERGENT B3 ;  /* 0x0000000000037941 */ /* 0x000fea0003800200 */
.L_x_9465:
[----:B------:R-:W-:Y:S02]  /*4b80*/  FSEL R5, R54, RZ, P1 ;  /* 0x000000ff36057208 */ /* 0x000fe40000800000 */
        /* <DEDUP_REMOVED lines=10> */
.L_x_9460:
[----:B0--34-:R-:W0:Y:S01]  /*4c30*/  @P2 LDC.64 R72, c[0x0][0x408] ;  /* 0x00010200ff482b82 */ /* 0x019e220000000a00 */
[----:B------:R-:W-:Y:S01]  /*4c40*/  FFMA.FTZ R74, R109, R97, R98 ;  /* 0x000000616d4a7223 */ /* 0x000fe20000010062 */
[----:B------:R-:W-:Y:S01]  /*4c50*/  ISETP.GT.AND P1, PT, R5, RZ, PT ;  /* 0x000000ff0500720c */ /* 0x000fe20003f24270 */
[----:B------:R-:W-:Y:S02]  /*4c60*/  BSSY.RECONVERGENT B3, `(.L_x_9467) ;  /* 0x0000011000037945 */ /* 0x000fe40003800200 */
[----:B------:R-:W-:-:S04]  /*4c70*/  FADD.FTZ R75, R113, -R74 ;  /* 0x8000004a714b7221 */ /* 0x000fc80000010000 */
[----:B------:R-:W-:-:S05]  /*4c80*/  FMUL.FTZ R75, R6, R75 ;  /* 0x0000004b064b7220 */ /* 0x000fca0000410000 */
[----:B------:R-:W-:Y:S02]  /*4c90*/  FSEL R74, R75, RZ, P1 ;  /* 0x000000ff4b4a7208 */ /* 0x000fe40000800000 */
[----:B-----5:R-:W-:-:S03]  /*4ca0*/  @P2 ISETP.GE.U32.AND P1, PT, R10, 0x1000000, PT ;  /* 0x010000000a00280c */ /* 0x020fc60003f26070 */
[----:B0-----:R-:W-:-:S04]  /*4cb0*/  @P2 FMUL.FTZ R73, R74, R73 ;  /* 0x000000494a492220 */ /* 0x001fc80000410000 */
[----:B------:R-:W-:Y:S01]  /*4cc0*/  @P2 FMUL.FTZ R72, R73, R72 ;  /* 0x0000004849482220 */ /* 0x000fe20000410000 */
        /* <DEDUP_REMOVED lines=9> */
[----:B------:R-:W-:-:S07]  /*4d60*/  SEL R68, R73, RZ, P3 ;  /* 0x000000ff49447207 */ /* 0x000fce0001800000 */
.L_x_9468:
[----:B------:R-:W-:Y:S05]  /*4d70*/  BSYNC.RECONVERGENT B3 ;  /* 0x0000000000037941 */ /* 0x000fea0003800200 */
.L_x_9467:
        /* <DEDUP_REMOVED lines=11> */
.L_x_9470:
[----:B------:R-:W-:Y:S05]  /*4e30*/  BSYNC.RECONVERGENT B3 ;  /* 0x0000000000037941 */ /* 0x000fea0003800200 */
.L_x_9469:
        /* <DEDUP_REMOVED lines=11> */
.L_x_9472:
[----:B------:R-:W-:Y:S05]  /*4ef0*/  BSYNC.RECONVERGENT B3 ;  /* 0x0000000000037941 */ /* 0x000fea0003800200 */
.L_x_9471:
[----:B------:R-:W-:-:S07]  /*4f00*/  @P2 SEL R71, R72, RZ, P1 ;  /* 0x000000ff48472207 */ /* 0x000fce0000800000 */
.L_x_9459:
[----:B------:R-:W-:Y:S05]  /*4f10*/  BSYNC.RECONVERGENT B1 ;  /* 0x0000000000017941 */ /* 0x000fea0003800200 */
.L_x_9456:
[----:B------:R-:W0:Y:S08]  /*4f20*/  @P0 LDC.64 R72, c[0x0][0x478] ;  /* 0x00011e00ff480b82 */ /* 0x000e300000000a00 */
[----:B------:R-:W2:Y:S01]  /*4f30*/  @P2 LDC.64 R74, c[0x0][0x468] ;  /* 0x00011a00ff4a2b82 */ /* 0x000ea20000000a00 */
[----:B0-----:R-:W-:-:S05]  /*4f40*/  @P0 IMAD.WIDE.U32 R72, R79, 0x10, R72 ;  /* 0x000000104f480825 */ /* 0x001fca00078e0048 */
[----:B------:R0:W-:Y:S01]  /*4f50*/  @P0 STG.E.128 desc[UR6][R72.64], R52 ;  /* 0x0000003448000986 */ /* 0x0001e2000c101d06 */
[----:B--2---:R-:W-:-:S05]  /*4f60*/  @P2 IMAD.WIDE.U32 R74, R78, 0x10, R74 ;  /* 0x000000104e4a2825 */ /* 0x004fca00078e004a */
[----:B------:R0:W-:Y:S02]  /*4f70*/  @P2 STG.E.128 desc[UR6][R74.64], R68 ;  /* 0x000000444a002986 */ /* 0x0001e4000c101d06 */
.L_x_9455:
[----:B------:R-:W-:Y:S05]  /*4f80*/  BSYNC.RECONVERGENT B2 ;  /* 0x0000000000027941 */ /* 0x000fea0003800200 */
.L_x_9454:
[----:B0--34-:R-:W0:Y:S02]  /*4f90*/  LDC.64 R72, c[0x0][0x380] ;  /* 0x0000e000ff487b82 */ /* 0x019e240000000a00 */
[----:B0-----:R-:W-:-:S04]  /*4fa0*/  LEA R4, R72, R4, 0x2 ;  /* 0x0000000448047211 */ /* 0x001fc800078e10ff */
[----:B------:R-:W-:-:S13]  /*4fb0*/  ISETP.GE.AND P0, PT, R4, R73, PT ;  /* 0x000000490400720c */ /* 0x000fda0003f06270 */
[----:B------:R-:W-:Y:S05]  /*4fc0*/  @!P0 BRA `(.L_x_9473) ;  /* 0xffffffb400988947 */ /* 0x000fea000383ffff */
.L_x_9385:
[----:B------:R-:W-:Y:S05]  /*4fd0*/  BSYNC B0 ;  /* 0x0000000000007941 */ /* 0x000fea0003800000 */
.L_x_9384:
[----:B------:R-:W0:Y:S01]  /*4fe0*/  S2R R5, SR_CgaCtaId ;  /* 0x0000000000057919 */ /* 0x000e220000008800 */
        /* <DEDUP_REMOVED lines=22> */
[----:B------:R-:W-:Y:S01]  /*5150*/  IADD3 R33, P3, PT, R44, R123, RZ ;  /* 0x0000007b2c217210 */ /* 0x000fe20007f7e0ff */
[----:B------:R-:W0:Y:S04]  /*5160*/  LDS R3, [R4] ;  /* 0x0000000004037984 */ /* 0x000e280000000800 */
[----:B------:R-:W2:Y:S04]  /*5170*/  LDS R8, [R4+0x800] ;  /* 0x0008000004087984 */ /* 0x000ea80000000800 */
[----:B------:R-:W4:Y:S04]  /*5180*/  LDS R5, [R4+0x200] ;  /* 0x0002000004057984 */ /* 0x000f280000000800 */
[----:B------:R-:W1:Y:S04]  /*5190*/  LDS R10, [R4+0xa00] ;  /* 0x000a0000040a7984 */ /* 0x000e680000000800 */
        /* <DEDUP_REMOVED lines=9> */
[----:B--2---:R-:W-:-:S03]  /*5230*/  FADD.FTZ R3, R3, R8 ;  /* 0x0000000803037221 */ /* 0x004fc60000010000 */
[----:B------:R-:W2:Y:S01]  /*5240*/  LDS R32, [R4+0x1800] ;  /* 0x0018000004207984 */ /* 0x000ea20000000800 */
[----:B----4-:R-:W-:-:S03]  /*5250*/  FADD.FTZ R5, RZ, R5 ;  /* 0x00000005ff057221 */ /* 0x010fc60000010000 */
[----:B------:R-:W4:Y:S01]  /*5260*/  LDS R34, [R4+0x1a00] ;  /* 0x001a000004227984 */ /* 0x000f220000000800 */
[----:B-1----:R-:W-:-:S03]  /*5270*/  FADD.FTZ R5, R5, R10 ;  /* 0x0000000a05057221 */ /* 0x002fc60000010000 */
[----:B------:R-:W1:Y:S01]  /*5280*/  LDS R13, [R4+0x1c00] ;  /* 0x001c0000040d7984 */ /* 0x000e620000000800 */
[----:B---3--:R-:W-:-:S03]  /*5290*/  FADD.FTZ R6, RZ, R6 ;  /* 0x00000006ff067221 */ /* 0x008fc60000010000 */
        /* <DEDUP_REMOVED lines=12> */
[----:B----4-:R-:W-:-:S03]  /*5360*/  FADD.FTZ R11, R5, R34 ;  /* 0x00000022050b7221 */ /* 0x010fc60000010000 */
[----:B------:R2:W-:Y:S01]  /*5370*/  STS.128 [R0+0x400], R24 ;  /* 0x0004001800007388 */ /* 0x0005e20000000c00 */
[----:B-1----:R-:W-:-:S03]  /*5380*/  FADD.FTZ R13, R6, R13 ;  /* 0x0000000d060d7221 */ /* 0x002fc60000010000 */
[----:B------:R-:W-:Y:S01]  /*5390*/  STS.128 [R0+0x600], R28 ;  /* 0x0006001c00007388 */ /* 0x000fe20000000c00 */
[----:B------:R-:W-:Y:S01]  /*53a0*/  BAR.SYNC.DEFER_BLOCKING 0x0 ;  /* 0x0000000000007b1d */ /* 0x000fe20000010000 */
[----:B0-----:R-:W-:Y:S02]  /*53b0*/  IADD3.X R20, PT, PT, RZ, RZ, RZ, P3, !PT ;  /* 0x000000ffff147210 */ /* 0x001fe40001ffe4ff */
[----:B------:R-:W-:Y:S02]  /*53c0*/  ISETP.GE.U32.AND P3, PT, R17, 0x200, PT ;  /* 0x000002001100780c */ /* 0x000fe40003f66070 */
[C---:B--2---:R-:W-:Y:S02]  /*53d0*/  SHF.L.U32 R24, R33.reuse, 0x2, RZ ;  /* 0x0000000221187819 */ /* 0x044fe400000006ff */
[----:B------:R-:W-:Y:S02]  /*53e0*/  SHF.L.U64.HI R33, R33, 0x2, R20 ;  /* 0x0000000221217819 */ /* 0x000fe40000010214 */
[----:B------:R-:W-:-:S02]  /*53f0*/  IADD3 R26, P4, PT, R24, UR18, RZ ;  /* 0x00000012181a7c10 */ /* 0x000fc4000ff9e0ff */
[----:B------:R-:W-:Y:S02]  /*5400*/  IADD3 R24, P5, PT, R24, UR16, RZ ;  /* 0x0000001018187c10 */ /* 0x000fe4000ffbe0ff */
[C---:B------:R-:W-:Y:S02]  /*5410*/  IADD3.X R35, PT, PT, R33.reuse, UR19, RZ, P4, !PT ;  /* 0x0000001321237c10 */ /* 0x040fe4000a7fe4ff */
        /* <DEDUP_REMOVED lines=18> */
[----:B------:R-:W-:Y:S02]  /*5540*/  FADD.FTZ R15, R7, R40 ;  /* 0x00000028070f7221 */ /* 0x000fe40000010000 */
[----:B------:R-:W2:Y:S01]  /*5550*/  LDS R21, [R4+0xe00] ;  /* 0x000e000004157984 */ /* 0x000ea20000000800 */
[----:B---3--:R-:W-:Y:S01]  /*5560*/  FADD.FTZ R27, R2, R27 ;  /* 0x0000001b021b7221 */ /* 0x008fe20000010000 */
[----:B------:R-:W-:Y:S02]  /*5570*/  @P2 MOV R2, R26 ;  /* 0x0000001a00022202 */ /* 0x000fe40000000f00 */
[----:B------:R-:W3:Y:S01]  /*5580*/  LDS R25, [R4+0x1600] ;  /* 0x0016000004197984 */ /* 0x000ee20000000800 */
[----:B----4-:R-:W-:Y:S01]  /*5590*/  FADD.FTZ R0, RZ, R0 ;  /* 0x00000000ff007221 */ /* 0x010fe20000010000 */
[----:B------:R-:W-:-:S02]  /*55a0*/  @P2 IADD3 R26, P4, PT, R26, 0x200, RZ ;  /* 0x000002001a1a2810 */ /* 0x000fc40007f9e0ff */
[----:B------:R-:W4:Y:S01]  /*55b0*/  LDS R31, [R4+0x1e00] ;  /* 0x001e0000041f7984 */ /* 0x000f220000000800 */
[----:B------:R-:W-:Y:S01]  /*55c0*/  FADD.FTZ R0, R0, R19 ;  /* 0x0000001300007221 */ /* 0x000fe20000010000 */
[----:B------:R-:W-:Y:S02]  /*55d0*/  @P2 IADD3.X R35, PT, PT, RZ, R35, RZ, P4, !PT ;  /* 0x00000023ff232210 */ /* 0x000fe400027fe4ff */
        /* <DEDUP_REMOVED lines=44> */
.L_x_9396:
[----:B-1----:R-:W-:Y:S01]  /*58a0*/  HFMA2 R74, -RZ, RZ, 0, 5.9604644775390625e-08 ;  /* 0x00000001ff4a7431 */ /* 0x002fe200000001ff */
[----:B------:R-:W-:Y:S01]  /*58b0*/  BSSY B1, `(.L_x_9474) ;  /* 0x0000006000017945 */ /* 0x000fe20003800000 */
[----:B0-----:R-:W-:Y:S02]  /*58c0*/  MOV R73, 0x1f ;  /* 0x0000001f00497802 */ /* 0x001fe40000000f00 */
[----:B------:R-:W-:-:S07]  /*58d0*/  MOV R72, 0xffffffff ;  /* 0xffffffff00487802 */ /* 0x000fce0000000f00 */
[----:B-----5:R-:W-:Y:S05]  /*58e0*/  WARPSYNC.COLLECTIVE R72, `(.L_x_9475) ;  /* 0x0000000048087348 */ /* 0x020fea0003c00000 */
[----:B------:R0:W1:Y:S02]  /*58f0*/  SHFL.BFLY P0, R75, R103, R74, R73 ;  /* 0x0c00004a674b7389 */ /* 0x0000640000000049 */
[----:B01---5:R-:W-:Y:S05]  /*5900*/  ENDCOLLECTIVE ;  /* 0x000000000000791b */ /* 0x023fea0003800000 */
.L_x_9475:
[----:B------:R-:W-:Y:S05]  /*5910*/  BSYNC B1 ;  /* 0x0000000000017941 */ /* 0x000fea0003800000 */
.L_x_9474:
        /* <DEDUP_REMOVED lines=8> */
.L_x_9476:
[----:B------:R-:W-:Y:S01]  /*59a0*/  MOV R103, R77 ;  /* 0x0000004d00677202 */ /* 0x000fe20000000f00 */
[----:B------:R-:W-:Y:S01]  /*59b0*/  HFMA2 R74, -RZ, RZ, 0, 1.1920928955078125e-07 ;  /* 0x00000002ff4a7431 */ /* 0x000fe200000001ff */
[----:B------:R-:W-:-:S07]  /*59c0*/  MOV R79, R75 ;  /* 0x0000004b004f7202 */ /* 0x000fce0000000f00 */
[----:B------:R-:W-:Y:S05]  /*59d0*/  WARPSYNC.COLLECTIVE R72, `(.L_x_9477) ;  /* 0x0000000048087348 */ /* 0x000fea0003c00000 */
[----:B------:R0:W1:Y:S02]  /*59e0*/  SHFL.BFLY P0, R75, R103, R74, R73 ;  /* 0x0c00004a674b7389 */ /* 0x0000640000000049 */
[----:B01----:R-:W-:Y:S05]  /*59f0*/  ENDCOLLECTIVE ;  /* 0x000000000000791b */ /* 0x003fea0003800000 */
.L_x_9477:
[----:B------:R-:W-:-:S05]  /*5a00*/  FADD.FTZ R78, R79, R104 ;  /* 0x000000684f4e7221 */ /* 0x000fca0000010000 */
[----:B------:R-:W-:Y:S01]  /*5a10*/  MOV R103, R78 ;  /* 0x0000004e00677202 */ /* 0x000fe20000000f00 */
[----:B------:R-:W-:-:S07]  /*5a20*/  FADD.FTZ R79, R77, R75 ;  /* 0x0000004b4d4f7221 */ /* 0x000fce0000010000 */
[----:B------:R-:W-:Y:S05]  /*5a30*/  WARPSYNC.COLLECTIVE R72, `(.L_x_9478) ;  /* 0x0000000048087348 */ /* 0x000fea0003c00000 */
[----:B------:R0:W1:Y:S02]  /*5a40*/  SHFL.BFLY P0, R75, R103, R74, R73 ;  /* 0x0c00004a674b7389 */ /* 0x0000640000000049 */
[----:B01----:R-:W-:Y:S05]  /*5a50*/  ENDCOLLECTIVE ;  /* 0x000000000000791b */ /* 0x003fea0003800000 */
.L_x_9478:
[----:B------:R-:W-:Y:S01]  /*5a60*/  MOV R103, R79 ;  /* 0x0000004f00677202 */ /* 0x000fe20000000f00 */
[----:B------:R-:W-:Y:S01]  /*5a70*/  HFMA2 R74, -RZ, RZ, 0, 2.384185791015625e-07 ;  /* 0x00000004ff4a7431 */ /* 0x000fe200000001ff */
[----:B------:R-:W-:-:S07]  /*5a80*/  MOV R99, R75 ;  /* 0x0000004b00637202 */ /* 0x000fce0000000f00 */
[----:B------:R-:W-:Y:S05]  /*5a90*/  WARPSYNC.COLLECTIVE R72, `(.L_x_9479) ;  /* 0x0000000048087348 */ /* 0x000fea0003c00000 */
[----:B------:R0:W1:Y:S02]  /*5aa0*/  SHFL.BFLY P0, R75, R103, R74, R73 ;  /* 0x0c00004a674b7389 */ /* 0x0000640000000049 */
[----:B01----:R-:W-:Y:S05]  /*5ab0*/  ENDCOLLECTIVE ;  /* 0x000000000000791b */ /* 0x003fea0003800000 */
.L_x_9479:
[----:B------:R-:W-:-:S05]  /*5ac0*/  FADD.FTZ R99, R78, R99 ;  /* 0x000000634e637221 */ /* 0x000fca0000010000 */
[----:B------:R-:W-:Y:S01]  /*5ad0*/  MOV R103, R99 ;  /* 0x0000006300677202 */ /* 0x000fe20000000f00 */
[----:B------:R-:W-:-:S07]  /*5ae0*/  FADD.FTZ R100, R79, R75 ;  /* 0x0000004b4f647221 */ /* 0x000fce0000010000 */
[----:B------:R-:W-:Y:S05]  /*5af0*/  WARPSYNC.COLLECTIVE R72, `(.L_x_9480) ;  /* 0x0000000048087348 */ /* 0x000fea0003c00000 */
[----:B------:R0:W1:Y:S02]  /*5b00*/  SHFL.BFLY P0, R75, R103, R74, R73 ;  /* 0x0c00004a674b7389 */ /* 0x0000640000000049 */
[----:B01----:R-:W-:Y:S05]  /*5b10*/  ENDCOLLECTIVE ;  /* 0x000000000000791b */ /* 0x003fea0003800000 */
.L_x_9480:
[----:B------:R-:W-:Y:S01]  /*5b20*/  MOV R103, R100 ;  /* 0x0000006400677202 */ /* 0x000fe20000000f00 */
[----:B------:R-:W-:Y:S01]  /*5b30*/  HFMA2 R74, -RZ, RZ, 0, 4.76837158203125e-07 ;  /* 0x00000008ff4a7431 */ /* 0x000fe200000001ff */
[----:B------:R-:W-:-:S07]  /*5b40*/  MOV R76, R75 ;  /* 0x0000004b004c7202 */ /* 0x000fce0000000f00 */
[----:B------:R-:W-:Y:S05]  /*5b50*/  WARPSYNC.COLLECTIVE R72, `(.L_x_9481) ;  /* 0x0000000048087348 */ /* 0x000fea0003c00000 */
[----:B------:R0:W1:Y:S02]  /*5b60*/  SHFL.BFLY P0, R75, R103, R74, R73 ;  /* 0x0c00004a674b7389 */ /* 0x0000640000000049 */
[----:B01----:R-:W-:Y:S05]  /*5b70*/  ENDCOLLECTIVE ;  /* 0x000000000000791b */ /* 0x003fea0003800000 */
.L_x_9481:
[----:B------:R-:W-:-:S05]  /*5b80*/  FADD.FTZ R101, R99, R76 ;  /* 0x0000004c63657221 */ /* 0x000fca0000010000 */
[----:B------:R-:W-:Y:S01]  /*5b90*/  MOV R103, R101 ;  /* 0x0000006500677202 */ /* 0x000fe20000000f00 */
[----:B------:R-:W-:-:S07]  /*5ba0*/  FADD.FTZ R76, R100, R75 ;  /* 0x0000004b644c7221 */ /* 0x000fce0000010000 */
[----:B------:R-:W-:Y:S05]  /*5bb0*/  WARPSYNC.COLLECTIVE R72, `(.L_x_9482) ;  /* 0x0000000048087348 */ /* 0x000fea0003c00000 */
[----:B------:R0:W1:Y:S02]  /*5bc0*/  SHFL.BFLY P0, R75, R103, R74, R73 ;  /* 0x0c00004a674b7389 */ /* 0x0000640000000049 */
[----:B01----:R-:W-:Y:S05]  /*5bd0*/  ENDCOLLECTIVE ;  /* 0x000000000000791b */ /* 0x003fea0003800000 */
.L_x_9482:
[----:B------:R-:W-:Y:S01]  /*5be0*/  MOV R103, R76 ;  /* 0x0000004c00677202 */ /* 0x000fe20000000f00 */
[----:B------:R-:W-:Y:S01]  /*5bf0*/  HFMA2 R74, -RZ, RZ, 0, 9.5367431640625e-07 ;  /* 0x00000010ff4a7431 */ /* 0x000fe200000001ff */
[----:B------:R-:W-:-:S07]  /*5c00*/  MOV R102, R75 ;  /* 0x0000004b00667202 */ /* 0x000fce0000000f00 */
[----:B------:R-:W-:Y:S05]  /*5c10*/  WARPSYNC.COLLECTIVE R72, `(.L_x_9483) ;  /* 0x0000000048087348 */ /* 0x000fea0003c00000 */
[----:B------:R0:W1:Y:S02]  /*5c20*/  SHFL.BFLY P0, R75, R103, R74, R73 ;  /* 0x0c00004a674b7389 */ /* 0x0000640000000049 */
[----:B01----:R-:W-:Y:S05]  /*5c30*/  ENDCOLLECTIVE ;  /* 0x000000000000791b */ /* 0x003fea0003800000 */
.L_x_9483:
[----:B------:R-:W-:-:S05]  /*5c40*/  FADD.FTZ R102, R101, R102 ;  /* 0x0000006665667221 */ /* 0x000fca0000010000 */
[----:B------:R-:W-:Y:S02]  /*5c50*/  MOV R103, R102 ;  /* 0x0000006600677202 */ /* 0x000fe40000000f00 */
[----:B------:R-:W-:-:S07]  /*5c60*/  MOV R77, R75 ;  /* 0x0000004b004d7202 */ /* 0x000fce0000000f00 */
[----:B------:R-:W-:Y:S05]  /*5c70*/  WARPSYNC.COLLECTIVE R72, `(.L_x_9484) ;  /* 0x0000000048087348 */ /* 0x000fea0003c00000 */
[----:B------:R0:W1:Y:S02]  /*5c80*/  SHFL.BFLY P0, R75, R103, R74, R73 ;  /* 0x0c00004a674b7389 */ /* 0x0000640000000049 */
[----:B01----:R-:W-:Y:S05]  /*5c90*/  ENDCOLLECTIVE ;  /* 0x000000000000791b */ /* 0x003fea0003800000 */
.L_x_9484:
[----:B------:R-:W-:Y:S05]  /*5ca0*/  BRA `(.L_x_9485) ;  /* 0xffffffbc00c47947 */ /* 0x000fea000383ffff */
.L_x_9486:
        /* <DEDUP_REMOVED lines=13> */
.L_x_11319:


//--------------------- .text._ZN10layer_norm22ln_bwd_finalize_kernelINS_22Kernel_traits_finalizeILj512E6__halfffffjLb0ELj1024ELj4ENS_18Kernel_traits_baseILj512ES2_ffffjLj1024EEEEELb0ELb1EEEvNS_9BwdParamsE --------------------------
	.section	.text._ZN10layer_norm22ln_bwd_finalize_kernelINS_22Kernel_traits_finalizeILj512E6__halfffffjLb0ELj1024ELj4ENS_18Kernel_traits_baseILj512ES2_ffffjLj1024EEEEELb0ELb1EEEvNS_9BwdParamsE,"ax",@progbits
	.align	128
        .global         _ZN10layer_norm22ln_bwd_finalize_kernelINS_22Kernel_traits_finalizeILj512E6__halfffffjLb0ELj1024ELj4ENS_18Kernel_traits_baseILj512ES2_ffffjLj1024EEEEELb0ELb1EEEvNS_9BwdParamsE
        .type           _ZN10layer_norm22ln_bwd_finalize_kernelINS_22Kernel_traits_finalizeILj512E6__halfffffjLb0ELj1024ELj4ENS_18Kernel_traits_baseILj512ES2_ffffjLj1024EEEEELb0ELb1EEEvNS_9BwdParamsE,@function
        .size           _ZN10layer_norm22ln_bwd_finalize_kernelINS_22Kernel_traits_finalizeILj512E6__halfffffjLb0ELj1024ELj4ENS_18Kernel_traits_baseILj512ES2_ffffjLj1024EEEEELb0ELb1EEEvNS_9BwdParamsE,(.L_x_11320 - _ZN10layer_norm22ln_bwd_finalize_kernelINS_22Kernel_traits_finalizeILj512E6__halfffffjLb0ELj1024ELj4ENS_18Kernel_traits_baseILj512ES2_ffffjLj1024EEEEELb0ELb1EEEvNS_9BwdParamsE)
        .other          _ZN10layer_norm22ln_bwd_finalize_kernelINS_22Kernel_traits_finalizeILj512E6__halfffffjLb0ELj1024ELj4ENS_18Kernel_traits_baseILj512ES2_ffffjLj1024EEEEELb0ELb1EEEvNS_9BwdParamsE,@"STO_CUDA_ENTRY STV_DEFAULT"
_ZN10layer_norm22ln_bwd_finalize_kernelINS_22Kernel_traits_finalizeILj512E6__halfffffjLb0ELj1024ELj4ENS_18Kernel_traits_baseILj512ES2_ffffjLj1024EEEEELb0ELb1EEEvNS_9BwdParamsE:
.text._ZN10layer_norm22ln_bwd_finalize_kernelINS_22Kernel_traits_finalizeILj512E6__halfffffjLb0ELj1024ELj4ENS_18Kernel_traits_baseILj512ES2_ffffjLj1024EEEEELb0ELb1EEEvNS_9BwdParamsE:
        /* <DEDUP_REMOVED lines=81> */
.L_x_9491:
        /* <DEDUP_REMOVED lines=118> */
.L_x_9490:
[----:B------:R-:W-:Y:S05]  /*0c70*/  BSYNC.RECONVERGENT B1 ;  /* 0x0000000000017941 */ /* 0x000fea0003800200 */
.L_x_9489:
        /* <DEDUP_REMOVED lines=77> */
.L_x_9493:
[----:B------:R-:W-:Y:S05]  /*1150*/  BSYNC.RECONVERGENT B1 ;  /* 0x0000000000017941 */ /* 0x000fea0003800200 */
.L_x_9492:
        /* <DEDUP_REMOVED lines=38> */
.L_x_9495:
[----:B------:R-:W-:Y:S05]  /*13c0*/  BSYNC.RECONVERGENT B1 ;  /* 0x0000000000017941 */ /* 0x000fea0003800200 */
.L_x_9494:
        /* <DEDUP_REMOVED lines=8> */
.L_x_9496:
        /* <DEDUP_REMOVED lines=10> */
.L_x_9488:
[----:B------:R-:W-:Y:S05]  /*14f0*/  BSYNC.RECONVERGENT B0 ;  /* 0x0000000000007941 */ /* 0x000fea0003800200 */
.L_x_9487:
        /* <DEDUP_REMOVED lines=57> */
.L_x_9497:
        /* <DEDUP_REMOVED lines=15> */
.L_x_11320:


//--------------------- .text._ZN10layer_norm13ln_bwd_kernelINS_13Kernel_traitsI6__halfffffjLj512ELj1ELj4ELj1ELj16ENS_18Kernel_traits_baseILj512ES2_ffffjLj128EEEEELb1ELb0ELb1ELb1EEEvNS_9BwdParamsE --------------------------
	.section	.text._ZN10layer_norm13ln_bwd_kernelINS_13Kernel_traitsI6__halfffffjLj512ELj1ELj4ELj1ELj16ENS_18Kernel_traits_baseILj512ES2_ffffjLj128EEEEELb1ELb0ELb1ELb1EEEvNS_9BwdParamsE,"ax",@progbits
	.align	128
        .global         _ZN10layer_norm13ln_bwd_kernelINS_13Kernel_traitsI6__halfffffjLj512ELj1ELj4ELj1ELj16ENS_18Kernel_traits_baseILj512ES2_ffffjLj128EEEEELb1ELb0ELb1ELb1EEEvNS_9BwdParamsE
        .type           _ZN10layer_norm13ln_bwd_kernelINS_13Kernel_traitsI6__halfffffjLj512ELj1ELj4ELj1ELj16ENS_18Kernel_traits_baseILj512ES2_ffffjLj128EEEEELb1ELb0ELb1ELb1EEEvNS_9BwdParamsE,@function
        .size           _ZN10layer_norm13ln_bwd_kernelINS_13Kernel_traitsI6__halfffffjLj512ELj1ELj4ELj1ELj16ENS_18Kernel_traits_baseILj512ES2_ffffjLj128EEEEELb1ELb0ELb1ELb1EEEvNS_9BwdParamsE,(.L_x_11321 - _ZN10layer_norm13ln_bwd_kernelINS_13Kernel_traitsI6__halfffffjLj512ELj1ELj4ELj1ELj16ENS_18Kernel_traits_baseILj512ES2_ffffjLj128EEEEELb1ELb0ELb1ELb1EEEvNS_9BwdParamsE)
        .other          _ZN10layer_norm13ln_bwd_kernelINS_13Kernel_traitsI6__halfffffjLj512ELj1ELj4ELj1ELj16ENS_18Kernel_traits_baseILj512ES2_ffffjLj128EEEEELb1ELb0ELb1ELb1EEEvNS_9BwdParamsE,@"STO_CUDA_ENTRY STV_DEFAULT"
_ZN10layer_norm13ln_bwd_kernelINS_13Kernel_traitsI6__halfffffjLj512ELj1ELj4ELj1ELj16ENS_18Kernel_traits_baseILj512ES2_ffffjLj128EEEEELb1ELb0ELb1ELb1EEEvNS_9BwdParamsE:
.text._ZN10layer_norm13ln_bwd_kernelINS_13Kernel_traitsI6__halfffffjLj512ELj1ELj4ELj1ELj16ENS_18Kernel_traits_baseILj512ES2_ffffjLj128EEEEELb1ELb0ELb1ELb1EEEvNS_9BwdParamsE:
        /* <DEDUP_REMOVED lines=53> */
.L_x_9549:
[----:B------:R-:W0:Y:S08]  /*0350*/  LDC.64 R84, c[0x0][0x3f8] ;  /* 0x0000fe00ff547b82 */ /* 0x000e300000000a00 */
[----:B------:R-:W1:Y:S08]  /*0360*/  LDC.64 R4, c[0x0][0x3c8] ;  /* 0x0000f200ff047b82 */ /* 0x000e700000000a00 */
[----:B------:R-:W2:Y:S01]  /*0370*/  LDC.64 R86, c[0x0][0x3f0] ;  /* 0x0000fc00ff567b82 */ /* 0x000ea20000000a00 */
[----:B0-----:R-:W-:-:S07]  /*0380*/  IMAD.WIDE R88, R0, 0x4, R84 ;  /* 0x0000000400587825 */ /* 0x001fce00078e0254 */
[----:B------:R-:W0:Y:S01]  /*0390*/  LDC.64 R84, c[0x0][0x3c0] ;  /* 0x0000f000ff547b82 */ /* 0x000e220000000a00 */
[----:B------:R-:W3:Y:S01]  /*03a0*/  LDG.E R2, desc[UR6][R88.64] ;  /* 0x0000000658027981 */ /* 0x000ee2000c1e1900 */
[----:B-1----:R-:W-:-:S06]  /*03b0*/  IMAD.WIDE R4, R0, 0x4, R4 ;  /* 0x0000000400047825 */ /* 0x002fcc00078e0204 */
[----:B------:R1:W5:Y:S01]  /*03c0*/  LDG.E R5, desc[UR6][R4.64] ;  /* 0x0000000604057981 */ /* 0x000362000c1e1900 */
[----:B--2---:R-:W-:-:S05]  /*03d0*/  IMAD.WIDE R86, R0, 0x4, R86 ;  /* 0x0000000400567825 */ /* 0x004fca00078e0256 */
[----:B------:R1:W5:Y:S01]  /*03e0*/  LDG.E R107, desc[UR6][R86.64] ;  /* 0x00000006566b7981 */ /* 0x000362000c1e1900 */
[----:B------:R-:W-:Y:S01]  /*03f0*/  BSSY.RECONVERGENT B1, `(.L_x_9500) ;  /* 0x000010a000017945 */ /* 0x000fe20003800200 */
[----:B---3--:R-:W-:-:S13]  /*0400*/  ISETP.GE.AND P2, PT, R2, 0x1, PT ;  /* 0x000000010200780c */ /* 0x008fda0003f46270 */
[----:B01----:R-:W-:Y:S05]  /*0410*/  @!P2 BRA `(.L_x_9501) ;  /* 0x0000000c002ca947 */ /* 0x003fea0003800000 */
[----:B------:R-:W0:Y:S01]  /*0420*/  S2R R9, SR_TID.X ;  /* 0x0000000000097919 */ /* 0x000e220000002100 */
[----:B------:R-:W1:Y:S01]  /*0430*/  LDC.64 R88, c[0x0][0x3a8] ;  /* 0x0000ea00ff587b82 */ /* 0x000e620000000a00 */
[----:B------:R-:W-:Y:S01]  /*0440*/  IMAD R3, R0, UR8, RZ ;  /* 0x0000000800037c24 */ /* 0x000fe2000f8e02ff */
[----:B------:R-:W-:Y:S01]  /*0450*/  IADD3 R6, PT, PT, R2, -0x1, RZ ;  /* 0xffffffff02067810 */ /* 0x000fe20007ffe0ff */
[----:B------:R-:W-:-:S03]  /*0460*/  IMAD.WIDE R84, R0, 0x4, R84 ;  /* 0x0000000400547825 */ /* 0x000fc600078e0254 */
[----:B------:R-:W-:Y:S01]  /*0470*/  SHF.R.S32.HI R4, RZ, 0x1f, R3 ;  /* 0x0000001fff047819 */ /* 0x000fe20000011403 */
[----:B------:R-:W-:Y:S01]  /*0480*/  IMAD R8, R6, UR8, RZ ;  /* 0x0000000806087c24 */ /* 0x000fe2000f8e02ff */
[----:B------:R-:W2:Y:S01]  /*0490*/  LDC.64 R92, c[0x0][0x428] ;  /* 0x00010a00ff5c7b82 */ /* 0x000ea20000000a00 */
[----:B------:R3:W4:Y:S01]  /*04a0*/  LDG.E R97, desc[UR6][R84.64] ;  /* 0x0000000654617981 */ /* 0x000722000c1e1900 */
[----:B------:R-:W-:Y:S02]  /*04b0*/  LEA.HI R7, R4, R3, RZ, 0x2 ;  /* 0x0000000304077211 */ /* 0x000fe400078f10ff */
[----:B------:R-:W-:-:S04]  /*04c0*/  SHF.R.S32.HI R3, RZ, 0x1f, R8 ;  /* 0x0000001fff037819 */ /* 0x000fc80000011408 */
[----:B------:R-:W-:Y:S02]  /*04d0*/  LEA.HI R3, R3, R8, RZ, 0x2 ;  /* 0x0000000803037211 */ /* 0x000fe400078f10ff */
[----:B0-----:R-:W-:-:S04]  /*04e0*/  LOP3.LUT R6, R9, 0x1f, RZ, 0xc0, !PT ;  /* 0x0000001f09067812 */ /* 0x001fc800078ec0ff */
[-C--:B------:R-:W-:Y:S02]  /*04f0*/  LEA.HI.SX32 R7, R7, R6.reuse, 0x1e ;  /* 0x0000000607077211 */ /* 0x080fe400078ff2ff */
[----:B------:R-:W-:-:S03]  /*0500*/  LEA.HI.SX32 R91, R3, R6, 0x1e ;  /* 0x00000006035b7211 */ /* 0x000fc600078ff2ff */
[C---:B-1----:R-:W-:Y:S01]  /*0510*/  IMAD.WIDE.U32 R8, R7.reuse, 0x10, R88 ;  /* 0x0000001007087825 */ /* 0x042fe200078e0058 */
[----:B------:R-:W-:-:S03]  /*0520*/  IADD3 R96, PT, PT, R7, 0x20, RZ ;  /* 0x0000002007607810 */ /* 0x000fc60007ffe0ff */
[C---:B--2---:R-:W-:Y:S02]  /*0530*/  IMAD.WIDE.U32 R68, R91.reuse, 0x10, R92 ;  /* 0x000000105b447825 */ /* 0x044fe400078e005c */
[----:B------:R-:W2:Y:S01]  /*0540*/  LDG.E.128 R8, desc[UR6][R8.64] ;  /* 0x0000000608087981 */ /* 0x000ea2000c1e1d00 */
[----:B------:R-:W-:Y:S01]  /*0550*/  IADD3 R77, PT, PT, R91, 0x20, RZ ;  /* 0x000000205b4d7810 */ /* 0x000fe20007ffe0ff */
[----:B------:R-:W-:Y:S02]  /*0560*/  IMAD.WIDE.U32 R72, R96, 0x10, R88 ;  /* 0x0000001060487825 */ /* 0x000fe400078e0058 */
[----:B------:R-:W2:Y:S01]  /*0570*/  LDG.E.128 R68, desc[UR6][R68.64] ;  /* 0x0000000644447981 */ /* 0x000ea2000c1e1d00 */
[----:B------:R-:W-:Y:S01]  /*0580*/  IADD3 R4, PT, PT, R7, 0x40, RZ ;  /* 0x0000004007047810 */ /* 0x000fe20007ffe0ff */
[----:B------:R-:W-:Y:S02]  /*0590*/  IMAD.WIDE.U32 R76, R77, 0x10, R92 ;  /* 0x000000104d4c7825 */ /* 0x000fe400078e005c */
[----:B------:R-:W2:Y:S02]  /*05a0*/  LDG.E.128 R72, desc[UR6][R72.64] ;  /* 0x0000000648487981 */ /* 0x000ea4000c1e1d00 */
[----:B------:R-:W-:Y:S01]  /*05b0*/  IMAD.WIDE.U32 R80, R4, 0x10, R88 ;  /* 0x0000001004507825 */ /* 0x000fe200078e0058 */
[----:B---3--:R-:W-:Y:S01]  /*05c0*/  IADD3 R85, PT, PT, R91, 0x40, RZ ;  /* 0x000000405b557810 */ /* 0x008fe20007ffe0ff */
[----:B------:R-:W3:Y:S01]  /*05d0*/  LDG.E.128 R76, desc[UR6][R76.64] ;  /* 0x000000064c4c7981 */ /* 0x000ee2000c1e1d00 */
[----:B------:R-:W-:-:S02]  /*05e0*/  MOV R115, UR14 ;  /* 0x0000000e00737c02 */ /* 0x000fc40008000f00 */
[----:B------:R-:W-:Y:S01]  /*05f0*/  MOV R113, UR15 ;  /* 0x0000000f00717c02 */ /* 0x000fe20008000f00 */
[----:B------:R-:W3:Y:S01]  /*0600*/  LDG.E.128 R80, desc[UR6][R80.64] ;  /* 0x0000000650507981 */ /* 0x000ee2000c1e1d00 */
[----:B------:R-:W-:Y:S01]  /*0610*/  IMAD.WIDE.U32 R84, R85, 0x10, R92 ;  /* 0x0000001055547825 */ /* 0x000fe200078e005c */
[----:B------:R-:W-:-:S04]  /*0620*/  ISETP.NE.U32.AND P0, PT, R115, RZ, PT ;  /* 0x000000ff7300720c */ /* 0x000fc80003f05070 */
[----:B------:R-:W-:Y:S01]  /*0630*/  ISETP.NE.AND.EX P0, PT, R113, RZ, PT, P0 ;  /* 0x000000ff7100720c */ /* 0x000fe20003f05300 */
[----:B------:R-:W3:Y:S01]  /*0640*/  LDG.E.128 R84, desc[UR6][R84.64] ;  /* 0x0000000654547981 */ /* 0x000ee2000c1e1d00 */
[----:B-----5:R-:W-:Y:S02]  /*0650*/  ISETP.GE.AND P3, PT, R107, 0x1, PT ;  /* 0x000000016b00780c */ /* 0x020fe40003f66270 */
[----:B------:R-:W-:Y:S02]  /*0660*/  IADD3 R3, PT, PT, R7, 0x60, RZ ;  /* 0x0000006007037810 */ /* 0x000fe40007ffe0ff */
[----:B------:R-:W-:-:S03]  /*0670*/  IADD3 R91, PT, PT, R91, 0x60, RZ ;  /* 0x000000605b5b7810 */ /* 0x000fc60007ffe0ff */
[----:B------:R-:W-:-:S04]  /*0680*/  IMAD.WIDE.U32 R88, R3, 0x10, R88 ;  /* 0x0000001003587825 */ /* 0x000fc800078e0058 */
[----:B------:R-:W0:Y:S02]  /*0690*/  @P0 LDC.64 R124, c[0x0][0x438] ;  /* 0x00010e00ff7c0b82 */ /* 0x000e240000000a00 */
[----:B------:R-:W-:Y:S01]  /*06a0*/  @P3 IADD3 R90, PT, PT, R107, -0x1, RZ ;  /* 0xffffffff6b5a3810 */ /* 0x000fe20007ffe0ff */
[----:B------:R-:W-:-:S04]  /*06b0*/  IMAD.WIDE.U32 R92, R91, 0x10, R92 ;  /* 0x000000105b5c7825 */ /* 0x000fc800078e005c */
[----:B------:R-:W-:Y:S01]  /*06c0*/  @P3 IMAD R94, R90, UR8, RZ ;  /* 0x000000085a5e3c24 */ /* 0x000fe2000f8e02ff */
[----:B------:R-:W1:Y:S01]  /*06d0*/  @P0 LDC.64 R116, c[0x0][0x438] ;  /* 0x00010e00ff740b82 */ /* 0x000e620000000a00 */
[----:B------:R-:W3:Y:S03]  /*06e0*/  LDG.E.128 R88, desc[UR6][R88.64] ;  /* 0x0000000658587981 */ /* 0x000ee6000c1e1d00 */
[----:B------:R-:W-:-:S04]  /*06f0*/  @P3 SHF.R.S32.HI R95, RZ, 0x1f, R94 ;  /* 0x0000001fff5f3819 */ /* 0x000fc8000001145e */
[----:B------:R-:W-:Y:S01]  /*0700*/  @P3 LEA.HI R95, R95, R94, RZ, 0x2 ;  /* 0x0000005e5f5f3211 */ /* 0x000fe200078f10ff */
[----:B------:R-:W1:Y:S01]  /*0710*/  @P0 LDC.64 R110, c[0x0][0x438] ;  /* 0x00010e00ff6e0b82 */ /* 0x000e620000000a00 */
[----:B------:R-:W-:Y:S02]  /*0720*/  MOV R123, RZ ;  /* 0x000000ff007b7202 */ /* 0x000fe40000000f00 */
[----:B------:R-:W-:Y:S02]  /*0730*/  @P3 LEA.HI.SX32 R123, R95, R6, 0x1e ;  /* 0x000000065f7b3211 */ /* 0x000fe400078ff2ff */
[----:B------:R-:W3:Y:S01]  /*0740*/  LDG.E.128 R92, desc[UR6][R92.64] ;  /* 0x000000065c5c7981 */ /* 0x000ee2000c1e1d00 */
[----:B0-----:R-:W-:Y:S02]  /*0750*/  @P0 IMAD.WIDE.U32 R124, R7, 0x10, R124 ;  /* 0x00000010077c0825 */ /* 0x001fe400078e007c */
[----:B------:R-:W0:Y:S01]  /*0760*/  @P0 LDC.64 R108, c[0x0][0x438] ;  /* 0x00010e00ff6c0b82 */ /* 0x000e220000000a00 */
[----:B------:R-:W-:-:S02]  /*0770*/  IADD3 R106, PT, PT, R123, 0x40, RZ ;  /* 0x000000407b6a7810 */ /* 0x000fc40007ffe0ff */
[----:B------:R-:W5:Y:S05]  /*0780*/  @P0 LDG.E.128 R24, desc[UR6][R124.64] ;  /* 0x000000067c180981 */ /* 0x000f6a000c1e1d00 */
[----:B------:R-:W0:Y:S01]  /*0790*/  LDC.64 R6, c[0x0][0x3b0] ;  /* 0x0000ec00ff067b82 */ /* 0x000e220000000a00 */
[----:B-1----:R-:W-:Y:S01]  /*07a0*/  @P0 IMAD.WIDE.U32 R116, R96, 0x10, R116 ;  /* 0x0000001060740825 */ /* 0x002fe200078e0074 */
[----:B------:R-:W-:-:S04]  /*07b0*/  IADD3 R96, PT, PT, R123, 0x20, RZ ;  /* 0x000000207b607810 */ /* 0x000fc80007ffe0ff */
[----:B------:R0:W5:Y:S01]  /*07c0*/  @P0 LDG.E.128 R20, desc[UR6][R116.64] ;  /* 0x0000000674140981 */ /* 0x000162000c1e1d00 */
[----:B------:R-:W-:Y:S01]  /*07d0*/  @P0 IMAD.WIDE.U32 R110, R4, 0x10, R110 ;  /* 0x00000010046e0825 */ /* 0x000fe200078e006e */
[----:B------:R-:W-:-:S04]  /*07e0*/  IADD3 R4, PT, PT, R123, 0x60, RZ ;  /* 0x000000607b047810 */ /* 0x000fc80007ffe0ff */
[----:B------:R1:W5:Y:S01]  /*07f0*/  @P0 LDG.E.128 R16, desc[UR6][R110.64] ;  /* 0x000000066e100981 */ /* 0x000362000c1e1d00 */
[----:B0-----:R-:W-:-:S04]  /*0800*/  IMAD.WIDE.U32 R116, R123, 0x4, R6 ;  /* 0x000000047b747825 */ /* 0x001fc800078e0006 */
[--C-:B------:R-:W-:Y:S02]  /*0810*/  IMAD.WIDE.U32 R124, R106, 0x4, R6.reuse ;  /* 0x000000046a7c7825 */ /* 0x100fe400078e0006 */
[----:B------:R-:W5:Y:S02]  /*0820*/  LDG.E R116, desc[UR6][R116.64] ;  /* 0x0000000674747981 */ /* 0x000f64000c1e1900 */
[----:B-1----:R-:W-:-:S04]  /*0830*/  IMAD.WIDE.U32 R110, R96, 0x4, R6 ;  /* 0x00000004606e7825 */ /* 0x002fc800078e0006 */
[----:B------:R-:W-:Y:S02]  /*0840*/  IMAD.WIDE.U32 R6, R4, 0x4, R6 ;  /* 0x0000000404067825 */ /* 0x000fe400078e0006 */
[----:B------:R-:W5:Y:S02]  /*0850*/  LDG.E R4, desc[UR6][R124.64] ;  /* 0x000000067c047981 */ /* 0x000f64000c1e1900 */
[----:B------:R-:W-:Y:S02]  /*0860*/  @P0 IMAD.WIDE.U32 R108, R3, 0x10, R108 ;  /* 0x00000010036c0825 */ /* 0x000fe400078e006c */
[----:B------:R0:W5:Y:S04]  /*0870*/  LDG.E R6, desc[UR6][R6.64] ;  /* 0x0000000606067981 */ /* 0x000168000c1e1900 */
[----:B------:R1:W5:Y:S01]  /*0880*/  @P0 LDG.E.128 R12, desc[UR6][R108.64] ;  /* 0x000000066c0c0981 */ /* 0x000362000c1e1d00 */
[----:B------:R-:W-:Y:S01]  /*0890*/  ISETP.NE.AND P0, PT, RZ, UR9, PT ;  /* 0x00000009ff007c0c */ /* 0x000fe2000bf05270 */
[----:B------:R-:W-:-:S02]  /*08a0*/  HADD2.F32 R106, -RZ, R122.H0_H0 ;  /* 0x2000007aff6a7230 */ /* 0x000fc40000004100 */
[----:B------:R-:W-:Y:S01]  /*08b0*/  HADD2.F32 R123, -RZ, R98.H0_H0 ;  /* 0x20000062ff7b7230 */ /* 0x000fe20000004100 */
[----:B------:R1:W5:Y:S01]  /*08c0*/  LDG.E R111, desc[UR6][R110.64] ;  /* 0x000000066e6f7981 */ /* 0x000362000c1e1900 */
[----:B----4-:R-:W-:-:S05]  /*08d0*/  FSEL R97, R97, RZ, !P0 ;  /* 0x000000ff61617208 */ /* 0x010fca0004000000 */
[C---:B--2---:R-:W-:Y:S01]  /*08e0*/  FADD.FTZ R8, -R97.reuse, R8 ;  /* 0x0000000861087221 */ /* 0x044fe20000010100 */
[----:B------:R-:W-:-:S03]  /*08f0*/  FADD.FTZ R114, -R97, R11 ;  /* 0x0000000b61727221 */ /* 0x000fc60000010100 */
[----:B------:R-:W-:Y:S01]  /*0900*/  FMUL.FTZ R3, R5, R8 ;  /* 0x0000000805037220 */ /* 0x000fe20000410000 */
[----:B------:R-:W-:Y:S01]  /*0910*/  FADD.FTZ R96, -R97, R9 ;  /* 0x0000000961607221 */ /* 0x000fe20000010100 */
[----:B------:R-:W-:Y:S02]  /*0920*/  HADD2.F32 R11, -RZ, R99.H0_H0 ;  /* 0x20000063ff0b7230 */ /* 0x000fe40000004100 */
[----:B0-----:R-:W-:Y:S01]  /*0930*/  FMUL.FTZ R7, R69, R106 ;  /* 0x0000006a45077220 */ /* 0x001fe20000410000 */
[----:B------:R-:W-:Y:S01]  /*0940*/  FMUL.FTZ R8, R68, R123 ;  /* 0x0000007b44087220 */ /* 0x000fe20000410000 */
[----:B------:R-:W-:Y:S01]  /*0950*/  FADD.FTZ R44, R44, R68 ;  /* 0x000000442c2c7221 */ /* 0x000fe20000010000 */
[----:B------:R-:W-:Y:S01]  /*0960*/  FFMA.FTZ R28, R68, R3, R28 ;  /* 0x00000003441c7223 */ /* 0x000fe2000001001c */
[----:B------:R-:W-:Y:S02]  /*0970*/  HADD2.F32 R106, -RZ, R122.H1_H1 ;  /* 0x3000007aff6a7230 */ /* 0x000fe40000004100 */
[----:B------:R-:W-:Y:S01]  /*0980*/  FMUL.FTZ R68, R5, R114 ;  /* 0x0000007205447220 */ /* 0x000fe20000410000 */
[----:B------:R-:W-:Y:S01]  /*0990*/  FADD.FTZ R112, -R97, R10 ;  /* 0x0000000a61707221 */ /* 0x000fe20000010100 */
[----:B------:R-:W-:Y:S01]  /*09a0*/  FMUL.FTZ R10, R5, R96 ;  /* 0x00000060050a7220 */ /* 0x000fe20000410000 */
[----:B------:R-:W-:Y:S01]  /*09b0*/  FMUL.FTZ R96, R70, R11 ;  /* 0x0000000b46607220 */ /* 0x000fe20000410000 */
[----:B------:R-:W-:Y:S01]  /*09c0*/  FMUL.FTZ R11, R71, R106 ;  /* 0x0000006a470b7220 */ /* 0x000fe20000410000 */
[----:B------:R-:W-:Y:S01]  /*09d0*/  FADD.FTZ R47, R47, R71 ;  /* 0x000000472f2f7221 */ /* 0x000fe20000010000 */
[----:B------:R-:W-:Y:S01]  /*09e0*/  FFMA.FTZ R31, R71, R68, R31 ;  /* 0x00000044471f7223 */ /* 0x000fe2000001001f */
[----:B------:R-:W-:Y:S01]  /*09f0*/  FMUL.FTZ R9, R5, R112 ;  /* 0x0000007005097220 */ /* 0x000fe20000410000 */
[----:B------:R-:W-:-:S02]  /*0a00*/  HADD2.F32 R71, -RZ, R100.H0_H0 ;  /* 0x20000064ff477230 */ /* 0x000fc40000004100 */
[C---:B------:R-:W-:Y:S01]  /*0a10*/  FADD.FTZ R72, -R97.reuse, R72 ;  /* 0x0000004861487221 */ /* 0x040fe20000010100 */
[C---:B-1----:R-:W-:Y:S01]  /*0a20*/  FADD.FTZ R108, -R97.reuse, R74 ;  /* 0x0000004a616c7221 */ /* 0x042fe20000010100 */
[----:B------:R-:W-:Y:S01]  /*0a30*/  FADD.FTZ R106, -R97, R73 ;  /* 0x00000049616a7221 */ /* 0x000fe20000010100 */
[----:B------:R-:W-:Y:S02]  /*0a40*/  HADD2.F32 R74, -RZ, R121.H0_H0 ;  /* 0x20000079ff4a7230 */ /* 0x000fe40000004100 */
[----:B------:R-:W-:Y:S01]  /*0a50*/  FADD.FTZ R45, R45, R69 ;  /* 0x000000452d2d7221 */ /* 0x000fe20000010000 */
[----:B------:R-:W-:Y:S01]  /*0a60*/  FFMA.FTZ R29, R69, R10, R29 ;  /* 0x0000000a451d7223 */ /* 0x000fe2000001001d */
[----:B------:R-:W-:Y:S01]  /*0a70*/  FADD.FTZ R110, -R97, R75 ;  /* 0x0000004b616e7221 */ /* 0x000fe20000010100 */
[----:B------:R-:W-:Y:S01]  /*0a80*/  FADD.FTZ R46, R46, R70 ;  /* 0x000000462e2e7221 */ /* 0x000fe20000010000 */
[----:B------:R-:W-:Y:S01]  /*0a90*/  FFMA.FTZ R30, R70, R9, R30 ;  /* 0x00000009461e7223 */ /* 0x000fe2000001001e */
[----:B------:R-:W-:Y:S01]  /*0aa0*/  FMUL.FTZ R69, R5, R72 ;  /* 0x0000004805457220 */ /* 0x000fe20000410000 */
[----:B------:R-:W-:-:S02]  /*0ab0*/  HADD2.F32 R75, -RZ, R101.H0_H0 ;  /* 0x20000065ff4b7230 */ /* 0x000fc40000004100 */
[----:B---3--:R-:W-:Y:S01]  /*0ac0*/  FMUL.FTZ R70, R76, R71 ;  /* 0x000000474c467220 */ /* 0x008fe20000410000 */
[C---:B------:R-:W-:Y:S01]  /*0ad0*/  FMUL.FTZ R72, R5.reuse, R106 ;  /* 0x0000006a05487220 */ /* 0x040fe20000410000 */
[----:B------:R-:W-:Y:S01]  /*0ae0*/  FMUL.FTZ R73, R5, R108 ;  /* 0x0000006c05497220 */ /* 0x000fe20000410000 */
[----:B------:R-:W-:Y:S01]  /*0af0*/  FMUL.FTZ R71, R77, R74 ;  /* 0x0000004a4d477220 */ /* 0x000fe20000410000 */
[----:B------:R-:W-:Y:S02]  /*0b00*/  HADD2.F32 R106, -RZ, R121.H1_H1 ;  /* 0x30000079ff6a7230 */ /* 0x000fe40000004100 */
[----:B------:R-:W-:Y:S01]  /*0b10*/  FMUL.FTZ R74, R5, R110 ;  /* 0x0000006e054a7220 */ /* 0x000fe20000410000 */
[----:B------:R-:W-:Y:S01]  /*0b20*/  FADD.FTZ R40, R40, R76 ;  /* 0x0000004c28287221 */ /* 0x000fe20000010000 */
[----:B------:R-:W-:Y:S01]  /*0b30*/  FFMA.FTZ R56, R76, R69, R56 ;  /* 0x000000454c387223 */ /* 0x000fe20000010038 */
[----:B------:R-:W-:Y:S01]  /*0b40*/  FMUL.FTZ R76, R78, R75 ;  /* 0x0000004b4e4c7220 */ /* 0x000fe20000410000 */
[----:B------:R-:W-:Y:S01]  /*0b50*/  FADD.FTZ R42, R42, R78 ;  /* 0x0000004e2a2a7221 */ /* 0x000fe20000010000 */
[----:B------:R-:W-:Y:S01]  /*0b60*/  FFMA.FTZ R58, R78, R73, R58 ;  /* 0x000000494e3a7223 */ /* 0x000fe2000001003a */
[----:B------:R-:W-:Y:S01]  /*0b70*/  FADD.FTZ R78, -R97, R81 ;  /* 0x00000051614e7221 */ /* 0x000fe20000010100 */
[----:B------:R-:W-:Y:S01]  /*0b80*/  FMUL.FTZ R75, R79, R106 ;  /* 0x0000006a4f4b7220 */ /* 0x000fe20000410000 */
[----:B------:R-:W-:Y:S01]  /*0b90*/  FADD.FTZ R43, R43, R79 ;  /* 0x0000004f2b2b7221 */ /* 0x000fe20000010000 */
[----:B------:R-:W-:Y:S01]  /*0ba0*/  FFMA.FTZ R59, R79, R74, R59 ;  /* 0x0000004a4f3b7223 */ /* 0x000fe2000001003b */
[----:B------:R-:W-:-:S02]  /*0bb0*/  HADD2.F32 R79, -RZ, R102.H0_H0 ;  /* 0x20000066ff4f7230 */ /* 0x000fc40000004100 */
[C---:B------:R-:W-:Y:S01]  /*0bc0*/  FADD.FTZ R80, -R97.reuse, R80 ;  /* 0x0000005061507221 */ /* 0x040fe20000010100 */
[----:B------:R-:W-:Y:S02]  /*0bd0*/  HADD2.F32 R106, -RZ, R120.H0_H0 ;  /* 0x20000078ff6a7230 */ /* 0x000fe40000004100 */
[----:B------:R-:W-:Y:S01]  /*0be0*/  FADD.FTZ R108, -R97, R82 ;  /* 0x00000052616c7221 */ /* 0x000fe20000010100 */
[----:B------:R-:W-:Y:S01]  /*0bf0*/  FMUL.FTZ R78, R5, R78 ;  /* 0x0000004e054e7220 */ /* 0x000fe20000410000 */
[----:B------:R-:W-:Y:S01]  /*0c00*/  FADD.FTZ R41, R41, R77 ;  /* 0x0000004d29297221 */ /* 0x000fe20000010000 */
[----:B------:R-:W-:Y:S01]  /*0c10*/  FFMA.FTZ R57, R77, R72, R57 ;  /* 0x000000484d397223 */ /* 0x000fe20000010039 */
[----:B------:R-:W-:Y:S01]  /*0c20*/  FMUL.FTZ R77, R5, R80 ;  /* 0x00000050054d7220 */ /* 0x000fe20000410000 */
[----:B------:R-:W-:Y:S01]  /*0c30*/  FADD.FTZ R82, -R97, R83 ;  /* 0x0000005361527221 */ /* 0x000fe20000010100 */
[----:B------:R-:W-:Y:S01]  /*0c40*/  FMUL.FTZ R80, R84, R79 ;  /* 0x0000004f54507220 */ /* 0x000fe20000410000 */
[----:B------:R-:W-:Y:S01]  /*0c50*/  FMUL.FTZ R79, R85, R106 ;  /* 0x0000006a554f7220 */ /* 0x000fe20000410000 */
[----:B------:R-:W-:Y:S01]  /*0c60*/  FADD.FTZ R37, R37, R85 ;  /* 0x0000005525257221 */ /* 0x000fe20000010000 */
[----:B------:R-:W-:Y:S01]  /*0c70*/  FFMA.FTZ R53, R85, R78, R53 ;  /* 0x0000004e55357223 */ /* 0x000fe20000010035 */
[----:B------:R-:W-:Y:S01]  /*0c80*/  FMUL.FTZ R81, R5, R108 ;  /* 0x0000006c05517220 */ /* 0x000fe20000410000 */
[----:B------:R-:W-:Y:S01]  /*0c90*/  FFMA.FTZ R83, R3, R8, RZ ;  /* 0x0000000803537223 */ /* 0x000fe200000100ff */
[----:B------:R-:W-:-:S02]  /*0ca0*/  HADD2.F32 R85, -RZ, R103.H0_H0 ;  /* 0x20000067ff557230 */ /* 0x000fc40000004100 */
[----:B------:R-:W-:Y:S01]  /*0cb0*/  FADD.FTZ R108, RZ, R8 ;  /* 0x00000008ff6c7221 */ /* 0x000fe20000010000 */
[----:B------:R-:W-:Y:S01]  /*0cc0*/  FADD.FTZ R36, R36, R84 ;  /* 0x0000005424247221 */ /* 0x000fe20000010000 */
[----:B------:R-:W-:Y:S01]  /*0cd0*/  FFMA.FTZ R52, R84, R77, R52 ;  /* 0x0000004d54347223 */ /* 0x000fe20000010034 */
[----:B------:R-:W-:Y:S01]  /*0ce0*/  FFMA.FTZ R84, R10, R7, R83 ;  /* 0x000000070a547223 */ /* 0x000fe20000010053 */
[----:B------:R-:W-:Y:S01]  /*0cf0*/  FADD.FTZ R83, R7, R108 ;  /* 0x0000006c07537221 */ /* 0x000fe20000010000 */
[----:B------:R-:W-:Y:S01]  /*0d00*/  FADD.FTZ R38, R38, R86 ;  /* 0x0000005626267221 */ /* 0x000fe20000010000 */
[C---:B------:R-:W-:Y:S01]  /*0d10*/  FFMA.FTZ R54, R86.reuse, R81, R54 ;  /* 0x0000005156367223 */ /* 0x040fe20000010036 */
[----:B------:R-:W-:Y:S01]  /*0d20*/  FMUL.FTZ R106, R86, R85 ;  /* 0x00000055566a7220 */ /* 0x000fe20000410000 */
[----:B------:R-:W-:Y:S02]  /*0d30*/  HADD2.F32 R86, -RZ, R120.H1_H1 ;  /* 0x30000078ff567230 */ /* 0x000fe40000004100 */
[----:B------:R-:W-:Y:S01]  /*0d40*/  FMUL.FTZ R82, R5, R82 ;  /* 0x0000005205527220 */ /* 0x000fe20000410000 */
[----:B------:R-:W-:Y:S01]  /*0d50*/  FFMA.FTZ R85, R9, R96, R84 ;  /* 0x0000006009557223 */ /* 0x000fe20000010054 */
[----:B------:R-:W-:Y:S01]  /*0d60*/  FADD.FTZ R108, R96, R83 ;  /* 0x00000053606c7221 */ /* 0x000fe20000010000 */
[----:B------:R-:W-:Y:S01]  /*0d70*/  FADD.FTZ R39, R39, R87 ;  /* 0x0000005727277221 */ /* 0x000fe20000010000 */
[C---:B------:R-:W-:Y:S01]  /*0d80*/  FFMA.FTZ R55, R87.reuse, R82, R55 ;  /* 0x0000005257377223 */ /* 0x040fe20000010037 */
[----:B------:R-:W-:Y:S01]  /*0d90*/  FMUL.FTZ R83, R87, R86 ;  /* 0x0000005657537220 */ /* 0x000fe20000410000 */
[----:B------:R-:W-:Y:S01]  /*0da0*/  FFMA.FTZ R84, R68, R11, R85 ;  /* 0x0000000b44547223 */ /* 0x000fe20000010055 */
[----:B------:R-:W-:-:S03]  /*0db0*/  FADD.FTZ R87, R11, R108 ;  /* 0x0000006c0b577221 */ /* 0x000fc60000010000 */
[----:B------:R-:W-:Y:S01]  /*0dc0*/  FFMA.FTZ R85, R69, R70, R84 ;  /* 0x0000004645557223 */ /* 0x000fe20000010054 */
[----:B------:R-:W-:Y:S01]  /*0dd0*/  FADD.FTZ R112, R70, R87 ;  /* 0x0000005746707221 */ /* 0x000fe20000010000 */
[C---:B------:R-:W-:Y:S01]  /*0de0*/  FADD.FTZ R108, -R97.reuse, R88 ;  /* 0x00000058616c7221 */ /* 0x040fe20000010100 */
[----:B------:R-:W-:Y:S01]  /*0df0*/  FADD.FTZ R86, -R97, R89 ;  /* 0x0000005961567221 */ /* 0x000fe20000010100 */
[----:B------:R-:W-:Y:S01]  /*0e00*/  FFMA.FTZ R88, R72, R71, R85 ;  /* 0x0000004748587223 */ /* 0x000fe20000010055 */
[----:B------:R-:W-:-:S03]  /*0e10*/  FADD.FTZ R89, R71, R112 ;  /* 0x0000007047597221 */ /* 0x000fc60000010000 */
[----:B------:R-:W-:Y:S01]  /*0e20*/  FFMA.FTZ R85, R73, R76, R88 ;  /* 0x0000004c49557223 */ /* 0x000fe20000010058 */
[----:B------:R-:W-:Y:S01]  /*0e30*/  FADD.FTZ R88, R76, R89 ;  /* 0x000000594c587221 */ /* 0x000fe20000010000 */
[----:B------:R-:W-:Y:S01]  /*0e40*/  FADD.FTZ R110, -R97, R91 ;  /* 0x0000005b616e7221 */ /* 0x000fe20000010100 */
[----:B------:R-:W-:Y:S02]  /*0e50*/  HADD2.F32 R87, -RZ, R104.H0_H0 ;  /* 0x20000068ff577230 */ /* 0x000fe40000004100 */
[----:B------:R-:W-:Y:S01]  /*0e60*/  FFMA.FTZ R112, R74, R75, R85 ;  /* 0x0000004b4a707223 */ /* 0x000fe20000010055 */
[----:B------:R-:W-:Y:S01]  /*0e70*/  FADD.FTZ R89, R75, R88 ;  /* 0x000000584b597221 */ /* 0x000fe20000010000 */
[----:B------:R-:W-:Y:S02]  /*0e80*/  FMUL.FTZ R91, R5, R108 ;  /* 0x0000006c055b7220 */ /* 0x000fe40000410000 */
[----:B------:R-:W-:Y:S01]  /*0e90*/  FFMA.FTZ R85, R77, R80, R112 ;  /* 0x000000504d557223 */ /* 0x000fe20000010070 */
[----:B------:R-:W-:Y:S01]  /*0ea0*/  FADD.FTZ R88, R80, R89 ;  /* 0x0000005950587221 */ /* 0x000fe20000010000 */
[----:B------:R-:W-:Y:S01]  /*0eb0*/  FADD.FTZ R32, R32, R92 ;  /* 0x0000005c20207221 */ /* 0x000fe20000010000 */
[C---:B------:R-:W-:Y:S01]  /*0ec0*/  FFMA.FTZ R48, R92.reuse, R91, R48 ;  /* 0x0000005b5c307223 */ /* 0x040fe20000010030 */
[----:B------:R-:W-:Y:S01]  /*0ed0*/  FMUL.FTZ R108, R92, R87 ;  /* 0x000000575c6c7220 */ /* 0x000fe20000410000 */
[----:B------:R-:W-:Y:S01]  /*0ee0*/  FMUL.FTZ R92, R5, R86 ;  /* 0x00000056055c7220 */ /* 0x000fe20000410000 */
[----:B------:R-:W-:Y:S01]  /*0ef0*/  FADD.FTZ R84, -R97, R90 ;  /* 0x0000005a61547221 */ /* 0x000fe20000010100 */
        /* <DEDUP_REMOVED lines=8> */
[----:B------:R-:W-:Y:S01]  /*0f80*/  FMUL.FTZ R93, R5, R84 ;  /* 0x00000054055d7220 */ /* 0x000fe20000410000 */
[----:B------:R-:W-:Y:S01]  /*0f90*/  FFMA.FTZ R84, R82, R83, R85 ;  /* 0x0000005352547223 */ /* 0x000fe20000010055 */
[----:B------:R-:W-:Y:S01]  /*0fa0*/  FADD.FTZ R85, R83, R86 ;  /* 0x0000005653557221 */ /* 0x000fe20000010000 */
[----:B------:R-:W-:-:S02]  /*0fb0*/  HADD2.F32 R89, -RZ, R105.H0_H0 ;  /* 0x20000069ff597230 */ /* 0x000fc40000004100 */
[----:B------:R-:W-:Y:S01]  /*0fc0*/  FFMA.FTZ R87, R91, R108, R84 ;  /* 0x0000006c5b577223 */ /* 0x000fe20000010054 */
[----:B------:R-:W-:Y:S01]  /*0fd0*/  FADD.FTZ R85, R108, R85 ;  /* 0x000000556c557221 */ /* 0x000fe20000010000 */
[----:B------:R-:W-:Y:S02]  /*0fe0*/  HADD2.F32 R86, -RZ, R119.H1_H1 ;  /* 0x30000077ff567230 */ /* 0x000fe40000004100 */
[----:B------:R-:W-:Y:S01]  /*0ff0*/  FMUL.FTZ R112, R94, R89 ;  /* 0x000000595e707220 */ /* 0x000fe20000410000 */
        /* <DEDUP_REMOVED lines=8> */
[----:B------:R-:W-:Y:S01]  /*1080*/  FADD.FTZ R35, R35, R95 ;  /* 0x0000005f23237221 */ /* 0x000fe20000010000 */
[----:B------:R-:W-:Y:S01]  /*1090*/  FFMA.FTZ R51, R95, R110, R51 ;  /* 0x0000006e5f337223 */ /* 0x000fe20000010033 */
[----:B------:R-:W-:Y:S01]  /*10a0*/  FFMA.FTZ R95, R110, R94, R87 ;  /* 0x0000005e6e5f7223 */ /* 0x000fe20000010057 */
[----:B------:R-:W-:Y:S01]  /*10b0*/  FADD.FTZ R97, R85, R94 ;  /* 0x0000005e55617221 */ /* 0x000fe20000010000 */
[----:B------:R-:W-:Y:S06]  /*10c0*/  BRA `(.L_x_9502) ;  /* 0x0000000000f07947 */ /* 0x000fec0003800000 */
.L_x_9501:
[----:B-----5:R-:W-:Y:S01]  /*10d0*/  ISETP.GE.AND P3, PT, R107, 0x1, PT ;  /* 0x000000016b00780c */ /* 0x020fe20003f66270 */
[----:B------:R-:W-:Y:S01]  /*10e0*/  HFMA2 R95, -RZ, RZ, 0, 0 ;  /* 0x00000000ff5f7431 */ /* 0x000fe200000001ff */
[----:B------:R-:W-:Y:S01]  /*10f0*/  MOV R115, UR14 ;  /* 0x0000000e00737c02 */ /* 0x000fe20008000f00 */
[----:B------:R-:W-:Y:S01]  /*1100*/  HFMA2 R117, -RZ, RZ, 0, 0 ;  /* 0x00000000ff757431 */ /* 0x000fe200000001ff */
[----:B------:R-:W-:Y:S02]  /*1110*/  MOV R113, UR15 ;  /* 0x0000000f00717c02 */ /* 0x000fe40008000f00 */
[----:B------:R-:W-:Y:S02]  /*1120*/  ISETP.NE.U32.AND P0, PT, R115, RZ, PT ;  /* 0x000000ff7300720c */ /* 0x000fe40003f05070 */
[----:B------:R-:W-:Y:S02]  /*1130*/  MOV R97, RZ ;  /* 0x000000ff00617202 */ /* 0x000fe40000000f00 */
[----:B------:R-:W-:-:S03]  /*1140*/  ISETP.NE.AND.EX P0, PT, R113, RZ, PT, P0 ;  /* 0x000000ff7100720c */ /* 0x000fc60003f05300 */
[----:B------:R-:W0:Y:S01]  /*1150*/  @P3 LDC R85, c[0x0][0x388] ;  /* 0x0000e200ff553b82 */ /* 0x000e220000000800 */
[----:B------:R-:W1:Y:S01]  /*1160*/  @P3 S2R R6, SR_TID.X ;  /* 0x0000000000063919 */ /* 0x000e620000002100 */
[----:B------:R-:W-:-:S05]  /*1170*/  @P3 IADD3 R4, PT, PT, R107, -0x1, RZ ;  /* 0xffffffff6b043810 */ /* 0x000fca0007ffe0ff */
[----:B0-----:R-:W-:-:S05]  /*1180*/  @P3 IMAD R4, R4, R85, RZ ;  /* 0x0000005504043224 */ /* 0x001fca00078e02ff */
[----:B------:R-:W-:-:S04]  /*1190*/  @P3 SHF.R.S32.HI R85, RZ, 0x1f, R4 ;  /* 0x0000001fff553819 */ /* 0x000fc80000011404 */
[----:B------:R-:W-:Y:S02]  /*11a0*/  @P3 LEA.HI R85, R85, R4, RZ, 0x2 ;  /* 0x0000000455553211 */ /* 0x000fe400078f10ff */
[----:B-1----:R-:W-:-:S04]  /*11b0*/  @P3 LOP3.LUT R6, R6, 0x1f, RZ, 0xc0, !PT ;  /* 0x0000001f06063812 */ /* 0x002fc800078ec0ff */
[----:B------:R-:W-:Y:S01]  /*11c0*/  @P3 LEA.HI.SX32 R117, R85, R6, 0x1e ;  /* 0x0000000655753211 */ /* 0x000fe200078ff2ff */
[----:B------:R-:W-:Y:S06]  /*11d0*/  @P0 BRA `(.L_x_9503) ;  /* 0x0000000000340947 */ /* 0x000fec0003800000 */
[----:B------:R-:W0:Y:S01]  /*11e0*/  LDC.64 R84, c[0x0][0x3b0] ;  /* 0x0000ec00ff547b82 */ /* 0x000e220000000a00 */
[C---:B------:R-:W-:Y:S02]  /*11f0*/  IADD3 R89, PT, PT, R117.reuse, 0x20, RZ ;  /* 0x0000002075597810 */ /* 0x040fe40007ffe0ff */
[C---:B------:R-:W-:Y:S02]  /*1200*/  IADD3 R87, PT, PT, R117.reuse, 0x40, RZ ;  /* 0x0000004075577810 */ /* 0x040fe40007ffe0ff */
[----:B------:R-:W-:Y:S01]  /*1210*/  IADD3 R109, PT, PT, R117, 0x60, RZ ;  /* 0x00000060756d7810 */ /* 0x000fe20007ffe0ff */
[----:B0-----:R-:W-:-:S04]  /*1220*/  IMAD.WIDE.U32 R88, R89, 0x4, R84 ;  /* 0x0000000459587825 */ /* 0x001fc800078e0054 */
[--C-:B------:R-:W-:Y:S01]  /*1230*/  IMAD.WIDE.U32 R86, R87, 0x4, R84.reuse ;  /* 0x0000000457567825 */ /* 0x100fe200078e0054 */
[----:B------:R0:W5:Y:S03]  /*1240*/  LDG.E R111, desc[UR6][R88.64] ;  /* 0x00000006586f7981 */ /* 0x000166000c1e1900 */
[--C-:B------:R-:W-:Y:S01]  /*1250*/  IMAD.WIDE.U32 R116, R117, 0x4, R84.reuse ;  /* 0x0000000475747825 */ /* 0x100fe200078e0054 */
[----:B------:R0:W5:Y:S03]  /*1260*/  LDG.E R4, desc[UR6][R86.64] ;  /* 0x0000000656047981 */ /* 0x000166000c1e1900 */
[----:B------:R-:W-:Y:S02]  /*1270*/  IMAD.WIDE.U32 R84, R109, 0x4, R84 ;  /* 0x000000046d547825 */ /* 0x000fe400078e0054 */
[----:B------:R0:W5:Y:S04]  /*1280*/  LDG.E R116, desc[UR6][R116.64] ;  /* 0x0000000674747981 */ /* 0x000168000c1e1900 */
[----:B------:R0:W5:Y:S01]  /*1290*/  LDG.E R6, desc[UR6][R84.64] ;  /* 0x0000000654067981 */ /* 0x000162000c1e1900 */
[----:B------:R-:W-:Y:S05]  /*12a0*/  BRA `(.L_x_9502) ;  /* 0x0000000000787947 */ /* 0x000fea0003800000 */
.L_x_9503:
[----:B------:R-:W0:Y:S01]  /*12b0*/  S2R R6, SR_TID.X ;  /* 0x0000000000067919 */ /* 0x000e220000002100 */
[----:B------:R-:W1:Y:S01]  /*12c0*/  LDC.64 R84, c[0x0][0x3b0] ;  /* 0x0000ec00ff547b82 */ /* 0x000e620000000a00 */
[----:B------:R-:W-:Y:S01]  /*12d0*/  IMAD R4, R0, UR8, RZ ;  /* 0x0000000800047c24 */ /* 0x000fe2000f8e02ff */
[C---:B------:R-:W-:Y:S02]  /*12e0*/  IADD3 R19, PT, PT, R117.reuse, 0x20, RZ ;  /* 0x0000002075137810 */ /* 0x040fe40007ffe0ff */
[C---:B------:R-:W-:Y:S02]  /*12f0*/  IADD3 R21, PT, PT, R117.reuse, 0x40, RZ ;  /* 0x0000004075157810 */ /* 0x040fe40007ffe0ff */
[----:B------:R-:W-:Y:S02]  /*1300*/  SHF.R.S32.HI R15, RZ, 0x1f, R4 ;  /* 0x0000001fff0f7819 */ /* 0x000fe40000011404 */
[----:B------:R-:W2:Y:S01]  /*1310*/  LDC.64 R12, c[0x0][0x438] ;  /* 0x00010e00ff0c7b82 */ /* 0x000ea20000000a00 */
[----:B------:R-:W-:-:S02]  /*1320*/  IADD3 R23, PT, PT, R117, 0x60, RZ ;  /* 0x0000006075177810 */ /* 0x000fc40007ffe0ff */
[----:B------:R-:W-:Y:S01]  /*1330*/  LEA.HI R4, R15, R4, RZ, 0x2 ;  /* 0x000000040f047211 */ /* 0x000fe200078f10ff */
[----:B-1----:R-:W-:-:S04]  /*1340*/  IMAD.WIDE.U32 R18, R19, 0x4, R84 ;  /* 0x0000000413127825 */ /* 0x002fc800078e0054 */
[--C-:B------:R-:W-:Y:S01]  /*1350*/  IMAD.WIDE.U32 R14, R21, 0x4, R84.reuse ;  /* 0x00000004150e7825 */ /* 0x100fe200078e0054 */
[----:B------:R1:W5:Y:S01]  /*1360*/  LDG.E R111, desc[UR6][R18.64] ;  /* 0x00000006126f7981 */ /* 0x000362000c1e1900 */
[----:B0-----:R-:W-:Y:S02]  /*1370*/  LOP3.LUT R17, R6, 0x1f, RZ, 0xc0, !PT ;  /* 0x0000001f06117812 */ /* 0x001fe400078ec0ff */
[--C-:B------:R-:W-:Y:S02]  /*1380*/  IMAD.WIDE.U32 R116, R117, 0x4, R84.reuse ;  /* 0x0000000475747825 */ /* 0x100fe400078e0054 */
[----:B------:R-:W-:Y:S02]  /*1390*/  LEA.HI.SX32 R25, R4, R17, 0x1e ;  /* 0x0000001104197211 */ /* 0x000fe400078ff2ff */
[----:B------:R-:W-:Y:S01]  /*13a0*/  IMAD.WIDE.U32 R84, R23, 0x4, R84 ;  /* 0x0000000417547825 */ /* 0x000fe200078e0054 */
[----:B------:R1:W5:Y:S01]  /*13b0*/  LDG.E R4, desc[UR6][R14.64] ;  /* 0x000000060e047981 */ /* 0x000362000c1e1900 */
[----:B------:R-:W-:-:S02]  /*13c0*/  IADD3 R21, PT, PT, R25, 0x20, RZ ;  /* 0x0000002019157810 */ /* 0x000fc40007ffe0ff */
[C---:B------:R-:W-:Y:S01]  /*13d0*/  IADD3 R17, PT, PT, R25.reuse, 0x40, RZ ;  /* 0x0000004019117810 */ /* 0x040fe20007ffe0ff */
[----:B------:R1:W5:Y:S01]  /*13e0*/  LDG.E R116, desc[UR6][R116.64] ;  /* 0x0000000674747981 */ /* 0x000362000c1e1900 */
[C---:B------:R-:W-:Y:S01]  /*13f0*/  IADD3 R23, PT, PT, R25.reuse, 0x60, RZ ;  /* 0x0000006019177810 */ /* 0x040fe20007ffe0ff */
[--C-:B--2---:R-:W-:Y:S02]  /*1400*/  IMAD.WIDE.U32 R24, R25, 0x10, R12.reuse ;  /* 0x0000001019187825 */ /* 0x104fe400078e000c */
[----:B------:R1:W5:Y:S02]  /*1410*/  LDG.E R6, desc[UR6][R84.64] ;  /* 0x0000000654067981 */ /* 0x000364000c1e1900 */
[--C-:B------:R-:W-:Y:S02]  /*1420*/  IMAD.WIDE.U32 R20, R21, 0x10, R12.reuse ;  /* 0x0000001015147825 */ /* 0x100fe400078e000c */
[----:B------:R-:W5:Y:S02]  /*1430*/  LDG.E.128 R24, desc[UR6][R24.64] ;  /* 0x0000000618187981 */ /* 0x000f64000c1e1d00 */
[----:B------:R-:W-:-:S04]  /*1440*/  IMAD.WIDE.U32 R16, R17, 0x10, R12 ;  /* 0x0000001011107825 */ /* 0x000fc800078e000c */
[----:B------:R-:W-:Y:S02]  /*1450*/  IMAD.WIDE.U32 R12, R23, 0x10, R12 ;  /* 0x00000010170c7825 */ /* 0x000fe400078e000c */
[----:B------:R-:W5:Y:S04]  /*1460*/  LDG.E.128 R20, desc[UR6][R20.64] ;  /* 0x0000000614147981 */ /* 0x000f68000c1e1d00 */
[----:B------:R-:W5:Y:S04]  /*1470*/  LDG.E.128 R16, desc[UR6][R16.64] ;  /* 0x0000000610107981 */ /* 0x000f68000c1e1d00 */
[----:B-1----:R-:W5:Y:S02]  /*1480*/  LDG.E.128 R12, desc[UR6][R12.64] ;  /* 0x000000060c0c7981 */ /* 0x002f64000c1e1d00 */
.L_x_9502:
[----:B------:R-:W-:Y:S05]  /*1490*/  BSYNC.RECONVERGENT B1 ;  /* 0x0000000000017941 */ /* 0x000fea0003800200 */
.L_x_9500:
        /* <DEDUP_REMOVED lines=20> */
.L_x_9561:
[----:B------:R-:W3:Y:S01]  /*15e0*/  S2R R97, SR_TID.X ;  /* 0x0000000000617919 */ /* 0x000ee20000002100 */
[----:B------:R-:W-:Y:S01]  /*15f0*/  @P3 IADD3 R107, PT, PT, R107, -0x1, RZ ;  /* 0xffffffff6b6b3810 */ /* 0x000fe20007ffe0ff */
[----:B------:R-:W-:Y:S01]  /*1600*/  IMAD R84, R0, UR8, RZ ;  /* 0x0000000800547c24 */ /* 0x000fe2000f8e02ff */
[----:B------:R-:W-:Y:S01]  /*1610*/  ISETP.NE.U32.AND P0, PT, R115, RZ, PT ;  /* 0x000000ff7300720c */ /* 0x000fe20003f05070 */
[----:B01----:R-:W-:Y:S01]  /*1620*/  FADD.FTZ R88, R88, R89 ;  /* 0x0000005958587221 */ /* 0x003fe20000010000 */
[----:B--2---:R-:W-:Y:S01]  /*1630*/  FADD.FTZ R114, R124, R87 ;  /* 0x000000577c727221 */ /* 0x004fe20000010000 */
[----:B------:R-:W-:Y:S01]  /*1640*/  @P3 IMAD R107, R107, UR8, RZ ;  /* 0x000000086b6b3c24 */ /* 0x000fe2000f8e02ff */
[----:B------:R-:W-:Y:S01]  /*1650*/  ISETP.NE.AND.EX P0, PT, R113, RZ, PT, P0 ;  /* 0x000000ff7100720c */ /* 0x000fe20003f05300 */
[----:B------:R-:W-:Y:S01]  /*1660*/  FMUL.FTZ R88, R88, UR10 ;  /* 0x0000000a58587c20 */ /* 0x000fe20008410000 */
[----:B------:R-:W-:Y:S01]  /*1670*/  SHF.R.S32.HI R85, RZ, 0x1f, R84 ;  /* 0x0000001fff557819 */ /* 0x000fe20000011454 */
[----:B------:R-:W-:Y:S01]  /*1680*/  BSSY.RECONVERGENT B1, `(.L_x_9505) ;  /* 0x00000b5000017945 */ /* 0x000fe20003800200 */
[----:B------:R-:W-:Y:S01]  /*1690*/  ISETP.NE.AND P1, PT, RZ, UR9, PT ;  /* 0x00000009ff007c0c */ /* 0x000fe2000bf25270 */
[----:B------:R-:W-:Y:S01]  /*16a0*/  FMUL.FTZ R114, R114, UR10 ;  /* 0x0000000a72727c20 */ /* 0x000fe20008410000 */
[----:B------:R-:W-:-:S02]  /*16b0*/  LEA.HI R85, R85, R84, RZ, 0x2 ;  /* 0x0000005455557211 */ /* 0x000fc400078f10ff */
[----:B------:R-:W-:Y:S02]  /*16c0*/  @P3 SHF.R.S32.HI R84, RZ, 0x1f, R107 ;  /* 0x0000001fff543819 */ /* 0x000fe4000001146b */
        /* <DEDUP_REMOVED lines=23> */
.L_x_9509:
[----:B------:R-:W-:Y:S05]  /*1840*/  BSYNC.RECONVERGENT B2 ;  /* 0x0000000000027941 */ /* 0x000fea0003800200 */
.L_x_9508:
        /* <DEDUP_REMOVED lines=11> */
.L_x_9511:
[----:B------:R-:W-:Y:S05]  /*1900*/  BSYNC.RECONVERGENT B2 ;  /* 0x0000000000027941 */ /* 0x000fea0003800200 */
.L_x_9510:
        /* <DEDUP_REMOVED lines=11> */
.L_x_9513:
[----:B------:R-:W-:Y:S05]  /*19c0*/  BSYNC.RECONVERGENT B2 ;  /* 0x0000000000027941 */ /* 0x000fea0003800200 */
.L_x_9512:
        /* <DEDUP_REMOVED lines=11> */
.L_x_9507:
[----:B------:R-:W0:Y:S01]  /*1a80*/  @P3 LDC.64 R84, c[0x0][0x408] ;  /* 0x00010200ff543b82 */ /* 0x000e220000000a00 */
[-CC-:B------:R-:W-:Y:S01]  /*1a90*/  FFMA.FTZ R65, R3, R114.reuse, R109.reuse ;  /* 0x0000007203417223 */ /* 0x180fe2000001006d */
[-C--:B------:R-:W-:Y:S01]  /*1aa0*/  FFMA.FTZ R124, R10, R114.reuse, R109 ;  /* 0x000000720a7c7223 */ /* 0x080fe2000001006d */
[----:B------:R-:W-:Y:S02]  /*1ab0*/  ISETP.GT.AND P0, PT, R2, RZ, PT ;  /* 0x000000ff0200720c */ /* 0x000fe40003f04270 */
[----:B------:R-:W-:Y:S01]  /*1ac0*/  FADD.FTZ R64, R8, -R65 ;  /* 0x8000004108407221 */ /* 0x000fe20000010000 */
[----:B------:R-:W-:Y:S01]  /*1ad0*/  FFMA.FTZ R65, R9, R114, R109 ;  /* 0x0000007209417223 */ /* 0x000fe2000001006d */
[----:B------:R-:W-:Y:S01]  /*1ae0*/  FADD.FTZ R124, R7, -R124 ;  /* 0x8000007c077c7221 */ /* 0x000fe20000010000 */
[----:B------:R-:W1:Y:S01]  /*1af0*/  @P3 LDC.64 R86, c[0x0][0x408] ;  /* 0x00010200ff563b82 */ /* 0x000e620000000a00 */
[C---:B------:R-:W-:Y:S01]  /*1b00*/  FMUL.FTZ R64, R5.reuse, R64 ;  /* 0x0000004005407220 */ /* 0x040fe20000410000 */
[----:B------:R-:W-:Y:S01]  /*1b10*/  FADD.FTZ R66, R96, -R65 ;  /* 0x8000004160427221 */ /* 0x000fe20000010000 */
[----:B------:R-:W-:Y:S01]  /*1b20*/  FMUL.FTZ R65, R5, R124 ;  /* 0x0000007c05417220 */ /* 0x000fe20000410000 */
[----:B-----5:R-:W-:-:S02]  /*1b30*/  @P3 LOP3.LUT P1, RZ, R116, 0xff, RZ, 0xc0, !PT ;  /* 0x000000ff74ff3812 */ /* 0x020fc4000782c0ff */
[----:B------:R-:W-:Y:S01]  /*1b40*/  FSEL R64, R64, RZ, P0 ;  /* 0x000000ff40407208 */ /* 0x000fe20000000000 */
[----:B------:R-:W-:Y:S01]  /*1b50*/  FMUL.FTZ R66, R5, R66 ;  /* 0x0000004205427220 */ /* 0x000fe20000410000 */
[----:B------:R-:W2:Y:S01]  /*1b60*/  @P3 LDC.64 R88, c[0x0][0x408] ;  /* 0x00010200ff583b82 */ /* 0x000ea20000000a00 */
[----:B------:R-:W-:-:S03]  /*1b70*/  FSEL R65, R65, RZ, P0 ;  /* 0x000000ff41417208 */ /* 0x000fc60000000000 */
[----:B------:R-:W-:Y:S01]  /*1b80*/  FSEL R66, R66, RZ, P0 ;  /* 0x000000ff42427208 */ /* 0x000fe20000000000 */
[----:B0-----:R-:W-:-:S04]  /*1b90*/  @P3 FMUL.FTZ R85, R64, R85 ;  /* 0x0000005540553220 */ /* 0x001fc80000410000 */
[----:B------:R-:W-:Y:S01]  /*1ba0*/  @P3 FMUL.FTZ R84, R85, R84 ;  /* 0x0000005455543220 */ /* 0x000fe20000410000 */
[----:B-1----:R-:W-:-:S04]  /*1bb0*/  @P3 FMUL.FTZ R87, R65, R87 ;  /* 0x0000005741573220 */ /* 0x002fc80000410000 */
[----:B------:R-:W-:Y:S01]  /*1bc0*/  @P3 SEL R60, R84, RZ, P1 ;  /* 0x000000ff543c3207 */ /* 0x000fe20000800000 */
[----:B------:R-:W-:Y:S01]  /*1bd0*/  FFMA.FTZ R84, R68, R114, R109 ;  /* 0x0000007244547223 */ /* 0x000fe2000001006d */
[----:B------:R-:W-:Y:S01]  /*1be0*/  @P3 LOP3.LUT P1, RZ, R116, 0xff00, RZ, 0xc0, !PT ;  /* 0x0000ff0074ff3812 */ /* 0x000fe2000782c0ff */
[----:B------:R-:W-:Y:S02]  /*1bf0*/  @P3 FMUL.FTZ R86, R87, R86 ;  /* 0x0000005657563220 */ /* 0x000fe40000410000 */
[----:B------:R-:W-:Y:S01]  /*1c00*/  FADD.FTZ R84, R11, -R84 ;  /* 0x800000540b547221 */ /* 0x000fe20000010000 */
[----:B--2---:R-:W-:Y:S02]  /*1c10*/  @P3 FMUL.FTZ R89, R66, R89 ;  /* 0x0000005942593220 */ /* 0x004fe40000410000 */
[----:B------:R-:W-:Y:S01]  /*1c20*/  @P3 SEL R61, R86, RZ, P1 ;  /* 0x000000ff563d3207 */ /* 0x000fe20000800000 */
[----:B------:R-:W-:Y:S01]  /*1c30*/  FMUL.FTZ R67, R5, R84 ;  /* 0x0000005405437220 */ /* 0x000fe20000410000 */
[----:B------:R-:W-:Y:S01]  /*1c40*/  @P3 LOP3.LUT P1, RZ, R116, 0xff0000, RZ, 0xc0, !PT ;  /* 0x00ff000074ff3812 */ /* 0x000fe2000782c0ff */
[----:B------:R-:W-:-:S03]  /*1c50*/  @P3 FMUL.FTZ R88, R89, R88 ;  /* 0x0000005859583220 */ /* 0x000fc60000410000 */
[----:B------:R-:W-:Y:S02]  /*1c60*/  FSEL R67, R67, RZ, P0 ;  /* 0x000000ff43437208 */ /* 0x000fe40000000000 */
[----:B------:R-:W-:Y:S01]  /*1c70*/  @P3 SEL R62, R88, RZ, P1 ;  /* 0x000000ff583e3207 */ /* 0x000fe20000800000 */
[----:B------:R-:W-:Y:S06]  /*1c80*/  @!P3 BRA `(.L_x_9514) ;  /* 0x000000040050b947 */ /* 0x000fec0003800000 */
[----:B------:R-:W-:Y:S01]  /*1c90*/  FMUL.FTZ R63, R67, UR13 ;  /* 0x0000000d433f7c20 */ /* 0x000fe20008410000 */
[----:B------:R-:W-:-:S03]  /*1ca0*/  ISETP.GE.U32.AND P0, PT, R116, 0x1000000, PT ;  /* 0x010000007400780c */ /* 0x000fc60003f06070 */
[----:B------:R-:W-:-:S05]  /*1cb0*/  FMUL.FTZ R63, R63, UR12 ;  /* 0x0000000c3f3f7c20 */ /* 0x000fca0008410000 */
[----:B------:R-:W-:Y:S01]  /*1cc0*/  SEL R63, R63, RZ, P0 ;  /* 0x000000ff3f3f7207 */ /* 0x000fe20000000000 */
[----:B------:R-:W-:Y:S06]  /*1cd0*/  BRA `(.L_x_9514) ;  /* 0x00000004003c7947 */ /* 0x000fec0003800000 */
.L_x_9506:
[----:B------:R-:W-:Y:S02]  /*1ce0*/  MOV R118, UR20 ;  /* 0x0000001400767c02 */ /* 0x000fe40008000f00 */
[----:B------:R-:W-:Y:S02]  /*1cf0*/  MOV R117, UR21 ;  /* 0x0000001500757c02 */ /* 0x000fe40008000f00 */
[----:B------:R-:W-:-:S04]  /*1d00*/  ISETP.NE.U32.AND P0, PT, R118, RZ, PT ;  /* 0x000000ff7600720c */ /* 0x000fc80003f05070 */
[----:B------:R-:W-:-:S13]  /*1d10*/  ISETP.NE.AND.EX P0, PT, R117, RZ, PT, P0 ;  /* 0x000000ff7500720c */ /* 0x000fda0003f05300 */
[----:B------:R-:W-:Y:S05]  /*1d20*/  @P0 BRA `(.L_x_9515) ;  /* 0x0000000000940947 */ /* 0x000fea0003800000 */
[----:B------:R-:W0:Y:S01]  /*1d30*/  @P3 LDC.64 R84, c[0x0][0x408] ;  /* 0x00010200ff543b82 */ /* 0x000e220000000a00 */
[--C-:B------:R-:W-:Y:S01]  /*1d40*/  @P2 FFMA.FTZ R87, R3, R114, R109.reuse ;  /* 0x0000007203572223 */ /* 0x100fe2000001006d */
[----:B-----5:R-:W-:Y:S01]  /*1d50*/  MOV R86, R24 ;  /* 0x0000001800567202 */ /* 0x020fe20000000f00 */
[----:B------:R-:W-:Y:S01]  /*1d60*/  @P2 FFMA.FTZ R88, R10, R114, R109 ;  /* 0x000000720a582223 */ /* 0x000fe2000001006d */
[----:B------:R-:W-:Y:S01]  /*1d70*/  @P3 LOP3.LUT P0, RZ, R116, 0xff, RZ, 0xc0, !PT ;  /* 0x000000ff74ff3812 */ /* 0x000fe2000780c0ff */
[----:B------:R-:W-:Y:S01]  /*1d80*/  @P2 FADD.FTZ R87, R8, -R87 ;  /* 0x8000005708572221 */ /* 0x000fe20000010000 */
[C---:B------:R-:W-:Y:S01]  /*1d90*/  @P3 LOP3.LUT P1, RZ, R116.reuse, 0xff00, RZ, 0xc0, !PT ;  /* 0x0000ff0074ff3812 */ /* 0x040fe2000782c0ff */
[----:B------:R-:W-:Y:S01]  /*1da0*/  @P2 FADD.FTZ R124, R7, -R88 ;  /* 0x80000058077c2221 */ /* 0x000fe20000010000 */
[----:B------:R-:W-:Y:S01]  /*1db0*/  MOV R88, R25 ;  /* 0x0000001900587202 */ /* 0x000fe20000000f00 */
[C---:B------:R-:W-:Y:S01]  /*1dc0*/  @P2 FFMA.FTZ R86, R5.reuse, R87, R24 ;  /* 0x0000005705562223 */ /* 0x040fe20000010018 */
[----:B------:R-:W-:Y:S01]  /*1dd0*/  @P3 LOP3.LUT P4, RZ, R116, 0xff0000, RZ, 0xc0, !PT ;  /* 0x00ff000074ff3812 */ /* 0x000fe2000788c0ff */
[----:B------:R-:W-:-:S02]  /*1de0*/  @P2 FFMA.FTZ R88, R5, R124, R25 ;  /* 0x0000007c05582223 */ /* 0x000fc40000010019 */
[----:B0-----:R-:W-:Y:S02]  /*1df0*/  @P3 FMUL.FTZ R85, R86, R85 ;  /* 0x0000005556553220 */ /* 0x001fe40000410000 */
[----:B------:R-:W0:Y:S02]  /*1e00*/  @P3 LDC.64 R86, c[0x0][0x408] ;  /* 0x00010200ff563b82 */ /* 0x000e240000000a00 */
[----:B------:R-:W-:Y:S01]  /*1e10*/  @P3 FMUL.FTZ R89, R85, R84 ;  /* 0x0000005455593220 */ /* 0x000fe20000410000 */
[----:B------:R-:W-:-:S04]  /*1e20*/  @P2 FFMA.FTZ R85, R9, R114, R109 ;  /* 0x0000007209552223 */ /* 0x000fc8000001006d */
[----:B------:R-:W-:Y:S01]  /*1e30*/  @P2 FADD.FTZ R85, R96, -R85 ;  /* 0x8000005560552221 */ /* 0x000fe20000010000 */
[----:B------:R-:W-:Y:S01]  /*1e40*/  @P3 SEL R60, R89, RZ, P0 ;  /* 0x000000ff593c3207 */ /* 0x000fe20000000000 */
[----:B0-----:R-:W-:Y:S01]  /*1e50*/  @P3 FMUL.FTZ R87, R88, R87 ;  /* 0x0000005758573220 */ /* 0x001fe20000410000 */
[----:B------:R-:W-:Y:S01]  /*1e60*/  MOV R88, R26 ;  /* 0x0000001a00587202 */ /* 0x000fe20000000f00 */
[----:B------:R-:W-:Y:S02]  /*1e70*/  @P2 FFMA.FTZ R88, R5, R85, R26 ;  /* 0x0000005505582223 */ /* 0x000fe4000001001a */
[----:B------:R-:W0:Y:S01]  /*1e80*/  @P3 LDC.64 R84, c[0x0][0x408] ;  /* 0x00010200ff543b82 */ /* 0x000e220000000a00 */
[----:B------:R-:W-:-:S05]  /*1e90*/  @P3 FMUL.FTZ R86, R87, R86 ;  /* 0x0000005657563220 */ /* 0x000fca0000410000 */
[----:B------:R-:W-:Y:S01]  /*1ea0*/  @P3 SEL R61, R86, RZ, P1 ;  /* 0x000000ff563d3207 */ /* 0x000fe20000800000 */
[----:B0-----:R-:W-:-:S04]  /*1eb0*/  @P3 FMUL.FTZ R85, R88, R85 ;  /* 0x0000005558553220 */ /* 0x001fc80000410000 */
        /* <DEDUP_REMOVED lines=12> */
.L_x_9515:
[----:B------:R-:W0:Y:S01]  /*1f80*/  @P3 LDC.64 R66, c[0x0][0x408] ;  /* 0x00010200ff423b82 */ /* 0x000e220000000a00 */
[-CC-:B------:R-:W-:Y:S01]  /*1f90*/  @P2 FFMA.FTZ R64, R68, R114.reuse, R109.reuse ;  /* 0x0000007244402223 */ /* 0x180fe2000001006d */
[----:B------:R-:W-:Y:S01]  /*1fa0*/  @P2 FFMA.FTZ R65, R3, R114, R109 ;  /* 0x0000007203412223 */ /* 0x000fe2000001006d */
[----:B-----5:R-:W-:Y:S02]  /*1fb0*/  MOV R88, R27 ;  /* 0x0000001b00587202 */ /* 0x020fe40000000f00 */
[----:B------:R-:W-:Y:S01]  /*1fc0*/  @P2 FADD.FTZ R64, R11, -R64 ;  /* 0x800000400b402221 */ /* 0x000fe20000010000 */
[----:B------:R-:W-:Y:S01]  /*1fd0*/  @P2 FADD.FTZ R65, R8, -R65 ;  /* 0x8000004108412221 */ /* 0x000fe20000010000 */
[----:B------:R-:W-:Y:S01]  /*1fe0*/  @P3 ISETP.GE.U32.AND P5, PT, R116, 0x1000000, PT ;  /* 0x010000007400380c */ /* 0x000fe20003fa6070 */
[----:B------:R-:W1:Y:S01]  /*1ff0*/  @P3 LDC.64 R84, c[0x0][0x408] ;  /* 0x00010200ff543b82 */ /* 0x000e620000000a00 */
[C---:B------:R-:W-:Y:S01]  /*2000*/  @P2 FFMA.FTZ R88, R5.reuse, R64, R27 ;  /* 0x0000004005582223 */ /* 0x040fe2000001001b */
[----:B------:R-:W-:Y:S01]  /*2010*/  MOV R64, R24 ;  /* 0x0000001800407202 */ /* 0x000fe20000000f00 */
[----:B------:R-:W-:Y:S01]  /*2020*/  @P2 FFMA.FTZ R64, R5, R65, R24 ;  /* 0x0000004105402223 */ /* 0x000fe20000010018 */
[----:B------:R-:W-:-:S02]  /*2030*/  MOV R65, R25 ;  /* 0x0000001900417202 */ /* 0x000fc40000000f00 */
[C---:B------:R-:W-:Y:S02]  /*2040*/  @P3 LOP3.LUT P0, RZ, R116.reuse, 0xff, RZ, 0xc0, !PT ;  /* 0x000000ff74ff3812 */ /* 0x040fe4000780c0ff */
[----:B------:R-:W2:Y:S01]  /*2050*/  @P3 LDC.64 R86, c[0x0][0x408] ;  /* 0x00010200ff563b82 */ /* 0x000ea20000000a00 */
[C---:B------:R-:W-:Y:S02]  /*2060*/  @P3 LOP3.LUT P1, RZ, R116.reuse, 0xff00, RZ, 0xc0, !PT ;  /* 0x0000ff0074ff3812 */ /* 0x040fe4000782c0ff */
[----:B------:R-:W-:Y:S01]  /*2070*/  @P3 LOP3.LUT P4, RZ, R116, 0xff0000, RZ, 0xc0, !PT ;  /* 0x00ff000074ff3812 */ /* 0x000fe2000788c0ff */
[----:B0-----:R-:W-:-:S04]  /*2080*/  @P3 FMUL.FTZ R67, R88, R67 ;  /* 0x0000004358433220 */ /* 0x001fc80000410000 */
[----:B------:R-:W-:Y:S01]  /*2090*/  @P3 FMUL.FTZ R67, R67, R66 ;  /* 0x0000004243433220 */ /* 0x000fe20000410000 */
[----:B------:R-:W-:Y:S01]  /*20a0*/  @P2 FFMA.FTZ R66, R10, R114, R109 ;  /* 0x000000720a422223 */ /* 0x000fe2000001006d */
[----:B-1----:R-:W-:-:S03]  /*20b0*/  @P3 FMUL.FTZ R85, R64, R85 ;  /* 0x0000005540553220 */ /* 0x002fc60000410000 */
[----:B------:R-:W-:Y:S01]  /*20c0*/  @P2 FADD.FTZ R66, R7, -R66 ;  /* 0x8000004207422221 */ /* 0x000fe20000010000 */
[----:B------:R-:W-:Y:S01]  /*20d0*/  @P3 SEL R63, R67, RZ, P5 ;  /* 0x000000ff433f3207 */ /* 0x000fe20002800000 */
[----:B------:R-:W-:Y:S01]  /*20e0*/  @P3 FMUL.FTZ R89, R85, R84 ;  /* 0x0000005455593220 */ /* 0x000fe20000410000 */
[----:B------:R-:W-:Y:S01]  /*20f0*/  @P2 FFMA.FTZ R85, R9, R114, R109 ;  /* 0x0000007209552223 */ /* 0x000fe2000001006d */
[----:B------:R-:W-:Y:S01]  /*2100*/  @P2 FFMA.FTZ R65, R5, R66, R25 ;  /* 0x0000004205412223 */ /* 0x000fe20000010019 */
[----:B------:R-:W-:Y:S02]  /*2110*/  MOV R66, R26 ;  /* 0x0000001a00427202 */ /* 0x000fe40000000f00 */
[----:B------:R-:W-:Y:S01]  /*2120*/  @P2 FADD.FTZ R85, R96, -R85 ;  /* 0x8000005560552221 */ /* 0x000fe20000010000 */
[----:B------:R-:W-:Y:S02]  /*2130*/  @P3 SEL R60, R89, RZ, P0 ;  /* 0x000000ff593c3207 */ /* 0x000fe40000000000 */
[----:B------:R-:W-:Y:S01]  /*2140*/  MOV R67, R88 ;  /* 0x0000005800437202 */ /* 0x000fe20000000f00 */
[----:B------:R-:W-:-:S02]  /*2150*/  @P2 FFMA.FTZ R66, R5, R85, R26 ;  /* 0x0000005505422223 */ /* 0x000fc4000001001a */
[----:B------:R-:W0:Y:S02]  /*2160*/  @P3 LDC.64 R84, c[0x0][0x408] ;  /* 0x00010200ff543b82 */ /* 0x000e240000000a00 */
[----:B--2---:R-:W-:-:S04]  /*2170*/  @P3 FMUL.FTZ R87, R66, R87 ;  /* 0x0000005742573220 */ /* 0x004fc80000410000 */
[----:B------:R-:W-:-:S05]  /*2180*/  @P3 FMUL.FTZ R86, R87, R86 ;  /* 0x0000005657563220 */ /* 0x000fca0000410000 */
[----:B------:R-:W-:Y:S01]  /*2190*/  @P3 SEL R62, R86, RZ, P4 ;  /* 0x000000ff563e3207 */ /* 0x000fe20002000000 */
[----:B0-----:R-:W-:-:S04]  /*21a0*/  @P3 FMUL.FTZ R85, R65, R85 ;  /* 0x0000005541553220 */ /* 0x001fc80000410000 */
[----:B------:R-:W-:-:S05]  /*21b0*/  @P3 FMUL.FTZ R84, R85, R84 ;  /* 0x0000005455543220 */ /* 0x000fca0000410000 */
[----:B------:R-:W-:-:S07]  /*21c0*/  @P3 SEL R61, R84, RZ, P1 ;  /* 0x000000ff543d3207 */ /* 0x000fce0000800000 */
.L_x_9514:
[----:B------:R-:W-:Y:S05]  /*21d0*/  BSYNC.RECONVERGENT B1 ;  /* 0x0000000000017941 */ /* 0x000fea0003800200 */
.L_x_9505:
        /* <DEDUP_REMOVED lines=13> */
[----:B0-----:R-:W0:Y:S01]  /*22b0*/  @P3 LDC.64 R84, c[0x0][0x408] ;  /* 0x00010200ff543b82 */ /* 0x001e220000000a00 */
[-CC-:B------:R-:W-:Y:S01]  /*22c0*/  @P2 FFMA.FTZ R67, R69, R114.reuse, R109.reuse ;  /* 0x0000007245432223 */ /* 0x180fe2000001006d */
[--C-:B------:R-:W-:Y:S01]  /*22d0*/  @P2 FFMA.FTZ R66, R72, R114, R109.reuse ;  /* 0x0000007248422223 */ /* 0x100fe2000001006d */
[----:B-----5:R-:W-:Y:S01]  /*22e0*/  MOV R64, R20 ;  /* 0x0000001400407202 */ /* 0x020fe20000000f00 */
[-C--:B------:R-:W-:Y:S01]  /*22f0*/  @P2 FFMA.FTZ R116, R74, R114.reuse, R109 ;  /* 0x000000724a742223 */ /* 0x080fe2000001006d */
[----:B------:R-:W-:Y:S01]  /*2300*/  @P2 FADD.FTZ R67, R70, -R67 ;  /* 0x8000004346432221 */ /* 0x000fe20000010000 */
[----:B------:R-:W-:Y:S01]  /*2310*/  @P2 FADD.FTZ R66, R71, -R66 ;  /* 0x8000004247422221 */ /* 0x000fe20000010000 */
[----:B------:R-:W-:Y:S01]  /*2320*/  MOV R65, R21 ;  /* 0x0000001500417202 */ /* 0x000fe20000000f00 */
[----:B------:R-:W1:Y:S01]  /*2330*/  @P3 LDC.64 R86, c[0x0][0x408] ;  /* 0x00010200ff563b82 */ /* 0x000e620000000a00 */
[----:B------:R-:W-:Y:S01]  /*2340*/  @P2 FFMA.FTZ R64, R5, R67, R20 ;  /* 0x0000004305402223 */ /* 0x000fe20000010014 */
[----:B------:R-:W-:Y:S01]  /*2350*/  @P2 FFMA.FTZ R67, R73, R114, R109 ;  /* 0x0000007249432223 */ /* 0x000fe2000001006d */
[----:B------:R-:W-:Y:S01]  /*2360*/  @P2 FFMA.FTZ R65, R5, R66, R21 ;  /* 0x0000004205412223 */ /* 0x000fe20000010015 */
[----:B------:R-:W-:Y:S01]  /*2370*/  MOV R66, R22 ;  /* 0x0000001600427202 */ /* 0x000fe20000000f00 */
[----:B------:R-:W-:Y:S01]  /*2380*/  @P2 FADD.FTZ R116, R75, -R116 ;  /* 0x800000744b742221 */ /* 0x000fe20000010000 */
[----:B------:R-:W-:Y:S01]  /*2390*/  @P2 FADD.FTZ R67, R76, -R67 ;  /* 0x800000434c432221 */ /* 0x000fe20000010000 */
[C---:B------:R-:W-:Y:S01]  /*23a0*/  @P3 LOP3.LUT P4, RZ, R111.reuse, 0xff, RZ, 0xc0, !PT ;  /* 0x000000ff6fff3812 */ /* 0x040fe2000788c0ff */
[----:B------:R-:W2:Y:S01]  /*23b0*/  @P3 LDC.64 R88, c[0x0][0x408] ;  /* 0x00010200ff583b82 */ /* 0x000ea20000000a00 */
[----:B------:R-:W-:Y:S01]  /*23c0*/  @P3 LOP3.LUT P5, RZ, R111, 0xff00, RZ, 0xc0, !PT ;  /* 0x0000ff006fff3812 */ /* 0x000fe200078ac0ff */
[----:B------:R-:W-:Y:S01]  /*23d0*/  @P2 FFMA.FTZ R66, R5, R67, R22 ;  /* 0x0000004305422223 */ /* 0x000fe20000010016 */
[----:B------:R-:W-:-:S02]  /*23e0*/  @P3 LOP3.LUT P6, RZ, R111, 0xff0000, RZ, 0xc0, !PT ;  /* 0x00ff00006fff3812 */ /* 0x000fc400078cc0ff */
        /* <DEDUP_REMOVED lines=17> */
.L_x_9518:
[-CC-:B0-----:R-:W-:Y:S01]  /*2500*/  @P2 FFMA.FTZ R85, R69, R114.reuse, R109.reuse ;  /* 0x0000007245552223 */ /* 0x181fe2000001006d */
[----:B------:R-:W-:Y:S01]  /*2510*/  @P2 FFMA.FTZ R84, R72, R114, R109 ;  /* 0x0000007248542223 */ /* 0x000fe2000001006d */
[----:B-----5:R-:W-:Y:S01]  /*2520*/  MOV R118, R20 ;  /* 0x0000001400767202 */ /* 0x020fe20000000f00 */
[----:B------:R-:W0:Y:S01]  /*2530*/  @P3 LDC.64 R86, c[0x0][0x408] ;  /* 0x00010200ff563b82 */ /* 0x000e220000000a00 */
[----:B------:R-:W-:Y:S01]  /*2540*/  @P2 FADD.FTZ R85, R70, -R85 ;  /* 0x8000005546552221 */ /* 0x000fe20000010000 */
[----:B------:R-:W-:Y:S01]  /*2550*/  @P2 FADD.FTZ R116, R71, -R84 ;  /* 0x8000005447742221 */ /* 0x000fe20000010000 */
[----:B------:R-:W-:Y:S01]  /*2560*/  @P2 FFMA.FTZ R113, R73, R114, R109 ;  /* 0x0000007249712223 */ /* 0x000fe2000001006d */
[----:B------:R-:W-:Y:S01]  /*2570*/  MOV R124, R21 ;  /* 0x00000015007c7202 */ /* 0x000fe20000000f00 */
[C---:B------:R-:W-:Y:S01]  /*2580*/  @P2 FFMA.FTZ R118, R5.reuse, R85, R20 ;  /* 0x0000005505762223 */ /* 0x040fe20000010014 */
[----:B------:R-:W-:Y:S01]  /*2590*/  @P2 FFMA.FTZ R124, R5, R116, R21 ;  /* 0x00000074057c2223 */ /* 0x000fe20000010015 */
[----:B------:R-:W-:Y:S01]  /*25a0*/  @P2 FADD.FTZ R113, R76, -R113 ;  /* 0x800000714c712221 */ /* 0x000fe20000010000 */
[----:B------:R-:W1:Y:S01]  /*25b0*/  @P3 LDC.64 R84, c[0x0][0x408] ;  /* 0x00010200ff543b82 */ /* 0x000e620000000a00 */
[----:B------:R-:W-:-:S02]  /*25c0*/  MOV R116, R22 ;  /* 0x0000001600747202 */ /* 0x000fc40000000f00 */
[----:B------:R-:W-:Y:S01]  /*25d0*/  @P2 FFMA.FTZ R116, R5, R113, R22 ;  /* 0x0000007105742223 */ /* 0x000fe20000010016 */
[C---:B------:R-:W-:Y:S02]  /*25e0*/  @P3 LOP3.LUT P4, RZ, R111.reuse, 0xff, RZ, 0xc0, !PT ;  /* 0x000000ff6fff3812 */ /* 0x040fe4000788c0ff */
[C---:B------:R-:W-:Y:S02]  /*25f0*/  @P3 LOP3.LUT P5, RZ, R111.reuse, 0xff00, RZ, 0xc0, !PT ;  /* 0x0000ff006fff3812 */ /* 0x040fe400078ac0ff */
[----:B------:R-:W2:Y:S01]  /*2600*/  @P3 LDC.64 R88, c[0x0][0x408] ;  /* 0x00010200ff583b82 */ /* 0x000ea20000000a00 */
[----:B------:R-:W-:Y:S01]  /*2610*/  @P3 LOP3.LUT P6, RZ, R111, 0xff0000, RZ, 0xc0, !PT ;  /* 0x00ff00006fff3812 */ /* 0x000fe200078cc0ff */
        /* <DEDUP_REMOVED lines=19> */
.L_x_9517:
[----:B------:R-:W-:Y:S05]  /*2750*/  @!P0 BRA `(.L_x_9520) ;  /* 0x0000000000988947 */ /* 0x000fea0003800000 */
[----:B0-----:R-:W0:Y:S01]  /*2760*/  @P3 LDC.64 R84, c[0x0][0x408] ;  /* 0x00010200ff543b82 */ /* 0x001e220000000a00 */
        /* <DEDUP_REMOVED lines=8> */
[----:B-----5:R-:W-:Y:S01]  /*27f0*/  FADD.FTZ R116, R76, -R65 ;  /* 0x800000414c747221 */ /* 0x020fe20000010000 */
[----:B------:R-:W-:Y:S01]  /*2800*/  FMUL.FTZ R65, R5, R66 ;  /* 0x0000004205417220 */ /* 0x000fe20000410000 */
[----:B------:R-:W-:-:S02]  /*2810*/  @P3 LOP3.LUT P5, RZ, R111, 0xff, RZ, 0xc0, !PT ;  /* 0x000000ff6fff3812 */ /* 0x000fc400078ac0ff */
[----:B------:R-:W-:Y:S01]  /*2820*/  FSEL R64, R64, RZ, P4 ;  /* 0x000000ff40407208 */ /* 0x000fe20002000000 */
[----:B------:R-:W-:Y:S01]  /*2830*/  FMUL.FTZ R66, R5, R116 ;  /* 0x0000007405427220 */ /* 0x000fe20000410000 */
[----:B------:R-:W2:Y:S01]  /*2840*/  @P3 LDC.64 R88, c[0x0][0x408] ;  /* 0x00010200ff583b82 */ /* 0x000ea20000000a00 */
[----:B------:R-:W-:Y:S01]  /*2850*/  FSEL R65, R65, RZ, P4 ;  /* 0x000000ff41417208 */ /* 0x000fe20002000000 */
[----:B------:R-:W-:Y:S01]  /*2860*/  FFMA.FTZ R116, R74, R114, R109 ;  /* 0x000000724a747223 */ /* 0x000fe2000001006d */
[----:B------:R-:W-:Y:S02]  /*2870*/  @P3 LOP3.LUT P6, RZ, R111, 0xff0000, RZ, 0xc0, !PT ;  /* 0x00ff00006fff3812 */ /* 0x000fe400078cc0ff */
[----:B------:R-:W-:Y:S01]  /*2880*/  FSEL R66, R66, RZ, P4 ;  /* 0x000000ff42427208 */ /* 0x000fe20002000000 */
[----:B------:R-:W-:Y:S01]  /*2890*/  FADD.FTZ R116, R75, -R116 ;  /* 0x800000744b747221 */ /* 0x000fe20000010000 */
[----:B0-----:R-:W-:-:S03]  /*28a0*/  @P3 FMUL.FTZ R85, R64, R85 ;  /* 0x0000005540553220 */ /* 0x001fc60000410000 */
[----:B------:R-:W-:Y:S01]  /*28b0*/  FMUL.FTZ R67, R5, R116 ;  /* 0x0000007405437220 */ /* 0x000fe20000410000 */
[----:B------:R-:W-:-:S04]  /*28c0*/  @P3 FMUL.FTZ R84, R85, R84 ;  /* 0x0000005455543220 */ /* 0x000fc80000410000 */
[----:B------:R-:W-:Y:S01]  /*28d0*/  FSEL R67, R67, RZ, P4 ;  /* 0x000000ff43437208 */ /* 0x000fe20002000000 */
[----:B-1----:R-:W-:Y:S01]  /*28e0*/  @P3 FMUL.FTZ R87, R65, R87 ;  /* 0x0000005741573220 */ /* 0x002fe20000410000 */
        /* <DEDUP_REMOVED lines=13> */
.L_x_9520:
        /* <DEDUP_REMOVED lines=11> */
.L_x_9522:
[----:B------:R-:W-:Y:S05]  /*2a70*/  BSYNC.RECONVERGENT B2 ;  /* 0x0000000000027941 */ /* 0x000fea0003800200 */
.L_x_9521:
        /* <DEDUP_REMOVED lines=11> */
.L_x_9524:
[----:B------:R-:W-:Y:S05]  /*2b30*/  BSYNC.RECONVERGENT B2 ;  /* 0x0000000000027941 */ /* 0x000fea0003800200 */
.L_x_9523:
        /* <DEDUP_REMOVED lines=11> */
.L_x_9526:
[----:B------:R-:W-:Y:S05]  /*2bf0*/  BSYNC.RECONVERGENT B2 ;  /* 0x0000000000027941 */ /* 0x000fea0003800200 */
.L_x_9525:
        /* <DEDUP_REMOVED lines=10> */
.L_x_9519:
[----:B------:R-:W-:Y:S05]  /*2ca0*/  BSYNC.RECONVERGENT B1 ;  /* 0x0000000000017941 */ /* 0x000fea0003800200 */
.L_x_9516:
[----:B0-----:R-:W0:Y:S01]  /*2cb0*/  @P0 LDC.64 R86, c[0x0][0x478] ;  /* 0x00011e00ff560b82 */ /* 0x001e220000000a00 */
[----:B------:R-:W-:Y:S01]  /*2cc0*/  @P0 IADD3 R89, PT, PT, R95, 0x20, RZ ;  /* 0x000000205f590810 */ /* 0x000fe20007ffe0ff */
[----:B------:R-:W-:Y:S01]  /*2cd0*/  BSSY.RECONVERGENT B1, `(.L_x_9527) ;  /* 0x00000a8000017945 */ /* 0x000fe20003800200 */
[----:B-----5:R-:W-:-:S05]  /*2ce0*/  @P3 IADD3 R111, PT, PT, R107, 0x20, RZ ;  /* 0x000000206b6f3810 */ /* 0x020fca0007ffe0ff */
[----:B------:R-:W1:Y:S01]  /*2cf0*/  @P3 LDC.64 R84, c[0x0][0x468] ;  /* 0x00011a00ff543b82 */ /* 0x000e620000000a00 */
[----:B0-----:R-:W-:-:S05]  /*2d00*/  @P0 IMAD.WIDE.U32 R86, R89, 0x10, R86 ;  /* 0x0000001059560825 */ /* 0x001fca00078e0056 */
[----:B------:R0:W-:Y:S01]  /*2d10*/  @P0 STG.E.128 desc[UR6][R86.64], R64 ;  /* 0x0000004056000986 */ /* 0x0001e2000c101d06 */
[----:B-1----:R-:W-:-:S05]  /*2d20*/  @P3 IMAD.WIDE.U32 R84, R111, 0x10, R84 ;  /* 0x000000106f543825 */ /* 0x002fca00078e0054 */
[----:B------:R0:W-:Y:S01]  /*2d30*/  @P3 STG.E.128 desc[UR6][R84.64], R60 ;  /* 0x0000003c54003986 */ /* 0x0001e2000c101d06 */
[----:B------:R-:W-:Y:S05]  /*2d40*/  @!P1 BRA `(.L_x_9528) ;  /* 0x00000004002c9947 */ /* 0x000fea0003800000 */
[----:B------:R-:W-:Y:S05]  /*2d50*/  @!P0 BRA `(.L_x_9529) ;  /* 0x0000000000948947 */ /* 0x000fea0003800000 */
[----:B0-----:R-:W0:Y:S01]  /*2d60*/  @P3 LDC.64 R84, c[0x0][0x408] ;  /* 0x00010200ff543b82 */ /* 0x001e220000000a00 */
[-CC-:B------:R-:W-:Y:S01]  /*2d70*/  @P2 FFMA.FTZ R67, R77, R114.reuse, R109.reuse ;  /* 0x000000724d432223 */ /* 0x180fe2000001006d */
[--C-:B------:R-:W-:Y:S01]  /*2d80*/  @P2 FFMA.FTZ R66, R78, R114, R109.reuse ;  /* 0x000000724e422223 */ /* 0x100fe2000001006d */
[----:B------:R-:W-:Y:S01]  /*2d90*/  MOV R64, R16 ;  /* 0x0000001000407202 */ /* 0x000fe20000000f00 */
        /* <DEDUP_REMOVED lines=13> */
[C---:B------:R-:W-:Y:S01]  /*2e70*/  @P3 LOP3.LUT P5, RZ, R4.reuse, 0xff00, RZ, 0xc0, !PT ;  /* 0x0000ff0004ff3812 */ /* 0x040fe200078ac0ff */
        /* <DEDUP_REMOVED lines=19> */
.L_x_9529:
[-CC-:B0-----:R-:W-:Y:S01]  /*2fb0*/  @P2 FFMA.FTZ R85, R77, R114.reuse, R109.reuse ;  /* 0x000000724d552223 */ /* 0x181fe2000001006d */
[----:B------:R-:W-:Y:S01]  /*2fc0*/  @P2 FFMA.FTZ R84, R78, R114, R109 ;  /* 0x000000724e542223 */ /* 0x000fe2000001006d */
[----:B------:R-:W-:Y:S01]  /*2fd0*/  MOV R116, R16 ;  /* 0x0000001000747202 */ /* 0x000fe20000000f00 */
        /* <DEDUP_REMOVED lines=34> */
.L_x_9528:
[----:B------:R-:W-:Y:S05]  /*3200*/  @!P0 BRA `(.L_x_9531) ;  /* 0x0000000000988947 */ /* 0x000fea0003800000 */
[----:B0-----:R-:W0:Y:S01]  /*3210*/  @P3 LDC.64 R66, c[0x0][0x408] ;  /* 0x00010200ff423b82 */ /* 0x001e220000000a00 */
[-CC-:B------:R-:W-:Y:S01]  /*3220*/  FFMA.FTZ R84, R78, R114.reuse, R109.reuse ;  /* 0x000000724e547223 */ /* 0x180fe2000001006d */
[-CC-:B------:R-:W-:Y:S01]  /*3230*/  FFMA.FTZ R65, R77, R114.reuse, R109.reuse ;  /* 0x000000724d417223 */ /* 0x180fe2000001006d */
[----:B------:R-:W-:Y:S01]  /*3240*/  ISETP.GT.AND P4, PT, R2, RZ, PT ;  /* 0x000000ff0200720c */ /* 0x000fe20003f84270 */
[----:B------:R-:W-:Y:S01]  /*3250*/  FFMA.FTZ R89, R81, R114, R109 ;  /* 0x0000007251597223 */ /* 0x000fe2000001006d */
[----:B------:R-:W-:Y:S01]  /*3260*/  FADD.FTZ R88, R79, -R84 ;  /* 0x800000544f587221 */ /* 0x000fe20000010000 */
[----:B------:R-:W-:Y:S01]  /*3270*/  FADD.FTZ R64, R80, -R65 ;  /* 0x8000004150407221 */ /* 0x000fe20000010000 */
[----:B------:R-:W-:Y:S01]  /*3280*/  @P3 LOP3.LUT P5, RZ, R4, 0xff, RZ, 0xc0, !PT ;  /* 0x000000ff04ff3812 */ /* 0x000fe200078ac0ff */
[----:B------:R-:W1:Y:S01]  /*3290*/  @P3 LDC.64 R84, c[0x0][0x408] ;  /* 0x00010200ff543b82 */ /* 0x000e620000000a00 */
[C---:B------:R-:W-:Y:S01]  /*32a0*/  FMUL.FTZ R65, R5.reuse, R88 ;  /* 0x0000005805417220 */ /* 0x040fe20000410000 */
[----:B------:R-:W-:Y:S01]  /*32b0*/  FMUL.FTZ R64, R5, R64 ;  /* 0x0000004005407220 */ /* 0x000fe20000410000 */
[----:B------:R-:W-:Y:S01]  /*32c0*/  FADD.FTZ R88, R106, -R89 ;  /* 0x800000596a587221 */ /* 0x000fe20000010000 */
[----:B------:R-:W-:-:S02]  /*32d0*/  @P3 LOP3.LUT P6, RZ, R4, 0xff0000, RZ, 0xc0, !PT ;  /* 0x00ff000004ff3812 */ /* 0x000fc400078cc0ff */
[----:B------:R-:W-:Y:S01]  /*32e0*/  FSEL R65, R65, RZ, P4 ;  /* 0x000000ff41417208 */ /* 0x000fe20002000000 */
[----:B------:R-:W-:Y:S01]  /*32f0*/  FMUL.FTZ R88, R5, R88 ;  /* 0x0000005805587220 */ /* 0x000fe20000410000 */
[----:B------:R-:W2:Y:S01]  /*3300*/  @P3 LDC.64 R86, c[0x0][0x408] ;  /* 0x00010200ff563b82 */ /* 0x000ea20000000a00 */
[----:B------:R-:W-:-:S05]  /*3310*/  FSEL R64, R64, RZ, P4 ;  /* 0x000000ff40407208 */ /* 0x000fca0002000000 */
[----:B0-----:R-:W-:-:S04]  /*3320*/  @P3 FMUL.FTZ R67, R64, R67 ;  /* 0x0000004340433220 */ /* 0x001fc80000410000 */
[----:B------:R-:W-:Y:S01]  /*3330*/  @P3 FMUL.FTZ R67, R67, R66 ;  /* 0x0000004243433220 */ /* 0x000fe20000410000 */
[----:B------:R-:W-:Y:S01]  /*3340*/  FSEL R66, R88, RZ, P4 ;  /* 0x000000ff58427208 */ /* 0x000fe20002000000 */
[----:B------:R-:W-:-:S03]  /*3350*/  FFMA.FTZ R88, R82, R114, R109 ;  /* 0x0000007252587223 */ /* 0x000fc6000001006d */
[----:B------:R-:W-:Y:S01]  /*3360*/  @P3 SEL R60, R67, RZ, P5 ;  /* 0x000000ff433c3207 */ /* 0x000fe20002800000 */
[----:B-1----:R-:W-:Y:S01]  /*3370*/  @P3 FMUL.FTZ R85, R66, R85 ;  /* 0x0000005542553220 */ /* 0x002fe20000410000 */
[----:B------:R-:W-:Y:S01]  /*3380*/  FADD.FTZ R88, R83, -R88 ;  /* 0x8000005853587221 */ /* 0x000fe20000010000 */
[----:B------:R-:W-:Y:S02]  /*3390*/  @P3 LOP3.LUT P5, RZ, R4, 0xff00, RZ, 0xc0, !PT ;  /* 0x0000ff0004ff3812 */ /* 0x000fe400078ac0ff */
[----:B------:R-:W-:Y:S01]  /*33a0*/  @P3 FMUL.FTZ R84, R85, R84 ;  /* 0x0000005455543220 */ /* 0x000fe20000410000 */
[----:B------:R-:W-:Y:S01]  /*33b0*/  FMUL.FTZ R85, R5, R88 ;  /* 0x0000005805557220 */ /* 0x000fe20000410000 */
[----:B--2---:R-:W-:-:S03]  /*33c0*/  @P3 FMUL.FTZ R87, R65, R87 ;  /* 0x0000005741573220 */ /* 0x004fc60000410000 */
[----:B------:R-:W-:Y:S01]  /*33d0*/  @P3 SEL R62, R84, RZ, P6 ;  /* 0x000000ff543e3207 */ /* 0x000fe20003000000 */
[----:B------:R-:W-:Y:S01]  /*33e0*/  @P3 FMUL.FTZ R86, R87, R86 ;  /* 0x0000005657563220 */ /* 0x000fe20000410000 */
[----:B------:R-:W-:-:S04]  /*33f0*/  FSEL R67, R85, RZ, P4 ;  /* 0x000000ff55437208 */ /* 0x000fc80002000000 */
[----:B------:R-:W-:Y:S01]  /*3400*/  @P3 SEL R61, R86, RZ, P5 ;  /* 0x000000ff563d3207 */ /* 0x000fe20002800000 */
[----:B------:R-:W-:Y:S06]  /*3410*/  @!P3 BRA `(.L_x_9530) ;  /* 0x0000000000ccb947 */ /* 0x000fec0003800000 */
[----:B------:R-:W-:Y:S01]  /*3420*/  FMUL.FTZ R63, R67, UR13 ;  /* 0x0000000d433f7c20 */ /* 0x000fe20008410000 */
[----:B------:R-:W-:-:S03]  /*3430*/  ISETP.GE.U32.AND P4, PT, R4, 0x1000000, PT ;  /* 0x010000000400780c */ /* 0x000fc60003f86070 */
[----:B------:R-:W-:-:S05]  /*3440*/  FMUL.FTZ R63, R63, UR12 ;  /* 0x0000000c3f3f7c20 */ /* 0x000fca0008410000 */
[----:B------:R-:W-:Y:S01]  /*3450*/  SEL R63, R63, RZ, P4 ;  /* 0x000000ff3f3f7207 */ /* 0x000fe20002000000 */
[----:B------:R-:W-:Y:S06]  /*3460*/  BRA `(.L_x_9530) ;  /* 0x0000000000b87947 */ /* 0x000fec0003800000 */
.L_x_9531:
[----:B------:R-:W-:Y:S04]  /*3470*/  BSSY.RECONVERGENT B2, `(.L_x_9532) ;  /* 0x000000b000027945 */ /* 0x000fe80003800200 */
[----:B------:R-:W-:Y:S05]  /*3480*/  @!P3 BRA `(.L_x_9533) ;  /* 0x000000000024b947 */ /* 0x000fea0003800000 */
[----:B0-----:R-:W-:Y:S01]  /*3490*/  FFMA.FTZ R85, R77, R114, R109 ;  /* 0x000000724d557223 */ /* 0x001fe2000001006d */
        /* <DEDUP_REMOVED lines=8> */
.L_x_9533:
[----:B------:R-:W-:Y:S05]  /*3520*/  BSYNC.RECONVERGENT B2 ;  /* 0x0000000000027941 */ /* 0x000fea0003800200 */
.L_x_9532:
        /* <DEDUP_REMOVED lines=11> */
.L_x_9535:
[----:B------:R-:W-:Y:S05]  /*35e0*/  BSYNC.RECONVERGENT B2 ;  /* 0x0000000000027941 */ /* 0x000fea0003800200 */
.L_x_9534:
        /* <DEDUP_REMOVED lines=11> */
.L_x_9537:
[----:B------:R-:W-:Y:S05]  /*36a0*/  BSYNC.RECONVERGENT B2 ;  /* 0x0000000000027941 */ /* 0x000fea0003800200 */
.L_x_9536:
[----:B------:R-:W-:Y:S05]  /*36b0*/  @!P3 BRA `(.L_x_9530) ;  /* 0x000000000024b947 */ /* 0x000fea0003800000 */
[----:B0-----:R-:W-:Y:S01]  /*36c0*/  FFMA.FTZ R84, R82, R114, R109 ;  /* 0x0000007252547223 */ /* 0x001fe2000001006d */
[----:B------:R-:W-:-:S03]  /*36d0*/  ISETP.GT.AND P4, PT, R2, RZ, PT ;  /* 0x000000ff0200720c */ /* 0x000fc60003f84270 */
[----:B------:R-:W-:-:S04]  /*36e0*/  FADD.FTZ R84, R83, -R84 ;  /* 0x8000005453547221 */ /* 0x000fc80000010000 */
[----:B------:R-:W-:-:S05]  /*36f0*/  FMUL.FTZ R63, R5, R84 ;  /* 0x00000054053f7220 */ /* 0x000fca0000410000 */
[----:B------:R-:W-:Y:S02]  /*3700*/  FSEL R63, R63, RZ, P4 ;  /* 0x000000ff3f3f7208 */ /* 0x000fe40002000000 */
[----:B------:R-:W-:-:S03]  /*3710*/  ISETP.GE.U32.AND P4, PT, R4, 0x1000000, PT ;  /* 0x010000000400780c */ /* 0x000fc60003f86070 */
[----:B------:R-:W-:-:S04]  /*3720*/  FMUL.FTZ R63, R63, UR13 ;  /* 0x0000000d3f3f7c20 */ /* 0x000fc80008410000 */
[----:B------:R-:W-:-:S05]  /*3730*/  FMUL.FTZ R63, R63, UR12 ;  /* 0x0000000c3f3f7c20 */ /* 0x000fca0008410000 */
[----:B------:R-:W-:-:S07]  /*3740*/  SEL R63, R63, RZ, P4 ;  /* 0x000000ff3f3f7207 */ /* 0x000fce0002000000 */
.L_x_9530:
[----:B------:R-:W-:Y:S05]  /*3750*/  BSYNC.RECONVERGENT B1 ;  /* 0x0000000000017941 */ /* 0x000fea0003800200 */
.L_x_9527:
        /* <DEDUP_REMOVED lines=13> */
[-CC-:B------:R-:W-:Y:S01]  /*3830*/  @P2 FFMA.FTZ R67, R92, R114.reuse, R109.reuse ;  /* 0x000000725c432223 */ /* 0x180fe2000001006d */
[----:B------:R-:W-:Y:S01]  /*3840*/  @P2 FFMA.FTZ R111, R93, R114, R109 ;  /* 0x000000725d6f2223 */ /* 0x000fe2000001006d */
[----:B------:R-:W-:Y:S01]  /*3850*/  MOV R64, R12 ;  /* 0x0000000c00407202 */ /* 0x000fe20000000f00 */
        /* <DEDUP_REMOVED lines=9> */
[----:B------:R-:W-:Y:S01]  /*38f0*/  @P2 FFMA.FTZ R109, R110, R114, R109 ;  /* 0x000000726e6d2223 */ /* 0x000fe2000001006d */
[C---:B------:R-:W-:Y:S01]  /*3900*/  @P3 LOP3.LUT P1, RZ, R6.reuse, 0xff, RZ, 0xc0, !PT ;  /* 0x000000ff06ff3812 */ /* 0x040fe2000782c0ff */
[----:B------:R-:W2:Y:S01]  /*3910*/  @P3 LDC.64 R88, c[0x0][0x408] ;  /* 0x00010200ff583b82 */ /* 0x000ea20000000a00 */
[----:B------:R-:W-:Y:S01]  /*3920*/  @P3 LOP3.LUT P4, RZ, R6, 0xff00, RZ, 0xc0, !PT ;  /* 0x0000ff0006ff3812 */ /* 0x000fe2000788c0ff */
[----:B------:R-:W-:Y:S01]  /*3930*/  @P2 FADD.FTZ R2, R94, -R109 ;  /* 0x8000006d5e022221 */ /* 0x000fe20000010000 */
        /* <DEDUP_REMOVED lines=18> */
.L_x_9540:
[-CC-:B0-----:R-:W-:Y:S01]  /*3a60*/  @P2 FFMA.FTZ R85, R91, R114.reuse, R109.reuse ;  /* 0x000000725b552223 */ /* 0x181fe2000001006d */
[-CC-:B------:R-:W-:Y:S01]  /*3a70*/  @P2 FFMA.FTZ R89, R92, R114.reuse, R109.reuse ;  /* 0x000000725c592223 */ /* 0x180fe2000001006d */
[----:B------:R-:W0:Y:S01]  /*3a80*/  @P3 LDC.64 R86, c[0x0][0x408] ;  /* 0x00010200ff563b82 */ /* 0x000e220000000a00 */
[----:B------:R-:W-:Y:S01]  /*3a90*/  @P2 FFMA.FTZ R111, R93, R114, R109 ;  /* 0x000000725d6f2223 */ /* 0x000fe2000001006d */
[----:B------:R-:W-:Y:S01]  /*3aa0*/  @P2 FADD.FTZ R4, R108, -R85 ;  /* 0x800000556c042221 */ /* 0x000fe20000010000 */
[----:B------:R-:W-:Y:S01]  /*3ab0*/  @P2 FADD.FTZ R116, R90, -R89 ;  /* 0x800000595a742221 */ /* 0x000fe20000010000 */
[----:B------:R-:W-:Y:S01]  /*3ac0*/  MOV R2, R12 ;  /* 0x0000000c00027202 */ /* 0x000fe20000000f00 */
[----:B------:R-:W-:Y:S01]  /*3ad0*/  @P2 FADD.FTZ R111, R112, -R111 ;  /* 0x8000006f706f2221 */ /* 0x000fe20000010000 */
[C---:B------:R-:W-:Y:S01]  /*3ae0*/  @P2 FFMA.FTZ R2, R5.reuse, R4, R12 ;  /* 0x0000000405022223 */ /* 0x040fe2000001000c */
[----:B------:R-:W-:Y:S01]  /*3af0*/  MOV R4, R13 ;  /* 0x0000000d00047202 */ /* 0x000fe20000000f00 */
[----:B------:R-:W1:Y:S01]  /*3b00*/  @P3 LDC.64 R84, c[0x0][0x408] ;  /* 0x00010200ff543b82 */ /* 0x000e620000000a00 */
[C---:B------:R-:W-:Y:S01]  /*3b10*/  @P2 FFMA.FTZ R4, R5.reuse, R116, R13 ;  /* 0x0000007405042223 */ /* 0x040fe2000001000d */
[----:B------:R-:W-:Y:S01]  /*3b20*/  MOV R116, R14 ;  /* 0x0000000e00747202 */ /* 0x000fe20000000f00 */
[----:B------:R-:W-:Y:S01]  /*3b30*/  @P2 FFMA.FTZ R116, R5, R111, R14 ;  /* 0x0000006f05742223 */ /* 0x000fe2000001000e */
[----:B------:R-:W-:-:S02]  /*3b40*/  @P3 LOP3.LUT P1, RZ, R6, 0xff, RZ, 0xc0, !PT ;  /* 0x000000ff06ff3812 */ /* 0x000fc4000782c0ff */
        /* <DEDUP_REMOVED lines=22> */
.L_x_9539:
[----:B------:R-:W-:Y:S05]  /*3cb0*/  @!P0 BRA `(.L_x_9542) ;  /* 0x0000000000988947 */ /* 0x000fea0003800000 */
[----:B0-----:R-:W0:Y:S01]  /*3cc0*/  @P3 LDC.64 R84, c[0x0][0x408] ;  /* 0x00010200ff543b82 */ /* 0x001e220000000a00 */
[-CC-:B------:R-:W-:Y:S01]  /*3cd0*/  FFMA.FTZ R65, R91, R114.reuse, R109.reuse ;  /* 0x000000725b417223 */ /* 0x180fe2000001006d */
[-CC-:B------:R-:W-:Y:S01]  /*3ce0*/  FFMA.FTZ R67, R92, R114.reuse, R109.reuse ;  /* 0x000000725c437223 */ /* 0x180fe2000001006d */
[----:B------:R-:W-:Y:S01]  /*3cf0*/  FFMA.FTZ R111, R93, R114, R109 ;  /* 0x000000725d6f7223 */ /* 0x000fe2000001006d */
        /* <DEDUP_REMOVED lines=8> */
[----:B------:R-:W-:Y:S01]  /*3d80*/  FFMA.FTZ R109, R110, R114, R109 ;  /* 0x000000726e6d7223 */ /* 0x000fe2000001006d */
[----:B------:R-:W-:-:S02]  /*3d90*/  @P3 LOP3.LUT P2, RZ, R6, 0xff, RZ, 0xc0, !PT ;  /* 0x000000ff06ff3812 */ /* 0x000fc4000784c0ff */
[----:B------:R-:W-:Y:S01]  /*3da0*/  FSEL R64, R64, RZ, P1 ;  /* 0x000000ff40407208 */ /* 0x000fe20000800000 */
[----:B------:R-:W2:Y:S01]  /*3db0*/  @P3 LDC.64 R88, c[0x0][0x408] ;  /* 0x00010200ff583b82 */ /* 0x000ea20000000a00 */
[----:B------:R-:W-:Y:S01]  /*3dc0*/  FSEL R65, R65, RZ, P1 ;  /* 0x000000ff41417208 */ /* 0x000fe20000800000 */
[----:B------:R-:W-:Y:S01]  /*3dd0*/  FADD.FTZ R2, R94, -R109 ;  /* 0x8000006d5e027221 */ /* 0x000fe20000010000 */
[----:B------:R-:W-:Y:S02]  /*3de0*/  FSEL R66, R66, RZ, P1 ;  /* 0x000000ff42427208 */ /* 0x000fe40000800000 */
[C---:B------:R-:W-:Y:S01]  /*3df0*/  @P3 LOP3.LUT P4, RZ, R6.reuse, 0xff00, RZ, 0xc0, !PT ;  /* 0x0000ff0006ff3812 */ /* 0x040fe2000788c0ff */
[----:B------:R-:W-:Y:S01]  /*3e00*/  FMUL.FTZ R5, R5, R2 ;  /* 0x0000000205057220 */ /* 0x000fe20000410000 */
[----:B------:R-:W-:Y:S01]  /*3e10*/  @P3 LOP3.LUT P5, RZ, R6, 0xff0000, RZ, 0xc0, !PT ;  /* 0x00ff000006ff3812 */ /* 0x000fe200078ac0ff */
[----:B0-----:R-:W-:-:S03]  /*3e20*/  @P3 FMUL.FTZ R85, R64, R85 ;  /* 0x0000005540553220 */ /* 0x001fc60000410000 */
[----:B------:R-:W-:Y:S01]  /*3e30*/  FSEL R67, R5, RZ, P1 ;  /* 0x000000ff05437208 */ /* 0x000fe20000800000 */
        /* <DEDUP_REMOVED lines=14> */
.L_x_9542:
[----:B0-----:R-:W0:Y:S01]  /*3f20*/  @P3 LDC.64 R84, c[0x0][0x408] ;  /* 0x00010200ff543b82 */ /* 0x001e220000000a00 */
[----:B------:R-:W-:Y:S01]  /*3f30*/  FFMA.FTZ R87, R110, R114, R109 ;  /* 0x000000726e577223 */ /* 0x000fe2000001006d */
[----:B------:R-:W-:Y:S01]  /*3f40*/  ISETP.GT.AND P1, PT, R2, RZ, PT ;  /* 0x000000ff0200720c */ /* 0x000fe20003f24270 */
[----:B------:R-:W-:Y:S02]  /*3f50*/  BSSY.RECONVERGENT B2, `(.L_x_9543) ;  /* 0x0000011000027945 */ /* 0x000fe40003800200 */
[----:B------:R-:W-:-:S04]  /*3f60*/  FADD.FTZ R4, R94, -R87 ;  /* 0x800000575e047221 */ /* 0x000fc80000010000 */
[----:B------:R-:W-:-:S05]  /*3f70*/  FMUL.FTZ R4, R5, R4 ;  /* 0x0000000405047220 */ /* 0x000fca0000410000 */
[----:B------:R-:W-:Y:S02]  /*3f80*/  FSEL R4, R4, RZ, P1 ;  /* 0x000000ff04047208 */ /* 0x000fe40000800000 */
[----:B------:R-:W-:-:S03]  /*3f90*/  @P3 ISETP.GE.U32.AND P1, PT, R6, 0x1000000, PT ;  /* 0x010000000600380c */ /* 0x000fc60003f26070 */
        /* <DEDUP_REMOVED lines=12> */
.L_x_9544:
[----:B------:R-:W-:Y:S05]  /*4060*/  BSYNC.RECONVERGENT B2 ;  /* 0x0000000000027941 */ /* 0x000fea0003800200 */
.L_x_9543:
        /* <DEDUP_REMOVED lines=11> */
.L_x_9546:
[----:B------:R-:W-:Y:S05]  /*4120*/  BSYNC.RECONVERGENT B2 ;  /* 0x0000000000027941 */ /* 0x000fea0003800200 */
.L_x_9545:
        /* <DEDUP_REMOVED lines=11> */
.L_x_9548:
[----:B------:R-:W-:Y:S05]  /*41e0*/  BSYNC.RECONVERGENT B2 ;  /* 0x0000000000027941 */ /* 0x000fea0003800200 */
.L_x_9547:
[----:B------:R-:W-:-:S07]  /*41f0*/  @P3 SEL R63, R84, RZ, P1 ;  /* 0x000000ff543f3207 */ /* 0x000fce0000800000 */
.L_x_9541:
[----:B------:R-:W-:Y:S05]  /*4200*/  BSYNC.RECONVERGENT B1 ;  /* 0x0000000000017941 */ /* 0x000fea0003800200 */
.L_x_9538:
        /* <DEDUP_REMOVED lines=12> */
.L_x_9499:
[----:B------:R-:W-:Y:S05]  /*42d0*/  BSYNC B0 ;  /* 0x0000000000007941 */ /* 0x000fea0003800000 */
.L_x_9498:
        /* <DEDUP_REMOVED lines=106> */
.L_x_9504:
[----:B0-----:R-:W-:Y:S01]  /*4980*/  HFMA2 R86, -RZ, RZ, 0, 5.9604644775390625e-08 ;  /* 0x00000001ff567431 */ /* 0x001fe200000001ff */
[----:B------:R-:W-:Y:S01]  /*4990*/  BSSY B1, `(.L_x_9550) ;  /* 0x0000006000017945 */ /* 0x000fe20003800000 */
[----:B------:R-:W-:Y:S02]  /*49a0*/  MOV R85, 0x1f ;  /* 0x0000001f00557802 */ /* 0x000fe40000000f00 */
[----:B------:R-:W-:-:S07]  /*49b0*/  MOV R84, 0xffffffff ;  /* 0xffffffff00547802 */ /* 0x000fce0000000f00 */
[----:B-----5:R-:W-:Y:S05]  /*49c0*/  WARPSYNC.COLLECTIVE R84, `(.L_x_9551) ;  /* 0x0000000054087348 */ /* 0x020fea0003c00000 */
[----:B------:R0:W1:Y:S02]  /*49d0*/  SHFL.BFLY P0, R87, R97, R86, R85 ;  /* 0x0c00005661577389 */ /* 0x0000640000000055 */
[----:B01---5:R-:W-:Y:S05]  /*49e0*/  ENDCOLLECTIVE ;  /* 0x000000000000791b */ /* 0x023fea0003800000 */
.L_x_9551:
[----:B------:R-:W-:Y:S05]  /*49f0*/  BSYNC B1 ;  /* 0x0000000000017941 */ /* 0x000fea0003800000 */
.L_x_9550:
        /* <DEDUP_REMOVED lines=8> */
.L_x_9552:
[----:B------:R-:W-:Y:S01]  /*4a80*/  MOV R97, R89 ;  /* 0x0000005900617202 */ /* 0x000fe20000000f00 */
[----:B------:R-:W-:Y:S01]  /*4a90*/  HFMA2 R86, -RZ, RZ, 0, 1.1920928955078125e-07 ;  /* 0x00000002ff567431 */ /* 0x000fe200000001ff */
[----:B------:R-:W-:-:S07]  /*4aa0*/  MOV R88, R87 ;  /* 0x0000005700587202 */ /* 0x000fce0000000f00 */
[----:B------:R-:W-:Y:S05]  /*4ab0*/  WARPSYNC.COLLECTIVE R84, `(.L_x_9553) ;  /* 0x0000000054087348 */ /* 0x000fea0003c00000 */
[----:B------:R0:W1:Y:S02]  /*4ac0*/  SHFL.BFLY P0, R87, R97, R86, R85 ;  /* 0x0c00005661577389 */ /* 0x0000640000000055 */
[----:B01----:R-:W-:Y:S05]  /*4ad0*/  ENDCOLLECTIVE ;  /* 0x000000000000791b */ /* 0x003fea0003800000 */
.L_x_9553:
[----:B------:R-:W-:-:S05]  /*4ae0*/  FADD.FTZ R109, R88, R95 ;  /* 0x0000005f586d7221 */ /* 0x000fca0000010000 */
[----:B------:R-:W-:Y:S01]  /*4af0*/  MOV R97, R109 ;  /* 0x0000006d00617202 */ /* 0x000fe20000000f00 */
[----:B------:R-:W-:-:S07]  /*4b00*/  FADD.FTZ R114, R89, R87 ;  /* 0x0000005759727221 */ /* 0x000fce0000010000 */
[----:B------:R-:W-:Y:S05]  /*4b10*/  WARPSYNC.COLLECTIVE R84, `(.L_x_9554) ;  /* 0x0000000054087348 */ /* 0x000fea0003c00000 */
[----:B------:R0:W1:Y:S02]  /*4b20*/  SHFL.BFLY P0, R87, R97, R86, R85 ;  /* 0x0c00005661577389 */ /* 0x0000640000000055 */
[----:B01----:R-:W-:Y:S05]  /*4b30*/  ENDCOLLECTIVE ;  /* 0x000000000000791b */ /* 0x003fea0003800000 */
.L_x_9554:
[----:B------:R-:W-:Y:S01]  /*4b40*/  MOV R97, R114 ;  /* 0x0000007200617202 */ /* 0x000fe20000000f00 */
[----:B------:R-:W-:Y:S01]  /*4b50*/  HFMA2 R86, -RZ, RZ, 0, 2.384185791015625e-07 ;  /* 0x00000004ff567431 */ /* 0x000fe200000001ff */
[----:B------:R-:W-:-:S07]  /*4b60*/  MOV R88, R87 ;  /* 0x0000005700587202 */ /* 0x000fce0000000f00 */
[----:B------:R-:W-:Y:S05]  /*4b70*/  WARPSYNC.COLLECTIVE R84, `(.L_x_9555) ;  /* 0x0000000054087348 */ /* 0x000fea0003c00000 */
[----:B------:R0:W1:Y:S02]  /*4b80*/  SHFL.BFLY P0, R87, R97, R86, R85 ;  /* 0x0c00005661577389 */ /* 0x0000640000000055 */
[----:B01----:R-:W-:Y:S05]  /*4b90*/  ENDCOLLECTIVE ;  /* 0x000000000000791b */ /* 0x003fea0003800000 */
.L_x_9555:
[----:B------:R-:W-:-:S05]  /*4ba0*/  FADD.FTZ R117, R109, R88 ;  /* 0x000000586d757221 */ /* 0x000fca0000010000 */
[----:B------:R-:W-:Y:S01]  /*4bb0*/  MOV R97, R117 ;  /* 0x0000007500617202 */ /* 0x000fe20000000f00 */
[----:B------:R-:W-:-:S07]  /*4bc0*/  FADD.FTZ R118, R114, R87 ;  /* 0x0000005772767221 */ /* 0x000fce0000010000 */
[----:B------:R-:W-:Y:S05]  /*4bd0*/  WARPSYNC.COLLECTIVE R84, `(.L_x_9556) ;  /* 0x0000000054087348 */ /* 0x000fea0003c00000 */
[----:B------:R0:W1:Y:S02]  /*4be0*/  SHFL.BFLY P0, R87, R97, R86, R85 ;  /* 0x0c00005661577389 */ /* 0x0000640000000055 */
[----:B01----:R-:W-:Y:S05]  /*4bf0*/  ENDCOLLECTIVE ;  /* 0x000000000000791b */ /* 0x003fea0003800000 */
.L_x_9556:
[----:B------:R-:W-:Y:S01]  /*4c00*/  MOV R97, R118 ;  /* 0x0000007600617202 */ /* 0x000fe20000000f00 */
[----:B------:R-:W-:Y:S01]  /*4c10*/  HFMA2 R86, -RZ, RZ, 0, 4.76837158203125e-07 ;  /* 0x00000008ff567431 */ /* 0x000fe200000001ff */
[----:B------:R-:W-:-:S07]  /*4c20*/  MOV R88, R87 ;  /* 0x0000005700587202 */ /* 0x000fce0000000f00 */
[----:B------:R-:W-:Y:S05]  /*4c30*/  WARPSYNC.COLLECTIVE R84, `(.L_x_9557) ;  /* 0x0000000054087348 */ /* 0x000fea0003c00000 */
[----:B------:R0:W1:Y:S02]  /*4c40*/  SHFL.BFLY P0, R87, R97, R86, R85 ;  /* 0x0c00005661577389 */ /* 0x0000640000000055 */
[----:B01----:R-:W-:Y:S05]  /*4c50*/  ENDCOLLECTIVE ;  /* 0x000000000000791b */ /* 0x003fea0003800000 */
.L_x_9557:
[----:B------:R-:W-:-:S05]  /*4c60*/  FADD.FTZ R123, R117, R88 ;  /* 0x00000058757b7221 */ /* 0x000fca0000010000 */
[----:B------:R-:W-:Y:S01]  /*4c70*/  MOV R97, R123 ;  /* 0x0000007b00617202 */ /* 0x000fe20000000f00 */
[----:B------:R-:W-:-:S07]  /*4c80*/  FADD.FTZ R88, R118, R87 ;  /* 0x0000005776587221 */ /* 0x000fce0000010000 */
[----:B------:R-:W-:Y:S05]  /*4c90*/  WARPSYNC.COLLECTIVE R84, `(.L_x_9558) ;  /* 0x0000000054087348 */ /* 0x000fea0003c00000 */
[----:B------:R0:W1:Y:S02]  /*4ca0*/  SHFL.BFLY P0, R87, R97, R86, R85 ;  /* 0x0c00005661577389 */ /* 0x0000640000000055 */
[----:B01----:R-:W-:Y:S05]  /*4cb0*/  ENDCOLLECTIVE ;  /* 0x000000000000791b */ /* 0x003fea0003800000 */
.L_x_9558:
[----:B------:R-:W-:Y:S01]  /*4cc0*/  MOV R97, R88 ;  /* 0x0000005800617202 */ /* 0x000fe20000000f00 */
[----:B------:R-:W-:Y:S01]  /*4cd0*/  HFMA2 R86, -RZ, RZ, 0, 9.5367431640625e-07 ;  /* 0x00000010ff567431 */ /* 0x000fe200000001ff */
[----:B------:R-:W-:-:S07]  /*4ce0*/  MOV R124, R87 ;  /* 0x00000057007c7202 */ /* 0x000fce0000000f00 */
[----:B------:R-:W-:Y:S05]  /*4cf0*/  WARPSYNC.COLLECTIVE R84, `(.L_x_9559) ;  /* 0x0000000054087348 */ /* 0x000fea0003c00000 */
[----:B------:R0:W1:Y:S02]  /*4d00*/  SHFL.BFLY P0, R87, R97, R86, R85 ;  /* 0x0c00005661577389 */ /* 0x0000640000000055 */
[----:B01----:R-:W-:Y:S05]  /*4d10*/  ENDCOLLECTIVE ;  /* 0x000000000000791b */ /* 0x003fea0003800000 */
.L_x_9559:
[----:B------:R-:W-:-:S05]  /*4d20*/  FADD.FTZ R124, R123, R124 ;  /* 0x0000007c7b7c7221 */ /* 0x000fca0000010000 */
[----:B------:R-:W-:Y:S02]  /*4d30*/  MOV R97, R124 ;  /* 0x0000007c00617202 */ /* 0x000fe40000000f00 */
[----:B------:R-:W-:-:S07]  /*4d40*/  MOV R89, R87 ;  /* 0x0000005700597202 */ /* 0x000fce0000000f00 */
[----:B------:R-:W-:Y:S05]  /*4d50*/  WARPSYNC.COLLECTIVE R84, `(.L_x_9560) ;  /* 0x0000000054087348 */ /* 0x000fea0003c00000 */
[----:B------:R0:W1:Y:S02]  /*4d60*/  SHFL.BFLY P0, R87, R97, R86, R85 ;  /* 0x0c00005661577389 */ /* 0x0000640000000055 */
[----:B01----:R-:W-:Y:S05]  /*4d70*/  ENDCOLLECTIVE ;  /* 0x000000000000791b */ /* 0x003fea0003800000 */
.L_x_9560:
[----:B------:R-:W-:Y:S05]  /*4d80*/  BRA `(.L_x_9561) ;  /* 0xffffffc800147947 */ /* 0x000fea000383ffff */
.L_x_9562:
        /* <DEDUP_REMOVED lines=15> */
.L_x_11321:


//--------------------- .text._ZN10layer_norm13ln_bwd_kernelINS_13Kernel_traitsI6__halfffffjLj512ELj1ELj4ELj1ELj16ENS_18Kernel_traits_baseILj512ES2_ffffjLj128EEEEELb1ELb1ELb0ELb0EEEvNS_9BwdParamsE --------------------------
	.section	.text._ZN10layer_norm13ln_bwd_kernelINS_13Kernel_traitsI6__halfffffjLj512ELj1ELj4ELj1ELj16ENS_18Kernel_traits_baseILj512ES2_ffffjLj128EEEEELb1ELb1ELb0ELb0EEEvNS_9BwdParamsE,"ax",@progbits
	.align	128
        .global         _ZN10layer_norm13ln_bwd_kernelINS_13Kernel_traitsI6__halfffffjLj512ELj1ELj4ELj1ELj16ENS_18Kernel_traits_baseILj512ES2_ffffjLj128EEEEELb1ELb1ELb0ELb0EEEvNS_9BwdParamsE
        .type           _ZN10layer_norm13ln_bwd_kernelINS_13Kernel_traitsI6__halfffffjLj512ELj1ELj4ELj1ELj16ENS_18Kernel_traits_baseILj512ES2_ffffjLj128EEEEELb1ELb1ELb0ELb0EEEvNS_9BwdParamsE,@function
        .size           _ZN10layer_norm13ln_bwd_kernelINS_13Kernel_traitsI6__halfffffjLj512ELj1ELj4ELj1ELj16ENS_18Kernel_traits_baseILj512ES2_ffffjLj128EEEEELb1ELb1ELb0ELb0EEEvNS_9BwdParamsE,(.L_x_11322 - _ZN10layer_norm13ln_bwd_kernelINS_13Kernel_traitsI6__halfffffjLj512ELj1ELj4ELj1ELj16ENS_18Kernel_traits_baseILj512ES2_ffffjLj128EEEEELb1ELb1ELb0ELb0EEEvNS_9BwdParamsE)
        .other          _ZN10layer_norm13ln_bwd_kernelINS_13Kernel_traitsI6__halfffffjLj512ELj1ELj4ELj1ELj16ENS_18Kernel_traits_baseILj512ES2_ffffjLj128EEEEELb1ELb1ELb0ELb0EEEvNS_9BwdParamsE,@"STO_CUDA_ENTRY STV_DEFAULT"
_ZN10layer_norm13ln_bwd_kernelINS_13Kernel_traitsI6__halfffffjLj512ELj1ELj4ELj1ELj16ENS_18Kernel_traits_baseILj512ES2_ffffjLj128EEEEELb1ELb1ELb0ELb0EEEvNS_9BwdParamsE:
.text._ZN10layer_norm13ln_bwd_kernelINS_13Kernel_traitsI6__halfffffjLj512ELj1ELj4ELj1ELj16ENS_18Kernel_traits_baseILj512ES2_ffffjLj128EEEEELb1ELb1ELb0ELb0EEEvNS_9BwdParamsE:
        /* <DEDUP_REMOVED lines=29> */
[----:B------:R3:W5:Y:S01]  /*01d0*/  @P0 LDG.E.64 R10, desc[UR6][R8.64] ;  /* 0x00000006080a0981 */ /* 0x000762000c1e1b00 */
[----:B------:R-:W-:-:S03]  /*01e0*/  SHF.R.U32.HI R3, RZ, 0x5, R0 ;  /* 0x00000005ff037819 */ /* 0x000fc60000011600 */
[----:B------:R3:W5:Y:S01]  /*01f0*/  @P0 LDG.E.64 R14, desc[UR6][R12.64] ;  /* 0x000000060c0e0981 */ /* 0x000762000c1e1b00 */
[----:B------:R-:W0:Y:S01]  /*0200*/  @P2 LDC.64 R34, c[0x0][0x3d0] ;  /* 0x0000f400ff222b82 */ /* 0x000e220000000a00 */
[----:B----4-:R-:W-:-:S05]  /*0210*/  @P1 IMAD.WIDE.U32 R30, R23, 0x8, R24 ;  /* 0x00000008171e1825 */ /* 0x010fca00078e0018 */
[----:B------:R3:W5:Y:S02]  /*0220*/  @P1 LDG.E.64 R16, desc[UR6][R30.64] ;  /* 0x000000061e101981 */ /* 0x000764000c1e1b00 */
[----:B------:R-:W4:Y:S01]  /*0230*/  @P2 LDC.64 R36, c[0x0][0x3e8] ;  /* 0x0000fa00ff242b82 */ /* 0x000f220000000a00 */
[C---:B-1----:R-:W-:Y:S01]  /*0240*/  @P1 IMAD.WIDE.U32 R32, R23.reuse, 0x8, R28 ;  /* 0x0000000817201825 */ /* 0x042fe200078e001c */
[----:B------:R-:W-:-:S04]  /*0250*/  @P1 IADD3 R23, PT, PT, R23, 0x20, RZ ;  /* 0x0000002017171810 */ /* 0x000fc80007ffe0ff */
[----:B------:R3:W5:Y:S02]  /*0260*/  @P1 LDG.E.64 R18, desc[UR6][R32.64] ;  /* 0x0000000620121981 */ /* 0x000764000c1e1b00 */
[----:B------:R-:W1:Y:S08]  /*0270*/  @P3 LDC.64 R38, c[0x0][0x3d0] ;  /* 0x0000f400ff263b82 */ /* 0x000e700000000a00 */
[----:B------:R-:W2:Y:S01]  /*0280*/  @P3 LDC.64 R40, c[0x0][0x3e8] ;  /* 0x0000fa00ff283b82 */ /* 0x000ea20000000a00 */
[----:B0-----:R-:W-:-:S05]  /*0290*/  @P2 IMAD.WIDE.U32 R34, R23, 0x8, R34 ;  /* 0x0000000817222825 */ /* 0x001fca00078e0022 */
[----:B------:R3:W5:Y:S01]  /*02a0*/  @P2 LDG.E.64 R20, desc[UR6][R34.64] ;  /* 0x0000000622142981 */ /* 0x000762000c1e1b00 */
[C---:B----4-:R-:W-:Y:S01]  /*02b0*/  @P2 IMAD.WIDE.U32 R36, R23.reuse, 0x8, R36 ;  /* 0x0000000817242825 */ /* 0x050fe200078e0024 */
[----:B------:R-:W-:-:S04]  /*02c0*/  @P2 IADD3 R23, PT, PT, R23, 0x20, RZ ;  /* 0x0000002017172810 */ /* 0x000fc80007ffe0ff */
[----:B------:R3:W5:Y:S01]  /*02d0*/  @P2 LDG.E.64 R4, desc[UR6][R36.64] ;  /* 0x0000000624042981 */ /* 0x000762000c1e1b00 */
[----:B-1----:R-:W-:-:S05]  /*02e0*/  @P3 IMAD.WIDE.U32 R24, R23, 0x8, R38 ;  /* 0x0000000817183825 */ /* 0x002fca00078e0026 */
[----:B------:R3:W5:Y:S01]  /*02f0*/  @P3 LDG.E.64 R26, desc[UR6][R24.64] ;  /* 0x00000006181a3981 */ /* 0x000762000c1e1b00 */
[----:B--2---:R-:W-:-:S05]  /*0300*/  @P3 IMAD.WIDE.U32 R28, R23, 0x8, R40 ;  /* 0x00000008171c3825 */ /* 0x004fca00078e0028 */
[----:B------:R3:W5:Y:S01]  /*0310*/  @P3 LDG.E.64 R6, desc[UR6][R28.64] ;  /* 0x000000061c063981 */ /* 0x000762000c1e1b00 */
[----:B------:R-:W-:-:S06]  /*0320*/  USHF.L.U32 UR4, UR4, 0x2, URZ ;  /* 0x0000000204047899 */ /* 0x000fcc00080006ff */
        /* <DEDUP_REMOVED lines=26> */
[----:B---3--:R-:W-:Y:S06]  /*04d0*/  @P0 BRA `(.L_x_9563) ;  /* 0x0000004c00a80947 */ /* 0x008fec0003800000 */
[----:B------:R-:W0:Y:S01]  /*04e0*/  LDCU.64 UR4, c[0x0][0x3e0] ;  /* 0x00007c00ff0477ac */ /* 0x000e220008000a00 */
[----:B-----5:R-:W-:Y:S02]  /*04f0*/  MOV R134, R14 ;  /* 0x0000000e00867202 */ /* 0x020fe40000000f00 */
[----:B------:R-:W-:Y:S02]  /*0500*/  CS2R R88, SRZ ;  /* 0x0000000000587805 */ /* 0x000fe4000001ff00 */
[----:B------:R-:W-:Y:S02]  /*0510*/  MOV R138, R4 ;  /* 0x00000004008a7202 */ /* 0x000fe40000000f00 */
[----:B------:R-:W-:Y:S02]  /*0520*/  CS2R R90, SRZ ;  /* 0x00000000005a7805 */ /* 0x000fe4000001ff00 */
[----:B------:R-:W-:Y:S02]  /*0530*/  MOV R140, R6 ;  /* 0x00000006008c7202 */ /* 0x000fe40000000f00 */
        /* <DEDUP_REMOVED lines=17> */
[----:B------:R-:W-:Y:S02]  /*0650*/  SHF.R.U64 R14, R14, 0x10, R15 ;  /* 0x000000100e0e7819 */ /* 0x000fe4000000120f */
[----:B------:R-:W-:-:S02]  /*0660*/  CS2R R70, SRZ ;  /* 0x0000000000467805 */ /* 0x000fc4000001ff00 */
[----:B------:R-:W-:Y:S02]  /*0670*/  MOV R135, R15 ;  /* 0x0000000f00877202 */ /* 0x000fe40000000f00 */
[----:B------:R-:W-:Y:S02]  /*0680*/  CS2R R64, SRZ ;  /* 0x0000000000407805 */ /* 0x000fe4000001ff00 */
[----:B------:R-:W-:Y:S02]  /*0690*/  SHF.R.U64 R4, R4, 0x10, R5 ;  /* 0x0000001004047819 */ /* 0x000fe40000001205 */
[----:B------:R-:W-:Y:S02]  /*06a0*/  CS2R R66, SRZ ;  /* 0x0000000000427805 */ /* 0x000fe4000001ff00 */
[----:B------:R-:W-:Y:S02]  /*06b0*/  MOV R139, R5 ;  /* 0x00000005008b7202 */ /* 0x000fe40000000f00 */
[----:B------:R-:W-:-:S02]  /*06c0*/  CS2R R60, SRZ ;  /* 0x00000000003c7805 */ /* 0x000fc4000001ff00 */
[----:B------:R-:W-:Y:S02]  /*06d0*/  SHF.R.U64 R6, R6, 0x10, R7 ;  /* 0x0000001006067819 */ /* 0x000fe40000001207 */
[----:B------:R-:W-:Y:S02]  /*06e0*/  CS2R R62, SRZ ;  /* 0x00000000003e7805 */ /* 0x000fe4000001ff00 */
[----:B------:R-:W-:Y:S02]  /*06f0*/  MOV R141, R7 ;  /* 0x00000007008d7202 */ /* 0x000fe40000000f00 */
        /* <DEDUP_REMOVED lines=16> */
[----:B------:R-:W-:Y:S02]  /*0800*/  SHF.R.U32.HI R15, RZ, 0x10, R15 ;  /* 0x00000010ff0f7819 */ /* 0x000fe4000001160f */
[----:B------:R-:W-:Y:S02]  /*0810*/  MOV R136, R18 ;  /* 0x0000001200887202 */ /* 0x000fe40000000f00 */
[--C-:B------:R-:W-:Y:S02]  /*0820*/  SHF.R.U64 R16, R18, 0x10, R19.reuse ;  /* 0x0000001012107819 */ /* 0x100fe40000001213 */
[----:B------:R-:W-:Y:S02]  /*0830*/  MOV R137, R19 ;  /* 0x0000001300897202 */ /* 0x000fe40000000f00 */
[----:B------:R-:W-:-:S02]  /*0840*/  SHF.R.U32.HI R17, RZ, 0x10, R19 ;  /* 0x00000010ff117819 */ /* 0x000fc40000011613 */
[----:B------:R-:W-:Y:S02]  /*0850*/  SHF.R.U32.HI R5, RZ, 0x10, R5 ;  /* 0x00000010ff057819 */ /* 0x000fe40000011605 */
[----:B------:R-:W-:Y:S02]  /*0860*/  SHF.R.U32.HI R7, RZ, 0x10, R7 ;  /* 0x00000010ff077819 */ /* 0x000fe40000011607 */
        /* <DEDUP_REMOVED lines=17> */
[----:B------:R-:W-:-:S13]  /*0980*/  ISETP.NE.AND.EX P0, PT, RZ, UR5, PT, P0 ;  /* 0x00000005ff007c0c */ /* 0x000fda000bf05300 */
.L_x_9607:
[----:B------:R-:W0:Y:S08]  /*0990*/  LDC.64 R94, c[0x0][0x3c0] ;  /* 0x0000f000ff5e7b82 */ /* 0x000e300000000a00 */
[----:B-1----:R-:W1:Y:S01]  /*09a0*/  @P0 LDC.64 R92, c[0x0][0x3e0] ;  /* 0x0000f800ff5c0b82 */ /* 0x002e620000000a00 */
[----:B0-----:R-:W-:-:S06]  /*09b0*/  IMAD.WIDE R96, R3, 0x4, R94 ;  /* 0x0000000403607825 */ /* 0x001fcc00078e025e */
[----:B------:R-:W2:Y:S01]  /*09c0*/  LDG.E R96, desc[UR6][R96.64] ;  /* 0x0000000660607981 */ /* 0x000ea2000c1e1900 */
[----:B-----5:R-:W-:Y:S02]  /*09d0*/  HFMA2 R118, -RZ, RZ, 1.875, 0 ;  /* 0x3f800000ff767431 */ /* 0x020fe400000001ff */
[C---:B-1----:R-:W-:Y:S01]  /*09e0*/  @P0 IMAD.WIDE R94, R3.reuse, 0x4, R92 ;  /* 0x00000004035e0825 */ /* 0x042fe200078e025c */
[----:B------:R-:W0:Y:S01]  /*09f0*/  S2R R0, SR_TID.X ;  /* 0x0000000000007919 */ /* 0x000e220000002100 */
[----:B------:R-:W1:Y:S01]  /*0a00*/  LDC.64 R92, c[0x0][0x3c8] ;  /* 0x0000f200ff5c7b82 */ /* 0x000e620000000a00 */
[----:B------:R-:W-:Y:S02]  /*0a10*/  MOV R2, UR15 ;  /* 0x0000000f00027c02 */ /* 0x000fe40008000f00 */
[----:B------:R-:W-:Y:S01]  /*0a20*/  ISETP.GE.U32.AND P5, PT, R22, 0x20, PT ;  /* 0x000000201600780c */ /* 0x000fe20003fa6070 */
[----:B------:R0:W5:Y:S02]  /*0a30*/  @P0 LDG.E R118, desc[UR6][R94.64] ;  /* 0x000000065e760981 */ /* 0x000164000c1e1900 */
[----:B------:R-:W-:-:S05]  /*0a40*/  IMAD R98, R3, R2, RZ ;  /* 0x0000000203627224 */ /* 0x000fca00078e02ff */
[----:B------:R-:W-:-:S04]  /*0a50*/  SHF.R.S32.HI R99, RZ, 0x1f, R98 ;  /* 0x0000001fff637819 */ /* 0x000fc80000011462 */
[----:B------:R-:W-:Y:S01]  /*0a60*/  LEA.HI R99, R99, R98, RZ, 0x2 ;  /* 0x0000006263637211 */ /* 0x000fe200078f10ff */
[----:B------:R-:W-:Y:S01]  /*0a70*/  BSSY.RECONVERGENT B0, `(.L_x_9564) ;  /* 0x000003e000007945 */ /* 0x000fe20003800200 */
[----:B------:R-:W-:Y:S01]  /*0a80*/  ISETP.NE.AND P1, PT, RZ, UR8, PT ;  /* 0x00000008ff007c0c */ /* 0x000fe2000bf25270 */
[----:B------:R-:W-:Y:S02]  /*0a90*/  HFMA2 R122, -RZ, RZ, 0, 0 ;  /* 0x00000000ff7a7431 */ /* 0x000fe400000001ff */
[----:B-1----:R-:W-:Y:S01]  /*0aa0*/  IMAD.WIDE R92, R3, 0x4, R92 ;  /* 0x00000004035c7825 */ /* 0x002fe200078e025c */
[C---:B------:R-:W-:Y:S02]  /*0ab0*/  ISETP.GE.U32.AND P4, PT, R22.reuse, 0x40, PT ;  /* 0x000000401600780c */ /* 0x040fe40003f86070 */
[C---:B------:R-:W-:Y:S02]  /*0ac0*/  ISETP.GE.U32.AND P3, PT, R22.reuse, 0x60, PT ;  /* 0x000000601600780c */ /* 0x040fe40003f66070 */
[----:B------:R1:W5:Y:S01]  /*0ad0*/  LDG.E R119, desc[UR6][R92.64] ;  /* 0x000000065c777981 */ /* 0x000362000c1e1900 */
[----:B------:R-:W-:-:S02]  /*0ae0*/  ISETP.GE.U32.AND P2, PT, R22, 0x80, PT ;  /* 0x000000801600780c */ /* 0x000fc40003f46070 */
[----:B0-----:R-:W-:Y:S02]  /*0af0*/  LOP3.LUT R94, R0, 0x1f, RZ, 0xc0, !PT ;  /* 0x0000001f005e7812 */ /* 0x001fe400078ec0ff */
[----:B------:R-:W-:Y:S02]  /*0b00*/  MOV R121, RZ ;  /* 0x000000ff00797202 */ /* 0x000fe40000000f00 */
[----:B------:R-:W-:Y:S02]  /*0b10*/  LEA.HI.SX32 R117, R99, R94, 0x1e ;  /* 0x0000005e63757211 */ /* 0x000fe400078ff2ff */
[----:B-1----:R-:W-:Y:S02]  /*0b20*/  P2R R92, PR, RZ, 0x2 ;  /* 0x00000002ff5c7803 */ /* 0x002fe40000000000 */
[----:B------:R-:W-:Y:S02]  /*0b30*/  MOV R123, R117 ;  /* 0x00000075007b7202 */ /* 0x000fe40000000f00 */
[----:B--2---:R-:W-:Y:S01]  /*0b40*/  FSEL R120, R96, RZ, !P1 ;  /* 0x000000ff60787208 */ /* 0x004fe20004800000 */
[----:B------:R-:W-:Y:S06]  /*0b50*/  @!P5 BRA `(.L_x_9565) ;  /* 0x0000000000bcd947 */ /* 0x000fec0003800000 */
        /* <DEDUP_REMOVED lines=17> */
[----:B------:R-:W-:Y:S01]  /*0c70*/  FADD.FTZ R102, -R120, R93 ;  /* 0x0000005d78667221 */ /* 0x000fe20000010100 */
[--C-:B------:R-:W-:Y:S02]  /*0c80*/  HADD2.F32 R93, -RZ, R127.reuse.H0_H0 ;  /* 0x2000007fff5d7230 */ /* 0x100fe40000004100 */
[----:B-----5:R-:W-:Y:S01]  /*0c90*/  FMUL.FTZ R101, R119, R100 ;  /* 0x0000006477657220 */ /* 0x020fe20000410000 */
[----:B------:R-:W-:Y:S02]  /*0ca0*/  HADD2.F32 R100, -RZ, R126.H1_H1 ;  /* 0x3000007eff647230 */ /* 0x000fe40000004100 */
[----:B----4-:R-:W-:Y:S01]  /*0cb0*/  FMUL.FTZ R23, R96, R23 ;  /* 0x0000001760177220 */ /* 0x010fe20000410000 */
[----:B------:R-:W-:-:S02]  /*0cc0*/  HADD2.F32 R92, -RZ, R127.H1_H1 ;  /* 0x3000007fff5c7230 */ /* 0x000fc40000004100 */
[----:B------:R-:W-:Y:S01]  /*0cd0*/  FMUL.FTZ R106, R98, R93 ;  /* 0x0000005d626a7220 */ /* 0x000fe20000410000 */
[C---:B------:R-:W-:Y:S01]  /*0ce0*/  FADD.FTZ R116, -R120.reuse, R95 ;  /* 0x0000005f78747221 */ /* 0x040fe20000010100 */
[----:B------:R-:W-:Y:S01]  /*0cf0*/  FMUL.FTZ R100, R97, R100 ;  /* 0x0000006461647220 */ /* 0x000fe20000410000 */
[----:B------:R-:W-:Y:S01]  /*0d00*/  FADD.FTZ R93, RZ, R23 ;  /* 0x00000017ff5d7221 */ /* 0x000fe20000010000 */
[----:B------:R-:W-:Y:S01]  /*0d10*/  FADD.FTZ R94, -R120, R94 ;  /* 0x0000005e785e7221 */ /* 0x000fe20000010100 */
[----:B------:R-:W-:Y:S01]  /*0d20*/  FMUL.FTZ R102, R119, R102 ;  /* 0x0000006677667220 */ /* 0x000fe20000410000 */
[----:B------:R-:W-:Y:S01]  /*0d30*/  FFMA.FTZ R95, R101, R23, RZ ;  /* 0x00000017655f7223 */ /* 0x000fe200000100ff */
[----:B------:R-:W-:Y:S01]  /*0d40*/  FMUL.FTZ R115, R99, R92 ;  /* 0x0000005c63737220 */ /* 0x000fe20000410000 */
[----:B------:R-:W-:Y:S01]  /*0d50*/  FADD.FTZ R93, R93, R100 ;  /* 0x000000645d5d7221 */ /* 0x000fe20000010000 */
[C---:B------:R-:W-:Y:S01]  /*0d60*/  FMUL.FTZ R109, R119.reuse, R94 ;  /* 0x0000005e776d7220 */ /* 0x040fe20000410000 */
[----:B------:R-:W-:Y:S01]  /*0d70*/  FFMA.FTZ R92, R102, R100, R95 ;  /* 0x00000064665c7223 */ /* 0x000fe2000001005f */
[----:B------:R-:W-:Y:S01]  /*0d80*/  FMUL.FTZ R116, R119, R116 ;  /* 0x0000007477747220 */ /* 0x000fe20000410000 */
[----:B------:R-:W-:-:S02]  /*0d90*/  FADD.FTZ R94, R93, R106 ;  /* 0x0000006a5d5e7221 */ /* 0x000fc40000010000 */
        /* <DEDUP_REMOVED lines=11> */
.L_x_9565:
[----:B------:R-:W-:Y:S05]  /*0e50*/  BSYNC.RECONVERGENT B0 ;  /* 0x0000000000007941 */ /* 0x000fea0003800200 */
.L_x_9564:
        /* <DEDUP_REMOVED lines=13> */
[----:B------:R-:W5:Y:S01]  /*0f30*/  LDG.E R5, desc[UR6][R124.64] ;  /* 0x000000067c057981 */ /* 0x000f62000c1e1900 */
[----:B------:R-:W-:Y:S02]  /*0f40*/  HADD2.F32 R105, -RZ, R128.H0_H0 ;  /* 0x20000080ff697230 */ /* 0x000fe40000004100 */
[----:B0-----:R-:W-:-:S05]  /*0f50*/  @P1 IMAD.WIDE.U32 R8, R123, 0x10, R8 ;  /* 0x000000107b081825 */ /* 0x001fca00078e0008 */
[----:B------:R0:W5:Y:S01]  /*0f60*/  @P1 LDG.E.128 R36, desc[UR6][R8.64] ;  /* 0x0000000608241981 */ /* 0x000162000c1e1d00 */
[----:B------:R-:W-:Y:S01]  /*0f70*/  IADD3 R123, PT, PT, R123, 0x20, RZ ;  /* 0x000000207b7b7810 */ /* 0x000fe20007ffe0ff */
[C---:B---3--:R-:W-:Y:S01]  /*0f80*/  FADD.FTZ R114, -R120.reuse, R96 ;  /* 0x0000006078727221 */ /* 0x048fe20000010100 */
[C---:B------:R-:W-:Y:S01]  /*0f90*/  FADD.FTZ R96, -R120.reuse, R97 ;  /* 0x0000006178607221 */ /* 0x040fe20000010100 */
[----:B------:R-:W-:Y:S01]  /*0fa0*/  FADD.FTZ R142, -R120, R98 ;  /* 0x00000062788e7221 */ /* 0x000fe20000010100 */
[----:B------:R-:W-:Y:S02]  /*0fb0*/  HADD2.F32 R98, -RZ, R128.H1_H1 ;  /* 0x30000080ff627230 */ /* 0x000fe40000004100 */
[C---:B-1---5:R-:W-:Y:S01]  /*0fc0*/  FMUL.FTZ R7, R119.reuse, R114 ;  /* 0x0000007277077220 */ /* 0x062fe20000410000 */
[----:B0-----:R-:W-:Y:S01]  /*0fd0*/  FMUL.FTZ R8, R119, R96 ;  /* 0x0000006077087220 */ /* 0x001fe20000410000 */
[----:B----4-:R-:W-:Y:S01]  /*0fe0*/  FMUL.FTZ R6, R92, R105 ;  /* 0x000000695c067220 */ /* 0x010fe20000410000 */
[----:B------:R-:W-:-:S02]  /*0ff0*/  HADD2.F32 R105, -RZ, R129.H0_H0 ;  /* 0x20000081ff697230 */ /* 0x000fc40000004100 */
        /* <DEDUP_REMOVED lines=8> */
[----:B------:R-:W-:Y:S02]  /*1080*/  HADD2.F32 R96, -RZ, R129.H1_H1 ;  /* 0x30000081ff607230 */ /* 0x000fe40000004100 */
        /* <DEDUP_REMOVED lines=14> */
.L_x_9567:
[----:B------:R-:W-:Y:S05]  /*1170*/  BSYNC.RECONVERGENT B0 ;  /* 0x0000000000007941 */ /* 0x000fea0003800200 */
.L_x_9566:
        /* <DEDUP_REMOVED lines=49> */
.L_x_9569:
[----:B------:R-:W-:Y:S05]  /*1490*/  BSYNC.RECONVERGENT B0 ;  /* 0x0000000000007941 */ /* 0x000fea0003800200 */
.L_x_9568:
        /* <DEDUP_REMOVED lines=9> */
[C---:B-1----:R-:W-:Y:S02]  /*1530*/  IMAD.WIDE.U32 R92, R123.reuse, 0x10, R20 ;  /* 0x000000107b5c7825 */ /* 0x042fe400078e0014 */
[----:B------:R-:W0:Y:S04]  /*1540*/  LDC.64 R20, c[0x0][0x3b0] ;  /* 0x0000ec00ff147b82 */ /* 0x000e280000000a00 */
[----:B------:R-:W4:Y:S01]  /*1550*/  LDG.E.128 R92, desc[UR6][R92.64] ;  /* 0x000000065c5c7981 */ /* 0x000f22000c1e1d00 */
[----:B------:R-:W-:Y:S02]  /*1560*/  HADD2.F32 R99, -RZ, R132.H0_H0 ;  /* 0x20000084ff637230 */ /* 0x000fe40000004100 */
[----:B--2---:R-:W-:-:S05]  /*1570*/  @P1 IMAD.WIDE.U32 R96, R123, 0x10, R96 ;  /* 0x000000107b601825 */ /* 0x004fca00078e0060 */
[----:B------:R-:W5:Y:S01]  /*1580*/  @P1 LDG.E.128 R28, desc[UR6][R96.64] ;  /* 0x00000006601c1981 */ /* 0x000f62000c1e1d00 */
[----:B0-----:R-:W-:-:S05]  /*1590*/  IMAD.WIDE.U32 R20, R123, 0x4, R20 ;  /* 0x000000047b147825 */ /* 0x001fca00078e0014 */
[----:B------:R0:W5:Y:S02]  /*15a0*/  LDG.E R15, desc[UR6][R20.64] ;  /* 0x00000006140f7981 */ /* 0x000164000c1e1900 */
[--C-:B0-----:R-:W-:Y:S02]  /*15b0*/  HADD2.F32 R21, -RZ, R133.reuse.H0_H0 ;  /* 0x20000085ff157230 */ /* 0x101fe40000004100 */
[C---:B---3--:R-:W-:Y:S01]  /*15c0*/  FADD.FTZ R98, -R120.reuse, R16 ;  /* 0x0000001078627221 */ /* 0x048fe20000010100 */
[C---:B------:R-:W-:Y:S01]  /*15d0*/  FADD.FTZ R110, -R120.reuse, R17 ;  /* 0x00000011786e7221 */ /* 0x040fe20000010100 */
[----:B------:R-:W-:Y:S02]  /*15e0*/  FADD.FTZ R112, -R120, R18 ;  /* 0x0000001278707221 */ /* 0x000fe40000010100 */
[C---:B-----5:R-:W-:Y:S01]  /*15f0*/  FMUL.FTZ R17, R119.reuse, R98 ;  /* 0x0000006277117220 */ /* 0x060fe20000410000 */
[----:B------:R-:W-:Y:S02]  /*1600*/  HADD2.F32 R98, -RZ, R132.H1_H1 ;  /* 0x30000084ff627230 */ /* 0x000fe40000004100 */
[----:B------:R-:W-:Y:S01]  /*1610*/  FMUL.FTZ R18, R119, R110 ;  /* 0x0000006e77127220 */ /* 0x000fe20000410000 */
[----:B----4-:R-:W-:Y:S01]  /*1620*/  FMUL.FTZ R16, R92, R99 ;  /* 0x000000635c107220 */ /* 0x010fe20000410000 */
[----:B------:R-:W-:Y:S01]  /*1630*/  FADD.FTZ R120, -R120, R19 ;  /* 0x0000001378787221 */ /* 0x000fe20000010100 */
[----:B------:R-:W-:Y:S01]  /*1640*/  FADD.FTZ R60, R60, R92 ;  /* 0x0000005c3c3c7221 */ /* 0x000fe20000010000 */
[----:B------:R-:W-:Y:S01]  /*1650*/  FFMA.FTZ R76, R92, R17, R76 ;  /* 0x000000115c4c7223 */ /* 0x000fe2000001004c */
[----:B------:R-:W-:Y:S01]  /*1660*/  FMUL.FTZ R19, R93, R98 ;  /* 0x000000625d137220 */ /* 0x000fe20000410000 */
[----:B------:R-:W-:Y:S01]  /*1670*/  FADD.FTZ R61, R61, R93 ;  /* 0x0000005d3d3d7221 */ /* 0x000fe20000010000 */
[----:B------:R-:W-:Y:S01]  /*1680*/  FFMA.FTZ R77, R93, R18, R77 ;  /* 0x000000125d4d7223 */ /* 0x000fe2000001004d */
[----:B------:R-:W-:Y:S01]  /*1690*/  FADD.FTZ R92, R121, R16 ;  /* 0x00000010795c7221 */ /* 0x000fe20000010000 */
[----:B------:R-:W-:Y:S01]  /*16a0*/  FFMA.FTZ R93, R17, R16, R122 ;  /* 0x00000010115d7223 */ /* 0x000fe2000001007a */
[----:B------:R-:W-:-:S02]  /*16b0*/  HADD2.F32 R110, -RZ, R133.H1_H1 ;  /* 0x30000085ff6e7230 */ /* 0x000fc40000004100 */
        /* <DEDUP_REMOVED lines=14> */
.L_x_9571:
[----:B------:R-:W-:Y:S05]  /*17a0*/  BSYNC.RECONVERGENT B0 ;  /* 0x0000000000007941 */ /* 0x000fea0003800200 */
.L_x_9570:
        /* <DEDUP_REMOVED lines=22> */
.L_x_9625:
        /* <DEDUP_REMOVED lines=10> */
[----:B------:R-:W1:Y:S02]  /*19b0*/  LDC.64 R92, c[0x0][0x390] ;  /* 0x0000e400ff5c7b82 */ /* 0x000e640000000a00 */
[----:B-1----:R-:W-:-:S06]  /*19c0*/  IMAD.WIDE.U32 R92, R117, 0x10, R92 ;  /* 0x00000010755c7825 */ /* 0x002fcc00078e005c */
[----:B------:R-:W5:Y:S01]  /*19d0*/  LDG.E.128 R92, desc[UR6][R92.64] ;  /* 0x000000065c5c7981 */ /* 0x000f62000c1e1d00 */
[----:B------:R-:W-:Y:S01]  /*19e0*/  ISETP.NE.U32.AND P1, PT, RZ, UR12, PT ;  /* 0x0000000cff007c0c */ /* 0x000fe2000bf25070 */
[----:B------:R-:W-:Y:S03]  /*19f0*/  BSSY.RECONVERGENT B2, `(.L_x_9577) ;  /* 0x0000063000027945 */ /* 0x000fe60003800200 */
[----:B------:R-:W-:-:S13]  /*1a00*/  ISETP.NE.AND.EX P1, PT, RZ, UR13, PT, P1 ;  /* 0x0000000dff007c0c */ /* 0x000fda000bf25310 */
[----:B------:R-:W-:Y:S05]  /*1a10*/  @P1 BRA `(.L_x_9578) ;  /* 0x0000000000c81947 */ /* 0x000fea0003800000 */
[-CC-:B------:R-:W-:Y:S01]  /*1a20*/  FFMA.FTZ R96, R101, R121.reuse, R120.reuse ;  /* 0x0000007965607223 */ /* 0x180fe20000010078 */
[----:B------:R-:W-:Y:S01]  /*1a30*/  LOP3.LUT P6, RZ, R4, 0xff, RZ, 0xc0, !PT ;  /* 0x000000ff04ff7812 */ /* 0x000fe200078cc0ff */
[-CC-:B0-----:R-:W-:Y:S01]  /*1a40*/  FFMA.FTZ R99, R102, R121.reuse, R120.reuse ;  /* 0x0000007966637223 */ /* 0x181fe20000010078 */
[-C--:B------:R-:W-:Y:S01]  /*1a50*/  FFMA.FTZ R123, R109, R121.reuse, R120 ;  /* 0x000000796d7b7223 */ /* 0x080fe20000010078 */
[----:B------:R-:W-:Y:S01]  /*1a60*/  FADD.FTZ R96, R23, -R96 ;  /* 0x8000006017607221 */ /* 0x000fe20000010000 */
[----:B------:R-:W-:Y:S01]  /*1a70*/  LOP3.LUT P5, RZ, R4, 0xff00, RZ, 0xc0, !PT ;  /* 0x0000ff0004ff7812 */ /* 0x000fe200078ac0ff */
[----:B------:R-:W-:Y:S01]  /*1a80*/  FADD.FTZ R98, R100, -R99 ;  /* 0x8000006364627221 */ /* 0x000fe20000010000 */
[----:B------:R-:W-:Y:S01]  /*1a90*/  FFMA.FTZ R124, R116, R121, R120 ;  /* 0x00000079747c7223 */ /* 0x000fe20000010078 */
[----:B-----5:R-:W-:Y:S01]  /*1aa0*/  FMUL.FTZ R97, R119, R96 ;  /* 0x0000006077617220 */ /* 0x020fe20000410000 */
[----:B------:R-:W-:Y:S01]  /*1ab0*/  FADD.FTZ R122, R106, -R123 ;  /* 0x8000007b6a7a7221 */ /* 0x000fe20000010000 */
[----:B------:R-:W-:-:S02]  /*1ac0*/  HFMA2 R96, -RZ, RZ, 0, 0 ;  /* 0x00000000ff607431 */ /* 0x000fc400000001ff */
[----:B------:R-:W-:Y:S01]  /*1ad0*/  FADD.FTZ R124, R115, -R124 ;  /* 0x8000007c737c7221 */ /* 0x000fe20000010000 */
[----:B------:R-:W-:Y:S01]  /*1ae0*/  FMUL.FTZ R97, R97, R118 ;  /* 0x0000007661617220 */ /* 0x000fe20000410000 */
[----:B------:R-:W-:-:S03]  /*1af0*/  FMUL.FTZ R123, R119, R122 ;  /* 0x0000007a777b7220 */ /* 0x000fc60000410000 */
[----:B------:R-:W-:Y:S01]  /*1b00*/  FMUL.FTZ R125, R97, UR14 ;  /* 0x0000000e617d7c20 */ /* 0x000fe20008410000 */
[----:B------:R-:W-:Y:S01]  /*1b10*/  FMUL.FTZ R97, R119, R98 ;  /* 0x0000006277617220 */ /* 0x000fe20000410000 */
[-C--:B------:R-:W-:Y:S01]  /*1b20*/  FMUL.FTZ R123, R123, R118.reuse ;  /* 0x000000767b7b7220 */ /* 0x080fe20000410000 */
[--C-:B------:R-:W-:Y:S02]  /*1b30*/  @P5 HADD2.F32 R98, -RZ, R134.reuse.H1_H1 ;  /* 0x30000086ff625230 */ /* 0x100fe40000004100 */
[----:B------:R-:W-:Y:S01]  /*1b40*/  FMUL.FTZ R99, R92, R125 ;  /* 0x0000007d5c637220 */ /* 0x000fe20000410000 */
[----:B------:R-:W-:Y:S02]  /*1b50*/  @P6 HADD2.F32 R92, -RZ, R134.H0_H0 ;  /* 0x20000086ff5c6230 */ /* 0x000fe40000004100 */
[----:B------:R-:W-:Y:S02]  /*1b60*/  FMUL.FTZ R97, R97, R118 ;  /* 0x0000007661617220 */ /* 0x000fe40000410000 */
[----:B------:R-:W-:Y:S01]  /*1b70*/  FSEL R99, R99, RZ, P6 ;  /* 0x000000ff63637208 */ /* 0x000fe20003000000 */
[----:B------:R-:W-:Y:S01]  /*1b80*/  @P6 FMUL.FTZ R96, R125, R92 ;  /* 0x0000005c7d606220 */ /* 0x000fe20000410000 */
[----:B------:R-:W-:Y:S01]  /*1b90*/  FMUL.FTZ R125, R119, R124 ;  /* 0x0000007c777d7220 */ /* 0x000fe20000410000 */
[----:B------:R-:W-:Y:S01]  /*1ba0*/  FMUL.FTZ R124, R97, UR14 ;  /* 0x0000000e617c7c20 */ /* 0x000fe20008410000 */
[----:B------:R-:W-:-:S02]  /*1bb0*/  LOP3.LUT P6, RZ, R4, 0xff0000, RZ, 0xc0, !PT ;  /* 0x00ff000004ff7812 */ /* 0x000fc400078cc0ff */
[----:B------:R-:W-:Y:S01]  /*1bc0*/  FMUL.FTZ R92, R125, R118 ;  /* 0x000000767d5c7220 */ /* 0x000fe20000410000 */
[----:B------:R-:W-:Y:S01]  /*1bd0*/  FMUL.FTZ R125, R123, UR14 ;  /* 0x0000000e7b7d7c20 */ /* 0x000fe20008410000 */
[----:B------:R-:W-:Y:S01]  /*1be0*/  FMUL.FTZ R93, R93, R124 ;  /* 0x0000007c5d5d7220 */ /* 0x000fe20000410000 */
[----:B------:R-:W-:Y:S01]  /*1bf0*/  MOV R97, RZ ;  /* 0x000000ff00617202 */ /* 0x000fe20000000f00 */
[----:B------:R-:W-:Y:S01]  /*1c00*/  @P5 FMUL.FTZ R97, R124, R98 ;  /* 0x000000627c615220 */ /* 0x000fe20000410000 */
[----:B------:R-:W-:Y:S01]  /*1c10*/  FMUL.FTZ R122, R94, R125 ;  /* 0x0000007d5e7a7220 */ /* 0x000fe20000410000 */
[----:B------:R-:W-:Y:S01]  /*1c20*/  FMUL.FTZ R92, R92, UR14 ;  /* 0x0000000e5c5c7c20 */ /* 0x000fe20008410000 */
[----:B------:R-:W-:Y:S01]  /*1c30*/  FSEL R94, R93, RZ, P5 ;  /* 0x000000ff5d5e7208 */ /* 0x000fe20002800000 */
[----:B------:R-:W-:Y:S01]  /*1c40*/  HFMA2 R98, -RZ, RZ, 0, 0 ;  /* 0x00000000ff627431 */ /* 0x000fe200000001ff */
[----:B------:R-:W-:Y:S01]  /*1c50*/  ISETP.GE.U32.AND P5, PT, R4, 0x1000000, PT ;  /* 0x010000000400780c */ /* 0x000fe20003fa6070 */
[----:B------:R-:W-:Y:S01]  /*1c60*/  FMUL.FTZ R95, R95, R92 ;  /* 0x0000005c5f5f7220 */ /* 0x000fe20000410000 */
[----:B------:R-:W-:Y:S01]  /*1c70*/  FSEL R93, R122, RZ, P6 ;  /* 0x000000ff7a5d7208 */ /* 0x000fe20003000000 */
[----:B------:R-:W-:-:S02]  /*1c80*/  @P6 HADD2.F32 R144, -RZ, R135.H0_H0 ;  /* 0x20000087ff906230 */ /* 0x000fc40000004100 */
[----:B------:R-:W-:Y:S01]  /*1c90*/  FADD.FTZ R122, R56, R99 ;  /* 0x00000063387a7221 */ /* 0x000fe20000010000 */
[----:B------:R-:W-:Y:S01]  /*1ca0*/  FADD.FTZ R123, R57, R94 ;  /* 0x0000005e397b7221 */ /* 0x000fe20000010000 */
[----:B------:R-:W-:Y:S01]  /*1cb0*/  FSEL R142, R95, RZ, P5 ;  /* 0x000000ff5f8e7208 */ /* 0x000fe20002800000 */
[----:B------:R-:W-:Y:S01]  /*1cc0*/  FADD.FTZ R124, R58, R93 ;  /* 0x0000005d3a7c7221 */ /* 0x000fe20000010000 */
[----:B------:R-:W-:Y:S01]  /*1cd0*/  @P6 FMUL.FTZ R98, R125, R144 ;  /* 0x000000907d626220 */ /* 0x000fe20000410000 */
[----:B------:R-:W-:Y:S02]  /*1ce0*/  MOV R99, RZ ;  /* 0x000000ff00637202 */ /* 0x000fe40000000f00 */
[----:B------:R-:W-:Y:S01]  /*1cf0*/  FADD.FTZ R142, R59, R142 ;  /* 0x0000008e3b8e7221 */ /* 0x000fe20000010000 */
[----:B------:R-:W-:Y:S06]  /*1d00*/  @!P5 BRA `(.L_x_9579) ;  /* 0x0000000000c4d947 */ /* 0x000fec0003800000 */
[----:B------:R-:W-:-:S05]  /*1d10*/  HADD2.F32 R99, -RZ, R135.H1_H1 ;  /* 0x30000087ff637230 */ /* 0x000fca0000004100 */
[----:B------:R-:W-:Y:S01]  /*1d20*/  FMUL.FTZ R99, R92, R99 ;  /* 0x000000635c637220 */ /* 0x000fe20000410000 */
[----:B------:R-:W-:Y:S06]  /*1d30*/  BRA `(.L_x_9579) ;  /* 0x0000000000b87947 */ /* 0x000fec0003800000 */
.L_x_9578:
[-CC-:B------:R-:W-:Y:S01]  /*1d40*/  FFMA.FTZ R24, R101, R121.reuse, R120.reuse ;  /* 0x0000007965187223 */ /* 0x180fe20000010078 */
[-CC-:B------:R-:W-:Y:S01]  /*1d50*/  FFMA.FTZ R25, R102, R121.reuse, R120.reuse ;  /* 0x0000007966197223 */ /* 0x180fe20000010078 */
[----:B------:R-:W-:Y:S01]  /*1d60*/  LOP3.LUT P5, RZ, R4, 0xff, RZ, 0xc0, !PT ;  /* 0x000000ff04ff7812 */ /* 0x000fe200078ac0ff */
[-C--:B------:R-:W-:Y:S01]  /*1d70*/  FFMA.FTZ R27, R109, R121.reuse, R120 ;  /* 0x000000796d1b7223 */ /* 0x080fe20000010078 */
[----:B------:R-:W-:Y:S01]  /*1d80*/  FADD.FTZ R24, R23, -R24 ;  /* 0x8000001817187221 */ /* 0x000fe20000010000 */
[----:B------:R-:W-:Y:S01]  /*1d90*/  FADD.FTZ R26, R100, -R25 ;  /* 0x80000019641a7221 */ /* 0x000fe20000010000 */
[----:B------:R-:W-:Y:S01]  /*1da0*/  LOP3.LUT P6, RZ, R4, 0xff00, RZ, 0xc0, !PT ;  /* 0x0000ff0004ff7812 */ /* 0x000fe200078cc0ff */
[----:B0-----:R-:W-:Y:S01]  /*1db0*/  FFMA.FTZ R98, R116, R121, R120 ;  /* 0x0000007974627223 */ /* 0x001fe20000010078 */
[C---:B-----5:R-:W-:Y:S01]  /*1dc0*/  FMUL.FTZ R24, R119.reuse, R24 ;  /* 0x0000001877187220 */ /* 0x060fe20000410000 */
[----:B------:R-:W-:Y:S01]  /*1dd0*/  FMUL.FTZ R25, R119, R26 ;  /* 0x0000001a77197220 */ /* 0x000fe20000410000 */
[----:B------:R-:W-:Y:S01]  /*1de0*/  FADD.FTZ R124, R106, -R27 ;  /* 0x8000001b6a7c7221 */ /* 0x000fe20000010000 */
[----:B------:R-:W-:Y:S01]  /*1df0*/  FADD.FTZ R142, R115, -R98 ;  /* 0x80000062738e7221 */ /* 0x000fe20000010000 */
[-C--:B------:R-:W-:Y:S01]  /*1e00*/  FMUL.FTZ R26, R24, R118.reuse ;  /* 0x00000076181a7220 */ /* 0x080fe20000410000 */
[----:B------:R-:W-:Y:S01]  /*1e10*/  FMUL.FTZ R27, R25, R118 ;  /* 0x00000076191b7220 */ /* 0x000fe20000410000 */
[----:B------:R-:W-:Y:S01]  /*1e20*/  CS2R R96, SRZ ;  /* 0x0000000000607805 */ /* 0x000fe2000001ff00 */
[----:B------:R-:W-:-:S02]  /*1e30*/  @P5 HADD2.F32 R122, -RZ, R134.H0_H0 ;  /* 0x20000086ff7a5230 */ /* 0x000fc40000004100 */
[----:B------:R-:W-:Y:S01]  /*1e40*/  FMUL.FTZ R123, R26, UR14 ;  /* 0x0000000e1a7b7c20 */ /* 0x000fe20008410000 */
[----:B------:R-:W-:Y:S01]  /*1e50*/  FMUL.FTZ R98, R27, UR14 ;  /* 0x0000000e1b627c20 */ /* 0x000fe20008410000 */
[----:B------:R-:W-:Y:S01]  /*1e60*/  FMUL.FTZ R26, R119, R124 ;  /* 0x0000007c771a7220 */ /* 0x000fe20000410000 */
[----:B------:R-:W-:Y:S02]  /*1e70*/  @P6 HADD2.F32 R125, -RZ, R134.H1_H1 ;  /* 0x30000086ff7d6230 */ /* 0x000fe40000004100 */
[----:B------:R-:W-:Y:S01]  /*1e80*/  FMUL.FTZ R92, R92, R123 ;  /* 0x0000007b5c5c7220 */ /* 0x000fe20000410000 */
[----:B------:R-:W-:Y:S01]  /*1e90*/  FMUL.FTZ R93, R93, R98 ;  /* 0x000000625d5d7220 */ /* 0x000fe20000410000 */
[----:B------:R-:W-:Y:S01]  /*1ea0*/  FMUL.FTZ R27, R119, R142 ;  /* 0x0000008e771b7220 */ /* 0x000fe20000410000 */
[----:B------:R-:W-:Y:S01]  /*1eb0*/  @P5 FMUL.FTZ R96, R123, R122 ;  /* 0x0000007a7b605220 */ /* 0x000fe20000410000 */
[----:B------:R-:W-:Y:S01]  /*1ec0*/  @P6 FMUL.FTZ R97, R98, R125 ;  /* 0x0000007d62616220 */ /* 0x000fe20000410000 */
[----:B------:R-:W-:Y:S01]  /*1ed0*/  FSEL R99, R92, RZ, P5 ;  /* 0x000000ff5c637208 */ /* 0x000fe20002800000 */
[-C--:B------:R-:W-:Y:S01]  /*1ee0*/  FMUL.FTZ R98, R26, R118.reuse ;  /* 0x000000761a627220 */ /* 0x080fe20000410000 */
[----:B------:R-:W-:Y:S01]  /*1ef0*/  FSEL R92, R93, RZ, P6 ;  /* 0x000000ff5d5c7208 */ /* 0x000fe20003000000 */
[----:B------:R-:W-:Y:S01]  /*1f00*/  FMUL.FTZ R122, R27, R118 ;  /* 0x000000761b7a7220 */ /* 0x000fe20000410000 */
[----:B------:R-:W-:Y:S01]  /*1f10*/  LOP3.LUT P5, RZ, R4, 0xff0000, RZ, 0xc0, !PT ;  /* 0x00ff000004ff7812 */ /* 0x000fe200078ac0ff */
[----:B------:R-:W-:Y:S01]  /*1f20*/  FMUL.FTZ R93, R98, UR14 ;  /* 0x0000000e625d7c20 */ /* 0x000fe20008410000 */
[----:B------:R-:W-:Y:S01]  /*1f30*/  ISETP.GE.U32.AND P6, PT, R4, 0x1000000, PT ;  /* 0x010000000400780c */ /* 0x000fe20003fc6070 */
[----:B------:R-:W-:Y:S01]  /*1f40*/  FMUL.FTZ R144, R122, UR14 ;  /* 0x0000000e7a907c20 */ /* 0x000fe20008410000 */
[----:B------:R-:W-:Y:S01]  /*1f50*/  FADD.FTZ R122, R56, R99 ;  /* 0x00000063387a7221 */ /* 0x000fe20000010000 */
[----:B------:R-:W-:Y:S01]  /*1f60*/  FMUL.FTZ R94, R94, R93 ;  /* 0x0000005d5e5e7220 */ /* 0x000fe20000410000 */
[----:B------:R-:W-:Y:S01]  /*1f70*/  CS2R R98, SRZ ;  /* 0x0000000000627805 */ /* 0x000fe2000001ff00 */
[----:B------:R-:W-:-:S03]  /*1f80*/  FMUL.FTZ R123, R95, R144 ;  /* 0x000000905f7b7220 */ /* 0x000fc60000410000 */
[----:B------:R-:W-:Y:S02]  /*1f90*/  FSEL R95, R94, RZ, P5 ;  /* 0x000000ff5e5f7208 */ /* 0x000fe40002800000 */
[----:B------:R-:W-:Y:S01]  /*1fa0*/  FSEL R142, R123, RZ, P6 ;  /* 0x000000ff7b8e7208 */ /* 0x000fe20003000000 */
[--C-:B------:R-:W-:Y:S02]  /*1fb0*/  @P5 HADD2.F32 R56, -RZ, R135.reuse.H0_H0 ;  /* 0x20000087ff385230 */ /* 0x100fe40000004100 */
[----:B------:R-:W-:Y:S01]  /*1fc0*/  FADD.FTZ R123, R57, R92 ;  /* 0x0000005c397b7221 */ /* 0x000fe20000010000 */
[----:B------:R-:W-:Y:S02]  /*1fd0*/  @P6 HADD2.F32 R125, -RZ, R135.H1_H1 ;  /* 0x30000087ff7d6230 */ /* 0x000fe40000004100 */
[----:B------:R-:W-:Y:S01]  /*1fe0*/  FADD.FTZ R124, R58, R95 ;  /* 0x0000005f3a7c7221 */ /* 0x000fe20000010000 */
[----:B------:R-:W-:Y:S01]  /*1ff0*/  FADD.FTZ R142, R59, R142 ;  /* 0x0000008e3b8e7221 */ /* 0x000fe20000010000 */
[----:B------:R-:W-:Y:S01]  /*2000*/  @P5 FMUL.FTZ R98, R93, R56 ;  /* 0x000000385d625220 */ /* 0x000fe20000410000 */
[----:B------:R-:W-:-:S07]  /*2010*/  @P6 FMUL.FTZ R99, R144, R125 ;  /* 0x0000007d90636220 */ /* 0x000fce0000410000 */
.L_x_9579:
[----:B------:R-:W-:Y:S05]  /*2020*/  BSYNC.RECONVERGENT B2 ;  /* 0x0000000000027941 */ /* 0x000fea0003800200 */
.L_x_9577:
        /* <DEDUP_REMOVED lines=11> */
.L_x_9576:
[----:B------:R-:W-:Y:S05]  /*20e0*/  BSYNC.RECONVERGENT B1 ;  /* 0x0000000000017941 */ /* 0x000fea0003800200 */
.L_x_9575:
[----:B------:R-:W-:Y:S04]  /*20f0*/  BSSY.RECONVERGENT B1, `(.L_x_9580) ;  /* 0x0000072000017945 */ /* 0x000fe80003800200 */
[----:B------:R-:W-:Y:S05]  /*2100*/  @!P4 BRA `(.L_x_9581) ;  /* 0x0000000400c0c947 */ /* 0x000fea0003800000 */
[----:B--2---:R-:W1:Y:S02]  /*2110*/  LDC.64 R92, c[0x0][0x390] ;  /* 0x0000e400ff5c7b82 */ /* 0x004e640000000a00 */
[----:B-1----:R-:W-:-:S06]  /*2120*/  IMAD.WIDE.U32 R92, R117, 0x10, R92 ;  /* 0x00000010755c7825 */ /* 0x002fcc00078e005c */
[----:B------:R-:W5:Y:S01]  /*2130*/  LDG.E.128 R92, desc[UR6][R92.64] ;  /* 0x000000065c5c7981 */ /* 0x000f62000c1e1d00 */
[----:B------:R-:W-:Y:S01]  /*2140*/  ISETP.NE.U32.AND P1, PT, RZ, UR12, PT ;  /* 0x0000000cff007c0c */ /* 0x000fe2000bf25070 */
[----:B------:R-:W-:Y:S03]  /*2150*/  BSSY.RECONVERGENT B2, `(.L_x_9582) ;  /* 0x0000064000027945 */ /* 0x000fe60003800200 */
[----:B------:R-:W-:-:S13]  /*2160*/  ISETP.NE.AND.EX P1, PT, RZ, UR13, PT, P1 ;  /* 0x0000000dff007c0c */ /* 0x000fda000bf25310 */
[----:B------:R-:W-:Y:S05]  /*2170*/  @!P1 BRA `(.L_x_9583) ;  /* 0x0000000000c89947 */ /* 0x000fea0003800000 */
[-CC-:B------:R-:W-:Y:S01]  /*2180*/  FFMA.FTZ R25, R7, R121.reuse, R120.reuse ;  /* 0x0000007907197223 */ /* 0x180fe20000010078 */
[----:B------:R-:W-:Y:S01]  /*2190*/  LOP3.LUT P6, RZ, R5, 0xff, RZ, 0xc0, !PT ;  /* 0x000000ff05ff7812 */ /* 0x000fe200078cc0ff */
[-CC-:B------:R-:W-:Y:S01]  /*21a0*/  FFMA.FTZ R26, R8, R121.reuse, R120.reuse ;  /* 0x00000079081a7223 */ /* 0x180fe20000010078 */
[-CC-:B------:R-:W-:Y:S01]  /*21b0*/  FFMA.FTZ R96, R107, R121.reuse, R120.reuse ;  /* 0x000000796b607223 */ /* 0x180fe20000010078 */
[----:B------:R-:W-:Y:S01]  /*21c0*/  FADD.FTZ R24, R6, -R25 ;  /* 0x8000001906187221 */ /* 0x000fe20000010000 */
[----:B0-----:R-:W-:Y:S01]  /*21d0*/  FFMA.FTZ R98, R114, R121, R120 ;  /* 0x0000007972627223 */ /* 0x001fe20000010078 */
[----:B------:R-:W-:Y:S01]  /*21e0*/  FADD.FTZ R26, R9, -R26 ;  /* 0x8000001a091a7221 */ /* 0x000fe20000010000 */
[----:B------:R-:W-:Y:S01]  /*21f0*/  FADD.FTZ R96, R105, -R96 ;  /* 0x8000006069607221 */ /* 0x000fe20000010000 */
[----:B-----5:R-:W-:Y:S01]  /*2200*/  FMUL.FTZ R24, R119, R24 ;  /* 0x0000001877187220 */ /* 0x020fe20000410000 */
[----:B------:R-:W-:Y:S01]  /*2210*/  FADD.FTZ R98, R113, -R98 ;  /* 0x8000006271627221 */ /* 0x000fe20000010000 */
[C---:B------:R-:W-:Y:S01]  /*2220*/  FMUL.FTZ R25, R119.reuse, R26 ;  /* 0x0000001a77197220 */ /* 0x040fe20000410000 */
[C---:B------:R-:W-:Y:S01]  /*2230*/  FMUL.FTZ R26, R119.reuse, R96 ;  /* 0x00000060771a7220 */ /* 0x040fe20000410000 */
[----:B------:R-:W-:Y:S01]  /*2240*/  FMUL.FTZ R97, R24, R118 ;  /* 0x0000007618617220 */ /* 0x000fe20000410000 */
[----:B------:R-:W-:Y:S01]  /*2250*/  FMUL.FTZ R27, R119, R98 ;  /* 0x00000062771b7220 */ /* 0x000fe20000410000 */
[----:B------:R-:W-:Y:S01]  /*2260*/  @P6 HADD2.F32 R98, -RZ, R136.H0_H0 ;  /* 0x20000088ff626230 */ /* 0x000fe20000004100 */
[----:B------:R-:W-:Y:S01]  /*2270*/  LOP3.LUT P4, RZ, R5, 0xff0000, RZ, 0xc0, !PT ;  /* 0x00ff000005ff7812 */ /* 0x000fe2000788c0ff */
[----:B------:R-:W-:Y:S01]  /*2280*/  FMUL.FTZ R97, R97, UR14 ;  /* 0x0000000e61617c20 */ /* 0x000fe20008410000 */
[-C--:B------:R-:W-:Y:S01]  /*2290*/  FMUL.FTZ R122, R25, R118.reuse ;  /* 0x00000076197a7220 */ /* 0x080fe20000410000 */
[----:B------:R-:W-:Y:S01]  /*22a0*/  LOP3.LUT P5, RZ, R5, 0xff00, RZ, 0xc0, !PT ;  /* 0x0000ff0005ff7812 */ /* 0x000fe200078ac0ff */
[-C--:B------:R-:W-:Y:S01]  /*22b0*/  FMUL.FTZ R99, R26, R118.reuse ;  /* 0x000000761a637220 */ /* 0x080fe20000410000 */
[----:B------:R-:W-:Y:S01]  /*22c0*/  FMUL.FTZ R92, R92, R97 ;  /* 0x000000615c5c7220 */ /* 0x000fe20000410000 */
[----:B------:R-:W-:Y:S01]  /*22d0*/  FMUL.FTZ R124, R27, R118 ;  /* 0x000000761b7c7220 */ /* 0x000fe20000410000 */
[----:B------:R-:W-:-:S02]  /*22e0*/  HFMA2 R96, -RZ, RZ, 0, 0 ;  /* 0x00000000ff607431 */ /* 0x000fc400000001ff */
[----:B------:R-:W-:Y:S01]  /*22f0*/  @P6 FMUL.FTZ R96, R97, R98 ;  /* 0x0000006261606220 */ /* 0x000fe20000410000 */
[----:B------:R-:W-:Y:S01]  /*2300*/  FMUL.FTZ R122, R122, UR14 ;  /* 0x0000000e7a7a7c20 */ /* 0x000fe20008410000 */
[----:B------:R-:W-:Y:S01]  /*2310*/  FSEL R123, R92, RZ, P6 ;  /* 0x000000ff5c7b7208 */ /* 0x000fe20003000000 */
[----:B------:R-:W-:Y:S01]  /*2320*/  FMUL.FTZ R99, R99, UR14 ;  /* 0x0000000e63637c20 */ /* 0x000fe20008410000 */
[----:B------:R-:W-:Y:S01]  /*2330*/  ISETP.GE.U32.AND P6, PT, R5, 0x1000000, PT ;  /* 0x010000000500780c */ /* 0x000fe20003fc6070 */
[----:B------:R-:W-:Y:S01]  /*2340*/  FMUL.FTZ R92, R124, UR14 ;  /* 0x0000000e7c5c7c20 */ /* 0x000fe20008410000 */
[----:B------:R-:W-:Y:S01]  /*2350*/  FMUL.FTZ R93, R93, R122 ;  /* 0x0000007a5d5d7220 */ /* 0x000fe20000410000 */
[----:B------:R-:W-:Y:S01]  /*2360*/  FADD.FTZ R52, R52, R123 ;  /* 0x0000007b34347221 */ /* 0x000fe20000010000 */
[----:B------:R-:W-:Y:S01]  /*2370*/  FMUL.FTZ R123, R94, R99 ;  /* 0x000000635e7b7220 */ /* 0x000fe20000410000 */
[----:B------:R-:W-:Y:S01]  /*2380*/  FMUL.FTZ R95, R95, R92 ;  /* 0x0000005c5f5f7220 */ /* 0x000fe20000410000 */
[----:B------:R-:W-:Y:S01]  /*2390*/  @P4 HADD2.F32 R124, -RZ, R137.H0_H0 ;  /* 0x20000089ff7c4230 */ /* 0x000fe20000004100 */
[----:B------:R-:W-:Y:S01]  /*23a0*/  FSEL R94, R93, RZ, P5 ;  /* 0x000000ff5d5e7208 */ /* 0x000fe20002800000 */
[----:B------:R-:W-:Y:S01]  /*23b0*/  @P5 HADD2.F32 R93, -RZ, R136.H1_H1 ;  /* 0x30000088ff5d5230 */ /* 0x000fe20000004100 */
[----:B------:R-:W-:Y:S01]  /*23c0*/  FSEL R123, R123, RZ, P4 ;  /* 0x000000ff7b7b7208 */ /* 0x000fe20002000000 */
[----:B------:R-:W-:Y:S01]  /*23d0*/  HFMA2 R98, -RZ, RZ, 0, 0 ;  /* 0x00000000ff627431 */ /* 0x000fe200000001ff */
[----:B------:R-:W-:Y:S01]  /*23e0*/  FSEL R142, R95, RZ, P6 ;  /* 0x000000ff5f8e7208 */ /* 0x000fe20003000000 */
[----:B------:R-:W-:Y:S01]  /*23f0*/  @P4 FMUL.FTZ R98, R99, R124 ;  /* 0x0000007c63624220 */ /* 0x000fe20000410000 */
[----:B------:R-:W-:Y:S01]  /*2400*/  MOV R97, RZ ;  /* 0x000000ff00617202 */ /* 0x000fe20000000f00 */
[----:B------:R-:W-:Y:S01]  /*2410*/  FADD.FTZ R53, R53, R94 ;  /* 0x0000005e35357221 */ /* 0x000fe20000010000 */
[----:B------:R-:W-:Y:S01]  /*2420*/  FADD.FTZ R54, R54, R123 ;  /* 0x0000007b36367221 */ /* 0x000fe20000010000 */
[----:B------:R-:W-:Y:S01]  /*2430*/  FADD.FTZ R55, R55, R142 ;  /* 0x0000008e37377221 */ /* 0x000fe20000010000 */
[----:B------:R-:W-:Y:S01]  /*2440*/  @P5 FMUL.FTZ R97, R122, R93 ;  /* 0x0000005d7a615220 */ /* 0x000fe20000410000 */
[----:B------:R-:W-:Y:S01]  /*2450*/  MOV R99, RZ ;  /* 0x000000ff00637202 */ /* 0x000fe20000000f00 */
[----:B------:R-:W-:Y:S06]  /*2460*/  @!P6 BRA `(.L_x_9584) ;  /* 0x0000000000c8e947 */ /* 0x000fec0003800000 */
[----:B------:R-:W-:-:S05]  /*2470*/  HADD2.F32 R99, -RZ, R137.H1_H1 ;  /* 0x30000089ff637230 */ /* 0x000fca0000004100 */
[----:B------:R-:W-:Y:S01]  /*2480*/  FMUL.FTZ R99, R92, R99 ;  /* 0x000000635c637220 */ /* 0x000fe20000410000 */
[----:B------:R-:W-:Y:S06]  /*2490*/  BRA `(.L_x_9584) ;  /* 0x0000000000bc7947 */ /* 0x000fec0003800000 */
.L_x_9583:
[-CC-:B------:R-:W-:Y:S01]  /*24a0*/  FFMA.FTZ R97, R7, R121.reuse, R120.reuse ;  /* 0x0000007907617223 */ /* 0x180fe20000010078 */
[----:B------:R-:W-:Y:S01]  /*24b0*/  LOP3.LUT P5, RZ, R5, 0xff, RZ, 0xc0, !PT ;  /* 0x000000ff05ff7812 */ /* 0x000fe200078ac0ff */
[-CC-:B0-----:R-:W-:Y:S01]  /*24c0*/  FFMA.FTZ R98, R8, R121.reuse, R120.reuse ;  /* 0x0000007908627223 */ /* 0x181fe20000010078 */
[-CC-:B------:R-:W-:Y:S01]  /*24d0*/  FFMA.FTZ R124, R107, R121.reuse, R120.reuse ;  /* 0x000000796b7c7223 */ /* 0x180fe20000010078 */
[----:B------:R-:W-:Y:S01]  /*24e0*/  FADD.FTZ R96, R6, -R97 ;  /* 0x8000006106607221 */ /* 0x000fe20000010000 */
[----:B------:R-:W-:Y:S01]  /*24f0*/  FFMA.FTZ R142, R114, R121, R120 ;  /* 0x00000079728e7223 */ /* 0x000fe20000010078 */
[----:B------:R-:W-:Y:S01]  /*2500*/  FADD.FTZ R98, R9, -R98 ;  /* 0x8000006209627221 */ /* 0x000fe20000010000 */
[----:B------:R-:W-:Y:S01]  /*2510*/  FADD.FTZ R124, R105, -R124 ;  /* 0x8000007c697c7221 */ /* 0x000fe20000010000 */
[----:B-----5:R-:W-:Y:S01]  /*2520*/  FMUL.FTZ R97, R119, R96 ;  /* 0x0000006077617220 */ /* 0x020fe20000410000 */
[----:B------:R-:W-:Y:S01]  /*2530*/  FADD.FTZ R142, R113, -R142 ;  /* 0x8000008e718e7221 */ /* 0x000fe20000010000 */
[----:B------:R-:W-:Y:S01]  /*2540*/  FMUL.FTZ R123, R119, R98 ;  /* 0x00000062777b7220 */ /* 0x000fe20000410000 */
[----:B------:R-:W-:-:S02]  /*2550*/  HFMA2 R96, -RZ, RZ, 0, 0 ;  /* 0x00000000ff607431 */ /* 0x000fc400000001ff */
[C---:B------:R-:W-:Y:S01]  /*2560*/  FMUL.FTZ R97, R118.reuse, R97 ;  /* 0x0000006176617220 */ /* 0x040fe20000410000 */
[----:B------:R-:W-:Y:S01]  /*2570*/  LOP3.LUT P4, RZ, R5, 0xff00, RZ, 0xc0, !PT ;  /* 0x0000ff0005ff7812 */ /* 0x000fe2000788c0ff */
[----:B------:R-:W-:Y:S02]  /*2580*/  @P5 HADD2.F32 R122, -RZ, R136.H0_H0 ;  /* 0x20000088ff7a5230 */ /* 0x000fe40000004100 */
[----:B------:R-:W-:Y:S01]  /*2590*/  FMUL.FTZ R98, R118, R123 ;  /* 0x0000007b76627220 */ /* 0x000fe20000410000 */
[----:B------:R-:W-:Y:S01]  /*25a0*/  FMUL.FTZ R99, R97, UR14 ;  /* 0x0000000e61637c20 */ /* 0x000fe20008410000 */
[----:B------:R-:W-:Y:S01]  /*25b0*/  FMUL.FTZ R123, R119, R142 ;  /* 0x0000008e777b7220 */ /* 0x000fe20000410000 */
[----:B------:R-:W-:Y:S02]  /*25c0*/  ISETP.GE.U32.AND P6, PT, R5, 0x1000000, PT ;  /* 0x010000000500780c */ /* 0x000fe40003fc6070 */
[-C--:B------:R-:W-:Y:S01]  /*25d0*/  FMUL.FTZ R97, R92, R99.reuse ;  /* 0x000000635c617220 */ /* 0x080fe20000410000 */
[----:B------:R-:W-:Y:S01]  /*25e0*/  FMUL.FTZ R92, R98, UR14 ;  /* 0x0000000e625c7c20 */ /* 0x000fe20008410000 */
[----:B------:R-:W-:Y:S01]  /*25f0*/  @P5 FMUL.FTZ R96, R122, R99 ;  /* 0x000000637a605220 */ /* 0x000fe20000410000 */
[----:B------:R-:W-:Y:S01]  /*2600*/  FMUL.FTZ R99, R119, R124 ;  /* 0x0000007c77637220 */ /* 0x000fe20000410000 */
[----:B------:R-:W-:Y:S01]  /*2610*/  FMUL.FTZ R122, R123, R118 ;  /* 0x000000767b7a7220 */ /* 0x000fe20000410000 */
[----:B------:R-:W-:Y:S01]  /*2620*/  FMUL.FTZ R93, R93, R92 ;  /* 0x0000005c5d5d7220 */ /* 0x000fe20000410000 */
[----:B------:R-:W-:Y:S01]  /*2630*/  FSEL R97, R97, RZ, P5 ;  /* 0x000000ff61617208 */ /* 0x000fe20002800000 */
[----:B------:R-:W-:Y:S01]  /*2640*/  FMUL.FTZ R99, R118, R99 ;  /* 0x0000006376637220 */ /* 0x000fe20000410000 */
[----:B------:R-:W-:Y:S01]  /*2650*/  LOP3.LUT P5, RZ, R5, 0xff0000, RZ, 0xc0, !PT ;  /* 0x00ff000005ff7812 */ /* 0x000fe200078ac0ff */
[----:B------:R-:W-:Y:S01]  /*2660*/  FMUL.FTZ R122, R122, UR14 ;  /* 0x0000000e7a7a7c20 */ /* 0x000fe20008410000 */
[----:B------:R-:W-:Y:S01]  /*2670*/  FSEL R98, R93, RZ, P4 ;  /* 0x000000ff5d627208 */ /* 0x000fe20002000000 */
[----:B------:R-:W-:Y:S01]  /*2680*/  FMUL.FTZ R93, R99, UR14 ;  /* 0x0000000e635d7c20 */ /* 0x000fe20008410000 */
[----:B------:R-:W-:-:S02]  /*2690*/  @P6 HADD2.F32 R125, -RZ, R137.H1_H1 ;  /* 0x30000089ff7d6230 */ /* 0x000fc40000004100 */
[-C--:B------:R-:W-:Y:S01]  /*26a0*/  FMUL.FTZ R123, R95, R122.reuse ;  /* 0x0000007a5f7b7220 */ /* 0x080fe20000410000 */
[----:B------:R-:W-:Y:S01]  /*26b0*/  FADD.FTZ R52, R52, R97 ;  /* 0x0000006134347221 */ /* 0x000fe20000010000 */
[----:B------:R-:W-:Y:S01]  /*26c0*/  FMUL.FTZ R94, R94, R93 ;  /* 0x0000005d5e5e7220 */ /* 0x000fe20000410000 */
[----:B------:R-:W-:Y:S01]  /*26d0*/  FADD.FTZ R53, R53, R98 ;  /* 0x0000006235357221 */ /* 0x000fe20000010000 */
[----:B------:R-:W-:Y:S02]  /*26e0*/  CS2R R98, SRZ ;  /* 0x0000000000627805 */ /* 0x000fe4000001ff00 */
[----:B------:R-:W-:Y:S01]  /*26f0*/  MOV R97, RZ ;  /* 0x000000ff00617202 */ /* 0x000fe20000000f00 */
[----:B------:R-:W-:Y:S01]  /*2700*/  @P6 FMUL.FTZ R99, R125, R122 ;  /* 0x0000007a7d636220 */ /* 0x000fe20000410000 */
[----:B------:R-:W-:Y:S01]  /*2710*/  FSEL R95, R94, RZ, P5 ;  /* 0x000000ff5e5f7208 */ /* 0x000fe20002800000 */
[----:B------:R-:W-:Y:S01]  /*2720*/  @P5 HADD2.F32 R124, -RZ, R137.H0_H0 ;  /* 0x20000089ff7c5230 */ /* 0x000fe20000004100 */
[----:B------:R-:W-:Y:S01]  /*2730*/  FSEL R94, R123, RZ, P6 ;  /* 0x000000ff7b5e7208 */ /* 0x000fe20003000000 */
[----:B------:R-:W-:-:S02]  /*2740*/  @P4 HADD2.F32 R123, -RZ, R136.H1_H1 ;  /* 0x30000088ff7b4230 */ /* 0x000fc40000004100 */
[----:B------:R-:W-:Y:S01]  /*2750*/  FADD.FTZ R54, R54, R95 ;  /* 0x0000005f36367221 */ /* 0x000fe20000010000 */
[----:B------:R-:W-:Y:S01]  /*2760*/  @P5 FMUL.FTZ R98, R124, R93 ;  /* 0x0000005d7c625220 */ /* 0x000fe20000410000 */
[----:B------:R-:W-:Y:S01]  /*2770*/  FADD.FTZ R55, R55, R94 ;  /* 0x0000005e37377221 */ /* 0x000fe20000010000 */
[----:B------:R-:W-:-:S07]  /*2780*/  @P4 FMUL.FTZ R97, R123, R92 ;  /* 0x0000005c7b614220 */ /* 0x000fce0000410000 */
.L_x_9584:
[----:B------:R-:W-:Y:S05]  /*2790*/  BSYNC.RECONVERGENT B2 ;  /* 0x0000000000027941 */ /* 0x000fea0003800200 */
.L_x_9582:
[----:B------:R-:W0:Y:S08]  /*27a0*/  @P1 LDC.64 R94, c[0x0][0x478] ;  /* 0x00011e00ff5e1b82 */ /* 0x000e300000000a00 */
[----:B------:R-:W1:Y:S01]  /*27b0*/  LDC.64 R92, c[0x0][0x468] ;  /* 0x00011a00ff5c7b82 */ /* 0x000e620000000a00 */
[----:B0-----:R-:W-:-:S05]  /*27c0*/  @P1 IMAD.WIDE.U32 R94, R117, 0x10, R94 ;  /* 0x00000010755e1825 */ /* 0x001fca00078e005e */
[----:B------:R3:W-:Y:S01]  /*27d0*/  @P1 STG.E.128 desc[UR6][R94.64], R24 ;  /* 0x000000185e001986 */ /* 0x0007e2000c101d06 */
[C---:B-1----:R-:W-:Y:S01]  /*27e0*/  IMAD.WIDE.U32 R92, R117.reuse, 0x10, R92 ;  /* 0x00000010755c7825 */ /* 0x042fe200078e005c */
[----:B------:R-:W-:-:S04]  /*27f0*/  IADD3 R117, PT, PT, R117, 0x20, RZ ;  /* 0x0000002075757810 */ /* 0x000fc80007ffe0ff */
[----:B------:R3:W-:Y:S03]  /*2800*/  STG.E.128 desc[UR6][R92.64], R96 ;  /* 0x000000605c007986 */ /* 0x0007e6000c101d06 */
.L_x_9581:
[----:B------:R-:W-:Y:S05]  /*2810*/  BSYNC.RECONVERGENT B1 ;  /* 0x0000000000017941 */ /* 0x000fea0003800200 */
.L_x_9580:
[----:B------:R-:W-:Y:S04]  /*2820*/  BSSY.RECONVERGENT B1, `(.L_x_9585) ;  /* 0x0000072000017945 */ /* 0x000fe80003800200 */
[----:B------:R-:W-:Y:S05]  /*2830*/  @!P3 BRA `(.L_x_9586) ;  /* 0x0000000400c0b947 */ /* 0x000fea0003800000 */
[----:B--23--:R-:W1:Y:S02]  /*2840*/  LDC.64 R92, c[0x0][0x390] ;  /* 0x0000e400ff5c7b82 */ /* 0x00ce640000000a00 */
[----:B-1----:R-:W-:-:S06]  /*2850*/  IMAD.WIDE.U32 R92, R117, 0x10, R92 ;  /* 0x00000010755c7825 */ /* 0x002fcc00078e005c */
[----:B------:R-:W5:Y:S01]  /*2860*/  LDG.E.128 R92, desc[UR6][R92.64] ;  /* 0x000000065c5c7981 */ /* 0x000f62000c1e1d00 */
[----:B------:R-:W-:Y:S01]  /*2870*/  ISETP.NE.U32.AND P1, PT, RZ, UR12, PT ;  /* 0x0000000cff007c0c */ /* 0x000fe2000bf25070 */
[----:B------:R-:W-:Y:S03]  /*2880*/  BSSY.RECONVERGENT B2, `(.L_x_9587) ;  /* 0x0000062000027945 */ /* 0x000fe60003800200 */
[----:B------:R-:W-:-:S13]  /*2890*/  ISETP.NE.AND.EX P1, PT, RZ, UR13, PT, P1 ;  /* 0x0000000dff007c0c */ /* 0x000fda000bf25310 */
[----:B------:R-:W-:Y:S05]  /*28a0*/  @!P1 BRA `(.L_x_9588) ;  /* 0x0000000000c49947 */ /* 0x000fea0003800000 */
[-CC-:B------:R-:W-:Y:S01]  /*28b0*/  FFMA.FTZ R25, R11, R121.reuse, R120.reuse ;  /* 0x000000790b197223 */ /* 0x180fe20000010078 */
[-CC-:B------:R-:W-:Y:S01]  /*28c0*/  FFMA.FTZ R26, R14, R121.reuse, R120.reuse ;  /* 0x000000790e1a7223 */ /* 0x180fe20000010078 */
[-CC-:B------:R-:W-:Y:S01]  /*28d0*/  FFMA.FTZ R27, R103, R121.reuse, R120.reuse ;  /* 0x00000079671b7223 */ /* 0x180fe20000010078 */
[----:B0-----:R-:W-:Y:S01]  /*28e0*/  FFMA.FTZ R98, R108, R121, R120 ;  /* 0x000000796c627223 */ /* 0x001fe20000010078 */
[----:B------:R-:W-:Y:S01]  /*28f0*/  FADD.FTZ R24, R12, -R25 ;  /* 0x800000190c187221 */ /* 0x000fe20000010000 */
[----:B------:R-:W-:Y:S01]  /*2900*/  FADD.FTZ R26, R13, -R26 ;  /* 0x8000001a0d1a7221 */ /* 0x000fe20000010000 */
[----:B------:R-:W-:Y:S01]  /*2910*/  LOP3.LUT P3, RZ, R10, 0xff, RZ, 0xc0, !PT ;  /* 0x000000ff0aff7812 */ /* 0x000fe2000786c0ff */
[----:B------:R-:W-:Y:S01]  /*2920*/  FADD.FTZ R98, R111, -R98 ;  /* 0x800000626f627221 */ /* 0x000fe20000010000 */
[C---:B-----5:R-:W-:Y:S01]  /*2930*/  FMUL.FTZ R24, R119.reuse, R24 ;  /* 0x0000001877187220 */ /* 0x060fe20000410000 */
[C---:B------:R-:W-:Y:S01]  /*2940*/  FMUL.FTZ R25, R119.reuse, R26 ;  /* 0x0000001a77197220 */ /* 0x040fe20000410000 */
[----:B------:R-:W-:Y:S01]  /*2950*/  FADD.FTZ R26, R104, -R27 ;  /* 0x8000001b681a7221 */ /* 0x000fe20000010000 */
[----:B------:R-:W-:Y:S01]  /*2960*/  FMUL.FTZ R27, R119, R98 ;  /* 0x00000062771b7220 */ /* 0x000fe20000410000 */
[-C--:B------:R-:W-:Y:S01]  /*2970*/  FMUL.FTZ R97, R24, R118.reuse ;  /* 0x0000007618617220 */ /* 0x080fe20000410000 */
[----:B------:R-:W-:Y:S01]  /*2980*/  FMUL.FTZ R96, R25, R118 ;  /* 0x0000007619607220 */ /* 0x000fe20000410000 */
[----:B------:R-:W-:Y:S01]  /*2990*/  FMUL.FTZ R26, R119, R26 ;  /* 0x0000001a771a7220 */ /* 0x000fe20000410000 */
[----:B------:R-:W-:Y:S01]  /*29a0*/  LOP3.LUT P4, RZ, R10, 0xff00, RZ, 0xc0, !PT ;  /* 0x0000ff000aff7812 */ /* 0x000fe2000788c0ff */
[----:B------:R-:W-:Y:S01]  /*29b0*/  FMUL.FTZ R97, R97, UR14 ;  /* 0x0000000e61617c20 */ /* 0x000fe20008410000 */
[----:B------:R-:W-:Y:S01]  /*29c0*/  FMUL.FTZ R96, R96, UR14 ;  /* 0x0000000e60607c20 */ /* 0x000fe20008410000 */
[-C--:B------:R-:W-:Y:S01]  /*29d0*/  FMUL.FTZ R99, R26, R118.reuse ;  /* 0x000000761a637220 */ /* 0x080fe20000410000 */
[----:B------:R-:W-:Y:S01]  /*29e0*/  FMUL.FTZ R98, R27, R118 ;  /* 0x000000761b627220 */ /* 0x000fe20000410000 */
[----:B------:R-:W-:Y:S01]  /*29f0*/  FMUL.FTZ R92, R92, R97 ;  /* 0x000000615c5c7220 */ /* 0x000fe20000410000 */
[----:B------:R-:W-:Y:S01]  /*2a00*/  FMUL.FTZ R93, R93, R96 ;  /* 0x000000605d5d7220 */ /* 0x000fe20000410000 */
[----:B------:R-:W-:Y:S01]  /*2a10*/  LOP3.LUT P5, RZ, R10, 0xff0000, RZ, 0xc0, !PT ;  /* 0x00ff00000aff7812 */ /* 0x000fe200078ac0ff */
[----:B------:R-:W-:Y:S01]  /*2a20*/  FMUL.FTZ R99, R99, UR14 ;  /* 0x0000000e63637c20 */ /* 0x000fe20008410000 */
[----:B------:R-:W-:Y:S01]  /*2a30*/  FMUL.FTZ R98, R98, UR14 ;  /* 0x0000000e62627c20 */ /* 0x000fe20008410000 */
[----:B------:R-:W-:-:S02]  /*2a40*/  FSEL R123, R92, RZ, P3 ;  /* 0x000000ff5c7b7208 */ /* 0x000fc40001800000 */
[----:B------:R-:W-:Y:S02]  /*2a50*/  FSEL R122, R93, RZ, P4 ;  /* 0x000000ff5d7a7208 */ /* 0x000fe40002000000 */
[----:B------:R-:W-:Y:S02]  /*2a60*/  CS2R R92, SRZ ;  /* 0x00000000005c7805 */ /* 0x000fe4000001ff00 */
[----:B------:R-:W-:Y:S01]  /*2a70*/  ISETP.GE.U32.AND P6, PT, R10, 0x1000000, PT ;  /* 0x010000000a00780c */ /* 0x000fe20003fc6070 */
[----:B------:R-:W-:Y:S01]  /*2a80*/  FADD.FTZ R123, R48, R123 ;  /* 0x0000007b307b7221 */ /* 0x000fe20000010000 */
[----:B------:R-:W-:Y:S01]  /*2a90*/  FMUL.FTZ R48, R94, R99 ;  /* 0x000000635e307220 */ /* 0x000fe20000410000 */
[----:B------:R-:W-:Y:S01]  /*2aa0*/  FADD.FTZ R122, R49, R122 ;  /* 0x0000007a317a7221 */ /* 0x000fe20000010000 */
[----:B------:R-:W-:Y:S01]  /*2ab0*/  FMUL.FTZ R49, R95, R98 ;  /* 0x000000625f317220 */ /* 0x000fe20000410000 */
[----:B------:R-:W-:Y:S02]  /*2ac0*/  HFMA2 R94, -RZ, RZ, 0, 0 ;  /* 0x00000000ff5e7431 */ /* 0x000fe400000001ff */
[----:B------:R-:W-:Y:S01]  /*2ad0*/  @P5 HADD2.F32 R124, -RZ, R139.H0_H0 ;  /* 0x2000008bff7c5230 */ /* 0x000fe20000004100 */
[----:B------:R-:W-:Y:S01]  /*2ae0*/  FSEL R95, R48, RZ, P5 ;  /* 0x000000ff305f7208 */ /* 0x000fe20002800000 */
[--C-:B------:R-:W-:Y:S01]  /*2af0*/  @P3 HADD2.F32 R48, -RZ, R138.reuse.H0_H0 ;  /* 0x2000008aff303230 */ /* 0x100fe20000004100 */
[----:B------:R-:W-:Y:S01]  /*2b00*/  FSEL R142, R49, RZ, P6 ;  /* 0x000000ff318e7208 */ /* 0x000fe20003000000 */
[----:B------:R-:W-:-:S02]  /*2b10*/  @P4 HADD2.F32 R49, -RZ, R138.H1_H1 ;  /* 0x3000008aff314230 */ /* 0x000fc40000004100 */
[----:B------:R-:W-:Y:S01]  /*2b20*/  @P5 FMUL.FTZ R94, R99, R124 ;  /* 0x0000007c635e5220 */ /* 0x000fe20000410000 */
[----:B------:R-:W-:Y:S01]  /*2b30*/  FADD.FTZ R50, R50, R95 ;  /* 0x0000005f32327221 */ /* 0x000fe20000010000 */
[----:B------:R-:W-:Y:S01]  /*2b40*/  @P3 FMUL.FTZ R92, R97, R48 ;  /* 0x00000030615c3220 */ /* 0x000fe20000410000 */
[----:B------:R-:W-:Y:S01]  /*2b50*/  FADD.FTZ R51, R51, R142 ;  /* 0x0000008e33337221 */ /* 0x000fe20000010000 */
[----:B------:R-:W-:Y:S01]  /*2b60*/  @P4 FMUL.FTZ R93, R96, R49 ;  /* 0x00000031605d4220 */ /* 0x000fe20000410000 */
[----:B------:R-:W-:Y:S01]  /*2b70*/  MOV R95, RZ ;  /* 0x000000ff005f7202 */ /* 0x000fe20000000f00 */
[----:B------:R-:W-:Y:S06]  /*2b80*/  @!P6 BRA `(.L_x_9589) ;  /* 0x0000000000c4e947 */ /* 0x000fec0003800000 */
[----:B------:R-:W-:-:S05]  /*2b90*/  HADD2.F32 R95, -RZ, R139.H1_H1 ;  /* 0x3000008bff5f7230 */ /* 0x000fca0000004100 */
[----:B------:R-:W-:Y:S01]  /*2ba0*/  FMUL.FTZ R95, R98, R95 ;  /* 0x0000005f625f7220 */ /* 0x000fe20000410000 */
[----:B------:R-:W-:Y:S06]  /*2bb0*/  BRA `(.L_x_9589) ;  /* 0x0000000000b87947 */ /* 0x000fec0003800000 */
.L_x_9588:
[-CC-:B------:R-:W-:Y:S01]  /*2bc0*/  FFMA.FTZ R97, R11, R121.reuse, R120.reuse ;  /* 0x000000790b617223 */ /* 0x180fe20000010078 */
[-CC-:B0-----:R-:W-:Y:S01]  /*2bd0*/  FFMA.FTZ R98, R14, R121.reuse, R120.reuse ;  /* 0x000000790e627223 */ /* 0x181fe20000010078 */
[-C--:B------:R-:W-:Y:S01]  /*2be0*/  FFMA.FTZ R99, R103, R121.reuse, R120 ;  /* 0x0000007967637223 */ /* 0x080fe20000010078 */
[----:B------:R-:W-:Y:S01]  /*2bf0*/  LOP3.LUT P3, RZ, R10, 0xff, RZ, 0xc0, !PT ;  /* 0x000000ff0aff7812 */ /* 0x000fe2000786c0ff */
[----:B------:R-:W-:Y:S01]  /*2c00*/  FADD.FTZ R96, R12, -R97 ;  /* 0x800000610c607221 */ /* 0x000fe20000010000 */
[----:B------:R-:W-:Y:S01]  /*2c10*/  FADD.FTZ R98, R13, -R98 ;  /* 0x800000620d627221 */ /* 0x000fe20000010000 */
[----:B------:R-:W-:Y:S01]  /*2c20*/  FADD.FTZ R122, R104, -R99 ;  /* 0x80000063687a7221 */ /* 0x000fe20000010000 */
[----:B------:R-:W-:Y:S01]  /*2c30*/  LOP3.LUT P4, RZ, R10, 0xff00, RZ, 0xc0, !PT ;  /* 0x0000ff000aff7812 */ /* 0x000fe2000788c0ff */
[C---:B-----5:R-:W-:Y:S01]  /*2c40*/  FMUL.FTZ R97, R119.reuse, R96 ;  /* 0x0000006077617220 */ /* 0x060fe20000410000 */
[C---:B------:R-:W-:Y:S01]  /*2c50*/  FMUL.FTZ R99, R119.reuse, R98 ;  /* 0x0000006277637220 */ /* 0x040fe20000410000 */
[----:B------:R-:W-:Y:S01]  /*2c60*/  FFMA.FTZ R98, R108, R121, R120 ;  /* 0x000000796c627223 */ /* 0x000fe20000010078 */
[----:B------:R-:W-:Y:S01]  /*2c70*/  FMUL.FTZ R123, R119, R122 ;  /* 0x0000007a777b7220 */ /* 0x000fe20000410000 */
[C---:B------:R-:W-:Y:S01]  /*2c80*/  FMUL.FTZ R97, R118.reuse, R97 ;  /* 0x0000006176617220 */ /* 0x040fe20000410000 */
[C---:B------:R-:W-:Y:S01]  /*2c90*/  FMUL.FTZ R96, R118.reuse, R99 ;  /* 0x0000006376607220 */ /* 0x040fe20000410000 */
[----:B------:R-:W-:Y:S01]  /*2ca0*/  FADD.FTZ R98, R111, -R98 ;  /* 0x800000626f627221 */ /* 0x000fe20000010000 */
[----:B------:R-:W-:Y:S01]  /*2cb0*/  FMUL.FTZ R99, R118, R123 ;  /* 0x0000007b76637220 */ /* 0x000fe20000410000 */
[----:B------:R-:W-:Y:S01]  /*2cc0*/  FMUL.FTZ R97, R97, UR14 ;  /* 0x0000000e61617c20 */ /* 0x000fe20008410000 */
[----:B------:R-:W-:Y:S01]  /*2cd0*/  FMUL.FTZ R96, R96, UR14 ;  /* 0x0000000e60607c20 */ /* 0x000fe20008410000 */
[----:B------:R-:W-:Y:S01]  /*2ce0*/  FMUL.FTZ R123, R119, R98 ;  /* 0x00000062777b7220 */ /* 0x000fe20000410000 */
[----:B------:R-:W-:Y:S01]  /*2cf0*/  LOP3.LUT P5, RZ, R10, 0xff0000, RZ, 0xc0, !PT ;  /* 0x00ff00000aff7812 */ /* 0x000fe200078ac0ff */
[----:B------:R-:W-:Y:S01]  /*2d00*/  FMUL.FTZ R92, R92, R97 ;  /* 0x000000615c5c7220 */ /* 0x000fe20000410000 */
[----:B------:R-:W-:Y:S01]  /*2d10*/  ISETP.GE.U32.AND P6, PT, R10, 0x1000000, PT ;  /* 0x010000000a00780c */ /* 0x000fe20003fc6070 */
[----:B------:R-:W-:Y:S01]  /*2d20*/  FMUL.FTZ R98, R123, R118 ;  /* 0x000000767b627220 */ /* 0x000fe20000410000 */
[----:B------:R-:W-:Y:S01]  /*2d30*/  FMUL.FTZ R99, R99, UR14 ;  /* 0x0000000e63637c20 */ /* 0x000fe20008410000 */
[----:B------:R-:W-:Y:S01]  /*2d40*/  FMUL.FTZ R93, R93, R96 ;  /* 0x000000605d5d7220 */ /* 0x000fe20000410000 */
[----:B------:R-:W-:Y:S01]  /*2d50*/  FSEL R123, R92, RZ, P3 ;  /* 0x000000ff5c7b7208 */ /* 0x000fe20001800000 */
[----:B------:R-:W-:Y:S01]  /*2d60*/  FMUL.FTZ R98, R98, UR14 ;  /* 0x0000000e62627c20 */ /* 0x000fe20008410000 */
[----:B------:R-:W-:Y:S01]  /*2d70*/  FMUL.FTZ R94, R94, R99 ;  /* 0x000000635e5e7220 */ /* 0x000fe20000410000 */
[----:B------:R-:W-:Y:S01]  /*2d80*/  @P3 HADD2.F32 R124, -RZ, R138.H0_H0 ;  /* 0x2000008aff7c3230 */ /* 0x000fe20000004100 */
[----:B------:R-:W-:Y:S01]  /*2d90*/  FSEL R122, R93, RZ, P4 ;  /* 0x000000ff5d7a7208 */ /* 0x000fe20002000000 */
[----:B------:R-:W-:Y:S01]  /*2da0*/  FADD.FTZ R123, R48, R123 ;  /* 0x0000007b307b7221 */ /* 0x000fe20000010000 */
[----:B------:R-:W-:Y:S01]  /*2db0*/  FMUL.FTZ R48, R95, R98 ;  /* 0x000000625f307220 */ /* 0x000fe20000410000 */
[----:B------:R-:W-:Y:S01]  /*2dc0*/  FSEL R93, R94, RZ, P5 ;  /* 0x000000ff5e5d7208 */ /* 0x000fe20002800000 */
[----:B------:R-:W-:-:S02]  /*2dd0*/  @P5 HADD2.F32 R142, -RZ, R139.H0_H0 ;  /* 0x2000008bff8e5230 */ /* 0x000fc40000004100 */
[----:B------:R-:W-:Y:S01]  /*2de0*/  FADD.FTZ R122, R49, R122 ;  /* 0x0000007a317a7221 */ /* 0x000fe20000010000 */
[----:B------:R-:W-:Y:S01]  /*2df0*/  @P4 HADD2.F32 R49, -RZ, R138.H1_H1 ;  /* 0x3000008aff314230 */ /* 0x000fe20000004100 */
[----:B------:R-:W-:Y:S01]  /*2e00*/  FSEL R48, R48, RZ, P6 ;  /* 0x000000ff30307208 */ /* 0x000fe20003000000 */
[----:B------:R-:W-:Y:S02]  /*2e10*/  @P6 HADD2.F32 R125, -RZ, R139.H1_H1 ;  /* 0x3000008bff7d6230 */ /* 0x000fe40000004100 */
[----:B------:R-:W-:Y:S01]  /*2e20*/  FADD.FTZ R50, R50, R93 ;  /* 0x0000005d32327221 */ /* 0x000fe20000010000 */
[----:B------:R-:W-:Y:S02]  /*2e30*/  CS2R R92, SRZ ;  /* 0x00000000005c7805 */ /* 0x000fe4000001ff00 */
[----:B------:R-:W-:Y:S01]  /*2e40*/  CS2R R94, SRZ ;  /* 0x00000000005e7805 */ /* 0x000fe2000001ff00 */
[----:B------:R-:W-:Y:S01]  /*2e50*/  FADD.FTZ R51, R51, R48 ;  /* 0x0000003033337221 */ /* 0x000fe20000010000 */
[----:B------:R-:W-:Y:S01]  /*2e60*/  @P3 FMUL.FTZ R92, R124, R97 ;  /* 0x000000617c5c3220 */ /* 0x000fe20000410000 */
[----:B------:R-:W-:Y:S01]  /*2e70*/  @P4 FMUL.FTZ R93, R49, R96 ;  /* 0x00000060315d4220 */ /* 0x000fe20000410000 */
[----:B------:R-:W-:Y:S01]  /*2e80*/  @P5 FMUL.FTZ R94, R142, R99 ;  /* 0x000000638e5e5220 */ /* 0x000fe20000410000 */
[----:B------:R-:W-:-:S07]  /*2e90*/  @P6 FMUL.FTZ R95, R125, R98 ;  /* 0x000000627d5f6220 */ /* 0x000fce0000410000 */
.L_x_9589:
[----:B------:R-:W-:Y:S05]  /*2ea0*/  BSYNC.RECONVERGENT B2 ;  /* 0x0000000000027941 */ /* 0x000fea0003800200 */
.L_x_9587:
        /* <DEDUP_REMOVED lines=9> */
.L_x_9586:
[----:B------:R-:W-:Y:S05]  /*2f40*/  BSYNC.RECONVERGENT B1 ;  /* 0x0000000000017941 */ /* 0x000fea0003800200 */
.L_x_9585:
[----:B------:R-:W-:Y:S05]  /*2f50*/  @!P2 BRA `(.L_x_9590) ;  /* 0x0000002000f4a947 */ /* 0x000fea0003800000 */
[----:B--234-:R-:W1:Y:S02]  /*2f60*/  LDC.64 R92, c[0x0][0x390] ;  /* 0x0000e400ff5c7b82 */ /* 0x01ce640000000a00 */
        /* <DEDUP_REMOVED lines=12> */
[----:B------:R-:W-:Y:S01]  /*3030*/  LOP3.LUT P2, RZ, R15, 0xff, RZ, 0xc0, !PT ;  /* 0x000000ff0fff7812 */ /* 0x000fe2000784c0ff */
[----:B0-----:R-:W-:Y:S01]  /*3040*/  FADD.FTZ R98, R110, -R121 ;  /* 0x800000796e627221 */ /* 0x001fe20000010000 */
        /* <DEDUP_REMOVED lines=19> */
[----:B------:R-:W-:Y:S01]  /*3180*/  ISETP.GE.U32.AND P5, PT, R15, 0x1000000, PT ;  /* 0x010000000f00780c */ /* 0x000fe20003fa6070 */
[----:B------:R-:W-:Y:S01]  /*3190*/  FADD.FTZ R118, R44, R93 ;  /* 0x0000005d2c767221 */ /* 0x000fe20000010000 */
[----:B------:R-:W-:Y:S01]  /*31a0*/  FMUL.FTZ R44, R94, R99 ;  /* 0x000000635e2c7220 */ /* 0x000fe20000410000 */
[----:B------:R-:W-:Y:S01]  /*31b0*/  FADD.FTZ R119, R45, R98 ;  /* 0x000000622d777221 */ /* 0x000fe20000010000 */
[----:B------:R-:W-:Y:S01]  /*31c0*/  FMUL.FTZ R45, R95, R124 ;  /* 0x0000007c5f2d7220 */ /* 0x000fe20000410000 */
[----:B------:R-:W-:Y:S01]  /*31d0*/  CS2R R92, SRZ ;  /* 0x00000000005c7805 */ /* 0x000fe2000001ff00 */
[----:B------:R-:W-:Y:S01]  /*31e0*/  @P4 HADD2.F32 R98, -RZ, R141.H0_H0 ;  /* 0x2000008dff624230 */ /* 0x000fe20000004100 */
[----:B------:R-:W-:Y:S01]  /*31f0*/  FSEL R95, R44, RZ, P4 ;  /* 0x000000ff2c5f7208 */ /* 0x000fe20002000000 */
[--C-:B------:R-:W-:Y:S01]  /*3200*/  @P2 HADD2.F32 R44, -RZ, R140.reuse.H0_H0 ;  /* 0x2000008cff2c2230 */ /* 0x100fe20000004100 */
[----:B------:R-:W-:Y:S01]  /*3210*/  FSEL R122, R45, RZ, P5 ;  /* 0x000000ff2d7a7208 */ /* 0x000fe20002800000 */
[----:B------:R-:W-:-:S02]  /*3220*/  @P3 HADD2.F32 R45, -RZ, R140.H1_H1 ;  /* 0x3000008cff2d3230 */ /* 0x000fc40000004100 */
[----:B------:R-:W-:Y:S02]  /*3230*/  HFMA2 R94, -RZ, RZ, 0, 0 ;  /* 0x00000000ff5e7431 */ /* 0x000fe400000001ff */
[----:B------:R-:W-:Y:S01]  /*3240*/  FADD.FTZ R120, R46, R95 ;  /* 0x0000005f2e787221 */ /* 0x000fe20000010000 */
[----:B------:R-:W-:Y:S01]  /*3250*/  @P2 FMUL.FTZ R92, R97, R44 ;  /* 0x0000002c615c2220 */ /* 0x000fe20000410000 */
[----:B------:R-:W-:Y:S01]  /*3260*/  FADD.FTZ R121, R47, R122 ;  /* 0x0000007a2f797221 */ /* 0x000fe20000010000 */
[----:B------:R-:W-:Y:S01]  /*3270*/  @P3 FMUL.FTZ R93, R96, R45 ;  /* 0x0000002d605d3220 */ /* 0x000fe20000410000 */
[----:B------:R-:W-:Y:S01]  /*3280*/  @P4 FMUL.FTZ R94, R99, R98 ;  /* 0x00000062635e4220 */ /* 0x000fe20000410000 */
[----:B------:R-:W-:Y:S01]  /*3290*/  MOV R95, RZ ;  /* 0x000000ff005f7202 */ /* 0x000fe20000000f00 */
[----:B------:R-:W-:Y:S06]  /*32a0*/  @!P5 BRA `(.L_x_9593) ;  /* 0x0000000000c4d947 */ /* 0x000fec0003800000 */
[----:B------:R-:W-:-:S05]  /*32b0*/  HADD2.F32 R95, -RZ, R141.H1_H1 ;  /* 0x3000008dff5f7230 */ /* 0x000fca0000004100 */
[----:B------:R-:W-:Y:S01]  /*32c0*/  FMUL.FTZ R95, R124, R95 ;  /* 0x0000005f7c5f7220 */ /* 0x000fe20000410000 */
[----:B------:R-:W-:Y:S06]  /*32d0*/  BRA `(.L_x_9593) ;  /* 0x0000000000b87947 */ /* 0x000fec0003800000 */
.L_x_9592:
        /* <DEDUP_REMOVED lines=12> */
[C---:B------:R-:W-:Y:S01]  /*33a0*/  FMUL.FTZ R97, R118.reuse, R97 ;  /* 0x0000006176617220 */ /* 0x040fe20000410000 */
[C---:B------:R-:W-:Y:S01]  /*33b0*/  FMUL.FTZ R96, R118.reuse, R99 ;  /* 0x0000006376607220 */ /* 0x040fe20000410000 */
[----:B------:R-:W-:Y:S01]  /*33c0*/  FMUL.FTZ R99, R118, R121 ;  /* 0x0000007976637220 */ /* 0x000fe20000410000 */
[----:B------:R-:W-:Y:S01]  /*33d0*/  LOP3.LUT P2, RZ, R15, 0xff, RZ, 0xc0, !PT ;  /* 0x000000ff0fff7812 */ /* 0x000fe2000784c0ff */
[----:B------:R-:W-:Y:S01]  /*33e0*/  FMUL.FTZ R97, R97, UR14 ;  /* 0x0000000e61617c20 */ /* 0x000fe20008410000 */
[----:B------:R-:W-:Y:S01]  /*33f0*/  FMUL.FTZ R96, R96, UR14 ;  /* 0x0000000e60607c20 */ /* 0x000fe20008410000 */
[----:B------:R-:W-:Y:S01]  /*3400*/  FMUL.FTZ R99, R99, UR14 ;  /* 0x0000000e63637c20 */ /* 0x000fe20008410000 */
[C---:B------:R-:W-:Y:S01]  /*3410*/  LOP3.LUT P3, RZ, R15.reuse, 0xff00, RZ, 0xc0, !PT ;  /* 0x0000ff000fff7812 */ /* 0x040fe2000786c0ff */
[----:B------:R-:W-:Y:S01]  /*3420*/  FMUL.FTZ R92, R92, R97 ;  /* 0x000000615c5c7220 */ /* 0x000fe20000410000 */
[----:B------:R-:W-:Y:S01]  /*3430*/  LOP3.LUT P4, RZ, R15, 0xff0000, RZ, 0xc0, !PT ;  /* 0x00ff00000fff7812 */ /* 0x000fe2000788c0ff */
[----:B------:R-:W-:Y:S01]  /*3440*/  FMUL.FTZ R119, R119, R118 ;  /* 0x0000007677777220 */ /* 0x000fe20000410000 */
[----:B------:R-:W-:Y:S01]  /*3450*/  ISETP.GE.U32.AND P5, PT, R15, 0x1000000, PT ;  /* 0x010000000f00780c */ /* 0x000fe20003fa6070 */
[----:B------:R-:W-:Y:S01]  /*3460*/  FMUL.FTZ R98, R93, R96 ;  /* 0x000000605d627220 */ /* 0x000fe20000410000 */
[----:B------:R-:W-:Y:S01]  /*3470*/  FMUL.FTZ R94, R94, R99 ;  /* 0x000000635e5e7220 */ /* 0x000fe20000410000 */
[----:B------:R-:W-:Y:S01]  /*3480*/  FSEL R93, R92, RZ, P2 ;  /* 0x000000ff5c5d7208 */ /* 0x000fe20001000000 */
[----:B------:R-:W-:-:S02]  /*3490*/  FMUL.FTZ R122, R119, UR14 ;  /* 0x0000000e777a7c20 */ /* 0x000fc40008410000 */
[----:B------:R-:W-:Y:S02]  /*34a0*/  FSEL R98, R98, RZ, P3 ;  /* 0x000000ff62627208 */ /* 0x000fe40001800000 */
[----:B------:R-:W-:Y:S01]  /*34b0*/  FSEL R121, R94, RZ, P4 ;  /* 0x000000ff5e797208 */ /* 0x000fe20002000000 */
[----:B------:R-:W-:Y:S01]  /*34c0*/  FADD.FTZ R118, R44, R93 ;  /* 0x0000005d2c767221 */ /* 0x000fe20000010000 */
[----:B------:R-:W-:Y:S01]  /*34d0*/  FMUL.FTZ R44, R95, R122 ;  /* 0x0000007a5f2c7220 */ /* 0x000fe20000410000 */
[----:B------:R-:W-:Y:S01]  /*34e0*/  FADD.FTZ R119, R45, R98 ;  /* 0x000000622d777221 */ /* 0x000fe20000010000 */
[--C-:B------:R-:W-:Y:S02]  /*34f0*/  @P3 HADD2.F32 R45, -RZ, R140.reuse.H1_H1 ;  /* 0x3000008cff2d3230 */ /* 0x100fe40000004100 */
[----:B------:R-:W-:Y:S01]  /*3500*/  FADD.FTZ R120, R46, R121 ;  /* 0x000000792e787221 */ /* 0x000fe20000010000 */
[----:B------:R-:W-:Y:S01]  /*3510*/  @P2 HADD2.F32 R46, -RZ, R140.H0_H0 ;  /* 0x2000008cff2e2230 */ /* 0x000fe20000004100 */
[----:B------:R-:W-:Y:S01]  /*3520*/  FSEL R44, R44, RZ, P5 ;  /* 0x000000ff2c2c7208 */ /* 0x000fe20002800000 */
[--C-:B------:R-:W-:Y:S01]  /*3530*/  @P4 HADD2.F32 R98, -RZ, R141.reuse.H0_H0 ;  /* 0x2000008dff624230 */ /* 0x100fe20000004100 */
[----:B------:R-:W-:Y:S01]  /*3540*/  CS2R R92, SRZ ;  /* 0x00000000005c7805 */ /* 0x000fe2000001ff00 */
[----:B------:R-:W-:Y:S01]  /*3550*/  @P5 HADD2.F32 R123, -RZ, R141.H1_H1 ;  /* 0x3000008dff7b5230 */ /* 0x000fe20000004100 */
[----:B------:R-:W-:Y:S01]  /*3560*/  CS2R R94, SRZ ;  /* 0x00000000005e7805 */ /* 0x000fe2000001ff00 */
[----:B------:R-:W-:Y:S01]  /*3570*/  FADD.FTZ R121, R47, R44 ;  /* 0x0000002c2f797221 */ /* 0x000fe20000010000 */
[----:B------:R-:W-:Y:S01]  /*3580*/  @P2 FMUL.FTZ R92, R46, R97 ;  /* 0x000000612e5c2220 */ /* 0x000fe20000410000 */
[----:B------:R-:W-:Y:S01]  /*3590*/  @P3 FMUL.FTZ R93, R45, R96 ;  /* 0x000000602d5d3220 */ /* 0x000fe20000410000 */
[----:B------:R-:W-:Y:S01]  /*35a0*/  @P4 FMUL.FTZ R94, R98, R99 ;  /* 0x00000063625e4220 */ /* 0x000fe20000410000 */
[----:B------:R-:W-:-:S07]  /*35b0*/  @P5 FMUL.FTZ R95, R123, R122 ;  /* 0x0000007a7b5f5220 */ /* 0x000fce0000410000 */
.L_x_9593:
[----:B------:R-:W-:Y:S05]  /*35c0*/  BSYNC.RECONVERGENT B1 ;  /* 0x0000000000017941 */ /* 0x000fea0003800200 */
.L_x_9591:
        /* <DEDUP_REMOVED lines=11> */
.L_x_9574:
[----:B------:R-:W-:-:S04]  /*3680*/  UISETP.NE.U32.AND UP0, UPT, UR12, URZ, UPT ;  /* 0x000000ff0c00728c */ /* 0x000fc8000bf05070 */
[----:B------:R-:W-:-:S09]  /*3690*/  UISETP.NE.AND.EX UP0, UPT, UR13, URZ, UPT, UP0 ;  /* 0x000000ff0d00728c */ /* 0x000fd2000bf05300 */
[----:B------:R-:W-:Y:S05]  /*36a0*/  BRA.U UP0, `(.L_x_9594) ;  /* 0x0000000d007c7547 */ /* 0x000fea000b800000 */
[----:B------:R-:W-:Y:S04]  /*36b0*/  BSSY.RECONVERGENT B1, `(.L_x_9595) ;  /* 0x0000038000017945 */ /* 0x000fe80003800200 */
[----:B------:R-:W-:Y:S05]  /*36c0*/  @!P5 BRA `(.L_x_9596) ;  /* 0x0000000000d8d947 */ /* 0x000fea0003800000 */
[----:B------:R-:W1:Y:S01]  /*36d0*/  LDC.64 R92, c[0x0][0x390] ;  /* 0x0000e400ff5c7b82 */ /* 0x000e620000000a00 */
[-CC-:B------:R-:W-:Y:S01]  /*36e0*/  FFMA.FTZ R96, R101, R121.reuse, R120.reuse ;  /* 0x0000007965607223 */ /* 0x180fe20000010078 */
[----:B------:R-:W-:Y:S01]  /*36f0*/  LOP3.LUT P5, RZ, R4, 0xff, RZ, 0xc0, !PT ;  /* 0x000000ff04ff7812 */ /* 0x000fe200078ac0ff */
[-CC-:B------:R-:W-:Y:S01]  /*3700*/  FFMA.FTZ R143, R102, R121.reuse, R120.reuse ;  /* 0x00000079668f7223 */ /* 0x180fe20000010078 */
[----:B------:R-:W-:-:S04]  /*3710*/  FFMA.FTZ R145, R109, R121, R120 ;  /* 0x000000796d917223 */ /* 0x000fc80000010078 */
[----:B------:R-:W2:Y:S01]  /*3720*/  LDC.64 R122, c[0x0][0x468] ;  /* 0x00011a00ff7a7b82 */ /* 0x000ea20000000a00 */
[----:B-1----:R-:W-:-:S06]  /*3730*/  IMAD.WIDE.U32 R92, R117, 0x10, R92 ;  /* 0x00000010755c7825 */ /* 0x002fcc00078e005c */
[----:B------:R-:W3:Y:S01]  /*3740*/  LDG.E.128 R92, desc[UR6][R92.64] ;  /* 0x000000065c5c7981 */ /* 0x000ee2000c1e1d00 */
[----:B------:R-:W-:Y:S01]  /*3750*/  FADD.FTZ R96, R23, -R96 ;  /* 0x8000006017607221 */ /* 0x000fe20000010000 */
[----:B0-----:R-:W-:Y:S02]  /*3760*/  @P5 HADD2.F32 R98, -RZ, R134.H0_H0 ;  /* 0x20000086ff625230 */ /* 0x001fe40000004100 */
[----:B------:R-:W-:Y:S01]  /*3770*/  FFMA.FTZ R124, R116, R121, R120 ;  /* 0x00000079747c7223 */ /* 0x000fe20000010078 */
[C---:B------:R-:W-:Y:S01]  /*3780*/  LOP3.LUT P1, RZ, R4.reuse, 0xff00, RZ, 0xc0, !PT ;  /* 0x0000ff0004ff7812 */ /* 0x040fe2000782c0ff */
[----:B-----5:R-:W-:Y:S01]  /*3790*/  FFMA.FTZ R97, R119, R96, R40 ;  /* 0x0000006077617223 */ /* 0x020fe20000010028 */
[----:B------:R-:W-:Y:S01]  /*37a0*/  HFMA2 R96, -RZ, RZ, 0, 0 ;  /* 0x00000000ff607431 */ /* 0x000fe200000001ff */
[----:B------:R-:W-:Y:S01]  /*37b0*/  ISETP.GE.U32.AND P6, PT, R4, 0x1000000, PT ;  /* 0x010000000400780c */ /* 0x000fe20003fc6070 */
[----:B------:R-:W-:Y:S01]  /*37c0*/  FADD.FTZ R145, R106, -R145 ;  /* 0x800000916a917221 */ /* 0x000fe20000010000 */
[----:B------:R-:W-:Y:S01]  /*37d0*/  FMUL.FTZ R97, R97, R118 ;  /* 0x0000007661617220 */ /* 0x000fe20000410000 */
[----:B------:R-:W-:Y:S01]  /*37e0*/  FADD.FTZ R142, R115, -R124 ;  /* 0x8000007c738e7221 */ /* 0x000fe20000010000 */
[----:B--2---:R-:W-:-:S04]  /*37f0*/  IMAD.WIDE.U32 R122, R117, 0x10, R122 ;  /* 0x00000010757a7825 */ /* 0x004fc800078e007a */
[----:B------:R-:W-:Y:S01]  /*3800*/  FFMA.FTZ R145, R119, R145, R42 ;  /* 0x0000009177917223 */ /* 0x000fe2000001002a */
[----:B------:R-:W-:Y:S01]  /*3810*/  FMUL.FTZ R97, R97, UR14 ;  /* 0x0000000e61617c20 */ /* 0x000fe20008410000 */
[----:B------:R-:W-:Y:S01]  /*3820*/  FFMA.FTZ R147, R119, R142, R43 ;  /* 0x0000008e77937223 */ /* 0x000fe2000001002b */
[----:B------:R-:W-:Y:S01]  /*3830*/  IADD3 R117, PT, PT, R117, 0x20, RZ ;  /* 0x0000002075757810 */ /* 0x000fe20007ffe0ff */
[-C--:B------:R-:W-:Y:S01]  /*3840*/  FMUL.FTZ R145, R145, R118.reuse ;  /* 0x0000007691917220 */ /* 0x080fe20000410000 */
[----:B------:R-:W-:Y:S01]  /*3850*/  @P5 FMUL.FTZ R96, R98, R97 ;  /* 0x0000006162605220 */ /* 0x000fe20000410000 */
[----:B------:R-:W-:Y:S01]  /*3860*/  FMUL.FTZ R147, R147, R118 ;  /* 0x0000007693937220 */ /* 0x000fe20000410000 */
[----:B------:R-:W-:Y:S02]  /*3870*/  @P1 HADD2.F32 R124, -RZ, R134.H1_H1 ;  /* 0x30000086ff7c1230 */ /* 0x000fe40000004100 */
[----:B------:R-:W-:Y:S01]  /*3880*/  FMUL.FTZ R145, R145, UR14 ;  /* 0x0000000e91917c20 */ /* 0x000fe20008410000 */
[----:B------:R-:W-:-:S02]  /*3890*/  @P6 HADD2.F32 R149, -RZ, R135.H1_H1 ;  /* 0x30000087ff956230 */ /* 0x000fc40000004100 */
[----:B------:R-:W-:Y:S01]  /*38a0*/  FMUL.FTZ R142, R147, UR14 ;  /* 0x0000000e938e7c20 */ /* 0x000fe20008410000 */
[----:B------:R-:W-:-:S03]  /*38b0*/  CS2R R98, SRZ ;  /* 0x0000000000627805 */ /* 0x000fc6000001ff00 */
[-C--:B------:R-:W-:Y:S01]  /*38c0*/  @P6 FMUL.FTZ R99, R149, R142.reuse ;  /* 0x0000008e95636220 */ /* 0x080fe20000410000 */
[----:B---3--:R-:W-:Y:S01]  /*38d0*/  FMUL.FTZ R125, R92, R97 ;  /* 0x000000615c7d7220 */ /* 0x008fe20000410000 */
[----:B------:R-:W-:Y:S01]  /*38e0*/  FADD.FTZ R92, R100, -R143 ;  /* 0x8000008f645c7221 */ /* 0x000fe20000010000 */
[----:B------:R-:W-:Y:S01]  /*38f0*/  MOV R97, RZ ;  /* 0x000000ff00617202 */ /* 0x000fe20000000f00 */
[----:B------:R-:W-:Y:S01]  /*3900*/  FMUL.FTZ R94, R94, R145 ;  /* 0x000000915e5e7220 */ /* 0x000fe20000410000 */
[----:B------:R-:W-:Y:S01]  /*3910*/  FMUL.FTZ R95, R95, R142 ;  /* 0x0000008e5f5f7220 */ /* 0x000fe20000410000 */
[----:B------:R-:W-:Y:S01]  /*3920*/  FSEL R125, R125, RZ, P5 ;  /* 0x000000ff7d7d7208 */ /* 0x000fe20002800000 */
[----:B------:R-:W-:Y:S01]  /*3930*/  FFMA.FTZ R143, R119, R92, R41 ;  /* 0x0000005c778f7223 */ /* 0x000fe20000010029 */
[----:B------:R-:W-:-:S03]  /*3940*/  LOP3.LUT P5, RZ, R4, 0xff0000, RZ, 0xc0, !PT ;  /* 0x00ff000004ff7812 */ /* 0x000fc600078ac0ff */
[----:B------:R-:W-:Y:S01]  /*3950*/  FMUL.FTZ R143, R143, R118 ;  /* 0x000000768f8f7220 */ /* 0x000fe20000410000 */
[----:B------:R-:W-:-:S03]  /*3960*/  FADD.FTZ R56, R56, R125 ;  /* 0x0000007d38387221 */ /* 0x000fc60000010000 */
[----:B------:R-:W-:-:S04]  /*3970*/  FMUL.FTZ R143, R143, UR14 ;  /* 0x0000000e8f8f7c20 */ /* 0x000fc80008410000 */
[-C--:B------:R-:W-:Y:S01]  /*3980*/  @P1 FMUL.FTZ R97, R124, R143.reuse ;  /* 0x0000008f7c611220 */ /* 0x080fe20000410000 */
[----:B------:R-:W-:Y:S01]  /*3990*/  FMUL.FTZ R93, R93, R143 ;  /* 0x0000008f5d5d7220 */ /* 0x000fe20000410000 */
[----:B------:R-:W-:-:S05]  /*39a0*/  @P5 HADD2.F32 R92, -RZ, R135.H0_H0 ;  /* 0x20000087ff5c5230 */ /* 0x000fca0000004100 */
[----:B------:R-:W-:Y:S01]  /*39b0*/  @P5 FMUL.FTZ R98, R92, R145 ;  /* 0x000000915c625220 */ /* 0x000fe20000410000 */
[----:B------:R-:W-:Y:S02]  /*39c0*/  FSEL R92, R93, RZ, P1 ;  /* 0x000000ff5d5c7208 */ /* 0x000fe40000800000 */
[----:B------:R-:W-:Y:S02]  /*39d0*/  FSEL R93, R94, RZ, P5 ;  /* 0x000000ff5e5d7208 */ /* 0x000fe40002800000 */
[----:B------:R1:W-:Y:S01]  /*39e0*/  STG.E.128 desc[UR6][R122.64], R96 ;  /* 0x000000607a007986 */ /* 0x0003e2000c101d06 */
[----:B------:R-:W-:Y:S01]  /*39f0*/  FSEL R94, R95, RZ, P6 ;  /* 0x000000ff5f5e7208 */ /* 0x000fe20003000000 */
[----:B------:R-:W-:Y:S01]  /*3a00*/  FADD.FTZ R57, R57, R92 ;  /* 0x0000005c39397221 */ /* 0x000fe20000010000 */
[----:B------:R-:W-:-:S03]  /*3a10*/  FADD.FTZ R58, R58, R93 ;  /* 0x0000005d3a3a7221 */ /* 0x000fc60000010000 */
[----:B------:R-:W-:-:S07]  /*3a20*/  FADD.FTZ R59, R59, R94 ;  /* 0x0000005e3b3b7221 */ /* 0x000fce0000010000 */
.L_x_9596:
[----:B------:R-:W-:Y:S05]  /*3a30*/  BSYNC.RECONVERGENT B1 ;  /* 0x0000000000017941 */ /* 0x000fea0003800200 */
.L_x_9595:
[----:B------:R-:W-:Y:S04]  /*3a40*/  BSSY.RECONVERGENT B1, `(.L_x_9597) ;  /* 0x0000037000017945 */ /* 0x000fe80003800200 */
[----:B------:R-:W-:Y:S05]  /*3a50*/  @!P4 BRA `(.L_x_9598) ;  /* 0x0000000000d4c947 */ /* 0x000fea0003800000 */
[----:B------:R-:W2:Y:S01]  /*3a60*/  LDC.64 R92, c[0x0][0x390] ;  /* 0x0000e400ff5c7b82 */ /* 0x000ea20000000a00 */
[-CC-:B------:R-:W-:Y:S01]  /*3a70*/  FFMA.FTZ R145, R7, R121.reuse, R120.reuse ;  /* 0x0000007907917223 */ /* 0x180fe20000010078 */
[-CC-:B------:R-:W-:Y:S01]  /*3a80*/  FFMA.FTZ R148, R8, R121.reuse, R120.reuse ;  /* 0x0000007908947223 */ /* 0x180fe20000010078 */
[-CC-:B------:R-:W-:Y:S01]  /*3a90*/  FFMA.FTZ R124, R107, R121.reuse, R120.reuse ;  /* 0x000000796b7c7223 */ /* 0x180fe20000010078 */
[----:B------:R-:W-:-:S04]  /*3aa0*/  FFMA.FTZ R146, R114, R121, R120 ;  /* 0x0000007972927223 */ /* 0x000fc80000010078 */
[----:B-1----:R-:W1:Y:S01]  /*3ab0*/  LDC.64 R122, c[0x0][0x468] ;  /* 0x00011a00ff7a7b82 */ /* 0x002e620000000a00 */
[----:B--2---:R-:W-:-:S06]  /*3ac0*/  IMAD.WIDE.U32 R92, R117, 0x10, R92 ;  /* 0x00000010755c7825 */ /* 0x004fcc00078e005c */
[----:B------:R-:W2:Y:S01]  /*3ad0*/  LDG.E.128 R92, desc[UR6][R92.64] ;  /* 0x000000065c5c7981 */ /* 0x000ea2000c1e1d00 */
[C---:B------:R-:W-:Y:S01]  /*3ae0*/  LOP3.LUT P1, RZ, R5.reuse, 0xff, RZ, 0xc0, !PT ;  /* 0x000000ff05ff7812 */ /* 0x040fe2000782c0ff */
[----:B------:R-:W-:Y:S01]  /*3af0*/  FADD.FTZ R145, R6, -R145 ;  /* 0x8000009106917221 */ /* 0x000fe20000010000 */
[----:B------:R-:W-:Y:S01]  /*3b00*/  LOP3.LUT P4, RZ, R5, 0xff00, RZ, 0xc0, !PT ;  /* 0x0000ff0005ff7812 */ /* 0x000fe2000788c0ff */
[----:B------:R-:W-:Y:S01]  /*3b10*/  FADD.FTZ R148, R9, -R148 ;  /* 0x8000009409947221 */ /* 0x000fe20000010000 */
[----:B------:R-:W-:Y:S01]  /*3b20*/  LOP3.LUT P5, RZ, R5, 0xff0000, RZ, 0xc0, !PT ;  /* 0x00ff000005ff7812 */ /* 0x000fe200078ac0ff */
[----:B------:R-:W-:Y:S01]  /*3b30*/  FADD.FTZ R125, R105, -R124 ;  /* 0x8000007c697d7221 */ /* 0x000fe20000010000 */
[----:B------:R-:W-:Y:S01]  /*3b40*/  ISETP.GE.U32.AND P6, PT, R5, 0x1000000, PT ;  /* 0x010000000500780c */ /* 0x000fe20003fc6070 */
        /* <DEDUP_REMOVED lines=9> */
[----:B------:R-:W-:-:S02]  /*3be0*/  @P1 HADD2.F32 R124, -RZ, R136.H0_H0 ;  /* 0x20000088ff7c1230 */ /* 0x000fc40000004100 */
[----:B------:R-:W-:Y:S01]  /*3bf0*/  FMUL.FTZ R125, R148, UR14 ;  /* 0x0000000e947d7c20 */ /* 0x000fe20008410000 */
[----:B------:R-:W-:Y:S02]  /*3c00*/  @P4 HADD2.F32 R144, -RZ, R136.H1_H1 ;  /* 0x30000088ff904230 */ /* 0x000fe40000004100 */
[----:B------:R-:W-:Y:S01]  /*3c10*/  FMUL.FTZ R145, R145, UR14 ;  /* 0x0000000e91917c20 */ /* 0x000fe20008410000 */
[--C-:B------:R-:W-:Y:S02]  /*3c20*/  @P5 HADD2.F32 R143, -RZ, R137.reuse.H0_H0 ;  /* 0x20000089ff8f5230 */ /* 0x100fe40000004100 */
[----:B------:R-:W-:Y:S01]  /*3c30*/  FMUL.FTZ R146, R146, UR14 ;  /* 0x0000000e92927c20 */ /* 0x000fe20008410000 */
[----:B------:R-:W-:Y:S02]  /*3c40*/  @P6 HADD2.F32 R142, -RZ, R137.H1_H1 ;  /* 0x30000089ff8e6230 */ /* 0x000fe40000004100 */
[----:B------:R-:W-:Y:S01]  /*3c50*/  FMUL.FTZ R147, R147, UR14 ;  /* 0x0000000e93937c20 */ /* 0x000fe20008410000 */
[----:B------:R-:W-:-:S02]  /*3c60*/  CS2R R96, SRZ ;  /* 0x0000000000607805 */ /* 0x000fc4000001ff00 */
[----:B0-----:R-:W-:Y:S01]  /*3c70*/  CS2R R98, SRZ ;  /* 0x0000000000627805 */ /* 0x001fe2000001ff00 */
[----:B------:R-:W-:Y:S01]  /*3c80*/  @P1 FMUL.FTZ R96, R124, R125 ;  /* 0x0000007d7c601220 */ /* 0x000fe20000410000 */
[----:B------:R-:W-:Y:S01]  /*3c90*/  @P4 FMUL.FTZ R97, R144, R145 ;  /* 0x0000009190614220 */ /* 0x000fe20000410000 */
[----:B------:R-:W-:Y:S01]  /*3ca0*/  @P5 FMUL.FTZ R98, R143, R146 ;  /* 0x000000928f625220 */ /* 0x000fe20000410000 */
[----:B------:R-:W-:Y:S01]  /*3cb0*/  @P6 FMUL.FTZ R99, R142, R147 ;  /* 0x000000938e636220 */ /* 0x000fe20000410000 */
[C---:B-1----:R-:W-:Y:S01]  /*3cc0*/  IMAD.WIDE.U32 R122, R117.reuse, 0x10, R122 ;  /* 0x00000010757a7825 */ /* 0x042fe200078e007a */
[----:B------:R-:W-:-:S04]  /*3cd0*/  IADD3 R117, PT, PT, R117, 0x20, RZ ;  /* 0x0000002075757810 */ /* 0x000fc80007ffe0ff */
[----:B------:R3:W-:Y:S01]  /*3ce0*/  STG.E.128 desc[UR6][R122.64], R96 ;  /* 0x000000607a007986 */ /* 0x0007e2000c101d06 */
[----:B--2---:R-:W-:Y:S01]  /*3cf0*/  FMUL.FTZ R92, R92, R125 ;  /* 0x0000007d5c5c7220 */ /* 0x004fe20000410000 */
[----:B------:R-:W-:Y:S01]  /*3d00*/  FMUL.FTZ R94, R94, R146 ;  /* 0x000000925e5e7220 */ /* 0x000fe20000410000 */
[----:B------:R-:W-:Y:S01]  /*3d10*/  FMUL.FTZ R145, R93, R145 ;  /* 0x000000915d917220 */ /* 0x000fe20000410000 */
[----:B------:R-:W-:Y:S02]  /*3d20*/  FMUL.FTZ R147, R95, R147 ;  /* 0x000000935f937220 */ /* 0x000fe40000410000 */
[----:B------:R-:W-:Y:S02]  /*3d30*/  FSEL R93, R92, RZ, P1 ;  /* 0x000000ff5c5d7208 */ /* 0x000fe40000800000 */
[----:B------:R-:W-:Y:S02]  /*3d40*/  FSEL R95, R94, RZ, P5 ;  /* 0x000000ff5e5f7208 */ /* 0x000fe40002800000 */
[----:B------:R-:W-:Y:S01]  /*3d50*/  FSEL R92, R145, RZ, P4 ;  /* 0x000000ff915c7208 */ /* 0x000fe20002000000 */
[----:B------:R-:W-:Y:S01]  /*3d60*/  FADD.FTZ R52, R52, R93 ;  /* 0x0000005d34347221 */ /* 0x000fe20000010000 */
[----:B------:R-:W-:Y:S01]  /*3d70*/  FSEL R94, R147, RZ, P6 ;  /* 0x000000ff935e7208 */ /* 0x000fe20003000000 */
[----:B------:R-:W-:-:S02]  /*3d80*/  FADD.FTZ R54, R54, R95 ;  /* 0x0000005f36367221 */ /* 0x000fc40000010000 */
[----:B------:R-:W-:Y:S02]  /*3d90*/  FADD.FTZ R53, R53, R92 ;  /* 0x0000005c35357221 */ /* 0x000fe40000010000 */
[----:B---3--:R-:W-:-:S07]  /*3da0*/  FADD.FTZ R55, R55, R94 ;  /* 0x0000005e37377221 */ /* 0x008fce0000010000 */
.L_x_9598:
[----:B------:R-:W-:Y:S05]  /*3db0*/  BSYNC.RECONVERGENT B1 ;  /* 0x0000000000017941 */ /* 0x000fea0003800200 */
.L_x_9597:
        /* <DEDUP_REMOVED lines=10> */
[----:B------:R-:W-:Y:S01]  /*3e60*/  LOP3.LUT P1, RZ, R10, 0xff, RZ, 0xc0, !PT ;  /* 0x000000ff0aff7812 */ /* 0x000fe2000782c0ff */
[----:B------:R-:W-:Y:S01]  /*3e70*/  FADD.FTZ R145, R12, -R145 ;  /* 0x800000910c917221 */ /* 0x000fe20000010000 */
[C---:B------:R-:W-:Y:S01]  /*3e80*/  LOP3.LUT P3, RZ, R10.reuse, 0xff00, RZ, 0xc0, !PT ;  /* 0x0000ff000aff7812 */ /* 0x040fe2000786c0ff */
        /* <DEDUP_REMOVED lines=42> */
.L_x_9600:
[----:B------:R-:W-:Y:S05]  /*4130*/  BSYNC.RECONVERGENT B1 ;  /* 0x0000000000017941 */ /* 0x000fea0003800200 */
.L_x_9599:
[----:B------:R-:W-:Y:S05]  /*4140*/  @!P2 BRA `(.L_x_9590) ;  /* 0x000000100078a947 */ /* 0x000fea0003800000 */
[----:B------:R-:W2:Y:S08]  /*4150*/  LDC.64 R92, c[0x0][0x390] ;  /* 0x0000e400ff5c7b82 */ /* 0x000eb00000000a00 */
[----:B-1----:R-:W1:Y:S01]  /*4160*/  LDC.64 R96, c[0x0][0x468] ;  /* 0x00011a00ff607b82 */ /* 0x002e620000000a00 */
[----:B--2---:R-:W-:-:S06]  /*4170*/  IMAD.WIDE.U32 R92, R117, 0x10, R92 ;  /* 0x00000010755c7825 */ /* 0x004fcc00078e005c */
[----:B------:R-:W2:Y:S01]  /*4180*/  LDG.E.128 R92, desc[UR6][R92.64] ;  /* 0x000000065c5c7981 */ /* 0x000ea2000c1e1d00 */
[-CC-:B0-----:R-:W-:Y:S01]  /*4190*/  FFMA.FTZ R99, R17, R121.reuse, R120.reuse ;  /* 0x0000007911637223 */ /* 0x181fe20000010078 */
[-CC-:B------:R-:W-:Y:S01]  /*41a0*/  FFMA.FTZ R98, R18, R121.reuse, R120.reuse ;  /* 0x0000007912627223 */ /* 0x180fe20000010078 */
[-CC-:B------:R-:W-:Y:S01]  /*41b0*/  FFMA.FTZ R123, R21, R121.reuse, R120.reuse ;  /* 0x00000079157b7223 */ /* 0x180fe20000010078 */
[----:B------:R-:W-:Y:S01]  /*41c0*/  FFMA.FTZ R121, R112, R121, R120 ;  /* 0x0000007970797223 */ /* 0x000fe20000010078 */
[C---:B------:R-:W-:Y:S01]  /*41d0*/  LOP3.LUT P1, RZ, R15.reuse, 0xff, RZ, 0xc0, !PT ;  /* 0x000000ff0fff7812 */ /* 0x040fe2000782c0ff */
[----:B------:R-:W-:Y:S01]  /*41e0*/  FADD.FTZ R99, R16, -R99 ;  /* 0x8000006310637221 */ /* 0x000fe20000010000 */
[----:B------:R-:W-:Y:S01]  /*41f0*/  LOP3.LUT P2, RZ, R15, 0xff00, RZ, 0xc0, !PT ;  /* 0x0000ff000fff7812 */ /* 0x000fe2000784c0ff */
[----:B------:R-:W-:Y:S01]  /*4200*/  FADD.FTZ R98, R19, -R98 ;  /* 0x8000006213627221 */ /* 0x000fe20000010000 */
[C---:B------:R-:W-:Y:S01]  /*4210*/  LOP3.LUT P3, RZ, R15.reuse, 0xff0000, RZ, 0xc0, !PT ;  /* 0x00ff00000fff7812 */ /* 0x040fe2000786c0ff */
        /* <DEDUP_REMOVED lines=12> */
[----:B------:R-:W-:Y:S01]  /*42e0*/  FMUL.FTZ R117, R120, UR14 ;  /* 0x0000000e78757c20 */ /* 0x000fe20008410000 */
[----:B------:R-:W-:Y:S01]  /*42f0*/  FMUL.FTZ R120, R121, UR14 ;  /* 0x0000000e79787c20 */ /* 0x000fe20008410000 */
[----:B------:R-:W-:Y:S01]  /*4300*/  FMUL.FTZ R123, R123, UR14 ;  /* 0x0000000e7b7b7c20 */ /* 0x000fe20008410000 */
[--C-:B------:R-:W-:Y:S02]  /*4310*/  @P1 HADD2.F32 R124, -RZ, R140.reuse.H0_H0 ;  /* 0x2000008cff7c1230 */ /* 0x100fe40000004100 */
[----:B------:R-:W-:Y:S01]  /*4320*/  FMUL.FTZ R122, R122, UR14 ;  /* 0x0000000e7a7a7c20 */ /* 0x000fe20008410000 */
[----:B------:R-:W-:Y:S01]  /*4330*/  @P2 HADD2.F32 R125, -RZ, R140.H1_H1 ;  /* 0x3000008cff7d2230 */ /* 0x000fe20000004100 */
[----:B------:R-:W-:Y:S01]  /*4340*/  CS2R R96, SRZ ;  /* 0x0000000000607805 */ /* 0x000fe2000001ff00 */
[--C-:B------:R-:W-:Y:S01]  /*4350*/  @P3 HADD2.F32 R142, -RZ, R141.reuse.H0_H0 ;  /* 0x2000008dff8e3230 */ /* 0x100fe20000004100 */
[----:B------:R-:W-:Y:S01]  /*4360*/  CS2R R98, SRZ ;  /* 0x0000000000627805 */ /* 0x000fe2000001ff00 */
[----:B------:R-:W-:-:S02]  /*4370*/  @P4 HADD2.F32 R143, -RZ, R141.H1_H1 ;  /* 0x3000008dff8f4230 */ /* 0x000fc40000004100 */
[----:B------:R-:W-:Y:S01]  /*4380*/  @P1 FMUL.FTZ R96, R124, R117 ;  /* 0x000000757c601220 */ /* 0x000fe20000410000 */
[----:B------:R-:W-:Y:S01]  /*4390*/  @P2 FMUL.FTZ R97, R125, R120 ;  /* 0x000000787d612220 */ /* 0x000fe20000410000 */
[----:B------:R-:W-:Y:S01]  /*43a0*/  @P3 FMUL.FTZ R98, R142, R123 ;  /* 0x0000007b8e623220 */ /* 0x000fe20000410000 */
[----:B------:R-:W-:-:S05]  /*43b0*/  @P4 FMUL.FTZ R99, R143, R122 ;  /* 0x0000007a8f634220 */ /* 0x000fca0000410000 */
        /* <DEDUP_REMOVED lines=12> */
[----:B------:R-:W-:Y:S01]  /*4480*/  FADD.FTZ R47, R47, R120 ;  /* 0x000000782f2f7221 */ /* 0x000fe20000010000 */
[----:B---3--:R-:W-:Y:S06]  /*4490*/  BRA `(.L_x_9590) ;  /* 0x0000000c00a47947 */ /* 0x008fec0003800000 */
.L_x_9594:
[----:B------:R-:W-:Y:S04]  /*44a0*/  BSSY.RECONVERGENT B1, `(.L_x_9601) ;  /* 0x000003a000017945 */ /* 0x000fe80003800200 */
[----:B------:R-:W-:Y:S05]  /*44b0*/  @!P5 BRA `(.L_x_9602) ;  /* 0x0000000000e0d947 */ /* 0x000fea0003800000 */
[----:B------:R-:W1:Y:S01]  /*44c0*/  LDC.64 R92, c[0x0][0x390] ;  /* 0x0000e400ff5c7b82 */ /* 0x000e620000000a00 */
[-CC-:B------:R-:W-:Y:S01]  /*44d0*/  FFMA.FTZ R24, R101, R121.reuse, R120.reuse ;  /* 0x0000007965187223 */ /* 0x180fe20000010078 */
[----:B------:R-:W-:Y:S02]  /*44e0*/  LOP3.LUT P5, RZ, R4, 0xff, RZ, 0xc0, !PT ;  /* 0x000000ff04ff7812 */ /* 0x000fe400078ac0ff */
[----:B------:R-:W-:Y:S01]  /*44f0*/  CS2R R96, SRZ ;  /* 0x0000000000607805 */ /* 0x000fe2000001ff00 */
[----:B------:R-:W-:-:S03]  /*4500*/  FFMA.FTZ R27, R109, R121, R120 ;  /* 0x000000796d1b7223 */ /* 0x000fc60000010078 */
[----:B------:R-:W2:Y:S01]  /*4510*/  LDC.64 R124, c[0x0][0x478] ;  /* 0x00011e00ff7c7b82 */ /* 0x000ea20000000a00 */
[----:B------:R-:W-:-:S07]  /*4520*/  LOP3.LUT P1, RZ, R4, 0xff00, RZ, 0xc0, !PT ;  /* 0x0000ff0004ff7812 */ /* 0x000fce000782c0ff */
[----:B------:R-:W3:Y:S01]  /*4530*/  LDC.64 R122, c[0x0][0x468] ;  /* 0x00011a00ff7a7b82 */ /* 0x000ee20000000a00 */
[----:B-1----:R-:W-:-:S06]  /*4540*/  IMAD.WIDE.U32 R92, R117, 0x10, R92 ;  /* 0x00000010755c7825 */ /* 0x002fcc00078e005c */
[----:B------:R-:W4:Y:S01]  /*4550*/  LDG.E.128 R92, desc[UR6][R92.64] ;  /* 0x000000065c5c7981 */ /* 0x000f22000c1e1d00 */
[----:B------:R-:W-:Y:S01]  /*4560*/  FADD.FTZ R24, R23, -R24 ;  /* 0x8000001817187221 */ /* 0x000fe20000010000 */
[--C-:B------:R-:W-:Y:S01]  /*4570*/  @P5 HADD2.F32 R26, -RZ, R134.reuse.H0_H0 ;  /* 0x20000086ff1a5230 */ /* 0x100fe20000004100 */
[----:B------:R-:W-:Y:S01]  /*4580*/  ISETP.GE.U32.AND P6, PT, R4, 0x1000000, PT ;  /* 0x010000000400780c */ /* 0x000fe20003fc6070 */
[----:B------:R-:W-:Y:S01]  /*4590*/  FADD.FTZ R27, R106, -R27 ;  /* 0x8000001b6a1b7221 */ /* 0x000fe20000010000 */
[----:B-----5:R-:W-:Y:S01]  /*45a0*/  FFMA.FTZ R24, R119, R24, R40 ;  /* 0x0000001877187223 */ /* 0x020fe20000010028 */
[----:B------:R-:W-:Y:S01]  /*45b0*/  @P1 HADD2.F32 R147, -RZ, R134.H1_H1 ;  /* 0x30000086ff931230 */ /* 0x000fe20000004100 */
[----:B0-----:R-:W-:Y:S01]  /*45c0*/  CS2R R98, SRZ ;  /* 0x0000000000627805 */ /* 0x001fe2000001ff00 */
[----:B--2---:R-:W-:-:S04]  /*45d0*/  IMAD.WIDE.U32 R124, R117, 0x10, R124 ;  /* 0x00000010757c7825 */ /* 0x004fc800078e007c */
[----:B------:R-:W-:Y:S01]  /*45e0*/  FMUL.FTZ R25, R24, R118 ;  /* 0x0000007618197220 */ /* 0x000fe20000410000 */
[----:B---3--:R-:W-:-:S04]  /*45f0*/  IMAD.WIDE.U32 R122, R117, 0x10, R122 ;  /* 0x00000010757a7825 */ /* 0x008fc800078e007a */
[----:B------:R-:W-:Y:S01]  /*4600*/  FMUL.FTZ R25, R25, UR14 ;  /* 0x0000000e19197c20 */ /* 0x000fe20008410000 */
[----:B------:R-:W-:Y:S01]  /*4610*/  IADD3 R117, PT, PT, R117, 0x20, RZ ;  /* 0x0000002075757810 */ /* 0x000fe20007ffe0ff */
[----:B------:R-:W-:Y:S02]  /*4620*/  @P6 HADD2.F32 R149, -RZ, R135.H1_H1 ;  /* 0x30000087ff956230 */ /* 0x000fe40000004100 */
[-C--:B------:R-:W-:Y:S01]  /*4630*/  @P5 FMUL.FTZ R96, R26, R25.reuse ;  /* 0x000000191a605220 */ /* 0x080fe20000410000 */
[----:B----4-:R-:W-:Y:S01]  /*4640*/  FMUL.FTZ R143, R92, R25 ;  /* 0x000000195c8f7220 */ /* 0x010fe20000410000 */
[-CC-:B------:R-:W-:Y:S01]  /*4650*/  FFMA.FTZ R25, R102, R121.reuse, R120.reuse ;  /* 0x0000007966197223 */ /* 0x180fe20000010078 */
[----:B------:R-:W-:-:S03]  /*4660*/  FFMA.FTZ R92, R116, R121, R120 ;  /* 0x00000079745c7223 */ /* 0x000fc60000010078 */
[----:B------:R-:W-:Y:S01]  /*4670*/  FSEL R143, R143, RZ, P5 ;  /* 0x000000ff8f8f7208 */ /* 0x000fe20002800000 */
[----:B------:R-:W-:Y:S01]  /*4680*/  FADD.FTZ R26, R100, -R25 ;  /* 0x80000019641a7221 */ /* 0x000fe20000010000 */
[----:B------:R-:W-:Y:S01]  /*4690*/  LOP3.LUT P5, RZ, R4, 0xff0000, RZ, 0xc0, !PT ;  /* 0x00ff000004ff7812 */ /* 0x000fe200078ac0ff */
[----:B------:R-:W-:Y:S02]  /*46a0*/  FADD.FTZ R92, R115, -R92 ;  /* 0x8000005c735c7221 */ /* 0x000fe40000010000 */
[C---:B------:R-:W-:Y:S01]  /*46b0*/  FFMA.FTZ R25, R119.reuse, R26, R41 ;  /* 0x0000001a77197223 */ /* 0x040fe20000010029 */
[C---:B------:R-:W-:Y:S01]  /*46c0*/  FFMA.FTZ R26, R119.reuse, R27, R42 ;  /* 0x0000001b771a7223 */ /* 0x040fe2000001002a */
[----:B------:R-:W-:Y:S01]  /*46d0*/  FFMA.FTZ R27, R119, R92, R43 ;  /* 0x0000005c771b7223 */ /* 0x000fe2000001002b */
[----:B------:R-:W-:Y:S01]  /*46e0*/  FADD.FTZ R56, R56, R143 ;  /* 0x0000008f38387221 */ /* 0x000fe20000010000 */
[-C--:B------:R-:W-:Y:S01]  /*46f0*/  FMUL.FTZ R92, R25, R118.reuse ;  /* 0x00000076195c7220 */ /* 0x080fe20000410000 */
[-C--:B------:R-:W-:Y:S01]  /*4700*/  FMUL.FTZ R145, R26, R118.reuse ;  /* 0x000000761a917220 */ /* 0x080fe20000410000 */
[----:B------:R-:W-:Y:S01]  /*4710*/  FMUL.FTZ R142, R27, R118 ;  /* 0x000000761b8e7220 */ /* 0x000fe20000410000 */
[----:B------:R1:W-:Y:S01]  /*4720*/  STG.E.128 desc[UR6][R124.64], R24 ;  /* 0x000000187c007986 */ /* 0x0003e2000c101d06 */
[----:B------:R-:W-:Y:S01]  /*4730*/  FMUL.FTZ R92, R92, UR14 ;  /* 0x0000000e5c5c7c20 */ /* 0x000fe20008410000 */
[----:B------:R-:W-:Y:S01]  /*4740*/  FMUL.FTZ R145, R145, UR14 ;  /* 0x0000000e91917c20 */ /* 0x000fe20008410000 */
[----:B------:R-:W-:-:S02]  /*4750*/  @P5 HADD2.F32 R144, -RZ, R135.H0_H0 ;  /* 0x20000087ff905230 */ /* 0x000fc40000004100 */
[----:B------:R-:W-:Y:S01]  /*4760*/  FMUL.FTZ R142, R142, UR14 ;  /* 0x0000000e8e8e7c20 */ /* 0x000fe20008410000 */
[-C--:B------:R-:W-:Y:S01]  /*4770*/  @P1 FMUL.FTZ R97, R147, R92.reuse ;  /* 0x0000005c93611220 */ /* 0x080fe20000410000 */
[----:B------:R-:W-:Y:S01]  /*4780*/  FMUL.FTZ R93, R93, R92 ;  /* 0x0000005c5d5d7220 */ /* 0x000fe20000410000 */
[-C--:B------:R-:W-:Y:S01]  /*4790*/  FMUL.FTZ R94, R94, R145.reuse ;  /* 0x000000915e5e7220 */ /* 0x080fe20000410000 */
[----:B------:R-:W-:Y:S01]  /*47a0*/  @P5 FMUL.FTZ R98, R144, R145 ;  /* 0x0000009190625220 */ /* 0x000fe20000410000 */
[-C--:B------:R-:W-:Y:S01]  /*47b0*/  @P6 FMUL.FTZ R99, R149, R142.reuse ;  /* 0x0000008e95636220 */ /* 0x080fe20000410000 */
[----:B------:R-:W-:Y:S01]  /*47c0*/  FMUL.FTZ R95, R95, R142 ;  /* 0x0000008e5f5f7220 */ /* 0x000fe20000410000 */
[----:B------:R-:W-:Y:S02]  /*47d0*/  FSEL R92, R93, RZ, P1 ;  /* 0x000000ff5d5c7208 */ /* 0x000fe40000800000 */
[----:B------:R-:W-:Y:S01]  /*47e0*/  FSEL R93, R94, RZ, P5 ;  /* 0x000000ff5e5d7208 */ /* 0x000fe20002800000 */
[----:B------:R1:W-:Y:S01]  /*47f0*/  STG.E.128 desc[UR6][R122.64], R96 ;  /* 0x000000607a007986 */ /* 0x0003e2000c101d06 */
[----:B------:R-:W-:Y:S01]  /*4800*/  FSEL R94, R95, RZ, P6 ;  /* 0x000000ff5f5e7208 */ /* 0x000fe20003000000 */
[----:B------:R-:W-:-:S02]  /*4810*/  FADD.FTZ R57, R57, R92 ;  /* 0x0000005c39397221 */ /* 0x000fc40000010000 */
[----:B------:R-:W-:Y:S02]  /*4820*/  FADD.FTZ R58, R58, R93 ;  /* 0x0000005d3a3a7221 */ /* 0x000fe40000010000 */
[----:B------:R-:W-:-:S07]  /*4830*/  FADD.FTZ R59, R59, R94 ;  /* 0x0000005e3b3b7221 */ /* 0x000fce0000010000 */
.L_x_9602:
[----:B------:R-:W-:Y:S05]  /*4840*/  BSYNC.RECONVERGENT B1 ;  /* 0x0000000000017941 */ /* 0x000fea0003800200 */
.L_x_9601:
[----:B------:R-:W-:Y:S04]  /*4850*/  BSSY.RECONVERGENT B1, `(.L_x_9603) ;  /* 0x000003a000017945 */ /* 0x000fe80003800200 */
[----:B------:R-:W-:Y:S05]  /*4860*/  @!P4 BRA `(.L_x_9604) ;  /* 0x0000000000e0c947 */ /* 0x000fea0003800000 */
[----:B------:R-:W2:Y:S01]  /*4870*/  LDC.64 R92, c[0x0][0x390] ;  /* 0x0000e400ff5c7b82 */ /* 0x000ea20000000a00 */
[-CC-:B-1----:R-:W-:Y:S01]  /*4880*/  FFMA.FTZ R25, R7, R121.reuse, R120.reuse ;  /* 0x0000007907197223 */ /* 0x182fe20000010078 */
[-CC-:B------:R-:W-:Y:S01]  /*4890*/  FFMA.FTZ R24, R8, R121.reuse, R120.reuse ;  /* 0x0000007908187223 */ /* 0x180fe20000010078 */
[----:B------:R-:W-:-:S05]  /*48a0*/  FFMA.FTZ R142, R107, R121, R120 ;  /* 0x000000796b8e7223 */ /* 0x000fca0000010078 */
[----:B------:R-:W1:Y:S01]  /*48b0*/  LDC.64 R124, c[0x0][0x478] ;  /* 0x00011e00ff7c7b82 */ /* 0x000e620000000a00 */
[----:B------:R-:W-:Y:S01]  /*48c0*/  FFMA.FTZ R144, R114, R121, R120 ;  /* 0x0000007972907223 */ /* 0x000fe20000010078 */
[----:B------:R-:W-:-:S06]  /*48d0*/  LOP3.LUT P1, RZ, R5, 0xff, RZ, 0xc0, !PT ;  /* 0x000000ff05ff7812 */ /* 0x000fcc000782c0ff */
[----:B------:R-:W3:Y:S01]  /*48e0*/  LDC.64 R122, c[0x0][0x468] ;  /* 0x00011a00ff7a7b82 */ /* 0x000ee20000000a00 */
[----:B--2---:R-:W-:-:S06]  /*48f0*/  IMAD.WIDE.U32 R92, R117, 0x10, R92 ;  /* 0x00000010755c7825 */ /* 0x004fcc00078e005c */
[----:B------:R-:W2:Y:S01]  /*4900*/  LDG.E.128 R92, desc[UR6][R92.64] ;  /* 0x000000065c5c7981 */ /* 0x000ea2000c1e1d00 */
        /* <DEDUP_REMOVED lines=25> */
[----:B-1----:R-:W-:-:S04]  /*4aa0*/  IMAD.WIDE.U32 R124, R117, 0x10, R124 ;  /* 0x00000010757c7825 */ /* 0x002fc800078e007c */
[----:B------:R-:W-:Y:S01]  /*4ab0*/  @P1 FMUL.FTZ R96, R146, R143 ;  /* 0x0000008f92601220 */ /* 0x000fe20000410000 */
[----:B------:R-:W-:Y:S01]  /*4ac0*/  @P4 FMUL.FTZ R97, R149, R142 ;  /* 0x0000008e95614220 */ /* 0x000fe20000410000 */
[----:B------:R-:W-:Y:S01]  /*4ad0*/  @P5 FMUL.FTZ R98, R148, R145 ;  /* 0x0000009194625220 */ /* 0x000fe20000410000 */
[----:B------:R-:W-:Y:S01]  /*4ae0*/  @P6 FMUL.FTZ R99, R147, R144 ;  /* 0x0000009093636220 */ /* 0x000fe20000410000 */
[C---:B---3--:R-:W-:Y:S01]  /*4af0*/  IMAD.WIDE.U32 R122, R117.reuse, 0x10, R122 ;  /* 0x00000010757a7825 */ /* 0x048fe200078e007a */
[----:B------:R3:W-:Y:S01]  /*4b00*/  STG.E.128 desc[UR6][R124.64], R24 ;  /* 0x000000187c007986 */ /* 0x0007e2000c101d06 */
[----:B------:R-:W-:-:S03]  /*4b10*/  IADD3 R117, PT, PT, R117, 0x20, RZ ;  /* 0x0000002075757810 */ /* 0x000fc60007ffe0ff */
        /* <DEDUP_REMOVED lines=13> */
.L_x_9604:
[----:B------:R-:W-:Y:S05]  /*4bf0*/  BSYNC.RECONVERGENT B1 ;  /* 0x0000000000017941 */ /* 0x000fea0003800200 */
.L_x_9603:
        /* <DEDUP_REMOVED lines=58> */
.L_x_9606:
[----:B------:R-:W-:Y:S05]  /*4fa0*/  BSYNC.RECONVERGENT B1 ;  /* 0x0000000000017941 */ /* 0x000fea0003800200 */
.L_x_9605:
[----:B------:R-:W-:Y:S05]  /*4fb0*/  @!P2 BRA `(.L_x_9590) ;  /* 0x0000000000dca947 */ /* 0x000fea0003800000 */
[----:B-1----:R-:W1:Y:S08]  /*4fc0*/  LDC.64 R24, c[0x0][0x390] ;  /* 0x0000e400ff187b82 */ /* 0x002e700000000a00 */
[----:B------:R-:W2:Y:S01]  /*4fd0*/  LDC.64 R122, c[0x0][0x468] ;  /* 0x00011a00ff7a7b82 */ /* 0x000ea20000000a00 */
[----:B-1----:R-:W-:-:S07]  /*4fe0*/  IMAD.WIDE.U32 R92, R117, 0x10, R24 ;  /* 0x00000010755c7825 */ /* 0x002fce00078e0018 */
[----:B------:R-:W1:Y:S01]  /*4ff0*/  LDC.64 R24, c[0x0][0x478] ;  /* 0x00011e00ff187b82 */ /* 0x000e620000000a00 */
[----:B------:R-:W3:Y:S01]  /*5000*/  LDG.E.128 R92, desc[UR6][R92.64] ;  /* 0x000000065c5c7981 */ /* 0x000ee2000c1e1d00 */
[-CC-:B------:R-:W-:Y:S01]  /*5010*/  FFMA.FTZ R26, R18, R121.reuse, R120.reuse ;  /* 0x00000079121a7223 */ /* 0x180fe20000010078 */
[-CC-:B------:R-:W-:Y:S01]  /*5020*/  FFMA.FTZ R27, R17, R121.reuse, R120.reuse ;  /* 0x00000079111b7223 */ /* 0x180fe20000010078 */
[-CC-:B------:R-:W-:Y:S01]  /*5030*/  FFMA.FTZ R97, R21, R121.reuse, R120.reuse ;  /* 0x0000007915617223 */ /* 0x180fe20000010078 */
[----:B0-----:R-:W-:Y:S01]  /*5040*/  FFMA.FTZ R99, R112, R121, R120 ;  /* 0x0000007970637223 */ /* 0x001fe20000010078 */
[----:B------:R-:W-:Y:S01]  /*5050*/  LOP3.LUT P1, RZ, R15, 0xff, RZ, 0xc0, !PT ;  /* 0x000000ff0fff7812 */ /* 0x000fe2000782c0ff */
[----:B------:R-:W-:Y:S01]  /*5060*/  FADD.FTZ R26, R19, -R26 ;  /* 0x8000001a131a7221 */ /* 0x000fe20000010000 */
[C---:B------:R-:W-:Y:S01]  /*5070*/  LOP3.LUT P2, RZ, R15.reuse, 0xff00, RZ, 0xc0, !PT ;  /* 0x0000ff000fff7812 */ /* 0x040fe2000784c0ff */
[----:B------:R-:W-:Y:S01]  /*5080*/  FADD.FTZ R27, R16, -R27 ;  /* 0x8000001b101b7221 */ /* 0x000fe20000010000 */
[C---:B------:R-:W-:Y:S01]  /*5090*/  LOP3.LUT P3, RZ, R15.reuse, 0xff0000, RZ, 0xc0, !PT ;  /* 0x00ff00000fff7812 */ /* 0x040fe2000786c0ff */
[----:B------:R-:W-:Y:S01]  /*50a0*/  FADD.FTZ R97, R20, -R97 ;  /* 0x8000006114617221 */ /* 0x000fe20000010000 */
[----:B------:R-:W-:Y:S01]  /*50b0*/  ISETP.GE.U32.AND P4, PT, R15, 0x1000000, PT ;  /* 0x010000000f00780c */ /* 0x000fe20003f86070 */
[----:B------:R-:W-:Y:S01]  /*50c0*/  FADD.FTZ R96, R110, -R99 ;  /* 0x800000636e607221 */ /* 0x000fe20000010000 */
[----:B--2---:R-:W-:Y:S01]  /*50d0*/  IMAD.WIDE.U32 R122, R117, 0x10, R122 ;  /* 0x00000010757a7825 */ /* 0x004fe200078e007a */
[----:B------:R-:W-:-:S04]  /*50e0*/  CS2R R98, SRZ ;  /* 0x0000000000627805 */ /* 0x000fc8000001ff00 */
[----:B------:R-:W-:Y:S02]  /*50f0*/  @P1 HADD2.F32 R144, -RZ, R140.H0_H0 ;  /* 0x2000008cff901230 */ /* 0x000fe40000004100 */
[----:B-1----:R-:W-:-:S04]  /*5100*/  IMAD.WIDE.U32 R120, R117, 0x10, R24 ;  /* 0x0000001075787825 */ /* 0x002fc800078e0018 */
        /* <DEDUP_REMOVED lines=8> */
[----:B------:R-:W-:Y:S02]  /*5190*/  @P2 HADD2.F32 R125, -RZ, R140.H1_H1 ;  /* 0x3000008cff7d2230 */ /* 0x000fe40000004100 */
[----:B------:R-:W-:Y:S01]  /*51a0*/  FMUL.FTZ R142, R119, UR14 ;  /* 0x0000000e778e7c20 */ /* 0x000fe20008410000 */
[----:B------:R-:W-:-:S02]  /*51b0*/  @P3 HADD2.F32 R146, -RZ, R141.H0_H0 ;  /* 0x2000008dff923230 */ /* 0x000fc40000004100 */
[----:B------:R-:W-:Y:S01]  /*51c0*/  FMUL.FTZ R117, R117, UR14 ;  /* 0x0000000e75757c20 */ /* 0x000fe20008410000 */
[----:B------:R-:W-:Y:S02]  /*51d0*/  @P4 HADD2.F32 R143, -RZ, R141.H1_H1 ;  /* 0x3000008dff8f4230 */ /* 0x000fe40000004100 */
[----:B------:R-:W-:Y:S01]  /*51e0*/  FMUL.FTZ R119, R124, UR14 ;  /* 0x0000000e7c777c20 */ /* 0x000fe20008410000 */
[----:B------:R-:W-:Y:S01]  /*51f0*/  FMUL.FTZ R118, R118, UR14 ;  /* 0x0000000e76767c20 */ /* 0x000fe20008410000 */
[----:B------:R-:W-:Y:S01]  /*5200*/  CS2R R96, SRZ ;  /* 0x0000000000607805 */ /* 0x000fe2000001ff00 */
[----:B------:R2:W-:Y:S01]  /*5210*/  STG.E.128 desc[UR6][R120.64], R24 ;  /* 0x0000001878007986 */ /* 0x0005e2000c101d06 */
[----:B------:R-:W-:Y:S01]  /*5220*/  @P1 FMUL.FTZ R96, R144, R117 ;  /* 0x0000007590601220 */ /* 0x000fe20000410000 */
[----:B------:R-:W-:Y:S01]  /*5230*/  @P2 FMUL.FTZ R97, R125, R142 ;  /* 0x0000008e7d612220 */ /* 0x000fe20000410000 */
[----:B------:R-:W-:Y:S01]  /*5240*/  @P3 FMUL.FTZ R98, R146, R119 ;  /* 0x0000007792623220 */ /* 0x000fe20000410000 */
[----:B------:R-:W-:-:S05]  /*5250*/  @P4 FMUL.FTZ R99, R143, R118 ;  /* 0x000000768f634220 */ /* 0x000fca0000410000 */
[----:B------:R2:W-:Y:S01]  /*5260*/  STG.E.128 desc[UR6][R122.64], R96 ;  /* 0x000000607a007986 */ /* 0x0005e2000c101d06 */
[----:B---3--:R-:W-:Y:S01]  /*5270*/  FMUL.FTZ R92, R92, R117 ;  /* 0x000000755c5c7220 */ /* 0x008fe20000410000 */
        /* <DEDUP_REMOVED lines=10> */
[----:B--2---:R-:W-:-:S07]  /*5320*/  FADD.FTZ R47, R47, R118 ;  /* 0x000000762f2f7221 */ /* 0x004fce0000010000 */
.L_x_9590:
[----:B------:R-:W-:Y:S05]  /*5330*/  BSYNC.RECONVERGENT B0 ;  /* 0x0000000000007941 */ /* 0x000fea0003800200 */
.L_x_9573:
[----:B0-234-:R-:W0:Y:S02]  /*5340*/  LDC.64 R92, c[0x0][0x380] ;  /* 0x0000e000ff5c7b82 */ /* 0x01de240000000a00 */
[----:B0-----:R-:W-:-:S04]  /*5350*/  LEA R3, R92, R3, 0x2 ;  /* 0x000000035c037211 */ /* 0x001fc800078e10ff */
[----:B------:R-:W-:-:S13]  /*5360*/  ISETP.GE.AND P1, PT, R3, R93, PT ;  /* 0x0000005d0300720c */ /* 0x000fda0003f26270 */
[----:B------:R-:W-:Y:S05]  /*5370*/  @!P1 BRA `(.L_x_9607) ;  /* 0xffffffb400849947 */ /* 0x000fea000383ffff */
.L_x_9563:
[----:B-----5:R-:W0:Y:S01]  /*5380*/  S2R R6, SR_CgaCtaId ;  /* 0x0000000000067919 */ /* 0x020e220000008800 */
        /* <DEDUP_REMOVED lines=16> */
[----:B--2---:R-:W-:Y:S01]  /*5490*/  IMAD R9, R2, UR4, RZ ;  /* 0x0000000402097c24 */ /* 0x004fe2000f8e02ff */
[----:B------:R-:W0:Y:S02]  /*54a0*/  LDCU.64 UR4, c[0x0][0x460] ;  /* 0x00008c00ff0477ac */ /* 0x000e240008000a00 */
[----:B------:R-:W-:-:S02]  /*54b0*/  IADD3 R3, PT, PT, R3, R5, RZ ;  /* 0x0000000503037210 */ /* 0x000fc40007ffe0ff */
[----:B------:R-:W-:Y:S02]  /*54c0*/  LEA R5, R0, R5, 0x2 ;  /* 0x0000000500057211 */ /* 0x000fe400078e10ff */
[----:B------:R-:W-:Y:S01]  /*54d0*/  IADD3 R40, P4, PT, R9, R0, RZ ;  /* 0x0000000009287210 */ /* 0x000fe20007f9e0ff */
[----:B------:R2:W-:Y:S03]  /*54e0*/  STS.128 [R3], R72 ;  /* 0x0000004803007388 */ /* 0x0005e60000000c00 */
[----:B------:R-:W-:Y:S01]  /*54f0*/  IADD3.X R31, PT, PT, RZ, RZ, RZ, P4, !PT ;  /* 0x000000ffff1f7210 */ /* 0x000fe200027fe4ff */
[----:B------:R4:W-:Y:S03]  /*5500*/  STS.128 [R3+0x200], R68 ;  /* 0x0002004403007388 */ /* 0x0009e60000000c00 */
[C---:B------:R-:W-:Y:S01]  /*5510*/  SHF.L.U64.HI R42, R40.reuse, 0x2, R31 ;  /* 0x00000002282a7819 */ /* 0x040fe2000001021f */
[----:B------:R-:W-:Y:S01]  /*5520*/  STS.128 [R3+0x400], R64 ;  /* 0x0004004003007388 */ /* 0x000fe20000000c00 */
[----:B------:R-:W-:-:S03]  /*5530*/  SHF.L.U32 R40, R40, 0x2, RZ ;  /* 0x0000000228287819 */ /* 0x000fc600000006ff */
[----:B------:R-:W-:Y:S01]  /*5540*/  STS.128 [R3+0x600], R60 ;  /* 0x0006003c03007388 */ /* 0x000fe20000000c00 */
[----:B------:R-:W-:Y:S01]  /*5550*/  BAR.SYNC.DEFER_BLOCKING 0x0 ;  /* 0x0000000000007b1d */ /* 0x000fe20000010000 */
[C---:B---3--:R-:W-:Y:S02]  /*5560*/  IADD3 R38, P4, PT, R40.reuse, UR18, RZ ;  /* 0x0000001228267c10 */ /* 0x048fe4000ff9e0ff */
[----:B------:R-:W-:Y:S02]  /*5570*/  IADD3 R36, P5, PT, R40, UR16, RZ ;  /* 0x0000001028247c10 */ /* 0x000fe4000ffbe0ff */
[C---:B--2---:R-:W-:Y:S02]  /*5580*/  IADD3.X R73, PT, PT, R42.reuse, UR19, RZ, P4, !PT ;  /* 0x000000132a497c10 */ /* 0x044fe4000a7fe4ff */
[----:B----4-:R-:W-:Y:S01]  /*5590*/  IADD3.X R71, PT, PT, R42, UR17, RZ, P5, !PT ;  /* 0x000000112a477c10 */ /* 0x010fe2000affe4ff */
[----:B------:R-:W2:Y:S04]  /*55a0*/  LDS R0, [R5] ;  /* 0x0000000005007984 */ /* 0x000ea80000000800 */
        /* <DEDUP_REMOVED lines=15> */
[----:B-1----:R-:W1:Y:S01]  /*56a0*/  LDS R25, [R5+0x1a00] ;  /* 0x001a000005197984 */ /* 0x002e620000000800 */
[----:B0-----:R-:W-:-:S03]  /*56b0*/  FADD.FTZ R2, R2, R9 ;  /* 0x0000000902027221 */ /* 0x001fc60000010000 */
[----:B------:R-:W0:Y:S01]  /*56c0*/  LDS R27, [R5+0x1c00] ;  /* 0x001c0000051b7984 */ /* 0x000e220000000800 */
[----:B------:R-:W-:-:S03]  /*56d0*/  FADD.FTZ R4, RZ, R4 ;  /* 0x00000004ff047221 */ /* 0x000fc60000010000 */
        /* <DEDUP_REMOVED lines=12> */
[----:B-1----:R-:W-:-:S03]  /*57a0*/  FADD.FTZ R25, R2, R25 ;  /* 0x0000001902197221 */ /* 0x002fc60000010000 */
        /* <DEDUP_REMOVED lines=90> */
.L_x_9609:
[----:B------:R-:W-:Y:S05]  /*5d50*/  BSYNC.RECONVERGENT B0 ;  /* 0x0000000000007941 */ /* 0x000fea0003800200 */
.L_x_9608:
        /* <DEDUP_REMOVED lines=18> */
.L_x_9611:
[----:B------:R-:W-:Y:S05]  /*5e80*/  BSYNC.RECONVERGENT B0 ;  /* 0x0000000000007941 */ /* 0x000fea0003800200 */
.L_x_9610:
        /* <DEDUP_REMOVED lines=18> */
.L_x_9613:
[----:B------:R-:W-:Y:S05]  /*5fb0*/  BSYNC.RECONVERGENT B0 ;  /* 0x0000000000007941 */ /* 0x000fea0003800200 */
.L_x_9612:
        /* <DEDUP_REMOVED lines=12> */
.L_x_9572:
        /* <DEDUP_REMOVED lines=8> */
.L_x_9615:
[----:B------:R-:W-:Y:S05]  /*6100*/  BSYNC B0 ;  /* 0x0000000000007941 */ /* 0x000fea0003800000 */
.L_x_9614:
        /* <DEDUP_REMOVED lines=8> */
.L_x_9616:
[----:B------:R-:W-:-:S05]  /*6190*/  FADD.FTZ R92, R92, R121 ;  /* 0x000000795c5c7221 */ /* 0x000fca0000010000 */
[----:B------:R-:W-:Y:S01]  /*61a0*/  MOV R125, R92 ;  /* 0x0000005c007d7202 */ /* 0x000fe20000000f00 */
[----:B------:R-:W-:Y:S01]  /*61b0*/  HFMA2 R124, -RZ, RZ, 0, 1.1920928955078125e-07 ;  /* 0x00000002ff7c7431 */ /* 0x000fe200000001ff */
[----:B------:R-:W-:-:S07]  /*61c0*/  MOV R93, R123 ;  /* 0x0000007b005d7202 */ /* 0x000fce0000000f00 */
[----:B------:R-:W-:Y:S05]  /*61d0*/  WARPSYNC.COLLECTIVE R120, `(.L_x_9617) ;  /* 0x0000000078087348 */ /* 0x000fea0003c00000 */
[----:B------:R0:W1:Y:S02]  /*61e0*/  SHFL.BFLY P6, R123, R125, R124, R143 ;  /* 0x0c00007c7d7b7389 */ /* 0x00006400000c008f */
[----:B01----:R-:W-:Y:S05]  /*61f0*/  ENDCOLLECTIVE ;  /* 0x000000000000791b */ /* 0x003fea0003800000 */
.L_x_9617:
[----:B------:R-:W-:-:S05]  /*6200*/  FADD.FTZ R93, R93, R122 ;  /* 0x0000007a5d5d7221 */ /* 0x000fca0000010000 */
[----:B------:R-:W-:Y:S02]  /*6210*/  MOV R125, R93 ;  /* 0x0000005d007d7202 */ /* 0x000fe40000000f00 */
[----:B------:R-:W-:-:S07]  /*6220*/  MOV R95, R123 ;  /* 0x0000007b005f7202 */ /* 0x000fce0000000f00 */
[----:B------:R-:W-:Y:S05]  /*6230*/  WARPSYNC.COLLECTIVE R120, `(.L_x_9618) ;  /* 0x0000000078087348 */ /* 0x000fea0003c00000 */
[----:B------:R0:W1:Y:S02]  /*6240*/  SHFL.BFLY P6, R123, R125, R124, R143 ;  /* 0x0c00007c7d7b7389 */ /* 0x00006400000c008f */
[----:B01----:R-:W-:Y:S05]  /*6250*/  ENDCOLLECTIVE ;  /* 0x000000000000791b */ /* 0x003fea0003800000 */
.L_x_9618:
[----:B------:R-:W-:-:S05]  /*6260*/  FADD.FTZ R95, R92, R95 ;  /* 0x0000005f5c5f7221 */ /* 0x000fca0000010000 */
[----:B------:R-:W-:Y:S01]  /*6270*/  MOV R125, R95 ;  /* 0x0000005f007d7202 */ /* 0x000fe20000000f00 */
[----:B------:R-:W-:Y:S01]  /*6280*/  HFMA2 R124, -RZ, RZ, 0, 2.384185791015625e-07 ;  /* 0x00000004ff7c7431 */ /* 0x000fe200000001ff */
[----:B------:R-:W-:-:S07]  /*6290*/  MOV R94, R123 ;  /* 0x0000007b005e7202 */ /* 0x000fce0000000f00 */
[----:B------:R-:W-:Y:S05]  /*62a0*/  WARPSYNC.COLLECTIVE R120, `(.L_x_9619) ;  /* 0x0000000078087348 */ /* 0x000fea0003c00000 */
[----:B------:R0:W1:Y:S02]  /*62b0*/  SHFL.BFLY P6, R123, R125, R124, R143 ;  /* 0x0c00007c7d7b7389 */ /* 0x00006400000c008f */
[----:B01----:R-:W-:Y:S05]  /*62c0*/  ENDCOLLECTIVE ;  /* 0x000000000000791b */ /* 0x003fea0003800000 */
.L_x_9619:
[----:B------:R-:W-:-:S05]  /*62d0*/  FADD.FTZ R94, R93, R94 ;  /* 0x0000005e5d5e7221 */ /* 0x000fca0000010000 */
[----:B------:R-:W-:Y:S02]  /*62e0*/  MOV R125, R94 ;  /* 0x0000005e007d7202 */ /* 0x000fe40000000f00 */
[----:B------:R-:W-:-:S07]  /*62f0*/  MOV R96, R123 ;  /* 0x0000007b00607202 */ /* 0x000fce0000000f00 */
[----:B------:R-:W-:Y:S05]  /*6300*/  WARPSYNC.COLLECTIVE R120, `(.L_x_9620) ;  /* 0x0000000078087348 */ /* 0x000fea0003c00000 */
[----:B------:R0:W1:Y:S02]  /*6310*/  SHFL.BFLY P6, R123, R125, R124, R143 ;  /* 0x0c00007c7d7b7389 */ /* 0x00006400000c008f */
[----:B01----:R-:W-:Y:S05]  /*6320*/  ENDCOLLECTIVE ;  /* 0x000000000000791b */ /* 0x003fea0003800000 */
.L_x_9620:
[----:B------:R-:W-:-:S05]  /*6330*/  FADD.FTZ R96, R95, R96 ;  /* 0x000000605f607221 */ /* 0x000fca0000010000 */
[----:B------:R-:W-:Y:S01]  /*6340*/  MOV R125, R96 ;  /* 0x00000060007d7202 */ /* 0x000fe20000000f00 */
[----:B------:R-:W-:Y:S01]  /*6350*/  HFMA2 R124, -RZ, RZ, 0, 4.76837158203125e-07 ;  /* 0x00000008ff7c7431 */ /* 0x000fe200000001ff */
[----:B------:R-:W-:-:S07]  /*6360*/  MOV R97, R123 ;  /* 0x0000007b00617202 */ /* 0x000fce0000000f00 */
[----:B------:R-:W-:Y:S05]  /*6370*/  WARPSYNC.COLLECTIVE R120, `(.L_x_9621) ;  /* 0x0000000078087348 */ /* 0x000fea0003c00000 */
[----:B------:R0:W1:Y:S02]  /*6380*/  SHFL.BFLY P6, R123, R125, R124, R143 ;  /* 0x0c00007c7d7b7389 */ /* 0x00006400000c008f */
[----:B01----:R-:W-:Y:S05]  /*6390*/  ENDCOLLECTIVE ;  /* 0x000000000000791b */ /* 0x003fea0003800000 */
.L_x_9621:
[----:B------:R-:W-:-:S05]  /*63a0*/  FADD.FTZ R97, R94, R97 ;  /* 0x000000615e617221 */ /* 0x000fca0000010000 */
[----:B------:R-:W-:Y:S02]  /*63b0*/  MOV R125, R97 ;  /* 0x00000061007d7202 */ /* 0x000fe40000000f00 */
[----:B------:R-:W-:-:S07]  /*63c0*/  MOV R99, R123 ;  /* 0x0000007b00637202 */ /* 0x000fce0000000f00 */
[----:B------:R-:W-:Y:S05]  /*63d0*/  WARPSYNC.COLLECTIVE R120, `(.L_x_9622) ;  /* 0x0000000078087348 */ /* 0x000fea0003c00000 */
[----:B------:R0:W1:Y:S02]  /*63e0*/  SHFL.BFLY P6, R123, R125, R124, R143 ;  /* 0x0c00007c7d7b7389 */ /* 0x00006400000c008f */
[----:B01----:R-:W-:Y:S05]  /*63f0*/  ENDCOLLECTIVE ;  /* 0x000000000000791b */ /* 0x003fea0003800000 */
.L_x_9622:
[----:B------:R-:W-:-:S05]  /*6400*/  FADD.FTZ R99, R96, R99 ;  /* 0x0000006360637221 */ /* 0x000fca0000010000 */
[----:B------:R-:W-:Y:S01]  /*6410*/  MOV R125, R99 ;  /* 0x00000063007d7202 */ /* 0x000fe20000000f00 */
[----:B------:R-:W-:Y:S01]  /*6420*/  HFMA2 R124, -RZ, RZ, 0, 9.5367431640625e-07 ;  /* 0x00000010ff7c7431 */ /* 0x000fe200000001ff */
[----:B------:R-:W-:-:S07]  /*6430*/  MOV R98, R123 ;  /* 0x0000007b00627202 */ /* 0x000fce0000000f00 */
[----:B------:R-:W-:Y:S05]  /*6440*/  WARPSYNC.COLLECTIVE R120, `(.L_x_9623) ;  /* 0x0000000078087348 */ /* 0x000fea0003c00000 */
[----:B------:R0:W1:Y:S02]  /*6450*/  SHFL.BFLY P6, R123, R125, R124, R143 ;  /* 0x0c00007c7d7b7389 */ /* 0x00006400000c008f */
[----:B01----:R-:W-:Y:S05]  /*6460*/  ENDCOLLECTIVE ;  /* 0x000000000000791b */ /* 0x003fea0003800000 */
.L_x_9623:
[----:B------:R-:W-:-:S05]  /*6470*/  FADD.FTZ R98, R97, R98 ;  /* 0x0000006261627221 */ /* 0x000fca0000010000 */
[----:B------:R-:W-:Y:S02]  /*6480*/  MOV R125, R98 ;  /* 0x00000062007d7202 */ /* 0x000fe40000000f00 */
[----:B------:R-:W-:-:S07]  /*6490*/  MOV R92, R123 ;  /* 0x0000007b005c7202 */ /* 0x000fce0000000f00 */
[----:B------:R-:W-:Y:S05]  /*64a0*/  WARPSYNC.COLLECTIVE R120, `(.L_x_9624) ;  /* 0x0000000078087348 */ /* 0x000fea0003c00000 */
[----:B------:R0:W1:Y:S02]  /*64b0*/  SHFL.BFLY P6, R123, R125, R124, R143 ;  /* 0x0c00007c7d7b7389 */ /* 0x00006400000c008f */
[----:B01----:R-:W-:Y:S05]  /*64c0*/  ENDCOLLECTIVE ;  /* 0x000000000000791b */ /* 0x003fea0003800000 */
.L_x_9624:
[----:B------:R-:W-:Y:S01]  /*64d0*/  MOV R93, R123 ;  /* 0x0000007b005d7202 */ /* 0x000fe20000000f00 */
[----:B------:R-:W-:Y:S06]  /*64e0*/  BRA `(.L_x_9625) ;  /* 0xffffffb400087947 */ /* 0x000fec000383ffff */
.L_x_9626:
        /* <DEDUP_REMOVED lines=9> */
.L_x_11322:


//--------------------- .text._ZN10layer_norm13ln_bwd_kernelINS_13Kernel_traitsI6__halfffffjLj512ELj1ELj4ELj1ELj16ENS_18Kernel_traits_baseILj512ES2_ffffjLj128EEEEELb1ELb1ELb0ELb1EEEvNS_9BwdParamsE --------------------------
	.section	.text._ZN10layer_norm13ln_bwd_kernelINS_13Kernel_traitsI6__halfffffjLj512ELj1ELj4ELj1ELj16ENS_18Kernel_traits_baseILj512ES2_ffffjLj128EEEEELb1ELb1ELb0ELb1EEEvNS_9BwdParamsE,"ax",@progbits
	.align	128
        .global         _ZN10layer_norm13ln_bwd_kernelINS_13Kernel_traitsI6__halfffffjLj512ELj1ELj4ELj1ELj16ENS_18Kernel_traits_baseILj512ES2_ffffjLj128EEEEELb1ELb1ELb0ELb1EEEvNS_9BwdParamsE
        .type           _ZN10layer_norm13ln_bwd_kernelINS_13Kernel_traitsI6__halfffffjLj512ELj1ELj4ELj1ELj16ENS_18Kernel_traits_baseILj512ES2_ffffjLj128EEEEELb1ELb1ELb0ELb1EEEvNS_9BwdParamsE,@function
        .size           _ZN10layer_norm13ln_bwd_kernelINS_13Kernel_traitsI6__halfffffjLj512ELj1ELj4ELj1ELj16ENS_18Kernel_traits_baseILj512ES2_ffffjLj128EEEEELb1ELb1ELb0ELb1EEEvNS_9BwdParamsE,(.L_x_11323 - _ZN10layer_norm13ln_bwd_kernelINS_13Kernel_traitsI6__halfffffjLj512ELj1ELj4ELj1ELj16ENS_18Kernel_traits_baseILj512ES2_ffffjLj128EEEEELb1ELb1ELb0ELb1EEEvNS_9BwdParamsE)
        .other          _ZN10layer_norm13ln_bwd_kernelINS_13Kernel_traitsI6__halfffffjLj512ELj1ELj4ELj1ELj16ENS_18Kernel_traits_baseILj512ES2_ffffjLj128EEEEELb1ELb1ELb0ELb1EEEvNS_9BwdParamsE,@"STO_CUDA_ENTRY STV_DEFAULT"
_ZN10layer_norm13ln_bwd_kernelINS_13Kernel_traitsI6__halfffffjLj512ELj1ELj4ELj1ELj16ENS_18Kernel_traits_baseILj512ES2_ffffjLj128EEEEELb1ELb1ELb0ELb1EEEvNS_9BwdParamsE:
.text._ZN10layer_norm13ln_bwd_kernelINS_13Kernel_traitsI6__halfffffjLj512ELj1ELj4ELj1ELj16ENS_18Kernel_traits_baseILj512ES2_ffffjLj128EEEEELb1ELb1ELb0ELb1EEEvNS_9BwdParamsE:
        /* <DEDUP_REMOVED lines=46> */
[----:B------:R-:W3:Y:S01]  /*02e0*/  LDG.E.64 R92, desc[UR6][R2.64+0x300] ;  /* 0x00030006025c7981 */ /* 0x000ee2000c1e1b00 */
[----:B-1----:R-:W-:Y:S01]  /*02f0*/  ISETP.NE.U32.AND P0, PT, RZ, UR4, PT ;  /* 0x00000004ff007c0c */ /* 0x002fe2000bf05070 */
[----:B--2---:R-:W-:-:S04]  /*0300*/  IMAD.WIDE.U32 R4, R25, 0x8, R4 ;  /* 0x0000000819047825 */ /* 0x004fc800078e0004 */
[----:B------:R-:W-:Y:S01]  /*0310*/  HFMA2 R24, -RZ, RZ, 0, 0 ;  /* 0x00000000ff187431 */ /* 0x000fe200000001ff */
[----:B------:R-:W-:Y:S01]  /*0320*/  BSSY B0, `(.L_x_9629) ;  /* 0x00004dd000007945 */ /* 0x000fe20003800000 */
[----:B------:R-:W-:Y:S01]  /*0330*/  HFMA2 R116, -RZ, RZ, 0, 0 ;  /* 0x00000000ff747431 */ /* 0x000fe200000001ff */
[----:B------:R-:W5:Y:S01]  /*0340*/  LDG.E.64 R90, desc[UR6][R2.64+0x200] ;  /* 0x00020006025a7981 */ /* 0x000f62000c1e1b00 */
[----:B------:R-:W-:Y:S02]  /*0350*/  ISETP.NE.AND.EX P0, PT, RZ, UR5, PT, P0 ;  /* 0x00000005ff007c0c */ /* 0x000fe4000bf05300 */
[----:B------:R-:W-:Y:S02]  /*0360*/  CS2R R104, SRZ ;  /* 0x0000000000687805 */ /* 0x000fe4000001ff00 */
[----:B------:R-:W-:Y:S01]  /*0370*/  CS2R R102, SRZ ;  /* 0x0000000000667805 */ /* 0x000fe2000001ff00 */
[----:B------:R-:W5:Y:S01]  /*0380*/  LDG.E.64 R88, desc[UR6][R2.64+0x100] ;  /* 0x0001000602587981 */ /* 0x000f62000c1e1b00 */
[----:B------:R-:W-:-:S02]  /*0390*/  CS2R R100, SRZ ;  /* 0x0000000000647805 */ /* 0x000fc4000001ff00 */
[----:B------:R-:W-:Y:S02]  /*03a0*/  CS2R R98, SRZ ;  /* 0x0000000000627805 */ /* 0x000fe4000001ff00 */
[----:B------:R-:W-:Y:S01]  /*03b0*/  CS2R R96, SRZ ;  /* 0x0000000000607805 */ /* 0x000fe2000001ff00 */
[----:B------:R0:W5:Y:S01]  /*03c0*/  LDG.E.64 R86, desc[UR6][R2.64] ;  /* 0x0000000602567981 */ /* 0x000162000c1e1b00 */
        /* <DEDUP_REMOVED lines=18> */
[----:B------:R-:W-:Y:S02]  /*04f0*/  CS2R R8, SRZ ;  /* 0x0000000000087805 */ /* 0x000fe4000001ff00 */
[----:B------:R-:W-:-:S02]  /*0500*/  CS2R R6, SRZ ;  /* 0x0000000000067805 */ /* 0x000fc4000001ff00 */
[----:B0-----:R-:W-:Y:S02]  /*0510*/  CS2R R2, SRZ ;  /* 0x0000000000027805 */ /* 0x001fe4000001ff00 */
[----:B-1----:R-:W-:Y:S02]  /*0520*/  CS2R R4, SRZ ;  /* 0x0000000000047805 */ /* 0x002fe4000001ff00 */
[--C-:B---3--:R-:W-:Y:S02]  /*0530*/  SHF.R.U64 R136, R92, 0x10, R93.reuse ;  /* 0x000000105c887819 */ /* 0x108fe4000000125d */
[----:B------:R-:W-:-:S04]  /*0540*/  SHF.R.U32.HI R0, RZ, 0x10, R93 ;  /* 0x00000010ff007819 */ /* 0x000fc8000001165d */
[----:B------:R-:W-:Y:S02]  /*0550*/  PRMT R136, R136, 0x5410, R0 ;  /* 0x0000541088887816 */ /* 0x000fe40000000000 */
[----:B------:R-:W-:-:S07]  /*0560*/  MOV R0, RZ ;  /* 0x000000ff00007202 */ /* 0x000fce0000000f00 */
.L_x_9659:
        /* <DEDUP_REMOVED lines=25> */
[----:B------:R-:W-:-:S07]  /*0700*/  IADD3 R117, PT, PT, R127, 0x60, RZ ;  /* 0x000000607f757810 */ /* 0x000fce0007ffe0ff */
[----:B------:R-:W2:Y:S01]  /*0710*/  LDC.64 R130, c[0x0][0x3b0] ;  /* 0x0000ec00ff827b82 */ /* 0x000ea20000000a00 */
[----:B0-----:R-:W-:-:S04]  /*0720*/  IMAD.WIDE.U32 R76, R123, 0x10, R80 ;  /* 0x000000107b4c7825 */ /* 0x001fc800078e0050 */
[C---:B------:R-:W-:Y:S02]  /*0730*/  IMAD.WIDE.U32 R68, R127.reuse, 0x10, R80 ;  /* 0x000000107f447825 */ /* 0x040fe400078e0050 */
[----:B------:R-:W3:Y:S02]  /*0740*/  LDG.E.128 R76, desc[UR6][R76.64] ;  /* 0x000000064c4c7981 */ /* 0x000ee4000c1e1d00 */
[----:B-1----:R-:W-:Y:S02]  /*0750*/  IMAD.WIDE.U32 R60, R127, 0x10, R48 ;  /* 0x000000107f3c7825 */ /* 0x002fe400078e0030 */
[----:B------:R-:W4:Y:S02]  /*0760*/  LDG.E.128 R68, desc[UR6][R68.64] ;  /* 0x0000000644447981 */ /* 0x000f24000c1e1d00 */
[--C-:B------:R-:W-:Y:S02]  /*0770*/  IMAD.WIDE.U32 R72, R125, 0x10, R80.reuse ;  /* 0x000000107d487825 */ /* 0x100fe400078e0050 */
[----:B------:R-:W4:Y:S02]  /*0780*/  LDG.E.128 R60, desc[UR6][R60.64] ;  /* 0x000000063c3c7981 */ /* 0x000f24000c1e1d00 */
[----:B------:R-:W-:-:S02]  /*0790*/  IMAD.WIDE.U32 R80, R117, 0x10, R80 ;  /* 0x0000001075507825 */ /* 0x000fc400078e0050 */
[----:B------:R-:W4:Y:S04]  /*07a0*/  LDG.E.128 R72, desc[UR6][R72.64] ;  /* 0x0000000648487981 */ /* 0x000f28000c1e1d00 */
[----:B------:R-:W4:Y:S01]  /*07b0*/  LDG.E.128 R80, desc[UR6][R80.64] ;  /* 0x0000000650507981 */ /* 0x000f22000c1e1d00 */
[----:B------:R-:W-:-:S06]  /*07c0*/  IMAD.WIDE.U32 R56, R125, 0x10, R48 ;  /* 0x000000107d387825 */ /* 0x000fcc00078e0030 */
[----:B------:R-:W4:Y:S01]  /*07d0*/  LDG.E.128 R56, desc[UR6][R56.64] ;  /* 0x0000000638387981 */ /* 0x000f22000c1e1d00 */
[----:B------:R-:W-:-:S06]  /*07e0*/  IMAD.WIDE.U32 R52, R123, 0x10, R48 ;  /* 0x000000107b347825 */ /* 0x000fcc00078e0030 */
[----:B------:R-:W4:Y:S01]  /*07f0*/  LDG.E.128 R52, desc[UR6][R52.64] ;  /* 0x0000000634347981 */ /* 0x000f22000c1e1d00 */
[----:B------:R-:W-:-:S06]  /*0800*/  IMAD.WIDE.U32 R48, R117, 0x10, R48 ;  /* 0x0000001075307825 */ /* 0x000fcc00078e0030 */
[----:B------:R-:W4:Y:S01]  /*0810*/  LDG.E.128 R48, desc[UR6][R48.64] ;  /* 0x0000000630307981 */ /* 0x000f22000c1e1d00 */
[----:B--2---:R-:W-:-:S04]  /*0820*/  IMAD.WIDE.U32 R128, R127, 0x4, R130 ;  /* 0x000000047f807825 */ /* 0x004fc800078e0082 */
[--C-:B------:R-:W-:Y:S02]  /*0830*/  IMAD.WIDE.U32 R134, R125, 0x4, R130.reuse ;  /* 0x000000047d867825 */ /* 0x100fe400078e0082 */
[----:B------:R-:W5:Y:S02]  /*0840*/  LDG.E R128, desc[UR6][R128.64] ;  /* 0x0000000680807981 */ /* 0x000f64000c1e1900 */
[--C-:B------:R-:W-:Y:S02]  /*0850*/  IMAD.WIDE.U32 R132, R123, 0x4, R130.reuse ;  /* 0x000000047b847825 */ /* 0x100fe400078e0082 */
[----:B------:R-:W5:Y:S02]  /*0860*/  LDG.E R126, desc[UR6][R134.64] ;  /* 0x00000006867e7981 */ /* 0x000f64000c1e1900 */
[----:B------:R-:W-:Y:S02]  /*0870*/  IMAD.WIDE.U32 R130, R117, 0x4, R130 ;  /* 0x0000000475827825 */ /* 0x000fe400078e0082 */
[----:B------:R-:W5:Y:S04]  /*0880*/  LDG.E R124, desc[UR6][R132.64] ;  /* 0x00000006847c7981 */ /* 0x000f68000c1e1900 */
[----:B------:R0:W5:Y:S02]  /*0890*/  LDG.E R120, desc[UR6][R130.64] ;  /* 0x0000000682787981 */ /* 0x000164000c1e1900 */
[--C-:B0-----:R-:W-:Y:S01]  /*08a0*/  SHF.R.U64 R130, R88, 0x10, R89.reuse ;  /* 0x0000001058827819 */ /* 0x101fe20000001259 */
[----:B------:R-:W-:Y:S01]  /*08b0*/  HADD2.F32 R131, -RZ, R89.H0_H0 ;  /* 0x20000059ff837230 */ /* 0x000fe20000004100 */
[----:B------:R-:W-:-:S03]  /*08c0*/  SHF.R.U32.HI R132, RZ, 0x10, R89 ;  /* 0x00000010ff847819 */ /* 0x000fc60000011659 */
[----:B------:R-:W-:Y:S02]  /*08d0*/  HADD2.F32 R130, -RZ, R130.H0_H0 ;  /* 0x20000082ff827230 */ /* 0x000fe40000004100 */
[----:B------:R-:W-:Y:S01]  /*08e0*/  HADD2.F32 R132, -RZ, R132.H0_H0 ;  /* 0x20000084ff847230 */ /* 0x000fe20000004100 */
[----:B------:R-:W-:-:S05]  /*08f0*/  SHF.R.U32.HI R162, RZ, 0x10, R91 ;  /* 0x00000010ffa27819 */ /* 0x000fca000001165b */
[----:B------:R-:W-:Y:S02]  /*0900*/  HADD2.F32 R162, -RZ, R162.H0_H0 ;  /* 0x200000a2ffa27230 */ /* 0x000fe40000004100 */
[--C-:B------:R-:W-:Y:S02]  /*0910*/  HADD2.F32 R152, -RZ, R136.reuse.H0_H0 ;  /* 0x20000088ff987230 */ /* 0x100fe40000004100 */
[----:B------:R-:W-:Y:S02]  /*0920*/  HADD2.F32 R148, -RZ, R136.H1_H1 ;  /* 0x30000088ff947230 */ /* 0x000fe40000004100 */
[C---:B---3--:R-:W-:Y:S01]  /*0930*/  FADD.FTZ R154, -R137.reuse, R76 ;  /* 0x0000004c899a7221 */ /* 0x048fe20000010100 */
[C---:B------:R-:W-:Y:S01]  /*0940*/  FADD.FTZ R76, -R137.reuse, R78 ;  /* 0x0000004e894c7221 */ /* 0x040fe20000010100 */
[----:B------:R-:W-:Y:S01]  /*0950*/  FADD.FTZ R150, -R137, R77 ;  /* 0x0000004d89967221 */ /* 0x000fe20000010100 */
[----:B------:R-:W-:Y:S01]  /*0960*/  SHF.R.U64 R78, R86, 0x10, R87 ;  /* 0x00000010564e7819 */ /* 0x000fe20000001257 */
[----:B------:R-:W-:-:S02]  /*0970*/  HADD2.F32 R77, -RZ, R86.H0_H0 ;  /* 0x20000056ff4d7230 */ /* 0x000fc40000004100 */
[C---:B----4-:R-:W-:Y:S01]  /*0980*/  FADD.FTZ R142, -R137.reuse, R68 ;  /* 0x00000044898e7221 */ /* 0x050fe20000010100 */
[----:B------:R-:W-:Y:S01]  /*0990*/  FADD.FTZ R144, -R137, R69 ;  /* 0x0000004589907221 */ /* 0x000fe20000010100 */
[----:B------:R-:W-:Y:S02]  /*09a0*/  HADD2.F32 R78, -RZ, R78.H0_H0 ;  /* 0x2000004eff4e7230 */ /* 0x000fe40000004100 */
[----:B------:R-:W-:Y:S01]  /*09b0*/  FMUL.FTZ R138, R60, R77 ;  /* 0x0000004d3c8a7220 */ /* 0x000fe20000410000 */
[----:B-----5:R-:W-:Y:S01]  /*09c0*/  FMUL.FTZ R77, R121, R142 ;  /* 0x0000008e794d7220 */ /* 0x020fe20000410000 */
[----:B------:R-:W-:Y:S01]  /*09d0*/  FADD.FTZ R146, -R137, R70 ;  /* 0x0000004689927221 */ /* 0x000fe20000010100 */
[----:B------:R-:W-:Y:S01]  /*09e0*/  FMUL.FTZ R143, R121, R144 ;  /* 0x00000090798f7220 */ /* 0x000fe20000410000 */
[----:B------:R-:W-:Y:S01]  /*09f0*/  FMUL.FTZ R142, R61, R78 ;  /* 0x0000004e3d8e7220 */ /* 0x000fe20000410000 */
[C---:B------:R-:W-:Y:S01]  /*0a00*/  FADD.FTZ R68, -R137.reuse, R82 ;  /* 0x0000005289447221 */ /* 0x040fe20000010100 */
[----:B------:R-:W-:Y:S01]  /*0a10*/  FADD.FTZ R140, -R137, R83 ;  /* 0x00000053898c7221 */ /* 0x000fe20000010100 */
[----:B------:R-:W-:Y:S01]  /*0a20*/  SHF.R.U32.HI R82, RZ, 0x10, R87 ;  /* 0x00000010ff527819 */ /* 0x000fe20000011657 */
[----:B------:R-:W-:-:S02]  /*0a30*/  HADD2.F32 R83, -RZ, R87.H0_H0 ;  /* 0x20000057ff537230 */ /* 0x000fc40000004100 */
[----:B------:R-:W-:Y:S01]  /*0a40*/  FADD.FTZ R70, -R137, R81 ;  /* 0x0000005189467221 */ /* 0x000fe20000010100 */
[----:B------:R-:W-:Y:S01]  /*0a50*/  FFMA.FTZ R78, R77, R138, RZ ;  /* 0x0000008a4d4e7223 */ /* 0x000fe200000100ff */
[----:B------:R-:W-:Y:S01]  /*0a60*/  FADD.FTZ R81, RZ, R138 ;  /* 0x0000008aff517221 */ /* 0x000fe20000010000 */
[----:B------:R-:W-:Y:S02]  /*0a70*/  HADD2.F32 R82, -RZ, R82.H0_H0 ;  /* 0x20000052ff527230 */ /* 0x000fe40000004100 */
[----:B------:R-:W-:Y:S01]  /*0a80*/  FADD.FTZ R147, -R137, R71 ;  /* 0x0000004789937221 */ /* 0x000fe20000010100 */
[----:B------:R-:W-:Y:S01]  /*0a90*/  FMUL.FTZ R144, R62, R83 ;  /* 0x000000533e907220 */ /* 0x000fe20000410000 */
[----:B------:R-:W-:Y:S01]  /*0aa0*/  FMUL.FTZ R145, R121, R146 ;  /* 0x0000009279917220 */ /* 0x000fe20000410000 */
[----:B------:R-:W-:Y:S01]  /*0ab0*/  FFMA.FTZ R78, R143, R142, R78 ;  /* 0x0000008e8f4e7223 */ /* 0x000fe2000001004e */
[----:B------:R-:W-:Y:S01]  /*0ac0*/  FADD.FTZ R158, -R137, R74 ;  /* 0x0000004a899e7221 */ /* 0x000fe20000010100 */
[----:B------:R-:W-:Y:S01]  /*0ad0*/  FADD.FTZ R81, R81, R142 ;  /* 0x0000008e51517221 */ /* 0x000fe20000010000 */
[----:B------:R-:W-:Y:S01]  /*0ae0*/  FADD.FTZ R74, -R137, R79 ;  /* 0x0000004f894a7221 */ /* 0x000fe20000010100 */
[----:B------:R-:W-:-:S02]  /*0af0*/  HADD2.F32 R79, -RZ, R88.H0_H0 ;  /* 0x20000058ff4f7230 */ /* 0x000fc40000004100 */
[----:B------:R-:W-:Y:S01]  /*0b00*/  FADD.FTZ R164, -R137, R72 ;  /* 0x0000004889a47221 */ /* 0x000fe20000010100 */
[----:B------:R-:W-:Y:S01]  /*0b10*/  FMUL.FTZ R146, R63, R82 ;  /* 0x000000523f927220 */ /* 0x000fe20000410000 */
        /* <DEDUP_REMOVED lines=8> */
[C---:B------:R-:W-:Y:S01]  /*0ba0*/  FADD.FTZ R156, -R137.reuse, R75 ;  /* 0x0000004b899c7221 */ /* 0x040fe20000010100 */
[----:B------:R-:W-:Y:S01]  /*0bb0*/  FADD.FTZ R72, -R137, R80 ;  /* 0x0000005089487221 */ /* 0x000fe20000010100 */
        /* <DEDUP_REMOVED lines=8> */
[----:B------:R-:W-:Y:S01]  /*0c40*/  SHF.R.U64 R80, R90, 0x10, R91 ;  /* 0x000000105a507819 */ /* 0x000fe2000000125b */
[----:B------:R-:W-:-:S02]  /*0c50*/  HADD2.F32 R75, -RZ, R90.H0_H0 ;  /* 0x2000005aff4b7230 */ /* 0x000fc40000004100 */
[----:B------:R-:W-:Y:S01]  /*0c60*/  FMUL.FTZ R132, R59, R132 ;  /* 0x000000843b847220 */ /* 0x000fe20000410000 */
[----:B------:R-:W-:Y:S01]  /*0c70*/  FMUL.FTZ R135, R121, R156 ;  /* 0x0000009c79877220 */ /* 0x000fe20000410000 */
[----:B------:R-:W-:Y:S01]  /*0c80*/  FFMA.FTZ R78, R133, R131, R78 ;  /* 0x00000083854e7223 */ /* 0x000fe2000001004e */
[----:B------:R-:W-:Y:S01]  /*0c90*/  FADD.FTZ R79, R82, R131 ;  /* 0x00000083524f7221 */ /* 0x000fe20000010000 */
[----:B------:R-:W-:Y:S02]  /*0ca0*/  HADD2.F32 R80, -RZ, R80.H0_H0 ;  /* 0x20000050ff507230 */ /* 0x000fe40000004100 */
[----:B------:R-:W-:Y:S01]  /*0cb0*/  FMUL.FTZ R82, R52, R75 ;  /* 0x0000004b34527220 */ /* 0x000fe20000410000 */
[----:B------:R-:W-:Y:S01]  /*0cc0*/  FMUL.FTZ R129, R121, R154 ;  /* 0x0000009a79817220 */ /* 0x000fe20000410000 */
[----:B------:R-:W-:Y:S01]  /*0cd0*/  FFMA.FTZ R78, R135, R132, R78 ;  /* 0x00000084874e7223 */ /* 0x000fe2000001004e */
[----:B------:R-:W-:Y:S01]  /*0ce0*/  FADD.FTZ R79, R79, R132 ;  /* 0x000000844f4f7221 */ /* 0x000fe20000010000 */
[----:B------:R-:W-:-:S02]  /*0cf0*/  HADD2.F32 R73, -RZ, R91.H0_H0 ;  /* 0x2000005bff497230 */ /* 0x000fc40000004100 */
        /* <DEDUP_REMOVED lines=49> */
.L_x_9630:
        /* <DEDUP_REMOVED lines=9> */
[----:B------:R-:W-:Y:S02]  /*10a0*/  IMAD.WIDE.U32 R76, R123, 0x10, R32 ;  /* 0x000000107b4c7825 */ /* 0x000fe400078e0020 */
[----:B------:R-:W4:Y:S02]  /*10b0*/  LDG.E.128 R80, desc[UR6][R80.64] ;  /* 0x0000000650507981 */ /* 0x000f24000c1e1d00 */
[----:B-1----:R-:W-:Y:S02]  /*10c0*/  IMAD.WIDE.U32 R60, R127, 0x10, R48 ;  /* 0x000000107f3c7825 */ /* 0x002fe400078e0030 */
[----:B------:R-:W4:Y:S02]  /*10d0*/  LDG.E.128 R76, desc[UR6][R76.64] ;  /* 0x000000064c4c7981 */ /* 0x000f24000c1e1d00 */
[----:B------:R-:W-:-:S02]  /*10e0*/  IMAD.WIDE.U32 R72, R125, 0x10, R32 ;  /* 0x000000107d487825 */ /* 0x000fc400078e0020 */
[----:B------:R-:W4:Y:S01]  /*10f0*/  LDG.E.128 R60, desc[UR6][R60.64] ;  /* 0x000000063c3c7981 */ /* 0x000f22000c1e1d00 */
[----:B------:R-:W0:Y:S01]  /*1100*/  LDC.64 R32, c[0x0][0x438] ;  /* 0x00010e00ff207b82 */ /* 0x000e220000000a00 */
[--C-:B------:R-:W-:Y:S02]  /*1110*/  IMAD.WIDE.U32 R56, R125, 0x10, R48.reuse ;  /* 0x000000107d387825 */ /* 0x100fe400078e0030 */
[----:B------:R-:W4:Y:S04]  /*1120*/  LDG.E.128 R72, desc[UR6][R72.64] ;  /* 0x0000000648487981 */ /* 0x000f28000c1e1d00 */
[----:B------:R-:W4:Y:S01]  /*1130*/  LDG.E.128 R56, desc[UR6][R56.64] ;  /* 0x0000000638387981 */ /* 0x000f22000c1e1d00 */
[----:B------:R-:W-:-:S06]  /*1140*/  IMAD.WIDE.U32 R52, R123, 0x10, R48 ;  /* 0x000000107b347825 */ /* 0x000fcc00078e0030 */
[----:B------:R-:W4:Y:S01]  /*1150*/  LDG.E.128 R52, desc[UR6][R52.64] ;  /* 0x0000000634347981 */ /* 0x000f22000c1e1d00 */
[----:B------:R-:W-:-:S06]  /*1160*/  IMAD.WIDE.U32 R48, R117, 0x10, R48 ;  /* 0x0000001075307825 */ /* 0x000fcc00078e0030 */
[----:B------:R-:W4:Y:S01]  /*1170*/  LDG.E.128 R48, desc[UR6][R48.64] ;  /* 0x0000000630307981 */ /* 0x000f22000c1e1d00 */
[----:B--2---:R-:W-:-:S04]  /*1180*/  IMAD.WIDE.U32 R34, R125, 0x4, R130 ;  /* 0x000000047d227825 */ /* 0x004fc800078e0082 */
[--C-:B0-----:R-:W-:Y:S01]  /*1190*/  IMAD.WIDE.U32 R44, R127, 0x10, R32.reuse ;  /* 0x000000107f2c7825 */ /* 0x101fe200078e0020 */
[----:B------:R-:W5:Y:S03]  /*11a0*/  LDG.E R126, desc[UR6][R34.64] ;  /* 0x00000006227e7981 */ /* 0x000f66000c1e1900 */
[--C-:B------:R-:W-:Y:S02]  /*11b0*/  IMAD.WIDE.U32 R40, R125, 0x10, R32.reuse ;  /* 0x000000107d287825 */ /* 0x100fe400078e0020 */
[----:B------:R-:W5:Y:S02]  /*11c0*/  LDG.E.128 R44, desc[UR6][R44.64] ;  /* 0x000000062c2c7981 */ /* 0x000f64000c1e1d00 */
[--C-:B------:R-:W-:Y:S02]  /*11d0*/  IMAD.WIDE.U32 R36, R123, 0x10, R32.reuse ;  /* 0x000000107b247825 */ /* 0x100fe400078e0020 */
[----:B------:R-:W5:Y:S02]  /*11e0*/  LDG.E.128 R40, desc[UR6][R40.64] ;  /* 0x0000000628287981 */ /* 0x000f64000c1e1d00 */
[----:B------:R-:W-:-:S02]  /*11f0*/  IMAD.WIDE.U32 R32, R117, 0x10, R32 ;  /* 0x0000001075207825 */ /* 0x000fc400078e0020 */
[----:B------:R-:W5:Y:S04]  /*1200*/  LDG.E.128 R36, desc[UR6][R36.64] ;  /* 0x0000000624247981 */ /* 0x000f68000c1e1d00 */
[----:B------:R-:W5:Y:S01]  /*1210*/  LDG.E.128 R32, desc[UR6][R32.64] ;  /* 0x0000000620207981 */ /* 0x000f62000c1e1d00 */
[----:B------:R-:W-:Y:S01]  /*1220*/  SHF.R.U32.HI R164, RZ, 0x10, R87 ;  /* 0x00000010ffa47819 */ /* 0x000fe20000011657 */
[----:B------:R-:W-:-:S04]  /*1230*/  IMAD.WIDE.U32 R128, R127, 0x4, R130 ;  /* 0x000000047f807825 */ /* 0x000fc800078e0082 */
[--C-:B------:R-:W-:Y:S02]  /*1240*/  IMAD.WIDE.U32 R132, R123, 0x4, R130.reuse ;  /* 0x000000047b847825 */ /* 0x100fe400078e0082 */
[----:B------:R-:W5:Y:S02]  /*1250*/  LDG.E R128, desc[UR6][R128.64] ;  /* 0x0000000680807981 */ /* 0x000f64000c1e1900 */
[----:B------:R-:W-:Y:S02]  /*1260*/  IMAD.WIDE.U32 R130, R117, 0x4, R130 ;  /* 0x0000000475827825 */ /* 0x000fe400078e0082 */
[----:B------:R-:W5:Y:S02]  /*1270*/  LDG.E R124, desc[UR6][R132.64] ;  /* 0x00000006847c7981 */ /* 0x000f64000c1e1900 */
[----:B------:R-:W-:Y:S02]  /*1280*/  HADD2.F32 R164, -RZ, R164.H0_H0 ;  /* 0x200000a4ffa47230 */ /* 0x000fe40000004100 */
[----:B------:R0:W5:Y:S02]  /*1290*/  LDG.E R120, desc[UR6][R130.64] ;  /* 0x0000000682787981 */ /* 0x000164000c1e1900 */
[----:B0-----:R-:W-:Y:S01]  /*12a0*/  SHF.R.U64 R130, R88, 0x10, R89 ;  /* 0x0000001058827819 */ /* 0x001fe20000001259 */
[----:B------:R-:W-:-:S04]  /*12b0*/  HADD2.F32 R131, -RZ, R89.H0_H0 ;  /* 0x20000059ff837230 */ /* 0x000fc80000004100 */
[----:B------:R-:W-:Y:S01]  /*12c0*/  HADD2.F32 R130, -RZ, R130.H0_H0 ;  /* 0x20000082ff827230 */ /* 0x000fe20000004100 */
[----:B------:R-:W-:-:S05]  /*12d0*/  SHF.R.U32.HI R160, RZ, 0x10, R91 ;  /* 0x00000010ffa07819 */ /* 0x000fca000001165b */
[----:B------:R-:W-:Y:S02]  /*12e0*/  HADD2.F32 R160, -RZ, R160.H0_H0 ;  /* 0x200000a0ffa07230 */ /* 0x000fe40000004100 */
[--C-:B------:R-:W-:Y:S02]  /*12f0*/  HADD2.F32 R152, -RZ, R136.reuse.H0_H0 ;  /* 0x20000088ff987230 */ /* 0x100fe40000004100 */
[----:B------:R-:W-:Y:S02]  /*1300*/  HADD2.F32 R148, -RZ, R136.H1_H1 ;  /* 0x30000088ff947230 */ /* 0x000fe40000004100 */
[C---:B---3--:R-:W-:Y:S01]  /*1310*/  FADD.FTZ R142, -R137.reuse, R68 ;  /* 0x00000044898e7221 */ /* 0x048fe20000010100 */
[C---:B----4-:R-:W-:Y:S01]  /*1320*/  FADD.FTZ R68, -R137.reuse, R82 ;  /* 0x0000005289447221 */ /* 0x050fe20000010100 */
[----:B------:R-:W-:Y:S01]  /*1330*/  SHF.R.U64 R82, R86, 0x10, R87 ;  /* 0x0000001056527819 */ /* 0x000fe20000001257 */
[----:B------:R-:W-:Y:S01]  /*1340*/  FADD.FTZ R150, -R137, R77 ;  /* 0x0000004d89967221 */ /* 0x000fe20000010100 */
[----:B------:R-:W-:-:S03]  /*1350*/  HADD2.F32 R77, -RZ, R86.H0_H0 ;  /* 0x20000056ff4d7230 */ /* 0x000fc60000004100 */
[----:B------:R-:W-:Y:S02]  /*1360*/  HADD2.F32 R82, -RZ, R82.H0_H0 ;  /* 0x20000052ff527230 */ /* 0x000fe40000004100 */
[----:B------:R-:W-:Y:S01]  /*1370*/  FADD.FTZ R144, -R137, R69 ;  /* 0x0000004589907221 */ /* 0x000fe20000010100 */
[----:B------:R-:W-:Y:S01]  /*1380*/  FMUL.FTZ R138, R60, R77 ;  /* 0x0000004d3c8a7220 */ /* 0x000fe20000410000 */
[----:B-----5:R-:W-:Y:S01]  /*1390*/  FMUL.FTZ R77, R121, R142 ;  /* 0x0000008e794d7220 */ /* 0x020fe20000410000 */
[C---:B------:R-:W-:Y:S01]  /*13a0*/  FADD.FTZ R140, -R137.reuse, R83 ;  /* 0x00000053898c7221 */ /* 0x040fe20000010100 */
[----:B------:R-:W-:Y:S01]  /*13b0*/  FADD.FTZ R146, -R137, R70 ;  /* 0x0000004689927221 */ /* 0x000fe20000010100 */
[----:B------:R-:W-:Y:S02]  /*13c0*/  HADD2.F32 R83, -RZ, R87.H0_H0 ;  /* 0x20000057ff537230 */ /* 0x000fe40000004100 */
[----:B------:R-:W-:Y:S01]  /*13d0*/  FMUL.FTZ R142, R61, R82 ;  /* 0x000000523d8e7220 */ /* 0x000fe20000410000 */
[----:B------:R-:W-:Y:S01]  /*13e0*/  FADD.FTZ R70, -R137, R81 ;  /* 0x0000005189467221 */ /* 0x000fe20000010100 */
[----:B------:R-:W-:Y:S01]  /*13f0*/  FMUL.FTZ R143, R121, R144 ;  /* 0x00000090798f7220 */ /* 0x000fe20000410000 */
[----:B------:R-:W-:Y:S01]  /*1400*/  FFMA.FTZ R82, R77, R138, RZ ;  /* 0x0000008a4d527223 */ /* 0x000fe200000100ff */
[----:B------:R-:W-:Y:S01]  /*1410*/  FADD.FTZ R81, RZ, R138 ;  /* 0x0000008aff517221 */ /* 0x000fe20000010000 */
        /* <DEDUP_REMOVED lines=13> */
[C---:B------:R-:W-:Y:S01]  /*14f0*/  FADD.FTZ R154, -R137.reuse, R76 ;  /* 0x0000004c899a7221 */ /* 0x040fe20000010100 */
[C---:B------:R-:W-:Y:S01]  /*1500*/  FADD.FTZ R158, -R137.reuse, R73 ;  /* 0x00000049899e7221 */ /* 0x040fe20000010100 */
[----:B------:R-:W-:Y:S01]  /*1510*/  FADD.FTZ R76, -R137, R78 ;  /* 0x0000004e894c7221 */ /* 0x000fe20000010100 */
[----:B------:R-:W-:Y:S01]  /*1520*/  FMUL.FTZ R134, R56, R79 ;  /* 0x0000004f38867220 */ /* 0x000fe20000410000 */
[----:B------:R-:W-:Y:S01]  /*1530*/  FMUL.FTZ R139, R121, R162 ;  /* 0x000000a2798b7220 */ /* 0x000fe20000410000 */
[----:B------:R-:W-:Y:S01]  /*1540*/  FFMA.FTZ R82, R147, R146, R82 ;  /* 0x0000009293527223 */ /* 0x000fe20000010052 */
[----:B------:R-:W-:Y:S01]  /*1550*/  SHF.R.U32.HI R78, RZ, 0x10, R89 ;  /* 0x00000010ff4e7819 */ /* 0x000fe20000011659 */
[----:B------:R-:W-:Y:S01]  /*1560*/  FADD.FTZ R81, R81, R146 ;  /* 0x0000009251517221 */ /* 0x000fe20000010000 */
[C---:B------:R-:W-:Y:S01]  /*1570*/  FADD.FTZ R156, -R137.reuse, R75 ;  /* 0x0000004b899c7221 */ /* 0x040fe20000010100 */
[----:B------:R-:W-:Y:S01]  /*1580*/  FADD.FTZ R72, -R137, R80 ;  /* 0x0000005089487221 */ /* 0x000fe20000010100 */
        /* <DEDUP_REMOVED lines=9> */
[----:B------:R-:W-:Y:S01]  /*1620*/  SHF.R.U64 R80, R90, 0x10, R91 ;  /* 0x000000105a507819 */ /* 0x000fe2000000125b */
        /* <DEDUP_REMOVED lines=59> */
.L_x_9631:
[----:B------:R-:W-:Y:S01]  /*19e0*/  FADD.FTZ R15, R48, R15 ;  /* 0x0000000f300f7221 */ /* 0x000fe20000010000 */
[----:B------:R-:W-:Y:S01]  /*19f0*/  FADD.FTZ R98, R149, R98 ;  /* 0x0000006295627221 */ /* 0x000fe20000010000 */
[--C-:B------:R-:W-:Y:S01]  /*1a00*/  SHF.R.U64 R149, R30, 0x10, R31.reuse ;  /* 0x000000101e957819 */ /* 0x100fe2000000121f */
[----:B------:R-:W-:Y:S01]  /*1a10*/  FADD.FTZ R16, R49, R16 ;  /* 0x0000001031107221 */ /* 0x000fe20000010000 */
[----:B------:R-:W-:Y:S01]  /*1a20*/  SHF.R.U32.HI R48, RZ, 0x10, R31 ;  /* 0x00000010ff307819 */ /* 0x000fe2000001161f */
[----:B------:R-:W-:Y:S01]  /*1a30*/  FADD.FTZ R95, R62, R95 ;  /* 0x0000005f3e5f7221 */ /* 0x000fe20000010000 */
[----:B------:R-:W-:Y:S01]  /*1a40*/  FADD.FTZ R99, R148, R99 ;  /* 0x0000006394637221 */ /* 0x000fe20000010000 */
[----:B------:R-:W-:Y:S01]  /*1a50*/  UMOV UR4, 0xffffffff ;  /* 0xffffffff00047882 */ /* 0x000fe20000000000 */
[----:B------:R-:W-:Y:S01]  /*1a60*/  PRMT R149, R48, 0x5410, R149 ;  /* 0x0000541030957816 */ /* 0x000fe20000000095 */
[----:B------:R-:W-:Y:S01]  /*1a70*/  FADD.FTZ R97, R60, R97 ;  /* 0x000000613c617221 */ /* 0x000fe20000010000 */
[----:B------:R-:W-:Y:S01]  /*1a80*/  SHF.R.U64 R148, R84, 0x10, R85 ;  /* 0x0000001054947819 */ /* 0x000fe20000001255 */
[----:B------:R-:W-:Y:S01]  /*1a90*/  FADD.FTZ R101, R150, R101 ;  /* 0x0000006596657221 */ /* 0x000fe20000010000 */
[----:B------:R-:W-:Y:S01]  /*1aa0*/  SHF.R.U32.HI R49, RZ, 0x10, R85 ;  /* 0x00000010ff317819 */ /* 0x000fe20000011655 */
[----:B------:R-:W-:Y:S01]  /*1ab0*/  FADD.FTZ R0, R165, R0 ;  /* 0x00000000a5007221 */ /* 0x000fe20000010000 */
[----:B------:R-:W-:Y:S01]  /*1ac0*/  SHF.R.U32.HI R62, RZ, 0x10, R27 ;  /* 0x00000010ff3e7819 */ /* 0x000fe2000001161b */
[----:B------:R-:W-:Y:S01]  /*1ad0*/  FADD.FTZ R2, R163, R2 ;  /* 0x00000002a3027221 */ /* 0x000fe20000010000 */
[----:B------:R-:W-:Y:S01]  /*1ae0*/  SHF.R.U64 R48, R28, 0x10, R29 ;  /* 0x000000101c307819 */ /* 0x000fe2000000121d */
        /* <DEDUP_REMOVED lines=24> */
[----:B------:R-:W-:Y:S02]  /*1c70*/  SHF.R.U64 R60, R26, 0x10, R27 ;  /* 0x000000101a3c7819 */ /* 0x000fe4000000121b */
[----:B------:R-:W-:Y:S02]  /*1c80*/  SHF.R.U32.HI R150, RZ, 0x10, R29 ;  /* 0x00000010ff967819 */ /* 0x000fe4000001161d */
        /* <DEDUP_REMOVED lines=20> */
.L_x_9671:
        /* <DEDUP_REMOVED lines=9> */
[----:B------:R-:W-:Y:S01]  /*1e60*/  ISETP.NE.U32.AND P1, PT, RZ, UR14, PT ;  /* 0x0000000eff007c0c */ /* 0x000fe2000bf25070 */
[----:B------:R-:W-:Y:S03]  /*1e70*/  BSSY.RECONVERGENT B2, `(.L_x_9634) ;  /* 0x000005c000027945 */ /* 0x000fe60003800200 */
        /* <DEDUP_REMOVED lines=10> */
[C---:B------:R-:W-:Y:S01]  /*1f20*/  LOP3.LUT P2, RZ, R128.reuse, 0xff, RZ, 0xc0, !PT ;  /* 0x000000ff80ff7812 */ /* 0x040fe2000784c0ff */
[C---:B------:R-:W-:Y:S01]  /*1f30*/  FMUL.FTZ R55, R121.reuse, R138 ;  /* 0x0000008a79377220 */ /* 0x040fe20000410000 */
[C---:B------:R-:W-:Y:S01]  /*1f40*/  LOP3.LUT P3, RZ, R128.reuse, 0xff00, RZ, 0xc0, !PT ;  /* 0x0000ff0080ff7812 */ /* 0x040fe2000786c0ff */
[C---:B------:R-:W-:Y:S01]  /*1f50*/  FMUL.FTZ R57, R121.reuse, R142 ;  /* 0x0000008e79397220 */ /* 0x040fe20000410000 */
[C---:B------:R-:W-:Y:S01]  /*1f60*/  LOP3.LUT P4, RZ, R128.reuse, 0xff0000, RZ, 0xc0, !PT ;  /* 0x00ff000080ff7812 */ /* 0x040fe2000788c0ff */
[C---:B------:R-:W-:Y:S01]  /*1f70*/  FMUL.FTZ R61, R121.reuse, R144 ;  /* 0x00000090793d7220 */ /* 0x040fe20000410000 */
[----:B------:R-:W-:Y:S01]  /*1f80*/  FMUL.FTZ R77, R121, R146 ;  /* 0x00000092794d7220 */ /* 0x000fe20000410000 */
[----:B------:R-:W-:Y:S01]  /*1f90*/  ISETP.GE.U32.AND P5, PT, R128, 0x1000000, PT ;  /* 0x010000008000780c */ /* 0x000fe20003fa6070 */
[-C--:B------:R-:W-:Y:S01]  /*1fa0*/  FMUL.FTZ R55, R55, R122.reuse ;  /* 0x0000007a37377220 */ /* 0x080fe20000410000 */
[----:B------:R-:W-:Y:S01]  /*1fb0*/  MOV R128, UR13 ;  /* 0x0000000d00807c02 */ /* 0x000fe20008000f00 */
[-C--:B------:R-:W-:Y:S01]  /*1fc0*/  FMUL.FTZ R57, R57, R122.reuse ;  /* 0x0000007a39397220 */ /* 0x080fe20000410000 */
[-C--:B------:R-:W-:Y:S01]  /*1fd0*/  FMUL.FTZ R61, R61, R122.reuse ;  /* 0x0000007a3d3d7220 */ /* 0x080fe20000410000 */
[----:B------:R-:W-:Y:S01]  /*1fe0*/  FMUL.FTZ R77, R77, R122 ;  /* 0x0000007a4d4d7220 */ /* 0x000fe20000410000 */
[----:B------:R-:W-:-:S02]  /*1ff0*/  @P2 HADD2.F32 R56, -RZ, R26.H0_H0 ;  /* 0x2000001aff382230 */ /* 0x000fc40000004100 */
[-C--:B------:R-:W-:Y:S01]  /*2000*/  FMUL.FTZ R55, R55, R128.reuse ;  /* 0x0000008037377220 */ /* 0x080fe20000410000 */
[-C--:B------:R-:W-:Y:S01]  /*2010*/  FMUL.FTZ R57, R57, R128.reuse ;  /* 0x0000008039397220 */ /* 0x080fe20000410000 */
[-C--:B------:R-:W-:Y:S01]  /*2020*/  FMUL.FTZ R61, R61, R128.reuse ;  /* 0x000000803d3d7220 */ /* 0x080fe20000410000 */
[----:B------:R-:W-:Y:S01]  /*2030*/  FMUL.FTZ R138, R77, R128 ;  /* 0x000000804d8a7220 */ /* 0x000fe20000410000 */
[----:B------:R-:W-:Y:S02]  /*2040*/  @P3 HADD2.F32 R60, -RZ, R60.H0_H0 ;  /* 0x2000003cff3c3230 */ /* 0x000fe40000004100 */
[----:B-----5:R-:W-:Y:S01]  /*2050*/  FMUL.FTZ R48, R48, R55 ;  /* 0x0000003730307220 */ /* 0x020fe20000410000 */
[----:B------:R-:W-:Y:S02]  /*2060*/  @P4 HADD2.F32 R63, -RZ, R27.H0_H0 ;  /* 0x2000001bff3f4230 */ /* 0x000fe40000004100 */
[----:B------:R-:W-:Y:S01]  /*2070*/  FMUL.FTZ R49, R49, R57 ;  /* 0x0000003931317220 */ /* 0x000fe20000410000 */
[----:B------:R-:W-:Y:S01]  /*2080*/  FMUL.FTZ R50, R50, R61 ;  /* 0x0000003d32327220 */ /* 0x000fe20000410000 */
[----:B------:R-:W-:Y:S01]  /*2090*/  FMUL.FTZ R51, R51, R138 ;  /* 0x0000008a33337220 */ /* 0x000fe20000410000 */
[----:B------:R-:W-:Y:S01]  /*20a0*/  CS2R R52, SRZ ;  /* 0x0000000000347805 */ /* 0x000fe2000001ff00 */
[----:B------:R-:W-:-:S02]  /*20b0*/  HFMA2 R54, -RZ, RZ, 0, 0 ;  /* 0x00000000ff367431 */ /* 0x000fc400000001ff */
[----:B------:R-:W-:Y:S01]  /*20c0*/  @P2 FMUL.FTZ R52, R55, R56 ;  /* 0x0000003837342220 */ /* 0x000fe20000410000 */
[----:B------:R-:W-:Y:S01]  /*20d0*/  @P3 FMUL.FTZ R53, R57, R60 ;  /* 0x0000003c39353220 */ /* 0x000fe20000410000 */
[----:B------:R-:W-:Y:S01]  /*20e0*/  @P4 FMUL.FTZ R54, R61, R63 ;  /* 0x0000003f3d364220 */ /* 0x000fe20000410000 */
[----:B------:R-:W-:Y:S02]  /*20f0*/  MOV R55, RZ ;  /* 0x000000ff00377202 */ /* 0x000fe40000000f00 */
[----:B------:R-:W-:Y:S02]  /*2100*/  FSEL R77, R48, RZ, P2 ;  /* 0x000000ff304d7208 */ /* 0x000fe40001000000 */
[----:B------:R-:W-:Y:S02]  /*2110*/  FSEL R63, R49, RZ, P3 ;  /* 0x000000ff313f7208 */ /* 0x000fe40001800000 */
[----:B------:R-:W-:Y:S02]  /*2120*/  FSEL R60, R50, RZ, P4 ;  /* 0x000000ff323c7208 */ /* 0x000fe40002000000 */
[----:B------:R-:W-:Y:S01]  /*2130*/  FSEL R61, R51, RZ, P5 ;  /* 0x000000ff333d7208 */ /* 0x000fe20002800000 */
[----:B------:R-:W-:Y:S06]  /*2140*/  @!P5 BRA `(.L_x_9636) ;  /* 0x0000000000b8d947 */ /* 0x000fec0003800000 */
[----:B------:R-:W-:-:S05]  /*2150*/  HADD2.F32 R55, -RZ, R62.H1_H1 ;  /* 0x3000003eff377230 */ /* 0x000fca0000004100 */
[----:B------:R-:W-:Y:S01]  /*2160*/  FMUL.FTZ R55, R138, R55 ;  /* 0x000000378a377220 */ /* 0x000fe20000410000 */
[----:B------:R-:W-:Y:S06]  /*2170*/  BRA `(.L_x_9636) ;  /* 0x0000000000ac7947 */ /* 0x000fec0003800000 */
.L_x_9635:
        /* <DEDUP_REMOVED lines=14> */
[----:B------:R-:W-:Y:S01]  /*2260*/  ISETP.GE.U32.AND P5, PT, R128, 0x1000000, PT ;  /* 0x010000008000780c */ /* 0x000fe20003fa6070 */
[----:B------:R-:W-:Y:S01]  /*2270*/  FMUL.FTZ R67, R121, R146 ;  /* 0x0000009279437220 */ /* 0x000fe20000410000 */
[----:B------:R-:W-:Y:S01]  /*2280*/  MOV R128, UR13 ;  /* 0x0000000d00807c02 */ /* 0x000fe20008000f00 */
[-C--:B------:R-:W-:Y:S01]  /*2290*/  FMUL.FTZ R57, R64, R122.reuse ;  /* 0x0000007a40397220 */ /* 0x080fe20000410000 */
[-C--:B------:R-:W-:Y:S01]  /*22a0*/  FMUL.FTZ R61, R65, R122.reuse ;  /* 0x0000007a413d7220 */ /* 0x080fe20000410000 */
[-C--:B------:R-:W-:Y:S01]  /*22b0*/  FMUL.FTZ R63, R66, R122.reuse ;  /* 0x0000007a423f7220 */ /* 0x080fe20000410000 */
[----:B------:R-:W-:Y:S01]  /*22c0*/  FMUL.FTZ R143, R67, R122 ;  /* 0x0000007a438f7220 */ /* 0x000fe20000410000 */
[-C--:B------:R-:W-:Y:S01]  /*22d0*/  FMUL.FTZ R57, R57, R128.reuse ;  /* 0x0000008039397220 */ /* 0x080fe20000410000 */
[-C--:B------:R-:W-:Y:S01]  /*22e0*/  FMUL.FTZ R56, R61, R128.reuse ;  /* 0x000000803d387220 */ /* 0x080fe20000410000 */
[-C--:B------:R-:W-:Y:S01]  /*22f0*/  FMUL.FTZ R63, R63, R128.reuse ;  /* 0x000000803f3f7220 */ /* 0x080fe20000410000 */
[----:B------:R-:W-:Y:S01]  /*2300*/  FMUL.FTZ R142, R143, R128 ;  /* 0x000000808f8e7220 */ /* 0x000fe20000410000 */
[----:B------:R-:W-:-:S02]  /*2310*/  @P3 HADD2.F32 R77, -RZ, R60.H0_H0 ;  /* 0x2000003cff4d3230 */ /* 0x000fc40000004100 */
[----:B-----5:R-:W-:Y:S01]  /*2320*/  FMUL.FTZ R48, R48, R57 ;  /* 0x0000003930307220 */ /* 0x020fe20000410000 */
[----:B------:R-:W-:Y:S02]  /*2330*/  @P2 HADD2.F32 R60, -RZ, R26.H0_H0 ;  /* 0x2000001aff3c2230 */ /* 0x000fe40000004100 */
[----:B------:R-:W-:Y:S01]  /*2340*/  FMUL.FTZ R49, R49, R56 ;  /* 0x0000003831317220 */ /* 0x000fe20000410000 */
[----:B------:R-:W-:Y:S02]  /*2350*/  @P4 HADD2.F32 R138, -RZ, R27.H0_H0 ;  /* 0x2000001bff8a4230 */ /* 0x000fe40000004100 */
[----:B------:R-:W-:Y:S01]  /*2360*/  FMUL.FTZ R50, R50, R63 ;  /* 0x0000003f32327220 */ /* 0x000fe20000410000 */
[----:B------:R-:W-:Y:S02]  /*2370*/  @P5 HADD2.F32 R145, -RZ, R62.H1_H1 ;  /* 0x3000003eff915230 */ /* 0x000fe40000004100 */
[----:B------:R-:W-:Y:S01]  /*2380*/  FMUL.FTZ R51, R51, R142 ;  /* 0x0000008e33337220 */ /* 0x000fe20000410000 */
[----:B------:R-:W-:-:S02]  /*2390*/  CS2R R52, SRZ ;  /* 0x0000000000347805 */ /* 0x000fc4000001ff00 */
[----:B------:R-:W-:Y:S01]  /*23a0*/  CS2R R54, SRZ ;  /* 0x0000000000367805 */ /* 0x000fe2000001ff00 */
[----:B------:R-:W-:Y:S01]  /*23b0*/  @P2 FMUL.FTZ R52, R57, R60 ;  /* 0x0000003c39342220 */ /* 0x000fe20000410000 */
[----:B------:R-:W-:Y:S01]  /*23c0*/  @P3 FMUL.FTZ R53, R56, R77 ;  /* 0x0000004d38353220 */ /* 0x000fe20000410000 */
[----:B------:R-:W-:Y:S01]  /*23d0*/  @P4 FMUL.FTZ R54, R63, R138 ;  /* 0x0000008a3f364220 */ /* 0x000fe20000410000 */
[----:B------:R-:W-:Y:S01]  /*23e0*/  @P5 FMUL.FTZ R55, R142, R145 ;  /* 0x000000918e375220 */ /* 0x000fe20000410000 */
[----:B------:R-:W-:Y:S02]  /*23f0*/  FSEL R77, R48, RZ, P2 ;  /* 0x000000ff304d7208 */ /* 0x000fe40001000000 */
[----:B------:R-:W-:Y:S02]  /*2400*/  FSEL R63, R49, RZ, P3 ;  /* 0x000000ff313f7208 */ /* 0x000fe40001800000 */
[----:B------:R-:W-:Y:S02]  /*2410*/  FSEL R60, R50, RZ, P4 ;  /* 0x000000ff323c7208 */ /* 0x000fe40002000000 */
[----:B------:R-:W-:-:S07]  /*2420*/  FSEL R61, R51, RZ, P5 ;  /* 0x000000ff333d7208 */ /* 0x000fce0002800000 */
.L_x_9636:
[----:B------:R-:W-:Y:S05]  /*2430*/  BSYNC.RECONVERGENT B2 ;  /* 0x0000000000027941 */ /* 0x000fea0003800200 */
.L_x_9634:
        /* <DEDUP_REMOVED lines=8> */
[----:B------:R-:W-:Y:S04]  /*24c0*/  BSSY.RECONVERGENT B2, `(.L_x_9637) ;  /* 0x0000059000027945 */ /* 0x000fe80003800200 */
[----:B------:R-:W-:Y:S05]  /*24d0*/  @!P1 BRA `(.L_x_9638) ;  /* 0x0000000000b49947 */ /* 0x000fea0003800000 */
[C-C-:B------:R-:W-:Y:S01]  /*24e0*/  FFMA.FTZ R139, R59.reuse, R139, R58.reuse ;  /* 0x0000008b3b8b7223 */ /* 0x140fe2000001003a */
[C-C-:B------:R-:W-:Y:S01]  /*24f0*/  FFMA.FTZ R137, R59.reuse, R137, R58.reuse ;  /* 0x000000893b897223 */ /* 0x140fe2000001003a */
[C-C-:B0-----:R-:W-:Y:S01]  /*2500*/  FFMA.FTZ R52, R59.reuse, R133, R58.reuse ;  /* 0x000000853b347223 */ /* 0x141fe2000001003a */
        /* <DEDUP_REMOVED lines=27> */
[----:B------:R-:W-:Y:S01]  /*26c0*/  FMUL.FTZ R51, R51, R130 ;  /* 0x0000008233337220 */ /* 0x000fe20000410000 */
[----:B------:R-:W-:Y:S01]  /*26d0*/  CS2R R52, SRZ ;  /* 0x0000000000347805 */ /* 0x000fe2000001ff00 */
[----:B------:R-:W-:Y:S02]  /*26e0*/  HFMA2 R54, -RZ, RZ, 0, 0 ;  /* 0x00000000ff367431 */ /* 0x000fe400000001ff */
[----:B------:R-:W-:Y:S01]  /*26f0*/  @P2 FMUL.FTZ R52, R55, R62 ;  /* 0x0000003e37342220 */ /* 0x000fe20000410000 */
[----:B------:R-:W-:Y:S01]  /*2700*/  @P3 FMUL.FTZ R53, R127, R126 ;  /* 0x0000007e7f353220 */ /* 0x000fe20000410000 */
[----:B------:R-:W-:Y:S01]  /*2710*/  @P4 FMUL.FTZ R54, R131, R132 ;  /* 0x0000008483364220 */ /* 0x000fe20000410000 */
[----:B------:R-:W-:-:S02]  /*2720*/  MOV R55, RZ ;  /* 0x000000ff00377202 */ /* 0x000fc40000000f00 */
[----:B------:R-:W-:Y:S02]  /*2730*/  FSEL R62, R48, RZ, P2 ;  /* 0x000000ff303e7208 */ /* 0x000fe40001000000 */
[----:B------:R-:W-:Y:S02]  /*2740*/  FSEL R127, R49, RZ, P3 ;  /* 0x000000ff317f7208 */ /* 0x000fe40001800000 */
[----:B------:R-:W-:Y:S02]  /*2750*/  FSEL R126, R50, RZ, P4 ;  /* 0x000000ff327e7208 */ /* 0x000fe40002000000 */
[----:B------:R-:W-:Y:S01]  /*2760*/  FSEL R131, R51, RZ, P5 ;  /* 0x000000ff33837208 */ /* 0x000fe20002800000 */
[----:B------:R-:W-:Y:S06]  /*2770*/  @!P5 BRA `(.L_x_9639) ;  /* 0x0000000000b4d947 */ /* 0x000fec0003800000 */
[----:B------:R-:W-:-:S05]  /*2780*/  HADD2.F32 R55, -RZ, R150.H0_H0 ;  /* 0x20000096ff377230 */ /* 0x000fca0000004100 */
[----:B------:R-:W-:Y:S01]  /*2790*/  FMUL.FTZ R55, R130, R55 ;  /* 0x0000003782377220 */ /* 0x000fe20000410000 */
[----:B------:R-:W-:Y:S06]  /*27a0*/  BRA `(.L_x_9639) ;  /* 0x0000000000a87947 */ /* 0x000fec0003800000 */
.L_x_9638:
[C-C-:B------:R-:W-:Y:S01]  /*27b0*/  FFMA.FTZ R139, R59.reuse, R139, R58.reuse ;  /* 0x0000008b3b8b7223 */ /* 0x140fe2000001003a */
[C-C-:B------:R-:W-:Y:S01]  /*27c0*/  FFMA.FTZ R137, R59.reuse, R137, R58.reuse ;  /* 0x000000893b897223 */ /* 0x140fe2000001003a */
[C-C-:B0-----:R-:W-:Y:S01]  /*27d0*/  FFMA.FTZ R52, R59.reuse, R133, R58.reuse ;  /* 0x000000853b347223 */ /* 0x141fe2000001003a */
[----:B------:R-:W-:Y:S01]  /*27e0*/  FFMA.FTZ R135, R59, R135, R58 ;  /* 0x000000873b877223 */ /* 0x000fe2000001003a */
[----:B------:R-:W-:Y:S01]  /*27f0*/  LOP3.LUT P3, RZ, R126, 0xff00, RZ, 0xc0, !PT ;  /* 0x0000ff007eff7812 */ /* 0x000fe2000786c0ff */
        /* <DEDUP_REMOVED lines=8> */
[----:B------:R-:W-:Y:S01]  /*2880*/  ISETP.GE.U32.AND P5, PT, R126, 0x1000000, PT ;  /* 0x010000007e00780c */ /* 0x000fe20003fa6070 */
[C---:B------:R-:W-:Y:S01]  /*2890*/  FMUL.FTZ R133, R121.reuse, R138 ;  /* 0x0000008a79857220 */ /* 0x040fe20000410000 */
[----:B------:R-:W-:Y:S01]  /*28a0*/  FMUL.FTZ R137, R121, R142 ;  /* 0x0000008e79897220 */ /* 0x000fe20000410000 */
[C---:B------:R-:W-:Y:S01]  /*28b0*/  FMUL.FTZ R127, R122.reuse, R127 ;  /* 0x0000007f7a7f7220 */ /* 0x040fe20000410000 */
[C---:B------:R-:W-:Y:S01]  /*28c0*/  FMUL.FTZ R131, R122.reuse, R131 ;  /* 0x000000837a837220 */ /* 0x040fe20000410000 */
[----:B------:R-:W-:Y:S01]  /*28d0*/  FMUL.FTZ R133, R122, R133 ;  /* 0x000000857a857220 */ /* 0x000fe20000410000 */
        /* <DEDUP_REMOVED lines=10> */
[----:B------:R-:W-:-:S02]  /*2980*/  @P4 HADD2.F32 R132, -RZ, R29.H0_H0 ;  /* 0x2000001dff844230 */ /* 0x000fc40000004100 */
[----:B------:R-:W-:Y:S01]  /*2990*/  FMUL.FTZ R50, R50, R133 ;  /* 0x0000008532327220 */ /* 0x000fe20000410000 */
[----:B------:R-:W-:Y:S01]  /*29a0*/  FMUL.FTZ R51, R51, R130 ;  /* 0x0000008233337220 */ /* 0x000fe20000410000 */
[----:B------:R-:W-:Y:S02]  /*29b0*/  CS2R R52, SRZ ;  /* 0x0000000000347805 */ /* 0x000fe4000001ff00 */
[----:B------:R-:W-:Y:S01]  /*29c0*/  CS2R R54, SRZ ;  /* 0x0000000000367805 */ /* 0x000fe2000001ff00 */
[----:B------:R-:W-:Y:S01]  /*29d0*/  @P2 FMUL.FTZ R52, R126, R127 ;  /* 0x0000007f7e342220 */ /* 0x000fe20000410000 */
[----:B------:R-:W-:Y:S01]  /*29e0*/  @P3 FMUL.FTZ R53, R135, R62 ;  /* 0x0000003e87353220 */ /* 0x000fe20000410000 */
[----:B------:R-:W-:Y:S01]  /*29f0*/  @P4 FMUL.FTZ R54, R132, R133 ;  /* 0x0000008584364220 */ /* 0x000fe20000410000 */
[----:B------:R-:W-:Y:S01]  /*2a00*/  @P5 FMUL.FTZ R55, R139, R130 ;  /* 0x000000828b375220 */ /* 0x000fe20000410000 */
[----:B------:R-:W-:Y:S02]  /*2a10*/  FSEL R62, R48, RZ, P2 ;  /* 0x000000ff303e7208 */ /* 0x000fe40001000000 */
[----:B------:R-:W-:-:S02]  /*2a20*/  FSEL R127, R49, RZ, P3 ;  /* 0x000000ff317f7208 */ /* 0x000fc40001800000 */
[----:B------:R-:W-:Y:S02]  /*2a30*/  FSEL R126, R50, RZ, P4 ;  /* 0x000000ff327e7208 */ /* 0x000fe40002000000 */
[----:B------:R-:W-:-:S07]  /*2a40*/  FSEL R131, R51, RZ, P5 ;  /* 0x000000ff33837208 */ /* 0x000fce0002800000 */
.L_x_9639:
[----:B------:R-:W-:Y:S05]  /*2a50*/  BSYNC.RECONVERGENT B2 ;  /* 0x0000000000027941 */ /* 0x000fea0003800200 */
.L_x_9637:
[----:B------:R-:W0:Y:S01]  /*2a60*/  @P1 LDC.64 R132, c[0x0][0x478] ;  /* 0x00011e00ff841b82 */ /* 0x000e220000000a00 */
[----:B------:R-:W-:-:S04]  /*2a70*/  IMAD.WIDE.U32 R134, R125, 0x10, R56 ;  /* 0x000000107d867825 */ /* 0x000fc800078e0038 */
[----:B------:R-:W-:-:S04]  /*2a80*/  IMAD.WIDE.U32 R48, R123, 0x10, R140 ;  /* 0x000000107b307825 */ /* 0x000fc800078e008c */
[----:B0-----:R-:W-:-:S05]  /*2a90*/  @P1 IMAD.WIDE.U32 R132, R125, 0x10, R132 ;  /* 0x000000107d841825 */ /* 0x001fca00078e0084 */
[----:B------:R0:W-:Y:S04]  /*2aa0*/  @P1 STG.E.128 desc[UR6][R132.64], R64 ;  /* 0x0000004084001986 */ /* 0x0001e8000c101d06 */
[----:B------:R0:W-:Y:S04]  /*2ab0*/  STG.E.128 desc[UR6][R134.64], R52 ;  /* 0x0000003486007986 */ /* 0x0001e8000c101d06 */
[----:B------:R-:W5:Y:S01]  /*2ac0*/  LDG.E.128 R48, desc[UR6][R48.64] ;  /* 0x0000000630307981 */ /* 0x000f62000c1e1d00 */
[----:B------:R-:W-:Y:S04]  /*2ad0*/  BSSY.RECONVERGENT B2, `(.L_x_9640) ;  /* 0x0000059000027945 */ /* 0x000fe80003800200 */
[----:B------:R-:W-:Y:S05]  /*2ae0*/  @!P1 BRA `(.L_x_9641) ;  /* 0x0000000000b49947 */ /* 0x000fea0003800000 */
[C-C-:B------:R-:W-:Y:S01]  /*2af0*/  FFMA.FTZ R129, R59.reuse, R129, R58.reuse ;  /* 0x000000813b817223 */ /* 0x140fe2000001003a */
[C-C-:B------:R-:W-:Y:S01]  /*2b00*/  FFMA.FTZ R83, R59.reuse, R83, R58.reuse ;  /* 0x000000533b537223 */ /* 0x140fe2000001003a */
[C-C-:B------:R-:W-:Y:S01]  /*2b10*/  FFMA.FTZ R81, R59.reuse, R81, R58.reuse ;  /* 0x000000513b517223 */ /* 0x140fe2000001003a */
[----:B------:R-:W-:Y:S01]  /*2b20*/  FFMA.FTZ R79, R59, R79, R58 ;  /* 0x0000004f3b4f7223 */ /* 0x000fe2000001003a */
[C---:B------:R-:W-:Y:S01]  /*2b30*/  LOP3.LUT P2, RZ, R124.reuse, 0xff, RZ, 0xc0, !PT ;  /* 0x000000ff7cff7812 */ /* 0x040fe2000784c0ff */
[----:B0-----:R-:W-:Y:S01]  /*2b40*/  FADD.FTZ R64, -R129, R82 ;  /* 0x0000005281407221 */ /* 0x001fe20000010100 */
[C---:B------:R-:W-:Y:S01]  /*2b50*/  LOP3.LUT P3, RZ, R124.reuse, 0xff00, RZ, 0xc0, !PT ;  /* 0x0000ff007cff7812 */ /* 0x040fe2000786c0ff */
[----:B------:R-:W-:Y:S01]  /*2b60*/  FADD.FTZ R80, -R83, R80 ;  /* 0x0000005053507221 */ /* 0x000fe20000010100 */
[C---:B------:R-:W-:Y:S01]  /*2b70*/  LOP3.LUT P4, RZ, R124.reuse, 0xff0000, RZ, 0xc0, !PT ;  /* 0x00ff00007cff7812 */ /* 0x040fe2000788c0ff */
[----:B------:R-:W-:Y:S01]  /*2b80*/  FADD.FTZ R66, -R81, R78 ;  /* 0x0000004e51427221 */ /* 0x000fe20000010100 */
[----:B------:R-:W-:Y:S01]  /*2b90*/  ISETP.GE.U32.AND P5, PT, R124, 0x1000000, PT ;  /* 0x010000007c00780c */ /* 0x000fe20003fa6070 */
        /* <DEDUP_REMOVED lines=17> */
[----:B------:R-:W-:Y:S02]  /*2cb0*/  @P3 HADD2.F32 R78, -RZ, R149.H1_H1 ;  /* 0x30000095ff4e3230 */ /* 0x000fe40000004100 */
        /* <DEDUP_REMOVED lines=16> */
.L_x_9641:
[C-C-:B------:R-:W-:Y:S01]  /*2dc0*/  FFMA.FTZ R129, R59.reuse, R129, R58.reuse ;  /* 0x000000813b817223 */ /* 0x140fe2000001003a */
[C-C-:B------:R-:W-:Y:S01]  /*2dd0*/  FFMA.FTZ R83, R59.reuse, R83, R58.reuse ;  /* 0x000000533b537223 */ /* 0x140fe2000001003a */
[C-C-:B------:R-:W-:Y:S01]  /*2de0*/  FFMA.FTZ R81, R59.reuse, R81, R58.reuse ;  /* 0x000000513b517223 */ /* 0x140fe2000001003a */
[----:B------:R-:W-:Y:S01]  /*2df0*/  FFMA.FTZ R79, R59, R79, R58 ;  /* 0x0000004f3b4f7223 */ /* 0x000fe2000001003a */
[C---:B------:R-:W-:Y:S01]  /*2e00*/  LOP3.LUT P2, RZ, R124.reuse, 0xff, RZ, 0xc0, !PT ;  /* 0x000000ff7cff7812 */ /* 0x040fe2000784c0ff */
[----:B------:R-:W-:Y:S01]  /*2e10*/  FADD.FTZ R82, -R129, R82 ;  /* 0x0000005281527221 */ /* 0x000fe20000010100 */
        /* <DEDUP_REMOVED lines=10> */
[C---:B------:R-:W-:Y:S01]  /*2ec0*/  FMUL.FTZ R79, R122.reuse, R79 ;  /* 0x0000004f7a4f7220 */ /* 0x040fe20000410000 */
[C---:B------:R-:W-:Y:S01]  /*2ed0*/  FMUL.FTZ R81, R122.reuse, R81 ;  /* 0x000000517a517220 */ /* 0x040fe20000410000 */
[----:B------:R-:W-:Y:S01]  /*2ee0*/  FMUL.FTZ R129, R129, R122 ;  /* 0x0000007a81817220 */ /* 0x000fe20000410000 */
[----:B------:R-:W-:Y:S01]  /*2ef0*/  FMUL.FTZ R83, R122, R83 ;  /* 0x000000537a537220 */ /* 0x000fe20000410000 */
[-C--:B------:R-:W-:Y:S01]  /*2f00*/  FMUL.FTZ R79, R79, R128.reuse ;  /* 0x000000804f4f7220 */ /* 0x080fe20000410000 */
[-C--:B------:R-:W-:Y:S01]  /*2f10*/  FMUL.FTZ R76, R81, R128.reuse ;  /* 0x00000080514c7220 */ /* 0x080fe20000410000 */
[-C--:B------:R-:W-:Y:S01]  /*2f20*/  FMUL.FTZ R80, R129, R128.reuse ;  /* 0x0000008081507220 */ /* 0x080fe20000410000 */
[----:B------:R-:W-:Y:S01]  /*2f30*/  FMUL.FTZ R83, R83, R128 ;  /* 0x0000008053537220 */ /* 0x000fe20000410000 */
[----:B------:R-:W-:-:S02]  /*2f40*/  @P3 HADD2.F32 R125, -RZ, R149.H1_H1 ;  /* 0x30000095ff7d3230 */ /* 0x000fc40000004100 */
[----:B-----5:R-:W-:Y:S01]  /*2f50*/  FMUL.FTZ R48, R48, R79 ;  /* 0x0000004f30307220 */ /* 0x020fe20000410000 */
[----:B------:R-:W-:Y:S02]  /*2f60*/  @P4 HADD2.F32 R130, -RZ, R31.H0_H0 ;  /* 0x2000001fff824230 */ /* 0x000fe40000004100 */
[----:B------:R-:W-:Y:S01]  /*2f70*/  FMUL.FTZ R49, R49, R76 ;  /* 0x0000004c31317220 */ /* 0x000fe20000410000 */
[----:B------:R-:W-:Y:S02]  /*2f80*/  @P5 HADD2.F32 R149, -RZ, R149.H0_H0 ;  /* 0x20000095ff955230 */ /* 0x000fe40000004100 */
[----:B------:R-:W-:Y:S01]  /*2f90*/  FMUL.FTZ R50, R50, R83 ;  /* 0x0000005332327220 */ /* 0x000fe20000410000 */
[----:B------:R-:W-:Y:S02]  /*2fa0*/  @P2 HADD2.F32 R78, -RZ, R30.H0_H0 ;  /* 0x2000001eff4e2230 */ /* 0x000fe40000004100 */
[----:B------:R-:W-:Y:S01]  /*2fb0*/  FMUL.FTZ R51, R51, R80 ;  /* 0x0000005033337220 */ /* 0x000fe20000410000 */
[----:B0-----:R-:W-:-:S02]  /*2fc0*/  CS2R R52, SRZ ;  /* 0x0000000000347805 */ /* 0x001fc4000001ff00 */
        /* <DEDUP_REMOVED lines=9> */
.L_x_9642:
[----:B------:R-:W-:Y:S05]  /*3060*/  BSYNC.RECONVERGENT B2 ;  /* 0x0000000000027941 */ /* 0x000fea0003800200 */
.L_x_9640:
[----:B------:R-:W0:Y:S01]  /*3070*/  @P1 LDC.64 R48, c[0x0][0x478] ;  /* 0x00011e00ff301b82 */ /* 0x000e220000000a00 */
[----:B------:R-:W-:-:S04]  /*3080*/  IMAD.WIDE.U32 R80, R123, 0x10, R56 ;  /* 0x000000107b507825 */ /* 0x000fc800078e0038 */
[----:B0-----:R-:W-:-:S04]  /*3090*/  @P1 IMAD.WIDE.U32 R78, R123, 0x10, R48 ;  /* 0x000000107b4e1825 */ /* 0x001fc800078e0030 */
[----:B------:R-:W-:Y:S01]  /*30a0*/  IMAD.WIDE.U32 R48, R117, 0x10, R140 ;  /* 0x0000001075307825 */ /* 0x000fe200078e008c */
        /* <DEDUP_REMOVED lines=50> */
.L_x_9644:
        /* <DEDUP_REMOVED lines=9> */
[C---:B0-----:R-:W-:Y:S01]  /*3460*/  FMUL.FTZ R53, R121.reuse, R74 ;  /* 0x0000004a79357220 */ /* 0x041fe20000410000 */
[C---:B------:R-:W-:Y:S01]  /*3470*/  LOP3.LUT P3, RZ, R120.reuse, 0xff00, RZ, 0xc0, !PT ;  /* 0x0000ff0078ff7812 */ /* 0x040fe2000786c0ff */
[C---:B------:R-:W-:Y:S01]  /*3480*/  FMUL.FTZ R55, R121.reuse, R72 ;  /* 0x0000004879377220 */ /* 0x040fe20000410000 */
[C---:B------:R-:W-:Y:S01]  /*3490*/  LOP3.LUT P4, RZ, R120.reuse, 0xff0000, RZ, 0xc0, !PT ;  /* 0x00ff000078ff7812 */ /* 0x040fe2000788c0ff */
[C---:B------:R-:W-:Y:S01]  /*34a0*/  FMUL.FTZ R59, R121.reuse, R70 ;  /* 0x00000046793b7220 */ /* 0x040fe20000410000 */
[----:B------:R-:W-:Y:S01]  /*34b0*/  ISETP.GE.U32.AND P5, PT, R120, 0x1000000, PT ;  /* 0x010000007800780c */ /* 0x000fe20003fa6070 */
        /* <DEDUP_REMOVED lines=27> */
.L_x_9645:
[----:B------:R-:W-:Y:S05]  /*3670*/  BSYNC.RECONVERGENT B2 ;  /* 0x0000000000027941 */ /* 0x000fea0003800200 */
.L_x_9643:
[----:B------:R-:W0:Y:S01]  /*3680*/  @P1 LDC.64 R48, c[0x0][0x478] ;  /* 0x00011e00ff301b82 */ /* 0x000e220000000a00 */
[----:B------:R-:W-:-:S04]  /*3690*/  IMAD.WIDE.U32 R56, R117, 0x10, R56 ;  /* 0x0000001075387825 */ /* 0x000fc800078e0038 */
[----:B0-----:R-:W-:-:S05]  /*36a0*/  @P1 IMAD.WIDE.U32 R48, R117, 0x10, R48 ;  /* 0x0000001075301825 */ /* 0x001fca00078e0030 */
[----:B------:R0:W-:Y:S04]  /*36b0*/  @P1 STG.E.128 desc[UR6][R48.64], R64 ;  /* 0x0000004030001986 */ /* 0x0001e8000c101d06 */
[----:B------:R0:W-:Y:S01]  /*36c0*/  STG.E.128 desc[UR6][R56.64], R52 ;  /* 0x0000003438007986 */ /* 0x0001e2000c101d06 */
[----:B------:R-:W-:Y:S05]  /*36d0*/  BRA `(.L_x_9646) ;  /* 0x0000001800347947 */ /* 0x000fea0003800000 */
.L_x_9633:
[----:B------:R-:W0:Y:S08]  /*36e0*/  LDC.64 R140, c[0x0][0x390] ;  /* 0x0000e400ff8c7b82 */ /* 0x000e300000000a00 */
[----:B------:R-:W1:Y:S01]  /*36f0*/  LDC.64 R56, c[0x0][0x478] ;  /* 0x00011e00ff387b82 */ /* 0x000e620000000a00 */
[----:B0-----:R-:W-:-:S06]  /*3700*/  IMAD.WIDE.U32 R48, R127, 0x10, R140 ;  /* 0x000000107f307825 */ /* 0x001fcc00078e008c */
[----:B------:R-:W5:Y:S01]  /*3710*/  LDG.E.128 R48, desc[UR6][R48.64] ;  /* 0x0000000630307981 */ /* 0x000f62000c1e1d00 */
[----:B------:R-:W-:Y:S01]  /*3720*/  BSSY.RECONVERGENT B2, `(.L_x_9647) ;  /* 0x000005d000027945 */ /* 0x000fe20003800200 */
[----:B-1----:R-:W-:-:S04]  /*3730*/  ISETP.NE.U32.AND P1, PT, R56, RZ, PT ;  /* 0x000000ff3800720c */ /* 0x002fc80003f25070 */
[----:B------:R-:W-:-:S13]  /*3740*/  ISETP.NE.AND.EX P1, PT, R57, RZ, PT, P1 ;  /* 0x000000ff3900720c */ /* 0x000fda0003f25310 */
[----:B------:R-:W-:Y:S05]  /*3750*/  @P1 BRA `(.L_x_9648) ;  /* 0x0000000000b81947 */ /* 0x000fea0003800000 */
[C-C-:B------:R-:W-:Y:S01]  /*3760*/  FFMA.FTZ R77, R59.reuse, R77, R58.reuse ;  /* 0x0000004d3b4d7223 */ /* 0x140fe2000001003a */
[C-C-:B------:R-:W-:Y:S01]  /*3770*/  FFMA.FTZ R143, R59.reuse, R143, R58.reuse ;  /* 0x0000008f3b8f7223 */ /* 0x140fe2000001003a */
[C-C-:B------:R-:W-:Y:S01]  /*3780*/  FFMA.FTZ R145, R59.reuse, R145, R58.reuse ;  /* 0x000000913b917223 */ /* 0x140fe2000001003a */
[----:B------:R-:W-:Y:S01]  /*3790*/  FFMA.FTZ R147, R59, R147, R58 ;  /* 0x000000933b937223 */ /* 0x000fe2000001003a */
[C---:B------:R-:W-:Y:S01]  /*37a0*/  LOP3.LUT P2, RZ, R128.reuse, 0xff00, RZ, 0xc0, !PT ;  /* 0x0000ff0080ff7812 */ /* 0x040fe2000784c0ff */
[----:B------:R-:W-:Y:S01]  /*37b0*/  FADD.FTZ R55, -R77, R138 ;  /* 0x0000008a4d377221 */ /* 0x000fe20000010100 */
[----:B------:R-:W-:Y:S01]  /*37c0*/  FADD.FTZ R138, -R143, R142 ;  /* 0x0000008e8f8a7221 */ /* 0x000fe20000010100 */
[----:B------:R-:W-:Y:S01]  /*37d0*/  FADD.FTZ R63, -R145, R144 ;  /* 0x00000090913f7221 */ /* 0x000fe20000010100 */
[----:B------:R-:W-:Y:S01]  /*37e0*/  FADD.FTZ R146, -R147, R146 ;  /* 0x0000009293927221 */ /* 0x000fe20000010100 */
[C---:B------:R-:W-:Y:S01]  /*37f0*/  LOP3.LUT P1, RZ, R128.reuse, 0xff, RZ, 0xc0, !PT ;  /* 0x000000ff80ff7812 */ /* 0x040fe2000782c0ff */
[C---:B------:R-:W-:Y:S01]  /*3800*/  FFMA.FTZ R55, R121.reuse, R55, R44 ;  /* 0x0000003779377223 */ /* 0x040fe2000001002c */
[C---:B------:R-:W-:Y:S01]  /*3810*/  LOP3.LUT P3, RZ, R128.reuse, 0xff0000, RZ, 0xc0, !PT ;  /* 0x00ff000080ff7812 */ /* 0x040fe2000786c0ff */
[C---:B------:R-:W-:Y:S01]  /*3820*/  FFMA.FTZ R61, R121.reuse, R138, R45 ;  /* 0x0000008a793d7223 */ /* 0x040fe2000001002d */
[C---:B------:R-:W-:Y:S01]  /*3830*/  FFMA.FTZ R63, R121.reuse, R63, R46 ;  /* 0x0000003f793f7223 */ /* 0x040fe2000001002e */
[----:B------:R-:W-:Y:S01]  /*3840*/  FFMA.FTZ R77, R121, R146, R47 ;  /* 0x00000092794d7223 */ /* 0x000fe2000001002f */
        /* <DEDUP_REMOVED lines=31> */
.L_x_9648:
        /* <DEDUP_REMOVED lines=13> */
[----:B------:R-:W-:Y:S01]  /*3b10*/  ISETP.GE.U32.AND P4, PT, R128, 0x1000000, PT ;  /* 0x010000008000780c */ /* 0x000fe20003f86070 */
[C---:B------:R-:W-:Y:S01]  /*3b20*/  FFMA.FTZ R66, R121.reuse, R145, R46 ;  /* 0x0000009179427223 */ /* 0x040fe2000001002e */
[----:B------:R-:W-:Y:S01]  /*3b30*/  FFMA.FTZ R67, R121, R146, R47 ;  /* 0x0000009279437223 */ /* 0x000fe2000001002f */
[----:B------:R-:W-:Y:S01]  /*3b40*/  MOV R128, UR13 ;  /* 0x0000000d00807c02 */ /* 0x000fe20008000f00 */
[-C--:B------:R-:W-:Y:S01]  /*3b50*/  FMUL.FTZ R61, R64, R122.reuse ;  /* 0x0000007a403d7220 */ /* 0x080fe20000410000 */
        /* <DEDUP_REMOVED lines=12> */
[----:B------:R-:W-:-:S02]  /*3c20*/  @P4 HADD2.F32 R147, -RZ, R62.H1_H1 ;  /* 0x3000003eff934230 */ /* 0x000fc40000004100 */
        /* <DEDUP_REMOVED lines=12> */
.L_x_9649:
[----:B------:R-:W-:Y:S05]  /*3cf0*/  BSYNC.RECONVERGENT B2 ;  /* 0x0000000000027941 */ /* 0x000fea0003800200 */
.L_x_9647:
[----:B------:R-:W-:Y:S01]  /*3d00*/  ISETP.NE.U32.AND P1, PT, R56, RZ, PT ;  /* 0x000000ff3800720c */ /* 0x000fe20003f25070 */
[----:B------:R-:W-:-:S03]  /*3d10*/  IMAD.WIDE.U32 R48, R125, 0x10, R140 ;  /* 0x000000107d307825 */ /* 0x000fc600078e008c */
[----:B------:R-:W-:Y:S02]  /*3d20*/  ISETP.NE.AND.EX P1, PT, R57, RZ, PT, P1 ;  /* 0x000000ff3900720c */ /* 0x000fe40003f25310 */
[----:B------:R-:W0:Y:S11]  /*3d30*/  LDC.64 R56, c[0x0][0x468] ;  /* 0x00011a00ff387b82 */ /* 0x000e360000000a00 */
[----:B------:R-:W1:Y:S01]  /*3d40*/  @P1 LDC.64 R142, c[0x0][0x478] ;  /* 0x00011e00ff8e1b82 */ /* 0x000e620000000a00 */
[----:B0-----:R-:W-:-:S04]  /*3d50*/  IMAD.WIDE.U32 R144, R127, 0x10, R56 ;  /* 0x000000107f907825 */ /* 0x001fc800078e0038 */
[----:B-1----:R-:W-:-:S05]  /*3d60*/  @P1 IMAD.WIDE.U32 R142, R127, 0x10, R142 ;  /* 0x000000107f8e1825 */ /* 0x002fca00078e008e */
[----:B------:R0:W-:Y:S04]  /*3d70*/  @P1 STG.E.128 desc[UR6][R142.64], R64 ;  /* 0x000000408e001986 */ /* 0x0001e8000c101d06 */
        /* <DEDUP_REMOVED lines=49> */
.L_x_9651:
        /* <DEDUP_REMOVED lines=42> */
.L_x_9652:
[----:B------:R-:W-:Y:S05]  /*4330*/  BSYNC.RECONVERGENT B2 ;  /* 0x0000000000027941 */ /* 0x000fea0003800200 */
.L_x_9650:
        /* <DEDUP_REMOVED lines=18> */
[C---:B------:R-:W-:Y:S01]  /*4460*/  FFMA.FTZ R65, R121.reuse, R66, R37 ;  /* 0x0000004279417223 */ /* 0x040fe20000010025 */
[C---:B------:R-:W-:Y:S01]  /*4470*/  LOP3.LUT P3, RZ, R124.reuse, 0xff00, RZ, 0xc0, !PT ;  /* 0x0000ff007cff7812 */ /* 0x040fe2000786c0ff */
[C---:B------:R-:W-:Y:S01]  /*4480*/  FFMA.FTZ R64, R121.reuse, R129, R36 ;  /* 0x0000008179407223 */ /* 0x040fe20000010024 */
[C---:B------:R-:W-:Y:S01]  /*4490*/  LOP3.LUT P4, RZ, R124.reuse, 0xff0000, RZ, 0xc0, !PT ;  /* 0x00ff00007cff7812 */ /* 0x040fe2000788c0ff */
[C---:B------:R-:W-:Y:S01]  /*44a0*/  FFMA.FTZ R66, R121.reuse, R81, R38 ;  /* 0x0000005179427223 */ /* 0x040fe20000010026 */
[----:B------:R-:W-:Y:S01]  /*44b0*/  FFMA.FTZ R67, R121, R76, R39 ;  /* 0x0000004c79437223 */ /* 0x000fe20000010027 */
        /* <DEDUP_REMOVED lines=30> */
.L_x_9654:
        /* <DEDUP_REMOVED lines=14> */
[----:B------:R-:W-:Y:S01]  /*4780*/  ISETP.GE.U32.AND P5, PT, R124, 0x1000000, PT ;  /* 0x010000007c00780c */ /* 0x000fe20003fa6070 */
[----:B------:R-:W-:Y:S01]  /*4790*/  FFMA.FTZ R129, R121, R76, R39 ;  /* 0x0000004c79817223 */ /* 0x000fe20000010027 */
        /* <DEDUP_REMOVED lines=26> */
.L_x_9655:
[----:B------:R-:W-:Y:S05]  /*4940*/  BSYNC.RECONVERGENT B2 ;  /* 0x0000000000027941 */ /* 0x000fea0003800200 */
.L_x_9653:
        /* <DEDUP_REMOVED lines=18> */
[C---:B0-----:R-:W-:Y:S01]  /*4a70*/  FFMA.FTZ R65, R121.reuse, R72, R33 ;  /* 0x0000004879417223 */ /* 0x041fe20000010021 */
        /* <DEDUP_REMOVED lines=16> */
[----:B------:R-:W-:Y:S02]  /*4b80*/  @P3 HADD2.F32 R69, -RZ, R148.H1_H1 ;  /* 0x30000094ff453230 */ /* 0x000fe40000004100 */
[----:B------:R-:W-:Y:S01]  /*4b90*/  FMUL.FTZ R49, R49, R68 ;  /* 0x0000004431317220 */ /* 0x000fe20000410000 */
[----:B------:R-:W-:Y:S02]  /*4ba0*/  @P2 HADD2.F32 R70, -RZ, R84.H0_H0 ;  /* 0x20000054ff462230 */ /* 0x000fe40000004100 */
[-C--:B------:R-:W-:Y:S01]  /*4bb0*/  FMUL.FTZ R59, R50, R55.reuse ;  /* 0x00000037323b7220 */ /* 0x080fe20000410000 */
        /* <DEDUP_REMOVED lines=15> */
.L_x_9657:
        /* <DEDUP_REMOVED lines=42> */
.L_x_9658:
[----:B------:R-:W-:Y:S05]  /*4f50*/  BSYNC.RECONVERGENT B2 ;  /* 0x0000000000027941 */ /* 0x000fea0003800200 */
.L_x_9656:
[----:B------:R-:W0:Y:S01]  /*4f60*/  @P1 LDC.64 R48, c[0x0][0x478] ;  /* 0x00011e00ff301b82 */ /* 0x000e220000000a00 */
[----:B------:R-:W-:-:S04]  /*4f70*/  IMAD.WIDE.U32 R56, R117, 0x10, R56 ;  /* 0x0000001075387825 */ /* 0x000fc800078e0038 */
[----:B0-----:R-:W-:-:S05]  /*4f80*/  @P1 IMAD.WIDE.U32 R48, R117, 0x10, R48 ;  /* 0x0000001075301825 */ /* 0x001fca00078e0030 */
[----:B------:R1:W-:Y:S04]  /*4f90*/  @P1 STG.E.128 desc[UR6][R48.64], R64 ;  /* 0x0000004030001986 */ /* 0x0003e8000c101d06 */
[----:B------:R1:W-:Y:S02]  /*4fa0*/  STG.E.128 desc[UR6][R56.64], R52 ;  /* 0x0000003438007986 */ /* 0x0003e4000c101d06 */
.L_x_9646:
        /* <DEDUP_REMOVED lines=21> */
.L_x_9629:
        /* <DEDUP_REMOVED lines=48> */
.L_x_9628:
[----:B------:R-:W-:Y:S05]  /*5400*/  BSYNC B1 ;  /* 0x0000000000017941 */ /* 0x000fea0003800000 */
.L_x_9627:
        /* <DEDUP_REMOVED lines=151> */
.L_x_9632:
[----:B------:R-:W-:Y:S01]  /*5d80*/  HFMA2 R52, -RZ, RZ, 0, 5.9604644775390625e-08 ;  /* 0x00000001ff347431 */ /* 0x000fe200000001ff */
[----:B------:R-:W-:Y:S01]  /*5d90*/  BSSY B2, `(.L_x_9660) ;  /* 0x0000006000027945 */ /* 0x000fe20003800000 */
[----:B------:R-:W-:Y:S02]  /*5da0*/  MOV R51, 0x1f ;  /* 0x0000001f00337802 */ /* 0x000fe40000000f00 */
[----:B------:R-:W-:-:S07]  /*5db0*/  MOV R50, 0xffffffff ;  /* 0xffffffff00327802 */ /* 0x000fce0000000f00 */
[----:B------:R-:W-:Y:S05]  /*5dc0*/  WARPSYNC.COLLECTIVE R50, `(.L_x_9661) ;  /* 0x0000000032087348 */ /* 0x000fea0003c00000 */
[----:B------:R0:W1:Y:S02]  /*5dd0*/  SHFL.BFLY P3, R53, R141, R52, R51 ;  /* 0x0c0000348d357389 */ /* 0x0000640000060033 */
[----:B01----:R-:W-:Y:S05]  /*5de0*/  ENDCOLLECTIVE ;  /* 0x000000000000791b */ /* 0x003fea0003800000 */
.L_x_9661:
[----:B------:R-:W-:Y:S05]  /*5df0*/  BSYNC B2 ;  /* 0x0000000000027941 */ /* 0x000fea0003800000 */
.L_x_9660:
        /* <DEDUP_REMOVED lines=8> */
.L_x_9662:
[----:B------:R-:W-:Y:S01]  /*5e80*/  MOV R141, R48 ;  /* 0x00000030008d7202 */ /* 0x000fe20000000f00 */
[----:B------:R-:W-:Y:S01]  /*5e90*/  HFMA2 R52, -RZ, RZ, 0, 1.1920928955078125e-07 ;  /* 0x00000002ff347431 */ /* 0x000fe200000001ff */
[----:B------:R-:W-:-:S07]  /*5ea0*/  MOV R49, R53 ;  /* 0x0000003500317202 */ /* 0x000fce0000000f00 */
[----:B------:R-:W-:Y:S05]  /*5eb0*/  WARPSYNC.COLLECTIVE R50, `(.L_x_9663) ;  /* 0x0000000032087348 */ /* 0x000fea0003c00000 */
[----:B------:R0:W1:Y:S02]  /*5ec0*/  SHFL.BFLY P3, R53, R141, R52, R51 ;  /* 0x0c0000348d357389 */ /* 0x0000640000060033 */
[----:B01----:R-:W-:Y:S05]  /*5ed0*/  ENDCOLLECTIVE ;  /* 0x000000000000791b */ /* 0x003fea0003800000 */
.L_x_9663:
[----:B------:R-:W-:-:S05]  /*5ee0*/  FADD.FTZ R49, R49, R140 ;  /* 0x0000008c31317221 */ /* 0x000fca0000010000 */
[----:B------:R-:W-:Y:S01]  /*5ef0*/  MOV R141, R49 ;  /* 0x00000031008d7202 */ /* 0x000fe20000000f00 */
[----:B------:R-:W-:-:S07]  /*5f00*/  FADD.FTZ R55, R48, R53 ;  /* 0x0000003530377221 */ /* 0x000fce0000010000 */
[----:B------:R-:W-:Y:S05]  /*5f10*/  WARPSYNC.COLLECTIVE R50, `(.L_x_9664) ;  /* 0x0000000032087348 */ /* 0x000fea0003c00000 */
[----:B------:R0:W1:Y:S02]  /*5f20*/  SHFL.BFLY P3, R53, R141, R52, R51 ;  /* 0x0c0000348d357389 */ /* 0x0000640000060033 */
[----:B01----:R-:W-:Y:S05]  /*5f30*/  ENDCOLLECTIVE ;  /* 0x000000000000791b */ /* 0x003fea0003800000 */
.L_x_9664:
[----:B------:R-:W-:Y:S01]  /*5f40*/  MOV R141, R55 ;  /* 0x00000037008d7202 */ /* 0x000fe20000000f00 */
[----:B------:R-:W-:Y:S01]  /*5f50*/  HFMA2 R52, -RZ, RZ, 0, 2.384185791015625e-07 ;  /* 0x00000004ff347431 */ /* 0x000fe200000001ff */
[----:B------:R-:W-:-:S07]  /*5f60*/  MOV R54, R53 ;  /* 0x0000003500367202 */ /* 0x000fce0000000f00 */
[----:B------:R-:W-:Y:S05]  /*5f70*/  WARPSYNC.COLLECTIVE R50, `(.L_x_9665) ;  /* 0x0000000032087348 */ /* 0x000fea0003c00000 */
[----:B------:R0:W1:Y:S02]  /*5f80*/  SHFL.BFLY P3, R53, R141, R52, R51 ;  /* 0x0c0000348d357389 */ /* 0x0000640000060033 */
[----:B01----:R-:W-:Y:S05]  /*5f90*/  ENDCOLLECTIVE ;  /* 0x000000000000791b */ /* 0x003fea0003800000 */
.L_x_9665:
[----:B------:R-:W-:-:S05]  /*5fa0*/  FADD.FTZ R54, R49, R54 ;  /* 0x0000003631367221 */ /* 0x000fca0000010000 */
[----:B------:R-:W-:Y:S01]  /*5fb0*/  MOV R141, R54 ;  /* 0x00000036008d7202 */ /* 0x000fe20000000f00 */
[----:B------:R-:W-:-:S07]  /*5fc0*/  FADD.FTZ R56, R55, R53 ;  /* 0x0000003537387221 */ /* 0x000fce0000010000 */
[----:B------:R-:W-:Y:S05]  /*5fd0*/  WARPSYNC.COLLECTIVE R50, `(.L_x_9666) ;  /* 0x0000000032087348 */ /* 0x000fea0003c00000 */
[----:B------:R0:W1:Y:S02]  /*5fe0*/  SHFL.BFLY P3, R53, R141, R52, R51 ;  /* 0x0c0000348d357389 */ /* 0x0000640000060033 */
[----:B01----:R-:W-:Y:S05]  /*5ff0*/  ENDCOLLECTIVE ;  /* 0x000000000000791b */ /* 0x003fea0003800000 */
.L_x_9666:
[----:B------:R-:W-:Y:S01]  /*6000*/  MOV R141, R56 ;  /* 0x00000038008d7202 */ /* 0x000fe20000000f00 */
[----:B------:R-:W-:Y:S01]  /*6010*/  HFMA2 R52, -RZ, RZ, 0, 4.76837158203125e-07 ;  /* 0x00000008ff347431 */ /* 0x000fe200000001ff */
[----:B------:R-:W-:-:S07]  /*6020*/  MOV R57, R53 ;  /* 0x0000003500397202 */ /* 0x000fce0000000f00 */
[----:B------:R-:W-:Y:S05]  /*6030*/  WARPSYNC.COLLECTIVE R50, `(.L_x_9667) ;  /* 0x0000000032087348 */ /* 0x000fea0003c00000 */
[----:B------:R0:W1:Y:S02]  /*6040*/  SHFL.BFLY P3, R53, R141, R52, R51 ;  /* 0x0c0000348d357389 */ /* 0x0000640000060033 */
[----:B01----:R-:W-:Y:S05]  /*6050*/  ENDCOLLECTIVE ;  /* 0x000000000000791b */ /* 0x003fea0003800000 */
.L_x_9667:
[----:B------:R-:W-:-:S05]  /*6060*/  FADD.FTZ R57, R54, R57 ;  /* 0x0000003936397221 */ /* 0x000fca0000010000 */
[----:B------:R-:W-:Y:S01]  /*6070*/  MOV R141, R57 ;  /* 0x00000039008d7202 */ /* 0x000fe20000000f00 */
[----:B------:R-:W-:-:S07]  /*6080*/  FADD.FTZ R48, R56, R53 ;  /* 0x0000003538307221 */ /* 0x000fce0000010000 */
[----:B------:R-:W-:Y:S05]  /*6090*/  WARPSYNC.COLLECTIVE R50, `(.L_x_9668) ;  /* 0x0000000032087348 */ /* 0x000fea0003c00000 */
[----:B------:R0:W1:Y:S02]  /*60a0*/  SHFL.BFLY P3, R53, R141, R52, R51 ;  /* 0x0c0000348d357389 */ /* 0x0000640000060033 */
[----:B01----:R-:W-:Y:S05]  /*60b0*/  ENDCOLLECTIVE ;  /* 0x000000000000791b */ /* 0x003fea0003800000 */
.L_x_9668:
[----:B------:R-:W-:Y:S01]  /*60c0*/  MOV R141, R48 ;  /* 0x00000030008d7202 */ /* 0x000fe20000000f00 */
[----:B------:R-:W-:Y:S01]  /*60d0*/  HFMA2 R52, -RZ, RZ, 0, 9.5367431640625e-07 ;  /* 0x00000010ff347431 */ /* 0x000fe200000001ff */
[----:B------:R-:W-:-:S07]  /*60e0*/  MOV R58, R53 ;  /* 0x00000035003a7202 */ /* 0x000fce0000000f00 */
[----:B------:R-:W-:Y:S05]  /*60f0*/  WARPSYNC.COLLECTIVE R50, `(.L_x_9669) ;  /* 0x0000000032087348 */ /* 0x000fea0003c00000 */
[----:B------:R0:W1:Y:S02]  /*6100*/  SHFL.BFLY P3, R53, R141, R52, R51 ;  /* 0x0c0000348d357389 */ /* 0x0000640000060033 */
[----:B01----:R-:W-:Y:S05]  /*6110*/  ENDCOLLECTIVE ;  /* 0x000000000000791b */ /* 0x003fea0003800000 */
.L_x_9669:
[----:B------:R-:W-:-:S05]  /*6120*/  FADD.FTZ R49, R57, R58 ;  /* 0x0000003a39317221 */ /* 0x000fca0000010000 */
[----:B------:R-:W-:Y:S02]  /*6130*/  MOV R141, R49 ;  /* 0x00000031008d7202 */ /* 0x000fe40000000f00 */
[----:B------:R-:W-:-:S07]  /*6140*/  MOV R55, R53 ;  /* 0x0000003500377202 */ /* 0x000fce0000000f00 */
[----:B------:R-:W-:Y:S05]  /*6150*/  WARPSYNC.COLLECTIVE R50, `(.L_x_9670) ;  /* 0x0000000032087348 */ /* 0x000fea0003c00000 */
[----:B------:R0:W1:Y:S02]  /*6160*/  SHFL.BFLY P3, R53, R141, R52, R51 ;  /* 0x0c0000348d357389 */ /* 0x0000640000060033 */
[----:B01----:R-:W-:Y:S05]  /*6170*/  ENDCOLLECTIVE ;  /* 0x000000000000791b */ /* 0x003fea0003800000 */
.L_x_9670:
[----:B------:R-:W-:Y:S05]  /*6180*/  BRA `(.L_x_9671) ;  /* 0xffffffbc00107947 */ /* 0x000fea000383ffff */
.L_x_9672:
        /* <DEDUP_REMOVED lines=15> */
.L_x_11323:


//--------------------- .text._ZN10layer_norm22ln_bwd_finalize_kernelINS_22Kernel_traits_finalizeILj512E6__halfffffjLb1ELj1024ELj4ENS_18Kernel_traits_baseILj512ES2_ffffjLj1024EEEEELb1ELb0EEEvNS_9BwdParamsE --------------------------
	.section	.text._ZN10layer_norm22ln_bwd_finalize_kernelINS_22Kernel_traits_finalizeILj512E6__halfffffjLb1ELj1024ELj4ENS_18Kernel_traits_baseILj512ES2_ffffjLj1024EEEEELb1ELb0EEEvNS_9BwdParamsE,"ax",@progbits
	.align	128
        .global         _ZN10layer_norm22ln_bwd_finalize_kernelINS_22Kernel_traits_finalizeILj512E6__halfffffjLb1ELj1024ELj4ENS_18Kernel_traits_baseILj512ES2_ffffjLj1024EEEEELb1ELb0EEEvNS_9BwdParamsE
        .type           _ZN10layer_norm22ln_bwd_finalize_kernelINS_22Kernel_traits_finalizeILj512E6__halfffffjLb1ELj1024ELj4ENS_18Kernel_traits_baseILj512ES2_ffffjLj1024EEEEELb1ELb0EEEvNS_9BwdParamsE,@function
        .size           _ZN10layer_norm22ln_bwd_finalize_kernelINS_22Kernel_traits_finalizeILj512E6__halfffffjLb1ELj1024ELj4ENS_18Kernel_traits_baseILj512ES2_ffffjLj1024EEEEELb1ELb0EEEvNS_9BwdParamsE,(.L_x_11324 - _ZN10layer_norm22ln_bwd_finalize_kernelINS_22Kernel_traits_finalizeILj512E6__halfffffjLb1ELj1024ELj4ENS_18Kernel_traits_baseILj512ES2_ffffjLj1024EEEEELb1ELb0EEEvNS_9BwdParamsE)
        .other          _ZN10layer_norm22ln_bwd_finalize_kernelINS_22Kernel_traits_finalizeILj512E6__halfffffjLb1ELj1024ELj4ENS_18Kernel_traits_baseILj512ES2_ffffjLj1024EEEEELb1ELb0EEEvNS_9BwdParamsE,@"STO_CUDA_ENTRY STV_DEFAULT"
_ZN10layer_norm22ln_bwd_finalize_kernelINS_22Kernel_traits_finalizeILj512E6__halfffffjLb1ELj1024ELj4ENS_18Kernel_traits_baseILj512ES2_ffffjLj1024EEEEELb1ELb0EEEvNS_9BwdParamsE:
.text._ZN10layer_norm22ln_bwd_finalize_kernelINS_22Kernel_traits_finalizeILj512E6__halfffffjLb1ELj1024ELj4ENS_18Kernel_traits_baseILj512ES2_ffffjLj1024EEEEELb1ELb0EEEvNS_9BwdParamsE:
        /* <DEDUP_REMOVED lines=62> */
.L_x_9677:
        /* <DEDUP_REMOVED lines=87> */
.L_x_9676:
[----:B------:R-:W-:Y:S05]  /*0950*/  BSYNC.RECONVERGENT B1 ;  /* 0x0000000000017941 */ /* 0x000fea0003800200 */
.L_x_9675:
        /* <DEDUP_REMOVED lines=49> */
.L_x_9679:
[----:B------:R-:W-:Y:S05]  /*0c70*/  BSYNC.RECONVERGENT B1 ;  /* 0x0000000000017941 */ /* 0x000fea0003800200 */
.L_x_9678:
        /* <DEDUP_REMOVED lines=29> */
.L_x_9681:
[----:B------:R-:W-:Y:S05]  /*0e50*/  BSYNC.RECONVERGENT B1 ;  /* 0x0000000000017941 */ /* 0x000fea0003800200 */
.L_x_9680:
        /* <DEDUP_REMOVED lines=14> */
.L_x_9674:
[----:B------:R-:W-:Y:S05]  /*0f40*/  BSYNC.RECONVERGENT B0 ;  /* 0x0000000000007941 */ /* 0x000fea0003800200 */
.L_x_9673:
        /* <DEDUP_REMOVED lines=75> */
.L_x_9682:
        /* <DEDUP_REMOVED lines=16> */
.L_x_11324:


//--------------------- .text._ZN10layer_norm13ln_bwd_kernelINS_13Kernel_traitsI6__halfffffjLj512ELj1ELj4ELj1ELj16ENS_18Kernel_traits_baseILj512ES2_ffffjLj128EEEEELb1ELb1ELb1ELb0EEEvNS_9BwdParamsE --------------------------
	.section	.text._ZN10layer_norm13ln_bwd_kernelINS_13Kernel_traitsI6__halfffffjLj512ELj1ELj4ELj1ELj16ENS_18Kernel_traits_baseILj512ES2_ffffjLj128EEEEELb1ELb1ELb1ELb0EEEvNS_9BwdParamsE,"ax",@progbits
	.align	128
        .global         _ZN10layer_norm13ln_bwd_kernelINS_13Kernel_traitsI6__halfffffjLj512ELj1ELj4ELj1ELj16ENS_18Kernel_traits_baseILj512ES2_ffffjLj128EEEEELb1ELb1ELb1ELb0EEEvNS_9BwdParamsE
        .type           _ZN10layer_norm13ln_bwd_kernelINS_13Kernel_traitsI6__halfffffjLj512ELj1ELj4ELj1ELj16ENS_18Kernel_traits_baseILj512ES2_ffffjLj128EEEEELb1ELb1ELb1ELb0EEEvNS_9BwdParamsE,@function
        .size           _ZN10layer_norm13ln_bwd_kernelINS_13Kernel_traitsI6__halfffffjLj512ELj1ELj4ELj1ELj16ENS_18Kernel_traits_baseILj512ES2_ffffjLj128EEEEELb1ELb1ELb1ELb0EEEvNS_9BwdParamsE,(.L_x_11325 - _ZN10layer_norm13ln_bwd_kernelINS_13Kernel_traitsI6__halfffffjLj512ELj1ELj4ELj1ELj16ENS_18Kernel_traits_baseILj512ES2_ffffjLj128EEEEELb1ELb1ELb1ELb0EEEvNS_9BwdParamsE)
        .other          _ZN10layer_norm13ln_bwd_kernelINS_13Kernel_traitsI6__halfffffjLj512ELj1ELj4ELj1ELj16ENS_18Kernel_traits_baseILj512ES2_ffffjLj128EEEEELb1ELb1ELb1ELb0EEEvNS_9BwdParamsE,@"STO_CUDA_ENTRY STV_DEFAULT"
_ZN10layer_norm13ln_bwd_kernelINS_13Kernel_traitsI6__halfffffjLj512ELj1ELj4ELj1ELj16ENS_18Kernel_traits_baseILj512ES2_ffffjLj128EEEEELb1ELb1ELb1ELb0EEEvNS_9BwdParamsE:
.text._ZN10layer_norm13ln_bwd_kernelINS_13Kernel_traitsI6__halfffffjLj512ELj1ELj4ELj1ELj16ENS_18Kernel_traits_baseILj512ES2_ffffjLj128EEEEELb1ELb1ELb1ELb0EEEvNS_9BwdParamsE:
        /* <DEDUP_REMOVED lines=25> */
[----:B--2---:R-:W-:-:S05]  /*0190*/  @P0 IMAD.WIDE.U32 R6, R13, 0x8, R6 ;  /* 0x000000080d060825 */ /* 0x004fca00078e0006 */
[----:B------:R-:W5:Y:S02]  /*01a0*/  @P0 LDG.E.64 R14, desc[UR6][R6.64] ;  /* 0x00000006060e0981 */ /* 0x000f64000c1e1b00 */
[----:B------:R-:W2:Y:S01]  /*01b0*/  @P2 LDC.64 R34, c[0x0][0x3d0] ;  /* 0x0000f400ff222b82 */ /* 0x000ea20000000a00 */
[C---:B---3--:R-:W-:Y:S01]  /*01c0*/  @P0 IMAD.WIDE.U32 R8, R13.reuse, 0x8, R8 ;  /* 0x000000080d080825 */ /* 0x048fe200078e0008 */
[----:B------:R-:W-:-:S04]  /*01d0*/  @P0 LOP3.LUT R13, R13, 0x20, RZ, 0xfc, !PT ;  /* 0x000000200d0d0812 */ /* 0x000fc800078efcff */
[----:B------:R3:W5:Y:S02]  /*01e0*/  @P0 LDG.E.64 R16, desc[UR6][R8.64] ;  /* 0x0000000608100981 */ /* 0x000764000c1e1b00 */
[----:B------:R-:W0:Y:S01]  /*01f0*/  @P2 LDC.64 R36, c[0x0][0x3e8] ;  /* 0x0000fa00ff242b82 */ /* 0x000e220000000a00 */
[----:B----4-:R-:W-:-:S05]  /*0200*/  @P1 IMAD.WIDE.U32 R30, R13, 0x8, R24 ;  /* 0x000000080d1e1825 */ /* 0x010fca00078e0018 */
[----:B------:R-:W5:Y:S02]  /*0210*/  @P1 LDG.E.64 R18, desc[UR6][R30.64] ;  /* 0x000000061e121981 */ /* 0x000f64000c1e1b00 */
[----:B------:R-:W4:Y:S01]  /*0220*/  @P3 LDC.64 R38, c[0x0][0x3d0] ;  /* 0x0000f400ff263b82 */ /* 0x000f220000000a00 */
[C---:B-1----:R-:W-:Y:S01]  /*0230*/  @P1 IMAD.WIDE.U32 R32, R13.reuse, 0x8, R28 ;  /* 0x000000080d201825 */ /* 0x042fe200078e001c */
[----:B------:R-:W-:-:S04]  /*0240*/  @P1 IADD3 R13, PT, PT, R13, 0x20, RZ ;  /* 0x000000200d0d1810 */ /* 0x000fc80007ffe0ff */
[----:B------:R-:W5:Y:S02]  /*0250*/  @P1 LDG.E.64 R20, desc[UR6][R32.64] ;  /* 0x0000000620141981 */ /* 0x000f64000c1e1b00 */
[----:B------:R-:W1:Y:S01]  /*0260*/  @P3 LDC.64 R40, c[0x0][0x3e8] ;  /* 0x0000fa00ff283b82 */ /* 0x000e620000000a00 */
[----:B--2---:R-:W-:-:S05]  /*0270*/  @P2 IMAD.WIDE.U32 R34, R13, 0x8, R34 ;  /* 0x000000080d222825 */ /* 0x004fca00078e0022 */
[----:B------:R-:W5:Y:S01]  /*0280*/  @P2 LDG.E.64 R22, desc[UR6][R34.64] ;  /* 0x0000000622162981 */ /* 0x000f62000c1e1b00 */
[C---:B0-----:R-:W-:Y:S01]  /*0290*/  @P2 IMAD.WIDE.U32 R36, R13.reuse, 0x8, R36 ;  /* 0x000000080d242825 */ /* 0x041fe200078e0024 */
[----:B------:R-:W-:Y:S01]  /*02a0*/  @P2 IADD3 R13, PT, PT, R13, 0x20, RZ ;  /* 0x000000200d0d2810 */ /* 0x000fe20007ffe0ff */
[----:B------:R-:W0:Y:S01]  /*02b0*/  S2UR UR4, SR_CTAID.X ;  /* 0x00000000000479c3 */ /* 0x000e220000002500 */
[----:B---3--:R-:W-:Y:S02]  /*02c0*/  SHF.R.U32.HI R9, RZ, 0x5, R11 ;  /* 0x00000005ff097819 */ /* 0x008fe4000001160b */
[----:B------:R-:W-:Y:S01]  /*02d0*/  CS2R R80, SRZ ;  /* 0x0000000000507805 */ /* 0x000fe2000001ff00 */
[----:B------:R2:W5:Y:S01]  /*02e0*/  @P2 LDG.E.64 R2, desc[UR6][R36.64] ;  /* 0x0000000624022981 */ /* 0x000562000c1e1b00 */
[----:B----4-:R-:W-:-:S05]  /*02f0*/  @P3 IMAD.WIDE.U32 R24, R13, 0x8, R38 ;  /* 0x000000080d183825 */ /* 0x010fca00078e0026 */
[----:B------:R3:W5:Y:S01]  /*0300*/  @P3 LDG.E.64 R26, desc[UR6][R24.64] ;  /* 0x00000006181a3981 */ /* 0x000762000c1e1b00 */
[----:B-1----:R-:W-:-:S05]  /*0310*/  @P3 IMAD.WIDE.U32 R28, R13, 0x8, R40 ;  /* 0x000000080d1c3825 */ /* 0x002fca00078e0028 */
[----:B------:R3:W5:Y:S01]  /*0320*/  @P3 LDG.E.64 R4, desc[UR6][R28.64] ;  /* 0x000000061c043981 */ /* 0x000762000c1e1b00 */
[----:B0-----:R-:W-:-:S06]  /*0330*/  USHF.L.U32 UR4, UR4, 0x2, URZ ;  /* 0x0000000204047899 */ /* 0x001fcc00080006ff */
        /* <DEDUP_REMOVED lines=23> */
[----:B--2---:R-:W-:Y:S02]  /*04b0*/  CS2R R36, SRZ ;  /* 0x0000000000247805 */ /* 0x004fe4000001ff00 */
[----:B------:R-:W-:Y:S01]  /*04c0*/  CS2R R38, SRZ ;  /* 0x0000000000267805 */ /* 0x000fe2000001ff00 */
[----:B---3--:R-:W-:Y:S06]  /*04d0*/  @P0 BRA `(.L_x_9683) ;  /* 0x0000006400a00947 */ /* 0x008fec0003800000 */
[--C-:B-----5:R-:W-:Y:S02]  /*04e0*/  SHF.R.U64 R0, R14, 0x10, R15.reuse ;  /* 0x000000100e007819 */ /* 0x120fe4000000120f */
        /* <DEDUP_REMOVED lines=11> */
[----:B------:R-:W-:Y:S02]  /*05a0*/  MOV R156, R4 ;  /* 0x00000004009c7202 */ /* 0x000fe40000000f00 */
[----:B------:R-:W-:Y:S02]  /*05b0*/  CS2R R68, SRZ ;  /* 0x0000000000447805 */ /* 0x000fe4000001ff00 */
[----:B------:R-:W-:Y:S02]  /*05c0*/  MOV R142, R14 ;  /* 0x0000000e008e7202 */ /* 0x000fe40000000f00 */
[----:B------:R-:W-:Y:S02]  /*05d0*/  CS2R R70, SRZ ;  /* 0x0000000000467805 */ /* 0x000fe4000001ff00 */
[----:B------:R-:W-:Y:S02]  /*05e0*/  MOV R144, R18 ;  /* 0x0000001200907202 */ /* 0x000fe40000000f00 */
[----:B------:R-:W-:-:S02]  /*05f0*/  CS2R R64, SRZ ;  /* 0x0000000000407805 */ /* 0x000fc4000001ff00 */
[----:B------:R-:W-:Y:S02]  /*0600*/  SHF.R.U64 R7, R18, 0x10, R19 ;  /* 0x0000001012077819 */ /* 0x000fe40000001213 */
[----:B------:R-:W-:Y:S02]  /*0610*/  CS2R R66, SRZ ;  /* 0x0000000000427805 */ /* 0x000fe4000001ff00 */
[----:B------:R-:W-:Y:S02]  /*0620*/  MOV R151, R17 ;  /* 0x0000001100977202 */ /* 0x000fe40000000f00 */
[----:B------:R-:W-:Y:S02]  /*0630*/  CS2R R60, SRZ ;  /* 0x00000000003c7805 */ /* 0x000fe4000001ff00 */
[----:B------:R-:W-:Y:S02]  /*0640*/  SHF.R.U32.HI R16, RZ, 0x10, R17 ;  /* 0x00000010ff107819 */ /* 0x000fe40000011611 */
[----:B------:R-:W-:-:S02]  /*0650*/  CS2R R62, SRZ ;  /* 0x00000000003e7805 */ /* 0x000fc4000001ff00 */
[----:B------:R-:W-:Y:S02]  /*0660*/  SHF.R.U64 R2, R2, 0x10, R3 ;  /* 0x0000001002027819 */ /* 0x000fe40000001203 */
[----:B------:R-:W-:Y:S02]  /*0670*/  CS2R R56, SRZ ;  /* 0x0000000000387805 */ /* 0x000fe4000001ff00 */
[----:B------:R-:W-:Y:S02]  /*0680*/  MOV R155, R3 ;  /* 0x00000003009b7202 */ /* 0x000fe40000000f00 */
[----:B------:R-:W-:Y:S02]  /*0690*/  CS2R R58, SRZ ;  /* 0x00000000003a7805 */ /* 0x000fe4000001ff00 */
[----:B------:R-:W-:Y:S02]  /*06a0*/  SHF.R.U64 R4, R4, 0x10, R5 ;  /* 0x0000001004047819 */ /* 0x000fe40000001205 */
[----:B------:R-:W-:-:S02]  /*06b0*/  CS2R R52, SRZ ;  /* 0x0000000000347805 */ /* 0x000fc4000001ff00 */
[----:B------:R-:W-:Y:S02]  /*06c0*/  MOV R157, R5 ;  /* 0x00000005009d7202 */ /* 0x000fe40000000f00 */
        /* <DEDUP_REMOVED lines=18> */
[----:B------:R-:W-:Y:S02]  /*07f0*/  SHF.R.U32.HI R14, RZ, 0x10, R27 ;  /* 0x00000010ff0e7819 */ /* 0x000fe4000001161b */
[----:B------:R-:W-:Y:S02]  /*0800*/  MOV R152, R20 ;  /* 0x0000001400987202 */ /* 0x000fe40000000f00 */
[--C-:B------:R-:W-:Y:S02]  /*0810*/  SHF.R.U64 R17, R20, 0x10, R21.reuse ;  /* 0x0000001014117819 */ /* 0x100fe40000001215 */
[----:B------:R-:W-:Y:S02]  /*0820*/  MOV R153, R21 ;  /* 0x0000001500997202 */ /* 0x000fe40000000f00 */
[----:B------:R-:W-:-:S02]  /*0830*/  SHF.R.U32.HI R18, RZ, 0x10, R21 ;  /* 0x00000010ff127819 */ /* 0x000fc40000011615 */
[----:B------:R-:W-:Y:S02]  /*0840*/  SHF.R.U32.HI R3, RZ, 0x10, R3 ;  /* 0x00000010ff037819 */ /* 0x000fe40000011603 */
[----:B------:R-:W-:Y:S02]  /*0850*/  SHF.R.U32.HI R5, RZ, 0x10, R5 ;  /* 0x00000010ff057819 */ /* 0x000fe40000011605 */
        /* <DEDUP_REMOVED lines=15> */
[----:B------:R-:W-:-:S07]  /*0950*/  PRMT R157, R157, 0x5410, R5 ;  /* 0x000054109d9d7816 */ /* 0x000fce0000000005 */
.L_x_9827:
        /* <DEDUP_REMOVED lines=22> */
[----:B------:R-:W-:Y:S02]  /*0ac0*/  IMAD R96, R9, R12, RZ ;  /* 0x0000000c09607224 */ /* 0x000fe400078e02ff */
[----:B------:R-:W-:Y:S01]  /*0ad0*/  HFMA2 R124, -RZ, RZ, 0, 0 ;  /* 0x00000000ff7c7431 */ /* 0x000fe200000001ff */
[----:B------:R-:W-:-:S02]  /*0ae0*/  ISETP.GE.U32.AND P3, PT, R10, 0x40, PT ;  /* 0x000000400a00780c */ /* 0x000fc40003f66070 */
[----:B------:R-:W-:Y:S02]  /*0af0*/  ISETP.GE.U32.AND P4, PT, R10, 0x60, PT ;  /* 0x000000600a00780c */ /* 0x000fe40003f86070 */
[----:B------:R-:W-:Y:S02]  /*0b00*/  @P2 IADD3 R97, PT, PT, R6, -0x1, RZ ;  /* 0xffffffff06612810 */ /* 0x000fe40007ffe0ff */
[----:B------:R-:W-:Y:S02]  /*0b10*/  ISETP.GE.U32.AND P5, PT, R10, 0x80, PT ;  /* 0x000000800a00780c */ /* 0x000fe40003fa6070 */
[----:B------:R-:W-:Y:S01]  /*0b20*/  MOV R138, RZ ;  /* 0x000000ff008a7202 */ /* 0x000fe20000000f00 */
[----:B------:R-:W-:Y:S01]  /*0b30*/  @P2 IMAD R99, R97, R12, RZ ;  /* 0x0000000c61632224 */ /* 0x000fe200078e02ff */
[----:B------:R-:W-:-:S04]  /*0b40*/  IADD3 R97, PT, PT, R8, -0x1, RZ ;  /* 0xffffffff08617810 */ /* 0x000fc80007ffe0ff */
[----:B------:R-:W-:Y:S01]  /*0b50*/  @P2 SHF.R.S32.HI R100, RZ, 0x1f, R99 ;  /* 0x0000001fff642819 */ /* 0x000fe20000011463 */
[----:B------:R-:W-:Y:S01]  /*0b60*/  IMAD R98, R97, R12, RZ ;  /* 0x0000000c61627224 */ /* 0x000fe200078e02ff */
[----:B------:R-:W-:Y:S02]  /*0b70*/  SHF.R.S32.HI R97, RZ, 0x1f, R96 ;  /* 0x0000001fff617819 */ /* 0x000fe40000011460 */
[----:B------:R-:W-:Y:S02]  /*0b80*/  @P2 LEA.HI R100, R100, R99, RZ, 0x2 ;  /* 0x0000006364642211 */ /* 0x000fe400078f10ff */
[----:B------:R-:W-:Y:S02]  /*0b90*/  SHF.R.S32.HI R99, RZ, 0x1f, R98 ;  /* 0x0000001fff637819 */ /* 0x000fe40000011462 */
[----:B0-----:R-:W-:Y:S02]  /*0ba0*/  LEA.HI R4, R97, R96, RZ, 0x2 ;  /* 0x0000006061047211 */ /* 0x001fe400078f10ff */
        /* <DEDUP_REMOVED lines=18> */
[----:B------:R-:W-:Y:S02]  /*0cd0*/  HADD2.F32 R113, -RZ, R142.H0_H0 ;  /* 0x2000008eff717230 */ /* 0x000fe40000004100 */
[----:B--2---:R-:W-:-:S04]  /*0ce0*/  IMAD.WIDE.U32 R136, R124, 0x4, R136 ;  /* 0x000000047c887825 */ /* 0x004fc800078e0088 */
[----:B0-----:R-:W-:Y:S01]  /*0cf0*/  @P0 IMAD.WIDE.U32 R126, R133, 0x10, R126 ;  /* 0x00000010857e0825 */ /* 0x001fe200078e007e */
[----:B------:R0:W5:Y:S04]  /*0d00*/  LDG.E R2, desc[UR6][R136.64] ;  /* 0x0000000688027981 */ /* 0x000168000c1e1900 */
[----:B------:R1:W5:Y:S01]  /*0d10*/  @P0 LDG.E.128 R32, desc[UR6][R126.64] ;  /* 0x000000067e200981 */ /* 0x000362000c1e1d00 */
[----:B------:R-:W-:Y:S02]  /*0d20*/  IADD3 R124, PT, PT, R124, 0x20, RZ ;  /* 0x000000207c7c7810 */ /* 0x000fe40007ffe0ff */
[----:B------:R-:W-:Y:S02]  /*0d30*/  IADD3 R135, PT, PT, R135, 0x20, RZ ;  /* 0x0000002087877810 */ /* 0x000fe40007ffe0ff */
[----:B------:R-:W-:Y:S01]  /*0d40*/  IADD3 R133, PT, PT, R133, 0x20, RZ ;  /* 0x0000002085857810 */ /* 0x000fe20007ffe0ff */
[C---:B---3--:R-:W-:Y:S01]  /*0d50*/  FADD.FTZ R106, -R125.reuse, R100 ;  /* 0x000000647d6a7221 */ /* 0x048fe20000010100 */
[----:B------:R-:W-:Y:S01]  /*0d60*/  FADD.FTZ R116, -R125, R101 ;  /* 0x000000657d747221 */ /* 0x000fe20000010100 */
[----:B------:R-:W-:-:S02]  /*0d70*/  HADD2.F32 R100, -RZ, R142.H1_H1 ;  /* 0x3000008eff647230 */ /* 0x000fc40000004100 */
[----:B------:R-:W-:Y:S01]  /*0d80*/  FADD.FTZ R102, -R125, R102 ;  /* 0x000000667d667221 */ /* 0x000fe20000010100 */
[C---:B------:R-:W-:Y:S01]  /*0d90*/  FMUL.FTZ R3, R7.reuse, R106 ;  /* 0x0000006a07037220 */ /* 0x040fe20000410000 */
[----:B------:R-:W-:Y:S01]  /*0da0*/  FMUL.FTZ R116, R7, R116 ;  /* 0x0000007407747220 */ /* 0x000fe20000410000 */
[--C-:B------:R-:W-:Y:S02]  /*0db0*/  HADD2.F32 R101, -RZ, R143.reuse.H0_H0 ;  /* 0x2000008fff657230 */ /* 0x100fe40000004100 */
[----:B------:R-:W-:Y:S01]  /*0dc0*/  FADD.FTZ R128, -R125, R103 ;  /* 0x000000677d807221 */ /* 0x000fe20000010100 */
[----:B----4-:R-:W-:Y:S01]  /*0dd0*/  FMUL.FTZ R106, R96, R113 ;  /* 0x00000071606a7220 */ /* 0x010fe20000410000 */
[----:B------:R-:W-:Y:S01]  /*0de0*/  FADD.FTZ R64, R64, R96 ;  /* 0x0000006040407221 */ /* 0x000fe20000010000 */
[----:B------:R-:W-:Y:S01]  /*0df0*/  FFMA.FTZ R80, R96, R3, R80 ;  /* 0x0000000360507223 */ /* 0x000fe20000010050 */
[----:B------:R-:W-:Y:S02]  /*0e00*/  HADD2.F32 R96, -RZ, R143.H1_H1 ;  /* 0x3000008fff607230 */ /* 0x000fe40000004100 */
[----:B------:R-:W-:Y:S01]  /*0e10*/  FMUL.FTZ R115, R97, R100 ;  /* 0x0000006461737220 */ /* 0x000fe20000410000 */
[----:B------:R-:W-:Y:S01]  /*0e20*/  FADD.FTZ R65, R65, R97 ;  /* 0x0000006141417221 */ /* 0x000fe20000010000 */
[----:B------:R-:W-:Y:S01]  /*0e30*/  FFMA.FTZ R81, R97, R116, R81 ;  /* 0x0000007461517223 */ /* 0x000fe20000010051 */
[----:B------:R-:W-:Y:S01]  /*0e40*/  FFMA.FTZ R97, R3, R106, RZ ;  /* 0x0000006a03617223 */ /* 0x000fe200000100ff */
[----:B------:R-:W-:Y:S01]  /*0e50*/  FMUL.FTZ R121, R99, R96 ;  /* 0x0000006063797220 */ /* 0x000fe20000410000 */
[----:B------:R-:W-:Y:S01]  /*0e60*/  FADD.FTZ R96, RZ, R106 ;  /* 0x0000006aff607221 */ /* 0x000fe20000010000 */
[----:B------:R-:W-:Y:S01]  /*0e70*/  FMUL.FTZ R118, R98, R101 ;  /* 0x0000006562767220 */ /* 0x000fe20000410000 */
        /* <DEDUP_REMOVED lines=11> */
[----:B01----:R-:W-:-:S07]  /*0f30*/  FFMA.FTZ R136, R128, R121, R97 ;  /* 0x0000007980887223 */ /* 0x003fce0000010061 */
.L_x_9687:
[----:B------:R-:W-:Y:S05]  /*0f40*/  BSYNC.RECONVERGENT B1 ;  /* 0x0000000000017941 */ /* 0x000fea0003800200 */
.L_x_9686:
        /* <DEDUP_REMOVED lines=17> */
[----:B------:R-:W-:Y:S02]  /*1060*/  IADD3 R124, PT, PT, R124, 0x20, RZ ;  /* 0x000000207c7c7810 */ /* 0x000fe40007ffe0ff */
[----:B------:R-:W-:Y:S02]  /*1070*/  IADD3 R135, PT, PT, R135, 0x20, RZ ;  /* 0x0000002087877810 */ /* 0x000fe40007ffe0ff */
[----:B------:R-:W-:Y:S01]  /*1080*/  IADD3 R133, PT, PT, R133, 0x20, RZ ;  /* 0x0000002085857810 */ /* 0x000fe20007ffe0ff */
[C---:B---3--:R-:W-:Y:S01]  /*1090*/  FADD.FTZ R112, -R125.reuse, R96 ;  /* 0x000000607d707221 */ /* 0x048fe20000010100 */
[----:B------:R-:W-:Y:S01]  /*10a0*/  FADD.FTZ R114, -R125, R97 ;  /* 0x000000617d727221 */ /* 0x000fe20000010100 */
[----:B------:R-:W-:Y:S02]  /*10b0*/  HADD2.F32 R97, -RZ, R145.H0_H0 ;  /* 0x20000091ff617230 */ /* 0x000fe40000004100 */
[----:B------:R-:W-:Y:S01]  /*10c0*/  FMUL.FTZ R107, R7, R112 ;  /* 0x00000070076b7220 */ /* 0x000fe20000410000 */
[----:B------:R-:W-:-:S02]  /*10d0*/  HADD2.F32 R112, -RZ, R144.H1_H1 ;  /* 0x30000090ff707230 */ /* 0x000fc40000004100 */
[----:B----4-:R-:W-:Y:S01]  /*10e0*/  FMUL.FTZ R105, R100, R105 ;  /* 0x0000006964697220 */ /* 0x010fe20000410000 */
[----:B------:R-:W-:Y:S02]  /*10f0*/  HADD2.F32 R96, -RZ, R145.H1_H1 ;  /* 0x30000091ff607230 */ /* 0x000fe40000004100 */
[----:B------:R-:W-:Y:S01]  /*1100*/  FMUL.FTZ R120, R102, R97 ;  /* 0x0000006166787220 */ /* 0x000fe20000410000 */
[----:B------:R-:W-:Y:S01]  /*1110*/  FADD.FTZ R130, -R125, R99 ;  /* 0x000000637d827221 */ /* 0x000fe20000010100 */
[----:B------:R-:W-:Y:S01]  /*1120*/  FMUL.FTZ R112, R101, R112 ;  /* 0x0000007065707220 */ /* 0x000fe20000410000 */
[----:B------:R-:W-:Y:S01]  /*1130*/  FADD.FTZ R97, R138, R105 ;  /* 0x000000698a617221 */ /* 0x000fe20000010000 */
[----:B------:R-:W-:Y:S01]  /*1140*/  FADD.FTZ R98, -R125, R98 ;  /* 0x000000627d627221 */ /* 0x000fe20000010100 */
[----:B------:R-:W-:Y:S01]  /*1150*/  FMUL.FTZ R114, R7, R114 ;  /* 0x0000007207727220 */ /* 0x000fe20000410000 */
[----:B------:R-:W-:Y:S01]  /*1160*/  FFMA.FTZ R99, R107, R105, R136 ;  /* 0x000000696b637223 */ /* 0x000fe20000010088 */
        /* <DEDUP_REMOVED lines=16> */
[----:B-1----:R-:W-:-:S07]  /*1270*/  FFMA.FTZ R136, R130, R123, R97 ;  /* 0x0000007b82887223 */ /* 0x002fce0000010061 */
.L_x_9689:
[----:B------:R-:W-:Y:S05]  /*1280*/  BSYNC.RECONVERGENT B1 ;  /* 0x0000000000017941 */ /* 0x000fea0003800200 */
.L_x_9688:
        /* <DEDUP_REMOVED lines=16> */
[----:B------:R0:W5:Y:S01]  /*1390*/  @P0 LDG.E.128 R24, desc[UR6][R108.64] ;  /* 0x000000066c180981 */ /* 0x000162000c1e1d00 */
[----:B------:R-:W-:Y:S02]  /*13a0*/  IADD3 R124, PT, PT, R124, 0x20, RZ ;  /* 0x000000207c7c7810 */ /* 0x000fe40007ffe0ff */
[----:B------:R-:W-:Y:S02]  /*13b0*/  IADD3 R135, PT, PT, R135, 0x20, RZ ;  /* 0x0000002087877810 */ /* 0x000fe40007ffe0ff */
[----:B------:R-:W-:Y:S01]  /*13c0*/  IADD3 R133, PT, PT, R133, 0x20, RZ ;  /* 0x0000002085857810 */ /* 0x000fe20007ffe0ff */
[C---:B---3--:R-:W-:Y:S01]  /*13d0*/  FADD.FTZ R16, -R125.reuse, R100 ;  /* 0x000000647d107221 */ /* 0x048fe20000010100 */
[----:B------:R-:W-:Y:S01]  /*13e0*/  FADD.FTZ R110, -R125, R101 ;  /* 0x000000657d6e7221 */ /* 0x000fe20000010100 */
[----:B------:R-:W-:Y:S02]  /*13f0*/  HADD2.F32 R100, -RZ, R146.H1_H1 ;  /* 0x30000092ff647230 */ /* 0x000fe40000004100 */
[----:B------:R-:W-:Y:S01]  /*1400*/  FMUL.FTZ R19, R7, R16 ;  /* 0x0000001007137220 */ /* 0x000fe20000410000 */
[----:B------:R-:W-:-:S02]  /*1410*/  HADD2.F32 R101, -RZ, R147.H0_H0 ;  /* 0x20000093ff657230 */ /* 0x000fc40000004100 */
[----:B------:R-:W-:Y:S01]  /*1420*/  FMUL.FTZ R110, R7, R110 ;  /* 0x0000006e076e7220 */ /* 0x000fe20000410000 */
[----:B----4-:R-:W-:Y:S01]  /*1430*/  FMUL.FTZ R16, R96, R129 ;  /* 0x0000008160107220 */ /* 0x010fe20000410000 */
[----:B------:R-:W-:Y:S01]  /*1440*/  FADD.FTZ R56, R56, R96 ;  /* 0x0000006038387221 */ /* 0x000fe20000010000 */
[----:B------:R-:W-:Y:S01]  /*1450*/  FFMA.FTZ R72, R96, R19, R72 ;  /* 0x0000001360487223 */ /* 0x000fe20000010048 */
[----:B------:R-:W-:Y:S02]  /*1460*/  HADD2.F32 R96, -RZ, R147.H1_H1 ;  /* 0x30000093ff607230 */ /* 0x000fe40000004100 */
[----:B0-----:R-:W-:Y:S01]  /*1470*/  FMUL.FTZ R108, R97, R100 ;  /* 0x00000064616c7220 */ /* 0x001fe20000410000 */
[----:B------:R-:W-:Y:S01]  /*1480*/  FADD.FTZ R57, R57, R97 ;  /* 0x0000006139397221 */ /* 0x000fe20000010000 */
[----:B------:R-:W-:Y:S01]  /*1490*/  FFMA.FTZ R73, R97, R110, R73 ;  /* 0x0000006e61497223 */ /* 0x000fe20000010049 */
[----:B------:R-:W-:Y:S01]  /*14a0*/  FMUL.FTZ R122, R98, R101 ;  /* 0x00000065627a7220 */ /* 0x000fe20000410000 */
[----:B------:R-:W-:Y:S01]  /*14b0*/  FADD.FTZ R97, R138, R16 ;  /* 0x000000108a617221 */ /* 0x000fe20000010000 */
[----:B------:R-:W-:Y:S01]  /*14c0*/  FADD.FTZ R102, -R125, R102 ;  /* 0x000000667d667221 */ /* 0x000fe20000010100 */
[----:B------:R-:W-:Y:S01]  /*14d0*/  FFMA.FTZ R101, R19, R16, R136 ;  /* 0x0000001013657223 */ /* 0x000fe20000010088 */
[----:B------:R-:W-:Y:S01]  /*14e0*/  FMUL.FTZ R129, R99, R96 ;  /* 0x0000006063817220 */ /* 0x000fe20000410000 */
[----:B------:R-:W-:Y:S01]  /*14f0*/  FADD.FTZ R97, R97, R108 ;  /* 0x0000006c61617221 */ /* 0x000fe20000010000 */
[----:B------:R-:W-:Y:S01]  /*1500*/  FADD.FTZ R132, -R125, R103 ;  /* 0x000000677d847221 */ /* 0x000fe20000010100 */
[----:B------:R-:W-:Y:S01]  /*1510*/  FMUL.FTZ R109, R7, R102 ;  /* 0x00000066076d7220 */ /* 0x000fe20000410000 */
[----:B------:R-:W-:Y:S01]  /*1520*/  FFMA.FTZ R96, R110, R108, R101 ;  /* 0x0000006c6e607223 */ /* 0x000fe20000010065 */
[----:B------:R-:W-:Y:S01]  /*1530*/  FADD.FTZ R138, R97, R122 ;  /* 0x0000007a618a7221 */ /* 0x000fe20000010000 */
[----:B------:R-:W-:-:S02]  /*1540*/  FMUL.FTZ R132, R7, R132 ;  /* 0x0000008407847220 */ /* 0x000fc40000410000 */
[----:B------:R-:W-:Y:S01]  /*1550*/  FFMA.FTZ R97, R109, R122, R96 ;  /* 0x0000007a6d617223 */ /* 0x000fe20000010060 */
[----:B------:R-:W-:Y:S01]  /*1560*/  FADD.FTZ R58, R58, R98 ;  /* 0x000000623a3a7221 */ /* 0x000fe20000010000 */
[----:B------:R-:W-:Y:S01]  /*1570*/  FFMA.FTZ R74, R98, R109, R74 ;  /* 0x0000006d624a7223 */ /* 0x000fe2000001004a */
[----:B------:R-:W-:Y:S01]  /*1580*/  FADD.FTZ R59, R59, R99 ;  /* 0x000000633b3b7221 */ /* 0x000fe20000010000 */
[----:B------:R-:W-:Y:S01]  /*1590*/  FFMA.FTZ R75, R99, R132, R75 ;  /* 0x00000084634b7223 */ /* 0x000fe2000001004b */
[----:B------:R-:W-:Y:S01]  /*15a0*/  FADD.FTZ R138, R138, R129 ;  /* 0x000000818a8a7221 */ /* 0x000fe20000010000 */
[----:B------:R-:W-:-:S07]  /*15b0*/  FFMA.FTZ R136, R132, R129, R97 ;  /* 0x0000008184887223 */ /* 0x000fce0000010061 */
.L_x_9691:
[----:B------:R-:W-:Y:S05]  /*15c0*/  BSYNC.RECONVERGENT B1 ;  /* 0x0000000000017941 */ /* 0x000fea0003800200 */
.L_x_9690:
        /* <DEDUP_REMOVED lines=8> */
[----:B-1----:R-:W-:Y:S02]  /*1650*/  IMAD.WIDE.U32 R96, R135, 0x10, R14 ;  /* 0x0000001087607825 */ /* 0x002fe400078e000e */
[----:B------:R-:W0:Y:S04]  /*1660*/  LDC.64 R14, c[0x0][0x3b0] ;  /* 0x0000ec00ff0e7b82 */ /* 0x000e280000000a00 */
[----:B------:R-:W4:Y:S01]  /*1670*/  LDG.E.128 R96, desc[UR6][R96.64] ;  /* 0x0000000660607981 */ /* 0x000f22000c1e1d00 */
[----:B--2---:R-:W-:-:S05]  /*1680*/  @P0 IMAD.WIDE.U32 R126, R133, 0x10, R126 ;  /* 0x00000010857e0825 */ /* 0x004fca00078e007e */
[----:B------:R-:W5:Y:S01]  /*1690*/  @P0 LDG.E.128 R20, desc[UR6][R126.64] ;  /* 0x000000067e140981 */ /* 0x000f62000c1e1d00 */
[----:B------:R-:W-:Y:S02]  /*16a0*/  HADD2.F32 R117, -RZ, R149.H0_H0 ;  /* 0x20000095ff757230 */ /* 0x000fe40000004100 */
[----:B0-----:R-:W-:-:S04]  /*16b0*/  IMAD.WIDE.U32 R134, R124, 0x4, R14 ;  /* 0x000000047c867825 */ /* 0x001fc800078e000e */
[--C-:B------:R-:W-:Y:S01]  /*16c0*/  HADD2.F32 R15, -RZ, R148.reuse.H0_H0 ;  /* 0x20000094ff0f7230 */ /* 0x100fe20000004100 */
[----:B------:R0:W5:Y:S01]  /*16d0*/  LDG.E R14, desc[UR6][R134.64] ;  /* 0x00000006860e7981 */ /* 0x000162000c1e1900 */
[----:B------:R-:W-:Y:S02]  /*16e0*/  HADD2.F32 R124, -RZ, R149.H1_H1 ;  /* 0x30000095ff7c7230 */ /* 0x000fe40000004100 */
[C---:B---3--:R-:W-:Y:S01]  /*16f0*/  FADD.FTZ R18, -R125.reuse, R100 ;  /* 0x000000647d127221 */ /* 0x048fe20000010100 */
[C---:B------:R-:W-:Y:S01]  /*1700*/  FADD.FTZ R104, -R125.reuse, R101 ;  /* 0x000000657d687221 */ /* 0x040fe20000010100 */
[----:B------:R-:W-:Y:S02]  /*1710*/  FADD.FTZ R102, -R125, R102 ;  /* 0x000000667d667221 */ /* 0x000fe40000010100 */
[C---:B------:R-:W-:Y:S01]  /*1720*/  FMUL.FTZ R17, R7.reuse, R18 ;  /* 0x0000001207117220 */ /* 0x040fe20000410000 */
[----:B------:R-:W-:Y:S02]  /*1730*/  HADD2.F32 R18, -RZ, R148.H1_H1 ;  /* 0x30000094ff127230 */ /* 0x000fe40000004100 */
[----:B------:R-:W-:Y:S01]  /*1740*/  FMUL.FTZ R104, R7, R104 ;  /* 0x0000006807687220 */ /* 0x000fe20000410000 */
[----:B----4-:R-:W-:Y:S01]  /*1750*/  FMUL.FTZ R15, R96, R15 ;  /* 0x0000000f600f7220 */ /* 0x010fe20000410000 */
[----:B------:R-:W-:Y:S01]  /*1760*/  FADD.FTZ R53, R53, R97 ;  /* 0x0000006135357221 */ /* 0x000fe20000010000 */
[C---:B------:R-:W-:Y:S01]  /*1770*/  FMUL.FTZ R18, R97.reuse, R18 ;  /* 0x0000001261127220 */ /* 0x040fe20000410000 */
        /* <DEDUP_REMOVED lines=19> */
[----:B------:R-:W-:Y:S01]  /*18b0*/  FFMA.FTZ R136, R134, R131, R97 ;  /* 0x0000008386887223 */ /* 0x000fe20000010061 */
[----:B------:R-:W-:Y:S06]  /*18c0*/  BRA `(.L_x_9692) ;  /* 0x0000000400347947 */ /* 0x000fec0003800000 */
.L_x_9685:
        /* <DEDUP_REMOVED lines=10> */
[----:B------:R-:W-:Y:S02]  /*1970*/  LEA.HI R4, R5, R4, RZ, 0x2 ;  /* 0x0000000405047211 */ /* 0x000fe400078f10ff */
[----:B------:R-:W-:-:S04]  /*1980*/  @P2 SHF.R.S32.HI R97, RZ, 0x1f, R96 ;  /* 0x0000001fff612819 */ /* 0x000fc80000011460 */
        /* <DEDUP_REMOVED lines=29> */
.L_x_9693:
[C---:B------:R-:W-:Y:S02]  /*1b60*/  ISETP.GE.U32.AND P6, PT, R10.reuse, 0x20, PT ;  /* 0x000000200a00780c */ /* 0x040fe40003fc6070 */
[C---:B------:R-:W-:Y:S02]  /*1b70*/  ISETP.GE.U32.AND P3, PT, R10.reuse, 0x40, PT ;  /* 0x000000400a00780c */ /* 0x040fe40003f66070 */
[C---:B------:R-:W-:Y:S02]  /*1b80*/  ISETP.GE.U32.AND P4, PT, R10.reuse, 0x60, PT ;  /* 0x000000600a00780c */ /* 0x040fe40003f86070 */
[----:B------:R-:W-:-:S07]  /*1b90*/  ISETP.GE.U32.AND P5, PT, R10, 0x80, PT ;  /* 0x000000800a00780c */ /* 0x000fce0003fa6070 */
[----:B------:R-:W0:Y:S08]  /*1ba0*/  @P6 LDC.64 R138, c[0x0][0x3b0] ;  /* 0x0000ec00ff8a6b82 */ /* 0x000e300000000a00 */
[----:B------:R-:W1:Y:S08]  /*1bb0*/  @P6 LDC.64 R100, c[0x0][0x438] ;  /* 0x00010e00ff646b82 */ /* 0x000e700000000a00 */
[----:B------:R-:W2:Y:S08]  /*1bc0*/  @P3 LDC.64 R136, c[0x0][0x3b0] ;  /* 0x0000ec00ff883b82 */ /* 0x000eb00000000a00 */
[----:B------:R-:W3:Y:S01]  /*1bd0*/  @P3 LDC.64 R98, c[0x0][0x438] ;  /* 0x00010e00ff623b82 */ /* 0x000ee20000000a00 */
[C---:B0-----:R-:W-:Y:S01]  /*1be0*/  @P6 IMAD.WIDE.U32 R138, R133.reuse, 0x4, R138 ;  /* 0x00000004858a6825 */ /* 0x041fe200078e008a */
[----:B------:R-:W-:-:S04]  /*1bf0*/  @P6 IADD3 R133, PT, PT, R133, 0x20, RZ ;  /* 0x0000002085856810 */ /* 0x000fc80007ffe0ff */
[----:B------:R0:W5:Y:S02]  /*1c00*/  @P6 LDG.E R2, desc[UR6][R138.64] ;  /* 0x000000068a026981 */ /* 0x000164000c1e1900 */
[----:B------:R-:W4:Y:S08]  /*1c10*/  @P4 LDC.64 R126, c[0x0][0x3b0] ;  /* 0x0000ec00ff7e4b82 */ /* 0x000f300000000a00 */
[----:B------:R-:W0:Y:S01]  /*1c20*/  @P4 LDC.64 R124, c[0x0][0x438] ;  /* 0x00010e00ff7c4b82 */ /* 0x000e220000000a00 */
[----:B-1----:R-:W-:-:S07]  /*1c30*/  @P6 IMAD.WIDE.U32 R100, R135, 0x10, R100 ;  /* 0x0000001087646825 */ /* 0x002fce00078e0064 */
[----:B------:R-:W1:Y:S01]  /*1c40*/  @P5 LDC.64 R96, c[0x0][0x3b0] ;  /* 0x0000ec00ff605b82 */ /* 0x000e620000000a00 */
[----:B------:R-:W-:Y:S01]  /*1c50*/  @P6 IADD3 R135, PT, PT, R135, 0x20, RZ ;  /* 0x0000002087876810 */ /* 0x000fe20007ffe0ff */
[----:B--2---:R-:W-:-:S06]  /*1c60*/  @P3 IMAD.WIDE.U32 R136, R133, 0x4, R136 ;  /* 0x0000000485883825 */ /* 0x004fcc00078e0088 */
[----:B------:R-:W2:Y:S01]  /*1c70*/  @P5 LDC.64 R102, c[0x0][0x438] ;  /* 0x00010e00ff665b82 */ /* 0x000ea20000000a00 */
[----:B---3--:R-:W-:Y:S01]  /*1c80*/  @P3 IMAD.WIDE.U32 R98, R135, 0x10, R98 ;  /* 0x0000001087623825 */ /* 0x008fe200078e0062 */
[----:B------:R-:W-:Y:S01]  /*1c90*/  @P3 IADD3 R133, PT, PT, R133, 0x20, RZ ;  /* 0x0000002085853810 */ /* 0x000fe20007ffe0ff */
[----:B------:R-:W5:Y:S01]  /*1ca0*/  @P6 LDG.E.128 R32, desc[UR6][R100.64] ;  /* 0x0000000664206981 */ /* 0x000f62000c1e1d00 */
[----:B------:R-:W-:-:S03]  /*1cb0*/  @P3 IADD3 R135, PT, PT, R135, 0x20, RZ ;  /* 0x0000002087873810 */ /* 0x000fc60007ffe0ff */
[C---:B----4-:R-:W-:Y:S01]  /*1cc0*/  @P4 IMAD.WIDE.U32 R126, R133.reuse, 0x4, R126 ;  /* 0x00000004857e4825 */ /* 0x050fe200078e007e */
[----:B------:R-:W-:Y:S01]  /*1cd0*/  @P4 IADD3 R133, PT, PT, R133, 0x20, RZ ;  /* 0x0000002085854810 */ /* 0x000fe20007ffe0ff */
[----:B------:R-:W5:Y:S02]  /*1ce0*/  @P3 LDG.E.128 R28, desc[UR6][R98.64] ;  /* 0x00000006621c3981 */ /* 0x000f64000c1e1d00 */
[C---:B0-----:R-:W-:Y:S01]  /*1cf0*/  @P4 IMAD.WIDE.U32 R124, R135.reuse, 0x10, R124 ;  /* 0x00000010877c4825 */ /* 0x041fe200078e007c */
[----:B------:R-:W-:Y:S01]  /*1d00*/  @P4 IADD3 R135, PT, PT, R135, 0x20, RZ ;  /* 0x0000002087874810 */ /* 0x000fe20007ffe0ff */
[----:B------:R-:W5:Y:S02]  /*1d10*/  @P4 LDG.E R13, desc[UR6][R126.64] ;  /* 0x000000067e0d4981 */ /* 0x000f64000c1e1900 */
[----:B-1----:R-:W-:Y:S02]  /*1d20*/  @P5 IMAD.WIDE.U32 R96, R133, 0x4, R96 ;  /* 0x0000000485605825 */ /* 0x002fe400078e0060 */
[----:B------:R-:W5:Y:S04]  /*1d30*/  @P4 LDG.E.128 R24, desc[UR6][R124.64] ;  /* 0x000000067c184981 */ /* 0x000f68000c1e1d00 */
[----:B------:R-:W5:Y:S01]  /*1d40*/  @P5 LDG.E R14, desc[UR6][R96.64] ;  /* 0x00000006600e5981 */ /* 0x000f62000c1e1900 */
[----:B--2---:R-:W-:-:S03]  /*1d50*/  @P5 IMAD.WIDE.U32 R102, R135, 0x10, R102 ;  /* 0x0000001087665825 */ /* 0x004fc600078e0066 */
[----:B------:R0:W5:Y:S04]  /*1d60*/  @P3 LDG.E R0, desc[UR6][R136.64] ;  /* 0x0000000688003981 */ /* 0x000168000c1e1900 */
[----:B------:R1:W5:Y:S01]  /*1d70*/  @P5 LDG.E.128 R20, desc[UR6][R102.64] ;  /* 0x0000000666145981 */ /* 0x000362000c1e1d00 */
[----:B------:R-:W-:Y:S02]  /*1d80*/  MOV R138, RZ ;  /* 0x000000ff008a7202 */ /* 0x000fe40000000f00 */
[----:B0-----:R-:W-:-:S07]  /*1d90*/  MOV R136, RZ ;  /* 0x000000ff00887202 */ /* 0x001fce0000000f00 */
.L_x_9692:
[----:B------:R-:W-:Y:S05]  /*1da0*/  BSYNC.RECONVERGENT B0 ;  /* 0x0000000000007941 */ /* 0x000fea0003800200 */
.L_x_9684:
[----:B------:R-:W-:-:S03]  /*1db0*/  UMOV UR4, 0xffffffff ;  /* 0xffffffff00047882 */ /* 0x000fc60000000000 */
[----:B------:R-:W-:Y:S05]  /*1dc0*/  BRA.DIV UR4, `(.L_x_9694) ;  /* 0x0000005a04a47947 */ /* 0x000fea000b800000 */
[----:B0-----:R-:W1:Y:S04]  /*1dd0*/  SHFL.BFLY PT, R97, R138, 0x1, 0x1f ;  /* 0x0c201f008a617f89 */ /* 0x001e6800000e0000 */
[----:B------:R-:W0:Y:S01]  /*1de0*/  SHFL.BFLY PT, R101, R136, 0x1, 0x1f ;  /* 0x0c201f0088657f89 */ /* 0x000e2200000e0000 */
        /* <DEDUP_REMOVED lines=16> */
.L_x_9845:
[----:B------:R-:W-:Y:S01]  /*1ef0*/  @P2 IADD3 R97, PT, PT, R6, -0x1, RZ ;  /* 0xffffffff06612810 */ /* 0x000fe20007ffe0ff */
[----:B-1----:R-:W-:Y:S01]  /*1f00*/  FADD.FTZ R103, R100, R103 ;  /* 0x0000006764677221 */ /* 0x002fe20000010000 */
[----:B--2---:R-:W-:Y:S01]  /*1f10*/  FADD.FTZ R6, R101, R102 ;  /* 0x0000006665067221 */ /* 0x004fe20000010000 */
[----:B------:R-:W-:Y:S01]  /*1f20*/  ISETP.NE.AND P0, PT, RZ, UR14, PT ;  /* 0x0000000eff007c0c */ /* 0x000fe2000bf05270 */
[----:B------:R-:W-:Y:S01]  /*1f30*/  BSSY.RECONVERGENT B0, `(.L_x_9695) ;  /* 0x000012d000007945 */ /* 0x000fe20003800200 */
[----:B------:R-:W-:Y:S02]  /*1f40*/  @P2 IMAD R97, R97, R12, RZ ;  /* 0x0000000c61612224 */ /* 0x000fe400078e02ff */
[----:B------:R-:W-:Y:S01]  /*1f50*/  FMUL.FTZ R103, R103, UR15 ;  /* 0x0000000f67677c20 */ /* 0x000fe20008410000 */
[----:B------:R-:W-:Y:S01]  /*1f60*/  HFMA2 R99, -RZ, RZ, 0, 0 ;  /* 0x00000000ff637431 */ /* 0x000fe200000001ff */
[----:B0-----:R-:W-:Y:S01]  /*1f70*/  MOV R101, R4 ;  /* 0x0000000400657202 */ /* 0x001fe20000000f00 */
        /* <DEDUP_REMOVED lines=9> */
[----:B0-----:R-:W-:-:S05]  /*2010*/  IMAD.WIDE.U32 R4, R99, 0x10, R4 ;  /* 0x0000001063047825 */ /* 0x001fca00078e0004 */
[----:B------:R0:W5:Y:S02]  /*2020*/  LDG.E.128 R84, desc[UR6][R4.64] ;  /* 0x0000000604547981 */ /* 0x000164000c1e1d00 */
.L_x_9698:
[----:B------:R-:W-:Y:S05]  /*2030*/  BSYNC.RECONVERGENT B1 ;  /* 0x0000000000017941 */ /* 0x000fea0003800200 */
.L_x_9697:
        /* <DEDUP_REMOVED lines=18> */
[----:B------:R-:W-:Y:S01]  /*2160*/  FMUL.FTZ R98, R88, UR8 ;  /* 0x0000000858627c20 */ /* 0x000fe20008410000 */
[----:B------:R-:W-:-:S03]  /*2170*/  HFMA2 R88, -RZ, RZ, 0, 0 ;  /* 0x00000000ff587431 */ /* 0x000fc600000001ff */
[----:B------:R-:W-:Y:S02]  /*2180*/  FMUL.FTZ R5, R84, R98 ;  /* 0x0000006254057220 */ /* 0x000fe40000410000 */
[----:B------:R-:W-:-:S03]  /*2190*/  @P0 HADD2.F32 R97, -RZ, R150.H0_H0 ;  /* 0x20000096ff610230 */ /* 0x000fc60000004100 */
[----:B------:R-:W-:Y:S02]  /*21a0*/  FSEL R5, R5, RZ, P0 ;  /* 0x000000ff05057208 */ /* 0x000fe40000000000 */
[----:B------:R-:W-:-:S03]  /*21b0*/  @P0 FMUL.FTZ R88, R98, R97 ;  /* 0x0000006162580220 */ /* 0x000fc60000410000 */
[----:B------:R-:W-:-:S07]  /*21c0*/  FADD.FTZ R48, R48, R5 ;  /* 0x0000000530307221 */ /* 0x000fce0000010000 */
.L_x_9703:
[----:B------:R-:W-:Y:S05]  /*21d0*/  BSYNC.RECONVERGENT B2 ;  /* 0x0000000000027941 */ /* 0x000fea0003800200 */
.L_x_9702:
[----:B------:R-:W-:Y:S04]  /*21e0*/  BSSY.RECONVERGENT B2, `(.L_x_9704) ;  /* 0x0000010000027945 */ /* 0x000fe80003800200 */
[----:B------:R-:W-:Y:S05]  /*21f0*/  @!P2 BRA `(.L_x_9705) ;  /* 0x000000000038a947 */ /* 0x000fea0003800000 */
[----:B------:R-:W-:Y:S01]  /*2200*/  FFMA.FTZ R98, R116, R6, R103 ;  /* 0x0000000674627223 */ /* 0x000fe20000010067 */
[----:B------:R-:W-:Y:S02]  /*2210*/  ISETP.GT.AND P0, PT, R8, RZ, PT ;  /* 0x000000ff0800720c */ /* 0x000fe40003f04270 */
[----:B------:R-:W-:Y:S01]  /*2220*/  MOV R89, RZ ;  /* 0x000000ff00597202 */ /* 0x000fe20000000f00 */
[----:B------:R-:W-:-:S04]  /*2230*/  FADD.FTZ R98, R115, -R98 ;  /* 0x8000006273627221 */ /* 0x000fc80000010000 */
[----:B------:R-:W-:-:S05]  /*2240*/  FMUL.FTZ R98, R7, R98 ;  /* 0x0000006207627220 */ /* 0x000fca0000410000 */
[----:B------:R-:W-:Y:S02]  /*2250*/  FSEL R98, R98, RZ, P0 ;  /* 0x000000ff62627208 */ /* 0x000fe40000000000 */
[----:B-----5:R-:W-:-:S03]  /*2260*/  LOP3.LUT P0, RZ, R2, 0xff00, RZ, 0xc0, !PT ;  /* 0x0000ff0002ff7812 */ /* 0x020fc6000780c0ff */
[----:B------:R-:W-:-:S04]  /*2270*/  FMUL.FTZ R98, R98, UR9 ;  /* 0x0000000962627c20 */ /* 0x000fc80008410000 */
[----:B------:R-:W-:-:S04]  /*2280*/  FMUL.FTZ R100, R98, UR8 ;  /* 0x0000000862647c20 */ /* 0x000fc80008410000 */
[----:B------:R-:W-:Y:S02]  /*2290*/  FMUL.FTZ R5, R85, R100 ;  /* 0x0000006455057220 */ /* 0x000fe40000410000 */
[----:B------:R-:W-:-:S03]  /*22a0*/  @P0 HADD2.F32 R97, -RZ, R150.H1_H1 ;  /* 0x30000096ff610230 */ /* 0x000fc60000004100 */
[----:B------:R-:W-:Y:S02]  /*22b0*/  FSEL R98, R5, RZ, P0 ;  /* 0x000000ff05627208 */ /* 0x000fe40000000000 */
[----:B------:R-:W-:-:S03]  /*22c0*/  @P0 FMUL.FTZ R89, R100, R97 ;  /* 0x0000006164590220 */ /* 0x000fc60000410000 */
[----:B------:R-:W-:-:S07]  /*22d0*/  FADD.FTZ R49, R49, R98 ;  /* 0x0000006231317221 */ /* 0x000fce0000010000 */
.L_x_9705:
[----:B------:R-:W-:Y:S05]  /*22e0*/  BSYNC.RECONVERGENT B2 ;  /* 0x0000000000027941 */ /* 0x000fea0003800200 */
.L_x_9704:
        /* <DEDUP_REMOVED lines=16> */
.L_x_9707:
[----:B------:R-:W-:Y:S05]  /*23f0*/  BSYNC.RECONVERGENT B2 ;  /* 0x0000000000027941 */ /* 0x000fea0003800200 */
.L_x_9706:
[----:B------:R-:W-:Y:S05]  /*2400*/  @!P2 BRA `(.L_x_9708) ;  /* 0x0000000c0050a947 */ /* 0x000fea0003800000 */
[----:B------:R-:W-:Y:S01]  /*2410*/  FFMA.FTZ R98, R128, R6, R103 ;  /* 0x0000000680627223 */ /* 0x000fe20000010067 */
[----:B------:R-:W-:Y:S02]  /*2420*/  ISETP.GT.AND P0, PT, R8, RZ, PT ;  /* 0x000000ff0800720c */ /* 0x000fe40003f04270 */
[----:B------:R-:W-:Y:S01]  /*2430*/  MOV R91, RZ ;  /* 0x000000ff005b7202 */ /* 0x000fe20000000f00 */
[----:B------:R-:W-:-:S04]  /*2440*/  FADD.FTZ R98, R121, -R98 ;  /* 0x8000006279627221 */ /* 0x000fc80000010000 */
[----:B------:R-:W-:-:S05]  /*2450*/  FMUL.FTZ R98, R7, R98 ;  /* 0x0000006207627220 */ /* 0x000fca0000410000 */
[----:B------:R-:W-:Y:S02]  /*2460*/  FSEL R98, R98, RZ, P0 ;  /* 0x000000ff62627208 */ /* 0x000fe40000000000 */
[----:B-----5:R-:W-:-:S03]  /*2470*/  ISETP.GE.U32.AND P0, PT, R2, 0x1000000, PT ;  /* 0x010000000200780c */ /* 0x020fc60003f06070 */
[----:B------:R-:W-:-:S04]  /*2480*/  FMUL.FTZ R98, R98, UR9 ;  /* 0x0000000962627c20 */ /* 0x000fc80008410000 */
[----:B------:R-:W-:-:S04]  /*2490*/  FMUL.FTZ R100, R98, UR8 ;  /* 0x0000000862647c20 */ /* 0x000fc80008410000 */
[----:B------:R-:W-:-:S05]  /*24a0*/  FMUL.FTZ R5, R87, R100 ;  /* 0x0000006457057220 */ /* 0x000fca0000410000 */
[----:B------:R-:W-:-:S05]  /*24b0*/  FSEL R98, R5, RZ, P0 ;  /* 0x000000ff05627208 */ /* 0x000fca0000000000 */
[----:B------:R-:W-:Y:S01]  /*24c0*/  FADD.FTZ R51, R51, R98 ;  /* 0x0000006233337221 */ /* 0x000fe20000010000 */
[----:B------:R-:W-:Y:S06]  /*24d0*/  @!P0 BRA `(.L_x_9708) ;  /* 0x0000000c001c8947 */ /* 0x000fec0003800000 */
[----:B------:R-:W-:-:S05]  /*24e0*/  HADD2.F32 R91, -RZ, R151.H1_H1 ;  /* 0x30000097ff5b7230 */ /* 0x000fca0000004100 */
[----:B------:R-:W-:Y:S01]  /*24f0*/  FMUL.FTZ R91, R100, R91 ;  /* 0x0000005b645b7220 */ /* 0x000fe20000410000 */
[----:B------:R-:W-:Y:S06]  /*2500*/  BRA `(.L_x_9708) ;  /* 0x0000000c00107947 */ /* 0x000fec0003800000 */
.L_x_9701:
        /* <DEDUP_REMOVED lines=13> */
[----:B------:R-:W-:Y:S03]  /*25e0*/  BSSY.RECONVERGENT B2, `(.L_x_9709) ;  /* 0x000000f000027945 */ /* 0x000fe60003800200 */
[----:B------:R-:W-:-:S02]  /*25f0*/  FSEL R94, R98, RZ, P0 ;  /* 0x000000ff625e7208 */ /* 0x000fc40000000000 */
[----:B------:R-:W-:Y:S02]  /*2600*/  FSEL R93, R93, RZ, P0 ;  /* 0x000000ff5d5d7208 */ /* 0x000fe40000000000 */
[----:B------:R-:W-:Y:S02]  /*2610*/  FSEL R95, R95, RZ, P0 ;  /* 0x000000ff5f5f7208 */ /* 0x000fe40000000000 */
[----:B------:R-:W-:Y:S01]  /*2620*/  FSEL R92, R92, RZ, P0 ;  /* 0x000000ff5c5c7208 */ /* 0x000fe20000000000 */
[----:B------:R-:W-:Y:S06]  /*2630*/  @!P2 BRA `(.L_x_9710) ;  /* 0x000000000024a947 */ /* 0x000fec0003800000 */
[----:B-----5:R-:W-:Y:S01]  /*2640*/  LOP3.LUT P0, RZ, R2, 0xff, RZ, 0xc0, !PT ;  /* 0x000000ff02ff7812 */ /* 0x020fe2000780c0ff */
[----:B------:R-:W-:Y:S01]  /*2650*/  FMUL.FTZ R5, R92, UR9 ;  /* 0x000000095c057c20 */ /* 0x000fe20008410000 */
[----:B------:R-:W-:-:S03]  /*2660*/  HFMA2 R88, -RZ, RZ, 0, 0 ;  /* 0x00000000ff587431 */ /* 0x000fc600000001ff */
[----:B------:R-:W-:-:S04]  /*2670*/  FMUL.FTZ R97, R5, UR8 ;  /* 0x0000000805617c20 */ /* 0x000fc80008410000 */
[----:B------:R-:W-:-:S04]  /*2680*/  FMUL.FTZ R5, R84, R97 ;  /* 0x0000006154057220 */ /* 0x000fc80000410000 */
[----:B------:R-:W-:Y:S01]  /*2690*/  @P0 HADD2.F32 R98, -RZ, R150.H0_H0 ;  /* 0x20000096ff620230 */ /* 0x000fe20000004100 */
[----:B------:R-:W-:-:S04]  /*26a0*/  FSEL R5, R5, RZ, P0 ;  /* 0x000000ff05057208 */ /* 0x000fc80000000000 */
[----:B------:R-:W-:Y:S01]  /*26b0*/  @P0 FMUL.FTZ R88, R98, R97 ;  /* 0x0000006162580220 */ /* 0x000fe20000410000 */
[----:B------:R-:W-:-:S07]  /*26c0*/  FADD.FTZ R48, R48, R5 ;  /* 0x0000000530307221 */ /* 0x000fce0000010000 */
.L_x_9710:
[----:B------:R-:W-:Y:S05]  /*26d0*/  BSYNC.RECONVERGENT B2 ;  /* 0x0000000000027941 */ /* 0x000fea0003800200 */
.L_x_9709:
[----:B------:R-:W-:Y:S04]  /*26e0*/  BSSY.RECONVERGENT B2, `(.L_x_9711) ;  /* 0x000000b000027945 */ /* 0x000fe80003800200 */
[----:B------:R-:W-:Y:S05]  /*26f0*/  @!P2 BRA `(.L_x_9712) ;  /* 0x000000000024a947 */ /* 0x000fea0003800000 */
[----:B-----5:R-:W-:Y:S01]  /*2700*/  LOP3.LUT P0, RZ, R2, 0xff00, RZ, 0xc0, !PT ;  /* 0x0000ff0002ff7812 */ /* 0x020fe2000780c0ff */
[----:B------:R-:W-:Y:S01]  /*2710*/  FMUL.FTZ R5, R93, UR9 ;  /* 0x000000095d057c20 */ /* 0x000fe20008410000 */
[----:B------:R-:W-:-:S03]  /*2720*/  MOV R89, RZ ;  /* 0x000000ff00597202 */ /* 0x000fc60000000f00 */
[----:B------:R-:W-:-:S04]  /*2730*/  FMUL.FTZ R100, R5, UR8 ;  /* 0x0000000805647c20 */ /* 0x000fc80008410000 */
[----:B------:R-:W-:-:S04]  /*2740*/  FMUL.FTZ R5, R85, R100 ;  /* 0x0000006455057220 */ /* 0x000fc80000410000 */
[----:B------:R-:W-:Y:S01]  /*2750*/  @P0 HADD2.F32 R97, -RZ, R150.H1_H1 ;  /* 0x30000096ff610230 */ /* 0x000fe20000004100 */
[----:B------:R-:W-:-:S04]  /*2760*/  FSEL R98, R5, RZ, P0 ;  /* 0x000000ff05627208 */ /* 0x000fc80000000000 */
[----:B------:R-:W-:Y:S01]  /*2770*/  @P0 FMUL.FTZ R89, R97, R100 ;  /* 0x0000006461590220 */ /* 0x000fe20000410000 */
[----:B------:R-:W-:-:S07]  /*2780*/  FADD.FTZ R49, R49, R98 ;  /* 0x0000006231317221 */ /* 0x000fce0000010000 */
.L_x_9712:
[----:B------:R-:W-:Y:S05]  /*2790*/  BSYNC.RECONVERGENT B2 ;  /* 0x0000000000027941 */ /* 0x000fea0003800200 */
.L_x_9711:
[----:B------:R-:W-:Y:S04]  /*27a0*/  BSSY.RECONVERGENT B2, `(.L_x_9713) ;  /* 0x000000b000027945 */ /* 0x000fe80003800200 */
[----:B------:R-:W-:Y:S05]  /*27b0*/  @!P2 BRA `(.L_x_9714) ;  /* 0x000000000024a947 */ /* 0x000fea0003800000 */
        /* <DEDUP_REMOVED lines=9> */
.L_x_9714:
[----:B------:R-:W-:Y:S05]  /*2850*/  BSYNC.RECONVERGENT B2 ;  /* 0x0000000000027941 */ /* 0x000fea0003800200 */
.L_x_9713:
[----:B------:R-:W-:Y:S05]  /*2860*/  @!P2 BRA `(.L_x_9708) ;  /* 0x000000080038a947 */ /* 0x000fea0003800000 */
[----:B------:R-:W-:Y:S01]  /*2870*/  FMUL.FTZ R5, R95, UR9 ;  /* 0x000000095f057c20 */ /* 0x000fe20008410000 */
[----:B-----5:R-:W-:Y:S02]  /*2880*/  ISETP.GE.U32.AND P0, PT, R2, 0x1000000, PT ;  /* 0x010000000200780c */ /* 0x020fe40003f06070 */
[----:B------:R-:W-:Y:S01]  /*2890*/  MOV R91, RZ ;  /* 0x000000ff005b7202 */ /* 0x000fe20000000f00 */
        /* <DEDUP_REMOVED lines=8> */
.L_x_9700:
        /* <DEDUP_REMOVED lines=8> */
[----:B-----5:R-:W-:Y:S01]  /*29a0*/  MOV R5, R32 ;  /* 0x0000002000057202 */ /* 0x020fe20000000f00 */
[----:B------:R-:W-:Y:S01]  /*29b0*/  HFMA2 R88, -RZ, RZ, 0, 0 ;  /* 0x00000000ff587431 */ /* 0x000fe200000001ff */
[----:B------:R-:W-:Y:S01]  /*29c0*/  LOP3.LUT P0, RZ, R2, 0xff, RZ, 0xc0, !PT ;  /* 0x000000ff02ff7812 */ /* 0x000fe2000780c0ff */
[----:B------:R-:W-:-:S04]  /*29d0*/  @P1 FADD.FTZ R97, R106, -R97 ;  /* 0x800000616a611221 */ /* 0x000fc80000010000 */
[----:B------:R-:W-:-:S04]  /*29e0*/  @P1 FFMA.FTZ R5, R7, R97, R32 ;  /* 0x0000006107051223 */ /* 0x000fc80000010020 */
[----:B------:R-:W-:-:S04]  /*29f0*/  FMUL.FTZ R5, R5, UR9 ;  /* 0x0000000905057c20 */ /* 0x000fc80008410000 */
[----:B------:R-:W-:Y:S01]  /*2a00*/  FMUL.FTZ R97, R5, UR8 ;  /* 0x0000000805617c20 */ /* 0x000fe20008410000 */
[----:B------:R-:W-:-:S03]  /*2a10*/  @P0 HADD2.F32 R98, -RZ, R150.H0_H0 ;  /* 0x20000096ff620230 */ /* 0x000fc60000004100 */
[-C--:B------:R-:W-:Y:S02]  /*2a20*/  FMUL.FTZ R5, R84, R97.reuse ;  /* 0x0000006154057220 */ /* 0x080fe40000410000 */
[----:B------:R-:W-:-:S03]  /*2a30*/  @P0 FMUL.FTZ R88, R98, R97 ;  /* 0x0000006162580220 */ /* 0x000fc60000410000 */
[----:B------:R-:W-:-:S05]  /*2a40*/  FSEL R5, R5, RZ, P0 ;  /* 0x000000ff05057208 */ /* 0x000fca0000000000 */
[----:B------:R-:W-:-:S07]  /*2a50*/  FADD.FTZ R48, R48, R5 ;  /* 0x0000000530307221 */ /* 0x000fce0000010000 */
.L_x_9717:
[----:B------:R-:W-:Y:S05]  /*2a60*/  BSYNC.RECONVERGENT B2 ;  /* 0x0000000000027941 */ /* 0x000fea0003800200 */
.L_x_9716:
        /* <DEDUP_REMOVED lines=10> */
[----:B------:R-:W-:-:S03]  /*2b10*/  @P0 HADD2.F32 R97, -RZ, R150.H1_H1 ;  /* 0x30000096ff610230 */ /* 0x000fc60000004100 */
[-C--:B------:R-:W-:Y:S02]  /*2b20*/  FMUL.FTZ R5, R85, R100.reuse ;  /* 0x0000006455057220 */ /* 0x080fe40000410000 */
[----:B------:R-:W-:-:S03]  /*2b30*/  @P0 FMUL.FTZ R89, R97, R100 ;  /* 0x0000006461590220 */ /* 0x000fc60000410000 */
[----:B------:R-:W-:-:S05]  /*2b40*/  FSEL R98, R5, RZ, P0 ;  /* 0x000000ff05627208 */ /* 0x000fca0000000000 */
[----:B------:R-:W-:-:S07]  /*2b50*/  FADD.FTZ R49, R49, R98 ;  /* 0x0000006231317221 */ /* 0x000fce0000010000 */
.L_x_9719:
[----:B------:R-:W-:Y:S05]  /*2b60*/  BSYNC.RECONVERGENT B2 ;  /* 0x0000000000027941 */ /* 0x000fea0003800200 */
.L_x_9718:
        /* <DEDUP_REMOVED lines=15> */
.L_x_9721:
[----:B------:R-:W-:Y:S05]  /*2c60*/  BSYNC.RECONVERGENT B2 ;  /* 0x0000000000027941 */ /* 0x000fea0003800200 */
.L_x_9720:
[----:B------:R-:W-:Y:S05]  /*2c70*/  @!P2 BRA `(.L_x_9708) ;  /* 0x000000040034a947 */ /* 0x000fea0003800000 */
[----:B------:R-:W-:Y:S01]  /*2c80*/  @P1 FFMA.FTZ R98, R128, R6, R103 ;  /* 0x0000000680621223 */ /* 0x000fe20000010067 */
[----:B-----5:R-:W-:Y:S01]  /*2c90*/  MOV R5, R35 ;  /* 0x0000002300057202 */ /* 0x020fe20000000f00 */
[----:B------:R-:W-:Y:S01]  /*2ca0*/  HFMA2 R91, -RZ, RZ, 0, 0 ;  /* 0x00000000ff5b7431 */ /* 0x000fe200000001ff */
[----:B------:R-:W-:Y:S01]  /*2cb0*/  ISETP.GE.U32.AND P0, PT, R2, 0x1000000, PT ;  /* 0x010000000200780c */ /* 0x000fe20003f06070 */
[----:B------:R-:W-:-:S04]  /*2cc0*/  @P1 FADD.FTZ R98, R121, -R98 ;  /* 0x8000006279621221 */ /* 0x000fc80000010000 */
[----:B------:R-:W-:-:S04]  /*2cd0*/  @P1 FFMA.FTZ R5, R7, R98, R35 ;  /* 0x0000006207051223 */ /* 0x000fc80000010023 */
        /* <DEDUP_REMOVED lines=9> */
.L_x_9715:
[-CC-:B------:R-:W-:Y:S01]  /*2d70*/  @P1 FFMA.FTZ R5, R113, R6.reuse, R103.reuse ;  /* 0x0000000671051223 */ /* 0x180fe20000010067 */
[-CC-:B------:R-:W-:Y:S01]  /*2d80*/  @P1 FFMA.FTZ R92, R116, R6.reuse, R103.reuse ;  /* 0x00000006745c1223 */ /* 0x180fe20000010067 */
[----:B------:R-:W-:Y:S01]  /*2d90*/  @P1 FFMA.FTZ R100, R128, R6, R103 ;  /* 0x0000000680641223 */ /* 0x000fe20000010067 */
[----:B-----5:R-:W-:Y:S01]  /*2da0*/  MOV R94, R34 ;  /* 0x00000022005e7202 */ /* 0x020fe20000000f00 */
[----:B------:R-:W-:Y:S01]  /*2db0*/  @P1 FADD.FTZ R93, R118, -R5 ;  /* 0x80000005765d1221 */ /* 0x000fe20000010000 */
[----:B------:R-:W-:Y:S01]  /*2dc0*/  @P1 FFMA.FTZ R5, R3, R6, R103 ;  /* 0x0000000603051223 */ /* 0x000fe20000010067 */
[----:B------:R-:W-:Y:S01]  /*2dd0*/  @P1 FADD.FTZ R98, R115, -R92 ;  /* 0x8000005c73621221 */ /* 0x000fe20000010000 */
[----:B------:R-:W-:Y:S01]  /*2de0*/  @P1 FADD.FTZ R100, R121, -R100 ;  /* 0x8000006479641221 */ /* 0x000fe20000010000 */
[----:B------:R-:W-:Y:S01]  /*2df0*/  BSSY.RECONVERGENT B2, `(.L_x_9722) ;  /* 0x0000013000027945 */ /* 0x000fe20003800200 */
[----:B------:R-:W-:Y:S01]  /*2e00*/  @P1 FADD.FTZ R5, R106, -R5 ;  /* 0x800000056a051221 */ /* 0x000fe20000010000 */
        /* <DEDUP_REMOVED lines=17> */
.L_x_9723:
[----:B------:R-:W-:Y:S05]  /*2f20*/  BSYNC.RECONVERGENT B2 ;  /* 0x0000000000027941 */ /* 0x000fea0003800200 */
.L_x_9722:
        /* <DEDUP_REMOVED lines=11> */
.L_x_9725:
[----:B------:R-:W-:Y:S05]  /*2fe0*/  BSYNC.RECONVERGENT B2 ;  /* 0x0000000000027941 */ /* 0x000fea0003800200 */
.L_x_9724:
[----:B------:R-:W-:Y:S04]  /*2ff0*/  BSSY.RECONVERGENT B2, `(.L_x_9726) ;  /* 0x000000b000027945 */ /* 0x000fe80003800200 */
[----:B------:R-:W-:Y:S05]  /*3000*/  @!P2 BRA `(.L_x_9727) ;  /* 0x000000000024a947 */ /* 0x000fea0003800000 */
        /* <DEDUP_REMOVED lines=9> */
.L_x_9727:
[----:B------:R-:W-:Y:S05]  /*30a0*/  BSYNC.RECONVERGENT B2 ;  /* 0x0000000000027941 */ /* 0x000fea0003800200 */
.L_x_9726:
[----:B------:R-:W-:Y:S05]  /*30b0*/  @!P2 BRA `(.L_x_9708) ;  /* 0x000000000024a947 */ /* 0x000fea0003800000 */
[----:B------:R-:W-:Y:S01]  /*30c0*/  ISETP.GE.U32.AND P0, PT, R2, 0x1000000, PT ;  /* 0x010000000200780c */ /* 0x000fe20003f06070 */
        /* <DEDUP_REMOVED lines=8> */
.L_x_9708:
[----:B------:R-:W-:Y:S05]  /*3150*/  BSYNC.RECONVERGENT B1 ;  /* 0x0000000000017941 */ /* 0x000fea0003800200 */
.L_x_9699:
        /* <DEDUP_REMOVED lines=10> */
.L_x_9696:
[----:B------:R-:W-:Y:S05]  /*3200*/  BSYNC.RECONVERGENT B0 ;  /* 0x0000000000007941 */ /* 0x000fea0003800200 */
.L_x_9695:
[----:B------:R-:W-:Y:S04]  /*3210*/  BSSY.RECONVERGENT B0, `(.L_x_9728) ;  /* 0x0000130000007945 */ /* 0x000fe80003800200 */
[----:B------:R-:W-:Y:S05]  /*3220*/  @!P3 BRA `(.L_x_9729) ;  /* 0x0000001000b8b947 */ /* 0x000fea0003800000 */
[----:B------:R-:W-:Y:S04]  /*3230*/  BSSY.RECONVERGENT B1, `(.L_x_9730) ;  /* 0x0000005000017945 */ /* 0x000fe80003800200 */
[----:B------:R-:W-:Y:S05]  /*3240*/  @!P2 BRA `(.L_x_9731) ;  /* 0x00000000000ca947 */ /* 0x000fea0003800000 */
[----:B0-----:R-:W0:Y:S02]  /*3250*/  LDC.64 R4, c[0x0][0x390] ;  /* 0x0000e400ff047b82 */ /* 0x001e240000000a00 */
[----:B0-----:R-:W-:-:S05]  /*3260*/  IMAD.WIDE.U32 R4, R99, 0x10, R4 ;  /* 0x0000001063047825 */ /* 0x001fca00078e0004 */
[----:B-----5:R1:W5:Y:S02]  /*3270*/  LDG.E.128 R84, desc[UR6][R4.64] ;  /* 0x0000000604547981 */ /* 0x020364000c1e1d00 */
.L_x_9731:
[----:B------:R-:W-:Y:S05]  /*3280*/  BSYNC.RECONVERGENT B1 ;  /* 0x0000000000017941 */ /* 0x000fea0003800200 */
.L_x_9730:
        /* <DEDUP_REMOVED lines=8> */
[--C-:B01----:R-:W-:Y:S01]  /*3310*/  @P1 FFMA.FTZ R5, R111, R6, R103.reuse ;  /* 0x000000066f051223 */ /* 0x103fe20000010067 */
[----:B-----5:R-:W-:Y:S01]  /*3320*/  MOV R94, R30 ;  /* 0x0000001e005e7202 */ /* 0x020fe20000000f00 */
[-C--:B------:R-:W-:Y:S01]  /*3330*/  @P1 FFMA.FTZ R4, R107, R6.reuse, R103 ;  /* 0x000000066b041223 */ /* 0x080fe20000010067 */
[----:B------:R-:W-:Y:S01]  /*3340*/  BSSY.RECONVERGENT B2, `(.L_x_9735) ;  /* 0x0000019000027945 */ /* 0x000fe20003800200 */
[----:B------:R-:W-:Y:S01]  /*3350*/  @P1 FADD.FTZ R92, R120, -R5 ;  /* 0x80000005785c1221 */ /* 0x000fe20000010000 */
[--C-:B------:R-:W-:Y:S01]  /*3360*/  @P1 FFMA.FTZ R5, R114, R6, R103.reuse ;  /* 0x0000000672051223 */ /* 0x100fe20000010067 */
[----:B------:R-:W-:Y:S02]  /*3370*/  MOV R93, R29 ;  /* 0x0000001d005d7202 */ /* 0x000fe40000000f00 */
[----:B------:R-:W-:Y:S01]  /*3380*/  @P1 FFMA.FTZ R94, R7, R92, R30 ;  /* 0x0000005c075e1223 */ /* 0x000fe2000001001e */
[----:B------:R-:W-:Y:S01]  /*3390*/  @P1 FFMA.FTZ R92, R130, R6, R103 ;  /* 0x00000006825c1223 */ /* 0x000fe20000010067 */
[----:B------:R-:W-:Y:S01]  /*33a0*/  @P1 FADD.FTZ R96, R112, -R5 ;  /* 0x8000000570601221 */ /* 0x000fe20000010000 */
[----:B------:R-:W-:Y:S01]  /*33b0*/  @P1 FADD.FTZ R5, R105, -R4 ;  /* 0x8000000469051221 */ /* 0x000fe20000010000 */
[----:B------:R-:W-:Y:S01]  /*33c0*/  MOV R95, R31 ;  /* 0x0000001f005f7202 */ /* 0x000fe20000000f00 */
[----:B------:R-:W-:Y:S01]  /*33d0*/  @P1 FADD.FTZ R98, R123, -R92 ;  /* 0x8000005c7b621221 */ /* 0x000fe20000010000 */
[----:B------:R-:W-:Y:S01]  /*33e0*/  MOV R92, R28 ;  /* 0x0000001c005c7202 */ /* 0x000fe20000000f00 */
[C---:B------:R-:W-:Y:S01]  /*33f0*/  @P1 FFMA.FTZ R93, R7.reuse, R96, R29 ;  /* 0x00000060075d1223 */ /* 0x040fe2000001001d */
[C---:B------:R-:W-:Y:S01]  /*3400*/  @P1 FFMA.FTZ R92, R7.reuse, R5, R28 ;  /* 0x00000005075c1223 */ /* 0x040fe2000001001c */
[----:B------:R-:W-:Y:S01]  /*3410*/  @P1 FFMA.FTZ R95, R7, R98, R31 ;  /* 0x00000062075f1223 */ /* 0x000fe2000001001f */
[----:B------:R-:W-:Y:S06]  /*3420*/  @!P2 BRA `(.L_x_9736) ;  /* 0x000000000028a947 */ /* 0x000fec0003800000 */
[----:B------:R-:W-:Y:S01]  /*3430*/  LOP3.LUT P3, RZ, R0, 0xff, RZ, 0xc0, !PT ;  /* 0x000000ff00ff7812 */ /* 0x000fe2000786c0ff */
[----:B------:R-:W-:Y:S01]  /*3440*/  FMUL.FTZ R4, R92, UR9 ;  /* 0x000000095c047c20 */ /* 0x000fe20008410000 */
[----:B------:R-:W-:Y:S02]  /*3450*/  UMOV UR4, URZ ;  /* 0x000000ff00047c82 */ /* 0x000fe40008000000 */
[----:B------:R-:W-:Y:S01]  /*3460*/  MOV R88, UR4 ;  /* 0x0000000400587c02 */ /* 0x000fe20008000f00 */
[----:B------:R-:W-:-:S04]  /*3470*/  FMUL.FTZ R97, R4, UR8 ;  /* 0x0000000804617c20 */ /* 0x000fc80008410000 */
[----:B------:R-:W-:-:S04]  /*3480*/  FMUL.FTZ R4, R84, R97 ;  /* 0x0000006154047220 */ /* 0x000fc80000410000 */
[----:B------:R-:W-:Y:S01]  /*3490*/  @P3 HADD2.F32 R96, -RZ, R152.H0_H0 ;  /* 0x20000098ff603230 */ /* 0x000fe20000004100 */
[----:B------:R-:W-:-:S04]  /*34a0*/  FSEL R5, R4, RZ, P3 ;  /* 0x000000ff04057208 */ /* 0x000fc80001800000 */
[----:B------:R-:W-:Y:S01]  /*34b0*/  @P3 FMUL.FTZ R88, R97, R96 ;  /* 0x0000006061583220 */ /* 0x000fe20000410000 */
[----:B------:R-:W-:-:S07]  /*34c0*/  FADD.FTZ R44, R44, R5 ;  /* 0x000000052c2c7221 */ /* 0x000fce0000010000 */
.L_x_9736:
[----:B------:R-:W-:Y:S05]  /*34d0*/  BSYNC.RECONVERGENT B2 ;  /* 0x0000000000027941 */ /* 0x000fea0003800200 */
.L_x_9735:
[----:B------:R-:W-:Y:S04]  /*34e0*/  BSSY.RECONVERGENT B2, `(.L_x_9737) ;  /* 0x000000c000027945 */ /* 0x000fe80003800200 */
[----:B------:R-:W-:Y:S05]  /*34f0*/  @!P2 BRA `(.L_x_9738) ;  /* 0x000000000028a947 */ /* 0x000fea0003800000 */
[----:B------:R-:W-:Y:S01]  /*3500*/  LOP3.LUT P3, RZ, R0, 0xff00, RZ, 0xc0, !PT ;  /* 0x0000ff0000ff7812 */ /* 0x000fe2000786c0ff */
[----:B------:R-:W-:Y:S01]  /*3510*/  FMUL.FTZ R4, R93, UR9 ;  /* 0x000000095d047c20 */ /* 0x000fe20008410000 */
[----:B------:R-:W-:Y:S02]  /*3520*/  UMOV UR4, URZ ;  /* 0x000000ff00047c82 */ /* 0x000fe40008000000 */
[----:B------:R-:W-:Y:S01]  /*3530*/  MOV R89, UR4 ;  /* 0x0000000400597c02 */ /* 0x000fe20008000f00 */
[----:B------:R-:W-:-:S04]  /*3540*/  FMUL.FTZ R96, R4, UR8 ;  /* 0x0000000804607c20 */ /* 0x000fc80008410000 */
[----:B------:R-:W-:-:S04]  /*3550*/  FMUL.FTZ R4, R85, R96 ;  /* 0x0000006055047220 */ /* 0x000fc80000410000 */
[----:B------:R-:W-:Y:S01]  /*3560*/  @P3 HADD2.F32 R5, -RZ, R152.H1_H1 ;  /* 0x30000098ff053230 */ /* 0x000fe20000004100 */
[----:B------:R-:W-:-:S04]  /*3570*/  FSEL R4, R4, RZ, P3 ;  /* 0x000000ff04047208 */ /* 0x000fc80001800000 */
[----:B------:R-:W-:Y:S01]  /*3580*/  @P3 FMUL.FTZ R89, R96, R5 ;  /* 0x0000000560593220 */ /* 0x000fe20000410000 */
[----:B------:R-:W-:-:S07]  /*3590*/  FADD.FTZ R45, R45, R4 ;  /* 0x000000042d2d7221 */ /* 0x000fce0000010000 */
.L_x_9738:
[----:B------:R-:W-:Y:S05]  /*35a0*/  BSYNC.RECONVERGENT B2 ;  /* 0x0000000000027941 */ /* 0x000fea0003800200 */
.L_x_9737:
        /* <DEDUP_REMOVED lines=12> */
.L_x_9740:
[----:B------:R-:W-:Y:S05]  /*3670*/  BSYNC.RECONVERGENT B2 ;  /* 0x0000000000027941 */ /* 0x000fea0003800200 */
.L_x_9739:
[----:B------:R-:W-:Y:S05]  /*3680*/  @!P2 BRA `(.L_x_9741) ;  /* 0x0000000c007ca947 */ /* 0x000fea0003800000 */
[----:B------:R-:W-:Y:S01]  /*3690*/  FMUL.FTZ R4, R95, UR9 ;  /* 0x000000095f047c20 */ /* 0x000fe20008410000 */
[----:B------:R-:W-:Y:S01]  /*36a0*/  ISETP.GE.U32.AND P3, PT, R0, 0x1000000, PT ;  /* 0x010000000000780c */ /* 0x000fe20003f66070 */
[----:B------:R-:W-:Y:S02]  /*36b0*/  UMOV UR4, URZ ;  /* 0x000000ff00047c82 */ /* 0x000fe40008000000 */
[----:B------:R-:W-:Y:S01]  /*36c0*/  FMUL.FTZ R96, R4, UR8 ;  /* 0x0000000804607c20 */ /* 0x000fe20008410000 */
[----:B------:R-:W-:-:S03]  /*36d0*/  MOV R91, UR4 ;  /* 0x00000004005b7c02 */ /* 0x000fc60008000f00 */
[----:B------:R-:W-:-:S05]  /*36e0*/  FMUL.FTZ R4, R87, R96 ;  /* 0x0000006057047220 */ /* 0x000fca0000410000 */
[----:B------:R-:W-:-:S05]  /*36f0*/  FSEL R4, R4, RZ, P3 ;  /* 0x000000ff04047208 */ /* 0x000fca0001800000 */
[----:B------:R-:W-:Y:S01]  /*3700*/  FADD.FTZ R47, R47, R4 ;  /* 0x000000042f2f7221 */ /* 0x000fe20000010000 */
[----:B------:R-:W-:Y:S06]  /*3710*/  @!P3 BRA `(.L_x_9741) ;  /* 0x0000000c0058b947 */ /* 0x000fec0003800000 */
[----:B------:R-:W-:-:S05]  /*3720*/  HADD2.F32 R91, -RZ, R153.H1_H1 ;  /* 0x30000099ff5b7230 */ /* 0x000fca0000004100 */
[----:B------:R-:W-:Y:S01]  /*3730*/  FMUL.FTZ R91, R96, R91 ;  /* 0x0000005b605b7220 */ /* 0x000fe20000410000 */
[----:B------:R-:W-:Y:S06]  /*3740*/  BRA `(.L_x_9741) ;  /* 0x0000000c004c7947 */ /* 0x000fec0003800000 */
.L_x_9734:
[----:B------:R-:W-:Y:S04]  /*3750*/  BSSY.RECONVERGENT B2, `(.L_x_9742) ;  /* 0x0000010000027945 */ /* 0x000fe80003800200 */
[----:B------:R-:W-:Y:S05]  /*3760*/  @!P2 BRA `(.L_x_9743) ;  /* 0x000000000038a947 */ /* 0x000fea0003800000 */
[----:B0-----:R-:W-:Y:S01]  /*3770*/  @P1 FFMA.FTZ R88, R107, R6, R103 ;  /* 0x000000066b581223 */ /* 0x001fe20000010067 */
[----:B-1---5:R-:W-:Y:S01]  /*3780*/  MOV R4, R28 ;  /* 0x0000001c00047202 */ /* 0x022fe20000000f00 */
[----:B------:R-:W-:Y:S01]  /*3790*/  UMOV UR4, URZ ;  /* 0x000000ff00047c82 */ /* 0x000fe20008000000 */
[----:B------:R-:W-:Y:S01]  /*37a0*/  LOP3.LUT P3, RZ, R0, 0xff, RZ, 0xc0, !PT ;  /* 0x000000ff00ff7812 */ /* 0x000fe2000786c0ff */
[----:B------:R-:W-:-:S04]  /*37b0*/  @P1 FADD.FTZ R88, R105, -R88 ;  /* 0x8000005869581221 */ /* 0x000fc80000010000 */
[----:B------:R-:W-:Y:S01]  /*37c0*/  @P1 FFMA.FTZ R4, R7, R88, R28 ;  /* 0x0000005807041223 */ /* 0x000fe2000001001c */
[----:B------:R-:W-:-:S03]  /*37d0*/  MOV R88, UR4 ;  /* 0x0000000400587c02 */ /* 0x000fc60008000f00 */
[----:B------:R-:W-:-:S04]  /*37e0*/  FMUL.FTZ R4, R4, UR9 ;  /* 0x0000000904047c20 */ /* 0x000fc80008410000 */
[----:B------:R-:W-:Y:S01]  /*37f0*/  FMUL.FTZ R97, R4, UR8 ;  /* 0x0000000804617c20 */ /* 0x000fe20008410000 */
[----:B------:R-:W-:-:S03]  /*3800*/  @P3 HADD2.F32 R96, -RZ, R152.H0_H0 ;  /* 0x20000098ff603230 */ /* 0x000fc60000004100 */
[-C--:B------:R-:W-:Y:S02]  /*3810*/  FMUL.FTZ R4, R84, R97.reuse ;  /* 0x0000006154047220 */ /* 0x080fe40000410000 */
[----:B------:R-:W-:-:S03]  /*3820*/  @P3 FMUL.FTZ R88, R96, R97 ;  /* 0x0000006160583220 */ /* 0x000fc60000410000 */
[----:B------:R-:W-:-:S05]  /*3830*/  FSEL R5, R4, RZ, P3 ;  /* 0x000000ff04057208 */ /* 0x000fca0001800000 */
[----:B------:R-:W-:-:S07]  /*3840*/  FADD.FTZ R44, R44, R5 ;  /* 0x000000052c2c7221 */ /* 0x000fce0000010000 */
.L_x_9743:
[----:B------:R-:W-:Y:S05]  /*3850*/  BSYNC.RECONVERGENT B2 ;  /* 0x0000000000027941 */ /* 0x000fea0003800200 */
.L_x_9742:
[----:B------:R-:W-:Y:S04]  /*3860*/  BSSY.RECONVERGENT B2, `(.L_x_9744) ;  /* 0x0000010000027945 */ /* 0x000fe80003800200 */
[----:B------:R-:W-:Y:S05]  /*3870*/  @!P2 BRA `(.L_x_9745) ;  /* 0x000000000038a947 */ /* 0x000fea0003800000 */
[----:B01----:R-:W-:Y:S01]  /*3880*/  @P1 FFMA.FTZ R5, R114, R6, R103 ;  /* 0x0000000672051223 */ /* 0x003fe20000010067 */
[----:B-----5:R-:W-:Y:S01]  /*3890*/  MOV R4, R29 ;  /* 0x0000001d00047202 */ /* 0x020fe20000000f00 */
[----:B------:R-:W-:Y:S01]  /*38a0*/  UMOV UR4, URZ ;  /* 0x000000ff00047c82 */ /* 0x000fe20008000000 */
[----:B------:R-:W-:Y:S01]  /*38b0*/  LOP3.LUT P3, RZ, R0, 0xff00, RZ, 0xc0, !PT ;  /* 0x0000ff0000ff7812 */ /* 0x000fe2000786c0ff */
[----:B------:R-:W-:Y:S01]  /*38c0*/  @P1 FADD.FTZ R96, R112, -R5 ;  /* 0x8000000570601221 */ /* 0x000fe20000010000 */
[----:B------:R-:W-:-:S03]  /*38d0*/  MOV R89, UR4 ;  /* 0x0000000400597c02 */ /* 0x000fc60008000f00 */
        /* <DEDUP_REMOVED lines=8> */
.L_x_9745:
[----:B------:R-:W-:Y:S05]  /*3960*/  BSYNC.RECONVERGENT B2 ;  /* 0x0000000000027941 */ /* 0x000fea0003800200 */
.L_x_9744:
        /* <DEDUP_REMOVED lines=16> */
.L_x_9747:
[----:B------:R-:W-:Y:S05]  /*3a70*/  BSYNC.RECONVERGENT B2 ;  /* 0x0000000000027941 */ /* 0x000fea0003800200 */
.L_x_9746:
[----:B------:R-:W-:Y:S05]  /*3a80*/  @!P2 BRA `(.L_x_9741) ;  /* 0x00000008007ca947 */ /* 0x000fea0003800000 */
[----:B0-----:R-:W-:Y:S01]  /*3a90*/  @P1 FFMA.FTZ R96, R130, R6, R103 ;  /* 0x0000000682601223 */ /* 0x001fe20000010067 */
[----:B-1---5:R-:W-:Y:S01]  /*3aa0*/  MOV R4, R31 ;  /* 0x0000001f00047202 */ /* 0x022fe20000000f00 */
[----:B------:R-:W-:Y:S01]  /*3ab0*/  UMOV UR4, URZ ;  /* 0x000000ff00047c82 */ /* 0x000fe20008000000 */
[----:B------:R-:W-:Y:S01]  /*3ac0*/  ISETP.GE.U32.AND P3, PT, R0, 0x1000000, PT ;  /* 0x010000000000780c */ /* 0x000fe20003f66070 */
[----:B------:R-:W-:Y:S01]  /*3ad0*/  @P1 FADD.FTZ R96, R123, -R96 ;  /* 0x800000607b601221 */ /* 0x000fe20000010000 */
[----:B------:R-:W-:-:S03]  /*3ae0*/  MOV R91, UR4 ;  /* 0x00000004005b7c02 */ /* 0x000fc60008000f00 */
        /* <DEDUP_REMOVED lines=10> */
.L_x_9733:
[----:B------:R-:W-:-:S04]  /*3b90*/  UISETP.NE.U32.AND UP0, UPT, UR12, URZ, UPT ;  /* 0x000000ff0c00728c */ /* 0x000fc8000bf05070 */
[----:B------:R-:W-:-:S06]  /*3ba0*/  UISETP.NE.AND.EX UP0, UPT, UR13, URZ, UPT, UP0 ;  /* 0x000000ff0d00728c */ /* 0x000fcc000bf05300 */
[----:B------:R-:W-:-:S13]  /*3bb0*/  PLOP3.LUT P0, PT, PT, PT, UP0, 0x80, 0x8 ;  /* 0x000000000008781c */ /* 0x000fda0003f0f008 */
[----:B------:R-:W-:Y:S05]  /*3bc0*/  @!P0 BRA `(.L_x_9748) ;  /* 0x0000000400148947 */ /* 0x000fea0003800000 */
[-CC-:B01----:R-:W-:Y:S01]  /*3bd0*/  FFMA.FTZ R5, R114, R6.reuse, R103.reuse ;  /* 0x0000000672057223 */ /* 0x183fe20000010067 */
        /* <DEDUP_REMOVED lines=28> */
.L_x_9750:
[----:B------:R-:W-:Y:S05]  /*3da0*/  BSYNC.RECONVERGENT B2 ;  /* 0x0000000000027941 */ /* 0x000fea0003800200 */
.L_x_9749:
[----:B------:R-:W-:Y:S04]  /*3db0*/  BSSY.RECONVERGENT B2, `(.L_x_9751) ;  /* 0x000000c000027945 */ /* 0x000fe80003800200 */
[----:B------:R-:W-:Y:S05]  /*3dc0*/  @!P2 BRA `(.L_x_9752) ;  /* 0x000000000028a947 */ /* 0x000fea0003800000 */
[----:B-----5:R-:W-:Y:S01]  /*3dd0*/  LOP3.LUT P3, RZ, R0, 0xff00, RZ, 0xc0, !PT ;  /* 0x0000ff0000ff7812 */ /* 0x020fe2000786c0ff */
        /* <DEDUP_REMOVED lines=9> */
.L_x_9752:
[----:B------:R-:W-:Y:S05]  /*3e70*/  BSYNC.RECONVERGENT B2 ;  /* 0x0000000000027941 */ /* 0x000fea0003800200 */
.L_x_9751:
        /* <DEDUP_REMOVED lines=12> */
.L_x_9754:
[----:B------:R-:W-:Y:S05]  /*3f40*/  BSYNC.RECONVERGENT B2 ;  /* 0x0000000000027941 */ /* 0x000fea0003800200 */
.L_x_9753:
[----:B------:R-:W-:Y:S05]  /*3f50*/  @!P2 BRA `(.L_x_9741) ;  /* 0x000000040048a947 */ /* 0x000fea0003800000 */
[----:B------:R-:W-:Y:S01]  /*3f60*/  FMUL.FTZ R4, R95, UR9 ;  /* 0x000000095f047c20 */ /* 0x000fe20008410000 */
[----:B-----5:R-:W-:Y:S01]  /*3f70*/  ISETP.GE.U32.AND P3, PT, R0, 0x1000000, PT ;  /* 0x010000000000780c */ /* 0x020fe20003f66070 */
        /* <DEDUP_REMOVED lines=10> */
.L_x_9748:
[----:B------:R-:W-:Y:S04]  /*4020*/  BSSY.RECONVERGENT B2, `(.L_x_9755) ;  /* 0x0000011000027945 */ /* 0x000fe80003800200 */
[----:B------:R-:W-:Y:S05]  /*4030*/  @!P2 BRA `(.L_x_9756) ;  /* 0x00000000003ca947 */ /* 0x000fea0003800000 */
[----:B01----:R-:W-:Y:S01]  /*4040*/  FFMA.FTZ R4, R107, R6, R103 ;  /* 0x000000066b047223 */ /* 0x003fe20000010067 */
[----:B------:R-:W-:Y:S01]  /*4050*/  ISETP.GT.AND P3, PT, R8, RZ, PT ;  /* 0x000000ff0800720c */ /* 0x000fe20003f64270 */
[----:B------:R-:W-:Y:S02]  /*4060*/  UMOV UR4, URZ ;  /* 0x000000ff00047c82 */ /* 0x000fe40008000000 */
[----:B------:R-:W-:Y:S01]  /*4070*/  FADD.FTZ R4, R105, -R4 ;  /* 0x8000000469047221 */ /* 0x000fe20000010000 */
[----:B------:R-:W-:-:S03]  /*4080*/  MOV R88, UR4 ;  /* 0x0000000400587c02 */ /* 0x000fc60008000f00 */
[----:B------:R-:W-:-:S05]  /*4090*/  FMUL.FTZ R4, R7, R4 ;  /* 0x0000000407047220 */ /* 0x000fca0000410000 */
[----:B------:R-:W-:Y:S02]  /*40a0*/  FSEL R4, R4, RZ, P3 ;  /* 0x000000ff04047208 */ /* 0x000fe40001800000 */
[----:B-----5:R-:W-:-:S03]  /*40b0*/  LOP3.LUT P3, RZ, R0, 0xff, RZ, 0xc0, !PT ;  /* 0x000000ff00ff7812 */ /* 0x020fc6000786c0ff */
[----:B------:R-:W-:-:S04]  /*40c0*/  FMUL.FTZ R4, R4, UR9 ;  /* 0x0000000904047c20 */ /* 0x000fc80008410000 */
[----:B------:R-:W-:-:S04]  /*40d0*/  FMUL.FTZ R97, R4, UR8 ;  /* 0x0000000804617c20 */ /* 0x000fc80008410000 */
[----:B------:R-:W-:Y:S02]  /*40e0*/  FMUL.FTZ R4, R84, R97 ;  /* 0x0000006154047220 */ /* 0x000fe40000410000 */
[----:B------:R-:W-:-:S03]  /*40f0*/  @P3 HADD2.F32 R96, -RZ, R152.H0_H0 ;  /* 0x20000098ff603230 */ /* 0x000fc60000004100 */
[----:B------:R-:W-:Y:S02]  /*4100*/  FSEL R5, R4, RZ, P3 ;  /* 0x000000ff04057208 */ /* 0x000fe40001800000 */
[----:B------:R-:W-:-:S03]  /*4110*/  @P3 FMUL.FTZ R88, R96, R97 ;  /* 0x0000006160583220 */ /* 0x000fc60000410000 */
[----:B------:R-:W-:-:S07]  /*4120*/  FADD.FTZ R44, R44, R5 ;  /* 0x000000052c2c7221 */ /* 0x000fce0000010000 */
.L_x_9756:
[----:B------:R-:W-:Y:S05]  /*4130*/  BSYNC.RECONVERGENT B2 ;  /* 0x0000000000027941 */ /* 0x000fea0003800200 */
.L_x_9755:
        /* <DEDUP_REMOVED lines=17> */
.L_x_9758:
[----:B------:R-:W-:Y:S05]  /*4250*/  BSYNC.RECONVERGENT B2 ;  /* 0x0000000000027941 */ /* 0x000fea0003800200 */
.L_x_9757:
        /* <DEDUP_REMOVED lines=17> */
.L_x_9760:
[----:B------:R-:W-:Y:S05]  /*4370*/  BSYNC.RECONVERGENT B2 ;  /* 0x0000000000027941 */ /* 0x000fea0003800200 */
.L_x_9759:
        /* <DEDUP_REMOVED lines=8> */
[----:B-----5:R-:W-:-:S03]  /*4400*/  ISETP.GE.U32.AND P3, PT, R0, 0x1000000, PT ;  /* 0x010000000000780c */ /* 0x020fc60003f66070 */
[----:B------:R-:W-:-:S04]  /*4410*/  FMUL.FTZ R4, R4, UR9 ;  /* 0x0000000904047c20 */ /* 0x000fc80008410000 */
[----:B------:R-:W-:-:S04]  /*4420*/  FMUL.FTZ R96, R4, UR8 ;  /* 0x0000000804607c20 */ /* 0x000fc80008410000 */
[----:B------:R-:W-:Y:S02]  /*4430*/  FMUL.FTZ R4, R87, R96 ;  /* 0x0000006057047220 */ /* 0x000fe40000410000 */
[----:B------:R-:W-:-:S03]  /*4440*/  @P3 HADD2.F32 R5, -RZ, R153.H1_H1 ;  /* 0x30000099ff053230 */ /* 0x000fc60000004100 */
[----:B------:R-:W-:Y:S02]  /*4450*/  FSEL R4, R4, RZ, P3 ;  /* 0x000000ff04047208 */ /* 0x000fe40001800000 */
[----:B------:R-:W-:-:S03]  /*4460*/  @P3 FMUL.FTZ R91, R5, R96 ;  /* 0x00000060055b3220 */ /* 0x000fc60000410000 */
[----:B------:R-:W-:-:S07]  /*4470*/  FADD.FTZ R47, R47, R4 ;  /* 0x000000042f2f7221 */ /* 0x000fce0000010000 */
.L_x_9741:
[----:B------:R-:W-:Y:S05]  /*4480*/  BSYNC.RECONVERGENT B1 ;  /* 0x0000000000017941 */ /* 0x000fea0003800200 */
.L_x_9732:
[----:B0-----:R-:W0:Y:S08]  /*4490*/  @P0 LDC.64 R96, c[0x0][0x478] ;  /* 0x00011e00ff600b82 */ /* 0x001e300000000a00 */
[----:B-1----:R-:W1:Y:S01]  /*44a0*/  @P2 LDC.64 R4, c[0x0][0x468] ;  /* 0x00011a00ff042b82 */ /* 0x002e620000000a00 */
[C---:B0-----:R-:W-:Y:S01]  /*44b0*/  @P0 IMAD.WIDE.U32 R96, R101.reuse, 0x10, R96 ;  /* 0x0000001065600825 */ /* 0x041fe200078e0060 */
[----:B------:R-:W-:-:S04]  /*44c0*/  IADD3 R101, PT, PT, R101, 0x20, RZ ;  /* 0x0000002065657810 */ /* 0x000fc80007ffe0ff */
[----:B------:R2:W-:Y:S01]  /*44d0*/  @P0 STG.E.128 desc[UR6][R96.64], R92 ;  /* 0x0000005c60000986 */ /* 0x0005e2000c101d06 */
[C---:B-1----:R-:W-:Y:S01]  /*44e0*/  @P2 IMAD.WIDE.U32 R4, R99.reuse, 0x10, R4 ;  /* 0x0000001063042825 */ /* 0x042fe200078e0004 */
[----:B------:R-:W-:-:S04]  /*44f0*/  IADD3 R99, PT, PT, R99, 0x20, RZ ;  /* 0x0000002063637810 */ /* 0x000fc80007ffe0ff */
[----:B------:R2:W-:Y:S03]  /*4500*/  @P2 STG.E.128 desc[UR6][R4.64], R88 ;  /* 0x0000005804002986 */ /* 0x0005e6000c101d06 */
.L_x_9729:
[----:B------:R-:W-:Y:S05]  /*4510*/  BSYNC.RECONVERGENT B0 ;  /* 0x0000000000007941 */ /* 0x000fea0003800200 */
.L_x_9728:
[----:B------:R-:W-:Y:S04]  /*4520*/  BSSY.RECONVERGENT B0, `(.L_x_9761) ;  /* 0x0000130000007945 */ /* 0x000fe80003800200 */
[----:B------:R-:W-:Y:S05]  /*4530*/  @!P4 BRA `(.L_x_9762) ;  /* 0x0000001000b8c947 */ /* 0x000fea0003800000 */
[----:B------:R-:W-:Y:S04]  /*4540*/  BSSY.RECONVERGENT B1, `(.L_x_9763) ;  /* 0x0000005000017945 */ /* 0x000fe80003800200 */
[----:B------:R-:W-:Y:S05]  /*4550*/  @!P2 BRA `(.L_x_9764) ;  /* 0x00000000000ca947 */ /* 0x000fea0003800000 */
[----:B0-2---:R-:W0:Y:S02]  /*4560*/  LDC.64 R4, c[0x0][0x390] ;  /* 0x0000e400ff047b82 */ /* 0x005e240000000a00 */
[----:B0-----:R-:W-:-:S05]  /*4570*/  IMAD.WIDE.U32 R4, R99, 0x10, R4 ;  /* 0x0000001063047825 */ /* 0x001fca00078e0004 */
[----:B-----5:R1:W5:Y:S02]  /*4580*/  LDG.E.128 R84, desc[UR6][R4.64] ;  /* 0x0000000604547981 */ /* 0x020364000c1e1d00 */
.L_x_9764:
[----:B------:R-:W-:Y:S05]  /*4590*/  BSYNC.RECONVERGENT B1 ;  /* 0x0000000000017941 */ /* 0x000fea0003800200 */
.L_x_9763:
        /* <DEDUP_REMOVED lines=8> */
[-CC-:B012---:R-:W-:Y:S01]  /*4620*/  @P1 FFMA.FTZ R5, R109, R6.reuse, R103.reuse ;  /* 0x000000066d051223 */ /* 0x187fe20000010067 */
[-CC-:B------:R-:W-:Y:S01]  /*4630*/  @P1 FFMA.FTZ R97, R110, R6.reuse, R103.reuse ;  /* 0x000000066e611223 */ /* 0x180fe20000010067 */
[----:B------:R-:W-:Y:S01]  /*4640*/  @P1 FFMA.FTZ R92, R132, R6, R103 ;  /* 0x00000006845c1223 */ /* 0x000fe20000010067 */
[----:B-----5:R-:W-:Y:S01]  /*4650*/  MOV R94, R26 ;  /* 0x0000001a005e7202 */ /* 0x020fe20000000f00 */
[----:B------:R-:W-:Y:S01]  /*4660*/  @P1 FADD.FTZ R4, R122, -R5 ;  /* 0x800000057a041221 */ /* 0x000fe20000010000 */
[----:B------:R-:W-:Y:S01]  /*4670*/  @P1 FFMA.FTZ R5, R19, R6, R103 ;  /* 0x0000000613051223 */ /* 0x000fe20000010067 */
[----:B------:R-:W-:Y:S01]  /*4680*/  @P1 FADD.FTZ R96, R129, -R92 ;  /* 0x8000005c81601221 */ /* 0x000fe20000010000 */
[----:B------:R-:W-:Y:S01]  /*4690*/  BSSY.RECONVERGENT B2, `(.L_x_9768) ;  /* 0x0000015000027945 */ /* 0x000fe20003800200 */
[----:B------:R-:W-:Y:S01]  /*46a0*/  @P1 FFMA.FTZ R94, R7, R4, R26 ;  /* 0x00000004075e1223 */ /* 0x000fe2000001001a */
[----:B------:R-:W-:Y:S01]  /*46b0*/  @P1 FADD.FTZ R4, R108, -R97 ;  /* 0x800000616c041221 */ /* 0x000fe20000010000 */
[----:B------:R-:W-:Y:S01]  /*46c0*/  @P1 FADD.FTZ R5, R16, -R5 ;  /* 0x8000000510051221 */ /* 0x000fe20000010000 */
[----:B------:R-:W-:-:S02]  /*46d0*/  MOV R93, R25 ;  /* 0x00000019005d7202 */ /* 0x000fc40000000f00 */
[----:B------:R-:W-:Y:S01]  /*46e0*/  MOV R95, R27 ;  /* 0x0000001b005f7202 */ /* 0x000fe20000000f00 */
[C---:B------:R-:W-:Y:S01]  /*46f0*/  @P1 FFMA.FTZ R93, R7.reuse, R4, R25 ;  /* 0x00000004075d1223 */ /* 0x040fe20000010019 */
[----:B------:R-:W-:Y:S01]  /*4700*/  MOV R92, R24 ;  /* 0x00000018005c7202 */ /* 0x000fe20000000f00 */
        /* <DEDUP_REMOVED lines=13> */
.L_x_9769:
[----:B------:R-:W-:Y:S05]  /*47e0*/  BSYNC.RECONVERGENT B2 ;  /* 0x0000000000027941 */ /* 0x000fea0003800200 */
.L_x_9768:
        /* <DEDUP_REMOVED lines=12> */
.L_x_9771:
[----:B------:R-:W-:Y:S05]  /*48b0*/  BSYNC.RECONVERGENT B2 ;  /* 0x0000000000027941 */ /* 0x000fea0003800200 */
.L_x_9770:
        /* <DEDUP_REMOVED lines=12> */
.L_x_9773:
[----:B------:R-:W-:Y:S05]  /*4980*/  BSYNC.RECONVERGENT B2 ;  /* 0x0000000000027941 */ /* 0x000fea0003800200 */
.L_x_9772:
        /* <DEDUP_REMOVED lines=13> */
.L_x_9767:
[----:B------:R-:W-:Y:S04]  /*4a60*/  BSSY.RECONVERGENT B2, `(.L_x_9775) ;  /* 0x0000010000027945 */ /* 0x000fe80003800200 */
[----:B------:R-:W-:Y:S05]  /*4a70*/  @!P2 BRA `(.L_x_9776) ;  /* 0x000000000038a947 */ /* 0x000fea0003800000 */
[----:B012---:R-:W-:Y:S01]  /*4a80*/  @P1 FFMA.FTZ R5, R19, R6, R103 ;  /* 0x0000000613051223 */ /* 0x007fe20000010067 */
        /* <DEDUP_REMOVED lines=13> */
.L_x_9776:
[----:B------:R-:W-:Y:S05]  /*4b60*/  BSYNC.RECONVERGENT B2 ;  /* 0x0000000000027941 */ /* 0x000fea0003800200 */
.L_x_9775:
        /* <DEDUP_REMOVED lines=16> */
.L_x_9778:
[----:B------:R-:W-:Y:S05]  /*4c70*/  BSYNC.RECONVERGENT B2 ;  /* 0x0000000000027941 */ /* 0x000fea0003800200 */
.L_x_9777:
        /* <DEDUP_REMOVED lines=16> */
.L_x_9780:
[----:B------:R-:W-:Y:S05]  /*4d80*/  BSYNC.RECONVERGENT B2 ;  /* 0x0000000000027941 */ /* 0x000fea0003800200 */
.L_x_9779:
[----:B------:R-:W-:Y:S05]  /*4d90*/  @!P2 BRA `(.L_x_9774) ;  /* 0x00000008007ca947 */ /* 0x000fea0003800000 */
[----:B0-2---:R-:W-:Y:S01]  /*4da0*/  @P1 FFMA.FTZ R96, R132, R6, R103 ;  /* 0x0000000684601223 */ /* 0x005fe20000010067 */
        /* <DEDUP_REMOVED lines=15> */
.L_x_9766:
[----:B------:R-:W-:-:S04]  /*4ea0*/  UISETP.NE.U32.AND UP0, UPT, UR12, URZ, UPT ;  /* 0x000000ff0c00728c */ /* 0x000fc8000bf05070 */
[----:B------:R-:W-:-:S06]  /*4eb0*/  UISETP.NE.AND.EX UP0, UPT, UR13, URZ, UPT, UP0 ;  /* 0x000000ff0d00728c */ /* 0x000fcc000bf05300 */
[----:B------:R-:W-:-:S13]  /*4ec0*/  PLOP3.LUT P0, PT, PT, PT, UP0, 0x80, 0x8 ;  /* 0x000000000008781c */ /* 0x000fda0003f0f008 */
[----:B------:R-:W-:Y:S05]  /*4ed0*/  @!P0 BRA `(.L_x_9781) ;  /* 0x0000000400148947 */ /* 0x000fea0003800000 */
[-CC-:B0-2---:R-:W-:Y:S01]  /*4ee0*/  FFMA.FTZ R95, R109, R6.reuse, R103.reuse ;  /* 0x000000066d5f7223 */ /* 0x185fe20000010067 */
[-CC-:B-1----:R-:W-:Y:S01]  /*4ef0*/  FFMA.FTZ R5, R19, R6.reuse, R103.reuse ;  /* 0x0000000613057223 */ /* 0x182fe20000010067 */
        /* <DEDUP_REMOVED lines=27> */
.L_x_9783:
[----:B------:R-:W-:Y:S05]  /*50b0*/  BSYNC.RECONVERGENT B2 ;  /* 0x0000000000027941 */ /* 0x000fea0003800200 */
.L_x_9782:
        /* <DEDUP_REMOVED lines=12> */
.L_x_9785:
[----:B------:R-:W-:Y:S05]  /*5180*/  BSYNC.RECONVERGENT B2 ;  /* 0x0000000000027941 */ /* 0x000fea0003800200 */
.L_x_9784:
        /* <DEDUP_REMOVED lines=12> */
.L_x_9787:
[----:B------:R-:W-:Y:S05]  /*5250*/  BSYNC.RECONVERGENT B2 ;  /* 0x0000000000027941 */ /* 0x000fea0003800200 */
.L_x_9786:
        /* <DEDUP_REMOVED lines=13> */
.L_x_9781:
[----:B------:R-:W-:Y:S04]  /*5330*/  BSSY.RECONVERGENT B2, `(.L_x_9788) ;  /* 0x0000011000027945 */ /* 0x000fe80003800200 */
[----:B------:R-:W-:Y:S05]  /*5340*/  @!P2 BRA `(.L_x_9789) ;  /* 0x00000000003ca947 */ /* 0x000fea0003800000 */
[----:B012---:R-:W-:Y:S01]  /*5350*/  FFMA.FTZ R5, R19, R6, R103 ;  /* 0x0000000613057223 */ /* 0x007fe20000010067 */
        /* <DEDUP_REMOVED lines=14> */
.L_x_9789:
[----:B------:R-:W-:Y:S05]  /*5440*/  BSYNC.RECONVERGENT B2 ;  /* 0x0000000000027941 */ /* 0x000fea0003800200 */
.L_x_9788:
        /* <DEDUP_REMOVED lines=17> */
.L_x_9791:
[----:B------:R-:W-:Y:S05]  /*5560*/  BSYNC.RECONVERGENT B2 ;  /* 0x0000000000027941 */ /* 0x000fea0003800200 */
.L_x_9790:
        /* <DEDUP_REMOVED lines=17> */
.L_x_9793:
[----:B------:R-:W-:Y:S05]  /*5680*/  BSYNC.RECONVERGENT B2 ;  /* 0x0000000000027941 */ /* 0x000fea0003800200 */
.L_x_9792:
        /* <DEDUP_REMOVED lines=16> */
.L_x_9774:
[----:B------:R-:W-:Y:S05]  /*5790*/  BSYNC.RECONVERGENT B1 ;  /* 0x0000000000017941 */ /* 0x000fea0003800200 */
.L_x_9765:
[----:B0-2---:R-:W0:Y:S08]  /*57a0*/  @P0 LDC.64 R96, c[0x0][0x478] ;  /* 0x00011e00ff600b82 */ /* 0x005e300000000a00 */
[----:B-1----:R-:W1:Y:S01]  /*57b0*/  @P2 LDC.64 R4, c[0x0][0x468] ;  /* 0x00011a00ff042b82 */ /* 0x002e620000000a00 */
[C---:B0-----:R-:W-:Y:S01]  /*57c0*/  @P0 IMAD.WIDE.U32 R96, R101.reuse, 0x10, R96 ;  /* 0x0000001065600825 */ /* 0x041fe200078e0060 */
[----:B------:R-:W-:-:S04]  /*57d0*/  IADD3 R101, PT, PT, R101, 0x20, RZ ;  /* 0x0000002065657810 */ /* 0x000fc80007ffe0ff */
[----:B------:R3:W-:Y:S01]  /*57e0*/  @P0 STG.E.128 desc[UR6][R96.64], R92 ;  /* 0x0000005c60000986 */ /* 0x0007e2000c101d06 */
[C---:B-1----:R-:W-:Y:S01]  /*57f0*/  @P2 IMAD.WIDE.U32 R4, R99.reuse, 0x10, R4 ;  /* 0x0000001063042825 */ /* 0x042fe200078e0004 */
[----:B------:R-:W-:-:S04]  /*5800*/  IADD3 R99, PT, PT, R99, 0x20, RZ ;  /* 0x0000002063637810 */ /* 0x000fc80007ffe0ff */
[----:B------:R3:W-:Y:S03]  /*5810*/  @P2 STG.E.128 desc[UR6][R4.64], R88 ;  /* 0x0000005804002986 */ /* 0x0007e6000c101d06 */
.L_x_9762:
[----:B------:R-:W-:Y:S05]  /*5820*/  BSYNC.RECONVERGENT B0 ;  /* 0x0000000000007941 */ /* 0x000fea0003800200 */
.L_x_9761:
[----:B------:R-:W-:Y:S04]  /*5830*/  BSSY.RECONVERGENT B0, `(.L_x_9794) ;  /* 0x000012e000007945 */ /* 0x000fe80003800200 */
[----:B------:R-:W-:Y:S05]  /*5840*/  @!P5 BRA `(.L_x_9795) ;  /* 0x0000001000b0d947 */ /* 0x000fea0003800000 */
[----:B------:R-:W-:Y:S04]  /*5850*/  BSSY.RECONVERGENT B1, `(.L_x_9796) ;  /* 0x0000005000017945 */ /* 0x000fe80003800200 */
[----:B------:R-:W-:Y:S05]  /*5860*/  @!P2 BRA `(.L_x_9797) ;  /* 0x00000000000ca947 */ /* 0x000fea0003800000 */
[----:B0-23--:R-:W0:Y:S02]  /*5870*/  LDC.64 R4, c[0x0][0x390] ;  /* 0x0000e400ff047b82 */ /* 0x00de240000000a00 */
[----:B0-----:R-:W-:-:S05]  /*5880*/  IMAD.WIDE.U32 R4, R99, 0x10, R4 ;  /* 0x0000001063047825 */ /* 0x001fca00078e0004 */
[----:B-----5:R1:W5:Y:S02]  /*5890*/  LDG.E.128 R84, desc[UR6][R4.64] ;  /* 0x0000000604547981 */ /* 0x020364000c1e1d00 */
.L_x_9797:
[----:B------:R-:W-:Y:S05]  /*58a0*/  BSYNC.RECONVERGENT B1 ;  /* 0x0000000000017941 */ /* 0x000fea0003800200 */
.L_x_9796:
        /* <DEDUP_REMOVED lines=8> */
[-CC-:B0123--:R-:W-:Y:S01]  /*5930*/  @P1 FFMA.FTZ R4, R119, R6.reuse, R103.reuse ;  /* 0x0000000677041223 */ /* 0x18ffe20000010067 */
[-CC-:B------:R-:W-:Y:S01]  /*5940*/  @P1 FFMA.FTZ R5, R104, R6.reuse, R103.reuse ;  /* 0x0000000668051223 */ /* 0x180fe20000010067 */
[--C-:B------:R-:W-:Y:S01]  /*5950*/  @P1 FFMA.FTZ R92, R134, R6, R103.reuse ;  /* 0x00000006865c1223 */ /* 0x100fe20000010067 */
        /* <DEDUP_REMOVED lines=25> */
.L_x_9802:
[----:B------:R-:W-:Y:S05]  /*5af0*/  BSYNC.RECONVERGENT B2 ;  /* 0x0000000000027941 */ /* 0x000fea0003800200 */
.L_x_9801:
        /* <DEDUP_REMOVED lines=12> */
.L_x_9804:
[----:B------:R-:W-:Y:S05]  /*5bc0*/  BSYNC.RECONVERGENT B2 ;  /* 0x0000000000027941 */ /* 0x000fea0003800200 */
.L_x_9803:
        /* <DEDUP_REMOVED lines=12> */
.L_x_9806:
[----:B------:R-:W-:Y:S05]  /*5c90*/  BSYNC.RECONVERGENT B2 ;  /* 0x0000000000027941 */ /* 0x000fea0003800200 */
.L_x_9805:
        /* <DEDUP_REMOVED lines=13> */
.L_x_9800:
[----:B------:R-:W-:Y:S04]  /*5d70*/  BSSY.RECONVERGENT B2, `(.L_x_9808) ;  /* 0x0000010000027945 */ /* 0x000fe80003800200 */
[----:B------:R-:W-:Y:S05]  /*5d80*/  @!P2 BRA `(.L_x_9809) ;  /* 0x000000000038a947 */ /* 0x000fea0003800000 */
[----:B------:R-:W-:Y:S01]  /*5d90*/  @P1 FFMA.FTZ R8, R17, R6, R103 ;  /* 0x0000000611081223 */ /* 0x000fe20000010067 */
[----:B0123-5:R-:W-:Y:S01]  /*5da0*/  MOV R4, R20 ;  /* 0x0000001400047202 */ /* 0x02ffe20000000f00 */
        /* <DEDUP_REMOVED lines=12> */
.L_x_9809:
[----:B------:R-:W-:Y:S05]  /*5e70*/  BSYNC.RECONVERGENT B2 ;  /* 0x0000000000027941 */ /* 0x000fea0003800200 */
.L_x_9808:
[----:B------:R-:W-:Y:S04]  /*5e80*/  BSSY.RECONVERGENT B2, `(.L_x_9810) ;  /* 0x0000010000027945 */ /* 0x000fe80003800200 */
[----:B------:R-:W-:Y:S05]  /*5e90*/  @!P2 BRA `(.L_x_9811) ;  /* 0x000000000038a947 */ /* 0x000fea0003800000 */
[----:B0123--:R-:W-:Y:S01]  /*5ea0*/  @P1 FFMA.FTZ R5, R104, R6, R103 ;  /* 0x0000000668051223 */ /* 0x00ffe20000010067 */
        /* <DEDUP_REMOVED lines=13> */
.L_x_9811:
[----:B------:R-:W-:Y:S05]  /*5f80*/  BSYNC.RECONVERGENT B2 ;  /* 0x0000000000027941 */ /* 0x000fea0003800200 */
.L_x_9810:
        /* <DEDUP_REMOVED lines=16> */
.L_x_9813:
[----:B------:R-:W-:Y:S05]  /*6090*/  BSYNC.RECONVERGENT B2 ;  /* 0x0000000000027941 */ /* 0x000fea0003800200 */
.L_x_9812:
[----:B------:R-:W-:Y:S05]  /*60a0*/  @!P2 BRA `(.L_x_9807) ;  /* 0x00000008007ca947 */ /* 0x000fea0003800000 */
[----:B------:R-:W-:Y:S01]  /*60b0*/  @P1 FFMA.FTZ R6, R134, R6, R103 ;  /* 0x0000000686061223 */ /* 0x000fe20000010067 */
[----:B0123-5:R-:W-:Y:S01]  /*60c0*/  MOV R4, R23 ;  /* 0x0000001700047202 */ /* 0x02ffe20000000f00 */
[----:B------:R-:W-:Y:S02]  /*60d0*/  UMOV UR4, URZ ;  /* 0x000000ff00047c82 */ /* 0x000fe40008000000 */
[----:B------:R-:W-:Y:S01]  /*60e0*/  @P1 FADD.FTZ R6, R131, -R6 ;  /* 0x8000000683061221 */ /* 0x000fe20000010000 */
[----:B------:R-:W-:-:S03]  /*60f0*/  MOV R91, UR4 ;  /* 0x00000004005b7c02 */ /* 0x000fc60008000f00 */
[----:B------:R-:W-:Y:S01]  /*6100*/  @P1 FFMA.FTZ R4, R7, R6, R23 ;  /* 0x0000000607041223 */ /* 0x000fe20000010017 */
[----:B------:R-:W-:-:S03]  /*6110*/  ISETP.GE.U32.AND P1, PT, R14, 0x1000000, PT ;  /* 0x010000000e00780c */ /* 0x000fc60003f26070 */
        /* <DEDUP_REMOVED lines=9> */
.L_x_9799:
[----:B------:R-:W-:-:S04]  /*61b0*/  UISETP.NE.U32.AND UP0, UPT, UR12, URZ, UPT ;  /* 0x000000ff0c00728c */ /* 0x000fc8000bf05070 */
[----:B------:R-:W-:-:S06]  /*61c0*/  UISETP.NE.AND.EX UP0, UPT, UR13, URZ, UPT, UP0 ;  /* 0x000000ff0d00728c */ /* 0x000fcc000bf05300 */
[----:B------:R-:W-:-:S13]  /*61d0*/  PLOP3.LUT P0, PT, PT, PT, UP0, 0x80, 0x8 ;  /* 0x000000000008781c */ /* 0x000fda0003f0f008 */
[----:B------:R-:W-:Y:S05]  /*61e0*/  @!P0 BRA `(.L_x_9814) ;  /* 0x0000000400148947 */ /* 0x000fea0003800000 */
[-CC-:B0-23--:R-:W-:Y:S01]  /*61f0*/  FFMA.FTZ R92, R119, R6.reuse, R103.reuse ;  /* 0x00000006775c7223 */ /* 0x18dfe20000010067 */
        /* <DEDUP_REMOVED lines=28> */
.L_x_9816:
[----:B------:R-:W-:Y:S05]  /*63c0*/  BSYNC.RECONVERGENT B2 ;  /* 0x0000000000027941 */ /* 0x000fea0003800200 */
.L_x_9815:
        /* <DEDUP_REMOVED lines=12> */
.L_x_9818:
[----:B------:R-:W-:Y:S05]  /*6490*/  BSYNC.RECONVERGENT B2 ;  /* 0x0000000000027941 */ /* 0x000fea0003800200 */
.L_x_9817:
        /* <DEDUP_REMOVED lines=12> */
.L_x_9820:
[----:B------:R-:W-:Y:S05]  /*6560*/  BSYNC.RECONVERGENT B2 ;  /* 0x0000000000027941 */ /* 0x000fea0003800200 */
.L_x_9819:
        /* <DEDUP_REMOVED lines=13> */
.L_x_9814:
[----:B------:R-:W-:Y:S04]  /*6640*/  BSSY.RECONVERGENT B2, `(.L_x_9821) ;  /* 0x0000011000027945 */ /* 0x000fe80003800200 */
[----:B------:R-:W-:Y:S05]  /*6650*/  @!P2 BRA `(.L_x_9822) ;  /* 0x00000000003ca947 */ /* 0x000fea0003800000 */
[----:B0123--:R-:W-:Y:S01]  /*6660*/  FFMA.FTZ R4, R17, R6, R103 ;  /* 0x0000000611047223 */ /* 0x00ffe20000010067 */
        /* <DEDUP_REMOVED lines=14> */
.L_x_9822:
[----:B------:R-:W-:Y:S05]  /*6750*/  BSYNC.RECONVERGENT B2 ;  /* 0x0000000000027941 */ /* 0x000fea0003800200 */
.L_x_9821:
        /* <DEDUP_REMOVED lines=17> */
.L_x_9824:
[----:B------:R-:W-:Y:S05]  /*6870*/  BSYNC.RECONVERGENT B2 ;  /* 0x0000000000027941 */ /* 0x000fea0003800200 */
.L_x_9823:
        /* <DEDUP_REMOVED lines=17> */
.L_x_9826:
[----:B------:R-:W-:Y:S05]  /*6990*/  BSYNC.RECONVERGENT B2 ;  /* 0x0000000000027941 */ /* 0x000fea0003800200 */
.L_x_9825:
[----:B------:R-:W-:Y:S05]  /*69a0*/  @!P2 BRA `(.L_x_9807) ;  /* 0x00000000003ca947 */ /* 0x000fea0003800000 */
[----:B------:R-:W-:Y:S01]  /*69b0*/  FFMA.FTZ R6, R134, R6, R103 ;  /* 0x0000000686067223 */ /* 0x000fe20000010067 */
[----:B------:R-:W-:Y:S01]  /*69c0*/  ISETP.GT.AND P1, PT, R8, RZ, PT ;  /* 0x000000ff0800720c */ /* 0x000fe20003f24270 */
[----:B------:R-:W-:Y:S02]  /*69d0*/  UMOV UR4, URZ ;  /* 0x000000ff00047c82 */ /* 0x000fe40008000000 */
[----:B------:R-:W-:Y:S01]  /*69e0*/  FADD.FTZ R6, R131, -R6 ;  /* 0x8000000683067221 */ /* 0x000fe20000010000 */
[----:B0-23--:R-:W-:-:S03]  /*69f0*/  MOV R91, UR4 ;  /* 0x00000004005b7c02 */ /* 0x00dfc60008000f00 */
[----:B-1----:R-:W-:-:S05]  /*6a00*/  FMUL.FTZ R4, R7, R6 ;  /* 0x0000000607047220 */ /* 0x002fca0000410000 */
        /* <DEDUP_REMOVED lines=9> */
.L_x_9807:
[----:B------:R-:W-:Y:S05]  /*6aa0*/  BSYNC.RECONVERGENT B1 ;  /* 0x0000000000017941 */ /* 0x000fea0003800200 */
.L_x_9798:
[----:B------:R-:W4:Y:S08]  /*6ab0*/  @P0 LDC.64 R6, c[0x0][0x478] ;  /* 0x00011e00ff060b82 */ /* 0x000f300000000a00 */
[----:B0123--:R-:W0:Y:S01]  /*6ac0*/  @P2 LDC.64 R4, c[0x0][0x468] ;  /* 0x00011a00ff042b82 */ /* 0x00fe220000000a00 */
[----:B----4-:R-:W-:-:S05]  /*6ad0*/  @P0 IMAD.WIDE.U32 R6, R101, 0x10, R6 ;  /* 0x0000001065060825 */ /* 0x010fca00078e0006 */
[----:B------:R1:W-:Y:S01]  /*6ae0*/  @P0 STG.E.128 desc[UR6][R6.64], R92 ;  /* 0x0000005c06000986 */ /* 0x0003e2000c101d06 */
[----:B0-----:R-:W-:-:S05]  /*6af0*/  @P2 IMAD.WIDE.U32 R4, R99, 0x10, R4 ;  /* 0x0000001063042825 */ /* 0x001fca00078e0004 */
[----:B------:R1:W-:Y:S02]  /*6b00*/  @P2 STG.E.128 desc[UR6][R4.64], R88 ;  /* 0x0000005804002986 */ /* 0x0003e4000c101d06 */
.L_x_9795:
[----:B------:R-:W-:Y:S05]  /*6b10*/  BSYNC.RECONVERGENT B0 ;  /* 0x0000000000007941 */ /* 0x000fea0003800200 */
.L_x_9794:
[----:B0123--:R-:W0:Y:S02]  /*6b20*/  LDC.64 R4, c[0x0][0x380] ;  /* 0x0000e000ff047b82 */ /* 0x00fe240000000a00 */
[----:B0-----:R-:W-:-:S04]  /*6b30*/  LEA R9, R4, R9, 0x2 ;  /* 0x0000000904097211 */ /* 0x001fc800078e10ff */
[----:B------:R-:W-:-:S13]  /*6b40*/  ISETP.GE.AND P0, PT, R9, R5, PT ;  /* 0x000000050900720c */ /* 0x000fda0003f06270 */
[----:B------:R-:W-:Y:S05]  /*6b50*/  @!P0 BRA `(.L_x_9827) ;  /* 0xffffff9c00808947 */ /* 0x000fea000383ffff */
.L_x_9683:
[----:B------:R-:W0:Y:S01]  /*6b60*/  S2R R7, SR_CgaCtaId ;  /* 0x0000000000077919 */ /* 0x000e220000008800 */
[C---:B-----5:R-:W-:Y:S01]  /*6b70*/  SHF.L.U32 R2, R11.reuse, 0x6, RZ ;  /* 0x000000060b027819 */ /* 0x060fe200000006ff */
        /* <DEDUP_REMOVED lines=29> */
[----:B------:R-:W-:Y:S02]  /*6d50*/  IADD3 R52, P5, PT, R56, UR16, RZ ;  /* 0x0000001038347c10 */ /* 0x000fe4000ffbe0ff */
[C---:B------:R-:W-:Y:S02]  /*6d60*/  IADD3.X R55, PT, PT, R57.reuse, UR19, RZ, P4, !PT ;  /* 0x0000001339377c10 */ /* 0x040fe4000a7fe4ff */
        /* <DEDUP_REMOVED lines=28> */
[----:B------:R-:W-:Y:S01]  /*6f30*/  IADD3 R12, P4, PT, R56, UR4, RZ ;  /* 0x00000004380c7c10 */ /* 0x000fe2000ff9e0ff */
        /* <DEDUP_REMOVED lines=36> */
[----:B------:R-:W-:Y:S01]  /*7180*/  IADD3.X R25, PT, PT, R57, UR5, RZ, P4, !PT ;  /* 0x0000000539197c10 */ /* 0x000fe2000a7fe4ff */
        /* <DEDUP_REMOVED lines=45> */
[----:B--2---:R-:W-:Y:S02]  /*7460*/  MOV R4, R52 ;  /* 0x0000003400047202 */ /* 0x004fe40000000f00 */
        /* <DEDUP_REMOVED lines=12> */
.L_x_9829:
[----:B------:R-:W-:Y:S05]  /*7530*/  BSYNC.RECONVERGENT B0 ;  /* 0x0000000000007941 */ /* 0x000fea0003800200 */
.L_x_9828:
        /* <DEDUP_REMOVED lines=18> */
.L_x_9831:
[----:B------:R-:W-:Y:S05]  /*7660*/  BSYNC.RECONVERGENT B0 ;  /* 0x0000000000007941 */ /* 0x000fea0003800200 */
.L_x_9830:
        /* <DEDUP_REMOVED lines=18> */
.L_x_9833:
[----:B------:R-:W-:Y:S05]  /*7790*/  BSYNC.RECONVERGENT B0 ;  /* 0x0000000000007941 */ /* 0x000fea0003800200 */
.L_x_9832:
        /* <DEDUP_REMOVED lines=12> */
.L_x_9694:
[----:B------:R-:W-:Y:S01]  /*7860*/  HFMA2 R98, -RZ, RZ, 0, 5.9604644775390625e-08 ;  /* 0x00000001ff627431 */ /* 0x000fe200000001ff */
[----:B------:R-:W-:Y:S01]  /*7870*/  BSSY B0, `(.L_x_9834) ;  /* 0x0000007000007945 */ /* 0x000fe20003800000 */
[----:B------:R-:W-:Y:S02]  /*7880*/  MOV R99, R138 ;  /* 0x0000008a00637202 */ /* 0x000fe40000000f00 */
[----:B0-----:R-:W-:Y:S02]  /*7890*/  MOV R97, 0x1f ;  /* 0x0000001f00617802 */ /* 0x001fe40000000f00 */
[----:B------:R-:W-:-:S07]  /*78a0*/  MOV R96, 0xffffffff ;  /* 0xffffffff00607802 */ /* 0x000fce0000000f00 */
[----:B-1---5:R-:W-:Y:S05]  /*78b0*/  WARPSYNC.COLLECTIVE R96, `(.L_x_9835) ;  /* 0x0000000060087348 */ /* 0x022fea0003c00000 */
[----:B------:R0:W2:Y:S02]  /*78c0*/  SHFL.BFLY P0, R133, R99, R98, R97 ;  /* 0x0c00006263857389 */ /* 0x0000a40000000061 */
[----:B012--5:R-:W-:Y:S05]  /*78d0*/  ENDCOLLECTIVE ;  /* 0x000000000000791b */ /* 0x027fea0003800000 */
.L_x_9835:
[----:B------:R-:W-:Y:S05]  /*78e0*/  BSYNC B0 ;  /* 0x0000000000007941 */ /* 0x000fea0003800000 */
.L_x_9834:
        /* <DEDUP_REMOVED lines=9> */
.L_x_9836:
[----:B------:R-:W-:Y:S01]  /*7980*/  MOV R99, R102 ;  /* 0x0000006600637202 */ /* 0x000fe20000000f00 */
[----:B------:R-:W-:Y:S01]  /*7990*/  HFMA2 R98, -RZ, RZ, 0, 1.1920928955078125e-07 ;  /* 0x00000002ff627431 */ /* 0x000fe200000001ff */
[----:B------:R-:W-:-:S07]  /*79a0*/  MOV R101, R133 ;  /* 0x0000008500657202 */ /* 0x000fce0000000f00 */
[----:B------:R-:W-:Y:S05]  /*79b0*/  WARPSYNC.COLLECTIVE R96, `(.L_x_9837) ;  /* 0x0000000060087348 */ /* 0x000fea0003c00000 */
[----:B------:R0:W1:Y:S02]  /*79c0*/  SHFL.BFLY P0, R133, R99, R98, R97 ;  /* 0x0c00006263857389 */ /* 0x0000640000000061 */
[----:B01----:R-:W-:Y:S05]  /*79d0*/  ENDCOLLECTIVE ;  /* 0x000000000000791b */ /* 0x003fea0003800000 */
.L_x_9837:
[----:B------:R-:W-:-:S05]  /*79e0*/  FADD.FTZ R103, R101, R136 ;  /* 0x0000008865677221 */ /* 0x000fca0000010000 */
[----:B------:R-:W-:Y:S02]  /*79f0*/  MOV R99, R103 ;  /* 0x0000006700637202 */ /* 0x000fe40000000f00 */
[----:B------:R-:W-:-:S07]  /*7a00*/  MOV R101, R133 ;  /* 0x0000008500657202 */ /* 0x000fce0000000f00 */
[----:B------:R-:W-:Y:S05]  /*7a10*/  WARPSYNC.COLLECTIVE R96, `(.L_x_9838) ;  /* 0x0000000060087348 */ /* 0x000fea0003c00000 */
[----:B------:R0:W1:Y:S02]  /*7a20*/  SHFL.BFLY P0, R133, R99, R98, R97 ;  /* 0x0c00006263857389 */ /* 0x0000640000000061 */
[----:B01----:R-:W-:Y:S05]  /*7a30*/  ENDCOLLECTIVE ;  /* 0x000000000000791b */ /* 0x003fea0003800000 */
.L_x_9838:
[----:B------:R-:W-:-:S05]  /*7a40*/  FADD.FTZ R124, R102, R101 ;  /* 0x00000065667c7221 */ /* 0x000fca0000010000 */
[----:B------:R-:W-:Y:S01]  /*7a50*/  MOV R99, R124 ;  /* 0x0000007c00637202 */ /* 0x000fe20000000f00 */
[----:B------:R-:W-:Y:S01]  /*7a60*/  HFMA2 R98, -RZ, RZ, 0, 2.384185791015625e-07 ;  /* 0x00000004ff627431 */ /* 0x000fe200000001ff */
[----:B------:R-:W-:-:S07]  /*7a70*/  MOV R100, R133 ;  /* 0x0000008500647202 */ /* 0x000fce0000000f00 */
[----:B------:R-:W-:Y:S05]  /*7a80*/  WARPSYNC.COLLECTIVE R96, `(.L_x_9839) ;  /* 0x0000000060087348 */ /* 0x000fea0003c00000 */
[----:B------:R0:W1:Y:S02]  /*7a90*/  SHFL.BFLY P0, R133, R99, R98, R97 ;  /* 0x0c00006263857389 */ /* 0x0000640000000061 */
[----:B01----:R-:W-:Y:S05]  /*7aa0*/  ENDCOLLECTIVE ;  /* 0x000000000000791b */ /* 0x003fea0003800000 */
.L_x_9839:
[----:B------:R-:W-:-:S05]  /*7ab0*/  FADD.FTZ R125, R103, R100 ;  /* 0x00000064677d7221 */ /* 0x000fca0000010000 */
[----:B------:R-:W-:Y:S02]  /*7ac0*/  MOV R99, R125 ;  /* 0x0000007d00637202 */ /* 0x000fe40000000f00 */
[----:B------:R-:W-:-:S07]  /*7ad0*/  MOV R101, R133 ;  /* 0x0000008500657202 */ /* 0x000fce0000000f00 */
[----:B------:R-:W-:Y:S05]  /*7ae0*/  WARPSYNC.COLLECTIVE R96, `(.L_x_9840) ;  /* 0x0000000060087348 */ /* 0x000fea0003c00000 */
[----:B------:R0:W1:Y:S02]  /*7af0*/  SHFL.BFLY P0, R133, R99, R98, R97 ;  /* 0x0c00006263857389 */ /* 0x0000640000000061 */
[----:B01----:R-:W-:Y:S05]  /*7b00*/  ENDCOLLECTIVE ;  /* 0x000000000000791b */ /* 0x003fea0003800000 */
.L_x_9840:
[----:B------:R-:W-:-:S05]  /*7b10*/  FADD.FTZ R126, R124, R101 ;  /* 0x000000657c7e7221 */ /* 0x000fca0000010000 */
[----:B------:R-:W-:Y:S01]  /*7b20*/  MOV R99, R126 ;  /* 0x0000007e00637202 */ /* 0x000fe20000000f00 */
[----:B------:R-:W-:Y:S01]  /*7b30*/  HFMA2 R98, -RZ, RZ, 0, 4.76837158203125e-07 ;  /* 0x00000008ff627431 */ /* 0x000fe200000001ff */
[----:B------:R-:W-:-:S07]  /*7b40*/  MOV R100, R133 ;  /* 0x0000008500647202 */ /* 0x000fce0000000f00 */
[----:B------:R-:W-:Y:S05]  /*7b50*/  WARPSYNC.COLLECTIVE R96, `(.L_x_9841) ;  /* 0x0000000060087348 */ /* 0x000fea0003c00000 */
[----:B------:R0:W1:Y:S02]  /*7b60*/  SHFL.BFLY P0, R133, R99, R98, R97 ;  /* 0x0c00006263857389 */ /* 0x0000640000000061 */
[----:B01----:R-:W-:Y:S05]  /*7b70*/  ENDCOLLECTIVE ;  /* 0x000000000000791b */ /* 0x003fea0003800000 */
.L_x_9841:
[----:B------:R-:W-:-:S05]  /*7b80*/  FADD.FTZ R127, R125, R100 ;  /* 0x000000647d7f7221 */ /* 0x000fca0000010000 */
[----:B------:R-:W-:Y:S02]  /*7b90*/  MOV R99, R127 ;  /* 0x0000007f00637202 */ /* 0x000fe40000000f00 */
[----:B------:R-:W-:-:S07]  /*7ba0*/  MOV R101, R133 ;  /* 0x0000008500657202 */ /* 0x000fce0000000f00 */
[----:B------:R-:W-:Y:S05]  /*7bb0*/  WARPSYNC.COLLECTIVE R96, `(.L_x_9842) ;  /* 0x0000000060087348 */ /* 0x000fea0003c00000 */
[----:B------:R0:W1:Y:S02]  /*7bc0*/  SHFL.BFLY P0, R133, R99, R98, R97 ;  /* 0x0c00006263857389 */ /* 0x0000640000000061 */
[----:B01----:R-:W-:Y:S05]  /*7bd0*/  ENDCOLLECTIVE ;  /* 0x000000000000791b */ /* 0x003fea0003800000 */
.L_x_9842:
[----:B------:R-:W-:-:S05]  /*7be0*/  FADD.FTZ R100, R126, R101 ;  /* 0x000000657e647221 */ /* 0x000fca0000010000 */
[----:B------:R-:W-:Y:S01]  /*7bf0*/  MOV R99, R100 ;  /* 0x0000006400637202 */ /* 0x000fe20000000f00 */
[----:B------:R-:W-:Y:S01]  /*7c00*/  HFMA2 R98, -RZ, RZ, 0, 9.5367431640625e-07 ;  /* 0x00000010ff627431 */ /* 0x000fe200000001ff */
[----:B------:R-:W-:-:S07]  /*7c10*/  MOV R136, R133 ;  /* 0x0000008500887202 */ /* 0x000fce0000000f00 */
[----:B------:R-:W-:Y:S05]  /*7c20*/  WARPSYNC.COLLECTIVE R96, `(.L_x_9843) ;  /* 0x0000000060087348 */ /* 0x000fea0003c00000 */
[----:B------:R0:W1:Y:S02]  /*7c30*/  SHFL.BFLY P0, R133, R99, R98, R97 ;  /* 0x0c00006263857389 */ /* 0x0000640000000061 */
[----:B01----:R-:W-:Y:S05]  /*7c40*/  ENDCOLLECTIVE ;  /* 0x000000000000791b */ /* 0x003fea0003800000 */
.L_x_9843:
[----:B------:R-:W-:-:S05]  /*7c50*/  FADD.FTZ R101, R127, R136 ;  /* 0x000000887f657221 */ /* 0x000fca0000010000 */
[----:B------:R-:W-:Y:S02]  /*7c60*/  MOV R99, R101 ;  /* 0x0000006500637202 */ /* 0x000fe40000000f00 */
[----:B------:R-:W-:-:S07]  /*7c70*/  MOV R103, R133 ;  /* 0x0000008500677202 */ /* 0x000fce0000000f00 */
[----:B------:R-:W-:Y:S05]  /*7c80*/  WARPSYNC.COLLECTIVE R96, `(.L_x_9844) ;  /* 0x0000000060087348 */ /* 0x000fea0003c00000 */
[----:B------:R0:W1:Y:S02]  /*7c90*/  SHFL.BFLY P0, R133, R99, R98, R97 ;  /* 0x0c00006263857389 */ /* 0x0000640000000061 */
[----:B01----:R-:W-:Y:S05]  /*7ca0*/  ENDCOLLECTIVE ;  /* 0x000000000000791b */ /* 0x003fea0003800000 */
.L_x_9844:
[----:B------:R-:W-:Y:S01]  /*7cb0*/  MOV R102, R133 ;  /* 0x0000008500667202 */ /* 0x000fe20000000f00 */
[----:B------:R-:W-:Y:S06]  /*7cc0*/  BRA `(.L_x_9845) ;  /* 0xffffffa000887947 */ /* 0x000fec000383ffff */
.L_x_9846:
        /* <DEDUP_REMOVED lines=11> */
.L_x_11325:


//--------------------- .text._ZN10layer_norm22ln_bwd_finalize_kernelINS_22Kernel_traits_finalizeILj512E6__halfffffjLb1ELj1024ELj4ENS_18Kernel_traits_baseILj512ES2_ffffjLj1024EEEEELb1ELb1EEEvNS_9BwdParamsE --------------------------
	.section	.text._ZN10layer_norm22ln_bwd_finalize_kernelINS_22Kernel_traits_finalizeILj512E6__halfffffjLb1ELj1024ELj4ENS_18Kernel_traits_baseILj512ES2_ffffjLj1024EEEEELb1ELb1EEEvNS_9BwdParamsE,"ax",@progbits
	.align	128
        .global         _ZN10layer_norm22ln_bwd_finalize_kernelINS_22Kernel_traits_finalizeILj512E6__halfffffjLb1ELj1024ELj4ENS_18Kernel_traits_baseILj512ES2_ffffjLj1024EEEEELb1ELb1EEEvNS_9BwdParamsE
        .type           _ZN10layer_norm22ln_bwd_finalize_kernelINS_22Kernel_traits_finalizeILj512E6__halfffffjLb1ELj1024ELj4ENS_18Kernel_traits_baseILj512ES2_ffffjLj1024EEEEELb1ELb1EEEvNS_9BwdParamsE,@function
        .size           _ZN10layer_norm22ln_bwd_finalize_kernelINS_22Kernel_traits_finalizeILj512E6__halfffffjLb1ELj1024ELj4ENS_18Kernel_traits_baseILj512ES2_ffffjLj1024EEEEELb1ELb1EEEvNS_9BwdParamsE,(.L_x_11326 - _ZN10layer_norm22ln_bwd_finalize_kernelINS_22Kernel_traits_finalizeILj512E6__halfffffjLb1ELj1024ELj4ENS_18Kernel_traits_baseILj512ES2_ffffjLj1024EEEEELb1ELb1EEEvNS_9BwdParamsE)
        .other          _ZN10layer_norm22ln_bwd_finalize_kernelINS_22Kernel_traits_finalizeILj512E6__halfffffjLb1ELj1024ELj4ENS_18Kernel_traits_baseILj512ES2_ffffjLj1024EEEEELb1ELb1EEEvNS_9BwdParamsE,@"STO_CUDA_ENTRY STV_DEFAULT"
_ZN10layer_norm22ln_bwd_finalize_kernelINS_22Kernel_traits_finalizeILj512E6__halfffffjLb1ELj1024ELj4ENS_18Kernel_traits_baseILj512ES2_ffffjLj1024EEEEELb1ELb1EEEvNS_9BwdParamsE:
.text._ZN10layer_norm22ln_bwd_finalize_kernelINS_22Kernel_traits_finalizeILj512E6__halfffffjLb1ELj1024ELj4ENS_18Kernel_traits_baseILj512ES2_ffffjLj1024EEEEELb1ELb1EEEvNS_9BwdParamsE:
        /* <DEDUP_REMOVED lines=58> */
.L_x_9851:
        /* <DEDUP_REMOVED lines=87> */
.L_x_9850:
[----:B------:R-:W-:Y:S05]  /*0910*/  BSYNC.RECONVERGENT B1 ;  /* 0x0000000000017941 */ /* 0x000fea0003800200 */
.L_x_9849:
        /* <DEDUP_REMOVED lines=50> */
.L_x_9853:
[----:B------:R-:W-:Y:S05]  /*0c40*/  BSYNC.RECONVERGENT B1 ;  /* 0x0000000000017941 */ /* 0x000fea0003800200 */
.L_x_9852:
        /* <DEDUP_REMOVED lines=30> */
.L_x_9855:
[----:B------:R-:W-:Y:S05]  /*0e30*/  BSYNC.RECONVERGENT B1 ;  /* 0x0000000000017941 */ /* 0x000fea0003800200 */
.L_x_9854:
        /* <DEDUP_REMOVED lines=15> */
.L_x_9848:
[----:B------:R-:W-:Y:S05]  /*0f30*/  BSYNC.RECONVERGENT B0 ;  /* 0x0000000000007941 */ /* 0x000fea0003800200 */
.L_x_9847:
        /* <DEDUP_REMOVED lines=73> */
.L_x_9856:
        /* <DEDUP_REMOVED lines=11> */
.L_x_11326:


//--------------------- .text._ZN10layer_norm13ln_bwd_kernelINS_13Kernel_traitsI6__halfffffjLj512ELj1ELj4ELj1ELj16ENS_18Kernel_traits_baseILj512ES2_ffffjLj128EEEEELb1ELb1ELb1ELb1EEEvNS_9BwdParamsE --------------------------
	.section	.text._ZN10layer_norm13ln_bwd_kernelINS_13Kernel_traitsI6__halfffffjLj512ELj1ELj4ELj1ELj16ENS_18Kernel_traits_baseILj512ES2_ffffjLj128EEEEELb1ELb1ELb1ELb1EEEvNS_9BwdParamsE,"ax",@progbits
	.align	128
        .global         _ZN10layer_norm13ln_bwd_kernelINS_13Kernel_traitsI6__halfffffjLj512ELj1ELj4ELj1ELj16ENS_18Kernel_traits_baseILj512ES2_ffffjLj128EEEEELb1ELb1ELb1ELb1EEEvNS_9BwdParamsE
        .type           _ZN10layer_norm13ln_bwd_kernelINS_13Kernel_traitsI6__halfffffjLj512ELj1ELj4ELj1ELj16ENS_18Kernel_traits_baseILj512ES2_ffffjLj128EEEEELb1ELb1ELb1ELb1EEEvNS_9BwdParamsE,@function
        .size           _ZN10layer_norm13ln_bwd_kernelINS_13Kernel_traitsI6__halfffffjLj512ELj1ELj4ELj1ELj16ENS_18Kernel_traits_baseILj512ES2_ffffjLj128EEEEELb1ELb1ELb1ELb1EEEvNS_9BwdParamsE,(.L_x_11327 - _ZN10layer_norm13ln_bwd_kernelINS_13Kernel_traitsI6__halfffffjLj512ELj1ELj4ELj1ELj16ENS_18Kernel_traits_baseILj512ES2_ffffjLj128EEEEELb1ELb1ELb1ELb1EEEvNS_9BwdParamsE)
        .other          _ZN10layer_norm13ln_bwd_kernelINS_13Kernel_traitsI6__halfffffjLj512ELj1ELj4ELj1ELj16ENS_18Kernel_traits_baseILj512ES2_ffffjLj128EEEEELb1ELb1ELb1ELb1EEEvNS_9BwdParamsE,@"STO_CUDA_ENTRY STV_DEFAULT"
_ZN10layer_norm13ln_bwd_kernelINS_13Kernel_traitsI6__halfffffjLj512ELj1ELj4ELj1ELj16ENS_18Kernel_traits_baseILj512ES2_ffffjLj128EEEEELb1ELb1ELb1ELb1EEEvNS_9BwdParamsE:
.text._ZN10layer_norm13ln_bwd_kernelINS_13Kernel_traitsI6__halfffffjLj512ELj1ELj4ELj1ELj16ENS_18Kernel_traits_baseILj512ES2_ffffjLj128EEEEELb1ELb1ELb1ELb1EEEvNS_9BwdParamsE:
        /* <DEDUP_REMOVED lines=45> */
[----:B------:R-:W2:Y:S01]  /*02d0*/  LDG.E.64 R134, desc[UR6][R2.64] ;  /* 0x0000000602867981 */ /* 0x000ea2000c1e1b00 */
[----:B-1----:R-:W-:-:S03]  /*02e0*/  IMAD.WIDE.U32 R4, R7, 0x8, R4 ;  /* 0x0000000807047825 */ /* 0x002fc600078e0004 */
[----:B------:R-:W3:Y:S04]  /*02f0*/  LDG.E.64 R136, desc[UR6][R2.64+0x100] ;  /* 0x0001000602887981 */ /* 0x000ee8000c1e1b00 */
[----:B------:R-:W4:Y:S04]  /*0300*/  LDG.E.64 R126, desc[UR6][R4.64+0x200] ;  /* 0x00020006047e7981 */ /* 0x000f28000c1e1b00 */
[----:B------:R-:W5:Y:S04]  /*0310*/  LDG.E.64 R132, desc[UR6][R4.64+0x300] ;  /* 0x0003000604847981 */ /* 0x000f68000c1e1b00 */
[----:B------:R-:W5:Y:S04]  /*0320*/  LDG.E.64 R122, desc[UR6][R4.64] ;  /* 0x00000006047a7981 */ /* 0x000f68000c1e1b00 */
[----:B------:R-:W5:Y:S04]  /*0330*/  LDG.E.64 R140, desc[UR6][R2.64+0x300] ;  /* 0x00030006028c7981 */ /* 0x000f68000c1e1b00 */
[----:B------:R0:W5:Y:S04]  /*0340*/  LDG.E.64 R138, desc[UR6][R2.64+0x200] ;  /* 0x00020006028a7981 */ /* 0x000168000c1e1b00 */
[----:B------:R-:W5:Y:S01]  /*0350*/  LDG.E.64 R124, desc[UR6][R4.64+0x100] ;  /* 0x00010006047c7981 */ /* 0x000f62000c1e1b00 */
[----:B------:R-:W-:Y:S01]  /*0360*/  HFMA2 R76, -RZ, RZ, 0, 0 ;  /* 0x00000000ff4c7431 */ /* 0x000fe200000001ff */
[----:B--2---:R-:W-:-:S02]  /*0370*/  SHF.R.U64 R149, R134, 0x10, R135 ;  /* 0x0000001086957819 */ /* 0x004fc40000001287 */
[----:B0-----:R-:W-:Y:S02]  /*0380*/  SHF.R.U32.HI R2, RZ, 0x10, R135 ;  /* 0x00000010ff027819 */ /* 0x001fe40000011687 */
[--C-:B---3--:R-:W-:Y:S02]  /*0390*/  SHF.R.U64 R148, R136, 0x10, R137.reuse ;  /* 0x0000001088947819 */ /* 0x108fe40000001289 */
        /* <DEDUP_REMOVED lines=20> */
[----:B------:R-:W-:Y:S02]  /*04e0*/  PRMT R159, R159, 0x5410, R3 ;  /* 0x000054109f9f7816 */ /* 0x000fe40000000003 */
[----:B------:R-:W-:-:S07]  /*04f0*/  MOV R2, R0 ;  /* 0x0000000000027202 */ /* 0x000fce0000000f00 */
.L_x_9986:
        /* <DEDUP_REMOVED lines=23> */
[----:B0-----:R-:W-:Y:S02]  /*0670*/  LOP3.LUT R0, R10, 0x1f, RZ, 0xc0, !PT ;  /* 0x0000001f0a007812 */ /* 0x001fe400078ec0ff */
[----:B------:R-:W-:Y:S02]  /*0680*/  SHF.R.S32.HI R10, RZ, 0x1f, R7 ;  /* 0x0000001fff0a7819 */ /* 0x000fe40000011407 */
[----:B------:R-:W-:-:S02]  /*0690*/  LEA.HI.SX32 R157, R3, R0, 0x1e ;  /* 0x00000000039d7211 */ /* 0x000fc400078ff2ff */
[----:B------:R-:W-:-:S03]  /*06a0*/  LEA.HI R117, R10, R7, RZ, 0x2 ;  /* 0x000000070a757211 */ /* 0x000fc600078f10ff */
[----:B-1----:R-:W-:Y:S01]  /*06b0*/  IMAD.WIDE.U32 R128, R157, 0x10, R12 ;  /* 0x000000109d807825 */ /* 0x002fe200078e000c */
[----:B------:R-:W-:-:S05]  /*06c0*/  LEA.HI.SX32 R117, R117, R0, 0x1e ;  /* 0x0000000075757211 */ /* 0x000fca00078ff2ff */
[----:B------:R-:W4:Y:S01]  /*06d0*/  LDG.E.128 R128, desc[UR6][R128.64] ;  /* 0x0000000680807981 */ /* 0x000f22000c1e1d00 */
[----:B--2---:R-:W-:Y:S01]  /*06e0*/  IMAD.WIDE.U32 R92, R117, 0x10, R14 ;  /* 0x00000010755c7825 */ /* 0x004fe200078e000e */
[----:B------:R-:W-:Y:S02]  /*06f0*/  IADD3 R155, PT, PT, R157, 0x20, RZ ;  /* 0x000000209d9b7810 */ /* 0x000fe40007ffe0ff */
[----:B------:R-:W-:-:S03]  /*0700*/  IADD3 R101, PT, PT, R117, 0x20, RZ ;  /* 0x0000002075657810 */ /* 0x000fc60007ffe0ff */
[----:B------:R-:W2:Y:S01]  /*0710*/  LDG.E.128 R92, desc[UR6][R92.64] ;  /* 0x000000065c5c7981 */ /* 0x000ea2000c1e1d00 */
[----:B------:R-:W-:Y:S01]  /*0720*/  IMAD.WIDE.U32 R96, R155, 0x10, R12 ;  /* 0x000000109b607825 */ /* 0x000fe200078e000c */
[----:B---3--:R-:W-:-:S03]  /*0730*/  IADD3 R9, PT, PT, R157, 0x40, RZ ;  /* 0x000000409d097810 */ /* 0x008fc60007ffe0ff */
[----:B------:R-:W-:Y:S02]  /*0740*/  IMAD.WIDE.U32 R100, R101, 0x10, R14 ;  /* 0x0000001065647825 */ /* 0x000fe400078e000e */
[----:B------:R-:W3:Y:S01]  /*0750*/  LDG.E.128 R96, desc[UR6][R96.64] ;  /* 0x0000000660607981 */ /* 0x000ee2000c1e1d00 */
[----:B------:R-:W-:Y:S01]  /*0760*/  IADD3 R109, PT, PT, R117, 0x40, RZ ;  /* 0x00000040756d7810 */ /* 0x000fe20007ffe0ff */
[----:B------:R-:W-:Y:S02]  /*0770*/  IMAD.WIDE.U32 R104, R9, 0x10, R12 ;  /* 0x0000001009687825 */ /* 0x000fe400078e000c */
[----:B------:R-:W3:Y:S02]  /*0780*/  LDG.E.128 R100, desc[UR6][R100.64] ;  /* 0x0000000664647981 */ /* 0x000ee4000c1e1d00 */
[----:B------:R-:W-:Y:S02]  /*0790*/  IMAD.WIDE.U32 R108, R109, 0x10, R14 ;  /* 0x000000106d6c7825 */ /* 0x000fe400078e000e */
[----:B------:R-:W3:Y:S04]  /*07a0*/  LDG.E.128 R104, desc[UR6][R104.64] ;  /* 0x0000000668687981 */ /* 0x000ee8000c1e1d00 */
[----:B------:R-:W3:Y:S01]  /*07b0*/  LDG.E.128 R108, desc[UR6][R108.64] ;  /* 0x000000066c6c7981 */ /* 0x000ee2000c1e1d00 */
[----:B-----5:R-:W-:-:S02]  /*07c0*/  ISETP.GE.AND P3, PT, R6, 0x1, PT ;  /* 0x000000010600780c */ /* 0x020fc40003f66270 */
[----:B------:R-:W-:-:S05]  /*07d0*/  IADD3 R3, PT, PT, R157, 0x60, RZ ;  /* 0x000000609d037810 */ /* 0x000fca0007ffe0ff */
[----:B------:R-:W-:Y:S01]  /*07e0*/  IMAD.WIDE.U32 R112, R3, 0x10, R12 ;  /* 0x0000001003707825 */ /* 0x000fe200078e000c */
[----:B------:R-:W-:Y:S01]  /*07f0*/  IADD3 R117, PT, PT, R117, 0x60, RZ ;  /* 0x0000006075757810 */ /* 0x000fe20007ffe0ff */
[----:B------:R-:W0:Y:S04]  /*0800*/  LDC.64 R12, c[0x0][0x3b0] ;  /* 0x0000ec00ff0c7b82 */ /* 0x000e280000000a00 */
[----:B------:R-:W3:Y:S01]  /*0810*/  LDG.E.128 R112, desc[UR6][R112.64] ;  /* 0x0000000670707981 */ /* 0x000ee2000c1e1d00 */
[----:B------:R-:W-:-:S05]  /*0820*/  @P3 IADD3 R116, PT, PT, R6, -0x1, RZ ;  /* 0xffffffff06743810 */ /* 0x000fca0007ffe0ff */
[----:B------:R-:W-:Y:S02]  /*0830*/  @P3 IMAD R120, R116, UR14, RZ ;  /* 0x0000000e74783c24 */ /* 0x000fe4000f8e02ff */
[----:B------:R-:W-:-:S06]  /*0840*/  IMAD.WIDE.U32 R116, R117, 0x10, R14 ;  /* 0x0000001075747825 */ /* 0x000fcc00078e000e */
[----:B------:R-:W3:Y:S01]  /*0850*/  LDG.E.128 R116, desc[UR6][R116.64] ;  /* 0x0000000674747981 */ /* 0x000ee2000c1e1d00 */
[----:B------:R-:W-:-:S04]  /*0860*/  @P3 SHF.R.S32.HI R15, RZ, 0x1f, R120 ;  /* 0x0000001fff0f3819 */ /* 0x000fc80000011478 */
[----:B------:R-:W-:Y:S02]  /*0870*/  @P3 LEA.HI R15, R15, R120, RZ, 0x2 ;  /* 0x000000780f0f3211 */ /* 0x000fe400078f10ff */
[----:B------:R-:W-:Y:S02]  /*0880*/  MOV R151, RZ ;  /* 0x000000ff00977202 */ /* 0x000fe40000000f00 */
[----:B------:R-:W-:-:S04]  /*0890*/  @P3 LEA.HI.SX32 R151, R15, R0, 0x1e ;  /* 0x000000000f973211 */ /* 0x000fc800078ff2ff */
[----:B------:R-:W-:-:S05]  /*08a0*/  IADD3 R153, PT, PT, R151, 0x20, RZ ;  /* 0x0000002097997810 */ /* 0x000fca0007ffe0ff */
[----:B0-----:R-:W-:-:S05]  /*08b0*/  IMAD.WIDE.U32 R152, R153, 0x4, R12 ;  /* 0x0000000499987825 */ /* 0x001fca00078e000c */
[----:B------:R-:W5:Y:S01]  /*08c0*/  LDG.E R0, desc[UR6][R152.64] ;  /* 0x0000000698007981 */ /* 0x000f62000c1e1900 */
[----:B------:R-:W-:Y:S02]  /*08d0*/  MOV R7, UR10 ;  /* 0x0000000a00077c02 */ /* 0x000fe40008000f00 */
[----:B------:R-:W-:Y:S02]  /*08e0*/  MOV R8, UR11 ;  /* 0x0000000b00087c02 */ /* 0x000fe40008000f00 */
[----:B------:R-:W-:-:S04]  /*08f0*/  ISETP.NE.U32.AND P0, PT, R7, RZ, PT ;  /* 0x000000ff0700720c */ /* 0x000fc80003f05070 */
[----:B------:R-:W-:-:S13]  /*0900*/  ISETP.NE.AND.EX P0, PT, R8, RZ, PT, P0 ;  /* 0x000000ff0800720c */ /* 0x000fda0003f05300 */
[----:B------:R-:W0:Y:S08]  /*0910*/  @P0 LDC.64 R10, c[0x0][0x438] ;  /* 0x00010e00ff0a0b82 */ /* 0x000e300000000a00 */
[----:B------:R-:W1:Y:S08]  /*0920*/  @P0 LDC.64 R142, c[0x0][0x438] ;  /* 0x00010e00ff8e0b82 */ /* 0x000e700000000a00 */
[----:B------:R-:W1:Y:S01]  /*0930*/  @P0 LDC.64 R144, c[0x0][0x438] ;  /* 0x00010e00ff900b82 */ /* 0x000e620000000a00 */
[----:B0-----:R-:W-:-:S07]  /*0940*/  @P0 IMAD.WIDE.U32 R156, R157, 0x10, R10 ;  /* 0x000000109d9c0825 */ /* 0x001fce00078e000a */
[----:B------:R-:W0:Y:S01]  /*0950*/  @P0 LDC.64 R10, c[0x0][0x438] ;  /* 0x00010e00ff0a0b82 */ /* 0x000e220000000a00 */
[----:B------:R-:W5:Y:S01]  /*0960*/  @P0 LDG.E.128 R28, desc[UR6][R156.64] ;  /* 0x000000069c1c0981 */ /* 0x000f62000c1e1d00 */
[----:B-1----:R-:W-:-:S05]  /*0970*/  @P0 IMAD.WIDE.U32 R142, R9, 0x10, R142 ;  /* 0x00000010098e0825 */ /* 0x002fca00078e008e */
[----:B------:R-:W5:Y:S01]  /*0980*/  @P0 LDG.E.128 R20, desc[UR6][R142.64] ;  /* 0x000000068e140981 */ /* 0x000f62000c1e1d00 */
[----:B------:R-:W-:-:S05]  /*0990*/  @P0 IMAD.WIDE.U32 R144, R3, 0x10, R144 ;  /* 0x0000001003900825 */ /* 0x000fca00078e0090 */
[----:B------:R-:W5:Y:S01]  /*09a0*/  @P0 LDG.E.128 R16, desc[UR6][R144.64] ;  /* 0x0000000690100981 */ /* 0x000f62000c1e1d00 */
[----:B0-----:R-:W-:-:S05]  /*09b0*/  @P0 IMAD.WIDE.U32 R10, R155, 0x10, R10 ;  /* 0x000000109b0a0825 */ /* 0x001fca00078e000a */
[----:B------:R-:W5:Y:S01]  /*09c0*/  @P0 LDG.E.128 R24, desc[UR6][R10.64] ;  /* 0x000000060a180981 */ /* 0x000f62000c1e1d00 */
[----:B------:R-:W-:Y:S02]  /*09d0*/  ISETP.NE.AND P0, PT, RZ, UR15, PT ;  /* 0x0000000fff007c0c */ /* 0x000fe4000bf05270 */
[C---:B------:R-:W-:Y:S02]  /*09e0*/  IADD3 R163, PT, PT, R151.reuse, 0x40, RZ ;  /* 0x0000004097a37810 */ /* 0x040fe40007ffe0ff */
[C---:B------:R-:W-:Y:S01]  /*09f0*/  IADD3 R161, PT, PT, R151.reuse, 0x60, RZ ;  /* 0x0000006097a17810 */ /* 0x040fe20007ffe0ff */
[----:B------:R-:W-:-:S04]  /*0a00*/  IMAD.WIDE.U32 R14, R151, 0x4, R12 ;  /* 0x00000004970e7825 */ /* 0x000fc800078e000c */
[--C-:B------:R-:W-:Y:S02]  /*0a10*/  IMAD.WIDE.U32 R150, R163, 0x4, R12.reuse ;  /* 0x00000004a3967825 */ /* 0x100fe400078e000c */
[----:B------:R0:W5:Y:S02]  /*0a20*/  LDG.E R14, desc[UR6][R14.64] ;  /* 0x000000060e0e7981 */ /* 0x000164000c1e1900 */
[----:B------:R-:W-:Y:S02]  /*0a30*/  IMAD.WIDE.U32 R12, R161, 0x4, R12 ;  /* 0x00000004a10c7825 */ /* 0x000fe400078e000c */
[----:B------:R1:W5:Y:S04]  /*0a40*/  LDG.E R9, desc[UR6][R150.64] ;  /* 0x0000000696097981 */ /* 0x000368000c1e1900 */
[----:B------:R2:W5:Y:S01]  /*0a50*/  LDG.E R13, desc[UR6][R12.64] ;  /* 0x000000060c0d7981 */ /* 0x000562000c1e1900 */
[----:B0-----:R-:W-:-:S02]  /*0a60*/  HADD2.F32 R15, -RZ, R134.H0_H0 ;  /* 0x20000086ff0f7230 */ /* 0x001fc40000004100 */
[----:B------:R-:W-:Y:S01]  /*0a70*/  HADD2.F32 R144, -RZ, R146.H0_H0 ;  /* 0x20000092ff907230 */ /* 0x000fe20000004100 */
[----:B----4-:R-:W-:-:S05]  /*0a80*/  FSEL R121, R121, RZ, !P0 ;  /* 0x000000ff79797208 */ /* 0x010fca0004000000 */
[C---:B------:R-:W-:Y:S01]  /*0a90*/  FADD.FTZ R128, -R121.reuse, R128 ;  /* 0x0000008079807221 */ /* 0x040fe20000010100 */
[----:B------:R-:W-:-:S03]  /*0aa0*/  FADD.FTZ R120, -R121, R129 ;  /* 0x0000008179787221 */ /* 0x000fc60000010100 */
[----:B------:R-:W-:Y:S01]  /*0ab0*/  FMUL.FTZ R3, R5, R128 ;  /* 0x0000008005037220 */ /* 0x000fe20000410000 */
[----:B------:R-:W-:Y:S02]  /*0ac0*/  HADD2.F32 R128, -RZ, R149.H0_H0 ;  /* 0x20000095ff807230 */ /* 0x000fe40000004100 */
[----:B------:R-:W-:Y:S02]  /*0ad0*/  HADD2.F32 R129, -RZ, R135.H0_H0 ;  /* 0x20000087ff817230 */ /* 0x000fe40000004100 */
[C---:B------:R-:W-:Y:S01]  /*0ae0*/  FADD.FTZ R130, -R121.reuse, R130 ;  /* 0x0000008279827221 */ /* 0x040fe20000010100 */
[----:B-1----:R-:W-:Y:S01]  /*0af0*/  FADD.FTZ R150, -R121, R131 ;  /* 0x0000008379967221 */ /* 0x002fe20000010100 */
[----:B--2---:R-:W-:Y:S01]  /*0b00*/  FMUL.FTZ R11, R93, R128 ;  /* 0x000000805d0b7220 */ /* 0x004fe20000410000 */
[C---:B------:R-:W-:Y:S01]  /*0b10*/  FMUL.FTZ R12, R5.reuse, R120 ;  /* 0x00000078050c7220 */ /* 0x040fe20000410000 */
[----:B------:R-:W-:Y:S02]  /*0b20*/  HADD2.F32 R128, -RZ, R149.H1_H1 ;  /* 0x30000095ff807230 */ /* 0x000fe40000004100 */
[----:B------:R-:W-:Y:S01]  /*0b30*/  FMUL.FTZ R10, R92, R15 ;  /* 0x0000000f5c0a7220 */ /* 0x000fe20000410000 */
[----:B------:R-:W-:Y:S01]  /*0b40*/  FMUL.FTZ R120, R94, R129 ;  /* 0x000000815e787220 */ /* 0x000fe20000410000 */
[----:B------:R-:W-:Y:S01]  /*0b50*/  FADD.FTZ R68, R68, R92 ;  /* 0x0000005c44447221 */ /* 0x000fe20000010000 */
[----:B------:R-:W-:Y:S01]  /*0b60*/  FFMA.FTZ R32, R92, R3, R32 ;  /* 0x000000035c207223 */ /* 0x000fe20000010020 */
[----:B------:R-:W-:Y:S01]  /*0b70*/  FMUL.FTZ R15, R5, R130 ;  /* 0x00000082050f7220 */ /* 0x000fe20000410000 */
[----:B------:R-:W-:-:S02]  /*0b80*/  HADD2.F32 R129, -RZ, R136.H0_H0 ;  /* 0x20000088ff817230 */ /* 0x000fc40000004100 */
[----:B------:R-:W-:Y:S01]  /*0b90*/  FADD.FTZ R69, R69, R93 ;  /* 0x0000005d45457221 */ /* 0x000fe20000010000 */
[----:B------:R-:W-:Y:S01]  /*0ba0*/  FFMA.FTZ R33, R93, R12, R33 ;  /* 0x0000000c5d217223 */ /* 0x000fe20000010021 */
[----:B------:R-:W-:Y:S01]  /*0bb0*/  FMUL.FTZ R92, R5, R150 ;  /* 0x00000096055c7220 */ /* 0x000fe20000410000 */
[----:B------:R-:W-:Y:S01]  /*0bc0*/  FMUL.FTZ R93, R95, R128 ;  /* 0x000000805f5d7220 */ /* 0x000fe20000410000 */
[C---:B---3--:R-:W-:Y:S01]  /*0bd0*/  FADD.FTZ R96, -R121.reuse, R96 ;  /* 0x0000006079607221 */ /* 0x048fe20000010100 */
[C---:B------:R-:W-:Y:S01]  /*0be0*/  FADD.FTZ R128, -R121.reuse, R97 ;  /* 0x0000006179807221 */ /* 0x040fe20000010100 */
[----:B------:R-:W-:Y:S01]  /*0bf0*/  FADD.FTZ R130, -R121, R98 ;  /* 0x0000006279827221 */ /* 0x000fe20000010100 */
[----:B------:R-:W-:Y:S01]  /*0c00*/  FADD.FTZ R70, R70, R94 ;  /* 0x0000005e46467221 */ /* 0x000fe20000010000 */
[----:B------:R-:W-:Y:S01]  /*0c10*/  FFMA.FTZ R34, R94, R15, R34 ;  /* 0x0000000f5e227223 */ /* 0x000fe20000010022 */
[----:B------:R-:W-:Y:S01]  /*0c20*/  FADD.FTZ R71, R71, R95 ;  /* 0x0000005f47477221 */ /* 0x000fe20000010000 */
[----:B------:R-:W-:Y:S01]  /*0c30*/  FFMA.FTZ R35, R95, R92, R35 ;  /* 0x0000005c5f237223 */ /* 0x000fe20000010023 */
[----:B------:R-:W-:Y:S01]  /*0c40*/  FMUL.FTZ R94, R100, R129 ;  /* 0x00000081645e7220 */ /* 0x000fe20000410000 */
[----:B------:R-:W-:Y:S01]  /*0c50*/  FADD.FTZ R142, -R121, R99 ;  /* 0x00000063798e7221 */ /* 0x000fe20000010100 */
[----:B------:R-:W-:Y:S01]  /*0c60*/  FMUL.FTZ R95, R5, R96 ;  /* 0x00000060055f7220 */ /* 0x000fe20000410000 */
[----:B------:R-:W-:-:S02]  /*0c70*/  HADD2.F32 R98, -RZ, R148.H0_H0 ;  /* 0x20000094ff627230 */ /* 0x000fc40000004100 */
[C---:B------:R-:W-:Y:S01]  /*0c80*/  FMUL.FTZ R96, R5.reuse, R128 ;  /* 0x0000008005607220 */ /* 0x040fe20000410000 */
[----:B------:R-:W-:Y:S02]  /*0c90*/  HADD2.F32 R129, -RZ, R137.H0_H0 ;  /* 0x20000089ff817230 */ /* 0x000fe40000004100 */
[----:B------:R-:W-:Y:S01]  /*0ca0*/  FMUL.FTZ R99, R5, R130 ;  /* 0x0000008205637220 */ /* 0x000fe20000410000 */
        /* <DEDUP_REMOVED lines=13> */
[C---:B------:R-:W-:Y:S01]  /*0d80*/  FADD.FTZ R104, -R121.reuse, R104 ;  /* 0x0000006879687221 */ /* 0x040fe20000010100 */
[----:B------:R-:W-:Y:S01]  /*0d90*/  FADD.FTZ R128, -R121, R106 ;  /* 0x0000006a79807221 */ /* 0x000fe20000010100 */
[----:B------:R-:W-:Y:S02]  /*0da0*/  HADD2.F32 R106, -RZ, R147.H0_H0 ;  /* 0x20000093ff6a7230 */ /* 0x000fe40000004100 */
[----:B------:R-:W-:Y:S01]  /*0db0*/  FADD.FTZ R67, R67, R103 ;  /* 0x0000006743437221 */ /* 0x000fe20000010000 */
[----:B------:R-:W-:Y:S01]  /*0dc0*/  FFMA.FTZ R39, R103, R98, R39 ;  /* 0x0000006267277223 */ /* 0x000fe20000010027 */
[C---:B------:R-:W-:Y:S01]  /*0dd0*/  FMUL.FTZ R102, R5.reuse, R102 ;  /* 0x0000006605667220 */ /* 0x040fe20000410000 */
[----:B------:R-:W-:Y:S01]  /*0de0*/  FMUL.FTZ R103, R5, R104 ;  /* 0x0000006805677220 */ /* 0x000fe20000410000 */
[----:B------:R-:W-:Y:S01]  /*0df0*/  FMUL.FTZ R104, R108, R129 ;  /* 0x000000816c687220 */ /* 0x000fe20000410000 */
[----:B------:R-:W-:Y:S01]  /*0e00*/  FADD.FTZ R130, -R121, R107 ;  /* 0x0000006b79827221 */ /* 0x000fe20000010100 */
[----:B------:R-:W-:-:S02]  /*0e10*/  HADD2.F32 R129, -RZ, R139.H0_H0 ;  /* 0x2000008bff817230 */ /* 0x000fc40000004100 */
[----:B------:R-:W-:Y:S01]  /*0e20*/  FMUL.FTZ R105, R109, R106 ;  /* 0x0000006a6d697220 */ /* 0x000fe20000410000 */
[----:B------:R-:W-:Y:S01]  /*0e30*/  FADD.FTZ R61, R61, R109 ;  /* 0x0000006d3d3d7221 */ /* 0x000fe20000010000 */
[----:B------:R-:W-:Y:S01]  /*0e40*/  FFMA.FTZ R77, R109, R102, R77 ;  /* 0x000000666d4d7223 */ /* 0x000fe2000001004d */
        /* <DEDUP_REMOVED lines=9> */
[----:B------:R-:W-:Y:S01]  /*0ee0*/  FADD.FTZ R131, R11, R108 ;  /* 0x0000006c0b837221 */ /* 0x000fe20000010000 */
[----:B------:R-:W-:-:S02]  /*0ef0*/  HADD2.F32 R142, -RZ, R147.H1_H1 ;  /* 0x30000093ff8e7230 */ /* 0x000fc40000004100 */
[----:B------:R-:W-:Y:S01]  /*0f00*/  FMUL.FTZ R108, R5, R130 ;  /* 0x00000082056c7220 */ /* 0x000fe20000410000 */
[----:B------:R-:W-:Y:S01]  /*0f10*/  FFMA.FTZ R129, R15, R120, R110 ;  /* 0x000000780f817223 */ /* 0x000fe2000001006e */
[----:B------:R-:W-:Y:S01]  /*0f20*/  FADD.FTZ R110, R120, R131 ;  /* 0x00000083786e7221 */ /* 0x000fe20000010000 */
[----:B------:R-:W-:Y:S01]  /*0f30*/  FADD.FTZ R63, R63, R111 ;  /* 0x0000006f3f3f7221 */ /* 0x000fe20000010000 */
[C---:B------:R-:W-:Y:S01]  /*0f40*/  FMUL.FTZ R109, R111.reuse, R142 ;  /* 0x0000008e6f6d7220 */ /* 0x040fe20000410000 */
[----:B------:R-:W-:Y:S01]  /*0f50*/  FFMA.FTZ R79, R111, R108, R79 ;  /* 0x0000006c6f4f7223 */ /* 0x000fe2000001004f */
[----:B------:R-:W-:Y:S01]  /*0f60*/  FFMA.FTZ R130, R92, R93, R129 ;  /* 0x0000005d5c827223 */ /* 0x000fe20000010081 */
[----:B------:R-:W-:Y:S01]  /*0f70*/  FADD.FTZ R111, R93, R110 ;  /* 0x0000006e5d6f7221 */ /* 0x000fe20000010000 */
[----:B------:R-:W-:Y:S02]  /*0f80*/  FADD.FTZ R128, -R121, R113 ;  /* 0x0000007179807221 */ /* 0x000fe40000010100 */
[----:B------:R-:W-:Y:S01]  /*0f90*/  FFMA.FTZ R113, R95, R94, R130 ;  /* 0x0000005e5f717223 */ /* 0x000fe20000010082 */
[----:B------:R-:W-:Y:S01]  /*0fa0*/  FADD.FTZ R110, R94, R111 ;  /* 0x0000006f5e6e7221 */ /* 0x000fe20000010000 */
[----:B------:R-:W-:-:S02]  /*0fb0*/  FADD.FTZ R142, -R121, R112 ;  /* 0x00000070798e7221 */ /* 0x000fc40000010100 */
[----:B------:R-:W-:Y:S01]  /*0fc0*/  FFMA.FTZ R112, R96, R97, R113 ;  /* 0x0000006160707223 */ /* 0x000fe20000010071 */
[----:B------:R-:W-:Y:S01]  /*0fd0*/  FADD.FTZ R111, R110, R97 ;  /* 0x000000616e6f7221 */ /* 0x000fe20000010000 */
[----:B------:R-:W-:Y:S01]  /*0fe0*/  FADD.FTZ R130, -R121, R115 ;  /* 0x0000007379827221 */ /* 0x000fe20000010100 */
[----:B------:R-:W-:Y:S02]  /*0ff0*/  HADD2.F32 R115, -RZ, R140.H0_H0 ;  /* 0x2000008cff737230 */ /* 0x000fe40000004100 */
[----:B------:R-:W-:Y:S01]  /*1000*/  FFMA.FTZ R113, R99, R100, R112 ;  /* 0x0000006463717223 */ /* 0x000fe20000010070 */
[----:B------:R-:W-:Y:S01]  /*1010*/  FADD.FTZ R112, R111, R100 ;  /* 0x000000646f707221 */ /* 0x000fe20000010000 */
[----:B------:R-:W-:Y:S01]  /*1020*/  FMUL.FTZ R111, R5, R142 ;  /* 0x0000008e056f7220 */ /* 0x000fe20000410000 */
[----:B------:R-:W-:Y:S01]  /*1030*/  FMUL.FTZ R110, R116, R115 ;  /* 0x00000073746e7220 */ /* 0x000fe20000410000 */
[----:B------:R-:W-:Y:S01]  /*1040*/  FFMA.FTZ R142, R98, R101, R113 ;  /* 0x00000065628e7223 */ /* 0x000fe20000010071 */
[----:B------:R-:W-:-:S03]  /*1050*/  FADD.FTZ R115, R112, R101 ;  /* 0x0000006570737221 */ /* 0x000fc60000010000 */
[----:B------:R-:W-:Y:S01]  /*1060*/  FFMA.FTZ R113, R103, R104, R142 ;  /* 0x0000006867717223 */ /* 0x000fe2000001008e */
[----:B------:R-:W-:Y:S01]  /*1070*/  FADD.FTZ R112, R115, R104 ;  /* 0x0000006873707221 */ /* 0x000fe20000010000 */
        /* <DEDUP_REMOVED lines=8> */
[----:B------:R-:W-:Y:S01]  /*1100*/  FADD.FTZ R114, -R121, R114 ;  /* 0x0000007279727221 */ /* 0x000fe20000010100 */
[----:B------:R-:W-:Y:S02]  /*1110*/  HADD2.F32 R129, -RZ, R141.H0_H0 ;  /* 0x2000008dff817230 */ /* 0x000fe40000004100 */
[----:B------:R-:W-:Y:S01]  /*1120*/  FMUL.FTZ R128, R5, R128 ;  /* 0x0000008005807220 */ /* 0x000fe20000410000 */
[----:B------:R-:W-:Y:S01]  /*1130*/  FMUL.FTZ R121, R117, R144 ;  /* 0x0000009075797220 */ /* 0x000fe20000410000 */
[----:B------:R-:W-:Y:S01]  /*1140*/  FFMA.FTZ R113, R111, R110, R142 ;  /* 0x0000006e6f717223 */ /* 0x000fe2000001008e */
[----:B------:R-:W-:Y:S01]  /*1150*/  FADD.FTZ R112, R115, R110 ;  /* 0x0000006e73707221 */ /* 0x000fe20000010000 */
[----:B------:R-:W-:Y:S02]  /*1160*/  HADD2.F32 R116, -RZ, R146.H1_H1 ;  /* 0x30000092ff747230 */ /* 0x000fe40000004100 */
[C---:B------:R-:W-:Y:S01]  /*1170*/  FMUL.FTZ R131, R5.reuse, R114 ;  /* 0x0000007205837220 */ /* 0x040fe20000410000 */
        /* <DEDUP_REMOVED lines=15> */
[----:B------:R-:W-:Y:S06]  /*1270*/  BRA `(.L_x_9861) ;  /* 0x0000000000f07947 */ /* 0x000fec0003800000 */
.L_x_9860:
[----:B-----5:R-:W-:Y:S01]  /*1280*/  ISETP.GE.AND P3, PT, R6, 0x1, PT ;  /* 0x000000010600780c */ /* 0x020fe20003f66270 */
[----:B------:R-:W-:Y:S01]  /*1290*/  HFMA2 R144, -RZ, RZ, 0, 0 ;  /* 0x00000000ff907431 */ /* 0x000fe200000001ff */
[----:B------:R-:W-:Y:S01]  /*12a0*/  MOV R8, UR11 ;  /* 0x0000000b00087c02 */ /* 0x000fe20008000f00 */
[----:B------:R-:W-:Y:S01]  /*12b0*/  HFMA2 R115, -RZ, RZ, 0, 0 ;  /* 0x00000000ff737431 */ /* 0x000fe200000001ff */
[----:B------:R-:W-:-:S09]  /*12c0*/  MOV R142, RZ ;  /* 0x000000ff008e7202 */ /* 0x000fd20000000f00 */
[----:B------:R-:W0:Y:S01]  /*12d0*/  @P3 LDC R7, c[0x0][0x388] ;  /* 0x0000e200ff073b82 */ /* 0x000e220000000800 */
[----:B------:R-:W1:Y:S01]  /*12e0*/  @P3 S2R R13, SR_TID.X ;  /* 0x00000000000d3919 */ /* 0x000e620000002100 */
[----:B------:R-:W-:-:S05]  /*12f0*/  @P3 IADD3 R0, PT, PT, R6, -0x1, RZ ;  /* 0xffffffff06003810 */ /* 0x000fca0007ffe0ff */
[----:B0-----:R-:W-:Y:S01]  /*1300*/  @P3 IMAD R0, R0, R7, RZ ;  /* 0x0000000700003224 */ /* 0x001fe200078e02ff */
[----:B------:R-:W-:-:S04]  /*1310*/  MOV R7, UR10 ;  /* 0x0000000a00077c02 */ /* 0x000fc80008000f00 */
[----:B------:R-:W-:Y:S02]  /*1320*/  ISETP.NE.U32.AND P0, PT, R7, RZ, PT ;  /* 0x000000ff0700720c */ /* 0x000fe40003f05070 */
[----:B------:R-:W-:Y:S02]  /*1330*/  @P3 SHF.R.S32.HI R9, RZ, 0x1f, R0 ;  /* 0x0000001fff093819 */ /* 0x000fe40000011400 */
[----:B------:R-:W-:Y:S02]  /*1340*/  ISETP.NE.AND.EX P0, PT, R8, RZ, PT, P0 ;  /* 0x000000ff0800720c */ /* 0x000fe40003f05300 */
[----:B------:R-:W-:Y:S02]  /*1350*/  @P3 LEA.HI R9, R9, R0, RZ, 0x2 ;  /* 0x0000000009093211 */ /* 0x000fe400078f10ff */
[----:B-1----:R-:W-:-:S04]  /*1360*/  @P3 LOP3.LUT R0, R13, 0x1f, RZ, 0xc0, !PT ;  /* 0x0000001f0d003812 */ /* 0x002fc800078ec0ff */
[----:B------:R-:W-:-:S05]  /*1370*/  @P3 LEA.HI.SX32 R115, R9, R0, 0x1e ;  /* 0x0000000009733211 */ /* 0x000fca00078ff2ff */
[----:B------:R-:W-:Y:S05]  /*1380*/  @P0 BRA `(.L_x_9862) ;  /* 0x0000000000340947 */ /* 0x000fea0003800000 */
[----:B------:R-:W0:Y:S01]  /*1390*/  LDC.64 R112, c[0x0][0x3b0] ;  /* 0x0000ec00ff707b82 */ /* 0x000e220000000a00 */
[C---:B------:R-:W-:Y:S02]  /*13a0*/  IADD3 R119, PT, PT, R115.reuse, 0x20, RZ ;  /* 0x0000002073777810 */ /* 0x040fe40007ffe0ff */
[C---:B------:R-:W-:Y:S02]  /*13b0*/  IADD3 R117, PT, PT, R115.reuse, 0x40, RZ ;  /* 0x0000004073757810 */ /* 0x040fe40007ffe0ff */
[----:B------:R-:W-:Y:S01]  /*13c0*/  IADD3 R9, PT, PT, R115, 0x60, RZ ;  /* 0x0000006073097810 */ /* 0x000fe20007ffe0ff */
[----:B0-----:R-:W-:-:S04]  /*13d0*/  IMAD.WIDE.U32 R118, R119, 0x4, R112 ;  /* 0x0000000477767825 */ /* 0x001fc800078e0070 */
[--C-:B------:R-:W-:Y:S01]  /*13e0*/  IMAD.WIDE.U32 R116, R117, 0x4, R112.reuse ;  /* 0x0000000475747825 */ /* 0x100fe200078e0070 */
[----:B------:R1:W5:Y:S03]  /*13f0*/  LDG.E R0, desc[UR6][R118.64] ;  /* 0x0000000676007981 */ /* 0x000366000c1e1900 */
[----:B------:R-:W-:-:S04]  /*1400*/  IMAD.WIDE.U32 R114, R115, 0x4, R112 ;  /* 0x0000000473727825 */ /* 0x000fc800078e0070 */
[----:B------:R-:W-:Y:S01]  /*1410*/  IMAD.WIDE.U32 R112, R9, 0x4, R112 ;  /* 0x0000000409707825 */ /* 0x000fe200078e0070 */
[----:B------:R1:W5:Y:S04]  /*1420*/  LDG.E R14, desc[UR6][R114.64] ;  /* 0x00000006720e7981 */ /* 0x000368000c1e1900 */
[----:B------:R1:W5:Y:S04]  /*1430*/  LDG.E R9, desc[UR6][R116.64] ;  /* 0x0000000674097981 */ /* 0x000368000c1e1900 */
[----:B------:R1:W5:Y:S01]  /*1440*/  LDG.E R13, desc[UR6][R112.64] ;  /* 0x00000006700d7981 */ /* 0x000362000c1e1900 */
[----:B------:R-:W-:Y:S05]  /*1450*/  BRA `(.L_x_9861) ;  /* 0x0000000000787947 */ /* 0x000fea0003800000 */
.L_x_9862:
[----:B------:R-:W0:Y:S01]  /*1460*/  S2R R13, SR_TID.X ;  /* 0x00000000000d7919 */ /* 0x000e220000002100 */
[----:B------:R-:W1:Y:S01]  /*1470*/  LDC.64 R112, c[0x0][0x3b0] ;  /* 0x0000ec00ff707b82 */ /* 0x000e620000000a00 */
[----:B------:R-:W-:Y:S01]  /*1480*/  IMAD R0, R2, UR14, RZ ;  /* 0x0000000e02007c24 */ /* 0x000fe2000f8e02ff */
[C---:B------:R-:W-:Y:S02]  /*1490*/  IADD3 R23, PT, PT, R115.reuse, 0x20, RZ ;  /* 0x0000002073177810 */ /* 0x040fe40007ffe0ff */
[----:B------:R-:W-:Y:S02]  /*14a0*/  IADD3 R19, PT, PT, R115, 0x40, RZ ;  /* 0x0000004073137810 */ /* 0x000fe40007ffe0ff */
[----:B------:R-:W-:Y:S02]  /*14b0*/  SHF.R.S32.HI R9, RZ, 0x1f, R0 ;  /* 0x0000001fff097819 */ /* 0x000fe40000011400 */
[----:B------:R-:W2:Y:S02]  /*14c0*/  LDC.64 R16, c[0x0][0x438] ;  /* 0x00010e00ff107b82 */ /* 0x000ea40000000a00 */
[----:B------:R-:W-:Y:S01]  /*14d0*/  LEA.HI R9, R9, R0, RZ, 0x2 ;  /* 0x0000000009097211 */ /* 0x000fe200078f10ff */
[----:B-1----:R-:W-:-:S04]  /*14e0*/  IMAD.WIDE.U32 R22, R23, 0x4, R112 ;  /* 0x0000000417167825 */ /* 0x002fc800078e0070 */
[--C-:B------:R-:W-:Y:S01]  /*14f0*/  IMAD.WIDE.U32 R18, R19, 0x4, R112.reuse ;  /* 0x0000000413127825 */ /* 0x100fe200078e0070 */
[----:B0-----:R-:W-:Y:S02]  /*1500*/  LOP3.LUT R0, R13, 0x1f, RZ, 0xc0, !PT ;  /* 0x0000001f0d007812 */ /* 0x001fe400078ec0ff */
[C---:B------:R-:W-:Y:S01]  /*1510*/  IADD3 R13, PT, PT, R115.reuse, 0x60, RZ ;  /* 0x00000060730d7810 */ /* 0x040fe20007ffe0ff */
[--C-:B------:R-:W-:Y:S01]  /*1520*/  IMAD.WIDE.U32 R114, R115, 0x4, R112.reuse ;  /* 0x0000000473727825 */ /* 0x100fe200078e0070 */
[----:B------:R-:W-:Y:S02]  /*1530*/  LEA.HI.SX32 R29, R9, R0, 0x1e ;  /* 0x00000000091d7211 */ /* 0x000fe400078ff2ff */
[----:B------:R0:W5:Y:S01]  /*1540*/  LDG.E R0, desc[UR6][R22.64] ;  /* 0x0000000616007981 */ /* 0x000162000c1e1900 */
[----:B------:R-:W-:Y:S01]  /*1550*/  IMAD.WIDE.U32 R112, R13, 0x4, R112 ;  /* 0x000000040d707825 */ /* 0x000fe200078e0070 */
[C---:B------:R-:W-:Y:S02]  /*1560*/  IADD3 R25, PT, PT, R29.reuse, 0x20, RZ ;  /* 0x000000201d197810 */ /* 0x040fe40007ffe0ff */
[C---:B------:R-:W-:Y:S01]  /*1570*/  IADD3 R21, PT, PT, R29.reuse, 0x40, RZ ;  /* 0x000000401d157810 */ /* 0x040fe20007ffe0ff */
[----:B------:R0:W5:Y:S01]  /*1580*/  LDG.E R9, desc[UR6][R18.64] ;  /* 0x0000000612097981 */ /* 0x000162000c1e1900 */
[C---:B------:R-:W-:Y:S01]  /*1590*/  IADD3 R13, PT, PT, R29.reuse, 0x60, RZ ;  /* 0x000000601d0d7810 */ /* 0x040fe20007ffe0ff */
[----:B--2---:R-:W-:-:S02]  /*15a0*/  IMAD.WIDE.U32 R28, R29, 0x10, R16 ;  /* 0x000000101d1c7825 */ /* 0x004fc400078e0010 */
[----:B------:R0:W5:Y:S02]  /*15b0*/  LDG.E R14, desc[UR6][R114.64] ;  /* 0x00000006720e7981 */ /* 0x000164000c1e1900 */
[--C-:B------:R-:W-:Y:S02]  /*15c0*/  IMAD.WIDE.U32 R24, R25, 0x10, R16.reuse ;  /* 0x0000001019187825 */ /* 0x100fe400078e0010 */
[----:B------:R-:W5:Y:S02]  /*15d0*/  LDG.E.128 R28, desc[UR6][R28.64] ;  /* 0x000000061c1c7981 */ /* 0x000f64000c1e1d00 */
[--C-:B------:R-:W-:Y:S02]  /*15e0*/  IMAD.WIDE.U32 R20, R21, 0x10, R16.reuse ;  /* 0x0000001015147825 */ /* 0x100fe400078e0010 */
[----:B------:R-:W5:Y:S02]  /*15f0*/  LDG.E.128 R24, desc[UR6][R24.64] ;  /* 0x0000000618187981 */ /* 0x000f64000c1e1d00 */
[----:B------:R-:W-:-:S02]  /*1600*/  IMAD.WIDE.U32 R16, R13, 0x10, R16 ;  /* 0x000000100d107825 */ /* 0x000fc400078e0010 */
[----:B------:R0:W5:Y:S04]  /*1610*/  LDG.E R13, desc[UR6][R112.64] ;  /* 0x00000006700d7981 */ /* 0x000168000c1e1900 */
[----:B------:R-:W5:Y:S04]  /*1620*/  LDG.E.128 R20, desc[UR6][R20.64] ;  /* 0x0000000614147981 */ /* 0x000f68000c1e1d00 */
[----:B------:R-:W5:Y:S02]  /*1630*/  LDG.E.128 R16, desc[UR6][R16.64] ;  /* 0x0000000610107981 */ /* 0x000f64000c1e1d00 */
.L_x_9861:
[----:B------:R-:W-:Y:S05]  /*1640*/  BSYNC.RECONVERGENT B1 ;  /* 0x0000000000017941 */ /* 0x000fea0003800200 */
.L_x_9859:
[----:B------:R-:W-:-:S03]  /*1650*/  UMOV UR4, 0xffffffff ;  /* 0xffffffff00047882 */ /* 0x000fc60000000000 */
[----:B------:R-:W-:Y:S05]  /*1660*/  BRA.DIV UR4, `(.L_x_9863) ;  /* 0x00000056044c7947 */ /* 0x000fea000b800000 */
[----:B01----:R-:W0:Y:S04]  /*1670*/  SHFL.BFLY PT, R113, R142, 0x1, 0x1f ;  /* 0x0c201f008e717f89 */ /* 0x003e2800000e0000 */
        /* <DEDUP_REMOVED lines=17> */
.L_x_9998:
        /* <DEDUP_REMOVED lines=39> */
[----:B0-----:R-:W-:-:S04]  /*1a00*/  FMUL.FTZ R115, R84, UR8 ;  /* 0x0000000854737c20 */ /* 0x001fc80008410000 */
[----:B------:R-:W-:Y:S02]  /*1a10*/  FMUL.FTZ R84, R80, R115 ;  /* 0x0000007350547220 */ /* 0x000fe40000410000 */
[----:B------:R-:W-:-:S03]  /*1a20*/  @P0 HADD2.F32 R114, -RZ, R122.H0_H0 ;  /* 0x2000007aff720230 */ /* 0x000fc60000004100 */
[----:B------:R-:W-:Y:S02]  /*1a30*/  FSEL R113, R84, RZ, P0 ;  /* 0x000000ff54717208 */ /* 0x000fe40000000000 */
[----:B------:R-:W-:Y:S01]  /*1a40*/  MOV R84, RZ ;  /* 0x000000ff00547202 */ /* 0x000fe20000000f00 */
[----:B------:R-:W-:Y:S02]  /*1a50*/  @P0 FMUL.FTZ R84, R115, R114 ;  /* 0x0000007273540220 */ /* 0x000fe40000410000 */
[----:B------:R-:W-:-:S07]  /*1a60*/  FADD.FTZ R52, R52, R113 ;  /* 0x0000007134347221 */ /* 0x000fce0000010000 */
.L_x_9868:
[----:B------:R-:W-:Y:S05]  /*1a70*/  BSYNC.RECONVERGENT B2 ;  /* 0x0000000000027941 */ /* 0x000fea0003800200 */
.L_x_9867:
        /* <DEDUP_REMOVED lines=9> */
[----:B------:R-:W-:-:S04]  /*1b10*/  FMUL.FTZ R142, R114, UR8 ;  /* 0x00000008728e7c20 */ /* 0x000fc80008410000 */
[----:B------:R-:W-:Y:S02]  /*1b20*/  FMUL.FTZ R85, R81, R142 ;  /* 0x0000008e51557220 */ /* 0x000fe40000410000 */
[----:B------:R-:W-:-:S03]  /*1b30*/  @P0 HADD2.F32 R113, -RZ, R160.H0_H0 ;  /* 0x200000a0ff710230 */ /* 0x000fc60000004100 */
[----:B------:R-:W-:Y:S01]  /*1b40*/  FSEL R114, R85, RZ, P0 ;  /* 0x000000ff55727208 */ /* 0x000fe20000000000 */
[----:B------:R-:W-:Y:S02]  /*1b50*/  HFMA2 R85, -RZ, RZ, 0, 0 ;  /* 0x00000000ff557431 */ /* 0x000fe400000001ff */
[----:B------:R-:W-:Y:S02]  /*1b60*/  @P0 FMUL.FTZ R85, R142, R113 ;  /* 0x000000718e550220 */ /* 0x000fe40000410000 */
[----:B------:R-:W-:-:S07]  /*1b70*/  FADD.FTZ R53, R53, R114 ;  /* 0x0000007235357221 */ /* 0x000fce0000010000 */
.L_x_9870:
[----:B------:R-:W-:Y:S05]  /*1b80*/  BSYNC.RECONVERGENT B2 ;  /* 0x0000000000027941 */ /* 0x000fea0003800200 */
.L_x_9869:
        /* <DEDUP_REMOVED lines=16> */
.L_x_9872:
[----:B------:R-:W-:Y:S05]  /*1c90*/  BSYNC.RECONVERGENT B2 ;  /* 0x0000000000027941 */ /* 0x000fea0003800200 */
.L_x_9871:
        /* <DEDUP_REMOVED lines=8> */
[----:B------:R-:W-:-:S04]  /*1d20*/  FMUL.FTZ R114, R114, UR8 ;  /* 0x0000000872727c20 */ /* 0x000fc80008410000 */
[----:B------:R-:W-:-:S05]  /*1d30*/  FMUL.FTZ R87, R83, R114 ;  /* 0x0000007253577220 */ /* 0x000fca0000410000 */
[----:B------:R-:W-:Y:S01]  /*1d40*/  FSEL R14, R87, RZ, P0 ;  /* 0x000000ff570e7208 */ /* 0x000fe20000000000 */
[----:B------:R-:W-:-:S04]  /*1d50*/  HFMA2 R87, -RZ, RZ, 0, 0 ;  /* 0x00000000ff577431 */ /* 0x000fc800000001ff */
[----:B------:R-:W-:Y:S01]  /*1d60*/  FADD.FTZ R55, R55, R14 ;  /* 0x0000000e37377221 */ /* 0x000fe20000010000 */
[----:B------:R-:W-:Y:S06]  /*1d70*/  @!P0 BRA `(.L_x_9873) ;  /* 0x0000000c001c8947 */ /* 0x000fec0003800000 */
[----:B------:R-:W-:-:S05]  /*1d80*/  HADD2.F32 R87, -RZ, R160.H1_H1 ;  /* 0x300000a0ff577230 */ /* 0x000fca0000004100 */
[----:B------:R-:W-:Y:S01]  /*1d90*/  FMUL.FTZ R87, R114, R87 ;  /* 0x0000005772577220 */ /* 0x000fe20000410000 */
[----:B------:R-:W-:Y:S06]  /*1da0*/  BRA `(.L_x_9873) ;  /* 0x0000000c00107947 */ /* 0x000fec0003800000 */
.L_x_9866:
        /* <DEDUP_REMOVED lines=25> */
[----:B------:R-:W-:-:S05]  /*1f40*/  FMUL.FTZ R113, R80, R113 ;  /* 0x0000007150717220 */ /* 0x000fca0000410000 */
[----:B------:R-:W-:-:S05]  /*1f50*/  FSEL R113, R113, RZ, P0 ;  /* 0x000000ff71717208 */ /* 0x000fca0000000000 */
[----:B------:R-:W-:-:S07]  /*1f60*/  FADD.FTZ R52, R52, R113 ;  /* 0x0000007134347221 */ /* 0x000fce0000010000 */
.L_x_9875:
[----:B------:R-:W-:Y:S05]  /*1f70*/  BSYNC.RECONVERGENT B2 ;  /* 0x0000000000027941 */ /* 0x000fea0003800200 */
.L_x_9874:
[----:B------:R-:W-:Y:S04]  /*1f80*/  BSSY.RECONVERGENT B2, `(.L_x_9876) ;  /* 0x000000b000027945 */ /* 0x000fe80003800200 */
[----:B------:R-:W-:Y:S05]  /*1f90*/  @!P3 BRA `(.L_x_9877) ;  /* 0x000000000024b947 */ /* 0x000fea0003800000 */
[----:B-----5:R-:W-:Y:S01]  /*1fa0*/  LOP3.LUT P0, RZ, R14, 0xff00, RZ, 0xc0, !PT ;  /* 0x0000ff000eff7812 */ /* 0x020fe2000780c0ff */
[----:B------:R-:W-:-:S04]  /*1fb0*/  FMUL.FTZ R85, R89, UR9 ;  /* 0x0000000959557c20 */ /* 0x000fc80008410000 */
[----:B------:R-:W-:Y:S01]  /*1fc0*/  FMUL.FTZ R114, R85, UR8 ;  /* 0x0000000855727c20 */ /* 0x000fe20008410000 */
[----:B------:R-:W-:-:S07]  /*1fd0*/  HFMA2 R85, -RZ, RZ, 0, 0 ;  /* 0x00000000ff557431 */ /* 0x000fce00000001ff */
[----:B------:R-:W-:-:S05]  /*1fe0*/  @P0 HADD2.F32 R113, -RZ, R160.H0_H0 ;  /* 0x200000a0ff710230 */ /* 0x000fca0000004100 */
[-C--:B------:R-:W-:Y:S01]  /*1ff0*/  @P0 FMUL.FTZ R85, R113, R114.reuse ;  /* 0x0000007271550220 */ /* 0x080fe20000410000 */
[----:B------:R-:W-:-:S05]  /*2000*/  FMUL.FTZ R113, R81, R114 ;  /* 0x0000007251717220 */ /* 0x000fca0000410000 */
[----:B------:R-:W-:-:S05]  /*2010*/  FSEL R114, R113, RZ, P0 ;  /* 0x000000ff71727208 */ /* 0x000fca0000000000 */
[----:B------:R-:W-:-:S07]  /*2020*/  FADD.FTZ R53, R53, R114 ;  /* 0x0000007235357221 */ /* 0x000fce0000010000 */
.L_x_9877:
[----:B------:R-:W-:Y:S05]  /*2030*/  BSYNC.RECONVERGENT B2 ;  /* 0x0000000000027941 */ /* 0x000fea0003800200 */
.L_x_9876:
[----:B------:R-:W-:Y:S04]  /*2040*/  BSSY.RECONVERGENT B2, `(.L_x_9878) ;  /* 0x000000b000027945 */ /* 0x000fe80003800200 */
[----:B------:R-:W-:Y:S05]  /*2050*/  @!P3 BRA `(.L_x_9879) ;  /* 0x000000000024b947 */ /* 0x000fea0003800000 */
[----:B------:R-:W-:Y:S01]  /*2060*/  FMUL.FTZ R86, R90, UR9 ;  /* 0x000000095a567c20 */ /* 0x000fe20008410000 */
[----:B-----5:R-:W-:-:S03]  /*2070*/  LOP3.LUT P0, RZ, R14, 0xff0000, RZ, 0xc0, !PT ;  /* 0x00ff00000eff7812 */ /* 0x020fc6000780c0ff */
[----:B------:R-:W-:-:S04]  /*2080*/  FMUL.FTZ R115, R86, UR8 ;  /* 0x0000000856737c20 */ /* 0x000fc80008410000 */
[----:B------:R-:W-:-:S05]  /*2090*/  FMUL.FTZ R86, R82, R115 ;  /* 0x0000007352567220 */ /* 0x000fca0000410000 */
[----:B------:R-:W-:Y:S01]  /*20a0*/  FSEL R113, R86, RZ, P0 ;  /* 0x000000ff56717208 */ /* 0x000fe20000000000 */
[----:B------:R-:W-:Y:S01]  /*20b0*/  @P0 HADD2.F32 R114, -RZ, R123.H0_H0 ;  /* 0x2000007bff720230 */ /* 0x000fe20000004100 */
[----:B------:R-:W-:-:S03]  /*20c0*/  MOV R86, RZ ;  /* 0x000000ff00567202 */ /* 0x000fc60000000f00 */
[----:B------:R-:W-:Y:S01]  /*20d0*/  FADD.FTZ R54, R54, R113 ;  /* 0x0000007136367221 */ /* 0x000fe20000010000 */
[----:B------:R-:W-:-:S07]  /*20e0*/  @P0 FMUL.FTZ R86, R114, R115 ;  /* 0x0000007372560220 */ /* 0x000fce0000410000 */
.L_x_9879:
[----:B------:R-:W-:Y:S05]  /*20f0*/  BSYNC.RECONVERGENT B2 ;  /* 0x0000000000027941 */ /* 0x000fea0003800200 */
.L_x_9878:
[----:B------:R-:W-:Y:S05]  /*2100*/  @!P3 BRA `(.L_x_9873) ;  /* 0x000000080038b947 */ /* 0x000fea0003800000 */
[----:B------:R-:W-:Y:S01]  /*2110*/  FMUL.FTZ R87, R91, UR9 ;  /* 0x000000095b577c20 */ /* 0x000fe20008410000 */
[----:B-----5:R-:W-:-:S03]  /*2120*/  ISETP.GE.U32.AND P0, PT, R14, 0x1000000, PT ;  /* 0x010000000e00780c */ /* 0x020fc60003f06070 */
        /* <DEDUP_REMOVED lines=9> */
.L_x_9865:
        /* <DEDUP_REMOVED lines=13> */
[----:B0-----:R-:W-:Y:S01]  /*2290*/  FMUL.FTZ R115, R84, UR8 ;  /* 0x0000000854737c20 */ /* 0x001fe20008410000 */
[----:B------:R-:W-:-:S03]  /*22a0*/  @P0 HADD2.F32 R114, -RZ, R122.H0_H0 ;  /* 0x2000007aff720230 */ /* 0x000fc60000004100 */
[----:B------:R-:W-:-:S05]  /*22b0*/  FMUL.FTZ R84, R80, R115 ;  /* 0x0000007350547220 */ /* 0x000fca0000410000 */
[----:B------:R-:W-:Y:S01]  /*22c0*/  FSEL R113, R84, RZ, P0 ;  /* 0x000000ff54717208 */ /* 0x000fe20000000000 */
[----:B------:R-:W-:Y:S02]  /*22d0*/  HFMA2 R84, -RZ, RZ, 0, 0 ;  /* 0x00000000ff547431 */ /* 0x000fe400000001ff */
[----:B------:R-:W-:Y:S02]  /*22e0*/  @P0 FMUL.FTZ R84, R114, R115 ;  /* 0x0000007372540220 */ /* 0x000fe40000410000 */
[----:B------:R-:W-:-:S07]  /*22f0*/  FADD.FTZ R52, R52, R113 ;  /* 0x0000007134347221 */ /* 0x000fce0000010000 */
.L_x_9882:
[----:B------:R-:W-:Y:S05]  /*2300*/  BSYNC.RECONVERGENT B2 ;  /* 0x0000000000027941 */ /* 0x000fea0003800200 */
.L_x_9881:
[----:B------:R-:W-:Y:S04]  /*2310*/  BSSY.RECONVERGENT B2, `(.L_x_9883) ;  /* 0x000000f000027945 */ /* 0x000fe80003800200 */
[----:B------:R-:W-:Y:S05]  /*2320*/  @!P3 BRA `(.L_x_9884) ;  /* 0x000000000034b947 */ /* 0x000fea0003800000 */
[----:B0-----:R-:W-:Y:S01]  /*2330*/  @P2 FFMA.FTZ R114, R12, R118, R145 ;  /* 0x000000760c722223 */ /* 0x001fe20000010091 */
[----:B-----5:R-:W-:Y:S02]  /*2340*/  MOV R85, R29 ;  /* 0x0000001d00557202 */ /* 0x020fe40000000f00 */
[----:B------:R-:W-:Y:S01]  /*2350*/  LOP3.LUT P0, RZ, R14, 0xff00, RZ, 0xc0, !PT ;  /* 0x0000ff000eff7812 */ /* 0x000fe2000780c0ff */
[----:B------:R-:W-:-:S04]  /*2360*/  @P2 FADD.FTZ R114, R11, -R114 ;  /* 0x800000720b722221 */ /* 0x000fc80000010000 */
[----:B------:R-:W-:-:S04]  /*2370*/  @P2 FFMA.FTZ R85, R5, R114, R29 ;  /* 0x0000007205552223 */ /* 0x000fc8000001001d */
[----:B------:R-:W-:-:S04]  /*2380*/  FMUL.FTZ R85, R85, UR9 ;  /* 0x0000000955557c20 */ /* 0x000fc80008410000 */
[----:B------:R-:W-:Y:S01]  /*2390*/  FMUL.FTZ R142, R85, UR8 ;  /* 0x00000008558e7c20 */ /* 0x000fe20008410000 */
[----:B------:R-:W-:-:S03]  /*23a0*/  @P0 HADD2.F32 R113, -RZ, R160.H0_H0 ;  /* 0x200000a0ff710230 */ /* 0x000fc60000004100 */
[----:B------:R-:W-:-:S05]  /*23b0*/  FMUL.FTZ R85, R81, R142 ;  /* 0x0000008e51557220 */ /* 0x000fca0000410000 */
[----:B------:R-:W-:Y:S01]  /*23c0*/  FSEL R114, R85, RZ, P0 ;  /* 0x000000ff55727208 */ /* 0x000fe20000000000 */
[----:B------:R-:W-:Y:S02]  /*23d0*/  HFMA2 R85, -RZ, RZ, 0, 0 ;  /* 0x00000000ff557431 */ /* 0x000fe400000001ff */
[----:B------:R-:W-:Y:S02]  /*23e0*/  @P0 FMUL.FTZ R85, R113, R142 ;  /* 0x0000008e71550220 */ /* 0x000fe40000410000 */
[----:B------:R-:W-:-:S07]  /*23f0*/  FADD.FTZ R53, R53, R114 ;  /* 0x0000007235357221 */ /* 0x000fce0000010000 */
.L_x_9884:
[----:B------:R-:W-:Y:S05]  /*2400*/  BSYNC.RECONVERGENT B2 ;  /* 0x0000000000027941 */ /* 0x000fea0003800200 */
.L_x_9883:
        /* <DEDUP_REMOVED lines=15> */
.L_x_9886:
[----:B------:R-:W-:Y:S05]  /*2500*/  BSYNC.RECONVERGENT B2 ;  /* 0x0000000000027941 */ /* 0x000fea0003800200 */
.L_x_9885:
[----:B------:R-:W-:Y:S05]  /*2510*/  @!P3 BRA `(.L_x_9873) ;  /* 0x000000040034b947 */ /* 0x000fea0003800000 */
[----:B0-----:R-:W-:Y:S01]  /*2520*/  @P2 FFMA.FTZ R114, R92, R118, R145 ;  /* 0x000000765c722223 */ /* 0x001fe20000010091 */
[----:B-----5:R-:W-:Y:S02]  /*2530*/  MOV R87, R31 ;  /* 0x0000001f00577202 */ /* 0x020fe40000000f00 */
[----:B------:R-:W-:Y:S01]  /*2540*/  ISETP.GE.U32.AND P0, PT, R14, 0x1000000, PT ;  /* 0x010000000e00780c */ /* 0x000fe20003f06070 */
[----:B------:R-:W-:-:S04]  /*2550*/  @P2 FADD.FTZ R114, R93, -R114 ;  /* 0x800000725d722221 */ /* 0x000fc80000010000 */
[----:B------:R-:W-:-:S04]  /*2560*/  @P2 FFMA.FTZ R87, R5, R114, R31 ;  /* 0x0000007205572223 */ /* 0x000fc8000001001f */
        /* <DEDUP_REMOVED lines=10> */
.L_x_9880:
[-CC-:B------:R-:W-:Y:S01]  /*2610*/  @P2 FFMA.FTZ R89, R3, R118.reuse, R145.reuse ;  /* 0x0000007603592223 */ /* 0x180fe20000010091 */
[-CC-:B------:R-:W-:Y:S01]  /*2620*/  @P2 FFMA.FTZ R91, R15, R118.reuse, R145.reuse ;  /* 0x000000760f5b2223 */ /* 0x180fe20000010091 */
[-CC-:B0-----:R-:W-:Y:S01]  /*2630*/  @P2 FFMA.FTZ R114, R12, R118.reuse, R145.reuse ;  /* 0x000000760c722223 */ /* 0x181fe20000010091 */
[----:B------:R-:W-:Y:S01]  /*2640*/  @P2 FFMA.FTZ R142, R92, R118, R145 ;  /* 0x000000765c8e2223 */ /* 0x000fe20000010091 */
        /* <DEDUP_REMOVED lines=23> */
.L_x_9888:
[----:B------:R-:W-:Y:S05]  /*27c0*/  BSYNC.RECONVERGENT B2 ;  /* 0x0000000000027941 */ /* 0x000fea0003800200 */
.L_x_9887:
        /* <DEDUP_REMOVED lines=11> */
.L_x_9890:
[----:B------:R-:W-:Y:S05]  /*2880*/  BSYNC.RECONVERGENT B2 ;  /* 0x0000000000027941 */ /* 0x000fea0003800200 */
.L_x_9889:
[----:B------:R-:W-:Y:S04]  /*2890*/  BSSY.RECONVERGENT B2, `(.L_x_9891) ;  /* 0x000000b000027945 */ /* 0x000fe80003800200 */
[----:B------:R-:W-:Y:S05]  /*28a0*/  @!P3 BRA `(.L_x_9892) ;  /* 0x000000000024b947 */ /* 0x000fea0003800000 */
[----:B------:R-:W-:Y:S01]  /*28b0*/  FMUL.FTZ R86, R90, UR9 ;  /* 0x000000095a567c20 */ /* 0x000fe20008410000 */
[----:B------:R-:W-:-:S03]  /*28c0*/  LOP3.LUT P0, RZ, R14, 0xff0000, RZ, 0xc0, !PT ;  /* 0x00ff00000eff7812 */ /* 0x000fc6000780c0ff */
[----:B------:R-:W-:-:S04]  /*28d0*/  FMUL.FTZ R115, R86, UR8 ;  /* 0x0000000856737c20 */ /* 0x000fc80008410000 */
[----:B------:R-:W-:-:S05]  /*28e0*/  FMUL.FTZ R86, R82, R115 ;  /* 0x0000007352567220 */ /* 0x000fca0000410000 */
[----:B------:R-:W-:Y:S01]  /*28f0*/  FSEL R113, R86, RZ, P0 ;  /* 0x000000ff56717208 */ /* 0x000fe20000000000 */
[----:B------:R-:W-:Y:S02]  /*2900*/  @P0 HADD2.F32 R114, -RZ, R123.H0_H0 ;  /* 0x2000007bff720230 */ /* 0x000fe40000004100 */
[----:B------:R-:W-:Y:S02]  /*2910*/  HFMA2 R86, -RZ, RZ, 0, 0 ;  /* 0x00000000ff567431 */ /* 0x000fe400000001ff */
[----:B------:R-:W-:Y:S01]  /*2920*/  FADD.FTZ R54, R54, R113 ;  /* 0x0000007136367221 */ /* 0x000fe20000010000 */
[----:B------:R-:W-:-:S07]  /*2930*/  @P0 FMUL.FTZ R86, R114, R115 ;  /* 0x0000007372560220 */ /* 0x000fce0000410000 */
.L_x_9892:
[----:B------:R-:W-:Y:S05]  /*2940*/  BSYNC.RECONVERGENT B2 ;  /* 0x0000000000027941 */ /* 0x000fea0003800200 */
.L_x_9891:
        /* <DEDUP_REMOVED lines=10> */
.L_x_9873:
[----:B------:R-:W-:Y:S05]  /*29f0*/  BSYNC.RECONVERGENT B1 ;  /* 0x0000000000017941 */ /* 0x000fea0003800200 */
.L_x_9864:
[----:B------:R-:W-:Y:S01]  /*2a00*/  ISETP.NE.U32.AND P0, PT, R6, RZ, PT ;  /* 0x000000ff0600720c */ /* 0x000fe20003f05070 */
[----:B------:R-:W-:Y:S01]  /*2a10*/  BSSY.RECONVERGENT B1, `(.L_x_9893) ;  /* 0x000000f000017945 */ /* 0x000fe20003800200 */
[----:B------:R-:W-:Y:S02]  /*2a20*/  ISETP.NE.U32.AND P1, PT, R7, RZ, PT ;  /* 0x000000ff0700720c */ /* 0x000fe40003f25070 */
[----:B------:R-:W-:Y:S02]  /*2a30*/  ISETP.NE.AND.EX P0, PT, R112, RZ, PT, P0 ;  /* 0x000000ff7000720c */ /* 0x000fe40003f05300 */
[----:B------:R-:W1:Y:S01]  /*2a40*/  @P3 LDC.64 R112, c[0x0][0x468] ;  /* 0x00011a00ff703b82 */ /* 0x000e620000000a00 */
[----:B------:R-:W-:-:S10]  /*2a50*/  ISETP.NE.AND.EX P1, PT, R8, RZ, PT, P1 ;  /* 0x000000ff0800720c */ /* 0x000fd40003f25310 */
[----:B0-----:R-:W0:Y:S01]  /*2a60*/  @P0 LDC.64 R114, c[0x0][0x478] ;  /* 0x00011e00ff720b82 */ /* 0x001e220000000a00 */
[----:B-1----:R-:W-:-:S04]  /*2a70*/  @P3 IMAD.WIDE.U32 R112, R117, 0x10, R112 ;  /* 0x0000001075703825 */ /* 0x002fc800078e0070 */
[----:B0-----:R-:W-:-:S05]  /*2a80*/  @P0 IMAD.WIDE.U32 R114, R119, 0x10, R114 ;  /* 0x0000001077720825 */ /* 0x001fca00078e0072 */
[----:B------:R0:W-:Y:S04]  /*2a90*/  @P0 STG.E.128 desc[UR6][R114.64], R88 ;  /* 0x0000005872000986 */ /* 0x0001e8000c101d06 */
[----:B------:R0:W-:Y:S01]  /*2aa0*/  @P3 STG.E.128 desc[UR6][R112.64], R84 ;  /* 0x0000005470003986 */ /* 0x0001e2000c101d06 */
[----:B------:R-:W-:Y:S05]  /*2ab0*/  @!P3 BRA `(.L_x_9894) ;  /* 0x000000000010b947 */ /* 0x000fea0003800000 */
[----:B------:R-:W1:Y:S01]  /*2ac0*/  LDC.64 R6, c[0x0][0x390] ;  /* 0x0000e400ff067b82 */ /* 0x000e620000000a00 */
[----:B-----5:R-:W-:-:S05]  /*2ad0*/  IADD3 R81, PT, PT, R117, 0x20, RZ ;  /* 0x0000002075517810 */ /* 0x020fca0007ffe0ff */
[----:B-1----:R-:W-:-:S05]  /*2ae0*/  IMAD.WIDE.U32 R6, R81, 0x10, R6 ;  /* 0x0000001051067825 */ /* 0x002fca00078e0006 */
[----:B------:R1:W5:Y:S02]  /*2af0*/  LDG.E.128 R80, desc[UR6][R6.64] ;  /* 0x0000000606507981 */ /* 0x000364000c1e1d00 */
.L_x_9894:
[----:B------:R-:W-:Y:S05]  /*2b00*/  BSYNC.RECONVERGENT B1 ;  /* 0x0000000000017941 */ /* 0x000fea0003800200 */
.L_x_9893:
[----:B------:R-:W-:Y:S04]  /*2b10*/  BSSY.RECONVERGENT B1, `(.L_x_9895) ;  /* 0x0000117000017945 */ /* 0x000fe80003800200 */
[----:B------:R-:W-:Y:S05]  /*2b20*/  @!P1 BRA `(.L_x_9896) ;  /* 0x0000000800249947 */ /* 0x000fea0003800000 */
[----:B------:R-:W-:Y:S05]  /*2b30*/  @!P0 BRA `(.L_x_9897) ;  /* 0x0000000400108947 */ /* 0x000fea0003800000 */
[--C-:B-1----:R-:W-:Y:S01]  /*2b40*/  @P2 FFMA.FTZ R7, R99, R118, R145.reuse ;  /* 0x0000007663072223 */ /* 0x102fe20000010091 */
[----:B0----5:R-:W-:Y:S01]  /*2b50*/  MOV R90, R26 ;  /* 0x0000001a005a7202 */ /* 0x021fe20000000f00 */
[-C--:B------:R-:W-:Y:S01]  /*2b60*/  @P2 FFMA.FTZ R6, R96, R118.reuse, R145 ;  /* 0x0000007660062223 */ /* 0x080fe20000010091 */
[----:B------:R-:W-:Y:S01]  /*2b70*/  BSSY.RECONVERGENT B2, `(.L_x_9898) ;  /* 0x0000019000027945 */ /* 0x000fe20003800200 */
[----:B------:R-:W-:Y:S01]  /*2b80*/  @P2 FADD.FTZ R8, R100, -R7 ;  /* 0x8000000764082221 */ /* 0x000fe20000010000 */
[--C-:B------:R-:W-:Y:S01]  /*2b90*/  @P2 FFMA.FTZ R7, R95, R118, R145.reuse ;  /* 0x000000765f072223 */ /* 0x100fe20000010091 */
[----:B------:R-:W-:Y:S01]  /*2ba0*/  @P2 FADD.FTZ R6, R97, -R6 ;  /* 0x8000000661062221 */ /* 0x000fe20000010000 */
[----:B------:R-:W-:Y:S01]  /*2bb0*/  MOV R89, R25 ;  /* 0x0000001900597202 */ /* 0x000fe20000000f00 */
[C---:B------:R-:W-:Y:S01]  /*2bc0*/  @P2 FFMA.FTZ R90, R5.reuse, R8, R26 ;  /* 0x00000008055a2223 */ /* 0x040fe2000001001a */
[----:B------:R-:W-:Y:S01]  /*2bd0*/  @P2 FFMA.FTZ R8, R98, R118, R145 ;  /* 0x0000007662082223 */ /* 0x000fe20000010091 */
[----:B------:R-:W-:Y:S01]  /*2be0*/  @P2 FADD.FTZ R7, R94, -R7 ;  /* 0x800000075e072221 */ /* 0x000fe20000010000 */
[----:B------:R-:W-:Y:S01]  /*2bf0*/  MOV R91, R27 ;  /* 0x0000001b005b7202 */ /* 0x000fe20000000f00 */
[----:B------:R-:W-:Y:S01]  /*2c00*/  @P2 FFMA.FTZ R89, R5, R6, R25 ;  /* 0x0000000605592223 */ /* 0x000fe20000010019 */
[----:B------:R-:W-:Y:S01]  /*2c10*/  @P2 FADD.FTZ R8, R101, -R8 ;  /* 0x8000000865082221 */ /* 0x000fe20000010000 */
[----:B------:R-:W-:Y:S01]  /*2c20*/  MOV R88, R24 ;  /* 0x0000001800587202 */ /* 0x000fe20000000f00 */
[----:B------:R-:W-:-:S02]  /*2c30*/  @P2 FFMA.FTZ R88, R5, R7, R24 ;  /* 0x0000000705582223 */ /* 0x000fc40000010018 */
        /* <DEDUP_REMOVED lines=12> */
.L_x_9899:
[----:B------:R-:W-:Y:S05]  /*2d00*/  BSYNC.RECONVERGENT B2 ;  /* 0x0000000000027941 */ /* 0x000fea0003800200 */
.L_x_9898:
        /* <DEDUP_REMOVED lines=12> */
.L_x_9901:
[----:B------:R-:W-:Y:S05]  /*2dd0*/  BSYNC.RECONVERGENT B2 ;  /* 0x0000000000027941 */ /* 0x000fea0003800200 */
.L_x_9900:
        /* <DEDUP_REMOVED lines=12> */
.L_x_9903:
[----:B------:R-:W-:Y:S05]  /*2ea0*/  BSYNC.RECONVERGENT B2 ;  /* 0x0000000000027941 */ /* 0x000fea0003800200 */
.L_x_9902:
        /* <DEDUP_REMOVED lines=13> */
.L_x_9897:
[----:B------:R-:W-:Y:S04]  /*2f80*/  BSSY.RECONVERGENT B2, `(.L_x_9905) ;  /* 0x0000010000027945 */ /* 0x000fe80003800200 */
[----:B------:R-:W-:Y:S05]  /*2f90*/  @!P3 BRA `(.L_x_9906) ;  /* 0x000000000038b947 */ /* 0x000fea0003800000 */
[----:B-1----:R-:W-:Y:S01]  /*2fa0*/  @P2 FFMA.FTZ R7, R95, R118, R145 ;  /* 0x000000765f072223 */ /* 0x002fe20000010091 */
[----:B-----5:R-:W-:Y:S01]  /*2fb0*/  MOV R6, R24 ;  /* 0x0000001800067202 */ /* 0x020fe20000000f00 */
[----:B------:R-:W-:Y:S01]  /*2fc0*/  UMOV UR4, URZ ;  /* 0x000000ff00047c82 */ /* 0x000fe20008000000 */
[----:B------:R-:W-:Y:S01]  /*2fd0*/  LOP3.LUT P4, RZ, R0, 0xff, RZ, 0xc0, !PT ;  /* 0x000000ff00ff7812 */ /* 0x000fe2000788c0ff */
[----:B------:R-:W-:Y:S01]  /*2fe0*/  @P2 FADD.FTZ R7, R94, -R7 ;  /* 0x800000075e072221 */ /* 0x000fe20000010000 */
[----:B0-----:R-:W-:-:S03]  /*2ff0*/  MOV R84, UR4 ;  /* 0x0000000400547c02 */ /* 0x001fc60008000f00 */
        /* <DEDUP_REMOVED lines=8> */
.L_x_9906:
[----:B------:R-:W-:Y:S05]  /*3080*/  BSYNC.RECONVERGENT B2 ;  /* 0x0000000000027941 */ /* 0x000fea0003800200 */
.L_x_9905:
[----:B------:R-:W-:Y:S04]  /*3090*/  BSSY.RECONVERGENT B2, `(.L_x_9907) ;  /* 0x0000010000027945 */ /* 0x000fe80003800200 */
[----:B------:R-:W-:Y:S05]  /*30a0*/  @!P3 BRA `(.L_x_9908) ;  /* 0x000000000038b947 */ /* 0x000fea0003800000 */
[----:B------:R-:W-:Y:S01]  /*30b0*/  @P2 FFMA.FTZ R8, R96, R118, R145 ;  /* 0x0000007660082223 */ /* 0x000fe20000010091 */
[----:B-1---5:R-:W-:Y:S01]  /*30c0*/  MOV R6, R25 ;  /* 0x0000001900067202 */ /* 0x022fe20000000f00 */
        /* <DEDUP_REMOVED lines=12> */
.L_x_9908:
[----:B------:R-:W-:Y:S05]  /*3190*/  BSYNC.RECONVERGENT B2 ;  /* 0x0000000000027941 */ /* 0x000fea0003800200 */
.L_x_9907:
        /* <DEDUP_REMOVED lines=16> */
.L_x_9910:
[----:B------:R-:W-:Y:S05]  /*32a0*/  BSYNC.RECONVERGENT B2 ;  /* 0x0000000000027941 */ /* 0x000fea0003800200 */
.L_x_9909:
[----:B------:R-:W-:Y:S05]  /*32b0*/  @!P3 BRA `(.L_x_9904) ;  /* 0x000000080070b947 */ /* 0x000fea0003800000 */
[----:B------:R-:W-:Y:S01]  /*32c0*/  @P2 FFMA.FTZ R8, R98, R118, R145 ;  /* 0x0000007662082223 */ /* 0x000fe20000010091 */
[----:B-1---5:R-:W-:Y:S01]  /*32d0*/  MOV R6, R27 ;  /* 0x0000001b00067202 */ /* 0x022fe20000000f00 */
[----:B------:R-:W-:Y:S01]  /*32e0*/  UMOV UR4, URZ ;  /* 0x000000ff00047c82 */ /* 0x000fe20008000000 */
[----:B------:R-:W-:Y:S01]  /*32f0*/  ISETP.GE.U32.AND P4, PT, R0, 0x1000000, PT ;  /* 0x010000000000780c */ /* 0x000fe20003f86070 */
[----:B------:R-:W-:Y:S01]  /*3300*/  @P2 FADD.FTZ R8, R101, -R8 ;  /* 0x8000000865082221 */ /* 0x000fe20000010000 */
[----:B0-----:R-:W-:-:S03]  /*3310*/  MOV R87, UR4 ;  /* 0x0000000400577c02 */ /* 0x001fc60008000f00 */
        /* <DEDUP_REMOVED lines=10> */
.L_x_9896:
[----:B------:R-:W-:Y:S05]  /*33c0*/  @!P0 BRA `(.L_x_9911) ;  /* 0x0000000400148947 */ /* 0x000fea0003800000 */
[-CC-:B0-----:R-:W-:Y:S01]  /*33d0*/  FFMA.FTZ R89, R99, R118.reuse, R145.reuse ;  /* 0x0000007663597223 */ /* 0x181fe20000010091 */
[-CC-:B-1----:R-:W-:Y:S01]  /*33e0*/  FFMA.FTZ R7, R95, R118.reuse, R145.reuse ;  /* 0x000000765f077223 */ /* 0x182fe20000010091 */
[-CC-:B------:R-:W-:Y:S01]  /*33f0*/  FFMA.FTZ R6, R96, R118.reuse, R145.reuse ;  /* 0x0000007660067223 */ /* 0x180fe20000010091 */
[----:B------:R-:W-:Y:S01]  /*3400*/  FFMA.FTZ R90, R98, R118, R145 ;  /* 0x00000076625a7223 */ /* 0x000fe20000010091 */
[----:B-----5:R-:W-:Y:S01]  /*3410*/  FADD.FTZ R14, R100, -R89 ;  /* 0x80000059640e7221 */ /* 0x020fe20000010000 */
        /* <DEDUP_REMOVED lines=24> */
.L_x_9913:
[----:B------:R-:W-:Y:S05]  /*35a0*/  BSYNC.RECONVERGENT B2 ;  /* 0x0000000000027941 */ /* 0x000fea0003800200 */
.L_x_9912:
        /* <DEDUP_REMOVED lines=12> */
.L_x_9915:
[----:B------:R-:W-:Y:S05]  /*3670*/  BSYNC.RECONVERGENT B2 ;  /* 0x0000000000027941 */ /* 0x000fea0003800200 */
.L_x_9914:
        /* <DEDUP_REMOVED lines=12> */
.L_x_9917:
[----:B------:R-:W-:Y:S05]  /*3740*/  BSYNC.RECONVERGENT B2 ;  /* 0x0000000000027941 */ /* 0x000fea0003800200 */
.L_x_9916:
        /* <DEDUP_REMOVED lines=13> */
.L_x_9911:
[----:B------:R-:W-:Y:S04]  /*3820*/  BSSY.RECONVERGENT B2, `(.L_x_9918) ;  /* 0x0000011000027945 */ /* 0x000fe80003800200 */
[----:B------:R-:W-:Y:S05]  /*3830*/  @!P3 BRA `(.L_x_9919) ;  /* 0x00000000003cb947 */ /* 0x000fea0003800000 */
[----:B-1----:R-:W-:Y:S01]  /*3840*/  FFMA.FTZ R7, R95, R118, R145 ;  /* 0x000000765f077223 */ /* 0x002fe20000010091 */
[----:B------:R-:W-:Y:S01]  /*3850*/  ISETP.GT.AND P4, PT, R4, RZ, PT ;  /* 0x000000ff0400720c */ /* 0x000fe20003f84270 */
[----:B------:R-:W-:Y:S02]  /*3860*/  UMOV UR4, URZ ;  /* 0x000000ff00047c82 */ /* 0x000fe40008000000 */
[----:B------:R-:W-:Y:S01]  /*3870*/  FADD.FTZ R6, R94, -R7 ;  /* 0x800000075e067221 */ /* 0x000fe20000010000 */
[----:B0-----:R-:W-:-:S03]  /*3880*/  MOV R84, UR4 ;  /* 0x0000000400547c02 */ /* 0x001fc60008000f00 */
        /* <DEDUP_REMOVED lines=10> */
.L_x_9919:
[----:B------:R-:W-:Y:S05]  /*3930*/  BSYNC.RECONVERGENT B2 ;  /* 0x0000000000027941 */ /* 0x000fea0003800200 */
.L_x_9918:
        /* <DEDUP_REMOVED lines=17> */
.L_x_9921:
[----:B------:R-:W-:Y:S05]  /*3a50*/  BSYNC.RECONVERGENT B2 ;  /* 0x0000000000027941 */ /* 0x000fea0003800200 */
.L_x_9920:
        /* <DEDUP_REMOVED lines=17> */
.L_x_9923:
[----:B------:R-:W-:Y:S05]  /*3b70*/  BSYNC.RECONVERGENT B2 ;  /* 0x0000000000027941 */ /* 0x000fea0003800200 */
.L_x_9922:
        /* <DEDUP_REMOVED lines=16> */
.L_x_9904:
[----:B------:R-:W-:Y:S05]  /*3c80*/  BSYNC.RECONVERGENT B1 ;  /* 0x0000000000017941 */ /* 0x000fea0003800200 */
.L_x_9895:
[----:B0-----:R-:W0:Y:S01]  /*3c90*/  @P0 LDC.64 R112, c[0x0][0x478] ;  /* 0x00011e00ff700b82 */ /* 0x001e220000000a00 */
[----:B------:R-:W-:Y:S01]  /*3ca0*/  @P0 IADD3 R115, PT, PT, R119, 0x20, RZ ;  /* 0x0000002077730810 */ /* 0x000fe20007ffe0ff */
[----:B------:R-:W-:Y:S01]  /*3cb0*/  BSSY.RECONVERGENT B1, `(.L_x_9924) ;  /* 0x000000c000017945 */ /* 0x000fe20003800200 */
[----:B------:R-:W-:-:S05]  /*3cc0*/  @P3 IADD3 R151, PT, PT, R117, 0x20, RZ ;  /* 0x0000002075973810 */ /* 0x000fca0007ffe0ff */
[----:B-1----:R-:W1:Y:S01]  /*3cd0*/  @P3 LDC.64 R6, c[0x0][0x468] ;  /* 0x00011a00ff063b82 */ /* 0x002e620000000a00 */
[----:B0-----:R-:W-:-:S05]  /*3ce0*/  @P0 IMAD.WIDE.U32 R112, R115, 0x10, R112 ;  /* 0x0000001073700825 */ /* 0x001fca00078e0070 */
[----:B------:R0:W-:Y:S01]  /*3cf0*/  @P0 STG.E.128 desc[UR6][R112.64], R88 ;  /* 0x0000005870000986 */ /* 0x0001e2000c101d06 */
[----:B-1----:R-:W-:-:S05]  /*3d00*/  @P3 IMAD.WIDE.U32 R6, R151, 0x10, R6 ;  /* 0x0000001097063825 */ /* 0x002fca00078e0006 */
[----:B------:R0:W-:Y:S01]  /*3d10*/  @P3 STG.E.128 desc[UR6][R6.64], R84 ;  /* 0x0000005406003986 */ /* 0x0001e2000c101d06 */
[----:B------:R-:W-:Y:S05]  /*3d20*/  @!P3 BRA `(.L_x_9925) ;  /* 0x000000000010b947 */ /* 0x000fea0003800000 */
[----:B0-----:R-:W0:Y:S01]  /*3d30*/  LDC.64 R6, c[0x0][0x390] ;  /* 0x0000e400ff067b82 */ /* 0x001e220000000a00 */
[----:B-----5:R-:W-:-:S05]  /*3d40*/  IADD3 R81, PT, PT, R117, 0x40, RZ ;  /* 0x0000004075517810 */ /* 0x020fca0007ffe0ff */
[----:B0-----:R-:W-:-:S05]  /*3d50*/  IMAD.WIDE.U32 R6, R81, 0x10, R6 ;  /* 0x0000001051067825 */ /* 0x001fca00078e0006 */
[----:B------:R1:W5:Y:S02]  /*3d60*/  LDG.E.128 R80, desc[UR6][R6.64] ;  /* 0x0000000606507981 */ /* 0x000364000c1e1d00 */
.L_x_9925:
[----:B------:R-:W-:Y:S05]  /*3d70*/  BSYNC.RECONVERGENT B1 ;  /* 0x0000000000017941 */ /* 0x000fea0003800200 */
.L_x_9924:
[----:B------:R-:W-:Y:S04]  /*3d80*/  BSSY.RECONVERGENT B1, `(.L_x_9926) ;  /* 0x0000117000017945 */ /* 0x000fe80003800200 */
[----:B------:R-:W-:Y:S05]  /*3d90*/  @!P1 BRA `(.L_x_9927) ;  /* 0x0000000800249947 */ /* 0x000fea0003800000 */
[----:B------:R-:W-:Y:S05]  /*3da0*/  @!P0 BRA `(.L_x_9928) ;  /* 0x0000000400108947 */ /* 0x000fea0003800000 */
[--C-:B01----:R-:W-:Y:S01]  /*3db0*/  @P2 FFMA.FTZ R7, R107, R118, R145.reuse ;  /* 0x000000766b072223 */ /* 0x103fe20000010091 */
[----:B-----5:R-:W-:Y:S01]  /*3dc0*/  MOV R90, R22 ;  /* 0x00000016005a7202 */ /* 0x020fe20000000f00 */
        /* <DEDUP_REMOVED lines=26> */
.L_x_9930:
[----:B------:R-:W-:Y:S05]  /*3f70*/  BSYNC.RECONVERGENT B2 ;  /* 0x0000000000027941 */ /* 0x000fea0003800200 */
.L_x_9929:
        /* <DEDUP_REMOVED lines=12> */
.L_x_9932:
[----:B------:R-:W-:Y:S05]  /*4040*/  BSYNC.RECONVERGENT B2 ;  /* 0x0000000000027941 */ /* 0x000fea0003800200 */
.L_x_9931:
        /* <DEDUP_REMOVED lines=12> */
.L_x_9934:
[----:B------:R-:W-:Y:S05]  /*4110*/  BSYNC.RECONVERGENT B2 ;  /* 0x0000000000027941 */ /* 0x000fea0003800200 */
.L_x_9933:
        /* <DEDUP_REMOVED lines=13> */
.L_x_9928:
        /* <DEDUP_REMOVED lines=16> */
.L_x_9937:
[----:B------:R-:W-:Y:S05]  /*42f0*/  BSYNC.RECONVERGENT B2 ;  /* 0x0000000000027941 */ /* 0x000fea0003800200 */
.L_x_9936:
        /* <DEDUP_REMOVED lines=16> */
.L_x_9939:
[----:B------:R-:W-:Y:S05]  /*4400*/  BSYNC.RECONVERGENT B2 ;  /* 0x0000000000027941 */ /* 0x000fea0003800200 */
.L_x_9938:
        /* <DEDUP_REMOVED lines=16> */
.L_x_9941:
[----:B------:R-:W-:Y:S05]  /*4510*/  BSYNC.RECONVERGENT B2 ;  /* 0x0000000000027941 */ /* 0x000fea0003800200 */
.L_x_9940:
[----:B------:R-:W-:Y:S05]  /*4520*/  @!P3 BRA `(.L_x_9935) ;  /* 0x000000080070b947 */ /* 0x000fea0003800000 */
[----:B01----:R-:W-:Y:S01]  /*4530*/  @P2 FFMA.FTZ R6, R108, R118, R145 ;  /* 0x000000766c062223 */ /* 0x003fe20000010091 */
[----:B-----5:R-:W-:Y:S01]  /*4540*/  MOV R0, R23 ;  /* 0x0000001700007202 */ /* 0x020fe20000000f00 */
        /* <DEDUP_REMOVED lines=14> */
.L_x_9927:
[----:B------:R-:W-:Y:S05]  /*4630*/  @!P0 BRA `(.L_x_9942) ;  /* 0x0000000400148947 */ /* 0x000fea0003800000 */
[-CC-:B0-----:R-:W-:Y:S01]  /*4640*/  FFMA.FTZ R89, R107, R118.reuse, R145.reuse ;  /* 0x000000766b597223 */ /* 0x181fe20000010091 */
[-CC-:B-1----:R-:W-:Y:S01]  /*4650*/  FFMA.FTZ R7, R103, R118.reuse, R145.reuse ;  /* 0x0000007667077223 */ /* 0x182fe20000010091 */
[-CC-:B-----5:R-:W-:Y:S01]  /*4660*/  FFMA.FTZ R0, R102, R118.reuse, R145.reuse ;  /* 0x0000007666007223 */ /* 0x1a0fe20000010091 */
        /* <DEDUP_REMOVED lines=26> */
.L_x_9944:
[----:B------:R-:W-:Y:S05]  /*4810*/  BSYNC.RECONVERGENT B2 ;  /* 0x0000000000027941 */ /* 0x000fea0003800200 */
.L_x_9943:
        /* <DEDUP_REMOVED lines=12> */
.L_x_9946:
[----:B------:R-:W-:Y:S05]  /*48e0*/  BSYNC.RECONVERGENT B2 ;  /* 0x0000000000027941 */ /* 0x000fea0003800200 */
.L_x_9945:
        /* <DEDUP_REMOVED lines=12> */
.L_x_9948:
[----:B------:R-:W-:Y:S05]  /*49b0*/  BSYNC.RECONVERGENT B2 ;  /* 0x0000000000027941 */ /* 0x000fea0003800200 */
.L_x_9947:
        /* <DEDUP_REMOVED lines=13> */
.L_x_9942:
[----:B------:R-:W-:Y:S04]  /*4a90*/  BSSY.RECONVERGENT B2, `(.L_x_9949) ;  /* 0x0000011000027945 */ /* 0x000fe80003800200 */
[----:B------:R-:W-:Y:S05]  /*4aa0*/  @!P3 BRA `(.L_x_9950) ;  /* 0x00000000003cb947 */ /* 0x000fea0003800000 */
[----:B01----:R-:W-:Y:S01]  /*4ab0*/  FFMA.FTZ R7, R103, R118, R145 ;  /* 0x0000007667077223 */ /* 0x003fe20000010091 */
[----:B------:R-:W-:Y:S01]  /*4ac0*/  ISETP.GT.AND P4, PT, R4, RZ, PT ;  /* 0x000000ff0400720c */ /* 0x000fe20003f84270 */
[----:B------:R-:W-:Y:S02]  /*4ad0*/  UMOV UR4, URZ ;  /* 0x000000ff00047c82 */ /* 0x000fe40008000000 */
[----:B-----5:R-:W-:Y:S01]  /*4ae0*/  FADD.FTZ R0, R104, -R7 ;  /* 0x8000000768007221 */ /* 0x020fe20000010000 */
[----:B------:R-:W-:-:S03]  /*4af0*/  MOV R84, UR4 ;  /* 0x0000000400547c02 */ /* 0x000fc60008000f00 */
[----:B------:R-:W-:-:S05]  /*4b00*/  FMUL.FTZ R0, R5, R0 ;  /* 0x0000000005007220 */ /* 0x000fca0000410000 */
[----:B------:R-:W-:Y:S02]  /*4b10*/  FSEL R0, R0, RZ, P4 ;  /* 0x000000ff00007208 */ /* 0x000fe40002000000 */
[----:B------:R-:W-:-:S03]  /*4b20*/  LOP3.LUT P4, RZ, R9, 0xff, RZ, 0xc0, !PT ;  /* 0x000000ff09ff7812 */ /* 0x000fc6000788c0ff */
[----:B------:R-:W-:-:S04]  /*4b30*/  FMUL.FTZ R0, R0, UR9 ;  /* 0x0000000900007c20 */ /* 0x000fc80008410000 */
[----:B------:R-:W-:-:S04]  /*4b40*/  FMUL.FTZ R113, R0, UR8 ;  /* 0x0000000800717c20 */ /* 0x000fc80008410000 */
[----:B------:R-:W-:Y:S02]  /*4b50*/  FMUL.FTZ R0, R80, R113 ;  /* 0x0000007150007220 */ /* 0x000fe40000410000 */
[----:B------:R-:W-:-:S03]  /*4b60*/  @P4 HADD2.F32 R6, -RZ, R126.H0_H0 ;  /* 0x2000007eff064230 */ /* 0x000fc60000004100 */
[----:B------:R-:W-:Y:S02]  /*4b70*/  FSEL R7, R0, RZ, P4 ;  /* 0x000000ff00077208 */ /* 0x000fe40002000000 */
[----:B------:R-:W-:-:S03]  /*4b80*/  @P4 FMUL.FTZ R84, R6, R113 ;  /* 0x0000007106544220 */ /* 0x000fc60000410000 */
[----:B------:R-:W-:-:S07]  /*4b90*/  FADD.FTZ R44, R44, R7 ;  /* 0x000000072c2c7221 */ /* 0x000fce0000010000 */
.L_x_9950:
[----:B------:R-:W-:Y:S05]  /*4ba0*/  BSYNC.RECONVERGENT B2 ;  /* 0x0000000000027941 */ /* 0x000fea0003800200 */
.L_x_9949:
[----:B------:R-:W-:Y:S04]  /*4bb0*/  BSSY.RECONVERGENT B2, `(.L_x_9951) ;  /* 0x0000011000027945 */ /* 0x000fe80003800200 */
[----:B------:R-:W-:Y:S05]  /*4bc0*/  @!P3 BRA `(.L_x_9952) ;  /* 0x00000000003cb947 */ /* 0x000fea0003800000 */
[----:B-----5:R-:W-:Y:S01]  /*4bd0*/  FFMA.FTZ R0, R102, R118, R145 ;  /* 0x0000007666007223 */ /* 0x020fe20000010091 */
[----:B------:R-:W-:Y:S01]  /*4be0*/  ISETP.GT.AND P4, PT, R4, RZ, PT ;  /* 0x000000ff0400720c */ /* 0x000fe20003f84270 */
[----:B------:R-:W-:Y:S02]  /*4bf0*/  UMOV UR4, URZ ;  /* 0x000000ff00047c82 */ /* 0x000fe40008000000 */
[----:B------:R-:W-:Y:S01]  /*4c00*/  FADD.FTZ R0, R105, -R0 ;  /* 0x8000000069007221 */ /* 0x000fe20000010000 */
[----:B0-----:R-:W-:-:S03]  /*4c10*/  MOV R85, UR4 ;  /* 0x0000000400557c02 */ /* 0x001fc60008000f00 */
[----:B------:R-:W-:-:S05]  /*4c20*/  FMUL.FTZ R0, R5, R0 ;  /* 0x0000000005007220 */ /* 0x000fca0000410000 */
[----:B------:R-:W-:Y:S02]  /*4c30*/  FSEL R0, R0, RZ, P4 ;  /* 0x000000ff00007208 */ /* 0x000fe40002000000 */
[----:B------:R-:W-:-:S03]  /*4c40*/  LOP3.LUT P4, RZ, R9, 0xff00, RZ, 0xc0, !PT ;  /* 0x0000ff0009ff7812 */ /* 0x000fc6000788c0ff */
[----:B------:R-:W-:-:S04]  /*4c50*/  FMUL.FTZ R0, R0, UR9 ;  /* 0x0000000900007c20 */ /* 0x000fc80008410000 */
[----:B-1----:R-:W-:-:S04]  /*4c60*/  FMUL.FTZ R6, R0, UR8 ;  /* 0x0000000800067c20 */ /* 0x002fc80008410000 */
[----:B------:R-:W-:Y:S02]  /*4c70*/  FMUL.FTZ R0, R81, R6 ;  /* 0x0000000651007220 */ /* 0x000fe40000410000 */
[----:B------:R-:W-:-:S03]  /*4c80*/  @P4 HADD2.F32 R7, -RZ, R158.H0_H0 ;  /* 0x2000009eff074230 */ /* 0x000fc60000004100 */
[----:B------:R-:W-:Y:S02]  /*4c90*/  FSEL R0, R0, RZ, P4 ;  /* 0x000000ff00007208 */ /* 0x000fe40002000000 */
[----:B------:R-:W-:-:S03]  /*4ca0*/  @P4 FMUL.FTZ R85, R7, R6 ;  /* 0x0000000607554220 */ /* 0x000fc60000410000 */
[----:B------:R-:W-:-:S07]  /*4cb0*/  FADD.FTZ R45, R45, R0 ;  /* 0x000000002d2d7221 */ /* 0x000fce0000010000 */
.L_x_9952:
[----:B------:R-:W-:Y:S05]  /*4cc0*/  BSYNC.RECONVERGENT B2 ;  /* 0x0000000000027941 */ /* 0x000fea0003800200 */
.L_x_9951:
        /* <DEDUP_REMOVED lines=17> */
.L_x_9954:
[----:B------:R-:W-:Y:S05]  /*4de0*/  BSYNC.RECONVERGENT B2 ;  /* 0x0000000000027941 */ /* 0x000fea0003800200 */
.L_x_9953:
        /* <DEDUP_REMOVED lines=8> */
[----:B------:R-:W-:-:S03]  /*4e70*/  ISETP.GE.U32.AND P4, PT, R9, 0x1000000, PT ;  /* 0x010000000900780c */ /* 0x000fc60003f86070 */
[----:B------:R-:W-:-:S04]  /*4e80*/  FMUL.FTZ R0, R0, UR9 ;  /* 0x0000000900007c20 */ /* 0x000fc80008410000 */
[----:B-1----:R-:W-:-:S04]  /*4e90*/  FMUL.FTZ R6, R0, UR8 ;  /* 0x0000000800067c20 */ /* 0x002fc80008410000 */
[----:B------:R-:W-:Y:S02]  /*4ea0*/  FMUL.FTZ R0, R83, R6 ;  /* 0x0000000653007220 */ /* 0x000fe40000410000 */
[----:B------:R-:W-:-:S03]  /*4eb0*/  @P4 HADD2.F32 R7, -RZ, R158.H1_H1 ;  /* 0x3000009eff074230 */ /* 0x000fc60000004100 */
[----:B------:R-:W-:Y:S02]  /*4ec0*/  FSEL R0, R0, RZ, P4 ;  /* 0x000000ff00007208 */ /* 0x000fe40002000000 */
[----:B------:R-:W-:-:S03]  /*4ed0*/  @P4 FMUL.FTZ R87, R7, R6 ;  /* 0x0000000607574220 */ /* 0x000fc60000410000 */
[----:B------:R-:W-:-:S07]  /*4ee0*/  FADD.FTZ R47, R47, R0 ;  /* 0x000000002f2f7221 */ /* 0x000fce0000010000 */
.L_x_9935:
[----:B------:R-:W-:Y:S05]  /*4ef0*/  BSYNC.RECONVERGENT B1 ;  /* 0x0000000000017941 */ /* 0x000fea0003800200 */
.L_x_9926:
[----:B-----5:R-:W2:Y:S01]  /*4f00*/  @P0 LDC.64 R8, c[0x0][0x478] ;  /* 0x00011e00ff080b82 */ /* 0x020ea20000000a00 */
[----:B0-----:R-:W-:Y:S01]  /*4f10*/  @P0 IADD3 R113, PT, PT, R119, 0x40, RZ ;  /* 0x0000004077710810 */ /* 0x001fe20007ffe0ff */
[----:B------:R-:W-:Y:S01]  /*4f20*/  BSSY.RECONVERGENT B1, `(.L_x_9955) ;  /* 0x000000c000017945 */ /* 0x000fe20003800200 */
[C---:B------:R-:W-:Y:S02]  /*4f30*/  @P3 IADD3 R115, PT, PT, R117.reuse, 0x40, RZ ;  /* 0x0000004075733810 */ /* 0x040fe40007ffe0ff */
[----:B------:R-:W-:-:S03]  /*4f40*/  IADD3 R117, PT, PT, R117, 0x60, RZ ;  /* 0x0000006075757810 */ /* 0x000fc60007ffe0ff */
[----:B-1----:R-:W0:Y:S01]  /*4f50*/  @P3 LDC.64 R6, c[0x0][0x468] ;  /* 0x00011a00ff063b82 */ /* 0x002e220000000a00 */
[----:B--2---:R-:W-:-:S05]  /*4f60*/  @P0 IMAD.WIDE.U32 R8, R113, 0x10, R8 ;  /* 0x0000001071080825 */ /* 0x004fca00078e0008 */
[----:B------:R1:W-:Y:S01]  /*4f70*/  @P0 STG.E.128 desc[UR6][R8.64], R88 ;  /* 0x0000005808000986 */ /* 0x0003e2000c101d06 */
[----:B0-----:R-:W-:-:S05]  /*4f80*/  @P3 IMAD.WIDE.U32 R6, R115, 0x10, R6 ;  /* 0x0000001073063825 */ /* 0x001fca00078e0006 */
[----:B------:R1:W-:Y:S01]  /*4f90*/  @P3 STG.E.128 desc[UR6][R6.64], R84 ;  /* 0x0000005406003986 */ /* 0x0003e2000c101d06 */
[----:B------:R-:W-:Y:S05]  /*4fa0*/  @!P3 BRA `(.L_x_9956) ;  /* 0x00000000000cb947 */ /* 0x000fea0003800000 */
[----:B-1----:R-:W0:Y:S02]  /*4fb0*/  LDC.64 R6, c[0x0][0x390] ;  /* 0x0000e400ff067b82 */ /* 0x002e240000000a00 */
[----:B0-----:R-:W-:-:S05]  /*4fc0*/  IMAD.WIDE.U32 R6, R117, 0x10, R6 ;  /* 0x0000001075067825 */ /* 0x001fca00078e0006 */
[----:B------:R0:W5:Y:S02]  /*4fd0*/  LDG.E.128 R80, desc[UR6][R6.64] ;  /* 0x0000000606507981 */ /* 0x000164000c1e1d00 */
.L_x_9956:
[----:B------:R-:W-:Y:S05]  /*4fe0*/  BSYNC.RECONVERGENT B1 ;  /* 0x0000000000017941 */ /* 0x000fea0003800200 */
.L_x_9955:
[----:B------:R-:W-:Y:S04]  /*4ff0*/  BSSY.RECONVERGENT B1, `(.L_x_9957) ;  /* 0x0000117000017945 */ /* 0x000fe80003800200 */
[----:B------:R-:W-:Y:S05]  /*5000*/  @!P1 BRA `(.L_x_9958) ;  /* 0x0000000800249947 */ /* 0x000fea0003800000 */
[----:B------:R-:W-:Y:S05]  /*5010*/  @!P0 BRA `(.L_x_9959) ;  /* 0x0000000400108947 */ /* 0x000fea0003800000 */
[-CC-:B------:R-:W-:Y:S01]  /*5020*/  @P2 FFMA.FTZ R0, R131, R118.reuse, R145.reuse ;  /* 0x0000007683002223 */ /* 0x180fe20000010091 */
[--C-:B01----:R-:W-:Y:S01]  /*5030*/  @P2 FFMA.FTZ R7, R111, R118, R145.reuse ;  /* 0x000000766f072223 */ /* 0x103fe20000010091 */
[----:B------:R-:W-:Y:S01]  /*5040*/  BSSY.RECONVERGENT B2, `(.L_x_9960) ;  /* 0x000001a000027945 */ /* 0x000fe20003800200 */
[----:B------:R-:W-:Y:S01]  /*5050*/  MOV R90, R18 ;  /* 0x00000012005a7202 */ /* 0x000fe20000000f00 */
[----:B------:R-:W-:Y:S01]  /*5060*/  @P2 FADD.FTZ R4, R129, -R0 ;  /* 0x8000000081042221 */ /* 0x000fe20000010000 */
[-CC-:B------:R-:W-:Y:S01]  /*5070*/  @P2 FFMA.FTZ R0, R128, R118.reuse, R145.reuse ;  /* 0x0000007680002223 */ /* 0x180fe20000010091 */
[----:B------:R-:W-:Y:S01]  /*5080*/  @P2 FFMA.FTZ R118, R130, R118, R145 ;  /* 0x0000007682762223 */ /* 0x000fe20000010091 */
[----:B------:R-:W-:Y:S01]  /*5090*/  @P2 FADD.FTZ R7, R110, -R7 ;  /* 0x800000076e072221 */ /* 0x000fe20000010000 */
[----:B------:R-:W-:Y:S01]  /*50a0*/  MOV R89, R17 ;  /* 0x0000001100597202 */ /* 0x000fe20000000f00 */
[----:B------:R-:W-:Y:S01]  /*50b0*/  @P2 FADD.FTZ R0, R121, -R0 ;  /* 0x8000000079002221 */ /* 0x000fe20000010000 */
[----:B------:R-:W-:Y:S01]  /*50c0*/  @P2 FADD.FTZ R118, R143, -R118 ;  /* 0x800000768f762221 */ /* 0x000fe20000010000 */
[----:B------:R-:W-:Y:S01]  /*50d0*/  MOV R91, R19 ;  /* 0x00000013005b7202 */ /* 0x000fe20000000f00 */
[C---:B------:R-:W-:Y:S01]  /*50e0*/  @P2 FFMA.FTZ R90, R5.reuse, R4, R18 ;  /* 0x00000004055a2223 */ /* 0x040fe20000010012 */
        /* <DEDUP_REMOVED lines=10> */
[----:B-----5:R-:W-:-:S04]  /*5190*/  FMUL.FTZ R0, R80, R7 ;  /* 0x0000000750007220 */ /* 0x020fc80000410000 */
[----:B------:R-:W-:Y:S01]  /*51a0*/  @P1 HADD2.F32 R4, -RZ, R132.H0_H0 ;  /* 0x20000084ff041230 */ /* 0x000fe20000004100 */
[----:B------:R-:W-:-:S04]  /*51b0*/  FSEL R5, R0, RZ, P1 ;  /* 0x000000ff00057208 */ /* 0x000fc80000800000 */
[----:B------:R-:W-:Y:S01]  /*51c0*/  @P1 FMUL.FTZ R84, R7, R4 ;  /* 0x0000000407541220 */ /* 0x000fe20000410000 */
[----:B------:R-:W-:-:S07]  /*51d0*/  FADD.FTZ R40, R40, R5 ;  /* 0x0000000528287221 */ /* 0x000fce0000010000 */
.L_x_9961:
[----:B------:R-:W-:Y:S05]  /*51e0*/  BSYNC.RECONVERGENT B2 ;  /* 0x0000000000027941 */ /* 0x000fea0003800200 */
.L_x_9960:
[----:B------:R-:W-:Y:S04]  /*51f0*/  BSSY.RECONVERGENT B2, `(.L_x_9962) ;  /* 0x000000c000027945 */ /* 0x000fe80003800200 */
[----:B------:R-:W-:Y:S05]  /*5200*/  @!P3 BRA `(.L_x_9963) ;  /* 0x000000000028b947 */ /* 0x000fea0003800000 */
        /* <DEDUP_REMOVED lines=10> */
.L_x_9963:
[----:B------:R-:W-:Y:S05]  /*52b0*/  BSYNC.RECONVERGENT B2 ;  /* 0x0000000000027941 */ /* 0x000fea0003800200 */
.L_x_9962:
        /* <DEDUP_REMOVED lines=12> */
.L_x_9965:
[----:B------:R-:W-:Y:S05]  /*5380*/  BSYNC.RECONVERGENT B2 ;  /* 0x0000000000027941 */ /* 0x000fea0003800200 */
.L_x_9964:
[----:B------:R-:W-:Y:S05]  /*5390*/  @!P3 BRA `(.L_x_9966) ;  /* 0x0000000c0070b947 */ /* 0x000fea0003800000 */
[----:B------:R-:W-:Y:S01]  /*53a0*/  FMUL.FTZ R0, R91, UR9 ;  /* 0x000000095b007c20 */ /* 0x000fe20008410000 */
[----:B------:R-:W-:Y:S01]  /*53b0*/  ISETP.GE.U32.AND P1, PT, R13, 0x1000000, PT ;  /* 0x010000000d00780c */ /* 0x000fe20003f26070 */
[----:B------:R-:W-:Y:S02]  /*53c0*/  UMOV UR4, URZ ;  /* 0x000000ff00047c82 */ /* 0x000fe40008000000 */
[----:B------:R-:W-:Y:S01]  /*53d0*/  FMUL.FTZ R4, R0, UR8 ;  /* 0x0000000800047c20 */ /* 0x000fe20008410000 */
[----:B------:R-:W-:-:S03]  /*53e0*/  MOV R87, UR4 ;  /* 0x0000000400577c02 */ /* 0x000fc60008000f00 */
[----:B-----5:R-:W-:-:S05]  /*53f0*/  FMUL.FTZ R0, R83, R4 ;  /* 0x0000000453007220 */ /* 0x020fca0000410000 */
[----:B------:R-:W-:-:S05]  /*5400*/  FSEL R0, R0, RZ, P1 ;  /* 0x000000ff00007208 */ /* 0x000fca0000800000 */
[----:B------:R-:W-:Y:S01]  /*5410*/  FADD.FTZ R43, R43, R0 ;  /* 0x000000002b2b7221 */ /* 0x000fe20000010000 */
[----:B------:R-:W-:Y:S06]  /*5420*/  @!P1 BRA `(.L_x_9966) ;  /* 0x0000000c004c9947 */ /* 0x000fec0003800000 */
[----:B------:R-:W-:-:S05]  /*5430*/  HADD2.F32 R87, -RZ, R154.H1_H1 ;  /* 0x3000009aff577230 */ /* 0x000fca0000004100 */
[----:B------:R-:W-:Y:S01]  /*5440*/  FMUL.FTZ R87, R4, R87 ;  /* 0x0000005704577220 */ /* 0x000fe20000410000 */
[----:B------:R-:W-:Y:S06]  /*5450*/  BRA `(.L_x_9966) ;  /* 0x0000000c00407947 */ /* 0x000fec0003800000 */
.L_x_9959:
[----:B------:R-:W-:Y:S04]  /*5460*/  BSSY.RECONVERGENT B2, `(.L_x_9967) ;  /* 0x0000010000027945 */ /* 0x000fe80003800200 */
[----:B------:R-:W-:Y:S05]  /*5470*/  @!P3 BRA `(.L_x_9968) ;  /* 0x000000000038b947 */ /* 0x000fea0003800000 */
[----:B01----:R-:W-:Y:S01]  /*5480*/  @P2 FFMA.FTZ R7, R111, R118, R145 ;  /* 0x000000766f072223 */ /* 0x003fe20000010091 */
[----:B------:R-:W-:Y:S01]  /*5490*/  MOV R0, R16 ;  /* 0x0000001000007202 */ /* 0x000fe20000000f00 */
        /* <DEDUP_REMOVED lines=8> */
[-C--:B-----5:R-:W-:Y:S02]  /*5520*/  FMUL.FTZ R0, R80, R9.reuse ;  /* 0x0000000950007220 */ /* 0x0a0fe40000410000 */
[----:B------:R-:W-:-:S03]  /*5530*/  @P1 FMUL.FTZ R84, R4, R9 ;  /* 0x0000000904541220 */ /* 0x000fc60000410000 */
[----:B------:R-:W-:-:S05]  /*5540*/  FSEL R7, R0, RZ, P1 ;  /* 0x000000ff00077208 */ /* 0x000fca0000800000 */
[----:B------:R-:W-:-:S07]  /*5550*/  FADD.FTZ R40, R40, R7 ;  /* 0x0000000728287221 */ /* 0x000fce0000010000 */
.L_x_9968:
[----:B------:R-:W-:Y:S05]  /*5560*/  BSYNC.RECONVERGENT B2 ;  /* 0x0000000000027941 */ /* 0x000fea0003800200 */
.L_x_9967:
[----:B------:R-:W-:Y:S04]  /*5570*/  BSSY.RECONVERGENT B2, `(.L_x_9969) ;  /* 0x0000010000027945 */ /* 0x000fe80003800200 */
[----:B------:R-:W-:Y:S05]  /*5580*/  @!P3 BRA `(.L_x_9970) ;  /* 0x000000000038b947 */ /* 0x000fea0003800000 */
[----:B------:R-:W-:Y:S01]  /*5590*/  @P2 FFMA.FTZ R4, R128, R118, R145 ;  /* 0x0000007680042223 */ /* 0x000fe20000010091 */
[----:B------:R-:W-:Y:S01]  /*55a0*/  MOV R0, R17 ;  /* 0x0000001100007202 */ /* 0x000fe20000000f00 */
[----:B------:R-:W-:Y:S01]  /*55b0*/  UMOV UR4, URZ ;  /* 0x000000ff00047c82 */ /* 0x000fe20008000000 */
[----:B------:R-:W-:Y:S01]  /*55c0*/  LOP3.LUT P1, RZ, R13, 0xff00, RZ, 0xc0, !PT ;  /* 0x0000ff000dff7812 */ /* 0x000fe2000782c0ff */
[----:B------:R-:W-:Y:S01]  /*55d0*/  @P2 FADD.FTZ R4, R121, -R4 ;  /* 0x8000000479042221 */ /* 0x000fe20000010000 */
[----:B-1----:R-:W-:-:S03]  /*55e0*/  MOV R85, UR4 ;  /* 0x0000000400557c02 */ /* 0x002fc60008000f00 */
[----:B------:R-:W-:-:S04]  /*55f0*/  @P2 FFMA.FTZ R0, R5, R4, R17 ;  /* 0x0000000405002223 */ /* 0x000fc80000010011 */
[----:B------:R-:W-:-:S04]  /*5600*/  FMUL.FTZ R0, R0, UR9 ;  /* 0x0000000900007c20 */ /* 0x000fc80008410000 */
[----:B------:R-:W-:Y:S01]  /*5610*/  FMUL.FTZ R4, R0, UR8 ;  /* 0x0000000800047c20 */ /* 0x000fe20008410000 */
[----:B0-----:R-:W-:-:S03]  /*5620*/  @P1 HADD2.F32 R7, -RZ, R154.H0_H0 ;  /* 0x2000009aff071230 */ /* 0x001fc60000004100 */
[-C--:B-----5:R-:W-:Y:S02]  /*5630*/  FMUL.FTZ R0, R81, R4.reuse ;  /* 0x0000000451007220 */ /* 0x0a0fe40000410000 */
[----:B------:R-:W-:-:S03]  /*5640*/  @P1 FMUL.FTZ R85, R7, R4 ;  /* 0x0000000407551220 */ /* 0x000fc60000410000 */
[----:B------:R-:W-:-:S05]  /*5650*/  FSEL R0, R0, RZ, P1 ;  /* 0x000000ff00007208 */ /* 0x000fca0000800000 */
[----:B------:R-:W-:-:S07]  /*5660*/  FADD.FTZ R41, R41, R0 ;  /* 0x0000000029297221 */ /* 0x000fce0000010000 */
.L_x_9970:
[----:B------:R-:W-:Y:S05]  /*5670*/  BSYNC.RECONVERGENT B2 ;  /* 0x0000000000027941 */ /* 0x000fea0003800200 */
.L_x_9969:
        /* <DEDUP_REMOVED lines=11> */
[----:B------:R-:W-:-:S03]  /*5730*/  @P1 HADD2.F32 R4, -RZ, R133.H0_H0 ;  /* 0x20000085ff041230 */ /* 0x000fc60000004100 */
[-C--:B-----5:R-:W-:Y:S02]  /*5740*/  FMUL.FTZ R0, R82, R9.reuse ;  /* 0x0000000952007220 */ /* 0x0a0fe40000410000 */
[----:B------:R-:W-:-:S03]  /*5750*/  @P1 FMUL.FTZ R86, R4, R9 ;  /* 0x0000000904561220 */ /* 0x000fc60000410000 */
[----:B0-----:R-:W-:-:S05]  /*5760*/  FSEL R7, R0, RZ, P1 ;  /* 0x000000ff00077208 */ /* 0x001fca0000800000 */
[----:B------:R-:W-:-:S07]  /*5770*/  FADD.FTZ R42, R42, R7 ;  /* 0x000000072a2a7221 */ /* 0x000fce0000010000 */
.L_x_9972:
[----:B------:R-:W-:Y:S05]  /*5780*/  BSYNC.RECONVERGENT B2 ;  /* 0x0000000000027941 */ /* 0x000fea0003800200 */
.L_x_9971:
[----:B------:R-:W-:Y:S05]  /*5790*/  @!P3 BRA `(.L_x_9966) ;  /* 0x000000080070b947 */ /* 0x000fea0003800000 */
[----:B------:R-:W-:Y:S01]  /*57a0*/  @P2 FFMA.FTZ R118, R130, R118, R145 ;  /* 0x0000007682762223 */ /* 0x000fe20000010091 */
[----:B------:R-:W-:Y:S01]  /*57b0*/  MOV R0, R19 ;  /* 0x0000001300007202 */ /* 0x000fe20000000f00 */
[----:B------:R-:W-:Y:S01]  /*57c0*/  UMOV UR4, URZ ;  /* 0x000000ff00047c82 */ /* 0x000fe20008000000 */
[----:B------:R-:W-:Y:S01]  /*57d0*/  ISETP.GE.U32.AND P1, PT, R13, 0x1000000, PT ;  /* 0x010000000d00780c */ /* 0x000fe20003f26070 */
[----:B------:R-:W-:Y:S01]  /*57e0*/  @P2 FADD.FTZ R118, R143, -R118 ;  /* 0x800000768f762221 */ /* 0x000fe20000010000 */
[----:B-1----:R-:W-:-:S03]  /*57f0*/  MOV R87, UR4 ;  /* 0x0000000400577c02 */ /* 0x002fc60008000f00 */
[----:B------:R-:W-:-:S04]  /*5800*/  @P2 FFMA.FTZ R0, R5, R118, R19 ;  /* 0x0000007605002223 */ /* 0x000fc80000010013 */
[----:B------:R-:W-:-:S04]  /*5810*/  FMUL.FTZ R0, R0, UR9 ;  /* 0x0000000900007c20 */ /* 0x000fc80008410000 */
[----:B------:R-:W-:-:S04]  /*5820*/  FMUL.FTZ R4, R0, UR8 ;  /* 0x0000000800047c20 */ /* 0x000fc80008410000 */
[----:B-----5:R-:W-:-:S05]  /*5830*/  FMUL.FTZ R0, R83, R4 ;  /* 0x0000000453007220 */ /* 0x020fca0000410000 */
[----:B------:R-:W-:-:S05]  /*5840*/  FSEL R0, R0, RZ, P1 ;  /* 0x000000ff00007208 */ /* 0x000fca0000800000 */
[----:B------:R-:W-:Y:S01]  /*5850*/  FADD.FTZ R43, R43, R0 ;  /* 0x000000002b2b7221 */ /* 0x000fe20000010000 */
[----:B------:R-:W-:Y:S06]  /*5860*/  @!P1 BRA `(.L_x_9966) ;  /* 0x00000008003c9947 */ /* 0x000fec0003800000 */
[----:B------:R-:W-:-:S05]  /*5870*/  HADD2.F32 R87, -RZ, R154.H1_H1 ;  /* 0x3000009aff577230 */ /* 0x000fca0000004100 */
[----:B------:R-:W-:Y:S01]  /*5880*/  FMUL.FTZ R87, R87, R4 ;  /* 0x0000000457577220 */ /* 0x000fe20000410000 */
[----:B------:R-:W-:Y:S06]  /*5890*/  BRA `(.L_x_9966) ;  /* 0x0000000800307947 */ /* 0x000fec0003800000 */
.L_x_9958:
        /* <DEDUP_REMOVED lines=9> */
[----:B------:R-:W-:Y:S01]  /*5930*/  ISETP.GT.AND P1, PT, R4, RZ, PT ;  /* 0x000000ff0400720c */ /* 0x000fe20003f24270 */
        /* <DEDUP_REMOVED lines=20> */
.L_x_9975:
[----:B------:R-:W-:Y:S05]  /*5a80*/  BSYNC.RECONVERGENT B2 ;  /* 0x0000000000027941 */ /* 0x000fea0003800200 */
.L_x_9974:
        /* <DEDUP_REMOVED lines=12> */
.L_x_9977:
[----:B------:R-:W-:Y:S05]  /*5b50*/  BSYNC.RECONVERGENT B2 ;  /* 0x0000000000027941 */ /* 0x000fea0003800200 */
.L_x_9976:
        /* <DEDUP_REMOVED lines=12> */
.L_x_9979:
[----:B------:R-:W-:Y:S05]  /*5c20*/  BSYNC.RECONVERGENT B2 ;  /* 0x0000000000027941 */ /* 0x000fea0003800200 */
.L_x_9978:
        /* <DEDUP_REMOVED lines=13> */
.L_x_9973:
        /* <DEDUP_REMOVED lines=9> */
[----:B------:R-:W-:-:S03]  /*5d90*/  LOP3.LUT P1, RZ, R13, 0xff, RZ, 0xc0, !PT ;  /* 0x000000ff0dff7812 */ /* 0x000fc6000782c0ff */
[----:B------:R-:W-:-:S04]  /*5da0*/  FMUL.FTZ R0, R0, UR9 ;  /* 0x0000000900007c20 */ /* 0x000fc80008410000 */
[----:B------:R-:W-:-:S04]  /*5db0*/  FMUL.FTZ R9, R0, UR8 ;  /* 0x0000000800097c20 */ /* 0x000fc80008410000 */
[----:B-----5:R-:W-:Y:S02]  /*5dc0*/  FMUL.FTZ R0, R80, R9 ;  /* 0x0000000950007220 */ /* 0x020fe40000410000 */
[----:B------:R-:W-:-:S03]  /*5dd0*/  @P1 HADD2.F32 R6, -RZ, R132.H0_H0 ;  /* 0x20000084ff061230 */ /* 0x000fc60000004100 */
[----:B------:R-:W-:Y:S02]  /*5de0*/  FSEL R7, R0, RZ, P1 ;  /* 0x000000ff00077208 */ /* 0x000fe40000800000 */
[----:B------:R-:W-:-:S03]  /*5df0*/  @P1 FMUL.FTZ R84, R6, R9 ;  /* 0x0000000906541220 */ /* 0x000fc60000410000 */
[----:B------:R-:W-:-:S07]  /*5e00*/  FADD.FTZ R40, R40, R7 ;  /* 0x0000000728287221 */ /* 0x000fce0000010000 */
.L_x_9981:
[----:B------:R-:W-:Y:S05]  /*5e10*/  BSYNC.RECONVERGENT B2 ;  /* 0x0000000000027941 */ /* 0x000fea0003800200 */
.L_x_9980:
[----:B------:R-:W-:Y:S04]  /*5e20*/  BSSY.RECONVERGENT B2, `(.L_x_9982) ;  /* 0x0000011000027945 */ /* 0x000fe80003800200 */
[----:B------:R-:W-:Y:S05]  /*5e30*/  @!P3 BRA `(.L_x_9983) ;  /* 0x00000000003cb947 */ /* 0x000fea0003800000 */
[----:B------:R-:W-:Y:S01]  /*5e40*/  FFMA.FTZ R0, R128, R118, R145 ;  /* 0x0000007680007223 */ /* 0x000fe20000010091 */
[----:B------:R-:W-:Y:S01]  /*5e50*/  ISETP.GT.AND P1, PT, R4, RZ, PT ;  /* 0x000000ff0400720c */ /* 0x000fe20003f24270 */
[----:B------:R-:W-:Y:S02]  /*5e60*/  UMOV UR4, URZ ;  /* 0x000000ff00047c82 */ /* 0x000fe40008000000 */
[----:B------:R-:W-:Y:S01]  /*5e70*/  FADD.FTZ R0, R121, -R0 ;  /* 0x8000000079007221 */ /* 0x000fe20000010000 */
[----:B-1----:R-:W-:-:S03]  /*5e80*/  MOV R85, UR4 ;  /* 0x0000000400557c02 */ /* 0x002fc60008000f00 */
[----:B------:R-:W-:-:S05]  /*5e90*/  FMUL.FTZ R0, R5, R0 ;  /* 0x0000000005007220 */ /* 0x000fca0000410000 */
[----:B------:R-:W-:Y:S02]  /*5ea0*/  FSEL R0, R0, RZ, P1 ;  /* 0x000000ff00007208 */ /* 0x000fe40000800000 */
[----:B------:R-:W-:-:S03]  /*5eb0*/  LOP3.LUT P1, RZ, R13, 0xff00, RZ, 0xc0, !PT ;  /* 0x0000ff000dff7812 */ /* 0x000fc6000782c0ff */
[----:B------:R-:W-:-:S04]  /*5ec0*/  FMUL.FTZ R0, R0, UR9 ;  /* 0x0000000900007c20 */ /* 0x000fc80008410000 */
[----:B0-----:R-:W-:-:S04]  /*5ed0*/  FMUL.FTZ R6, R0, UR8 ;  /* 0x0000000800067c20 */ /* 0x001fc80008410000 */
[----:B-----5:R-:W-:Y:S02]  /*5ee0*/  FMUL.FTZ R0, R81, R6 ;  /* 0x0000000651007220 */ /* 0x020fe40000410000 */
[----:B------:R-:W-:-:S03]  /*5ef0*/  @P1 HADD2.F32 R7, -RZ, R154.H0_H0 ;  /* 0x2000009aff071230 */ /* 0x000fc60000004100 */
[----:B------:R-:W-:Y:S02]  /*5f00*/  FSEL R0, R0, RZ, P1 ;  /* 0x000000ff00007208 */ /* 0x000fe40000800000 */
[----:B------:R-:W-:-:S03]  /*5f10*/  @P1 FMUL.FTZ R85, R7, R6 ;  /* 0x0000000607551220 */ /* 0x000fc60000410000 */
[----:B------:R-:W-:-:S07]  /*5f20*/  FADD.FTZ R41, R41, R0 ;  /* 0x0000000029297221 */ /* 0x000fce0000010000 */
.L_x_9983:
[----:B------:R-:W-:Y:S05]  /*5f30*/  BSYNC.RECONVERGENT B2 ;  /* 0x0000000000027941 */ /* 0x000fea0003800200 */
.L_x_9982:
        /* <DEDUP_REMOVED lines=11> */
[----:B------:R-:W-:-:S04]  /*5ff0*/  FMUL.FTZ R9, R0, UR8 ;  /* 0x0000000800097c20 */ /* 0x000fc80008410000 */
[----:B-----5:R-:W-:Y:S02]  /*6000*/  FMUL.FTZ R0, R82, R9 ;  /* 0x0000000952007220 */ /* 0x020fe40000410000 */
[----:B0-----:R-:W-:-:S03]  /*6010*/  @P1 HADD2.F32 R6, -RZ, R133.H0_H0 ;  /* 0x20000085ff061230 */ /* 0x001fc60000004100 */
[----:B------:R-:W-:Y:S02]  /*6020*/  FSEL R7, R0, RZ, P1 ;  /* 0x000000ff00077208 */ /* 0x000fe40000800000 */
[----:B------:R-:W-:-:S03]  /*6030*/  @P1 FMUL.FTZ R86, R6, R9 ;  /* 0x0000000906561220 */ /* 0x000fc60000410000 */
[----:B------:R-:W-:-:S07]  /*6040*/  FADD.FTZ R42, R42, R7 ;  /* 0x000000072a2a7221 */ /* 0x000fce0000010000 */
.L_x_9985:
[----:B------:R-:W-:Y:S05]  /*6050*/  BSYNC.RECONVERGENT B2 ;  /* 0x0000000000027941 */ /* 0x000fea0003800200 */
.L_x_9984:
        /* <DEDUP_REMOVED lines=8> */
[----:B------:R-:W-:-:S03]  /*60e0*/  ISETP.GE.U32.AND P1, PT, R13, 0x1000000, PT ;  /* 0x010000000d00780c */ /* 0x000fc60003f26070 */
[----:B------:R-:W-:-:S04]  /*60f0*/  FMUL.FTZ R0, R0, UR9 ;  /* 0x0000000900007c20 */ /* 0x000fc80008410000 */
[----:B------:R-:W-:-:S04]  /*6100*/  FMUL.FTZ R4, R0, UR8 ;  /* 0x0000000800047c20 */ /* 0x000fc80008410000 */
[----:B-----5:R-:W-:Y:S02]  /*6110*/  FMUL.FTZ R0, R83, R4 ;  /* 0x0000000453007220 */ /* 0x020fe40000410000 */
[----:B------:R-:W-:-:S03]  /*6120*/  @P1 HADD2.F32 R5, -RZ, R154.H1_H1 ;  /* 0x3000009aff051230 */ /* 0x000fc60000004100 */
[----:B------:R-:W-:Y:S02]  /*6130*/  FSEL R0, R0, RZ, P1 ;  /* 0x000000ff00007208 */ /* 0x000fe40000800000 */
[----:B------:R-:W-:-:S03]  /*6140*/  @P1 FMUL.FTZ R87, R5, R4 ;  /* 0x0000000405571220 */ /* 0x000fc60000410000 */
[----:B------:R-:W-:-:S07]  /*6150*/  FADD.FTZ R43, R43, R0 ;  /* 0x000000002b2b7221 */ /* 0x000fce0000010000 */
.L_x_9966:
[----:B------:R-:W-:Y:S05]  /*6160*/  BSYNC.RECONVERGENT B1 ;  /* 0x0000000000017941 */ /* 0x000fea0003800200 */
.L_x_9957:
[----:B-1----:R-:W1:Y:S01]  /*6170*/  @P0 LDC.64 R8, c[0x0][0x478] ;  /* 0x00011e00ff080b82 */ /* 0x002e620000000a00 */
[----:B------:R-:W-:-:S07]  /*6180*/  @P0 IADD3 R119, PT, PT, R119, 0x60, RZ ;  /* 0x0000006077770810 */ /* 0x000fce0007ffe0ff */
[----:B0-----:R-:W0:Y:S08]  /*6190*/  @P3 LDC.64 R6, c[0x0][0x468] ;  /* 0x00011a00ff063b82 */ /* 0x001e300000000a00 */
[----:B------:R-:W2:Y:S01]  /*61a0*/  LDC.64 R4, c[0x0][0x380] ;  /* 0x0000e000ff047b82 */ /* 0x000ea20000000a00 */
[----:B-1----:R-:W-:-:S05]  /*61b0*/  @P0 IMAD.WIDE.U32 R8, R119, 0x10, R8 ;  /* 0x0000001077080825 */ /* 0x002fca00078e0008 */
[----:B------:R1:W-:Y:S01]  /*61c0*/  @P0 STG.E.128 desc[UR6][R8.64], R88 ;  /* 0x0000005808000986 */ /* 0x0003e2000c101d06 */
[----:B0-----:R-:W-:-:S05]  /*61d0*/  @P3 IMAD.WIDE.U32 R6, R117, 0x10, R6 ;  /* 0x0000001075063825 */ /* 0x001fca00078e0006 */
[----:B------:R1:W-:Y:S01]  /*61e0*/  @P3 STG.E.128 desc[UR6][R6.64], R84 ;  /* 0x0000005406003986 */ /* 0x0003e2000c101d06 */
[----:B--2---:R-:W-:-:S04]  /*61f0*/  LEA R2, R4, R2, 0x2 ;  /* 0x0000000204027211 */ /* 0x004fc800078e10ff */
[----:B------:R-:W-:-:S13]  /*6200*/  ISETP.GE.AND P0, PT, R2, R5, PT ;  /* 0x000000050200720c */ /* 0x000fda0003f06270 */
[----:B-1----:R-:W-:Y:S05]  /*6210*/  @!P0 BRA `(.L_x_9986) ;  /* 0xffffffa000b88947 */ /* 0x002fea000383ffff */
.L_x_9858:
[----:B------:R-:W-:Y:S05]  /*6220*/  BSYNC B0 ;  /* 0x0000000000007941 */ /* 0x000fea0003800000 */
.L_x_9857:
        /* <DEDUP_REMOVED lines=151> */
.L_x_9863:
        /* <DEDUP_REMOVED lines=8> */
.L_x_9988:
[----:B------:R-:W-:Y:S05]  /*6c20*/  BSYNC B1 ;  /* 0x0000000000017941 */ /* 0x000fea0003800000 */
.L_x_9987:
        /* <DEDUP_REMOVED lines=8> */
.L_x_9989:
[----:B------:R-:W-:-:S05]  /*6cb0*/  FADD.FTZ R113, R113, R142 ;  /* 0x0000008e71717221 */ /* 0x000fca0000010000 */
[----:B------:R-:W-:Y:S01]  /*6cc0*/  MOV R151, R113 ;  /* 0x0000007100977202 */ /* 0x000fe20000000f00 */
[----:B------:R-:W-:Y:S01]  /*6cd0*/  HFMA2 R152, -RZ, RZ, 0, 1.1920928955078125e-07 ;  /* 0x00000002ff987431 */ /* 0x000fe200000001ff */
[----:B------:R-:W-:-:S07]  /*6ce0*/  MOV R115, R118 ;  /* 0x0000007600737202 */ /* 0x000fce0000000f00 */
[----:B------:R-:W-:Y:S05]  /*6cf0*/  WARPSYNC.COLLECTIVE R150, `(.L_x_9990) ;  /* 0x0000000096087348 */ /* 0x000fea0003c00000 */
[----:B------:R0:W1:Y:S02]  /*6d00*/  SHFL.BFLY P0, R118, R151, R152, R153 ;  /* 0x0c00009897767389 */ /* 0x0000640000000099 */
[----:B01----:R-:W-:Y:S05]  /*6d10*/  ENDCOLLECTIVE ;  /* 0x000000000000791b */ /* 0x003fea0003800000 */
.L_x_9990:
[----:B------:R-:W-:-:S05]  /*6d20*/  FADD.FTZ R112, R115, R144 ;  /* 0x0000009073707221 */ /* 0x000fca0000010000 */
[----:B------:R-:W-:Y:S02]  /*6d30*/  MOV R151, R112 ;  /* 0x0000007000977202 */ /* 0x000fe40000000f00 */
[----:B------:R-:W-:-:S07]  /*6d40*/  MOV R114, R118 ;  /* 0x0000007600727202 */ /* 0x000fce0000000f00 */
[----:B------:R-:W-:Y:S05]  /*6d50*/  WARPSYNC.COLLECTIVE R150, `(.L_x_9991) ;  /* 0x0000000096087348 */ /* 0x000fea0003c00000 */
[----:B------:R0:W1:Y:S02]  /*6d60*/  SHFL.BFLY P0, R118, R151, R152, R153 ;  /* 0x0c00009897767389 */ /* 0x0000640000000099 */
[----:B01----:R-:W-:Y:S05]  /*6d70*/  ENDCOLLECTIVE ;  /* 0x000000000000791b */ /* 0x003fea0003800000 */
.L_x_9991:
[----:B------:R-:W-:-:S05]  /*6d80*/  FADD.FTZ R116, R113, R114 ;  /* 0x0000007271747221 */ /* 0x000fca0000010000 */
[----:B------:R-:W-:Y:S01]  /*6d90*/  MOV R151, R116 ;  /* 0x0000007400977202 */ /* 0x000fe20000000f00 */
[----:B------:R-:W-:Y:S01]  /*6da0*/  HFMA2 R152, -RZ, RZ, 0, 2.384185791015625e-07 ;  /* 0x00000004ff987431 */ /* 0x000fe200000001ff */
[----:B------:R-:W-:-:S07]  /*6db0*/  MOV R115, R118 ;  /* 0x0000007600737202 */ /* 0x000fce0000000f00 */
[----:B------:R-:W-:Y:S05]  /*6dc0*/  WARPSYNC.COLLECTIVE R150, `(.L_x_9992) ;  /* 0x0000000096087348 */ /* 0x000fea0003c00000 */
[----:B------:R0:W1:Y:S02]  /*6dd0*/  SHFL.BFLY P0, R118, R151, R152, R153 ;  /* 0x0c00009897767389 */ /* 0x0000640000000099 */
[----:B01----:R-:W-:Y:S05]  /*6de0*/  ENDCOLLECTIVE ;  /* 0x000000000000791b */ /* 0x003fea0003800000 */
.L_x_9992:
[----:B------:R-:W-:-:S05]  /*6df0*/  FADD.FTZ R117, R112, R115 ;  /* 0x0000007370757221 */ /* 0x000fca0000010000 */
[----:B------:R-:W-:Y:S02]  /*6e00*/  MOV R151, R117 ;  /* 0x0000007500977202 */ /* 0x000fe40000000f00 */
[----:B------:R-:W-:-:S07]  /*6e10*/  MOV R115, R118 ;  /* 0x0000007600737202 */ /* 0x000fce0000000f00 */
[----:B------:R-:W-:Y:S05]  /*6e20*/  WARPSYNC.COLLECTIVE R150, `(.L_x_9993) ;  /* 0x0000000096087348 */ /* 0x000fea0003c00000 */
[----:B------:R0:W1:Y:S02]  /*6e30*/  SHFL.BFLY P0, R118, R151, R152, R153 ;  /* 0x0c00009897767389 */ /* 0x0000640000000099 */
[----:B01----:R-:W-:Y:S05]  /*6e40*/  ENDCOLLECTIVE ;  /* 0x000000000000791b */ /* 0x003fea0003800000 */
.L_x_9993:
[----:B------:R-:W-:-:S05]  /*6e50*/  FADD.FTZ R119, R116, R115 ;  /* 0x0000007374777221 */ /* 0x000fca0000010000 */
[----:B------:R-:W-:Y:S01]  /*6e60*/  MOV R151, R119 ;  /* 0x0000007700977202 */ /* 0x000fe20000000f00 */
[----:B------:R-:W-:Y:S01]  /*6e70*/  HFMA2 R152, -RZ, RZ, 0, 4.76837158203125e-07 ;  /* 0x00000008ff987431 */ /* 0x000fe200000001ff */
[----:B------:R-:W-:-:S07]  /*6e80*/  MOV R114, R118 ;  /* 0x0000007600727202 */ /* 0x000fce0000000f00 */
[----:B------:R-:W-:Y:S05]  /*6e90*/  WARPSYNC.COLLECTIVE R150, `(.L_x_9994) ;  /* 0x0000000096087348 */ /* 0x000fea0003c00000 */
[----:B------:R0:W1:Y:S02]  /*6ea0*/  SHFL.BFLY P0, R118, R151, R152, R153 ;  /* 0x0c00009897767389 */ /* 0x0000640000000099 */
[----:B01----:R-:W-:Y:S05]  /*6eb0*/  ENDCOLLECTIVE ;  /* 0x000000000000791b */ /* 0x003fea0003800000 */
.L_x_9994:
[----:B------:R-:W-:-:S05]  /*6ec0*/  FADD.FTZ R142, R117, R114 ;  /* 0x00000072758e7221 */ /* 0x000fca0000010000 */
[----:B------:R-:W-:Y:S02]  /*6ed0*/  MOV R151, R142 ;  /* 0x0000008e00977202 */ /* 0x000fe40000000f00 */
[----:B------:R-:W-:-:S07]  /*6ee0*/  MOV R114, R118 ;  /* 0x0000007600727202 */ /* 0x000fce0000000f00 */
[----:B------:R-:W-:Y:S05]  /*6ef0*/  WARPSYNC.COLLECTIVE R150, `(.L_x_9995) ;  /* 0x0000000096087348 */ /* 0x000fea0003c00000 */
[----:B------:R0:W1:Y:S02]  /*6f00*/  SHFL.BFLY P0, R118, R151, R152, R153 ;  /* 0x0c00009897767389 */ /* 0x0000640000000099 */
[----:B01----:R-:W-:Y:S05]  /*6f10*/  ENDCOLLECTIVE ;  /* 0x000000000000791b */ /* 0x003fea0003800000 */
.L_x_9995:
[----:B------:R-:W-:-:S05]  /*6f20*/  FADD.FTZ R114, R119, R114 ;  /* 0x0000007277727221 */ /* 0x000fca0000010000 */
[----:B------:R-:W-:Y:S01]  /*6f30*/  MOV R151, R114 ;  /* 0x0000007200977202 */ /* 0x000fe20000000f00 */
[----:B------:R-:W-:Y:S01]  /*6f40*/  HFMA2 R152, -RZ, RZ, 0, 9.5367431640625e-07 ;  /* 0x00000010ff987431 */ /* 0x000fe200000001ff */
[----:B------:R-:W-:-:S07]  /*6f50*/  MOV R115, R118 ;  /* 0x0000007600737202 */ /* 0x000fce0000000f00 */
[----:B------:R-:W-:Y:S05]  /*6f60*/  WARPSYNC.COLLECTIVE R150, `(.L_x_9996) ;  /* 0x0000000096087348 */ /* 0x000fea0003c00000 */
[----:B------:R0:W1:Y:S02]  /*6f70*/  SHFL.BFLY P0, R118, R151, R152, R153 ;  /* 0x0c00009897767389 */ /* 0x0000640000000099 */
[----:B01----:R-:W-:Y:S05]  /*6f80*/  ENDCOLLECTIVE ;  /* 0x000000000000791b */ /* 0x003fea0003800000 */
.L_x_9996:
[----:B------:R-:W-:-:S05]  /*6f90*/  FADD.FTZ R115, R142, R115 ;  /* 0x000000738e737221 */ /* 0x000fca0000010000 */
[----:B------:R-:W-:Y:S02]  /*6fa0*/  MOV R151, R115 ;  /* 0x0000007300977202 */ /* 0x000fe40000000f00 */
[----:B------:R-:W-:-:S07]  /*6fb0*/  MOV R145, R118 ;  /* 0x0000007600917202 */ /* 0x000fce0000000f00 */
[----:B------:R-:W-:Y:S05]  /*6fc0*/  WARPSYNC.COLLECTIVE R150, `(.L_x_9997) ;  /* 0x0000000096087348 */ /* 0x000fea0003c00000 */
[----:B------:R0:W1:Y:S02]  /*6fd0*/  SHFL.BFLY P0, R118, R151, R152, R153 ;  /* 0x0c00009897767389 */ /* 0x0000640000000099 */
[----:B01----:R-:W-:Y:S05]  /*6fe0*/  ENDCOLLECTIVE ;  /* 0x000000000000791b */ /* 0x003fea0003800000 */
.L_x_9997:
[----:B------:R-:W-:Y:S05]  /*6ff0*/  BRA `(.L_x_9998) ;  /* 0xffffffa400e47947 */ /* 0x000fea000383ffff */
.L_x_9999:
        /* <DEDUP_REMOVED lines=16> */
.L_x_11327:


//--------------------- .text._ZN10layer_norm13ln_bwd_kernelINS_13Kernel_traitsIfffffjLj512ELj1ELj4ELj1ELj16ENS_18Kernel_traits_baseILj512EfffffjLj128EEEEELb0ELb0ELb0ELb0EEEvNS_9BwdParamsE --------------------------
	.section	.text._ZN10layer_norm13ln_bwd_kernelINS_13Kernel_traitsIfffffjLj512ELj1ELj4ELj1ELj16ENS_18Kernel_traits_baseILj512EfffffjLj128EEEEELb0ELb0ELb0ELb0EEEvNS_9BwdParamsE,"ax",@progbits
	.align	128
        .global         _ZN10layer_norm13ln_bwd_kernelINS_13Kernel_traitsIfffffjLj512ELj1ELj4ELj1ELj16ENS_18Kernel_traits_baseILj512EfffffjLj128EEEEELb0ELb0ELb0ELb0EEEvNS_9BwdParamsE
        .type           _ZN10layer_norm13ln_bwd_kernelINS_13Kernel_traitsIfffffjLj512ELj1ELj4ELj1ELj16ENS_18Kernel_traits_baseILj512EfffffjLj128EEEEELb0ELb0ELb0ELb0EEEvNS_9BwdParamsE,@function
        .size           _ZN10layer_norm13ln_bwd_kernelINS_13Kernel_traitsIfffffjLj512ELj1ELj4ELj1ELj16ENS_18Kernel_traits_baseILj512EfffffjLj128EEEEELb0ELb0ELb0ELb0EEEvNS_9BwdParamsE,(.L_x_11328 - _ZN10layer_norm13ln_bwd_kernelINS_13Kernel_traitsIfffffjLj512ELj1ELj4ELj1ELj16ENS_18Kernel_traits_baseILj512EfffffjLj128EEEEELb0ELb0ELb0ELb0EEEvNS_9BwdParamsE)
        .other          _ZN10layer_norm13ln_bwd_kernelINS_13Kernel_traitsIfffffjLj512ELj1ELj4ELj1ELj16ENS_18Kernel_traits_baseILj512EfffffjLj128EEEEELb0ELb0ELb0ELb0EEEvNS_9BwdParamsE,@"STO_CUDA_ENTRY STV_DEFAULT"
_ZN10layer_norm13ln_bwd_kernelINS_13Kernel_traitsIfffffjLj512ELj1ELj4ELj1ELj16ENS_18Kernel_traits_baseILj512EfffffjLj128EEEEELb0ELb0ELb0ELb0EEEvNS_9BwdParamsE:
.text._ZN10layer_norm13ln_bwd_kernelINS_13Kernel_traitsIfffffjLj512ELj1ELj4ELj1ELj16ENS_18Kernel_traits_baseILj512EfffffjLj128EEEEELb0ELb0ELb0ELb0EEEvNS_9BwdParamsE:
        /* <DEDUP_REMOVED lines=26> */
[----:B--2---:R0:W5:Y:S01]  /*01a0*/  @P0 LDG.E.128 R16, desc[UR6][R6.64] ;  /* 0x0000000606100981 */ /* 0x004162000c1e1d00 */
[C---:B---3--:R-:W-:Y:S01]  /*01b0*/  @P1 IMAD.WIDE.U32 R10, R5.reuse, 0x10, R8 ;  /* 0x00000010050a1825 */ /* 0x048fe200078e0008 */
[----:B------:R-:W-:-:S04]  /*01c0*/  @P1 IADD3 R5, PT, PT, R5, 0x20, RZ ;  /* 0x0000002005051810 */ /* 0x000fc80007ffe0ff */
[----:B------:R0:W5:Y:S01]  /*01d0*/  @P1 LDG.E.128 R20, desc[UR6][R10.64] ;  /* 0x000000060a141981 */ /* 0x000162000c1e1d00 */
[C---:B----4-:R-:W-:Y:S01]  /*01e0*/  @P2 IMAD.WIDE.U32 R12, R5.reuse, 0x10, R12 ;  /* 0x00000010050c2825 */ /* 0x050fe200078e000c */
[----:B------:R-:W-:-:S04]  /*01f0*/  @P2 IADD3 R5, PT, PT, R5, 0x20, RZ ;  /* 0x0000002005052810 */ /* 0x000fc80007ffe0ff */
[----:B------:R0:W5:Y:S01]  /*0200*/  @P2 LDG.E.128 R24, desc[UR6][R12.64] ;  /* 0x000000060c182981 */ /* 0x000162000c1e1d00 */
[----:B-1----:R-:W-:-:S05]  /*0210*/  @P3 IMAD.WIDE.U32 R8, R5, 0x10, R14 ;  /* 0x0000001005083825 */ /* 0x002fca00078e000e */
[----:B------:R0:W5:Y:S01]  /*0220*/  @P3 LDG.E.128 R28, desc[UR6][R8.64] ;  /* 0x00000006081c3981 */ /* 0x000162000c1e1d00 */
[----:B------:R-:W1:Y:S01]  /*0230*/  S2UR UR4, SR_CTAID.X ;  /* 0x00000000000479c3 */ /* 0x000e620000002500 */
[----:B------:R-:W-:Y:S01]  /*0240*/  SHF.R.U32.HI R5, RZ, 0x5, R0 ;  /* 0x00000005ff057819 */ /* 0x000fe20000011600 */
        /* <DEDUP_REMOVED lines=40> */
.L_x_10048:
[----:B------:R-:W0:Y:S08]  /*04d0*/  LDC.64 R84, c[0x0][0x3c0] ;  /* 0x0000f000ff547b82 */ /* 0x000e300000000a00 */
[----:B------:R-:W1:Y:S08]  /*04e0*/  @P0 LDC.64 R80, c[0x0][0x3e0] ;  /* 0x0000f800ff500b82 */ /* 0x000e700000000a00 */
[----:B------:R-:W2:Y:S01]  /*04f0*/  LDC.64 R82, c[0x0][0x3c8] ;  /* 0x0000f200ff527b82 */ /* 0x000ea20000000a00 */
[----:B-----5:R-:W-:-:S02]  /*0500*/  HFMA2 R6, -RZ, RZ, 1.875, 0 ;  /* 0x3f800000ff067431 */ /* 0x020fc400000001ff */
[----:B0-----:R-:W-:-:S06]  /*0510*/  IMAD.WIDE R84, R5, 0x4, R84 ;  /* 0x0000000405547825 */ /* 0x001fcc00078e0254 */
[----:B------:R-:W3:Y:S01]  /*0520*/  LDG.E R84, desc[UR6][R84.64] ;  /* 0x0000000654547981 */ /* 0x000ee2000c1e1900 */
[----:B-1----:R-:W-:-:S05]  /*0530*/  @P0 IMAD.WIDE R80, R5, 0x4, R80 ;  /* 0x0000000405500825 */ /* 0x002fca00078e0250 */
[----:B-----5:R0:W5:Y:S01]  /*0540*/  @P0 LDG.E R6, desc[UR6][R80.64] ;  /* 0x0000000650060981 */ /* 0x020162000c1e1900 */
        /* <DEDUP_REMOVED lines=30> */
[----:B------:R-:W-:Y:S01]  /*0730*/  IADD3 R117, PT, PT, R111, 0x20, RZ ;  /* 0x000000206f757810 */ /* 0x000fe20007ffe0ff */
[C---:B--2---:R-:W-:Y:S01]  /*0740*/  FADD.FTZ R90, -R113.reuse, R80 ;  /* 0x00000050715a7221 */ /* 0x044fe20000010100 */
[C---:B------:R-:W-:Y:S01]  /*0750*/  FADD.FTZ R98, -R113.reuse, R81 ;  /* 0x0000005171627221 */ /* 0x040fe20000010100 */
[C---:B------:R-:W-:Y:S01]  /*0760*/  FADD.FTZ R82, -R113.reuse, R82 ;  /* 0x0000005271527221 */ /* 0x040fe20000010100 */
[----:B------:R-:W-:Y:S01]  /*0770*/  FADD.FTZ R116, -R113, R83 ;  /* 0x0000005371747221 */ /* 0x000fe20000010100 */
[C---:B-----5:R-:W-:Y:S01]  /*0780*/  FMUL.FTZ R3, R89.reuse, R90 ;  /* 0x0000005a59037220 */ /* 0x060fe20000410000 */
[C---:B------:R-:W-:Y:S01]  /*0790*/  FMUL.FTZ R90, R89.reuse, R98 ;  /* 0x00000062595a7220 */ /* 0x040fe20000410000 */
[C---:B------:R-:W-:Y:S01]  /*07a0*/  FMUL.FTZ R103, R89.reuse, R82 ;  /* 0x0000005259677220 */ /* 0x040fe20000410000 */
[----:B------:R-:W-:Y:S01]  /*07b0*/  FMUL.FTZ R116, R89, R116 ;  /* 0x0000007459747220 */ /* 0x000fe20000410000 */
[----:B---3--:R-:W-:Y:S01]  /*07c0*/  FMUL.FTZ R98, R16, R84 ;  /* 0x0000005410627220 */ /* 0x008fe20000410000 */
[----:B------:R-:W-:Y:S01]  /*07d0*/  FMUL.FTZ R105, R17, R85 ;  /* 0x0000005511697220 */ /* 0x000fe20000410000 */
[----:B------:R-:W-:Y:S01]  /*07e0*/  FMUL.FTZ R118, R18, R86 ;  /* 0x0000005612767220 */ /* 0x000fe20000410000 */
[----:B------:R-:W-:Y:S01]  /*07f0*/  FMUL.FTZ R109, R19, R87 ;  /* 0x00000057136d7220 */ /* 0x000fe20000410000 */
[----:B------:R-:W-:Y:S01]  /*0800*/  FADD.FTZ R80, RZ, R98 ;  /* 0x00000062ff507221 */ /* 0x000fe20000010000 */
[----:B------:R-:W-:Y:S01]  /*0810*/  FFMA.FTZ R81, R3, R98, RZ ;  /* 0x0000006203517223 */ /* 0x000fe200000100ff */
        /* <DEDUP_REMOVED lines=14> */
.L_x_10005:
[----:B------:R-:W-:Y:S05]  /*0900*/  BSYNC.RECONVERGENT B2 ;  /* 0x0000000000027941 */ /* 0x000fea0003800200 */
.L_x_10004:
        /* <DEDUP_REMOVED lines=33> */
[----:B------:R-:W-:Y:S01]  /*0b20*/  FADD.FTZ R55, R55, R83 ;  /* 0x0000005337377221 */ /* 0x000fe20000010000 */
[----:B------:R-:W-:Y:S01]  /*0b30*/  FFMA.FTZ R39, R83, R112, R39 ;  /* 0x0000007053277223 */ /* 0x000fe20000010027 */
[----:B------:R-:W-:Y:S01]  /*0b40*/  FADD.FTZ R115, R82, R107 ;  /* 0x0000006b52737221 */ /* 0x000fe20000010000 */
[----:B------:R-:W-:-:S07]  /*0b50*/  FFMA.FTZ R120, R112, R107, R81 ;  /* 0x0000006b70787223 */ /* 0x000fce0000010051 */
.L_x_10007:
[----:B------:R-:W-:Y:S05]  /*0b60*/  BSYNC.RECONVERGENT B2 ;  /* 0x0000000000027941 */ /* 0x000fea0003800200 */
.L_x_10006:
        /* <DEDUP_REMOVED lines=37> */
.L_x_10009:
[----:B------:R-:W-:Y:S05]  /*0dc0*/  BSYNC.RECONVERGENT B2 ;  /* 0x0000000000027941 */ /* 0x000fea0003800200 */
.L_x_10008:
[----:B------:R-:W-:Y:S05]  /*0dd0*/  @!P5 BRA `(.L_x_10010) ;  /* 0x0000000c002cd947 */ /* 0x000fea0003800000 */
[----:B------:R-:W0:Y:S08]  /*0de0*/  LDC.64 R82, c[0x0][0x3a8] ;  /* 0x0000ea00ff527b82 */ /* 0x000e300000000a00 */
[----:B------:R-:W1:Y:S01]  /*0df0*/  LDC.64 R80, c[0x0][0x428] ;  /* 0x00010a00ff507b82 */ /* 0x000e620000000a00 */
[----:B0-----:R-:W-:-:S06]  /*0e00*/  IMAD.WIDE.U32 R84, R117, 0x10, R82 ;  /* 0x0000001075547825 */ /* 0x001fcc00078e0052 */
[----:B------:R-:W2:Y:S01]  /*0e10*/  LDG.E.128 R84, desc[UR6][R84.64] ;  /* 0x0000000654547981 */ /* 0x000ea2000c1e1d00 */
[----:B-1----:R-:W-:-:S06]  /*0e20*/  IMAD.WIDE.U32 R80, R117, 0x10, R80 ;  /* 0x0000001075507825 */ /* 0x002fcc00078e0050 */
[----:B------:R-:W3:Y:S01]  /*0e30*/  LDG.E.128 R80, desc[UR6][R80.64] ;  /* 0x0000000650507981 */ /* 0x000ee2000c1e1d00 */
        /* <DEDUP_REMOVED lines=29> */
.L_x_10003:
        /* <DEDUP_REMOVED lines=18> */
[----:B------:R-:W-:Y:S01]  /*1130*/  IADD3 R117, PT, PT, R111, 0x20, RZ ;  /* 0x000000206f757810 */ /* 0x000fe20007ffe0ff */
[C---:B---3--:R-:W-:Y:S01]  /*1140*/  FADD.FTZ R90, -R113.reuse, R80 ;  /* 0x00000050715a7221 */ /* 0x048fe20000010100 */
[C---:B------:R-:W-:Y:S01]  /*1150*/  FADD.FTZ R98, -R113.reuse, R81 ;  /* 0x0000005171627221 */ /* 0x040fe20000010100 */
[C---:B------:R-:W-:Y:S01]  /*1160*/  FADD.FTZ R82, -R113.reuse, R82 ;  /* 0x0000005271527221 */ /* 0x040fe20000010100 */
[----:B------:R-:W-:Y:S01]  /*1170*/  FADD.FTZ R116, -R113, R83 ;  /* 0x0000005371747221 */ /* 0x000fe20000010100 */
[C---:B-----5:R-:W-:Y:S01]  /*1180*/  FMUL.FTZ R3, R89.reuse, R90 ;  /* 0x0000005a59037220 */ /* 0x060fe20000410000 */
[C---:B------:R-:W-:Y:S01]  /*1190*/  FMUL.FTZ R90, R89.reuse, R98 ;  /* 0x00000062595a7220 */ /* 0x040fe20000410000 */
[C---:B------:R-:W-:Y:S01]  /*11a0*/  FMUL.FTZ R103, R89.reuse, R82 ;  /* 0x0000005259677220 */ /* 0x040fe20000410000 */
[----:B------:R-:W-:Y:S01]  /*11b0*/  FMUL.FTZ R116, R89, R116 ;  /* 0x0000007459747220 */ /* 0x000fe20000410000 */
[----:B----4-:R-:W-:Y:S01]  /*11c0*/  FMUL.FTZ R98, R16, R84 ;  /* 0x0000005410627220 */ /* 0x010fe20000410000 */
        /* <DEDUP_REMOVED lines=19> */
.L_x_10012:
[----:B------:R-:W-:Y:S05]  /*1300*/  BSYNC.RECONVERGENT B2 ;  /* 0x0000000000027941 */ /* 0x000fea0003800200 */
.L_x_10011:
        /* <DEDUP_REMOVED lines=40> */
.L_x_10014:
[----:B------:R-:W-:Y:S05]  /*1590*/  BSYNC.RECONVERGENT B2 ;  /* 0x0000000000027941 */ /* 0x000fea0003800200 */
.L_x_10013:
        /* <DEDUP_REMOVED lines=40> */
.L_x_10016:
[----:B------:R-:W-:Y:S05]  /*1820*/  BSYNC.RECONVERGENT B2 ;  /* 0x0000000000027941 */ /* 0x000fea0003800200 */
.L_x_10015:
[----:B------:R-:W-:Y:S05]  /*1830*/  @!P5 BRA `(.L_x_10010) ;  /* 0x000000000094d947 */ /* 0x000fea0003800000 */
[----:B------:R-:W0:Y:S08]  /*1840*/  LDC.64 R32, c[0x0][0x3a8] ;  /* 0x0000ea00ff207b82 */ /* 0x000e300000000a00 */
[----:B------:R-:W1:Y:S01]  /*1850*/  LDC.64 R80, c[0x0][0x428] ;  /* 0x00010a00ff507b82 */ /* 0x000e620000000a00 */
[----:B0-----:R-:W-:-:S07]  /*1860*/  IMAD.WIDE.U32 R84, R117, 0x10, R32 ;  /* 0x0000001075547825 */ /* 0x001fce00078e0020 */
[----:B------:R-:W0:Y:S01]  /*1870*/  LDC.64 R32, c[0x0][0x438] ;  /* 0x00010e00ff207b82 */ /* 0x000e220000000a00 */
[----:B------:R-:W2:Y:S01]  /*1880*/  LDG.E.128 R84, desc[UR6][R84.64] ;  /* 0x0000000654547981 */ /* 0x000ea2000c1e1d00 */
[----:B-1----:R-:W-:-:S06]  /*1890*/  IMAD.WIDE.U32 R80, R117, 0x10, R80 ;  /* 0x0000001075507825 */ /* 0x002fcc00078e0050 */
[----:B------:R-:W3:Y:S01]  /*18a0*/  LDG.E.128 R80, desc[UR6][R80.64] ;  /* 0x0000000650507981 */ /* 0x000ee2000c1e1d00 */
[----:B0-----:R-:W-:-:S06]  /*18b0*/  IMAD.WIDE.U32 R32, R117, 0x10, R32 ;  /* 0x0000001075207825 */ /* 0x001fcc00078e0020 */
[----:B------:R-:W5:Y:S01]  /*18c0*/  LDG.E.128 R32, desc[UR6][R32.64] ;  /* 0x0000000620207981 */ /* 0x000f62000c1e1d00 */
        /* <DEDUP_REMOVED lines=28> */
.L_x_10010:
[----:B------:R-:W-:Y:S05]  /*1a90*/  BSYNC.RECONVERGENT B1 ;  /* 0x0000000000017941 */ /* 0x000fea0003800200 */
.L_x_10002:
        /* <DEDUP_REMOVED lines=20> */
.L_x_10060:
        /* <DEDUP_REMOVED lines=25> */
[----:B------:R-:W-:Y:S06]  /*1d70*/  BRA `(.L_x_10023) ;  /* 0x0000000000407947 */ /* 0x000fec0003800000 */
.L_x_10022:
        /* <DEDUP_REMOVED lines=16> */
.L_x_10023:
[----:B------:R-:W1:Y:S01]  /*1e80*/  @P1 LDC.64 R80, c[0x0][0x478] ;  /* 0x00011e00ff501b82 */ /* 0x000e620000000a00 */
[----:B------:R-:W-:-:S07]  /*1e90*/  FMUL.FTZ R82, R115, R6 ;  /* 0x0000000673527220 */ /* 0x000fce0000410000 */
[----:B0-----:R-:W0:Y:S01]  /*1ea0*/  LDC.64 R86, c[0x0][0x468] ;  /* 0x00011a00ff567b82 */ /* 0x001e220000000a00 */
[----:B-1----:R-:W-:-:S04]  /*1eb0*/  @P1 IMAD.WIDE.U32 R120, R111, 0x10, R80 ;  /* 0x000000106f781825 */ /* 0x002fc800078e0050 */
[-C--:B------:R-:W-:Y:S01]  /*1ec0*/  FMUL.FTZ R80, R83, R6.reuse ;  /* 0x0000000653507220 */ /* 0x080fe20000410000 */
[-C--:B------:R-:W-:Y:S01]  /*1ed0*/  FMUL.FTZ R81, R113, R6.reuse ;  /* 0x0000000671517220 */ /* 0x080fe20000410000 */
[----:B------:R-:W-:Y:S01]  /*1ee0*/  FMUL.FTZ R83, R117, R6 ;  /* 0x0000000675537220 */ /* 0x000fe20000410000 */
[----:B------:R1:W-:Y:S01]  /*1ef0*/  @P1 STG.E.128 desc[UR6][R120.64], R48 ;  /* 0x0000003078001986 */ /* 0x0003e2000c101d06 */
[C---:B0-----:R-:W-:Y:S01]  /*1f00*/  IMAD.WIDE.U32 R86, R111.reuse, 0x10, R86 ;  /* 0x000000106f567825 */ /* 0x041fe200078e0056 */
[----:B------:R-:W-:-:S04]  /*1f10*/  IADD3 R111, PT, PT, R111, 0x20, RZ ;  /* 0x000000206f6f7810 */ /* 0x000fc80007ffe0ff */
[----:B------:R1:W-:Y:S03]  /*1f20*/  STG.E.128 desc[UR6][R86.64], R80 ;  /* 0x0000005056007986 */ /* 0x0003e6000c101d06 */
.L_x_10021:
[----:B------:R-:W-:Y:S05]  /*1f30*/  BSYNC.RECONVERGENT B2 ;  /* 0x0000000000027941 */ /* 0x000fea0003800200 */
.L_x_10020:
        /* <DEDUP_REMOVED lines=22> */
.L_x_10026:
        /* <DEDUP_REMOVED lines=12> */
.L_x_10027:
        /* <DEDUP_REMOVED lines=11> */
.L_x_10025:
[----:B------:R-:W-:Y:S05]  /*2210*/  BSYNC.RECONVERGENT B2 ;  /* 0x0000000000027941 */ /* 0x000fea0003800200 */
.L_x_10024:
        /* <DEDUP_REMOVED lines=22> */
.L_x_10030:
[-CC-:B-12---:R-:W-:Y:S01]  /*2380*/  FFMA.FTZ R81, R11, R85.reuse, R84.reuse ;  /* 0x000000550b517223 */ /* 0x186fe20000010054 */
        /* <DEDUP_REMOVED lines=8> */
[C---:B------:R-:W-:Y:S01]  /*2410*/  FMUL.FTZ R83, R89.reuse, R82 ;  /* 0x0000005259537220 */ /* 0x040fe20000410000 */
[C---:B------:R-:W-:Y:S01]  /*2420*/  FMUL.FTZ R113, R89.reuse, R86 ;  /* 0x0000005659717220 */ /* 0x040fe20000410000 */
[----:B------:R-:W-:-:S07]  /*2430*/  FMUL.FTZ R115, R89, R120 ;  /* 0x0000007859737220 */ /* 0x000fce0000410000 */
.L_x_10031:
        /* <DEDUP_REMOVED lines=11> */
.L_x_10029:
[----:B------:R-:W-:Y:S05]  /*24f0*/  BSYNC.RECONVERGENT B2 ;  /* 0x0000000000027941 */ /* 0x000fea0003800200 */
.L_x_10028:
        /* <DEDUP_REMOVED lines=21> */
.L_x_10033:
        /* <DEDUP_REMOVED lines=12> */
.L_x_10034:
        /* <DEDUP_REMOVED lines=8> */
[----:B0-----:R-:W-:-:S05]  /*2790*/  IMAD.WIDE.U32 R86, R111, 0x10, R86 ;  /* 0x000000106f567825 */ /* 0x001fca00078e0056 */
[----:B------:R1:W-:Y:S01]  /*27a0*/  STG.E.128 desc[UR6][R86.64], R80 ;  /* 0x0000005056007986 */ /* 0x0003e2000c101d06 */
[----:B------:R-:W-:Y:S05]  /*27b0*/  BRA `(.L_x_10032) ;  /* 0x0000000c000c7947 */ /* 0x000fea0003800000 */
.L_x_10019:
        /* <DEDUP_REMOVED lines=26> */
.L_x_10037:
[----:B------:R-:W-:Y:S05]  /*2960*/  BSYNC.RECONVERGENT B2 ;  /* 0x0000000000027941 */ /* 0x000fea0003800200 */
.L_x_10036:
        /* <DEDUP_REMOVED lines=22> */
.L_x_10039:
[----:B------:R-:W-:Y:S05]  /*2ad0*/  BSYNC.RECONVERGENT B2 ;  /* 0x0000000000027941 */ /* 0x000fea0003800200 */
.L_x_10038:
        /* <DEDUP_REMOVED lines=22> */
.L_x_10041:
[----:B------:R-:W-:Y:S05]  /*2c40*/  BSYNC.RECONVERGENT B2 ;  /* 0x0000000000027941 */ /* 0x000fea0003800200 */
.L_x_10040:
        /* <DEDUP_REMOVED lines=21> */
.L_x_10035:
        /* <DEDUP_REMOVED lines=25> */
.L_x_10043:
[----:B------:R-:W-:Y:S05]  /*2f30*/  BSYNC.RECONVERGENT B2 ;  /* 0x0000000000027941 */ /* 0x000fea0003800200 */
.L_x_10042:
        /* <DEDUP_REMOVED lines=25> */
.L_x_10045:
[----:B------:R-:W-:Y:S05]  /*30d0*/  BSYNC.RECONVERGENT B2 ;  /* 0x0000000000027941 */ /* 0x000fea0003800200 */
.L_x_10044:
        /* <DEDUP_REMOVED lines=25> */
.L_x_10047:
[----:B------:R-:W-:Y:S05]  /*3270*/  BSYNC.RECONVERGENT B2 ;  /* 0x0000000000027941 */ /* 0x000fea0003800200 */
.L_x_10046:
        /* <DEDUP_REMOVED lines=23> */
.L_x_10032:
[----:B------:R-:W-:Y:S05]  /*33f0*/  BSYNC.RECONVERGENT B1 ;  /* 0x0000000000017941 */ /* 0x000fea0003800200 */
.L_x_10018:
[----:B01234-:R-:W0:Y:S02]  /*3400*/  LDC.64 R80, c[0x0][0x380] ;  /* 0x0000e000ff507b82 */ /* 0x01fe240000000a00 */
[----:B0-----:R-:W-:-:S04]  /*3410*/  LEA R5, R80, R5, 0x2 ;  /* 0x0000000550057211 */ /* 0x001fc800078e10ff */
[----:B------:R-:W-:-:S13]  /*3420*/  ISETP.GE.AND P1, PT, R5, R81, PT ;  /* 0x000000510500720c */ /* 0x000fda0003f26270 */
[----:B------:R-:W-:Y:S05]  /*3430*/  @!P1 BRA `(.L_x_10048) ;  /* 0xffffffd000249947 */ /* 0x000fea000383ffff */
.L_x_10001:
[----:B------:R-:W-:Y:S05]  /*3440*/  BSYNC B0 ;  /* 0x0000000000007941 */ /* 0x000fea0003800000 */
.L_x_10000:
[----:B-----5:R-:W0:Y:S01]  /*3450*/  S2R R6, SR_CgaCtaId ;  /* 0x0000000000067919 */ /* 0x020e220000008800 */
        /* <DEDUP_REMOVED lines=9> */
[----:B0-----:R-:W-:Y:S01]  /*34f0*/  LEA R5, R6, R5, 0x18 ;  /* 0x0000000506057211 */ /* 0x001fe200078ec0ff */
[----:B-1----:R-:W-:Y:S01]  /*3500*/  IMAD R31, R2, UR4, RZ ;  /* 0x00000004021f7c24 */ /* 0x002fe2000f8e02ff */
[----:B------:R-:W-:Y:S02]  /*3510*/  IADD3 R2, PT, PT, R29, R2, RZ ;  /* 0x000000021d027210 */ /* 0x000fe40007ffe0ff */
[-C--:B------:R-:W-:Y:S02]  /*3520*/  IADD3 R3, PT, PT, R3, R5.reuse, RZ ;  /* 0x0000000503037210 */ /* 0x080fe40007ffe0ff */
[----:B------:R-:W-:-:S02]  /*3530*/  LEA R5, R0, R5, 0x2 ;  /* 0x0000000500057211 */ /* 0x000fc400078e10ff */
[----:B------:R-:W-:Y:S01]  /*3540*/  IADD3 R18, P3, PT, R31, R0, RZ ;  /* 0x000000001f127210 */ /* 0x000fe20007f7e0ff */
[----:B------:R-:W-:Y:S01]  /*3550*/  STS.128 [R3], R68 ;  /* 0x0000004403007388 */ /* 0x000fe20000000c00 */
[----:B------:R-:W-:Y:S02]  /*3560*/  ISETP.GE.U32.AND P2, PT, R2, 0x80, PT ;  /* 0x000000800200780c */ /* 0x000fe40003f46070 */
[----:B------:R-:W-:Y:S01]  /*3570*/  SHF.L.U32 R22, R18, 0x2, RZ ;  /* 0x0000000212167819 */ /* 0x000fe200000006ff */
[----:B------:R-:W-:Y:S01]  /*3580*/  STS.128 [R3+0x200], R52 ;  /* 0x0002003403007388 */ /* 0x000fe20000000c00 */
[----:B------:R-:W-:Y:S02]  /*3590*/  ISETP.GE.U32.AND P1, PT, R2, 0x100, PT ;  /* 0x000001000200780c */ /* 0x000fe40003f26070 */
[C---:B--2---:R-:W-:Y:S01]  /*35a0*/  IADD3 R24, P4, PT, R22.reuse, UR18, RZ ;  /* 0x0000001216187c10 */ /* 0x044fe2000ff9e0ff */
[----:B------:R-:W-:Y:S01]  /*35b0*/  STS.128 [R3+0x400], R56 ;  /* 0x0004003803007388 */ /* 0x000fe20000000c00 */
[----:B------:R-:W-:-:S02]  /*35c0*/  IADD3 R22, P5, PT, R22, UR16, RZ ;  /* 0x0000001016167c10 */ /* 0x000fc4000ffbe0ff */
[----:B------:R-:W-:Y:S01]  /*35d0*/  ISETP.GE.U32.AND P0, PT, R2, 0x180, PT ;  /* 0x000001800200780c */ /* 0x000fe20003f06070 */
        /* <DEDUP_REMOVED lines=44> */
[----:B-1----:R-:W-:-:S02]  /*38a0*/  IADD3.X R45, PT, PT, R43, UR19, RZ, P4, !PT ;  /* 0x000000132b2d7c10 */ /* 0x002fc4000a7fe4ff */
        /* <DEDUP_REMOVED lines=70> */
.L_x_10017:
        /* <DEDUP_REMOVED lines=8> */
.L_x_10050:
[----:B------:R-:W-:Y:S05]  /*3d90*/  BSYNC B1 ;  /* 0x0000000000017941 */ /* 0x000fea0003800000 */
.L_x_10049:
        /* <DEDUP_REMOVED lines=8> */
.L_x_10051:
[----:B------:R-:W-:-:S05]  /*3e20*/  FADD.FTZ R80, R80, R115 ;  /* 0x0000007350507221 */ /* 0x000fca0000010000 */
[----:B------:R-:W-:Y:S01]  /*3e30*/  MOV R122, R80 ;  /* 0x00000050007a7202 */ /* 0x000fe20000000f00 */
[----:B------:R-:W-:Y:S01]  /*3e40*/  HFMA2 R119, -RZ, RZ, 0, 1.1920928955078125e-07 ;  /* 0x00000002ff777431 */ /* 0x000fe200000001ff */
[----:B------:R-:W-:-:S07]  /*3e50*/  MOV R81, R117 ;  /* 0x0000007500517202 */ /* 0x000fce0000000f00 */
[----:B------:R-:W-:Y:S05]  /*3e60*/  WARPSYNC.COLLECTIVE R113, `(.L_x_10052) ;  /* 0x0000000071087348 */ /* 0x000fea0003c00000 */
[----:B------:R0:W1:Y:S02]  /*3e70*/  SHFL.BFLY P6, R117, R122, R119, R124 ;  /* 0x0c0000777a757389 */ /* 0x00006400000c007c */
[----:B01----:R-:W-:Y:S05]  /*3e80*/  ENDCOLLECTIVE ;  /* 0x000000000000791b */ /* 0x003fea0003800000 */
.L_x_10052:
[----:B------:R-:W-:-:S05]  /*3e90*/  FADD.FTZ R81, R81, R120 ;  /* 0x0000007851517221 */ /* 0x000fca0000010000 */
[----:B------:R-:W-:Y:S02]  /*3ea0*/  MOV R122, R81 ;  /* 0x00000051007a7202 */ /* 0x000fe40000000f00 */
[----:B------:R-:W-:-:S07]  /*3eb0*/  MOV R83, R117 ;  /* 0x0000007500537202 */ /* 0x000fce0000000f00 */
[----:B------:R-:W-:Y:S05]  /*3ec0*/  WARPSYNC.COLLECTIVE R113, `(.L_x_10053) ;  /* 0x0000000071087348 */ /* 0x000fea0003c00000 */
[----:B------:R0:W1:Y:S02]  /*3ed0*/  SHFL.BFLY P6, R117, R122, R119, R124 ;  /* 0x0c0000777a757389 */ /* 0x00006400000c007c */
[----:B01----:R-:W-:Y:S05]  /*3ee0*/  ENDCOLLECTIVE ;  /* 0x000000000000791b */ /* 0x003fea0003800000 */
.L_x_10053:
[----:B------:R-:W-:-:S05]  /*3ef0*/  FADD.FTZ R83, R80, R83 ;  /* 0x0000005350537221 */ /* 0x000fca0000010000 */
[----:B------:R-:W-:Y:S01]  /*3f00*/  MOV R122, R83 ;  /* 0x00000053007a7202 */ /* 0x000fe20000000f00 */
[----:B------:R-:W-:Y:S01]  /*3f10*/  HFMA2 R119, -RZ, RZ, 0, 2.384185791015625e-07 ;  /* 0x00000004ff777431 */ /* 0x000fe200000001ff */
[----:B------:R-:W-:-:S07]  /*3f20*/  MOV R82, R117 ;  /* 0x0000007500527202 */ /* 0x000fce0000000f00 */
[----:B------:R-:W-:Y:S05]  /*3f30*/  WARPSYNC.COLLECTIVE R113, `(.L_x_10054) ;  /* 0x0000000071087348 */ /* 0x000fea0003c00000 */
[----:B------:R0:W1:Y:S02]  /*3f40*/  SHFL.BFLY P6, R117, R122, R119, R124 ;  /* 0x0c0000777a757389 */ /* 0x00006400000c007c */
[----:B01----:R-:W-:Y:S05]  /*3f50*/  ENDCOLLECTIVE ;  /* 0x000000000000791b */ /* 0x003fea0003800000 */
.L_x_10054:
[----:B------:R-:W-:-:S05]  /*3f60*/  FADD.FTZ R82, R81, R82 ;  /* 0x0000005251527221 */ /* 0x000fca0000010000 */
[----:B------:R-:W-:Y:S02]  /*3f70*/  MOV R122, R82 ;  /* 0x00000052007a7202 */ /* 0x000fe40000000f00 */
[----:B------:R-:W-:-:S07]  /*3f80*/  MOV R84, R117 ;  /* 0x0000007500547202 */ /* 0x000fce0000000f00 */
[----:B------:R-:W-:Y:S05]  /*3f90*/  WARPSYNC.COLLECTIVE R113, `(.L_x_10055) ;  /* 0x0000000071087348 */ /* 0x000fea0003c00000 */
[----:B------:R0:W1:Y:S02]  /*3fa0*/  SHFL.BFLY P6, R117, R122, R119, R124 ;  /* 0x0c0000777a757389 */ /* 0x00006400000c007c */
[----:B01----:R-:W-:Y:S05]  /*3fb0*/  ENDCOLLECTIVE ;  /* 0x000000000000791b */ /* 0x003fea0003800000 */
.L_x_10055:
[----:B------:R-:W-:-:S05]  /*3fc0*/  FADD.FTZ R84, R83, R84 ;  /* 0x0000005453547221 */ /* 0x000fca0000010000 */
[----:B------:R-:W-:Y:S01]  /*3fd0*/  MOV R122, R84 ;  /* 0x00000054007a7202 */ /* 0x000fe20000000f00 */
[----:B------:R-:W-:Y:S01]  /*3fe0*/  HFMA2 R119, -RZ, RZ, 0, 4.76837158203125e-07 ;  /* 0x00000008ff777431 */ /* 0x000fe200000001ff */
[----:B------:R-:W-:-:S07]  /*3ff0*/  MOV R85, R117 ;  /* 0x0000007500557202 */ /* 0x000fce0000000f00 */
[----:B------:R-:W-:Y:S05]  /*4000*/  WARPSYNC.COLLECTIVE R113, `(.L_x_10056) ;  /* 0x0000000071087348 */ /* 0x000fea0003c00000 */
[----:B------:R0:W1:Y:S02]  /*4010*/  SHFL.BFLY P6, R117, R122, R119, R124 ;  /* 0x0c0000777a757389 */ /* 0x00006400000c007c */
[----:B01----:R-:W-:Y:S05]  /*4020*/  ENDCOLLECTIVE ;  /* 0x000000000000791b */ /* 0x003fea0003800000 */
.L_x_10056:
[----:B------:R-:W-:-:S05]  /*4030*/  FADD.FTZ R85, R82, R85 ;  /* 0x0000005552557221 */ /* 0x000fca0000010000 */
[----:B------:R-:W-:Y:S02]  /*4040*/  MOV R122, R85 ;  /* 0x00000055007a7202 */ /* 0x000fe40000000f00 */
[----:B------:R-:W-:-:S07]  /*4050*/  MOV R87, R117 ;  /* 0x0000007500577202 */ /* 0x000fce0000000f00 */
[----:B------:R-:W-:Y:S05]  /*4060*/  WARPSYNC.COLLECTIVE R113, `(.L_x_10057) ;  /* 0x0000000071087348 */ /* 0x000fea0003c00000 */
[----:B------:R0:W1:Y:S02]  /*4070*/  SHFL.BFLY P6, R117, R122, R119, R124 ;  /* 0x0c0000777a757389 */ /* 0x00006400000c007c */
[----:B01----:R-:W-:Y:S05]  /*4080*/  ENDCOLLECTIVE ;  /* 0x000000000000791b */ /* 0x003fea0003800000 */
.L_x_10057:
[----:B------:R-:W-:-:S05]  /*4090*/  FADD.FTZ R87, R84, R87 ;  /* 0x0000005754577221 */ /* 0x000fca0000010000 */
[----:B------:R-:W-:Y:S01]  /*40a0*/  MOV R122, R87 ;  /* 0x00000057007a7202 */ /* 0x000fe20000000f00 */
[----:B------:R-:W-:Y:S01]  /*40b0*/  HFMA2 R119, -RZ, RZ, 0, 9.5367431640625e-07 ;  /* 0x00000010ff777431 */ /* 0x000fe200000001ff */
[----:B------:R-:W-:-:S07]  /*40c0*/  MOV R86, R117 ;  /* 0x0000007500567202 */ /* 0x000fce0000000f00 */
[----:B------:R-:W-:Y:S05]  /*40d0*/  WARPSYNC.COLLECTIVE R113, `(.L_x_10058) ;  /* 0x0000000071087348 */ /* 0x000fea0003c00000 */
[----:B------:R0:W1:Y:S02]  /*40e0*/  SHFL.BFLY P6, R117, R122, R119, R124 ;  /* 0x0c0000777a757389 */ /* 0x00006400000c007c */
[----:B01----:R-:W-:Y:S05]  /*40f0*/  ENDCOLLECTIVE ;  /* 0x000000000000791b */ /* 0x003fea0003800000 */
.L_x_10058:
[----:B------:R-:W-:-:S05]  /*4100*/  FADD.FTZ R86, R85, R86 ;  /* 0x0000005655567221 */ /* 0x000fca0000010000 */
[----:B------:R-:W-:Y:S02]  /*4110*/  MOV R122, R86 ;  /* 0x00000056007a7202 */ /* 0x000fe40000000f00 */
[----:B------:R-:W-:-:S07]  /*4120*/  MOV R80, R117 ;  /* 0x0000007500507202 */ /* 0x000fce0000000f00 */
[----:B------:R-:W-:Y:S05]  /*4130*/  WARPSYNC.COLLECTIVE R113, `(.L_x_10059) ;  /* 0x0000000071087348 */ /* 0x000fea0003c00000 */
[----:B------:R0:W1:Y:S02]  /*4140*/  SHFL.BFLY P6, R117, R122, R119, R124 ;  /* 0x0c0000777a757389 */ /* 0x00006400000c007c */
[----:B01----:R-:W-:Y:S05]  /*4150*/  ENDCOLLECTIVE ;  /* 0x000000000000791b */ /* 0x003fea0003800000 */
.L_x_10059:
[----:B------:R-:W-:Y:S01]  /*4160*/  MOV R81, R117 ;  /* 0x0000007500517202 */ /* 0x000fe20000000f00 */
[----:B------:R-:W-:Y:S06]  /*4170*/  BRA `(.L_x_10060) ;  /* 0xffffffd800987947 */ /* 0x000fec000383ffff */
.L_x_10061:
        /* <DEDUP_REMOVED lines=16> */
.L_x_11328:


//--------------------- .text._ZN10layer_norm13ln_bwd_kernelINS_13Kernel_traitsIfffffjLj512ELj1ELj4ELj1ELj16ENS_18Kernel_traits_baseILj512EfffffjLj128EEEEELb0ELb0ELb0ELb1EEEvNS_9BwdParamsE --------------------------
	.section	.text._ZN10layer_norm13ln_bwd_kernelINS_13Kernel_traitsIfffffjLj512ELj1ELj4ELj1ELj16ENS_18Kernel_traits_baseILj512EfffffjLj128EEEEELb0ELb0ELb0ELb1EEEvNS_9BwdParamsE,"ax",@progbits
	.align	128
        .global         _ZN10layer_norm13ln_bwd_kernelINS_13Kernel_traitsIfffffjLj512ELj1ELj4ELj1ELj16ENS_18Kernel_traits_baseILj512EfffffjLj128EEEEELb0ELb0ELb0ELb1EEEvNS_9BwdParamsE
        .type           _ZN10layer_norm13ln_bwd_kernelINS_13Kernel_traitsIfffffjLj512ELj1ELj4ELj1ELj16ENS_18Kernel_traits_baseILj512EfffffjLj128EEEEELb0ELb0ELb0ELb1EEEvNS_9BwdParamsE,@function
        .size           _ZN10layer_norm13ln_bwd_kernelINS_13Kernel_traitsIfffffjLj512ELj1ELj4ELj1ELj16ENS_18Kernel_traits_baseILj512EfffffjLj128EEEEELb0ELb0ELb0ELb1EEEvNS_9BwdParamsE,(.L_x_11329 - _ZN10layer_norm13ln_bwd_kernelINS_13Kernel_traitsIfffffjLj512ELj1ELj4ELj1ELj16ENS_18Kernel_traits_baseILj512EfffffjLj128EEEEELb0ELb0ELb0ELb1EEEvNS_9BwdParamsE)
        .other          _ZN10layer_norm13ln_bwd_kernelINS_13Kernel_traitsIfffffjLj512ELj1ELj4ELj1ELj16ENS_18Kernel_traits_baseILj512EfffffjLj128EEEEELb0ELb0ELb0ELb1EEEvNS_9BwdParamsE,@"STO_CUDA_ENTRY STV_DEFAULT"
_ZN10layer_norm13ln_bwd_kernelINS_13Kernel_traitsIfffffjLj512ELj1ELj4ELj1ELj16ENS_18Kernel_traits_baseILj512EfffffjLj128EEEEELb0ELb0ELb0ELb1EEEvNS_9BwdParamsE:
.text._ZN10layer_norm13ln_bwd_kernelINS_13Kernel_traitsIfffffjLj512ELj1ELj4ELj1ELj16ENS_18Kernel_traits_baseILj512EfffffjLj128EEEEELb0ELb0ELb0ELb1EEEvNS_9BwdParamsE:
        /* <DEDUP_REMOVED lines=33> */
[----:B------:R-:W1:Y:S01]  /*0210*/  LDCU.64 UR4, c[0x0][0x3e0] ;  /* 0x00007c00ff0477ac */ /* 0x000e620008000a00 */
[----:B------:R-:W-:Y:S01]  /*0220*/  LOP3.LUT R98, R98, 0x1f, RZ, 0xc0, !PT ;  /* 0x0000001f62627812 */ /* 0x000fe200078ec0ff */
[----:B------:R-:W-:Y:S01]  /*0230*/  HFMA2 R96, -RZ, RZ, 0, 0 ;  /* 0x00000000ff607431 */ /* 0x000fe200000001ff */
[----:B------:R-:W-:Y:S01]  /*0240*/  BSSY B1, `(.L_x_10064) ;  /* 0x000029c000017945 */ /* 0x000fe20003800000 */
[----:B------:R-:W-:Y:S02]  /*0250*/  CS2R R94, SRZ ;  /* 0x00000000005e7805 */ /* 0x000fe4000001ff00 */
[----:B------:R-:W-:Y:S02]  /*0260*/  CS2R R92, SRZ ;  /* 0x00000000005c7805 */ /* 0x000fe4000001ff00 */
[----:B------:R-:W-:Y:S02]  /*0270*/  CS2R R2, SRZ ;  /* 0x0000000000027805 */ /* 0x000fe4000001ff00 */
[----:B------:R-:W-:-:S02]  /*0280*/  MOV R0, RZ ;  /* 0x000000ff00007202 */ /* 0x000fc40000000f00 */
[----:B------:R-:W-:Y:S02]  /*0290*/  CS2R R6, SRZ ;  /* 0x0000000000067805 */ /* 0x000fe4000001ff00 */
        /* <DEDUP_REMOVED lines=13> */
[----:B------:R-:W-:-:S03]  /*0370*/  CS2R R26, SRZ ;  /* 0x00000000001a7805 */ /* 0x000fc6000001ff00 */
[----:B------:R-:W5:Y:S04]  /*0380*/  LDG.E.128 R64, desc[UR6][R4.64+0x400] ;  /* 0x0004000604407981 */ /* 0x000f68000c1e1d00 */
[----:B------:R-:W5:Y:S04]  /*0390*/  LDG.E.128 R68, desc[UR6][R4.64+0x200] ;  /* 0x0002000604447981 */ /* 0x000f68000c1e1d00 */
[----:B------:R0:W5:Y:S02]  /*03a0*/  LDG.E.128 R72, desc[UR6][R4.64] ;  /* 0x0000000604487981 */ /* 0x000164000c1e1d00 */
[----:B0-----:R-:W-:-:S07]  /*03b0*/  CS2R R4, SRZ ;  /* 0x0000000000047805 */ /* 0x001fce000001ff00 */
.L_x_10072:
        /* <DEDUP_REMOVED lines=25> */
[----:B------:R-:W-:Y:S02]  /*0550*/  IMAD.WIDE.U32 R80, R103, 0x10, R88 ;  /* 0x0000001067507825 */ /* 0x000fe400078e0058 */
[----:B------:R-:W2:Y:S02]  /*0560*/  LDG.E.128 R76, desc[UR6][R76.64] ;  /* 0x000000064c4c7981 */ /* 0x000ea4000c1e1d00 */
[----:B-1----:R-:W-:Y:S02]  /*0570*/  IMAD.WIDE.U32 R56, R104, 0x10, R44 ;  /* 0x0000001068387825 */ /* 0x002fe400078e002c */
[----:B------:R-:W3:Y:S02]  /*0580*/  LDG.E.128 R80, desc[UR6][R80.64] ;  /* 0x0000000650507981 */ /* 0x000ee4000c1e1d00 */
[--C-:B------:R-:W-:Y:S02]  /*0590*/  IMAD.WIDE.U32 R84, R102, 0x10, R88.reuse ;  /* 0x0000001066547825 */ /* 0x100fe400078e0058 */
[----:B------:R-:W4:Y:S02]  /*05a0*/  LDG.E.128 R56, desc[UR6][R56.64] ;  /* 0x0000000638387981 */ /* 0x000f24000c1e1d00 */
[----:B------:R-:W-:-:S02]  /*05b0*/  IMAD.WIDE.U32 R88, R100, 0x10, R88 ;  /* 0x0000001064587825 */ /* 0x000fc400078e0058 */
[----:B------:R-:W3:Y:S04]  /*05c0*/  LDG.E.128 R84, desc[UR6][R84.64] ;  /* 0x0000000654547981 */ /* 0x000ee8000c1e1d00 */
[----:B------:R-:W3:Y:S01]  /*05d0*/  LDG.E.128 R88, desc[UR6][R88.64] ;  /* 0x0000000658587981 */ /* 0x000ee2000c1e1d00 */
[----:B------:R-:W-:-:S06]  /*05e0*/  IMAD.WIDE.U32 R52, R103, 0x10, R44 ;  /* 0x0000001067347825 */ /* 0x000fcc00078e002c */
[----:B------:R-:W3:Y:S01]  /*05f0*/  LDG.E.128 R52, desc[UR6][R52.64] ;  /* 0x0000000634347981 */ /* 0x000ee2000c1e1d00 */
[----:B------:R-:W-:-:S06]  /*0600*/  IMAD.WIDE.U32 R48, R102, 0x10, R44 ;  /* 0x0000001066307825 */ /* 0x000fcc00078e002c */
[----:B------:R-:W3:Y:S01]  /*0610*/  LDG.E.128 R48, desc[UR6][R48.64] ;  /* 0x0000000630307981 */ /* 0x000ee2000c1e1d00 */
[----:B------:R-:W-:-:S06]  /*0620*/  IMAD.WIDE.U32 R44, R100, 0x10, R44 ;  /* 0x00000010642c7825 */ /* 0x000fcc00078e002c */
[----:B------:R-:W3:Y:S01]  /*0630*/  LDG.E.128 R44, desc[UR6][R44.64] ;  /* 0x000000062c2c7981 */ /* 0x000ee2000c1e1d00 */
[C---:B--2---:R-:W-:Y:S01]  /*0640*/  FADD.FTZ R76, -R105.reuse, R76 ;  /* 0x0000004c694c7221 */ /* 0x044fe20000010100 */
[----:B------:R-:W-:-:S03]  /*0650*/  FADD.FTZ R108, -R105, R77 ;  /* 0x0000004d696c7221 */ /* 0x000fc60000010100 */
[----:B-----5:R-:W-:Y:S01]  /*0660*/  FMUL.FTZ R77, R101, R76 ;  /* 0x0000004c654d7220 */ /* 0x020fe20000410000 */
[----:B----4-:R-:W-:Y:S01]  /*0670*/  FMUL.FTZ R106, R72, R56 ;  /* 0x00000038486a7220 */ /* 0x010fe20000410000 */
[----:B------:R-:W-:Y:S01]  /*0680*/  FADD.FTZ R110, -R105, R78 ;  /* 0x0000004e696e7221 */ /* 0x000fe20000010100 */
[----:B------:R-:W-:Y:S02]  /*0690*/  FMUL.FTZ R108, R101, R108 ;  /* 0x0000006c656c7220 */ /* 0x000fe40000410000 */
[----:B------:R-:W-:Y:S01]  /*06a0*/  FADD.FTZ R112, RZ, R106 ;  /* 0x0000006aff707221 */ /* 0x000fe20000010000 */
[----:B------:R-:W-:Y:S01]  /*06b0*/  FFMA.FTZ R107, R77, R106, RZ ;  /* 0x0000006a4d6b7223 */ /* 0x000fe200000100ff */
[----:B---3--:R-:W-:Y:S01]  /*06c0*/  FADD.FTZ R138, -R105, R91 ;  /* 0x0000005b698a7221 */ /* 0x008fe20000010100 */
[----:B------:R-:W-:Y:S01]  /*06d0*/  FMUL.FTZ R91, R73, R57 ;  /* 0x00000039495b7220 */ /* 0x000fe20000410000 */
        /* <DEDUP_REMOVED lines=14> */
[C---:B------:R-:W-:Y:S01]  /*07c0*/  FMUL.FTZ R105, R101.reuse, R110 ;  /* 0x0000006e65697220 */ /* 0x040fe20000410000 */
[----:B------:R-:W-:Y:S01]  /*07d0*/  FFMA.FTZ R112, R108, R91, R107 ;  /* 0x0000005b6c707223 */ /* 0x000fe2000001006b */
[----:B------:R-:W-:Y:S01]  /*07e0*/  FMUL.FTZ R109, R101, R116 ;  /* 0x00000074656d7220 */ /* 0x000fe20000410000 */
[----:B------:R-:W-:Y:S01]  /*07f0*/  FADD.FTZ R116, R111, R84 ;  /* 0x000000546f747221 */ /* 0x000fe20000010000 */
[----:B------:R-:W-:Y:S01]  /*0800*/  FMUL.FTZ R85, R75, R59 ;  /* 0x0000003b4b557220 */ /* 0x000fe20000410000 */
[----:B------:R-:W-:Y:S01]  /*0810*/  FMUL.FTZ R110, R101, R114 ;  /* 0x00000072656e7220 */ /* 0x000fe20000410000 */
        /* <DEDUP_REMOVED lines=17> */
[----:B------:R-:W-:-:S02]  /*0930*/  FMUL.FTZ R90, R64, R48 ;  /* 0x00000030405a7220 */ /* 0x000fc40000410000 */
[----:B------:R-:W-:Y:S01]  /*0940*/  FADD.FTZ R125, R124, R89 ;  /* 0x000000597c7d7221 */ /* 0x000fe20000010000 */
[----:B------:R-:W-:Y:S01]  /*0950*/  FFMA.FTZ R122, R112, R89, R121 ;  /* 0x00000059707a7223 */ /* 0x000fe20000010079 */
[----:B------:R-:W-:Y:S01]  /*0960*/  FMUL.FTZ R113, R101, R128 ;  /* 0x0000008065717220 */ /* 0x000fe20000410000 */
[----:B------:R-:W-:Y:S01]  /*0970*/  FMUL.FTZ R83, R65, R49 ;  /* 0x0000003141537220 */ /* 0x000fe20000410000 */
[----:B------:R-:W-:Y:S01]  /*0980*/  FMUL.FTZ R116, R101, R126 ;  /* 0x0000007e65747220 */ /* 0x000fe20000410000 */
        /* <DEDUP_REMOVED lines=44> */
.L_x_10065:
[----:B------:R-:W0:Y:S08]  /*0c50*/  LDC.64 R30, c[0x0][0x3a8] ;  /* 0x0000ea00ff1e7b82 */ /* 0x000e300000000a00 */
[----:B------:R-:W1:Y:S01]  /*0c60*/  LDC.64 R28, c[0x0][0x428] ;  /* 0x00010a00ff1c7b82 */ /* 0x000e620000000a00 */
[C---:B------:R-:W-:Y:S02]  /*0c70*/  IADD3 R100, PT, PT, R104.reuse, 0x60, RZ ;  /* 0x0000006068647810 */ /* 0x040fe40007ffe0ff */
[----:B------:R-:W-:-:S02]  /*0c80*/  IADD3 R103, PT, PT, R104, 0x20, RZ ;  /* 0x0000002068677810 */ /* 0x000fc40007ffe0ff */
        /* <DEDUP_REMOVED lines=15> */
[----:B------:R-:W-:Y:S02]  /*0d80*/  IMAD.WIDE.U32 R44, R100, 0x10, R28 ;  /* 0x00000010642c7825 */ /* 0x000fe400078e001c */
        /* <DEDUP_REMOVED lines=10> */
[C---:B--2---:R-:W-:Y:S01]  /*0e30*/  FADD.FTZ R76, -R105.reuse, R76 ;  /* 0x0000004c694c7221 */ /* 0x044fe20000010100 */
[----:B------:R-:W-:-:S03]  /*0e40*/  FADD.FTZ R108, -R105, R77 ;  /* 0x0000004d696c7221 */ /* 0x000fc60000010100 */
[----:B-----5:R-:W-:Y:S01]  /*0e50*/  FMUL.FTZ R77, R101, R76 ;  /* 0x0000004c654d7220 */ /* 0x020fe20000410000 */
[----:B---3--:R-:W-:Y:S01]  /*0e60*/  FADD.FTZ R138, -R105, R91 ;  /* 0x0000005b698a7221 */ /* 0x008fe20000010100 */
[----:B----4-:R-:W-:Y:S01]  /*0e70*/  FMUL.FTZ R106, R72, R56 ;  /* 0x00000038486a7220 */ /* 0x010fe20000410000 */
[----:B------:R-:W-:Y:S01]  /*0e80*/  FMUL.FTZ R91, R73, R57 ;  /* 0x00000039495b7220 */ /* 0x000fe20000410000 */
[----:B------:R-:W-:Y:S01]  /*0e90*/  FADD.FTZ R110, -R105, R78 ;  /* 0x0000004e696e7221 */ /* 0x000fe20000010100 */
[----:B------:R-:W-:Y:S01]  /*0ea0*/  FMUL.FTZ R108, R101, R108 ;  /* 0x0000006c656c7220 */ /* 0x000fe20000410000 */
[----:B------:R-:W-:Y:S01]  /*0eb0*/  FADD.FTZ R112, RZ, R106 ;  /* 0x0000006aff707221 */ /* 0x000fe20000010000 */
[----:B------:R-:W-:Y:S01]  /*0ec0*/  FFMA.FTZ R107, R77, R106, RZ ;  /* 0x0000006a4d6b7223 */ /* 0x000fe200000100ff */
        /* <DEDUP_REMOVED lines=86> */
.L_x_10066:
        /* <DEDUP_REMOVED lines=52> */
.L_x_10084:
        /* <DEDUP_REMOVED lines=83> */
.L_x_10069:
        /* <DEDUP_REMOVED lines=30> */
[----:B-1----:R-:W-:-:S04]  /*1e80*/  IMAD.WIDE.U32 R52, R104, 0x10, R48 ;  /* 0x0000001068347825 */ /* 0x002fc800078e0030 */
[----:B------:R-:W-:Y:S01]  /*1e90*/  FADD.FTZ R120, -R120, R79 ;  /* 0x0000004f78787221 */ /* 0x000fe20000010100 */
[----:B------:R-:W-:Y:S01]  /*1ea0*/  FADD.FTZ R108, -R117, R78 ;  /* 0x0000004e756c7221 */ /* 0x000fe20000010100 */
[----:B------:R-:W-:Y:S01]  /*1eb0*/  FADD.FTZ R110, -R119, R76 ;  /* 0x0000004c776e7221 */ /* 0x000fe20000010100 */
[----:B0-----:R-:W-:-:S04]  /*1ec0*/  IMAD.WIDE.U32 R104, R104, 0x10, R50 ;  /* 0x0000001068687825 */ /* 0x001fc800078e0032 */
        /* <DEDUP_REMOVED lines=48> */
.L_x_10068:
        /* <DEDUP_REMOVED lines=38> */
[C---:B0-----:R-:W-:Y:S01]  /*2430*/  FFMA.FTZ R50, R101.reuse, R105, R42 ;  /* 0x0000006965327223 */ /* 0x041fe2000001002a */
        /* <DEDUP_REMOVED lines=38> */
.L_x_10071:
        /* <DEDUP_REMOVED lines=82> */
.L_x_10070:
[----:B0123--:R-:W0:Y:S02]  /*2bc0*/  LDC.64 R44, c[0x0][0x380] ;  /* 0x0000e000ff2c7b82 */ /* 0x00fe240000000a00 */
[----:B0-----:R-:W-:-:S04]  /*2bd0*/  LEA R97, R44, R97, 0x2 ;  /* 0x000000612c617211 */ /* 0x001fc800078e10ff */
[----:B------:R-:W-:-:S13]  /*2be0*/  ISETP.GE.AND P1, PT, R97, R45, PT ;  /* 0x0000002d6100720c */ /* 0x000fda0003f26270 */
[----:B------:R-:W-:Y:S05]  /*2bf0*/  @!P1 BRA `(.L_x_10072) ;  /* 0xffffffd400f09947 */ /* 0x000fea000383ffff */
[----:B------:R-:W-:Y:S05]  /*2c00*/  BSYNC B1 ;  /* 0x0000000000017941 */ /* 0x000fea0003800000 */
.L_x_10064:
        /* <DEDUP_REMOVED lines=31> */
.L_x_10063:
[----:B------:R-:W-:Y:S05]  /*2e00*/  BSYNC B0 ;  /* 0x0000000000007941 */ /* 0x000fea0003800000 */
.L_x_10062:
        /* <DEDUP_REMOVED lines=107> */
.L_x_10067:
        /* <DEDUP_REMOVED lines=8> */
.L_x_10074:
[----:B------:R-:W-:Y:S05]  /*3540*/  BSYNC B2 ;  /* 0x0000000000027941 */ /* 0x000fea0003800000 */
.L_x_10073:
        /* <DEDUP_REMOVED lines=8> */
.L_x_10075:
[----:B------:R-:W-:-:S05]  /*35d0*/  FADD.FTZ R44, R44, R121 ;  /* 0x000000792c2c7221 */ /* 0x000fca0000010000 */
[----:B------:R-:W-:Y:S01]  /*35e0*/  MOV R55, R44 ;  /* 0x0000002c00377202 */ /* 0x000fe20000000f00 */
[----:B------:R-:W-:Y:S01]  /*35f0*/  HFMA2 R54, -RZ, RZ, 0, 1.1920928955078125e-07 ;  /* 0x00000002ff367431 */ /* 0x000fe200000001ff */
[----:B------:R-:W-:-:S07]  /*3600*/  MOV R45, R53 ;  /* 0x00000035002d7202 */ /* 0x000fce0000000f00 */
[----:B------:R-:W-:Y:S05]  /*3610*/  WARPSYNC.COLLECTIVE R52, `(.L_x_10076) ;  /* 0x0000000034087348 */ /* 0x000fea0003c00000 */
[----:B------:R0:W1:Y:S02]  /*3620*/  SHFL.BFLY P3, R53, R55, R54, R57 ;  /* 0x0c00003637357389 */ /* 0x0000640000060039 */
[----:B01----:R-:W-:Y:S05]  /*3630*/  ENDCOLLECTIVE ;  /* 0x000000000000791b */ /* 0x003fea0003800000 */
.L_x_10076:
[----:B------:R-:W-:-:S05]  /*3640*/  FADD.FTZ R45, R45, R122 ;  /* 0x0000007a2d2d7221 */ /* 0x000fca0000010000 */
[----:B------:R-:W-:Y:S02]  /*3650*/  MOV R55, R45 ;  /* 0x0000002d00377202 */ /* 0x000fe40000000f00 */
[----:B------:R-:W-:-:S07]  /*3660*/  MOV R47, R53 ;  /* 0x00000035002f7202 */ /* 0x000fce0000000f00 */
[----:B------:R-:W-:Y:S05]  /*3670*/  WARPSYNC.COLLECTIVE R52, `(.L_x_10077) ;  /* 0x0000000034087348 */ /* 0x000fea0003c00000 */
[----:B------:R0:W1:Y:S02]  /*3680*/  SHFL.BFLY P3, R53, R55, R54, R57 ;  /* 0x0c00003637357389 */ /* 0x0000640000060039 */
[----:B01----:R-:W-:Y:S05]  /*3690*/  ENDCOLLECTIVE ;  /* 0x000000000000791b */ /* 0x003fea0003800000 */
.L_x_10077:
[----:B------:R-:W-:-:S05]  /*36a0*/  FADD.FTZ R47, R44, R47 ;  /* 0x0000002f2c2f7221 */ /* 0x000fca0000010000 */
[----:B------:R-:W-:Y:S01]  /*36b0*/  MOV R55, R47 ;  /* 0x0000002f00377202 */ /* 0x000fe20000000f00 */
[----:B------:R-:W-:Y:S01]  /*36c0*/  HFMA2 R54, -RZ, RZ, 0, 2.384185791015625e-07 ;  /* 0x00000004ff367431 */ /* 0x000fe200000001ff */
[----:B------:R-:W-:-:S07]  /*36d0*/  MOV R46, R53 ;  /* 0x00000035002e7202 */ /* 0x000fce0000000f00 */
[----:B------:R-:W-:Y:S05]  /*36e0*/  WARPSYNC.COLLECTIVE R52, `(.L_x_10078) ;  /* 0x0000000034087348 */ /* 0x000fea0003c00000 */
[----:B------:R0:W1:Y:S02]  /*36f0*/  SHFL.BFLY P3, R53, R55, R54, R57 ;  /* 0x0c00003637357389 */ /* 0x0000640000060039 */
[----:B01----:R-:W-:Y:S05]  /*3700*/  ENDCOLLECTIVE ;  /* 0x000000000000791b */ /* 0x003fea0003800000 */
.L_x_10078:
[----:B------:R-:W-:-:S05]  /*3710*/  FADD.FTZ R46, R45, R46 ;  /* 0x0000002e2d2e7221 */ /* 0x000fca0000010000 */
[----:B------:R-:W-:Y:S02]  /*3720*/  MOV R55, R46 ;  /* 0x0000002e00377202 */ /* 0x000fe40000000f00 */
[----:B------:R-:W-:-:S07]  /*3730*/  MOV R48, R53 ;  /* 0x0000003500307202 */ /* 0x000fce0000000f00 */
[----:B------:R-:W-:Y:S05]  /*3740*/  WARPSYNC.COLLECTIVE R52, `(.L_x_10079) ;  /* 0x0000000034087348 */ /* 0x000fea0003c00000 */
[----:B------:R0:W1:Y:S02]  /*3750*/  SHFL.BFLY P3, R53, R55, R54, R57 ;  /* 0x0c00003637357389 */ /* 0x0000640000060039 */
[----:B01----:R-:W-:Y:S05]  /*3760*/  ENDCOLLECTIVE ;  /* 0x000000000000791b */ /* 0x003fea0003800000 */
.L_x_10079:
[----:B------:R-:W-:-:S05]  /*3770*/  FADD.FTZ R48, R47, R48 ;  /* 0x000000302f307221 */ /* 0x000fca0000010000 */
[----:B------:R-:W-:Y:S01]  /*3780*/  MOV R55, R48 ;  /* 0x0000003000377202 */ /* 0x000fe20000000f00 */
[----:B------:R-:W-:Y:S01]  /*3790*/  HFMA2 R54, -RZ, RZ, 0, 4.76837158203125e-07 ;  /* 0x00000008ff367431 */ /* 0x000fe200000001ff */
[----:B------:R-:W-:-:S07]  /*37a0*/  MOV R49, R53 ;  /* 0x0000003500317202 */ /* 0x000fce0000000f00 */
[----:B------:R-:W-:Y:S05]  /*37b0*/  WARPSYNC.COLLECTIVE R52, `(.L_x_10080) ;  /* 0x0000000034087348 */ /* 0x000fea0003c00000 */
[----:B------:R0:W1:Y:S02]  /*37c0*/  SHFL.BFLY P3, R53, R55, R54, R57 ;  /* 0x0c00003637357389 */ /* 0x0000640000060039 */
[----:B01----:R-:W-:Y:S05]  /*37d0*/  ENDCOLLECTIVE ;  /* 0x000000000000791b */ /* 0x003fea0003800000 */
.L_x_10080:
[----:B------:R-:W-:-:S05]  /*37e0*/  FADD.FTZ R49, R46, R49 ;  /* 0x000000312e317221 */ /* 0x000fca0000010000 */
[----:B------:R-:W-:Y:S02]  /*37f0*/  MOV R55, R49 ;  /* 0x0000003100377202 */ /* 0x000fe40000000f00 */
[----:B------:R-:W-:-:S07]  /*3800*/  MOV R51, R53 ;  /* 0x0000003500337202 */ /* 0x000fce0000000f00 */
[----:B------:R-:W-:Y:S05]  /*3810*/  WARPSYNC.COLLECTIVE R52, `(.L_x_10081) ;  /* 0x0000000034087348 */ /* 0x000fea0003c00000 */
[----:B------:R0:W1:Y:S02]  /*3820*/  SHFL.BFLY P3, R53, R55, R54, R57 ;  /* 0x0c00003637357389 */ /* 0x0000640000060039 */
[----:B01----:R-:W-:Y:S05]  /*3830*/  ENDCOLLECTIVE ;  /* 0x000000000000791b */ /* 0x003fea0003800000 */
.L_x_10081:
[----:B------:R-:W-:-:S05]  /*3840*/  FADD.FTZ R51, R48, R51 ;  /* 0x0000003330337221 */ /* 0x000fca0000010000 */
[----:B------:R-:W-:Y:S01]  /*3850*/  MOV R55, R51 ;  /* 0x0000003300377202 */ /* 0x000fe20000000f00 */
[----:B------:R-:W-:Y:S01]  /*3860*/  HFMA2 R54, -RZ, RZ, 0, 9.5367431640625e-07 ;  /* 0x00000010ff367431 */ /* 0x000fe200000001ff */
[----:B------:R-:W-:-:S07]  /*3870*/  MOV R50, R53 ;  /* 0x0000003500327202 */ /* 0x000fce0000000f00 */
[----:B------:R-:W-:Y:S05]  /*3880*/  WARPSYNC.COLLECTIVE R52, `(.L_x_10082) ;  /* 0x0000000034087348 */ /* 0x000fea0003c00000 */
[----:B------:R0:W1:Y:S02]  /*3890*/  SHFL.BFLY P3, R53, R55, R54, R57 ;  /* 0x0c00003637357389 */ /* 0x0000640000060039 */
[----:B01----:R-:W-:Y:S05]  /*38a0*/  ENDCOLLECTIVE ;  /* 0x000000000000791b */ /* 0x003fea0003800000 */
.L_x_10082:
[----:B------:R-:W-:-:S05]  /*38b0*/  FADD.FTZ R50, R49, R50 ;  /* 0x0000003231327221 */ /* 0x000fca0000010000 */
[----:B------:R-:W-:Y:S02]  /*38c0*/  MOV R55, R50 ;  /* 0x0000003200377202 */ /* 0x000fe40000000f00 */
[----:B------:R-:W-:-:S07]  /*38d0*/  MOV R44, R53 ;  /* 0x00000035002c7202 */ /* 0x000fce0000000f00 */
[----:B------:R-:W-:Y:S05]  /*38e0*/  WARPSYNC.COLLECTIVE R52, `(.L_x_10083) ;  /* 0x0000000034087348 */ /* 0x000fea0003c00000 */
[----:B------:R0:W1:Y:S02]  /*38f0*/  SHFL.BFLY P3, R53, R55, R54, R57 ;  /* 0x0c00003637357389 */ /* 0x0000640000060039 */
[----:B01----:R-:W-:Y:S05]  /*3900*/  ENDCOLLECTIVE ;  /* 0x000000000000791b */ /* 0x003fea0003800000 */
.L_x_10083:
[----:B------:R-:W-:Y:S01]  /*3910*/  MOV R45, R53 ;  /* 0x00000035002d7202 */ /* 0x000fe20000000f00 */
[----:B------:R-:W-:Y:S06]  /*3920*/  BRA `(.L_x_10084) ;  /* 0xffffffdc00907947 */ /* 0x000fec000383ffff */
.L_x_10085:
        /* <DEDUP_REMOVED lines=13> */
.L_x_11329:


//--------------------- .text._ZN10layer_norm13ln_bwd_kernelINS_13Kernel_traitsIfffffjLj512ELj1ELj4ELj1ELj16ENS_18Kernel_traits_baseILj512EfffffjLj128EEEEELb0ELb0ELb1ELb0EEEvNS_9BwdParamsE --------------------------
	.section	.text._ZN10layer_norm13ln_bwd_kernelINS_13Kernel_traitsIfffffjLj512ELj1ELj4ELj1ELj16ENS_18Kernel_traits_baseILj512EfffffjLj128EEEEELb0ELb0ELb1ELb0EEEvNS_9BwdParamsE,"ax",@progbits
	.align	128
        .global         _ZN10layer_norm13ln_bwd_kernelINS_13Kernel_traitsIfffffjLj512ELj1ELj4ELj1ELj16ENS_18Kernel_traits_baseILj512EfffffjLj128EEEEELb0ELb0ELb1ELb0EEEvNS_9BwdParamsE
        .type           _ZN10layer_norm13ln_bwd_kernelINS_13Kernel_traitsIfffffjLj512ELj1ELj4ELj1ELj16ENS_18Kernel_traits_baseILj512EfffffjLj128EEEEELb0ELb0ELb1ELb0EEEvNS_9BwdParamsE,@function
        .size           _ZN10layer_norm13ln_bwd_kernelINS_13Kernel_traitsIfffffjLj512ELj1ELj4ELj1ELj16ENS_18Kernel_traits_baseILj512EfffffjLj128EEEEELb0ELb0ELb1ELb0EEEvNS_9BwdParamsE,(.L_x_11330 - _ZN10layer_norm13ln_bwd_kernelINS_13Kernel_traitsIfffffjLj512ELj1ELj4ELj1ELj16ENS_18Kernel_traits_baseILj512EfffffjLj128EEEEELb0ELb0ELb1ELb0EEEvNS_9BwdParamsE)
        .other          _ZN10layer_norm13ln_bwd_kernelINS_13Kernel_traitsIfffffjLj512ELj1ELj4ELj1ELj16ENS_18Kernel_traits_baseILj512EfffffjLj128EEEEELb0ELb0ELb1ELb0EEEvNS_9BwdParamsE,@"STO_CUDA_ENTRY STV_DEFAULT"
_ZN10layer_norm13ln_bwd_kernelINS_13Kernel_traitsIfffffjLj512ELj1ELj4ELj1ELj16ENS_18Kernel_traits_baseILj512EfffffjLj128EEEEELb0ELb0ELb1ELb0EEEvNS_9BwdParamsE:
.text._ZN10layer_norm13ln_bwd_kernelINS_13Kernel_traitsIfffffjLj512ELj1ELj4ELj1ELj16ENS_18Kernel_traits_baseILj512EfffffjLj128EEEEELb0ELb0ELb1ELb0EEEvNS_9BwdParamsE:
        /* <DEDUP_REMOVED lines=28> */
[----:B------:R-:W5:Y:S01]  /*01c0*/  @P0 LDG.E.128 R16, desc[UR6][R2.64] ;  /* 0x0000000602100981 */ /* 0x000f62000c1e1d00 */
[C---:B---3--:R-:W-:Y:S01]  /*01d0*/  @P1 IMAD.WIDE.U32 R6, R15.reuse, 0x10, R4 ;  /* 0x000000100f061825 */ /* 0x048fe200078e0004 */
[----:B------:R-:W-:-:S04]  /*01e0*/  @P1 IADD3 R15, PT, PT, R15, 0x20, RZ ;  /* 0x000000200f0f1810 */ /* 0x000fc80007ffe0ff */
[----:B------:R-:W5:Y:S01]  /*01f0*/  @P1 LDG.E.128 R20, desc[UR6][R6.64] ;  /* 0x0000000606141981 */ /* 0x000f62000c1e1d00 */
[C---:B----4-:R-:W-:Y:S01]  /*0200*/  @P2 IMAD.WIDE.U32 R8, R15.reuse, 0x10, R8 ;  /* 0x000000100f082825 */ /* 0x050fe200078e0008 */
[----:B------:R-:W-:Y:S01]  /*0210*/  @P2 IADD3 R15, PT, PT, R15, 0x20, RZ ;  /* 0x000000200f0f2810 */ /* 0x000fe20007ffe0ff */
[----:B------:R-:W2:Y:S03]  /*0220*/  S2UR UR4, SR_CTAID.X ;  /* 0x00000000000479c3 */ /* 0x000ea60000002500 */
[----:B------:R3:W5:Y:S01]  /*0230*/  @P2 LDG.E.128 R24, desc[UR6][R8.64] ;  /* 0x0000000608182981 */ /* 0x000762000c1e1d00 */
[----:B-1----:R-:W-:-:S05]  /*0240*/  @P3 IMAD.WIDE.U32 R4, R15, 0x10, R12 ;  /* 0x000000100f043825 */ /* 0x002fca00078e000c */
[----:B------:R1:W5:Y:S01]  /*0250*/  @P3 LDG.E.128 R28, desc[UR6][R4.64] ;  /* 0x00000006041c3981 */ /* 0x000362000c1e1d00 */
[----:B---3--:R-:W-:Y:S01]  /*0260*/  SHF.R.U32.HI R9, RZ, 0x5, R11 ;  /* 0x00000005ff097819 */ /* 0x008fe2000001160b */
        /* <DEDUP_REMOVED lines=20> */
[----:B01----:R-:W-:Y:S06]  /*03b0*/  @P0 BRA `(.L_x_10087) ;  /* 0x0000003000fc0947 */ /* 0x003fec0003800000 */
        /* <DEDUP_REMOVED lines=16> */
.L_x_10126:
[----:B0-----:R-:W0:Y:S08]  /*04c0*/  LDC.64 R6, c[0x0][0x3f8] ;  /* 0x0000fe00ff067b82 */ /* 0x001e300000000a00 */
        /* <DEDUP_REMOVED lines=27> */
[C---:B------:R-:W-:Y:S02]  /*0680*/  ISETP.GE.U32.AND P2, PT, R10.reuse, 0x60, PT ;  /* 0x000000600a00780c */ /* 0x040fe40003f46070 */
[----:B------:R-:W-:Y:S02]  /*0690*/  LEA.HI R0, R85, R0, RZ, 0x2 ;  /* 0x0000000055007211 */ /* 0x000fe400078f10ff */
[----:B------:R-:W-:Y:S02]  /*06a0*/  SHF.R.S32.HI R85, RZ, 0x1f, R84 ;  /* 0x0000001fff557819 */ /* 0x000fe40000011454 */
[----:B------:R-:W-:Y:S02]  /*06b0*/  ISETP.GE.U32.AND P3, PT, R10, 0x80, PT ;  /* 0x000000800a00780c */ /* 0x000fe40003f66070 */
[----:B------:R-:W-:Y:S02]  /*06c0*/  LEA.HI R84, R85, R84, RZ, 0x2 ;  /* 0x0000005455547211 */ /* 0x000fe400078f10ff */
        /* <DEDUP_REMOVED lines=19> */
[----:B------:R-:W-:Y:S02]  /*0800*/  IADD3 R123, PT, PT, R123, 0x20, RZ ;  /* 0x000000207b7b7810 */ /* 0x000fe40007ffe0ff */
        /* <DEDUP_REMOVED lines=11> */
[----:B0-----:R-:W-:Y:S01]  /*08c0*/  FMUL.FTZ R124, R18, R90 ;  /* 0x0000005a127c7220 */ /* 0x001fe20000410000 */
        /* <DEDUP_REMOVED lines=17> */
.L_x_10091:
[----:B------:R-:W-:Y:S05]  /*09e0*/  BSYNC.RECONVERGENT B2 ;  /* 0x0000000000027941 */ /* 0x000fea0003800200 */
.L_x_10090:
        /* <DEDUP_REMOVED lines=17> */
[----:B------:R-:W-:Y:S02]  /*0b00*/  FADD.FTZ R111, -R2, R86 ;  /* 0x00000056026f7221 */ /* 0x000fe40000010100 */
[C---:B-----5:R-:W-:Y:S01]  /*0b10*/  FMUL.FTZ R95, R8.reuse, R95 ;  /* 0x0000005f085f7220 */ /* 0x060fe20000410000 */
[----:B------:R-:W-:Y:S01]  /*0b20*/  FMUL.FTZ R98, R8, R101 ;  /* 0x0000006508627220 */ /* 0x000fe20000410000 */
[----:B----4-:R-:W-:Y:S01]  /*0b30*/  FMUL.FTZ R102, R20, R88 ;  /* 0x0000005814667220 */ /* 0x010fe20000410000 */
[----:B------:R-:W-:Y:S01]  /*0b40*/  FMUL.FTZ R101, R8, R111 ;  /* 0x0000006f08657220 */ /* 0x000fe20000410000 */
[----:B------:R-:W-:-:S02]  /*0b50*/  FMUL.FTZ R111, R21, R89 ;  /* 0x00000059156f7220 */ /* 0x000fc40000410000 */
        /* <DEDUP_REMOVED lines=20> */
.L_x_10093:
[----:B------:R-:W-:Y:S05]  /*0ca0*/  BSYNC.RECONVERGENT B2 ;  /* 0x0000000000027941 */ /* 0x000fea0003800200 */
.L_x_10092:
        /* <DEDUP_REMOVED lines=43> */
.L_x_10095:
[----:B------:R-:W-:Y:S05]  /*0f60*/  BSYNC.RECONVERGENT B2 ;  /* 0x0000000000027941 */ /* 0x000fea0003800200 */
.L_x_10094:
        /* <DEDUP_REMOVED lines=12> */
[C---:B---3--:R-:W-:Y:S01]  /*1030*/  FADD.FTZ R97, -R2.reuse, R84 ;  /* 0x0000005402617221 */ /* 0x048fe20000010100 */
[C---:B------:R-:W-:Y:S01]  /*1040*/  FADD.FTZ R105, -R2.reuse, R85 ;  /* 0x0000005502697221 */ /* 0x040fe20000010100 */
[----:B------:R-:W-:Y:S02]  /*1050*/  FADD.FTZ R107, -R2, R86 ;  /* 0x00000056026b7221 */ /* 0x000fe40000010100 */
[C---:B-----5:R-:W-:Y:S01]  /*1060*/  FMUL.FTZ R97, R8.reuse, R97 ;  /* 0x0000006108617220 */ /* 0x060fe20000410000 */
[----:B------:R-:W-:Y:S01]  /*1070*/  FMUL.FTZ R94, R8, R105 ;  /* 0x00000069085e7220 */ /* 0x000fe20000410000 */
[----:B----4-:R-:W-:Y:S01]  /*1080*/  FMUL.FTZ R106, R28, R88 ;  /* 0x000000581c6a7220 */ /* 0x010fe20000410000 */
[----:B------:R-:W-:Y:S01]  /*1090*/  FMUL.FTZ R105, R8, R107 ;  /* 0x0000006b08697220 */ /* 0x000fe20000410000 */
[----:B------:R-:W-:Y:S02]  /*10a0*/  FMUL.FTZ R107, R29, R89 ;  /* 0x000000591d6b7220 */ /* 0x000fe40000410000 */
[----:B------:R-:W-:Y:S01]  /*10b0*/  FADD.FTZ R126, R126, R106 ;  /* 0x0000006a7e7e7221 */ /* 0x000fe20000010000 */
[----:B------:R-:W-:Y:S01]  /*10c0*/  FFMA.FTZ R125, R97, R106, R125 ;  /* 0x0000006a617d7223 */ /* 0x000fe2000001007d */
[----:B------:R-:W-:Y:S01]  /*10d0*/  FADD.FTZ R87, -R2, R87 ;  /* 0x0000005702577221 */ /* 0x000fe20000010100 */
[----:B------:R-:W-:Y:S01]  /*10e0*/  FMUL.FTZ R116, R30, R90 ;  /* 0x0000005a1e747220 */ /* 0x000fe20000410000 */
[----:B------:R-:W-:Y:S01]  /*10f0*/  FADD.FTZ R85, R126, R107 ;  /* 0x0000006b7e557221 */ /* 0x000fe20000010000 */
[----:B------:R-:W-:Y:S01]  /*1100*/  FFMA.FTZ R0, R94, R107, R125 ;  /* 0x0000006b5e007223 */ /* 0x000fe2000001007d */
[----:B0-----:R-:W-:Y:S01]  /*1110*/  FMUL.FTZ R114, R8, R87 ;  /* 0x0000005708727220 */ /* 0x001fe20000410000 */
        /* <DEDUP_REMOVED lines=14> */
.L_x_10089:
        /* <DEDUP_REMOVED lines=13> */
[----:B------:R-:W0:Y:S01]  /*12d0*/  @P0 LDC.64 R86, c[0x0][0x438] ;  /* 0x00010e00ff560b82 */ /* 0x000e220000000a00 */
[----:B------:R-:W-:-:S07]  /*12e0*/  ISETP.GE.U32.AND P3, PT, R10, 0x60, PT ;  /* 0x000000600a00780c */ /* 0x000fce0003f66070 */
[----:B------:R-:W1:Y:S01]  /*12f0*/  @P2 LDC.64 R84, c[0x0][0x438] ;  /* 0x00010e00ff542b82 */ /* 0x000e620000000a00 */
[C---:B0-----:R-:W-:Y:S01]  /*1300*/  @P0 IMAD.WIDE.U32 R90, R89.reuse, 0x10, R86 ;  /* 0x00000010595a0825 */ /* 0x041fe200078e0056 */
[----:B------:R-:W-:-:S06]  /*1310*/  @P0 IADD3 R89, PT, PT, R89, 0x20, RZ ;  /* 0x0000002059590810 */ /* 0x000fcc0007ffe0ff */
[----:B------:R-:W0:Y:S01]  /*1320*/  @P3 LDC.64 R86, c[0x0][0x438] ;  /* 0x00010e00ff563b82 */ /* 0x000e220000000a00 */
[----:B------:R2:W5:Y:S01]  /*1330*/  @P0 LDG.E.128 R60, desc[UR6][R90.64] ;  /* 0x000000065a3c0981 */ /* 0x000562000c1e1d00 */
[----:B------:R-:W-:Y:S01]  /*1340*/  ISETP.GE.U32.AND P0, PT, R10, 0x80, PT ;  /* 0x000000800a00780c */ /* 0x000fe20003f06070 */
[C---:B-1----:R-:W-:Y:S01]  /*1350*/  @P2 IMAD.WIDE.U32 R128, R89.reuse, 0x10, R84 ;  /* 0x0000001059802825 */ /* 0x042fe200078e0054 */
[----:B------:R-:W-:-:S04]  /*1360*/  @P2 IADD3 R89, PT, PT, R89, 0x20, RZ ;  /* 0x0000002059592810 */ /* 0x000fc80007ffe0ff */
[----:B------:R2:W5:Y:S07]  /*1370*/  @P2 LDG.E.128 R12, desc[UR6][R128.64] ;  /* 0x00000006800c2981 */ /* 0x00056e000c1e1d00 */
[----:B------:R-:W1:Y:S01]  /*1380*/  @P0 LDC.64 R84, c[0x0][0x438] ;  /* 0x00010e00ff540b82 */ /* 0x000e620000000a00 */
[C---:B0-----:R-:W-:Y:S01]  /*1390*/  @P3 IMAD.WIDE.U32 R86, R89.reuse, 0x10, R86 ;  /* 0x0000001059563825 */ /* 0x041fe200078e0056 */
[----:B------:R-:W-:-:S04]  /*13a0*/  @P3 IADD3 R89, PT, PT, R89, 0x20, RZ ;  /* 0x0000002059593810 */ /* 0x000fc80007ffe0ff */
[----:B------:R2:W5:Y:S01]  /*13b0*/  @P3 LDG.E.128 R72, desc[UR6][R86.64] ;  /* 0x0000000656483981 */ /* 0x000562000c1e1d00 */
[----:B-1----:R-:W-:-:S05]  /*13c0*/  @P0 IMAD.WIDE.U32 R84, R89, 0x10, R84 ;  /* 0x0000001059540825 */ /* 0x002fca00078e0054 */
[----:B------:R2:W5:Y:S02]  /*13d0*/  @P0 LDG.E.128 R76, desc[UR6][R84.64] ;  /* 0x00000006544c0981 */ /* 0x000564000c1e1d00 */
.L_x_10096:
[----:B------:R-:W-:Y:S05]  /*13e0*/  BSYNC.RECONVERGENT B0 ;  /* 0x0000000000007941 */ /* 0x000fea0003800200 */
.L_x_10088:
[----:B------:R-:W-:Y:S01]  /*13f0*/  UMOV UR4, 0xffffffff ;  /* 0xffffffff00047882 */ /* 0x000fe20000000000 */
[----:B-----5:R-:W-:Y:S02]  /*1400*/  ISETP.GE.AND P2, PT, R6, 0x1, PT ;  /* 0x000000010600780c */ /* 0x020fe40003f46270 */
[----:B------:R-:W-:Y:S11]  /*1410*/  BRA.DIV UR4, `(.L_x_10097) ;  /* 0x0000002e04187947 */ /* 0x000ff6000b800000 */
[----:B--2---:R-:W0:Y:S04]  /*1420*/  SHFL.BFLY PT, R85, R126, 0x1, 0x1f ;  /* 0x0c201f007e557f89 */ /* 0x004e2800000e0000 */
        /* <DEDUP_REMOVED lines=17> */
.L_x_10138:
[----:B------:R-:W-:Y:S01]  /*1540*/  @P2 IADD3 R85, PT, PT, R6, -0x1, RZ ;  /* 0xffffffff06552810 */ /* 0x000fe20007ffe0ff */
[----:B-1----:R-:W-:Y:S01]  /*1550*/  FADD.FTZ R89, R84, R89 ;  /* 0x0000005954597221 */ /* 0x002fe20000010000 */
[----:B------:R-:W-:Y:S01]  /*1560*/  ISETP.GE.U32.AND P3, PT, R10, 0x20, PT ;  /* 0x000000200a00780c */ /* 0x000fe20003f66070 */
[----:B------:R-:W-:Y:S01]  /*1570*/  HFMA2 R87, -RZ, RZ, 0, 0 ;  /* 0x00000000ff577431 */ /* 0x000fe200000001ff */
[----:B------:R-:W-:Y:S01]  /*1580*/  ISETP.NE.AND P0, PT, RZ, UR8, PT ;  /* 0x00000008ff007c0c */ /* 0x000fe2000bf05270 */
[----:B------:R-:W-:Y:S02]  /*1590*/  @P2 IMAD R85, R85, R92, RZ ;  /* 0x0000005c55552224 */ /* 0x000fe400078e02ff */
[----:B------:R-:W-:Y:S01]  /*15a0*/  FMUL.FTZ R89, R89, UR9 ;  /* 0x0000000959597c20 */ /* 0x000fe20008410000 */
[----:B------:R-:W-:Y:S01]  /*15b0*/  BSSY.RECONVERGENT B0, `(.L_x_10098) ;  /* 0x000008e000007945 */ /* 0x000fe20003800200 */
[----:B------:R-:W-:Y:S02]  /*15c0*/  MOV R91, R4 ;  /* 0x00000004005b7202 */ /* 0x000fe40000000f00 */
[----:B------:R-:W-:-:S02]  /*15d0*/  @P2 SHF.R.S32.HI R0, RZ, 0x1f, R85 ;  /* 0x0000001fff002819 */ /* 0x000fc40000011455 */
[----:B------:R-:W-:Y:S02]  /*15e0*/  FSEL R89, R89, RZ, !P0 ;  /* 0x000000ff59597208 */ /* 0x000fe40004000000 */
[----:B------:R-:W-:-:S04]  /*15f0*/  @P2 LEA.HI R0, R0, R85, RZ, 0x2 ;  /* 0x0000005500002211 */ /* 0x000fc800078f10ff */
[----:B------:R-:W-:Y:S01]  /*1600*/  @P2 LEA.HI.SX32 R87, R0, R5, 0x1e ;  /* 0x0000000500572211 */ /* 0x000fe200078ff2ff */
[----:B--2---:R-:W-:-:S04]  /*1610*/  FADD.FTZ R0, R86, R125 ;  /* 0x0000007d56007221 */ /* 0x004fc80000010000 */
[----:B------:R-:W-:Y:S01]  /*1620*/  FMUL.FTZ R0, R0, UR9 ;  /* 0x0000000900007c20 */ /* 0x000fe20008410000 */
        /* <DEDUP_REMOVED lines=38> */
.L_x_10102:
[----:B------:R-:W0:Y:S01]  /*1890*/  LDC R5, c[0x0][0x40c] ;  /* 0x00010300ff057b82 */ /* 0x000e220000000800 */
[-CC-:B------:R-:W-:Y:S01]  /*18a0*/  FFMA.FTZ R37, R3, R0.reuse, R89.reuse ;  /* 0x0000000003257223 */ /* 0x180fe20000010059 */
[----:B------:R-:W-:Y:S01]  /*18b0*/  ISETP.GT.AND P3, PT, R7, RZ, PT ;  /* 0x000000ff0700720c */ /* 0x000fe20003f64270 */
[-CC-:B------:R-:W-:Y:S01]  /*18c0*/  FFMA.FTZ R85, R99, R0.reuse, R89.reuse ;  /* 0x0000000063557223 */ /* 0x180fe20000010059 */
[-C--:B------:R-:W-:Y:S01]  /*18d0*/  FFMA.FTZ R2, R100, R0.reuse, R89 ;  /* 0x0000000064027223 */ /* 0x080fe20000010059 */
[----:B------:R-:W-:Y:S01]  /*18e0*/  FADD.FTZ R37, R108, -R37 ;  /* 0x800000256c257221 */ /* 0x000fe20000010000 */
[----:B------:R-:W-:Y:S01]  /*18f0*/  ISETP.GT.AND P0, PT, R6, RZ, PT ;  /* 0x000000ff0600720c */ /* 0x000fe20003f04270 */
[----:B------:R-:W-:Y:S01]  /*1900*/  FADD.FTZ R85, R124, -R85 ;  /* 0x800000557c557221 */ /* 0x000fe20000010000 */
[----:B------:R-:W-:Y:S01]  /*1910*/  FADD.FTZ R39, R113, -R2 ;  /* 0x8000000271277221 */ /* 0x000fe20000010000 */
[----:B------:R-:W-:Y:S01]  /*1920*/  FMUL.FTZ R37, R8, R37 ;  /* 0x0000002508257220 */ /* 0x000fe20000410000 */
[----:B------:R-:W-:Y:S01]  /*1930*/  FFMA.FTZ R2, R122, R0, R89 ;  /* 0x000000007a027223 */ /* 0x000fe20000010059 */
[C---:B------:R-:W-:Y:S01]  /*1940*/  FMUL.FTZ R85, R8.reuse, R85 ;  /* 0x0000005508557220 */ /* 0x040fe20000410000 */
[----:B------:R-:W-:-:S02]  /*1950*/  FMUL.FTZ R39, R8, R39 ;  /* 0x0000002708277220 */ /* 0x000fc40000410000 */
[----:B------:R-:W-:Y:S01]  /*1960*/  FSEL R36, R37, RZ, P3 ;  /* 0x000000ff25247208 */ /* 0x000fe20001800000 */
[----:B------:R-:W-:Y:S01]  /*1970*/  FADD.FTZ R123, R121, -R2 ;  /* 0x80000002797b7221 */ /* 0x000fe20000010000 */
[----:B------:R-:W-:-:S03]  /*1980*/  FSEL R38, R85, RZ, P3 ;  /* 0x000000ff55267208 */ /* 0x000fc60001800000 */
[----:B------:R-:W-:Y:S01]  /*1990*/  FMUL.FTZ R86, R8, R123 ;  /* 0x0000007b08567220 */ /* 0x000fe20000410000 */
[----:B0-----:R-:W-:-:S04]  /*19a0*/  FMUL.FTZ R37, R36, R5 ;  /* 0x0000000524257220 */ /* 0x001fc80000410000 */
[----:B------:R-:W-:Y:S02]  /*19b0*/  FSEL R86, R86, RZ, P3 ;  /* 0x000000ff56567208 */ /* 0x000fe40001800000 */
[----:B------:R-:W-:Y:S02]  /*19c0*/  SEL R80, R37, R80, P0 ;  /* 0x0000005025507207 */ /* 0x000fe40000000000 */
[----:B------:R-:W-:Y:S01]  /*19d0*/  FSEL R37, R39, RZ, P3 ;  /* 0x000000ff27257208 */ /* 0x000fe20001800000 */
[----:B------:R-:W-:-:S04]  /*19e0*/  FMUL.FTZ R39, R38, R5 ;  /* 0x0000000526277220 */ /* 0x000fc80000410000 */
[----:B------:R-:W-:Y:S01]  /*19f0*/  FMUL.FTZ R2, R37, R5 ;  /* 0x0000000525027220 */ /* 0x000fe20000410000 */
[----:B------:R-:W-:Y:S02]  /*1a00*/  SEL R82, R39, R82, P0 ;  /* 0x0000005227527207 */ /* 0x000fe40000000000 */
[----:B------:R-:W-:Y:S02]  /*1a10*/  MOV R39, R86 ;  /* 0x0000005600277202 */ /* 0x000fe40000000f00 */
[----:B------:R-:W-:Y:S01]  /*1a20*/  SEL R81, R2, R81, P0 ;  /* 0x0000005102517207 */ /* 0x000fe20000000000 */
[----:B------:R-:W-:Y:S06]  /*1a30*/  @!P2 BRA `(.L_x_10103) ;  /* 0x0000000000e8a947 */ /* 0x000fec0003800000 */
[----:B------:R-:W-:Y:S01]  /*1a40*/  FMUL.FTZ R83, R86, R5 ;  /* 0x0000000556537220 */ /* 0x000fe20000410000 */
[----:B------:R-:W-:Y:S06]  /*1a50*/  BRA `(.L_x_10103) ;  /* 0x0000000000e07947 */ /* 0x000fec0003800000 */
.L_x_10101:
[----:B------:R-:W-:Y:S02]  /*1a60*/  MOV R4, UR20 ;  /* 0x0000001400047c02 */ /* 0x000fe40008000f00 */
[----:B0-----:R-:W-:Y:S02]  /*1a70*/  MOV R84, UR21 ;  /* 0x0000001500547c02 */ /* 0x001fe40008000f00 */
[----:B------:R-:W-:-:S04]  /*1a80*/  ISETP.NE.U32.AND P0, PT, R4, RZ, PT ;  /* 0x000000ff0400720c */ /* 0x000fc80003f05070 */
[----:B------:R-:W-:-:S13]  /*1a90*/  ISETP.NE.AND.EX P0, PT, R84, RZ, PT, P0 ;  /* 0x000000ff5400720c */ /* 0x000fda0003f05300 */
[----:B------:R-:W-:Y:S05]  /*1aa0*/  @P0 BRA `(.L_x_10104) ;  /* 0x00000000006c0947 */ /* 0x000fea0003800000 */
[----:B------:R-:W0:Y:S01]  /*1ab0*/  LDC R2, c[0x0][0x40c] ;  /* 0x00010300ff027b82 */ /* 0x000e220000000800 */
[-CC-:B------:R-:W-:Y:S01]  /*1ac0*/  @P1 FFMA.FTZ R5, R3, R0.reuse, R89.reuse ;  /* 0x0000000003051223 */ /* 0x180fe20000010059 */
[----:B------:R-:W-:Y:S01]  /*1ad0*/  ISETP.GT.AND P0, PT, R6, RZ, PT ;  /* 0x000000ff0600720c */ /* 0x000fe20003f04270 */
[----:B------:R-:W-:Y:S02]  /*1ae0*/  @P1 FFMA.FTZ R86, R100, R0, R89 ;  /* 0x0000000064561223 */ /* 0x000fe40000010059 */
[----:B------:R-:W-:Y:S01]  /*1af0*/  @P1 FADD.FTZ R85, R108, -R5 ;  /* 0x800000056c551221 */ /* 0x000fe20000010000 */
[----:B------:R-:W-:Y:S01]  /*1b00*/  MOV R5, R60 ;  /* 0x0000003c00057202 */ /* 0x000fe20000000f00 */
[----:B------:R-:W-:Y:S02]  /*1b10*/  @P1 FADD.FTZ R86, R113, -R86 ;  /* 0x8000005671561221 */ /* 0x000fe40000010000 */
[C---:B------:R-:W-:Y:S01]  /*1b20*/  @P1 FFMA.FTZ R5, R8.reuse, R85, R60 ;  /* 0x0000005508051223 */ /* 0x040fe2000001003c */
[----:B------:R-:W-:Y:S01]  /*1b30*/  MOV R85, R61 ;  /* 0x0000003d00557202 */ /* 0x000fe20000000f00 */
[----:B------:R-:W-:-:S02]  /*1b40*/  @P1 FFMA.FTZ R85, R8, R86, R61 ;  /* 0x0000005608551223 */ /* 0x000fc4000001003d */
[-C--:B0-----:R-:W-:Y:S02]  /*1b50*/  FMUL.FTZ R5, R5, R2.reuse ;  /* 0x0000000205057220 */ /* 0x081fe40000410000 */
[----:B------:R-:W-:-:S03]  /*1b60*/  FMUL.FTZ R86, R85, R2 ;  /* 0x0000000255567220 */ /* 0x000fc60000410000 */
[----:B------:R-:W-:Y:S01]  /*1b70*/  SEL R80, R5, R80, P0 ;  /* 0x0000005005507207 */ /* 0x000fe20000000000 */
[----:B------:R-:W-:Y:S01]  /*1b80*/  @P1 FFMA.FTZ R5, R99, R0, R89 ;  /* 0x0000000063051223 */ /* 0x000fe20000010059 */
[----:B------:R-:W-:-:S03]  /*1b90*/  SEL R81, R86, R81, P0 ;  /* 0x0000005156517207 */ /* 0x000fc60000000000 */
[----:B------:R-:W-:Y:S01]  /*1ba0*/  @P1 FADD.FTZ R123, R124, -R5 ;  /* 0x800000057c7b1221 */ /* 0x000fe20000010000 */
[----:B------:R-:W-:-:S03]  /*1bb0*/  MOV R5, R62 ;  /* 0x0000003e00057202 */ /* 0x000fc60000000f00 */
[----:B------:R-:W-:-:S04]  /*1bc0*/  @P1 FFMA.FTZ R5, R8, R123, R62 ;  /* 0x0000007b08051223 */ /* 0x000fc8000001003e */
[----:B------:R-:W-:-:S05]  /*1bd0*/  FMUL.FTZ R5, R5, R2 ;  /* 0x0000000205057220 */ /* 0x000fca0000410000 */
        /* <DEDUP_REMOVED lines=8> */
.L_x_10104:
        /* <DEDUP_REMOVED lines=9> */
[----:B------:R-:W-:Y:S01]  /*1cf0*/  @P1 FFMA.FTZ R2, R100, R0, R89 ;  /* 0x0000000064021223 */ /* 0x000fe20000010059 */
[----:B------:R-:W-:Y:S01]  /*1d00*/  MOV R38, R62 ;  /* 0x0000003e00267202 */ /* 0x000fe20000000f00 */
[----:B------:R-:W-:Y:S01]  /*1d10*/  @P1 FADD.FTZ R5, R124, -R5 ;  /* 0x800000057c051221 */ /* 0x000fe20000010000 */
[----:B------:R-:W-:Y:S01]  /*1d20*/  MOV R37, R61 ;  /* 0x0000003d00257202 */ /* 0x000fe20000000f00 */
[----:B------:R-:W-:Y:S01]  /*1d30*/  @P1 FADD.FTZ R2, R113, -R2 ;  /* 0x8000000271021221 */ /* 0x000fe20000010000 */
[----:B------:R-:W-:Y:S01]  /*1d40*/  ISETP.GT.AND P0, PT, R6, RZ, PT ;  /* 0x000000ff0600720c */ /* 0x000fe20003f04270 */
[C---:B------:R-:W-:Y:S01]  /*1d50*/  @P1 FFMA.FTZ R38, R8.reuse, R5, R62 ;  /* 0x0000000508261223 */ /* 0x040fe2000001003e */
[----:B------:R-:W-:Y:S01]  /*1d60*/  @P2 FMUL.FTZ R83, R39, UR14 ;  /* 0x0000000e27532c20 */ /* 0x000fe20008410000 */
[----:B------:R-:W-:-:S02]  /*1d70*/  @P1 FFMA.FTZ R37, R8, R2, R61 ;  /* 0x0000000208251223 */ /* 0x000fc4000001003d */
[----:B------:R-:W-:Y:S02]  /*1d80*/  FMUL.FTZ R5, R38, UR14 ;  /* 0x0000000e26057c20 */ /* 0x000fe40008410000 */
[----:B------:R-:W-:-:S03]  /*1d90*/  FMUL.FTZ R2, R37, UR14 ;  /* 0x0000000e25027c20 */ /* 0x000fc60008410000 */
[----:B------:R-:W-:Y:S01]  /*1da0*/  SEL R82, R5, R82, P0 ;  /* 0x0000005205527207 */ /* 0x000fe20000000000 */
[----:B------:R-:W-:Y:S01]  /*1db0*/  FMUL.FTZ R5, R36, UR14 ;  /* 0x0000000e24057c20 */ /* 0x000fe20008410000 */
[----:B------:R-:W-:-:S04]  /*1dc0*/  SEL R81, R2, R81, P0 ;  /* 0x0000005102517207 */ /* 0x000fc80000000000 */
[----:B------:R-:W-:-:S07]  /*1dd0*/  SEL R80, R5, R80, P0 ;  /* 0x0000005005507207 */ /* 0x000fce0000000000 */
.L_x_10103:
[----:B------:R-:W-:Y:S05]  /*1de0*/  BSYNC.RECONVERGENT B2 ;  /* 0x0000000000027941 */ /* 0x000fea0003800200 */
.L_x_10100:
        /* <DEDUP_REMOVED lines=10> */
.L_x_10099:
[----:B------:R-:W-:Y:S05]  /*1e90*/  BSYNC.RECONVERGENT B0 ;  /* 0x0000000000007941 */ /* 0x000fea0003800200 */
.L_x_10098:
        /* <DEDUP_REMOVED lines=27> */
[----:B------:R-:W-:-:S02]  /*2050*/  @P1 FFMA.FTZ R38, R8, R5, R14 ;  /* 0x0000000508261223 */ /* 0x000fc4000001000e */
[----:B------:R-:W-:Y:S02]  /*2060*/  @P1 FFMA.FTZ R37, R8, R2, R13 ;  /* 0x0000000208251223 */ /* 0x000fe4000001000d */
[-C--:B-1----:R-:W-:Y:S02]  /*2070*/  FMUL.FTZ R5, R38, R4.reuse ;  /* 0x0000000426057220 */ /* 0x082fe40000410000 */
[----:B------:R-:W-:-:S03]  /*2080*/  FMUL.FTZ R2, R37, R4 ;  /* 0x0000000425027220 */ /* 0x000fc60000410000 */
[----:B------:R-:W-:Y:S01]  /*2090*/  SEL R82, R5, R82, P3 ;  /* 0x0000005205527207 */ /* 0x000fe20001800000 */
[----:B------:R-:W-:Y:S01]  /*20a0*/  FMUL.FTZ R5, R36, R4 ;  /* 0x0000000424057220 */ /* 0x000fe20000410000 */
[----:B------:R-:W-:-:S04]  /*20b0*/  SEL R81, R2, R81, P3 ;  /* 0x0000005102517207 */ /* 0x000fc80001800000 */
[----:B------:R-:W-:Y:S01]  /*20c0*/  SEL R80, R5, R80, P3 ;  /* 0x0000005005507207 */ /* 0x000fe20001800000 */
[----:B------:R-:W-:Y:S06]  /*20d0*/  @!P2 BRA `(.L_x_10110) ;  /* 0x00000004005ca947 */ /* 0x000fec0003800000 */
[----:B------:R-:W-:Y:S01]  /*20e0*/  FMUL.FTZ R83, R39, R4 ;  /* 0x0000000427537220 */ /* 0x000fe20000410000 */
[----:B------:R-:W-:Y:S06]  /*20f0*/  BRA `(.L_x_10110) ;  /* 0x0000000400547947 */ /* 0x000fec0003800000 */
.L_x_10109:
[----:B------:R-:W2:Y:S01]  /*2100*/  LDC R2, c[0x0][0x40c] ;  /* 0x00010300ff027b82 */ /* 0x000ea20000000800 */
[-CC-:B-1----:R-:W-:Y:S01]  /*2110*/  @P1 FFMA.FTZ R5, R95, R0.reuse, R89.reuse ;  /* 0x000000005f051223 */ /* 0x182fe20000010059 */
[-CC-:B------:R-:W-:Y:S01]  /*2120*/  @P1 FFMA.FTZ R4, R98, R0.reuse, R89.reuse ;  /* 0x0000000062041223 */ /* 0x180fe20000010059 */
[----:B------:R-:W-:Y:S01]  /*2130*/  @P1 FFMA.FTZ R123, R101, R0, R89 ;  /* 0x00000000657b1223 */ /* 0x000fe20000010059 */
[----:B------:R-:W-:Y:S01]  /*2140*/  ISETP.GT.AND P3, PT, R6, RZ, PT ;  /* 0x000000ff0600720c */ /* 0x000fe20003f64270 */
[----:B------:R-:W-:Y:S01]  /*2150*/  @P1 FADD.FTZ R85, R102, -R5 ;  /* 0x8000000566551221 */ /* 0x000fe20000010000 */
[----:B------:R-:W-:Y:S01]  /*2160*/  @P1 FADD.FTZ R4, R111, -R4 ;  /* 0x800000046f041221 */ /* 0x000fe20000010000 */
[----:B------:R-:W-:Y:S01]  /*2170*/  MOV R5, R12 ;  /* 0x0000000c00057202 */ /* 0x000fe20000000f00 */
[----:B------:R-:W-:Y:S01]  /*2180*/  @P1 FADD.FTZ R125, R120, -R123 ;  /* 0x8000007b787d1221 */ /* 0x000fe20000010000 */
[C---:B------:R-:W-:Y:S01]  /*2190*/  @P1 FFMA.FTZ R5, R8.reuse, R85, R12 ;  /* 0x0000005508051223 */ /* 0x040fe2000001000c */
[----:B------:R-:W-:Y:S01]  /*21a0*/  MOV R85, R13 ;  /* 0x0000000d00557202 */ /* 0x000fe20000000f00 */
[C---:B------:R-:W-:Y:S01]  /*21b0*/  @P1 FFMA.FTZ R85, R8.reuse, R4, R13 ;  /* 0x0000000408551223 */ /* 0x040fe2000001000d */
[----:B------:R-:W-:Y:S01]  /*21c0*/  MOV R123, R14 ;  /* 0x0000000e007b7202 */ /* 0x000fe20000000f00 */
[----:B------:R-:W-:-:S02]  /*21d0*/  @P1 FFMA.FTZ R123, R8, R125, R14 ;  /* 0x0000007d087b1223 */ /* 0x000fc4000001000e */
        /* <DEDUP_REMOVED lines=13> */
.L_x_10108:
[----:B------:R-:W-:-:S04]  /*22b0*/  UISETP.NE.U32.AND UP0, UPT, UR20, URZ, UPT ;  /* 0x000000ff1400728c */ /* 0x000fc8000bf05070 */
[----:B------:R-:W-:-:S06]  /*22c0*/  UISETP.NE.AND.EX UP0, UPT, UR21, URZ, UPT, UP0 ;  /* 0x000000ff1500728c */ /* 0x000fcc000bf05300 */
[----:B------:R-:W-:-:S13]  /*22d0*/  PLOP3.LUT P0, PT, PT, PT, UP0, 0x80, 0x8 ;  /* 0x000000000008781c */ /* 0x000fda0003f0f008 */
[----:B------:R-:W-:Y:S05]  /*22e0*/  @!P0 BRA `(.L_x_10111) ;  /* 0x0000000000748947 */ /* 0x000fea0003800000 */
[----:B-1----:R-:W1:Y:S01]  /*22f0*/  LDC R5, c[0x0][0x40c] ;  /* 0x00010300ff057b82 */ /* 0x002e620000000800 */
        /* <DEDUP_REMOVED lines=10> */
[----:B------:R-:W-:-:S03]  /*23a0*/  FMUL.FTZ R38, R8, R85 ;  /* 0x0000005508267220 */ /* 0x000fc60000410000 */
[----:B------:R-:W-:Y:S02]  /*23b0*/  FSEL R36, R36, RZ, P4 ;  /* 0x000000ff24247208 */ /* 0x000fe40002000000 */
[----:B------:R-:W-:-:S03]  /*23c0*/  FSEL R38, R38, RZ, P4 ;  /* 0x000000ff26267208 */ /* 0x000fc60002000000 */
[----:B-1----:R-:W-:-:S05]  /*23d0*/  FMUL.FTZ R37, R36, R5 ;  /* 0x0000000524257220 */ /* 0x002fca0000410000 */
[----:B------:R-:W-:Y:S01]  /*23e0*/  SEL R80, R37, R80, P3 ;  /* 0x0000005025507207 */ /* 0x000fe20001800000 */
[----:B------:R-:W-:Y:S01]  /*23f0*/  FMUL.FTZ R37, R8, R39 ;  /* 0x0000002708257220 */ /* 0x000fe20000410000 */
[----:B------:R-:W-:-:S04]  /*2400*/  FADD.FTZ R39, R119, -R2 ;  /* 0x8000000277277221 */ /* 0x000fc80000010000 */
[----:B------:R-:W-:Y:S01]  /*2410*/  FSEL R37, R37, RZ, P4 ;  /* 0x000000ff25257208 */ /* 0x000fe20002000000 */
[----:B------:R-:W-:Y:S01]  /*2420*/  FMUL.FTZ R4, R8, R39 ;  /* 0x0000002708047220 */ /* 0x000fe20000410000 */
[----:B------:R-:W-:-:S03]  /*2430*/  FMUL.FTZ R39, R38, R5 ;  /* 0x0000000526277220 */ /* 0x000fc60000410000 */
[----:B------:R-:W-:Y:S01]  /*2440*/  FMUL.FTZ R2, R37, R5 ;  /* 0x0000000525027220 */ /* 0x000fe20000410000 */
[----:B------:R-:W-:Y:S02]  /*2450*/  FSEL R4, R4, RZ, P4 ;  /* 0x000000ff04047208 */ /* 0x000fe40002000000 */
[----:B------:R-:W-:Y:S02]  /*2460*/  SEL R82, R39, R82, P3 ;  /* 0x0000005227527207 */ /* 0x000fe40001800000 */
[----:B------:R-:W-:Y:S02]  /*2470*/  SEL R81, R2, R81, P3 ;  /* 0x0000005102517207 */ /* 0x000fe40001800000 */
[----:B------:R-:W-:Y:S01]  /*2480*/  MOV R39, R4 ;  /* 0x0000000400277202 */ /* 0x000fe20000000f00 */
[----:B------:R-:W-:Y:S06]  /*2490*/  @!P2 BRA `(.L_x_10110) ;  /* 0x00000000006ca947 */ /* 0x000fec0003800000 */
[----:B------:R-:W-:Y:S01]  /*24a0*/  FMUL.FTZ R83, R4, R5 ;  /* 0x0000000504537220 */ /* 0x000fe20000410000 */
[----:B------:R-:W-:Y:S06]  /*24b0*/  BRA `(.L_x_10110) ;  /* 0x0000000000647947 */ /* 0x000fec0003800000 */
.L_x_10111:
[-CC-:B------:R-:W-:Y:S01]  /*24c0*/  @P2 FFMA.FTZ R2, R112, R0.reuse, R89.reuse ;  /* 0x0000000070022223 */ /* 0x180fe20000010059 */
[----:B------:R-:W-:Y:S01]  /*24d0*/  ISETP.GT.AND P3, PT, R7, RZ, PT ;  /* 0x000000ff0700720c */ /* 0x000fe20003f64270 */
[-C--:B------:R-:W-:Y:S02]  /*24e0*/  FFMA.FTZ R123, R101, R0.reuse, R89 ;  /* 0x00000000657b7223 */ /* 0x080fe40000010059 */
[----:B-1----:R-:W-:Y:S02]  /*24f0*/  @P2 FADD.FTZ R5, R119, -R2 ;  /* 0x8000000277052221 */ /* 0x002fe40000010000 */
[----:B------:R-:W-:Y:S02]  /*2500*/  FADD.FTZ R123, R120, -R123 ;  /* 0x8000007b787b7221 */ /* 0x000fe40000010000 */
[C---:B------:R-:W-:Y:S01]  /*2510*/  @P2 FMUL.FTZ R2, R8.reuse, R5 ;  /* 0x0000000508022220 */ /* 0x040fe20000410000 */
[----:B------:R-:W-:Y:S01]  /*2520*/  FFMA.FTZ R5, R95, R0, R89 ;  /* 0x000000005f057223 */ /* 0x000fe20000010059 */
[----:B0-----:R-:W-:-:S03]  /*2530*/  FMUL.FTZ R84, R8, R123 ;  /* 0x0000007b08547220 */ /* 0x001fc60000410000 */
[----:B------:R-:W-:Y:S01]  /*2540*/  @P2 FSEL R2, R2, RZ, P3 ;  /* 0x000000ff02022208 */ /* 0x000fe20001800000 */
[----:B------:R-:W-:Y:S01]  /*2550*/  FADD.FTZ R5, R102, -R5 ;  /* 0x8000000566057221 */ /* 0x000fe20000010000 */
[----:B------:R-:W-:-:S03]  /*2560*/  FSEL R84, R84, RZ, P3 ;  /* 0x000000ff54547208 */ /* 0x000fc60001800000 */
[----:B------:R-:W-:Y:S01]  /*2570*/  @P2 FMUL.FTZ R83, R2, UR14 ;  /* 0x0000000e02532c20 */ /* 0x000fe20008410000 */
[----:B------:R-:W-:-:S04]  /*2580*/  FFMA.FTZ R2, R98, R0, R89 ;  /* 0x0000000062027223 */ /* 0x000fc80000010059 */
[----:B------:R-:W-:Y:S01]  /*2590*/  FADD.FTZ R85, R111, -R2 ;  /* 0x800000026f557221 */ /* 0x000fe20000010000 */
[----:B------:R-:W-:-:S03]  /*25a0*/  FMUL.FTZ R2, R8, R5 ;  /* 0x0000000508027220 */ /* 0x000fc60000410000 */
[----:B------:R-:W-:Y:S01]  /*25b0*/  FMUL.FTZ R4, R8, R85 ;  /* 0x0000005508047220 */ /* 0x000fe20000410000 */
[----:B------:R-:W-:Y:S01]  /*25c0*/  FMUL.FTZ R85, R84, UR14 ;  /* 0x0000000e54557c20 */ /* 0x000fe20008410000 */
[----:B------:R-:W-:-:S03]  /*25d0*/  FSEL R2, R2, RZ, P3 ;  /* 0x000000ff02027208 */ /* 0x000fc60001800000 */
[----:B------:R-:W-:Y:S02]  /*25e0*/  FSEL R4, R4, RZ, P3 ;  /* 0x000000ff04047208 */ /* 0x000fe40001800000 */
[----:B------:R-:W-:Y:S01]  /*25f0*/  FMUL.FTZ R5, R2, UR14 ;  /* 0x0000000e02057c20 */ /* 0x000fe20008410000 */
[----:B------:R-:W-:Y:S02]  /*2600*/  ISETP.GT.AND P3, PT, R6, RZ, PT ;  /* 0x000000ff0600720c */ /* 0x000fe40003f64270 */
[----:B------:R-:W-:Y:S02]  /*2610*/  FMUL.FTZ R4, R4, UR14 ;  /* 0x0000000e04047c20 */ /* 0x000fe40008410000 */
[----:B------:R-:W-:Y:S02]  /*2620*/  SEL R80, R5, R80, P3 ;  /* 0x0000005005507207 */ /* 0x000fe40001800000 */
[----:B------:R-:W-:Y:S02]  /*2630*/  SEL R82, R85, R82, P3 ;  /* 0x0000005255527207 */ /* 0x000fe40001800000 */
[----:B------:R-:W-:-:S07]  /*2640*/  SEL R81, R4, R81, P3 ;  /* 0x0000005104517207 */ /* 0x000fce0001800000 */
.L_x_10110:
[----:B------:R-:W-:Y:S05]  /*2650*/  BSYNC.RECONVERGENT B2 ;  /* 0x0000000000027941 */ /* 0x000fea0003800200 */
.L_x_10107:
        /* <DEDUP_REMOVED lines=8> */
.L_x_10106:
[----:B------:R-:W-:Y:S05]  /*26e0*/  BSYNC.RECONVERGENT B0 ;  /* 0x0000000000007941 */ /* 0x000fea0003800200 */
.L_x_10105:
        /* <DEDUP_REMOVED lines=38> */
.L_x_10116:
[----:B------:R-:W3:Y:S01]  /*2950*/  LDC R2, c[0x0][0x40c] ;  /* 0x00010300ff027b82 */ /* 0x000ee20000000800 */
[-CC-:B-12---:R-:W-:Y:S01]  /*2960*/  @P1 FFMA.FTZ R5, R93, R0.reuse, R89.reuse ;  /* 0x000000005d051223 */ /* 0x186fe20000010059 */
        /* <DEDUP_REMOVED lines=25> */
.L_x_10115:
[----:B------:R-:W-:-:S04]  /*2b00*/  UISETP.NE.U32.AND UP0, UPT, UR20, URZ, UPT ;  /* 0x000000ff1400728c */ /* 0x000fc8000bf05070 */
[----:B------:R-:W-:-:S06]  /*2b10*/  UISETP.NE.AND.EX UP0, UPT, UR21, URZ, UPT, UP0 ;  /* 0x000000ff1500728c */ /* 0x000fcc000bf05300 */
[----:B------:R-:W-:-:S13]  /*2b20*/  PLOP3.LUT P0, PT, PT, PT, UP0, 0x80, 0x8 ;  /* 0x000000000008781c */ /* 0x000fda0003f0f008 */
[----:B------:R-:W-:Y:S05]  /*2b30*/  @!P0 BRA `(.L_x_10118) ;  /* 0x0000000000748947 */ /* 0x000fea0003800000 */
[----:B-12---:R-:W1:Y:S01]  /*2b40*/  LDC R5, c[0x0][0x40c] ;  /* 0x00010300ff057b82 */ /* 0x006e620000000800 */
        /* <DEDUP_REMOVED lines=28> */
.L_x_10118:
[-CC-:B------:R-:W-:Y:S01]  /*2d10*/  @P2 FFMA.FTZ R2, R110, R0.reuse, R89.reuse ;  /* 0x000000006e022223 */ /* 0x180fe20000010059 */
[----:B------:R-:W-:Y:S01]  /*2d20*/  ISETP.GT.AND P3, PT, R7, RZ, PT ;  /* 0x000000ff0700720c */ /* 0x000fe20003f64270 */
[-C--:B------:R-:W-:Y:S02]  /*2d30*/  FFMA.FTZ R123, R103, R0.reuse, R89 ;  /* 0x00000000677b7223 */ /* 0x080fe40000010059 */
[----:B-12---:R-:W-:Y:S02]  /*2d40*/  @P2 FADD.FTZ R5, R117, -R2 ;  /* 0x8000000275052221 */ /* 0x006fe40000010000 */
        /* <DEDUP_REMOVED lines=21> */
.L_x_10117:
[----:B------:R-:W-:Y:S05]  /*2ea0*/  BSYNC.RECONVERGENT B2 ;  /* 0x0000000000027941 */ /* 0x000fea0003800200 */
.L_x_10114:
        /* <DEDUP_REMOVED lines=8> */
.L_x_10113:
[----:B------:R-:W-:Y:S05]  /*2f30*/  BSYNC.RECONVERGENT B0 ;  /* 0x0000000000007941 */ /* 0x000fea0003800200 */
.L_x_10112:
        /* <DEDUP_REMOVED lines=14> */
[-CC-:B------:R-:W-:Y:S01]  /*3020*/  @P1 FFMA.FTZ R39, R105, R0.reuse, R89.reuse ;  /* 0x0000000069271223 */ /* 0x180fe20000010059 */
[----:B------:R-:W-:Y:S01]  /*3030*/  @P1 FFMA.FTZ R0, R114, R0, R89 ;  /* 0x0000000072001223 */ /* 0x000fe20000010059 */
[----:B------:R-:W-:Y:S01]  /*3040*/  @P1 FADD.FTZ R7, R106, -R7 ;  /* 0x800000076a071221 */ /* 0x000fe20000010000 */
[----:B------:R-:W-:Y:S01]  /*3050*/  @P1 FADD.FTZ R2, R107, -R2 ;  /* 0x800000026b021221 */ /* 0x000fe20000010000 */
[----:B------:R-:W-:Y:S01]  /*3060*/  @P1 FADD.FTZ R39, R116, -R39 ;  /* 0x8000002774271221 */ /* 0x000fe20000010000 */
[----:B------:R-:W-:Y:S01]  /*3070*/  MOV R37, R77 ;  /* 0x0000004d00257202 */ /* 0x000fe20000000f00 */
[----:B------:R-:W-:Y:S01]  /*3080*/  @P1 FADD.FTZ R0, R115, -R0 ;  /* 0x8000000073001221 */ /* 0x000fe20000010000 */
[----:B------:R-:W-:Y:S01]  /*3090*/  MOV R38, R78 ;  /* 0x0000004e00267202 */ /* 0x000fe20000000f00 */
[C---:B------:R-:W-:Y:S01]  /*30a0*/  @P1 FFMA.FTZ R37, R8.reuse, R2, R77 ;  /* 0x0000000208251223 */ /* 0x040fe2000001004d */
[----:B------:R-:W-:Y:S01]  /*30b0*/  MOV R36, R76 ;  /* 0x0000004c00247202 */ /* 0x000fe20000000f00 */
[C---:B------:R-:W-:Y:S01]  /*30c0*/  @P1 FFMA.FTZ R38, R8.reuse, R39, R78 ;  /* 0x0000002708261223 */ /* 0x040fe2000001004e */
[C---:B------:R-:W-:Y:S01]  /*30d0*/  @P1 FFMA.FTZ R36, R8.reuse, R7, R76 ;  /* 0x0000000708241223 */ /* 0x040fe2000001004c */
[----:B------:R-:W-:Y:S01]  /*30e0*/  MOV R39, R79 ;  /* 0x0000004f00277202 */ /* 0x000fe20000000f00 */
[----:B------:R-:W-:Y:S01]  /*30f0*/  @P1 FFMA.FTZ R39, R8, R0, R79 ;  /* 0x0000000008271223 */ /* 0x000fe2000001004f */
[----:B------:R-:W-:Y:S01]  /*3100*/  ISETP.GT.AND P3, PT, R6, RZ, PT ;  /* 0x000000ff0600720c */ /* 0x000fe20003f64270 */
        /* <DEDUP_REMOVED lines=9> */
.L_x_10123:
[----:B------:R-:W4:Y:S01]  /*31a0*/  LDC R2, c[0x0][0x40c] ;  /* 0x00010300ff027b82 */ /* 0x000f220000000800 */
[-CC-:B-123--:R-:W-:Y:S01]  /*31b0*/  @P1 FFMA.FTZ R5, R97, R0.reuse, R89.reuse ;  /* 0x0000000061051223 */ /* 0x18efe20000010059 */
        /* <DEDUP_REMOVED lines=25> */
.L_x_10122:
[----:B------:R-:W-:-:S04]  /*3350*/  UISETP.NE.U32.AND UP0, UPT, UR20, URZ, UPT ;  /* 0x000000ff1400728c */ /* 0x000fc8000bf05070 */
[----:B------:R-:W-:-:S06]  /*3360*/  UISETP.NE.AND.EX UP0, UPT, UR21, URZ, UPT, UP0 ;  /* 0x000000ff1500728c */ /* 0x000fcc000bf05300 */
[----:B------:R-:W-:-:S13]  /*3370*/  PLOP3.LUT P0, PT, PT, PT, UP0, 0x80, 0x8 ;  /* 0x000000000008781c */ /* 0x000fda0003f0f008 */
[----:B------:R-:W-:Y:S05]  /*3380*/  @!P0 BRA `(.L_x_10125) ;  /* 0x0000000000748947 */ /* 0x000fea0003800000 */
[----:B-123--:R-:W1:Y:S01]  /*3390*/  LDC R5, c[0x0][0x40c] ;  /* 0x00010300ff057b82 */ /* 0x00ee620000000800 */
[----:B------:R-:W-:Y:S01]  /*33a0*/  ISETP.GT.AND P3, PT, R7, RZ, PT ;  /* 0x000000ff0700720c */ /* 0x000fe20003f64270 */
        /* <DEDUP_REMOVED lines=15> */
[----:B------:R-:W-:-:S04]  /*34a0*/  FSEL R37, R37, RZ, P3 ;  /* 0x000000ff25257208 */ /* 0x000fc80001800000 */
        /* <DEDUP_REMOVED lines=11> */
.L_x_10125:
        /* <DEDUP_REMOVED lines=25> */
.L_x_10124:
[----:B------:R-:W-:Y:S05]  /*36f0*/  BSYNC.RECONVERGENT B2 ;  /* 0x0000000000027941 */ /* 0x000fea0003800200 */
.L_x_10121:
[----:B------:R-:W1:Y:S08]  /*3700*/  @P0 LDC.64 R6, c[0x0][0x478] ;  /* 0x00011e00ff060b82 */ /* 0x000e700000000a00 */
[----:B------:R-:W2:Y:S01]  /*3710*/  @P2 LDC.64 R4, c[0x0][0x468] ;  /* 0x00011a00ff042b82 */ /* 0x000ea20000000a00 */
[----:B-1----:R-:W-:-:S05]  /*3720*/  @P0 IMAD.WIDE.U32 R6, R91, 0x10, R6 ;  /* 0x000000105b060825 */ /* 0x002fca00078e0006 */
[----:B------:R4:W-:Y:S01]  /*3730*/  @P0 STG.E.128 desc[UR6][R6.64], R36 ;  /* 0x0000002406000986 */ /* 0x0009e2000c101d06 */
[----:B--2---:R-:W-:-:S05]  /*3740*/  @P2 IMAD.WIDE.U32 R4, R87, 0x10, R4 ;  /* 0x0000001057042825 */ /* 0x004fca00078e0004 */
[----:B------:R4:W-:Y:S02]  /*3750*/  @P2 STG.E.128 desc[UR6][R4.64], R80 ;  /* 0x0000005004002986 */ /* 0x0009e4000c101d06 */
.L_x_10120:
[----:B------:R-:W-:Y:S05]  /*3760*/  BSYNC.RECONVERGENT B0 ;  /* 0x0000000000007941 */ /* 0x000fea0003800200 */
.L_x_10119:
[----:B-1234-:R-:W1:Y:S02]  /*3770*/  LDC.64 R4, c[0x0][0x380] ;  /* 0x0000e000ff047b82 */ /* 0x01ee640000000a00 */
[----:B-1----:R-:W-:-:S04]  /*3780*/  LEA R9, R4, R9, 0x2 ;  /* 0x0000000904097211 */ /* 0x002fc800078e10ff */
[----:B------:R-:W-:-:S13]  /*3790*/  ISETP.GE.AND P0, PT, R9, R5, PT ;  /* 0x000000050900720c */ /* 0x000fda0003f06270 */
[----:B------:R-:W-:Y:S05]  /*37a0*/  @!P0 BRA `(.L_x_10126) ;  /* 0xffffffcc00448947 */ /* 0x000fea000383ffff */
.L_x_10087:
[----:B------:R-:W-:Y:S05]  /*37b0*/  BSYNC B1 ;  /* 0x0000000000017941 */ /* 0x000fea0003800000 */
.L_x_10086:
        /* <DEDUP_REMOVED lines=14> */
[----:B-1----:R-:W-:Y:S01]  /*38a0*/  LEA R4, R5, R4, 0x18 ;  /* 0x0000000405047211 */ /* 0x002fe200078ec0ff */
[----:B--2---:R-:W-:-:S03]  /*38b0*/  IMAD R22, R92, UR4, RZ ;  /* 0x000000045c167c24 */ /* 0x004fc6000f8e02ff */
        /* <DEDUP_REMOVED lines=39> */
[----:B----4-:R-:W-:-:S03]  /*3b30*/  FADD.FTZ R9, R3, R16 ;  /* 0x0000001003097221 */ /* 0x010fc60000010000 */
[----:B------:R-:W-:Y:S04]  /*3b40*/  STS.128 [R0+0x400], R40 ;  /* 0x0004002800007388 */ /* 0x000fe80000000c00 */
[----:B------:R-:W-:Y:S01]  /*3b50*/  STS.128 [R0+0x600], R44 ;  /* 0x0006002c00007388 */ /* 0x000fe20000000c00 */
[----:B0-----:R-:W-:Y:S01]  /*3b60*/  FADD.FTZ R19, R6, R19 ;  /* 0x0000001306137221 */ /* 0x001fe20000010000 */
[----:B------:R-:W-:Y:S01]  /*3b70*/  BAR.SYNC.DEFER_BLOCKING 0x0 ;  /* 0x0000000000007b1d */ /* 0x000fe20000010000 */
[----:B-1----:R-:W-:-:S04]  /*3b80*/  IADD3 R33, P3, PT, R22, R11, RZ ;  /* 0x0000000b16217210 */ /* 0x002fc80007f7e0ff */
[----:B------:R-:W-:Y:S02]  /*3b90*/  IADD3.X R22, PT, PT, RZ, RZ, RZ, P3, !PT ;  /* 0x000000ffff167210 */ /* 0x000fe40001ffe4ff */
[----:B------:R-:W-:Y:S02]  /*3ba0*/  ISETP.GE.U32.AND P3, PT, R21, 0x200, PT ;  /* 0x000002001500780c */ /* 0x000fe40003f66070 */
[C---:B------:R-:W-:Y:S02]  /*3bb0*/  SHF.L.U32 R26, R33.reuse, 0x2, RZ ;  /* 0x00000002211a7819 */ /* 0x040fe400000006ff */
[----:B------:R-:W-:Y:S02]  /*3bc0*/  SHF.L.U64.HI R33, R33, 0x2, R22 ;  /* 0x0000000221217819 */ /* 0x000fe40000010216 */
[C---:B------:R-:W-:Y:S02]  /*3bd0*/  IADD3 R28, P4, PT, R26.reuse, UR18, RZ ;  /* 0x000000121a1c7c10 */ /* 0x040fe4000ff9e0ff */
[----:B------:R-:W-:-:S02]  /*3be0*/  IADD3 R26, P5, PT, R26, UR16, RZ ;  /* 0x000000101a1a7c10 */ /* 0x000fc4000ffbe0ff */
[C---:B------:R-:W-:Y:S02]  /*3bf0*/  IADD3.X R35, PT, PT, R33.reuse, UR19, RZ, P4, !PT ;  /* 0x0000001321237c10 */ /* 0x040fe4000a7fe4ff */
[----:B------:R-:W-:Y:S02]  /*3c00*/  @P2 MOV R2, R28 ;  /* 0x0000001c00022202 */ /* 0x000fe40000000f00 */
[----:B------:R-:W-:Y:S02]  /*3c10*/  @P2 MOV R3, R35 ;  /* 0x0000002300032202 */ /* 0x000fe40000000f00 */
[----:B------:R-:W-:Y:S01]  /*3c20*/  IADD3.X R33, PT, PT, R33, UR17, RZ, P5, !PT ;  /* 0x0000001121217c10 */ /* 0x000fe2000affe4ff */
[----:B------:R-:W0:Y:S01]  /*3c30*/  LDS R20, [R4] ;  /* 0x0000000004147984 */ /* 0x000e220000000800 */
[----:B------:R-:W-:-:S03]  /*3c40*/  @P2 IADD3 R28, P4, PT, R28, 0x200, RZ ;  /* 0x000002001c1c2810 */ /* 0x000fc60007f9e0ff */
[----:B------:R-:W1:Y:S01]  /*3c50*/  LDS R23, [R4+0x800] ;  /* 0x0008000004177984 */ /* 0x000e620000000800 */
[----:B------:R-:W-:-:S03]  /*3c60*/  @P2 IADD3.X R35, PT, PT, RZ, R35, RZ, P4, !PT ;  /* 0x00000023ff232210 */ /* 0x000fc600027fe4ff */
        /* <DEDUP_REMOVED lines=65> */
.L_x_10097:
[----:B------:R-:W-:Y:S01]  /*4080*/  HFMA2 R2, -RZ, RZ, 0, 5.9604644775390625e-08 ;  /* 0x00000001ff027431 */ /* 0x000fe200000001ff */
[----:B------:R-:W-:Y:S01]  /*4090*/  BSSY B0, `(.L_x_10127) ;  /* 0x0000007000007945 */ /* 0x000fe20003800000 */
[----:B--2---:R-:W-:Y:S02]  /*40a0*/  MOV R87, R126 ;  /* 0x0000007e00577202 */ /* 0x004fe40000000f00 */
[----:B------:R-:W-:Y:S02]  /*40b0*/  MOV R85, 0x1f ;  /* 0x0000001f00557802 */ /* 0x000fe40000000f00 */
[----:B------:R-:W-:-:S07]  /*40c0*/  MOV R0, 0xffffffff ;  /* 0xffffffff00007802 */ /* 0x000fce0000000f00 */
[----:B------:R-:W-:Y:S05]  /*40d0*/  WARPSYNC.COLLECTIVE R0, `(.L_x_10128) ;  /* 0x0000000000087348 */ /* 0x000fea0003c00000 */
[----:B------:R0:W1:Y:S02]  /*40e0*/  SHFL.BFLY P0, R127, R87, R2, R85 ;  /* 0x0c000002577f7389 */ /* 0x0000640000000055 */
[----:B01----:R-:W-:Y:S05]  /*40f0*/  ENDCOLLECTIVE ;  /* 0x000000000000791b */ /* 0x003fea0003800000 */
.L_x_10128:
[----:B------:R-:W-:Y:S05]  /*4100*/  BSYNC B0 ;  /* 0x0000000000007941 */ /* 0x000fea0003800000 */
.L_x_10127:
        /* <DEDUP_REMOVED lines=9> */
.L_x_10129:
[----:B------:R-:W-:Y:S01]  /*41a0*/  MOV R87, R86 ;  /* 0x0000005600577202 */ /* 0x000fe20000000f00 */
[----:B------:R-:W-:Y:S01]  /*41b0*/  HFMA2 R2, -RZ, RZ, 0, 1.1920928955078125e-07 ;  /* 0x00000002ff027431 */ /* 0x000fe200000001ff */
[----:B------:R-:W-:-:S07]  /*41c0*/  MOV R84, R127 ;  /* 0x0000007f00547202 */ /* 0x000fce0000000f00 */
[----:B------:R-:W-:Y:S05]  /*41d0*/  WARPSYNC.COLLECTIVE R0, `(.L_x_10130) ;  /* 0x0000000000087348 */ /* 0x000fea0003c00000 */
[----:B------:R0:W1:Y:S02]  /*41e0*/  SHFL.BFLY P0, R127, R87, R2, R85 ;  /* 0x0c000002577f7389 */ /* 0x0000640000000055 */
[----:B01----:R-:W-:Y:S05]  /*41f0*/  ENDCOLLECTIVE ;  /* 0x000000000000791b */ /* 0x003fea0003800000 */
.L_x_10130:
[----:B------:R-:W-:-:S05]  /*4200*/  FADD.FTZ R88, R84, R125 ;  /* 0x0000007d54587221 */ /* 0x000fca0000010000 */
[----:B------:R-:W-:Y:S02]  /*4210*/  MOV R87, R88 ;  /* 0x0000005800577202 */ /* 0x000fe40000000f00 */
[----:B------:R-:W-:-:S07]  /*4220*/  MOV R89, R127 ;  /* 0x0000007f00597202 */ /* 0x000fce0000000f00 */
[----:B------:R-:W-:Y:S05]  /*4230*/  WARPSYNC.COLLECTIVE R0, `(.L_x_10131) ;  /* 0x0000000000087348 */ /* 0x000fea0003c00000 */
[----:B------:R0:W1:Y:S02]  /*4240*/  SHFL.BFLY P0, R127, R87, R2, R85 ;  /* 0x0c000002577f7389 */ /* 0x0000640000000055 */
[----:B01----:R-:W-:Y:S05]  /*4250*/  ENDCOLLECTIVE ;  /* 0x000000000000791b */ /* 0x003fea0003800000 */
.L_x_10131:
[----:B------:R-:W-:-:S05]  /*4260*/  FADD.FTZ R90, R86, R89 ;  /* 0x00000059565a7221 */ /* 0x000fca0000010000 */
[----:B------:R-:W-:Y:S01]  /*4270*/  MOV R87, R90 ;  /* 0x0000005a00577202 */ /* 0x000fe20000000f00 */
[----:B------:R-:W-:Y:S01]  /*4280*/  HFMA2 R2, -RZ, RZ, 0, 2.384185791015625e-07 ;  /* 0x00000004ff027431 */ /* 0x000fe200000001ff */
[----:B------:R-:W-:-:S07]  /*4290*/  MOV R91, R127 ;  /* 0x0000007f005b7202 */ /* 0x000fce0000000f00 */
[----:B------:R-:W-:Y:S05]  /*42a0*/  WARPSYNC.COLLECTIVE R0, `(.L_x_10132) ;  /* 0x0000000000087348 */ /* 0x000fea0003c00000 */
[----:B------:R0:W1:Y:S02]  /*42b0*/  SHFL.BFLY P0, R127, R87, R2, R85 ;  /* 0x0c000002577f7389 */ /* 0x0000640000000055 */
[----:B01----:R-:W-:Y:S05]  /*42c0*/  ENDCOLLECTIVE ;  /* 0x000000000000791b */ /* 0x003fea0003800000 */
.L_x_10132:
[----:B------:R-:W-:-:S05]  /*42d0*/  FADD.FTZ R91, R88, R91 ;  /* 0x0000005b585b7221 */ /* 0x000fca0000010000 */
[----:B------:R-:W-:Y:S02]  /*42e0*/  MOV R87, R91 ;  /* 0x0000005b00577202 */ /* 0x000fe40000000f00 */
[----:B------:R-:W-:-:S07]  /*42f0*/  MOV R89, R127 ;  /* 0x0000007f00597202 */ /* 0x000fce0000000f00 */
[----:B------:R-:W-:Y:S05]  /*4300*/  WARPSYNC.COLLECTIVE R0, `(.L_x_10133) ;  /* 0x0000000000087348 */ /* 0x000fea0003c00000 */
[----:B------:R0:W1:Y:S02]  /*4310*/  SHFL.BFLY P0, R127, R87, R2, R85 ;  /* 0x0c000002577f7389 */ /* 0x0000640000000055 */
[----:B01----:R-:W-:Y:S05]  /*4320*/  ENDCOLLECTIVE ;  /* 0x000000000000791b */ /* 0x003fea0003800000 */
.L_x_10133:
[----:B------:R-:W-:-:S05]  /*4330*/  FADD.FTZ R123, R90, R89 ;  /* 0x000000595a7b7221 */ /* 0x000fca0000010000 */
[----:B------:R-:W-:Y:S01]  /*4340*/  MOV R87, R123 ;  /* 0x0000007b00577202 */ /* 0x000fe20000000f00 */
[----:B------:R-:W-:Y:S01]  /*4350*/  HFMA2 R2, -RZ, RZ, 0, 4.76837158203125e-07 ;  /* 0x00000008ff027431 */ /* 0x000fe200000001ff */
[----:B------:R-:W-:-:S07]  /*4360*/  MOV R84, R127 ;  /* 0x0000007f00547202 */ /* 0x000fce0000000f00 */
[----:B------:R-:W-:Y:S05]  /*4370*/  WARPSYNC.COLLECTIVE R0, `(.L_x_10134) ;  /* 0x0000000000087348 */ /* 0x000fea0003c00000 */
[----:B------:R0:W1:Y:S02]  /*4380*/  SHFL.BFLY P0, R127, R87, R2, R85 ;  /* 0x0c000002577f7389 */ /* 0x0000640000000055 */
[----:B01----:R-:W-:Y:S05]  /*4390*/  ENDCOLLECTIVE ;  /* 0x000000000000791b */ /* 0x003fea0003800000 */
.L_x_10134:
[----:B------:R-:W-:-:S05]  /*43a0*/  FADD.FTZ R126, R91, R84 ;  /* 0x000000545b7e7221 */ /* 0x000fca0000010000 */
[----:B------:R-:W-:Y:S02]  /*43b0*/  MOV R87, R126 ;  /* 0x0000007e00577202 */ /* 0x000fe40000000f00 */
[----:B------:R-:W-:-:S07]  /*43c0*/  MOV R84, R127 ;  /* 0x0000007f00547202 */ /* 0x000fce0000000f00 */
[----:B------:R-:W-:Y:S05]  /*43d0*/  WARPSYNC.COLLECTIVE R0, `(.L_x_10135) ;  /* 0x0000000000087348 */ /* 0x000fea0003c00000 */
[----:B------:R0:W1:Y:S02]  /*43e0*/  SHFL.BFLY P0, R127, R87, R2, R85 ;  /* 0x0c000002577f7389 */ /* 0x0000640000000055 */
[----:B01----:R-:W-:Y:S05]  /*43f0*/  ENDCOLLECTIVE ;  /* 0x000000000000791b */ /* 0x003fea0003800000 */
.L_x_10135:
[----:B------:R-:W-:-:S05]  /*4400*/  FADD.FTZ R84, R123, R84 ;  /* 0x000000547b547221 */ /* 0x000fca0000010000 */
[----:B------:R-:W-:Y:S01]  /*4410*/  MOV R87, R84 ;  /* 0x0000005400577202 */ /* 0x000fe20000000f00 */
[----:B------:R-:W-:Y:S01]  /*4420*/  HFMA2 R2, -RZ, RZ, 0, 9.5367431640625e-07 ;  /* 0x00000010ff027431 */ /* 0x000fe200000001ff */
[----:B------:R-:W-:-:S07]  /*4430*/  MOV R89, R127 ;  /* 0x0000007f00597202 */ /* 0x000fce0000000f00 */
[----:B------:R-:W-:Y:S05]  /*4440*/  WARPSYNC.COLLECTIVE R0, `(.L_x_10136) ;  /* 0x0000000000087348 */ /* 0x000fea0003c00000 */
[----:B------:R0:W1:Y:S02]  /*4450*/  SHFL.BFLY P0, R127, R87, R2, R85 ;  /* 0x0c000002577f7389 */ /* 0x0000640000000055 */
[----:B01----:R-:W-:Y:S05]  /*4460*/  ENDCOLLECTIVE ;  /* 0x000000000000791b */ /* 0x003fea0003800000 */
.L_x_10136:
[----:B------:R-:W-:-:S05]  /*4470*/  FADD.FTZ R86, R126, R89 ;  /* 0x000000597e567221 */ /* 0x000fca0000010000 */
[----:B------:R-:W-:Y:S02]  /*4480*/  MOV R87, R86 ;  /* 0x0000005600577202 */ /* 0x000fe40000000f00 */
[----:B------:R-:W-:-:S07]  /*4490*/  MOV R89, R127 ;  /* 0x0000007f00597202 */ /* 0x000fce0000000f00 */
[----:B------:R-:W-:Y:S05]  /*44a0*/  WARPSYNC.COLLECTIVE R0, `(.L_x_10137) ;  /* 0x0000000000087348 */ /* 0x000fea0003c00000 */
[----:B------:R0:W1:Y:S02]  /*44b0*/  SHFL.BFLY P0, R127, R87, R2, R85 ;  /* 0x0c000002577f7389 */ /* 0x0000640000000055 */
[----:B01----:R-:W-:Y:S05]  /*44c0*/  ENDCOLLECTIVE ;  /* 0x000000000000791b */ /* 0x003fea0003800000 */
.L_x_10137:
[----:B------:R-:W-:Y:S01]  /*44d0*/  MOV R125, R127 ;  /* 0x0000007f007d7202 */ /* 0x000fe20000000f00 */
[----:B------:R-:W-:Y:S06]  /*44e0*/  BRA `(.L_x_10138) ;  /* 0xffffffd000147947 */ /* 0x000fec000383ffff */
.L_x_10139:
        /* <DEDUP_REMOVED lines=9> */
.L_x_11330:


//--------------------- .text._ZN10layer_norm13ln_bwd_kernelINS_13Kernel_traitsIfffffjLj512ELj1ELj4ELj1ELj16ENS_18Kernel_traits_baseILj512EfffffjLj128EEEEELb0ELb0ELb1ELb1EEEvNS_9BwdParamsE --------------------------
	.section	.text._ZN10layer_norm13ln_bwd_kernelINS_13Kernel_traitsIfffffjLj512ELj1ELj4ELj1ELj16ENS_18Kernel_traits_baseILj512EfffffjLj128EEEEELb0ELb0ELb1ELb1EEEvNS_9BwdParamsE,"ax",@progbits
	.align	128
        .global         _ZN10layer_norm13ln_bwd_kernelINS_13Kernel_traitsIfffffjLj512ELj1ELj4ELj1ELj16ENS_18Kernel_traits_baseILj512EfffffjLj128EEEEELb0ELb0ELb1ELb1EEEvNS_9BwdParamsE
        .type           _ZN10layer_norm13ln_bwd_kernelINS_13Kernel_traitsIfffffjLj512ELj1ELj4ELj1ELj16ENS_18Kernel_traits_baseILj512EfffffjLj128EEEEELb0ELb0ELb1ELb1EEEvNS_9BwdParamsE,@function
        .size           _ZN10layer_norm13ln_bwd_kernelINS_13Kernel_traitsIfffffjLj512ELj1ELj4ELj1ELj16ENS_18Kernel_traits_baseILj512EfffffjLj128EEEEELb0ELb0ELb1ELb1EEEvNS_9BwdParamsE,(.L_x_11331 - _ZN10layer_norm13ln_bwd_kernelINS_13Kernel_traitsIfffffjLj512ELj1ELj4ELj1ELj16ENS_18Kernel_traits_baseILj512EfffffjLj128EEEEELb0ELb0ELb1ELb1EEEvNS_9BwdParamsE)
        .other          _ZN10layer_norm13ln_bwd_kernelINS_13Kernel_traitsIfffffjLj512ELj1ELj4ELj1ELj16ENS_18Kernel_traits_baseILj512EfffffjLj128EEEEELb0ELb0ELb1ELb1EEEvNS_9BwdParamsE,@"STO_CUDA_ENTRY STV_DEFAULT"
_ZN10layer_norm13ln_bwd_kernelINS_13Kernel_traitsIfffffjLj512ELj1ELj4ELj1ELj16ENS_18Kernel_traits_baseILj512EfffffjLj128EEEEELb0ELb0ELb1ELb1EEEvNS_9BwdParamsE:
.text._ZN10layer_norm13ln_bwd_kernelINS_13Kernel_traitsIfffffjLj512ELj1ELj4ELj1ELj16ENS_18Kernel_traits_baseILj512EfffffjLj128EEEEELb0ELb0ELb1ELb1EEEvNS_9BwdParamsE:
        /* <DEDUP_REMOVED lines=42> */
.L_x_10166:
        /* <DEDUP_REMOVED lines=10> */
[----:B------:R-:W-:Y:S02]  /*0340*/  MOV R6, R72 ;  /* 0x0000004800067202 */ /* 0x000fe40000000f00 */
[----:B------:R-:W-:Y:S02]  /*0350*/  MOV R112, R74 ;  /* 0x0000004a00707202 */ /* 0x000fe40000000f00 */
        /* <DEDUP_REMOVED lines=9> */
[C---:B0-----:R-:W-:Y:S01]  /*03f0*/  LEA R90, P0, R0.reuse, UR10, 0x2 ;  /* 0x0000000a005a7c11 */ /* 0x041fe2000f8010ff */
[----:B------:R-:W-:Y:S01]  /*0400*/  IMAD R7, R7, UR9, RZ ;  /* 0x0000000907077c24 */ /* 0x000fe2000f8e02ff */
[----:B------:R-:W-:Y:S01]  /*0410*/  SHF.R.S32.HI R72, RZ, 0x1f, R3 ;  /* 0x0000001fff487819 */ /* 0x000fe20000011403 */
[----:B------:R-:W0:Y:S01]  /*0420*/  LDC.64 R108, c[0x0][0x428] ;  /* 0x00010a00ff6c7b82 */ /* 0x000e220000000a00 */
[----:B------:R-:W-:-:S02]  /*0430*/  LEA.HI.X R91, R0, UR11, R81, 0x2, P0 ;  /* 0x0000000b005b7c11 */ /* 0x000fc400080f1451 */
[----:B------:R-:W-:-:S03]  /*0440*/  LEA.HI R72, R72, R3, RZ, 0x2 ;  /* 0x0000000348487211 */ /* 0x000fc600078f10ff */
[----:B------:R-:W3:Y:S01]  /*0450*/  LDG.E R113, desc[UR6][R90.64] ;  /* 0x000000065a717981 */ /* 0x000ee2000c1e1900 */
[----:B-1----:R-:W-:Y:S02]  /*0460*/  LOP3.LUT R107, R74, 0x1f, RZ, 0xc0, !PT ;  /* 0x0000001f4a6b7812 */ /* 0x002fe400078ec0ff */
[----:B------:R-:W-:Y:S02]  /*0470*/  SHF.R.S32.HI R74, RZ, 0x1f, R7 ;  /* 0x0000001fff4a7819 */ /* 0x000fe40000011407 */
[----:B------:R-:W-:Y:S02]  /*0480*/  LEA.HI.SX32 R111, R72, R107, 0x1e ;  /* 0x0000006b486f7211 */ /* 0x000fe400078ff2ff */
[----:B------:R-:W-:-:S04]  /*0490*/  LEA.HI R74, R74, R7, RZ, 0x2 ;  /* 0x000000074a4a7211 */ /* 0x000fc800078f10ff */
[----:B------:R-:W-:Y:S02]  /*04a0*/  LEA.HI.SX32 R107, R74, R107, 0x1e ;  /* 0x0000006b4a6b7211 */ /* 0x000fe400078ff2ff */
[----:B------:R-:W-:Y:S01]  /*04b0*/  MOV R74, UR14 ;  /* 0x0000000e004a7c02 */ /* 0x000fe20008000f00 */
[C---:B--2---:R-:W-:Y:S01]  /*04c0*/  IMAD.WIDE.U32 R80, R111.reuse, 0x10, R104 ;  /* 0x000000106f507825 */ /* 0x044fe200078e0068 */
[----:B------:R-:W-:Y:S02]  /*04d0*/  MOV R72, UR15 ;  /* 0x0000000f00487c02 */ /* 0x000fe40008000f00 */
[----:B------:R-:W-:Y:S02]  /*04e0*/  ISETP.NE.U32.AND P0, PT, R74, RZ, PT ;  /* 0x000000ff4a00720c */ /* 0x000fe40003f05070 */
[----:B------:R-:W-:Y:S01]  /*04f0*/  IADD3 R123, PT, PT, R111, 0x20, RZ ;  /* 0x000000206f7b7810 */ /* 0x000fe20007ffe0ff */
[----:B------:R-:W2:Y:S01]  /*0500*/  LDG.E.128 R80, desc[UR6][R80.64] ;  /* 0x0000000650507981 */ /* 0x000ea2000c1e1d00 */
[----:B------:R-:W-:-:S02]  /*0510*/  ISETP.NE.AND.EX P0, PT, R72, RZ, PT, P0 ;  /* 0x000000ff4800720c */ /* 0x000fc40003f05300 */
[----:B------:R-:W-:Y:S01]  /*0520*/  IADD3 R7, PT, PT, R111, 0x40, RZ ;  /* 0x000000406f077810 */ /* 0x000fe20007ffe0ff */
[----:B0-----:R-:W-:-:S04]  /*0530*/  IMAD.WIDE.U32 R84, R107, 0x10, R108 ;  /* 0x000000106b547825 */ /* 0x001fc800078e006c */
[--C-:B------:R-:W-:Y:S02]  /*0540*/  IMAD.WIDE.U32 R88, R123, 0x10, R104.reuse ;  /* 0x000000107b587825 */ /* 0x100fe400078e0068 */
[----:B------:R-:W4:Y:S02]  /*0550*/  LDG.E.128 R84, desc[UR6][R84.64] ;  /* 0x0000000654547981 */ /* 0x000f24000c1e1d00 */
[----:B------:R-:W-:Y:S02]  /*0560*/  IMAD.WIDE.U32 R92, R7, 0x10, R104 ;  /* 0x00000010075c7825 */ /* 0x000fe400078e0068 */
[----:B------:R-:W4:Y:S01]  /*0570*/  LDG.E.128 R88, desc[UR6][R88.64] ;  /* 0x0000000658587981 */ /* 0x000f22000c1e1d00 */
[----:B------:R-:W0:Y:S01]  /*0580*/  @P0 LDC.64 R120, c[0x0][0x438] ;  /* 0x00010e00ff780b82 */ /* 0x000e220000000a00 */
[----:B------:R-:W-:Y:S02]  /*0590*/  IADD3 R97, PT, PT, R107, 0x20, RZ ;  /* 0x000000206b617810 */ /* 0x000fe40007ffe0ff */
[----:B------:R-:W4:Y:S03]  /*05a0*/  LDG.E.128 R92, desc[UR6][R92.64] ;  /* 0x000000065c5c7981 */ /* 0x000f26000c1e1d00 */
[----:B------:R-:W-:Y:S01]  /*05b0*/  IMAD.WIDE.U32 R96, R97, 0x10, R108 ;  /* 0x0000001061607825 */ /* 0x000fe200078e006c */
[----:B------:R-:W-:Y:S01]  /*05c0*/  IADD3 R3, PT, PT, R111, 0x60, RZ ;  /* 0x000000606f037810 */ /* 0x000fe20007ffe0ff */
[----:B------:R-:W1:Y:S04]  /*05d0*/  @P0 LDC.64 R118, c[0x0][0x438] ;  /* 0x00010e00ff760b82 */ /* 0x000e680000000a00 */
[----:B------:R-:W4:Y:S01]  /*05e0*/  LDG.E.128 R96, desc[UR6][R96.64] ;  /* 0x0000000660607981 */ /* 0x000f22000c1e1d00 */
[----:B------:R-:W-:Y:S01]  /*05f0*/  IADD3 R101, PT, PT, R107, 0x40, RZ ;  /* 0x000000406b657810 */ /* 0x000fe20007ffe0ff */
[----:B------:R-:W-:-:S02]  /*0600*/  IMAD.WIDE.U32 R104, R3, 0x10, R104 ;  /* 0x0000001003687825 */ /* 0x000fc400078e0068 */
[----:B------:R-:W1:Y:S02]  /*0610*/  @P0 LDC.64 R116, c[0x0][0x438] ;  /* 0x00010e00ff740b82 */ /* 0x000e640000000a00 */
[----:B------:R-:W-:-:S04]  /*0620*/  IMAD.WIDE.U32 R100, R101, 0x10, R108 ;  /* 0x0000001065647825 */ /* 0x000fc800078e006c */
[----:B0-----:R-:W-:Y:S01]  /*0630*/  @P0 IMAD.WIDE.U32 R120, R111, 0x10, R120 ;  /* 0x000000106f780825 */ /* 0x001fe200078e0078 */
[----:B------:R-:W-:Y:S01]  /*0640*/  IADD3 R111, PT, PT, R107, 0x60, RZ ;  /* 0x000000606b6f7810 */ /* 0x000fe20007ffe0ff */
[----:B------:R-:W4:Y:S01]  /*0650*/  LDG.E.128 R100, desc[UR6][R100.64] ;  /* 0x0000000664647981 */ /* 0x000f22000c1e1d00 */
[----:B------:R-:W0:Y:S03]  /*0660*/  @P0 LDC.64 R114, c[0x0][0x438] ;  /* 0x00010e00ff720b82 */ /* 0x000e260000000a00 */
[----:B------:R-:W4:Y:S01]  /*0670*/  LDG.E.128 R104, desc[UR6][R104.64] ;  /* 0x0000000668687981 */ /* 0x000f22000c1e1d00 */
[----:B------:R-:W-:-:S03]  /*0680*/  IMAD.WIDE.U32 R108, R111, 0x10, R108 ;  /* 0x000000106f6c7825 */ /* 0x000fc600078e006c */
[----:B------:R-:W5:Y:S04]  /*0690*/  @P0 LDG.E.128 R56, desc[UR6][R120.64] ;  /* 0x0000000678380981 */ /* 0x000f68000c1e1d00 */
[----:B------:R-:W4:Y:S01]  /*06a0*/  LDG.E.128 R108, desc[UR6][R108.64] ;  /* 0x000000066c6c7981 */ /* 0x000f22000c1e1d00 */
[----:B-1----:R-:W-:-:S05]  /*06b0*/  @P0 IMAD.WIDE.U32 R118, R123, 0x10, R118 ;  /* 0x000000107b760825 */ /* 0x002fca00078e0076 */
[----:B------:R-:W5:Y:S01]  /*06c0*/  @P0 LDG.E.128 R60, desc[UR6][R118.64] ;  /* 0x00000006763c0981 */ /* 0x000f62000c1e1d00 */
[----:B------:R-:W-:Y:S01]  /*06d0*/  ISETP.NE.AND P1, PT, RZ, UR8, PT ;  /* 0x00000008ff007c0c */ /* 0x000fe2000bf25270 */
[----:B------:R-:W-:-:S04]  /*06e0*/  @P0 IMAD.WIDE.U32 R116, R3, 0x10, R116 ;  /* 0x0000001003740825 */ /* 0x000fc800078e0074 */
[----:B0-----:R-:W-:Y:S01]  /*06f0*/  @P0 IMAD.WIDE.U32 R114, R7, 0x10, R114 ;  /* 0x0000001007720825 */ /* 0x001fe200078e0072 */
[----:B------:R-:W5:Y:S04]  /*0700*/  @P0 LDG.E.128 R68, desc[UR6][R116.64] ;  /* 0x0000000674440981 */ /* 0x000f68000c1e1d00 */
[----:B------:R0:W5:Y:S01]  /*0710*/  @P0 LDG.E.128 R64, desc[UR6][R114.64] ;  /* 0x0000000672400981 */ /* 0x000162000c1e1d00 */
[----:B---3--:R-:W-:-:S05]  /*0720*/  FSEL R113, R113, RZ, !P1 ;  /* 0x000000ff71717208 */ /* 0x008fca0004800000 */
[C---:B--2---:R-:W-:Y:S01]  /*0730*/  FADD.FTZ R3, -R113.reuse, R80 ;  /* 0x0000005071037221 */ /* 0x044fe20000010100 */
[C---:B------:R-:W-:Y:S01]  /*0740*/  FADD.FTZ R81, -R113.reuse, R81 ;  /* 0x0000005171517221 */ /* 0x040fe20000010100 */
[C---:B------:R-:W-:Y:S02]  /*0750*/  FADD.FTZ R83, -R113.reuse, R83 ;  /* 0x0000005371537221 */ /* 0x040fe40000010100 */
[C---:B-----5:R-:W-:Y:S01]  /*0760*/  FMUL.FTZ R3, R4.reuse, R3 ;  /* 0x0000000304037220 */ /* 0x060fe20000410000 */
[C---:B------:R-:W-:Y:S01]  /*0770*/  FADD.FTZ R7, -R113.reuse, R82 ;  /* 0x0000005271077221 */ /* 0x040fe20000010100 */
[C---:B------:R-:W-:Y:S01]  /*0780*/  FMUL.FTZ R80, R4.reuse, R81 ;  /* 0x0000005104507220 */ /* 0x040fe20000410000 */
[----:B------:R-:W-:Y:S01]  /*0790*/  FMUL.FTZ R82, R4, R83 ;  /* 0x0000005304527220 */ /* 0x000fe20000410000 */
[----:B----4-:R-:W-:Y:S01]  /*07a0*/  FADD.FTZ R52, R52, R84 ;  /* 0x0000005434347221 */ /* 0x010fe20000010000 */
[----:B------:R-:W-:Y:S01]  /*07b0*/  FFMA.FTZ R24, R84, R3, R24 ;  /* 0x0000000354187223 */ /* 0x000fe20000010018 */
[----:B------:R-:W-:Y:S01]  /*07c0*/  FMUL.FTZ R84, R20, R84 ;  /* 0x0000005414547220 */ /* 0x000fe20000410000 */
[C---:B------:R-:W-:Y:S01]  /*07d0*/  FADD.FTZ R91, -R113.reuse, R91 ;  /* 0x0000005b715b7221 */ /* 0x040fe20000010100 */
[C---:B------:R-:W-:Y:S01]  /*07e0*/  FADD.FTZ R89, -R113.reuse, R89 ;  /* 0x0000005971597221 */ /* 0x040fe20000010100 */
[C---:B------:R-:W-:Y:S01]  /*07f0*/  FADD.FTZ R83, -R113.reuse, R90 ;  /* 0x0000005a71537221 */ /* 0x040fe20000010100 */
[C---:B------:R-:W-:Y:S01]  /*0800*/  FMUL.FTZ R7, R4.reuse, R7 ;  /* 0x0000000704077220 */ /* 0x040fe20000410000 */
[----:B0-----:R-:W-:Y:S01]  /*0810*/  FADD.FTZ R115, -R113, R92 ;  /* 0x0000005c71737221 */ /* 0x001fe20000010100 */
[----:B------:R-:W-:Y:S01]  /*0820*/  FADD.FTZ R53, R53, R85 ;  /* 0x0000005535357221 */ /* 0x000fe20000010000 */
[----:B------:R-:W-:Y:S01]  /*0830*/  FFMA.FTZ R25, R85, R80, R25 ;  /* 0x0000005055197223 */ /* 0x000fe20000010019 */
[C---:B------:R-:W-:Y:S01]  /*0840*/  FMUL.FTZ R90, R4.reuse, R91 ;  /* 0x0000005b045a7220 */ /* 0x040fe20000410000 */
[----:B------:R-:W-:Y:S01]  /*0850*/  FMUL.FTZ R85, R21, R85 ;  /* 0x0000005515557220 */ /* 0x000fe20000410000 */
[----:B------:R-:W-:Y:S01]  /*0860*/  FADD.FTZ R81, -R113, R88 ;  /* 0x0000005871517221 */ /* 0x000fe20000010100 */
[----:B------:R-:W-:Y:S01]  /*0870*/  FFMA.FTZ R91, R3, R84, RZ ;  /* 0x00000054035b7223 */ /* 0x000fe200000100ff */
[C---:B------:R-:W-:Y:S01]  /*0880*/  FMUL.FTZ R88, R4.reuse, R89 ;  /* 0x0000005904587220 */ /* 0x040fe20000410000 */
[----:B------:R-:W-:Y:S01]  /*0890*/  FADD.FTZ R114, RZ, R84 ;  /* 0x00000054ff727221 */ /* 0x000fe20000010000 */
[----:B------:R-:W-:Y:S01]  /*08a0*/  FMUL.FTZ R89, R4, R115 ;  /* 0x0000007304597220 */ /* 0x000fe20000410000 */
[----:B------:R-:W-:Y:S01]  /*08b0*/  FADD.FTZ R54, R54, R86 ;  /* 0x0000005636367221 */ /* 0x000fe20000010000 */
[----:B------:R-:W-:Y:S01]  /*08c0*/  FFMA.FTZ R26, R86, R7, R26 ;  /* 0x00000007561a7223 */ /* 0x000fe2000001001a */
[C---:B------:R-:W-:Y:S01]  /*08d0*/  FADD.FTZ R93, -R113.reuse, R93 ;  /* 0x0000005d715d7221 */ /* 0x040fe20000010100 */
[----:B------:R-:W-:Y:S01]  /*08e0*/  FADD.FTZ R115, -R113, R94 ;  /* 0x0000005e71737221 */ /* 0x000fe20000010100 */
[----:B------:R-:W-:Y:S01]  /*08f0*/  FMUL.FTZ R86, R22, R86 ;  /* 0x0000005616567220 */ /* 0x000fe20000410000 */
[----:B------:R-:W-:Y:S01]  /*0900*/  FFMA.FTZ R94, R80, R85, R91 ;  /* 0x00000055505e7223 */ /* 0x000fe2000001005b */
[----:B------:R-:W-:Y:S01]  /*0910*/  FADD.FTZ R117, R85, R114 ;  /* 0x0000007255757221 */ /* 0x000fe20000010000 */
[----:B------:R-:W-:Y:S01]  /*0920*/  FADD.FTZ R55, R55, R87 ;  /* 0x0000005737377221 */ /* 0x000fe20000010000 */
[----:B------:R-:W-:Y:S01]  /*0930*/  FFMA.FTZ R27, R87, R82, R27 ;  /* 0x00000052571b7223 */ /* 0x000fe2000001001b */
        /* <DEDUP_REMOVED lines=11> */
[----:B------:R-:W-:Y:S01]  /*09f0*/  FMUL.FTZ R83, R4, R83 ;  /* 0x0000005304537220 */ /* 0x000fe20000410000 */
[----:B------:R-:W-:Y:S01]  /*0a00*/  FADD.FTZ R49, R49, R97 ;  /* 0x0000006131317221 */ /* 0x000fe20000010000 */
[----:B------:R-:W-:Y:S01]  /*0a10*/  FFMA.FTZ R29, R97, R88, R29 ;  /* 0x00000058611d7223 */ /* 0x000fe2000001001d */
[----:B------:R-:W-:Y:S01]  /*0a20*/  FMUL.FTZ R97, R17, R97 ;  /* 0x0000006111617220 */ /* 0x000fe20000410000 */
[----:B------:R-:W-:Y:S01]  /*0a30*/  FADD.FTZ R95, -R113, R95 ;  /* 0x0000005f715f7221 */ /* 0x000fe20000010100 */
        /* <DEDUP_REMOVED lines=16> */
[C---:B------:R-:W-:Y:S01]  /*0b40*/  FADD.FTZ R95, -R113.reuse, R106 ;  /* 0x0000006a715f7221 */ /* 0x040fe20000010100 */
[----:B------:R-:W-:Y:S01]  /*0b50*/  FMUL.FTZ R100, R12, R100 ;  /* 0x000000640c647220 */ /* 0x000fe20000410000 */
[C---:B------:R-:W-:Y:S01]  /*0b60*/  FADD.FTZ R117, -R113.reuse, R105 ;  /* 0x0000006971757221 */ /* 0x040fe20000010100 */
[----:B------:R-:W-:Y:S01]  /*0b70*/  FADD.FTZ R107, -R113, R107 ;  /* 0x0000006b716b7221 */ /* 0x000fe20000010100 */
[----:B------:R-:W-:Y:S01]  /*0b80*/  FFMA.FTZ R106, R90, R99, R93 ;  /* 0x000000635a6a7223 */ /* 0x000fe2000001005d */
[----:B------:R-:W-:Y:S01]  /*0b90*/  FADD.FTZ R113, R99, R104 ;  /* 0x0000006863717221 */ /* 0x000fe20000010000 */
[----:B------:R-:W-:Y:S01]  /*0ba0*/  FADD.FTZ R45, R45, R101 ;  /* 0x000000652d2d7221 */ /* 0x000fe20000010000 */
[----:B------:R-:W-:Y:S01]  /*0bb0*/  FFMA.FTZ R33, R101, R92, R33 ;  /* 0x0000005c65217223 */ /* 0x000fe20000010021 */
        /* <DEDUP_REMOVED lines=40> */
.L_x_10143:
        /* <DEDUP_REMOVED lines=16> */
[----:B------:R-:W-:-:S04]  /*0f40*/  IMAD.WIDE.U32 R60, R61, 0x10, R68 ;  /* 0x000000103d3c7825 */ /* 0x000fc800078e0044 */
[--C-:B------:R-:W-:Y:S02]  /*0f50*/  IMAD.WIDE.U32 R64, R65, 0x10, R68.reuse ;  /* 0x0000001041407825 */ /* 0x100fe400078e0044 */
[----:B------:R-:W5:Y:S02]  /*0f60*/  LDG.E.128 R60, desc[UR6][R60.64] ;  /* 0x000000063c3c7981 */ /* 0x000f64000c1e1d00 */
[----:B------:R-:W-:Y:S02]  /*0f70*/  IMAD.WIDE.U32 R68, R59, 0x10, R68 ;  /* 0x000000103b447825 */ /* 0x000fe400078e0044 */
[----:B------:R-:W5:Y:S04]  /*0f80*/  LDG.E.128 R56, desc[UR6][R56.64] ;  /* 0x0000000638387981 */ /* 0x000f68000c1e1d00 */
[----:B------:R-:W5:Y:S04]  /*0f90*/  LDG.E.128 R64, desc[UR6][R64.64] ;  /* 0x0000000640407981 */ /* 0x000f68000c1e1d00 */
[----:B------:R-:W5:Y:S02]  /*0fa0*/  LDG.E.128 R68, desc[UR6][R68.64] ;  /* 0x0000000644447981 */ /* 0x000f64000c1e1d00 */
.L_x_10144:
[----:B0-----:R-:W-:Y:S05]  /*0fb0*/  BSYNC.RECONVERGENT B1 ;  /* 0x0000000000017941 */ /* 0x001fea0003800200 */
.L_x_10142:
        /* <DEDUP_REMOVED lines=21> */
.L_x_10178:
[----:B------:R-:W3:Y:S01]  /*1110*/  S2R R107, SR_TID.X ;  /* 0x00000000006b7919 */ /* 0x000ee20000002100 */
[----:B--2---:R-:W-:Y:S01]  /*1120*/  FADD.FTZ R115, R111, R116 ;  /* 0x000000746f737221 */ /* 0x004fe20000010000 */
[----:B0-----:R-:W-:Y:S01]  /*1130*/  @P3 IADD3 R111, PT, PT, R5, -0x1, RZ ;  /* 0xffffffff056f3810 */ /* 0x001fe20007ffe0ff */
[----:B-1----:R-:W-:Y:S01]  /*1140*/  FADD.FTZ R114, R117, R114 ;  /* 0x0000007275727221 */ /* 0x002fe20000010000 */
[----:B------:R-:W-:Y:S01]  /*1150*/  ISETP.NE.U32.AND P1, PT, R74, RZ, PT ;  /* 0x000000ff4a00720c */ /* 0x000fe20003f25070 */
[----:B------:R-:W-:Y:S01]  /*1160*/  IMAD R74, R0, UR9, RZ ;  /* 0x00000009004a7c24 */ /* 0x000fe2000f8e02ff */
[----:B------:R-:W-:Y:S01]  /*1170*/  ISETP.NE.AND P4, PT, RZ, UR8, PT ;  /* 0x00000008ff007c0c */ /* 0x000fe2000bf85270 */
        /* <DEDUP_REMOVED lines=20> */
[----:B------:R-:W-:Y:S01]  /*12c0*/  ISETP.GT.AND P4, PT, R5, RZ, PT ;  /* 0x000000ff0500720c */ /* 0x000fe20003f84270 */
[-CC-:B------:R-:W-:Y:S01]  /*12d0*/  FFMA.FTZ R72, R80, R115.reuse, R114.reuse ;  /* 0x0000007350487223 */ /* 0x180fe20000010072 */
[-CC-:B------:R-:W-:Y:S01]  /*12e0*/  FFMA.FTZ R5, R3, R115.reuse, R114.reuse ;  /* 0x0000007303057223 */ /* 0x180fe20000010072 */
[----:B------:R-:W-:Y:S01]  /*12f0*/  FFMA.FTZ R119, R7, R115, R114 ;  /* 0x0000007307777223 */ /* 0x000fe20000010072 */
[----:B------:R-:W-:Y:S01]  /*1300*/  ISETP.GT.AND P1, PT, R2, RZ, PT ;  /* 0x000000ff0200720c */ /* 0x000fe20003f24270 */
[----:B------:R-:W-:Y:S01]  /*1310*/  FADD.FTZ R117, R85, -R72 ;  /* 0x8000004855757221 */ /* 0x000fe20000010000 */
[----:B------:R-:W-:Y:S01]  /*1320*/  FADD.FTZ R5, R84, -R5 ;  /* 0x8000000554057221 */ /* 0x000fe20000010000 */
[----:B------:R-:W-:Y:S02]  /*1330*/  FADD.FTZ R119, R86, -R119 ;  /* 0x8000007756777221 */ /* 0x000fe40000010000 */
[C---:B------:R-:W-:Y:S01]  /*1340*/  FMUL.FTZ R117, R4.reuse, R117 ;  /* 0x0000007504757220 */ /* 0x040fe20000410000 */
[C---:B------:R-:W-:Y:S01]  /*1350*/  FMUL.FTZ R5, R4.reuse, R5 ;  /* 0x0000000504057220 */ /* 0x040fe20000410000 */
[----:B------:R-:W-:-:S03]  /*1360*/  FMUL.FTZ R119, R4, R119 ;  /* 0x0000007704777220 */ /* 0x000fc60000410000 */
[----:B------:R-:W-:Y:S02]  /*1370*/  FSEL R118, R117, RZ, P1 ;  /* 0x000000ff75767208 */ /* 0x000fe40000800000 */
[----:B------:R-:W-:Y:S02]  /*1380*/  FSEL R72, R5, RZ, P1 ;  /* 0x000000ff05487208 */ /* 0x000fe40000800000 */
[----:B------:R-:W-:Y:S02]  /*1390*/  MOV R117, UR13 ;  /* 0x0000000d00757c02 */ /* 0x000fe40008000f00 */
[----:B------:R-:W-:-:S03]  /*13a0*/  FSEL R120, R119, RZ, P1 ;  /* 0x000000ff77787208 */ /* 0x000fc60000800000 */
[-C--:B------:R-:W-:Y:S01]  /*13b0*/  FMUL.FTZ R5, R72, R117.reuse ;  /* 0x0000007548057220 */ /* 0x080fe20000410000 */
[-C--:B------:R-:W-:Y:S01]  /*13c0*/  FMUL.FTZ R118, R118, R117.reuse ;  /* 0x0000007576767220 */ /* 0x080fe20000410000 */
[----:B------:R-:W-:-:S03]  /*13d0*/  FMUL.FTZ R119, R120, R117 ;  /* 0x0000007578777220 */ /* 0x000fc60000410000 */
[----:B------:R-:W-:Y:S02]  /*13e0*/  SEL R6, R5, R6, P4 ;  /* 0x0000000605067207 */ /* 0x000fe40002000000 */
        /* <DEDUP_REMOVED lines=9> */
.L_x_10148:
[-CC-:B------:R-:W-:Y:S01]  /*1480*/  FFMA.FTZ R77, R3, R115.reuse, R114.reuse ;  /* 0x00000073034d7223 */ /* 0x180fe20000010072 */
[----:B------:R-:W-:Y:S01]  /*1490*/  ISETP.GT.AND P1, PT, R2, RZ, PT ;  /* 0x000000ff0200720c */ /* 0x000fe20003f24270 */
[-CC-:B------:R-:W-:Y:S01]  /*14a0*/  FFMA.FTZ R79, R7, R115.reuse, R114.reuse ;  /* 0x00000073074f7223 */ /* 0x180fe20000010072 */
[----:B------:R-:W-:Y:S01]  /*14b0*/  MOV R117, UR13 ;  /* 0x0000000d00757c02 */ /* 0x000fe20008000f00 */
[----:B------:R-:W-:Y:S01]  /*14c0*/  FADD.FTZ R77, R84, -R77 ;  /* 0x8000004d544d7221 */ /* 0x000fe20000010000 */
[----:B------:R-:W-:Y:S01]  /*14d0*/  FFMA.FTZ R72, R80, R115, R114 ;  /* 0x0000007350487223 */ /* 0x000fe20000010072 */
[----:B------:R-:W-:Y:S01]  /*14e0*/  ISETP.GT.AND P4, PT, R5, RZ, PT ;  /* 0x000000ff0500720c */ /* 0x000fe20003f84270 */
[----:B------:R-:W-:Y:S01]  /*14f0*/  FADD.FTZ R79, R86, -R79 ;  /* 0x8000004f564f7221 */ /* 0x000fe20000010000 */
[----:B------:R-:W-:-:S03]  /*1500*/  FMUL.FTZ R77, R4, R77 ;  /* 0x0000004d044d7220 */ /* 0x000fc60000410000 */
[----:B------:R-:W-:Y:S02]  /*1510*/  FMUL.FTZ R79, R4, R79 ;  /* 0x0000004f044f7220 */ /* 0x000fe40000410000 */
[----:B------:R-:W-:Y:S01]  /*1520*/  FSEL R76, R77, RZ, P1 ;  /* 0x000000ff4d4c7208 */ /* 0x000fe20000800000 */
[----:B------:R-:W-:Y:S01]  /*1530*/  FADD.FTZ R77, R85, -R72 ;  /* 0x80000048554d7221 */ /* 0x000fe20000010000 */
[----:B------:R-:W-:Y:S01]  /*1540*/  FFMA.FTZ R72, R82, R115, R114 ;  /* 0x0000007352487223 */ /* 0x000fe20000010072 */
[----:B------:R-:W-:Y:S02]  /*1550*/  FSEL R78, R79, RZ, P1 ;  /* 0x000000ff4f4e7208 */ /* 0x000fe40000800000 */
[----:B------:R-:W-:Y:S01]  /*1560*/  FMUL.FTZ R5, R76, R117 ;  /* 0x000000754c057220 */ /* 0x000fe20000410000 */
[----:B------:R-:W-:Y:S02]  /*1570*/  FMUL.FTZ R77, R4, R77 ;  /* 0x0000004d044d7220 */ /* 0x000fe40000410000 */
[----:B------:R-:W-:-:S02]  /*1580*/  FMUL.FTZ R79, R78, R117 ;  /* 0x000000754e4f7220 */ /* 0x000fc40000410000 */
[----:B------:R-:W-:Y:S01]  /*1590*/  SEL R6, R5, R6, P4 ;  /* 0x0000000605067207 */ /* 0x000fe20002000000 */
[----:B------:R-:W-:Y:S01]  /*15a0*/  FADD.FTZ R5, R87, -R72 ;  /* 0x8000004857057221 */ /* 0x000fe20000010000 */
[----:B------:R-:W-:Y:S02]  /*15b0*/  FSEL R77, R77, RZ, P1 ;  /* 0x000000ff4d4d7208 */ /* 0x000fe40000800000 */
[----:B------:R-:W-:Y:S01]  /*15c0*/  SEL R112, R79, R112, P4 ;  /* 0x000000704f707207 */ /* 0x000fe20002000000 */
[----:B------:R-:W-:Y:S02]  /*15d0*/  FMUL.FTZ R5, R4, R5 ;  /* 0x0000000504057220 */ /* 0x000fe40000410000 */
[----:B------:R-:W-:-:S03]  /*15e0*/  FMUL.FTZ R72, R77, R117 ;  /* 0x000000754d487220 */ /* 0x000fc60000410000 */
[----:B------:R-:W-:Y:S02]  /*15f0*/  FSEL R118, R5, RZ, P1 ;  /* 0x000000ff05767208 */ /* 0x000fe40000800000 */
[----:B------:R-:W-:Y:S02]  /*1600*/  SEL R5, R72, R73, P4 ;  /* 0x0000004948057207 */ /* 0x000fe40002000000 */
[----:B------:R-:W-:Y:S01]  /*1610*/  MOV R79, R118 ;  /* 0x00000076004f7202 */ /* 0x000fe20000000f00 */
[----:B------:R-:W-:Y:S06]  /*1620*/  @!P3 BRA `(.L_x_10149) ;  /* 0x0000000000e4b947 */ /* 0x000fec0003800000 */
[----:B------:R-:W-:Y:S01]  /*1630*/  FMUL.FTZ R75, R118, R117 ;  /* 0x00000075764b7220 */ /* 0x000fe20000410000 */
[----:B------:R-:W-:Y:S06]  /*1640*/  BRA `(.L_x_10149) ;  /* 0x0000000000dc7947 */ /* 0x000fec0003800000 */
.L_x_10147:
[----:B------:R-:W-:Y:S02]  /*1650*/  MOV R74, UR20 ;  /* 0x00000014004a7c02 */ /* 0x000fe40008000f00 */
[----:B------:R-:W-:Y:S02]  /*1660*/  MOV R116, UR21 ;  /* 0x0000001500747c02 */ /* 0x000fe40008000f00 */
[----:B------:R-:W-:-:S04]  /*1670*/  ISETP.NE.U32.AND P1, PT, R74, RZ, PT ;  /* 0x000000ff4a00720c */ /* 0x000fc80003f25070 */
[----:B------:R-:W-:-:S13]  /*1680*/  ISETP.NE.AND.EX P1, PT, R116, RZ, PT, P1 ;  /* 0x000000ff7400720c */ /* 0x000fda0003f25310 */
[----:B------:R-:W-:Y:S05]  /*1690*/  @P1 BRA `(.L_x_10150) ;  /* 0x00000000006c1947 */ /* 0x000fea0003800000 */
[----:B------:R-:W-:Y:S01]  /*16a0*/  ISETP.GT.AND P4, PT, R5, RZ, PT ;  /* 0x000000ff0500720c */ /* 0x000fe20003f84270 */
[-CC-:B------:R-:W-:Y:S01]  /*16b0*/  @P2 FFMA.FTZ R5, R3, R115.reuse, R114.reuse ;  /* 0x0000007303052223 */ /* 0x180fe20000010072 */
[----:B------:R-:W-:Y:S01]  /*16c0*/  @P2 FFMA.FTZ R118, R80, R115, R114 ;  /* 0x0000007350762223 */ /* 0x000fe20000010072 */
[----:B------:R-:W-:Y:S02]  /*16d0*/  MOV R72, R56 ;  /* 0x0000003800487202 */ /* 0x000fe40000000f00 */
[----:B------:R-:W-:Y:S01]  /*16e0*/  @P2 FADD.FTZ R5, R84, -R5 ;  /* 0x8000000554052221 */ /* 0x000fe20000010000 */
[----:B------:R-:W-:Y:S02]  /*16f0*/  MOV R117, UR13 ;  /* 0x0000000d00757c02 */ /* 0x000fe40008000f00 */
[----:B------:R-:W-:Y:S01]  /*1700*/  MOV R120, R58 ;  /* 0x0000003a00787202 */ /* 0x000fe20000000f00 */
[----:B------:R-:W-:Y:S01]  /*1710*/  @P2 FFMA.FTZ R72, R4, R5, R56 ;  /* 0x0000000504482223 */ /* 0x000fe20000010038 */
[----:B------:R-:W-:Y:S01]  /*1720*/  @P2 FADD.FTZ R5, R85, -R118 ;  /* 0x8000007655052221 */ /* 0x000fe20000010000 */
[----:B------:R-:W-:-:S03]  /*1730*/  MOV R118, R57 ;  /* 0x0000003900767202 */ /* 0x000fc60000000f00 */
[----:B------:R-:W-:Y:S01]  /*1740*/  @P2 FFMA.FTZ R118, R4, R5, R57 ;  /* 0x0000000504762223 */ /* 0x000fe20000010039 */
[----:B------:R-:W-:-:S04]  /*1750*/  @P2 FFMA.FTZ R5, R7, R115, R114 ;  /* 0x0000007307052223 */ /* 0x000fc80000010072 */
[----:B------:R-:W-:-:S04]  /*1760*/  @P2 FADD.FTZ R5, R86, -R5 ;  /* 0x8000000556052221 */ /* 0x000fc80000010000 */
        /* <DEDUP_REMOVED lines=8> */
[----:B------:R-:W-:-:S04]  /*17f0*/  @P2 FFMA.FTZ R72, R82, R115, R114 ;  /* 0x0000007352482223 */ /* 0x000fc80000010072 */
[----:B------:R-:W-:Y:S01]  /*1800*/  @P2 FADD.FTZ R73, R87, -R72 ;  /* 0x8000004857492221 */ /* 0x000fe20000010000 */
[----:B------:R-:W-:-:S03]  /*1810*/  MOV R72, R59 ;  /* 0x0000003b00487202 */ /* 0x000fc60000000f00 */
[----:B------:R-:W-:-:S04]  /*1820*/  @P2 FFMA.FTZ R72, R4, R73, R59 ;  /* 0x0000004904482223 */ /* 0x000fc8000001003b */
[----:B------:R-:W-:Y:S01]  /*1830*/  FMUL.FTZ R75, R72, R117 ;  /* 0x00000075484b7220 */ /* 0x000fe20000410000 */
[----:B------:R-:W-:Y:S06]  /*1840*/  BRA `(.L_x_10149) ;  /* 0x00000000005c7947 */ /* 0x000fec0003800000 */
.L_x_10150:
[-CC-:B------:R-:W-:Y:S01]  /*1850*/  @P2 FFMA.FTZ R72, R82, R115.reuse, R114.reuse ;  /* 0x0000007352482223 */ /* 0x180fe20000010072 */
[----:B------:R-:W-:Y:S01]  /*1860*/  ISETP.GT.AND P4, PT, R5, RZ, PT ;  /* 0x000000ff0500720c */ /* 0x000fe20003f84270 */
[----:B------:R-:W-:Y:S01]  /*1870*/  @P2 FFMA.FTZ R5, R3, R115, R114 ;  /* 0x0000007303052223 */ /* 0x000fe20000010072 */
[----:B------:R-:W-:Y:S01]  /*1880*/  MOV R79, R59 ;  /* 0x0000003b004f7202 */ /* 0x000fe20000000f00 */
[----:B------:R-:W-:Y:S01]  /*1890*/  @P2 FADD.FTZ R76, R87, -R72 ;  /* 0x80000048574c2221 */ /* 0x000fe20000010000 */
[----:B------:R-:W-:Y:S01]  /*18a0*/  @P2 FFMA.FTZ R72, R80, R115, R114 ;  /* 0x0000007350482223 */ /* 0x000fe20000010072 */
[----:B------:R-:W-:Y:S01]  /*18b0*/  @P2 FADD.FTZ R5, R84, -R5 ;  /* 0x8000000554052221 */ /* 0x000fe20000010000 */
[----:B------:R-:W-:Y:S01]  /*18c0*/  MOV R77, R57 ;  /* 0x00000039004d7202 */ /* 0x000fe20000000f00 */
[C---:B------:R-:W-:Y:S01]  /*18d0*/  @P2 FFMA.FTZ R79, R4.reuse, R76, R59 ;  /* 0x0000004c044f2223 */ /* 0x040fe2000001003b */
[----:B------:R-:W-:Y:S01]  /*18e0*/  MOV R76, R56 ;  /* 0x00000038004c7202 */ /* 0x000fe20000000f00 */
[----:B------:R-:W-:Y:S01]  /*18f0*/  @P2 FADD.FTZ R72, R85, -R72 ;  /* 0x8000004855482221 */ /* 0x000fe20000010000 */
[C---:B------:R-:W-:Y:S01]  /*1900*/  @P2 FFMA.FTZ R76, R4.reuse, R5, R56 ;  /* 0x00000005044c2223 */ /* 0x040fe20000010038 */
[----:B------:R-:W-:Y:S01]  /*1910*/  @P2 FFMA.FTZ R5, R7, R115, R114 ;  /* 0x0000007307052223 */ /* 0x000fe20000010072 */
[----:B------:R-:W-:Y:S01]  /*1920*/  MOV R117, UR13 ;  /* 0x0000000d00757c02 */ /* 0x000fe20008000f00 */
[----:B------:R-:W-:Y:S01]  /*1930*/  @P2 FFMA.FTZ R77, R4, R72, R57 ;  /* 0x00000048044d2223 */ /* 0x000fe20000010039 */
[----:B------:R-:W-:Y:S01]  /*1940*/  MOV R78, R58 ;  /* 0x0000003a004e7202 */ /* 0x000fe20000000f00 */
[----:B------:R-:W-:-:S02]  /*1950*/  @P2 FADD.FTZ R5, R86, -R5 ;  /* 0x8000000556052221 */ /* 0x000fc40000010000 */
[-C--:B------:R-:W-:Y:S01]  /*1960*/  @P4 FMUL.FTZ R73, R77, R117.reuse ;  /* 0x000000754d494220 */ /* 0x080fe20000410000 */
[----:B------:R-:W-:Y:S01]  /*1970*/  @P4 FMUL.FTZ R6, R76, R117 ;  /* 0x000000754c064220 */ /* 0x000fe20000410000 */
[----:B------:R-:W-:Y:S01]  /*1980*/  @P2 FFMA.FTZ R78, R4, R5, R58 ;  /* 0x00000005044e2223 */ /* 0x000fe2000001003a */
[----:B------:R-:W-:Y:S02]  /*1990*/  @P3 FMUL.FTZ R75, R79, R117 ;  /* 0x000000754f4b3220 */ /* 0x000fe40000410000 */
[----:B------:R-:W-:Y:S01]  /*19a0*/  MOV R5, R73 ;  /* 0x0000004900057202 */ /* 0x000fe20000000f00 */
[----:B------:R-:W-:-:S07]  /*19b0*/  @P4 FMUL.FTZ R112, R78, R117 ;  /* 0x000000754e704220 */ /* 0x000fce0000410000 */
.L_x_10149:
[----:B------:R-:W-:Y:S05]  /*19c0*/  BSYNC.RECONVERGENT B1 ;  /* 0x0000000000017941 */ /* 0x000fea0003800200 */
.L_x_10146:
[----:B------:R-:W-:Y:S01]  /*19d0*/  ISETP.NE.U32.AND P1, PT, R74, RZ, PT ;  /* 0x000000ff4a00720c */ /* 0x000fe20003f25070 */
[----:B------:R-:W0:Y:S01]  /*19e0*/  @P3 LDC.64 R118, c[0x0][0x468] ;  /* 0x00011a00ff763b82 */ /* 0x000e220000000a00 */
[----:B------:R-:W-:Y:S01]  /*19f0*/  MOV R74, R112 ;  /* 0x00000070004a7202 */ /* 0x000fe20000000f00 */
[----:B------:R-:W-:Y:S01]  /*1a00*/  BSSY.RECONVERGENT B1, `(.L_x_10151) ;  /* 0x0000070000017945 */ /* 0x000fe20003800200 */
[----:B------:R-:W-:-:S13]  /*1a10*/  ISETP.NE.AND.EX P1, PT, R116, RZ, PT, P1 ;  /* 0x000000ff7400720c */ /* 0x000fda0003f25310 */
[----:B------:R-:W1:Y:S01]  /*1a20*/  @P1 LDC.64 R72, c[0x0][0x478] ;  /* 0x00011e00ff481b82 */ /* 0x000e620000000a00 */
[----:B0-----:R-:W-:-:S04]  /*1a30*/  @P3 IMAD.WIDE.U32 R118, R113, 0x10, R118 ;  /* 0x0000001071763825 */ /* 0x001fc800078e0076 */
[----:B-1----:R-:W-:Y:S01]  /*1a40*/  @P1 IMAD.WIDE.U32 R120, R111, 0x10, R72 ;  /* 0x000000106f781825 */ /* 0x002fe200078e0048 */
[----:B------:R-:W-:Y:S02]  /*1a50*/  MOV R72, R6 ;  /* 0x0000000600487202 */ /* 0x000fe40000000f00 */
[----:B------:R-:W-:Y:S02]  /*1a60*/  MOV R73, R5 ;  /* 0x0000000500497202 */ /* 0x000fe40000000f00 */
        /* <DEDUP_REMOVED lines=10> */
[----:B------:R-:W-:Y:S01]  /*1b10*/  MOV R76, R60 ;  /* 0x0000003c004c7202 */ /* 0x000fe20000000f00 */
[----:B------:R-:W-:Y:S01]  /*1b20*/  @P2 FADD.FTZ R6, R97, -R6 ;  /* 0x8000000661062221 */ /* 0x000fe20000010000 */
[C---:B------:R-:W-:Y:S01]  /*1b30*/  @P2 FFMA.FTZ R78, R4.reuse, R77, R62 ;  /* 0x0000004d044e2223 */ /* 0x040fe2000001003e */
[C---:B------:R-:W-:Y:S01]  /*1b40*/  @P2 FFMA.FTZ R76, R4.reuse, R5, R60 ;  /* 0x00000005044c2223 */ /* 0x040fe2000001003c */
[----:B------:R-:W-:Y:S01]  /*1b50*/  MOV R77, R61 ;  /* 0x0000003d004d7202 */ /* 0x000fe20000000f00 */
[----:B------:R-:W-:Y:S01]  /*1b60*/  @P2 FFMA.FTZ R77, R4, R6, R61 ;  /* 0x00000006044d2223 */ /* 0x000fe2000001003d */
[----:B------:R-:W-:Y:S01]  /*1b70*/  FMUL.FTZ R5, R78, R117 ;  /* 0x000000754e057220 */ /* 0x000fe20000410000 */
[----:B------:R-:W-:Y:S01]  /*1b80*/  @P2 FFMA.FTZ R112, R90, R115, R114 ;  /* 0x000000735a702223 */ /* 0x000fe20000010072 */
[----:B------:R-:W-:Y:S01]  /*1b90*/  MOV R79, R63 ;  /* 0x0000003f004f7202 */ /* 0x000fe20000000f00 */
[----:B------:R-:W-:-:S02]  /*1ba0*/  FMUL.FTZ R6, R77, R117 ;  /* 0x000000754d067220 */ /* 0x000fc40000410000 */
[----:B------:R-:W-:Y:S01]  /*1bb0*/  SEL R74, R5, R74, P4 ;  /* 0x0000004a054a7207 */ /* 0x000fe20002000000 */
[----:B------:R-:W-:Y:S01]  /*1bc0*/  FMUL.FTZ R5, R76, R117 ;  /* 0x000000754c057220 */ /* 0x000fe20000410000 */
[----:B------:R-:W-:Y:S01]  /*1bd0*/  @P2 FADD.FTZ R112, R99, -R112 ;  /* 0x8000007063702221 */ /* 0x000fe20000010000 */
[----:B------:R-:W-:-:S03]  /*1be0*/  SEL R6, R6, R73, P4 ;  /* 0x0000004906067207 */ /* 0x000fc60002000000 */
[----:B------:R-:W-:Y:S01]  /*1bf0*/  @P2 FFMA.FTZ R79, R4, R112, R63 ;  /* 0x00000070044f2223 */ /* 0x000fe2000001003f */
[----:B------:R-:W-:Y:S01]  /*1c00*/  SEL R5, R5, R72, P4 ;  /* 0x0000004805057207 */ /* 0x000fe20002000000 */
[----:B------:R-:W-:Y:S06]  /*1c10*/  @!P3 BRA `(.L_x_10154) ;  /* 0x000000040038b947 */ /* 0x000fec0003800000 */
[----:B------:R-:W-:Y:S01]  /*1c20*/  FMUL.FTZ R75, R79, R117 ;  /* 0x000000754f4b7220 */ /* 0x000fe20000410000 */
[----:B------:R-:W-:Y:S06]  /*1c30*/  BRA `(.L_x_10154) ;  /* 0x0000000400307947 */ /* 0x000fec0003800000 */
.L_x_10153:
[-CC-:B------:R-:W-:Y:S01]  /*1c40*/  @P2 FFMA.FTZ R5, R81, R115.reuse, R114.reuse ;  /* 0x0000007351052223 */ /* 0x180fe20000010072 */
[----:B------:R-:W-:Y:S01]  /*1c50*/  @P2 FFMA.FTZ R112, R88, R115, R114 ;  /* 0x0000007358702223 */ /* 0x000fe20000010072 */
[----:B------:R-:W-:Y:S02]  /*1c60*/  MOV R6, R60 ;  /* 0x0000003c00067202 */ /* 0x000fe40000000f00 */
[----:B------:R-:W-:Y:S01]  /*1c70*/  @P2 FADD.FTZ R5, R96, -R5 ;  /* 0x8000000560052221 */ /* 0x000fe20000010000 */
[----:B------:R-:W-:-:S03]  /*1c80*/  MOV R116, R62 ;  /* 0x0000003e00747202 */ /* 0x000fc60000000f00 */
        /* <DEDUP_REMOVED lines=9> */
[----:B0-----:R-:W-:Y:S02]  /*1d20*/  FMUL.FTZ R119, R116, R117 ;  /* 0x0000007574777220 */ /* 0x001fe40000410000 */
        /* <DEDUP_REMOVED lines=10> */
.L_x_10152:
[----:B------:R-:W-:Y:S05]  /*1dd0*/  @!P1 BRA `(.L_x_10155) ;  /* 0x00000000006c9947 */ /* 0x000fea0003800000 */
[-CC-:B0-----:R-:W-:Y:S01]  /*1de0*/  FFMA.FTZ R79, R83, R115.reuse, R114.reuse ;  /* 0x00000073534f7223 */ /* 0x181fe20000010072 */
        /* <DEDUP_REMOVED lines=26> */
.L_x_10155:
[-CC-:B------:R-:W-:Y:S01]  /*1f90*/  FFMA.FTZ R5, R81, R115.reuse, R114.reuse ;  /* 0x0000007351057223 */ /* 0x180fe20000010072 */
[----:B------:R-:W-:Y:S01]  /*1fa0*/  FFMA.FTZ R6, R88, R115, R114 ;  /* 0x0000007358067223 */ /* 0x000fe20000010072 */
[----:B------:R-:W-:Y:S02]  /*1fb0*/  ISETP.GT.AND P5, PT, R2, RZ, PT ;  /* 0x000000ff0200720c */ /* 0x000fe40003fa4270 */
[----:B------:R-:W-:Y:S01]  /*1fc0*/  FADD.FTZ R5, R96, -R5 ;  /* 0x8000000560057221 */ /* 0x000fe20000010000 */
[----:B0-----:R-:W-:-:S03]  /*1fd0*/  FADD.FTZ R119, R97, -R6 ;  /* 0x8000000661777221 */ /* 0x001fc60000010000 */
[C---:B------:R-:W-:Y:S01]  /*1fe0*/  FMUL.FTZ R5, R4.reuse, R5 ;  /* 0x0000000504057220 */ /* 0x040fe20000410000 */
[----:B------:R-:W-:-:S04]  /*1ff0*/  FMUL.FTZ R112, R4, R119 ;  /* 0x0000007704707220 */ /* 0x000fc80000410000 */
[----:B------:R-:W-:Y:S01]  /*2000*/  FSEL R6, R5, RZ, P5 ;  /* 0x000000ff05067208 */ /* 0x000fe20002800000 */
[----:B------:R-:W-:Y:S01]  /*2010*/  FFMA.FTZ R5, R83, R115, R114 ;  /* 0x0000007353057223 */ /* 0x000fe20000010072 */
[----:B------:R-:W-:-:S03]  /*2020*/  FSEL R112, R112, RZ, P5 ;  /* 0x000000ff70707208 */ /* 0x000fc60002800000 */
[----:B------:R-:W-:Y:S01]  /*2030*/  @P4 FMUL.FTZ R72, R6, R117 ;  /* 0x0000007506484220 */ /* 0x000fe20000410000 */
[----:B------:R-:W-:Y:S01]  /*2040*/  @P3 FFMA.FTZ R6, R90, R115, R114 ;  /* 0x000000735a063223 */ /* 0x000fe20000010072 */
[----:B------:R-:W-:Y:S01]  /*2050*/  FADD.FTZ R5, R98, -R5 ;  /* 0x8000000562057221 */ /* 0x000fe20000010000 */
[----:B------:R-:W-:Y:S02]  /*2060*/  @P4 FMUL.FTZ R73, R112, R117 ;  /* 0x0000007570494220 */ /* 0x000fe40000410000 */
[----:B------:R-:W-:Y:S01]  /*2070*/  @P3 FADD.FTZ R119, R99, -R6 ;  /* 0x8000000663773221 */ /* 0x000fe20000010000 */
[----:B------:R-:W-:-:S03]  /*2080*/  FMUL.FTZ R5, R4, R5 ;  /* 0x0000000504057220 */ /* 0x000fc60000410000 */
[----:B------:R-:W-:Y:S02]  /*2090*/  @P3 FMUL.FTZ R112, R4, R119 ;  /* 0x0000007704703220 */ /* 0x000fe40000410000 */
[----:B------:R-:W-:Y:S02]  /*20a0*/  FSEL R6, R5, RZ, P5 ;  /* 0x000000ff05067208 */ /* 0x000fe40002800000 */
[----:B------:R-:W-:Y:S02]  /*20b0*/  MOV R5, R72 ;  /* 0x0000004800057202 */ /* 0x000fe40000000f00 */
[----:B------:R-:W-:Y:S01]  /*20c0*/  @P3 FSEL R112, R112, RZ, P5 ;  /* 0x000000ff70703208 */ /* 0x000fe20002800000 */
[----:B------:R-:W-:Y:S01]  /*20d0*/  @P4 FMUL.FTZ R74, R6, R117 ;  /* 0x00000075064a4220 */ /* 0x000fe20000410000 */
[----:B------:R-:W-:-:S03]  /*20e0*/  MOV R6, R73 ;  /* 0x0000004900067202 */ /* 0x000fc60000000f00 */
[----:B------:R-:W-:-:S07]  /*20f0*/  @P3 FMUL.FTZ R75, R112, R117 ;  /* 0x00000075704b3220 */ /* 0x000fce0000410000 */
.L_x_10154:
[----:B------:R-:W-:Y:S05]  /*2100*/  BSYNC.RECONVERGENT B1 ;  /* 0x0000000000017941 */ /* 0x000fea0003800200 */
.L_x_10151:
[----:B------:R-:W0:Y:S01]  /*2110*/  @P1 LDC.64 R72, c[0x0][0x478] ;  /* 0x00011e00ff481b82 */ /* 0x000e220000000a00 */
[----:B------:R-:W-:Y:S01]  /*2120*/  @P1 IADD3 R121, PT, PT, R111, 0x20, RZ ;  /* 0x000000206f791810 */ /* 0x000fe20007ffe0ff */
[----:B------:R-:W-:Y:S06]  /*2130*/  BSSY.RECONVERGENT B1, `(.L_x_10156) ;  /* 0x0000070000017945 */ /* 0x000fec0003800200 */
[----:B------:R-:W1:Y:S01]  /*2140*/  @P3 LDC.64 R118, c[0x0][0x468] ;  /* 0x00011a00ff763b82 */ /* 0x000e620000000a00 */
[----:B0-----:R-:W-:Y:S01]  /*2150*/  @P1 IMAD.WIDE.U32 R120, R121, 0x10, R72 ;  /* 0x0000001079781825 */ /* 0x001fe200078e0048 */
[----:B------:R-:W-:-:S02]  /*2160*/  @P3 IADD3 R73, PT, PT, R113, 0x20, RZ ;  /* 0x0000002071493810 */ /* 0x000fc40007ffe0ff */
[----:B------:R-:W-:Y:S02]  /*2170*/  MOV R72, R5 ;  /* 0x0000000500487202 */ /* 0x000fe40000000f00 */
[----:B------:R0:W-:Y:S01]  /*2180*/  @P1 STG.E.128 desc[UR6][R120.64], R76 ;  /* 0x0000004c78001986 */ /* 0x0001e2000c101d06 */
[----:B-1----:R-:W-:Y:S01]  /*2190*/  @P3 IMAD.WIDE.U32 R118, R73, 0x10, R118 ;  /* 0x0000001049763825 */ /* 0x002fe200078e0076 */
[----:B------:R-:W-:-:S05]  /*21a0*/  MOV R73, R6 ;  /* 0x0000000600497202 */ /* 0x000fca0000000f00 */
        /* <DEDUP_REMOVED lines=28> */
.L_x_10158:
        /* <DEDUP_REMOVED lines=25> */
.L_x_10157:
        /* <DEDUP_REMOVED lines=28> */
.L_x_10160:
        /* <DEDUP_REMOVED lines=23> */
.L_x_10159:
[----:B------:R-:W-:Y:S05]  /*2830*/  BSYNC.RECONVERGENT B1 ;  /* 0x0000000000017941 */ /* 0x000fea0003800200 */
.L_x_10156:
        /* <DEDUP_REMOVED lines=13> */
[-CC-:B------:R-:W-:Y:S01]  /*2910*/  @P2 FFMA.FTZ R5, R95, R115.reuse, R114.reuse ;  /* 0x000000735f052223 */ /* 0x180fe20000010072 */
[-CC-:B------:R-:W-:Y:S01]  /*2920*/  @P2 FFMA.FTZ R2, R104, R115.reuse, R114.reuse ;  /* 0x0000007368022223 */ /* 0x180fe20000010072 */
[----:B0-----:R-:W-:Y:S02]  /*2930*/  MOV R78, R70 ;  /* 0x00000046004e7202 */ /* 0x001fe40000000f00 */
[----:B------:R-:W-:Y:S01]  /*2940*/  @P2 FADD.FTZ R77, R110, -R5 ;  /* 0x800000056e4d2221 */ /* 0x000fe20000010000 */
[----:B------:R-:W-:Y:S01]  /*2950*/  @P2 FFMA.FTZ R5, R93, R115, R114 ;  /* 0x000000735d052223 */ /* 0x000fe20000010072 */
[----:B------:R-:W-:Y:S01]  /*2960*/  @P2 FADD.FTZ R2, R109, -R2 ;  /* 0x800000026d022221 */ /* 0x000fe20000010000 */
[----:B------:R-:W-:Y:S01]  /*2970*/  MOV R76, R68 ;  /* 0x00000044004c7202 */ /* 0x000fe20000000f00 */
[----:B------:R-:W-:Y:S01]  /*2980*/  @P2 FFMA.FTZ R78, R4, R77, R70 ;  /* 0x0000004d044e2223 */ /* 0x000fe20000010046 */
[----:B------:R-:W-:Y:S01]  /*2990*/  @P2 FADD.FTZ R5, R108, -R5 ;  /* 0x800000056c052221 */ /* 0x000fe20000010000 */
[----:B------:R-:W-:Y:S01]  /*29a0*/  MOV R77, R69 ;  /* 0x00000045004d7202 */ /* 0x000fe20000000f00 */
[----:B------:R-:W-:Y:S01]  /*29b0*/  @P2 FFMA.FTZ R77, R4, R2, R69 ;  /* 0x00000002044d2223 */ /* 0x000fe20000010045 */
[----:B------:R-:W-:Y:S01]  /*29c0*/  @P2 FFMA.FTZ R114, R106, R115, R114 ;  /* 0x000000736a722223 */ /* 0x000fe20000010072 */
[----:B------:R-:W-:Y:S01]  /*29d0*/  @P2 FFMA.FTZ R76, R4, R5, R68 ;  /* 0x00000005044c2223 */ /* 0x000fe20000010044 */
[-C--:B------:R-:W-:Y:S01]  /*29e0*/  FMUL.FTZ R5, R78, R117.reuse ;  /* 0x000000754e057220 */ /* 0x080fe20000410000 */
[-C--:B------:R-:W-:Y:S01]  /*29f0*/  FMUL.FTZ R2, R77, R117.reuse ;  /* 0x000000754d027220 */ /* 0x080fe20000410000 */
[----:B------:R-:W-:Y:S01]  /*2a00*/  @P2 FADD.FTZ R114, R105, -R114 ;  /* 0x8000007269722221 */ /* 0x000fe20000010000 */
[----:B------:R-:W-:Y:S01]  /*2a10*/  FMUL.FTZ R115, R76, R117 ;  /* 0x000000754c737220 */ /* 0x000fe20000410000 */
[----:B------:R-:W-:-:S02]  /*2a20*/  MOV R79, R71 ;  /* 0x00000047004f7202 */ /* 0x000fc40000000f00 */
[----:B------:R-:W-:Y:S01]  /*2a30*/  @P2 FFMA.FTZ R79, R4, R114, R71 ;  /* 0x00000072044f2223 */ /* 0x000fe20000010047 */
[----:B------:R-:W-:Y:S02]  /*2a40*/  SEL R74, R5, R74, P4 ;  /* 0x0000004a054a7207 */ /* 0x000fe40002000000 */
[----:B------:R-:W-:Y:S02]  /*2a50*/  SEL R73, R2, R73, P4 ;  /* 0x0000004902497207 */ /* 0x000fe40002000000 */
[----:B------:R-:W-:Y:S01]  /*2a60*/  SEL R72, R115, R72, P4 ;  /* 0x0000004873487207 */ /* 0x000fe20002000000 */
[----:B------:R-:W-:Y:S06]  /*2a70*/  @!P3 BRA `(.L_x_10164) ;  /* 0x000000040030b947 */ /* 0x000fec0003800000 */
[----:B------:R-:W-:Y:S01]  /*2a80*/  FMUL.FTZ R75, R79, R117 ;  /* 0x000000754f4b7220 */ /* 0x000fe20000410000 */
[----:B------:R-:W-:Y:S06]  /*2a90*/  BRA `(.L_x_10164) ;  /* 0x0000000400287947 */ /* 0x000fec0003800000 */
.L_x_10163:
        /* <DEDUP_REMOVED lines=25> */
.L_x_10162:
        /* <DEDUP_REMOVED lines=28> */
.L_x_10165:
[----:B------:R-:W-:Y:S01]  /*2df0*/  ISETP.GT.AND P0, PT, R2, RZ, PT ;  /* 0x000000ff0200720c */ /* 0x000fe20003f04270 */
        /* <DEDUP_REMOVED lines=20> */
.L_x_10164:
[----:B------:R-:W-:Y:S05]  /*2f40*/  BSYNC.RECONVERGENT B1 ;  /* 0x0000000000017941 */ /* 0x000fea0003800200 */
.L_x_10161:
        /* <DEDUP_REMOVED lines=12> */
.L_x_10141:
[----:B0-----:R-:W-:Y:S05]  /*3010*/  BSYNC B0 ;  /* 0x0000000000007941 */ /* 0x001fea0003800000 */
.L_x_10140:
        /* <DEDUP_REMOVED lines=53> */
[----:B--2---:R-:W-:Y:S01]  /*3370*/  FADD.FTZ R17, R6, R17 ;  /* 0x0000001106117221 */ /* 0x004fe20000010000 */
[----:B------:R-:W-:Y:S08]  /*3380*/  BAR.SYNC.DEFER_BLOCKING 0x0 ;  /* 0x0000000000007b1d */ /* 0x000ff00000010000 */
[----:B0-----:R-:W0:Y:S01]  /*3390*/  LDC R32, c[0x0][0x388] ;  /* 0x0000e200ff207b82 */ /* 0x001e220000000800 */
[----:B------:R-:W1:Y:S04]  /*33a0*/  LDS R19, [R4] ;  /* 0x0000000004137984 */ /* 0x000e680000000800 */
[----:B------:R-:W2:Y:S04]  /*33b0*/  LDS R20, [R4+0x200] ;  /* 0x0002000004147984 */ /* 0x000ea80000000800 */
[----:B------:R-:W3:Y:S01]  /*33c0*/  LDS R22, [R4+0x800] ;  /* 0x0008000004167984 */ /* 0x000ee20000000800 */
[----:B0-----:R-:W-:-:S03]  /*33d0*/  IMAD R32, R32, UR4, RZ ;  /* 0x0000000420207c24 */ /* 0x001fc6000f8e02ff */
[----:B------:R-:W0:Y:S02]  /*33e0*/  LDS R21, [R4+0x400] ;  /* 0x0004000004157984 */ /* 0x000e240000000800 */
[----:B------:R-:W-:Y:S02]  /*33f0*/  IADD3 R5, P0, PT, R32, R107, RZ ;  /* 0x0000006b20057210 */ /* 0x000fe40007f1e0ff */
[----:B------:R-:W4:Y:S02]  /*3400*/  LDS R23, [R4+0xa00] ;  /* 0x000a000004177984 */ /* 0x000f240000000800 */
[----:B------:R-:W-:Y:S02]  /*3410*/  IADD3.X R2, PT, PT, RZ, RZ, RZ, P0, !PT ;  /* 0x000000ffff027210 */ /* 0x000fe400007fe4ff */
        /* <DEDUP_REMOVED lines=42> */
.L_x_10145:
        /* <DEDUP_REMOVED lines=8> */
.L_x_10168:
[----:B------:R-:W-:Y:S05]  /*3740*/  BSYNC B1 ;  /* 0x0000000000017941 */ /* 0x000fea0003800000 */
.L_x_10167:
        /* <DEDUP_REMOVED lines=8> */
.L_x_10169:
[----:B------:R-:W-:-:S05]  /*37d0*/  FADD.FTZ R114, R114, R111 ;  /* 0x0000006f72727221 */ /* 0x000fca0000010000 */
[----:B------:R-:W-:Y:S01]  /*37e0*/  MOV R122, R114 ;  /* 0x00000072007a7202 */ /* 0x000fe20000000f00 */
[----:B------:R-:W-:Y:S01]  /*37f0*/  HFMA2 R123, -RZ, RZ, 0, 1.1920928955078125e-07 ;  /* 0x00000002ff7b7431 */ /* 0x000fe200000001ff */
[----:B------:R-:W-:-:S07]  /*3800*/  MOV R116, R121 ;  /* 0x0000007900747202 */ /* 0x000fce0000000f00 */
[----:B------:R-:W-:Y:S05]  /*3810*/  WARPSYNC.COLLECTIVE R119, `(.L_x_10170) ;  /* 0x0000000077087348 */ /* 0x000fea0003c00000 */
[----:B------:R0:W1:Y:S02]  /*3820*/  SHFL.BFLY P1, R121, R122, R123, R124 ;  /* 0x0c00007b7a797389 */ /* 0x000064000002007c */
[----:B01----:R-:W-:Y:S05]  /*3830*/  ENDCOLLECTIVE ;  /* 0x000000000000791b */ /* 0x003fea0003800000 */
.L_x_10170:
[----:B------:R-:W-:-:S05]  /*3840*/  FADD.FTZ R116, R116, R107 ;  /* 0x0000006b74747221 */ /* 0x000fca0000010000 */
[----:B------:R-:W-:Y:S02]  /*3850*/  MOV R122, R116 ;  /* 0x00000074007a7202 */ /* 0x000fe40000000f00 */
[----:B------:R-:W-:-:S07]  /*3860*/  MOV R113, R121 ;  /* 0x0000007900717202 */ /* 0x000fce0000000f00 */
[----:B------:R-:W-:Y:S05]  /*3870*/  WARPSYNC.COLLECTIVE R119, `(.L_x_10171) ;  /* 0x0000000077087348 */ /* 0x000fea0003c00000 */
[----:B------:R0:W1:Y:S02]  /*3880*/  SHFL.BFLY P1, R121, R122, R123, R124 ;  /* 0x0c00007b7a797389 */ /* 0x000064000002007c */
[----:B01----:R-:W-:Y:S05]  /*3890*/  ENDCOLLECTIVE ;  /* 0x000000000000791b */ /* 0x003fea0003800000 */
.L_x_10171:
[----:B------:R-:W-:-:S05]  /*38a0*/  FADD.FTZ R113, R114, R113 ;  /* 0x0000007172717221 */ /* 0x000fca0000010000 */
[----:B------:R-:W-:Y:S01]  /*38b0*/  MOV R122, R113 ;  /* 0x00000071007a7202 */ /* 0x000fe20000000f00 */
[----:B------:R-:W-:Y:S01]  /*38c0*/  HFMA2 R123, -RZ, RZ, 0, 2.384185791015625e-07 ;  /* 0x00000004ff7b7431 */ /* 0x000fe200000001ff */
[----:B------:R-:W-:-:S07]  /*38d0*/  MOV R115, R121 ;  /* 0x0000007900737202 */ /* 0x000fce0000000f00 */
[----:B------:R-:W-:Y:S05]  /*38e0*/  WARPSYNC.COLLECTIVE R119, `(.L_x_10172) ;  /* 0x0000000077087348 */ /* 0x000fea0003c00000 */
[----:B------:R0:W1:Y:S02]  /*38f0*/  SHFL.BFLY P1, R121, R122, R123, R124 ;  /* 0x0c00007b7a797389 */ /* 0x000064000002007c */
[----:B01----:R-:W-:Y:S05]  /*3900*/  ENDCOLLECTIVE ;  /* 0x000000000000791b */ /* 0x003fea0003800000 */
.L_x_10172:
[----:B------:R-:W-:-:S05]  /*3910*/  FADD.FTZ R115, R116, R115 ;  /* 0x0000007374737221 */ /* 0x000fca0000010000 */
[----:B------:R-:W-:Y:S02]  /*3920*/  MOV R122, R115 ;  /* 0x00000073007a7202 */ /* 0x000fe40000000f00 */
[----:B------:R-:W-:-:S07]  /*3930*/  MOV R118, R121 ;  /* 0x0000007900767202 */ /* 0x000fce0000000f00 */
[----:B------:R-:W-:Y:S05]  /*3940*/  WARPSYNC.COLLECTIVE R119, `(.L_x_10173) ;  /* 0x0000000077087348 */ /* 0x000fea0003c00000 */
[----:B------:R0:W1:Y:S02]  /*3950*/  SHFL.BFLY P1, R121, R122, R123, R124 ;  /* 0x0c00007b7a797389 */ /* 0x000064000002007c */
[----:B01----:R-:W-:Y:S05]  /*3960*/  ENDCOLLECTIVE ;  /* 0x000000000000791b */ /* 0x003fea0003800000 */
.L_x_10173:
[----:B------:R-:W-:-:S05]  /*3970*/  FADD.FTZ R118, R113, R118 ;  /* 0x0000007671767221 */ /* 0x000fca0000010000 */
[----:B------:R-:W-:Y:S01]  /*3980*/  MOV R122, R118 ;  /* 0x00000076007a7202 */ /* 0x000fe20000000f00 */
[----:B------:R-:W-:Y:S01]  /*3990*/  HFMA2 R123, -RZ, RZ, 0, 4.76837158203125e-07 ;  /* 0x00000008ff7b7431 */ /* 0x000fe200000001ff */
[----:B------:R-:W-:-:S07]  /*39a0*/  MOV R120, R121 ;  /* 0x0000007900787202 */ /* 0x000fce0000000f00 */
[----:B------:R-:W-:Y:S05]  /*39b0*/  WARPSYNC.COLLECTIVE R119, `(.L_x_10174) ;  /* 0x0000000077087348 */ /* 0x000fea0003c00000 */
[----:B------:R0:W1:Y:S02]  /*39c0*/  SHFL.BFLY P1, R121, R122, R123, R124 ;  /* 0x0c00007b7a797389 */ /* 0x000064000002007c */
[----:B01----:R-:W-:Y:S05]  /*39d0*/  ENDCOLLECTIVE ;  /* 0x000000000000791b */ /* 0x003fea0003800000 */
.L_x_10174:
[----:B------:R-:W-:-:S05]  /*39e0*/  FADD.FTZ R120, R115, R120 ;  /* 0x0000007873787221 */ /* 0x000fca0000010000 */
[----:B------:R-:W-:Y:S02]  /*39f0*/  MOV R122, R120 ;  /* 0x00000078007a7202 */ /* 0x000fe40000000f00 */
[----:B------:R-:W-:-:S07]  /*3a00*/  MOV R107, R121 ;  /* 0x00000079006b7202 */ /* 0x000fce0000000f00 */
[----:B------:R-:W-:Y:S05]  /*3a10*/  WARPSYNC.COLLECTIVE R119, `(.L_x_10175) ;  /* 0x0000000077087348 */ /* 0x000fea0003c00000 */
[----:B------:R0:W1:Y:S02]  /*3a20*/  SHFL.BFLY P1, R121, R122, R123, R124 ;  /* 0x0c00007b7a797389 */ /* 0x000064000002007c */
[----:B01----:R-:W-:Y:S05]  /*3a30*/  ENDCOLLECTIVE ;  /* 0x000000000000791b */ /* 0x003fea0003800000 */
.L_x_10175:
[----:B------:R-:W-:-:S05]  /*3a40*/  FADD.FTZ R117, R118, R107 ;  /* 0x0000006b76757221 */ /* 0x000fca0000010000 */
[----:B------:R-:W-:Y:S01]  /*3a50*/  MOV R122, R117 ;  /* 0x00000075007a7202 */ /* 0x000fe20000000f00 */
[----:B------:R-:W-:Y:S01]  /*3a60*/  HFMA2 R123, -RZ, RZ, 0, 9.5367431640625e-07 ;  /* 0x00000010ff7b7431 */ /* 0x000fe200000001ff */
[----:B------:R-:W-:-:S07]  /*3a70*/  MOV R111, R121 ;  /* 0x00000079006f7202 */ /* 0x000fce0000000f00 */
[----:B------:R-:W-:Y:S05]  /*3a80*/  WARPSYNC.COLLECTIVE R119, `(.L_x_10176) ;  /* 0x0000000077087348 */ /* 0x000fea0003c00000 */
[----:B------:R0:W1:Y:S02]  /*3a90*/  SHFL.BFLY P1, R121, R122, R123, R124 ;  /* 0x0c00007b7a797389 */ /* 0x000064000002007c */
[----:B01----:R-:W-:Y:S05]  /*3aa0*/  ENDCOLLECTIVE ;  /* 0x000000000000791b */ /* 0x003fea0003800000 */
.L_x_10176:
[----:B------:R-:W-:-:S05]  /*3ab0*/  FADD.FTZ R111, R120, R111 ;  /* 0x0000006f786f7221 */ /* 0x000fca0000010000 */
[----:B------:R-:W-:Y:S02]  /*3ac0*/  MOV R122, R111 ;  /* 0x0000006f007a7202 */ /* 0x000fe40000000f00 */
[----:B------:R-:W-:-:S07]  /*3ad0*/  MOV R114, R121 ;  /* 0x0000007900727202 */ /* 0x000fce0000000f00 */
[----:B------:R-:W-:Y:S05]  /*3ae0*/  WARPSYNC.COLLECTIVE R119, `(.L_x_10177) ;  /* 0x0000000077087348 */ /* 0x000fea0003c00000 */
[----:B------:R0:W1:Y:S02]  /*3af0*/  SHFL.BFLY P1, R121, R122, R123, R124 ;  /* 0x0c00007b7a797389 */ /* 0x000064000002007c */
[----:B01----:R-:W-:Y:S05]  /*3b00*/  ENDCOLLECTIVE ;  /* 0x000000000000791b */ /* 0x003fea0003800000 */
.L_x_10177:
[----:B------:R-:W-:Y:S01]  /*3b10*/  MOV R116, R121 ;  /* 0x0000007900747202 */ /* 0x000fe20000000f00 */
[----:B------:R-:W-:Y:S06]  /*3b20*/  BRA `(.L_x_10178) ;  /* 0xffffffd400787947 */ /* 0x000fec000383ffff */
.L_x_10179:
        /* <DEDUP_REMOVED lines=13> */
.L_x_11331:


//--------------------- .text._ZN10layer_norm13ln_bwd_kernelINS_13Kernel_traitsIfffffjLj512ELj1ELj4ELj1ELj16ENS_18Kernel_traits_baseILj512EfffffjLj128EEEEELb0ELb1ELb0ELb0EEEvNS_9BwdParamsE --------------------------
	.section	.text._ZN10layer_norm13ln_bwd_kernelINS_13Kernel_traitsIfffffjLj512ELj1ELj4ELj1ELj16ENS_18Kernel_traits_baseILj512EfffffjLj128EEEEELb0ELb1ELb0ELb0EEEvNS_9BwdParamsE,"ax",@progbits
	.align	128
        .global         _ZN10layer_norm13ln_bwd_kernelINS_13Kernel_traitsIfffffjLj512ELj1ELj4ELj1ELj16ENS_18Kernel_traits_baseILj512EfffffjLj128EEEEELb0ELb1ELb0ELb0EEEvNS_9BwdParamsE
        .type           _ZN10layer_norm13ln_bwd_kernelINS_13Kernel_traitsIfffffjLj512ELj1ELj4ELj1ELj16ENS_18Kernel_traits_baseILj512EfffffjLj128EEEEELb0ELb1ELb0ELb0EEEvNS_9BwdParamsE,@function
        .size           _ZN10layer_norm13ln_bwd_kernelINS_13Kernel_traitsIfffffjLj512ELj1ELj4ELj1ELj16ENS_18Kernel_traits_baseILj512EfffffjLj128EEEEELb0ELb1ELb0ELb0EEEvNS_9BwdParamsE,(.L_x_11332 - _ZN10layer_norm13ln_bwd_kernelINS_13Kernel_traitsIfffffjLj512ELj1ELj4ELj1ELj16ENS_18Kernel_traits_baseILj512EfffffjLj128EEEEELb0ELb1ELb0ELb0EEEvNS_9BwdParamsE)
        .other          _ZN10layer_norm13ln_bwd_kernelINS_13Kernel_traitsIfffffjLj512ELj1ELj4ELj1ELj16ENS_18Kernel_traits_baseILj512EfffffjLj128EEEEELb0ELb1ELb0ELb0EEEvNS_9BwdParamsE,@"STO_CUDA_ENTRY STV_DEFAULT"
_ZN10layer_norm13ln_bwd_kernelINS_13Kernel_traitsIfffffjLj512ELj1ELj4ELj1ELj16ENS_18Kernel_traits_baseILj512EfffffjLj128EEEEELb0ELb1ELb0ELb0EEEvNS_9BwdParamsE:
.text._ZN10layer_norm13ln_bwd_kernelINS_13Kernel_traitsIfffffjLj512ELj1ELj4ELj1ELj16ENS_18Kernel_traits_baseILj512EfffffjLj128EEEEELb0ELb1ELb0ELb0EEEvNS_9BwdParamsE:
        /* <DEDUP_REMOVED lines=24> */
[----:B------:R-:W3:Y:S08]  /*0180*/  @P2 LDC.64 R14, c[0x0][0x3d0] ;  /* 0x0000f400ff0e2b82 */ /* 0x000ef00000000a00 */
[----:B------:R-:W1:Y:S01]  /*0190*/  @P2 LDC.64 R48, c[0x0][0x3e8] ;  /* 0x0000fa00ff302b82 */ /* 0x000e620000000a00 */
[----:B0-----:R-:W-:-:S05]  /*01a0*/  @P1 IMAD.WIDE.U32 R6, R59, 0x10, R6 ;  /* 0x000000103b061825 */ /* 0x001fca00078e0006 */
[----:B--2---:R-:W5:Y:S02]  /*01b0*/  @P1 LDG.E.128 R24, desc[UR6][R6.64] ;  /* 0x0000000606181981 */ /* 0x004f64000c1e1d00 */
[----:B------:R-:W0:Y:S01]  /*01c0*/  @P3 LDC.64 R52, c[0x0][0x3d0] ;  /* 0x0000f400ff343b82 */ /* 0x000e220000000a00 */
[C---:B----4-:R-:W-:Y:S01]  /*01d0*/  @P1 IMAD.WIDE.U32 R8, R59.reuse, 0x10, R8 ;  /* 0x000000103b081825 */ /* 0x050fe200078e0008 */
[----:B------:R-:W-:-:S04]  /*01e0*/  @P1 IADD3 R59, PT, PT, R59, 0x20, RZ ;  /* 0x000000203b3b1810 */ /* 0x000fc80007ffe0ff */
[----:B------:R-:W5:Y:S01]  /*01f0*/  @P1 LDG.E.128 R28, desc[UR6][R8.64] ;  /* 0x00000006081c1981 */ /* 0x000f62000c1e1d00 */
[C---:B---3--:R-:W-:Y:S01]  /*0200*/  @P2 IMAD.WIDE.U32 R50, R59.reuse, 0x10, R14 ;  /* 0x000000103b322825 */ /* 0x048fe200078e000e */
[----:B------:R-:W2:Y:S01]  /*0210*/  @P0 LDC.64 R2, c[0x0][0x3d0] ;  /* 0x0000f400ff020b82 */ /* 0x000ea20000000a00 */
[----:B------:R-:W-:Y:S01]  /*0220*/  USHF.L.U32 UR4, UR5, 0x2, URZ ;  /* 0x0000000205047899 */ /* 0x000fe200080006ff */
[----:B------:R-:W-:Y:S01]  /*0230*/  SHF.R.U32.HI R10, RZ, 0x5, R10 ;  /* 0x00000005ff0a7819 */ /* 0x000fe2000001160a */
[----:B------:R-:W-:Y:S01]  /*0240*/  BSSY B0, `(.L_x_10180) ;  /* 0x00003b0000007945 */ /* 0x000fe20003800000 */
[----:B------:R3:W5:Y:S01]  /*0250*/  @P2 LDG.E.128 R32, desc[UR6][R50.64] ;  /* 0x0000000632202981 */ /* 0x000762000c1e1d00 */
[C---:B-1----:R-:W-:Y:S01]  /*0260*/  @P2 IMAD.WIDE.U32 R54, R59.reuse, 0x10, R48 ;  /* 0x000000103b362825 */ /* 0x042fe200078e0030 */
[----:B------:R-:W-:Y:S02]  /*0270*/  @P2 IADD3 R59, PT, PT, R59, 0x20, RZ ;  /* 0x000000203b3b2810 */ /* 0x000fe40007ffe0ff */
[----:B------:R-:W1:Y:S08]  /*0280*/  @P0 LDC.64 R4, c[0x0][0x3e8] ;  /* 0x0000fa00ff040b82 */ /* 0x000e700000000a00 */
[----:B------:R-:W4:Y:S01]  /*0290*/  @P3 LDC.64 R56, c[0x0][0x3e8] ;  /* 0x0000fa00ff383b82 */ /* 0x000f220000000a00 */
[----:B0-----:R-:W-:Y:S01]  /*02a0*/  @P3 IMAD.WIDE.U32 R14, R59, 0x10, R52 ;  /* 0x000000103b0e3825 */ /* 0x001fe200078e0034 */
[----:B------:R-:W-:Y:S01]  /*02b0*/  LOP3.LUT R10, R10, UR4, RZ, 0xfc, !PT ;  /* 0x000000040a0a7c12 */ /* 0x000fe2000f8efcff */
[----:B------:R0:W5:Y:S04]  /*02c0*/  @P2 LDG.E.128 R36, desc[UR6][R54.64] ;  /* 0x0000000636242981 */ /* 0x000168000c1e1d00 */
[----:B------:R-:W5:Y:S01]  /*02d0*/  @P3 LDG.E.128 R40, desc[UR6][R14.64] ;  /* 0x000000060e283981 */ /* 0x000f62000c1e1d00 */
[----:B--2---:R-:W-:-:S05]  /*02e0*/  @P0 IMAD.WIDE.U32 R2, R11, 0x10, R2 ;  /* 0x000000100b020825 */ /* 0x004fca00078e0002 */
[----:B------:R-:W5:Y:S01]  /*02f0*/  @P0 LDG.E.128 R16, desc[UR6][R2.64] ;  /* 0x0000000602100981 */ /* 0x000f62000c1e1d00 */
[----:B-1----:R-:W-:-:S05]  /*0300*/  @P0 IMAD.WIDE.U32 R4, R11, 0x10, R4 ;  /* 0x000000100b040825 */ /* 0x002fca00078e0004 */
[----:B------:R-:W5:Y:S01]  /*0310*/  @P0 LDG.E.128 R20, desc[UR6][R4.64] ;  /* 0x0000000604140981 */ /* 0x000f62000c1e1d00 */
[----:B------:R-:W-:Y:S01]  /*0320*/  ISETP.GE.AND P0, PT, R10, UR8, PT ;  /* 0x000000080a007c0c */ /* 0x000fe2000bf06270 */
[----:B----4-:R-:W-:Y:S01]  /*0330*/  @P3 IMAD.WIDE.U32 R52, R59, 0x10, R56 ;  /* 0x000000103b343825 */ /* 0x010fe200078e0038 */
[----:B------:R-:W-:Y:S02]  /*0340*/  CS2R R48, SRZ ;  /* 0x0000000000307805 */ /* 0x000fe4000001ff00 */
[----:B---3--:R-:W-:Y:S02]  /*0350*/  CS2R R50, SRZ ;  /* 0x0000000000327805 */ /* 0x008fe4000001ff00 */
[----:B------:R-:W-:Y:S02]  /*0360*/  CS2R R92, SRZ ;  /* 0x00000000005c7805 */ /* 0x000fe4000001ff00 */
[----:B------:R-:W-:Y:S01]  /*0370*/  CS2R R94, SRZ ;  /* 0x00000000005e7805 */ /* 0x000fe2000001ff00 */
[----:B------:R1:W5:Y:S01]  /*0380*/  @P3 LDG.E.128 R44, desc[UR6][R52.64] ;  /* 0x00000006342c3981 */ /* 0x000362000c1e1d00 */
        /* <DEDUP_REMOVED lines=20> */
[----:B------:R-:W-:Y:S06]  /*04d0*/  @P0 BRA `(.L_x_10181) ;  /* 0x0000003800180947 */ /* 0x000fec0003800000 */
        /* <DEDUP_REMOVED lines=28> */
.L_x_10229:
[----:B------:R-:W0:Y:S08]  /*06a0*/  LDC.64 R120, c[0x0][0x3c0] ;  /* 0x0000f000ff787b82 */ /* 0x000e300000000a00 */
[----:B------:R-:W1:Y:S08]  /*06b0*/  LDC.64 R118, c[0x0][0x3c8] ;  /* 0x0000f200ff767b82 */ /* 0x000e700000000a00 */
[----:B------:R-:W2:Y:S01]  /*06c0*/  @P0 LDC.64 R116, c[0x0][0x3e0] ;  /* 0x0000f800ff740b82 */ /* 0x000ea20000000a00 */
[----:B0-----:R-:W-:-:S06]  /*06d0*/  IMAD.WIDE R120, R10, 0x4, R120 ;  /* 0x000000040a787825 */ /* 0x001fcc00078e0278 */
[----:B------:R-:W3:Y:S01]  /*06e0*/  LDG.E R120, desc[UR6][R120.64] ;  /* 0x0000000678787981 */ /* 0x000ee2000c1e1900 */
[----:B-----5:R-:W-:Y:S02]  /*06f0*/  HFMA2 R6, -RZ, RZ, 1.875, 0 ;  /* 0x3f800000ff067431 */ /* 0x020fe400000001ff */
[----:B-1----:R-:W-:-:S05]  /*0700*/  IMAD.WIDE R118, R10, 0x4, R118 ;  /* 0x000000040a767825 */ /* 0x002fca00078e0276 */
[----:B-----5:R-:W5:Y:S01]  /*0710*/  LDG.E R9, desc[UR6][R118.64] ;  /* 0x0000000676097981 */ /* 0x020f62000c1e1900 */
[----:B------:R-:W-:Y:S02]  /*0720*/  ISETP.NE.U32.AND P1, PT, RZ, UR10, PT ;  /* 0x0000000aff007c0c */ /* 0x000fe4000bf25070 */
[----:B------:R-:W-:Y:S01]  /*0730*/  MOV R13, UR13 ;  /* 0x0000000d000d7c02 */ /* 0x000fe20008000f00 */
[----:B--2---:R-:W-:Y:S01]  /*0740*/  @P0 IMAD.WIDE R116, R10, 0x4, R116 ;  /* 0x000000040a740825 */ /* 0x004fe200078e0274 */
[----:B------:R-:W-:-:S03]  /*0750*/  ISETP.NE.AND.EX P1, PT, RZ, UR11, PT, P1 ;  /* 0x0000000bff007c0c */ /* 0x000fc6000bf25310 */
[----:B------:R-:W-:Y:S01]  /*0760*/  IMAD R4, R10, R13, RZ ;  /* 0x0000000d0a047224 */ /* 0x000fe200078e02ff */
[----:B------:R-:W-:Y:S01]  /*0770*/  ISETP.NE.AND P2, PT, R8, RZ, PT ;  /* 0x000000ff0800720c */ /* 0x000fe20003f45270 */
[----:B------:R-:W-:Y:S01]  /*0780*/  BSSY.RECONVERGENT B1, `(.L_x_10182) ;  /* 0x000014d000017945 */ /* 0x000fe20003800200 */
[----:B------:R0:W5:Y:S02]  /*0790*/  @P0 LDG.E R6, desc[UR6][R116.64] ;  /* 0x0000000674060981 */ /* 0x000164000c1e1900 */
[----:B------:R-:W-:-:S04]  /*07a0*/  SHF.R.S32.HI R123, RZ, 0x1f, R4 ;  /* 0x0000001fff7b7819 */ /* 0x000fc80000011404 */
[----:B------:R-:W-:Y:S02]  /*07b0*/  LEA.HI R4, R123, R4, RZ, 0x2 ;  /* 0x000000047b047211 */ /* 0x000fe400078f10ff */
[----:B0-----:R-:W-:Y:S02]  /*07c0*/  P2R R116, PR, RZ, 0x4 ;  /* 0x00000004ff747803 */ /* 0x001fe40000000000 */
[----:B------:R-:W-:Y:S02]  /*07d0*/  LEA.HI.SX32 R4, R4, R11, 0x1e ;  /* 0x0000000b04047211 */ /* 0x000fe400078ff2ff */
[----:B---3--:R-:W-:Y:S01]  /*07e0*/  FSEL R145, R120, RZ, !P2 ;  /* 0x000000ff78917208 */ /* 0x008fe20005000000 */
[----:B------:R-:W-:Y:S06]  /*07f0*/  @P1 BRA `(.L_x_10183) ;  /* 0x0000000800741947 */ /* 0x000fec0003800000 */
        /* <DEDUP_REMOVED lines=44> */
.L_x_10185:
[----:B------:R-:W-:Y:S05]  /*0ac0*/  BSYNC.RECONVERGENT B2 ;  /* 0x0000000000027941 */ /* 0x000fea0003800200 */
.L_x_10184:
        /* <DEDUP_REMOVED lines=37> */
.L_x_10187:
[----:B------:R-:W-:Y:S05]  /*0d20*/  BSYNC.RECONVERGENT B2 ;  /* 0x0000000000027941 */ /* 0x000fea0003800200 */
.L_x_10186:
        /* <DEDUP_REMOVED lines=37> */
.L_x_10189:
[----:B------:R-:W-:Y:S05]  /*0f80*/  BSYNC.RECONVERGENT B2 ;  /* 0x0000000000027941 */ /* 0x000fea0003800200 */
.L_x_10188:
        /* <DEDUP_REMOVED lines=36> */
.L_x_10183:
        /* <DEDUP_REMOVED lines=47> */
.L_x_10192:
[----:B------:R-:W-:Y:S05]  /*14c0*/  BSYNC.RECONVERGENT B2 ;  /* 0x0000000000027941 */ /* 0x000fea0003800200 */
.L_x_10191:
        /* <DEDUP_REMOVED lines=40> */
.L_x_10194:
[----:B------:R-:W-:Y:S05]  /*1750*/  BSYNC.RECONVERGENT B2 ;  /* 0x0000000000027941 */ /* 0x000fea0003800200 */
.L_x_10193:
        /* <DEDUP_REMOVED lines=40> */
.L_x_10196:
[----:B------:R-:W-:Y:S05]  /*19e0*/  BSYNC.RECONVERGENT B2 ;  /* 0x0000000000027941 */ /* 0x000fea0003800200 */
.L_x_10195:
        /* <DEDUP_REMOVED lines=38> */
.L_x_10190:
[----:B------:R-:W-:Y:S05]  /*1c50*/  BSYNC.RECONVERGENT B1 ;  /* 0x0000000000017941 */ /* 0x000fea0003800200 */
.L_x_10182:
        /* <DEDUP_REMOVED lines=20> */
.L_x_10247:
[----:B-1----:R-:W-:Y:S01]  /*1da0*/  FADD.FTZ R116, R123, R116 ;  /* 0x000000747b747221 */ /* 0x002fe20000010000 */
[----:B------:R-:W-:Y:S01]  /*1db0*/  ISETP.NE.AND P6, PT, R8, RZ, PT ;  /* 0x000000ff0800720c */ /* 0x000fe20003fc5270 */
        /* <DEDUP_REMOVED lines=15> */
[----:B------:R-:W-:-:S03]  /*1eb0*/  FFMA.FTZ R147, R137, R121, R120 ;  /* 0x0000007989937223 */ /* 0x000fc60000010078 */
[----:B------:R-:W-:-:S04]  /*1ec0*/  FADD.FTZ R122, R132, -R123 ;  /* 0x8000007b847a7221 */ /* 0x000fc80000010000 */
[----:B-----5:R-:W-:Y:S01]  /*1ed0*/  FMUL.FTZ R123, R9, R122 ;  /* 0x0000007a097b7220 */ /* 0x020fe20000410000 */
[----:B------:R-:W-:-:S03]  /*1ee0*/  FFMA.FTZ R122, R124, R121, R120 ;  /* 0x000000797c7a7223 */ /* 0x000fc60000010078 */
[----:B------:R-:W-:Y:S01]  /*1ef0*/  FMUL.FTZ R123, R123, R6 ;  /* 0x000000067b7b7220 */ /* 0x000fe20000410000 */
[----:B------:R-:W-:-:S03]  /*1f00*/  FADD.FTZ R122, R139, -R122 ;  /* 0x8000007a8b7a7221 */ /* 0x000fc60000010000 */
[----:B------:R-:W-:Y:S01]  /*1f10*/  FFMA.FTZ R145, R116, R123, R72 ;  /* 0x0000007b74917223 */ /* 0x000fe20000010048 */
[----:B------:R-:W-:Y:S01]  /*1f20*/  FFMA.FTZ R116, R150, R121, R120 ;  /* 0x0000007996747223 */ /* 0x000fe20000010078 */
[----:B------:R-:W-:Y:S01]  /*1f30*/  FADD.FTZ R72, R152, -R147 ;  /* 0x8000009398487221 */ /* 0x000fe20000010000 */
[----:B------:R-:W-:Y:S02]  /*1f40*/  FMUL.FTZ R147, R9, R122 ;  /* 0x0000007a09937220 */ /* 0x000fe40000410000 */
[----:B------:R-:W-:Y:S01]  /*1f50*/  FADD.FTZ R116, R143, -R116 ;  /* 0x800000748f747221 */ /* 0x000fe20000010000 */
[----:B------:R-:W-:Y:S01]  /*1f60*/  FMUL.FTZ R149, R9, R72 ;  /* 0x0000004809957220 */ /* 0x000fe20000410000 */
[----:B------:R-:W-:Y:S02]  /*1f70*/  FMUL.FTZ R122, R147, R6 ;  /* 0x00000006937a7220 */ /* 0x000fe40000410000 */
[----:B------:R-:W-:Y:S01]  /*1f80*/  FMUL.FTZ R151, R9, R116 ;  /* 0x0000007409977220 */ /* 0x000fe20000410000 */
[----:B------:R-:W-:Y:S01]  /*1f90*/  FMUL.FTZ R149, R149, R6 ;  /* 0x0000000695957220 */ /* 0x000fe20000410000 */
[----:B------:R-:W-:-:S02]  /*1fa0*/  FFMA.FTZ R147, R117, R122, R73 ;  /* 0x0000007a75937223 */ /* 0x000fc40000010049 */
[----:B------:R-:W-:Y:S01]  /*1fb0*/  FMUL.FTZ R154, R151, R6 ;  /* 0x00000006979a7220 */ /* 0x000fe20000410000 */
[----:B------:R-:W-:-:S03]  /*1fc0*/  FFMA.FTZ R151, R118, R149, R74 ;  /* 0x0000009576977223 */ /* 0x000fc6000001004a */
[----:B------:R-:W-:Y:S01]  /*1fd0*/  FFMA.FTZ R153, R119, R154, R75 ;  /* 0x0000009a77997223 */ /* 0x000fe2000001004b */
[----:B------:R-:W-:Y:S06]  /*1fe0*/  BRA `(.L_x_10203) ;  /* 0x0000000000507947 */ /* 0x000fec0003800000 */
.L_x_10202:
        /* <DEDUP_REMOVED lines=19> */
[----:B------:R-:W-:-:S07]  /*2120*/  FFMA.FTZ R153, R119, R154, R75 ;  /* 0x0000009a77997223 */ /* 0x000fce000001004b */
.L_x_10203:
[----:B------:R-:W0:Y:S01]  /*2130*/  @P1 LDC.64 R74, c[0x0][0x478] ;  /* 0x00011e00ff4a1b82 */ /* 0x000e220000000a00 */
[----:B------:R-:W-:Y:S01]  /*2140*/  FMUL.FTZ R116, R20, R123 ;  /* 0x0000007b14747220 */ /* 0x000fe20000410000 */
[----:B------:R-:W-:Y:S01]  /*2150*/  FMUL.FTZ R117, R21, R122 ;  /* 0x0000007a15757220 */ /* 0x000fe20000410000 */
[----:B------:R-:W-:Y:S01]  /*2160*/  FMUL.FTZ R119, R23, R154 ;  /* 0x0000009a17777220 */ /* 0x000fe20000410000 */
[----:B------:R-:W-:-:S04]  /*2170*/  FMUL.FTZ R118, R22, R149 ;  /* 0x0000009516767220 */ /* 0x000fc80000410000 */
[----:B------:R-:W1:Y:S01]  /*2180*/  LDC.64 R72, c[0x0][0x468] ;  /* 0x00011a00ff487b82 */ /* 0x000e620000000a00 */
[C---:B0-----:R-:W-:Y:S01]  /*2190*/  @P1 IMAD.WIDE.U32 R122, R4.reuse, 0x10, R74 ;  /* 0x00000010047a1825 */ /* 0x041fe200078e004a */
[----:B------:R-:W-:Y:S02]  /*21a0*/  MOV R74, R151 ;  /* 0x00000097004a7202 */ /* 0x000fe40000000f00 */
[----:B------:R-:W-:Y:S02]  /*21b0*/  MOV R75, R153 ;  /* 0x00000099004b7202 */ /* 0x000fe40000000f00 */
[----:B------:R2:W-:Y:S01]  /*21c0*/  @P1 STG.E.128 desc[UR6][R122.64], R96 ;  /* 0x000000607a001986 */ /* 0x0005e2000c101d06 */
[----:B-1----:R-:W-:Y:S01]  /*21d0*/  IMAD.WIDE.U32 R154, R4, 0x10, R72 ;  /* 0x00000010049a7825 */ /* 0x002fe200078e0048 */
[----:B------:R-:W-:Y:S02]  /*21e0*/  MOV R72, R145 ;  /* 0x0000009100487202 */ /* 0x000fe40000000f00 */
[----:B------:R-:W-:-:S02]  /*21f0*/  MOV R73, R147 ;  /* 0x0000009300497202 */ /* 0x000fc40000000f00 */
[----:B------:R2:W-:Y:S01]  /*2200*/  STG.E.128 desc[UR6][R154.64], R116 ;  /* 0x000000749a007986 */ /* 0x0005e2000c101d06 */
[----:B------:R-:W-:-:S07]  /*2210*/  IADD3 R4, PT, PT, R4, 0x20, RZ ;  /* 0x0000002004047810 */ /* 0x000fce0007ffe0ff */
.L_x_10201:
[----:B------:R-:W-:Y:S05]  /*2220*/  BSYNC.RECONVERGENT B2 ;  /* 0x0000000000027941 */ /* 0x000fea0003800200 */
.L_x_10200:
[----:B------:R-:W-:Y:S04]  /*2230*/  BSSY.RECONVERGENT B2, `(.L_x_10204) ;  /* 0x000003c000027945 */ /* 0x000fe80003800200 */
        /* <DEDUP_REMOVED lines=27> */
[----:B------:R-:W-:Y:S06]  /*23f0*/  BRA `(.L_x_10207) ;  /* 0x0000000000507947 */ /* 0x000fec0003800000 */
.L_x_10206:
[-CC-:B0-----:R-:W-:Y:S01]  /*2400*/  FFMA.FTZ R123, R15, R121.reuse, R120.reuse ;  /* 0x000000790f7b7223 */ /* 0x181fe20000010078 */
[----:B------:R-:W-:-:S03]  /*2410*/  FFMA.FTZ R154, R146, R121, R120 ;  /* 0x00000079929a7223 */ /* 0x000fc60000010078 */
[----:B------:R-:W-:Y:S01]  /*2420*/  FADD.FTZ R122, R130, -R123 ;  /* 0x8000007b827a7221 */ /* 0x000fe20000010000 */
[-C--:B------:R-:W-:Y:S01]  /*2430*/  FFMA.FTZ R123, R133, R121.reuse, R120 ;  /* 0x00000079857b7223 */ /* 0x080fe20000010078 */
[----:B------:R-:W-:Y:S02]  /*2440*/  FADD.FTZ R154, R141, -R154 ;  /* 0x8000009a8d9a7221 */ /* 0x000fe40000010000 */
[C---:B-----5:R-:W-:Y:S01]  /*2450*/  FMUL.FTZ R145, R9.reuse, R122 ;  /* 0x0000007a09917220 */ /* 0x060fe20000410000 */
[----:B------:R-:W-:Y:S01]  /*2460*/  FFMA.FTZ R122, R14, R121, R120 ;  /* 0x000000790e7a7223 */ /* 0x000fe20000010078 */
[----:B------:R-:W-:Y:S02]  /*2470*/  FMUL.FTZ R149, R9, R154 ;  /* 0x0000009a09957220 */ /* 0x000fe40000410000 */
[-C--:B------:R-:W-:Y:S01]  /*2480*/  FMUL.FTZ R145, R145, R6.reuse ;  /* 0x0000000691917220 */ /* 0x080fe20000410000 */
[----:B------:R-:W-:Y:S01]  /*2490*/  FADD.FTZ R122, R135, -R122 ;  /* 0x8000007a877a7221 */ /* 0x000fe20000010000 */
[----:B------:R-:W-:-:S02]  /*24a0*/  FMUL.FTZ R158, R149, R6 ;  /* 0x00000006959e7220 */ /* 0x000fc40000410000 */
[----:B------:R-:W-:Y:S01]  /*24b0*/  FFMA.FTZ R76, R116, R145, R76 ;  /* 0x00000091744c7223 */ /* 0x000fe2000001004c */
[----:B------:R-:W-:Y:S01]  /*24c0*/  FADD.FTZ R116, R148, -R123 ;  /* 0x8000007b94747221 */ /* 0x000fe20000010000 */
[----:B------:R-:W-:Y:S01]  /*24d0*/  FMUL.FTZ R123, R9, R122 ;  /* 0x0000007a097b7220 */ /* 0x000fe20000410000 */
[----:B------:R-:W-:Y:S02]  /*24e0*/  FFMA.FTZ R79, R119, R158, R79 ;  /* 0x0000009e774f7223 */ /* 0x000fe4000001004f */
[----:B------:R-:W-:Y:S01]  /*24f0*/  FMUL.FTZ R147, R9, R116 ;  /* 0x0000007409937220 */ /* 0x000fe20000410000 */
[----:B------:R-:W-:-:S03]  /*2500*/  FMUL.FTZ R156, R123, R6 ;  /* 0x000000067b9c7220 */ /* 0x000fc60000410000 */
[----:B------:R-:W-:Y:S01]  /*2510*/  FMUL.FTZ R147, R147, R6 ;  /* 0x0000000693937220 */ /* 0x000fe20000410000 */
[----:B------:R-:W-:-:S03]  /*2520*/  FFMA.FTZ R77, R117, R156, R77 ;  /* 0x0000009c754d7223 */ /* 0x000fc6000001004d */
[----:B------:R-:W-:-:S07]  /*2530*/  FFMA.FTZ R78, R118, R147, R78 ;  /* 0x00000093764e7223 */ /* 0x000fce000001004e */
.L_x_10207:
[----:B------:R-:W0:Y:S01]  /*2540*/  @P1 LDC.64 R154, c[0x0][0x478] ;  /* 0x00011e00ff9a1b82 */ /* 0x000e220000000a00 */
[----:B------:R-:W-:Y:S01]  /*2550*/  FMUL.FTZ R116, R28, R145 ;  /* 0x000000911c747220 */ /* 0x000fe20000410000 */
[----:B------:R-:W-:Y:S01]  /*2560*/  FMUL.FTZ R117, R29, R156 ;  /* 0x0000009c1d757220 */ /* 0x000fe20000410000 */
[----:B------:R-:W-:Y:S01]  /*2570*/  FMUL.FTZ R118, R30, R147 ;  /* 0x000000931e767220 */ /* 0x000fe20000410000 */
[----:B------:R-:W-:-:S04]  /*2580*/  FMUL.FTZ R119, R31, R158 ;  /* 0x0000009e1f777220 */ /* 0x000fc80000410000 */
[----:B------:R-:W1:Y:S01]  /*2590*/  LDC.64 R122, c[0x0][0x468] ;  /* 0x00011a00ff7a7b82 */ /* 0x000e620000000a00 */
[----:B0-----:R-:W-:-:S05]  /*25a0*/  @P1 IMAD.WIDE.U32 R154, R4, 0x10, R154 ;  /* 0x00000010049a1825 */ /* 0x001fca00078e009a */
[----:B------:R3:W-:Y:S01]  /*25b0*/  @P1 STG.E.128 desc[UR6][R154.64], R96 ;  /* 0x000000609a001986 */ /* 0x0007e2000c101d06 */
[C---:B-1----:R-:W-:Y:S01]  /*25c0*/  IMAD.WIDE.U32 R122, R4.reuse, 0x10, R122 ;  /* 0x00000010047a7825 */ /* 0x042fe200078e007a */
[----:B------:R-:W-:-:S04]  /*25d0*/  IADD3 R4, PT, PT, R4, 0x20, RZ ;  /* 0x0000002004047810 */ /* 0x000fc80007ffe0ff */
[----:B------:R3:W-:Y:S03]  /*25e0*/  STG.E.128 desc[UR6][R122.64], R116 ;  /* 0x000000747a007986 */ /* 0x0007e6000c101d06 */
.L_x_10205:
[----:B------:R-:W-:Y:S05]  /*25f0*/  BSYNC.RECONVERGENT B2 ;  /* 0x0000000000027941 */ /* 0x000fea0003800200 */
.L_x_10204:
[----:B------:R-:W-:Y:S04]  /*2600*/  BSSY.RECONVERGENT B2, `(.L_x_10208) ;  /* 0x000003c000027945 */ /* 0x000fe80003800200 */
[----:B------:R-:W-:Y:S05]  /*2610*/  @!P4 BRA `(.L_x_10209) ;  /* 0x0000000000e8c947 */ /* 0x000fea0003800000 */
[----:B--23--:R-:W1:Y:S02]  /*2620*/  LDC.64 R116, c[0x0][0x390] ;  /* 0x0000e400ff747b82 */ /* 0x00ce640000000a00 */
        /* <DEDUP_REMOVED lines=26> */
.L_x_10210:
[-CC-:B0-----:R-:W-:Y:S01]  /*27d0*/  FFMA.FTZ R123, R7, R121.reuse, R120.reuse ;  /* 0x00000079077b7223 */ /* 0x181fe20000010078 */
[----:B------:R-:W-:-:S03]  /*27e0*/  FFMA.FTZ R147, R142, R121, R120 ;  /* 0x000000798e937223 */ /* 0x000fc60000010078 */
[----:B------:R-:W-:Y:S01]  /*27f0*/  FADD.FTZ R122, R128, -R123 ;  /* 0x8000007b807a7221 */ /* 0x000fe20000010000 */
[-CC-:B------:R-:W-:Y:S01]  /*2800*/  FFMA.FTZ R123, R129, R121.reuse, R120.reuse ;  /* 0x00000079817b7223 */ /* 0x180fe20000010078 */
        /* <DEDUP_REMOVED lines=16> */
.L_x_10211:
        /* <DEDUP_REMOVED lines=11> */
.L_x_10209:
[----:B------:R-:W-:Y:S05]  /*29c0*/  BSYNC.RECONVERGENT B2 ;  /* 0x0000000000027941 */ /* 0x000fea0003800200 */
.L_x_10208:
[----:B------:R-:W-:Y:S05]  /*29d0*/  @!P5 BRA `(.L_x_10212) ;  /* 0x0000001000c4d947 */ /* 0x000fea0003800000 */
[----:B--234-:R-:W1:Y:S02]  /*29e0*/  LDC.64 R116, c[0x0][0x390] ;  /* 0x0000e400ff747b82 */ /* 0x01ce640000000a00 */
        /* <DEDUP_REMOVED lines=26> */
.L_x_10213:
        /* <DEDUP_REMOVED lines=20> */
.L_x_10214:
        /* <DEDUP_REMOVED lines=13> */
.L_x_10199:
        /* <DEDUP_REMOVED lines=9> */
[----:B------:R-:W-:-:S03]  /*2e30*/  FFMA.FTZ R122, R124, R121, R120 ;  /* 0x000000797c7a7223 */ /* 0x000fc60000010078 */
[----:B------:R-:W-:Y:S01]  /*2e40*/  FADD.FTZ R123, R132, -R123 ;  /* 0x8000007b847b7221 */ /* 0x000fe20000010000 */
[----:B------:R-:W-:-:S03]  /*2e50*/  FADD.FTZ R122, R139, -R122 ;  /* 0x8000007a8b7a7221 */ /* 0x000fc60000010000 */
[----:B-----5:R-:W-:Y:S01]  /*2e60*/  FFMA.FTZ R145, R9, R123, R100 ;  /* 0x0000007b09917223 */ /* 0x020fe20000010064 */
[----:B------:R-:W-:-:S03]  /*2e70*/  FFMA.FTZ R123, R137, R121, R120 ;  /* 0x00000079897b7223 */ /* 0x000fc60000010078 */
[----:B------:R-:W-:Y:S01]  /*2e80*/  FMUL.FTZ R145, R145, R6 ;  /* 0x0000000691917220 */ /* 0x000fe20000410000 */
[----:B------:R-:W-:Y:S01]  /*2e90*/  FADD.FTZ R147, R152, -R123 ;  /* 0x8000007b98937221 */ /* 0x000fe20000010000 */
[C---:B------:R-:W-:Y:S02]  /*2ea0*/  FFMA.FTZ R123, R9.reuse, R122, R101 ;  /* 0x0000007a097b7223 */ /* 0x040fe40000010065 */
[----:B------:R-:W-:Y:S01]  /*2eb0*/  FFMA.FTZ R72, R116, R145, R72 ;  /* 0x0000009174487223 */ /* 0x000fe20000010048 */
[----:B------:R-:W-:Y:S01]  /*2ec0*/  FFMA.FTZ R116, R150, R121, R120 ;  /* 0x0000007996747223 */ /* 0x000fe20000010078 */
[----:B------:R-:W-:Y:S01]  /*2ed0*/  FFMA.FTZ R147, R9, R147, R102 ;  /* 0x0000009309937223 */ /* 0x000fe20000010066 */
[-C--:B------:R-:W-:Y:S02]  /*2ee0*/  FMUL.FTZ R156, R123, R6.reuse ;  /* 0x000000067b9c7220 */ /* 0x080fe40000410000 */
[----:B------:R-:W-:Y:S01]  /*2ef0*/  FADD.FTZ R116, R143, -R116 ;  /* 0x800000748f747221 */ /* 0x000fe20000010000 */
[----:B------:R-:W-:Y:S01]  /*2f00*/  FMUL.FTZ R147, R147, R6 ;  /* 0x0000000693937220 */ /* 0x000fe20000410000 */
[----:B------:R-:W-:-:S02]  /*2f10*/  FFMA.FTZ R73, R117, R156, R73 ;  /* 0x0000009c75497223 */ /* 0x000fc40000010049 */
[----:B------:R-:W-:Y:S01]  /*2f20*/  FFMA.FTZ R149, R9, R116, R103 ;  /* 0x0000007409957223 */ /* 0x000fe20000010067 */
[----:B------:R-:W-:-:S03]  /*2f30*/  FFMA.FTZ R74, R118, R147, R74 ;  /* 0x00000093764a7223 */ /* 0x000fc6000001004a */
[----:B------:R-:W-:-:S04]  /*2f40*/  FMUL.FTZ R158, R149, R6 ;  /* 0x00000006959e7220 */ /* 0x000fc80000410000 */
[----:B------:R-:W-:Y:S01]  /*2f50*/  FFMA.FTZ R75, R119, R158, R75 ;  /* 0x0000009e774b7223 */ /* 0x000fe2000001004b */
[----:B------:R-:W-:Y:S06]  /*2f60*/  BRA `(.L_x_10218) ;  /* 0x0000000000507947 */ /* 0x000fec0003800000 */
.L_x_10217:
        /* <DEDUP_REMOVED lines=20> */
.L_x_10218:
[----:B------:R-:W-:Y:S01]  /*30b0*/  ISETP.NE.U32.AND P1, PT, RZ, UR14, PT ;  /* 0x0000000eff007c0c */ /* 0x000fe2000bf25070 */
[----:B------:R-:W0:Y:S01]  /*30c0*/  LDC.64 R122, c[0x0][0x468] ;  /* 0x00011a00ff7a7b82 */ /* 0x000e220000000a00 */
[----:B------:R-:W-:Y:S01]  /*30d0*/  FMUL.FTZ R116, R20, R145 ;  /* 0x0000009114747220 */ /* 0x000fe20000410000 */
[----:B------:R-:W-:Y:S01]  /*30e0*/  FMUL.FTZ R117, R21, R156 ;  /* 0x0000009c15757220 */ /* 0x000fe20000410000 */
[----:B------:R-:W-:Y:S01]  /*30f0*/  ISETP.NE.AND.EX P1, PT, RZ, UR15, PT, P1 ;  /* 0x0000000fff007c0c */ /* 0x000fe2000bf25310 */
[----:B------:R-:W-:Y:S01]  /*3100*/  FMUL.FTZ R118, R22, R147 ;  /* 0x0000009316767220 */ /* 0x000fe20000410000 */
[----:B------:R-:W-:-:S11]  /*3110*/  FMUL.FTZ R119, R23, R158 ;  /* 0x0000009e17777220 */ /* 0x000fd60000410000 */
[----:B------:R-:W1:Y:S01]  /*3120*/  @P1 LDC.64 R154, c[0x0][0x478] ;  /* 0x00011e00ff9a1b82 */ /* 0x000e620000000a00 */
[----:B0-----:R-:W-:-:S04]  /*3130*/  IMAD.WIDE.U32 R122, R4, 0x10, R122 ;  /* 0x00000010047a7825 */ /* 0x001fc800078e007a */
[C---:B-1----:R-:W-:Y:S01]  /*3140*/  @P1 IMAD.WIDE.U32 R154, R4.reuse, 0x10, R154 ;  /* 0x00000010049a1825 */ /* 0x042fe200078e009a */
[----:B------:R-:W-:-:S04]  /*3150*/  IADD3 R4, PT, PT, R4, 0x20, RZ ;  /* 0x0000002004047810 */ /* 0x000fc80007ffe0ff */
[----:B------:R1:W-:Y:S04]  /*3160*/  @P1 STG.E.128 desc[UR6][R154.64], R96 ;  /* 0x000000609a001986 */ /* 0x0003e8000c101d06 */
[----:B------:R1:W-:Y:S02]  /*3170*/  STG.E.128 desc[UR6][R122.64], R116 ;  /* 0x000000747a007986 */ /* 0x0003e4000c101d06 */
.L_x_10216:
[----:B------:R-:W-:Y:S05]  /*3180*/  BSYNC.RECONVERGENT B2 ;  /* 0x0000000000027941 */ /* 0x000fea0003800200 */
.L_x_10215:
[----:B------:R-:W-:Y:S04]  /*3190*/  BSSY.RECONVERGENT B2, `(.L_x_10219) ;  /* 0x000003c000027945 */ /* 0x000fe80003800200 */
        /* <DEDUP_REMOVED lines=28> */
.L_x_10221:
[-CC-:B0-----:R-:W-:Y:S01]  /*3360*/  FFMA.FTZ R123, R15, R121.reuse, R120.reuse ;  /* 0x000000790f7b7223 */ /* 0x181fe20000010078 */
[----:B------:R-:W-:-:S03]  /*3370*/  FFMA.FTZ R122, R14, R121, R120 ;  /* 0x000000790e7a7223 */ /* 0x000fc60000010078 */
[----:B------:R-:W-:Y:S01]  /*3380*/  FADD.FTZ R123, R130, -R123 ;  /* 0x8000007b827b7221 */ /* 0x000fe20000010000 */
[----:B------:R-:W-:-:S03]  /*3390*/  FADD.FTZ R122, R135, -R122 ;  /* 0x8000007a877a7221 */ /* 0x000fc60000010000 */
[----:B-----5:R-:W-:-:S04]  /*33a0*/  FFMA.FTZ R123, R9, R123, R104 ;  /* 0x0000007b097b7223 */ /* 0x020fc80000010068 */
[----:B------:R-:W-:Y:S01]  /*33b0*/  FMUL.FTZ R145, R123, R6 ;  /* 0x000000067b917220 */ /* 0x000fe20000410000 */
[----:B------:R-:W-:-:S03]  /*33c0*/  FFMA.FTZ R123, R133, R121, R120 ;  /* 0x00000079857b7223 */ /* 0x000fc60000010078 */
[----:B------:R-:W-:Y:S01]  /*33d0*/  FFMA.FTZ R76, R116, R145, R76 ;  /* 0x00000091744c7223 */ /* 0x000fe2000001004c */
[----:B------:R-:W-:Y:S01]  /*33e0*/  FFMA.FTZ R116, R146, R121, R120 ;  /* 0x0000007992747223 */ /* 0x000fe20000010078 */
[----:B------:R-:W-:Y:S01]  /*33f0*/  FADD.FTZ R147, R148, -R123 ;  /* 0x8000007b94937221 */ /* 0x000fe20000010000 */
[----:B------:R-:W-:Y:S02]  /*3400*/  FFMA.FTZ R123, R9, R122, R105 ;  /* 0x0000007a097b7223 */ /* 0x000fe40000010069 */
[----:B------:R-:W-:Y:S01]  /*3410*/  FADD.FTZ R116, R141, -R116 ;  /* 0x800000748d747221 */ /* 0x000fe20000010000 */
[----:B------:R-:W-:Y:S01]  /*3420*/  FFMA.FTZ R147, R9, R147, R106 ;  /* 0x0000009309937223 */ /* 0x000fe2000001006a */
[----:B------:R-:W-:Y:S02]  /*3430*/  FMUL.FTZ R156, R123, R6 ;  /* 0x000000067b9c7220 */ /* 0x000fe40000410000 */
[----:B------:R-:W-:Y:S01]  /*3440*/  FFMA.FTZ R149, R9, R116, R107 ;  /* 0x0000007409957223 */ /* 0x000fe2000001006b */
[----:B------:R-:W-:Y:S01]  /*3450*/  FMUL.FTZ R147, R147, R6 ;  /* 0x0000000693937220 */ /* 0x000fe20000410000 */
[----:B------:R-:W-:-:S02]  /*3460*/  FFMA.FTZ R77, R117, R156, R77 ;  /* 0x0000009c754d7223 */ /* 0x000fc4000001004d */
[----:B------:R-:W-:Y:S01]  /*3470*/  FMUL.FTZ R158, R149, R6 ;  /* 0x00000006959e7220 */ /* 0x000fe20000410000 */
[----:B------:R-:W-:-:S03]  /*3480*/  FFMA.FTZ R78, R118, R147, R78 ;  /* 0x00000093764e7223 */ /* 0x000fc6000001004e */
[----:B------:R-:W-:-:S07]  /*3490*/  FFMA.FTZ R79, R119, R158, R79 ;  /* 0x0000009e774f7223 */ /* 0x000fce000001004f */
.L_x_10222:
        /* <DEDUP_REMOVED lines=11> */
.L_x_10220:
[----:B------:R-:W-:Y:S05]  /*3550*/  BSYNC.RECONVERGENT B2 ;  /* 0x0000000000027941 */ /* 0x000fea0003800200 */
.L_x_10219:
[----:B------:R-:W-:Y:S04]  /*3560*/  BSSY.RECONVERGENT B2, `(.L_x_10223) ;  /* 0x000003c000027945 */ /* 0x000fe80003800200 */
[----:B------:R-:W-:Y:S05]  /*3570*/  @!P4 BRA `(.L_x_10224) ;  /* 0x0000000000e8c947 */ /* 0x000fea0003800000 */
[----:B-12---:R-:W1:Y:S02]  /*3580*/  LDC.64 R116, c[0x0][0x390] ;  /* 0x0000e400ff747b82 */ /* 0x006e640000000a00 */
        /* <DEDUP_REMOVED lines=26> */
.L_x_10225:
[-CC-:B0-----:R-:W-:Y:S01]  /*3730*/  FFMA.FTZ R123, R7, R121.reuse, R120.reuse ;  /* 0x00000079077b7223 */ /* 0x181fe20000010078 */
[-CC-:B------:R-:W-:Y:S01]  /*3740*/  FFMA.FTZ R122, R2, R121.reuse, R120.reuse ;  /* 0x00000079027a7223 */ /* 0x180fe20000010078 */
[----:B------:R-:W-:Y:S02]  /*3750*/  FFMA.FTZ R149, R142, R121, R120 ;  /* 0x000000798e957223 */ /* 0x000fe40000010078 */
[----:B------:R-:W-:Y:S01]  /*3760*/  FADD.FTZ R123, R128, -R123 ;  /* 0x8000007b807b7221 */ /* 0x000fe20000010000 */
[----:B------:R-:W-:-:S03]  /*3770*/  FADD.FTZ R122, R131, -R122 ;  /* 0x8000007a837a7221 */ /* 0x000fc60000010000 */
[----:B-----5:R-:W-:-:S04]  /*3780*/  FFMA.FTZ R123, R9, R123, R108 ;  /* 0x0000007b097b7223 */ /* 0x020fc8000001006c */
[----:B------:R-:W-:Y:S01]  /*3790*/  FMUL.FTZ R145, R123, R6 ;  /* 0x000000067b917220 */ /* 0x000fe20000410000 */
[----:B------:R-:W-:-:S03]  /*37a0*/  FFMA.FTZ R123, R129, R121, R120 ;  /* 0x00000079817b7223 */ /* 0x000fc60000010078 */
[----:B------:R-:W-:Y:S01]  /*37b0*/  FFMA.FTZ R80, R116, R145, R80 ;  /* 0x0000009174507223 */ /* 0x000fe20000010050 */
[----:B------:R-:W-:Y:S01]  /*37c0*/  FADD.FTZ R147, R144, -R123 ;  /* 0x8000007b90937221 */ /* 0x000fe20000010000 */
[----:B------:R-:W-:Y:S01]  /*37d0*/  FADD.FTZ R116, R140, -R149 ;  /* 0x800000958c747221 */ /* 0x000fe20000010000 */
[C---:B------:R-:W-:Y:S02]  /*37e0*/  FFMA.FTZ R123, R9.reuse, R122, R109 ;  /* 0x0000007a097b7223 */ /* 0x040fe4000001006d */
[C---:B------:R-:W-:Y:S01]  /*37f0*/  FFMA.FTZ R147, R9.reuse, R147, R110 ;  /* 0x0000009309937223 */ /* 0x040fe2000001006e */
[----:B------:R-:W-:Y:S01]  /*3800*/  FFMA.FTZ R149, R9, R116, R111 ;  /* 0x0000007409957223 */ /* 0x000fe2000001006f */
[-C--:B------:R-:W-:Y:S02]  /*3810*/  FMUL.FTZ R156, R123, R6.reuse ;  /* 0x000000067b9c7220 */ /* 0x080fe40000410000 */
[-C--:B------:R-:W-:Y:S01]  /*3820*/  FMUL.FTZ R147, R147, R6.reuse ;  /* 0x0000000693937220 */ /* 0x080fe20000410000 */
[----:B------:R-:W-:Y:S01]  /*3830*/  FMUL.FTZ R158, R149, R6 ;  /* 0x00000006959e7220 */ /* 0x000fe20000410000 */
[----:B------:R-:W-:-:S02]  /*3840*/  FFMA.FTZ R81, R117, R156, R81 ;  /* 0x0000009c75517223 */ /* 0x000fc40000010051 */
[----:B------:R-:W-:Y:S01]  /*3850*/  FFMA.FTZ R82, R118, R147, R82 ;  /* 0x0000009376527223 */ /* 0x000fe20000010052 */
[----:B------:R-:W-:-:S07]  /*3860*/  FFMA.FTZ R83, R119, R158, R83 ;  /* 0x0000009e77537223 */ /* 0x000fce0000010053 */
.L_x_10226:
        /* <DEDUP_REMOVED lines=11> */
.L_x_10224:
[----:B------:R-:W-:Y:S05]  /*3920*/  BSYNC.RECONVERGENT B2 ;  /* 0x0000000000027941 */ /* 0x000fea0003800200 */
.L_x_10223:
[----:B------:R-:W-:Y:S05]  /*3930*/  @!P5 BRA `(.L_x_10212) ;  /* 0x0000000000ecd947 */ /* 0x000fea0003800000 */
[----:B-123--:R-:W1:Y:S02]  /*3940*/  LDC.64 R116, c[0x0][0x390] ;  /* 0x0000e400ff747b82 */ /* 0x00ee640000000a00 */
        /* <DEDUP_REMOVED lines=26> */
.L_x_10227:
        /* <DEDUP_REMOVED lines=20> */
.L_x_10228:
[----:B------:R-:W1:Y:S01]  /*3c30*/  @P1 LDC.64 R120, c[0x0][0x478] ;  /* 0x00011e00ff781b82 */ /* 0x000e620000000a00 */
[----:B------:R-:W-:Y:S01]  /*3c40*/  FMUL.FTZ R116, R44, R9 ;  /* 0x000000092c747220 */ /* 0x000fe20000410000 */
[----:B------:R-:W-:Y:S01]  /*3c50*/  FMUL.FTZ R117, R45, R154 ;  /* 0x0000009a2d757220 */ /* 0x000fe20000410000 */
[----:B------:R-:W-:Y:S01]  /*3c60*/  FMUL.FTZ R118, R46, R147 ;  /* 0x000000932e767220 */ /* 0x000fe20000410000 */
[----:B------:R-:W-:-:S04]  /*3c70*/  FMUL.FTZ R119, R47, R156 ;  /* 0x0000009c2f777220 */ /* 0x000fc80000410000 */
[----:B------:R-:W0:Y:S01]  /*3c80*/  LDC.64 R84, c[0x0][0x468] ;  /* 0x00011a00ff547b82 */ /* 0x000e220000000a00 */
[----:B-1----:R-:W-:-:S05]  /*3c90*/  @P1 IMAD.WIDE.U32 R120, R4, 0x10, R120 ;  /* 0x0000001004781825 */ /* 0x002fca00078e0078 */
[----:B------:R4:W-:Y:S01]  /*3ca0*/  @P1 STG.E.128 desc[UR6][R120.64], R96 ;  /* 0x0000006078001986 */ /* 0x0009e2000c101d06 */
[----:B0-----:R-:W-:Y:S01]  /*3cb0*/  IMAD.WIDE.U32 R122, R4, 0x10, R84 ;  /* 0x00000010047a7825 */ /* 0x001fe200078e0054 */
[----:B------:R-:W-:Y:S02]  /*3cc0*/  MOV R84, R6 ;  /* 0x0000000600547202 */ /* 0x000fe40000000f00 */
[----:B------:R-:W-:Y:S02]  /*3cd0*/  MOV R85, R145 ;  /* 0x0000009100557202 */ /* 0x000fe40000000f00 */
[----:B------:R4:W-:Y:S05]  /*3ce0*/  STG.E.128 desc[UR6][R122.64], R116 ;  /* 0x000000747a007986 */ /* 0x0009ea000c101d06 */
.L_x_10212:
[----:B------:R-:W-:Y:S05]  /*3cf0*/  BSYNC.RECONVERGENT B1 ;  /* 0x0000000000017941 */ /* 0x000fea0003800200 */
.L_x_10198:
[----:B01234-:R-:W0:Y:S02]  /*3d00*/  LDC.64 R116, c[0x0][0x380] ;  /* 0x0000e000ff747b82 */ /* 0x01fe240000000a00 */
[----:B0-----:R-:W-:-:S04]  /*3d10*/  LEA R10, R116, R10, 0x2 ;  /* 0x0000000a740a7211 */ /* 0x001fc800078e10ff */
[----:B------:R-:W-:-:S13]  /*3d20*/  ISETP.GE.AND P1, PT, R10, R117, PT ;  /* 0x000000750a00720c */ /* 0x000fda0003f26270 */
[----:B------:R-:W-:Y:S05]  /*3d30*/  @!P1 BRA `(.L_x_10229) ;  /* 0xffffffc800589947 */ /* 0x000fea000383ffff */
.L_x_10181:
[----:B------:R-:W-:Y:S05]  /*3d40*/  BSYNC B0 ;  /* 0x0000000000007941 */ /* 0x000fea0003800000 */
.L_x_10180:
[----:B-----5:R-:W0:Y:S01]  /*3d50*/  S2R R6, SR_TID.X ;  /* 0x0000000000067919 */ /* 0x020e220000002100 */
        /* <DEDUP_REMOVED lines=28> */
[----:B--2---:R-:W-:-:S02]  /*3f20*/  IADD3 R40, P4, PT, R42, UR18, RZ ;  /* 0x000000122a287c10 */ /* 0x004fc4000ff9e0ff */
        /* <DEDUP_REMOVED lines=126> */
.L_x_10231:
[----:B------:R-:W-:Y:S05]  /*4710*/  BSYNC.RECONVERGENT B0 ;  /* 0x0000000000007941 */ /* 0x000fea0003800200 */
.L_x_10230:
        /* <DEDUP_REMOVED lines=18> */
.L_x_10233:
[----:B------:R-:W-:Y:S05]  /*4840*/  BSYNC.RECONVERGENT B0 ;  /* 0x0000000000007941 */ /* 0x000fea0003800200 */
.L_x_10232:
        /* <DEDUP_REMOVED lines=18> */
.L_x_10235:
[----:B------:R-:W-:Y:S05]  /*4970*/  BSYNC.RECONVERGENT B0 ;  /* 0x0000000000007941 */ /* 0x000fea0003800200 */
.L_x_10234:
        /* <DEDUP_REMOVED lines=12> */
.L_x_10197:
        /* <DEDUP_REMOVED lines=8> */
.L_x_10237:
[----:B------:R-:W-:Y:S05]  /*4ac0*/  BSYNC B1 ;  /* 0x0000000000017941 */ /* 0x000fea0003800000 */
.L_x_10236:
        /* <DEDUP_REMOVED lines=8> */
.L_x_10238:
[----:B------:R-:W-:-:S05]  /*4b50*/  FADD.FTZ R116, R116, R147 ;  /* 0x0000009374747221 */ /* 0x000fca0000010000 */
[----:B------:R-:W-:Y:S01]  /*4b60*/  MOV R156, R116 ;  /* 0x00000074009c7202 */ /* 0x000fe20000000f00 */
[----:B------:R-:W-:Y:S01]  /*4b70*/  HFMA2 R151, -RZ, RZ, 0, 1.1920928955078125e-07 ;  /* 0x00000002ff977431 */ /* 0x000fe200000001ff */
[----:B------:R-:W-:-:S07]  /*4b80*/  MOV R117, R149 ;  /* 0x0000009500757202 */ /* 0x000fce0000000f00 */
[----:B------:R-:W-:Y:S05]  /*4b90*/  WARPSYNC.COLLECTIVE R145, `(.L_x_10239) ;  /* 0x0000000091087348 */ /* 0x000fea0003c00000 */
[----:B------:R0:W1:Y:S02]  /*4ba0*/  SHFL.BFLY P6, R149, R156, R151, R158 ;  /* 0x0c0000979c957389 */ /* 0x00006400000c009e */
[----:B01----:R-:W-:Y:S05]  /*4bb0*/  ENDCOLLECTIVE ;  /* 0x000000000000791b */ /* 0x003fea0003800000 */
.L_x_10239:
[----:B------:R-:W-:-:S05]  /*4bc0*/  FADD.FTZ R117, R117, R154 ;  /* 0x0000009a75757221 */ /* 0x000fca0000010000 */
[----:B------:R-:W-:Y:S02]  /*4bd0*/  MOV R156, R117 ;  /* 0x00000075009c7202 */ /* 0x000fe40000000f00 */
[----:B------:R-:W-:-:S07]  /*4be0*/  MOV R119, R149 ;  /* 0x0000009500777202 */ /* 0x000fce0000000f00 */
[----:B------:R-:W-:Y:S05]  /*4bf0*/  WARPSYNC.COLLECTIVE R145, `(.L_x_10240) ;  /* 0x0000000091087348 */ /* 0x000fea0003c00000 */
[----:B------:R0:W1:Y:S02]  /*4c00*/  SHFL.BFLY P6, R149, R156, R151, R158 ;  /* 0x0c0000979c957389 */ /* 0x00006400000c009e */
[----:B01----:R-:W-:Y:S05]  /*4c10*/  ENDCOLLECTIVE ;  /* 0x000000000000791b */ /* 0x003fea0003800000 */
.L_x_10240:
[----:B------:R-:W-:-:S05]  /*4c20*/  FADD.FTZ R119, R116, R119 ;  /* 0x0000007774777221 */ /* 0x000fca0000010000 */
[----:B------:R-:W-:Y:S01]  /*4c30*/  MOV R156, R119 ;  /* 0x00000077009c7202 */ /* 0x000fe20000000f00 */
[----:B------:R-:W-:Y:S01]  /*4c40*/  HFMA2 R151, -RZ, RZ, 0, 2.384185791015625e-07 ;  /* 0x00000004ff977431 */ /* 0x000fe200000001ff */
[----:B------:R-:W-:-:S07]  /*4c50*/  MOV R118, R149 ;  /* 0x0000009500767202 */ /* 0x000fce0000000f00 */
[----:B------:R-:W-:Y:S05]  /*4c60*/  WARPSYNC.COLLECTIVE R145, `(.L_x_10241) ;  /* 0x0000000091087348 */ /* 0x000fea0003c00000 */
[----:B------:R0:W1:Y:S02]  /*4c70*/  SHFL.BFLY P6, R149, R156, R151, R158 ;  /* 0x0c0000979c957389 */ /* 0x00006400000c009e */
[----:B01----:R-:W-:Y:S05]  /*4c80*/  ENDCOLLECTIVE ;  /* 0x000000000000791b */ /* 0x003fea0003800000 */
.L_x_10241:
[----:B------:R-:W-:-:S05]  /*4c90*/  FADD.FTZ R118, R117, R118 ;  /* 0x0000007675767221 */ /* 0x000fca0000010000 */
[----:B------:R-:W-:Y:S02]  /*4ca0*/  MOV R156, R118 ;  /* 0x00000076009c7202 */ /* 0x000fe40000000f00 */
[----:B------:R-:W-:-:S07]  /*4cb0*/  MOV R120, R149 ;  /* 0x0000009500787202 */ /* 0x000fce0000000f00 */
[----:B------:R-:W-:Y:S05]  /*4cc0*/  WARPSYNC.COLLECTIVE R145, `(.L_x_10242) ;  /* 0x0000000091087348 */ /* 0x000fea0003c00000 */
[----:B------:R0:W1:Y:S02]  /*4cd0*/  SHFL.BFLY P6, R149, R156, R151, R158 ;  /* 0x0c0000979c957389 */ /* 0x00006400000c009e */
[----:B01----:R-:W-:Y:S05]  /*4ce0*/  ENDCOLLECTIVE ;  /* 0x000000000000791b */ /* 0x003fea0003800000 */
.L_x_10242:
[----:B------:R-:W-:-:S05]  /*4cf0*/  FADD.FTZ R120, R119, R120 ;  /* 0x0000007877787221 */ /* 0x000fca0000010000 */
[----:B------:R-:W-:Y:S01]  /*4d00*/  MOV R156, R120 ;  /* 0x00000078009c7202 */ /* 0x000fe20000000f00 */
[----:B------:R-:W-:Y:S01]  /*4d10*/  HFMA2 R151, -RZ, RZ, 0, 4.76837158203125e-07 ;  /* 0x00000008ff977431 */ /* 0x000fe200000001ff */
[----:B------:R-:W-:-:S07]  /*4d20*/  MOV R121, R149 ;  /* 0x0000009500797202 */ /* 0x000fce0000000f00 */
[----:B------:R-:W-:Y:S05]  /*4d30*/  WARPSYNC.COLLECTIVE R145, `(.L_x_10243) ;  /* 0x0000000091087348 */ /* 0x000fea0003c00000 */
[----:B------:R0:W1:Y:S02]  /*4d40*/  SHFL.BFLY P6, R149, R156, R151, R158 ;  /* 0x0c0000979c957389 */ /* 0x00006400000c009e */
[----:B01----:R-:W-:Y:S05]  /*4d50*/  ENDCOLLECTIVE ;  /* 0x000000000000791b */ /* 0x003fea0003800000 */
.L_x_10243:
[----:B------:R-:W-:-:S05]  /*4d60*/  FADD.FTZ R121, R118, R121 ;  /* 0x0000007976797221 */ /* 0x000fca0000010000 */
[----:B------:R-:W-:Y:S02]  /*4d70*/  MOV R156, R121 ;  /* 0x00000079009c7202 */ /* 0x000fe40000000f00 */
[----:B------:R-:W-:-:S07]  /*4d80*/  MOV R123, R149 ;  /* 0x00000095007b7202 */ /* 0x000fce0000000f00 */
[----:B------:R-:W-:Y:S05]  /*4d90*/  WARPSYNC.COLLECTIVE R145, `(.L_x_10244) ;  /* 0x0000000091087348 */ /* 0x000fea0003c00000 */
[----:B------:R0:W1:Y:S02]  /*4da0*/  SHFL.BFLY P6, R149, R156, R151, R158 ;  /* 0x0c0000979c957389 */ /* 0x00006400000c009e */
[----:B01----:R-:W-:Y:S05]  /*4db0*/  ENDCOLLECTIVE ;  /* 0x000000000000791b */ /* 0x003fea0003800000 */
.L_x_10244:
[----:B------:R-:W-:-:S05]  /*4dc0*/  FADD.FTZ R123, R120, R123 ;  /* 0x0000007b787b7221 */ /* 0x000fca0000010000 */
[----:B------:R-:W-:Y:S01]  /*4dd0*/  MOV R156, R123 ;  /* 0x0000007b009c7202 */ /* 0x000fe20000000f00 */
[----:B------:R-:W-:Y:S01]  /*4de0*/  HFMA2 R151, -RZ, RZ, 0, 9.5367431640625e-07 ;  /* 0x00000010ff977431 */ /* 0x000fe200000001ff */
[----:B------:R-:W-:-:S07]  /*4df0*/  MOV R122, R149 ;  /* 0x00000095007a7202 */ /* 0x000fce0000000f00 */
[----:B------:R-:W-:Y:S05]  /*4e00*/  WARPSYNC.COLLECTIVE R145, `(.L_x_10245) ;  /* 0x0000000091087348 */ /* 0x000fea0003c00000 */
[----:B------:R0:W1:Y:S02]  /*4e10*/  SHFL.BFLY P6, R149, R156, R151, R158 ;  /* 0x0c0000979c957389 */ /* 0x00006400000c009e */
[----:B01----:R-:W-:Y:S05]  /*4e20*/  ENDCOLLECTIVE ;  /* 0x000000000000791b */ /* 0x003fea0003800000 */
.L_x_10245:
[----:B------:R-:W-:-:S05]  /*4e30*/  FADD.FTZ R122, R121, R122 ;  /* 0x0000007a797a7221 */ /* 0x000fca0000010000 */
[----:B------:R-:W-:Y:S02]  /*4e40*/  MOV R156, R122 ;  /* 0x0000007a009c7202 */ /* 0x000fe40000000f00 */
[----:B------:R-:W-:-:S07]  /*4e50*/  MOV R116, R149 ;  /* 0x0000009500747202 */ /* 0x000fce0000000f00 */
[----:B------:R-:W-:Y:S05]  /*4e60*/  WARPSYNC.COLLECTIVE R145, `(.L_x_10246) ;  /* 0x0000000091087348 */ /* 0x000fea0003c00000 */
[----:B------:R0:W1:Y:S02]  /*4e70*/  SHFL.BFLY P6, R149, R156, R151, R158 ;  /* 0x0c0000979c957389 */ /* 0x00006400000c009e */
[----:B01----:R-:W-:Y:S05]  /*4e80*/  ENDCOLLECTIVE ;  /* 0x000000000000791b */ /* 0x003fea0003800000 */
.L_x_10246:
[----:B------:R-:W-:Y:S01]  /*4e90*/  MOV R117, R149 ;  /* 0x0000009500757202 */ /* 0x000fe20000000f00 */
[----:B------:R-:W-:Y:S06]  /*4ea0*/  BRA `(.L_x_10247) ;  /* 0xffffffcc00bc7947 */ /* 0x000fec000383ffff */
.L_x_10248:
        /* <DEDUP_REMOVED lines=13> */
.L_x_11332:


//--------------------- .text._ZN10layer_norm13ln_bwd_kernelINS_13Kernel_traitsIfffffjLj512ELj1ELj4ELj1ELj16ENS_18Kernel_traits_baseILj512EfffffjLj128EEEEELb0ELb1ELb0ELb1EEEvNS_9BwdParamsE --------------------------
	.section	.text._ZN10layer_norm13ln_bwd_kernelINS_13Kernel_traitsIfffffjLj512ELj1ELj4ELj1ELj16ENS_18Kernel_traits_baseILj512EfffffjLj128EEEEELb0ELb1ELb0ELb1EEEvNS_9BwdParamsE,"ax",@progbits
	.align	128
        .global         _ZN10layer_norm13ln_bwd_kernelINS_13Kernel_traitsIfffffjLj512ELj1ELj4ELj1ELj16ENS_18Kernel_traits_baseILj512EfffffjLj128EEEEELb0ELb1ELb0ELb1EEEvNS_9BwdParamsE
        .type           _ZN10layer_norm13ln_bwd_kernelINS_13Kernel_traitsIfffffjLj512ELj1ELj4ELj1ELj16ENS_18Kernel_traits_baseILj512EfffffjLj128EEEEELb0ELb1ELb0ELb1EEEvNS_9BwdParamsE,@function
        .size           _ZN10layer_norm13ln_bwd_kernelINS_13Kernel_traitsIfffffjLj512ELj1ELj4ELj1ELj16ENS_18Kernel_traits_baseILj512EfffffjLj128EEEEELb0ELb1ELb0ELb1EEEvNS_9BwdParamsE,(.L_x_11333 - _ZN10layer_norm13ln_bwd_kernelINS_13Kernel_traitsIfffffjLj512ELj1ELj4ELj1ELj16ENS_18Kernel_traits_baseILj512EfffffjLj128EEEEELb0ELb1ELb0ELb1EEEvNS_9BwdParamsE)
        .other          _ZN10layer_norm13ln_bwd_kernelINS_13Kernel_traitsIfffffjLj512ELj1ELj4ELj1ELj16ENS_18Kernel_traits_baseILj512EfffffjLj128EEEEELb0ELb1ELb0ELb1EEEvNS_9BwdParamsE,@"STO_CUDA_ENTRY STV_DEFAULT"
_ZN10layer_norm13ln_bwd_kernelINS_13Kernel_traitsIfffffjLj512ELj1ELj4ELj1ELj16ENS_18Kernel_traits_baseILj512EfffffjLj128EEEEELb0ELb1ELb0ELb1EEEvNS_9BwdParamsE:
.text._ZN10layer_norm13ln_bwd_kernelINS_13Kernel_traitsIfffffjLj512ELj1ELj4ELj1ELj16ENS_18Kernel_traits_baseILj512EfffffjLj128EEEEELb0ELb1ELb0ELb1EEEvNS_9BwdParamsE:
        /* <DEDUP_REMOVED lines=47> */
[----:B------:R-:W5:Y:S04]  /*02f0*/  LDG.E.128 R12, desc[UR6][R36.64+0x400] ;  /* 0x00040006240c7981 */ /* 0x000f68000c1e1d00 */
[----:B------:R-:W5:Y:S04]  /*0300*/  LDG.E.128 R8, desc[UR6][R36.64+0x200] ;  /* 0x0002000624087981 */ /* 0x000f68000c1e1d00 */
[----:B------:R-:W5:Y:S01]  /*0310*/  LDG.E.128 R4, desc[UR6][R36.64] ;  /* 0x0000000624047981 */ /* 0x000f62000c1e1d00 */
[----:B-1----:R-:W-:Y:S01]  /*0320*/  ISETP.NE.U32.AND P0, PT, RZ, UR4, PT ;  /* 0x00000004ff007c0c */ /* 0x002fe2000bf05070 */
[----:B------:R-:W-:Y:S01]  /*0330*/  HFMA2 R134, -RZ, RZ, 0, 0 ;  /* 0x00000000ff867431 */ /* 0x000fe200000001ff */
[----:B------:R-:W-:Y:S01]  /*0340*/  BSSY B1, `(.L_x_10251) ;  /* 0x0000348000017945 */ /* 0x000fe20003800000 */
[----:B------:R-:W5:Y:S01]  /*0350*/  LDG.E.128 R32, desc[UR6][R2.64+0x600] ;  /* 0x0006000602207981 */ /* 0x000f62000c1e1d00 */
[----:B------:R-:W-:-:S02]  /*0360*/  ISETP.NE.AND.EX P0, PT, RZ, UR5, PT, P0 ;  /* 0x00000005ff007c0c */ /* 0x000fc4000bf05300 */
        /* <DEDUP_REMOVED lines=8> */
[----:B------:R-:W-:Y:S02]  /*03f0*/  CS2R R120, SRZ ;  /* 0x0000000000787805 */ /* 0x000fe4000001ff00 */
[----:B------:R-:W-:Y:S01]  /*0400*/  CS2R R118, SRZ ;  /* 0x0000000000767805 */ /* 0x000fe2000001ff00 */
[----:B------:R0:W5:Y:S01]  /*0410*/  LDG.E.128 R20, desc[UR6][R2.64] ;  /* 0x0000000602147981 */ /* 0x000162000c1e1d00 */
        /* <DEDUP_REMOVED lines=15> */
[----:B0-----:R-:W-:-:S07]  /*0510*/  MOV R2, RZ ;  /* 0x000000ff00027202 */ /* 0x001fce0000000f00 */
.L_x_10273:
        /* <DEDUP_REMOVED lines=38> */
[----:B------:R-:W-:-:S06]  /*0780*/  IMAD.WIDE.U32 R64, R139, 0x10, R68 ;  /* 0x000000108b407825 */ /* 0x000fcc00078e0044 */
[----:B------:R-:W4:Y:S01]  /*0790*/  LDG.E.128 R64, desc[UR6][R64.64] ;  /* 0x0000000640407981 */ /* 0x000f22000c1e1d00 */
[----:B------:R-:W-:-:S06]  /*07a0*/  IMAD.WIDE.U32 R68, R0, 0x10, R68 ;  /* 0x0000001000447825 */ /* 0x000fcc00078e0044 */
[----:B------:R-:W4:Y:S01]  /*07b0*/  LDG.E.128 R68, desc[UR6][R68.64] ;  /* 0x0000000644447981 */ /* 0x000f22000c1e1d00 */
[C---:B--2---:R-:W-:Y:S01]  /*07c0*/  FADD.FTZ R140, -R176.reuse, R72 ;  /* 0x00000048b08c7221 */ /* 0x044fe20000010100 */
[----:B------:R-:W-:-:S03]  /*07d0*/  FADD.FTZ R156, -R176, R73 ;  /* 0x00000049b09c7221 */ /* 0x000fc60000010100 */
[----:B-----5:R-:W-:Y:S01]  /*07e0*/  FMUL.FTZ R3, R137, R140 ;  /* 0x0000008c89037220 */ /* 0x020fe20000410000 */
[----:B---3--:R-:W-:Y:S01]  /*07f0*/  FADD.FTZ R142, -R176, R76 ;  /* 0x0000004cb08e7221 */ /* 0x008fe20000010100 */
[----:B----4-:R-:W-:Y:S01]  /*0800*/  FMUL.FTZ R154, R20, R56 ;  /* 0x00000038149a7220 */ /* 0x010fe20000410000 */
[C---:B------:R-:W-:Y:S01]  /*0810*/  FADD.FTZ R148, -R176.reuse, R77 ;  /* 0x0000004db0947221 */ /* 0x040fe20000010100 */
[----:B------:R-:W-:Y:S01]  /*0820*/  FMUL.FTZ R151, R21, R57 ;  /* 0x0000003915977220 */ /* 0x000fe20000410000 */
[----:B------:R-:W-:Y:S01]  /*0830*/  FADD.FTZ R158, -R176, R74 ;  /* 0x0000004ab09e7221 */ /* 0x000fe20000010100 */
[----:B------:R-:W-:Y:S01]  /*0840*/  FADD.FTZ R76, RZ, R154 ;  /* 0x0000009aff4c7221 */ /* 0x000fe20000010000 */
[----:B------:R-:W-:Y:S01]  /*0850*/  FMUL.FTZ R156, R137, R156 ;  /* 0x0000009c899c7220 */ /* 0x000fe20000410000 */
[----:B------:R-:W-:Y:S01]  /*0860*/  FFMA.FTZ R77, R3, R154, RZ ;  /* 0x0000009a034d7223 */ /* 0x000fe200000100ff */
[----:B------:R-:W-:Y:S01]  /*0870*/  FMUL.FTZ R149, R22, R58 ;  /* 0x0000003a16957220 */ /* 0x000fe20000410000 */
[----:B------:R-:W-:Y:S01]  /*0880*/  FADD.FTZ R76, R76, R151 ;  /* 0x000000974c4c7221 */ /* 0x000fe20000010000 */
[----:B------:R-:W-:Y:S01]  /*0890*/  FADD.FTZ R160, -R176, R75 ;  /* 0x0000004bb0a07221 */ /* 0x000fe20000010100 */
[----:B------:R-:W-:Y:S01]  /*08a0*/  FMUL.FTZ R158, R137, R158 ;  /* 0x0000009e899e7220 */ /* 0x000fe20000410000 */
[----:B------:R-:W-:Y:S01]  /*08b0*/  FFMA.FTZ R77, R156, R151, R77 ;  /* 0x000000979c4d7223 */ /* 0x000fe2000001004d */
[C---:B------:R-:W-:Y:S01]  /*08c0*/  FADD.FTZ R152, -R176.reuse, R79 ;  /* 0x0000004fb0987221 */ /* 0x040fe20000010100 */
[C---:B------:R-:W-:Y:S01]  /*08d0*/  FADD.FTZ R162, -R176.reuse, R80 ;  /* 0x00000050b0a27221 */ /* 0x040fe20000010100 */
[----:B------:R-:W-:Y:S01]  /*08e0*/  FADD.FTZ R78, -R176, R78 ;  /* 0x0000004eb04e7221 */ /* 0x000fe20000010100 */
[----:B------:R-:W-:Y:S01]  /*08f0*/  FMUL.FTZ R80, R23, R59 ;  /* 0x0000003b17507220 */ /* 0x000fe20000410000 */
[----:B------:R-:W-:Y:S01]  /*0900*/  FADD.FTZ R79, R76, R149 ;  /* 0x000000954c4f7221 */ /* 0x000fe20000010000 */
[C---:B------:R-:W-:Y:S01]  /*0910*/  FMUL.FTZ R160, R137.reuse, R160 ;  /* 0x000000a089a07220 */ /* 0x040fe20000410000 */
        /* <DEDUP_REMOVED lines=22> */
[C---:B------:R-:W-:Y:S01]  /*0a80*/  FMUL.FTZ R152, R137.reuse, R152 ;  /* 0x0000009889987220 */ /* 0x040fe20000410000 */
[----:B------:R-:W-:Y:S01]  /*0a90*/  FFMA.FTZ R155, R150, R145, R79 ;  /* 0x00000091969b7223 */ /* 0x000fe2000001004f */
[C---:B------:R-:W-:Y:S01]  /*0aa0*/  FMUL.FTZ R85, R137.reuse, R162 ;  /* 0x000000a289557220 */ /* 0x040fe20000410000 */
        /* <DEDUP_REMOVED lines=50> */
.L_x_10252:
[----:B------:R-:W0:Y:S01]  /*0dd0*/  LDC.64 R38, c[0x0][0x3a8] ;  /* 0x0000ea00ff267b82 */ /* 0x000e220000000a00 */
[C---:B------:R-:W-:Y:S02]  /*0de0*/  IADD3 R141, PT, PT, R143.reuse, 0x20, RZ ;  /* 0x000000208f8d7810 */ /* 0x040fe40007ffe0ff */
[----:B------:R-:W-:-:S05]  /*0df0*/  IADD3 R139, PT, PT, R143, 0x40, RZ ;  /* 0x000000408f8b7810 */ /* 0x000fca0007ffe0ff */
[----:B------:R-:W1:Y:S01]  /*0e00*/  LDC.64 R36, c[0x0][0x428] ;  /* 0x00010a00ff247b82 */ /* 0x000e620000000a00 */
[----:B------:R-:W-:-:S07]  /*0e10*/  IADD3 R0, PT, PT, R143, 0x60, RZ ;  /* 0x000000608f007810 */ /* 0x000fce0007ffe0ff */
[----:B------:R-:W2:Y:S01]  /*0e20*/  LDC.64 R48, c[0x0][0x438] ;  /* 0x00010e00ff307b82 */ /* 0x000ea20000000a00 */
[----:B0-----:R-:W-:-:S04]  /*0e30*/  IMAD.WIDE.U32 R72, R143, 0x10, R38 ;  /* 0x000000108f487825 */ /* 0x001fc800078e0026 */
[----:B------:R-:W-:Y:S02]  /*0e40*/  IMAD.WIDE.U32 R76, R141, 0x10, R38 ;  /* 0x000000108d4c7825 */ /* 0x000fe400078e0026 */
[----:B------:R-:W3:Y:S02]  /*0e50*/  LDG.E.128 R72, desc[UR6][R72.64] ;  /* 0x0000000648487981 */ /* 0x000ee4000c1e1d00 */
[----:B-1----:R-:W-:Y:S02]  /*0e60*/  IMAD.WIDE.U32 R56, R143, 0x10, R36 ;  /* 0x000000108f387825 */ /* 0x002fe400078e0024 */
[----:B------:R-:W4:Y:S02]  /*0e70*/  LDG.E.128 R76, desc[UR6][R76.64] ;  /* 0x000000064c4c7981 */ /* 0x000f24000c1e1d00 */
        /* <DEDUP_REMOVED lines=12> */
[--C-:B------:R-:W-:Y:S02]  /*0f40*/  IMAD.WIDE.U32 R40, R141, 0x10, R48.reuse ;  /* 0x000000108d287825 */ /* 0x100fe400078e0030 */
[----:B------:R-:W5:Y:S02]  /*0f50*/  LDG.E.128 R36, desc[UR6][R36.64] ;  /* 0x0000000624247981 */ /* 0x000f64000c1e1d00 */
[--C-:B------:R-:W-:Y:S02]  /*0f60*/  IMAD.WIDE.U32 R44, R139, 0x10, R48.reuse ;  /* 0x000000108b2c7825 */ /* 0x100fe400078e0030 */
[----:B------:R-:W5:Y:S02]  /*0f70*/  LDG.E.128 R40, desc[UR6][R40.64] ;  /* 0x0000000628287981 */ /* 0x000f64000c1e1d00 */
[----:B------:R-:W-:Y:S02]  /*0f80*/  IMAD.WIDE.U32 R48, R0, 0x10, R48 ;  /* 0x0000001000307825 */ /* 0x000fe400078e0030 */
[----:B------:R-:W5:Y:S04]  /*0f90*/  LDG.E.128 R44, desc[UR6][R44.64] ;  /* 0x000000062c2c7981 */ /* 0x000f68000c1e1d00 */
[----:B------:R-:W5:Y:S01]  /*0fa0*/  LDG.E.128 R48, desc[UR6][R48.64] ;  /* 0x0000000630307981 */ /* 0x000f62000c1e1d00 */
[C---:B---3--:R-:W-:Y:S01]  /*0fb0*/  FADD.FTZ R140, -R176.reuse, R72 ;  /* 0x00000048b08c7221 */ /* 0x048fe20000010100 */
[----:B------:R-:W-:-:S03]  /*0fc0*/  FADD.FTZ R156, -R176, R73 ;  /* 0x00000049b09c7221 */ /* 0x000fc60000010100 */
[----:B-----5:R-:W-:Y:S01]  /*0fd0*/  FMUL.FTZ R3, R137, R140 ;  /* 0x0000008c89037220 */ /* 0x020fe20000410000 */
[----:B----4-:R-:W-:Y:S01]  /*0fe0*/  FADD.FTZ R142, -R176, R76 ;  /* 0x0000004cb08e7221 */ /* 0x010fe20000010100 */
[----:B------:R-:W-:Y:S01]  /*0ff0*/  FMUL.FTZ R154, R20, R56 ;  /* 0x00000038149a7220 */ /* 0x000fe20000410000 */
        /* <DEDUP_REMOVED lines=91> */
.L_x_10253:
        /* <DEDUP_REMOVED lines=52> */
.L_x_10285:
[----:B-1----:R-:W-:Y:S01]  /*18f0*/  FADD.FTZ R57, R62, R57 ;  /* 0x000000393e397221 */ /* 0x002fe20000010000 */
[----:B--2---:R-:W-:-:S03]  /*1900*/  FADD.FTZ R56, R63, R56 ;  /* 0x000000383f387221 */ /* 0x004fc60000010000 */
[----:B------:R-:W-:Y:S01]  /*1910*/  FMUL.FTZ R57, R57, UR12 ;  /* 0x0000000c39397c20 */ /* 0x000fe20008410000 */
[----:B------:R-:W-:-:S04]  /*1920*/  FMUL.FTZ R70, R56, UR12 ;  /* 0x0000000c38467c20 */ /* 0x000fc80008410000 */
[----:B------:R-:W-:Y:S01]  /*1930*/  FSEL R69, R57, RZ, !P2 ;  /* 0x000000ff39457208 */ /* 0x000fe20005000000 */
[----:B------:R-:W-:Y:S06]  /*1940*/  @P1 BRA `(.L_x_10255) ;  /* 0x0000000c00a41947 */ /* 0x000fec0003800000 */
[----:B------:R-:W1:Y:S02]  /*1950*/  LDC.64 R66, c[0x0][0x390] ;  /* 0x0000e400ff427b82 */ /* 0x000e640000000a00 */
[----:B-1----:R-:W-:-:S06]  /*1960*/  IMAD.WIDE.U32 R56, R143, 0x10, R66 ;  /* 0x000000108f387825 */ /* 0x002fcc00078e0042 */
        /* <DEDUP_REMOVED lines=13> */
[C---:B0-----:R-:W-:Y:S01]  /*1a40*/  FMUL.FTZ R63, R137.reuse, R156 ;  /* 0x0000009c893f7220 */ /* 0x041fe20000410000 */
[C---:B------:R-:W-:Y:S01]  /*1a50*/  FMUL.FTZ R65, R137.reuse, R158 ;  /* 0x0000009e89417220 */ /* 0x040fe20000410000 */
[----:B------:R-:W-:Y:S01]  /*1a60*/  FMUL.FTZ R71, R137, R80 ;  /* 0x0000005089477220 */ /* 0x000fe20000410000 */
[-C--:B------:R-:W-:Y:S01]  /*1a70*/  FMUL.FTZ R61, R3, R138.reuse ;  /* 0x0000008a033d7220 */ /* 0x080fe20000410000 */
[-C--:B------:R-:W-:Y:S01]  /*1a80*/  FMUL.FTZ R60, R63, R138.reuse ;  /* 0x0000008a3f3c7220 */ /* 0x080fe20000410000 */
[-C--:B------:R-:W-:Y:S01]  /*1a90*/  FMUL.FTZ R65, R65, R138.reuse ;  /* 0x0000008a41417220 */ /* 0x080fe20000410000 */
        /* <DEDUP_REMOVED lines=10> */
.L_x_10256:
        /* <DEDUP_REMOVED lines=14> */
[-C--:B0-----:R-:W-:Y:S01]  /*1c20*/  FMUL.FTZ R63, R54, R138.reuse ;  /* 0x0000008a363f7220 */ /* 0x081fe20000410000 */
        /* <DEDUP_REMOVED lines=9> */
.L_x_10257:
        /* <DEDUP_REMOVED lines=34> */
.L_x_10258:
        /* <DEDUP_REMOVED lines=23> */
[----:B------:R-:W-:-:S07]  /*2050*/  FMUL.FTZ R59, R11, R148 ;  /* 0x000000940b3b7220 */ /* 0x000fce0000410000 */
.L_x_10259:
        /* <DEDUP_REMOVED lines=33> */
.L_x_10260:
        /* <DEDUP_REMOVED lines=24> */
.L_x_10261:
        /* <DEDUP_REMOVED lines=33> */
.L_x_10262:
        /* <DEDUP_REMOVED lines=24> */
.L_x_10263:
[----:B------:R-:W0:Y:S01]  /*2780*/  @P1 LDC.64 R60, c[0x0][0x478] ;  /* 0x00011e00ff3c1b82 */ /* 0x000e220000000a00 */
[----:B------:R-:W-:-:S04]  /*2790*/  IMAD.WIDE.U32 R64, R0, 0x10, R64 ;  /* 0x0000001000407825 */ /* 0x000fc800078e0040 */
[----:B0-----:R-:W-:-:S05]  /*27a0*/  @P1 IMAD.WIDE.U32 R60, R0, 0x10, R60 ;  /* 0x00000010003c1825 */ /* 0x001fca00078e003c */
[----:B------:R0:W-:Y:S04]  /*27b0*/  @P1 STG.E.128 desc[UR6][R60.64], R52 ;  /* 0x000000343c001986 */ /* 0x0001e8000c101d06 */
[----:B------:R0:W-:Y:S01]  /*27c0*/  STG.E.128 desc[UR6][R64.64], R56 ;  /* 0x0000003840007986 */ /* 0x0001e2000c101d06 */
[----:B------:R-:W-:Y:S05]  /*27d0*/  BRA `(.L_x_10264) ;  /* 0x0000000c00a87947 */ /* 0x000fea0003800000 */
.L_x_10255:
[----:B------:R-:W1:Y:S02]  /*27e0*/  LDC.64 R66, c[0x0][0x390] ;  /* 0x0000e400ff427b82 */ /* 0x000e640000000a00 */
[----:B-1----:R-:W-:-:S06]  /*27f0*/  IMAD.WIDE.U32 R56, R143, 0x10, R66 ;  /* 0x000000108f387825 */ /* 0x002fcc00078e0042 */
        /* <DEDUP_REMOVED lines=13> */
[C---:B0-----:R-:W-:Y:S01]  /*28d0*/  FFMA.FTZ R63, R137.reuse, R156, R37 ;  /* 0x0000009c893f7223 */ /* 0x041fe20000010025 */
[C---:B------:R-:W-:Y:S01]  /*28e0*/  FFMA.FTZ R65, R137.reuse, R65, R38 ;  /* 0x0000004189417223 */ /* 0x040fe20000010026 */
[----:B------:R-:W-:Y:S01]  /*28f0*/  FFMA.FTZ R71, R137, R80, R39 ;  /* 0x0000005089477223 */ /* 0x000fe20000010027 */
        /* <DEDUP_REMOVED lines=13> */
.L_x_10265:
        /* <DEDUP_REMOVED lines=24> */
.L_x_10266:
[----:B------:R-:W-:Y:S01]  /*2b50*/  ISETP.NE.U32.AND P1, PT, RZ, UR14, PT ;  /* 0x0000000eff007c0c */ /* 0x000fe2000bf25070 */
[----:B------:R-:W0:Y:S03]  /*2b60*/  LDC.64 R64, c[0x0][0x468] ;  /* 0x00011a00ff407b82 */ /* 0x000e260000000a00 */
[----:B------:R-:W-:-:S13]  /*2b70*/  ISETP.NE.AND.EX P1, PT, RZ, UR15, PT, P1 ;  /* 0x0000000fff007c0c */ /* 0x000fda000bf25310 */
[----:B------:R-:W1:Y:S01]  /*2b80*/  @P1 LDC.64 R60, c[0x0][0x478] ;  /* 0x00011e00ff3c1b82 */ /* 0x000e620000000a00 */
[----:B0-----:R-:W-:-:S04]  /*2b90*/  IMAD.WIDE.U32 R156, R143, 0x10, R64 ;  /* 0x000000108f9c7825 */ /* 0x001fc800078e0040 */
[----:B-1----:R-:W-:-:S04]  /*2ba0*/  @P1 IMAD.WIDE.U32 R154, R143, 0x10, R60 ;  /* 0x000000108f9a1825 */ /* 0x002fc800078e003c */
[----:B------:R-:W-:Y:S01]  /*2bb0*/  IMAD.WIDE.U32 R60, R141, 0x10, R66 ;  /* 0x000000108d3c7825 */ /* 0x000fe200078e0042 */
        /* <DEDUP_REMOVED lines=29> */
.L_x_10267:
        /* <DEDUP_REMOVED lines=24> */
.L_x_10268:
        /* <DEDUP_REMOVED lines=33> */
.L_x_10269:
        /* <DEDUP_REMOVED lines=24> */
.L_x_10270:
        /* <DEDUP_REMOVED lines=33> */
.L_x_10271:
        /* <DEDUP_REMOVED lines=17> */
[-C--:B------:R-:W-:Y:S01]  /*35c0*/  FMUL.FTZ R66, R61, R58.reuse ;  /* 0x0000003a3d427220 */ /* 0x080fe20000410000 */
[----:B------:R-:W-:Y:S01]  /*35d0*/  FMUL.FTZ R69, R62, R79 ;  /* 0x0000004f3e457220 */ /* 0x000fe20000410000 */
[----:B------:R-:W-:Y:S01]  /*35e0*/  FMUL.FTZ R57, R17, R58 ;  /* 0x0000003a11397220 */ /* 0x000fe20000410000 */
[-C--:B------:R-:W-:Y:S01]  /*35f0*/  FMUL.FTZ R62, R63, R138.reuse ;  /* 0x0000008a3f3e7220 */ /* 0x080fe20000410000 */
[----:B------:R-:W-:Y:S01]  /*3600*/  FMUL.FTZ R56, R16, R77 ;  /* 0x0000004d10387220 */ /* 0x000fe20000410000 */
[----:B------:R-:W-:Y:S01]  /*3610*/  FMUL.FTZ R58, R18, R79 ;  /* 0x0000004f123a7220 */ /* 0x000fe20000410000 */
[----:B------:R-:W-:-:S07]  /*3620*/  FMUL.FTZ R59, R19, R138 ;  /* 0x0000008a133b7220 */ /* 0x000fce0000410000 */
.L_x_10272:
[----:B------:R-:W0:Y:S01]  /*3630*/  @P1 LDC.64 R60, c[0x0][0x478] ;  /* 0x00011e00ff3c1b82 */ /* 0x000e220000000a00 */
[----:B------:R-:W-:-:S04]  /*3640*/  IMAD.WIDE.U32 R64, R0, 0x10, R64 ;  /* 0x0000001000407825 */ /* 0x000fc800078e0040 */
[----:B0-----:R-:W-:-:S05]  /*3650*/  @P1 IMAD.WIDE.U32 R60, R0, 0x10, R60 ;  /* 0x00000010003c1825 */ /* 0x001fca00078e003c */
[----:B------:R1:W-:Y:S04]  /*3660*/  @P1 STG.E.128 desc[UR6][R60.64], R52 ;  /* 0x000000343c001986 */ /* 0x0003e8000c101d06 */
[----:B------:R1:W-:Y:S02]  /*3670*/  STG.E.128 desc[UR6][R64.64], R56 ;  /* 0x0000003840007986 */ /* 0x0003e4000c101d06 */
.L_x_10264:
        /* <DEDUP_REMOVED lines=21> */
.L_x_10251:
        /* <DEDUP_REMOVED lines=48> */
.L_x_10250:
[----:B------:R-:W-:Y:S05]  /*3ad0*/  BSYNC B0 ;  /* 0x0000000000007941 */ /* 0x000fea0003800000 */
.L_x_10249:
        /* <DEDUP_REMOVED lines=151> */
.L_x_10254:
        /* <DEDUP_REMOVED lines=8> */
.L_x_10275:
[----:B------:R-:W-:Y:S05]  /*44d0*/  BSYNC B2 ;  /* 0x0000000000027941 */ /* 0x000fea0003800000 */
.L_x_10274:
        /* <DEDUP_REMOVED lines=8> */
.L_x_10276:
[----:B------:R-:W-:-:S05]  /*4560*/  FADD.FTZ R57, R57, R164 ;  /* 0x000000a439397221 */ /* 0x000fca0000010000 */
[----:B------:R-:W-:Y:S01]  /*4570*/  MOV R67, R57 ;  /* 0x0000003900437202 */ /* 0x000fe20000000f00 */
[----:B------:R-:W-:Y:S01]  /*4580*/  HFMA2 R66, -RZ, RZ, 0, 1.1920928955078125e-07 ;  /* 0x00000002ff427431 */ /* 0x000fe200000001ff */
[----:B------:R-:W-:-:S07]  /*4590*/  MOV R56, R65 ;  /* 0x0000004100387202 */ /* 0x000fce0000000f00 */
[----:B------:R-:W-:Y:S05]  /*45a0*/  WARPSYNC.COLLECTIVE R64, `(.L_x_10277) ;  /* 0x0000000040087348 */ /* 0x000fea0003c00000 */
[----:B------:R0:W1:Y:S02]  /*45b0*/  SHFL.BFLY P3, R65, R67, R66, R69 ;  /* 0x0c00004243417389 */ /* 0x0000640000060045 */
[----:B01----:R-:W-:Y:S05]  /*45c0*/  ENDCOLLECTIVE ;  /* 0x000000000000791b */ /* 0x003fea0003800000 */
.L_x_10277:
[----:B------:R-:W-:-:S05]  /*45d0*/  FADD.FTZ R56, R56, R153 ;  /* 0x0000009938387221 */ /* 0x000fca0000010000 */
[----:B------:R-:W-:Y:S02]  /*45e0*/  MOV R67, R56 ;  /* 0x0000003800437202 */ /* 0x000fe40000000f00 */
[----:B------:R-:W-:-:S07]  /*45f0*/  MOV R58, R65 ;  /* 0x00000041003a7202 */ /* 0x000fce0000000f00 */
[----:B------:R-:W-:Y:S05]  /*4600*/  WARPSYNC.COLLECTIVE R64, `(.L_x_10278) ;  /* 0x0000000040087348 */ /* 0x000fea0003c00000 */
[----:B------:R0:W1:Y:S02]  /*4610*/  SHFL.BFLY P3, R65, R67, R66, R69 ;  /* 0x0c00004243417389 */ /* 0x0000640000060045 */
[----:B01----:R-:W-:Y:S05]  /*4620*/  ENDCOLLECTIVE ;  /* 0x000000000000791b */ /* 0x003fea0003800000 */
.L_x_10278:
[----:B------:R-:W-:-:S05]  /*4630*/  FADD.FTZ R58, R57, R58 ;  /* 0x0000003a393a7221 */ /* 0x000fca0000010000 */
[----:B------:R-:W-:Y:S01]  /*4640*/  MOV R67, R58 ;  /* 0x0000003a00437202 */ /* 0x000fe20000000f00 */
[----:B------:R-:W-:Y:S01]  /*4650*/  HFMA2 R66, -RZ, RZ, 0, 2.384185791015625e-07 ;  /* 0x00000004ff427431 */ /* 0x000fe200000001ff */
[----:B------:R-:W-:-:S07]  /*4660*/  MOV R59, R65 ;  /* 0x00000041003b7202 */ /* 0x000fce0000000f00 */
[----:B------:R-:W-:Y:S05]  /*4670*/  WARPSYNC.COLLECTIVE R64, `(.L_x_10279) ;  /* 0x0000000040087348 */ /* 0x000fea0003c00000 */
[----:B------:R0:W1:Y:S02]  /*4680*/  SHFL.BFLY P3, R65, R67, R66, R69 ;  /* 0x0c00004243417389 */ /* 0x0000640000060045 */
[----:B01----:R-:W-:Y:S05]  /*4690*/  ENDCOLLECTIVE ;  /* 0x000000000000791b */ /* 0x003fea0003800000 */
.L_x_10279:
[----:B------:R-:W-:-:S05]  /*46a0*/  FADD.FTZ R59, R56, R59 ;  /* 0x0000003b383b7221 */ /* 0x000fca0000010000 */
[----:B------:R-:W-:Y:S02]  /*46b0*/  MOV R67, R59 ;  /* 0x0000003b00437202 */ /* 0x000fe40000000f00 */
[----:B------:R-:W-:-:S07]  /*46c0*/  MOV R61, R65 ;  /* 0x00000041003d7202 */ /* 0x000fce0000000f00 */
[----:B------:R-:W-:Y:S05]  /*46d0*/  WARPSYNC.COLLECTIVE R64, `(.L_x_10280) ;  /* 0x0000000040087348 */ /* 0x000fea0003c00000 */
[----:B------:R0:W1:Y:S02]  /*46e0*/  SHFL.BFLY P3, R65, R67, R66, R69 ;  /* 0x0c00004243417389 */ /* 0x0000640000060045 */
[----:B01----:R-:W-:Y:S05]  /*46f0*/  ENDCOLLECTIVE ;  /* 0x000000000000791b */ /* 0x003fea0003800000 */
.L_x_10280:
[----:B------:R-:W-:-:S05]  /*4700*/  FADD.FTZ R61, R58, R61 ;  /* 0x0000003d3a3d7221 */ /* 0x000fca0000010000 */
[----:B------:R-:W-:Y:S01]  /*4710*/  MOV R67, R61 ;  /* 0x0000003d00437202 */ /* 0x000fe20000000f00 */
[----:B------:R-:W-:Y:S01]  /*4720*/  HFMA2 R66, -RZ, RZ, 0, 4.76837158203125e-07 ;  /* 0x00000008ff427431 */ /* 0x000fe200000001ff */
[----:B------:R-:W-:-:S07]  /*4730*/  MOV R60, R65 ;  /* 0x00000041003c7202 */ /* 0x000fce0000000f00 */
[----:B------:R-:W-:Y:S05]  /*4740*/  WARPSYNC.COLLECTIVE R64, `(.L_x_10281) ;  /* 0x0000000040087348 */ /* 0x000fea0003c00000 */
[----:B------:R0:W1:Y:S02]  /*4750*/  SHFL.BFLY P3, R65, R67, R66, R69 ;  /* 0x0c00004243417389 */ /* 0x0000640000060045 */
[----:B01----:R-:W-:Y:S05]  /*4760*/  ENDCOLLECTIVE ;  /* 0x000000000000791b */ /* 0x003fea0003800000 */
.L_x_10281:
[----:B------:R-:W-:-:S05]  /*4770*/  FADD.FTZ R60, R59, R60 ;  /* 0x0000003c3b3c7221 */ /* 0x000fca0000010000 */
[----:B------:R-:W-:Y:S02]  /*4780*/  MOV R67, R60 ;  /* 0x0000003c00437202 */ /* 0x000fe40000000f00 */
[----:B------:R-:W-:-:S07]  /*4790*/  MOV R62, R65 ;  /* 0x00000041003e7202 */ /* 0x000fce0000000f00 */
[----:B------:R-:W-:Y:S05]  /*47a0*/  WARPSYNC.COLLECTIVE R64, `(.L_x_10282) ;  /* 0x0000000040087348 */ /* 0x000fea0003c00000 */
[----:B------:R0:W1:Y:S02]  /*47b0*/  SHFL.BFLY P3, R65, R67, R66, R69 ;  /* 0x0c00004243417389 */ /* 0x0000640000060045 */
[----:B01----:R-:W-:Y:S05]  /*47c0*/  ENDCOLLECTIVE ;  /* 0x000000000000791b */ /* 0x003fea0003800000 */
.L_x_10282:
[----:B------:R-:W-:-:S05]  /*47d0*/  FADD.FTZ R62, R61, R62 ;  /* 0x0000003e3d3e7221 */ /* 0x000fca0000010000 */
[----:B------:R-:W-:Y:S01]  /*47e0*/  MOV R67, R62 ;  /* 0x0000003e00437202 */ /* 0x000fe20000000f00 */
[----:B------:R-:W-:Y:S01]  /*47f0*/  HFMA2 R66, -RZ, RZ, 0, 9.5367431640625e-07 ;  /* 0x00000010ff427431 */ /* 0x000fe200000001ff */
[----:B------:R-:W-:-:S07]  /*4800*/  MOV R63, R65 ;  /* 0x00000041003f7202 */ /* 0x000fce0000000f00 */
[----:B------:R-:W-:Y:S05]  /*4810*/  WARPSYNC.COLLECTIVE R64, `(.L_x_10283) ;  /* 0x0000000040087348 */ /* 0x000fea0003c00000 */
[----:B------:R0:W1:Y:S02]  /*4820*/  SHFL.BFLY P3, R65, R67, R66, R69 ;  /* 0x0c00004243417389 */ /* 0x0000640000060045 */
[----:B01----:R-:W-:Y:S05]  /*4830*/  ENDCOLLECTIVE ;  /* 0x000000000000791b */ /* 0x003fea0003800000 */
.L_x_10283:
[----:B------:R-:W-:-:S05]  /*4840*/  FADD.FTZ R63, R60, R63 ;  /* 0x0000003f3c3f7221 */ /* 0x000fca0000010000 */
[----:B------:R-:W-:Y:S02]  /*4850*/  MOV R67, R63 ;  /* 0x0000003f00437202 */ /* 0x000fe40000000f00 */
[----:B------:R-:W-:-:S07]  /*4860*/  MOV R57, R65 ;  /* 0x0000004100397202 */ /* 0x000fce0000000f00 */
[----:B------:R-:W-:Y:S05]  /*4870*/  WARPSYNC.COLLECTIVE R64, `(.L_x_10284) ;  /* 0x0000000040087348 */ /* 0x000fea0003c00000 */
[----:B------:R0:W1:Y:S02]  /*4880*/  SHFL.BFLY P3, R65, R67, R66, R69 ;  /* 0x0c00004243417389 */ /* 0x0000640000060045 */
[----:B01----:R-:W-:Y:S05]  /*4890*/  ENDCOLLECTIVE ;  /* 0x000000000000791b */ /* 0x003fea0003800000 */
.L_x_10284:
[----:B------:R-:W-:Y:S01]  /*48a0*/  MOV R56, R65 ;  /* 0x0000004100387202 */ /* 0x000fe20000000f00 */
[----:B------:R-:W-:Y:S06]  /*48b0*/  BRA `(.L_x_10285) ;  /* 0xffffffd0000c7947 */ /* 0x000fec000383ffff */
.L_x_10286:
        /* <DEDUP_REMOVED lines=12> */
.L_x_11333:


//--------------------- .text._ZN10layer_norm13ln_bwd_kernelINS_13Kernel_traitsIfffffjLj512ELj1ELj4ELj1ELj16ENS_18Kernel_traits_baseILj512EfffffjLj128EEEEELb0ELb1ELb1ELb0EEEvNS_9BwdParamsE --------------------------
	.section	.text._ZN10layer_norm13ln_bwd_kernelINS_13Kernel_traitsIfffffjLj512ELj1ELj4ELj1ELj16ENS_18Kernel_traits_baseILj512EfffffjLj128EEEEELb0ELb1ELb1ELb0EEEvNS_9BwdParamsE,"ax",@progbits
	.align	128
        .global         _ZN10layer_norm13ln_bwd_kernelINS_13Kernel_traitsIfffffjLj512ELj1ELj4ELj1ELj16ENS_18Kernel_traits_baseILj512EfffffjLj128EEEEELb0ELb1ELb1ELb0EEEvNS_9BwdParamsE
        .type           _ZN10layer_norm13ln_bwd_kernelINS_13Kernel_traitsIfffffjLj512ELj1ELj4ELj1ELj16ENS_18Kernel_traits_baseILj512EfffffjLj128EEEEELb0ELb1ELb1ELb0EEEvNS_9BwdParamsE,@function
        .size           _ZN10layer_norm13ln_bwd_kernelINS_13Kernel_traitsIfffffjLj512ELj1ELj4ELj1ELj16ENS_18Kernel_traits_baseILj512EfffffjLj128EEEEELb0ELb1ELb1ELb0EEEvNS_9BwdParamsE,(.L_x_11334 - _ZN10layer_norm13ln_bwd_kernelINS_13Kernel_traitsIfffffjLj512ELj1ELj4ELj1ELj16ENS_18Kernel_traits_baseILj512EfffffjLj128EEEEELb0ELb1ELb1ELb0EEEvNS_9BwdParamsE)
        .other          _ZN10layer_norm13ln_bwd_kernelINS_13Kernel_traitsIfffffjLj512ELj1ELj4ELj1ELj16ENS_18Kernel_traits_baseILj512EfffffjLj128EEEEELb0ELb1ELb1ELb0EEEvNS_9BwdParamsE,@"STO_CUDA_ENTRY STV_DEFAULT"
_ZN10layer_norm13ln_bwd_kernelINS_13Kernel_traitsIfffffjLj512ELj1ELj4ELj1ELj16ENS_18Kernel_traits_baseILj512EfffffjLj128EEEEELb0ELb1ELb1ELb0EEEvNS_9BwdParamsE:
.text._ZN10layer_norm13ln_bwd_kernelINS_13Kernel_traitsIfffffjLj512ELj1ELj4ELj1ELj16ENS_18Kernel_traits_baseILj512EfffffjLj128EEEEELb0ELb1ELb1ELb0EEEvNS_9BwdParamsE:
        /* <DEDUP_REMOVED lines=27> */
[----:B------:R-:W5:Y:S02]  /*01b0*/  @P0 LDG.E.128 R20, desc[UR6][R2.64] ;  /* 0x0000000602140981 */ /* 0x000f64000c1e1d00 */
[----:B------:R-:W2:Y:S01]  /*01c0*/  @P2 LDC.64 R18, c[0x0][0x3d0] ;  /* 0x0000f400ff122b82 */ /* 0x000ea20000000a00 */
[C---:B---3--:R-:W-:Y:S01]  /*01d0*/  @P0 IMAD.WIDE.U32 R4, R13.reuse, 0x10, R4 ;  /* 0x000000100d040825 */ /* 0x048fe200078e0004 */
[----:B------:R-:W-:-:S04]  /*01e0*/  @P0 LOP3.LUT R13, R13, 0x20, RZ, 0xfc, !PT ;  /* 0x000000200d0d0812 */ /* 0x000fc800078efcff */
[----:B------:R-:W5:Y:S02]  /*01f0*/  @P0 LDG.E.128 R24, desc[UR6][R4.64] ;  /* 0x0000000604180981 */ /* 0x000f64000c1e1d00 */
[----:B------:R-:W3:Y:S01]  /*0200*/  @P2 LDC.64 R52, c[0x0][0x3e8] ;  /* 0x0000fa00ff342b82 */ /* 0x000ee20000000a00 */
[----:B----4-:R-:W-:-:S05]  /*0210*/  @P1 IMAD.WIDE.U32 R14, R13, 0x10, R6 ;  /* 0x000000100d0e1825 */ /* 0x010fca00078e0006 */
[----:B------:R-:W5:Y:S02]  /*0220*/  @P1 LDG.E.128 R28, desc[UR6][R14.64] ;  /* 0x000000060e1c1981 */ /* 0x000f64000c1e1d00 */
[----:B------:R-:W4:Y:S01]  /*0230*/  @P3 LDC.64 R54, c[0x0][0x3d0] ;  /* 0x0000f400ff363b82 */ /* 0x000f220000000a00 */
[C---:B-1----:R-:W-:Y:S01]  /*0240*/  @P1 IMAD.WIDE.U32 R16, R13.reuse, 0x10, R8 ;  /* 0x000000100d101825 */ /* 0x042fe200078e0008 */
[----:B------:R-:W-:-:S04]  /*0250*/  @P1 IADD3 R13, PT, PT, R13, 0x20, RZ ;  /* 0x000000200d0d1810 */ /* 0x000fc80007ffe0ff */
[----:B------:R-:W5:Y:S01]  /*0260*/  @P1 LDG.E.128 R32, desc[UR6][R16.64] ;  /* 0x0000000610201981 */ /* 0x000f62000c1e1d00 */
[C---:B--2---:R-:W-:Y:S01]  /*0270*/  @P2 IMAD.WIDE.U32 R18, R13.reuse, 0x10, R18 ;  /* 0x000000100d122825 */ /* 0x044fe200078e0012 */
[----:B------:R-:W1:Y:S04]  /*0280*/  @P3 LDC.64 R56, c[0x0][0x3e8] ;  /* 0x0000fa00ff383b82 */ /* 0x000e680000000a00 */
[----:B------:R-:W5:Y:S01]  /*0290*/  @P2 LDG.E.128 R36, desc[UR6][R18.64] ;  /* 0x0000000612242981 */ /* 0x000f62000c1e1d00 */
[C---:B---3--:R-:W-:Y:S01]  /*02a0*/  @P2 IMAD.WIDE.U32 R52, R13.reuse, 0x10, R52 ;  /* 0x000000100d342825 */ /* 0x048fe200078e0034 */
[----:B------:R-:W-:Y:S02]  /*02b0*/  @P2 IADD3 R13, PT, PT, R13, 0x20, RZ ;  /* 0x000000200d0d2810 */ /* 0x000fe40007ffe0ff */
[----:B------:R-:W2:Y:S01]  /*02c0*/  S2UR UR4, SR_CTAID.X ;  /* 0x00000000000479c3 */ /* 0x000ea20000002500 */
[----:B------:R-:W-:-:S02]  /*02d0*/  CS2R R100, SRZ ;  /* 0x0000000000647805 */ /* 0x000fc4000001ff00 */
[----:B------:R-:W-:Y:S01]  /*02e0*/  CS2R R102, SRZ ;  /* 0x0000000000667805 */ /* 0x000fe2000001ff00 */
[----:B------:R-:W5:Y:S01]  /*02f0*/  @P2 LDG.E.128 R40, desc[UR6][R52.64] ;  /* 0x0000000634282981 */ /* 0x000f62000c1e1d00 */
[----:B----4-:R-:W-:-:S05]  /*0300*/  @P3 IMAD.WIDE.U32 R6, R13, 0x10, R54 ;  /* 0x000000100d063825 */ /* 0x010fca00078e0036 */
[----:B------:R-:W5:Y:S01]  /*0310*/  @P3 LDG.E.128 R44, desc[UR6][R6.64] ;  /* 0x00000006062c3981 */ /* 0x000f62000c1e1d00 */
[----:B-1----:R-:W-:-:S05]  /*0320*/  @P3 IMAD.WIDE.U32 R8, R13, 0x10, R56 ;  /* 0x000000100d083825 */ /* 0x002fca00078e0038 */
[----:B------:R1:W5:Y:S01]  /*0330*/  @P3 LDG.E.128 R48, desc[UR6][R8.64] ;  /* 0x0000000608303981 */ /* 0x000362000c1e1d00 */
[----:B--2---:R-:W-:Y:S01]  /*0340*/  USHF.L.U32 UR4, UR4, 0x2, URZ ;  /* 0x0000000204047899 */ /* 0x004fe200080006ff */
[----:B-1----:R-:W-:-:S05]  /*0350*/  SHF.R.U32.HI R9, RZ, 0x5, R11 ;  /* 0x00000005ff097819 */ /* 0x002fca000001160b */
        /* <DEDUP_REMOVED lines=49> */
.L_x_10358:
        /* <DEDUP_REMOVED lines=82> */
.L_x_10291:
[----:B------:R-:W-:Y:S05]  /*0b90*/  BSYNC.RECONVERGENT B1 ;  /* 0x0000000000017941 */ /* 0x000fea0003800200 */
.L_x_10290:
        /* <DEDUP_REMOVED lines=16> */
[----:B------:R-:W-:-:S03]  /*0ca0*/  FADD.FTZ R142, -R2, R125 ;  /* 0x0000007d028e7221 */ /* 0x000fc60000010100 */
[C---:B-----5:R-:W-:Y:S01]  /*0cb0*/  FMUL.FTZ R13, R7.reuse, R132 ;  /* 0x00000084070d7220 */ /* 0x060fe20000410000 */
[----:B------:R-:W-:Y:S01]  /*0cc0*/  FMUL.FTZ R132, R7, R142 ;  /* 0x0000008e07847220 */ /* 0x000fe20000410000 */
[----:B----4-:R-:W-:Y:S01]  /*0cd0*/  FMUL.FTZ R142, R28, R128 ;  /* 0x000000801c8e7220 */ /* 0x010fe20000410000 */
[----:B------:R-:W-:Y:S01]  /*0ce0*/  FMUL.FTZ R145, R29, R129 ;  /* 0x000000811d917220 */ /* 0x000fe20000410000 */
[C---:B------:R-:W-:Y:S02]  /*0cf0*/  FADD.FTZ R126, -R2.reuse, R126 ;  /* 0x0000007e027e7221 */ /* 0x040fe40000010100 */
        /* <DEDUP_REMOVED lines=21> */
.L_x_10293:
[----:B------:R-:W-:Y:S05]  /*0e50*/  BSYNC.RECONVERGENT B1 ;  /* 0x0000000000017941 */ /* 0x000fea0003800200 */
.L_x_10292:
        /* <DEDUP_REMOVED lines=43> */
.L_x_10295:
[----:B------:R-:W-:Y:S05]  /*1110*/  BSYNC.RECONVERGENT B1 ;  /* 0x0000000000017941 */ /* 0x000fea0003800200 */
.L_x_10294:
        /* <DEDUP_REMOVED lines=13> */
[----:B------:R-:W-:-:S03]  /*11f0*/  FADD.FTZ R136, -R2, R125 ;  /* 0x0000007d02887221 */ /* 0x000fc60000010100 */
[----:B-----5:R-:W-:Y:S01]  /*1200*/  FMUL.FTZ R133, R7, R0 ;  /* 0x0000000007857220 */ /* 0x020fe20000410000 */
[----:B----4-:R-:W-:Y:S01]  /*1210*/  FMUL.FTZ R138, R44, R128 ;  /* 0x000000802c8a7220 */ /* 0x010fe20000410000 */
[----:B------:R-:W-:Y:S01]  /*1220*/  FMUL.FTZ R149, R45, R129 ;  /* 0x000000812d957220 */ /* 0x000fe20000410000 */
[C---:B------:R-:W-:Y:S01]  /*1230*/  FADD.FTZ R126, -R2.reuse, R126 ;  /* 0x0000007e027e7221 */ /* 0x040fe20000010100 */
[----:B------:R-:W-:Y:S01]  /*1240*/  FMUL.FTZ R136, R7, R136 ;  /* 0x0000008807887220 */ /* 0x000fe20000410000 */
[----:B------:R-:W-:Y:S01]  /*1250*/  FADD.FTZ R0, R161, R138 ;  /* 0x0000008aa1007221 */ /* 0x000fe20000010000 */
[----:B------:R-:W-:Y:S01]  /*1260*/  FFMA.FTZ R125, R133, R138, R162 ;  /* 0x0000008a857d7223 */ /* 0x000fe200000100a2 */
[----:B------:R-:W-:Y:S01]  /*1270*/  FADD.FTZ R2, -R2, R127 ;  /* 0x0000007f02027221 */ /* 0x000fe20000010100 */
[C---:B------:R-:W-:Y:S01]  /*1280*/  FMUL.FTZ R135, R7.reuse, R126 ;  /* 0x0000007e07877220 */ /* 0x040fe20000410000 */
[----:B------:R-:W-:Y:S01]  /*1290*/  FADD.FTZ R127, R0, R149 ;  /* 0x00000095007f7221 */ /* 0x000fe20000010000 */
[----:B------:R-:W-:Y:S01]  /*12a0*/  FMUL.FTZ R152, R46, R130 ;  /* 0x000000822e987220 */ /* 0x000fe20000410000 */
        /* <DEDUP_REMOVED lines=16> */
.L_x_10289:
        /* <DEDUP_REMOVED lines=12> */
[----:B------:R-:W-:Y:S02]  /*1470*/  ISETP.GE.U32.AND P3, PT, R10, 0x60, PT ;  /* 0x000000600a00780c */ /* 0x000fe40003f66070 */
[----:B------:R-:W-:-:S07]  /*1480*/  MOV R131, R4 ;  /* 0x0000000400837202 */ /* 0x000fce0000000f00 */
[----:B------:R-:W0:Y:S01]  /*1490*/  @P0 LDC.64 R124, c[0x0][0x438] ;  /* 0x00010e00ff7c0b82 */ /* 0x000e220000000a00 */
[----:B------:R-:W-:-:S07]  /*14a0*/  ISETP.GE.U32.AND P4, PT, R10, 0x80, PT ;  /* 0x000000800a00780c */ /* 0x000fce0003f86070 */
[----:B------:R-:W1:Y:S08]  /*14b0*/  @P2 LDC.64 R128, c[0x0][0x438] ;  /* 0x00010e00ff802b82 */ /* 0x000e700000000a00 */
[----:B------:R-:W2:Y:S01]  /*14c0*/  @P3 LDC.64 R126, c[0x0][0x438] ;  /* 0x00010e00ff7e3b82 */ /* 0x000ea20000000a00 */
[----:B0-----:R-:W-:-:S07]  /*14d0*/  @P0 IMAD.WIDE.U32 R164, R131, 0x10, R124 ;  /* 0x0000001083a40825 */ /* 0x001fce00078e007c */
[----:B------:R-:W0:Y:S01]  /*14e0*/  @P4 LDC.64 R124, c[0x0][0x438] ;  /* 0x00010e00ff7c4b82 */ /* 0x000e220000000a00 */
[----:B------:R-:W-:Y:S01]  /*14f0*/  @P0 IADD3 R131, PT, PT, R131, 0x20, RZ ;  /* 0x0000002083830810 */ /* 0x000fe20007ffe0ff */
[----:B------:R3:W5:Y:S04]  /*1500*/  @P0 LDG.E.128 R96, desc[UR6][R164.64] ;  /* 0x00000006a4600981 */ /* 0x000768000c1e1d00 */
[C---:B-1----:R-:W-:Y:S01]  /*1510*/  @P2 IMAD.WIDE.U32 R128, R131.reuse, 0x10, R128 ;  /* 0x0000001083802825 */ /* 0x042fe200078e0080 */
[----:B------:R-:W-:-:S04]  /*1520*/  @P2 IADD3 R131, PT, PT, R131, 0x20, RZ ;  /* 0x0000002083832810 */ /* 0x000fc80007ffe0ff */
[----:B------:R3:W5:Y:S01]  /*1530*/  @P2 LDG.E.128 R16, desc[UR6][R128.64] ;  /* 0x0000000680102981 */ /* 0x000762000c1e1d00 */
[C---:B--2---:R-:W-:Y:S01]  /*1540*/  @P3 IMAD.WIDE.U32 R126, R131.reuse, 0x10, R126 ;  /* 0x00000010837e3825 */ /* 0x044fe200078e007e */
[----:B------:R-:W-:-:S04]  /*1550*/  @P3 IADD3 R131, PT, PT, R131, 0x20, RZ ;  /* 0x0000002083833810 */ /* 0x000fc80007ffe0ff */
[----:B------:R3:W5:Y:S01]  /*1560*/  @P3 LDG.E.128 R108, desc[UR6][R126.64] ;  /* 0x000000067e6c3981 */ /* 0x000762000c1e1d00 */
[----:B0-----:R-:W-:-:S05]  /*1570*/  @P4 IMAD.WIDE.U32 R124, R131, 0x10, R124 ;  /* 0x00000010837c4825 */ /* 0x001fca00078e007c */
[----:B------:R3:W5:Y:S02]  /*1580*/  @P4 LDG.E.128 R112, desc[UR6][R124.64] ;  /* 0x000000067c704981 */ /* 0x000764000c1e1d00 */
.L_x_10296:
[----:B------:R-:W-:Y:S05]  /*1590*/  BSYNC.RECONVERGENT B0 ;  /* 0x0000000000007941 */ /* 0x000fea0003800200 */
.L_x_10288:
[----:B------:R-:W-:Y:S01]  /*15a0*/  UMOV UR4, 0xffffffff ;  /* 0xffffffff00047882 */ /* 0x000fe20000000000 */
[----:B-----5:R-:W-:Y:S02]  /*15b0*/  ISETP.GE.AND P2, PT, R6, 0x1, PT ;  /* 0x000000010600780c */ /* 0x020fe40003f46270 */
[----:B------:R-:W-:Y:S11]  /*15c0*/  BRA.DIV UR4, `(.L_x_10297) ;  /* 0x0000003a04a47947 */ /* 0x000ff6000b800000 */
[----:B------:R-:W0:Y:S04]  /*15d0*/  SHFL.BFLY PT, R0, R161, 0x1, 0x1f ;  /* 0x0c201f00a1007f89 */ /* 0x000e2800000e0000 */
[----:B---3--:R-:W1:Y:S01]  /*15e0*/  SHFL.BFLY PT, R125, R162, 0x1, 0x1f ;  /* 0x0c201f00a27d7f89 */ /* 0x008e6200000e0000 */
        /* <DEDUP_REMOVED lines=16> */
.L_x_10376:
        /* <DEDUP_REMOVED lines=8> */
[----:B------:R-:W-:Y:S01]  /*1770*/  MOV R129, R4 ;  /* 0x0000000400817202 */ /* 0x000fe20000000f00 */
[----:B------:R-:W-:Y:S01]  /*1780*/  FMUL.FTZ R0, R0, UR9 ;  /* 0x0000000900007c20 */ /* 0x000fe20008410000 */
[----:B------:R-:W-:-:S02]  /*1790*/  @P2 SHF.R.S32.HI R2, RZ, 0x1f, R127 ;  /* 0x0000001fff022819 */ /* 0x000fc4000001147f */
[----:B------:R-:W-:Y:S02]  /*17a0*/  FSEL R131, R131, RZ, !P0 ;  /* 0x000000ff83837208 */ /* 0x000fe40004000000 */
[----:B------:R-:W-:Y:S01]  /*17b0*/  @P2 LEA.HI R2, R2, R127, RZ, 0x2 ;  /* 0x0000007f02022211 */ /* 0x000fe200078f10ff */
[----:B------:R-:W-:-:S03]  /*17c0*/  HFMA2 R127, -RZ, RZ, 0, 0 ;  /* 0x00000000ff7f7431 */ /* 0x000fc600000001ff */
[----:B------:R-:W-:Y:S01]  /*17d0*/  @P2 LEA.HI.SX32 R127, R2, R5, 0x1e ;  /* 0x00000005027f2211 */ /* 0x000fe200078ff2ff */
[----:B------:R-:W-:Y:S06]  /*17e0*/  @!P3 BRA `(.L_x_10299) ;  /* 0x0000000800b4b947 */ /* 0x000fec0003800000 */
[----:B------:R-:W-:Y:S04]  /*17f0*/  BSSY.RECONVERGENT B1, `(.L_x_10300) ;  /* 0x0000005000017945 */ /* 0x000fe80003800200 */
[----:B------:R-:W-:Y:S05]  /*1800*/  @!P2 BRA `(.L_x_10301) ;  /* 0x00000000000ca947 */ /* 0x000fea0003800000 */
[----:B------:R-:W0:Y:S02]  /*1810*/  LDC.64 R4, c[0x0][0x390] ;  /* 0x0000e400ff047b82 */ /* 0x000e240000000a00 */
[----:B0-----:R-:W-:-:S05]  /*1820*/  IMAD.WIDE.U32 R4, R127, 0x10, R4 ;  /* 0x000000107f047825 */ /* 0x001fca00078e0004 */
[----:B------:R0:W5:Y:S02]  /*1830*/  LDG.E.128 R116, desc[UR6][R4.64] ;  /* 0x0000000604747981 */ /* 0x000164000c1e1d00 */
.L_x_10301:
[----:B------:R-:W-:Y:S05]  /*1840*/  BSYNC.RECONVERGENT B1 ;  /* 0x0000000000017941 */ /* 0x000fea0003800200 */
.L_x_10300:
        /* <DEDUP_REMOVED lines=16> */
[----:B------:R-:W-:-:S04]  /*1950*/  FMUL.FTZ R5, R2, UR14 ;  /* 0x0000000e02057c20 */ /* 0x000fc80008410000 */
[-C--:B-----5:R-:W-:Y:S01]  /*1960*/  FFMA.FTZ R80, R116, R5.reuse, R80 ;  /* 0x0000000574507223 */ /* 0x0a0fe20000010050 */
[----:B------:R-:W-:-:S07]  /*1970*/  FMUL.FTZ R120, R24, R5 ;  /* 0x0000000518787220 */ /* 0x000fce0000410000 */
.L_x_10306:
[----:B------:R-:W-:Y:S05]  /*1980*/  BSYNC.RECONVERGENT B2 ;  /* 0x0000000000027941 */ /* 0x000fea0003800200 */
.L_x_10305:
        /* <DEDUP_REMOVED lines=10> */
.L_x_10308:
[----:B------:R-:W-:Y:S05]  /*1a30*/  BSYNC.RECONVERGENT B2 ;  /* 0x0000000000027941 */ /* 0x000fea0003800200 */
.L_x_10307:
        /* <DEDUP_REMOVED lines=10> */
.L_x_10310:
[----:B------:R-:W-:Y:S05]  /*1ae0*/  BSYNC.RECONVERGENT B2 ;  /* 0x0000000000027941 */ /* 0x000fea0003800200 */
.L_x_10309:
        /* <DEDUP_REMOVED lines=8> */
[----:B------:R-:W-:Y:S01]  /*1b70*/  FMUL.FTZ R123, R27, R2 ;  /* 0x000000021b7b7220 */ /* 0x000fe20000410000 */
[----:B------:R-:W-:Y:S06]  /*1b80*/  BRA `(.L_x_10311) ;  /* 0x0000000400a07947 */ /* 0x000fec0003800000 */
.L_x_10304:
[----:B------:R-:W0:Y:S01]  /*1b90*/  @P2 LDC R57, c[0x0][0x40c] ;  /* 0x00010300ff392b82 */ /* 0x000e220000000800 */
[-CC-:B------:R-:W-:Y:S01]  /*1ba0*/  FFMA.FTZ R5, R3, R0.reuse, R131.reuse ;  /* 0x0000000003057223 */ /* 0x180fe20000010083 */
[----:B------:R-:W-:Y:S01]  /*1bb0*/  ISETP.GT.AND P0, PT, R8, RZ, PT ;  /* 0x000000ff0800720c */ /* 0x000fe20003f04270 */
[----:B------:R-:W-:Y:S02]  /*1bc0*/  FFMA.FTZ R58, R14, R0, R131 ;  /* 0x000000000e3a7223 */ /* 0x000fe40000010083 */
[----:B------:R-:W-:Y:S02]  /*1bd0*/  FADD.FTZ R2, R144, -R5 ;  /* 0x8000000590027221 */ /* 0x000fe40000010000 */
[----:B------:R-:W-:Y:S01]  /*1be0*/  FADD.FTZ R58, R147, -R58 ;  /* 0x8000003a933a7221 */ /* 0x000fe20000010000 */
[----:B------:R-:W1:Y:S01]  /*1bf0*/  @P2 LDC R124, c[0x0][0x40c] ;  /* 0x00010300ff7c2b82 */ /* 0x000e620000000800 */
[C---:B------:R-:W-:Y:S02]  /*1c00*/  FMUL.FTZ R2, R7.reuse, R2 ;  /* 0x0000000207027220 */ /* 0x040fe40000410000 */
[----:B------:R-:W-:-:S03]  /*1c10*/  FMUL.FTZ R58, R7, R58 ;  /* 0x0000003a073a7220 */ /* 0x000fc60000410000 */
[----:B------:R-:W-:Y:S02]  /*1c20*/  FSEL R56, R2, RZ, P0 ;  /* 0x000000ff02387208 */ /* 0x000fe40000000000 */
[----:B------:R-:W2:Y:S03]  /*1c30*/  @P2 LDC R59, c[0x0][0x40c] ;  /* 0x00010300ff3b2b82 */ /* 0x000ea60000000800 */
[----:B0-----:R-:W-:Y:S01]  /*1c40*/  @P2 FMUL.FTZ R5, R56, R57 ;  /* 0x0000003938052220 */ /* 0x001fe20000410000 */
[----:B------:R-:W-:-:S03]  /*1c50*/  FSEL R57, R58, RZ, P0 ;  /* 0x000000ff3a397208 */ /* 0x000fc60000000000 */
[-C--:B-----5:R-:W-:Y:S01]  /*1c60*/  @P2 FFMA.FTZ R80, R116, R5.reuse, R80 ;  /* 0x0000000574502223 */ /* 0x0a0fe20000010050 */
[----:B------:R-:W-:Y:S01]  /*1c70*/  @P2 FMUL.FTZ R120, R24, R5 ;  /* 0x0000000518782220 */ /* 0x000fe20000410000 */
[----:B------:R-:W-:Y:S01]  /*1c80*/  FFMA.FTZ R5, R141, R0, R131 ;  /* 0x000000008d057223 */ /* 0x000fe20000010083 */
[----:B-1----:R-:W-:-:S03]  /*1c90*/  @P2 FMUL.FTZ R2, R57, R124 ;  /* 0x0000007c39022220 */ /* 0x002fc60000410000 */
[----:B------:R-:W-:Y:S01]  /*1ca0*/  FADD.FTZ R58, R160, -R5 ;  /* 0x80000005a03a7221 */ /* 0x000fe20000010000 */
[-C--:B------:R-:W-:Y:S01]  /*1cb0*/  @P2 FFMA.FTZ R81, R117, R2.reuse, R81 ;  /* 0x0000000275512223 */ /* 0x080fe20000010051 */
[----:B------:R-:W-:Y:S02]  /*1cc0*/  @P2 FMUL.FTZ R121, R25, R2 ;  /* 0x0000000219792220 */ /* 0x000fe40000410000 */
[----:B------:R-:W-:Y:S01]  /*1cd0*/  FMUL.FTZ R58, R7, R58 ;  /* 0x0000003a073a7220 */ /* 0x000fe20000410000 */
[----:B------:R-:W-:-:S04]  /*1ce0*/  FFMA.FTZ R2, R158, R0, R131 ;  /* 0x000000009e027223 */ /* 0x000fc80000010083 */
[----:B------:R-:W-:Y:S01]  /*1cf0*/  FADD.FTZ R2, R157, -R2 ;  /* 0x800000029d027221 */ /* 0x000fe20000010000 */
[----:B------:R-:W-:-:S03]  /*1d00*/  FSEL R58, R58, RZ, P0 ;  /* 0x000000ff3a3a7208 */ /* 0x000fc60000000000 */
[----:B------:R-:W-:Y:S02]  /*1d10*/  FMUL.FTZ R2, R7, R2 ;  /* 0x0000000207027220 */ /* 0x000fe40000410000 */
[----:B--2---:R-:W-:-:S03]  /*1d20*/  @P2 FMUL.FTZ R5, R58, R59 ;  /* 0x0000003b3a052220 */ /* 0x004fc60000410000 */
[----:B------:R-:W-:Y:S01]  /*1d30*/  FSEL R59, R2, RZ, P0 ;  /* 0x000000ff023b7208 */ /* 0x000fe20000000000 */
[-C--:B------:R-:W-:Y:S01]  /*1d40*/  @P2 FFMA.FTZ R82, R118, R5.reuse, R82 ;  /* 0x0000000576522223 */ /* 0x080fe20000010052 */
[----:B------:R-:W-:Y:S01]  /*1d50*/  @P2 FMUL.FTZ R122, R26, R5 ;  /* 0x000000051a7a2220 */ /* 0x000fe20000410000 */
[----:B------:R-:W-:Y:S06]  /*1d60*/  @!P2 BRA `(.L_x_10311) ;  /* 0x000000040028a947 */ /* 0x000fec0003800000 */
[----:B------:R-:W-:-:S04]  /*1d70*/  FMUL.FTZ R2, R59, UR14 ;  /* 0x0000000e3b027c20 */ /* 0x000fc80008410000 */
[-C--:B------:R-:W-:Y:S01]  /*1d80*/  FFMA.FTZ R83, R119, R2.reuse, R83 ;  /* 0x0000000277537223 */ /* 0x080fe20000010053 */
[----:B------:R-:W-:Y:S01]  /*1d90*/  FMUL.FTZ R123, R27, R2 ;  /* 0x000000021b7b7220 */ /* 0x000fe20000410000 */
[----:B------:R-:W-:Y:S06]  /*1da0*/  BRA `(.L_x_10311) ;  /* 0x0000000400187947 */ /* 0x000fec0003800000 */
.L_x_10303:
[----:B0-----:R-:W-:Y:S02]  /*1db0*/  MOV R4, UR20 ;  /* 0x0000001400047c02 */ /* 0x001fe40008000f00 */
[----:B------:R-:W-:Y:S02]  /*1dc0*/  MOV R6, UR21 ;  /* 0x0000001500067c02 */ /* 0x000fe40008000f00 */
[----:B------:R-:W-:-:S04]  /*1dd0*/  ISETP.NE.U32.AND P0, PT, R4, RZ, PT ;  /* 0x000000ff0400720c */ /* 0x000fc80003f05070 */
[----:B------:R-:W-:-:S13]  /*1de0*/  ISETP.NE.AND.EX P0, PT, R6, RZ, PT, P0 ;  /* 0x000000ff0600720c */ /* 0x000fda0003f05300 */
[----:B------:R-:W-:Y:S05]  /*1df0*/  @P0 BRA `(.L_x_10312) ;  /* 0x0000000000840947 */ /* 0x000fea0003800000 */
[--C-:B------:R-:W-:Y:S01]  /*1e00*/  @P1 FFMA.FTZ R5, R3, R0, R131.reuse ;  /* 0x0000000003051223 */ /* 0x100fe20000010083 */
[----:B------:R-:W-:Y:S01]  /*1e10*/  MOV R2, R96 ;  /* 0x0000006000027202 */ /* 0x000fe20000000f00 */
[----:B------:R-:W0:Y:S01]  /*1e20*/  @P2 LDC R159, c[0x0][0x40c] ;  /* 0x00010300ff9f2b82 */ /* 0x000e220000000800 */
[-C--:B------:R-:W-:Y:S01]  /*1e30*/  @P1 FFMA.FTZ R124, R14, R0.reuse, R131 ;  /* 0x000000000e7c1223 */ /* 0x080fe20000010083 */
[----:B------:R-:W-:Y:S01]  /*1e40*/  @P1 FADD.FTZ R5, R144, -R5 ;  /* 0x8000000590051221 */ /* 0x000fe20000010000 */
[----:B------:R-:W-:Y:S02]  /*1e50*/  @P1 FFMA.FTZ R125, R141, R0, R131 ;  /* 0x000000008d7d1223 */ /* 0x000fe40000010083 */
[----:B------:R-:W-:Y:S01]  /*1e60*/  @P1 FADD.FTZ R126, R147, -R124 ;  /* 0x8000007c937e1221 */ /* 0x000fe20000010000 */
[C---:B------:R-:W-:Y:S01]  /*1e70*/  @P1 FFMA.FTZ R2, R7.reuse, R5, R96 ;  /* 0x0000000507021223 */ /* 0x040fe20000010060 */
[----:B------:R-:W-:Y:S01]  /*1e80*/  MOV R124, R97 ;  /* 0x00000061007c7202 */ /* 0x000fe20000000f00 */
[----:B------:R-:W1:Y:S01]  /*1e90*/  @P2 LDC R5, c[0x0][0x40c] ;  /* 0x00010300ff052b82 */ /* 0x000e620000000800 */
[----:B------:R-:W-:Y:S01]  /*1ea0*/  @P1 FFMA.FTZ R124, R7, R126, R97 ;  /* 0x0000007e077c1223 */ /* 0x000fe20000010061 */
[----:B------:R-:W-:Y:S01]  /*1eb0*/  @P1 FADD.FTZ R126, R160, -R125 ;  /* 0x8000007da07e1221 */ /* 0x000fe20000010000 */
[----:B------:R-:W-:-:S03]  /*1ec0*/  MOV R125, R98 ;  /* 0x00000062007d7202 */ /* 0x000fc60000000f00 */
[----:B------:R-:W-:Y:S02]  /*1ed0*/  @P1 FFMA.FTZ R125, R7, R126, R98 ;  /* 0x0000007e077d1223 */ /* 0x000fe40000010062 */
[----:B------:R-:W2:Y:S01]  /*1ee0*/  @P2 LDC R128, c[0x0][0x40c] ;  /* 0x00010300ff802b82 */ /* 0x000ea20000000800 */
[----:B-1----:R-:W-:Y:S01]  /*1ef0*/  @P2 FMUL.FTZ R5, R2, R5 ;  /* 0x0000000502052220 */ /* 0x002fe20000410000 */
[----:B0-----:R-:W-:-:S03]  /*1f00*/  @P2 FMUL.FTZ R2, R124, R159 ;  /* 0x0000009f7c022220 */ /* 0x001fc60000410000 */
[-C--:B-----5:R-:W-:Y:S01]  /*1f10*/  @P2 FFMA.FTZ R80, R116, R5.reuse, R80 ;  /* 0x0000000574502223 */ /* 0x0a0fe20000010050 */
[----:B------:R-:W-:Y:S01]  /*1f20*/  @P2 FMUL.FTZ R120, R24, R5 ;  /* 0x0000000518782220 */ /* 0x000fe20000410000 */
[-C--:B------:R-:W-:Y:S01]  /*1f30*/  @P2 FFMA.FTZ R81, R117, R2.reuse, R81 ;  /* 0x0000000275512223 */ /* 0x080fe20000010051 */
[----:B------:R-:W-:Y:S01]  /*1f40*/  @P2 FMUL.FTZ R121, R25, R2 ;  /* 0x0000000219792220 */ /* 0x000fe20000410000 */
[----:B--2---:R-:W-:-:S04]  /*1f50*/  @P2 FMUL.FTZ R125, R125, R128 ;  /* 0x000000807d7d2220 */ /* 0x004fc80000410000 */
[-C--:B------:R-:W-:Y:S01]  /*1f60*/  @P2 FFMA.FTZ R82, R118, R125.reuse, R82 ;  /* 0x0000007d76522223 */ /* 0x080fe20000010052 */
[----:B------:R-:W-:Y:S01]  /*1f70*/  @P2 FMUL.FTZ R122, R26, R125 ;  /* 0x0000007d1a7a2220 */ /* 0x000fe20000410000 */
[----:B------:R-:W-:Y:S06]  /*1f80*/  @!P2 BRA `(.L_x_10311) ;  /* 0x0000000000a0a947 */ /* 0x000fec0003800000 */
[----:B------:R-:W-:-:S04]  /*1f90*/  @P1 FFMA.FTZ R2, R158, R0, R131 ;  /* 0x000000009e021223 */ /* 0x000fc80000010083 */
[----:B------:R-:W-:Y:S01]  /*1fa0*/  @P1 FADD.FTZ R124, R157, -R2 ;  /* 0x800000029d7c1221 */ /* 0x000fe20000010000 */
[----:B------:R-:W-:-:S03]  /*1fb0*/  MOV R2, R99 ;  /* 0x0000006300027202 */ /* 0x000fc60000000f00 */
[----:B------:R-:W-:-:S04]  /*1fc0*/  @P1 FFMA.FTZ R2, R7, R124, R99 ;  /* 0x0000007c07021223 */ /* 0x000fc80000010063 */
[----:B------:R-:W-:-:S04]  /*1fd0*/  FMUL.FTZ R2, R2, UR14 ;  /* 0x0000000e02027c20 */ /* 0x000fc80008410000 */
[-C--:B------:R-:W-:Y:S01]  /*1fe0*/  FFMA.FTZ R83, R119, R2.reuse, R83 ;  /* 0x0000000277537223 */ /* 0x080fe20000010053 */
[----:B------:R-:W-:Y:S01]  /*1ff0*/  FMUL.FTZ R123, R27, R2 ;  /* 0x000000021b7b7220 */ /* 0x000fe20000410000 */
[----:B------:R-:W-:Y:S06]  /*2000*/  BRA `(.L_x_10311) ;  /* 0x0000000000807947 */ /* 0x000fec0003800000 */
.L_x_10312:
[--C-:B------:R-:W-:Y:S01]  /*2010*/  @P1 FFMA.FTZ R5, R3, R0, R131.reuse ;  /* 0x0000000003051223 */ /* 0x100fe20000010083 */
[----:B------:R-:W-:Y:S01]  /*2020*/  MOV R56, R96 ;  /* 0x0000006000387202 */ /* 0x000fe20000000f00 */
[----:B------:R-:W0:Y:S01]  /*2030*/  @P2 LDC R126, c[0x0][0x40c] ;  /* 0x00010300ff7e2b82 */ /* 0x000e220000000800 */
[-C--:B------:R-:W-:Y:S01]  /*2040*/  @P1 FFMA.FTZ R2, R158, R0.reuse, R131 ;  /* 0x000000009e021223 */ /* 0x080fe20000010083 */
[----:B------:R-:W-:Y:S01]  /*2050*/  @P1 FADD.FTZ R5, R144, -R5 ;  /* 0x8000000590051221 */ /* 0x000fe20000010000 */
[----:B------:R-:W-:Y:S01]  /*2060*/  MOV R59, R99 ;  /* 0x00000063003b7202 */ /* 0x000fe20000000f00 */
[----:B------:R-:W-:Y:S01]  /*2070*/  @P1 FFMA.FTZ R125, R141, R0, R131 ;  /* 0x000000008d7d1223 */ /* 0x000fe20000010083 */
[----:B------:R-:W-:Y:S01]  /*2080*/  @P1 FADD.FTZ R2, R157, -R2 ;  /* 0x800000029d021221 */ /* 0x000fe20000010000 */
[C---:B------:R-:W-:Y:S01]  /*2090*/  @P1 FFMA.FTZ R56, R7.reuse, R5, R96 ;  /* 0x0000000507381223 */ /* 0x040fe20000010060 */
[----:B------:R-:W-:Y:S01]  /*20a0*/  MOV R57, R97 ;  /* 0x0000006100397202 */ /* 0x000fe20000000f00 */
[----:B------:R-:W1:Y:S01]  /*20b0*/  @P2 LDC R5, c[0x0][0x40c] ;  /* 0x00010300ff052b82 */ /* 0x000e620000000800 */
[----:B------:R-:W-:Y:S01]  /*20c0*/  @P1 FFMA.FTZ R59, R7, R2, R99 ;  /* 0x00000002073b1223 */ /* 0x000fe20000010063 */
[----:B------:R-:W-:Y:S01]  /*20d0*/  @P1 FFMA.FTZ R2, R14, R0, R131 ;  /* 0x000000000e021223 */ /* 0x000fe20000010083 */
[----:B------:R-:W-:Y:S01]  /*20e0*/  @P1 FADD.FTZ R125, R160, -R125 ;  /* 0x8000007da07d1221 */ /* 0x000fe20000010000 */
[----:B------:R-:W-:-:S02]  /*20f0*/  MOV R58, R98 ;  /* 0x00000062003a7202 */ /* 0x000fc40000000f00 */
[----:B------:R-:W-:Y:S01]  /*2100*/  @P1 FADD.FTZ R2, R147, -R2 ;  /* 0x8000000293021221 */ /* 0x000fe20000010000 */
[C---:B------:R-:W-:Y:S01]  /*2110*/  @P1 FFMA.FTZ R58, R7.reuse, R125, R98 ;  /* 0x0000007d073a1223 */ /* 0x040fe20000010062 */
[----:B------:R-:W2:Y:S02]  /*2120*/  @P2 LDC R124, c[0x0][0x40c] ;  /* 0x00010300ff7c2b82 */ /* 0x000ea40000000800 */
[----:B------:R-:W-:-:S06]  /*2130*/  @P1 FFMA.FTZ R57, R7, R2, R97 ;  /* 0x0000000207391223 */ /* 0x000fcc0000010061 */
[----:B------:R-:W3:Y:S01]  /*2140*/  @P2 LDC R159, c[0x0][0x40c] ;  /* 0x00010300ff9f2b82 */ /* 0x000ee20000000800 */
[----:B0-----:R-:W-:-:S04]  /*2150*/  @P2 FMUL.FTZ R2, R59, R126 ;  /* 0x0000007e3b022220 */ /* 0x001fc80000410000 */
[-C--:B-----5:R-:W-:Y:S01]  /*2160*/  @P2 FFMA.FTZ R83, R119, R2.reuse, R83 ;  /* 0x0000000277532223 */ /* 0x0a0fe20000010053 */
[----:B------:R-:W-:Y:S01]  /*2170*/  @P2 FMUL.FTZ R123, R27, R2 ;  /* 0x000000021b7b2220 */ /* 0x000fe20000410000 */
[----:B-1----:R-:W-:-:S04]  /*2180*/  @P2 FMUL.FTZ R5, R56, R5 ;  /* 0x0000000538052220 */ /* 0x002fc80000410000 */
[-C--:B------:R-:W-:Y:S01]  /*2190*/  @P2 FFMA.FTZ R80, R116, R5.reuse, R80 ;  /* 0x0000000574502223 */ /* 0x080fe20000010050 */
[----:B------:R-:W-:Y:S01]  /*21a0*/  @P2 FMUL.FTZ R120, R24, R5 ;  /* 0x0000000518782220 */ /* 0x000fe20000410000 */
[----:B--2---:R-:W-:-:S04]  /*21b0*/  @P2 FMUL.FTZ R2, R57, R124 ;  /* 0x0000007c39022220 */ /* 0x004fc80000410000 */
[-C--:B------:R-:W-:Y:S01]  /*21c0*/  @P2 FFMA.FTZ R81, R117, R2.reuse, R81 ;  /* 0x0000000275512223 */ /* 0x080fe20000010051 */
[----:B------:R-:W-:Y:S01]  /*21d0*/  @P2 FMUL.FTZ R121, R25, R2 ;  /* 0x0000000219792220 */ /* 0x000fe20000410000 */
[----:B---3--:R-:W-:-:S04]  /*21e0*/  @P2 FMUL.FTZ R5, R58, R159 ;  /* 0x0000009f3a052220 */ /* 0x008fc80000410000 */
[-C--:B------:R-:W-:Y:S01]  /*21f0*/  @P2 FFMA.FTZ R82, R118, R5.reuse, R82 ;  /* 0x0000000576522223 */ /* 0x080fe20000010052 */
[----:B------:R-:W-:-:S07]  /*2200*/  @P2 FMUL.FTZ R122, R26, R5 ;  /* 0x000000051a7a2220 */ /* 0x000fce0000410000 */
.L_x_10311:
[----:B------:R-:W-:Y:S05]  /*2210*/  BSYNC.RECONVERGENT B1 ;  /* 0x0000000000017941 */ /* 0x000fea0003800200 */
.L_x_10302:
        /* <DEDUP_REMOVED lines=10> */
.L_x_10299:
[----:B------:R-:W-:Y:S05]  /*22c0*/  BSYNC.RECONVERGENT B0 ;  /* 0x0000000000007941 */ /* 0x000fea0003800200 */
.L_x_10298:
        /* <DEDUP_REMOVED lines=8> */
.L_x_10316:
[----:B------:R-:W-:Y:S05]  /*2350*/  BSYNC.RECONVERGENT B1 ;  /* 0x0000000000017941 */ /* 0x000fea0003800200 */
.L_x_10315:
        /* <DEDUP_REMOVED lines=17> */
[-CC-:B------:R-:W-:Y:S01]  /*2470*/  @P1 FFMA.FTZ R2, R132, R0.reuse, R131.reuse ;  /* 0x0000000084021223 */ /* 0x180fe20000010083 */
[----:B------:R-:W-:Y:S01]  /*2480*/  @P1 FFMA.FTZ R56, R7, R5, R16 ;  /* 0x0000000507381223 */ /* 0x000fe20000010010 */
[----:B------:R-:W-:Y:S01]  /*2490*/  @P1 FFMA.FTZ R5, R139, R0, R131 ;  /* 0x000000008b051223 */ /* 0x000fe20000010083 */
[----:B------:R-:W-:Y:S01]  /*24a0*/  MOV R57, R17 ;  /* 0x0000001100397202 */ /* 0x000fe20000000f00 */
[----:B------:R-:W-:Y:S01]  /*24b0*/  @P1 FADD.FTZ R2, R145, -R2 ;  /* 0x8000000291021221 */ /* 0x000fe20000010000 */
[----:B------:R-:W-:Y:S01]  /*24c0*/  MOV R58, R18 ;  /* 0x00000012003a7202 */ /* 0x000fe20000000f00 */
[----:B------:R-:W2:Y:S02]  /*24d0*/  @P2 LDC R159, c[0x0][0x40c] ;  /* 0x00010300ff9f2b82 */ /* 0x000ea40000000800 */
[----:B------:R-:W-:Y:S01]  /*24e0*/  @P1 FFMA.FTZ R57, R7, R2, R17 ;  /* 0x0000000207391223 */ /* 0x000fe20000010011 */
[----:B------:R-:W-:-:S04]  /*24f0*/  @P1 FADD.FTZ R2, R156, -R5 ;  /* 0x800000059c021221 */ /* 0x000fc80000010000 */
[----:B------:R-:W-:Y:S01]  /*2500*/  @P1 FFMA.FTZ R58, R7, R2, R18 ;  /* 0x00000002073a1223 */ /* 0x000fe20000010012 */
        /* <DEDUP_REMOVED lines=9> */
[----:B------:R-:W-:Y:S06]  /*25a0*/  @!P2 BRA `(.L_x_10320) ;  /* 0x0000000400d4a947 */ /* 0x000fec0003800000 */
[----:B------:R-:W-:-:S04]  /*25b0*/  FMUL.FTZ R2, R59, UR14 ;  /* 0x0000000e3b027c20 */ /* 0x000fc80008410000 */
[-C--:B------:R-:W-:Y:S01]  /*25c0*/  FFMA.FTZ R87, R119, R2.reuse, R87 ;  /* 0x0000000277577223 */ /* 0x080fe20000010057 */
[----:B------:R-:W-:Y:S01]  /*25d0*/  FMUL.FTZ R123, R35, R2 ;  /* 0x00000002237b7220 */ /* 0x000fe20000410000 */
[----:B------:R-:W-:Y:S06]  /*25e0*/  BRA `(.L_x_10320) ;  /* 0x0000000400c47947 */ /* 0x000fec0003800000 */
.L_x_10319:
[--C-:B0-----:R-:W-:Y:S01]  /*25f0*/  @P1 FFMA.FTZ R5, R13, R0, R131.reuse ;  /* 0x000000000d051223 */ /* 0x101fe20000010083 */
[----:B------:R-:W-:Y:S01]  /*2600*/  MOV R2, R16 ;  /* 0x0000001000027202 */ /* 0x000fe20000000f00 */
[----:B------:R-:W0:Y:S01]  /*2610*/  @P2 LDC R125, c[0x0][0x40c] ;  /* 0x00010300ff7d2b82 */ /* 0x000e220000000800 */
[-C--:B------:R-:W-:Y:S01]  /*2620*/  @P1 FFMA.FTZ R4, R132, R0.reuse, R131 ;  /* 0x0000000084041223 */ /* 0x080fe20000010083 */
[----:B------:R-:W-:Y:S01]  /*2630*/  @P1 FADD.FTZ R5, R142, -R5 ;  /* 0x800000058e051221 */ /* 0x000fe20000010000 */
[----:B------:R-:W-:Y:S02]  /*2640*/  @P1 FFMA.FTZ R159, R139, R0, R131 ;  /* 0x000000008b9f1223 */ /* 0x000fe40000010083 */
[----:B------:R-:W-:Y:S01]  /*2650*/  @P1 FADD.FTZ R6, R145, -R4 ;  /* 0x8000000491061221 */ /* 0x000fe20000010000 */
[C---:B------:R-:W-:Y:S01]  /*2660*/  @P1 FFMA.FTZ R2, R7.reuse, R5, R16 ;  /* 0x0000000507021223 */ /* 0x040fe20000010010 */
[----:B------:R-:W-:Y:S01]  /*2670*/  @P1 FADD.FTZ R159, R156, -R159 ;  /* 0x8000009f9c9f1221 */ /* 0x000fe20000010000 */
[----:B------:R-:W1:Y:S01]  /*2680*/  @P2 LDC R5, c[0x0][0x40c] ;  /* 0x00010300ff052b82 */ /* 0x000e620000000800 */
[----:B------:R-:W-:Y:S01]  /*2690*/  MOV R4, R17 ;  /* 0x0000001100047202 */ /* 0x000fe20000000f00 */
[C---:B------:R-:W-:Y:S01]  /*26a0*/  @P1 FFMA.FTZ R4, R7.reuse, R6, R17 ;  /* 0x0000000607041223 */ /* 0x040fe20000010011 */
[----:B------:R-:W-:Y:S01]  /*26b0*/  MOV R6, R18 ;  /* 0x0000001200067202 */ /* 0x000fe20000000f00 */
[----:B------:R-:W-:-:S04]  /*26c0*/  @P1 FFMA.FTZ R6, R7, R159, R18 ;  /* 0x0000009f07061223 */ /* 0x000fc80000010012 */
        /* <DEDUP_REMOVED lines=19> */
.L_x_10318:
[----:B------:R-:W-:-:S04]  /*2800*/  UISETP.NE.U32.AND UP0, UPT, UR20, URZ, UPT ;  /* 0x000000ff1400728c */ /* 0x000fc8000bf05070 */
[----:B------:R-:W-:-:S06]  /*2810*/  UISETP.NE.AND.EX UP0, UPT, UR21, URZ, UPT, UP0 ;  /* 0x000000ff1500728c */ /* 0x000fcc000bf05300 */
[----:B------:R-:W-:-:S13]  /*2820*/  PLOP3.LUT P0, PT, PT, PT, UP0, 0x80, 0x8 ;  /* 0x000000000008781c */ /* 0x000fda0003f0f008 */
[----:B------:R-:W-:Y:S05]  /*2830*/  @!P0 BRA `(.L_x_10321) ;  /* 0x0000000000888947 */ /* 0x000fea0003800000 */
[----:B0-----:R-:W0:Y:S01]  /*2840*/  @P2 LDC R57, c[0x0][0x40c] ;  /* 0x00010300ff392b82 */ /* 0x001e220000000800 */
[-CC-:B------:R-:W-:Y:S01]  /*2850*/  FFMA.FTZ R5, R13, R0.reuse, R131.reuse ;  /* 0x000000000d057223 */ /* 0x180fe20000010083 */
[----:B------:R-:W-:Y:S01]  /*2860*/  ISETP.GT.AND P3, PT, R8, RZ, PT ;  /* 0x000000ff0800720c */ /* 0x000fe20003f64270 */
[----:B------:R-:W-:Y:S02]  /*2870*/  FFMA.FTZ R2, R132, R0, R131 ;  /* 0x0000000084027223 */ /* 0x000fe40000010083 */
[----:B------:R-:W-:Y:S02]  /*2880*/  FADD.FTZ R56, R142, -R5 ;  /* 0x800000058e387221 */ /* 0x000fe40000010000 */
[----:B------:R-:W-:Y:S01]  /*2890*/  FADD.FTZ R2, R145, -R2 ;  /* 0x8000000291027221 */ /* 0x000fe20000010000 */
[----:B------:R-:W1:Y:S01]  /*28a0*/  @P2 LDC R4, c[0x0][0x40c] ;  /* 0x00010300ff042b82 */ /* 0x000e620000000800 */
[----:B------:R-:W-:-:S05]  /*28b0*/  FMUL.FTZ R56, R7, R56 ;  /* 0x0000003807387220 */ /* 0x000fca0000410000 */
[----:B------:R-:W-:Y:S02]  /*28c0*/  FSEL R56, R56, RZ, P3 ;  /* 0x000000ff38387208 */ /* 0x000fe40001800000 */
[----:B------:R-:W2:Y:S03]  /*28d0*/  @P2 LDC R59, c[0x0][0x40c] ;  /* 0x00010300ff3b2b82 */ /* 0x000ea60000000800 */
[----:B0-----:R-:W-:Y:S01]  /*28e0*/  @P2 FMUL.FTZ R5, R56, R57 ;  /* 0x0000003938052220 */ /* 0x001fe20000410000 */
[----:B------:R-:W-:-:S03]  /*28f0*/  FMUL.FTZ R57, R7, R2 ;  /* 0x0000000207397220 */ /* 0x000fc60000410000 */
[-C--:B-----5:R-:W-:Y:S01]  /*2900*/  @P2 FFMA.FTZ R84, R116, R5.reuse, R84 ;  /* 0x0000000574542223 */ /* 0x0a0fe20000010054 */
[----:B------:R-:W-:Y:S01]  /*2910*/  @P2 FMUL.FTZ R120, R32, R5 ;  /* 0x0000000520782220 */ /* 0x000fe20000410000 */
[----:B------:R-:W-:Y:S01]  /*2920*/  FSEL R57, R57, RZ, P3 ;  /* 0x000000ff39397208 */ /* 0x000fe20001800000 */
[----:B------:R-:W-:-:S04]  /*2930*/  FFMA.FTZ R5, R139, R0, R131 ;  /* 0x000000008b057223 */ /* 0x000fc80000010083 */
[----:B-1----:R-:W-:Y:S01]  /*2940*/  @P2 FMUL.FTZ R2, R57, R4 ;  /* 0x0000000439022220 */ /* 0x002fe20000410000 */
[----:B------:R-:W-:-:S03]  /*2950*/  FADD.FTZ R58, R156, -R5 ;  /* 0x800000059c3a7221 */ /* 0x000fc60000010000 */
[-C--:B------:R-:W-:Y:S01]  /*2960*/  @P2 FFMA.FTZ R85, R117, R2.reuse, R85 ;  /* 0x0000000275552223 */ /* 0x080fe20000010055 */
[----:B------:R-:W-:Y:S01]  /*2970*/  @P2 FMUL.FTZ R121, R33, R2 ;  /* 0x0000000221792220 */ /* 0x000fe20000410000 */
        /* <DEDUP_REMOVED lines=14> */
.L_x_10321:
[----:B------:R-:W-:Y:S04]  /*2a60*/  BSSY.RECONVERGENT B2, `(.L_x_10322) ;  /* 0x000000a000027945 */ /* 0x000fe80003800200 */
[----:B------:R-:W-:Y:S05]  /*2a70*/  @!P2 BRA `(.L_x_10323) ;  /* 0x000000000020a947 */ /* 0x000fea0003800000 */
[----:B0-----:R-:W-:Y:S01]  /*2a80*/  FFMA.FTZ R5, R13, R0, R131 ;  /* 0x000000000d057223 */ /* 0x001fe20000010083 */
[----:B------:R-:W-:-:S03]  /*2a90*/  ISETP.GT.AND P3, PT, R8, RZ, PT ;  /* 0x000000ff0800720c */ /* 0x000fc60003f64270 */
[----:B------:R-:W-:-:S04]  /*2aa0*/  FADD.FTZ R2, R142, -R5 ;  /* 0x800000058e027221 */ /* 0x000fc80000010000 */
[----:B------:R-:W-:-:S05]  /*2ab0*/  FMUL.FTZ R2, R7, R2 ;  /* 0x0000000207027220 */ /* 0x000fca0000410000 */
[----:B------:R-:W-:-:S05]  /*2ac0*/  FSEL R2, R2, RZ, P3 ;  /* 0x000000ff02027208 */ /* 0x000fca0001800000 */
[----:B------:R-:W-:-:S04]  /*2ad0*/  FMUL.FTZ R5, R2, UR14 ;  /* 0x0000000e02057c20 */ /* 0x000fc80008410000 */
[-C--:B-----5:R-:W-:Y:S01]  /*2ae0*/  FFMA.FTZ R84, R116, R5.reuse, R84 ;  /* 0x0000000574547223 */ /* 0x0a0fe20000010054 */
[----:B------:R-:W-:-:S07]  /*2af0*/  FMUL.FTZ R120, R32, R5 ;  /* 0x0000000520787220 */ /* 0x000fce0000410000 */
.L_x_10323:
[----:B------:R-:W-:Y:S05]  /*2b00*/  BSYNC.RECONVERGENT B2 ;  /* 0x0000000000027941 */ /* 0x000fea0003800200 */
.L_x_10322:
        /* <DEDUP_REMOVED lines=9> */
[----:B0-----:R-:W-:-:S07]  /*2ba0*/  FMUL.FTZ R121, R33, R2 ;  /* 0x0000000221797220 */ /* 0x001fce0000410000 */
.L_x_10325:
[----:B------:R-:W-:Y:S05]  /*2bb0*/  BSYNC.RECONVERGENT B2 ;  /* 0x0000000000027941 */ /* 0x000fea0003800200 */
.L_x_10324:
        /* <DEDUP_REMOVED lines=10> */
.L_x_10327:
[----:B------:R-:W-:Y:S05]  /*2c60*/  BSYNC.RECONVERGENT B2 ;  /* 0x0000000000027941 */ /* 0x000fea0003800200 */
.L_x_10326:
        /* <DEDUP_REMOVED lines=9> */
.L_x_10320:
[----:B------:R-:W-:Y:S05]  /*2d00*/  BSYNC.RECONVERGENT B1 ;  /* 0x0000000000017941 */ /* 0x000fea0003800200 */
.L_x_10317:
        /* <DEDUP_REMOVED lines=8> */
.L_x_10314:
[----:B------:R-:W-:Y:S05]  /*2d90*/  BSYNC.RECONVERGENT B0 ;  /* 0x0000000000007941 */ /* 0x000fea0003800200 */
.L_x_10313:
        /* <DEDUP_REMOVED lines=8> */
.L_x_10331:
[----:B------:R-:W-:Y:S05]  /*2e20*/  BSYNC.RECONVERGENT B1 ;  /* 0x0000000000017941 */ /* 0x000fea0003800200 */
.L_x_10330:
        /* <DEDUP_REMOVED lines=8> */
[----:B0-2---:R-:W0:Y:S01]  /*2eb0*/  @P2 LDC R125, c[0x0][0x40c] ;  /* 0x00010300ff7d2b82 */ /* 0x005e220000000800 */
        /* <DEDUP_REMOVED lines=32> */
.L_x_10334:
[--C-:B0-2---:R-:W-:Y:S01]  /*30c0*/  @P1 FFMA.FTZ R5, R15, R0, R131.reuse ;  /* 0x000000000f051223 */ /* 0x105fe20000010083 */
        /* <DEDUP_REMOVED lines=32> */
.L_x_10333:
[----:B------:R-:W-:-:S04]  /*32d0*/  UISETP.NE.U32.AND UP0, UPT, UR20, URZ, UPT ;  /* 0x000000ff1400728c */ /* 0x000fc8000bf05070 */
[----:B------:R-:W-:-:S06]  /*32e0*/  UISETP.NE.AND.EX UP0, UPT, UR21, URZ, UPT, UP0 ;  /* 0x000000ff1500728c */ /* 0x000fcc000bf05300 */
[----:B------:R-:W-:-:S13]  /*32f0*/  PLOP3.LUT P0, PT, PT, PT, UP0, 0x80, 0x8 ;  /* 0x000000000008781c */ /* 0x000fda0003f0f008 */
[----:B------:R-:W-:Y:S05]  /*3300*/  @!P0 BRA `(.L_x_10336) ;  /* 0x0000000000888947 */ /* 0x000fea0003800000 */
[----:B0-2---:R-:W0:Y:S01]  /*3310*/  @P2 LDC R57, c[0x0][0x40c] ;  /* 0x00010300ff392b82 */ /* 0x005e220000000800 */
        /* <DEDUP_REMOVED lines=33> */
.L_x_10336:
[----:B------:R-:W-:Y:S04]  /*3530*/  BSSY.RECONVERGENT B2, `(.L_x_10337) ;  /* 0x000000a000027945 */ /* 0x000fe80003800200 */
[----:B------:R-:W-:Y:S05]  /*3540*/  @!P2 BRA `(.L_x_10338) ;  /* 0x000000000020a947 */ /* 0x000fea0003800000 */
[----:B0-2---:R-:W-:Y:S01]  /*3550*/  FFMA.FTZ R5, R15, R0, R131 ;  /* 0x000000000f057223 */ /* 0x005fe20000010083 */
[----:B------:R-:W-:-:S03]  /*3560*/  ISETP.GT.AND P3, PT, R8, RZ, PT ;  /* 0x000000ff0800720c */ /* 0x000fc60003f64270 */
[----:B------:R-:W-:-:S04]  /*3570*/  FADD.FTZ R2, R140, -R5 ;  /* 0x800000058c027221 */ /* 0x000fc80000010000 */
[----:B------:R-:W-:-:S05]  /*3580*/  FMUL.FTZ R2, R7, R2 ;  /* 0x0000000207027220 */ /* 0x000fca0000410000 */
[----:B------:R-:W-:-:S05]  /*3590*/  FSEL R2, R2, RZ, P3 ;  /* 0x000000ff02027208 */ /* 0x000fca0001800000 */
[----:B------:R-:W-:-:S04]  /*35a0*/  FMUL.FTZ R5, R2, UR14 ;  /* 0x0000000e02057c20 */ /* 0x000fc80008410000 */
[-C--:B-----5:R-:W-:Y:S01]  /*35b0*/  FFMA.FTZ R88, R116, R5.reuse, R88 ;  /* 0x0000000574587223 */ /* 0x0a0fe20000010058 */
[----:B------:R-:W-:-:S07]  /*35c0*/  FMUL.FTZ R120, R40, R5 ;  /* 0x0000000528787220 */ /* 0x000fce0000410000 */
.L_x_10338:
[----:B------:R-:W-:Y:S05]  /*35d0*/  BSYNC.RECONVERGENT B2 ;  /* 0x0000000000027941 */ /* 0x000fea0003800200 */
.L_x_10337:
        /* <DEDUP_REMOVED lines=9> */
[----:B0-2---:R-:W-:-:S07]  /*3670*/  FMUL.FTZ R121, R41, R2 ;  /* 0x0000000229797220 */ /* 0x005fce0000410000 */
.L_x_10340:
[----:B------:R-:W-:Y:S05]  /*3680*/  BSYNC.RECONVERGENT B2 ;  /* 0x0000000000027941 */ /* 0x000fea0003800200 */
.L_x_10339:
        /* <DEDUP_REMOVED lines=10> */
.L_x_10342:
[----:B------:R-:W-:Y:S05]  /*3730*/  BSYNC.RECONVERGENT B2 ;  /* 0x0000000000027941 */ /* 0x000fea0003800200 */
.L_x_10341:
        /* <DEDUP_REMOVED lines=9> */
.L_x_10335:
[----:B------:R-:W-:Y:S05]  /*37d0*/  BSYNC.RECONVERGENT B1 ;  /* 0x0000000000017941 */ /* 0x000fea0003800200 */
.L_x_10332:
        /* <DEDUP_REMOVED lines=8> */
.L_x_10329:
[----:B------:R-:W-:Y:S05]  /*3860*/  BSYNC.RECONVERGENT B0 ;  /* 0x0000000000007941 */ /* 0x000fea0003800200 */
.L_x_10328:
[----:B------:R-:W-:Y:S01]  /*3870*/  ISETP.GE.U32.AND P0, PT, R10, 0x80, PT ;  /* 0x000000800a00780c */ /* 0x000fe20003f06070 */
[----:B------:R-:W-:-:S12]  /*3880*/  BSSY.RECONVERGENT B0, `(.L_x_10343) ;  /* 0x00000a9000007945 */ /* 0x000fd80003800200 */
[----:B------:R-:W-:Y:S05]  /*3890*/  @!P0 BRA `(.L_x_10344) ;  /* 0x00000008009c8947 */ /* 0x000fea0003800000 */
[----:B------:R-:W-:Y:S04]  /*38a0*/  BSSY.RECONVERGENT B1, `(.L_x_10345) ;  /* 0x0000005000017945 */ /* 0x000fe80003800200 */
[----:B------:R-:W-:Y:S05]  /*38b0*/  @!P2 BRA `(.L_x_10346) ;  /* 0x00000000000ca947 */ /* 0x000fea0003800000 */
[----:B0-23--:R-:W0:Y:S02]  /*38c0*/  LDC.64 R4, c[0x0][0x390] ;  /* 0x0000e400ff047b82 */ /* 0x00de240000000a00 */
[----:B0-----:R-:W-:-:S05]  /*38d0*/  IMAD.WIDE.U32 R4, R127, 0x10, R4 ;  /* 0x000000107f047825 */ /* 0x001fca00078e0004 */
[----:B-----5:R1:W5:Y:S02]  /*38e0*/  LDG.E.128 R116, desc[UR6][R4.64] ;  /* 0x0000000604747981 */ /* 0x020364000c1e1d00 */
.L_x_10346:
[----:B------:R-:W-:Y:S05]  /*38f0*/  BSYNC.RECONVERGENT B1 ;  /* 0x0000000000017941 */ /* 0x000fea0003800200 */
.L_x_10345:
        /* <DEDUP_REMOVED lines=9> */
[--C-:B0123--:R-:W-:Y:S01]  /*3990*/  @P1 FFMA.FTZ R5, R133, R0, R131.reuse ;  /* 0x0000000085051223 */ /* 0x10ffe20000010083 */
[----:B------:R-:W0:Y:S01]  /*39a0*/  @P2 LDC R125, c[0x0][0x40c] ;  /* 0x00010300ff7d2b82 */ /* 0x000e220000000800 */
[----:B------:R-:W-:Y:S01]  /*39b0*/  MOV R56, R112 ;  /* 0x0000007000387202 */ /* 0x000fe20000000f00 */
[----:B------:R-:W-:Y:S01]  /*39c0*/  @P1 FADD.FTZ R4, R151, -R2 ;  /* 0x8000000297041221 */ /* 0x000fe20000010000 */
[-CC-:B------:R-:W-:Y:S01]  /*39d0*/  @P1 FFMA.FTZ R2, R136, R0.reuse, R131.reuse ;  /* 0x0000000088021223 */ /* 0x180fe20000010083 */
[----:B------:R-:W-:Y:S01]  /*39e0*/  @P1 FFMA.FTZ R131, R135, R0, R131 ;  /* 0x0000000087831223 */ /* 0x000fe20000010083 */
[----:B------:R-:W-:Y:S01]  /*39f0*/  @P1 FADD.FTZ R5, R138, -R5 ;  /* 0x800000058a051221 */ /* 0x000fe20000010000 */
[----:B------:R-:W-:Y:S01]  /*3a00*/  MOV R57, R113 ;  /* 0x0000007100397202 */ /* 0x000fe20000000f00 */
[----:B------:R-:W-:Y:S01]  /*3a10*/  @P1 FADD.FTZ R2, R149, -R2 ;  /* 0x8000000295021221 */ /* 0x000fe20000010000 */
[----:B------:R-:W1:Y:S01]  /*3a20*/  @P2 LDC R0, c[0x0][0x40c] ;  /* 0x00010300ff002b82 */ /* 0x000e620000000800 */
[----:B------:R-:W-:Y:S01]  /*3a30*/  @P1 FADD.FTZ R131, R152, -R131 ;  /* 0x8000008398831221 */ /* 0x000fe20000010000 */
[----:B------:R-:W-:Y:S01]  /*3a40*/  MOV R58, R114 ;  /* 0x00000072003a7202 */ /* 0x000fe20000000f00 */
[C---:B------:R-:W-:Y:S01]  /*3a50*/  @P1 FFMA.FTZ R56, R7.reuse, R5, R112 ;  /* 0x0000000507381223 */ /* 0x040fe20000010070 */
[C---:B------:R-:W-:Y:S01]  /*3a60*/  @P1 FFMA.FTZ R57, R7.reuse, R2, R113 ;  /* 0x0000000207391223 */ /* 0x040fe20000010071 */
[C---:B------:R-:W-:Y:S01]  /*3a70*/  @P1 FFMA.FTZ R58, R7.reuse, R131, R114 ;  /* 0x00000083073a1223 */ /* 0x040fe20000010072 */
[----:B------:R-:W-:Y:S01]  /*3a80*/  MOV R59, R115 ;  /* 0x00000073003b7202 */ /* 0x000fe20000000f00 */
[----:B------:R-:W-:Y:S01]  /*3a90*/  @P1 FFMA.FTZ R59, R7, R4, R115 ;  /* 0x00000004073b1223 */ /* 0x000fe20000010073 */
[----:B------:R-:W2:Y:S01]  /*3aa0*/  @P2 LDC R159, c[0x0][0x40c] ;  /* 0x00010300ff9f2b82 */ /* 0x000ea20000000800 */
        /* <DEDUP_REMOVED lines=14> */
.L_x_10349:
[--C-:B0123--:R-:W-:Y:S01]  /*3b90*/  @P1 FFMA.FTZ R5, R133, R0, R131.reuse ;  /* 0x0000000085051223 */ /* 0x10ffe20000010083 */
        /* <DEDUP_REMOVED lines=24> */
[----:B------:R-:W-:Y:S01]  /*3d20*/  @P1 FFMA.FTZ R2, R150, R0, R131 ;  /* 0x0000000096021223 */ /* 0x000fe20000010083 */
[----:B------:R-:W-:-:S03]  /*3d30*/  MOV R0, R115 ;  /* 0x0000007300007202 */ /* 0x000fc60000000f00 */
[----:B------:R-:W-:-:S04]  /*3d40*/  @P1 FADD.FTZ R2, R151, -R2 ;  /* 0x8000000297021221 */ /* 0x000fc80000010000 */
[----:B------:R-:W-:-:S04]  /*3d50*/  @P1 FFMA.FTZ R0, R7, R2, R115 ;  /* 0x0000000207001223 */ /* 0x000fc80000010073 */
[----:B------:R-:W-:-:S04]  /*3d60*/  FMUL.FTZ R0, R0, UR14 ;  /* 0x0000000e00007c20 */ /* 0x000fc80008410000 */
[-C--:B------:R-:W-:Y:S01]  /*3d70*/  FFMA.FTZ R95, R119, R0.reuse, R95 ;  /* 0x00000000775f7223 */ /* 0x080fe2000001005f */
[----:B------:R-:W-:Y:S01]  /*3d80*/  FMUL.FTZ R123, R51, R0 ;  /* 0x00000000337b7220 */ /* 0x000fe20000410000 */
[----:B------:R-:W-:Y:S06]  /*3d90*/  BRA `(.L_x_10350) ;  /* 0x0000000400407947 */ /* 0x000fec0003800000 */
.L_x_10348:
[----:B------:R-:W-:-:S04]  /*3da0*/  UISETP.NE.U32.AND UP0, UPT, UR20, URZ, UPT ;  /* 0x000000ff1400728c */ /* 0x000fc8000bf05070 */
[----:B------:R-:W-:-:S06]  /*3db0*/  UISETP.NE.AND.EX UP0, UPT, UR21, URZ, UPT, UP0 ;  /* 0x000000ff1500728c */ /* 0x000fcc000bf05300 */
[----:B------:R-:W-:-:S13]  /*3dc0*/  PLOP3.LUT P0, PT, PT, PT, UP0, 0x80, 0x8 ;  /* 0x000000000008781c */ /* 0x000fda0003f0f008 */
[----:B------:R-:W-:Y:S05]  /*3dd0*/  @!P0 BRA `(.L_x_10351) ;  /* 0x0000000000888947 */ /* 0x000fea0003800000 */
[----:B0-23--:R-:W0:Y:S01]  /*3de0*/  @P2 LDC R59, c[0x0][0x40c] ;  /* 0x00010300ff3b2b82 */ /* 0x00de220000000800 */
[-CC-:B-1----:R-:W-:Y:S01]  /*3df0*/  FFMA.FTZ R5, R133, R0.reuse, R131.reuse ;  /* 0x0000000085057223 */ /* 0x182fe20000010083 */
        /* <DEDUP_REMOVED lines=10> */
[----:B------:R-:W-:-:S02]  /*3ea0*/  FFMA.FTZ R0, R150, R0, R131 ;  /* 0x0000000096007223 */ /* 0x000fc40000010083 */
[----:B------:R-:W-:Y:S02]  /*3eb0*/  FSEL R56, R56, RZ, P1 ;  /* 0x000000ff38387208 */ /* 0x000fe40000800000 */
[----:B------:R-:W2:Y:S01]  /*3ec0*/  @P2 LDC R125, c[0x0][0x40c] ;  /* 0x00010300ff7d2b82 */ /* 0x000ea20000000800 */
[----:B------:R-:W-:Y:S01]  /*3ed0*/  FADD.FTZ R0, R151, -R0 ;  /* 0x8000000097007221 */ /* 0x000fe20000010000 */
[----:B------:R-:W-:Y:S02]  /*3ee0*/  FSEL R57, R57, RZ, P1 ;  /* 0x000000ff39397208 */ /* 0x000fe40000800000 */
[----:B------:R-:W-:Y:S01]  /*3ef0*/  FSEL R58, R58, RZ, P1 ;  /* 0x000000ff3a3a7208 */ /* 0x000fe20000800000 */
[----:B------:R-:W-:Y:S01]  /*3f00*/  FMUL.FTZ R7, R7, R0 ;  /* 0x0000000007077220 */ /* 0x000fe20000410000 */
[----:B0-----:R-:W-:-:S04]  /*3f10*/  @P2 FMUL.FTZ R5, R56, R59 ;  /* 0x0000003b38052220 */ /* 0x001fc80000410000 */
[----:B------:R-:W-:Y:S01]  /*3f20*/  FSEL R59, R7, RZ, P1 ;  /* 0x000000ff073b7208 */ /* 0x000fe20000800000 */
        /* <DEDUP_REMOVED lines=13> */
.L_x_10351:
[----:B------:R-:W4:Y:S01]  /*4000*/  @P2 LDC R2, c[0x0][0x40c] ;  /* 0x00010300ff022b82 */ /* 0x000f220000000800 */
[----:B------:R-:W-:Y:S04]  /*4010*/  BSSY.RECONVERGENT B2, `(.L_x_10352) ;  /* 0x000000a000027945 */ /* 0x000fe80003800200 */
[----:B------:R-:W-:Y:S05]  /*4020*/  @!P2 BRA `(.L_x_10353) ;  /* 0x000000000020a947 */ /* 0x000fea0003800000 */
[----:B0123--:R-:W-:Y:S01]  /*4030*/  FFMA.FTZ R5, R133, R0, R131 ;  /* 0x0000000085057223 */ /* 0x00ffe20000010083 */
[----:B------:R-:W-:-:S03]  /*4040*/  ISETP.GT.AND P1, PT, R8, RZ, PT ;  /* 0x000000ff0800720c */ /* 0x000fc60003f24270 */
[----:B------:R-:W-:-:S04]  /*4050*/  FADD.FTZ R4, R138, -R5 ;  /* 0x800000058a047221 */ /* 0x000fc80000010000 */
[----:B------:R-:W-:-:S05]  /*4060*/  FMUL.FTZ R4, R7, R4 ;  /* 0x0000000407047220 */ /* 0x000fca0000410000 */
[----:B------:R-:W-:-:S05]  /*4070*/  FSEL R4, R4, RZ, P1 ;  /* 0x000000ff04047208 */ /* 0x000fca0000800000 */
[----:B------:R-:W-:-:S04]  /*4080*/  FMUL.FTZ R5, R4, UR14 ;  /* 0x0000000e04057c20 */ /* 0x000fc80008410000 */
[-C--:B-----5:R-:W-:Y:S01]  /*4090*/  FFMA.FTZ R92, R116, R5.reuse, R92 ;  /* 0x00000005745c7223 */ /* 0x0a0fe2000001005c */
[----:B------:R-:W-:-:S07]  /*40a0*/  FMUL.FTZ R120, R48, R5 ;  /* 0x0000000530787220 */ /* 0x000fce0000410000 */
.L_x_10353:
[----:B------:R-:W-:Y:S05]  /*40b0*/  BSYNC.RECONVERGENT B2 ;  /* 0x0000000000027941 */ /* 0x000fea0003800200 */
.L_x_10352:
        /* <DEDUP_REMOVED lines=10> */
.L_x_10355:
[----:B------:R-:W-:Y:S05]  /*4160*/  BSYNC.RECONVERGENT B2 ;  /* 0x0000000000027941 */ /* 0x000fea0003800200 */
.L_x_10354:
[----:B------:R-:W-:Y:S01]  /*4170*/  BSSY.RECONVERGENT B2, `(.L_x_10356) ;  /* 0x000000b000027945 */ /* 0x000fe20003800200 */
[----:B0123--:R-:W-:-:S03]  /*4180*/  FFMA.FTZ R4, R150, R0, R131 ;  /* 0x0000000096047223 */ /* 0x00ffc60000010083 */
        /* <DEDUP_REMOVED lines=9> */
.L_x_10357:
[----:B------:R-:W-:Y:S05]  /*4220*/  BSYNC.RECONVERGENT B2 ;  /* 0x0000000000027941 */ /* 0x000fea0003800200 */
.L_x_10356:
[----:B------:R-:W-:Y:S01]  /*4230*/  FADD.FTZ R4, R151, -R4 ;  /* 0x8000000497047221 */ /* 0x000fe20000010000 */
[----:B------:R-:W-:-:S03]  /*4240*/  ISETP.GT.AND P1, PT, R8, RZ, PT ;  /* 0x000000ff0800720c */ /* 0x000fc60003f24270 */
[----:B------:R-:W-:-:S05]  /*4250*/  FMUL.FTZ R4, R7, R4 ;  /* 0x0000000407047220 */ /* 0x000fca0000410000 */
[----:B------:R-:W-:-:S05]  /*4260*/  FSEL R5, R4, RZ, P1 ;  /* 0x000000ff04057208 */ /* 0x000fca0000800000 */
[----:B----4-:R-:W-:-:S04]  /*4270*/  @P2 FMUL.FTZ R2, R5, R2 ;  /* 0x0000000205022220 */ /* 0x010fc80000410000 */
[-C--:B-----5:R-:W-:Y:S01]  /*4280*/  @P2 FFMA.FTZ R95, R119, R2.reuse, R95 ;  /* 0x00000002775f2223 */ /* 0x0a0fe2000001005f */
[----:B------:R-:W-:-:S07]  /*4290*/  @P2 FMUL.FTZ R123, R51, R2 ;  /* 0x00000002337b2220 */ /* 0x000fce0000410000 */
.L_x_10350:
[----:B------:R-:W-:Y:S05]  /*42a0*/  BSYNC.RECONVERGENT B1 ;  /* 0x0000000000017941 */ /* 0x000fea0003800200 */
.L_x_10347:
[----:B------:R-:W0:Y:S08]  /*42b0*/  @P0 LDC.64 R6, c[0x0][0x478] ;  /* 0x00011e00ff060b82 */ /* 0x000e300000000a00 */
[----:B------:R-:W1:Y:S01]  /*42c0*/  @P2 LDC.64 R4, c[0x0][0x468] ;  /* 0x00011a00ff042b82 */ /* 0x000e620000000a00 */
[----:B0-----:R-:W-:-:S05]  /*42d0*/  @P0 IMAD.WIDE.U32 R6, R129, 0x10, R6 ;  /* 0x0000001081060825 */ /* 0x001fca00078e0006 */
[----:B------:R4:W-:Y:S01]  /*42e0*/  @P0 STG.E.128 desc[UR6][R6.64], R56 ;  /* 0x0000003806000986 */ /* 0x0009e2000c101d06 */
[----:B-1----:R-:W-:-:S05]  /*42f0*/  @P2 IMAD.WIDE.U32 R4, R127, 0x10, R4 ;  /* 0x000000107f042825 */ /* 0x002fca00078e0004 */
[----:B------:R4:W-:Y:S02]  /*4300*/  @P2 STG.E.128 desc[UR6][R4.64], R120 ;  /* 0x0000007804002986 */ /* 0x0009e4000c101d06 */
.L_x_10344:
[----:B------:R-:W-:Y:S05]  /*4310*/  BSYNC.RECONVERGENT B0 ;  /* 0x0000000000007941 */ /* 0x000fea0003800200 */
.L_x_10343:
[----:B0-234-:R-:W0:Y:S02]  /*4320*/  LDC.64 R4, c[0x0][0x380] ;  /* 0x0000e000ff047b82 */ /* 0x01de240000000a00 */
[----:B0-----:R-:W-:-:S04]  /*4330*/  LEA R9, R4, R9, 0x2 ;  /* 0x0000000904097211 */ /* 0x001fc800078e10ff */
[----:B------:R-:W-:-:S13]  /*4340*/  ISETP.GE.AND P0, PT, R9, R5, PT ;  /* 0x000000050900720c */ /* 0x000fda0003f06270 */
[----:B------:R-:W-:Y:S05]  /*4350*/  @!P0 BRA `(.L_x_10358) ;  /* 0xffffffc000c48947 */ /* 0x000fea000383ffff */
.L_x_10287:
[----:B------:R-:W0:Y:S01]  /*4360*/  S2R R7, SR_CgaCtaId ;  /* 0x0000000000077919 */ /* 0x000e220000008800 */
        /* <DEDUP_REMOVED lines=16> */
[----:B-1---5:R-:W-:Y:S01]  /*4470*/  IMAD R44, R12, UR4, RZ ;  /* 0x000000040c2c7c24 */ /* 0x022fe2000f8e02ff */
        /* <DEDUP_REMOVED lines=82> */
[----:B------:R-:W-:Y:S01]  /*49a0*/  IADD3.X R27, PT, PT, R46, UR5, RZ, P4, !PT ;  /* 0x000000052e1b7c10 */ /* 0x000fe2000a7fe4ff */
        /* <DEDUP_REMOVED lines=56> */
.L_x_10360:
[----:B------:R-:W-:Y:S05]  /*4d30*/  BSYNC.RECONVERGENT B0 ;  /* 0x0000000000007941 */ /* 0x000fea0003800200 */
.L_x_10359:
        /* <DEDUP_REMOVED lines=18> */
.L_x_10362:
[----:B------:R-:W-:Y:S05]  /*4e60*/  BSYNC.RECONVERGENT B0 ;  /* 0x0000000000007941 */ /* 0x000fea0003800200 */
.L_x_10361:
        /* <DEDUP_REMOVED lines=18> */
.L_x_10364:
[----:B------:R-:W-:Y:S05]  /*4f90*/  BSYNC.RECONVERGENT B0 ;  /* 0x0000000000007941 */ /* 0x000fea0003800200 */
.L_x_10363:
        /* <DEDUP_REMOVED lines=12> */
.L_x_10297:
[----:B------:R-:W-:Y:S01]  /*5060*/  HFMA2 R159, -RZ, RZ, 0, 5.9604644775390625e-08 ;  /* 0x00000001ff9f7431 */ /* 0x000fe200000001ff */
[----:B------:R-:W-:Y:S01]  /*5070*/  BSSY B0, `(.L_x_10365) ;  /* 0x0000006000007945 */ /* 0x000fe20003800000 */
[----:B---3--:R-:W-:Y:S02]  /*5080*/  MOV R164, 0x1f ;  /* 0x0000001f00a47802 */ /* 0x008fe40000000f00 */
[----:B------:R-:W-:-:S07]  /*5090*/  MOV R128, 0xffffffff ;  /* 0xffffffff00807802 */ /* 0x000fce0000000f00 */
[----:B------:R-:W-:Y:S05]  /*50a0*/  WARPSYNC.COLLECTIVE R128, `(.L_x_10366) ;  /* 0x0000000080087348 */ /* 0x000fea0003c00000 */
[----:B------:R0:W1:Y:S02]  /*50b0*/  SHFL.BFLY P0, R130, R161, R159, R164 ;  /* 0x0c00009fa1827389 */ /* 0x00006400000000a4 */
[----:B01----:R-:W-:Y:S05]  /*50c0*/  ENDCOLLECTIVE ;  /* 0x000000000000791b */ /* 0x003fea0003800000 */
.L_x_10366:
[----:B------:R-:W-:Y:S05]  /*50d0*/  BSYNC B0 ;  /* 0x0000000000007941 */ /* 0x000fea0003800000 */
.L_x_10365:
        /* <DEDUP_REMOVED lines=9> */
.L_x_10367:
[----:B------:R-:W-:Y:S01]  /*5170*/  MOV R161, R0 ;  /* 0x0000000000a17202 */ /* 0x000fe20000000f00 */
[----:B------:R-:W-:Y:S01]  /*5180*/  HFMA2 R159, -RZ, RZ, 0, 1.1920928955078125e-07 ;  /* 0x00000002ff9f7431 */ /* 0x000fe200000001ff */
[----:B------:R-:W-:-:S07]  /*5190*/  MOV R125, R130 ;  /* 0x00000082007d7202 */ /* 0x000fce0000000f00 */
[----:B------:R-:W-:Y:S05]  /*51a0*/  WARPSYNC.COLLECTIVE R128, `(.L_x_10368) ;  /* 0x0000000080087348 */ /* 0x000fea0003c00000 */
[----:B------:R0:W1:Y:S02]  /*51b0*/  SHFL.BFLY P0, R130, R161, R159, R164 ;  /* 0x0c00009fa1827389 */ /* 0x00006400000000a4 */
[----:B01----:R-:W-:Y:S05]  /*51c0*/  ENDCOLLECTIVE ;  /* 0x000000000000791b */ /* 0x003fea0003800000 */
.L_x_10368:
[----:B------:R-:W-:-:S05]  /*51d0*/  FADD.FTZ R125, R125, R162 ;  /* 0x000000a27d7d7221 */ /* 0x000fca0000010000 */
[----:B------:R-:W-:Y:S02]  /*51e0*/  MOV R161, R125 ;  /* 0x0000007d00a17202 */ /* 0x000fe40000000f00 */
[----:B------:R-:W-:-:S07]  /*51f0*/  MOV R127, R130 ;  /* 0x00000082007f7202 */ /* 0x000fce0000000f00 */
[----:B------:R-:W-:Y:S05]  /*5200*/  WARPSYNC.COLLECTIVE R128, `(.L_x_10369) ;  /* 0x0000000080087348 */ /* 0x000fea0003c00000 */
[----:B------:R0:W1:Y:S02]  /*5210*/  SHFL.BFLY P0, R130, R161, R159, R164 ;  /* 0x0c00009fa1827389 */ /* 0x00006400000000a4 */
[----:B01----:R-:W-:Y:S05]  /*5220*/  ENDCOLLECTIVE ;  /* 0x000000000000791b */ /* 0x003fea0003800000 */
.L_x_10369:
[----:B------:R-:W-:-:S05]  /*5230*/  FADD.FTZ R127, R0, R127 ;  /* 0x0000007f007f7221 */ /* 0x000fca0000010000 */
[----:B------:R-:W-:Y:S01]  /*5240*/  MOV R161, R127 ;  /* 0x0000007f00a17202 */ /* 0x000fe20000000f00 */
[----:B------:R-:W-:Y:S01]  /*5250*/  HFMA2 R159, -RZ, RZ, 0, 2.384185791015625e-07 ;  /* 0x00000004ff9f7431 */ /* 0x000fe200000001ff */
[----:B------:R-:W-:-:S07]  /*5260*/  MOV R2, R130 ;  /* 0x0000008200027202 */ /* 0x000fce0000000f00 */
[----:B------:R-:W-:Y:S05]  /*5270*/  WARPSYNC.COLLECTIVE R128, `(.L_x_10370) ;  /* 0x0000000080087348 */ /* 0x000fea0003c00000 */
[----:B------:R0:W1:Y:S02]  /*5280*/  SHFL.BFLY P0, R130, R161, R159, R164 ;  /* 0x0c00009fa1827389 */ /* 0x00006400000000a4 */
[----:B01----:R-:W-:Y:S05]  /*5290*/  ENDCOLLECTIVE ;  /* 0x000000000000791b */ /* 0x003fea0003800000 */
.L_x_10370:
[----:B------:R-:W-:-:S05]  /*52a0*/  FADD.FTZ R2, R125, R2 ;  /* 0x000000027d027221 */ /* 0x000fca0000010000 */
[----:B------:R-:W-:Y:S02]  /*52b0*/  MOV R161, R2 ;  /* 0x0000000200a17202 */ /* 0x000fe40000000f00 */
[----:B------:R-:W-:-:S07]  /*52c0*/  MOV R124, R130 ;  /* 0x00000082007c7202 */ /* 0x000fce0000000f00 */
[----:B------:R-:W-:Y:S05]  /*52d0*/  WARPSYNC.COLLECTIVE R128, `(.L_x_10371) ;  /* 0x0000000080087348 */ /* 0x000fea0003c00000 */
[----:B------:R0:W1:Y:S02]  /*52e0*/  SHFL.BFLY P0, R130, R161, R159, R164 ;  /* 0x0c00009fa1827389 */ /* 0x00006400000000a4 */
[----:B01----:R-:W-:Y:S05]  /*52f0*/  ENDCOLLECTIVE ;  /* 0x000000000000791b */ /* 0x003fea0003800000 */
.L_x_10371:
[----:B------:R-:W-:-:S05]  /*5300*/  FADD.FTZ R124, R127, R124 ;  /* 0x0000007c7f7c7221 */ /* 0x000fca0000010000 */
[----:B------:R-:W-:Y:S01]  /*5310*/  MOV R161, R124 ;  /* 0x0000007c00a17202 */ /* 0x000fe20000000f00 */
[----:B------:R-:W-:Y:S01]  /*5320*/  HFMA2 R159, -RZ, RZ, 0, 4.76837158203125e-07 ;  /* 0x00000008ff9f7431 */ /* 0x000fe200000001ff */
[----:B------:R-:W-:-:S07]  /*5330*/  MOV R129, R130 ;  /* 0x0000008200817202 */ /* 0x000fce0000000f00 */
[----:B------:R-:W-:Y:S05]  /*5340*/  WARPSYNC.COLLECTIVE R128, `(.L_x_10372) ;  /* 0x0000000080087348 */ /* 0x000fea0003c00000 */
[----:B------:R0:W1:Y:S02]  /*5350*/  SHFL.BFLY P0, R130, R161, R159, R164 ;  /* 0x0c00009fa1827389 */ /* 0x00006400000000a4 */
[----:B01----:R-:W-:Y:S05]  /*5360*/  ENDCOLLECTIVE ;  /* 0x000000000000791b */ /* 0x003fea0003800000 */
.L_x_10372:
[----:B------:R-:W-:-:S05]  /*5370*/  FADD.FTZ R129, R2, R129 ;  /* 0x0000008102817221 */ /* 0x000fca0000010000 */
[----:B------:R-:W-:Y:S02]  /*5380*/  MOV R161, R129 ;  /* 0x0000008100a17202 */ /* 0x000fe40000000f00 */
[----:B------:R-:W-:-:S07]  /*5390*/  MOV R131, R130 ;  /* 0x0000008200837202 */ /* 0x000fce0000000f00 */
[----:B------:R-:W-:Y:S05]  /*53a0*/  WARPSYNC.COLLECTIVE R128, `(.L_x_10373) ;  /* 0x0000000080087348 */ /* 0x000fea0003c00000 */
[----:B------:R0:W1:Y:S02]  /*53b0*/  SHFL.BFLY P0, R130, R161, R159, R164 ;  /* 0x0c00009fa1827389 */ /* 0x00006400000000a4 */
[----:B01----:R-:W-:Y:S05]  /*53c0*/  ENDCOLLECTIVE ;  /* 0x000000000000791b */ /* 0x003fea0003800000 */
.L_x_10373:
[----:B------:R-:W-:-:S05]  /*53d0*/  FADD.FTZ R131, R124, R131 ;  /* 0x000000837c837221 */ /* 0x000fca0000010000 */
[----:B------:R-:W-:Y:S01]  /*53e0*/  MOV R161, R131 ;  /* 0x0000008300a17202 */ /* 0x000fe20000000f00 */
[----:B------:R-:W-:Y:S01]  /*53f0*/  HFMA2 R159, -RZ, RZ, 0, 9.5367431640625e-07 ;  /* 0x00000010ff9f7431 */ /* 0x000fe200000001ff */
[----:B------:R-:W-:-:S07]  /*5400*/  MOV R126, R130 ;  /* 0x00000082007e7202 */ /* 0x000fce0000000f00 */
[----:B------:R-:W-:Y:S05]  /*5410*/  WARPSYNC.COLLECTIVE R128, `(.L_x_10374) ;  /* 0x0000000080087348 */ /* 0x000fea0003c00000 */
[----:B------:R0:W1:Y:S02]  /*5420*/  SHFL.BFLY P0, R130, R161, R159, R164 ;  /* 0x0c00009fa1827389 */ /* 0x00006400000000a4 */
[----:B01----:R-:W-:Y:S05]  /*5430*/  ENDCOLLECTIVE ;  /* 0x000000000000791b */ /* 0x003fea0003800000 */
.L_x_10374:
[----:B------:R-:W-:-:S05]  /*5440*/  FADD.FTZ R126, R129, R126 ;  /* 0x0000007e817e7221 */ /* 0x000fca0000010000 */
[----:B------:R-:W-:Y:S02]  /*5450*/  MOV R161, R126 ;  /* 0x0000007e00a17202 */ /* 0x000fe40000000f00 */
[----:B------:R-:W-:-:S07]  /*5460*/  MOV R0, R130 ;  /* 0x0000008200007202 */ /* 0x000fce0000000f00 */
[----:B------:R-:W-:Y:S05]  /*5470*/  WARPSYNC.COLLECTIVE R128, `(.L_x_10375) ;  /* 0x0000000080087348 */ /* 0x000fea0003c00000 */
[----:B------:R0:W1:Y:S02]  /*5480*/  SHFL.BFLY P0, R130, R161, R159, R164 ;  /* 0x0c00009fa1827389 */ /* 0x00006400000000a4 */
[----:B01----:R-:W-:Y:S05]  /*5490*/  ENDCOLLECTIVE ;  /* 0x000000000000791b */ /* 0x003fea0003800000 */
.L_x_10375:
[----:B------:R-:W-:Y:S01]  /*54a0*/  MOV R125, R130 ;  /* 0x00000082007d7202 */ /* 0x000fe20000000f00 */
[----:B------:R-:W-:Y:S06]  /*54b0*/  BRA `(.L_x_10376) ;  /* 0xffffffc0008c7947 */ /* 0x000fec000383ffff */
.L_x_10377:
        /* <DEDUP_REMOVED lines=12> */
.L_x_11334:


//--------------------- .text._ZN10layer_norm13ln_bwd_kernelINS_13Kernel_traitsIfffffjLj512ELj1ELj4ELj1ELj16ENS_18Kernel_traits_baseILj512EfffffjLj128EEEEELb0ELb1ELb1ELb1EEEvNS_9BwdParamsE --------------------------
	.section	.text._ZN10layer_norm13ln_bwd_kernelINS_13Kernel_traitsIfffffjLj512ELj1ELj4ELj1ELj16ENS_18Kernel_traits_baseILj512EfffffjLj128EEEEELb0ELb1ELb1ELb1EEEvNS_9BwdParamsE,"ax",@progbits
	.align	128
        .global         _ZN10layer_norm13ln_bwd_kernelINS_13Kernel_traitsIfffffjLj512ELj1ELj4ELj1ELj16ENS_18Kernel_traits_baseILj512EfffffjLj128EEEEELb0ELb1ELb1ELb1EEEvNS_9BwdParamsE
        .type           _ZN10layer_norm13ln_bwd_kernelINS_13Kernel_traitsIfffffjLj512ELj1ELj4ELj1ELj16ENS_18Kernel_traits_baseILj512EfffffjLj128EEEEELb0ELb1ELb1ELb1EEEvNS_9BwdParamsE,@function
        .size           _ZN10layer_norm13ln_bwd_kernelINS_13Kernel_traitsIfffffjLj512ELj1ELj4ELj1ELj16ENS_18Kernel_traits_baseILj512EfffffjLj128EEEEELb0ELb1ELb1ELb1EEEvNS_9BwdParamsE,(.L_x_11335 - _ZN10layer_norm13ln_bwd_kernelINS_13Kernel_traitsIfffffjLj512ELj1ELj4ELj1ELj16ENS_18Kernel_traits_baseILj512EfffffjLj128EEEEELb0ELb1ELb1ELb1EEEvNS_9BwdParamsE)
        .other          _ZN10layer_norm13ln_bwd_kernelINS_13Kernel_traitsIfffffjLj512ELj1ELj4ELj1ELj16ENS_18Kernel_traits_baseILj512EfffffjLj128EEEEELb0ELb1ELb1ELb1EEEvNS_9BwdParamsE,@"STO_CUDA_ENTRY STV_DEFAULT"
_ZN10layer_norm13ln_bwd_kernelINS_13Kernel_traitsIfffffjLj512ELj1ELj4ELj1ELj16ENS_18Kernel_traits_baseILj512EfffffjLj128EEEEELb0ELb1ELb1ELb1EEEvNS_9BwdParamsE:
.text._ZN10layer_norm13ln_bwd_kernelINS_13Kernel_traitsIfffffjLj512ELj1ELj4ELj1ELj16ENS_18Kernel_traits_baseILj512EfffffjLj128EEEEELb0ELb1ELb1ELb1EEEvNS_9BwdParamsE:
        /* <DEDUP_REMOVED lines=56> */
.L_x_10434:
        /* <DEDUP_REMOVED lines=16> */
[C---:B------:R-:W-:Y:S01]  /*0480*/  IMAD R0, R7.reuse, UR9, RZ ;  /* 0x0000000907007c24 */ /* 0x040fe2000f8e02ff */
[----:B------:R-:W-:Y:S02]  /*0490*/  IADD3 R116, PT, PT, R6, -0x1, RZ ;  /* 0xffffffff06747810 */ /* 0x000fe40007ffe0ff */
[----:B------:R-:W-:Y:S02]  /*04a0*/  SHF.R.S32.HI R118, RZ, 0x1f, R7 ;  /* 0x0000001fff767819 */ /* 0x000fe40000011407 */
[----:B------:R-:W-:Y:S01]  /*04b0*/  SHF.R.S32.HI R3, RZ, 0x1f, R0 ;  /* 0x0000001fff037819 */ /* 0x000fe20000011400 */
[----:B------:R-:W-:Y:S01]  /*04c0*/  IMAD R116, R116, UR9, RZ ;  /* 0x0000000974747c24 */ /* 0x000fe2000f8e02ff */
[----:B------:R-:W3:Y:S01]  /*04d0*/  LDC.64 R144, c[0x0][0x428] ;  /* 0x00010a00ff907b82 */ /* 0x000ee20000000a00 */
[----:B0-----:R-:W-:-:S02]  /*04e0*/  LEA R2, P0, R7, UR10, 0x2 ;  /* 0x0000000a07027c11 */ /* 0x001fc4000f8010ff */
[----:B------:R-:W-:Y:S02]  /*04f0*/  LEA.HI R161, R3, R0, RZ, 0x2 ;  /* 0x0000000003a17211 */ /* 0x000fe400078f10ff */
[----:B------:R-:W-:-:S06]  /*0500*/  LEA.HI.X R3, R7, UR11, R118, 0x2, P0 ;  /* 0x0000000b07037c11 */ /* 0x000fcc00080f1476 */
[----:B------:R0:W4:Y:S01]  /*0510*/  LDG.E R3, desc[UR6][R2.64] ;  /* 0x0000000602037981 */ /* 0x000122000c1e1900 */
[----:B-1----:R-:W-:Y:S02]  /*0520*/  LOP3.LUT R147, R117, 0x1f, RZ, 0xc0, !PT ;  /* 0x0000001f75937812 */ /* 0x002fe400078ec0ff */
[----:B------:R-:W-:Y:S02]  /*0530*/  SHF.R.S32.HI R117, RZ, 0x1f, R116 ;  /* 0x0000001fff757819 */ /* 0x000fe40000011474 */
[-C--:B------:R-:W-:Y:S02]  /*0540*/  LEA.HI.SX32 R161, R161, R147.reuse, 0x1e ;  /* 0x00000093a1a17211 */ /* 0x080fe400078ff2ff */
[----:B------:R-:W-:Y:S02]  /*0550*/  LEA.HI R0, R117, R116, RZ, 0x2 ;  /* 0x0000007475007211 */ /* 0x000fe400078f10ff */
[C---:B------:R-:W-:Y:S01]  /*0560*/  IADD3 R163, PT, PT, R161.reuse, 0x20, RZ ;  /* 0x00000020a1a37810 */ /* 0x040fe20007ffe0ff */
[----:B--2---:R-:W-:Y:S01]  /*0570*/  IMAD.WIDE.U32 R116, R161, 0x10, R140 ;  /* 0x00000010a1747825 */ /* 0x004fe200078e008c */
[----:B------:R-:W-:-:S02]  /*0580*/  LEA.HI.SX32 R147, R0, R147, 0x1e ;  /* 0x0000009300937211 */ /* 0x000fc400078ff2ff */
[----:B------:R-:W-:Y:S01]  /*0590*/  IADD3 R159, PT, PT, R161, 0x40, RZ ;  /* 0x00000040a19f7810 */ /* 0x000fe20007ffe0ff */
[----:B------:R-:W-:Y:S02]  /*05a0*/  IMAD.WIDE.U32 R124, R163, 0x10, R140 ;  /* 0x00000010a37c7825 */ /* 0x000fe400078e008c */
[----:B------:R-:W2:Y:S02]  /*05b0*/  LDG.E.128 R116, desc[UR6][R116.64] ;  /* 0x0000000674747981 */ /* 0x000ea4000c1e1d00 */
[----:B---3--:R-:W-:Y:S02]  /*05c0*/  IMAD.WIDE.U32 R120, R147, 0x10, R144 ;  /* 0x0000001093787825 */ /* 0x008fe400078e0090 */
[----:B------:R-:W3:Y:S02]  /*05d0*/  LDG.E.128 R124, desc[UR6][R124.64] ;  /* 0x000000067c7c7981 */ /* 0x000ee4000c1e1d00 */
[----:B------:R-:W-:Y:S02]  /*05e0*/  IMAD.WIDE.U32 R128, R159, 0x10, R140 ;  /* 0x000000109f807825 */ /* 0x000fe400078e008c */
[----:B------:R-:W3:Y:S01]  /*05f0*/  LDG.E.128 R120, desc[UR6][R120.64] ;  /* 0x0000000678787981 */ /* 0x000ee2000c1e1d00 */
[----:B------:R-:W-:-:S03]  /*0600*/  IADD3 R133, PT, PT, R147, 0x20, RZ ;  /* 0x0000002093857810 */ /* 0x000fc60007ffe0ff */
[----:B------:R-:W3:Y:S02]  /*0610*/  LDG.E.128 R128, desc[UR6][R128.64] ;  /* 0x0000000680807981 */ /* 0x000ee4000c1e1d00 */
[----:B------:R-:W-:Y:S01]  /*0620*/  IMAD.WIDE.U32 R132, R133, 0x10, R144 ;  /* 0x0000001085847825 */ /* 0x000fe200078e0090 */
[----:B------:R-:W-:Y:S02]  /*0630*/  IADD3 R157, PT, PT, R161, 0x60, RZ ;  /* 0x00000060a19d7810 */ /* 0x000fe40007ffe0ff */
[----:B0-----:R-:W-:-:S03]  /*0640*/  MOV R2, UR14 ;  /* 0x0000000e00027c02 */ /* 0x001fc60008000f00 */
[----:B------:R-:W3:Y:S01]  /*0650*/  LDG.E.128 R132, desc[UR6][R132.64] ;  /* 0x0000000684847981 */ /* 0x000ee2000c1e1d00 */
[----:B------:R-:W-:Y:S01]  /*0660*/  IADD3 R137, PT, PT, R147, 0x40, RZ ;  /* 0x0000004093897810 */ /* 0x000fe20007ffe0ff */
[----:B------:R-:W-:Y:S01]  /*0670*/  IMAD.WIDE.U32 R140, R157, 0x10, R140 ;  /* 0x000000109d8c7825 */ /* 0x000fe200078e008c */
[----:B------:R-:W-:Y:S02]  /*0680*/  MOV R0, UR15 ;  /* 0x0000000f00007c02 */ /* 0x000fe40008000f00 */
[----:B------:R-:W-:Y:S01]  /*0690*/  ISETP.NE.U32.AND P0, PT, R2, RZ, PT ;  /* 0x000000ff0200720c */ /* 0x000fe20003f05070 */
[----:B------:R-:W-:Y:S02]  /*06a0*/  IMAD.WIDE.U32 R136, R137, 0x10, R144 ;  /* 0x0000001089887825 */ /* 0x000fe400078e0090 */
[----:B------:R-:W3:Y:S01]  /*06b0*/  LDG.E.128 R140, desc[UR6][R140.64] ;  /* 0x000000068c8c7981 */ /* 0x000ee2000c1e1d00 */
[----:B------:R-:W-:-:S03]  /*06c0*/  ISETP.NE.AND.EX P0, PT, R0, RZ, PT, P0 ;  /* 0x000000ff0000720c */ /* 0x000fc60003f05300 */
[----:B------:R-:W3:Y:S01]  /*06d0*/  LDG.E.128 R136, desc[UR6][R136.64] ;  /* 0x0000000688887981 */ /* 0x000ee2000c1e1d00 */
[----:B------:R-:W-:-:S05]  /*06e0*/  IADD3 R147, PT, PT, R147, 0x60, RZ ;  /* 0x0000006093937810 */ /* 0x000fca0007ffe0ff */
[----:B------:R-:W-:-:S04]  /*06f0*/  IMAD.WIDE.U32 R144, R147, 0x10, R144 ;  /* 0x0000001093907825 */ /* 0x000fc800078e0090 */
[----:B------:R-:W0:Y:S02]  /*0700*/  @P0 LDC.64 R154, c[0x0][0x438] ;  /* 0x00010e00ff9a0b82 */ /* 0x000e240000000a00 */
[----:B------:R-:W3:Y:S06]  /*0710*/  LDG.E.128 R144, desc[UR6][R144.64] ;  /* 0x0000000690907981 */ /* 0x000eec000c1e1d00 */
[----:B------:R-:W1:Y:S08]  /*0720*/  @P0 LDC.64 R148, c[0x0][0x438] ;  /* 0x00010e00ff940b82 */ /* 0x000e700000000a00 */
[----:B------:R-:W1:Y:S01]  /*0730*/  @P0 LDC.64 R152, c[0x0][0x438] ;  /* 0x00010e00ff980b82 */ /* 0x000e620000000a00 */
[----:B0-----:R-:W-:-:S07]  /*0740*/  @P0 IMAD.WIDE.U32 R154, R161, 0x10, R154 ;  /* 0x00000010a19a0825 */ /* 0x001fce00078e009a */
[----:B------:R-:W0:Y:S01]  /*0750*/  @P0 LDC.64 R150, c[0x0][0x438] ;  /* 0x00010e00ff960b82 */ /* 0x000e220000000a00 */
[----:B------:R-:W-:Y:S01]  /*0760*/  ISETP.NE.AND P1, PT, RZ, UR8, PT ;  /* 0x00000008ff007c0c */ /* 0x000fe2000bf25270 */
[----:B------:R-:W5:Y:S01]  /*0770*/  @P0 LDG.E.128 R88, desc[UR6][R154.64] ;  /* 0x000000069a580981 */ /* 0x000f62000c1e1d00 */
[----:B-1----:R-:W-:-:S05]  /*0780*/  @P0 IMAD.WIDE.U32 R160, R163, 0x10, R148 ;  /* 0x00000010a3a00825 */ /* 0x002fca00078e0094 */
[----:B------:R-:W5:Y:S01]  /*0790*/  @P0 LDG.E.128 R92, desc[UR6][R160.64] ;  /* 0x00000006a05c0981 */ /* 0x000f62000c1e1d00 */
[----:B------:R-:W-:-:S05]  /*07a0*/  @P0 IMAD.WIDE.U32 R152, R157, 0x10, R152 ;  /* 0x000000109d980825 */ /* 0x000fca00078e0098 */
[----:B------:R1:W5:Y:S01]  /*07b0*/  @P0 LDG.E.128 R100, desc[UR6][R152.64] ;  /* 0x0000000698640981 */ /* 0x000362000c1e1d00 */
[----:B0-----:R-:W-:-:S05]  /*07c0*/  @P0 IMAD.WIDE.U32 R150, R159, 0x10, R150 ;  /* 0x000000109f960825 */ /* 0x001fca00078e0096 */
[----:B------:R0:W5:Y:S01]  /*07d0*/  @P0 LDG.E.128 R96, desc[UR6][R150.64] ;  /* 0x0000000696600981 */ /* 0x000162000c1e1d00 */
[----:B----4-:R-:W-:-:S05]  /*07e0*/  FSEL R148, R3, RZ, !P1 ;  /* 0x000000ff03947208 */ /* 0x010fca0004800000 */
[C---:B--2---:R-:W-:Y:S01]  /*07f0*/  FADD.FTZ R116, -R148.reuse, R116 ;  /* 0x0000007494747221 */ /* 0x044fe20000010100 */
[----:B------:R-:W-:-:S03]  /*0800*/  FADD.FTZ R156, -R148, R117 ;  /* 0x00000075949c7221 */ /* 0x000fc60000010100 */
[C---:B-----5:R-:W-:Y:S01]  /*0810*/  FMUL.FTZ R3, R5.reuse, R116 ;  /* 0x0000007405037220 */ /* 0x060fe20000410000 */
[C---:B---3--:R-:W-:Y:S01]  /*0820*/  FADD.FTZ R126, -R148.reuse, R126 ;  /* 0x0000007e947e7221 */ /* 0x048fe20000010100 */
[C---:B------:R-:W-:Y:S01]  /*0830*/  FADD.FTZ R124, -R148.reuse, R124 ;  /* 0x0000007c947c7221 */ /* 0x040fe20000010100 */
[C---:B-1----:R-:W-:Y:S01]  /*0840*/  FADD.FTZ R152, -R148.reuse, R127 ;  /* 0x0000007f94987221 */ /* 0x042fe20000010100 */
[----:B------:R-:W-:Y:S01]  /*0850*/  FADD.FTZ R118, -R148, R118 ;  /* 0x0000007694767221 */ /* 0x000fe20000010100 */
[C---:B------:R-:W-:Y:S01]  /*0860*/  FMUL.FTZ R116, R5.reuse, R156 ;  /* 0x0000009c05747220 */ /* 0x040fe20000410000 */
[----:B------:R-:W-:Y:S01]  /*0870*/  FADD.FTZ R56, R56, R120 ;  /* 0x0000007838387221 */ /* 0x000fe20000010000 */
[----:B------:R-:W-:Y:S01]  /*0880*/  FFMA.FTZ R40, R120, R3, R40 ;  /* 0x0000000378287223 */ /* 0x000fe20000010028 */
[----:B0-----:R-:W-:Y:S01]  /*0890*/  FADD.FTZ R150, -R148, R125 ;  /* 0x0000007d94967221 */ /* 0x001fe20000010100 */
[----:B------:R-:W-:Y:S01]  /*08a0*/  FMUL.FTZ R120, R36, R120 ;  /* 0x0000007824787220 */ /* 0x000fe20000410000 */
[C---:B------:R-:W-:Y:S01]  /*08b0*/  FADD.FTZ R154, -R148.reuse, R119 ;  /* 0x00000077949a7221 */ /* 0x040fe20000010100 */
[C---:B------:R-:W-:Y:S01]  /*08c0*/  FMUL.FTZ R125, R5.reuse, R126 ;  /* 0x0000007e057d7220 */ /* 0x040fe20000410000 */
[C---:B------:R-:W-:Y:S01]  /*08d0*/  FMUL.FTZ R119, R5.reuse, R124 ;  /* 0x0000007c05777220 */ /* 0x040fe20000410000 */
[C---:B------:R-:W-:Y:S01]  /*08e0*/  FMUL.FTZ R126, R5.reuse, R152 ;  /* 0x00000098057e7220 */ /* 0x040fe20000410000 */
[----:B------:R-:W-:Y:S01]  /*08f0*/  FMUL.FTZ R117, R5, R118 ;  /* 0x0000007605757220 */ /* 0x000fe20000410000 */
[----:B------:R-:W-:Y:S01]  /*0900*/  FADD.FTZ R57, R57, R121 ;  /* 0x0000007939397221 */ /* 0x000fe20000010000 */
[----:B------:R-:W-:Y:S01]  /*0910*/  FFMA.FTZ R41, R121, R116, R41 ;  /* 0x0000007479297223 */ /* 0x000fe20000010029 */
[----:B------:R-:W-:Y:S01]  /*0920*/  FMUL.FTZ R124, R5, R150 ;  /* 0x00000096057c7220 */ /* 0x000fe20000410000 */
[C---:B------:R-:W-:Y:S01]  /*0930*/  FADD.FTZ R152, -R148.reuse, R130 ;  /* 0x0000008294987221 */ /* 0x040fe20000010100 */
[----:B------:R-:W-:Y:S01]  /*0940*/  FMUL.FTZ R121, R37, R121 ;  /* 0x0000007925797220 */ /* 0x000fe20000410000 */
[C---:B------:R-:W-:Y:S01]  /*0950*/  FADD.FTZ R150, -R148.reuse, R129 ;  /* 0x0000008194967221 */ /* 0x040fe20000010100 */
[----:B------:R-:W-:Y:S01]  /*0960*/  FADD.FTZ R130, RZ, R120 ;  /* 0x00000078ff827221 */ /* 0x000fe20000010000 */
[----:B------:R-:W-:Y:S01]  /*0970*/  FFMA.FTZ R129, R3, R120, RZ ;  /* 0x0000007803817223 */ /* 0x000fe200000100ff */
[C---:B------:R-:W-:Y:S01]  /*0980*/  FMUL.FTZ R118, R5.reuse, R154 ;  /* 0x0000009a05767220 */ /* 0x040fe20000410000 */
[----:B------:R-:W-:Y:S01]  /*0990*/  FADD.FTZ R128, -R148, R128 ;  /* 0x0000008094807221 */ /* 0x000fe20000010100 */
        /* <DEDUP_REMOVED lines=40> */
[----:B------:R-:W-:Y:S01]  /*0c20*/  FADD.FTZ R156, -R148, R142 ;  /* 0x0000008e949c7221 */ /* 0x000fe20000010100 */
        /* <DEDUP_REMOVED lines=45> */
.L_x_10381:
        /* <DEDUP_REMOVED lines=23> */
.L_x_10382:
[----:B0-----:R-:W-:Y:S05]  /*1070*/  BSYNC.RECONVERGENT B1 ;  /* 0x0000000000017941 */ /* 0x001fea0003800200 */
.L_x_10380:
        /* <DEDUP_REMOVED lines=21> */
.L_x_10446:
        /* <DEDUP_REMOVED lines=17> */
[----:B0-----:R-:W-:Y:S01]  /*12e0*/  SHF.R.S32.HI R143, RZ, 0x1f, R2 ;  /* 0x0000001fff8f7819 */ /* 0x001fe20000011402 */
        /* <DEDUP_REMOVED lines=22> */
.L_x_10388:
[----:B------:R-:W-:Y:S05]  /*1450*/  BSYNC.RECONVERGENT B2 ;  /* 0x0000000000027941 */ /* 0x000fea0003800200 */
.L_x_10387:
        /* <DEDUP_REMOVED lines=10> */
.L_x_10390:
[----:B------:R-:W-:Y:S05]  /*1500*/  BSYNC.RECONVERGENT B2 ;  /* 0x0000000000027941 */ /* 0x000fea0003800200 */
.L_x_10389:
        /* <DEDUP_REMOVED lines=10> */
.L_x_10392:
[----:B------:R-:W-:Y:S05]  /*15b0*/  BSYNC.RECONVERGENT B2 ;  /* 0x0000000000027941 */ /* 0x000fea0003800200 */
.L_x_10391:
        /* <DEDUP_REMOVED lines=10> */
.L_x_10386:
        /* <DEDUP_REMOVED lines=12> */
[----:B------:R-:W-:-:S03]  /*1720*/  FFMA.FTZ R115, R117, R0, R157 ;  /* 0x0000000075737223 */ /* 0x000fc6000001009d */
[-C--:B-----5:R-:W-:Y:S01]  /*1730*/  @P3 FFMA.FTZ R84, R104, R113.reuse, R84 ;  /* 0x0000007168543223 */ /* 0x0a0fe20000010054 */
[----:B------:R-:W-:Y:S01]  /*1740*/  @P3 FMUL.FTZ R108, R8, R113 ;  /* 0x00000071086c3220 */ /* 0x000fe20000410000 */
[----:B------:R-:W-:Y:S01]  /*1750*/  FSEL R113, R114, RZ, P1 ;  /* 0x000000ff72717208 */ /* 0x000fe20000800000 */
[----:B------:R-:W-:-:S04]  /*1760*/  FADD.FTZ R114, R122, -R115 ;  /* 0x800000737a727221 */ /* 0x000fc80000010000 */
[----:B-1----:R-:W-:Y:S01]  /*1770*/  @P3 FMUL.FTZ R2, R113, R142 ;  /* 0x0000008e71023220 */ /* 0x002fe20000410000 */
[----:B------:R-:W-:-:S03]  /*1780*/  FMUL.FTZ R114, R5, R114 ;  /* 0x0000007205727220 */ /* 0x000fc60000410000 */
[-C--:B------:R-:W-:Y:S01]  /*1790*/  @P3 FFMA.FTZ R85, R105, R2.reuse, R85 ;  /* 0x0000000269553223 */ /* 0x080fe20000010055 */
[----:B------:R-:W-:Y:S01]  /*17a0*/  @P3 FMUL.FTZ R109, R9, R2 ;  /* 0x00000002096d3220 */ /* 0x000fe20000410000 */
[----:B------:R-:W-:Y:S01]  /*17b0*/  FFMA.FTZ R2, R118, R0, R157 ;  /* 0x0000000076027223 */ /* 0x000fe2000001009d */
[----:B------:R-:W-:-:S03]  /*17c0*/  FSEL R114, R114, RZ, P1 ;  /* 0x000000ff72727208 */ /* 0x000fc60000800000 */
[----:B------:R-:W-:Y:S02]  /*17d0*/  FADD.FTZ R2, R123, -R2 ;  /* 0x800000027b027221 */ /* 0x000fe40000010000 */
[----:B--2---:R-:W-:Y:S02]  /*17e0*/  @P3 FMUL.FTZ R115, R114, R141 ;  /* 0x0000008d72733220 */ /* 0x004fe40000410000 */
[----:B------:R-:W-:Y:S02]  /*17f0*/  FMUL.FTZ R2, R5, R2 ;  /* 0x0000000205027220 */ /* 0x000fe40000410000 */
[-C--:B------:R-:W-:Y:S01]  /*1800*/  @P3 FFMA.FTZ R86, R106, R115.reuse, R86 ;  /* 0x000000736a563223 */ /* 0x080fe20000010056 */
[----:B------:R-:W-:Y:S02]  /*1810*/  @P3 FMUL.FTZ R110, R10, R115 ;  /* 0x000000730a6e3220 */ /* 0x000fe40000410000 */
[----:B------:R-:W-:-:S04]  /*1820*/  FSEL R2, R2, RZ, P1 ;  /* 0x000000ff02027208 */ /* 0x000fc80000800000 */
[----:B------:R-:W-:Y:S01]  /*1830*/  MOV R115, R2 ;  /* 0x0000000200737202 */ /* 0x000fe20000000f00 */
[----:B------:R-:W-:Y:S06]  /*1840*/  @!P3 BRA `(.L_x_10393) ;  /* 0x000000040028b947 */ /* 0x000fec0003800000 */
[----:B------:R-:W-:-:S04]  /*1850*/  FMUL.FTZ R2, R2, UR13 ;  /* 0x0000000d02027c20 */ /* 0x000fc80008410000 */
[-C--:B------:R-:W-:Y:S01]  /*1860*/  FFMA.FTZ R87, R107, R2.reuse, R87 ;  /* 0x000000026b577223 */ /* 0x080fe20000010057 */
[----:B------:R-:W-:Y:S01]  /*1870*/  FMUL.FTZ R111, R11, R2 ;  /* 0x000000020b6f7220 */ /* 0x000fe20000410000 */
[----:B------:R-:W-:Y:S06]  /*1880*/  BRA `(.L_x_10393) ;  /* 0x0000000400187947 */ /* 0x000fec0003800000 */
.L_x_10385:
[----:B------:R-:W-:Y:S02]  /*1890*/  MOV R4, UR20 ;  /* 0x0000001400047c02 */ /* 0x000fe40008000f00 */
        /* <DEDUP_REMOVED lines=37> */
.L_x_10394:
        /* <DEDUP_REMOVED lines=11> */
[----:B------:R-:W-:Y:S01]  /*1ba0*/  @P2 FFMA.FTZ R112, R5, R113, R88 ;  /* 0x0000007105702223 */ /* 0x000fe20000010058 */
[----:B------:R-:W-:Y:S01]  /*1bb0*/  @P2 FADD.FTZ R143, R122, -R143 ;  /* 0x8000008f7a8f2221 */ /* 0x000fe20000010000 */
[----:B------:R-:W-:Y:S01]  /*1bc0*/  MOV R113, R89 ;  /* 0x0000005900717202 */ /* 0x000fe20000000f00 */
[----:B------:R-:W-:Y:S01]  /*1bd0*/  @P2 FADD.FTZ R2, R121, -R2 ;  /* 0x8000000279022221 */ /* 0x000fe20000010000 */
[----:B------:R-:W-:Y:S01]  /*1be0*/  MOV R114, R90 ;  /* 0x0000005a00727202 */ /* 0x000fe20000000f00 */
[----:B------:R-:W2:Y:S01]  /*1bf0*/  @P3 LDC R142, c[0x0][0x40c] ;  /* 0x00010300ff8e3b82 */ /* 0x000ea20000000800 */
[C---:B------:R-:W-:Y:S01]  /*1c00*/  @P2 FFMA.FTZ R114, R5.reuse, R143, R90 ;  /* 0x0000008f05722223 */ /* 0x040fe2000001005a */
        /* <DEDUP_REMOVED lines=14> */
.L_x_10393:
[----:B------:R-:W-:Y:S05]  /*1cf0*/  BSYNC.RECONVERGENT B1 ;  /* 0x0000000000017941 */ /* 0x000fea0003800200 */
.L_x_10384:
        /* <DEDUP_REMOVED lines=14> */
.L_x_10396:
[----:B------:R-:W-:Y:S05]  /*1de0*/  BSYNC.RECONVERGENT B1 ;  /* 0x0000000000017941 */ /* 0x000fea0003800200 */
.L_x_10395:
[----:B------:R-:W-:Y:S04]  /*1df0*/  BSSY.RECONVERGENT B1, `(.L_x_10397) ;  /* 0x0000094000017945 */ /* 0x000fe80003800200 */
[----:B------:R-:W-:Y:S05]  /*1e00*/  @!P0 BRA `(.L_x_10398) ;  /* 0x0000000400108947 */ /* 0x000fea0003800000 */
[----:B------:R-:W-:Y:S05]  /*1e10*/  @!P1 BRA `(.L_x_10399) ;  /* 0x0000000000889947 */ /* 0x000fea0003800000 */
[----:B0-----:R-:W0:Y:S01]  /*1e20*/  @P3 LDC R141, c[0x0][0x40c] ;  /* 0x00010300ff8d3b82 */ /* 0x001e220000000800 */
        /* <DEDUP_REMOVED lines=11> */
[----:B------:R-:W-:-:S02]  /*1ee0*/  MOV R113, R93 ;  /* 0x0000005d00717202 */ /* 0x000fc40000000f00 */
        /* <DEDUP_REMOVED lines=12> */
[----:B------:R-:W-:Y:S01]  /*1fb0*/  MOV R115, R4 ;  /* 0x0000000400737202 */ /* 0x000fe20000000f00 */
        /* <DEDUP_REMOVED lines=8> */
.L_x_10399:
        /* <DEDUP_REMOVED lines=33> */
.L_x_10398:
        /* <DEDUP_REMOVED lines=16> */
[----:B------:R-:W-:Y:S01]  /*2350*/  FADD.FTZ R114, R134, -R115 ;  /* 0x8000007386727221 */ /* 0x000fe20000010000 */
[----:B------:R-:W-:Y:S01]  /*2360*/  FSEL R113, R2, RZ, P4 ;  /* 0x000000ff02717208 */ /* 0x000fe20002000000 */
[----:B------:R-:W-:Y:S02]  /*2370*/  FFMA.FTZ R2, R126, R0, R157 ;  /* 0x000000007e027223 */ /* 0x000fe4000001009d */
[----:B------:R-:W-:Y:S02]  /*2380*/  FMUL.FTZ R114, R5, R114 ;  /* 0x0000007205727220 */ /* 0x000fe40000410000 */
[----:B------:R-:W-:Y:S01]  /*2390*/  FADD.FTZ R140, R135, -R2 ;  /* 0x80000002878c7221 */ /* 0x000fe20000010000 */
[----:B-1----:R-:W-:Y:S02]  /*23a0*/  @P3 FMUL.FTZ R2, R113, R4 ;  /* 0x0000000471023220 */ /* 0x002fe40000410000 */
[----:B------:R-:W-:Y:S01]  /*23b0*/  FSEL R114, R114, RZ, P4 ;  /* 0x000000ff72727208 */ /* 0x000fe20002000000 */
[----:B------:R-:W-:Y:S01]  /*23c0*/  FMUL.FTZ R4, R5, R140 ;  /* 0x0000008c05047220 */ /* 0x000fe20000410000 */
[-C--:B------:R-:W-:Y:S01]  /*23d0*/  @P3 FFMA.FTZ R81, R105, R2.reuse, R81 ;  /* 0x0000000269513223 */ /* 0x080fe20000010051 */
[----:B------:R-:W-:-:S02]  /*23e0*/  @P3 FMUL.FTZ R109, R13, R2 ;  /* 0x000000020d6d3220 */ /* 0x000fc40000410000 */
[----:B--2---:R-:W-:Y:S01]  /*23f0*/  @P3 FMUL.FTZ R115, R114, R141 ;  /* 0x0000008d72733220 */ /* 0x004fe20000410000 */
[----:B------:R-:W-:-:S03]  /*2400*/  FSEL R4, R4, RZ, P4 ;  /* 0x000000ff04047208 */ /* 0x000fc60002000000 */
[-C--:B------:R-:W-:Y:S01]  /*2410*/  @P3 FFMA.FTZ R82, R106, R115.reuse, R82 ;  /* 0x000000736a523223 */ /* 0x080fe20000010052 */
[----:B------:R-:W-:Y:S01]  /*2420*/  @P3 FMUL.FTZ R110, R14, R115 ;  /* 0x000000730e6e3220 */ /* 0x000fe20000410000 */
[----:B------:R-:W-:Y:S01]  /*2430*/  MOV R115, R4 ;  /* 0x0000000400737202 */ /* 0x000fe20000000f00 */
[----:B------:R-:W-:Y:S06]  /*2440*/  @!P3 BRA `(.L_x_10400) ;  /* 0x0000000000b8b947 */ /* 0x000fec0003800000 */
[----:B------:R-:W-:-:S04]  /*2450*/  FMUL.FTZ R2, R4, UR13 ;  /* 0x0000000d04027c20 */ /* 0x000fc80008410000 */
[-C--:B------:R-:W-:Y:S01]  /*2460*/  FFMA.FTZ R83, R107, R2.reuse, R83 ;  /* 0x000000026b537223 */ /* 0x080fe20000010053 */
[----:B------:R-:W-:Y:S01]  /*2470*/  FMUL.FTZ R111, R15, R2 ;  /* 0x000000020f6f7220 */ /* 0x000fe20000410000 */
[----:B------:R-:W-:Y:S06]  /*2480*/  BRA `(.L_x_10400) ;  /* 0x0000000000a87947 */ /* 0x000fec0003800000 */
.L_x_10401:
        /* <DEDUP_REMOVED lines=10> */
.L_x_10403:
[----:B------:R-:W-:Y:S05]  /*2530*/  BSYNC.RECONVERGENT B2 ;  /* 0x0000000000027941 */ /* 0x000fea0003800200 */
.L_x_10402:
        /* <DEDUP_REMOVED lines=10> */
.L_x_10405:
[----:B------:R-:W-:Y:S05]  /*25e0*/  BSYNC.RECONVERGENT B2 ;  /* 0x0000000000027941 */ /* 0x000fea0003800200 */
.L_x_10404:
        /* <DEDUP_REMOVED lines=10> */
.L_x_10407:
[----:B------:R-:W-:Y:S05]  /*2690*/  BSYNC.RECONVERGENT B2 ;  /* 0x0000000000027941 */ /* 0x000fea0003800200 */
.L_x_10406:
        /* <DEDUP_REMOVED lines=9> */
.L_x_10400:
[----:B------:R-:W-:Y:S05]  /*2730*/  BSYNC.RECONVERGENT B1 ;  /* 0x0000000000017941 */ /* 0x000fea0003800200 */
.L_x_10397:
        /* <DEDUP_REMOVED lines=14> */
.L_x_10409:
[----:B------:R-:W-:Y:S05]  /*2820*/  BSYNC.RECONVERGENT B1 ;  /* 0x0000000000017941 */ /* 0x000fea0003800200 */
.L_x_10408:
        /* <DEDUP_REMOVED lines=37> */
.L_x_10412:
        /* <DEDUP_REMOVED lines=33> */
.L_x_10411:
        /* <DEDUP_REMOVED lines=36> */
.L_x_10414:
        /* <DEDUP_REMOVED lines=10> */
.L_x_10416:
[----:B------:R-:W-:Y:S05]  /*2f70*/  BSYNC.RECONVERGENT B2 ;  /* 0x0000000000027941 */ /* 0x000fea0003800200 */
.L_x_10415:
        /* <DEDUP_REMOVED lines=10> */
.L_x_10418:
[----:B------:R-:W-:Y:S05]  /*3020*/  BSYNC.RECONVERGENT B2 ;  /* 0x0000000000027941 */ /* 0x000fea0003800200 */
.L_x_10417:
        /* <DEDUP_REMOVED lines=10> */
.L_x_10420:
[----:B------:R-:W-:Y:S05]  /*30d0*/  BSYNC.RECONVERGENT B2 ;  /* 0x0000000000027941 */ /* 0x000fea0003800200 */
.L_x_10419:
        /* <DEDUP_REMOVED lines=9> */
.L_x_10413:
[----:B------:R-:W-:Y:S05]  /*3170*/  BSYNC.RECONVERGENT B1 ;  /* 0x0000000000017941 */ /* 0x000fea0003800200 */
.L_x_10410:
        /* <DEDUP_REMOVED lines=14> */
.L_x_10422:
[----:B------:R-:W-:Y:S05]  /*3260*/  BSYNC.RECONVERGENT B1 ;  /* 0x0000000000017941 */ /* 0x000fea0003800200 */
.L_x_10421:
[----:B------:R-:W-:Y:S04]  /*3270*/  BSSY.RECONVERGENT B1, `(.L_x_10423) ;  /* 0x0000093000017945 */ /* 0x000fe80003800200 */
[----:B------:R-:W-:Y:S05]  /*3280*/  @!P0 BRA `(.L_x_10424) ;  /* 0x0000000400108947 */ /* 0x000fea0003800000 */
[----:B------:R-:W-:Y:S05]  /*3290*/  @!P1 BRA `(.L_x_10425) ;  /* 0x0000000000889947 */ /* 0x000fea0003800000 */
[----:B0-----:R-:W0:Y:S01]  /*32a0*/  @P3 LDC R141, c[0x0][0x40c] ;  /* 0x00010300ff8d3b82 */ /* 0x001e220000000800 */
[-CC-:B------:R-:W-:Y:S01]  /*32b0*/  @P2 FFMA.FTZ R113, R131, R0.reuse, R157.reuse ;  /* 0x0000000083712223 */ /* 0x180fe2000001009d */
[-CC-:B------:R-:W-:Y:S01]  /*32c0*/  @P2 FFMA.FTZ R2, R144, R0.reuse, R157.reuse ;  /* 0x0000000090022223 */ /* 0x180fe2000001009d */
[-CC-:B------:R-:W-:Y:S01]  /*32d0*/  @P2 FFMA.FTZ R115, R145, R0.reuse, R157.reuse ;  /* 0x0000000091732223 */ /* 0x180fe2000001009d */
[----:B------:R-:W-:Y:S01]  /*32e0*/  @P2 FFMA.FTZ R4, R150, R0, R157 ;  /* 0x0000000096042223 */ /* 0x000fe2000001009d */
[----:B------:R-:W-:Y:S01]  /*32f0*/  @P2 FADD.FTZ R0, R148, -R113 ;  /* 0x8000007194002221 */ /* 0x000fe20000010000 */
[----:B------:R-:W-:Y:S01]  /*3300*/  @P2 FADD.FTZ R2, R149, -R2 ;  /* 0x8000000295022221 */ /* 0x000fe20000010000 */
[----:B------:R-:W-:Y:S01]  /*3310*/  @P2 FADD.FTZ R115, R146, -R115 ;  /* 0x8000007392732221 */ /* 0x000fe20000010000 */
[----:B------:R-:W1:Y:S01]  /*3320*/  @P3 LDC R6, c[0x0][0x40c] ;  /* 0x00010300ff063b82 */ /* 0x000e620000000800 */
[----:B------:R-:W-:Y:S01]  /*3330*/  MOV R112, R100 ;  /* 0x0000006400707202 */ /* 0x000fe20000000f00 */
[----:B------:R-:W-:Y:S01]  /*3340*/  @P2 FFMA.FTZ R112, R5, R0, R100 ;  /* 0x0000000005702223 */ /* 0x000fe20000010064 */
[----:B------:R-:W-:Y:S01]  /*3350*/  MOV R113, R101 ;  /* 0x0000006500717202 */ /* 0x000fe20000000f00 */
[----:B------:R-:W-:Y:S01]  /*3360*/  @P2 FADD.FTZ R4, R151, -R4 ;  /* 0x8000000497042221 */ /* 0x000fe20000010000 */
[----:B------:R-:W-:Y:S01]  /*3370*/  MOV R114, R102 ;  /* 0x0000006600727202 */ /* 0x000fe20000000f00 */
[C---:B------:R-:W-:Y:S01]  /*3380*/  @P2 FFMA.FTZ R113, R5.reuse, R2, R101 ;  /* 0x0000000205712223 */ /* 0x040fe20000010065 */
[C---:B------:R-:W-:Y:S01]  /*3390*/  @P2 FFMA.FTZ R114, R5.reuse, R115, R102 ;  /* 0x0000007305722223 */ /* 0x040fe20000010066 */
[----:B------:R-:W2:Y:S01]  /*33a0*/  @P3 LDC R143, c[0x0][0x40c] ;  /* 0x00010300ff8f3b82 */ /* 0x000ea20000000800 */
[----:B------:R-:W-:Y:S01]  /*33b0*/  MOV R2, R103 ;  /* 0x0000006700027202 */ /* 0x000fe20000000f00 */
[----:B------:R-:W-:Y:S01]  /*33c0*/  @P2 FFMA.FTZ R2, R5, R4, R103 ;  /* 0x0000000405022223 */ /* 0x000fe20000010067 */
[----:B0-----:R-:W-:-:S04]  /*33d0*/  @P3 FMUL.FTZ R115, R112, R141 ;  /* 0x0000008d70733220 */ /* 0x001fc80000410000 */
[-C--:B-----5:R-:W-:Y:S01]  /*33e0*/  @P3 FFMA.FTZ R72, R104, R115.reuse, R72 ;  /* 0x0000007368483223 */ /* 0x0a0fe20000010048 */
[----:B------:R-:W-:Y:S01]  /*33f0*/  @P3 FMUL.FTZ R108, R20, R115 ;  /* 0x00000073146c3220 */ /* 0x000fe20000410000 */
[----:B------:R-:W-:Y:S01]  /*3400*/  MOV R115, R2 ;  /* 0x0000000200737202 */ /* 0x000fe20000000f00 */
        /* <DEDUP_REMOVED lines=11> */
.L_x_10425:
        /* <DEDUP_REMOVED lines=33> */
.L_x_10424:
[----:B------:R-:W-:Y:S05]  /*36d0*/  @!P1 BRA `(.L_x_10427) ;  /* 0x0000000000889947 */ /* 0x000fea0003800000 */
[----:B0-----:R-:W0:Y:S01]  /*36e0*/  @P3 LDC R115, c[0x0][0x40c] ;  /* 0x00010300ff733b82 */ /* 0x001e220000000800 */
[-CC-:B------:R-:W-:Y:S01]  /*36f0*/  FFMA.FTZ R113, R131, R0.reuse, R157.reuse ;  /* 0x0000000083717223 */ /* 0x180fe2000001009d */
[-C--:B------:R-:W-:Y:S01]  /*3700*/  FFMA.FTZ R2, R144, R0.reuse, R157 ;  /* 0x0000000090027223 */ /* 0x080fe2000001009d */
[----:B------:R-:W-:Y:S02]  /*3710*/  ISETP.GT.AND P0, PT, R6, RZ, PT ;  /* 0x000000ff0600720c */ /* 0x000fe40003f04270 */
[----:B------:R-:W-:Y:S01]  /*3720*/  FADD.FTZ R112, R148, -R113 ;  /* 0x8000007194707221 */ /* 0x000fe20000010000 */
[----:B------:R-:W-:Y:S01]  /*3730*/  FFMA.FTZ R113, R145, R0, R157 ;  /* 0x0000000091717223 */ /* 0x000fe2000001009d */
[----:B------:R-:W-:Y:S01]  /*3740*/  FADD.FTZ R2, R149, -R2 ;  /* 0x8000000295027221 */ /* 0x000fe20000010000 */
[----:B------:R-:W1:Y:S01]  /*3750*/  @P3 LDC R4, c[0x0][0x40c] ;  /* 0x00010300ff043b82 */ /* 0x000e620000000800 */
[C---:B------:R-:W-:Y:S01]  /*3760*/  FMUL.FTZ R112, R5.reuse, R112 ;  /* 0x0000007005707220 */ /* 0x040fe20000410000 */
[----:B------:R-:W-:Y:S01]  /*3770*/  FADD.FTZ R114, R146, -R113 ;  /* 0x8000007192727221 */ /* 0x000fe20000010000 */
[----:B------:R-:W-:Y:S01]  /*3780*/  FMUL.FTZ R113, R5, R2 ;  /* 0x0000000205717220 */ /* 0x000fe20000410000 */
[----:B------:R-:W-:-:S02]  /*3790*/  FFMA.FTZ R0, R150, R0, R157 ;  /* 0x0000000096007223 */ /* 0x000fc4000001009d */
[----:B------:R-:W-:Y:S01]  /*37a0*/  FMUL.FTZ R114, R5, R114 ;  /* 0x0000007205727220 */ /* 0x000fe20000410000 */
[----:B------:R-:W-:Y:S01]  /*37b0*/  FSEL R112, R112, RZ, P0 ;  /* 0x000000ff70707208 */ /* 0x000fe20000000000 */
[----:B------:R-:W2:Y:S01]  /*37c0*/  @P3 LDC R141, c[0x0][0x40c] ;  /* 0x00010300ff8d3b82 */ /* 0x000ea20000000800 */
[----:B------:R-:W-:Y:S01]  /*37d0*/  FADD.FTZ R0, R151, -R0 ;  /* 0x8000000097007221 */ /* 0x000fe20000010000 */
[----:B------:R-:W-:Y:S02]  /*37e0*/  FSEL R113, R113, RZ, P0 ;  /* 0x000000ff71717208 */ /* 0x000fe40000000000 */
[----:B------:R-:W-:Y:S01]  /*37f0*/  FSEL R114, R114, RZ, P0 ;  /* 0x000000ff72727208 */ /* 0x000fe20000000000 */
[----:B------:R-:W-:Y:S01]  /*3800*/  FMUL.FTZ R2, R5, R0 ;  /* 0x0000000005027220 */ /* 0x000fe20000410000 */
[----:B0-----:R-:W-:-:S04]  /*3810*/  @P3 FMUL.FTZ R115, R112, R115 ;  /* 0x0000007370733220 */ /* 0x001fc80000410000 */
[-C--:B-----5:R-:W-:Y:S01]  /*3820*/  @P3 FFMA.FTZ R72, R104, R115.reuse, R72 ;  /* 0x0000007368483223 */ /* 0x0a0fe20000010048 */
[----:B------:R-:W-:Y:S01]  /*3830*/  @P3 FMUL.FTZ R108, R20, R115 ;  /* 0x00000073146c3220 */ /* 0x000fe20000410000 */
[----:B------:R-:W-:Y:S01]  /*3840*/  FSEL R115, R2, RZ, P0 ;  /* 0x000000ff02737208 */ /* 0x000fe20000000000 */
        /* <DEDUP_REMOVED lines=11> */
.L_x_10427:
        /* <DEDUP_REMOVED lines=17> */
.L_x_10429:
[----:B------:R-:W-:Y:S05]  /*3a10*/  BSYNC.RECONVERGENT B2 ;  /* 0x0000000000027941 */ /* 0x000fea0003800200 */
.L_x_10428:
        /* <DEDUP_REMOVED lines=10> */
.L_x_10431:
[----:B------:R-:W-:Y:S05]  /*3ac0*/  BSYNC.RECONVERGENT B2 ;  /* 0x0000000000027941 */ /* 0x000fea0003800200 */
.L_x_10430:
        /* <DEDUP_REMOVED lines=10> */
.L_x_10433:
[----:B------:R-:W-:Y:S05]  /*3b70*/  BSYNC.RECONVERGENT B2 ;  /* 0x0000000000027941 */ /* 0x000fea0003800200 */
.L_x_10432:
[-C--:B-----5:R-:W-:Y:S01]  /*3b80*/  @P3 FFMA.FTZ R75, R107, R4.reuse, R75 ;  /* 0x000000046b4b3223 */ /* 0x0a0fe2000001004b */
[----:B------:R-:W-:-:S07]  /*3b90*/  @P3 FMUL.FTZ R111, R23, R4 ;  /* 0x00000004176f3220 */ /* 0x000fce0000410000 */
.L_x_10426:
[----:B------:R-:W-:Y:S05]  /*3ba0*/  BSYNC.RECONVERGENT B1 ;  /* 0x0000000000017941 */ /* 0x000fea0003800200 */
.L_x_10423:
        /* <DEDUP_REMOVED lines=11> */
.L_x_10379:
[----:B0-----:R-:W-:Y:S05]  /*3c60*/  BSYNC B0 ;  /* 0x0000000000007941 */ /* 0x001fea0003800000 */
.L_x_10378:
        /* <DEDUP_REMOVED lines=151> */
.L_x_10383:
        /* <DEDUP_REMOVED lines=8> */
.L_x_10436:
[----:B------:R-:W-:Y:S05]  /*4660*/  BSYNC B1 ;  /* 0x0000000000017941 */ /* 0x000fea0003800000 */
.L_x_10435:
        /* <DEDUP_REMOVED lines=8> */
.L_x_10437:
[----:B------:R-:W-:-:S05]  /*46f0*/  FADD.FTZ R140, R140, R147 ;  /* 0x000000938c8c7221 */ /* 0x000fca0000010000 */
[----:B------:R-:W-:Y:S01]  /*4700*/  MOV R160, R140 ;  /* 0x0000008c00a07202 */ /* 0x000fe20000000f00 */
[----:B------:R-:W-:Y:S01]  /*4710*/  HFMA2 R159, -RZ, RZ, 0, 1.1920928955078125e-07 ;  /* 0x00000002ff9f7431 */ /* 0x000fe200000001ff */
[----:B------:R-:W-:-:S07]  /*4720*/  MOV R141, R158 ;  /* 0x0000009e008d7202 */ /* 0x000fce0000000f00 */
[----:B------:R-:W-:Y:S05]  /*4730*/  WARPSYNC.COLLECTIVE R157, `(.L_x_10438) ;  /* 0x000000009d087348 */ /* 0x000fea0003c00000 */
[----:B------:R0:W1:Y:S02]  /*4740*/  SHFL.BFLY P1, R158, R160, R159, R162 ;  /* 0x0c00009fa09e7389 */ /* 0x00006400000200a2 */
[----:B01----:R-:W-:Y:S05]  /*4750*/  ENDCOLLECTIVE ;  /* 0x000000000000791b */ /* 0x003fea0003800000 */
.L_x_10438:
[----:B------:R-:W-:-:S05]  /*4760*/  FADD.FTZ R141, R141, R154 ;  /* 0x0000009a8d8d7221 */ /* 0x000fca0000010000 */
[----:B------:R-:W-:Y:S02]  /*4770*/  MOV R160, R141 ;  /* 0x0000008d00a07202 */ /* 0x000fe40000000f00 */
[----:B------:R-:W-:-:S07]  /*4780*/  MOV R143, R158 ;  /* 0x0000009e008f7202 */ /* 0x000fce0000000f00 */
[----:B------:R-:W-:Y:S05]  /*4790*/  WARPSYNC.COLLECTIVE R157, `(.L_x_10439) ;  /* 0x000000009d087348 */ /* 0x000fea0003c00000 */
[----:B------:R0:W1:Y:S02]  /*47a0*/  SHFL.BFLY P1, R158, R160, R159, R162 ;  /* 0x0c00009fa09e7389 */ /* 0x00006400000200a2 */
[----:B01----:R-:W-:Y:S05]  /*47b0*/  ENDCOLLECTIVE ;  /* 0x000000000000791b */ /* 0x003fea0003800000 */
.L_x_10439:
[----:B------:R-:W-:-:S05]  /*47c0*/  FADD.FTZ R152, R140, R143 ;  /* 0x0000008f8c987221 */ /* 0x000fca0000010000 */
[----:B------:R-:W-:Y:S01]  /*47d0*/  MOV R160, R152 ;  /* 0x0000009800a07202 */ /* 0x000fe20000000f00 */
[----:B------:R-:W-:Y:S01]  /*47e0*/  HFMA2 R159, -RZ, RZ, 0, 2.384185791015625e-07 ;  /* 0x00000004ff9f7431 */ /* 0x000fe200000001ff */
[----:B------:R-:W-:-:S07]  /*47f0*/  MOV R142, R158 ;  /* 0x0000009e008e7202 */ /* 0x000fce0000000f00 */
[----:B------:R-:W-:Y:S05]  /*4800*/  WARPSYNC.COLLECTIVE R157, `(.L_x_10440) ;  /* 0x000000009d087348 */ /* 0x000fea0003c00000 */
[----:B------:R0:W1:Y:S02]  /*4810*/  SHFL.BFLY P1, R158, R160, R159, R162 ;  /* 0x0c00009fa09e7389 */ /* 0x00006400000200a2 */
[----:B01----:R-:W-:Y:S05]  /*4820*/  ENDCOLLECTIVE ;  /* 0x000000000000791b */ /* 0x003fea0003800000 */
.L_x_10440:
[----:B------:R-:W-:-:S05]  /*4830*/  FADD.FTZ R155, R141, R142 ;  /* 0x0000008e8d9b7221 */ /* 0x000fca0000010000 */
[----:B------:R-:W-:Y:S02]  /*4840*/  MOV R160, R155 ;  /* 0x0000009b00a07202 */ /* 0x000fe40000000f00 */
[----:B------:R-:W-:-:S07]  /*4850*/  MOV R143, R158 ;  /* 0x0000009e008f7202 */ /* 0x000fce0000000f00 */
[----:B------:R-:W-:Y:S05]  /*4860*/  WARPSYNC.COLLECTIVE R157, `(.L_x_10441) ;  /* 0x000000009d087348 */ /* 0x000fea0003c00000 */
[----:B------:R0:W1:Y:S02]  /*4870*/  SHFL.BFLY P1, R158, R160, R159, R162 ;  /* 0x0c00009fa09e7389 */ /* 0x00006400000200a2 */
[----:B01----:R-:W-:Y:S05]  /*4880*/  ENDCOLLECTIVE ;  /* 0x000000000000791b */ /* 0x003fea0003800000 */
.L_x_10441:
[----:B------:R-:W-:-:S05]  /*4890*/  FADD.FTZ R156, R152, R143 ;  /* 0x0000008f989c7221 */ /* 0x000fca0000010000 */
[----:B------:R-:W-:Y:S01]  /*48a0*/  MOV R160, R156 ;  /* 0x0000009c00a07202 */ /* 0x000fe20000000f00 */
[----:B------:R-:W-:Y:S01]  /*48b0*/  HFMA2 R159, -RZ, RZ, 0, 4.76837158203125e-07 ;  /* 0x00000008ff9f7431 */ /* 0x000fe200000001ff */
[----:B------:R-:W-:-:S07]  /*48c0*/  MOV R142, R158 ;  /* 0x0000009e008e7202 */ /* 0x000fce0000000f00 */
[----:B------:R-:W-:Y:S05]  /*48d0*/  WARPSYNC.COLLECTIVE R157, `(.L_x_10442) ;  /* 0x000000009d087348 */ /* 0x000fea0003c00000 */
[----:B------:R0:W1:Y:S02]  /*48e0*/  SHFL.BFLY P1, R158, R160, R159, R162 ;  /* 0x0c00009fa09e7389 */ /* 0x00006400000200a2 */
[----:B01----:R-:W-:Y:S05]  /*48f0*/  ENDCOLLECTIVE ;  /* 0x000000000000791b */ /* 0x003fea0003800000 */
.L_x_10442:
[----:B------:R-:W-:-:S05]  /*4900*/  FADD.FTZ R147, R155, R142 ;  /* 0x0000008e9b937221 */ /* 0x000fca0000010000 */
[----:B------:R-:W-:Y:S02]  /*4910*/  MOV R160, R147 ;  /* 0x0000009300a07202 */ /* 0x000fe40000000f00 */
[----:B------:R-:W-:-:S07]  /*4920*/  MOV R143, R158 ;  /* 0x0000009e008f7202 */ /* 0x000fce0000000f00 */
[----:B------:R-:W-:Y:S05]  /*4930*/  WARPSYNC.COLLECTIVE R157, `(.L_x_10443) ;  /* 0x000000009d087348 */ /* 0x000fea0003c00000 */
[----:B------:R0:W1:Y:S02]  /*4940*/  SHFL.BFLY P1, R158, R160, R159, R162 ;  /* 0x0c00009fa09e7389 */ /* 0x00006400000200a2 */
[----:B01----:R-:W-:Y:S05]  /*4950*/  ENDCOLLECTIVE ;  /* 0x000000000000791b */ /* 0x003fea0003800000 */
.L_x_10443:
[----:B------:R-:W-:-:S05]  /*4960*/  FADD.FTZ R142, R156, R143 ;  /* 0x0000008f9c8e7221 */ /* 0x000fca0000010000 */
[----:B------:R-:W-:Y:S01]  /*4970*/  MOV R160, R142 ;  /* 0x0000008e00a07202 */ /* 0x000fe20000000f00 */
[----:B------:R-:W-:Y:S01]  /*4980*/  HFMA2 R159, -RZ, RZ, 0, 9.5367431640625e-07 ;  /* 0x00000010ff9f7431 */ /* 0x000fe200000001ff */
[----:B------:R-:W-:-:S07]  /*4990*/  MOV R154, R158 ;  /* 0x0000009e009a7202 */ /* 0x000fce0000000f00 */
[----:B------:R-:W-:Y:S05]  /*49a0*/  WARPSYNC.COLLECTIVE R157, `(.L_x_10444) ;  /* 0x000000009d087348 */ /* 0x000fea0003c00000 */
[----:B------:R0:W1:Y:S02]  /*49b0*/  SHFL.BFLY P1, R158, R160, R159, R162 ;  /* 0x0c00009fa09e7389 */ /* 0x00006400000200a2 */
[----:B01----:R-:W-:Y:S05]  /*49c0*/  ENDCOLLECTIVE ;  /* 0x000000000000791b */ /* 0x003fea0003800000 */
.L_x_10444:
[----:B------:R-:W-:-:S05]  /*49d0*/  FADD.FTZ R143, R147, R154 ;  /* 0x0000009a938f7221 */ /* 0x000fca0000010000 */
[----:B------:R-:W-:Y:S02]  /*49e0*/  MOV R160, R143 ;  /* 0x0000008f00a07202 */ /* 0x000fe40000000f00 */
[----:B------:R-:W-:-:S07]  /*49f0*/  MOV R153, R158 ;  /* 0x0000009e00997202 */ /* 0x000fce0000000f00 */
[----:B------:R-:W-:Y:S05]  /*4a00*/  WARPSYNC.COLLECTIVE R157, `(.L_x_10445) ;  /* 0x000000009d087348 */ /* 0x000fea0003c00000 */
[----:B------:R0:W1:Y:S02]  /*4a10*/  SHFL.BFLY P1, R158, R160, R159, R162 ;  /* 0x0c00009fa09e7389 */ /* 0x00006400000200a2 */
[----:B01----:R-:W-:Y:S05]  /*4a20*/  ENDCOLLECTIVE ;  /* 0x000000000000791b */ /* 0x003fea0003800000 */
.L_x_10445:
[----:B------:R-:W-:Y:S01]  /*4a30*/  MOV R154, R158 ;  /* 0x0000009e009a7202 */ /* 0x000fe20000000f00 */
[----:B------:R-:W-:Y:S06]  /*4a40*/  BRA `(.L_x_10446) ;  /* 0xffffffc400e07947 */ /* 0x000fec000383ffff */
.L_x_10447:
        /* <DEDUP_REMOVED lines=11> */
.L_x_11335:


//--------------------- .text._ZN10layer_norm13ln_bwd_kernelINS_13Kernel_traitsIfffffjLj512ELj1ELj4ELj1ELj16ENS_18Kernel_traits_baseILj512EfffffjLj128EEEEELb1ELb0ELb0ELb0EEEvNS_9BwdParamsE --------------------------
	.section	.text._ZN10layer_norm13ln_bwd_kernelINS_13Kernel_traitsIfffffjLj512ELj1ELj4ELj1ELj16ENS_18Kernel_traits_baseILj512EfffffjLj128EEEEELb1ELb0ELb0ELb0EEEvNS_9BwdParamsE,"ax",@progbits
	.align	128
        .global         _ZN10layer_norm13ln_bwd_kernelINS_13Kernel_traitsIfffffjLj512ELj1ELj4ELj1ELj16ENS_18Kernel_traits_baseILj512EfffffjLj128EEEEELb1ELb0ELb0ELb0EEEvNS_9BwdParamsE
        .type           _ZN10layer_norm13ln_bwd_kernelINS_13Kernel_traitsIfffffjLj512ELj1ELj4ELj1ELj16ENS_18Kernel_traits_baseILj512EfffffjLj128EEEEELb1ELb0ELb0ELb0EEEvNS_9BwdParamsE,@function
        .size           _ZN10layer_norm13ln_bwd_kernelINS_13Kernel_traitsIfffffjLj512ELj1ELj4ELj1ELj16ENS_18Kernel_traits_baseILj512EfffffjLj128EEEEELb1ELb0ELb0ELb0EEEvNS_9BwdParamsE,(.L_x_11336 - _ZN10layer_norm13ln_bwd_kernelINS_13Kernel_traitsIfffffjLj512ELj1ELj4ELj1ELj16ENS_18Kernel_traits_baseILj512EfffffjLj128EEEEELb1ELb0ELb0ELb0EEEvNS_9BwdParamsE)
        .other          _ZN10layer_norm13ln_bwd_kernelINS_13Kernel_traitsIfffffjLj512ELj1ELj4ELj1ELj16ENS_18Kernel_traits_baseILj512EfffffjLj128EEEEELb1ELb0ELb0ELb0EEEvNS_9BwdParamsE,@"STO_CUDA_ENTRY STV_DEFAULT"
_ZN10layer_norm13ln_bwd_kernelINS_13Kernel_traitsIfffffjLj512ELj1ELj4ELj1ELj16ENS_18Kernel_traits_baseILj512EfffffjLj128EEEEELb1ELb0ELb0ELb0EEEvNS_9BwdParamsE:
.text._ZN10layer_norm13ln_bwd_kernelINS_13Kernel_traitsIfffffjLj512ELj1ELj4ELj1ELj16ENS_18Kernel_traits_baseILj512EfffffjLj128EEEEELb1ELb0ELb0ELb0EEEvNS_9BwdParamsE:
        /* <DEDUP_REMOVED lines=27> */
[----:B------:R2:W5:Y:S01]  /*01b0*/  @P0 LDG.E.128 R20, desc[UR6][R6.64] ;  /* 0x0000000606140981 */ /* 0x000562000c1e1d00 */
        /* <DEDUP_REMOVED lines=50> */
.L_x_10488:
[----:B------:R-:W0:Y:S08]  /*04e0*/  LDC.64 R82, c[0x0][0x3c0] ;  /* 0x0000f000ff527b82 */ /* 0x000e300000000a00 */
[----:B------:R-:W1:Y:S01]  /*04f0*/  @P0 LDC.64 R80, c[0x0][0x3e0] ;  /* 0x0000f800ff500b82 */ /* 0x000e620000000a00 */
[----:B0-----:R-:W-:-:S06]  /*0500*/  IMAD.WIDE R84, R5, 0x4, R82 ;  /* 0x0000000405547825 */ /* 0x001fcc00078e0252 */
[----:B------:R-:W2:Y:S01]  /*0510*/  LDG.E R84, desc[UR6][R84.64] ;  /* 0x0000000654547981 */ /* 0x000ea2000c1e1900 */
[----:B-----5:R-:W-:Y:S02]  /*0520*/  HFMA2 R111, -RZ, RZ, 1.875, 0 ;  /* 0x3f800000ff6f7431 */ /* 0x020fe400000001ff */
[C---:B-1----:R-:W-:Y:S02]  /*0530*/  @P0 IMAD.WIDE R82, R5.reuse, 0x4, R80 ;  /* 0x0000000405520825 */ /* 0x042fe400078e0250 */
[----:B------:R-:W0:Y:S01]  /*0540*/  LDC.64 R80, c[0x0][0x3c8] ;  /* 0x0000f200ff507b82 */ /* 0x000e220000000a00 */
[----:B------:R-:W1:Y:S01]  /*0550*/  S2R R0, SR_TID.X ;  /* 0x0000000000007919 */ /* 0x000e620000002100 */
[----:B------:R-:W-:Y:S02]  /*0560*/  MOV R2, UR15 ;  /* 0x0000000f00027c02 */ /* 0x000fe40008000f00 */
[----:B------:R-:W-:Y:S01]  /*0570*/  ISETP.GE.U32.AND P5, PT, R4, 0x20, PT ;  /* 0x000000200400780c */ /* 0x000fe20003fa6070 */
[----:B-----5:R1:W5:Y:S01]  /*0580*/  @P0 LDG.E R111, desc[UR6][R82.64] ;  /* 0x00000006526f0981 */ /* 0x020362000c1e1900 */
[----:B0-----:R-:W-:-:S05]  /*0590*/  IMAD.WIDE R80, R5, 0x4, R80 ;  /* 0x0000000405507825 */ /* 0x001fca00078e0250 */
[----:B------:R0:W5:Y:S01]  /*05a0*/  LDG.E R113, desc[UR6][R80.64] ;  /* 0x0000000650717981 */ /* 0x000162000c1e1900 */
[----:B------:R-:W-:Y:S01]  /*05b0*/  IMAD R86, R5, R2, RZ ;  /* 0x0000000205567224 */ /* 0x000fe200078e02ff */
[----:B------:R-:W-:Y:S01]  /*05c0*/  ISETP.NE.AND P1, PT, RZ, UR8, PT ;  /* 0x00000008ff007c0c */ /* 0x000fe2000bf25270 */
[----:B------:R-:W-:Y:S01]  /*05d0*/  BSSY.RECONVERGENT B1, `(.L_x_10450) ;  /* 0x0000037000017945 */ /* 0x000fe20003800200 */
[----:B-1----:R-:W-:Y:S02]  /*05e0*/  LOP3.LUT R82, R0, 0x1f, RZ, 0xc0, !PT ;  /* 0x0000001f00527812 */ /* 0x002fe400078ec0ff */
[----:B------:R-:W-:Y:S02]  /*05f0*/  CS2R R118, SRZ ;  /* 0x0000000000767805 */ /* 0x000fe4000001ff00 */
[----:B------:R-:W-:Y:S02]  /*0600*/  SHF.R.S32.HI R87, RZ, 0x1f, R86 ;  /* 0x0000001fff577819 */ /* 0x000fe40000011456 */
[----:B------:R-:W-:-:S02]  /*0610*/  ISETP.GE.U32.AND P4, PT, R4, 0x40, PT ;  /* 0x000000400400780c */ /* 0x000fc40003f86070 */
[----:B------:R-:W-:Y:S02]  /*0620*/  LEA.HI R87, R87, R86, RZ, 0x2 ;  /* 0x0000005657577211 */ /* 0x000fe400078f10ff */
[C---:B------:R-:W-:Y:S02]  /*0630*/  ISETP.GE.U32.AND P3, PT, R4.reuse, 0x60, PT ;  /* 0x000000600400780c */ /* 0x040fe40003f66070 */
[----:B------:R-:W-:Y:S02]  /*0640*/  LEA.HI.SX32 R109, R87, R82, 0x1e ;  /* 0x00000052576d7211 */ /* 0x000fe400078ff2ff */
[----:B------:R-:W-:Y:S02]  /*0650*/  ISETP.GE.U32.AND P2, PT, R4, 0x80, PT ;  /* 0x000000800400780c */ /* 0x000fe40003f46070 */
[----:B------:R-:W-:Y:S02]  /*0660*/  MOV R117, R109 ;  /* 0x0000006d00757202 */ /* 0x000fe40000000f00 */
[----:B--2---:R-:W-:Y:S01]  /*0670*/  FSEL R115, R84, RZ, !P1 ;  /* 0x000000ff54737208 */ /* 0x004fe20004800000 */
[----:B0-----:R-:W-:Y:S08]  /*0680*/  @!P5 BRA `(.L_x_10451) ;  /* 0x0000000000acd947 */ /* 0x001ff00003800000 */
        /* <DEDUP_REMOVED lines=12> */
[----:B0-----:R-:W-:-:S05]  /*0750*/  @P1 IMAD.WIDE.U32 R116, R109, 0x10, R116 ;  /* 0x000000106d741825 */ /* 0x001fca00078e0074 */
[----:B------:R0:W5:Y:S02]  /*0760*/  @P1 LDG.E.128 R64, desc[UR6][R116.64] ;  /* 0x0000000674401981 */ /* 0x000164000c1e1d00 */
[----:B0-----:R-:W-:Y:S01]  /*0770*/  IADD3 R117, PT, PT, R109, 0x20, RZ ;  /* 0x000000206d757810 */ /* 0x001fe20007ffe0ff */
[C---:B---3--:R-:W-:Y:S01]  /*0780*/  FADD.FTZ R88, -R115.reuse, R80 ;  /* 0x0000005073587221 */ /* 0x048fe20000010100 */
[----:B------:R-:W-:-:S03]  /*0790*/  FADD.FTZ R96, -R115, R81 ;  /* 0x0000005173607221 */ /* 0x000fc60000010100 */
[C---:B-----5:R-:W-:Y:S01]  /*07a0*/  FMUL.FTZ R3, R113.reuse, R88 ;  /* 0x0000005871037220 */ /* 0x060fe20000410000 */
[----:B------:R-:W-:Y:S01]  /*07b0*/  FMUL.FTZ R88, R113, R96 ;  /* 0x0000006071587220 */ /* 0x000fe20000410000 */
[----:B----4-:R-:W-:Y:S01]  /*07c0*/  FMUL.FTZ R96, R20, R84 ;  /* 0x0000005414607220 */ /* 0x010fe20000410000 */
[----:B------:R-:W-:Y:S01]  /*07d0*/  FMUL.FTZ R103, R21, R85 ;  /* 0x0000005515677220 */ /* 0x000fe20000410000 */
[----:B------:R-:W-:Y:S02]  /*07e0*/  FADD.FTZ R82, -R115, R82 ;  /* 0x0000005273527221 */ /* 0x000fe40000010100 */
[----:B------:R-:W-:Y:S01]  /*07f0*/  FADD.FTZ R80, RZ, R96 ;  /* 0x00000060ff507221 */ /* 0x000fe20000010000 */
[----:B------:R-:W-:Y:S01]  /*0800*/  FFMA.FTZ R81, R3, R96, RZ ;  /* 0x0000006003517223 */ /* 0x000fe200000100ff */
[----:B------:R-:W-:Y:S01]  /*0810*/  FADD.FTZ R114, -R115, R83 ;  /* 0x0000005373727221 */ /* 0x000fe20000010100 */
        /* <DEDUP_REMOVED lines=18> */
.L_x_10451:
[----:B------:R-:W-:Y:S05]  /*0940*/  BSYNC.RECONVERGENT B1 ;  /* 0x0000000000017941 */ /* 0x000fea0003800200 */
.L_x_10450:
        /* <DEDUP_REMOVED lines=16> */
[----:B------:R-:W-:Y:S01]  /*0a50*/  IADD3 R117, PT, PT, R117, 0x20, RZ ;  /* 0x0000002075757810 */ /* 0x000fe20007ffe0ff */
[C---:B---3--:R-:W-:Y:S01]  /*0a60*/  FADD.FTZ R14, -R115.reuse, R80 ;  /* 0x00000050730e7221 */ /* 0x048fe20000010100 */
[----:B------:R-:W-:-:S03]  /*0a70*/  FADD.FTZ R94, -R115, R81 ;  /* 0x00000051735e7221 */ /* 0x000fc60000010100 */
[C---:B-----5:R-:W-:Y:S01]  /*0a80*/  FMUL.FTZ R11, R113.reuse, R14 ;  /* 0x0000000e710b7220 */ /* 0x060fe20000410000 */
[----:B------:R-:W-:Y:S01]  /*0a90*/  FMUL.FTZ R14, R113, R94 ;  /* 0x0000005e710e7220 */ /* 0x000fe20000410000 */
[----:B----4-:R-:W-:Y:S01]  /*0aa0*/  FMUL.FTZ R94, R24, R84 ;  /* 0x00000054185e7220 */ /* 0x010fe20000410000 */
[----:B------:R-:W-:Y:S01]  /*0ab0*/  FMUL.FTZ R99, R25, R85 ;  /* 0x0000005519637220 */ /* 0x000fe20000410000 */
[----:B------:R-:W-:Y:S02]  /*0ac0*/  FADD.FTZ R82, -R115, R82 ;  /* 0x0000005273527221 */ /* 0x000fe40000010100 */
[----:B------:R-:W-:Y:S01]  /*0ad0*/  FADD.FTZ R80, R119, R94 ;  /* 0x0000005e77507221 */ /* 0x000fe20000010000 */
[----:B------:R-:W-:Y:S01]  /*0ae0*/  FFMA.FTZ R81, R11, R94, R118 ;  /* 0x0000005e0b517223 */ /* 0x000fe20000010076 */
        /* <DEDUP_REMOVED lines=19> */
.L_x_10453:
[----:B------:R-:W-:Y:S05]  /*0c20*/  BSYNC.RECONVERGENT B1 ;  /* 0x0000000000017941 */ /* 0x000fea0003800200 */
.L_x_10452:
        /* <DEDUP_REMOVED lines=45> */
.L_x_10455:
[----:B------:R-:W-:Y:S05]  /*0f00*/  BSYNC.RECONVERGENT B1 ;  /* 0x0000000000017941 */ /* 0x000fea0003800200 */
.L_x_10454:
        /* <DEDUP_REMOVED lines=16> */
[C---:B---3--:R-:W-:Y:S01]  /*1010*/  FADD.FTZ R10, -R115.reuse, R84 ;  /* 0x00000054730a7221 */ /* 0x048fe20000010100 */
[----:B------:R-:W-:-:S03]  /*1020*/  FADD.FTZ R90, -R115, R85 ;  /* 0x00000055735a7221 */ /* 0x000fc60000010100 */
[C---:B-----5:R-:W-:Y:S01]  /*1030*/  FMUL.FTZ R13, R113.reuse, R10 ;  /* 0x0000000a710d7220 */ /* 0x060fe20000410000 */
        /* <DEDUP_REMOVED lines=8> */
[----:B------:R-:W-:Y:S01]  /*10c0*/  FADD.FTZ R86, -R115, R86 ;  /* 0x0000005673567221 */ /* 0x000fe20000010100 */
[----:B------:R-:W-:Y:S01]  /*10d0*/  FFMA.FTZ R81, R13, R90, R118 ;  /* 0x0000005a0d517223 */ /* 0x000fe20000010076 */
[----:B------:R-:W-:Y:S01]  /*10e0*/  FADD.FTZ R100, -R115, R87 ;  /* 0x0000005773647221 */ /* 0x000fe20000010100 */
        /* <DEDUP_REMOVED lines=14> */
.L_x_10457:
[----:B------:R-:W-:Y:S05]  /*11d0*/  BSYNC.RECONVERGENT B1 ;  /* 0x0000000000017941 */ /* 0x000fea0003800200 */
.L_x_10456:
        /* <DEDUP_REMOVED lines=22> */
.L_x_10500:
        /* <DEDUP_REMOVED lines=15> */
[----:B0-----:R-:W0:Y:S01]  /*1430*/  LDC.64 R86, c[0x0][0x468] ;  /* 0x00011a00ff567b82 */ /* 0x001e220000000a00 */
[-CC-:B------:R-:W-:Y:S01]  /*1440*/  FFMA.FTZ R82, R88, R85.reuse, R84.reuse ;  /* 0x0000005558527223 */ /* 0x180fe20000010054 */
[-CC-:B------:R-:W-:Y:S01]  /*1450*/  FFMA.FTZ R120, R114, R85.reuse, R84.reuse ;  /* 0x0000005572787223 */ /* 0x180fe20000010054 */
[----:B------:R-:W-:Y:S01]  /*1460*/  FADD.FTZ R80, R96, -R81 ;  /* 0x8000005160507221 */ /* 0x000fe20000010000 */
[----:B------:R-:W-:Y:S01]  /*1470*/  FFMA.FTZ R81, R101, R85, R84 ;  /* 0x0000005565517223 */ /* 0x000fe20000010054 */
[----:B------:R-:W-:Y:S01]  /*1480*/  FADD.FTZ R82, R103, -R82 ;  /* 0x8000005267527221 */ /* 0x000fe20000010000 */
[----:B------:R-:W-:Y:S01]  /*1490*/  FADD.FTZ R120, R107, -R120 ;  /* 0x800000786b787221 */ /* 0x000fe20000010000 */
[C---:B-----5:R-:W-:Y:S01]  /*14a0*/  FMUL.FTZ R80, R113.reuse, R80 ;  /* 0x0000005071507220 */ /* 0x060fe20000410000 */
        /* <DEDUP_REMOVED lines=15> */
[C---:B------:R-:W-:Y:S01]  /*15a0*/  LOP3.LUT P1, RZ, R6.reuse, 0xff0000, RZ, 0xc0, !PT ;  /* 0x00ff000006ff7812 */ /* 0x040fe2000782c0ff */
[----:B0-----:R-:W-:Y:S01]  /*15b0*/  IMAD.WIDE.U32 R86, R109, 0x10, R86 ;  /* 0x000000106d567825 */ /* 0x001fe200078e0056 */
[----:B------:R-:W-:Y:S02]  /*15c0*/  ISETP.GE.U32.AND P6, PT, R6, 0x1000000, PT ;  /* 0x010000000600780c */ /* 0x000fe40003fc6070 */
[----:B------:R-:W-:Y:S02]  /*15d0*/  SEL R81, R81, RZ, P5 ;  /* 0x000000ff51517207 */ /* 0x000fe40002800000 */
[----:B------:R-:W-:Y:S02]  /*15e0*/  SEL R82, R82, RZ, P1 ;  /* 0x000000ff52527207 */ /* 0x000fe40000800000 */
[----:B------:R-:W-:Y:S02]  /*15f0*/  SEL R83, R83, RZ, P6 ;  /* 0x000000ff53537207 */ /* 0x000fe40003000000 */
[----:B------:R-:W-:-:S03]  /*1600*/  IADD3 R109, PT, PT, R109, 0x20, RZ ;  /* 0x000000206d6d7810 */ /* 0x000fc60007ffe0ff */
[----:B------:R1:W-:Y:S04]  /*1610*/  STG.E.128 desc[UR6][R86.64], R80 ;  /* 0x0000005056007986 */ /* 0x0003e8000c101d06 */
.L_x_10463:
[----:B------:R-:W-:Y:S05]  /*1620*/  BSYNC.RECONVERGENT B2 ;  /* 0x0000000000027941 */ /* 0x000fea0003800200 */
.L_x_10462:
[----:B------:R-:W-:Y:S04]  /*1630*/  BSSY.RECONVERGENT B2, `(.L_x_10464) ;  /* 0x0000022000027945 */ /* 0x000fe80003800200 */
[----:B------:R-:W-:Y:S05]  /*1640*/  @!P4 BRA `(.L_x_10465) ;  /* 0x000000000080c947 */ /* 0x000fea0003800000 */
[-CC-:B-1----:R-:W-:Y:S01]  /*1650*/  FFMA.FTZ R81, R11, R85.reuse, R84.reuse ;  /* 0x000000550b517223 */ /* 0x182fe20000010054 */
        /* <DEDUP_REMOVED lines=14> */
[-C--:B------:R-:W-:Y:S01]  /*1740*/  FMUL.FTZ R120, R120, R111.reuse ;  /* 0x0000006f78787220 */ /* 0x080fe20000410000 */
[----:B------:R-:W-:Y:S01]  /*1750*/  FMUL.FTZ R80, R80, UR14 ;  /* 0x0000000e50507c20 */ /* 0x000fe20008410000 */
[----:B------:R-:W-:Y:S01]  /*1760*/  FMUL.FTZ R118, R118, R111 ;  /* 0x0000006f76767220 */ /* 0x000fe20000410000 */
[----:B------:R-:W-:Y:S01]  /*1770*/  FMUL.FTZ R81, R82, UR14 ;  /* 0x0000000e52517c20 */ /* 0x000fe20008410000 */
[----:B------:R-:W-:Y:S01]  /*1780*/  FMUL.FTZ R83, R120, UR14 ;  /* 0x0000000e78537c20 */ /* 0x000fe20008410000 */
[C---:B------:R-:W-:Y:S01]  /*1790*/  LOP3.LUT P1, RZ, R7.reuse, 0xff, RZ, 0xc0, !PT ;  /* 0x000000ff07ff7812 */ /* 0x040fe2000782c0ff */
[----:B------:R-:W-:Y:S01]  /*17a0*/  FMUL.FTZ R82, R118, UR14 ;  /* 0x0000000e76527c20 */ /* 0x000fe20008410000 */
[----:B------:R-:W-:-:S02]  /*17b0*/  LOP3.LUT P4, RZ, R7, 0xff00, RZ, 0xc0, !PT ;  /* 0x0000ff0007ff7812 */ /* 0x000fc4000788c0ff */
[----:B------:R-:W-:Y:S01]  /*17c0*/  LOP3.LUT P5, RZ, R7, 0xff0000, RZ, 0xc0, !PT ;  /* 0x00ff000007ff7812 */ /* 0x000fe200078ac0ff */
[----:B0-----:R-:W-:Y:S01]  /*17d0*/  IMAD.WIDE.U32 R86, R109, 0x10, R86 ;  /* 0x000000106d567825 */ /* 0x001fe200078e0056 */
[----:B------:R-:W-:Y:S02]  /*17e0*/  ISETP.GE.U32.AND P6, PT, R7, 0x1000000, PT ;  /* 0x010000000700780c */ /* 0x000fe40003fc6070 */
[----:B------:R-:W-:Y:S02]  /*17f0*/  SEL R80, R80, RZ, P1 ;  /* 0x000000ff50507207 */ /* 0x000fe40000800000 */
[----:B------:R-:W-:Y:S02]  /*1800*/  SEL R81, R81, RZ, P4 ;  /* 0x000000ff51517207 */ /* 0x000fe40002000000 */
[----:B------:R-:W-:Y:S02]  /*1810*/  SEL R82, R82, RZ, P5 ;  /* 0x000000ff52527207 */ /* 0x000fe40002800000 */
[----:B------:R-:W-:-:S02]  /*1820*/  SEL R83, R83, RZ, P6 ;  /* 0x000000ff53537207 */ /* 0x000fc40003000000 */
[----:B------:R-:W-:-:S03]  /*1830*/  IADD3 R109, PT, PT, R109, 0x20, RZ ;  /* 0x000000206d6d7810 */ /* 0x000fc60007ffe0ff */
[----:B------:R2:W-:Y:S04]  /*1840*/  STG.E.128 desc[UR6][R86.64], R80 ;  /* 0x0000005056007986 */ /* 0x0005e8000c101d06 */
.L_x_10465:
[----:B------:R-:W-:Y:S05]  /*1850*/  BSYNC.RECONVERGENT B2 ;  /* 0x0000000000027941 */ /* 0x000fea0003800200 */
.L_x_10464:
[----:B------:R-:W-:Y:S04]  /*1860*/  BSSY.RECONVERGENT B2, `(.L_x_10466) ;  /* 0x0000022000027945 */ /* 0x000fe80003800200 */
[----:B------:R-:W-:Y:S05]  /*1870*/  @!P3 BRA `(.L_x_10467) ;  /* 0x000000000080b947 */ /* 0x000fea0003800000 */
[-CC-:B-12---:R-:W-:Y:S01]  /*1880*/  FFMA.FTZ R81, R15, R85.reuse, R84.reuse ;  /* 0x000000550f517223 */ /* 0x186fe20000010054 */
        /* <DEDUP_REMOVED lines=19> */
[----:B------:R-:W-:Y:S01]  /*19c0*/  LOP3.LUT P1, RZ, R8, 0xff, RZ, 0xc0, !PT ;  /* 0x000000ff08ff7812 */ /* 0x000fe2000782c0ff */
[----:B------:R-:W-:Y:S01]  /*19d0*/  FMUL.FTZ R82, R118, UR14 ;  /* 0x0000000e76527c20 */ /* 0x000fe20008410000 */
[----:B------:R-:W-:-:S02]  /*19e0*/  LOP3.LUT P3, RZ, R8, 0xff00, RZ, 0xc0, !PT ;  /* 0x0000ff0008ff7812 */ /* 0x000fc4000786c0ff */
[C---:B------:R-:W-:Y:S01]  /*19f0*/  LOP3.LUT P4, RZ, R8.reuse, 0xff0000, RZ, 0xc0, !PT ;  /* 0x00ff000008ff7812 */ /* 0x040fe2000788c0ff */
        /* <DEDUP_REMOVED lines=8> */
.L_x_10467:
[----:B------:R-:W-:Y:S05]  /*1a80*/  BSYNC.RECONVERGENT B2 ;  /* 0x0000000000027941 */ /* 0x000fea0003800200 */
.L_x_10466:
[----:B------:R-:W-:Y:S05]  /*1a90*/  @!P2 BRA `(.L_x_10468) ;  /* 0x0000001c0068a947 */ /* 0x000fea0003800000 */
[----:B-123--:R-:W1:Y:S01]  /*1aa0*/  LDC.64 R80, c[0x0][0x468] ;  /* 0x00011a00ff507b82 */ /* 0x00ee620000000a00 */
        /* <DEDUP_REMOVED lines=17> */
[C---:B------:R-:W-:Y:S02]  /*1bc0*/  LOP3.LUT P2, RZ, R9.reuse, 0xff00, RZ, 0xc0, !PT ;  /* 0x0000ff0009ff7812 */ /* 0x040fe4000784c0ff */
[C---:B------:R-:W-:Y:S02]  /*1bd0*/  LOP3.LUT P3, RZ, R9.reuse, 0xff0000, RZ, 0xc0, !PT ;  /* 0x00ff000009ff7812 */ /* 0x040fe4000786c0ff */
[----:B------:R-:W-:Y:S01]  /*1be0*/  ISETP.GE.U32.AND P4, PT, R9, 0x1000000, PT ;  /* 0x010000000900780c */ /* 0x000fe20003f86070 */
[----:B-1----:R-:W-:-:S04]  /*1bf0*/  IMAD.WIDE.U32 R84, R109, 0x10, R80 ;  /* 0x000000106d547825 */ /* 0x002fc800078e0050 */
[----:B------:R-:W-:Y:S01]  /*1c00*/  FMUL.FTZ R80, R82, UR14 ;  /* 0x0000000e52507c20 */ /* 0x000fe20008410000 */
[----:B------:R-:W-:Y:S01]  /*1c10*/  FMUL.FTZ R82, R83, UR14 ;  /* 0x0000000e53527c20 */ /* 0x000fe20008410000 */
[----:B------:R-:W-:Y:S01]  /*1c20*/  FMUL.FTZ R81, R86, UR14 ;  /* 0x0000000e56517c20 */ /* 0x000fe20008410000 */
[----:B------:R-:W-:Y:S02]  /*1c30*/  FMUL.FTZ R83, R118, UR14 ;  /* 0x0000000e76537c20 */ /* 0x000fe40008410000 */
[----:B------:R-:W-:Y:S02]  /*1c40*/  SEL R80, R80, RZ, P1 ;  /* 0x000000ff50507207 */ /* 0x000fe40000800000 */
[----:B------:R-:W-:Y:S02]  /*1c50*/  SEL R81, R81, RZ, P2 ;  /* 0x000000ff51517207 */ /* 0x000fe40001000000 */
[----:B------:R-:W-:Y:S02]  /*1c60*/  SEL R82, R82, RZ, P3 ;  /* 0x000000ff52527207 */ /* 0x000fe40001800000 */
[----:B------:R-:W-:-:S05]  /*1c70*/  SEL R83, R83, RZ, P4 ;  /* 0x000000ff53537207 */ /* 0x000fca0002000000 */
[----:B------:R0:W-:Y:S01]  /*1c80*/  STG.E.128 desc[UR6][R84.64], R80 ;  /* 0x0000005054007986 */ /* 0x0001e2000c101d06 */
[----:B------:R-:W-:Y:S05]  /*1c90*/  BRA `(.L_x_10468) ;  /* 0x0000001800e87947 */ /* 0x000fea0003800000 */
.L_x_10461:
[----:B------:R-:W-:Y:S01]  /*1ca0*/  ISETP.GT.U32.AND P1, PT, R4, 0x1f, PT ;  /* 0x0000001f0400780c */ /* 0x000fe20003f24070 */
[----:B------:R-:W-:-:S12]  /*1cb0*/  BSSY.RECONVERGENT B2, `(.L_x_10469) ;  /* 0x0000025000027945 */ /* 0x000fd80003800200 */
[----:B------:R-:W-:Y:S05]  /*1cc0*/  @!P1 BRA `(.L_x_10470) ;  /* 0x00000000008c9947 */ /* 0x000fea0003800000 */
[----:B------:R-:W1:Y:S01]  /*1cd0*/  LDC.64 R118, c[0x0][0x478] ;  /* 0x00011e00ff767b82 */ /* 0x000e620000000a00 */
[-CC-:B0-----:R-:W-:Y:S01]  /*1ce0*/  FFMA.FTZ R86, R114, R85.reuse, R84.reuse ;  /* 0x0000005572567223 */ /* 0x181fe20000010054 */
[-CC-:B------:R-:W-:Y:S01]  /*1cf0*/  FFMA.FTZ R81, R3, R85.reuse, R84.reuse ;  /* 0x0000005503517223 */ /* 0x180fe20000010054 */
[-C--:B------:R-:W-:Y:S01]  /*1d00*/  FFMA.FTZ R82, R88, R85.reuse, R84 ;  /* 0x0000005558527223 */ /* 0x080fe20000010054 */
[----:B------:R-:W-:Y:S01]  /*1d10*/  LOP3.LUT P6, RZ, R6, 0xff, RZ, 0xc0, !PT ;  /* 0x000000ff06ff7812 */ /* 0x000fe200078cc0ff */
[----:B------:R-:W-:Y:S01]  /*1d20*/  FADD.FTZ R122, R107, -R86 ;  /* 0x800000566b7a7221 */ /* 0x000fe20000010000 */
[----:B------:R-:W-:Y:S01]  /*1d30*/  FADD.FTZ R80, R96, -R81 ;  /* 0x8000005160507221 */ /* 0x000fe20000010000 */
[----:B------:R-:W-:Y:S01]  /*1d40*/  FFMA.FTZ R81, R101, R85, R84 ;  /* 0x0000005565517223 */ /* 0x000fe20000010054 */
[----:B------:R-:W0:Y:S01]  /*1d50*/  LDC.64 R86, c[0x0][0x468] ;  /* 0x00011a00ff567b82 */ /* 0x000e220000000a00 */
        /* <DEDUP_REMOVED lines=11> */
[C---:B------:R-:W-:Y:S01]  /*1e10*/  LOP3.LUT P5, RZ, R6.reuse, 0xff00, RZ, 0xc0, !PT ;  /* 0x0000ff0006ff7812 */ /* 0x040fe200078ac0ff */
[----:B------:R-:W-:Y:S01]  /*1e20*/  FMUL.FTZ R117, R117, UR14 ;  /* 0x0000000e75757c20 */ /* 0x000fe20008410000 */
[----:B------:R-:W-:Y:S01]  /*1e30*/  LOP3.LUT P1, RZ, R6, 0xff0000, RZ, 0xc0, !PT ;  /* 0x00ff000006ff7812 */ /* 0x000fe2000782c0ff */
[----:B------:R-:W-:Y:S01]  /*1e40*/  FMUL.FTZ R120, R120, UR14 ;  /* 0x0000000e78787c20 */ /* 0x000fe20008410000 */
[----:B-1----:R-:W-:-:S05]  /*1e50*/  IMAD.WIDE.U32 R118, R109, 0x10, R118 ;  /* 0x000000106d767825 */ /* 0x002fca00078e0076 */
[----:B------:R1:W-:Y:S01]  /*1e60*/  STG.E.128 desc[UR6][R118.64], R80 ;  /* 0x0000005076007986 */ /* 0x0003e2000c101d06 */
[C---:B0-----:R-:W-:Y:S01]  /*1e70*/  IMAD.WIDE.U32 R86, R109.reuse, 0x10, R86 ;  /* 0x000000106d567825 */ /* 0x041fe200078e0056 */
[----:B------:R-:W-:-:S03]  /*1e80*/  IADD3 R109, PT, PT, R109, 0x20, RZ ;  /* 0x000000206d6d7810 */ /* 0x000fc60007ffe0ff */
[----:B-1----:R-:W-:Y:S01]  /*1e90*/  FMUL.FTZ R83, R121, UR14 ;  /* 0x0000000e79537c20 */ /* 0x002fe20008410000 */
[----:B------:R-:W-:Y:S02]  /*1ea0*/  SEL R80, R115, RZ, P6 ;  /* 0x000000ff73507207 */ /* 0x000fe40003000000 */
[----:B------:R-:W-:Y:S02]  /*1eb0*/  ISETP.GE.U32.AND P6, PT, R6, 0x1000000, PT ;  /* 0x010000000600780c */ /* 0x000fe40003fc6070 */
[----:B------:R-:W-:Y:S02]  /*1ec0*/  SEL R81, R117, RZ, P5 ;  /* 0x000000ff75517207 */ /* 0x000fe40002800000 */
[----:B------:R-:W-:Y:S02]  /*1ed0*/  SEL R82, R120, RZ, P1 ;  /* 0x000000ff78527207 */ /* 0x000fe40000800000 */
[----:B------:R-:W-:-:S05]  /*1ee0*/  SEL R83, R83, RZ, P6 ;  /* 0x000000ff53537207 */ /* 0x000fca0003000000 */
[----:B------:R1:W-:Y:S02]  /*1ef0*/  STG.E.128 desc[UR6][R86.64], R80 ;  /* 0x0000005056007986 */ /* 0x0003e4000c101d06 */
.L_x_10470:
[----:B------:R-:W-:Y:S05]  /*1f00*/  BSYNC.RECONVERGENT B2 ;  /* 0x0000000000027941 */ /* 0x000fea0003800200 */
.L_x_10469:
[----:B------:R-:W-:Y:S04]  /*1f10*/  BSSY.RECONVERGENT B2, `(.L_x_10471) ;  /* 0x0000025000027945 */ /* 0x000fe80003800200 */
[----:B------:R-:W-:Y:S05]  /*1f20*/  @!P4 BRA `(.L_x_10472) ;  /* 0x00000000008cc947 */ /* 0x000fea0003800000 */
[----:B------:R-:W2:Y:S01]  /*1f30*/  LDC.64 R118, c[0x0][0x478] ;  /* 0x00011e00ff767b82 */ /* 0x000ea20000000a00 */
[-CC-:B01----:R-:W-:Y:S01]  /*1f40*/  FFMA.FTZ R86, R110, R85.reuse, R84.reuse ;  /* 0x000000556e567223 */ /* 0x183fe20000010054 */
        /* <DEDUP_REMOVED lines=18> */
[----:B------:R-:W-:Y:S01]  /*2070*/  LOP3.LUT P4, RZ, R7, 0xff00, RZ, 0xc0, !PT ;  /* 0x0000ff0007ff7812 */ /* 0x000fe2000788c0ff */
[----:B------:R-:W-:Y:S01]  /*2080*/  FMUL.FTZ R117, R117, UR14 ;  /* 0x0000000e75757c20 */ /* 0x000fe20008410000 */
[----:B------:R-:W-:Y:S01]  /*2090*/  LOP3.LUT P5, RZ, R7, 0xff0000, RZ, 0xc0, !PT ;  /* 0x00ff000007ff7812 */ /* 0x000fe200078ac0ff */
[----:B--2---:R-:W-:Y:S01]  /*20a0*/  IMAD.WIDE.U32 R118, R109, 0x10, R118 ;  /* 0x000000106d767825 */ /* 0x004fe200078e0076 */
[----:B------:R-:W-:-:S04]  /*20b0*/  ISETP.GE.U32.AND P6, PT, R7, 0x1000000, PT ;  /* 0x010000000700780c */ /* 0x000fc80003fc6070 */
[----:B------:R1:W-:Y:S01]  /*20c0*/  STG.E.128 desc[UR6][R118.64], R80 ;  /* 0x0000005076007986 */ /* 0x0003e2000c101d06 */
[C---:B0-----:R-:W-:Y:S01]  /*20d0*/  IMAD.WIDE.U32 R86, R109.reuse, 0x10, R86 ;  /* 0x000000106d567825 */ /* 0x041fe200078e0056 */
[----:B------:R-:W-:-:S03]  /*20e0*/  IADD3 R109, PT, PT, R109, 0x20, RZ ;  /* 0x000000206d6d7810 */ /* 0x000fc60007ffe0ff */
[----:B-1----:R-:W-:Y:S01]  /*20f0*/  FMUL.FTZ R82, R120, UR14 ;  /* 0x0000000e78527c20 */ /* 0x002fe20008410000 */
[----:B------:R-:W-:Y:S01]  /*2100*/  FMUL.FTZ R83, R121, UR14 ;  /* 0x0000000e79537c20 */ /* 0x000fe20008410000 */
[----:B------:R-:W-:Y:S02]  /*2110*/  SEL R80, R115, RZ, P1 ;  /* 0x000000ff73507207 */ /* 0x000fe40000800000 */
[----:B------:R-:W-:Y:S02]  /*2120*/  SEL R81, R117, RZ, P4 ;  /* 0x000000ff75517207 */ /* 0x000fe40002000000 */
[----:B------:R-:W-:Y:S02]  /*2130*/  SEL R82, R82, RZ, P5 ;  /* 0x000000ff52527207 */ /* 0x000fe40002800000 */
[----:B------:R-:W-:-:S05]  /*2140*/  SEL R83, R83, RZ, P6 ;  /* 0x000000ff53537207 */ /* 0x000fca0003000000 */
[----:B------:R2:W-:Y:S02]  /*2150*/  STG.E.128 desc[UR6][R86.64], R80 ;  /* 0x0000005056007986 */ /* 0x0005e4000c101d06 */
.L_x_10472:
[----:B------:R-:W-:Y:S05]  /*2160*/  BSYNC.RECONVERGENT B2 ;  /* 0x0000000000027941 */ /* 0x000fea0003800200 */
.L_x_10471:
[----:B------:R-:W-:Y:S04]  /*2170*/  BSSY.RECONVERGENT B2, `(.L_x_10473) ;  /* 0x0000025000027945 */ /* 0x000fe80003800200 */
[----:B------:R-:W-:Y:S05]  /*2180*/  @!P3 BRA `(.L_x_10474) ;  /* 0x00000000008cb947 */ /* 0x000fea0003800000 */
[----:B------:R-:W3:Y:S01]  /*2190*/  LDC.64 R118, c[0x0][0x478] ;  /* 0x00011e00ff767b82 */ /* 0x000ee20000000a00 */
[-CC-:B-12---:R-:W-:Y:S01]  /*21a0*/  FFMA.FTZ R81, R15, R85.reuse, R84.reuse ;  /* 0x000000550f517223 */ /* 0x186fe20000010054 */
[-CC-:B------:R-:W-:Y:S01]  /*21b0*/  FFMA.FTZ R82, R12, R85.reuse, R84.reuse ;  /* 0x000000550c527223 */ /* 0x180fe20000010054 */
[-CC-:B------:R-:W-:Y:S01]  /*21c0*/  FFMA.FTZ R83, R106, R85.reuse, R84.reuse ;  /* 0x000000556a537223 */ /* 0x180fe20000010054 */
[----:B------:R-:W-:Y:S01]  /*21d0*/  LOP3.LUT P1, RZ, R8, 0xff, RZ, 0xc0, !PT ;  /* 0x000000ff08ff7812 */ /* 0x000fe2000782c0ff */
[----:B------:R-:W-:Y:S01]  /*21e0*/  FADD.FTZ R80, R92, -R81 ;  /* 0x800000515c507221 */ /* 0x000fe20000010000 */
[----:B------:R-:W-:Y:S01]  /*21f0*/  FFMA.FTZ R81, R93, R85, R84 ;  /* 0x000000555d517223 */ /* 0x000fe20000010054 */
[----:B------:R-:W-:Y:S01]  /*2200*/  FADD.FTZ R82, R95, -R82 ;  /* 0x800000525f527221 */ /* 0x000fe20000010000 */
[----:B0-----:R-:W0:Y:S01]  /*2210*/  LDC.64 R86, c[0x0][0x468] ;  /* 0x00011a00ff567b82 */ /* 0x001e220000000a00 */
        /* <DEDUP_REMOVED lines=12> */
[----:B------:R-:W-:-:S02]  /*22e0*/  LOP3.LUT P3, RZ, R8, 0xff00, RZ, 0xc0, !PT ;  /* 0x0000ff0008ff7812 */ /* 0x000fc4000786c0ff */
[C---:B------:R-:W-:Y:S01]  /*22f0*/  LOP3.LUT P4, RZ, R8.reuse, 0xff0000, RZ, 0xc0, !PT ;  /* 0x00ff000008ff7812 */ /* 0x040fe2000788c0ff */
[----:B---3--:R-:W-:Y:S01]  /*2300*/  IMAD.WIDE.U32 R118, R109, 0x10, R118 ;  /* 0x000000106d767825 */ /* 0x008fe200078e0076 */
        /* <DEDUP_REMOVED lines=11> */
.L_x_10474:
[----:B------:R-:W-:Y:S05]  /*23c0*/  BSYNC.RECONVERGENT B2 ;  /* 0x0000000000027941 */ /* 0x000fea0003800200 */
.L_x_10473:
[----:B------:R-:W-:Y:S05]  /*23d0*/  @!P2 BRA `(.L_x_10468) ;  /* 0x000000140018a947 */ /* 0x000fea0003800000 */
[----:B0123--:R-:W0:Y:S01]  /*23e0*/  LDC.64 R86, c[0x0][0x478] ;  /* 0x00011e00ff567b82 */ /* 0x00fe220000000a00 */
[-CC-:B------:R-:W-:Y:S01]  /*23f0*/  FFMA.FTZ R81, R13, R85.reuse, R84.reuse ;  /* 0x000000550d517223 */ /* 0x180fe20000010054 */
[-CC-:B------:R-:W-:Y:S01]  /*2400*/  FFMA.FTZ R82, R10, R85.reuse, R84.reuse ;  /* 0x000000550a527223 */ /* 0x180fe20000010054 */
[-CC-:B------:R-:W-:Y:S01]  /*2410*/  FFMA.FTZ R83, R89, R85.reuse, R84.reuse ;  /* 0x0000005559537223 */ /* 0x180fe20000010054 */
[----:B------:R-:W-:Y:S01]  /*2420*/  FFMA.FTZ R115, R100, R85, R84 ;  /* 0x0000005564737223 */ /* 0x000fe20000010054 */
[----:B------:R-:W-:Y:S01]  /*2430*/  FADD.FTZ R80, R90, -R81 ;  /* 0x800000515a507221 */ /* 0x000fe20000010000 */
[----:B------:R-:W-:Y:S01]  /*2440*/  FADD.FTZ R82, R91, -R82 ;  /* 0x800000525b527221 */ /* 0x000fe20000010000 */
[----:B------:R-:W-:Y:S01]  /*2450*/  FADD.FTZ R118, R102, -R83 ;  /* 0x8000005366767221 */ /* 0x000fe20000010000 */
[----:B------:R-:W1:Y:S01]  /*2460*/  LDC.64 R84, c[0x0][0x468] ;  /* 0x00011a00ff547b82 */ /* 0x000e620000000a00 */
        /* <DEDUP_REMOVED lines=12> */
[----:B------:R-:W-:Y:S01]  /*2530*/  LOP3.LUT P2, RZ, R9, 0xff00, RZ, 0xc0, !PT ;  /* 0x0000ff0009ff7812 */ /* 0x000fe2000784c0ff */
[----:B0-----:R-:W-:Y:S01]  /*2540*/  IMAD.WIDE.U32 R86, R109, 0x10, R86 ;  /* 0x000000106d567825 */ /* 0x001fe200078e0056 */
[C---:B------:R-:W-:Y:S02]  /*2550*/  LOP3.LUT P3, RZ, R9.reuse, 0xff0000, RZ, 0xc0, !PT ;  /* 0x00ff000009ff7812 */ /* 0x040fe4000786c0ff */
[----:B------:R-:W-:Y:S02]  /*2560*/  ISETP.GE.U32.AND P4, PT, R9, 0x1000000, PT ;  /* 0x010000000900780c */ /* 0x000fe40003f86070 */
[----:B------:R0:W-:Y:S01]  /*2570*/  STG.E.128 desc[UR6][R86.64], R80 ;  /* 0x0000005056007986 */ /* 0x0001e2000c101d06 */
[----:B-1----:R-:W-:-:S04]  /*2580*/  IMAD.WIDE.U32 R84, R109, 0x10, R84 ;  /* 0x000000106d547825 */ /* 0x002fc800078e0054 */
[----:B0-----:R-:W-:Y:S01]  /*2590*/  FMUL.FTZ R82, R117, UR14 ;  /* 0x0000000e75527c20 */ /* 0x001fe20008410000 */
[----:B------:R-:W-:Y:S01]  /*25a0*/  FMUL.FTZ R83, R111, UR14 ;  /* 0x0000000e6f537c20 */ /* 0x000fe20008410000 */
[----:B------:R-:W-:Y:S02]  /*25b0*/  SEL R80, R113, RZ, P1 ;  /* 0x000000ff71507207 */ /* 0x000fe40000800000 */
[----:B------:R-:W-:Y:S02]  /*25c0*/  SEL R81, R115, RZ, P2 ;  /* 0x000000ff73517207 */ /* 0x000fe40001000000 */
[----:B------:R-:W-:Y:S02]  /*25d0*/  SEL R82, R82, RZ, P3 ;  /* 0x000000ff52527207 */ /* 0x000fe40001800000 */
[----:B------:R-:W-:-:S05]  /*25e0*/  SEL R83, R83, RZ, P4 ;  /* 0x000000ff53537207 */ /* 0x000fca0002000000 */
[----:B------:R0:W-:Y:S01]  /*25f0*/  STG.E.128 desc[UR6][R84.64], R80 ;  /* 0x0000005054007986 */ /* 0x0001e2000c101d06 */
[----:B------:R-:W-:Y:S05]  /*2600*/  BRA `(.L_x_10468) ;  /* 0x00000010008c7947 */ /* 0x000fea0003800000 */
.L_x_10460:
        /* <DEDUP_REMOVED lines=14> */
[C---:B-----5:R-:W-:Y:S01]  /*26f0*/  FFMA.FTZ R80, R113.reuse, R80, R64 ;  /* 0x0000005071507223 */ /* 0x060fe20000010040 */
[----:B------:R-:W-:Y:S01]  /*2700*/  FADD.FTZ R81, R116, -R81 ;  /* 0x8000005174517221 */ /* 0x000fe20000010000 */
[C---:B------:R-:W-:Y:S01]  /*2710*/  FFMA.FTZ R82, R113.reuse, R82, R65 ;  /* 0x0000005271527223 */ /* 0x040fe20000010041 */
[C---:B------:R-:W-:Y:S01]  /*2720*/  FFMA.FTZ R120, R113.reuse, R120, R67 ;  /* 0x0000007871787223 */ /* 0x040fe20000010043 */
[----:B------:R-:W-:Y:S01]  /*2730*/  FMUL.FTZ R80, R80, R111 ;  /* 0x0000006f50507220 */ /* 0x000fe20000410000 */
        /* <DEDUP_REMOVED lines=19> */
.L_x_10477:
[----:B------:R-:W-:Y:S05]  /*2870*/  BSYNC.RECONVERGENT B2 ;  /* 0x0000000000027941 */ /* 0x000fea0003800200 */
.L_x_10476:
        /* <DEDUP_REMOVED lines=34> */
.L_x_10479:
[----:B------:R-:W-:Y:S05]  /*2aa0*/  BSYNC.RECONVERGENT B2 ;  /* 0x0000000000027941 */ /* 0x000fea0003800200 */
.L_x_10478:
        /* <DEDUP_REMOVED lines=34> */
.L_x_10481:
[----:B------:R-:W-:Y:S05]  /*2cd0*/  BSYNC.RECONVERGENT B2 ;  /* 0x0000000000027941 */ /* 0x000fea0003800200 */
.L_x_10480:
        /* <DEDUP_REMOVED lines=33> */
.L_x_10475:
[----:B------:R-:W-:Y:S04]  /*2ef0*/  BSSY.RECONVERGENT B2, `(.L_x_10482) ;  /* 0x0000025000027945 */ /* 0x000fe80003800200 */
        /* <DEDUP_REMOVED lines=11> */
[C---:B-----5:R-:W-:Y:S01]  /*2fb0*/  FFMA.FTZ R80, R113.reuse, R80, R64 ;  /* 0x0000005071507223 */ /* 0x060fe20000010040 */
[----:B------:R-:W-:Y:S01]  /*2fc0*/  FADD.FTZ R83, R116, -R81 ;  /* 0x8000005174537221 */ /* 0x000fe20000010000 */
[----:B------:R-:W-:Y:S01]  /*2fd0*/  LOP3.LUT P5, RZ, R6, 0xff00, RZ, 0xc0, !PT ;  /* 0x0000ff0006ff7812 */ /* 0x000fe200078ac0ff */
[C---:B------:R-:W-:Y:S01]  /*2fe0*/  FFMA.FTZ R81, R113.reuse, R82, R65 ;  /* 0x0000005271517223 */ /* 0x040fe20000010041 */
[----:B------:R-:W-:Y:S01]  /*2ff0*/  FMUL.FTZ R115, R80, R111 ;  /* 0x0000006f50737220 */ /* 0x000fe20000410000 */
[C---:B------:R-:W-:Y:S01]  /*3000*/  FFMA.FTZ R82, R113.reuse, R83, R66 ;  /* 0x0000005371527223 */ /* 0x040fe20000010042 */
        /* <DEDUP_REMOVED lines=19> */
.L_x_10483:
[----:B------:R-:W-:Y:S05]  /*3140*/  BSYNC.RECONVERGENT B2 ;  /* 0x0000000000027941 */ /* 0x000fea0003800200 */
.L_x_10482:
        /* <DEDUP_REMOVED lines=12> */
[----:B-----5:R-:W-:Y:S01]  /*3210*/  FFMA.FTZ R80, R113, R80, R16 ;  /* 0x0000005071507223 */ /* 0x020fe20000010010 */
        /* <DEDUP_REMOVED lines=24> */
.L_x_10485:
[----:B------:R-:W-:Y:S05]  /*33a0*/  BSYNC.RECONVERGENT B2 ;  /* 0x0000000000027941 */ /* 0x000fea0003800200 */
.L_x_10484:
[----:B------:R-:W-:Y:S04]  /*33b0*/  BSSY.RECONVERGENT B2, `(.L_x_10486) ;  /* 0x0000025000027945 */ /* 0x000fe80003800200 */
[----:B------:R-:W-:Y:S05]  /*33c0*/  @!P3 BRA `(.L_x_10487) ;  /* 0x00000000008cb947 */ /* 0x000fea0003800000 */
[----:B------:R-:W3:Y:S01]  /*33d0*/  LDC.64 R118, c[0x0][0x478] ;  /* 0x00011e00ff767b82 */ /* 0x000ee20000000a00 */
[-CC-:B012---:R-:W-:Y:S01]  /*33e0*/  FFMA.FTZ R87, R106, R85.reuse, R84.reuse ;  /* 0x000000556a577223 */ /* 0x187fe20000010054 */
[-CC-:B------:R-:W-:Y:S01]  /*33f0*/  FFMA.FTZ R81, R15, R85.reuse, R84.reuse ;  /* 0x000000550f517223 */ /* 0x180fe20000010054 */
[-CC-:B------:R-:W-:Y:S01]  /*3400*/  FFMA.FTZ R82, R12, R85.reuse, R84.reuse ;  /* 0x000000550c527223 */ /* 0x180fe20000010054 */
        /* <DEDUP_REMOVED lines=31> */
.L_x_10487:
[----:B------:R-:W-:Y:S05]  /*3600*/  BSYNC.RECONVERGENT B2 ;  /* 0x0000000000027941 */ /* 0x000fea0003800200 */
.L_x_10486:
        /* <DEDUP_REMOVED lines=34> */
[----:B------:R0:W-:Y:S02]  /*3830*/  STG.E.128 desc[UR6][R84.64], R80 ;  /* 0x0000005054007986 */ /* 0x0001e4000c101d06 */
.L_x_10468:
[----:B------:R-:W-:Y:S05]  /*3840*/  BSYNC.RECONVERGENT B1 ;  /* 0x0000000000017941 */ /* 0x000fea0003800200 */
.L_x_10459:
[----:B01234-:R-:W0:Y:S02]  /*3850*/  LDC.64 R80, c[0x0][0x380] ;  /* 0x0000e000ff507b82 */ /* 0x01fe240000000a00 */
[----:B0-----:R-:W-:-:S04]  /*3860*/  LEA R5, R80, R5, 0x2 ;  /* 0x0000000550057211 */ /* 0x001fc800078e10ff */
[----:B------:R-:W-:-:S13]  /*3870*/  ISETP.GE.AND P1, PT, R5, R81, PT ;  /* 0x000000510500720c */ /* 0x000fda0003f26270 */
[----:B------:R-:W-:Y:S05]  /*3880*/  @!P1 BRA `(.L_x_10488) ;  /* 0xffffffcc00149947 */ /* 0x000fea000383ffff */
.L_x_10449:
[----:B------:R-:W-:Y:S05]  /*3890*/  BSYNC B0 ;  /* 0x0000000000007941 */ /* 0x000fea0003800000 */
.L_x_10448:
        /* <DEDUP_REMOVED lines=140> */
.L_x_10458:
        /* <DEDUP_REMOVED lines=8> */
.L_x_10490:
[----:B------:R-:W-:Y:S05]  /*41e0*/  BSYNC B1 ;  /* 0x0000000000017941 */ /* 0x000fea0003800000 */
.L_x_10489:
        /* <DEDUP_REMOVED lines=8> */
.L_x_10491:
[----:B------:R-:W-:-:S05]  /*4270*/  FADD.FTZ R80, R80, R119 ;  /* 0x0000007750507221 */ /* 0x000fca0000010000 */
[----:B------:R-:W-:Y:S01]  /*4280*/  MOV R120, R80 ;  /* 0x0000005000787202 */ /* 0x000fe20000000f00 */
[----:B------:R-:W-:Y:S01]  /*4290*/  HFMA2 R121, -RZ, RZ, 0, 1.1920928955078125e-07 ;  /* 0x00000002ff797431 */ /* 0x000fe200000001ff */
[----:B------:R-:W-:-:S07]  /*42a0*/  MOV R81, R117 ;  /* 0x0000007500517202 */ /* 0x000fce0000000f00 */
[----:B------:R-:W-:Y:S05]  /*42b0*/  WARPSYNC.COLLECTIVE R115, `(.L_x_10492) ;  /* 0x0000000073087348 */ /* 0x000fea0003c00000 */
[----:B------:R0:W1:Y:S02]  /*42c0*/  SHFL.BFLY P6, R117, R120, R121, R122 ;  /* 0x0c00007978757389 */ /* 0x00006400000c007a */
[----:B01----:R-:W-:Y:S05]  /*42d0*/  ENDCOLLECTIVE ;  /* 0x000000000000791b */ /* 0x003fea0003800000 */
.L_x_10492:
[----:B------:R-:W-:-:S05]  /*42e0*/  FADD.FTZ R81, R81, R118 ;  /* 0x0000007651517221 */ /* 0x000fca0000010000 */
[----:B------:R-:W-:Y:S02]  /*42f0*/  MOV R120, R81 ;  /* 0x0000005100787202 */ /* 0x000fe40000000f00 */
[----:B------:R-:W-:-:S07]  /*4300*/  MOV R83, R117 ;  /* 0x0000007500537202 */ /* 0x000fce0000000f00 */
[----:B------:R-:W-:Y:S05]  /*4310*/  WARPSYNC.COLLECTIVE R115, `(.L_x_10493) ;  /* 0x0000000073087348 */ /* 0x000fea0003c00000 */
[----:B------:R0:W1:Y:S02]  /*4320*/  SHFL.BFLY P6, R117, R120, R121, R122 ;  /* 0x0c00007978757389 */ /* 0x00006400000c007a */
[----:B01----:R-:W-:Y:S05]  /*4330*/  ENDCOLLECTIVE ;  /* 0x000000000000791b */ /* 0x003fea0003800000 */
.L_x_10493:
[----:B------:R-:W-:-:S05]  /*4340*/  FADD.FTZ R83, R80, R83 ;  /* 0x0000005350537221 */ /* 0x000fca0000010000 */
[----:B------:R-:W-:Y:S01]  /*4350*/  MOV R120, R83 ;  /* 0x0000005300787202 */ /* 0x000fe20000000f00 */
[----:B------:R-:W-:Y:S01]  /*4360*/  HFMA2 R121, -RZ, RZ, 0, 2.384185791015625e-07 ;  /* 0x00000004ff797431 */ /* 0x000fe200000001ff */
[----:B------:R-:W-:-:S07]  /*4370*/  MOV R82, R117 ;  /* 0x0000007500527202 */ /* 0x000fce0000000f00 */
[----:B------:R-:W-:Y:S05]  /*4380*/  WARPSYNC.COLLECTIVE R115, `(.L_x_10494) ;  /* 0x0000000073087348 */ /* 0x000fea0003c00000 */
[----:B------:R0:W1:Y:S02]  /*4390*/  SHFL.BFLY P6, R117, R120, R121, R122 ;  /* 0x0c00007978757389 */ /* 0x00006400000c007a */
[----:B01----:R-:W-:Y:S05]  /*43a0*/  ENDCOLLECTIVE ;  /* 0x000000000000791b */ /* 0x003fea0003800000 */
.L_x_10494:
[----:B------:R-:W-:-:S05]  /*43b0*/  FADD.FTZ R82, R81, R82 ;  /* 0x0000005251527221 */ /* 0x000fca0000010000 */
[----:B------:R-:W-:Y:S02]  /*43c0*/  MOV R120, R82 ;  /* 0x0000005200787202 */ /* 0x000fe40000000f00 */
[----:B------:R-:W-:-:S07]  /*43d0*/  MOV R84, R117 ;  /* 0x0000007500547202 */ /* 0x000fce0000000f00 */
[----:B------:R-:W-:Y:S05]  /*43e0*/  WARPSYNC.COLLECTIVE R115, `(.L_x_10495) ;  /* 0x0000000073087348 */ /* 0x000fea0003c00000 */
[----:B------:R0:W1:Y:S02]  /*43f0*/  SHFL.BFLY P6, R117, R120, R121, R122 ;  /* 0x0c00007978757389 */ /* 0x00006400000c007a */
[----:B01----:R-:W-:Y:S05]  /*4400*/  ENDCOLLECTIVE ;  /* 0x000000000000791b */ /* 0x003fea0003800000 */
.L_x_10495:
[----:B------:R-:W-:-:S05]  /*4410*/  FADD.FTZ R84, R83, R84 ;  /* 0x0000005453547221 */ /* 0x000fca0000010000 */
[----:B------:R-:W-:Y:S01]  /*4420*/  MOV R120, R84 ;  /* 0x0000005400787202 */ /* 0x000fe20000000f00 */
[----:B------:R-:W-:Y:S01]  /*4430*/  HFMA2 R121, -RZ, RZ, 0, 4.76837158203125e-07 ;  /* 0x00000008ff797431 */ /* 0x000fe200000001ff */
[----:B------:R-:W-:-:S07]  /*4440*/  MOV R85, R117 ;  /* 0x0000007500557202 */ /* 0x000fce0000000f00 */
[----:B------:R-:W-:Y:S05]  /*4450*/  WARPSYNC.COLLECTIVE R115, `(.L_x_10496) ;  /* 0x0000000073087348 */ /* 0x000fea0003c00000 */
[----:B------:R0:W1:Y:S02]  /*4460*/  SHFL.BFLY P6, R117, R120, R121, R122 ;  /* 0x0c00007978757389 */ /* 0x00006400000c007a */
[----:B01----:R-:W-:Y:S05]  /*4470*/  ENDCOLLECTIVE ;  /* 0x000000000000791b */ /* 0x003fea0003800000 */
.L_x_10496:
[----:B------:R-:W-:-:S05]  /*4480*/  FADD.FTZ R85, R82, R85 ;  /* 0x0000005552557221 */ /* 0x000fca0000010000 */
[----:B------:R-:W-:Y:S02]  /*4490*/  MOV R120, R85 ;  /* 0x0000005500787202 */ /* 0x000fe40000000f00 */
[----:B------:R-:W-:-:S07]  /*44a0*/  MOV R87, R117 ;  /* 0x0000007500577202 */ /* 0x000fce0000000f00 */
[----:B------:R-:W-:Y:S05]  /*44b0*/  WARPSYNC.COLLECTIVE R115, `(.L_x_10497) ;  /* 0x0000000073087348 */ /* 0x000fea0003c00000 */
[----:B------:R0:W1:Y:S02]  /*44c0*/  SHFL.BFLY P6, R117, R120, R121, R122 ;  /* 0x0c00007978757389 */ /* 0x00006400000c007a */
[----:B01----:R-:W-:Y:S05]  /*44d0*/  ENDCOLLECTIVE ;  /* 0x000000000000791b */ /* 0x003fea0003800000 */
.L_x_10497:
[----:B------:R-:W-:-:S05]  /*44e0*/  FADD.FTZ R87, R84, R87 ;  /* 0x0000005754577221 */ /* 0x000fca0000010000 */
[----:B------:R-:W-:Y:S01]  /*44f0*/  MOV R120, R87 ;  /* 0x0000005700787202 */ /* 0x000fe20000000f00 */
[----:B------:R-:W-:Y:S01]  /*4500*/  HFMA2 R121, -RZ, RZ, 0, 9.5367431640625e-07 ;  /* 0x00000010ff797431 */ /* 0x000fe200000001ff */
[----:B------:R-:W-:-:S07]  /*4510*/  MOV R86, R117 ;  /* 0x0000007500567202 */ /* 0x000fce0000000f00 */
[----:B------:R-:W-:Y:S05]  /*4520*/  WARPSYNC.COLLECTIVE R115, `(.L_x_10498) ;  /* 0x0000000073087348 */ /* 0x000fea0003c00000 */
[----:B------:R0:W1:Y:S02]  /*4530*/  SHFL.BFLY P6, R117, R120, R121, R122 ;  /* 0x0c00007978757389 */ /* 0x00006400000c007a */
[----:B01----:R-:W-:Y:S05]  /*4540*/  ENDCOLLECTIVE ;  /* 0x000000000000791b */ /* 0x003fea0003800000 */
.L_x_10498:
[----:B------:R-:W-:-:S05]  /*4550*/  FADD.FTZ R86, R85, R86 ;  /* 0x0000005655567221 */ /* 0x000fca0000010000 */
[----:B------:R-:W-:Y:S02]  /*4560*/  MOV R120, R86 ;  /* 0x0000005600787202 */ /* 0x000fe40000000f00 */
[----:B------:R-:W-:-:S07]  /*4570*/  MOV R80, R117 ;  /* 0x0000007500507202 */ /* 0x000fce0000000f00 */
[----:B------:R-:W-:Y:S05]  /*4580*/  WARPSYNC.COLLECTIVE R115, `(.L_x_10499) ;  /* 0x0000000073087348 */ /* 0x000fea0003c00000 */
[----:B------:R0:W1:Y:S02]  /*4590*/  SHFL.BFLY P6, R117, R120, R121, R122 ;  /* 0x0c00007978757389 */ /* 0x00006400000c007a */
[----:B01----:R-:W-:Y:S05]  /*45a0*/  ENDCOLLECTIVE ;  /* 0x000000000000791b */ /* 0x003fea0003800000 */
.L_x_10499:
[----:B------:R-:W-:Y:S01]  /*45b0*/  MOV R81, R117 ;  /* 0x0000007500517202 */ /* 0x000fe20000000f00 */
[----:B------:R-:W-:Y:S06]  /*45c0*/  BRA `(.L_x_10500) ;  /* 0xffffffcc005c7947 */ /* 0x000fec000383ffff */
.L_x_10501:
        /* <DEDUP_REMOVED lines=11> */
.L_x_11336:


//--------------------- .text._ZN10layer_norm13ln_bwd_kernelINS_13Kernel_traitsIfffffjLj512ELj1ELj4ELj1ELj16ENS_18Kernel_traits_baseILj512EfffffjLj128EEEEELb1ELb0ELb0ELb1EEEvNS_9BwdParamsE --------------------------
	.section	.text._ZN10layer_norm13ln_bwd_kernelINS_13Kernel_traitsIfffffjLj512ELj1ELj4ELj1ELj16ENS_18Kernel_traits_baseILj512EfffffjLj128EEEEELb1ELb0ELb0ELb1EEEvNS_9BwdParamsE,"ax",@progbits
	.align	128
        .global         _ZN10layer_norm13ln_bwd_kernelINS_13Kernel_traitsIfffffjLj512ELj1ELj4ELj1ELj16ENS_18Kernel_traits_baseILj512EfffffjLj128EEEEELb1ELb0ELb0ELb1EEEvNS_9BwdParamsE
        .type           _ZN10layer_norm13ln_bwd_kernelINS_13Kernel_traitsIfffffjLj512ELj1ELj4ELj1ELj16ENS_18Kernel_traits_baseILj512EfffffjLj128EEEEELb1ELb0ELb0ELb1EEEvNS_9BwdParamsE,@function
        .size           _ZN10layer_norm13ln_bwd_kernelINS_13Kernel_traitsIfffffjLj512ELj1ELj4ELj1ELj16ENS_18Kernel_traits_baseILj512EfffffjLj128EEEEELb1ELb0ELb0ELb1EEEvNS_9BwdParamsE,(.L_x_11337 - _ZN10layer_norm13ln_bwd_kernelINS_13Kernel_traitsIfffffjLj512ELj1ELj4ELj1ELj16ENS_18Kernel_traits_baseILj512EfffffjLj128EEEEELb1ELb0ELb0ELb1EEEvNS_9BwdParamsE)
        .other          _ZN10layer_norm13ln_bwd_kernelINS_13Kernel_traitsIfffffjLj512ELj1ELj4ELj1ELj16ENS_18Kernel_traits_baseILj512EfffffjLj128EEEEELb1ELb0ELb0ELb1EEEvNS_9BwdParamsE,@"STO_CUDA_ENTRY STV_DEFAULT"
_ZN10layer_norm13ln_bwd_kernelINS_13Kernel_traitsIfffffjLj512ELj1ELj4ELj1ELj16ENS_18Kernel_traits_baseILj512EfffffjLj128EEEEELb1ELb0ELb0ELb1EEEvNS_9BwdParamsE:
.text._ZN10layer_norm13ln_bwd_kernelINS_13Kernel_traitsIfffffjLj512ELj1ELj4ELj1ELj16ENS_18Kernel_traits_baseILj512EfffffjLj128EEEEELb1ELb0ELb0ELb1EEEvNS_9BwdParamsE:
        /* <DEDUP_REMOVED lines=34> */
[----:B------:R-:W-:-:S06]  /*0220*/  LOP3.LUT R5, R98, 0x1f, RZ, 0xc0, !PT ;  /* 0x0000001f62057812 */ /* 0x000fcc00078ec0ff */
[----:B------:R-:W2:Y:S01]  /*0230*/  LDC.U8 R97, c[0x0][0x410] ;  /* 0x00010400ff617b82 */ /* 0x000ea20000000000 */
[----:B------:R-:W-:Y:S01]  /*0240*/  HFMA2 R102, -RZ, RZ, 0, 0 ;  /* 0x00000000ff667431 */ /* 0x000fe200000001ff */
[----:B------:R-:W-:Y:S01]  /*0250*/  BSSY B1, `(.L_x_10504) ;  /* 0x0000372000017945 */ /* 0x000fe20003800000 */
[----:B------:R-:W-:Y:S01]  /*0260*/  HFMA2 R96, -RZ, RZ, 0, 0 ;  /* 0x00000000ff607431 */ /* 0x000fe200000001ff */
[----:B------:R-:W-:Y:S02]  /*0270*/  CS2R R100, SRZ ;  /* 0x0000000000647805 */ /* 0x000fe4000001ff00 */
[----:B------:R-:W-:Y:S02]  /*0280*/  MOV R99, RZ ;  /* 0x000000ff00637202 */ /* 0x000fe40000000f00 */
        /* <DEDUP_REMOVED lines=17> */
[----:B------:R-:W-:Y:S02]  /*03a0*/  CS2R R4, SRZ ;  /* 0x0000000000047805 */ /* 0x000fe4000001ff00 */
[----:B------:R-:W-:Y:S01]  /*03b0*/  MOV R0, RZ ;  /* 0x000000ff00007202 */ /* 0x000fe20000000f00 */
[----:B------:R0:W5:Y:S02]  /*03c0*/  LDG.E.128 R72, desc[UR6][R2.64] ;  /* 0x0000000602487981 */ /* 0x000164000c1e1d00 */
[----:B0-2---:R-:W-:-:S07]  /*03d0*/  CS2R R2, SRZ ;  /* 0x0000000000027805 */ /* 0x005fce000001ff00 */
.L_x_10519:
        /* <DEDUP_REMOVED lines=43> */
[--C-:B------:R-:W-:Y:S01]  /*0690*/  IMAD.WIDE.U32 R122, R109, 0x4, R114.reuse ;  /* 0x000000046d7a7825 */ /* 0x100fe200078e0072 */
[----:B------:R0:W5:Y:S03]  /*06a0*/  LDG.E R113, desc[UR6][R120.64] ;  /* 0x0000000678717981 */ /* 0x000166000c1e1900 */
[--C-:B------:R-:W-:Y:S01]  /*06b0*/  IMAD.WIDE.U32 R118, R108, 0x4, R114.reuse ;  /* 0x000000046c767825 */ /* 0x100fe200078e0072 */
[----:B------:R1:W5:Y:S04]  /*06c0*/  LDG.E R112, desc[UR6][R122.64] ;  /* 0x000000067a707981 */ /* 0x000368000c1e1900 */
[----:B------:R2:W5:Y:S01]  /*06d0*/  LDG.E R111, desc[UR6][R118.64] ;  /* 0x00000006766f7981 */ /* 0x000562000c1e1900 */
[----:B------:R-:W-:-:S05]  /*06e0*/  IMAD.WIDE.U32 R114, R104, 0x4, R114 ;  /* 0x0000000468727825 */ /* 0x000fca00078e0072 */
[----:B------:R2:W5:Y:S01]  /*06f0*/  LDG.E R107, desc[UR6][R114.64] ;  /* 0x00000006726b7981 */ /* 0x000562000c1e1900 */
[C---:B---3--:R-:W-:Y:S01]  /*0700*/  FADD.FTZ R80, -R116.reuse, R80 ;  /* 0x0000005074507221 */ /* 0x048fe20000010100 */
[----:B------:R-:W-:-:S03]  /*0710*/  FADD.FTZ R128, -R116, R81 ;  /* 0x0000005174807221 */ /* 0x000fc60000010100 */
[----:B-----5:R-:W-:Y:S01]  /*0720*/  FMUL.FTZ R81, R105, R80 ;  /* 0x0000005069517220 */ /* 0x020fe20000410000 */
[----:B----4-:R-:W-:Y:S01]  /*0730*/  FMUL.FTZ R130, R72, R56 ;  /* 0x0000003848827220 */ /* 0x010fe20000410000 */
[C---:B------:R-:W-:Y:S01]  /*0740*/  FADD.FTZ R134, -R116.reuse, R85 ;  /* 0x0000005574867221 */ /* 0x040fe20000010100 */
[----:B------:R-:W-:Y:S01]  /*0750*/  FMUL.FTZ R127, R73, R57 ;  /* 0x00000039497f7220 */ /* 0x000fe20000410000 */
[C---:B------:R-:W-:Y:S01]  /*0760*/  FADD.FTZ R126, -R116.reuse, R82 ;  /* 0x00000052747e7221 */ /* 0x040fe20000010100 */
[----:B------:R-:W-:Y:S01]  /*0770*/  FADD.FTZ R80, RZ, R130 ;  /* 0x00000082ff507221 */ /* 0x000fe20000010000 */
[----:B------:R-:W-:Y:S01]  /*0780*/  FMUL.FTZ R128, R105, R128 ;  /* 0x0000008069807220 */ /* 0x000fe20000410000 */
[----:B------:R-:W-:Y:S01]  /*0790*/  FFMA.FTZ R85, R81, R130, RZ ;  /* 0x0000008251557223 */ /* 0x000fe200000100ff */
[C---:B------:R-:W-:Y:S01]  /*07a0*/  FADD.FTZ R84, -R116.reuse, R84 ;  /* 0x0000005474547221 */ /* 0x040fe20000010100 */
[----:B------:R-:W-:Y:S01]  /*07b0*/  FADD.FTZ R148, -R116, R95 ;  /* 0x0000005f74947221 */ /* 0x000fe20000010100 */
[----:B------:R-:W-:Y:S01]  /*07c0*/  FMUL.FTZ R124, R74, R58 ;  /* 0x0000003a4a7c7220 */ /* 0x000fe20000410000 */
[----:B------:R-:W-:Y:S01]  /*07d0*/  FADD.FTZ R95, R80, R127 ;  /* 0x0000007f505f7221 */ /* 0x000fe20000010000 */
[----:B------:R-:W-:Y:S01]  /*07e0*/  FADD.FTZ R132, -R116, R83 ;  /* 0x0000005374847221 */ /* 0x000fe20000010100 */
[C---:B------:R-:W-:Y:S01]  /*07f0*/  FMUL.FTZ R125, R105.reuse, R126 ;  /* 0x0000007e697d7220 */ /* 0x040fe20000410000 */
[----:B------:R-:W-:Y:S01]  /*0800*/  FFMA.FTZ R80, R128, R127, R85 ;  /* 0x0000007f80507223 */ /* 0x000fe20000010055 */
[----:B0-----:R-:W-:Y:S01]  /*0810*/  FMUL.FTZ R121, R105, R84 ;  /* 0x0000005469797220 */ /* 0x001fe20000410000 */
[----:B-1----:R-:W-:Y:S01]  /*0820*/  FMUL.FTZ R123, R75, R59 ;  /* 0x0000003b4b7b7220 */ /* 0x002fe20000410000 */
[----:B------:R-:W-:Y:S01]  /*0830*/  FADD.FTZ R84, R95, R124 ;  /* 0x0000007c5f547221 */ /* 0x000fe20000010000 */
[----:B------:R-:W-:Y:S01]  /*0840*/  FMUL.FTZ R126, R105, R132 ;  /* 0x00000084697e7220 */ /* 0x000fe20000410000 */
[----:B------:R-:W-:Y:S01]  /*0850*/  FFMA.FTZ R85, R125, R124, R80 ;  /* 0x0000007c7d557223 */ /* 0x000fe20000010050 */
[----:B--2---:R-:W-:Y:S01]  /*0860*/  FMUL.FTZ R118, R68, R52 ;  /* 0x0000003444767220 */ /* 0x004fe20000410000 */
[----:B------:R-:W-:-:S02]  /*0870*/  FADD.FTZ R95, R84, R123 ;  /* 0x0000007b545f7221 */ /* 0x000fc40000010000 */
[----:B------:R-:W-:Y:S01]  /*0880*/  FFMA.FTZ R80, R126, R123, R85 ;  /* 0x0000007b7e507223 */ /* 0x000fe20000010055 */
[----:B------:R-:W-:Y:S01]  /*0890*/  FMUL.FTZ R117, R69, R53 ;  /* 0x0000003545757220 */ /* 0x000fe20000410000 */
[----:B------:R-:W-:Y:S01]  /*08a0*/  FADD.FTZ R84, R95, R118 ;  /* 0x000000765f547221 */ /* 0x000fe20000010000 */
[C---:B------:R-:W-:Y:S01]  /*08b0*/  FADD.FTZ R86, -R116.reuse, R86 ;  /* 0x0000005674567221 */ /* 0x040fe20000010100 */
[----:B------:R-:W-:Y:S01]  /*08c0*/  FMUL.FTZ R122, R105, R134 ;  /* 0x00000086697a7220 */ /* 0x000fe20000410000 */
[----:B------:R-:W-:Y:S01]  /*08d0*/  FFMA.FTZ R85, R121, R118, R80 ;  /* 0x0000007679557223 */ /* 0x000fe20000010050 */
        /* <DEDUP_REMOVED lines=66> */
[----:B------:R-:W-:Y:S06]  /*0d00*/  BRA `(.L_x_10506) ;  /* 0x00000008001c7947 */ /* 0x000fec0003800000 */
.L_x_10505:
[----:B------:R-:W0:Y:S01]  /*0d10*/  LDC.64 R30, c[0x0][0x3a8] ;  /* 0x0000ea00ff1e7b82 */ /* 0x000e220000000a00 */
[----:B------:R-:W-:-:S07]  /*0d20*/  IADD3 R109, PT, PT, R110, 0x20, RZ ;  /* 0x000000206e6d7810 */ /* 0x000fce0007ffe0ff */
[----:B------:R-:W1:Y:S01]  /*0d30*/  LDC.64 R28, c[0x0][0x428] ;  /* 0x00010a00ff1c7b82 */ /* 0x000e620000000a00 */
[C---:B------:R-:W-:Y:S02]  /*0d40*/  IADD3 R104, PT, PT, R110.reuse, 0x60, RZ ;  /* 0x000000606e687810 */ /* 0x040fe40007ffe0ff */
[C---:B------:R-:W-:Y:S01]  /*0d50*/  IADD3 R108, PT, PT, R110.reuse, 0x40, RZ ;  /* 0x000000406e6c7810 */ /* 0x040fe20007ffe0ff */
[----:B0-----:R-:W-:-:S04]  /*0d60*/  IMAD.WIDE.U32 R80, R110, 0x10, R30 ;  /* 0x000000106e507825 */ /* 0x001fc800078e001e */
[C---:B------:R-:W-:Y:S02]  /*0d70*/  IMAD.WIDE.U32 R84, R109.reuse, 0x10, R30 ;  /* 0x000000106d547825 */ /* 0x040fe400078e001e */
[----:B------:R-:W2:Y:S02]  /*0d80*/  LDG.E.128 R80, desc[UR6][R80.64] ;  /* 0x0000000650507981 */ /* 0x000ea4000c1e1d00 */
[----:B-1----:R-:W-:Y:S02]  /*0d90*/  IMAD.WIDE.U32 R56, R110, 0x10, R28 ;  /* 0x000000106e387825 */ /* 0x002fe400078e001c */
[----:B------:R-:W3:Y:S02]  /*0da0*/  LDG.E.128 R84, desc[UR6][R84.64] ;  /* 0x0000000654547981 */ /* 0x000ee4000c1e1d00 */
[----:B------:R-:W-:Y:S02]  /*0db0*/  IMAD.WIDE.U32 R92, R104, 0x10, R30 ;  /* 0x00000010685c7825 */ /* 0x000fe400078e001e */
[----:B------:R-:W4:Y:S02]  /*0dc0*/  LDG.E.128 R56, desc[UR6][R56.64] ;  /* 0x0000000638387981 */ /* 0x000f24000c1e1d00 */
[----:B------:R-:W-:-:S02]  /*0dd0*/  IMAD.WIDE.U32 R52, R109, 0x10, R28 ;  /* 0x000000106d347825 */ /* 0x000fc400078e001c */
[----:B------:R-:W3:Y:S02]  /*0de0*/  LDG.E.128 R92, desc[UR6][R92.64] ;  /* 0x000000065c5c7981 */ /* 0x000ee4000c1e1d00 */
[C---:B------:R-:W-:Y:S02]  /*0df0*/  IMAD.WIDE.U32 R88, R108.reuse, 0x10, R30 ;  /* 0x000000106c587825 */ /* 0x040fe400078e001e */
[----:B------:R-:W3:Y:S01]  /*0e00*/  LDG.E.128 R52, desc[UR6][R52.64] ;  /* 0x0000000634347981 */ /* 0x000ee2000c1e1d00 */
[----:B------:R-:W0:Y:S03]  /*0e10*/  LDC.64 R30, c[0x0][0x3b0] ;  /* 0x0000ec00ff1e7b82 */ /* 0x000e260000000a00 */
[----:B------:R-:W3:Y:S01]  /*0e20*/  LDG.E.128 R88, desc[UR6][R88.64] ;  /* 0x0000000658587981 */ /* 0x000ee2000c1e1d00 */
[----:B------:R-:W-:-:S06]  /*0e30*/  IMAD.WIDE.U32 R48, R108, 0x10, R28 ;  /* 0x000000106c307825 */ /* 0x000fcc00078e001c */
[----:B------:R-:W3:Y:S01]  /*0e40*/  LDG.E.128 R48, desc[UR6][R48.64] ;  /* 0x0000000630307981 */ /* 0x000ee2000c1e1d00 */
[----:B------:R-:W-:Y:S02]  /*0e50*/  IMAD.WIDE.U32 R44, R104, 0x10, R28 ;  /* 0x00000010682c7825 */ /* 0x000fe400078e001c */
[----:B------:R-:W1:Y:S04]  /*0e60*/  LDC.64 R28, c[0x0][0x438] ;  /* 0x00010e00ff1c7b82 */ /* 0x000e680000000a00 */
[----:B------:R-:W3:Y:S01]  /*0e70*/  LDG.E.128 R44, desc[UR6][R44.64] ;  /* 0x000000062c2c7981 */ /* 0x000ee2000c1e1d00 */
[----:B0-----:R-:W-:-:S04]  /*0e80*/  IMAD.WIDE.U32 R34, R110, 0x4, R30 ;  /* 0x000000046e227825 */ /* 0x001fc800078e001e */
[C-C-:B------:R-:W-:Y:S01]  /*0e90*/  IMAD.WIDE.U32 R114, R109.reuse, 0x4, R30.reuse ;  /* 0x000000046d727825 */ /* 0x140fe200078e001e */
[----:B------:R-:W5:Y:S03]  /*0ea0*/  LDG.E R113, desc[UR6][R34.64] ;  /* 0x0000000622717981 */ /* 0x000f66000c1e1900 */
[----:B------:R-:W-:Y:S01]  /*0eb0*/  IMAD.WIDE.U32 R118, R108, 0x4, R30 ;  /* 0x000000046c767825 */ /* 0x000fe200078e001e */
[----:B------:R0:W5:Y:S03]  /*0ec0*/  LDG.E R112, desc[UR6][R114.64] ;  /* 0x0000000672707981 */ /* 0x000166000c1e1900 */
[--C-:B-1----:R-:W-:Y:S01]  /*0ed0*/  IMAD.WIDE.U32 R40, R110, 0x10, R28.reuse ;  /* 0x000000106e287825 */ /* 0x102fe200078e001c */
[----:B------:R-:W5:Y:S03]  /*0ee0*/  LDG.E R111, desc[UR6][R118.64] ;  /* 0x00000006766f7981 */ /* 0x000f66000c1e1900 */
        /* <DEDUP_REMOVED lines=9> */
[C---:B--2---:R-:W-:Y:S01]  /*0f80*/  FADD.FTZ R80, -R116.reuse, R80 ;  /* 0x0000005074507221 */ /* 0x044fe20000010100 */
[----:B------:R-:W-:-:S03]  /*0f90*/  FADD.FTZ R128, -R116, R81 ;  /* 0x0000005174807221 */ /* 0x000fc60000010100 */
[----:B-----5:R-:W-:Y:S01]  /*0fa0*/  FMUL.FTZ R81, R105, R80 ;  /* 0x0000005069517220 */ /* 0x020fe20000410000 */
[----:B----4-:R-:W-:Y:S01]  /*0fb0*/  FMUL.FTZ R130, R72, R56 ;  /* 0x0000003848827220 */ /* 0x010fe20000410000 */
[C---:B---3--:R-:W-:Y:S01]  /*0fc0*/  FADD.FTZ R122, -R116.reuse, R85 ;  /* 0x00000055747a7221 */ /* 0x048fe20000010100 */
[----:B------:R-:W-:Y:S01]  /*0fd0*/  FMUL.FTZ R127, R73, R57 ;  /* 0x00000039497f7220 */ /* 0x000fe20000410000 */
[C---:B0-----:R-:W-:Y:S01]  /*0fe0*/  FADD.FTZ R114, -R116.reuse, R82 ;  /* 0x0000005274727221 */ /* 0x041fe20000010100 */
        /* <DEDUP_REMOVED lines=10> */
[----:B-1----:R-:W-:Y:S01]  /*1090*/  FMUL.FTZ R121, R105, R84 ;  /* 0x0000005469797220 */ /* 0x002fe20000410000 */
        /* <DEDUP_REMOVED lines=9> */
[C---:B------:R-:W-:Y:S01]  /*1130*/  FADD.FTZ R86, -R116.reuse, R86 ;  /* 0x0000005674567221 */ /* 0x040fe20000010100 */
[----:B------:R-:W-:Y:S01]  /*1140*/  FMUL.FTZ R122, R105, R122 ;  /* 0x0000007a697a7220 */ /* 0x000fe20000410000 */
[----:B------:R-:W-:Y:S01]  /*1150*/  FFMA.FTZ R85, R121, R118, R80 ;  /* 0x0000007679557223 */ /* 0x000fe20000010050 */
[C---:B------:R-:W-:Y:S01]  /*1160*/  FADD.FTZ R132, -R116.reuse, R88 ;  /* 0x0000005874847221 */ /* 0x040fe20000010100 */
[----:B------:R-:W-:Y:S01]  /*1170*/  FADD.FTZ R144, -R116, R94 ;  /* 0x0000005e74907221 */ /* 0x000fe20000010100 */
[----:B------:R-:W-:Y:S01]  /*1180*/  FMUL.FTZ R94, R70, R54 ;  /* 0x00000036465e7220 */ /* 0x000fe20000410000 */
[----:B------:R-:W-:Y:S01]  /*1190*/  FADD.FTZ R129, R84, R117 ;  /* 0x0000007554817221 */ /* 0x000fe20000010000 */
[----:B------:R-:W-:Y:S01]  /*11a0*/  FADD.FTZ R120, -R116, R87 ;  /* 0x0000005774787221 */ /* 0x000fe20000010100 */
[C---:B------:R-:W-:Y:S01]  /*11b0*/  FMUL.FTZ R119, R105.reuse, R86 ;  /* 0x0000005669777220 */ /* 0x040fe20000410000 */
        /* <DEDUP_REMOVED lines=59> */
[----:B------:R-:W-:-:S07]  /*1570*/  FFMA.FTZ R131, R80, R88, R151 ;  /* 0x0000005850837223 */ /* 0x000fce0000010097 */
.L_x_10506:
        /* <DEDUP_REMOVED lines=54> */
.L_x_10531:
        /* <DEDUP_REMOVED lines=37> */
[----:B0-----:R-:W-:Y:S01]  /*1b30*/  FFMA.FTZ R49, R105, R122, R37 ;  /* 0x0000007a69317223 */ /* 0x001fe20000010025 */
[----:B------:R-:W-:Y:S01]  /*1b40*/  FADD.FTZ R119, -R119, R94 ;  /* 0x0000005e77777221 */ /* 0x000fe20000010100 */
[----:B------:R-:W-:Y:S01]  /*1b50*/  FADD.FTZ R120, -R120, R87 ;  /* 0x0000005778787221 */ /* 0x000fe20000010100 */
[----:B------:R-:W-:Y:S01]  /*1b60*/  FADD.FTZ R83, -R116, R83 ;  /* 0x0000005374537221 */ /* 0x000fe20000010100 */
[----:B------:R-:W-:Y:S01]  /*1b70*/  FADD.FTZ R82, -R115, R82 ;  /* 0x0000005273527221 */ /* 0x000fe20000010100 */
[-C--:B------:R-:W-:Y:S01]  /*1b80*/  FMUL.FTZ R81, R81, R106.reuse ;  /* 0x0000006a51517220 */ /* 0x080fe20000410000 */
[-C--:B------:R-:W-:Y:S01]  /*1b90*/  FMUL.FTZ R45, R45, R106.reuse ;  /* 0x0000006a2d2d7220 */ /* 0x080fe20000410000 */
[-C--:B------:R-:W-:Y:S01]  /*1ba0*/  FMUL.FTZ R125, R125, R106.reuse ;  /* 0x0000006a7d7d7220 */ /* 0x080fe20000410000 */
[-C--:B------:R-:W-:Y:S01]  /*1bb0*/  FMUL.FTZ R47, R47, R106.reuse ;  /* 0x0000006a2f2f7220 */ /* 0x080fe20000410000 */
[-C--:B------:R-:W-:Y:S01]  /*1bc0*/  FMUL.FTZ R121, R121, R106.reuse ;  /* 0x0000006a79797220 */ /* 0x080fe20000410000 */
[----:B------:R-:W-:Y:S01]  /*1bd0*/  FMUL.FTZ R49, R49, R106 ;  /* 0x0000006a31317220 */ /* 0x000fe20000410000 */
        /* <DEDUP_REMOVED lines=9> */
[----:B------:R-:W-:Y:S01]  /*1c70*/  FADD.FTZ R88, -R57, R88 ;  /* 0x0000005839587221 */ /* 0x000fe20000010100 */
[----:B------:R-:W-:Y:S01]  /*1c80*/  FMUL.FTZ R44, R81, UR4 ;  /* 0x00000004512c7c20 */ /* 0x000fe20008410000 */
[----:B------:R-:W-:Y:S01]  /*1c90*/  FMUL.FTZ R45, R45, UR4 ;  /* 0x000000042d2d7c20 */ /* 0x000fe20008410000 */
[----:B------:R-:W-:Y:S01]  /*1ca0*/  FMUL.FTZ R46, R125, UR4 ;  /* 0x000000047d2e7c20 */ /* 0x000fe20008410000 */
[----:B------:R-:W-:Y:S01]  /*1cb0*/  FMUL.FTZ R47, R47, UR4 ;  /* 0x000000042f2f7c20 */ /* 0x000fe20008410000 */
[----:B------:R-:W-:Y:S01]  /*1cc0*/  FMUL.FTZ R48, R121, UR4 ;  /* 0x0000000479307c20 */ /* 0x000fe20008410000 */
[----:B------:R-:W-:Y:S01]  /*1cd0*/  FMUL.FTZ R49, R49, UR4 ;  /* 0x0000000431317c20 */ /* 0x000fe20008410000 */
[----:B------:R-:W-:Y:S01]  /*1ce0*/  FFMA.FTZ R57, R105, R114, R34 ;  /* 0x0000007269397223 */ /* 0x000fe20000010022 */
[----:B------:R-:W-:Y:S01]  /*1cf0*/  LOP3.LUT P2, RZ, R113, 0xff, RZ, 0xc0, !PT ;  /* 0x000000ff71ff7812 */ /* 0x000fe2000784c0ff */
[-C--:B------:R-:W-:Y:S01]  /*1d00*/  FMUL.FTZ R119, R119, R106.reuse ;  /* 0x0000006a77777220 */ /* 0x080fe20000410000 */
[----:B------:R-:W-:Y:S01]  /*1d10*/  LOP3.LUT P3, RZ, R113, 0xff00, RZ, 0xc0, !PT ;  /* 0x0000ff0071ff7812 */ /* 0x000fe2000786c0ff */
[-C--:B------:R-:W-:Y:S01]  /*1d20*/  FMUL.FTZ R51, R51, R106.reuse ;  /* 0x0000006a33337220 */ /* 0x080fe20000410000 */
[----:B------:R-:W-:Y:S01]  /*1d30*/  LOP3.LUT P4, RZ, R113, 0xff0000, RZ, 0xc0, !PT ;  /* 0x00ff000071ff7812 */ /* 0x000fe2000788c0ff */
[-C--:B------:R-:W-:Y:S01]  /*1d40*/  FMUL.FTZ R83, R83, R106.reuse ;  /* 0x0000006a53537220 */ /* 0x080fe20000410000 */
[----:B------:R-:W-:Y:S01]  /*1d50*/  ISETP.GE.U32.AND P5, PT, R113, 0x1000000, PT ;  /* 0x010000007100780c */ /* 0x000fe20003fa6070 */
[----:B------:R-:W-:Y:S01]  /*1d60*/  FMUL.FTZ R53, R53, R106 ;  /* 0x0000006a35357220 */ /* 0x000fe20000410000 */
[C---:B------:R-:W-:Y:S01]  /*1d70*/  LOP3.LUT P6, RZ, R112.reuse, 0xff, RZ, 0xc0, !PT ;  /* 0x000000ff70ff7812 */ /* 0x040fe200078cc0ff */
[C---:B------:R-:W-:Y:S01]  /*1d80*/  FFMA.FTZ R59, R105.reuse, R92, R35 ;  /* 0x0000005c693b7223 */ /* 0x040fe20000010023 */
[----:B------:R-:W-:Y:S01]  /*1d90*/  LOP3.LUT P1, RZ, R112, 0xff00, RZ, 0xc0, !PT ;  /* 0x0000ff0070ff7812 */ /* 0x000fe2000782c0ff */
[C---:B------:R-:W-:Y:S01]  /*1da0*/  FFMA.FTZ R91, R105.reuse, R91, R28 ;  /* 0x0000005b695b7223 */ /* 0x040fe2000001001c */
[C---:B------:R-:W-:Y:S01]  /*1db0*/  FFMA.FTZ R81, R105.reuse, R90, R29 ;  /* 0x0000005a69517223 */ /* 0x040fe2000001001d */
[C---:B------:R-:W-:Y:S01]  /*1dc0*/  FFMA.FTZ R89, R105.reuse, R89, R30 ;  /* 0x0000005969597223 */ /* 0x040fe2000001001e */
[----:B------:R-:W-:Y:S01]  /*1dd0*/  FFMA.FTZ R105, R105, R88, R31 ;  /* 0x0000005869697223 */ /* 0x000fe2000001001f */
[-C--:B------:R-:W-:Y:S01]  /*1de0*/  FMUL.FTZ R57, R57, R106.reuse ;  /* 0x0000006a39397220 */ /* 0x080fe20000410000 */
[----:B------:R-:W-:Y:S01]  /*1df0*/  SEL R44, R44, RZ, P2 ;  /* 0x000000ff2c2c7207 */ /* 0x000fe20001000000 */
[----:B------:R-:W-:Y:S01]  /*1e00*/  FMUL.FTZ R50, R119, UR4 ;  /* 0x0000000477327c20 */ /* 0x000fe20008410000 */
[----:B------:R-:W-:Y:S01]  /*1e10*/  SEL R45, R45, RZ, P3 ;  /* 0x000000ff2d2d7207 */ /* 0x000fe20001800000 */
[----:B------:R-:W-:Y:S01]  /*1e20*/  FMUL.FTZ R51, R51, UR4 ;  /* 0x0000000433337c20 */ /* 0x000fe20008410000 */
[----:B------:R-:W-:Y:S01]  /*1e30*/  SEL R46, R46, RZ, P4 ;  /* 0x000000ff2e2e7207 */ /* 0x000fe20002000000 */
[----:B------:R-:W-:Y:S01]  /*1e40*/  FMUL.FTZ R52, R83, UR4 ;  /* 0x0000000453347c20 */ /* 0x000fe20008410000 */
[----:B------:R-:W-:Y:S01]  /*1e50*/  SEL R47, R47, RZ, P5 ;  /* 0x000000ff2f2f7207 */ /* 0x000fe20002800000 */
[----:B------:R-:W-:Y:S01]  /*1e60*/  FMUL.FTZ R53, R53, UR4 ;  /* 0x0000000435357c20 */ /* 0x000fe20008410000 */
[----:B------:R-:W-:Y:S01]  /*1e70*/  SEL R48, R48, RZ, P6 ;  /* 0x000000ff30307207 */ /* 0x000fe20003000000 */
[-C--:B------:R-:W-:Y:S01]  /*1e80*/  FMUL.FTZ R59, R59, R106.reuse ;  /* 0x0000006a3b3b7220 */ /* 0x080fe20000410000 */
[----:B------:R-:W-:Y:S01]  /*1e90*/  SEL R49, R49, RZ, P1 ;  /* 0x000000ff31317207 */ /* 0x000fe20000800000 */
[-C--:B------:R-:W-:Y:S01]  /*1ea0*/  FMUL.FTZ R91, R91, R106.reuse ;  /* 0x0000006a5b5b7220 */ /* 0x080fe20000410000 */
[-C--:B------:R-:W-:Y:S01]  /*1eb0*/  FMUL.FTZ R58, R81, R106.reuse ;  /* 0x0000006a513a7220 */ /* 0x080fe20000410000 */
[-C--:B------:R-:W-:Y:S01]  /*1ec0*/  FMUL.FTZ R89, R89, R106.reuse ;  /* 0x0000006a59597220 */ /* 0x080fe20000410000 */
[C---:B------:R-:W-:Y:S01]  /*1ed0*/  LOP3.LUT P2, RZ, R112.reuse, 0xff0000, RZ, 0xc0, !PT ;  /* 0x00ff000070ff7812 */ /* 0x040fe2000784c0ff */
[----:B------:R-:W-:Y:S01]  /*1ee0*/  FMUL.FTZ R106, R105, R106 ;  /* 0x0000006a696a7220 */ /* 0x000fe20000410000 */
[----:B------:R-:W-:Y:S01]  /*1ef0*/  ISETP.GE.U32.AND P3, PT, R112, 0x1000000, PT ;  /* 0x010000007000780c */ /* 0x000fe20003f66070 */
[----:B-1----:R-:W-:Y:S01]  /*1f00*/  IMAD.WIDE.U32 R80, R109, 0x10, R54 ;  /* 0x000000106d507825 */ /* 0x002fe200078e0036 */
[----:B------:R-:W-:-:S03]  /*1f10*/  LOP3.LUT P4, RZ, R111, 0xff, RZ, 0xc0, !PT ;  /* 0x000000ff6fff7812 */ /* 0x000fc6000788c0ff */
[----:B------:R-:W-:Y:S01]  /*1f20*/  FMUL.FTZ R56, R91, UR4 ;  /* 0x000000045b387c20 */ /* 0x000fe20008410000 */
[C---:B------:R-:W-:Y:S01]  /*1f30*/  LOP3.LUT P5, RZ, R111.reuse, 0xff00, RZ, 0xc0, !PT ;  /* 0x0000ff006fff7812 */ /* 0x040fe200078ac0ff */
[--C-:B------:R-:W-:Y:S01]  /*1f40*/  IMAD.WIDE.U32 R108, R108, 0x10, R54.reuse ;  /* 0x000000106c6c7825 */ /* 0x100fe200078e0036 */
[C---:B------:R-:W-:Y:S02]  /*1f50*/  LOP3.LUT P6, RZ, R111.reuse, 0xff0000, RZ, 0xc0, !PT ;  /* 0x00ff00006fff7812 */ /* 0x040fe400078cc0ff */
        /* <DEDUP_REMOVED lines=8> */
[----:B------:R-:W-:Y:S01]  /*1fe0*/  SEL R52, R52, RZ, P4 ;  /* 0x000000ff34347207 */ /* 0x000fe20002000000 */
[----:B------:R-:W-:Y:S01]  /*1ff0*/  FMUL.FTZ R58, R89, UR4 ;  /* 0x00000004593a7c20 */ /* 0x000fe20008410000 */
[----:B------:R-:W-:Y:S01]  /*2000*/  SEL R53, R53, RZ, P5 ;  /* 0x000000ff35357207 */ /* 0x000fe20002800000 */
[----:B------:R-:W-:Y:S01]  /*2010*/  FMUL.FTZ R59, R106, UR4 ;  /* 0x000000046a3b7c20 */ /* 0x000fe20008410000 */
[C---:B------:R-:W-:Y:S01]  /*2020*/  LOP3.LUT P2, RZ, R107.reuse, 0xff, RZ, 0xc0, !PT ;  /* 0x000000ff6bff7812 */ /* 0x040fe2000784c0ff */
[----:B------:R1:W-:Y:S01]  /*2030*/  STG.E.128 desc[UR6][R110.64], R44 ;  /* 0x0000002c6e007986 */ /* 0x0003e2000c101d06 */
[C---:B------:R-:W-:Y:S02]  /*2040*/  LOP3.LUT P3, RZ, R107.reuse, 0xff00, RZ, 0xc0, !PT ;  /* 0x0000ff006bff7812 */ /* 0x040fe4000786c0ff */
[C---:B------:R-:W-:Y:S01]  /*2050*/  LOP3.LUT P4, RZ, R107.reuse, 0xff0000, RZ, 0xc0, !PT ;  /* 0x00ff00006bff7812 */ /* 0x040fe2000788c0ff */
[----:B------:R1:W-:Y:S01]  /*2060*/  STG.E.128 desc[UR6][R80.64], R48 ;  /* 0x0000003050007986 */ /* 0x0003e2000c101d06 */
[----:B------:R-:W-:-:S02]  /*2070*/  ISETP.GE.U32.AND P5, PT, R107, 0x1000000, PT ;  /* 0x010000006b00780c */ /* 0x000fc40003fa6070 */
[----:B------:R-:W-:Y:S02]  /*2080*/  SEL R54, R54, RZ, P6 ;  /* 0x000000ff36367207 */ /* 0x000fe40003000000 */
[----:B------:R-:W-:Y:S02]  /*2090*/  SEL R55, R55, RZ, P1 ;  /* 0x000000ff37377207 */ /* 0x000fe40000800000 */
[----:B------:R-:W-:Y:S02]  /*20a0*/  SEL R56, R56, RZ, P2 ;  /* 0x000000ff38387207 */ /* 0x000fe40001000000 */
[----:B------:R-:W-:Y:S01]  /*20b0*/  SEL R57, R57, RZ, P3 ;  /* 0x000000ff39397207 */ /* 0x000fe20001800000 */
[----:B------:R1:W-:Y:S01]  /*20c0*/  STG.E.128 desc[UR6][R108.64], R52 ;  /* 0x000000346c007986 */ /* 0x0003e2000c101d06 */
[----:B------:R-:W-:Y:S02]  /*20d0*/  SEL R58, R58, RZ, P4 ;  /* 0x000000ff3a3a7207 */ /* 0x000fe40002000000 */
[----:B------:R-:W-:-:S05]  /*20e0*/  SEL R59, R59, RZ, P5 ;  /* 0x000000ff3b3b7207 */ /* 0x000fca0002800000 */
[----:B------:R1:W-:Y:S01]  /*20f0*/  STG.E.128 desc[UR6][R104.64], R56 ;  /* 0x0000003868007986 */ /* 0x0003e2000c101d06 */
[----:B------:R-:W-:Y:S05]  /*2100*/  BRA `(.L_x_10510) ;  /* 0x0000001800087947 */ /* 0x000fea0003800000 */
.L_x_10509:
        /* <DEDUP_REMOVED lines=11> */
[----:B------:R-:W-:Y:S01]  /*21c0*/  LOP3.LUT P2, RZ, R113, 0xff, RZ, 0xc0, !PT ;  /* 0x000000ff71ff7812 */ /* 0x000fe2000784c0ff */
[-C--:B------:R-:W-:Y:S01]  /*21d0*/  FMUL.FTZ R44, R56, R106.reuse ;  /* 0x0000006a382c7220 */ /* 0x080fe20000410000 */
[----:B------:R-:W-:Y:S01]  /*21e0*/  FMUL.FTZ R45, R57, R106 ;  /* 0x0000006a392d7220 */ /* 0x000fe20000410000 */
[----:B------:R-:W-:Y:S01]  /*21f0*/  FADD.FTZ R126, -R126, R123 ;  /* 0x0000007b7e7e7221 */ /* 0x000fe20000010100 */
[----:B------:R-:W-:Y:S01]  /*2200*/  FFMA.FTZ R78, R55, R84, R54 ;  /* 0x00000054374e7223 */ /* 0x000fe20000010036 */
[----:B------:R-:W-:Y:S01]  /*2210*/  FMUL.FTZ R44, R44, UR4 ;  /* 0x000000042c2c7c20 */ /* 0x000fe20008410000 */
[----:B------:R-:W-:Y:S01]  /*2220*/  FFMA.FTZ R58, R105, R58, R42 ;  /* 0x0000003a693a7223 */ /* 0x000fe2000001002a */
[----:B------:R-:W-:Y:S01]  /*2230*/  FMUL.FTZ R45, R45, UR4 ;  /* 0x000000042d2d7c20 */ /* 0x000fe20008410000 */
[----:B------:R-:W-:Y:S01]  /*2240*/  FFMA.FTZ R84, R105, R121, R36 ;  /* 0x0000007969547223 */ /* 0x000fe20000010024 */
        /* <DEDUP_REMOVED lines=10> */
[----:B------:R-:W-:Y:S01]  /*22f0*/  LOP3.LUT P3, RZ, R113, 0xff00, RZ, 0xc0, !PT ;  /* 0x0000ff0071ff7812 */ /* 0x000fe2000786c0ff */
[----:B------:R-:W-:Y:S01]  /*2300*/  FFMA.FTZ R59, R105, R126, R43 ;  /* 0x0000007e693b7223 */ /* 0x000fe2000001002b */
[----:B------:R-:W-:Y:S01]  /*2310*/  SEL R80, R44, RZ, P2 ;  /* 0x000000ff2c507207 */ /* 0x000fe20001000000 */
[----:B------:R-:W1:Y:S01]  /*2320*/  LDC.64 R54, c[0x0][0x478] ;  /* 0x00011e00ff367b82 */ /* 0x000e620000000a00 */
[-C--:B------:R-:W-:Y:S01]  /*2330*/  FMUL.FTZ R44, R58, R106.reuse ;  /* 0x0000006a3a2c7220 */ /* 0x080fe20000410000 */
[-C--:B------:R-:W-:Y:S01]  /*2340*/  FMUL.FTZ R46, R84, R106.reuse ;  /* 0x0000006a542e7220 */ /* 0x080fe20000410000 */
[----:B------:R-:W-:Y:S01]  /*2350*/  SEL R81, R45, RZ, P3 ;  /* 0x000000ff2d517207 */ /* 0x000fe20001800000 */
[----:B------:R-:W-:Y:S01]  /*2360*/  FADD.FTZ R119, -R119, R94 ;  /* 0x0000005e77777221 */ /* 0x000fe20000010100 */
[----:B------:R-:W-:Y:S01]  /*2370*/  FADD.FTZ R120, -R120, R87 ;  /* 0x0000005778787221 */ /* 0x000fe20000010100 */
[----:B------:R-:W-:Y:S01]  /*2380*/  FMUL.FTZ R45, R59, R106 ;  /* 0x0000006a3b2d7220 */ /* 0x000fe20000410000 */
[----:B------:R-:W-:Y:S01]  /*2390*/  FADD.FTZ R47, -R116, R83 ;  /* 0x00000053742f7221 */ /* 0x000fe20000010100 */
[----:B0-----:R-:W0:Y:S01]  /*23a0*/  LDC.64 R50, c[0x0][0x468] ;  /* 0x00011a00ff327b82 */ /* 0x001e220000000a00 */
[----:B------:R-:W-:Y:S01]  /*23b0*/  FADD.FTZ R52, -R115, R82 ;  /* 0x0000005273347221 */ /* 0x000fe20000010100 */
[----:B------:R-:W-:Y:S01]  /*23c0*/  FMUL.FTZ R44, R44, UR4 ;  /* 0x000000042c2c7c20 */ /* 0x000fe20008410000 */
[----:B------:R-:W-:Y:S01]  /*23d0*/  LOP3.LUT P4, RZ, R113, 0xff0000, RZ, 0xc0, !PT ;  /* 0x00ff000071ff7812 */ /* 0x000fe2000788c0ff */
[----:B------:R-:W-:Y:S01]  /*23e0*/  FADD.FTZ R122, -R122, R117 ;  /* 0x000000757a7a7221 */ /* 0x000fe20000010100 */
[----:B------:R-:W-:Y:S01]  /*23f0*/  FMUL.FTZ R46, R46, UR4 ;  /* 0x000000042e2e7c20 */ /* 0x000fe20008410000 */
[----:B------:R-:W-:Y:S01]  /*2400*/  LOP3.LUT P6, RZ, R112, 0xff, RZ, 0xc0, !PT ;  /* 0x000000ff70ff7812 */ /* 0x000fe200078cc0ff */
[----:B------:R-:W-:Y:S01]  /*2410*/  FMUL.FTZ R45, R45, UR4 ;  /* 0x000000042d2d7c20 */ /* 0x000fe20008410000 */
[C---:B------:R-:W-:Y:S01]  /*2420*/  FFMA.FTZ R86, R105.reuse, R119, R38 ;  /* 0x0000007769567223 */ /* 0x040fe20000010026 */
[C---:B------:R-:W-:Y:S01]  /*2430*/  FFMA.FTZ R87, R105.reuse, R120, R39 ;  /* 0x0000007869577223 */ /* 0x040fe20000010027 */
[C---:B------:R-:W-:Y:S01]  /*2440*/  FFMA.FTZ R48, R105.reuse, R47, R32 ;  /* 0x0000002f69307223 */ /* 0x040fe20000010020 */
[----:B------:R-:W-:Y:S01]  /*2450*/  FFMA.FTZ R49, R105, R52, R33 ;  /* 0x0000003469317223 */ /* 0x000fe20000010021 */
[----:B------:R-:W-:Y:S01]  /*2460*/  ISETP.GE.U32.AND P5, PT, R113, 0x1000000, PT ;  /* 0x010000007100780c */ /* 0x000fe20003fa6070 */
[----:B------:R-:W-:Y:S01]  /*2470*/  FFMA.FTZ R85, R105, R122, R37 ;  /* 0x0000007a69557223 */ /* 0x000fe20000010025 */
[----:B------:R-:W-:Y:S01]  /*2480*/  SEL R82, R44, RZ, P4 ;  /* 0x000000ff2c527207 */ /* 0x000fe20002000000 */
[-C--:B------:R-:W-:Y:S01]  /*2490*/  FMUL.FTZ R47, R87, R106.reuse ;  /* 0x0000006a572f7220 */ /* 0x080fe20000410000 */
[----:B------:R-:W-:Y:S01]  /*24a0*/  SEL R44, R46, RZ, P6 ;  /* 0x000000ff2e2c7207 */ /* 0x000fe20003000000 */
[-C--:B------:R-:W-:Y:S01]  /*24b0*/  FMUL.FTZ R46, R86, R106.reuse ;  /* 0x0000006a562e7220 */ /* 0x080fe20000410000 */
[-C--:B------:R-:W-:Y:S01]  /*24c0*/  FMUL.FTZ R52, R48, R106.reuse ;  /* 0x0000006a30347220 */ /* 0x080fe20000410000 */
[-C--:B------:R-:W-:Y:S01]  /*24d0*/  FMUL.FTZ R53, R49, R106.reuse ;  /* 0x0000006a31357220 */ /* 0x080fe20000410000 */
[----:B------:R-:W-:Y:S01]  /*24e0*/  SEL R83, R45, RZ, P5 ;  /* 0x000000ff2d537207 */ /* 0x000fe20002800000 */
[----:B------:R-:W-:Y:S01]  /*24f0*/  FMUL.FTZ R45, R85, R106 ;  /* 0x0000006a552d7220 */ /* 0x000fe20000410000 */
[----:B------:R-:W-:Y:S01]  /*2500*/  FMUL.FTZ R46, R46, UR4 ;  /* 0x000000042e2e7c20 */ /* 0x000fe20008410000 */
[----:B------:R-:W-:Y:S01]  /*2510*/  FMUL.FTZ R47, R47, UR4 ;  /* 0x000000042f2f7c20 */ /* 0x000fe20008410000 */
[----:B------:R-:W-:Y:S01]  /*2520*/  FMUL.FTZ R52, R52, UR4 ;  /* 0x0000000434347c20 */ /* 0x000fe20008410000 */
[----:B------:R-:W-:Y:S01]  /*2530*/  FMUL.FTZ R53, R53, UR4 ;  /* 0x0000000435357c20 */ /* 0x000fe20008410000 */
[C---:B------:R-:W-:Y:S01]  /*2540*/  LOP3.LUT P2, RZ, R112.reuse, 0xff0000, RZ, 0xc0, !PT ;  /* 0x00ff000070ff7812 */ /* 0x040fe2000784c0ff */
[----:B------:R-:W-:Y:S01]  /*2550*/  FMUL.FTZ R45, R45, UR4 ;  /* 0x000000042d2d7c20 */ /* 0x000fe20008410000 */
[----:B------:R-:W-:Y:S01]  /*2560*/  ISETP.GE.U32.AND P3, PT, R112, 0x1000000, PT ;  /* 0x010000007000780c */ /* 0x000fe20003f66070 */
[----:B------:R-:W-:Y:S01]  /*2570*/  FADD.FTZ R79, -R114, R93 ;  /* 0x0000005d724f7221 */ /* 0x000fe20000010100 */
[----:B------:R-:W-:Y:S01]  /*2580*/  LOP3.LUT P4, RZ, R111, 0xff, RZ, 0xc0, !PT ;  /* 0x000000ff6fff7812 */ /* 0x000fe2000788c0ff */
[----:B------:R-:W-:Y:S01]  /*2590*/  FADD.FTZ R116, -R95, R92 ;  /* 0x0000005c5f747221 */ /* 0x000fe20000010100 */
[----:B------:R-:W-:Y:S01]  /*25a0*/  LOP3.LUT P5, RZ, R111, 0xff00, RZ, 0xc0, !PT ;  /* 0x0000ff006fff7812 */ /* 0x000fe200078ac0ff */
[----:B------:R-:W-:Y:S01]  /*25b0*/  FADD.FTZ R118, -R77, R90 ;  /* 0x0000005a4d767221 */ /* 0x000fe20000010100 */
[----:B------:R-:W-:Y:S01]  /*25c0*/  LOP3.LUT P1, RZ, R112, 0xff00, RZ, 0xc0, !PT ;  /* 0x0000ff0070ff7812 */ /* 0x000fe2000782c0ff */
[----:B------:R-:W-:Y:S01]  /*25d0*/  FADD.FTZ R117, -R78, R89 ;  /* 0x000000594e757221 */ /* 0x000fe20000010100 */
[----:B------:R-:W-:Y:S01]  /*25e0*/  SEL R46, R46, RZ, P2 ;  /* 0x000000ff2e2e7207 */ /* 0x000fe20001000000 */
[----:B------:R-:W-:Y:S01]  /*25f0*/  FADD.FTZ R120, -R127, R88 ;  /* 0x000000587f787221 */ /* 0x000fe20000010100 */
[----:B------:R-:W-:Y:S01]  /*2600*/  SEL R47, R47, RZ, P3 ;  /* 0x000000ff2f2f7207 */ /* 0x000fe20001800000 */
[----:B-1----:R-:W-:Y:S01]  /*2610*/  IMAD.WIDE.U32 R112, R110, 0x10, R54 ;  /* 0x000000106e707825 */ /* 0x002fe200078e0036 */
[----:B------:R-:W-:-:S03]  /*2620*/  SEL R52, R52, RZ, P4 ;  /* 0x000000ff34347207 */ /* 0x000fc60002000000 */
[----:B------:R-:W-:Y:S01]  /*2630*/  FFMA.FTZ R77, R105, R118, R29 ;  /* 0x00000076694d7223 */ /* 0x000fe2000001001d */
[----:B------:R-:W-:Y:S01]  /*2640*/  SEL R53, R53, RZ, P5 ;  /* 0x000000ff35357207 */ /* 0x000fe20002800000 */
[----:B------:R-:W-:Y:S01]  /*2650*/  IMAD.WIDE.U32 R114, R109, 0x10, R54 ;  /* 0x000000106d727825 */ /* 0x000fe200078e0036 */
[----:B------:R-:W-:-:S03]  /*2660*/  LOP3.LUT P2, RZ, R107, 0xff, RZ, 0xc0, !PT ;  /* 0x000000ff6bff7812 */ /* 0x000fc6000784c0ff */
[----:B------:R-:W-:Y:S01]  /*2670*/  FFMA.FTZ R78, R105, R117, R30 ;  /* 0x00000075694e7223 */ /* 0x000fe2000001001e */
[C---:B------:R-:W-:Y:S01]  /*2680*/  LOP3.LUT P3, RZ, R107.reuse, 0xff00, RZ, 0xc0, !PT ;  /* 0x0000ff006bff7812 */ /* 0x040fe2000786c0ff */
[----:B------:R-:W-:Y:S01]  /*2690*/  IMAD.WIDE.U32 R88, R108, 0x10, R54 ;  /* 0x000000106c587825 */ /* 0x000fe200078e0036 */
[C---:B------:R-:W-:Y:S01]  /*26a0*/  LOP3.LUT P4, RZ, R107.reuse, 0xff0000, RZ, 0xc0, !PT ;  /* 0x00ff00006bff7812 */ /* 0x040fe2000788c0ff */
[----:B------:R1:W-:Y:S01]  /*26b0*/  STG.E.128 desc[UR6][R112.64], R56 ;  /* 0x0000003870007986 */ /* 0x0003e2000c101d06 */
[----:B------:R-:W-:Y:S01]  /*26c0*/  ISETP.GE.U32.AND P5, PT, R107, 0x1000000, PT ;  /* 0x010000006b00780c */ /* 0x000fe20003fa6070 */
[----:B------:R-:W-:Y:S01]  /*26d0*/  FADD.FTZ R107, -R76, R91 ;  /* 0x0000005b4c6b7221 */ /* 0x000fe20000010100 */
[----:B------:R-:W-:Y:S01]  /*26e0*/  SEL R45, R45, RZ, P1 ;  /* 0x000000ff2d2d7207 */ /* 0x000fe20000800000 */
[----:B0-----:R-:W-:Y:S01]  /*26f0*/  IMAD.WIDE.U32 R92, R109, 0x10, R50 ;  /* 0x000000106d5c7825 */ /* 0x001fe200078e0032 */
[----:B------:R-:W-:-:S03]  /*2700*/  LOP3.LUT P6, RZ, R111, 0xff0000, RZ, 0xc0, !PT ;  /* 0x00ff00006fff7812 */ /* 0x000fc600078cc0ff */
[----:B------:R-:W-:Y:S01]  /*2710*/  FFMA.FTZ R76, R105, R107, R28 ;  /* 0x0000006b694c7223 */ /* 0x000fe2000001001c */
[----:B------:R-:W-:Y:S01]  /*2720*/  ISETP.GE.U32.AND P1, PT, R111, 0x1000000, PT ;  /* 0x010000006f00780c */ /* 0x000fe20003f26070 */
[----:B------:R-:W-:-:S04]  /*2730*/  IMAD.WIDE.U32 R110, R110, 0x10, R50 ;  /* 0x000000106e6e7825 */ /* 0x000fc800078e0032 */
[--C-:B------:R-:W-:Y:S01]  /*2740*/  IMAD.WIDE.U32 R108, R108, 0x10, R50.reuse ;  /* 0x000000106c6c7825 */ /* 0x100fe200078e0032 */
[----:B------:R2:W-:Y:S03]  /*2750*/  STG.E.128 desc[UR6][R110.64], R80 ;  /* 0x000000506e007986 */ /* 0x0005e6000c101d06 */
[----:B------:R-:W-:-:S04]  /*2760*/  IMAD.WIDE.U32 R94, R104, 0x10, R50 ;  /* 0x00000010685e7825 */ /* 0x000fc800078e0032 */
[C---:B------:R-:W-:Y:S01]  /*2770*/  FFMA.FTZ R50, R105.reuse, R79, R34 ;  /* 0x0000004f69327223 */ /* 0x040fe20000010022 */
[C---:B------:R-:W-:Y:S01]  /*2780*/  FFMA.FTZ R51, R105.reuse, R116, R35 ;  /* 0x0000007469337223 */ /* 0x040fe20000010023 */
[----:B------:R-:W-:Y:S01]  /*2790*/  FFMA.FTZ R79, R105, R120, R31 ;  /* 0x00000078694f7223 */ /* 0x000fe2000001001f */
[----:B------:R-:W-:-:S04]  /*27a0*/  IMAD.WIDE.U32 R90, R104, 0x10, R54 ;  /* 0x00000010685a7825 */ /* 0x000fc800078e0036 */
[-C--:B------:R-:W-:Y:S01]  /*27b0*/  FMUL.FTZ R54, R50, R106.reuse ;  /* 0x0000006a32367220 */ /* 0x080fe20000410000 */
[-C--:B------:R-:W-:Y:S01]  /*27c0*/  FMUL.FTZ R55, R51, R106.reuse ;  /* 0x0000006a33377220 */ /* 0x080fe20000410000 */
[-C--:B-1----:R-:W-:Y:S01]  /*27d0*/  FMUL.FTZ R56, R76, R106.reuse ;  /* 0x0000006a4c387220 */ /* 0x082fe20000410000 */
        /* <DEDUP_REMOVED lines=22> */
.L_x_10508:
        /* <DEDUP_REMOVED lines=32> */
.L_x_10511:
        /* <DEDUP_REMOVED lines=28> */
.L_x_10512:
[----:B0-----:R-:W0:Y:S08]  /*2d00*/  @P1 LDC.64 R50, c[0x0][0x478] ;  /* 0x00011e00ff321b82 */ /* 0x001e300000000a00 */
        /* <DEDUP_REMOVED lines=35> */
.L_x_10513:
        /* <DEDUP_REMOVED lines=28> */
.L_x_10514:
        /* <DEDUP_REMOVED lines=35> */
.L_x_10515:
        /* <DEDUP_REMOVED lines=28> */
.L_x_10516:
[----:B------:R-:W0:Y:S02]  /*34f0*/  @P1 LDC.64 R50, c[0x0][0x478] ;  /* 0x00011e00ff321b82 */ /* 0x000e240000000a00 */
[----:B0-----:R-:W-:-:S04]  /*3500*/  @P1 IMAD.WIDE.U32 R50, R108, 0x10, R50 ;  /* 0x000000106c321825 */ /* 0x001fc800078e0032 */
[----:B------:R-:W-:Y:S01]  /*3510*/  IMAD.WIDE.U32 R108, R108, 0x10, R48 ;  /* 0x000000106c6c7825 */ /* 0x000fe200078e0030 */
        /* <DEDUP_REMOVED lines=32> */
.L_x_10517:
        /* <DEDUP_REMOVED lines=28> */
.L_x_10518:
[----:B------:R-:W0:Y:S01]  /*38e0*/  @P1 LDC.64 R50, c[0x0][0x478] ;  /* 0x00011e00ff321b82 */ /* 0x000e220000000a00 */
[----:B------:R-:W-:-:S04]  /*38f0*/  IMAD.WIDE.U32 R48, R104, 0x10, R48 ;  /* 0x0000001068307825 */ /* 0x000fc800078e0030 */
[----:B0-----:R-:W-:-:S05]  /*3900*/  @P1 IMAD.WIDE.U32 R50, R104, 0x10, R50 ;  /* 0x0000001068321825 */ /* 0x001fca00078e0032 */
[----:B------:R0:W-:Y:S04]  /*3910*/  @P1 STG.E.128 desc[UR6][R50.64], R76 ;  /* 0x0000004c32001986 */ /* 0x0001e8000c101d06 */
[----:B------:R0:W-:Y:S02]  /*3920*/  STG.E.128 desc[UR6][R48.64], R44 ;  /* 0x0000002c30007986 */ /* 0x0001e4000c101d06 */
.L_x_10510:
[----:B012---:R-:W0:Y:S02]  /*3930*/  LDC.64 R44, c[0x0][0x380] ;  /* 0x0000e000ff2c7b82 */ /* 0x007e240000000a00 */
[----:B0-----:R-:W-:-:S04]  /*3940*/  LEA R103, R44, R103, 0x2 ;  /* 0x000000672c677211 */ /* 0x001fc800078e10ff */
[----:B------:R-:W-:-:S13]  /*3950*/  ISETP.GE.AND P1, PT, R103, R45, PT ;  /* 0x0000002d6700720c */ /* 0x000fda0003f26270 */
[----:B------:R-:W-:Y:S05]  /*3960*/  @!P1 BRA `(.L_x_10519) ;  /* 0xffffffc8009c9947 */ /* 0x000fea000383ffff */
[----:B------:R-:W-:Y:S05]  /*3970*/  BSYNC B1 ;  /* 0x0000000000017941 */ /* 0x000fea0003800000 */
.L_x_10504:
        /* <DEDUP_REMOVED lines=32> */
.L_x_10503:
[----:B------:R-:W-:Y:S05]  /*3b80*/  BSYNC B0 ;  /* 0x0000000000007941 */ /* 0x000fea0003800000 */
.L_x_10502:
        /* <DEDUP_REMOVED lines=53> */
[----:B------:R-:W-:Y:S08]  /*3ee0*/  BAR.SYNC.DEFER_BLOCKING 0x0 ;  /* 0x0000000000007b1d */ /* 0x000ff00000010000 */
[----:B0-----:R-:W1:Y:S01]  /*3ef0*/  LDC R6, c[0x0][0x388] ;  /* 0x0000e200ff067b82 */ /* 0x001e620000000800 */
[----:B------:R-:W0:Y:S04]  /*3f00*/  LDS R30, [R3] ;  /* 0x00000000031e7984 */ /* 0x000e280000000800 */
[----:B------:R-:W2:Y:S01]  /*3f10*/  LDS R32, [R3+0x200] ;  /* 0x0002000003207984 */ /* 0x000ea20000000800 */
[----:B-1----:R-:W-:-:S03]  /*3f20*/  IMAD R19, R6, UR8, RZ ;  /* 0x0000000806137c24 */ /* 0x002fc6000f8e02ff */
[----:B------:R-:W1:Y:S02]  /*3f30*/  LDS R39, [R3+0x800] ;  /* 0x0008000003277984 */ /* 0x000e640000000800 */
        /* <DEDUP_REMOVED lines=12> */
[----:B--2---:R-:W-:-:S03]  /*4000*/  FADD.FTZ R32, RZ, R32 ;  /* 0x00000020ff207221 */ /* 0x004fc60000010000 */
[----:B------:R-:W2:Y:S01]  /*4010*/  LDS R13, [R3+0x1a00] ;  /* 0x001a0000030d7984 */ /* 0x000ea20000000800 */
[----:B-1----:R-:W-:-:S03]  /*4020*/  FADD.FTZ R30, R30, R39 ;  /* 0x000000271e1e7221 */ /* 0x002fc60000010000 */
[----:B------:R-:W1:Y:S01]  /*4030*/  LDS R11, [R3+0x1600] ;  /* 0x00160000030b7984 */ /* 0x000e620000000800 */
        /* <DEDUP_REMOVED lines=18> */
[----:B--2---:R-:W-:-:S03]  /*4160*/  FADD.FTZ R13, R32, R13 ;  /* 0x0000000d200d7221 */ /* 0x004fc60000010000 */
[----:B------:R-:W-:Y:S01]  /*4170*/  STG.E desc[UR6][R4.64], R33 ;  /* 0x0000002104007986 */ /* 0x000fe2000c101906 */
[----:B-1----:R-:W-:-:S03]  /*4180*/  FADD.FTZ R0, R0, R11 ;  /* 0x0000000b00007221 */ /* 0x002fc60000010000 */
        /* <DEDUP_REMOVED lines=9> */
.L_x_10507:
        /* <DEDUP_REMOVED lines=8> */
.L_x_10521:
[----:B------:R-:W-:Y:S05]  /*42a0*/  BSYNC B2 ;  /* 0x0000000000027941 */ /* 0x000fea0003800000 */
.L_x_10520:
        /* <DEDUP_REMOVED lines=8> */
.L_x_10522:
[----:B------:R-:W-:-:S05]  /*4330*/  FADD.FTZ R44, R44, R129 ;  /* 0x000000812c2c7221 */ /* 0x000fca0000010000 */
[----:B------:R-:W-:Y:S01]  /*4340*/  MOV R55, R44 ;  /* 0x0000002c00377202 */ /* 0x000fe20000000f00 */
[----:B------:R-:W-:Y:S01]  /*4350*/  HFMA2 R54, -RZ, RZ, 0, 1.1920928955078125e-07 ;  /* 0x00000002ff367431 */ /* 0x000fe200000001ff */
[----:B------:R-:W-:-:S07]  /*4360*/  MOV R46, R53 ;  /* 0x00000035002e7202 */ /* 0x000fce0000000f00 */
[----:B------:R-:W-:Y:S05]  /*4370*/  WARPSYNC.COLLECTIVE R52, `(.L_x_10523) ;  /* 0x0000000034087348 */ /* 0x000fea0003c00000 */
[----:B------:R0:W1:Y:S02]  /*4380*/  SHFL.BFLY P3, R53, R55, R54, R57 ;  /* 0x0c00003637357389 */ /* 0x0000640000060039 */
[----:B01----:R-:W-:Y:S05]  /*4390*/  ENDCOLLECTIVE ;  /* 0x000000000000791b */ /* 0x003fea0003800000 */
.L_x_10523:
[----:B------:R-:W-:-:S05]  /*43a0*/  FADD.FTZ R46, R46, R131 ;  /* 0x000000832e2e7221 */ /* 0x000fca0000010000 */
[----:B------:R-:W-:Y:S02]  /*43b0*/  MOV R55, R46 ;  /* 0x0000002e00377202 */ /* 0x000fe40000000f00 */
[----:B------:R-:W-:-:S07]  /*43c0*/  MOV R45, R53 ;  /* 0x00000035002d7202 */ /* 0x000fce0000000f00 */
[----:B------:R-:W-:Y:S05]  /*43d0*/  WARPSYNC.COLLECTIVE R52, `(.L_x_10524) ;  /* 0x0000000034087348 */ /* 0x000fea0003c00000 */
[----:B------:R0:W1:Y:S02]  /*43e0*/  SHFL.BFLY P3, R53, R55, R54, R57 ;  /* 0x0c00003637357389 */ /* 0x0000640000060039 */
[----:B01----:R-:W-:Y:S05]  /*43f0*/  ENDCOLLECTIVE ;  /* 0x000000000000791b */ /* 0x003fea0003800000 */
.L_x_10524:
[----:B------:R-:W-:-:S05]  /*4400*/  FADD.FTZ R45, R44, R45 ;  /* 0x0000002d2c2d7221 */ /* 0x000fca0000010000 */
[----:B------:R-:W-:Y:S01]  /*4410*/  MOV R55, R45 ;  /* 0x0000002d00377202 */ /* 0x000fe20000000f00 */
[----:B------:R-:W-:Y:S01]  /*4420*/  HFMA2 R54, -RZ, RZ, 0, 2.384185791015625e-07 ;  /* 0x00000004ff367431 */ /* 0x000fe200000001ff */
[----:B------:R-:W-:-:S07]  /*4430*/  MOV R47, R53 ;  /* 0x00000035002f7202 */ /* 0x000fce0000000f00 */
[----:B------:R-:W-:Y:S05]  /*4440*/  WARPSYNC.COLLECTIVE R52, `(.L_x_10525) ;  /* 0x0000000034087348 */ /* 0x000fea0003c00000 */
[----:B------:R0:W1:Y:S02]  /*4450*/  SHFL.BFLY P3, R53, R55, R54, R57 ;  /* 0x0c00003637357389 */ /* 0x0000640000060039 */
[----:B01----:R-:W-:Y:S05]  /*4460*/  ENDCOLLECTIVE ;  /* 0x000000000000791b */ /* 0x003fea0003800000 */
.L_x_10525:
[----:B------:R-:W-:-:S05]  /*4470*/  FADD.FTZ R47, R46, R47 ;  /* 0x0000002f2e2f7221 */ /* 0x000fca0000010000 */
[----:B------:R-:W-:Y:S02]  /*4480*/  MOV R55, R47 ;  /* 0x0000002f00377202 */ /* 0x000fe40000000f00 */
[----:B------:R-:W-:-:S07]  /*4490*/  MOV R48, R53 ;  /* 0x0000003500307202 */ /* 0x000fce0000000f00 */
[----:B------:R-:W-:Y:S05]  /*44a0*/  WARPSYNC.COLLECTIVE R52, `(.L_x_10526) ;  /* 0x0000000034087348 */ /* 0x000fea0003c00000 */
[----:B------:R0:W1:Y:S02]  /*44b0*/  SHFL.BFLY P3, R53, R55, R54, R57 ;  /* 0x0c00003637357389 */ /* 0x0000640000060039 */
[----:B01----:R-:W-:Y:S05]  /*44c0*/  ENDCOLLECTIVE ;  /* 0x000000000000791b */ /* 0x003fea0003800000 */
.L_x_10526:
[----:B------:R-:W-:-:S05]  /*44d0*/  FADD.FTZ R48, R45, R48 ;  /* 0x000000302d307221 */ /* 0x000fca0000010000 */
[----:B------:R-:W-:Y:S01]  /*44e0*/  MOV R55, R48 ;  /* 0x0000003000377202 */ /* 0x000fe20000000f00 */
[----:B------:R-:W-:Y:S01]  /*44f0*/  HFMA2 R54, -RZ, RZ, 0, 4.76837158203125e-07 ;  /* 0x00000008ff367431 */ /* 0x000fe200000001ff */
[----:B------:R-:W-:-:S07]  /*4500*/  MOV R50, R53 ;  /* 0x0000003500327202 */ /* 0x000fce0000000f00 */
[----:B------:R-:W-:Y:S05]  /*4510*/  WARPSYNC.COLLECTIVE R52, `(.L_x_10527) ;  /* 0x0000000034087348 */ /* 0x000fea0003c00000 */
[----:B------:R0:W1:Y:S02]  /*4520*/  SHFL.BFLY P3, R53, R55, R54, R57 ;  /* 0x0c00003637357389 */ /* 0x0000640000060039 */
[----:B01----:R-:W-:Y:S05]  /*4530*/  ENDCOLLECTIVE ;  /* 0x000000000000791b */ /* 0x003fea0003800000 */
.L_x_10527:
[----:B------:R-:W-:-:S05]  /*4540*/  FADD.FTZ R50, R47, R50 ;  /* 0x000000322f327221 */ /* 0x000fca0000010000 */
[----:B------:R-:W-:Y:S02]  /*4550*/  MOV R55, R50 ;  /* 0x0000003200377202 */ /* 0x000fe40000000f00 */
[----:B------:R-:W-:-:S07]  /*4560*/  MOV R49, R53 ;  /* 0x0000003500317202 */ /* 0x000fce0000000f00 */
[----:B------:R-:W-:Y:S05]  /*4570*/  WARPSYNC.COLLECTIVE R52, `(.L_x_10528) ;  /* 0x0000000034087348 */ /* 0x000fea0003c00000 */
[----:B------:R0:W1:Y:S02]  /*4580*/  SHFL.BFLY P3, R53, R55, R54, R57 ;  /* 0x0c00003637357389 */ /* 0x0000640000060039 */
[----:B01----:R-:W-:Y:S05]  /*4590*/  ENDCOLLECTIVE ;  /* 0x000000000000791b */ /* 0x003fea0003800000 */
.L_x_10528:
[----:B------:R-:W-:-:S05]  /*45a0*/  FADD.FTZ R49, R48, R49 ;  /* 0x0000003130317221 */ /* 0x000fca0000010000 */
[----:B------:R-:W-:Y:S01]  /*45b0*/  MOV R55, R49 ;  /* 0x0000003100377202 */ /* 0x000fe20000000f00 */
[----:B------:R-:W-:Y:S01]  /*45c0*/  HFMA2 R54, -RZ, RZ, 0, 9.5367431640625e-07 ;  /* 0x00000010ff367431 */ /* 0x000fe200000001ff */
[----:B------:R-:W-:-:S07]  /*45d0*/  MOV R51, R53 ;  /* 0x0000003500337202 */ /* 0x000fce0000000f00 */
[----:B------:R-:W-:Y:S05]  /*45e0*/  WARPSYNC.COLLECTIVE R52, `(.L_x_10529) ;  /* 0x0000000034087348 */ /* 0x000fea0003c00000 */
[----:B------:R0:W1:Y:S02]  /*45f0*/  SHFL.BFLY P3, R53, R55, R54, R57 ;  /* 0x0c00003637357389 */ /* 0x0000640000060039 */
[----:B01----:R-:W-:Y:S05]  /*4600*/  ENDCOLLECTIVE ;  /* 0x000000000000791b */ /* 0x003fea0003800000 */
.L_x_10529:
[----:B------:R-:W-:-:S05]  /*4610*/  FADD.FTZ R51, R50, R51 ;  /* 0x0000003332337221 */ /* 0x000fca0000010000 */
[----:B------:R-:W-:Y:S02]  /*4620*/  MOV R55, R51 ;  /* 0x0000003300377202 */ /* 0x000fe40000000f00 */
[----:B------:R-:W-:-:S07]  /*4630*/  MOV R44, R53 ;  /* 0x00000035002c7202 */ /* 0x000fce0000000f00 */
[----:B------:R-:W-:Y:S05]  /*4640*/  WARPSYNC.COLLECTIVE R52, `(.L_x_10530) ;  /* 0x0000000034087348 */ /* 0x000fea0003c00000 */
[----:B------:R0:W1:Y:S02]  /*4650*/  SHFL.BFLY P3, R53, R55, R54, R57 ;  /* 0x0c00003637357389 */ /* 0x0000640000060039 */
[----:B01----:R-:W-:Y:S05]  /*4660*/  ENDCOLLECTIVE ;  /* 0x000000000000791b */ /* 0x003fea0003800000 */
.L_x_10530:
[----:B------:R-:W-:Y:S01]  /*4670*/  MOV R46, R53 ;  /* 0x00000035002e7202 */ /* 0x000fe20000000f00 */
[----:B------:R-:W-:Y:S06]  /*4680*/  BRA `(.L_x_10531) ;  /* 0xffffffd000947947 */ /* 0x000fec000383ffff */
.L_x_10532:
        /* <DEDUP_REMOVED lines=15> */
.L_x_11337:


//--------------------- .text._ZN10layer_norm22ln_bwd_finalize_kernelINS_22Kernel_traits_finalizeILj512EfffffjLb0ELj1024ELj4ENS_18Kernel_traits_baseILj512EfffffjLj1024EEEEELb0ELb0EEEvNS_9BwdParamsE --------------------------
	.section	.text._ZN10layer_norm22ln_bwd_finalize_kernelINS_22Kernel_traits_finalizeILj512EfffffjLb0ELj1024ELj4ENS_18Kernel_traits_baseILj512EfffffjLj1024EEEEELb0ELb0EEEvNS_9BwdParamsE,"ax",@progbits
	.align	128
        .global         _ZN10layer_norm22ln_bwd_finalize_kernelINS_22Kernel_traits_finalizeILj512EfffffjLb0ELj1024ELj4ENS_18Kernel_traits_baseILj512EfffffjLj1024EEEEELb0ELb0EEEvNS_9BwdParamsE
        .type           _ZN10layer_norm22ln_bwd_finalize_kernelINS_22Kernel_traits_finalizeILj512EfffffjLb0ELj1024ELj4ENS_18Kernel_traits_baseILj512EfffffjLj1024EEEEELb0ELb0EEEvNS_9BwdParamsE,@function
        .size           _ZN10layer_norm22ln_bwd_finalize_kernelINS_22Kernel_traits_finalizeILj512EfffffjLb0ELj1024ELj4ENS_18Kernel_traits_baseILj512EfffffjLj1024EEEEELb0ELb0EEEvNS_9BwdParamsE,(.L_x_11338 - _ZN10layer_norm22ln_bwd_finalize_kernelINS_22Kernel_traits_finalizeILj512EfffffjLb0ELj1024ELj4ENS_18Kernel_traits_baseILj512EfffffjLj1024EEEEELb0ELb0EEEvNS_9BwdParamsE)
        .other          _ZN10layer_norm22ln_bwd_finalize_kernelINS_22Kernel_traits_finalizeILj512EfffffjLb0ELj1024ELj4ENS_18Kernel_traits_baseILj512EfffffjLj1024EEEEELb0ELb0EEEvNS_9BwdParamsE,@"STO_CUDA_ENTRY STV_DEFAULT"
_ZN10layer_norm22ln_bwd_finalize_kernelINS_22Kernel_traits_finalizeILj512EfffffjLb0ELj1024ELj4ENS_18Kernel_traits_baseILj512EfffffjLj1024EEEEELb0ELb0EEEvNS_9BwdParamsE:
.text._ZN10layer_norm22ln_bwd_finalize_kernelINS_22Kernel_traits_finalizeILj512EfffffjLb0ELj1024ELj4ENS_18Kernel_traits_baseILj512EfffffjLj1024EEEEELb0ELb0EEEvNS_9BwdParamsE:
        /* <DEDUP_REMOVED lines=82> */
.L_x_10537:
        /* <DEDUP_REMOVED lines=118> */
.L_x_10536:
[----:B------:R-:W-:Y:S05]  /*0c80*/  BSYNC.RECONVERGENT B1 ;  /* 0x0000000000017941 */ /* 0x000fea0003800200 */
.L_x_10535:
        /* <DEDUP_REMOVED lines=75> */
.L_x_10539:
[----:B------:R-:W-:Y:S05]  /*1140*/  BSYNC.RECONVERGENT B1 ;  /* 0x0000000000017941 */ /* 0x000fea0003800200 */
.L_x_10538:
        /* <DEDUP_REMOVED lines=37> */
.L_x_10541:
[----:B------:R-:W-:Y:S05]  /*13a0*/  BSYNC.RECONVERGENT B1 ;  /* 0x0000000000017941 */ /* 0x000fea0003800200 */
.L_x_10540:
[----:B------:R-:W-:Y:S05]  /*13b0*/  @!P1 BRA `(.L_x_10534) ;  /* 0x0000000000409947 */ /* 0x000fea0003800000 */
[----:B------:R-:W0:Y:S01]  /*13c0*/  LDC.64 R6, c[0x0][0x440] ;  /* 0x00011000ff067b82 */ /* 0x000e220000000a00 */
[----:B------:R-:W-:Y:S01]  /*13d0*/  IMAD R59, R2, R56, R59 ;  /* 0x00000038023b7224 */ /* 0x000fe200078e023b */
[----:B------:R-:W-:Y:S02]  /*13e0*/  LOP3.LUT R8, R8, 0x1f, RZ, 0xc0, !PT ;  /* 0x0000001f08087812 */ /* 0x000fe400078ec0ff */
[----:B------:R-:W-:Y:S02]  /*13f0*/  IADD3 R9, PT, PT, -R9, RZ, RZ ;  /* 0x000000ff09097210 */ /* 0x000fe40007ffe1ff */
[----:B------:R-:W-:Y:S02]  /*1400*/  IADD3 R59, PT, PT, R8, R59, RZ ;  /* 0x0000003b083b7210 */ /* 0x000fe40007ffe0ff */
[----:B------:R-:W1:Y:S05]  /*1410*/  LDC.64 R10, c[0x0][0x448] ;  /* 0x00011200ff0a7b82 */ /* 0x000e6a0000000a00 */
.L_x_10542:
        /* <DEDUP_REMOVED lines=10> */
.L_x_10534:
[----:B------:R-:W-:Y:S05]  /*14c0*/  BSYNC.RECONVERGENT B0 ;  /* 0x0000000000007941 */ /* 0x000fea0003800200 */
.L_x_10533:
        /* <DEDUP_REMOVED lines=57> */
.L_x_10543:
        /* <DEDUP_REMOVED lines=10> */
.L_x_11338:


//--------------------- .text._ZN10layer_norm13ln_bwd_kernelINS_13Kernel_traitsIfffffjLj512ELj1ELj4ELj1ELj16ENS_18Kernel_traits_baseILj512EfffffjLj128EEEEELb1ELb0ELb1ELb0EEEvNS_9BwdParamsE --------------------------
	.section	.text._ZN10layer_norm13ln_bwd_kernelINS_13Kernel_traitsIfffffjLj512ELj1ELj4ELj1ELj16ENS_18Kernel_traits_baseILj512EfffffjLj128EEEEELb1ELb0ELb1ELb0EEEvNS_9BwdParamsE,"ax",@progbits
	.align	128
        .global         _ZN10layer_norm13ln_bwd_kernelINS_13Kernel_traitsIfffffjLj512ELj1ELj4ELj1ELj16ENS_18Kernel_traits_baseILj512EfffffjLj128EEEEELb1ELb0ELb1ELb0EEEvNS_9BwdParamsE
        .type           _ZN10layer_norm13ln_bwd_kernelINS_13Kernel_traitsIfffffjLj512ELj1ELj4ELj1ELj16ENS_18Kernel_traits_baseILj512EfffffjLj128EEEEELb1ELb0ELb1ELb0EEEvNS_9BwdParamsE,@function
        .size           _ZN10layer_norm13ln_bwd_kernelINS_13Kernel_traitsIfffffjLj512ELj1ELj4ELj1ELj16ENS_18Kernel_traits_baseILj512EfffffjLj128EEEEELb1ELb0ELb1ELb0EEEvNS_9BwdParamsE,(.L_x_11339 - _ZN10layer_norm13ln_bwd_kernelINS_13Kernel_traitsIfffffjLj512ELj1ELj4ELj1ELj16ENS_18Kernel_traits_baseILj512EfffffjLj128EEEEELb1ELb0ELb1ELb0EEEvNS_9BwdParamsE)
        .other          _ZN10layer_norm13ln_bwd_kernelINS_13Kernel_traitsIfffffjLj512ELj1ELj4ELj1ELj16ENS_18Kernel_traits_baseILj512EfffffjLj128EEEEELb1ELb0ELb1ELb0EEEvNS_9BwdParamsE,@"STO_CUDA_ENTRY STV_DEFAULT"
_ZN10layer_norm13ln_bwd_kernelINS_13Kernel_traitsIfffffjLj512ELj1ELj4ELj1ELj16ENS_18Kernel_traits_baseILj512EfffffjLj128EEEEELb1ELb0ELb1ELb0EEEvNS_9BwdParamsE:
.text._ZN10layer_norm13ln_bwd_kernelINS_13Kernel_traitsIfffffjLj512ELj1ELj4ELj1ELj16ENS_18Kernel_traits_baseILj512EfffffjLj128EEEEELb1ELb0ELb1ELb0EEEvNS_9BwdParamsE:
        /* <DEDUP_REMOVED lines=26> */
[----:B------:R-:W-:-:S02]  /*01a0*/  @P0 LOP3.LUT R35, R35, 0x20, RZ, 0xfc, !PT ;  /* 0x0000002023230812 */ /* 0x000fc400078efcff */
[----:B------:R-:W-:Y:S02]  /*01b0*/  SHF.R.U32.HI R6, RZ, 0x5, R8 ;  /* 0x00000005ff067819 */ /* 0x000fe40000011608 */
[----:B------:R-:W5:Y:S01]  /*01c0*/  @P0 LDG.E.128 R12, desc[UR6][R2.64] ;  /* 0x00000006020c0981 */ /* 0x000f62000c1e1d00 */
[C---:B---3--:R-:W-:Y:S01]  /*01d0*/  @P1 IMAD.WIDE.U32 R10, R35.reuse, 0x10, R4 ;  /* 0x00000010230a1825 */ /* 0x048fe200078e0004 */
[----:B------:R-:W-:-:S04]  /*01e0*/  @P1 IADD3 R35, PT, PT, R35, 0x20, RZ ;  /* 0x0000002023231810 */ /* 0x000fc80007ffe0ff */
[----:B------:R-:W5:Y:S01]  /*01f0*/  @P1 LDG.E.128 R16, desc[UR6][R10.64] ;  /* 0x000000060a101981 */ /* 0x000f62000c1e1d00 */
[C---:B----4-:R-:W-:Y:S01]  /*0200*/  @P2 IMAD.WIDE.U32 R30, R35.reuse, 0x10, R28 ;  /* 0x00000010231e2825 */ /* 0x050fe200078e001c */
[----:B------:R-:W-:Y:S01]  /*0210*/  @P2 IADD3 R35, PT, PT, R35, 0x20, RZ ;  /* 0x0000002023232810 */ /* 0x000fe20007ffe0ff */
[----:B------:R-:W2:Y:S01]  /*0220*/  S2UR UR4, SR_CTAID.X ;  /* 0x00000000000479c3 */ /* 0x000ea20000002500 */
[----:B------:R-:W-:Y:S01]  /*0230*/  BSSY B0, `(.L_x_10544) ;  /* 0x00004b1000007945 */ /* 0x000fe20003800000 */
[----:B------:R-:W-:Y:S01]  /*0240*/  CS2R R28, SRZ ;  /* 0x00000000001c7805 */ /* 0x000fe2000001ff00 */
[----:B------:R3:W5:Y:S01]  /*0250*/  @P2 LDG.E.128 R20, desc[UR6][R30.64] ;  /* 0x000000061e142981 */ /* 0x000762000c1e1d00 */
[----:B-1----:R-:W-:-:S05]  /*0260*/  @P3 IMAD.WIDE.U32 R4, R35, 0x10, R32 ;  /* 0x0000001023043825 */ /* 0x002fca00078e0020 */
[----:B------:R1:W5:Y:S01]  /*0270*/  @P3 LDG.E.128 R24, desc[UR6][R4.64] ;  /* 0x0000000604183981 */ /* 0x000362000c1e1d00 */
[----:B--2---:R-:W-:-:S06]  /*0280*/  USHF.L.U32 UR4, UR4, 0x2, URZ ;  /* 0x0000000204047899 */ /* 0x004fcc00080006ff */
[----:B------:R-:W-:-:S04]  /*0290*/  LOP3.LUT R6, R6, UR4, RZ, 0xfc, !PT ;  /* 0x0000000406067c12 */ /* 0x000fc8000f8efcff */
[----:B------:R-:W-:Y:S02]  /*02a0*/  ISETP.GE.AND P0, PT, R6, UR5, PT ;  /* 0x0000000506007c0c */ /* 0x000fe4000bf06270 */
[----:B---3--:R-:W-:Y:S02]  /*02b0*/  CS2R R30, SRZ ;  /* 0x00000000001e7805 */ /* 0x008fe4000001ff00 */
        /* <DEDUP_REMOVED lines=31> */
.L_x_10633:
        /* <DEDUP_REMOVED lines=19> */
[----:B------:R-:W-:Y:S02]  /*05e0*/  IADD3 R86, PT, PT, R121, -0x1, RZ ;  /* 0xffffffff79567810 */ /* 0x000fe40007ffe0ff */
[----:B------:R-:W-:Y:S02]  /*05f0*/  CS2R R128, SRZ ;  /* 0x0000000000807805 */ /* 0x000fe4000001ff00 */
[----:B------:R-:W-:Y:S01]  /*0600*/  ISETP.GE.U32.AND P6, PT, R7, 0x20, PT ;  /* 0x000000200700780c */ /* 0x000fe20003fc6070 */
[-C--:B------:R-:W-:Y:S01]  /*0610*/  IMAD R124, R6, R9.reuse, RZ ;  /* 0x00000009067c7224 */ /* 0x080fe200078e02ff */
[----:B------:R-:W-:Y:S01]  /*0620*/  ISETP.NE.AND P0, PT, RZ, UR8, PT ;  /* 0x00000008ff007c0c */ /* 0x000fe2000bf05270 */
[----:B------:R-:W-:-:S02]  /*0630*/  IMAD R86, R86, R9, RZ ;  /* 0x0000000956567224 */ /* 0x000fc400078e02ff */
[----:B------:R-:W-:Y:S01]  /*0640*/  HFMA2 R127, -RZ, RZ, 0, 0 ;  /* 0x00000000ff7f7431 */ /* 0x000fe200000001ff */
[----:B------:R-:W-:Y:S02]  /*0650*/  ISETP.GE.U32.AND P3, PT, R7, 0x40, PT ;  /* 0x000000400700780c */ /* 0x000fe40003f66070 */
[----:B------:R-:W-:Y:S02]  /*0660*/  @P2 IADD3 R88, PT, PT, R126, -0x1, RZ ;  /* 0xffffffff7e582810 */ /* 0x000fe40007ffe0ff */
[----:B0-----:R-:W-:Y:S02]  /*0670*/  SHF.R.S32.HI R85, RZ, 0x1f, R86 ;  /* 0x0000001fff557819 */ /* 0x001fe40000011456 */
[----:B------:R-:W-:Y:S01]  /*0680*/  SHF.R.S32.HI R87, RZ, 0x1f, R124 ;  /* 0x0000001fff577819 */ /* 0x000fe2000001147c */
[----:B------:R-:W-:Y:S01]  /*0690*/  @P2 IMAD R88, R88, R9, RZ ;  /* 0x0000000958582224 */ /* 0x000fe200078e02ff */
[----:B------:R-:W-:Y:S02]  /*06a0*/  LEA.HI R86, R85, R86, RZ, 0x2 ;  /* 0x0000005655567211 */ /* 0x000fe400078f10ff */
[----:B------:R-:W-:-:S02]  /*06b0*/  LEA.HI R124, R87, R124, RZ, 0x2 ;  /* 0x0000007c577c7211 */ /* 0x000fc400078f10ff */
[----:B------:R-:W-:Y:S02]  /*06c0*/  @P2 SHF.R.S32.HI R85, RZ, 0x1f, R88 ;  /* 0x0000001fff552819 */ /* 0x000fe40000011458 */
[----:B------:R-:W-:Y:S02]  /*06d0*/  ISETP.GE.U32.AND P4, PT, R7, 0x60, PT ;  /* 0x000000600700780c */ /* 0x000fe40003f86070 */
[----:B------:R-:W-:Y:S02]  /*06e0*/  @P2 LEA.HI R88, R85, R88, RZ, 0x2 ;  /* 0x0000005855582211 */ /* 0x000fe400078f10ff */
[----:B------:R-:W-:Y:S02]  /*06f0*/  ISETP.GE.U32.AND P5, PT, R7, 0x80, PT ;  /* 0x000000800700780c */ /* 0x000fe40003fa6070 */
[----:B-1----:R-:W-:-:S04]  /*0700*/  LOP3.LUT R123, R8, 0x1f, RZ, 0xc0, !PT ;  /* 0x0000001f087b7812 */ /* 0x002fc800078ec0ff */
[-C--:B------:R-:W-:Y:S02]  /*0710*/  LEA.HI.SX32 R124, R124, R123.reuse, 0x1e ;  /* 0x0000007b7c7c7211 */ /* 0x080fe400078ff2ff */
[-C--:B------:R-:W-:Y:S02]  /*0720*/  @P2 LEA.HI.SX32 R129, R88, R123.reuse, 0x1e ;  /* 0x0000007b58812211 */ /* 0x080fe400078ff2ff */
[----:B------:R-:W-:Y:S02]  /*0730*/  LEA.HI.SX32 R130, R86, R123, 0x1e ;  /* 0x0000007b56827211 */ /* 0x000fe400078ff2ff */
[----:B------:R-:W-:Y:S02]  /*0740*/  MOV R131, R124 ;  /* 0x0000007c00837202 */ /* 0x000fe40000000f00 */
[----:B--2---:R-:W-:Y:S01]  /*0750*/  FSEL R125, R84, RZ, !P0 ;  /* 0x000000ff547d7208 */ /* 0x004fe20004000000 */
[----:B------:R-:W-:Y:S06]  /*0760*/  @!P6 BRA `(.L_x_10549) ;  /* 0x0000000000b4e947 */ /* 0x000fec0003800000 */
[----:B------:R-:W-:Y:S01]  /*0770*/  ISETP.NE.U32.AND P0, PT, RZ, UR10, PT ;  /* 0x0000000aff007c0c */ /* 0x000fe2000bf05070 */
[----:B------:R-:W0:Y:S03]  /*0780*/  LDC.64 R86, c[0x0][0x3b0] ;  /* 0x0000ec00ff567b82 */ /* 0x000e260000000a00 */
[----:B------:R-:W-:-:S05]  /*0790*/  ISETP.NE.AND.EX P0, PT, RZ, UR11, PT, P0 ;  /* 0x0000000bff007c0c */ /* 0x000fca000bf05300 */
[----:B------:R-:W1:Y:S08]  /*07a0*/  LDC.64 R88, c[0x0][0x3a8] ;  /* 0x0000ea00ff587b82 */ /* 0x000e700000000a00 */
[----:B------:R-:W2:Y:S08]  /*07b0*/  LDC.64 R84, c[0x0][0x428] ;  /* 0x00010a00ff547b82 */ /* 0x000eb00000000a00 */
[----:B------:R-:W3:Y:S01]  /*07c0*/  @P0 LDC.64 R90, c[0x0][0x438] ;  /* 0x00010e00ff5a0b82 */ /* 0x000ee20000000a00 */
[----:B0-----:R-:W-:-:S05]  /*07d0*/  IMAD.WIDE.U32 R118, R129, 0x4, R86 ;  /* 0x0000000481767825 */ /* 0x001fca00078e0056 */
[----:B------:R0:W5:Y:S01]  /*07e0*/  LDG.E R5, desc[UR6][R118.64] ;  /* 0x0000000676057981 */ /* 0x000162000c1e1900 */
[----:B-1----:R-:W-:-:S04]  /*07f0*/  IMAD.WIDE.U32 R86, R131, 0x10, R88 ;  /* 0x0000001083567825 */ /* 0x002fc800078e0058 */
[----:B--2---:R-:W-:Y:S02]  /*0800*/  IMAD.WIDE.U32 R88, R130, 0x10, R84 ;  /* 0x0000001082587825 */ /* 0x004fe400078e0054 */
[----:B------:R-:W2:Y:S02]  /*0810*/  LDG.E.128 R84, desc[UR6][R86.64] ;  /* 0x0000000656547981 */ /* 0x000ea4000c1e1d00 */
[----:B---3--:R-:W-:Y:S02]  /*0820*/  @P0 IMAD.WIDE.U32 R132, R131, 0x10, R90 ;  /* 0x0000001083840825 */ /* 0x008fe400078e005a */
[----:B------:R-:W3:Y:S04]  /*0830*/  LDG.E.128 R88, desc[UR6][R88.64] ;  /* 0x0000000658587981 */ /* 0x000ee8000c1e1d00 */
[----:B------:R1:W5:Y:S01]  /*0840*/  @P0 LDG.E.128 R60, desc[UR6][R132.64] ;  /* 0x00000006843c0981 */ /* 0x000362000c1e1d00 */
[----:B------:R-:W-:-:S02]  /*0850*/  IADD3 R129, PT, PT, R129, 0x20, RZ ;  /* 0x0000002081817810 */ /* 0x000fc40007ffe0ff */
[----:B------:R-:W-:Y:S02]  /*0860*/  IADD3 R130, PT, PT, R130, 0x20, RZ ;  /* 0x0000002082827810 */ /* 0x000fe40007ffe0ff */
[----:B------:R-:W-:Y:S01]  /*0870*/  IADD3 R131, PT, PT, R131, 0x20, RZ ;  /* 0x0000002083837810 */ /* 0x000fe20007ffe0ff */
[C---:B--2---:R-:W-:Y:S01]  /*0880*/  FADD.FTZ R3, -R125.reuse, R84 ;  /* 0x000000547d037221 */ /* 0x044fe20000010100 */
[C---:B------:R-:W-:Y:S01]  /*0890*/  FADD.FTZ R97, -R125.reuse, R85 ;  /* 0x000000557d617221 */ /* 0x040fe20000010100 */
[C---:B------:R-:W-:Y:S01]  /*08a0*/  FADD.FTZ R111, -R125.reuse, R86 ;  /* 0x000000567d6f7221 */ /* 0x040fe20000010100 */
[----:B------:R-:W-:Y:S01]  /*08b0*/  FADD.FTZ R85, -R125, R87 ;  /* 0x000000577d557221 */ /* 0x000fe20000010100 */
[C---:B------:R-:W-:Y:S01]  /*08c0*/  FMUL.FTZ R3, R122.reuse, R3 ;  /* 0x000000037a037220 */ /* 0x040fe20000410000 */
[----:B------:R-:W-:Y:S01]  /*08d0*/  FMUL.FTZ R10, R122, R97 ;  /* 0x000000617a0a7220 */ /* 0x000fe20000410000 */
[----:B---3--:R-:W-:Y:S01]  /*08e0*/  FMUL.FTZ R104, R12, R88 ;  /* 0x000000580c687220 */ /* 0x008fe20000410000 */
[C---:B------:R-:W-:Y:S01]  /*08f0*/  FMUL.FTZ R97, R122.reuse, R111 ;  /* 0x0000006f7a617220 */ /* 0x040fe20000410000 */
[----:B------:R-:W-:Y:S01]  /*0900*/  FMUL.FTZ R111, R13, R89 ;  /* 0x000000590d6f7220 */ /* 0x000fe20000410000 */
[----:B0-----:R-:W-:Y:S01]  /*0910*/  FMUL.FTZ R118, R122, R85 ;  /* 0x000000557a767220 */ /* 0x001fe20000410000 */
[----:B------:R-:W-:Y:S01]  /*0920*/  FADD.FTZ R84, RZ, R104 ;  /* 0x00000068ff547221 */ /* 0x000fe20000010000 */
[----:B------:R-:W-:Y:S01]  /*0930*/  FFMA.FTZ R85, R3, R104, RZ ;  /* 0x0000006803557223 */ /* 0x000fe200000100ff */
        /* <DEDUP_REMOVED lines=16> */
.L_x_10549:
[----:B------:R-:W-:Y:S05]  /*0a40*/  BSYNC.RECONVERGENT B2 ;  /* 0x0000000000027941 */ /* 0x000fea0003800200 */
.L_x_10548:
        /* <DEDUP_REMOVED lines=15> */
[----:B------:R0:W5:Y:S01]  /*0b40*/  @P0 LDG.E.128 R64, desc[UR6][R108.64] ;  /* 0x000000066c400981 */ /* 0x000162000c1e1d00 */
[----:B------:R-:W-:Y:S02]  /*0b50*/  IADD3 R129, PT, PT, R129, 0x20, RZ ;  /* 0x0000002081817810 */ /* 0x000fe40007ffe0ff */
[----:B------:R-:W-:Y:S02]  /*0b60*/  IADD3 R130, PT, PT, R130, 0x20, RZ ;  /* 0x0000002082827810 */ /* 0x000fe40007ffe0ff */
[----:B------:R-:W-:Y:S01]  /*0b70*/  IADD3 R131, PT, PT, R131, 0x20, RZ ;  /* 0x0000002083837810 */ /* 0x000fe20007ffe0ff */
[C---:B---3--:R-:W-:Y:S01]  /*0b80*/  FADD.FTZ R11, -R125.reuse, R84 ;  /* 0x000000547d0b7221 */ /* 0x048fe20000010100 */
[C---:B0-----:R-:W-:Y:S01]  /*0b90*/  FADD.FTZ R109, -R125.reuse, R86 ;  /* 0x000000567d6d7221 */ /* 0x041fe20000010100 */
[C---:B------:R-:W-:Y:S02]  /*0ba0*/  FADD.FTZ R117, -R125.reuse, R85 ;  /* 0x000000557d757221 */ /* 0x040fe40000010100 */
[----:B------:R-:W-:Y:S01]  /*0bb0*/  FMUL.FTZ R11, R122, R11 ;  /* 0x0000000b7a0b7220 */ /* 0x000fe20000410000 */
[----:B------:R-:W-:Y:S01]  /*0bc0*/  FADD.FTZ R87, -R125, R87 ;  /* 0x000000577d577221 */ /* 0x000fe20000010100 */
[----:B----4-:R-:W-:Y:S01]  /*0bd0*/  FMUL.FTZ R98, R16, R88 ;  /* 0x0000005810627220 */ /* 0x010fe20000410000 */
[C---:B------:R-:W-:Y:S01]  /*0be0*/  FMUL.FTZ R99, R122.reuse, R109 ;  /* 0x0000006d7a637220 */ /* 0x040fe20000410000 */
        /* <DEDUP_REMOVED lines=21> */
.L_x_10551:
[----:B------:R-:W-:Y:S05]  /*0d40*/  BSYNC.RECONVERGENT B2 ;  /* 0x0000000000027941 */ /* 0x000fea0003800200 */
.L_x_10550:
        /* <DEDUP_REMOVED lines=47> */
.L_x_10553:
[----:B------:R-:W-:Y:S05]  /*1040*/  BSYNC.RECONVERGENT B2 ;  /* 0x0000000000027941 */ /* 0x000fea0003800200 */
.L_x_10552:
[----:B------:R-:W-:Y:S05]  /*1050*/  @!P5 BRA `(.L_x_10554) ;  /* 0x0000000400e0d947 */ /* 0x000fea0003800000 */
[----:B------:R-:W-:Y:S01]  /*1060*/  ISETP.NE.U32.AND P0, PT, RZ, UR10, PT ;  /* 0x0000000aff007c0c */ /* 0x000fe2000bf05070 */
[----:B------:R-:W0:Y:S03]  /*1070*/  LDC.64 R86, c[0x0][0x3a8] ;  /* 0x0000ea00ff567b82 */ /* 0x000e260000000a00 */
[----:B------:R-:W-:-:S05]  /*1080*/  ISETP.NE.AND.EX P0, PT, RZ, UR11, PT, P0 ;  /* 0x0000000bff007c0c */ /* 0x000fca000bf05300 */
[----:B------:R-:W1:Y:S08]  /*1090*/  LDC.64 R112, c[0x0][0x3b0] ;  /* 0x0000ec00ff707b82 */ /* 0x000e700000000a00 */
[----:B------:R-:W2:Y:S02]  /*10a0*/  @P0 LDC.64 R84, c[0x0][0x438] ;  /* 0x00010e00ff540b82 */ /* 0x000ea40000000a00 */
[----:B--2---:R-:W-:-:S06]  /*10b0*/  @P0 IMAD.WIDE.U32 R102, R131, 0x10, R84 ;  /* 0x0000001083660825 */ /* 0x004fcc00078e0054 */
[----:B------:R-:W2:Y:S01]  /*10c0*/  LDC.64 R84, c[0x0][0x428] ;  /* 0x00010a00ff547b82 */ /* 0x000ea20000000a00 */
[----:B0-----:R-:W-:Y:S01]  /*10d0*/  IMAD.WIDE.U32 R86, R131, 0x10, R86 ;  /* 0x0000001083567825 */ /* 0x001fe200078e0056 */
[----:B------:R0:W5:Y:S03]  /*10e0*/  @P0 LDG.E.128 R76, desc[UR6][R102.64] ;  /* 0x00000006664c0981 */ /* 0x000166000c1e1d00 */
[----:B-1----:R-:W-:-:S05]  /*10f0*/  IMAD.WIDE.U32 R112, R129, 0x4, R112 ;  /* 0x0000000481707825 */ /* 0x002fca00078e0070 */
[----:B------:R1:W5:Y:S01]  /*1100*/  LDG.E R0, desc[UR6][R112.64] ;  /* 0x0000000670007981 */ /* 0x000362000c1e1900 */
[----:B--2---:R-:W-:-:S03]  /*1110*/  IMAD.WIDE.U32 R88, R130, 0x10, R84 ;  /* 0x0000001082587825 */ /* 0x004fc600078e0054 */
[----:B------:R-:W2:Y:S04]  /*1120*/  LDG.E.128 R84, desc[UR6][R86.64] ;  /* 0x0000000656547981 */ /* 0x000ea8000c1e1d00 */
[----:B------:R-:W0:Y:S01]  /*1130*/  LDG.E.128 R88, desc[UR6][R88.64] ;  /* 0x0000000658587981 */ /* 0x000e22000c1e1d00 */
[C---:B--2---:R-:W-:Y:S01]  /*1140*/  FADD.FTZ R95, -R125.reuse, R84 ;  /* 0x000000547d5f7221 */ /* 0x044fe20000010100 */
[----:B------:R-:W-:Y:S01]  /*1150*/  FADD.FTZ R85, -R125, R85 ;  /* 0x000000557d557221 */ /* 0x000fe20000010100 */
[----:B0-----:R-:W-:Y:S02]  /*1160*/  FMUL.FTZ R102, R24, R88 ;  /* 0x0000005818667220 */ /* 0x001fe40000410000 */
[C---:B------:R-:W-:Y:S01]  /*1170*/  FMUL.FTZ R95, R122.reuse, R95 ;  /* 0x0000005f7a5f7220 */ /* 0x040fe20000410000 */
[----:B------:R-:W-:Y:S01]  /*1180*/  FMUL.FTZ R96, R122, R85 ;  /* 0x000000557a607220 */ /* 0x000fe20000410000 */
[----:B------:R-:W-:Y:S01]  /*1190*/  FMUL.FTZ R105, R25, R89 ;  /* 0x0000005919697220 */ /* 0x000fe20000410000 */
[----:B------:R-:W-:Y:S01]  /*11a0*/  FADD.FTZ R84, R127, R102 ;  /* 0x000000667f547221 */ /* 0x000fe20000010000 */
[----:B------:R-:W-:Y:S01]  /*11b0*/  FADD.FTZ R103, -R125, R86 ;  /* 0x000000567d677221 */ /* 0x000fe20000010100 */
[----:B------:R-:W-:Y:S01]  /*11c0*/  FFMA.FTZ R85, R95, R102, R128 ;  /* 0x000000665f557223 */ /* 0x000fe20000010080 */
[----:B------:R-:W-:Y:S01]  /*11d0*/  FADD.FTZ R125, -R125, R87 ;  /* 0x000000577d7d7221 */ /* 0x000fe20000010100 */
[----:B------:R-:W-:Y:S01]  /*11e0*/  FADD.FTZ R87, R84, R105 ;  /* 0x0000006954577221 */ /* 0x000fe20000010000 */
[----:B------:R-:W-:Y:S01]  /*11f0*/  FMUL.FTZ R103, R122, R103 ;  /* 0x000000677a677220 */ /* 0x000fe20000410000 */
[----:B-1----:R-:W-:Y:S01]  /*1200*/  FMUL.FTZ R112, R26, R90 ;  /* 0x0000005a1a707220 */ /* 0x002fe20000410000 */
        /* <DEDUP_REMOVED lines=16> */
.L_x_10547:
        /* <DEDUP_REMOVED lines=19> */
[----:B------:R-:W-:-:S11]  /*1440*/  ISETP.GE.U32.AND P3, PT, R7, 0x40, PT ;  /* 0x000000400700780c */ /* 0x000fd60003f66070 */
[----:B------:R-:W0:Y:S01]  /*1450*/  @P6 LDC.64 R84, c[0x0][0x3b0] ;  /* 0x0000ec00ff546b82 */ /* 0x000e220000000a00 */
[----:B------:R-:W-:-:S07]  /*1460*/  ISETP.GE.U32.AND P4, PT, R7, 0x60, PT ;  /* 0x000000600700780c */ /* 0x000fce0003f86070 */
[----:B------:R-:W1:Y:S01]  /*1470*/  @P3 LDC.64 R86, c[0x0][0x3b0] ;  /* 0x0000ec00ff563b82 */ /* 0x000e620000000a00 */
[----:B0-----:R-:W-:-:S07]  /*1480*/  @P6 IMAD.WIDE.U32 R90, R88, 0x4, R84 ;  /* 0x00000004585a6825 */ /* 0x001fce00078e0054 */
[----:B------:R-:W0:Y:S01]  /*1490*/  @P4 LDC.64 R84, c[0x0][0x3b0] ;  /* 0x0000ec00ff544b82 */ /* 0x000e220000000a00 */
[----:B------:R-:W-:Y:S01]  /*14a0*/  @P6 IADD3 R88, PT, PT, R88, 0x20, RZ ;  /* 0x0000002058586810 */ /* 0x000fe20007ffe0ff */
[----:B------:R2:W5:Y:S04]  /*14b0*/  @P6 LDG.E R5, desc[UR6][R90.64] ;  /* 0x000000065a056981 */ /* 0x000568000c1e1900 */
[C---:B-1----:R-:W-:Y:S01]  /*14c0*/  @P3 IMAD.WIDE.U32 R86, R88.reuse, 0x4, R86 ;  /* 0x0000000458563825 */ /* 0x042fe200078e0056 */
[----:B------:R-:W-:-:S04]  /*14d0*/  @P3 IADD3 R88, PT, PT, R88, 0x20, RZ ;  /* 0x0000002058583810 */ /* 0x000fc80007ffe0ff */
[----:B------:R2:W5:Y:S01]  /*14e0*/  @P3 LDG.E R4, desc[UR6][R86.64] ;  /* 0x0000000656043981 */ /* 0x000562000c1e1900 */
[----:B0-----:R-:W-:-:S05]  /*14f0*/  @P4 IMAD.WIDE.U32 R84, R88, 0x4, R84 ;  /* 0x0000000458544825 */ /* 0x001fca00078e0054 */
[----:B------:R2:W5:Y:S01]  /*1500*/  @P4 LDG.E R2, desc[UR6][R84.64] ;  /* 0x0000000654024981 */ /* 0x000562000c1e1900 */
[----:B------:R-:W-:Y:S02]  /*1510*/  ISETP.GE.U32.AND P5, PT, R7, 0x80, PT ;  /* 0x000000800700780c */ /* 0x000fe40003fa6070 */
[----:B------:R-:W-:Y:S02]  /*1520*/  @P4 IADD3 R88, PT, PT, R88, 0x20, RZ ;  /* 0x0000002058584810 */ /* 0x000fe40007ffe0ff */
[----:B------:R-:W-:Y:S02]  /*1530*/  MOV R127, RZ ;  /* 0x000000ff007f7202 */ /* 0x000fe40000000f00 */
[----:B------:R-:W-:-:S07]  /*1540*/  MOV R128, RZ ;  /* 0x000000ff00807202 */ /* 0x000fce0000000f00 */
[----:B--2---:R-:W-:Y:S05]  /*1550*/  @!P5 BRA `(.L_x_10554) ;  /* 0x0000000000a0d947 */ /* 0x004fea0003800000 */
[----:B------:R-:W0:Y:S02]  /*1560*/  LDC.64 R84, c[0x0][0x3b0] ;  /* 0x0000ec00ff547b82 */ /* 0x000e240000000a00 */
[----:B0-----:R-:W-:-:S05]  /*1570*/  IMAD.WIDE.U32 R84, R88, 0x4, R84 ;  /* 0x0000000458547825 */ /* 0x001fca00078e0054 */
[----:B------:R0:W5:Y:S01]  /*1580*/  LDG.E R0, desc[UR6][R84.64] ;  /* 0x0000000654007981 */ /* 0x000162000c1e1900 */
[----:B------:R-:W-:Y:S05]  /*1590*/  BRA `(.L_x_10554) ;  /* 0x0000000000907947 */ /* 0x000fea0003800000 */
.L_x_10555:
[C---:B------:R-:W-:Y:S02]  /*15a0*/  ISETP.GE.U32.AND P6, PT, R7.reuse, 0x20, PT ;  /* 0x000000200700780c */ /* 0x040fe40003fc6070 */
[----:B------:R-:W-:-:S11]  /*15b0*/  ISETP.GE.U32.AND P3, PT, R7, 0x40, PT ;  /* 0x000000400700780c */ /* 0x000fd60003f66070 */
[----:B------:R-:W0:Y:S01]  /*15c0*/  @P6 LDC.64 R84, c[0x0][0x438] ;  /* 0x00010e00ff546b82 */ /* 0x000e220000000a00 */
[C---:B------:R-:W-:Y:S02]  /*15d0*/  ISETP.GE.U32.AND P4, PT, R7.reuse, 0x60, PT ;  /* 0x000000600700780c */ /* 0x040fe40003f86070 */
[----:B------:R-:W-:-:S05]  /*15e0*/  ISETP.GE.U32.AND P5, PT, R7, 0x80, PT ;  /* 0x000000800700780c */ /* 0x000fca0003fa6070 */
[----:B------:R-:W1:Y:S08]  /*15f0*/  @P3 LDC.64 R90, c[0x0][0x438] ;  /* 0x00010e00ff5a3b82 */ /* 0x000e700000000a00 */
[----:B------:R-:W2:Y:S01]  /*1600*/  @P4 LDC.64 R86, c[0x0][0x438] ;  /* 0x00010e00ff564b82 */ /* 0x000ea20000000a00 */
[----:B0-----:R-:W-:-:S07]  /*1610*/  @P6 IMAD.WIDE.U32 R84, R89, 0x10, R84 ;  /* 0x0000001059546825 */ /* 0x001fce00078e0054 */
[----:B------:R-:W0:Y:S01]  /*1620*/  @P6 LDC.64 R128, c[0x0][0x3b0] ;  /* 0x0000ec00ff806b82 */ /* 0x000e220000000a00 */
[----:B------:R3:W5:Y:S01]  /*1630*/  @P6 LDG.E.128 R60, desc[UR6][R84.64] ;  /* 0x00000006543c6981 */ /* 0x000762000c1e1d00 */
[----:B------:R-:W-:-:S05]  /*1640*/  @P6 IADD3 R89, PT, PT, R89, 0x20, RZ ;  /* 0x0000002059596810 */ /* 0x000fca0007ffe0ff */
[C---:B-1----:R-:W-:Y:S01]  /*1650*/  @P3 IMAD.WIDE.U32 R90, R89.reuse, 0x10, R90 ;  /* 0x00000010595a3825 */ /* 0x042fe200078e005a */
[----:B---3--:R-:W1:Y:S01]  /*1660*/  @P5 LDC.64 R84, c[0x0][0x438] ;  /* 0x00010e00ff545b82 */ /* 0x008e620000000a00 */
[----:B------:R-:W-:-:S03]  /*1670*/  @P3 IADD3 R89, PT, PT, R89, 0x20, RZ ;  /* 0x0000002059593810 */ /* 0x000fc60007ffe0ff */
[----:B------:R3:W5:Y:S02]  /*1680*/  @P3 LDG.E.128 R64, desc[UR6][R90.64] ;  /* 0x000000065a403981 */ /* 0x000764000c1e1d00 */
[C---:B--2---:R-:W-:Y:S01]  /*1690*/  @P4 IMAD.WIDE.U32 R86, R89.reuse, 0x10, R86 ;  /* 0x0000001059564825 */ /* 0x044fe200078e0056 */
[----:B------:R-:W-:-:S04]  /*16a0*/  @P4 IADD3 R89, PT, PT, R89, 0x20, RZ ;  /* 0x0000002059594810 */ /* 0x000fc80007ffe0ff */
[----:B------:R2:W5:Y:S01]  /*16b0*/  @P4 LDG.E.128 R72, desc[UR6][R86.64] ;  /* 0x0000000656484981 */ /* 0x000562000c1e1d00 */
[----:B---3--:R-:W3:Y:S08]  /*16c0*/  @P3 LDC.64 R90, c[0x0][0x3b0] ;  /* 0x0000ec00ff5a3b82 */ /* 0x008ef00000000a00 */
[----:B--2---:R-:W2:Y:S01]  /*16d0*/  @P4 LDC.64 R86, c[0x0][0x3b0] ;  /* 0x0000ec00ff564b82 */ /* 0x004ea20000000a00 */
[----:B-1----:R-:W-:-:S05]  /*16e0*/  @P5 IMAD.WIDE.U32 R84, R89, 0x10, R84 ;  /* 0x0000001059545825 */ /* 0x002fca00078e0054 */
[----:B------:R1:W5:Y:S01]  /*16f0*/  @P5 LDG.E.128 R76, desc[UR6][R84.64] ;  /* 0x00000006544c5981 */ /* 0x000362000c1e1d00 */
[C---:B0-----:R-:W-:Y:S01]  /*1700*/  @P6 IMAD.WIDE.U32 R128, R88.reuse, 0x4, R128 ;  /* 0x0000000458806825 */ /* 0x041fe200078e0080 */
[----:B------:R-:W-:Y:S02]  /*1710*/  @P6 IADD3 R88, PT, PT, R88, 0x20, RZ ;  /* 0x0000002058586810 */ /* 0x000fe40007ffe0ff */
[----:B------:R-:W-:Y:S02]  /*1720*/  MOV R127, RZ ;  /* 0x000000ff007f7202 */ /* 0x000fe40000000f00 */
[----:B------:R0:W5:Y:S01]  /*1730*/  @P6 LDG.E R5, desc[UR6][R128.64] ;  /* 0x0000000680056981 */ /* 0x000162000c1e1900 */
[C---:B---3--:R-:W-:Y:S01]  /*1740*/  @P3 IMAD.WIDE.U32 R90, R88.reuse, 0x4, R90 ;  /* 0x00000004585a3825 */ /* 0x048fe200078e005a */
[----:B-1----:R-:W1:Y:S01]  /*1750*/  @P5 LDC.64 R84, c[0x0][0x3b0] ;  /* 0x0000ec00ff545b82 */ /* 0x002e620000000a00 */
[----:B------:R-:W-:-:S03]  /*1760*/  @P3 IADD3 R88, PT, PT, R88, 0x20, RZ ;  /* 0x0000002058583810 */ /* 0x000fc60007ffe0ff */
[----:B------:R3:W5:Y:S02]  /*1770*/  @P3 LDG.E R4, desc[UR6][R90.64] ;  /* 0x000000065a043981 */ /* 0x000764000c1e1900 */
[C---:B--2---:R-:W-:Y:S01]  /*1780*/  @P4 IMAD.WIDE.U32 R86, R88.reuse, 0x4, R86 ;  /* 0x0000000458564825 */ /* 0x044fe200078e0056 */
[----:B------:R-:W-:-:S04]  /*1790*/  @P4 IADD3 R88, PT, PT, R88, 0x20, RZ ;  /* 0x0000002058584810 */ /* 0x000fc80007ffe0ff */
[----:B------:R3:W5:Y:S01]  /*17a0*/  @P4 LDG.E R2, desc[UR6][R86.64] ;  /* 0x0000000656024981 */ /* 0x000762000c1e1900 */
[----:B-1----:R-:W-:-:S05]  /*17b0*/  @P5 IMAD.WIDE.U32 R84, R88, 0x4, R84 ;  /* 0x0000000458545825 */ /* 0x002fca00078e0054 */
[----:B------:R3:W5:Y:S01]  /*17c0*/  @P5 LDG.E R0, desc[UR6][R84.64] ;  /* 0x0000000654005981 */ /* 0x000762000c1e1900 */
[----:B0-----:R-:W-:-:S07]  /*17d0*/  MOV R128, RZ ;  /* 0x000000ff00807202 */ /* 0x001fce0000000f00 */
.L_x_10554:
[----:B------:R-:W-:Y:S05]  /*17e0*/  BSYNC.RECONVERGENT B1 ;  /* 0x0000000000017941 */ /* 0x000fea0003800200 */
.L_x_10546:
[----:B------:R-:W-:-:S03]  /*17f0*/  UMOV UR4, 0xffffffff ;  /* 0xffffffff00047882 */ /* 0x000fc60000000000 */
[----:B------:R-:W-:Y:S05]  /*1800*/  BRA.DIV UR4, `(.L_x_10556) ;  /* 0x0000003e04807947 */ /* 0x000fea000b800000 */
        /* <DEDUP_REMOVED lines=18> */
.L_x_10645:
[----:B------:R-:W-:Y:S01]  /*1930*/  @P2 IADD3 R126, PT, PT, R126, -0x1, RZ ;  /* 0xffffffff7e7e2810 */ /* 0x000fe20007ffe0ff */
[----:B-1----:R-:W-:Y:S01]  /*1940*/  FADD.FTZ R86, R90, R91 ;  /* 0x0000005b5a567221 */ /* 0x002fe20000010000 */
[----:B--2---:R-:W-:Y:S01]  /*1950*/  FADD.FTZ R87, R84, R89 ;  /* 0x0000005954577221 */ /* 0x004fe20000010000 */
[----:B------:R-:W-:Y:S01]  /*1960*/  ISETP.NE.AND P0, PT, RZ, UR8, PT ;  /* 0x00000008ff007c0c */ /* 0x000fe2000bf05270 */
[----:B------:R-:W-:Y:S01]  /*1970*/  BSSY.RECONVERGENT B2, `(.L_x_10557) ;  /* 0x00000d9000027945 */ /* 0x000fe20003800200 */
[----:B------:R-:W-:Y:S02]  /*1980*/  @P2 IMAD R126, R126, R9, RZ ;  /* 0x000000097e7e2224 */ /* 0x000fe400078e02ff */
[----:B------:R-:W-:Y:S01]  /*1990*/  FMUL.FTZ R86, R86, UR9 ;  /* 0x0000000956567c20 */ /* 0x000fe20008410000 */
[----:B0-----:R-:W-:Y:S01]  /*19a0*/  HFMA2 R90, -RZ, RZ, 0, 0 ;  /* 0x00000000ff5a7431 */ /* 0x001fe200000001ff */
        /* <DEDUP_REMOVED lines=27> */
.L_x_10563:
[----:B------:R-:W-:Y:S05]  /*1b60*/  BSYNC.RECONVERGENT B3 ;  /* 0x0000000000037941 */ /* 0x000fea0003800200 */
.L_x_10562:
        /* <DEDUP_REMOVED lines=11> */
.L_x_10565:
[----:B------:R-:W-:Y:S05]  /*1c20*/  BSYNC.RECONVERGENT B3 ;  /* 0x0000000000037941 */ /* 0x000fea0003800200 */
.L_x_10564:
        /* <DEDUP_REMOVED lines=11> */
.L_x_10567:
[----:B------:R-:W-:Y:S05]  /*1ce0*/  BSYNC.RECONVERGENT B3 ;  /* 0x0000000000037941 */ /* 0x000fea0003800200 */
.L_x_10566:
        /* <DEDUP_REMOVED lines=11> */
.L_x_10561:
        /* <DEDUP_REMOVED lines=11> */
.L_x_10570:
[----:B------:R-:W-:Y:S05]  /*1e50*/  BSYNC.RECONVERGENT B3 ;  /* 0x0000000000037941 */ /* 0x000fea0003800200 */
.L_x_10569:
        /* <DEDUP_REMOVED lines=11> */
.L_x_10572:
[----:B------:R-:W-:Y:S05]  /*1f10*/  BSYNC.RECONVERGENT B3 ;  /* 0x0000000000037941 */ /* 0x000fea0003800200 */
.L_x_10571:
[----:B------:R-:W-:Y:S01]  /*1f20*/  BSSY.RECONVERGENT B3, `(.L_x_10573) ;  /* 0x000000c000037945 */ /* 0x000fe20003800200 */
[----:B------:R-:W-:-:S03]  /*1f30*/  FFMA.FTZ R32, R118, R87, R86 ;  /* 0x0000005776207223 */ /* 0x000fc60000010056 */
        /* <DEDUP_REMOVED lines=10> */
.L_x_10574:
[----:B------:R-:W-:Y:S05]  /*1fe0*/  BSYNC.RECONVERGENT B3 ;  /* 0x0000000000037941 */ /* 0x000fea0003800200 */
.L_x_10573:
        /* <DEDUP_REMOVED lines=23> */
.L_x_10560:
[----:B------:R-:W-:Y:S02]  /*2160*/  MOV R89, UR20 ;  /* 0x0000001400597c02 */ /* 0x000fe40008000f00 */
[----:B------:R-:W-:Y:S02]  /*2170*/  MOV R88, UR21 ;  /* 0x0000001500587c02 */ /* 0x000fe40008000f00 */
[----:B------:R-:W-:-:S04]  /*2180*/  ISETP.NE.U32.AND P0, PT, R89, RZ, PT ;  /* 0x000000ff5900720c */ /* 0x000fc80003f05070 */
[----:B------:R-:W-:-:S13]  /*2190*/  ISETP.NE.AND.EX P0, PT, R88, RZ, PT, P0 ;  /* 0x000000ff5800720c */ /* 0x000fda0003f05300 */
[----:B------:R-:W-:Y:S05]  /*21a0*/  @P0 BRA `(.L_x_10575) ;  /* 0x0000000000940947 */ /* 0x000fea0003800000 */
[----:B------:R-:W-:Y:S01]  /*21b0*/  @P1 FFMA.FTZ R85, R3, R87, R86 ;  /* 0x0000005703551223 */ /* 0x000fe20000010056 */
[----:B-----5:R-:W-:Y:S02]  /*21c0*/  MOV R124, R60 ;  /* 0x0000003c007c7202 */ /* 0x020fe40000000f00 */
[----:B------:R-:W-:Y:S01]  /*21d0*/  @P2 LOP3.LUT P0, RZ, R5, 0xff, RZ, 0xc0, !PT ;  /* 0x000000ff05ff2812 */ /* 0x000fe2000780c0ff */
[----:B------:R-:W-:-:S04]  /*21e0*/  @P1 FADD.FTZ R85, R104, -R85 ;  /* 0x8000005568551221 */ /* 0x000fc80000010000 */
[----:B------:R-:W-:Y:S02]  /*21f0*/  @P1 FFMA.FTZ R124, R122, R85, R60 ;  /* 0x000000557a7c1223 */ /* 0x000fe4000001003c */
[----:B------:R-:W0:Y:S02]  /*2200*/  @P2 LDC.64 R84, c[0x0][0x408] ;  /* 0x00010200ff542b82 */ /* 0x000e240000000a00 */
[----:B0-----:R-:W-:Y:S01]  /*2210*/  @P2 FMUL.FTZ R85, R124, R85 ;  /* 0x000000557c552220 */ /* 0x001fe20000410000 */
[----:B------:R-:W-:-:S03]  /*2220*/  MOV R124, R61 ;  /* 0x0000003d007c7202 */ /* 0x000fc60000000f00 */
[----:B------:R-:W-:-:S05]  /*2230*/  @P2 FMUL.FTZ R84, R85, R84 ;  /* 0x0000005455542220 */ /* 0x000fca0000410000 */
[----:B------:R-:W-:Y:S01]  /*2240*/  @P2 SEL R80, R84, RZ, P0 ;  /* 0x000000ff54502207 */ /* 0x000fe20000000000 */
[----:B------:R-:W-:Y:S01]  /*2250*/  @P1 FFMA.FTZ R84, R10, R87, R86 ;  /* 0x000000570a541223 */ /* 0x000fe20000010056 */
[----:B------:R-:W-:-:S03]  /*2260*/  @P2 LOP3.LUT P0, RZ, R5, 0xff00, RZ, 0xc0, !PT ;  /* 0x0000ff0005ff2812 */ /* 0x000fc6000780c0ff */
[----:B------:R-:W-:-:S04]  /*2270*/  @P1 FADD.FTZ R84, R111, -R84 ;  /* 0x800000546f541221 */ /* 0x000fc80000010000 */
[----:B------:R-:W-:Y:S02]  /*2280*/  @P1 FFMA.FTZ R124, R122, R84, R61 ;  /* 0x000000547a7c1223 */ /* 0x000fe4000001003d */
[----:B------:R-:W0:Y:S02]  /*2290*/  @P2 LDC.64 R84, c[0x0][0x408] ;  /* 0x00010200ff542b82 */ /* 0x000e240000000a00 */
[----:B0-----:R-:W-:Y:S01]  /*22a0*/  @P2 FMUL.FTZ R85, R124, R85 ;  /* 0x000000557c552220 */ /* 0x001fe20000410000 */
[----:B------:R-:W-:-:S03]  /*22b0*/  MOV R124, R62 ;  /* 0x0000003e007c7202 */ /* 0x000fc60000000f00 */
[----:B------:R-:W-:Y:S01]  /*22c0*/  @P2 FMUL.FTZ R84, R85, R84 ;  /* 0x0000005455542220 */ /* 0x000fe20000410000 */
[----:B------:R-:W-:-:S04]  /*22d0*/  @P1 FFMA.FTZ R85, R97, R87, R86 ;  /* 0x0000005761551223 */ /* 0x000fc80000010056 */
[----:B------:R-:W-:Y:S01]  /*22e0*/  @P1 FADD.FTZ R85, R120, -R85 ;  /* 0x8000005578551221 */ /* 0x000fe20000010000 */
[----:B------:R-:W-:Y:S02]  /*22f0*/  @P2 SEL R81, R84, RZ, P0 ;  /* 0x000000ff54512207 */ /* 0x000fe40000000000 */
[----:B------:R-:W-:Y:S01]  /*2300*/  @P2 LOP3.LUT P0, RZ, R5, 0xff0000, RZ, 0xc0, !PT ;  /* 0x00ff000005ff2812 */ /* 0x000fe2000780c0ff */
[----:B------:R-:W-:Y:S02]  /*2310*/  @P1 FFMA.FTZ R124, R122, R85, R62 ;  /* 0x000000557a7c1223 */ /* 0x000fe4000001003e */
[----:B------:R-:W0:Y:S02]  /*2320*/  @P2 LDC.64 R84, c[0x0][0x408] ;  /* 0x00010200ff542b82 */ /* 0x000e240000000a00 */
        /* <DEDUP_REMOVED lines=13> */
.L_x_10575:
[----:B------:R-:W0:Y:S01]  /*2400*/  @P2 LDC.64 R34, c[0x0][0x408] ;  /* 0x00010200ff222b82 */ /* 0x000e220000000a00 */
[--C-:B------:R-:W-:Y:S01]  /*2410*/  @P1 FFMA.FTZ R32, R118, R87, R86.reuse ;  /* 0x0000005776201223 */ /* 0x100fe20000010056 */
[----:B-----5:R-:W-:Y:S01]  /*2420*/  MOV R124, R63 ;  /* 0x0000003f007c7202 */ /* 0x020fe20000000f00 */
[-C--:B------:R-:W-:Y:S01]  /*2430*/  @P1 FFMA.FTZ R33, R3, R87.reuse, R86 ;  /* 0x0000005703211223 */ /* 0x080fe20000010056 */
[----:B------:R-:W-:Y:S01]  /*2440*/  @P2 ISETP.GE.U32.AND P0, PT, R5, 0x1000000, PT ;  /* 0x010000000500280c */ /* 0x000fe20003f06070 */
[----:B------:R-:W-:Y:S01]  /*2450*/  @P1 FADD.FTZ R32, R119, -R32 ;  /* 0x8000002077201221 */ /* 0x000fe20000010000 */
[----:B------:R-:W-:Y:S01]  /*2460*/  @P1 FFMA.FTZ R84, R10, R87, R86 ;  /* 0x000000570a541223 */ /* 0x000fe20000010056 */
[----:B------:R-:W-:Y:S02]  /*2470*/  @P1 FADD.FTZ R33, R104, -R33 ;  /* 0x8000002168211221 */ /* 0x000fe40000010000 */
[C---:B------:R-:W-:Y:S01]  /*2480*/  @P1 FFMA.FTZ R124, R122.reuse, R32, R63 ;  /* 0x000000207a7c1223 */ /* 0x040fe2000001003f */
[----:B------:R-:W-:Y:S01]  /*2490*/  MOV R32, R60 ;  /* 0x0000003c00207202 */ /* 0x000fe20000000f00 */
[----:B------:R-:W-:Y:S01]  /*24a0*/  @P1 FFMA.FTZ R32, R122, R33, R60 ;  /* 0x000000217a201223 */ /* 0x000fe2000001003c */
[----:B------:R-:W-:Y:S01]  /*24b0*/  @P1 FADD.FTZ R84, R111, -R84 ;  /* 0x800000546f541221 */ /* 0x000fe20000010000 */
[----:B0-----:R-:W-:-:S04]  /*24c0*/  @P2 FMUL.FTZ R35, R124, R35 ;  /* 0x000000237c232220 */ /* 0x001fc80000410000 */
[----:B------:R-:W-:Y:S02]  /*24d0*/  @P2 FMUL.FTZ R33, R35, R34 ;  /* 0x0000002223212220 */ /* 0x000fe40000410000 */
[----:B------:R-:W0:Y:S03]  /*24e0*/  @P2 LDC.64 R34, c[0x0][0x408] ;  /* 0x00010200ff222b82 */ /* 0x000e260000000a00 */
[----:B------:R-:W-:Y:S02]  /*24f0*/  @P2 SEL R83, R33, RZ, P0 ;  /* 0x000000ff21532207 */ /* 0x000fe40000000000 */
[----:B------:R-:W-:Y:S02]  /*2500*/  @P2 LOP3.LUT P0, RZ, R5, 0xff, RZ, 0xc0, !PT ;  /* 0x000000ff05ff2812 */ /* 0x000fe4000780c0ff */
[----:B------:R-:W-:Y:S01]  /*2510*/  MOV R33, R61 ;  /* 0x0000003d00217202 */ /* 0x000fe20000000f00 */
[----:B------:R-:W-:-:S02]  /*2520*/  @P1 FFMA.FTZ R33, R122, R84, R61 ;  /* 0x000000547a211223 */ /* 0x000fc4000001003d */
[----:B------:R-:W1:Y:S01]  /*2530*/  @P2 LDC.64 R84, c[0x0][0x408] ;  /* 0x00010200ff542b82 */ /* 0x000e620000000a00 */
[----:B0-----:R-:W-:-:S04]  /*2540*/  @P2 FMUL.FTZ R35, R32, R35 ;  /* 0x0000002320232220 */ /* 0x001fc80000410000 */
[----:B------:R-:W-:-:S05]  /*2550*/  @P2 FMUL.FTZ R34, R35, R34 ;  /* 0x0000002223222220 */ /* 0x000fca0000410000 */
[----:B------:R-:W-:Y:S02]  /*2560*/  @P2 SEL R80, R34, RZ, P0 ;  /* 0x000000ff22502207 */ /* 0x000fe40000000000 */
[----:B------:R-:W0:Y:S01]  /*2570*/  @P2 LDC.64 R34, c[0x0][0x408] ;  /* 0x00010200ff222b82 */ /* 0x000e220000000a00 */
[----:B------:R-:W-:Y:S01]  /*2580*/  @P2 LOP3.LUT P0, RZ, R5, 0xff00, RZ, 0xc0, !PT ;  /* 0x0000ff0005ff2812 */ /* 0x000fe2000780c0ff */
[----:B0-----:R-:W-:-:S04]  /*2590*/  @P2 FMUL.FTZ R35, R33, R35 ;  /* 0x0000002321232220 */ /* 0x001fc80000410000 */
[----:B------:R-:W-:Y:S01]  /*25a0*/  @P2 FMUL.FTZ R34, R35, R34 ;  /* 0x0000002223222220 */ /* 0x000fe20000410000 */
[----:B------:R-:W-:-:S04]  /*25b0*/  @P1 FFMA.FTZ R35, R97, R87, R86 ;  /* 0x0000005761231223 */ /* 0x000fc80000010056 */
[----:B------:R-:W-:Y:S01]  /*25c0*/  @P1 FADD.FTZ R35, R120, -R35 ;  /* 0x8000002378231221 */ /* 0x000fe20000010000 */
[----:B------:R-:W-:Y:S02]  /*25d0*/  @P2 SEL R81, R34, RZ, P0 ;  /* 0x000000ff22512207 */ /* 0x000fe40000000000 */
[----:B------:R-:W-:Y:S01]  /*25e0*/  MOV R34, R62 ;  /* 0x0000003e00227202 */ /* 0x000fe20000000f00 */
[----:B------:R-:W-:Y:S01]  /*25f0*/  @P1 FFMA.FTZ R34, R122, R35, R62 ;  /* 0x000000237a221223 */ /* 0x000fe2000001003e */
[----:B------:R-:W-:Y:S02]  /*2600*/  @P2 LOP3.LUT P0, RZ, R5, 0xff0000, RZ, 0xc0, !PT ;  /* 0x00ff000005ff2812 */ /* 0x000fe4000780c0ff */
[----:B------:R-:W-:Y:S01]  /*2610*/  MOV R35, R124 ;  /* 0x0000007c00237202 */ /* 0x000fe20000000f00 */
[----:B-1----:R-:W-:-:S04]  /*2620*/  @P2 FMUL.FTZ R85, R34, R85 ;  /* 0x0000005522552220 */ /* 0x002fc80000410000 */
[----:B------:R-:W-:-:S05]  /*2630*/  @P2 FMUL.FTZ R84, R85, R84 ;  /* 0x0000005455542220 */ /* 0x000fca0000410000 */
[----:B------:R-:W-:-:S07]  /*2640*/  @P2 SEL R82, R84, RZ, P0 ;  /* 0x000000ff54522207 */ /* 0x000fce0000000000 */
.L_x_10568:
[----:B------:R-:W-:Y:S05]  /*2650*/  BSYNC.RECONVERGENT B1 ;  /* 0x0000000000017941 */ /* 0x000fea0003800200 */
.L_x_10559:
[----:B------:R-:W-:-:S04]  /*2660*/  ISETP.NE.U32.AND P0, PT, R89, RZ, PT ;  /* 0x000000ff5900720c */ /* 0x000fc80003f05070 */
[----:B------:R-:W-:-:S13]  /*2670*/  ISETP.NE.AND.EX P0, PT, R88, RZ, PT, P0 ;  /* 0x000000ff5800720c */ /* 0x000fda0003f05300 */
[----:B------:R-:W0:Y:S02]  /*2680*/  @P0 LDC.64 R84, c[0x0][0x478] ;  /* 0x00011e00ff540b82 */ /* 0x000e240000000a00 */
[C---:B0-----:R-:W-:Y:S01]  /*2690*/  @P0 IMAD.WIDE.U32 R88, R91.reuse, 0x10, R84 ;  /* 0x000000105b580825 */ /* 0x041fe200078e0054 */
[----:B------:R-:W-:-:S05]  /*26a0*/  IADD3 R91, PT, PT, R91, 0x20, RZ ;  /* 0x000000205b5b7810 */ /* 0x000fca0007ffe0ff */
[----:B------:R-:W0:Y:S01]  /*26b0*/  @P2 LDC.64 R84, c[0x0][0x468] ;  /* 0x00011a00ff542b82 */ /* 0x000e220000000a00 */
[----:B------:R1:W-:Y:S01]  /*26c0*/  @P0 STG.E.128 desc[UR6][R88.64], R32 ;  /* 0x0000002058000986 */ /* 0x0003e2000c101d06 */
[C---:B0-----:R-:W-:Y:S01]  /*26d0*/  @P2 IMAD.WIDE.U32 R84, R90.reuse, 0x10, R84 ;  /* 0x000000105a542825 */ /* 0x041fe200078e0054 */
[----:B------:R-:W-:-:S04]  /*26e0*/  IADD3 R90, PT, PT, R90, 0x20, RZ ;  /* 0x000000205a5a7810 */ /* 0x000fc80007ffe0ff */
[----:B------:R1:W-:Y:S03]  /*26f0*/  @P2 STG.E.128 desc[UR6][R84.64], R80 ;  /* 0x0000005054002986 */ /* 0x0003e6000c101d06 */
.L_x_10558:
[----:B------:R-:W-:Y:S05]  /*2700*/  BSYNC.RECONVERGENT B2 ;  /* 0x0000000000027941 */ /* 0x000fea0003800200 */
.L_x_10557:
        /* <DEDUP_REMOVED lines=10> */
[----:B-1----:R-:W0:Y:S01]  /*27b0*/  @P2 LDC.64 R84, c[0x0][0x408] ;  /* 0x00010200ff542b82 */ /* 0x002e220000000a00 */
[-CC-:B------:R-:W-:Y:S01]  /*27c0*/  @P1 FFMA.FTZ R33, R11, R87.reuse, R86.reuse ;  /* 0x000000570b211223 */ /* 0x180fe20000010056 */
[-CC-:B------:R-:W-:Y:S01]  /*27d0*/  @P1 FFMA.FTZ R88, R92, R87.reuse, R86.reuse ;  /* 0x000000575c581223 */ /* 0x180fe20000010056 */
[----:B-----5:R-:W-:Y:S01]  /*27e0*/  MOV R32, R64 ;  /* 0x0000004000207202 */ /* 0x020fe20000000f00 */
[----:B------:R-:W-:Y:S01]  /*27f0*/  @P1 FFMA.FTZ R89, R99, R87, R86 ;  /* 0x0000005763591223 */ /* 0x000fe20000010056 */
[----:B------:R-:W-:Y:S01]  /*2800*/  @P1 FADD.FTZ R33, R98, -R33 ;  /* 0x8000002162211221 */ /* 0x000fe20000010000 */
[----:B------:R-:W-:Y:S01]  /*2810*/  @P1 FADD.FTZ R88, R109, -R88 ;  /* 0x800000586d581221 */ /* 0x000fe20000010000 */
[----:B------:R-:W-:Y:S01]  /*2820*/  @P2 LOP3.LUT P3, RZ, R4, 0xff, RZ, 0xc0, !PT ;  /* 0x000000ff04ff2812 */ /* 0x000fe2000786c0ff */
[----:B------:R-:W1:Y:S01]  /*2830*/  @P2 LDC.64 R34, c[0x0][0x408] ;  /* 0x00010200ff222b82 */ /* 0x000e620000000a00 */
[C---:B------:R-:W-:Y:S01]  /*2840*/  @P1 FFMA.FTZ R32, R122.reuse, R33, R64 ;  /* 0x000000217a201223 */ /* 0x040fe20000010040 */
[----:B------:R-:W-:Y:S01]  /*2850*/  MOV R33, R65 ;  /* 0x0000004100217202 */ /* 0x000fe20000000f00 */
[----:B------:R-:W-:Y:S01]  /*2860*/  @P1 FFMA.FTZ R33, R122, R88, R65 ;  /* 0x000000587a211223 */ /* 0x000fe20000010041 */
[----:B------:R-:W-:Y:S01]  /*2870*/  @P1 FADD.FTZ R89, R116, -R89 ;  /* 0x8000005974591221 */ /* 0x000fe20000010000 */
[----:B------:R-:W-:Y:S01]  /*2880*/  @P1 FFMA.FTZ R124, R108, R87, R86 ;  /* 0x000000576c7c1223 */ /* 0x000fe20000010056 */
[----:B------:R-:W-:-:S03]  /*2890*/  @P2 LOP3.LUT P6, RZ, R4, 0xff0000, RZ, 0xc0, !PT ;  /* 0x00ff000004ff2812 */ /* 0x000fc600078cc0ff */
[----:B------:R-:W-:Y:S01]  /*28a0*/  @P1 FADD.FTZ R124, R117, -R124 ;  /* 0x8000007c757c1221 */ /* 0x000fe20000010000 */
[----:B0-----:R-:W-:-:S04]  /*28b0*/  @P2 FMUL.FTZ R85, R33, R85 ;  /* 0x0000005521552220 */ /* 0x001fc80000410000 */
[----:B------:R-:W-:Y:S02]  /*28c0*/  @P2 FMUL.FTZ R88, R85, R84 ;  /* 0x0000005455582220 */ /* 0x000fe40000410000 */
[----:B------:R-:W0:Y:S01]  /*28d0*/  @P2 LDC.64 R84, c[0x0][0x408] ;  /* 0x00010200ff542b82 */ /* 0x000e220000000a00 */
[----:B-1----:R-:W-:-:S04]  /*28e0*/  @P2 FMUL.FTZ R35, R32, R35 ;  /* 0x0000002320232220 */ /* 0x002fc80000410000 */
[----:B------:R-:W-:Y:S01]  /*28f0*/  @P2 FMUL.FTZ R35, R35, R34 ;  /* 0x0000002223232220 */ /* 0x000fe20000410000 */
[----:B------:R-:W-:Y:S01]  /*2900*/  MOV R34, R66 ;  /* 0x0000004200227202 */ /* 0x000fe20000000f00 */
[----:B------:R-:W-:-:S03]  /*2910*/  @P1 FFMA.FTZ R34, R122, R89, R66 ;  /* 0x000000597a221223 */ /* 0x000fc60000010042 */
[----:B------:R-:W-:Y:S02]  /*2920*/  @P2 SEL R80, R35, RZ, P3 ;  /* 0x000000ff23502207 */ /* 0x000fe40001800000 */
[----:B------:R-:W-:Y:S02]  /*2930*/  @P2 LOP3.LUT P3, RZ, R4, 0xff00, RZ, 0xc0, !PT ;  /* 0x0000ff0004ff2812 */ /* 0x000fe4000786c0ff */
[----:B------:R-:W-:Y:S01]  /*2940*/  MOV R35, R67 ;  /* 0x0000004300237202 */ /* 0x000fe20000000f00 */
[----:B------:R-:W-:Y:S01]  /*2950*/  @P1 FFMA.FTZ R35, R122, R124, R67 ;  /* 0x0000007c7a231223 */ /* 0x000fe20000010043 */
[----:B------:R-:W-:Y:S01]  /*2960*/  @P2 SEL R81, R88, RZ, P3 ;  /* 0x000000ff58512207 */ /* 0x000fe20001800000 */
[----:B0-----:R-:W-:-:S04]  /*2970*/  @P2 FMUL.FTZ R85, R34, R85 ;  /* 0x0000005522552220 */ /* 0x001fc80000410000 */
        /* <DEDUP_REMOVED lines=8> */
.L_x_10580:
[----:B-1----:R-:W-:Y:S01]  /*2a00*/  @P1 FFMA.FTZ R85, R11, R87, R86 ;  /* 0x000000570b551223 */ /* 0x002fe20000010056 */
[----:B-----5:R-:W-:Y:S02]  /*2a10*/  MOV R88, R64 ;  /* 0x0000004000587202 */ /* 0x020fe40000000f00 */
[----:B------:R-:W-:Y:S01]  /*2a20*/  @P2 LOP3.LUT P3, RZ, R4, 0xff, RZ, 0xc0, !PT ;  /* 0x000000ff04ff2812 */ /* 0x000fe2000786c0ff */
[----:B------:R-:W-:-:S04]  /*2a30*/  @P1 FADD.FTZ R85, R98, -R85 ;  /* 0x8000005562551221 */ /* 0x000fc80000010000 */
[----:B------:R-:W-:Y:S02]  /*2a40*/  @P1 FFMA.FTZ R88, R122, R85, R64 ;  /* 0x000000557a581223 */ /* 0x000fe40000010040 */
[----:B------:R-:W0:Y:S02]  /*2a50*/  @P2 LDC.64 R84, c[0x0][0x408] ;  /* 0x00010200ff542b82 */ /* 0x000e240000000a00 */
[----:B0-----:R-:W-:Y:S01]  /*2a60*/  @P2 FMUL.FTZ R85, R88, R85 ;  /* 0x0000005558552220 */ /* 0x001fe20000410000 */
[----:B------:R-:W-:-:S03]  /*2a70*/  @P1 FFMA.FTZ R88, R92, R87, R86 ;  /* 0x000000575c581223 */ /* 0x000fc60000010056 */
[----:B------:R-:W-:Y:S01]  /*2a80*/  @P2 FMUL.FTZ R84, R85, R84 ;  /* 0x0000005455542220 */ /* 0x000fe20000410000 */
[----:B------:R-:W-:Y:S01]  /*2a90*/  @P1 FADD.FTZ R85, R109, -R88 ;  /* 0x800000586d551221 */ /* 0x000fe20000010000 */
[----:B------:R-:W-:-:S03]  /*2aa0*/  MOV R88, R65 ;  /* 0x0000004100587202 */ /* 0x000fc60000000f00 */
[----:B------:R-:W-:Y:S01]  /*2ab0*/  @P1 FFMA.FTZ R88, R122, R85, R65 ;  /* 0x000000557a581223 */ /* 0x000fe20000010041 */
[----:B------:R-:W-:Y:S02]  /*2ac0*/  @P2 SEL R80, R84, RZ, P3 ;  /* 0x000000ff54502207 */ /* 0x000fe40001800000 */
[----:B------:R-:W0:Y:S01]  /*2ad0*/  @P2 LDC.64 R84, c[0x0][0x408] ;  /* 0x00010200ff542b82 */ /* 0x000e220000000a00 */
[----:B------:R-:W-:Y:S01]  /*2ae0*/  @P2 LOP3.LUT P3, RZ, R4, 0xff00, RZ, 0xc0, !PT ;  /* 0x0000ff0004ff2812 */ /* 0x000fe2000786c0ff */
        /* <DEDUP_REMOVED lines=22> */
.L_x_10579:
[----:B------:R-:W-:-:S04]  /*2c50*/  UISETP.NE.U32.AND UP0, UPT, UR20, URZ, UPT ;  /* 0x000000ff1400728c */ /* 0x000fc8000bf05070 */
[----:B------:R-:W-:-:S06]  /*2c60*/  UISETP.NE.AND.EX UP0, UPT, UR21, URZ, UPT, UP0 ;  /* 0x000000ff1500728c */ /* 0x000fcc000bf05300 */
[----:B------:R-:W-:-:S13]  /*2c70*/  PLOP3.LUT P0, PT, PT, PT, UP0, 0x80, 0x8 ;  /* 0x000000000008781c */ /* 0x000fda0003f0f008 */
[----:B------:R-:W-:Y:S05]  /*2c80*/  @!P0 BRA `(.L_x_10582) ;  /* 0x0000000000ec8947 */ /* 0x000fea0003800000 */
        /* <DEDUP_REMOVED lines=11> */
.L_x_10584:
[----:B------:R-:W-:Y:S05]  /*2d40*/  BSYNC.RECONVERGENT B3 ;  /* 0x0000000000037941 */ /* 0x000fea0003800200 */
.L_x_10583:
        /* <DEDUP_REMOVED lines=11> */
.L_x_10586:
[----:B------:R-:W-:Y:S05]  /*2e00*/  BSYNC.RECONVERGENT B3 ;  /* 0x0000000000037941 */ /* 0x000fea0003800200 */
.L_x_10585:
[----:B------:R-:W-:Y:S01]  /*2e10*/  BSSY.RECONVERGENT B3, `(.L_x_10587) ;  /* 0x000000c000037945 */ /* 0x000fe20003800200 */
[----:B-1----:R-:W-:-:S03]  /*2e20*/  FFMA.FTZ R34, R108, R87, R86 ;  /* 0x000000576c227223 */ /* 0x002fc60000010056 */
        /* <DEDUP_REMOVED lines=10> */
.L_x_10588:
[----:B------:R-:W-:Y:S05]  /*2ed0*/  BSYNC.RECONVERGENT B3 ;  /* 0x0000000000037941 */ /* 0x000fea0003800200 */
.L_x_10587:
        /* <DEDUP_REMOVED lines=22> */
.L_x_10582:
        /* <DEDUP_REMOVED lines=11> */
.L_x_10590:
[----:B------:R-:W-:Y:S05]  /*30f0*/  BSYNC.RECONVERGENT B3 ;  /* 0x0000000000037941 */ /* 0x000fea0003800200 */
.L_x_10589:
        /* <DEDUP_REMOVED lines=11> */
.L_x_10592:
[----:B------:R-:W-:Y:S05]  /*31b0*/  BSYNC.RECONVERGENT B3 ;  /* 0x0000000000037941 */ /* 0x000fea0003800200 */
.L_x_10591:
        /* <DEDUP_REMOVED lines=11> */
.L_x_10594:
[----:B------:R-:W-:Y:S05]  /*3270*/  BSYNC.RECONVERGENT B3 ;  /* 0x0000000000037941 */ /* 0x000fea0003800200 */
.L_x_10593:
[----:B------:R-:W-:Y:S05]  /*3280*/  @!P2 BRA `(.L_x_10581) ;  /* 0x000000000024a947 */ /* 0x000fea0003800000 */
[----:B-1----:R-:W-:Y:S01]  /*3290*/  FFMA.FTZ R84, R108, R87, R86 ;  /* 0x000000576c547223 */ /* 0x002fe20000010056 */
        /* <DEDUP_REMOVED lines=8> */
.L_x_10581:
[----:B------:R-:W-:Y:S05]  /*3320*/  BSYNC.RECONVERGENT B1 ;  /* 0x0000000000017941 */ /* 0x000fea0003800200 */
.L_x_10578:
[----:B-1----:R-:W0:Y:S08]  /*3330*/  @P0 LDC.64 R88, c[0x0][0x478] ;  /* 0x00011e00ff580b82 */ /* 0x002e300000000a00 */
[----:B------:R-:W1:Y:S01]  /*3340*/  @P2 LDC.64 R84, c[0x0][0x468] ;  /* 0x00011a00ff542b82 */ /* 0x000e620000000a00 */
[C---:B0-----:R-:W-:Y:S01]  /*3350*/  @P0 IMAD.WIDE.U32 R88, R91.reuse, 0x10, R88 ;  /* 0x000000105b580825 */ /* 0x041fe200078e0058 */
[----:B------:R-:W-:-:S04]  /*3360*/  IADD3 R91, PT, PT, R91, 0x20, RZ ;  /* 0x000000205b5b7810 */ /* 0x000fc80007ffe0ff */
[----:B------:R0:W-:Y:S01]  /*3370*/  @P0 STG.E.128 desc[UR6][R88.64], R32 ;  /* 0x0000002058000986 */ /* 0x0001e2000c101d06 */
[C---:B-1----:R-:W-:Y:S01]  /*3380*/  @P2 IMAD.WIDE.U32 R84, R90.reuse, 0x10, R84 ;  /* 0x000000105a542825 */ /* 0x042fe200078e0054 */
[----:B------:R-:W-:-:S04]  /*3390*/  IADD3 R90, PT, PT, R90, 0x20, RZ ;  /* 0x000000205a5a7810 */ /* 0x000fc80007ffe0ff */
[----:B------:R0:W-:Y:S03]  /*33a0*/  @P2 STG.E.128 desc[UR6][R84.64], R80 ;  /* 0x0000005054002986 */ /* 0x0001e6000c101d06 */
.L_x_10577:
[----:B------:R-:W-:Y:S05]  /*33b0*/  BSYNC.RECONVERGENT B2 ;  /* 0x0000000000027941 */ /* 0x000fea0003800200 */
.L_x_10576:
        /* <DEDUP_REMOVED lines=10> */
[----:B01----:R-:W0:Y:S01]  /*3460*/  @P2 LDC.64 R84, c[0x0][0x408] ;  /* 0x00010200ff542b82 */ /* 0x003e220000000a00 */
        /* <DEDUP_REMOVED lines=36> */
.L_x_10599:
[----:B01----:R-:W-:Y:S01]  /*36b0*/  @P1 FFMA.FTZ R85, R93, R87, R86 ;  /* 0x000000575d551223 */ /* 0x003fe20000010056 */
        /* <DEDUP_REMOVED lines=36> */
.L_x_10598:
[----:B------:R-:W-:-:S04]  /*3900*/  UISETP.NE.U32.AND UP0, UPT, UR20, URZ, UPT ;  /* 0x000000ff1400728c */ /* 0x000fc8000bf05070 */
[----:B------:R-:W-:-:S06]  /*3910*/  UISETP.NE.AND.EX UP0, UPT, UR21, URZ, UPT, UP0 ;  /* 0x000000ff1500728c */ /* 0x000fcc000bf05300 */
[----:B------:R-:W-:-:S13]  /*3920*/  PLOP3.LUT P0, PT, PT, PT, UP0, 0x80, 0x8 ;  /* 0x000000000008781c */ /* 0x000fda0003f0f008 */
[----:B------:R-:W-:Y:S05]  /*3930*/  @!P0 BRA `(.L_x_10601) ;  /* 0x0000000000ec8947 */ /* 0x000fea0003800000 */
[-CC-:B01----:R-:W-:Y:S01]  /*3940*/  FFMA.FTZ R32, R106, R87.reuse, R86.reuse ;  /* 0x000000576a207223 */ /* 0x183fe20000010056 */
[-CC-:B------:R-:W-:Y:S01]  /*3950*/  FFMA.FTZ R33, R101, R87.reuse, R86.reuse ;  /* 0x0000005765217223 */ /* 0x180fe20000010056 */
[-C--:B------:R-:W-:Y:S01]  /*3960*/  FFMA.FTZ R35, R93, R87.reuse, R86 ;  /* 0x000000575d237223 */ /* 0x080fe20000010056 */
[----:B------:R-:W-:Y:S01]  /*3970*/  ISETP.GT.AND P3, PT, R121, RZ, PT ;  /* 0x000000ff7900720c */ /* 0x000fe20003f64270 */
[----:B------:R-:W-:Y:S01]  /*3980*/  FADD.FTZ R123, R115, -R32 ;  /* 0x80000020737b7221 */ /* 0x000fe20000010000 */
[----:B------:R-:W-:Y:S01]  /*3990*/  FFMA.FTZ R32, R94, R87, R86 ;  /* 0x000000575e207223 */ /* 0x000fe20000010056 */
[----:B------:R-:W-:Y:S01]  /*39a0*/  FADD.FTZ R33, R114, -R33 ;  /* 0x8000002172217221 */ /* 0x000fe20000010000 */
[----:B------:R-:W-:Y:S01]  /*39b0*/  FADD.FTZ R89, R100, -R35 ;  /* 0x8000002364597221 */ /* 0x000fe20000010000 */
[C---:B------:R-:W-:Y:S01]  /*39c0*/  FMUL.FTZ R35, R122.reuse, R123 ;  /* 0x0000007b7a237220 */ /* 0x040fe20000410000 */
[----:B------:R-:W-:Y:S01]  /*39d0*/  FADD.FTZ R85, R107, -R32 ;  /* 0x800000206b557221 */ /* 0x000fe20000010000 */
[C---:B------:R-:W-:Y:S01]  /*39e0*/  FMUL.FTZ R33, R122.reuse, R33 ;  /* 0x000000217a217220 */ /* 0x040fe20000410000 */
[----:B------:R-:W-:Y:S01]  /*39f0*/  BSSY.RECONVERGENT B3, `(.L_x_10602) ;  /* 0x0000010000037945 */ /* 0x000fe20003800200 */
[C---:B------:R-:W-:Y:S01]  /*3a00*/  FMUL.FTZ R32, R122.reuse, R89 ;  /* 0x000000597a207220 */ /* 0x040fe20000410000 */
[----:B------:R-:W-:Y:S01]  /*3a10*/  FMUL.FTZ R85, R122, R85 ;  /* 0x000000557a557220 */ /* 0x000fe20000410000 */
[----:B------:R-:W-:-:S02]  /*3a20*/  FSEL R35, R35, RZ, P3 ;  /* 0x000000ff23237208 */ /* 0x000fc40001800000 */
        /* <DEDUP_REMOVED lines=12> */
.L_x_10603:
[----:B------:R-:W-:Y:S05]  /*3af0*/  BSYNC.RECONVERGENT B3 ;  /* 0x0000000000037941 */ /* 0x000fea0003800200 */
.L_x_10602:
        /* <DEDUP_REMOVED lines=11> */
.L_x_10605:
[----:B------:R-:W-:Y:S05]  /*3bb0*/  BSYNC.RECONVERGENT B3 ;  /* 0x0000000000037941 */ /* 0x000fea0003800200 */
.L_x_10604:
        /* <DEDUP_REMOVED lines=11> */
.L_x_10607:
[----:B------:R-:W-:Y:S05]  /*3c70*/  BSYNC.RECONVERGENT B3 ;  /* 0x0000000000037941 */ /* 0x000fea0003800200 */
.L_x_10606:
[----:B------:R-:W-:Y:S01]  /*3c80*/  FSEL R32, R32, RZ, P3 ;  /* 0x000000ff20207208 */ /* 0x000fe20001800000 */
[----:B------:R-:W-:Y:S06]  /*3c90*/  @!P2 BRA `(.L_x_10600) ;  /* 0x0000000000cca947 */ /* 0x000fec0003800000 */
[----:B------:R-:W-:Y:S01]  /*3ca0*/  FMUL.FTZ R83, R35, UR13 ;  /* 0x0000000d23537c20 */ /* 0x000fe20008410000 */
[----:B-----5:R-:W-:-:S03]  /*3cb0*/  ISETP.GE.U32.AND P3, PT, R2, 0x1000000, PT ;  /* 0x010000000200780c */ /* 0x020fc60003f66070 */
[----:B------:R-:W-:-:S05]  /*3cc0*/  FMUL.FTZ R83, R83, UR12 ;  /* 0x0000000c53537c20 */ /* 0x000fca0008410000 */
[----:B------:R-:W-:Y:S01]  /*3cd0*/  SEL R83, R83, RZ, P3 ;  /* 0x000000ff53537207 */ /* 0x000fe20001800000 */
[----:B------:R-:W-:Y:S06]  /*3ce0*/  BRA `(.L_x_10600) ;  /* 0x0000000000b87947 */ /* 0x000fec0003800000 */
.L_x_10601:
[----:B------:R-:W-:Y:S04]  /*3cf0*/  BSSY.RECONVERGENT B3, `(.L_x_10608) ;  /* 0x000000b000037945 */ /* 0x000fe80003800200 */
[----:B------:R-:W-:Y:S05]  /*3d00*/  @!P2 BRA `(.L_x_10609) ;  /* 0x000000000024a947 */ /* 0x000fea0003800000 */
[----:B01----:R-:W-:Y:S01]  /*3d10*/  FFMA.FTZ R85, R93, R87, R86 ;  /* 0x000000575d557223 */ /* 0x003fe20000010056 */
        /* <DEDUP_REMOVED lines=8> */
.L_x_10609:
[----:B------:R-:W-:Y:S05]  /*3da0*/  BSYNC.RECONVERGENT B3 ;  /* 0x0000000000037941 */ /* 0x000fea0003800200 */
.L_x_10608:
        /* <DEDUP_REMOVED lines=11> */
.L_x_10611:
[----:B------:R-:W-:Y:S05]  /*3e60*/  BSYNC.RECONVERGENT B3 ;  /* 0x0000000000037941 */ /* 0x000fea0003800200 */
.L_x_10610:
        /* <DEDUP_REMOVED lines=11> */
.L_x_10613:
[----:B------:R-:W-:Y:S05]  /*3f20*/  BSYNC.RECONVERGENT B3 ;  /* 0x0000000000037941 */ /* 0x000fea0003800200 */
.L_x_10612:
[----:B------:R-:W-:Y:S05]  /*3f30*/  @!P2 BRA `(.L_x_10600) ;  /* 0x000000000024a947 */ /* 0x000fea0003800000 */
[----:B01----:R-:W-:Y:S01]  /*3f40*/  FFMA.FTZ R84, R106, R87, R86 ;  /* 0x000000576a547223 */ /* 0x003fe20000010056 */
        /* <DEDUP_REMOVED lines=8> */
.L_x_10600:
[----:B------:R-:W-:Y:S05]  /*3fd0*/  BSYNC.RECONVERGENT B1 ;  /* 0x0000000000017941 */ /* 0x000fea0003800200 */
.L_x_10597:
[----:B01----:R-:W0:Y:S08]  /*3fe0*/  @P0 LDC.64 R88, c[0x0][0x478] ;  /* 0x00011e00ff580b82 */ /* 0x003e300000000a00 */
[----:B------:R-:W1:Y:S01]  /*3ff0*/  @P2 LDC.64 R84, c[0x0][0x468] ;  /* 0x00011a00ff542b82 */ /* 0x000e620000000a00 */
[C---:B0-----:R-:W-:Y:S01]  /*4000*/  @P0 IMAD.WIDE.U32 R88, R91.reuse, 0x10, R88 ;  /* 0x000000105b580825 */ /* 0x041fe200078e0058 */
[----:B------:R-:W-:-:S04]  /*4010*/  IADD3 R91, PT, PT, R91, 0x20, RZ ;  /* 0x000000205b5b7810 */ /* 0x000fc80007ffe0ff */
[----:B------:R2:W-:Y:S01]  /*4020*/  @P0 STG.E.128 desc[UR6][R88.64], R32 ;  /* 0x0000002058000986 */ /* 0x0005e2000c101d06 */
[C---:B-1----:R-:W-:Y:S01]  /*4030*/  @P2 IMAD.WIDE.U32 R84, R90.reuse, 0x10, R84 ;  /* 0x000000105a542825 */ /* 0x042fe200078e0054 */
[----:B------:R-:W-:-:S04]  /*4040*/  IADD3 R90, PT, PT, R90, 0x20, RZ ;  /* 0x000000205a5a7810 */ /* 0x000fc80007ffe0ff */
[----:B------:R2:W-:Y:S03]  /*4050*/  @P2 STG.E.128 desc[UR6][R84.64], R80 ;  /* 0x0000005054002986 */ /* 0x0005e6000c101d06 */
.L_x_10596:
[----:B------:R-:W-:Y:S05]  /*4060*/  BSYNC.RECONVERGENT B2 ;  /* 0x0000000000027941 */ /* 0x000fea0003800200 */
.L_x_10595:
        /* <DEDUP_REMOVED lines=12> */
[-CC-:B------:R-:W-:Y:S01]  /*4130*/  @P1 FFMA.FTZ R34, R96, R87.reuse, R86.reuse ;  /* 0x0000005760221223 */ /* 0x180fe20000010056 */
[----:B------:R-:W-:Y:S01]  /*4140*/  @P1 FFMA.FTZ R87, R103, R87, R86 ;  /* 0x0000005767571223 */ /* 0x000fe20000010056 */
[----:B------:R-:W-:Y:S01]  /*4150*/  @P1 FADD.FTZ R32, R113, -R32 ;  /* 0x8000002071201221 */ /* 0x000fe20000010000 */
[----:B------:R-:W-:Y:S01]  /*4160*/  @P1 FADD.FTZ R33, R102, -R33 ;  /* 0x8000002166211221 */ /* 0x000fe20000010000 */
[----:B-----5:R-:W-:Y:S01]  /*4170*/  MOV R35, R79 ;  /* 0x0000004f00237202 */ /* 0x020fe20000000f00 */
[----:B------:R-:W-:Y:S01]  /*4180*/  @P1 FADD.FTZ R34, R105, -R34 ;  /* 0x8000002269221221 */ /* 0x000fe20000010000 */
[----:B------:R-:W-:Y:S01]  /*4190*/  @P1 FFMA.FTZ R35, R122, R32, R79 ;  /* 0x000000207a231223 */ /* 0x000fe2000001004f */
[----:B------:R-:W-:Y:S01]  /*41a0*/  MOV R32, R76 ;  /* 0x0000004c00207202 */ /* 0x000fe20000000f00 */
[----:B------:R-:W-:Y:S01]  /*41b0*/  @P1 FADD.FTZ R87, R112, -R87 ;  /* 0x8000005770571221 */ /* 0x000fe20000010000 */
[C---:B------:R-:W-:Y:S01]  /*41c0*/  @P1 FFMA.FTZ R32, R122.reuse, R33, R76 ;  /* 0x000000217a201223 */ /* 0x040fe2000001004c */
[----:B------:R-:W-:Y:S01]  /*41d0*/  MOV R33, R77 ;  /* 0x0000004d00217202 */ /* 0x000fe20000000f00 */
[C---:B------:R-:W-:Y:S01]  /*41e0*/  @P1 FFMA.FTZ R33, R122.reuse, R34, R77 ;  /* 0x000000227a211223 */ /* 0x040fe2000001004d */
[----:B------:R-:W-:Y:S01]  /*41f0*/  MOV R34, R78 ;  /* 0x0000004e00227202 */ /* 0x000fe20000000f00 */
[----:B------:R-:W-:Y:S01]  /*4200*/  @P1 FFMA.FTZ R34, R122, R87, R78 ;  /* 0x000000577a221223 */ /* 0x000fe2000001004e */
[----:B------:R-:W0:Y:S01]  /*4210*/  @P2 LDC.64 R84, c[0x0][0x408] ;  /* 0x00010200ff542b82 */ /* 0x000e220000000a00 */
[----:B------:R-:W-:-:S02]  /*4220*/  @P2 LOP3.LUT P1, RZ, R0, 0xff, RZ, 0xc0, !PT ;  /* 0x000000ff00ff2812 */ /* 0x000fc4000782c0ff */
[C---:B------:R-:W-:Y:S02]  /*4230*/  @P2 LOP3.LUT P3, RZ, R0.reuse, 0xff00, RZ, 0xc0, !PT ;  /* 0x0000ff0000ff2812 */ /* 0x040fe4000786c0ff */
[----:B------:R-:W-:-:S03]  /*4240*/  @P2 LOP3.LUT P4, RZ, R0, 0xff0000, RZ, 0xc0, !PT ;  /* 0x00ff000000ff2812 */ /* 0x000fc6000788c0ff */
[----:B------:R-:W1:Y:S08]  /*4250*/  @P2 LDC.64 R86, c[0x0][0x408] ;  /* 0x00010200ff562b82 */ /* 0x000e700000000a00 */
[----:B------:R-:W2:Y:S01]  /*4260*/  @P2 LDC.64 R88, c[0x0][0x408] ;  /* 0x00010200ff582b82 */ /* 0x000ea20000000a00 */
        /* <DEDUP_REMOVED lines=15> */
.L_x_10618:
[----:B012---:R-:W0:Y:S01]  /*4360*/  @P2 LDC.64 R84, c[0x0][0x408] ;  /* 0x00010200ff542b82 */ /* 0x007e220000000a00 */
[----:B------:R-:W-:Y:S01]  /*4370*/  @P1 FFMA.FTZ R89, R95, R87, R86 ;  /* 0x000000575f591223 */ /* 0x000fe20000010056 */
[----:B-----5:R-:W-:Y:S02]  /*4380*/  MOV R88, R76 ;  /* 0x0000004c00587202 */ /* 0x020fe40000000f00 */
[----:B------:R-:W-:Y:S01]  /*4390*/  MOV R124, R78 ;  /* 0x0000004e007c7202 */ /* 0x000fe20000000f00 */
[----:B------:R-:W-:Y:S01]  /*43a0*/  @P1 FADD.FTZ R89, R102, -R89 ;  /* 0x8000005966591221 */ /* 0x000fe20000010000 */
[C---:B------:R-:W-:Y:S02]  /*43b0*/  @P2 LOP3.LUT P3, RZ, R0.reuse, 0xff, RZ, 0xc0, !PT ;  /* 0x000000ff00ff2812 */ /* 0x040fe4000786c0ff */
[----:B------:R-:W-:Y:S01]  /*43c0*/  @P2 LOP3.LUT P4, RZ, R0, 0xff0000, RZ, 0xc0, !PT ;  /* 0x00ff000000ff2812 */ /* 0x000fe2000788c0ff */
[----:B------:R-:W-:-:S04]  /*43d0*/  @P1 FFMA.FTZ R88, R122, R89, R76 ;  /* 0x000000597a581223 */ /* 0x000fc8000001004c */
[----:B0-----:R-:W-:Y:S01]  /*43e0*/  @P2 FMUL.FTZ R85, R88, R85 ;  /* 0x0000005558552220 */ /* 0x001fe20000410000 */
[----:B------:R-:W-:-:S04]  /*43f0*/  @P1 FFMA.FTZ R88, R96, R87, R86 ;  /* 0x0000005760581223 */ /* 0x000fc80000010056 */
[----:B------:R-:W-:Y:S01]  /*4400*/  @P1 FADD.FTZ R89, R105, -R88 ;  /* 0x8000005869591221 */ /* 0x000fe20000010000 */
[----:B------:R-:W-:-:S03]  /*4410*/  MOV R88, R77 ;  /* 0x0000004d00587202 */ /* 0x000fc60000000f00 */
[----:B------:R-:W-:Y:S01]  /*4420*/  @P1 FFMA.FTZ R88, R122, R89, R77 ;  /* 0x000000597a581223 */ /* 0x000fe2000001004d */
[----:B------:R-:W-:Y:S02]  /*4430*/  @P2 FMUL.FTZ R89, R85, R84 ;  /* 0x0000005455592220 */ /* 0x000fe40000410000 */
[----:B------:R-:W0:Y:S03]  /*4440*/  @P2 LDC.64 R84, c[0x0][0x408] ;  /* 0x00010200ff542b82 */ /* 0x000e260000000a00 */
[----:B------:R-:W-:Y:S02]  /*4450*/  @P2 SEL R80, R89, RZ, P3 ;  /* 0x000000ff59502207 */ /* 0x000fe40001800000 */
[----:B------:R-:W-:Y:S01]  /*4460*/  @P2 LOP3.LUT P3, RZ, R0, 0xff00, RZ, 0xc0, !PT ;  /* 0x0000ff0000ff2812 */ /* 0x000fe2000786c0ff */
[----:B0-----:R-:W-:-:S04]  /*4470*/  @P2 FMUL.FTZ R85, R88, R85 ;  /* 0x0000005558552220 */ /* 0x001fc80000410000 */
[----:B------:R-:W-:Y:S01]  /*4480*/  @P2 FMUL.FTZ R88, R85, R84 ;  /* 0x0000005455582220 */ /* 0x000fe20000410000 */
[----:B------:R-:W-:-:S04]  /*4490*/  @P1 FFMA.FTZ R85, R103, R87, R86 ;  /* 0x0000005767551223 */ /* 0x000fc80000010056 */
[----:B------:R-:W-:Y:S01]  /*44a0*/  @P1 FADD.FTZ R85, R112, -R85 ;  /* 0x8000005570551221 */ /* 0x000fe20000010000 */
[----:B------:R-:W-:-:S03]  /*44b0*/  @P2 SEL R81, R88, RZ, P3 ;  /* 0x000000ff58512207 */ /* 0x000fc60001800000 */
[----:B------:R-:W-:Y:S02]  /*44c0*/  @P1 FFMA.FTZ R124, R122, R85, R78 ;  /* 0x000000557a7c1223 */ /* 0x000fe4000001004e */
[----:B------:R-:W0:Y:S02]  /*44d0*/  @P2 LDC.64 R84, c[0x0][0x408] ;  /* 0x00010200ff542b82 */ /* 0x000e240000000a00 */
[----:B0-----:R-:W-:-:S04]  /*44e0*/  @P2 FMUL.FTZ R85, R124, R85 ;  /* 0x000000557c552220 */ /* 0x001fc80000410000 */
[----:B------:R-:W-:-:S05]  /*44f0*/  @P2 FMUL.FTZ R84, R85, R84 ;  /* 0x0000005455542220 */ /* 0x000fca0000410000 */
        /* <DEDUP_REMOVED lines=11> */
.L_x_10617:
[----:B------:R-:W-:-:S04]  /*45b0*/  UISETP.NE.U32.AND UP0, UPT, UR20, URZ, UPT ;  /* 0x000000ff1400728c */ /* 0x000fc8000bf05070 */
[----:B------:R-:W-:-:S06]  /*45c0*/  UISETP.NE.AND.EX UP0, UPT, UR21, URZ, UPT, UP0 ;  /* 0x000000ff1500728c */ /* 0x000fcc000bf05300 */
[----:B------:R-:W-:-:S13]  /*45d0*/  PLOP3.LUT P0, PT, PT, PT, UP0, 0x80, 0x8 ;  /* 0x000000000008781c */ /* 0x000fda0003f0f008 */
[----:B------:R-:W-:Y:S05]  /*45e0*/  @!P0 BRA `(.L_x_10620) ;  /* 0x0000000000ec8947 */ /* 0x000fea0003800000 */
[----:B------:R-:W-:Y:S01]  /*45f0*/  BSSY.RECONVERGENT B3, `(.L_x_10621) ;  /* 0x000000c000037945 */ /* 0x000fe20003800200 */
[----:B------:R-:W-:-:S03]  /*4600*/  ISETP.GT.AND P1, PT, R121, RZ, PT ;  /* 0x000000ff7900720c */ /* 0x000fc60003f24270 */
[----:B------:R-:W-:Y:S10]  /*4610*/  @!P2 BRA `(.L_x_10622) ;  /* 0x000000000024a947 */ /* 0x000ff40003800000 */
[----:B012---:R-:W-:Y:S01]  /*4620*/  FFMA.FTZ R33, R95, R87, R86 ;  /* 0x000000575f217223 */ /* 0x007fe20000010056 */
        /* <DEDUP_REMOVED lines=8> */
.L_x_10622:
[----:B------:R-:W-:Y:S05]  /*46b0*/  BSYNC.RECONVERGENT B3 ;  /* 0x0000000000037941 */ /* 0x000fea0003800200 */
.L_x_10621:
[----:B------:R-:W-:Y:S04]  /*46c0*/  BSSY.RECONVERGENT B3, `(.L_x_10623) ;  /* 0x000000b000037945 */ /* 0x000fe80003800200 */
[----:B------:R-:W-:Y:S05]  /*46d0*/  @!P2 BRA `(.L_x_10624) ;  /* 0x000000000024a947 */ /* 0x000fea0003800000 */
        /* <DEDUP_REMOVED lines=9> */
.L_x_10624:
[----:B------:R-:W-:Y:S05]  /*4770*/  BSYNC.RECONVERGENT B3 ;  /* 0x0000000000037941 */ /* 0x000fea0003800200 */
.L_x_10623:
        /* <DEDUP_REMOVED lines=11> */
.L_x_10626:
[----:B------:R-:W-:Y:S05]  /*4830*/  BSYNC.RECONVERGENT B3 ;  /* 0x0000000000037941 */ /* 0x000fea0003800200 */
.L_x_10625:
[-CC-:B012---:R-:W-:Y:S01]  /*4840*/  FFMA.FTZ R34, R110, R87.reuse, R86.reuse ;  /* 0x000000576e227223 */ /* 0x187fe20000010056 */
        /* <DEDUP_REMOVED lines=21> */
.L_x_10620:
[----:B012---:R-:W0:Y:S01]  /*49a0*/  @P2 LDC.64 R84, c[0x0][0x408] ;  /* 0x00010200ff542b82 */ /* 0x007e220000000a00 */
        /* <DEDUP_REMOVED lines=11> */
.L_x_10628:
[----:B------:R-:W-:Y:S05]  /*4a60*/  BSYNC.RECONVERGENT B3 ;  /* 0x0000000000037941 */ /* 0x000fea0003800200 */
.L_x_10627:
        /* <DEDUP_REMOVED lines=11> */
.L_x_10630:
[----:B------:R-:W-:Y:S05]  /*4b20*/  BSYNC.RECONVERGENT B3 ;  /* 0x0000000000037941 */ /* 0x000fea0003800200 */
.L_x_10629:
        /* <DEDUP_REMOVED lines=12> */
.L_x_10632:
[----:B------:R-:W-:Y:S05]  /*4bf0*/  BSYNC.RECONVERGENT B3 ;  /* 0x0000000000037941 */ /* 0x000fea0003800200 */
.L_x_10631:
[----:B------:R-:W-:Y:S01]  /*4c00*/  FADD.FTZ R87, R113, -R88 ;  /* 0x8000005871577221 */ /* 0x000fe20000010000 */
[----:B------:R-:W-:-:S03]  /*4c10*/  ISETP.GT.AND P1, PT, R121, RZ, PT ;  /* 0x000000ff7900720c */ /* 0x000fc60003f24270 */
[----:B------:R-:W-:-:S05]  /*4c20*/  FMUL.FTZ R87, R122, R87 ;  /* 0x000000577a577220 */ /* 0x000fca0000410000 */
[----:B------:R-:W-:Y:S02]  /*4c30*/  FSEL R86, R87, RZ, P1 ;  /* 0x000000ff57567208 */ /* 0x000fe40000800000 */
[----:B-----5:R-:W-:-:S03]  /*4c40*/  @P2 ISETP.GE.U32.AND P1, PT, R0, 0x1000000, PT ;  /* 0x010000000000280c */ /* 0x020fc60003f26070 */
[----:B0-----:R-:W-:-:S04]  /*4c50*/  @P2 FMUL.FTZ R85, R86, R85 ;  /* 0x0000005556552220 */ /* 0x001fc80000410000 */
[----:B------:R-:W-:-:S05]  /*4c60*/  @P2 FMUL.FTZ R84, R85, R84 ;  /* 0x0000005455542220 */ /* 0x000fca0000410000 */
[----:B------:R-:W-:-:S07]  /*4c70*/  @P2 SEL R83, R84, RZ, P1 ;  /* 0x000000ff54532207 */ /* 0x000fce0000800000 */
.L_x_10619:
[----:B------:R-:W-:Y:S05]  /*4c80*/  BSYNC.RECONVERGENT B1 ;  /* 0x0000000000017941 */ /* 0x000fea0003800200 */
.L_x_10616:
[----:B------:R-:W0:Y:S08]  /*4c90*/  @P0 LDC.64 R86, c[0x0][0x478] ;  /* 0x00011e00ff560b82 */ /* 0x000e300000000a00 */
[----:B------:R-:W1:Y:S01]  /*4ca0*/  @P2 LDC.64 R84, c[0x0][0x468] ;  /* 0x00011a00ff542b82 */ /* 0x000e620000000a00 */
[----:B0-----:R-:W-:-:S05]  /*4cb0*/  @P0 IMAD.WIDE.U32 R86, R91, 0x10, R86 ;  /* 0x000000105b560825 */ /* 0x001fca00078e0056 */
[----:B------:R3:W-:Y:S01]  /*4cc0*/  @P0 STG.E.128 desc[UR6][R86.64], R32 ;  /* 0x0000002056000986 */ /* 0x0007e2000c101d06 */
[----:B-1----:R-:W-:-:S05]  /*4cd0*/  @P2 IMAD.WIDE.U32 R84, R90, 0x10, R84 ;  /* 0x000000105a542825 */ /* 0x002fca00078e0054 */
[----:B------:R3:W-:Y:S02]  /*4ce0*/  @P2 STG.E.128 desc[UR6][R84.64], R80 ;  /* 0x0000005054002986 */ /* 0x0007e4000c101d06 */
.L_x_10615:
[----:B------:R-:W-:Y:S05]  /*4cf0*/  BSYNC.RECONVERGENT B2 ;  /* 0x0000000000027941 */ /* 0x000fea0003800200 */
.L_x_10614:
[----:B0123--:R-:W0:Y:S02]  /*4d00*/  LDC.64 R84, c[0x0][0x380] ;  /* 0x0000e000ff547b82 */ /* 0x00fe240000000a00 */
[----:B0-----:R-:W-:-:S04]  /*4d10*/  LEA R6, R84, R6, 0x2 ;  /* 0x0000000654067211 */ /* 0x001fc800078e10ff */
[----:B------:R-:W-:-:S13]  /*4d20*/  ISETP.GE.AND P0, PT, R6, R85, PT ;  /* 0x000000550600720c */ /* 0x000fda0003f06270 */
[----:B------:R-:W-:Y:S05]  /*4d30*/  @!P0 BRA `(.L_x_10633) ;  /* 0xffffffb400dc8947 */ /* 0x000fea000383ffff */
.L_x_10545:
[----:B------:R-:W-:Y:S05]  /*4d40*/  BSYNC B0 ;  /* 0x0000000000007941 */ /* 0x000fea0003800000 */
.L_x_10544:
        /* <DEDUP_REMOVED lines=41> */
[----:B------:R-:W-:Y:S01]  /*4fe0*/  LDS R14, [R5+0x1a00] ;  /* 0x001a0000050e7984 */ /* 0x000fe20000000800 */
        /* <DEDUP_REMOVED lines=16> */
[----:B---3--:R-:W-:-:S03]  /*50f0*/  FADD.FTZ R23, R4, R23 ;  /* 0x0000001704177221 */ /* 0x008fc60000010000 */
[----:B------:R0:W-:Y:S01]  /*5100*/  STS.128 [R0+0x600], R40 ;  /* 0x0006002800007388 */ /* 0x0001e20000000c00 */
[----:B--2---:R-:W-:Y:S01]  /*5110*/  FADD.FTZ R25, R6, R25 ;  /* 0x0000001906197221 */ /* 0x004fe20000010000 */
[----:B------:R-:W-:Y:S01]  /*5120*/  BAR.SYNC.DEFER_BLOCKING 0x0 ;  /* 0x0000000000007b1d */ /* 0x000fe20000010000 */
[----:B0-----:R-:W-:Y:S02]  /*5130*/  IADD3.X R43, PT, PT, RZ, RZ, RZ, P3, !PT ;  /* 0x000000ffff2b7210 */ /* 0x001fe40001ffe4ff */
[----:B------:R-:W-:Y:S02]  /*5140*/  ISETP.GE.U32.AND P3, PT, R18, 0x200, PT ;  /* 0x000002001200780c */ /* 0x000fe40003f66070 */
[----:B------:R-:W-:Y:S02]  /*5150*/  SHF.L.U64.HI R43, R20, 0x2, R43 ;  /* 0x00000002142b7819 */ /* 0x000fe4000001022b */
[C---:B------:R-:W-:Y:S02]  /*5160*/  IADD3 R20, P4, PT, R8.reuse, UR18, RZ ;  /* 0x0000001208147c10 */ /* 0x040fe4000ff9e0ff */
[----:B------:R-:W-:-:S02]  /*5170*/  IADD3 R18, P5, PT, R8, UR16, RZ ;  /* 0x0000001008127c10 */ /* 0x000fc4000ffbe0ff */
[C---:B------:R-:W-:Y:S01]  /*5180*/  IADD3.X R45, PT, PT, R43.reuse, UR19, RZ, P4, !PT ;  /* 0x000000132b2d7c10 */ /* 0x040fe2000a7fe4ff */
[----:B------:R-:W0:Y:S01]  /*5190*/  LDS R16, [R5] ;  /* 0x0000000005107984 */ /* 0x000e220000000800 */
[----:B------:R-:W-:Y:S02]  /*51a0*/  @P2 MOV R2, R20 ;  /* 0x0000001400022202 */ /* 0x000fe40000000f00 */
[----:B------:R-:W-:Y:S01]  /*51b0*/  IADD3.X R43, PT, PT, R43, UR17, RZ, P5, !PT ;  /* 0x000000112b2b7c10 */ /* 0x000fe2000affe4ff */
[----:B------:R-:W1:Y:S01]  /*51c0*/  LDS R27, [R5+0x800] ;  /* 0x00080000051b7984 */ /* 0x000e620000000800 */
[----:B------:R-:W-:-:S03]  /*51d0*/  @P2 IADD3 R20, P4, PT, R20, 0x200, RZ ;  /* 0x0000020014142810 */ /* 0x000fc60007f9e0ff */
        /* <DEDUP_REMOVED lines=14> */
[----:B------:R-:W-:Y:S01]  /*52c0*/  FADD.FTZ R9, R3, R14 ;  /* 0x0000000e03097221 */ /* 0x000fe20000010000 */
[-C--:B------:R-:W-:Y:S01]  /*52d0*/  @P2 MOV R3, R45.reuse ;  /* 0x0000002d00032202 */ /* 0x080fe20000000f00 */
[----:B------:R-:W2:Y:S01]  /*52e0*/  LDS R10, [R5+0xe00] ;  /* 0x000e0000050a7984 */ /* 0x000ea20000000800 */
[----:B---3--:R-:W-:Y:S01]  /*52f0*/  FADD.FTZ R37, R16, R37 ;  /* 0x0000002510257221 */ /* 0x008fe20000010000 */
[----:B------:R-:W-:Y:S02]  /*5300*/  @P2 IADD3.X R45, PT, PT, RZ, R45, RZ, P4, !PT ;  /* 0x0000002dff2d2210 */ /* 0x000fe400027fe4ff */
        /* <DEDUP_REMOVED lines=48> */
.L_x_10556:
[----:B---3--:R-:W-:Y:S01]  /*5610*/  HFMA2 R87, -RZ, RZ, 0, 5.9604644775390625e-08 ;  /* 0x00000001ff577431 */ /* 0x008fe200000001ff */
[----:B------:R-:W-:Y:S01]  /*5620*/  BSSY B1, `(.L_x_10634) ;  /* 0x0000007000017945 */ /* 0x000fe20003800000 */
[----:B------:R-:W-:Y:S02]  /*5630*/  MOV R88, R127 ;  /* 0x0000007f00587202 */ /* 0x000fe40000000f00 */
[----:B------:R-:W-:Y:S02]  /*5640*/  MOV R86, 0x1f ;  /* 0x0000001f00567802 */ /* 0x000fe40000000f00 */
[----:B0-----:R-:W-:-:S07]  /*5650*/  MOV R85, 0xffffffff ;  /* 0xffffffff00557802 */ /* 0x001fce0000000f00 */
[----:B-----5:R-:W-:Y:S05]  /*5660*/  WARPSYNC.COLLECTIVE R85, `(.L_x_10635) ;  /* 0x0000000055087348 */ /* 0x020fea0003c00000 */
[----:B------:R0:W1:Y:S02]  /*5670*/  SHFL.BFLY P0, R89, R88, R87, R86 ;  /* 0x0c00005758597389 */ /* 0x0000640000000056 */
[----:B01---5:R-:W-:Y:S05]  /*5680*/  ENDCOLLECTIVE ;  /* 0x000000000000791b */ /* 0x023fea0003800000 */
.L_x_10635:
[----:B------:R-:W-:Y:S05]  /*5690*/  BSYNC B1 ;  /* 0x0000000000017941 */ /* 0x000fea0003800000 */
.L_x_10634:
        /* <DEDUP_REMOVED lines=8> */
.L_x_10636:
[----:B------:R-:W-:Y:S01]  /*5720*/  MOV R88, R84 ;  /* 0x0000005400587202 */ /* 0x000fe20000000f00 */
[----:B------:R-:W-:Y:S01]  /*5730*/  HFMA2 R87, -RZ, RZ, 0, 1.1920928955078125e-07 ;  /* 0x00000002ff577431 */ /* 0x000fe200000001ff */
[----:B------:R-:W-:-:S07]  /*5740*/  MOV R91, R89 ;  /* 0x00000059005b7202 */ /* 0x000fce0000000f00 */
[----:B------:R-:W-:Y:S05]  /*5750*/  WARPSYNC.COLLECTIVE R85, `(.L_x_10637) ;  /* 0x0000000055087348 */ /* 0x000fea0003c00000 */
[----:B------:R0:W1:Y:S02]  /*5760*/  SHFL.BFLY P0, R89, R88, R87, R86 ;  /* 0x0c00005758597389 */ /* 0x0000640000000056 */
[----:B01----:R-:W-:Y:S05]  /*5770*/  ENDCOLLECTIVE ;  /* 0x000000000000791b */ /* 0x003fea0003800000 */
.L_x_10637:
[----:B------:R-:W-:-:S05]  /*5780*/  FADD.FTZ R91, R91, R128 ;  /* 0x000000805b5b7221 */ /* 0x000fca0000010000 */
[----:B------:R-:W-:Y:S01]  /*5790*/  MOV R88, R91 ;  /* 0x0000005b00587202 */ /* 0x000fe20000000f00 */
[----:B------:R-:W-:-:S07]  /*57a0*/  FADD.FTZ R125, R84, R89 ;  /* 0x00000059547d7221 */ /* 0x000fce0000010000 */
[----:B------:R-:W-:Y:S05]  /*57b0*/  WARPSYNC.COLLECTIVE R85, `(.L_x_10638) ;  /* 0x0000000055087348 */ /* 0x000fea0003c00000 */
[----:B------:R0:W1:Y:S02]  /*57c0*/  SHFL.BFLY P0, R89, R88, R87, R86 ;  /* 0x0c00005758597389 */ /* 0x0000640000000056 */
[----:B01----:R-:W-:Y:S05]  /*57d0*/  ENDCOLLECTIVE ;  /* 0x000000000000791b */ /* 0x003fea0003800000 */
.L_x_10638:
[----:B------:R-:W-:Y:S01]  /*57e0*/  MOV R88, R125 ;  /* 0x0000007d00587202 */ /* 0x000fe20000000f00 */
[----:B------:R-:W-:Y:S01]  /*57f0*/  HFMA2 R87, -RZ, RZ, 0, 2.384185791015625e-07 ;  /* 0x00000004ff577431 */ /* 0x000fe200000001ff */
[----:B------:R-:W-:-:S07]  /*5800*/  MOV R90, R89 ;  /* 0x00000059005a7202 */ /* 0x000fce0000000f00 */
[----:B------:R-:W-:Y:S05]  /*5810*/  WARPSYNC.COLLECTIVE R85, `(.L_x_10639) ;  /* 0x0000000055087348 */ /* 0x000fea0003c00000 */
[----:B------:R0:W1:Y:S02]  /*5820*/  SHFL.BFLY P0, R89, R88, R87, R86 ;  /* 0x0c00005758597389 */ /* 0x0000640000000056 */
[----:B01----:R-:W-:Y:S05]  /*5830*/  ENDCOLLECTIVE ;  /* 0x000000000000791b */ /* 0x003fea0003800000 */
.L_x_10639:
[----:B------:R-:W-:-:S05]  /*5840*/  FADD.FTZ R129, R91, R90 ;  /* 0x0000005a5b817221 */ /* 0x000fca0000010000 */
[----:B------:R-:W-:Y:S01]  /*5850*/  MOV R88, R129 ;  /* 0x0000008100587202 */ /* 0x000fe20000000f00 */
[----:B------:R-:W-:-:S07]  /*5860*/  FADD.FTZ R130, R125, R89 ;  /* 0x000000597d827221 */ /* 0x000fce0000010000 */
[----:B------:R-:W-:Y:S05]  /*5870*/  WARPSYNC.COLLECTIVE R85, `(.L_x_10640) ;  /* 0x0000000055087348 */ /* 0x000fea0003c00000 */
[----:B------:R0:W1:Y:S02]  /*5880*/  SHFL.BFLY P0, R89, R88, R87, R86 ;  /* 0x0c00005758597389 */ /* 0x0000640000000056 */
[----:B01----:R-:W-:Y:S05]  /*5890*/  ENDCOLLECTIVE ;  /* 0x000000000000791b */ /* 0x003fea0003800000 */
.L_x_10640:
[----:B------:R-:W-:Y:S01]  /*58a0*/  MOV R88, R130 ;  /* 0x0000008200587202 */ /* 0x000fe20000000f00 */
[----:B------:R-:W-:Y:S01]  /*58b0*/  HFMA2 R87, -RZ, RZ, 0, 4.76837158203125e-07 ;  /* 0x00000008ff577431 */ /* 0x000fe200000001ff */
[----:B------:R-:W-:-:S07]  /*58c0*/  MOV R90, R89 ;  /* 0x00000059005a7202 */ /* 0x000fce0000000f00 */
[----:B------:R-:W-:Y:S05]  /*58d0*/  WARPSYNC.COLLECTIVE R85, `(.L_x_10641) ;  /* 0x0000000055087348 */ /* 0x000fea0003c00000 */
[----:B------:R0:W1:Y:S02]  /*58e0*/  SHFL.BFLY P0, R89, R88, R87, R86 ;  /* 0x0c00005758597389 */ /* 0x0000640000000056 */
[----:B01----:R-:W-:Y:S05]  /*58f0*/  ENDCOLLECTIVE ;  /* 0x000000000000791b */ /* 0x003fea0003800000 */
.L_x_10641:
[----:B------:R-:W-:-:S05]  /*5900*/  FADD.FTZ R127, R129, R90 ;  /* 0x0000005a817f7221 */ /* 0x000fca0000010000 */
[----:B------:R-:W-:Y:S01]  /*5910*/  MOV R88, R127 ;  /* 0x0000007f00587202 */ /* 0x000fe20000000f00 */
[----:B------:R-:W-:-:S07]  /*5920*/  FADD.FTZ R90, R130, R89 ;  /* 0x00000059825a7221 */ /* 0x000fce0000010000 */
[----:B------:R-:W-:Y:S05]  /*5930*/  WARPSYNC.COLLECTIVE R85, `(.L_x_10642) ;  /* 0x0000000055087348 */ /* 0x000fea0003c00000 */
[----:B------:R0:W1:Y:S02]  /*5940*/  SHFL.BFLY P0, R89, R88, R87, R86 ;  /* 0x0c00005758597389 */ /* 0x0000640000000056 */
[----:B01----:R-:W-:Y:S05]  /*5950*/  ENDCOLLECTIVE ;  /* 0x000000000000791b */ /* 0x003fea0003800000 */
.L_x_10642:
[----:B------:R-:W-:Y:S01]  /*5960*/  MOV R88, R90 ;  /* 0x0000005a00587202 */ /* 0x000fe20000000f00 */
[----:B------:R-:W-:Y:S01]  /*5970*/  HFMA2 R87, -RZ, RZ, 0, 9.5367431640625e-07 ;  /* 0x00000010ff577431 */ /* 0x000fe200000001ff */
[----:B------:R-:W-:-:S07]  /*5980*/  MOV R128, R89 ;  /* 0x0000005900807202 */ /* 0x000fce0000000f00 */
[----:B------:R-:W-:Y:S05]  /*5990*/  WARPSYNC.COLLECTIVE R85, `(.L_x_10643) ;  /* 0x0000000055087348 */ /* 0x000fea0003c00000 */
[----:B------:R0:W1:Y:S02]  /*59a0*/  SHFL.BFLY P0, R89, R88, R87, R86 ;  /* 0x0c00005758597389 */ /* 0x0000640000000056 */
[----:B01----:R-:W-:Y:S05]  /*59b0*/  ENDCOLLECTIVE ;  /* 0x000000000000791b */ /* 0x003fea0003800000 */
.L_x_10643:
[----:B------:R-:W-:-:S05]  /*59c0*/  FADD.FTZ R84, R127, R128 ;  /* 0x000000807f547221 */ /* 0x000fca0000010000 */
[----:B------:R-:W-:Y:S02]  /*59d0*/  MOV R88, R84 ;  /* 0x0000005400587202 */ /* 0x000fe40000000f00 */
[----:B------:R-:W-:-:S07]  /*59e0*/  MOV R91, R89 ;  /* 0x00000059005b7202 */ /* 0x000fce0000000f00 */
[----:B------:R-:W-:Y:S05]  /*59f0*/  WARPSYNC.COLLECTIVE R85, `(.L_x_10644) ;  /* 0x0000000055087348 */ /* 0x000fea0003c00000 */
[----:B------:R0:W1:Y:S02]  /*5a00*/  SHFL.BFLY P0, R89, R88, R87, R86 ;  /* 0x0c00005758597389 */ /* 0x0000640000000056 */
[----:B01----:R-:W-:Y:S05]  /*5a10*/  ENDCOLLECTIVE ;  /* 0x000000000000791b */ /* 0x003fea0003800000 */
.L_x_10644:
[----:B------:R-:W-:Y:S05]  /*5a20*/  BRA `(.L_x_10645) ;  /* 0xffffffbc00c07947 */ /* 0x000fea000383ffff */
.L_x_10646:
        /* <DEDUP_REMOVED lines=13> */
.L_x_11339:


//--------------------- .text._ZN10layer_norm22ln_bwd_finalize_kernelINS_22Kernel_traits_finalizeILj512EfffffjLb0ELj1024ELj4ENS_18Kernel_traits_baseILj512EfffffjLj1024EEEEELb0ELb1EEEvNS_9BwdParamsE --------------------------
	.section	.text._ZN10layer_norm22ln_bwd_finalize_kernelINS_22Kernel_traits_finalizeILj512EfffffjLb0ELj1024ELj4ENS_18Kernel_traits_baseILj512EfffffjLj1024EEEEELb0ELb1EEEvNS_9BwdParamsE,"ax",@progbits
	.align	128
        .global         _ZN10layer_norm22ln_bwd_finalize_kernelINS_22Kernel_traits_finalizeILj512EfffffjLb0ELj1024ELj4ENS_18Kernel_traits_baseILj512EfffffjLj1024EEEEELb0ELb1EEEvNS_9BwdParamsE
        .type           _ZN10layer_norm22ln_bwd_finalize_kernelINS_22Kernel_traits_finalizeILj512EfffffjLb0ELj1024ELj4ENS_18Kernel_traits_baseILj512EfffffjLj1024EEEEELb0ELb1EEEvNS_9BwdParamsE,@function
        .size           _ZN10layer_norm22ln_bwd_finalize_kernelINS_22Kernel_traits_finalizeILj512EfffffjLb0ELj1024ELj4ENS_18Kernel_traits_baseILj512EfffffjLj1024EEEEELb0ELb1EEEvNS_9BwdParamsE,(.L_x_11340 - _ZN10layer_norm22ln_bwd_finalize_kernelINS_22Kernel_traits_finalizeILj512EfffffjLb0ELj1024ELj4ENS_18Kernel_traits_baseILj512EfffffjLj1024EEEEELb0ELb1EEEvNS_9BwdParamsE)
        .other          _ZN10layer_norm22ln_bwd_finalize_kernelINS_22Kernel_traits_finalizeILj512EfffffjLb0ELj1024ELj4ENS_18Kernel_traits_baseILj512EfffffjLj1024EEEEELb0ELb1EEEvNS_9BwdParamsE,@"STO_CUDA_ENTRY STV_DEFAULT"
_ZN10layer_norm22ln_bwd_finalize_kernelINS_22Kernel_traits_finalizeILj512EfffffjLb0ELj1024ELj4ENS_18Kernel_traits_baseILj512EfffffjLj1024EEEEELb0ELb1EEEvNS_9BwdParamsE:
.text._ZN10layer_norm22ln_bwd_finalize_kernelINS_22Kernel_traits_finalizeILj512EfffffjLb0ELj1024ELj4ENS_18Kernel_traits_baseILj512EfffffjLj1024EEEEELb0ELb1EEEvNS_9BwdParamsE:
        /* <DEDUP_REMOVED lines=81> */
.L_x_10651:
        /* <DEDUP_REMOVED lines=118> */
.L_x_10650:
[----:B------:R-:W-:Y:S05]  /*0c70*/  BSYNC.RECONVERGENT B1 ;  /* 0x0000000000017941 */ /* 0x000fea0003800200 */
.L_x_10649:
        /* <DEDUP_REMOVED lines=77> */
.L_x_10653:
[----:B------:R-:W-:Y:S05]  /*1150*/  BSYNC.RECONVERGENT B1 ;  /* 0x0000000000017941 */ /* 0x000fea0003800200 */
.L_x_10652:
        /* <DEDUP_REMOVED lines=38> */
.L_x_10655:
[----:B------:R-:W-:Y:S05]  /*13c0*/  BSYNC.RECONVERGENT B1 ;  /* 0x0000000000017941 */ /* 0x000fea0003800200 */
.L_x_10654:
        /* <DEDUP_REMOVED lines=8> */
.L_x_10656:
        /* <DEDUP_REMOVED lines=10> */
.L_x_10648:
[----:B------:R-:W-:Y:S05]  /*14f0*/  BSYNC.RECONVERGENT B0 ;  /* 0x0000000000007941 */ /* 0x000fea0003800200 */
.L_x_10647:
        /* <DEDUP_REMOVED lines=55> */
.L_x_10657:
        /* <DEDUP_REMOVED lines=9> */
.L_x_11340:


//--------------------- .text._ZN10layer_norm13ln_bwd_kernelINS_13Kernel_traitsIfffffjLj512ELj1ELj4ELj1ELj16ENS_18Kernel_traits_baseILj512EfffffjLj128EEEEELb1ELb0ELb1ELb1EEEvNS_9BwdParamsE --------------------------
	.section	.text._ZN10layer_norm13ln_bwd_kernelINS_13Kernel_traitsIfffffjLj512ELj1ELj4ELj1ELj16ENS_18Kernel_traits_baseILj512EfffffjLj128EEEEELb1ELb0ELb1ELb1EEEvNS_9BwdParamsE,"ax",@progbits
	.align	128
        .global         _ZN10layer_norm13ln_bwd_kernelINS_13Kernel_traitsIfffffjLj512ELj1ELj4ELj1ELj16ENS_18Kernel_traits_baseILj512EfffffjLj128EEEEELb1ELb0ELb1ELb1EEEvNS_9BwdParamsE
        .type           _ZN10layer_norm13ln_bwd_kernelINS_13Kernel_traitsIfffffjLj512ELj1ELj4ELj1ELj16ENS_18Kernel_traits_baseILj512EfffffjLj128EEEEELb1ELb0ELb1ELb1EEEvNS_9BwdParamsE,@function
        .size           _ZN10layer_norm13ln_bwd_kernelINS_13Kernel_traitsIfffffjLj512ELj1ELj4ELj1ELj16ENS_18Kernel_traits_baseILj512EfffffjLj128EEEEELb1ELb0ELb1ELb1EEEvNS_9BwdParamsE,(.L_x_11341 - _ZN10layer_norm13ln_bwd_kernelINS_13Kernel_traitsIfffffjLj512ELj1ELj4ELj1ELj16ENS_18Kernel_traits_baseILj512EfffffjLj128EEEEELb1ELb0ELb1ELb1EEEvNS_9BwdParamsE)
        .other          _ZN10layer_norm13ln_bwd_kernelINS_13Kernel_traitsIfffffjLj512ELj1ELj4ELj1ELj16ENS_18Kernel_traits_baseILj512EfffffjLj128EEEEELb1ELb0ELb1ELb1EEEvNS_9BwdParamsE,@"STO_CUDA_ENTRY STV_DEFAULT"
_ZN10layer_norm13ln_bwd_kernelINS_13Kernel_traitsIfffffjLj512ELj1ELj4ELj1ELj16ENS_18Kernel_traits_baseILj512EfffffjLj128EEEEELb1ELb0ELb1ELb1EEEvNS_9BwdParamsE:
.text._ZN10layer_norm13ln_bwd_kernelINS_13Kernel_traitsIfffffjLj512ELj1ELj4ELj1ELj16ENS_18Kernel_traits_baseILj512EfffffjLj128EEEEELb1ELb0ELb1ELb1EEEvNS_9BwdParamsE:
        /* <DEDUP_REMOVED lines=41> */
.L_x_10709:
        /* <DEDUP_REMOVED lines=13> */
[----:B------:R-:W1:Y:S01]  /*0360*/  S2R R94, SR_TID.X ;  /* 0x00000000005e7919 */ /* 0x000e620000002100 */
[----:B0-----:R-:W0:Y:S01]  /*0370*/  LDC.64 R2, c[0x0][0x3a8] ;  /* 0x0000ea00ff027b82 */ /* 0x001e220000000a00 */
[C---:B------:R-:W-:Y:S01]  /*0380*/  IMAD R0, R6.reuse, UR8, RZ ;  /* 0x0000000806007c24 */ /* 0x040fe2000f8e02ff */
[----:B------:R-:W-:Y:S01]  /*0390*/  IADD3 R80, PT, PT, R5, -0x1, RZ ;  /* 0xffffffff05507810 */ /* 0x000fe20007ffe0ff */
[----:B------:R-:W-:-:S03]  /*03a0*/  IMAD.WIDE R90, R6, 0x4, R90 ;  /* 0x00000004065a7825 */ /* 0x000fc600078e025a */
[----:B------:R-:W-:Y:S02]  /*03b0*/  SHF.R.S32.HI R7, RZ, 0x1f, R0 ;  /* 0x0000001fff077819 */ /* 0x000fe40000011400 */
[----:B------:R-:W2:Y:S01]  /*03c0*/  LDC.64 R92, c[0x0][0x428] ;  /* 0x00010a00ff5c7b82 */ /* 0x000ea20000000a00 */
[----:B------:R-:W-:Y:S01]  /*03d0*/  IMAD R80, R80, UR8, RZ ;  /* 0x0000000850507c24 */ /* 0x000fe2000f8e02ff */
[----:B------:R-:W-:-:S04]  /*03e0*/  LEA.HI R7, R7, R0, RZ, 0x2 ;  /* 0x0000000007077211 */ /* 0x000fc800078f10ff */
[----:B------:R-:W-:-:S04]  /*03f0*/  SHF.R.S32.HI R81, RZ, 0x1f, R80 ;  /* 0x0000001fff517819 */ /* 0x000fc80000011450 */
[----:B------:R-:W-:Y:S02]  /*0400*/  LEA.HI R81, R81, R80, RZ, 0x2 ;  /* 0x0000005051517211 */ /* 0x000fe400078f10ff */
[----:B-1----:R-:W-:-:S04]  /*0410*/  LOP3.LUT R94, R94, 0x1f, RZ, 0xc0, !PT ;  /* 0x0000001f5e5e7812 */ /* 0x002fc800078ec0ff */
[-C--:B------:R-:W-:Y:S02]  /*0420*/  LEA.HI.SX32 R95, R7, R94.reuse, 0x1e ;  /* 0x0000005e075f7211 */ /* 0x080fe400078ff2ff */
[----:B------:R-:W3:Y:S02]  /*0430*/  LDG.E R7, desc[UR6][R90.64] ;  /* 0x000000065a077981 */ /* 0x000ee4000c1e1900 */
[C---:B------:R-:W-:Y:S01]  /*0440*/  IADD3 R0, PT, PT, R95.reuse, 0x20, RZ ;  /* 0x000000205f007810 */ /* 0x040fe20007ffe0ff */
[C-C-:B0-----:R-:W-:Y:S01]  /*0450*/  IMAD.WIDE.U32 R96, R95.reuse, 0x10, R2.reuse ;  /* 0x000000105f607825 */ /* 0x141fe200078e0002 */
[----:B------:R-:W-:Y:S02]  /*0460*/  IADD3 R119, PT, PT, R95, 0x40, RZ ;  /* 0x000000405f777810 */ /* 0x000fe40007ffe0ff */
[----:B------:R-:W-:Y:S01]  /*0470*/  LEA.HI.SX32 R115, R81, R94, 0x1e ;  /* 0x0000005e51737211 */ /* 0x000fe200078ff2ff */
[--C-:B------:R-:W-:Y:S01]  /*0480*/  IMAD.WIDE.U32 R100, R0, 0x10, R2.reuse ;  /* 0x0000001000647825 */ /* 0x100fe200078e0002 */
[----:B------:R-:W-:Y:S01]  /*0490*/  MOV R123, UR14 ;  /* 0x0000000e007b7c02 */ /* 0x000fe20008000f00 */
[----:B------:R-:W4:Y:S01]  /*04a0*/  LDG.E.128 R96, desc[UR6][R96.64] ;  /* 0x0000000660607981 */ /* 0x000f22000c1e1d00 */
[----:B------:R-:W-:Y:S01]  /*04b0*/  IADD3 R121, PT, PT, R95, 0x60, RZ ;  /* 0x000000605f797810 */ /* 0x000fe20007ffe0ff */
[----:B------:R-:W-:Y:S01]  /*04c0*/  IMAD.WIDE.U32 R104, R119, 0x10, R2 ;  /* 0x0000001077687825 */ /* 0x000fe200078e0002 */
[C---:B------:R-:W-:Y:S01]  /*04d0*/  IADD3 R89, PT, PT, R115.reuse, 0x40, RZ ;  /* 0x0000004073597810 */ /* 0x040fe20007ffe0ff */
[----:B------:R-:W4:Y:S01]  /*04e0*/  LDG.E.128 R100, desc[UR6][R100.64] ;  /* 0x0000000664647981 */ /* 0x000f22000c1e1d00 */
[----:B------:R-:W-:Y:S01]  /*04f0*/  MOV R122, UR15 ;  /* 0x0000000f007a7c02 */ /* 0x000fe20008000f00 */
[--C-:B--2---:R-:W-:Y:S01]  /*0500*/  IMAD.WIDE.U32 R80, R115, 0x10, R92.reuse ;  /* 0x0000001073507825 */ /* 0x104fe200078e005c */
[----:B------:R-:W-:Y:S01]  /*0510*/  ISETP.NE.U32.AND P0, PT, R123, RZ, PT ;  /* 0x000000ff7b00720c */ /* 0x000fe20003f05070 */
[----:B------:R-:W2:Y:S02]  /*0520*/  LDG.E.128 R104, desc[UR6][R104.64] ;  /* 0x0000000668687981 */ /* 0x000ea4000c1e1d00 */
[----:B------:R-:W-:Y:S01]  /*0530*/  IMAD.WIDE.U32 R88, R89, 0x10, R92 ;  /* 0x0000001059587825 */ /* 0x000fe200078e005c */
[----:B------:R-:W-:Y:S01]  /*0540*/  ISETP.NE.AND.EX P0, PT, R122, RZ, PT, P0 ;  /* 0x000000ff7a00720c */ /* 0x000fe20003f05300 */
[----:B------:R-:W2:Y:S02]  /*0550*/  LDG.E.128 R80, desc[UR6][R80.64] ;  /* 0x0000000650507981 */ /* 0x000ea4000c1e1d00 */
[----:B------:R-:W-:-:S02]  /*0560*/  IMAD.WIDE.U32 R108, R121, 0x10, R2 ;  /* 0x00000010796c7825 */ /* 0x000fc400078e0002 */
[----:B------:R-:W2:Y:S01]  /*0570*/  LDG.E.128 R88, desc[UR6][R88.64] ;  /* 0x0000000658587981 */ /* 0x000ea2000c1e1d00 */
[----:B------:R-:W-:Y:S02]  /*0580*/  IADD3 R85, PT, PT, R115, 0x20, RZ ;  /* 0x0000002073557810 */ /* 0x000fe40007ffe0ff */
[----:B-----5:R-:W-:Y:S01]  /*0590*/  ISETP.GE.AND P2, PT, R113, 0x1, PT ;  /* 0x000000017100780c */ /* 0x020fe20003f46270 */
[----:B------:R-:W2:Y:S02]  /*05a0*/  LDG.E.128 R108, desc[UR6][R108.64] ;  /* 0x000000066c6c7981 */ /* 0x000ea4000c1e1d00 */
[----:B------:R-:W-:Y:S02]  /*05b0*/  IMAD.WIDE.U32 R84, R85, 0x10, R92 ;  /* 0x0000001055547825 */ /* 0x000fe400078e005c */
[----:B------:R-:W0:Y:S04]  /*05c0*/  @P0 LDC.64 R2, c[0x0][0x438] ;  /* 0x00010e00ff020b82 */ /* 0x000e280000000a00 */
[----:B------:R-:W2:Y:S04]  /*05d0*/  LDG.E.128 R84, desc[UR6][R84.64] ;  /* 0x0000000654547981 */ /* 0x000ea8000c1e1d00 */
[----:B------:R-:W-:Y:S01]  /*05e0*/  @P2 IADD3 R112, PT, PT, R113, -0x1, RZ ;  /* 0xffffffff71702810 */ /* 0x000fe20007ffe0ff */
[----:B------:R-:W1:Y:S01]  /*05f0*/  @P0 LDC.64 R116, c[0x0][0x438] ;  /* 0x00010e00ff740b82 */ /* 0x000e620000000a00 */
[----:B------:R-:W-:-:S03]  /*0600*/  IADD3 R115, PT, PT, R115, 0x60, RZ ;  /* 0x0000006073737810 */ /* 0x000fc60007ffe0ff */
[----:B------:R-:W-:Y:S02]  /*0610*/  @P2 IMAD R112, R112, UR8, RZ ;  /* 0x0000000870702c24 */ /* 0x000fe4000f8e02ff */
[----:B------:R-:W-:-:S03]  /*0620*/  IMAD.WIDE.U32 R92, R115, 0x10, R92 ;  /* 0x00000010735c7825 */ /* 0x000fc600078e005c */
[----:B------:R-:W-:-:S04]  /*0630*/  @P2 SHF.R.S32.HI R115, RZ, 0x1f, R112 ;  /* 0x0000001fff732819 */ /* 0x000fc80000011470 */
[----:B------:R-:W-:Y:S02]  /*0640*/  @P2 LEA.HI R112, R115, R112, RZ, 0x2 ;  /* 0x0000007073702211 */ /* 0x000fe400078f10ff */
[----:B------:R-:W-:Y:S01]  /*0650*/  MOV R125, RZ ;  /* 0x000000ff007d7202 */ /* 0x000fe20000000f00 */
[----:B0-----:R-:W-:Y:S01]  /*0660*/  @P0 IMAD.WIDE.U32 R2, R95, 0x10, R2 ;  /* 0x000000105f020825 */ /* 0x001fe200078e0002 */
[----:B------:R-:W-:Y:S01]  /*0670*/  @P2 LEA.HI.SX32 R125, R112, R94, 0x1e ;  /* 0x0000005e707d2211 */ /* 0x000fe200078ff2ff */
[----:B------:R-:W0:Y:S01]  /*0680*/  @P0 LDC.64 R114, c[0x0][0x438] ;  /* 0x00010e00ff720b82 */ /* 0x000e220000000a00 */
[----:B------:R-:W2:Y:S04]  /*0690*/  LDG.E.128 R92, desc[UR6][R92.64] ;  /* 0x000000065c5c7981 */ /* 0x000ea8000c1e1d00 */
[----:B------:R1:W5:Y:S02]  /*06a0*/  @P0 LDG.E.128 R20, desc[UR6][R2.64] ;  /* 0x0000000602140981 */ /* 0x000364000c1e1d00 */
[----:B-1----:R-:W-:-:S02]  /*06b0*/  @P0 IMAD.WIDE.U32 R116, R119, 0x10, R116 ;  /* 0x0000001077740825 */ /* 0x002fc400078e0074 */
[----:B------:R-:W1:Y:S03]  /*06c0*/  LDC.64 R118, c[0x0][0x3b0] ;  /* 0x0000ec00ff767b82 */ /* 0x000e660000000a00 */
[----:B------:R-:W5:Y:S05]  /*06d0*/  @P0 LDG.E.128 R12, desc[UR6][R116.64] ;  /* 0x00000006740c0981 */ /* 0x000f6a000c1e1d00 */
[----:B------:R-:W1:Y:S01]  /*06e0*/  @P0 LDC.64 R2, c[0x0][0x438] ;  /* 0x00010e00ff020b82 */ /* 0x000e620000000a00 */
[----:B0-----:R-:W-:-:S05]  /*06f0*/  @P0 IMAD.WIDE.U32 R114, R0, 0x10, R114 ;  /* 0x0000001000720825 */ /* 0x001fca00078e0072 */
[----:B------:R-:W5:Y:S01]  /*0700*/  @P0 LDG.E.128 R16, desc[UR6][R114.64] ;  /* 0x0000000672100981 */ /* 0x000f62000c1e1d00 */
[----:B-1----:R-:W-:Y:S01]  /*0710*/  @P0 IMAD.WIDE.U32 R120, R121, 0x10, R2 ;  /* 0x0000001079780825 */ /* 0x002fe200078e0002 */
[----:B------:R-:W-:-:S04]  /*0720*/  IADD3 R3, PT, PT, R125, 0x40, RZ ;  /* 0x000000407d037810 */ /* 0x000fc80007ffe0ff */
[----:B------:R0:W5:Y:S01]  /*0730*/  @P0 LDG.E.128 R8, desc[UR6][R120.64] ;  /* 0x0000000678080981 */ /* 0x000162000c1e1d00 */
[----:B------:R-:W-:Y:S01]  /*0740*/  ISETP.NE.AND P0, PT, RZ, UR9, PT ;  /* 0x00000009ff007c0c */ /* 0x000fe2000bf05270 */
[--C-:B------:R-:W-:Y:S01]  /*0750*/  IMAD.WIDE.U32 R2, R3, 0x4, R118.reuse ;  /* 0x0000000403027825 */ /* 0x100fe200078e0076 */
[C---:B------:R-:W-:Y:S02]  /*0760*/  IADD3 R0, PT, PT, R125.reuse, 0x20, RZ ;  /* 0x000000207d007810 */ /* 0x040fe40007ffe0ff */
[C---:B------:R-:W-:Y:S01]  /*0770*/  IADD3 R112, PT, PT, R125.reuse, 0x60, RZ ;  /* 0x000000607d707810 */ /* 0x040fe20007ffe0ff */
[--C-:B------:R-:W-:Y:S02]  /*0780*/  IMAD.WIDE.U32 R124, R125, 0x4, R118.reuse ;  /* 0x000000047d7c7825 */ /* 0x100fe400078e0076 */
[----:B------:R4:W5:Y:S04]  /*0790*/  LDG.E R2, desc[UR6][R2.64] ;  /* 0x0000000602027981 */ /* 0x000968000c1e1900 */
[----:B------:R1:W5:Y:S01]  /*07a0*/  LDG.E R124, desc[UR6][R124.64] ;  /* 0x000000067c7c7981 */ /* 0x000362000c1e1900 */
[----:B0-----:R-:W-:-:S04]  /*07b0*/  IMAD.WIDE.U32 R120, R0, 0x4, R118 ;  /* 0x0000000400787825 */ /* 0x001fc800078e0076 */
[----:B------:R-:W-:Y:S02]  /*07c0*/  IMAD.WIDE.U32 R116, R112, 0x4, R118 ;  /* 0x0000000470747825 */ /* 0x000fe400078e0076 */
[----:B------:R0:W5:Y:S04]  /*07d0*/  LDG.E R119, desc[UR6][R120.64] ;  /* 0x0000000678777981 */ /* 0x000168000c1e1900 */
[----:B------:R0:W5:Y:S01]  /*07e0*/  LDG.E R0, desc[UR6][R116.64] ;  /* 0x0000000674007981 */ /* 0x000162000c1e1900 */
[----:B---3--:R-:W-:-:S05]  /*07f0*/  FSEL R115, R7, RZ, !P0 ;  /* 0x000000ff07737208 */ /* 0x008fca0004000000 */
[C---:B----4-:R-:W-:Y:S01]  /*0800*/  FADD.FTZ R3, -R115.reuse, R96 ;  /* 0x0000006073037221 */ /* 0x050fe20000010100 */
[C---:B------:R-:W-:Y:S01]  /*0810*/  FADD.FTZ R96, -R115.reuse, R97 ;  /* 0x0000006173607221 */ /* 0x040fe20000010100 */
[C---:B------:R-:W-:Y:S01]  /*0820*/  FADD.FTZ R97, -R115.reuse, R100 ;  /* 0x0000006473617221 */ /* 0x040fe20000010100 */
[C---:B------:R-:W-:Y:S01]  /*0830*/  FADD.FTZ R100, -R115.reuse, R101 ;  /* 0x0000006573647221 */ /* 0x040fe20000010100 */
[C---:B------:R-:W-:Y:S01]  /*0840*/  FMUL.FTZ R3, R4.reuse, R3 ;  /* 0x0000000304037220 */ /* 0x040fe20000410000 */
[C---:B--2---:R-:W-:Y:S01]  /*0850*/  FADD.FTZ R101, -R115.reuse, R104 ;  /* 0x0000006873657221 */ /* 0x044fe20000010100 */
[C---:B-1----:R-:W-:Y:S01]  /*0860*/  FADD.FTZ R125, -R115.reuse, R103 ;  /* 0x00000067737d7221 */ /* 0x042fe20000010100 */
[C---:B------:R-:W-:Y:S01]  /*0870*/  FADD.FTZ R7, -R115.reuse, R98 ;  /* 0x0000006273077221 */ /* 0x040fe20000010100 */
[C---:B------:R-:W-:Y:S01]  /*0880*/  FADD.FTZ R103, -R115.reuse, R105 ;  /* 0x0000006973677221 */ /* 0x040fe20000010100 */
        /* <DEDUP_REMOVED lines=8> */
[----:B------:R-:W-:Y:S01]  /*0910*/  FADD.FTZ R98, -R115, R99 ;  /* 0x0000006373627221 */ /* 0x000fe20000010100 */
[C---:B------:R-:W-:Y:S01]  /*0920*/  FMUL.FTZ R7, R4.reuse, R7 ;  /* 0x0000000704077220 */ /* 0x040fe20000410000 */
[----:B------:R-:W-:Y:S01]  /*0930*/  FADD.FTZ R65, R65, R81 ;  /* 0x0000005141417221 */ /* 0x000fe20000010000 */
[----:B------:R-:W-:Y:S01]  /*0940*/  FFMA.FTZ R25, R81, R96, R25 ;  /* 0x0000006051197223 */ /* 0x000fe20000010019 */
[C---:B------:R-:W-:Y:S01]  /*0950*/  FMUL.FTZ R88, R4.reuse, R103 ;  /* 0x0000006704587220 */ /* 0x040fe20000410000 */
[----:B------:R-:W-:Y:S01]  /*0960*/  FADD.FTZ R105, -R115, R108 ;  /* 0x0000006c73697221 */ /* 0x000fe20000010100 */
[----:B------:R-:W-:Y:S01]  /*0970*/  FMUL.FTZ R81, R49, R81 ;  /* 0x0000005131517220 */ /* 0x000fe20000410000 */
[----:B------:R-:W-:Y:S01]  /*0980*/  FFMA.FTZ R103, R3, R80, RZ ;  /* 0x0000005003677223 */ /* 0x000fe200000100ff */
[----:B------:R-:W-:Y:S01]  /*0990*/  FADD.FTZ R108, RZ, R80 ;  /* 0x00000050ff6c7221 */ /* 0x000fe20000010000 */
[C---:B------:R-:W-:Y:S01]  /*09a0*/  FADD.FTZ R99, -R115.reuse, R102 ;  /* 0x0000006673637221 */ /* 0x040fe20000010100 */
[C---:B0-----:R-:W-:Y:S01]  /*09b0*/  FADD.FTZ R121, -R115.reuse, R106 ;  /* 0x0000006a73797221 */ /* 0x041fe20000010100 */
[----:B------:R-:W-:Y:S01]  /*09c0*/  FMUL.FTZ R98, R4, R98 ;  /* 0x0000006204627220 */ /* 0x000fe20000410000 */
[----:B------:R-:W-:Y:S01]  /*09d0*/  FADD.FTZ R66, R66, R82 ;  /* 0x0000005242427221 */ /* 0x000fe20000010000 */
[----:B------:R-:W-:Y:S01]  /*09e0*/  FFMA.FTZ R26, R82, R7, R26 ;  /* 0x00000007521a7223 */ /* 0x000fe2000001001a */
[----:B------:R-:W-:Y:S01]  /*09f0*/  FMUL.FTZ R82, R50, R82 ;  /* 0x0000005232527220 */ /* 0x000fe20000410000 */
[----:B------:R-:W-:Y:S01]  /*0a00*/  FMUL.FTZ R102, R4, R125 ;  /* 0x0000007d04667220 */ /* 0x000fe20000410000 */
[----:B------:R-:W-:Y:S01]  /*0a10*/  FFMA.FTZ R106, R96, R81, R103 ;  /* 0x00000051606a7223 */ /* 0x000fe20000010067 */
[----:B------:R-:W-:Y:S01]  /*0a20*/  FADD.FTZ R117, -R115, R109 ;  /* 0x0000006d73757221 */ /* 0x000fe20000010100 */
[----:B------:R-:W-:Y:S01]  /*0a30*/  FADD.FTZ R125, R81, R108 ;  /* 0x0000006c517d7221 */ /* 0x000fe20000010000 */
[C---:B------:R-:W-:Y:S01]  /*0a40*/  FADD.FTZ R107, -R115.reuse, R107 ;  /* 0x0000006b736b7221 */ /* 0x040fe20000010100 */
[C---:B------:R-:W-:Y:S01]  /*0a50*/  FADD.FTZ R109, -R115.reuse, R110 ;  /* 0x0000006e736d7221 */ /* 0x040fe20000010100 */
[----:B------:R-:W-:Y:S01]  /*0a60*/  FADD.FTZ R115, -R115, R111 ;  /* 0x0000006f73737221 */ /* 0x000fe20000010100 */
[----:B------:R-:W-:Y:S01]  /*0a70*/  FADD.FTZ R67, R67, R83 ;  /* 0x0000005343437221 */ /* 0x000fe20000010000 */
[----:B------:R-:W-:Y:S01]  /*0a80*/  FMUL.FTZ R97, R4, R97 ;  /* 0x0000006104617220 */ /* 0x000fe20000410000 */
[----:B------:R-:W-:Y:S01]  /*0a90*/  FFMA.FTZ R27, R83, R98, R27 ;  /* 0x00000062531b7223 */ /* 0x000fe2000001001b */
[----:B------:R-:W-:Y:S01]  /*0aa0*/  FMUL.FTZ R83, R51, R83 ;  /* 0x0000005333537220 */ /* 0x000fe20000410000 */
[----:B------:R-:W-:Y:S01]  /*0ab0*/  FFMA.FTZ R111, R7, R82, R106 ;  /* 0x00000052076f7223 */ /* 0x000fe2000001006a */
[----:B------:R-:W-:Y:S01]  /*0ac0*/  FADD.FTZ R108, R82, R125 ;  /* 0x0000007d526c7221 */ /* 0x000fe20000010000 */
[----:B------:R-:W-:Y:S01]  /*0ad0*/  FMUL.FTZ R100, R4, R100 ;  /* 0x0000006404647220 */ /* 0x000fe20000410000 */
[----:B------:R-:W-:Y:S01]  /*0ae0*/  FADD.FTZ R68, R68, R84 ;  /* 0x0000005444447221 */ /* 0x000fe20000010000 */
[----:B------:R-:W-:Y:S01]  /*0af0*/  FFMA.FTZ R28, R84, R97, R28 ;  /* 0x00000061541c7223 */ /* 0x000fe2000001001c */
[----:B------:R-:W-:Y:S01]  /*0b00*/  FADD.FTZ R73, R73, R89 ;  /* 0x0000005949497221 */ /* 0x000fe20000010000 */
[----:B------:R-:W-:Y:S01]  /*0b10*/  FFMA.FTZ R33, R89, R88, R33 ;  /* 0x0000005859217223 */ /* 0x000fe20000010021 */
[----:B------:R-:W-:Y:S01]  /*0b20*/  FMUL.FTZ R103, R57, R89 ;  /* 0x0000005939677220 */ /* 0x000fe20000410000 */
        /* <DEDUP_REMOVED lines=8> */
[----:B------:R-:W-:Y:S01]  /*0bb0*/  FFMA.FTZ R111, R97, R84, R106 ;  /* 0x00000054616f7223 */ /* 0x000fe2000001006a */
[----:B------:R-:W-:Y:S01]  /*0bc0*/  FADD.FTZ R110, R84, R121 ;  /* 0x00000079546e7221 */ /* 0x000fe20000010000 */
        /* <DEDUP_REMOVED lines=15> */
[----:B------:R-:W-:Y:S01]  /*0cc0*/  FFMA.FTZ R91, R99, R86, R90 ;  /* 0x00000056635b7223 */ /* 0x000fe2000001005a */
[----:B------:R-:W-:Y:S01]  /*0cd0*/  FADD.FTZ R90, R86, R111 ;  /* 0x0000006f565a7221 */ /* 0x000fe20000010000 */
[----:B------:R-:W-:-:S02]  /*0ce0*/  FMUL.FTZ R105, R4, R105 ;  /* 0x0000006904697220 */ /* 0x000fc40000410000 */
[----:B------:R-:W-:Y:S01]  /*0cf0*/  FFMA.FTZ R110, R102, R87, R91 ;  /* 0x00000057666e7223 */ /* 0x000fe2000001005b */
[----:B------:R-:W-:Y:S01]  /*0d00*/  FADD.FTZ R111, R87, R90 ;  /* 0x0000005a576f7221 */ /* 0x000fe20000010000 */
[----:B------:R-:W-:Y:S01]  /*0d10*/  FADD.FTZ R76, R76, R92 ;  /* 0x0000005c4c4c7221 */ /* 0x000fe20000010000 */
[----:B------:R-:W-:Y:S01]  /*0d20*/  FFMA.FTZ R36, R92, R105, R36 ;  /* 0x000000695c247223 */ /* 0x000fe20000010024 */
[----:B------:R-:W-:Y:S01]  /*0d30*/  FMUL.FTZ R112, R60, R92 ;  /* 0x0000005c3c707220 */ /* 0x000fe20000410000 */
[----:B------:R-:W-:Y:S01]  /*0d40*/  FFMA.FTZ R91, R101, R104, R110 ;  /* 0x00000068655b7223 */ /* 0x000fe2000001006e */
[----:B------:R-:W-:Y:S01]  /*0d50*/  FADD.FTZ R92, R104, R111 ;  /* 0x0000006f685c7221 */ /* 0x000fe20000010000 */
[----:B------:R-:W-:Y:S02]  /*0d60*/  FMUL.FTZ R110, R4, R117 ;  /* 0x00000075046e7220 */ /* 0x000fe40000410000 */
[----:B------:R-:W-:Y:S01]  /*0d70*/  FFMA.FTZ R90, R88, R103, R91 ;  /* 0x00000067585a7223 */ /* 0x000fe2000001005b */
[----:B------:R-:W-:-:S03]  /*0d80*/  FADD.FTZ R117, R103, R92 ;  /* 0x0000005c67757221 */ /* 0x000fc60000010000 */
[----:B------:R-:W-:Y:S01]  /*0d90*/  FFMA.FTZ R91, R89, R108, R90 ;  /* 0x0000006c595b7223 */ /* 0x000fe2000001005a */
[----:B------:R-:W-:-:S03]  /*0da0*/  FADD.FTZ R90, R108, R117 ;  /* 0x000000756c5a7221 */ /* 0x000fc60000010000 */
        /* <DEDUP_REMOVED lines=21> */
[----:B------:R-:W-:Y:S06]  /*0f00*/  BRA `(.L_x_10662) ;  /* 0x0000000000f07947 */ /* 0x000fec0003800000 */
.L_x_10661:
        /* <DEDUP_REMOVED lines=8> */
[----:B------:R-:W1:Y:S01]  /*0f90*/  @P2 LDC R91, c[0x0][0x388] ;  /* 0x0000e200ff5b2b82 */ /* 0x000e620000000800 */
[----:B0-----:R-:W0:Y:S01]  /*0fa0*/  @P2 S2R R2, SR_TID.X ;  /* 0x0000000000022919 */ /* 0x001e220000002100 */
[----:B------:R-:W-:-:S05]  /*0fb0*/  @P2 IADD3 R0, PT, PT, R113, -0x1, RZ ;  /* 0xffffffff71002810 */ /* 0x000fca0007ffe0ff */
[----:B-1----:R-:W-:-:S05]  /*0fc0*/  @P2 IMAD R0, R0, R91, RZ ;  /* 0x0000005b00002224 */ /* 0x002fca00078e02ff */
[----:B------:R-:W-:-:S04]  /*0fd0*/  @P2 SHF.R.S32.HI R91, RZ, 0x1f, R0 ;  /* 0x0000001fff5b2819 */ /* 0x000fc80000011400 */
[----:B------:R-:W-:Y:S02]  /*0fe0*/  @P2 LEA.HI R91, R91, R0, RZ, 0x2 ;  /* 0x000000005b5b2211 */ /* 0x000fe400078f10ff */
[----:B0-----:R-:W-:-:S04]  /*0ff0*/  @P2 LOP3.LUT R2, R2, 0x1f, RZ, 0xc0, !PT ;  /* 0x0000001f02022812 */ /* 0x001fc800078ec0ff */
[----:B------:R-:W-:Y:S01]  /*1000*/  @P2 LEA.HI.SX32 R125, R91, R2, 0x1e ;  /* 0x000000025b7d2211 */ /* 0x000fe200078ff2ff */
[----:B------:R-:W-:Y:S06]  /*1010*/  @P0 BRA `(.L_x_10663) ;  /* 0x0000000000340947 */ /* 0x000fec0003800000 */
[----:B------:R-:W0:Y:S01]  /*1020*/  LDC.64 R90, c[0x0][0x3b0] ;  /* 0x0000ec00ff5a7b82 */ /* 0x000e220000000a00 */
[C---:B------:R-:W-:Y:S02]  /*1030*/  IADD3 R95, PT, PT, R125.reuse, 0x20, RZ ;  /* 0x000000207d5f7810 */ /* 0x040fe40007ffe0ff */
[C---:B------:R-:W-:Y:S02]  /*1040*/  IADD3 R93, PT, PT, R125.reuse, 0x40, RZ ;  /* 0x000000407d5d7810 */ /* 0x040fe40007ffe0ff */
[----:B------:R-:W-:Y:S01]  /*1050*/  IADD3 R119, PT, PT, R125, 0x60, RZ ;  /* 0x000000607d777810 */ /* 0x000fe20007ffe0ff */
[----:B0-----:R-:W-:-:S04]  /*1060*/  IMAD.WIDE.U32 R94, R95, 0x4, R90 ;  /* 0x000000045f5e7825 */ /* 0x001fc800078e005a */
[----:B------:R-:W-:-:S04]  /*1070*/  IMAD.WIDE.U32 R92, R93, 0x4, R90 ;  /* 0x000000045d5c7825 */ /* 0x000fc800078e005a */
[--C-:B------:R-:W-:Y:S01]  /*1080*/  IMAD.WIDE.U32 R124, R125, 0x4, R90.reuse ;  /* 0x000000047d7c7825 */ /* 0x100fe200078e005a */
[----:B------:R0:W5:Y:S03]  /*1090*/  LDG.E R2, desc[UR6][R92.64] ;  /* 0x000000065c027981 */ /* 0x000166000c1e1900 */
[----:B------:R-:W-:Y:S02]  /*10a0*/  IMAD.WIDE.U32 R90, R119, 0x4, R90 ;  /* 0x00000004775a7825 */ /* 0x000fe400078e005a */
[----:B------:R0:W5:Y:S04]  /*10b0*/  LDG.E R119, desc[UR6][R94.64] ;  /* 0x000000065e777981 */ /* 0x000168000c1e1900 */
[----:B------:R0:W5:Y:S04]  /*10c0*/  LDG.E R124, desc[UR6][R124.64] ;  /* 0x000000067c7c7981 */ /* 0x000168000c1e1900 */
[----:B------:R0:W5:Y:S01]  /*10d0*/  LDG.E R0, desc[UR6][R90.64] ;  /* 0x000000065a007981 */ /* 0x000162000c1e1900 */
[----:B------:R-:W-:Y:S05]  /*10e0*/  BRA `(.L_x_10662) ;  /* 0x0000000000787947 */ /* 0x000fea0003800000 */
.L_x_10663:
        /* <DEDUP_REMOVED lines=13> */
[--C-:B------:R-:W-:Y:S01]  /*11c0*/  IMAD.WIDE.U32 R124, R125, 0x4, R90.reuse ;  /* 0x000000047d7c7825 */ /* 0x100fe200078e005a */
[----:B------:R1:W5:Y:S01]  /*11d0*/  LDG.E R2, desc[UR6][R10.64] ;  /* 0x000000060a027981 */ /* 0x000362000c1e1900 */
[----:B------:R-:W-:Y:S02]  /*11e0*/  LEA.HI.SX32 R21, R0, R13, 0x1e ;  /* 0x0000000d00157211 */ /* 0x000fe400078ff2ff */
[----:B------:R-:W-:Y:S02]  /*11f0*/  IMAD.WIDE.U32 R90, R19, 0x4, R90 ;  /* 0x00000004135a7825 */ /* 0x000fe400078e005a */
[----:B------:R1:W5:Y:S01]  /*1200*/  LDG.E R124, desc[UR6][R124.64] ;  /* 0x000000067c7c7981 */ /* 0x000362000c1e1900 */
[----:B------:R-:W-:-:S02]  /*1210*/  IADD3 R17, PT, PT, R21, 0x20, RZ ;  /* 0x0000002015117810 */ /* 0x000fc40007ffe0ff */
[C---:B------:R-:W-:Y:S01]  /*1220*/  IADD3 R13, PT, PT, R21.reuse, 0x40, RZ ;  /* 0x00000040150d7810 */ /* 0x040fe20007ffe0ff */
[----:B------:R1:W5:Y:S01]  /*1230*/  LDG.E R0, desc[UR6][R90.64] ;  /* 0x000000065a007981 */ /* 0x000362000c1e1900 */
[C---:B------:R-:W-:Y:S01]  /*1240*/  IADD3 R19, PT, PT, R21.reuse, 0x60, RZ ;  /* 0x0000006015137810 */ /* 0x040fe20007ffe0ff */
[----:B--2---:R-:W-:-:S04]  /*1250*/  IMAD.WIDE.U32 R20, R21, 0x10, R8 ;  /* 0x0000001015147825 */ /* 0x004fc800078e0008 */
[--C-:B------:R-:W-:Y:S02]  /*1260*/  IMAD.WIDE.U32 R16, R17, 0x10, R8.reuse ;  /* 0x0000001011107825 */ /* 0x100fe400078e0008 */
[----:B------:R-:W5:Y:S02]  /*1270*/  LDG.E.128 R20, desc[UR6][R20.64] ;  /* 0x0000000614147981 */ /* 0x000f64000c1e1d00 */
[----:B------:R-:W-:-:S04]  /*1280*/  IMAD.WIDE.U32 R12, R13, 0x10, R8 ;  /* 0x000000100d0c7825 */ /* 0x000fc800078e0008 */
[----:B------:R-:W-:Y:S02]  /*1290*/  IMAD.WIDE.U32 R8, R19, 0x10, R8 ;  /* 0x0000001013087825 */ /* 0x000fe400078e0008 */
[----:B------:R-:W5:Y:S04]  /*12a0*/  LDG.E.128 R16, desc[UR6][R16.64] ;  /* 0x0000000610107981 */ /* 0x000f68000c1e1d00 */
[----:B------:R-:W5:Y:S04]  /*12b0*/  LDG.E.128 R12, desc[UR6][R12.64] ;  /* 0x000000060c0c7981 */ /* 0x000f68000c1e1d00 */
[----:B-1----:R-:W5:Y:S02]  /*12c0*/  LDG.E.128 R8, desc[UR6][R8.64] ;  /* 0x0000000608087981 */ /* 0x002f64000c1e1d00 */
.L_x_10662:
[----:B------:R-:W-:Y:S05]  /*12d0*/  BSYNC.RECONVERGENT B1 ;  /* 0x0000000000017941 */ /* 0x000fea0003800200 */
.L_x_10660:
        /* <DEDUP_REMOVED lines=20> */
.L_x_10721:
[----:B------:R-:W3:Y:S01]  /*1420*/  S2R R117, SR_TID.X ;  /* 0x0000000000757919 */ /* 0x000ee20000002100 */
[----:B------:R-:W-:Y:S01]  /*1430*/  @P2 IADD3 R113, PT, PT, R113, -0x1, RZ ;  /* 0xffffffff71712810 */ /* 0x000fe20007ffe0ff */
[----:B------:R-:W-:Y:S01]  /*1440*/  IMAD R90, R6, UR8, RZ ;  /* 0x00000008065a7c24 */ /* 0x000fe2000f8e02ff */
[----:B------:R-:W-:Y:S01]  /*1450*/  ISETP.NE.U32.AND P0, PT, R123, RZ, PT ;  /* 0x000000ff7b00720c */ /* 0x000fe20003f05070 */
[----:B01----:R-:W-:Y:S01]  /*1460*/  FADD.FTZ R95, R95, R120 ;  /* 0x000000785f5f7221 */ /* 0x003fe20000010000 */
[----:B--2---:R-:W-:Y:S01]  /*1470*/  FADD.FTZ R121, R121, R94 ;  /* 0x0000005e79797221 */ /* 0x004fe20000010000 */
[----:B------:R-:W-:Y:S01]  /*1480*/  @P2 IMAD R113, R113, UR8, RZ ;  /* 0x0000000871712c24 */ /* 0x000fe2000f8e02ff */
[----:B------:R-:W-:Y:S01]  /*1490*/  SHF.R.S32.HI R91, RZ, 0x1f, R90 ;  /* 0x0000001fff5b7819 */ /* 0x000fe2000001145a */
[----:B------:R-:W-:Y:S01]  /*14a0*/  FMUL.FTZ R95, R95, UR10 ;  /* 0x0000000a5f5f7c20 */ /* 0x000fe20008410000 */
[----:B------:R-:W-:Y:S01]  /*14b0*/  ISETP.NE.AND.EX P0, PT, R122, RZ, PT, P0 ;  /* 0x000000ff7a00720c */ /* 0x000fe20003f05300 */
[----:B------:R-:W-:Y:S01]  /*14c0*/  BSSY.RECONVERGENT B1, `(.L_x_10665) ;  /* 0x00000b5000017945 */ /* 0x000fe20003800200 */
[----:B------:R-:W-:Y:S01]  /*14d0*/  LEA.HI R91, R91, R90, RZ, 0x2 ;  /* 0x0000005a5b5b7211 */ /* 0x000fe200078f10ff */
[----:B------:R-:W-:Y:S01]  /*14e0*/  HFMA2 R118, -RZ, RZ, 0, 0 ;  /* 0x00000000ff767431 */ /* 0x000fe200000001ff */
[----:B------:R-:W-:Y:S01]  /*14f0*/  @P2 SHF.R.S32.HI R90, RZ, 0x1f, R113 ;  /* 0x0000001fff5a2819 */ /* 0x000fe20000011471 */
[----:B------:R-:W-:Y:S01]  /*1500*/  FMUL.FTZ R121, R121, UR10 ;  /* 0x0000000a79797c20 */ /* 0x000fe20008410000 */
[----:B------:R-:W-:-:S02]  /*1510*/  ISETP.NE.AND P1, PT, RZ, UR9, PT ;  /* 0x00000009ff007c0c */ /* 0x000fc4000bf25270 */
[----:B------:R-:W-:Y:S02]  /*1520*/  @P2 LEA.HI R113, R90, R113, RZ, 0x2 ;  /* 0x000000715a712211 */ /* 0x000fe400078f10ff */
        /* <DEDUP_REMOVED lines=21> */
.L_x_10669:
[----:B------:R-:W-:Y:S05]  /*1680*/  BSYNC.RECONVERGENT B2 ;  /* 0x0000000000027941 */ /* 0x000fea0003800200 */
.L_x_10668:
        /* <DEDUP_REMOVED lines=11> */
.L_x_10671:
[----:B------:R-:W-:Y:S05]  /*1740*/  BSYNC.RECONVERGENT B2 ;  /* 0x0000000000027941 */ /* 0x000fea0003800200 */
.L_x_10670:
        /* <DEDUP_REMOVED lines=11> */
.L_x_10673:
[----:B------:R-:W-:Y:S05]  /*1800*/  BSYNC.RECONVERGENT B2 ;  /* 0x0000000000027941 */ /* 0x000fea0003800200 */
.L_x_10672:
        /* <DEDUP_REMOVED lines=11> */
.L_x_10667:
[----:B------:R-:W0:Y:S01]  /*18c0*/  @P2 LDC.64 R42, c[0x0][0x408] ;  /* 0x00010200ff2a2b82 */ /* 0x000e220000000a00 */
[-CC-:B------:R-:W-:Y:S01]  /*18d0*/  FFMA.FTZ R41, R3, R121.reuse, R120.reuse ;  /* 0x0000007903297223 */ /* 0x180fe20000010078 */
[----:B------:R-:W-:Y:S01]  /*18e0*/  ISETP.GT.AND P0, PT, R5, RZ, PT ;  /* 0x000000ff0500720c */ /* 0x000fe20003f04270 */
[----:B------:R-:W-:Y:S01]  /*18f0*/  FFMA.FTZ R94, R96, R121, R120 ;  /* 0x00000079605e7223 */ /* 0x000fe20000010078 */
[----:B-----5:R-:W-:Y:S01]  /*1900*/  @P2 LOP3.LUT P1, RZ, R124, 0xff, RZ, 0xc0, !PT ;  /* 0x000000ff7cff2812 */ /* 0x020fe2000782c0ff */
[----:B------:R-:W-:Y:S01]  /*1910*/  FADD.FTZ R41, R80, -R41 ;  /* 0x8000002950297221 */ /* 0x000fe20000010000 */
[----:B------:R-:W-:-:S03]  /*1920*/  @P2 LOP3.LUT P4, RZ, R124, 0xff00, RZ, 0xc0, !PT ;  /* 0x0000ff007cff2812 */ /* 0x000fc6000788c0ff */
[----:B------:R-:W-:-:S05]  /*1930*/  FMUL.FTZ R41, R4, R41 ;  /* 0x0000002904297220 */ /* 0x000fca0000410000 */
[----:B------:R-:W-:Y:S01]  /*1940*/  FSEL R40, R41, RZ, P0 ;  /* 0x000000ff29287208 */ /* 0x000fe20000000000 */
[----:B------:R-:W-:Y:S01]  /*1950*/  FADD.FTZ R41, R81, -R94 ;  /* 0x8000005e51297221 */ /* 0x000fe20000010000 */
[----:B------:R-:W-:-:S03]  /*1960*/  FFMA.FTZ R94, R98, R121, R120 ;  /* 0x00000079625e7223 */ /* 0x000fc60000010078 */
[----:B------:R-:W-:Y:S01]  /*1970*/  FMUL.FTZ R41, R4, R41 ;  /* 0x0000002904297220 */ /* 0x000fe20000410000 */
[----:B0-----:R-:W-:-:S04]  /*1980*/  @P2 FMUL.FTZ R43, R40, R43 ;  /* 0x0000002b282b2220 */ /* 0x001fc80000410000 */
[----:B------:R-:W-:Y:S01]  /*1990*/  FSEL R41, R41, RZ, P0 ;  /* 0x000000ff29297208 */ /* 0x000fe20000000000 */
[----:B------:R-:W-:Y:S02]  /*19a0*/  @P2 FMUL.FTZ R90, R43, R42 ;  /* 0x0000002a2b5a2220 */ /* 0x000fe40000410000 */
[----:B------:R-:W0:Y:S03]  /*19b0*/  @P2 LDC.64 R42, c[0x0][0x408] ;  /* 0x00010200ff2a2b82 */ /* 0x000e260000000a00 */
[----:B------:R-:W-:Y:S02]  /*19c0*/  @P2 SEL R44, R90, RZ, P1 ;  /* 0x000000ff5a2c2207 */ /* 0x000fe40000800000 */
[----:B------:R-:W-:-:S03]  /*19d0*/  @P2 LOP3.LUT P1, RZ, R124, 0xff0000, RZ, 0xc0, !PT ;  /* 0x00ff00007cff2812 */ /* 0x000fc6000782c0ff */
[----:B------:R-:W1:Y:S01]  /*19e0*/  @P2 LDC.64 R90, c[0x0][0x408] ;  /* 0x00010200ff5a2b82 */ /* 0x000e620000000a00 */
[----:B0-----:R-:W-:-:S04]  /*19f0*/  @P2 FMUL.FTZ R43, R41, R43 ;  /* 0x0000002b292b2220 */ /* 0x001fc80000410000 */
[----:B------:R-:W-:Y:S01]  /*1a00*/  @P2 FMUL.FTZ R42, R43, R42 ;  /* 0x0000002a2b2a2220 */ /* 0x000fe20000410000 */
[----:B------:R-:W-:-:S04]  /*1a10*/  FFMA.FTZ R43, R7, R121, R120 ;  /* 0x00000079072b7223 */ /* 0x000fc80000010078 */
[----:B------:R-:W-:Y:S01]  /*1a20*/  FADD.FTZ R43, R82, -R43 ;  /* 0x8000002b522b7221 */ /* 0x000fe20000010000 */
[----:B------:R-:W-:-:S03]  /*1a30*/  @P2 SEL R45, R42, RZ, P4 ;  /* 0x000000ff2a2d2207 */ /* 0x000fc60002000000 */
[----:B------:R-:W-:-:S05]  /*1a40*/  FMUL.FTZ R43, R4, R43 ;  /* 0x0000002b042b7220 */ /* 0x000fca0000410000 */
[----:B------:R-:W-:Y:S01]  /*1a50*/  FSEL R42, R43, RZ, P0 ;  /* 0x000000ff2b2a7208 */ /* 0x000fe20000000000 */
[----:B------:R-:W-:-:S04]  /*1a60*/  FADD.FTZ R43, R83, -R94 ;  /* 0x8000005e532b7221 */ /* 0x000fc80000010000 */
[----:B-1----:R-:W-:Y:S01]  /*1a70*/  @P2 FMUL.FTZ R91, R42, R91 ;  /* 0x0000005b2a5b2220 */ /* 0x002fe20000410000 */
[----:B------:R-:W-:-:S03]  /*1a80*/  FMUL.FTZ R43, R4, R43 ;  /* 0x0000002b042b7220 */ /* 0x000fc60000410000 */
[----:B------:R-:W-:Y:S02]  /*1a90*/  @P2 FMUL.FTZ R90, R91, R90 ;  /* 0x0000005a5b5a2220 */ /* 0x000fe40000410000 */
[----:B------:R-:W-:-:S03]  /*1aa0*/  FSEL R43, R43, RZ, P0 ;  /* 0x000000ff2b2b7208 */ /* 0x000fc60000000000 */
[----:B------:R-:W-:Y:S01]  /*1ab0*/  @P2 SEL R46, R90, RZ, P1 ;  /* 0x000000ff5a2e2207 */ /* 0x000fe20000800000 */
[----:B------:R-:W-:Y:S06]  /*1ac0*/  @!P2 BRA `(.L_x_10674) ;  /* 0x000000040050a947 */ /* 0x000fec0003800000 */
[----:B------:R-:W-:Y:S01]  /*1ad0*/  FMUL.FTZ R47, R43, UR13 ;  /* 0x0000000d2b2f7c20 */ /* 0x000fe20008410000 */
[----:B------:R-:W-:-:S03]  /*1ae0*/  ISETP.GE.U32.AND P0, PT, R124, 0x1000000, PT ;  /* 0x010000007c00780c */ /* 0x000fc60003f06070 */
[----:B------:R-:W-:-:S05]  /*1af0*/  FMUL.FTZ R47, R47, UR12 ;  /* 0x0000000c2f2f7c20 */ /* 0x000fca0008410000 */
[----:B------:R-:W-:Y:S01]  /*1b00*/  SEL R47, R47, RZ, P0 ;  /* 0x000000ff2f2f7207 */ /* 0x000fe20000000000 */
[----:B------:R-:W-:Y:S06]  /*1b10*/  BRA `(.L_x_10674) ;  /* 0x00000004003c7947 */ /* 0x000fec0003800000 */
.L_x_10666:
        /* <DEDUP_REMOVED lines=42> */
.L_x_10675:
[----:B------:R-:W0:Y:S01]  /*1dc0*/  @P2 LDC.64 R42, c[0x0][0x408] ;  /* 0x00010200ff2a2b82 */ /* 0x000e220000000a00 */
[--C-:B------:R-:W-:Y:S01]  /*1dd0*/  @P3 FFMA.FTZ R40, R98, R121, R120.reuse ;  /* 0x0000007962283223 */ /* 0x100fe20000010078 */
[----:B-----5:R-:W-:Y:S01]  /*1de0*/  MOV R94, R23 ;  /* 0x00000017005e7202 */ /* 0x020fe20000000f00 */
[----:B------:R-:W-:Y:S01]  /*1df0*/  @P3 FFMA.FTZ R41, R3, R121, R120 ;  /* 0x0000007903293223 */ /* 0x000fe20000010078 */
[C---:B------:R-:W-:Y:S01]  /*1e00*/  @P2 ISETP.GE.U32.AND P5, PT, R124.reuse, 0x1000000, PT ;  /* 0x010000007c00280c */ /* 0x040fe20003fa6070 */
[----:B------:R-:W-:Y:S01]  /*1e10*/  @P3 FADD.FTZ R40, R83, -R40 ;  /* 0x8000002853283221 */ /* 0x000fe20000010000 */
[----:B------:R-:W-:Y:S01]  /*1e20*/  @P2 LOP3.LUT P0, RZ, R124, 0xff, RZ, 0xc0, !PT ;  /* 0x000000ff7cff2812 */ /* 0x000fe2000780c0ff */
[----:B------:R-:W-:Y:S01]  /*1e30*/  @P3 FADD.FTZ R41, R80, -R41 ;  /* 0x8000002950293221 */ /* 0x000fe20000010000 */
[----:B------:R-:W1:Y:S01]  /*1e40*/  @P2 LDC.64 R90, c[0x0][0x408] ;  /* 0x00010200ff5a2b82 */ /* 0x000e620000000a00 */
[----:B------:R-:W-:Y:S01]  /*1e50*/  @P3 FFMA.FTZ R94, R4, R40, R23 ;  /* 0x00000028045e3223 */ /* 0x000fe20000010017 */
[----:B------:R-:W-:-:S02]  /*1e60*/  @P2 LOP3.LUT P1, RZ, R124, 0xff00, RZ, 0xc0, !PT ;  /* 0x0000ff007cff2812 */ /* 0x000fc4000782c0ff */
[----:B------:R-:W-:Y:S01]  /*1e70*/  @P2 LOP3.LUT P4, RZ, R124, 0xff0000, RZ, 0xc0, !PT ;  /* 0x00ff00007cff2812 */ /* 0x000fe2000788c0ff */
[----:B------:R-:W-:Y:S01]  /*1e80*/  @P3 FFMA.FTZ R124, R96, R121, R120 ;  /* 0x00000079607c3223 */ /* 0x000fe20000010078 */
[----:B------:R-:W-:Y:S01]  /*1e90*/  MOV R40, R20 ;  /* 0x0000001400287202 */ /* 0x000fe20000000f00 */
[----:B------:R-:W-:Y:S01]  /*1ea0*/  @P3 FFMA.FTZ R40, R4, R41, R20 ;  /* 0x0000002904283223 */ /* 0x000fe20000010014 */
[----:B------:R-:W-:Y:S01]  /*1eb0*/  MOV R41, R21 ;  /* 0x0000001500297202 */ /* 0x000fe20000000f00 */
[----:B------:R-:W-:-:S04]  /*1ec0*/  @P3 FADD.FTZ R124, R81, -R124 ;  /* 0x8000007c517c3221 */ /* 0x000fc80000010000 */
[----:B------:R-:W-:Y:S01]  /*1ed0*/  @P3 FFMA.FTZ R41, R4, R124, R21 ;  /* 0x0000007c04293223 */ /* 0x000fe20000010015 */
[----:B0-----:R-:W-:-:S04]  /*1ee0*/  @P2 FMUL.FTZ R43, R94, R43 ;  /* 0x0000002b5e2b2220 */ /* 0x001fc80000410000 */
[----:B------:R-:W-:Y:S01]  /*1ef0*/  @P2 FMUL.FTZ R42, R43, R42 ;  /* 0x0000002a2b2a2220 */ /* 0x000fe20000410000 */
[----:B-1----:R-:W-:-:S04]  /*1f00*/  @P2 FMUL.FTZ R91, R40, R91 ;  /* 0x0000005b285b2220 */ /* 0x002fc80000410000 */
[----:B------:R-:W-:Y:S02]  /*1f10*/  @P2 SEL R47, R42, RZ, P5 ;  /* 0x000000ff2a2f2207 */ /* 0x000fe40002800000 */
[----:B------:R-:W0:Y:S01]  /*1f20*/  @P2 LDC.64 R42, c[0x0][0x408] ;  /* 0x00010200ff2a2b82 */ /* 0x000e220000000a00 */
[----:B------:R-:W-:Y:S01]  /*1f30*/  @P2 FMUL.FTZ R90, R91, R90 ;  /* 0x0000005a5b5a2220 */ /* 0x000fe20000410000 */
[----:B------:R-:W-:-:S04]  /*1f40*/  @P3 FFMA.FTZ R91, R7, R121, R120 ;  /* 0x00000079075b3223 */ /* 0x000fc80000010078 */
[----:B------:R-:W-:Y:S01]  /*1f50*/  @P3 FADD.FTZ R91, R82, -R91 ;  /* 0x8000005b525b3221 */ /* 0x000fe20000010000 */
[----:B------:R-:W-:Y:S01]  /*1f60*/  @P2 SEL R44, R90, RZ, P0 ;  /* 0x000000ff5a2c2207 */ /* 0x000fe20000000000 */
[----:B0-----:R-:W-:-:S04]  /*1f70*/  @P2 FMUL.FTZ R43, R41, R43 ;  /* 0x0000002b292b2220 */ /* 0x001fc80000410000 */
[----:B------:R-:W-:Y:S01]  /*1f80*/  @P2 FMUL.FTZ R43, R43, R42 ;  /* 0x0000002a2b2b2220 */ /* 0x000fe20000410000 */
[----:B------:R-:W-:Y:S01]  /*1f90*/  MOV R42, R22 ;  /* 0x00000016002a7202 */ /* 0x000fe20000000f00 */
[----:B------:R-:W-:Y:S02]  /*1fa0*/  @P3 FFMA.FTZ R42, R4, R91, R22 ;  /* 0x0000005b042a3223 */ /* 0x000fe40000010016 */
[----:B------:R-:W0:Y:S01]  /*1fb0*/  @P2 LDC.64 R90, c[0x0][0x408] ;  /* 0x00010200ff5a2b82 */ /* 0x000e220000000a00 */
[----:B------:R-:W-:Y:S02]  /*1fc0*/  @P2 SEL R45, R43, RZ, P1 ;  /* 0x000000ff2b2d2207 */ /* 0x000fe40000800000 */
[----:B------:R-:W-:Y:S01]  /*1fd0*/  MOV R43, R94 ;  /* 0x0000005e002b7202 */ /* 0x000fe20000000f00 */
[----:B0-----:R-:W-:-:S04]  /*1fe0*/  @P2 FMUL.FTZ R91, R42, R91 ;  /* 0x0000005b2a5b2220 */ /* 0x001fc80000410000 */
[----:B------:R-:W-:-:S05]  /*1ff0*/  @P2 FMUL.FTZ R90, R91, R90 ;  /* 0x0000005a5b5a2220 */ /* 0x000fca0000410000 */
[----:B------:R-:W-:-:S07]  /*2000*/  @P2 SEL R46, R90, RZ, P4 ;  /* 0x000000ff5a2e2207 */ /* 0x000fce0002000000 */
.L_x_10674:
[----:B------:R-:W-:Y:S05]  /*2010*/  BSYNC.RECONVERGENT B1 ;  /* 0x0000000000017941 */ /* 0x000fea0003800200 */
.L_x_10665:
        /* <DEDUP_REMOVED lines=14> */
[----:B------:R-:W0:Y:S01]  /*2100*/  @P2 LDC.64 R42, c[0x0][0x408] ;  /* 0x00010200ff2a2b82 */ /* 0x000e220000000a00 */
[-CC-:B------:R-:W-:Y:S01]  /*2110*/  @P3 FFMA.FTZ R90, R100, R121.reuse, R120.reuse ;  /* 0x00000079645a3223 */ /* 0x180fe20000010078 */
[----:B-----5:R-:W-:Y:S01]  /*2120*/  MOV R40, R16 ;  /* 0x0000001000287202 */ /* 0x020fe20000000f00 */
[----:B------:R-:W-:Y:S01]  /*2130*/  @P3 FADD.FTZ R41, R84, -R41 ;  /* 0x8000002954293221 */ /* 0x000fe20000010000 */
[-C--:B------:R-:W-:Y:S01]  /*2140*/  @P3 FFMA.FTZ R95, R99, R121.reuse, R120 ;  /* 0x00000079635f3223 */ /* 0x080fe20000010078 */
[----:B------:R-:W-:Y:S01]  /*2150*/  @P3 FADD.FTZ R90, R85, -R90 ;  /* 0x8000005a555a3221 */ /* 0x000fe20000010000 */
[----:B------:R-:W-:Y:S01]  /*2160*/  @P3 FFMA.FTZ R94, R102, R121, R120 ;  /* 0x00000079665e3223 */ /* 0x000fe20000010078 */
[C---:B------:R-:W-:Y:S01]  /*2170*/  @P3 FFMA.FTZ R40, R4.reuse, R41, R16 ;  /* 0x0000002904283223 */ /* 0x040fe20000010010 */
[----:B------:R-:W-:Y:S01]  /*2180*/  MOV R41, R17 ;  /* 0x0000001100297202 */ /* 0x000fe20000000f00 */
[----:B------:R-:W-:Y:S01]  /*2190*/  @P3 FFMA.FTZ R41, R4, R90, R17 ;  /* 0x0000005a04293223 */ /* 0x000fe20000010011 */
[----:B------:R-:W1:Y:S01]  /*21a0*/  @P2 LDC.64 R92, c[0x0][0x408] ;  /* 0x00010200ff5c2b82 */ /* 0x000e620000000a00 */
[----:B------:R-:W-:Y:S01]  /*21b0*/  @P3 FADD.FTZ R95, R86, -R95 ;  /* 0x8000005f565f3221 */ /* 0x000fe20000010000 */
[----:B------:R-:W-:-:S02]  /*21c0*/  @P2 LOP3.LUT P4, RZ, R119, 0xff, RZ, 0xc0, !PT ;  /* 0x000000ff77ff2812 */ /* 0x000fc4000788c0ff */
[C---:B------:R-:W-:Y:S02]  /*21d0*/  @P2 LOP3.LUT P5, RZ, R119.reuse, 0xff00, RZ, 0xc0, !PT ;  /* 0x0000ff0077ff2812 */ /* 0x040fe400078ac0ff */
[----:B------:R-:W-:Y:S02]  /*21e0*/  @P2 LOP3.LUT P6, RZ, R119, 0xff0000, RZ, 0xc0, !PT ;  /* 0x00ff000077ff2812 */ /* 0x000fe400078cc0ff */
[----:B------:R-:W2:Y:S01]  /*21f0*/  @P2 LDC.64 R90, c[0x0][0x408] ;  /* 0x00010200ff5a2b82 */ /* 0x000ea20000000a00 */
[----:B0-----:R-:W-:-:S04]  /*2200*/  @P2 FMUL.FTZ R43, R40, R43 ;  /* 0x0000002b282b2220 */ /* 0x001fc80000410000 */
[----:B------:R-:W-:Y:S01]  /*2210*/  @P2 FMUL.FTZ R43, R43, R42 ;  /* 0x0000002a2b2b2220 */ /* 0x000fe20000410000 */
[----:B------:R-:W-:Y:S01]  /*2220*/  MOV R42, R18 ;  /* 0x00000012002a7202 */ /* 0x000fe20000000f00 */
[----:B------:R-:W-:Y:S01]  /*2230*/  @P3 FFMA.FTZ R42, R4, R95, R18 ;  /* 0x0000005f042a3223 */ /* 0x000fe20000010012 */
[----:B------:R-:W-:Y:S01]  /*2240*/  @P3 FADD.FTZ R95, R87, -R94 ;  /* 0x8000005e575f3221 */ /* 0x000fe20000010000 */
[----:B------:R-:W-:Y:S02]  /*2250*/  MOV R94, R19 ;  /* 0x00000013005e7202 */ /* 0x000fe40000000f00 */
[----:B-1----:R-:W-:Y:S01]  /*2260*/  @P2 FMUL.FTZ R93, R42, R93 ;  /* 0x0000005d2a5d2220 */ /* 0x002fe20000410000 */
[----:B------:R-:W-:Y:S01]  /*2270*/  @P3 FFMA.FTZ R94, R4, R95, R19 ;  /* 0x0000005f045e3223 */ /* 0x000fe20000010013 */
[----:B------:R-:W-:Y:S02]  /*2280*/  @P2 SEL R44, R43, RZ, P4 ;  /* 0x000000ff2b2c2207 */ /* 0x000fe40002000000 */
[----:B------:R-:W-:-:S02]  /*2290*/  @P2 FMUL.FTZ R92, R93, R92 ;  /* 0x0000005c5d5c2220 */ /* 0x000fc40000410000 */
[----:B------:R-:W-:Y:S01]  /*22a0*/  MOV R43, R94 ;  /* 0x0000005e002b7202 */ /* 0x000fe20000000f00 */
[----:B--2---:R-:W-:Y:S02]  /*22b0*/  @P2 FMUL.FTZ R91, R41, R91 ;  /* 0x0000005b295b2220 */ /* 0x004fe40000410000 */
[----:B------:R-:W-:Y:S02]  /*22c0*/  @P2 SEL R46, R92, RZ, P6 ;  /* 0x000000ff5c2e2207 */ /* 0x000fe40003000000 */
        /* <DEDUP_REMOVED lines=8> */
.L_x_10678:
[----:B0-----:R-:W0:Y:S01]  /*2350*/  @P2 LDC.64 R92, c[0x0][0x408] ;  /* 0x00010200ff5c2b82 */ /* 0x001e220000000a00 */
[-CC-:B------:R-:W-:Y:S01]  /*2360*/  @P3 FFMA.FTZ R91, R97, R121.reuse, R120.reuse ;  /* 0x00000079615b3223 */ /* 0x180fe20000010078 */
[----:B-----5:R-:W-:Y:S01]  /*2370*/  MOV R90, R16 ;  /* 0x00000010005a7202 */ /* 0x020fe20000000f00 */
[----:B------:R-:W-:Y:S01]  /*2380*/  @P3 FFMA.FTZ R94, R100, R121, R120 ;  /* 0x00000079645e3223 */ /* 0x000fe20000010078 */
[----:B------:R-:W-:Y:S01]  /*2390*/  MOV R122, R17 ;  /* 0x00000011007a7202 */ /* 0x000fe20000000f00 */
[----:B------:R-:W-:Y:S01]  /*23a0*/  @P3 FADD.FTZ R91, R84, -R91 ;  /* 0x8000005b545b3221 */ /* 0x000fe20000010000 */
[----:B------:R-:W-:Y:S01]  /*23b0*/  MOV R124, R18 ;  /* 0x00000012007c7202 */ /* 0x000fe20000000f00 */
[----:B------:R-:W-:Y:S01]  /*23c0*/  @P3 FADD.FTZ R94, R85, -R94 ;  /* 0x8000005e555e3221 */ /* 0x000fe20000010000 */
[C---:B------:R-:W-:Y:S01]  /*23d0*/  @P2 LOP3.LUT P4, RZ, R119.reuse, 0xff, RZ, 0xc0, !PT ;  /* 0x000000ff77ff2812 */ /* 0x040fe2000788c0ff */
[C---:B------:R-:W-:Y:S01]  /*23e0*/  @P3 FFMA.FTZ R90, R4.reuse, R91, R16 ;  /* 0x0000005b045a3223 */ /* 0x040fe20000010010 */
[C---:B------:R-:W-:Y:S01]  /*23f0*/  @P2 LOP3.LUT P5, RZ, R119.reuse, 0xff00, RZ, 0xc0, !PT ;  /* 0x0000ff0077ff2812 */ /* 0x040fe200078ac0ff */
[----:B------:R-:W-:Y:S01]  /*2400*/  @P3 FFMA.FTZ R122, R4, R94, R17 ;  /* 0x0000005e047a3223 */ /* 0x000fe20000010011 */
[----:B------:R-:W-:Y:S01]  /*2410*/  @P2 LOP3.LUT P6, RZ, R119, 0xff0000, RZ, 0xc0, !PT ;  /* 0x00ff000077ff2812 */ /* 0x000fe200078cc0ff */
[----:B0-----:R-:W-:-:S02]  /*2420*/  @P2 FMUL.FTZ R93, R90, R93 ;  /* 0x0000005d5a5d2220 */ /* 0x001fc40000410000 */
[----:B------:R-:W0:Y:S02]  /*2430*/  @P2 LDC.64 R90, c[0x0][0x408] ;  /* 0x00010200ff5a2b82 */ /* 0x000e240000000a00 */
[----:B------:R-:W-:Y:S01]  /*2440*/  @P2 FMUL.FTZ R94, R93, R92 ;  /* 0x0000005c5d5e2220 */ /* 0x000fe20000410000 */
[----:B------:R-:W-:-:S04]  /*2450*/  @P3 FFMA.FTZ R93, R99, R121, R120 ;  /* 0x00000079635d3223 */ /* 0x000fc80000010078 */
[----:B------:R-:W-:Y:S01]  /*2460*/  @P3 FADD.FTZ R93, R86, -R93 ;  /* 0x8000005d565d3221 */ /* 0x000fe20000010000 */
[----:B------:R-:W-:-:S03]  /*2470*/  @P2 SEL R44, R94, RZ, P4 ;  /* 0x000000ff5e2c2207 */ /* 0x000fc60002000000 */
[----:B------:R-:W-:Y:S02]  /*2480*/  @P3 FFMA.FTZ R124, R4, R93, R18 ;  /* 0x0000005d047c3223 */ /* 0x000fe40000010012 */
[----:B------:R-:W1:Y:S01]  /*2490*/  @P2 LDC.64 R92, c[0x0][0x408] ;  /* 0x00010200ff5c2b82 */ /* 0x000e620000000a00 */
[----:B0-----:R-:W-:-:S04]  /*24a0*/  @P2 FMUL.FTZ R91, R122, R91 ;  /* 0x0000005b7a5b2220 */ /* 0x001fc80000410000 */
[----:B------:R-:W-:-:S05]  /*24b0*/  @P2 FMUL.FTZ R90, R91, R90 ;  /* 0x0000005a5b5a2220 */ /* 0x000fca0000410000 */
[----:B------:R-:W-:Y:S01]  /*24c0*/  @P2 SEL R45, R90, RZ, P5 ;  /* 0x000000ff5a2d2207 */ /* 0x000fe20002800000 */
[----:B-1----:R-:W-:-:S04]  /*24d0*/  @P2 FMUL.FTZ R93, R124, R93 ;  /* 0x0000005d7c5d2220 */ /* 0x002fc80000410000 */
        /* <DEDUP_REMOVED lines=12> */
.L_x_10677:
        /* <DEDUP_REMOVED lines=8> */
[----:B-----5:R-:W-:Y:S01]  /*2620*/  @P2 LOP3.LUT P5, RZ, R119, 0xff, RZ, 0xc0, !PT ;  /* 0x000000ff77ff2812 */ /* 0x020fe200078ac0ff */
[----:B------:R-:W1:Y:S01]  /*2630*/  @P2 LDC.64 R92, c[0x0][0x408] ;  /* 0x00010200ff5c2b82 */ /* 0x000e620000000a00 */
[C---:B------:R-:W-:Y:S01]  /*2640*/  FMUL.FTZ R40, R4.reuse, R41 ;  /* 0x0000002904287220 */ /* 0x040fe20000410000 */
[----:B------:R-:W-:Y:S01]  /*2650*/  FMUL.FTZ R41, R4, R43 ;  /* 0x0000002b04297220 */ /* 0x000fe20000410000 */
[----:B------:R-:W-:-:S03]  /*2660*/  FADD.FTZ R123, R86, -R123 ;  /* 0x8000007b567b7221 */ /* 0x000fc60000010000 */
        /* <DEDUP_REMOVED lines=26> */
.L_x_10680:
        /* <DEDUP_REMOVED lines=11> */
.L_x_10682:
[----:B------:R-:W-:Y:S05]  /*28c0*/  BSYNC.RECONVERGENT B2 ;  /* 0x0000000000027941 */ /* 0x000fea0003800200 */
.L_x_10681:
        /* <DEDUP_REMOVED lines=11> */
.L_x_10684:
[----:B------:R-:W-:Y:S05]  /*2980*/  BSYNC.RECONVERGENT B2 ;  /* 0x0000000000027941 */ /* 0x000fea0003800200 */
.L_x_10683:
        /* <DEDUP_REMOVED lines=11> */
.L_x_10686:
[----:B------:R-:W-:Y:S05]  /*2a40*/  BSYNC.RECONVERGENT B2 ;  /* 0x0000000000027941 */ /* 0x000fea0003800200 */
.L_x_10685:
        /* <DEDUP_REMOVED lines=10> */
.L_x_10679:
[----:B------:R-:W-:Y:S05]  /*2af0*/  BSYNC.RECONVERGENT B1 ;  /* 0x0000000000017941 */ /* 0x000fea0003800200 */
.L_x_10676:
        /* <DEDUP_REMOVED lines=14> */
[----:B------:R-:W-:Y:S01]  /*2be0*/  MOV R40, R12 ;  /* 0x0000000c00287202 */ /* 0x000fe20000000f00 */
[----:B------:R-:W-:Y:S01]  /*2bf0*/  @P3 FFMA.FTZ R122, R106, R121, R120 ;  /* 0x000000796a7a3223 */ /* 0x000fe20000010078 */
[----:B------:R-:W-:Y:S01]  /*2c00*/  @P3 FADD.FTZ R43, R104, -R41 ;  /* 0x80000029682b3221 */ /* 0x000fe20000010000 */
[----:B------:R-:W-:Y:S01]  /*2c10*/  @P3 FADD.FTZ R42, R103, -R42 ;  /* 0x8000002a672a3221 */ /* 0x000fe20000010000 */
[----:B------:R-:W-:Y:S01]  /*2c20*/  MOV R41, R13 ;  /* 0x0000000d00297202 */ /* 0x000fe20000000f00 */
[----:B------:R-:W1:Y:S01]  /*2c30*/  @P2 LDC.64 R92, c[0x0][0x408] ;  /* 0x00010200ff5c2b82 */ /* 0x000e620000000a00 */
[C---:B------:R-:W-:Y:S01]  /*2c40*/  @P3 FFMA.FTZ R40, R4.reuse, R43, R12 ;  /* 0x0000002b04283223 */ /* 0x040fe2000001000c */
        /* <DEDUP_REMOVED lines=27> */
.L_x_10689:
[----:B0-----:R-:W0:Y:S01]  /*2e00*/  @P2 LDC.64 R90, c[0x0][0x408] ;  /* 0x00010200ff5a2b82 */ /* 0x001e220000000a00 */
[-CC-:B------:R-:W-:Y:S01]  /*2e10*/  @P3 FFMA.FTZ R122, R88, R121.reuse, R120.reuse ;  /* 0x00000079587a3223 */ /* 0x180fe20000010078 */
[----:B------:R-:W-:Y:S01]  /*2e20*/  @P3 FFMA.FTZ R93, R101, R121, R120 ;  /* 0x00000079655d3223 */ /* 0x000fe20000010078 */
[----:B------:R-:W-:Y:S02]  /*2e30*/  MOV R94, R12 ;  /* 0x0000000c005e7202 */ /* 0x000fe40000000f00 */
[----:B------:R-:W-:Y:S01]  /*2e40*/  @P3 FADD.FTZ R95, R103, -R122 ;  /* 0x8000007a675f3221 */ /* 0x000fe20000010000 */
[----:B------:R-:W-:Y:S01]  /*2e50*/  MOV R122, R13 ;  /* 0x0000000d007a7202 */ /* 0x000fe20000000f00 */
[----:B------:R-:W-:Y:S01]  /*2e60*/  @P3 FADD.FTZ R93, R104, -R93 ;  /* 0x8000005d685d3221 */ /* 0x000fe20000010000 */
[----:B------:R-:W-:Y:S01]  /*2e70*/  MOV R124, R14 ;  /* 0x0000000e007c7202 */ /* 0x000fe20000000f00 */
[C---:B------:R-:W-:Y:S01]  /*2e80*/  @P3 FFMA.FTZ R122, R4.reuse, R95, R13 ;  /* 0x0000005f047a3223 */ /* 0x040fe2000001000d */
[----:B------:R-:W-:Y:S01]  /*2e90*/  @P3 FFMA.FTZ R95, R89, R121, R120 ;  /* 0x00000079595f3223 */ /* 0x000fe20000010078 */
[----:B------:R-:W-:Y:S01]  /*2ea0*/  @P3 FFMA.FTZ R94, R4, R93, R12 ;  /* 0x0000005d045e3223 */ /* 0x000fe2000001000c */
[----:B------:R-:W-:Y:S01]  /*2eb0*/  @P2 LOP3.LUT P4, RZ, R2, 0xff, RZ, 0xc0, !PT ;  /* 0x000000ff02ff2812 */ /* 0x000fe2000788c0ff */
[----:B------:R-:W1:Y:S01]  /*2ec0*/  @P2 LDC.64 R92, c[0x0][0x408] ;  /* 0x00010200ff5c2b82 */ /* 0x000e620000000a00 */
[----:B------:R-:W-:Y:S01]  /*2ed0*/  @P3 FADD.FTZ R95, R108, -R95 ;  /* 0x8000005f6c5f3221 */ /* 0x000fe20000010000 */
[----:B------:R-:W-:-:S02]  /*2ee0*/  @P2 LOP3.LUT P5, RZ, R2, 0xff00, RZ, 0xc0, !PT ;  /* 0x0000ff0002ff2812 */ /* 0x000fc400078ac0ff */
[----:B------:R-:W-:Y:S01]  /*2ef0*/  @P2 LOP3.LUT P6, RZ, R2, 0xff0000, RZ, 0xc0, !PT ;  /* 0x00ff000002ff2812 */ /* 0x000fe200078cc0ff */
[----:B------:R-:W-:Y:S01]  /*2f00*/  @P3 FFMA.FTZ R124, R4, R95, R14 ;  /* 0x0000005f047c3223 */ /* 0x000fe2000001000e */
[----:B0-----:R-:W-:Y:S02]  /*2f10*/  @P2 FMUL.FTZ R91, R94, R91 ;  /* 0x0000005b5e5b2220 */ /* 0x001fe40000410000 */
[----:B------:R-:W0:Y:S02]  /*2f20*/  @P2 LDC.64 R94, c[0x0][0x408] ;  /* 0x00010200ff5e2b82 */ /* 0x000e240000000a00 */
[----:B------:R-:W-:-:S05]  /*2f30*/  @P2 FMUL.FTZ R90, R91, R90 ;  /* 0x0000005a5b5a2220 */ /* 0x000fca0000410000 */
[----:B------:R-:W-:Y:S01]  /*2f40*/  @P2 SEL R44, R90, RZ, P4 ;  /* 0x000000ff5a2c2207 */ /* 0x000fe20002000000 */
[----:B-1----:R-:W-:-:S04]  /*2f50*/  @P2 FMUL.FTZ R93, R122, R93 ;  /* 0x0000005d7a5d2220 */ /* 0x002fc80000410000 */
        /* <DEDUP_REMOVED lines=15> */
.L_x_10688:
        /* <DEDUP_REMOVED lines=39> */
.L_x_10691:
        /* <DEDUP_REMOVED lines=11> */
.L_x_10693:
[----:B------:R-:W-:Y:S05]  /*3370*/  BSYNC.RECONVERGENT B2 ;  /* 0x0000000000027941 */ /* 0x000fea0003800200 */
.L_x_10692:
        /* <DEDUP_REMOVED lines=11> */
.L_x_10695:
[----:B------:R-:W-:Y:S05]  /*3430*/  BSYNC.RECONVERGENT B2 ;  /* 0x0000000000027941 */ /* 0x000fea0003800200 */
.L_x_10694:
        /* <DEDUP_REMOVED lines=11> */
.L_x_10697:
[----:B------:R-:W-:Y:S05]  /*34f0*/  BSYNC.RECONVERGENT B2 ;  /* 0x0000000000027941 */ /* 0x000fea0003800200 */
.L_x_10696:
        /* <DEDUP_REMOVED lines=10> */
.L_x_10690:
[----:B------:R-:W-:Y:S05]  /*35a0*/  BSYNC.RECONVERGENT B1 ;  /* 0x0000000000017941 */ /* 0x000fea0003800200 */
.L_x_10687:
        /* <DEDUP_REMOVED lines=20> */
[----:B------:R-:W-:Y:S01]  /*36f0*/  MOV R41, R9 ;  /* 0x0000000900297202 */ /* 0x000fe20000000f00 */
[----:B------:R-:W-:Y:S01]  /*3700*/  @P3 FFMA.FTZ R120, R114, R121, R120 ;  /* 0x0000007972783223 */ /* 0x000fe20000010078 */
[----:B------:R-:W-:Y:S01]  /*3710*/  MOV R42, R10 ;  /* 0x0000000a002a7202 */ /* 0x000fe20000000f00 */
[C---:B------:R-:W-:Y:S01]  /*3720*/  @P3 FFMA.FTZ R40, R4.reuse, R5, R8 ;  /* 0x0000000504283223 */ /* 0x040fe20000010008 */
[C---:B------:R-:W-:Y:S01]  /*3730*/  @P3 FFMA.FTZ R41, R4.reuse, R2, R9 ;  /* 0x0000000204293223 */ /* 0x040fe20000010009 */
[----:B------:R-:W-:Y:S01]  /*3740*/  @P3 FFMA.FTZ R42, R4, R119, R10 ;  /* 0x00000077042a3223 */ /* 0x000fe2000001000a */
[----:B------:R-:W-:Y:S01]  /*3750*/  @P3 FADD.FTZ R120, R115, -R120 ;  /* 0x8000007873783221 */ /* 0x000fe20000010000 */
[----:B------:R-:W2:Y:S01]  /*3760*/  @P2 LDC.64 R94, c[0x0][0x408] ;  /* 0x00010200ff5e2b82 */ /* 0x000ea20000000a00 */
[----:B------:R-:W-:-:S02]  /*3770*/  MOV R43, R11 ;  /* 0x0000000b002b7202 */ /* 0x000fc40000000f00 */
[----:B------:R-:W-:Y:S01]  /*3780*/  @P3 FFMA.FTZ R43, R4, R120, R11 ;  /* 0x00000078042b3223 */ /* 0x000fe2000001000b */
[C---:B------:R-:W-:Y:S02]  /*3790*/  @P2 LOP3.LUT P1, RZ, R0.reuse, 0xff, RZ, 0xc0, !PT ;  /* 0x000000ff00ff2812 */ /* 0x040fe4000782c0ff */
[----:B------:R-:W-:Y:S01]  /*37a0*/  @P2 LOP3.LUT P3, RZ, R0, 0xff00, RZ, 0xc0, !PT ;  /* 0x0000ff0000ff2812 */ /* 0x000fe2000786c0ff */
[----:B0-----:R-:W-:Y:S01]  /*37b0*/  @P2 FMUL.FTZ R91, R40, R91 ;  /* 0x0000005b285b2220 */ /* 0x001fe20000410000 */
[----:B------:R-:W-:-:S03]  /*37c0*/  @P2 LOP3.LUT P4, RZ, R0, 0xff0000, RZ, 0xc0, !PT ;  /* 0x00ff000000ff2812 */ /* 0x000fc6000788c0ff */
        /* <DEDUP_REMOVED lines=14> */
.L_x_10700:
[--C-:B0-----:R-:W-:Y:S01]  /*38b0*/  @P3 FFMA.FTZ R90, R110, R121, R120.reuse ;  /* 0x000000796e5a3223 */ /* 0x101fe20000010078 */
[----:B------:R-:W-:Y:S01]  /*38c0*/  MOV R122, R9 ;  /* 0x00000009007a7202 */ /* 0x000fe20000000f00 */
[----:B------:R-:W0:Y:S01]  /*38d0*/  @P2 LDC.64 R92, c[0x0][0x408] ;  /* 0x00010200ff5c2b82 */ /* 0x000e220000000a00 */
        /* <DEDUP_REMOVED lines=10> */
[----:B------:R-:W-:Y:S01]  /*3980*/  @P2 LOP3.LUT P4, RZ, R0, 0xff00, RZ, 0xc0, !PT ;  /* 0x0000ff0000ff2812 */ /* 0x000fe2000788c0ff */
        /* <DEDUP_REMOVED lines=23> */
.L_x_10699:
[----:B------:R-:W-:Y:S05]  /*3b00*/  @!P0 BRA `(.L_x_10702) ;  /* 0x0000000000988947 */ /* 0x000fea0003800000 */
[----:B0-----:R-:W0:Y:S01]  /*3b10*/  @P2 LDC.64 R90, c[0x0][0x408] ;  /* 0x00010200ff5a2b82 */ /* 0x001e220000000a00 */
[----:B------:R-:W-:Y:S01]  /*3b20*/  ISETP.GT.AND P1, PT, R5, RZ, PT ;  /* 0x000000ff0500720c */ /* 0x000fe20003f24270 */
[-CC-:B------:R-:W-:Y:S01]  /*3b30*/  FFMA.FTZ R5, R105, R121.reuse, R120.reuse ;  /* 0x0000007969057223 */ /* 0x180fe20000010078 */
[-CC-:B------:R-:W-:Y:S01]  /*3b40*/  FFMA.FTZ R2, R110, R121.reuse, R120.reuse ;  /* 0x000000796e027223 */ /* 0x180fe20000010078 */
[-CC-:B------:R-:W-:Y:S01]  /*3b50*/  FFMA.FTZ R43, R109, R121.reuse, R120.reuse ;  /* 0x000000796d2b7223 */ /* 0x180fe20000010078 */
[----:B------:R-:W-:Y:S01]  /*3b60*/  FFMA.FTZ R120, R114, R121, R120 ;  /* 0x0000007972787223 */ /* 0x000fe20000010078 */
[----:B------:R-:W-:Y:S01]  /*3b70*/  FADD.FTZ R5, R112, -R5 ;  /* 0x8000000570057221 */ /* 0x000fe20000010000 */
[----:B------:R-:W-:Y:S01]  /*3b80*/  FADD.FTZ R41, R111, -R2 ;  /* 0x800000026f297221 */ /* 0x000fe20000010000 */
[----:B------:R-:W1:Y:S01]  /*3b90*/  @P2 LDC.64 R92, c[0x0][0x408] ;  /* 0x00010200ff5c2b82 */ /* 0x000e620000000a00 */
[----:B------:R-:W-:Y:S01]  /*3ba0*/  FADD.FTZ R43, R116, -R43 ;  /* 0x8000002b742b7221 */ /* 0x000fe20000010000 */
[C---:B------:R-:W-:Y:S01]  /*3bb0*/  FMUL.FTZ R40, R4.reuse, R5 ;  /* 0x0000000504287220 */ /* 0x040fe20000410000 */
[C---:B------:R-:W-:Y:S01]  /*3bc0*/  FMUL.FTZ R41, R4.reuse, R41 ;  /* 0x0000002904297220 */ /* 0x040fe20000410000 */
[----:B------:R-:W-:Y:S01]  /*3bd0*/  FADD.FTZ R5, R115, -R120 ;  /* 0x8000007873057221 */ /* 0x000fe20000010000 */
[----:B------:R-:W-:Y:S01]  /*3be0*/  FMUL.FTZ R42, R4, R43 ;  /* 0x0000002b042a7220 */ /* 0x000fe20000410000 */
[----:B------:R-:W-:-:S02]  /*3bf0*/  @P2 LOP3.LUT P3, RZ, R0, 0xff, RZ, 0xc0, !PT ;  /* 0x000000ff00ff2812 */ /* 0x000fc4000786c0ff */
[----:B------:R-:W2:Y:S01]  /*3c00*/  @P2 LDC.64 R94, c[0x0][0x408] ;  /* 0x00010200ff5e2b82 */ /* 0x000ea20000000a00 */
[----:B------:R-:W-:Y:S01]  /*3c10*/  FSEL R40, R40, RZ, P1 ;  /* 0x000000ff28287208 */ /* 0x000fe20000800000 */
[----:B------:R-:W-:Y:S01]  /*3c20*/  FMUL.FTZ R4, R4, R5 ;  /* 0x0000000504047220 */ /* 0x000fe20000410000 */
[----:B------:R-:W-:Y:S02]  /*3c30*/  FSEL R41, R41, RZ, P1 ;  /* 0x000000ff29297208 */ /* 0x000fe40000800000 */
[----:B------:R-:W-:Y:S02]  /*3c40*/  FSEL R42, R42, RZ, P1 ;  /* 0x000000ff2a2a7208 */ /* 0x000fe40000800000 */
[----:B------:R-:W-:Y:S01]  /*3c50*/  @P2 LOP3.LUT P4, RZ, R0, 0xff00, RZ, 0xc0, !PT ;  /* 0x0000ff0000ff2812 */ /* 0x000fe2000788c0ff */
[----:B0-----:R-:W-:Y:S01]  /*3c60*/  @P2 FMUL.FTZ R91, R40, R91 ;  /* 0x0000005b285b2220 */ /* 0x001fe20000410000 */
[----:B------:R-:W-:Y:S02]  /*3c70*/  @P2 LOP3.LUT P5, RZ, R0, 0xff0000, RZ, 0xc0, !PT ;  /* 0x00ff000000ff2812 */ /* 0x000fe400078ac0ff */
        /* <DEDUP_REMOVED lines=15> */
.L_x_10702:
        /* <DEDUP_REMOVED lines=20> */
.L_x_10704:
[----:B------:R-:W-:Y:S05]  /*3eb0*/  BSYNC.RECONVERGENT B2 ;  /* 0x0000000000027941 */ /* 0x000fea0003800200 */
.L_x_10703:
        /* <DEDUP_REMOVED lines=11> */
.L_x_10706:
[----:B------:R-:W-:Y:S05]  /*3f70*/  BSYNC.RECONVERGENT B2 ;  /* 0x0000000000027941 */ /* 0x000fea0003800200 */
.L_x_10705:
        /* <DEDUP_REMOVED lines=11> */
.L_x_10708:
[----:B------:R-:W-:Y:S05]  /*4030*/  BSYNC.RECONVERGENT B2 ;  /* 0x0000000000027941 */ /* 0x000fea0003800200 */
.L_x_10707:
[----:B------:R-:W-:-:S07]  /*4040*/  @P2 SEL R47, R90, RZ, P1 ;  /* 0x000000ff5a2f2207 */ /* 0x000fce0000800000 */
.L_x_10701:
[----:B------:R-:W-:Y:S05]  /*4050*/  BSYNC.RECONVERGENT B1 ;  /* 0x0000000000017941 */ /* 0x000fea0003800200 */
.L_x_10698:
        /* <DEDUP_REMOVED lines=12> */
.L_x_10659:
[----:B------:R-:W-:Y:S05]  /*4120*/  BSYNC B0 ;  /* 0x0000000000007941 */ /* 0x000fea0003800000 */
.L_x_10658:
        /* <DEDUP_REMOVED lines=106> */
.L_x_10664:
[----:B0-----:R-:W-:Y:S01]  /*47d0*/  HFMA2 R92, -RZ, RZ, 0, 5.9604644775390625e-08 ;  /* 0x00000001ff5c7431 */ /* 0x001fe200000001ff */
[----:B------:R-:W-:Y:S01]  /*47e0*/  BSSY B1, `(.L_x_10710) ;  /* 0x0000007000017945 */ /* 0x000fe20003800000 */
[----:B------:R-:W-:Y:S02]  /*47f0*/  MOV R93, R118 ;  /* 0x00000076005d7202 */ /* 0x000fe40000000f00 */
[----:B------:R-:W-:Y:S02]  /*4800*/  MOV R91, 0x1f ;  /* 0x0000001f005b7802 */ /* 0x000fe40000000f00 */
[----:B------:R-:W-:-:S07]  /*4810*/  MOV R90, 0xffffffff ;  /* 0xffffffff005a7802 */ /* 0x000fce0000000f00 */
[----:B-----5:R-:W-:Y:S05]  /*4820*/  WARPSYNC.COLLECTIVE R90, `(.L_x_10711) ;  /* 0x000000005a087348 */ /* 0x020fea0003c00000 */
[----:B------:R0:W1:Y:S02]  /*4830*/  SHFL.BFLY P0, R94, R93, R92, R91 ;  /* 0x0c00005c5d5e7389 */ /* 0x000064000000005b */
[----:B01---5:R-:W-:Y:S05]  /*4840*/  ENDCOLLECTIVE ;  /* 0x000000000000791b */ /* 0x023fea0003800000 */
.L_x_10711:
[----:B------:R-:W-:Y:S05]  /*4850*/  BSYNC B1 ;  /* 0x0000000000017941 */ /* 0x000fea0003800000 */
.L_x_10710:
        /* <DEDUP_REMOVED lines=8> */
.L_x_10712:
[----:B------:R-:W-:Y:S01]  /*48e0*/  MOV R93, R121 ;  /* 0x00000079005d7202 */ /* 0x000fe20000000f00 */
[----:B------:R-:W-:Y:S01]  /*48f0*/  HFMA2 R92, -RZ, RZ, 0, 1.1920928955078125e-07 ;  /* 0x00000002ff5c7431 */ /* 0x000fe200000001ff */
[----:B------:R-:W-:-:S07]  /*4900*/  MOV R120, R94 ;  /* 0x0000005e00787202 */ /* 0x000fce0000000f00 */
[----:B------:R-:W-:Y:S05]  /*4910*/  WARPSYNC.COLLECTIVE R90, `(.L_x_10713) ;  /* 0x000000005a087348 */ /* 0x000fea0003c00000 */
[----:B------:R0:W1:Y:S02]  /*4920*/  SHFL.BFLY P0, R94, R93, R92, R91 ;  /* 0x0c00005c5d5e7389 */ /* 0x000064000000005b */
[----:B01----:R-:W-:Y:S05]  /*4930*/  ENDCOLLECTIVE ;  /* 0x000000000000791b */ /* 0x003fea0003800000 */
.L_x_10713:
[----:B------:R-:W-:-:S05]  /*4940*/  FADD.FTZ R120, R120, R117 ;  /* 0x0000007578787221 */ /* 0x000fca0000010000 */
[----:B------:R-:W-:Y:S01]  /*4950*/  MOV R93, R120 ;  /* 0x00000078005d7202 */ /* 0x000fe20000000f00 */
[----:B------:R-:W-:-:S07]  /*4960*/  FADD.FTZ R125, R121, R94 ;  /* 0x0000005e797d7221 */ /* 0x000fce0000010000 */
[----:B------:R-:W-:Y:S05]  /*4970*/  WARPSYNC.COLLECTIVE R90, `(.L_x_10714) ;  /* 0x000000005a087348 */ /* 0x000fea0003c00000 */
[----:B------:R0:W1:Y:S02]  /*4980*/  SHFL.BFLY P0, R94, R93, R92, R91 ;  /* 0x0c00005c5d5e7389 */ /* 0x000064000000005b */
[----:B01----:R-:W-:Y:S05]  /*4990*/  ENDCOLLECTIVE ;  /* 0x000000000000791b */ /* 0x003fea0003800000 */
.L_x_10714:
[----:B------:R-:W-:Y:S01]  /*49a0*/  MOV R93, R125 ;  /* 0x0000007d005d7202 */ /* 0x000fe20000000f00 */
[----:B------:R-:W-:Y:S01]  /*49b0*/  HFMA2 R92, -RZ, RZ, 0, 2.384185791015625e-07 ;  /* 0x00000004ff5c7431 */ /* 0x000fe200000001ff */
[----:B------:R-:W-:-:S07]  /*49c0*/  MOV R95, R94 ;  /* 0x0000005e005f7202 */ /* 0x000fce0000000f00 */
[----:B------:R-:W-:Y:S05]  /*49d0*/  WARPSYNC.COLLECTIVE R90, `(.L_x_10715) ;  /* 0x000000005a087348 */ /* 0x000fea0003c00000 */
[----:B------:R0:W1:Y:S02]  /*49e0*/  SHFL.BFLY P0, R94, R93, R92, R91 ;  /* 0x0c00005c5d5e7389 */ /* 0x000064000000005b */
[----:B01----:R-:W-:Y:S05]  /*49f0*/  ENDCOLLECTIVE ;  /* 0x000000000000791b */ /* 0x003fea0003800000 */
.L_x_10715:
[----:B------:R-:W-:-:S05]  /*4a00*/  FADD.FTZ R95, R120, R95 ;  /* 0x0000005f785f7221 */ /* 0x000fca0000010000 */
[----:B------:R-:W-:Y:S01]  /*4a10*/  MOV R93, R95 ;  /* 0x0000005f005d7202 */ /* 0x000fe20000000f00 */
[----:B------:R-:W-:-:S07]  /*4a20*/  FADD.FTZ R125, R125, R94 ;  /* 0x0000005e7d7d7221 */ /* 0x000fce0000010000 */
[----:B------:R-:W-:Y:S05]  /*4a30*/  WARPSYNC.COLLECTIVE R90, `(.L_x_10716) ;  /* 0x000000005a087348 */ /* 0x000fea0003c00000 */
[----:B------:R0:W1:Y:S02]  /*4a40*/  SHFL.BFLY P0, R94, R93, R92, R91 ;  /* 0x0c00005c5d5e7389 */ /* 0x000064000000005b */
[----:B01----:R-:W-:Y:S05]  /*4a50*/  ENDCOLLECTIVE ;  /* 0x000000000000791b */ /* 0x003fea0003800000 */
.L_x_10716:
[----:B------:R-:W-:Y:S01]  /*4a60*/  MOV R93, R125 ;  /* 0x0000007d005d7202 */ /* 0x000fe20000000f00 */
[----:B------:R-:W-:Y:S01]  /*4a70*/  HFMA2 R92, -RZ, RZ, 0, 4.76837158203125e-07 ;  /* 0x00000008ff5c7431 */ /* 0x000fe200000001ff */
[----:B------:R-:W-:-:S07]  /*4a80*/  MOV R118, R94 ;  /* 0x0000005e00767202 */ /* 0x000fce0000000f00 */
[----:B------:R-:W-:Y:S05]  /*4a90*/  WARPSYNC.COLLECTIVE R90, `(.L_x_10717) ;  /* 0x000000005a087348 */ /* 0x000fea0003c00000 */
[----:B------:R0:W1:Y:S02]  /*4aa0*/  SHFL.BFLY P0, R94, R93, R92, R91 ;  /* 0x0c00005c5d5e7389 */ /* 0x000064000000005b */
[----:B01----:R-:W-:Y:S05]  /*4ab0*/  ENDCOLLECTIVE ;  /* 0x000000000000791b */ /* 0x003fea0003800000 */
.L_x_10717:
[----:B------:R-:W-:-:S05]  /*4ac0*/  FADD.FTZ R118, R95, R118 ;  /* 0x000000765f767221 */ /* 0x000fca0000010000 */
[----:B------:R-:W-:Y:S01]  /*4ad0*/  MOV R93, R118 ;  /* 0x00000076005d7202 */ /* 0x000fe20000000f00 */
[----:B------:R-:W-:-:S07]  /*4ae0*/  FADD.FTZ R95, R125, R94 ;  /* 0x0000005e7d5f7221 */ /* 0x000fce0000010000 */
[----:B------:R-:W-:Y:S05]  /*4af0*/  WARPSYNC.COLLECTIVE R90, `(.L_x_10718) ;  /* 0x000000005a087348 */ /* 0x000fea0003c00000 */
[----:B------:R0:W1:Y:S02]  /*4b00*/  SHFL.BFLY P0, R94, R93, R92, R91 ;  /* 0x0c00005c5d5e7389 */ /* 0x000064000000005b */
[----:B01----:R-:W-:Y:S05]  /*4b10*/  ENDCOLLECTIVE ;  /* 0x000000000000791b */ /* 0x003fea0003800000 */
.L_x_10718:
[----:B------:R-:W-:Y:S01]  /*4b20*/  MOV R93, R95 ;  /* 0x0000005f005d7202 */ /* 0x000fe20000000f00 */
[----:B------:R-:W-:Y:S01]  /*4b30*/  HFMA2 R92, -RZ, RZ, 0, 9.5367431640625e-07 ;  /* 0x00000010ff5c7431 */ /* 0x000fe200000001ff */
[----:B------:R-:W-:-:S07]  /*4b40*/  MOV R117, R94 ;  /* 0x0000005e00757202 */ /* 0x000fce0000000f00 */
[----:B------:R-:W-:Y:S05]  /*4b50*/  WARPSYNC.COLLECTIVE R90, `(.L_x_10719) ;  /* 0x000000005a087348 */ /* 0x000fea0003c00000 */
[----:B------:R0:W1:Y:S02]  /*4b60*/  SHFL.BFLY P0, R94, R93, R92, R91 ;  /* 0x0c00005c5d5e7389 */ /* 0x000064000000005b */
[----:B01----:R-:W-:Y:S05]  /*4b70*/  ENDCOLLECTIVE ;  /* 0x000000000000791b */ /* 0x003fea0003800000 */
.L_x_10719:
[----:B------:R-:W-:-:S05]  /*4b80*/  FADD.FTZ R121, R118, R117 ;  /* 0x0000007576797221 */ /* 0x000fca0000010000 */
[----:B------:R-:W-:Y:S02]  /*4b90*/  MOV R93, R121 ;  /* 0x00000079005d7202 */ /* 0x000fe40000000f00 */
[----:B------:R-:W-:-:S07]  /*4ba0*/  MOV R120, R94 ;  /* 0x0000005e00787202 */ /* 0x000fce0000000f00 */
[----:B------:R-:W-:Y:S05]  /*4bb0*/  WARPSYNC.COLLECTIVE R90, `(.L_x_10720) ;  /* 0x000000005a087348 */ /* 0x000fea0003c00000 */
[----:B------:R0:W1:Y:S02]  /*4bc0*/  SHFL.BFLY P0, R94, R93, R92, R91 ;  /* 0x0c00005c5d5e7389 */ /* 0x000064000000005b */
[----:B01----:R-:W-:Y:S05]  /*4bd0*/  ENDCOLLECTIVE ;  /* 0x000000000000791b */ /* 0x003fea0003800000 */
.L_x_10720:
[----:B------:R-:W-:Y:S05]  /*4be0*/  BRA `(.L_x_10721) ;  /* 0xffffffc8000c7947 */ /* 0x000fea000383ffff */
.L_x_10722:
        /* <DEDUP_REMOVED lines=9> */
.L_x_11341:


//--------------------- .text._ZN10layer_norm13ln_bwd_kernelINS_13Kernel_traitsIfffffjLj512ELj1ELj4ELj1ELj16ENS_18Kernel_traits_baseILj512EfffffjLj128EEEEELb1ELb1ELb0ELb0EEEvNS_9BwdParamsE --------------------------
	.section	.text._ZN10layer_norm13ln_bwd_kernelINS_13Kernel_traitsIfffffjLj512ELj1ELj4ELj1ELj16ENS_18Kernel_traits_baseILj512EfffffjLj128EEEEELb1ELb1ELb0ELb0EEEvNS_9BwdParamsE,"ax",@progbits
	.align	128
        .global         _ZN10layer_norm13ln_bwd_kernelINS_13Kernel_traitsIfffffjLj512ELj1ELj4ELj1ELj16ENS_18Kernel_traits_baseILj512EfffffjLj128EEEEELb1ELb1ELb0ELb0EEEvNS_9BwdParamsE
        .type           _ZN10layer_norm13ln_bwd_kernelINS_13Kernel_traitsIfffffjLj512ELj1ELj4ELj1ELj16ENS_18Kernel_traits_baseILj512EfffffjLj128EEEEELb1ELb1ELb0ELb0EEEvNS_9BwdParamsE,@function
        .size           _ZN10layer_norm13ln_bwd_kernelINS_13Kernel_traitsIfffffjLj512ELj1ELj4ELj1ELj16ENS_18Kernel_traits_baseILj512EfffffjLj128EEEEELb1ELb1ELb0ELb0EEEvNS_9BwdParamsE,(.L_x_11342 - _ZN10layer_norm13ln_bwd_kernelINS_13Kernel_traitsIfffffjLj512ELj1ELj4ELj1ELj16ENS_18Kernel_traits_baseILj512EfffffjLj128EEEEELb1ELb1ELb0ELb0EEEvNS_9BwdParamsE)
        .other          _ZN10layer_norm13ln_bwd_kernelINS_13Kernel_traitsIfffffjLj512ELj1ELj4ELj1ELj16ENS_18Kernel_traits_baseILj512EfffffjLj128EEEEELb1ELb1ELb0ELb0EEEvNS_9BwdParamsE,@"STO_CUDA_ENTRY STV_DEFAULT"
_ZN10layer_norm13ln_bwd_kernelINS_13Kernel_traitsIfffffjLj512ELj1ELj4ELj1ELj16ENS_18Kernel_traits_baseILj512EfffffjLj128EEEEELb1ELb1ELb0ELb0EEEvNS_9BwdParamsE:
.text._ZN10layer_norm13ln_bwd_kernelINS_13Kernel_traitsIfffffjLj512ELj1ELj4ELj1ELj16ENS_18Kernel_traits_baseILj512EfffffjLj128EEEEELb1ELb1ELb0ELb0EEEvNS_9BwdParamsE:
        /* <DEDUP_REMOVED lines=26> */
[----:B------:R2:W5:Y:S02]  /*01a0*/  @P0 LDG.E.128 R20, desc[UR6][R4.64] ;  /* 0x0000000604140981 */ /* 0x000564000c1e1d00 */
[----:B------:R-:W0:Y:S01]  /*01b0*/  @P2 LDC.64 R16, c[0x0][0x3d0] ;  /* 0x0000f400ff102b82 */ /* 0x000e220000000a00 */
[C---:B---3--:R-:W-:Y:S01]  /*01c0*/  @P0 IMAD.WIDE.U32 R6, R57.reuse, 0x10, R6 ;  /* 0x0000001039060825 */ /* 0x048fe200078e0006 */
[----:B------:R-:W-:-:S04]  /*01d0*/  @P0 LOP3.LUT R57, R57, 0x20, RZ, 0xfc, !PT ;  /* 0x0000002039390812 */ /* 0x000fc800078efcff */
[----:B------:R3:W5:Y:S02]  /*01e0*/  @P0 LDG.E.128 R24, desc[UR6][R6.64] ;  /* 0x0000000606180981 */ /* 0x000764000c1e1d00 */
[----:B------:R-:W2:Y:S01]  /*01f0*/  @P2 LDC.64 R18, c[0x0][0x3e8] ;  /* 0x0000fa00ff122b82 */ /* 0x000ea20000000a00 */
[----:B----4-:R-:W-:-:S05]  /*0200*/  @P1 IMAD.WIDE.U32 R12, R57, 0x10, R8 ;  /* 0x00000010390c1825 */ /* 0x010fca00078e0008 */
[----:B------:R3:W5:Y:S02]  /*0210*/  @P1 LDG.E.128 R28, desc[UR6][R12.64] ;  /* 0x000000060c1c1981 */ /* 0x000764000c1e1d00 */
[----:B------:R-:W4:Y:S01]  /*0220*/  @P3 LDC.64 R52, c[0x0][0x3d0] ;  /* 0x0000f400ff343b82 */ /* 0x000f220000000a00 */
[C---:B-1----:R-:W-:Y:S01]  /*0230*/  @P1 IMAD.WIDE.U32 R14, R57.reuse, 0x10, R10 ;  /* 0x00000010390e1825 */ /* 0x042fe200078e000a */
[----:B------:R-:W-:-:S04]  /*0240*/  @P1 IADD3 R57, PT, PT, R57, 0x20, RZ ;  /* 0x0000002039391810 */ /* 0x000fc80007ffe0ff */
[----:B------:R3:W5:Y:S02]  /*0250*/  @P1 LDG.E.128 R32, desc[UR6][R14.64] ;  /* 0x000000060e201981 */ /* 0x000764000c1e1d00 */
[----:B------:R-:W1:Y:S01]  /*0260*/  @P3 LDC.64 R54, c[0x0][0x3e8] ;  /* 0x0000fa00ff363b82 */ /* 0x000e620000000a00 */
[----:B0-----:R-:W-:-:S05]  /*0270*/  @P2 IMAD.WIDE.U32 R16, R57, 0x10, R16 ;  /* 0x0000001039102825 */ /* 0x001fca00078e0010 */
[----:B------:R3:W5:Y:S01]  /*0280*/  @P2 LDG.E.128 R36, desc[UR6][R16.64] ;  /* 0x0000000610242981 */ /* 0x000762000c1e1d00 */
[C---:B--2---:R-:W-:Y:S01]  /*0290*/  @P2 IMAD.WIDE.U32 R18, R57.reuse, 0x10, R18 ;  /* 0x0000001039122825 */ /* 0x044fe200078e0012 */
[----:B------:R-:W-:-:S04]  /*02a0*/  @P2 IADD3 R57, PT, PT, R57, 0x20, RZ ;  /* 0x0000002039392810 */ /* 0x000fc80007ffe0ff */
[----:B------:R3:W5:Y:S01]  /*02b0*/  @P2 LDG.E.128 R40, desc[UR6][R18.64] ;  /* 0x0000000612282981 */ /* 0x000762000c1e1d00 */
[----:B----4-:R-:W-:-:S05]  /*02c0*/  @P3 IMAD.WIDE.U32 R8, R57, 0x10, R52 ;  /* 0x0000001039083825 */ /* 0x010fca00078e0034 */
[----:B------:R3:W5:Y:S01]  /*02d0*/  @P3 LDG.E.128 R44, desc[UR6][R8.64] ;  /* 0x00000006082c3981 */ /* 0x000762000c1e1d00 */
[----:B-1----:R-:W-:-:S05]  /*02e0*/  @P3 IMAD.WIDE.U32 R10, R57, 0x10, R54 ;  /* 0x00000010390a3825 */ /* 0x002fca00078e0036 */
[----:B------:R3:W5:Y:S01]  /*02f0*/  @P3 LDG.E.128 R48, desc[UR6][R10.64] ;  /* 0x000000060a303981 */ /* 0x000762000c1e1d00 */
[----:B------:R-:W0:Y:S01]  /*0300*/  S2UR UR4, SR_CTAID.X ;  /* 0x00000000000479c3 */ /* 0x000e220000002500 */
[----:B------:R-:W-:Y:S01]  /*0310*/  SHF.R.U32.HI R5, RZ, 0x5, R0 ;  /* 0x00000005ff057819 */ /* 0x000fe20000011600 */
        /* <DEDUP_REMOVED lines=55> */
.L_x_10763:
[----:B0-----:R-:W0:Y:S08]  /*0690*/  LDC.64 R118, c[0x0][0x3c0] ;  /* 0x0000f000ff767b82 */ /* 0x001e300000000a00 */
[----:B------:R-:W1:Y:S01]  /*06a0*/  @P0 LDC.64 R116, c[0x0][0x3e0] ;  /* 0x0000f800ff740b82 */ /* 0x000e620000000a00 */
[----:B0-----:R-:W-:-:S06]  /*06b0*/  IMAD.WIDE R120, R5, 0x4, R118 ;  /* 0x0000000405787825 */ /* 0x001fcc00078e0276 */
[----:B------:R-:W2:Y:S01]  /*06c0*/  LDG.E R120, desc[UR6][R120.64] ;  /* 0x0000000678787981 */ /* 0x000ea2000c1e1900 */
[----:B-----5:R-:W-:Y:S02]  /*06d0*/  HFMA2 R149, -RZ, RZ, 1.875, 0 ;  /* 0x3f800000ff957431 */ /* 0x020fe400000001ff */
[----:B-1----:R-:W-:Y:S01]  /*06e0*/  @P0 IMAD.WIDE R118, R5, 0x4, R116 ;  /* 0x0000000405760825 */ /* 0x002fe200078e0274 */
[----:B------:R-:W0:Y:S01]  /*06f0*/  S2R R0, SR_TID.X ;  /* 0x0000000000007919 */ /* 0x000e220000002100 */
[----:B------:R-:W1:Y:S01]  /*0700*/  LDC.64 R116, c[0x0][0x3c8] ;  /* 0x0000f200ff747b82 */ /* 0x000e620000000a00 */
[----:B------:R-:W-:Y:S02]  /*0710*/  MOV R2, UR15 ;  /* 0x0000000f00027c02 */ /* 0x000fe40008000f00 */
[----:B------:R-:W-:Y:S01]  /*0720*/  ISETP.GE.U32.AND P5, PT, R3, 0x20, PT ;  /* 0x000000200300780c */ /* 0x000fe20003fa6070 */
[----:B-----5:R0:W5:Y:S02]  /*0730*/  @P0 LDG.E R149, desc[UR6][R118.64] ;  /* 0x0000000676950981 */ /* 0x020164000c1e1900 */
[----:B------:R-:W-:-:S05]  /*0740*/  IMAD R122, R5, R2, RZ ;  /* 0x00000002057a7224 */ /* 0x000fca00078e02ff */
[----:B------:R-:W-:-:S04]  /*0750*/  SHF.R.S32.HI R123, RZ, 0x1f, R122 ;  /* 0x0000001fff7b7819 */ /* 0x000fc8000001147a */
[----:B------:R-:W-:Y:S01]  /*0760*/  LEA.HI R123, R123, R122, RZ, 0x2 ;  /* 0x0000007a7b7b7211 */ /* 0x000fe200078f10ff */
[----:B------:R-:W-:Y:S01]  /*0770*/  BSSY.RECONVERGENT B0, `(.L_x_10724) ;  /* 0x0000039000007945 */ /* 0x000fe20003800200 */
[----:B------:R-:W-:Y:S02]  /*0780*/  ISETP.NE.AND P1, PT, RZ, UR8, PT ;  /* 0x00000008ff007c0c */ /* 0x000fe4000bf25270 */
[----:B------:R-:W-:Y:S01]  /*0790*/  CS2R R154, SRZ ;  /* 0x00000000009a7805 */ /* 0x000fe2000001ff00 */
[----:B-1----:R-:W-:Y:S01]  /*07a0*/  IMAD.WIDE R116, R5, 0x4, R116 ;  /* 0x0000000405747825 */ /* 0x002fe200078e0274 */
[C---:B------:R-:W-:Y:S02]  /*07b0*/  ISETP.GE.U32.AND P4, PT, R3.reuse, 0x40, PT ;  /* 0x000000400300780c */ /* 0x040fe40003f86070 */
[C---:B------:R-:W-:Y:S02]  /*07c0*/  ISETP.GE.U32.AND P3, PT, R3.reuse, 0x60, PT ;  /* 0x000000600300780c */ /* 0x040fe40003f66070 */
[----:B------:R1:W5:Y:S01]  /*07d0*/  LDG.E R147, desc[UR6][R116.64] ;  /* 0x0000000674937981 */ /* 0x000362000c1e1900 */
[----:B------:R-:W-:-:S02]  /*07e0*/  ISETP.GE.U32.AND P2, PT, R3, 0x80, PT ;  /* 0x000000800300780c */ /* 0x000fc40003f46070 */
[----:B0-----:R-:W-:-:S04]  /*07f0*/  LOP3.LUT R118, R0, 0x1f, RZ, 0xc0, !PT ;  /* 0x0000001f00767812 */ /* 0x001fc800078ec0ff */
        /* <DEDUP_REMOVED lines=48> */
.L_x_10725:
[----:B------:R-:W-:Y:S05]  /*0b00*/  BSYNC.RECONVERGENT B0 ;  /* 0x0000000000007941 */ /* 0x000fea0003800200 */
.L_x_10724:
        /* <DEDUP_REMOVED lines=45> */
.L_x_10727:
[----:B------:R-:W-:Y:S05]  /*0de0*/  BSYNC.RECONVERGENT B0 ;  /* 0x0000000000007941 */ /* 0x000fea0003800200 */
.L_x_10726:
        /* <DEDUP_REMOVED lines=45> */
.L_x_10729:
[----:B------:R-:W-:Y:S05]  /*10c0*/  BSYNC.RECONVERGENT B0 ;  /* 0x0000000000007941 */ /* 0x000fea0003800200 */
.L_x_10728:
[----:B------:R-:W-:Y:S04]  /*10d0*/  BSSY.RECONVERGENT B0, `(.L_x_10730) ;  /* 0x000002c000007945 */ /* 0x000fe80003800200 */
[----:B------:R-:W-:Y:S05]  /*10e0*/  @!P2 BRA `(.L_x_10731) ;  /* 0x0000000000a8a947 */ /* 0x000fea0003800000 */
[----:B------:R-:W0:Y:S01]  /*10f0*/  LDC.64 R10, c[0x0][0x3a8] ;  /* 0x0000ea00ff0a7b82 */ /* 0x000e220000000a00 */
[----:B------:R-:W-:-:S04]  /*1100*/  ISETP.NE.U32.AND P1, PT, RZ, UR10, PT ;  /* 0x0000000aff007c0c */ /* 0x000fc8000bf25070 */
[----:B------:R-:W-:-:S03]  /*1110*/  ISETP.NE.AND.EX P1, PT, RZ, UR11, PT, P1 ;  /* 0x0000000bff007c0c */ /* 0x000fc6000bf25310 */
[----:B------:R-:W1:Y:S10]  /*1120*/  LDC.64 R116, c[0x0][0x428] ;  /* 0x00010a00ff747b82 */ /* 0x000e740000000a00 */
[----:B------:R-:W2:Y:S01]  /*1130*/  @P1 LDC.64 R126, c[0x0][0x438] ;  /* 0x00010e00ff7e1b82 */ /* 0x000ea20000000a00 */
[----:B0-----:R-:W-:-:S07]  /*1140*/  IMAD.WIDE.U32 R120, R153, 0x10, R10 ;  /* 0x0000001099787825 */ /* 0x001fce00078e000a */
[----:B------:R-:W0:Y:S01]  /*1150*/  LDC.64 R10, c[0x0][0x3b0] ;  /* 0x0000ec00ff0a7b82 */ /* 0x000e220000000a00 */
[----:B------:R-:W3:Y:S01]  /*1160*/  LDG.E.128 R120, desc[UR6][R120.64] ;  /* 0x0000000678787981 */ /* 0x000ee2000c1e1d00 */
[----:B-1----:R-:W-:-:S06]  /*1170*/  IMAD.WIDE.U32 R116, R153, 0x10, R116 ;  /* 0x0000001099747825 */ /* 0x002fcc00078e0074 */
[----:B------:R-:W4:Y:S01]  /*1180*/  LDG.E.128 R116, desc[UR6][R116.64] ;  /* 0x0000000674747981 */ /* 0x000f22000c1e1d00 */
[----:B--2---:R-:W-:-:S05]  /*1190*/  @P1 IMAD.WIDE.U32 R158, R153, 0x10, R126 ;  /* 0x00000010999e1825 */ /* 0x004fca00078e007e */
[----:B------:R1:W5:Y:S01]  /*11a0*/  @P1 LDG.E.128 R112, desc[UR6][R158.64] ;  /* 0x000000069e701981 */ /* 0x000362000c1e1d00 */
[----:B0-----:R-:W-:-:S05]  /*11b0*/  IMAD.WIDE.U32 R156, R153, 0x4, R10 ;  /* 0x00000004999c7825 */ /* 0x001fca00078e000a */
[----:B------:R1:W5:Y:S01]  /*11c0*/  LDG.E R10, desc[UR6][R156.64] ;  /* 0x000000069c0a7981 */ /* 0x000362000c1e1900 */
        /* <DEDUP_REMOVED lines=28> */
.L_x_10731:
[----:B------:R-:W-:Y:S05]  /*1390*/  BSYNC.RECONVERGENT B0 ;  /* 0x0000000000007941 */ /* 0x000fea0003800200 */
.L_x_10730:
        /* <DEDUP_REMOVED lines=22> */
.L_x_10781:
        /* <DEDUP_REMOVED lines=17> */
[----:B0-----:R-:W-:Y:S01]  /*1610*/  FFMA.FTZ R122, R124, R154, R151 ;  /* 0x0000009a7c7a7223 */ /* 0x001fe20000010097 */
[----:B------:R-:W-:Y:S02]  /*1620*/  LOP3.LUT P6, RZ, R4, 0xff, RZ, 0xc0, !PT ;  /* 0x000000ff04ff7812 */ /* 0x000fe400078cc0ff */
[----:B------:R-:W-:Y:S01]  /*1630*/  FADD.FTZ R120, R132, -R121 ;  /* 0x8000007984787221 */ /* 0x000fe20000010000 */
[----:B------:R-:W-:Y:S01]  /*1640*/  FADD.FTZ R122, R139, -R122 ;  /* 0x8000007a8b7a7221 */ /* 0x000fe20000010000 */
[----:B------:R-:W-:Y:S02]  /*1650*/  LOP3.LUT P5, RZ, R4, 0xff00, RZ, 0xc0, !PT ;  /* 0x0000ff0004ff7812 */ /* 0x000fe400078ac0ff */
[C---:B-----5:R-:W-:Y:S01]  /*1660*/  FMUL.FTZ R120, R147.reuse, R120 ;  /* 0x0000007893787220 */ /* 0x060fe20000410000 */
[----:B------:R-:W-:-:S03]  /*1670*/  FMUL.FTZ R122, R147, R122 ;  /* 0x0000007a937a7220 */ /* 0x000fc60000410000 */
[-C--:B------:R-:W-:Y:S01]  /*1680*/  FMUL.FTZ R120, R120, R149.reuse ;  /* 0x0000009578787220 */ /* 0x080fe20000410000 */
[----:B------:R-:W-:-:S03]  /*1690*/  FMUL.FTZ R122, R122, R149 ;  /* 0x000000957a7a7220 */ /* 0x000fc60000410000 */
[----:B------:R-:W-:Y:S01]  /*16a0*/  FMUL.FTZ R121, R120, UR14 ;  /* 0x0000000e78797c20 */ /* 0x000fe20008410000 */
[----:B------:R-:W-:-:S03]  /*16b0*/  FMUL.FTZ R120, R122, UR14 ;  /* 0x0000000e7a787c20 */ /* 0x000fc60008410000 */
[----:B------:R-:W-:Y:S01]  /*16c0*/  FMUL.FTZ R116, R116, R121 ;  /* 0x0000007974747220 */ /* 0x000fe20000410000 */
[----:B------:R-:W-:-:S04]  /*16d0*/  FMUL.FTZ R117, R117, R120 ;  /* 0x0000007875757220 */ /* 0x000fc80000410000 */
[----:B------:R-:W-:Y:S02]  /*16e0*/  FSEL R153, R116, RZ, P6 ;  /* 0x000000ff74997208 */ /* 0x000fe40003000000 */
[----:B------:R-:W-:Y:S01]  /*16f0*/  FSEL R116, R117, RZ, P5 ;  /* 0x000000ff75747208 */ /* 0x000fe20002800000 */
[----:B------:R-:W-:Y:S02]  /*1700*/  FMUL.FTZ R117, R25, R120 ;  /* 0x0000007819757220 */ /* 0x000fe40000410000 */
[----:B------:R-:W-:Y:S02]  /*1710*/  FADD.FTZ R153, R76, R153 ;  /* 0x000000994c997221 */ /* 0x000fe40000010000 */
[----:B------:R-:W-:Y:S01]  /*1720*/  FADD.FTZ R155, R77, R116 ;  /* 0x000000744d9b7221 */ /* 0x000fe20000010000 */
[-CC-:B------:R-:W-:Y:S01]  /*1730*/  FFMA.FTZ R77, R137, R154.reuse, R151.reuse ;  /* 0x0000009a894d7223 */ /* 0x180fe20000010097 */
[----:B------:R-:W-:Y:S01]  /*1740*/  FFMA.FTZ R116, R150, R154, R151 ;  /* 0x0000009a96747223 */ /* 0x000fe20000010097 */
[----:B------:R-:W-:-:S02]  /*1750*/  SEL R117, R117, RZ, P5 ;  /* 0x000000ff75757207 */ /* 0x000fc40002800000 */
[----:B------:R-:W-:Y:S01]  /*1760*/  FADD.FTZ R76, R152, -R77 ;  /* 0x8000004d984c7221 */ /* 0x000fe20000010000 */
[----:B------:R-:W-:Y:S01]  /*1770*/  FADD.FTZ R116, R143, -R116 ;  /* 0x800000748f747221 */ /* 0x000fe20000010000 */
[----:B------:R-:W-:Y:S02]  /*1780*/  ISETP.GE.U32.AND P5, PT, R4, 0x1000000, PT ;  /* 0x010000000400780c */ /* 0x000fe40003fa6070 */
[C---:B------:R-:W-:Y:S01]  /*1790*/  FMUL.FTZ R76, R147.reuse, R76 ;  /* 0x0000004c934c7220 */ /* 0x040fe20000410000 */
[----:B------:R-:W-:Y:S01]  /*17a0*/  FMUL.FTZ R122, R147, R116 ;  /* 0x00000074937a7220 */ /* 0x000fe20000410000 */
[----:B------:R-:W-:Y:S02]  /*17b0*/  FMUL.FTZ R116, R24, R121 ;  /* 0x0000007918747220 */ /* 0x000fe40000410000 */
[-C--:B------:R-:W-:Y:S01]  /*17c0*/  FMUL.FTZ R76, R76, R149.reuse ;  /* 0x000000954c4c7220 */ /* 0x080fe20000410000 */
[----:B------:R-:W-:Y:S02]  /*17d0*/  FMUL.FTZ R122, R122, R149 ;  /* 0x000000957a7a7220 */ /* 0x000fe40000410000 */
[----:B------:R-:W-:Y:S01]  /*17e0*/  SEL R116, R116, RZ, P6 ;  /* 0x000000ff74747207 */ /* 0x000fe20003000000 */
[----:B------:R-:W-:Y:S01]  /*17f0*/  FMUL.FTZ R77, R76, UR14 ;  /* 0x0000000e4c4d7c20 */ /* 0x000fe20008410000 */
[----:B------:R-:W-:Y:S01]  /*1800*/  FMUL.FTZ R122, R122, UR14 ;  /* 0x0000000e7a7a7c20 */ /* 0x000fe20008410000 */
[----:B------:R-:W-:-:S02]  /*1810*/  LOP3.LUT P6, RZ, R4, 0xff0000, RZ, 0xc0, !PT ;  /* 0x00ff000004ff7812 */ /* 0x000fc400078cc0ff */
[-C--:B------:R-:W-:Y:S01]  /*1820*/  FMUL.FTZ R118, R118, R77.reuse ;  /* 0x0000004d76767220 */ /* 0x080fe20000410000 */
[----:B------:R-:W-:Y:S01]  /*1830*/  FMUL.FTZ R76, R119, R122 ;  /* 0x0000007a774c7220 */ /* 0x000fe20000410000 */
[----:B------:R-:W-:-:S03]  /*1840*/  FMUL.FTZ R77, R26, R77 ;  /* 0x0000004d1a4d7220 */ /* 0x000fc60000410000 */
[----:B------:R-:W-:Y:S02]  /*1850*/  FSEL R119, R118, RZ, P6 ;  /* 0x000000ff76777208 */ /* 0x000fe40003000000 */
[----:B------:R-:W-:Y:S02]  /*1860*/  FSEL R76, R76, RZ, P5 ;  /* 0x000000ff4c4c7208 */ /* 0x000fe40002800000 */
[----:B------:R-:W-:Y:S01]  /*1870*/  SEL R118, R77, RZ, P6 ;  /* 0x000000ff4d767207 */ /* 0x000fe20003000000 */
[----:B------:R-:W-:Y:S01]  /*1880*/  FADD.FTZ R156, R78, R119 ;  /* 0x000000774e9c7221 */ /* 0x000fe20000010000 */
[----:B------:R-:W-:Y:S01]  /*1890*/  FMUL.FTZ R119, R27, R122 ;  /* 0x0000007a1b777220 */ /* 0x000fe20000410000 */
[----:B------:R-:W-:-:S04]  /*18a0*/  FADD.FTZ R157, R79, R76 ;  /* 0x0000004c4f9d7221 */ /* 0x000fc80000010000 */
[----:B------:R-:W-:Y:S01]  /*18b0*/  SEL R119, R119, RZ, P5 ;  /* 0x000000ff77777207 */ /* 0x000fe20002800000 */
[----:B------:R-:W-:Y:S06]  /*18c0*/  BRA `(.L_x_10738) ;  /* 0x0000000000b07947 */ /* 0x000fec0003800000 */
.L_x_10737:
[-CC-:B------:R-:W-:Y:S01]  /*18d0*/  FFMA.FTZ R105, R15, R154.reuse, R151.reuse ;  /* 0x0000009a0f697223 */ /* 0x180fe20000010097 */
[-CC-:B------:R-:W-:Y:S01]  /*18e0*/  FFMA.FTZ R106, R124, R154.reuse, R151.reuse ;  /* 0x0000009a7c6a7223 */ /* 0x180fe20000010097 */
[----:B------:R-:W-:Y:S01]  /*18f0*/  LOP3.LUT P6, RZ, R4, 0xff, RZ, 0xc0, !PT ;  /* 0x000000ff04ff7812 */ /* 0x000fe200078cc0ff */
[----:B------:R-:W-:Y:S01]  /*1900*/  FFMA.FTZ R107, R137, R154, R151 ;  /* 0x0000009a896b7223 */ /* 0x000fe20000010097 */
[----:B------:R-:W-:Y:S01]  /*1910*/  FADD.FTZ R104, R132, -R105 ;  /* 0x8000006984687221 */ /* 0x000fe20000010000 */
[----:B------:R-:W-:Y:S01]  /*1920*/  FADD.FTZ R106, R139, -R106 ;  /* 0x8000006a8b6a7221 */ /* 0x000fe20000010000 */
[----:B------:R-:W-:Y:S02]  /*1930*/  LOP3.LUT P5, RZ, R4, 0xff00, RZ, 0xc0, !PT ;  /* 0x0000ff0004ff7812 */ /* 0x000fe400078ac0ff */
[----:B-----5:R-:W-:-:S04]  /*1940*/  FMUL.FTZ R104, R147, R104 ;  /* 0x0000006893687220 */ /* 0x020fc80000410000 */
[----:B------:R-:W-:-:S04]  /*1950*/  FMUL.FTZ R105, R104, R149 ;  /* 0x0000009568697220 */ /* 0x000fc80000410000 */
[----:B------:R-:W-:Y:S01]  /*1960*/  FMUL.FTZ R121, R105, UR14 ;  /* 0x0000000e69797c20 */ /* 0x000fe20008410000 */
[----:B------:R-:W-:Y:S01]  /*1970*/  FMUL.FTZ R105, R147, R106 ;  /* 0x0000006a93697220 */ /* 0x000fe20000410000 */
[----:B------:R-:W-:Y:S02]  /*1980*/  FADD.FTZ R106, R152, -R107 ;  /* 0x8000006b986a7221 */ /* 0x000fe40000010000 */
[----:B------:R-:W-:Y:S01]  /*1990*/  FMUL.FTZ R116, R116, R121 ;  /* 0x0000007974747220 */ /* 0x000fe20000410000 */
[----:B------:R-:W-:Y:S01]  /*19a0*/  FMUL.FTZ R120, R105, R149 ;  /* 0x0000009569787220 */ /* 0x000fe20000410000 */
[----:B------:R-:W-:-:S03]  /*19b0*/  FMUL.FTZ R106, R147, R106 ;  /* 0x0000006a936a7220 */ /* 0x000fc60000410000 */
[----:B------:R-:W-:Y:S01]  /*19c0*/  FMUL.FTZ R120, R120, UR14 ;  /* 0x0000000e78787c20 */ /* 0x000fe20008410000 */
[----:B------:R-:W-:Y:S01]  /*19d0*/  FSEL R153, R116, RZ, P6 ;  /* 0x000000ff74997208 */ /* 0x000fe20003000000 */
[----:B------:R-:W-:Y:S02]  /*19e0*/  FFMA.FTZ R116, R150, R154, R151 ;  /* 0x0000009a96747223 */ /* 0x000fe40000010097 */
[-C--:B------:R-:W-:Y:S02]  /*19f0*/  FMUL.FTZ R117, R117, R120.reuse ;  /* 0x0000007875757220 */ /* 0x080fe40000410000 */
[----:B------:R-:W-:Y:S01]  /*1a00*/  FADD.FTZ R153, R76, R153 ;  /* 0x000000994c997221 */ /* 0x000fe20000010000 */
[----:B------:R-:W-:Y:S02]  /*1a10*/  FADD.FTZ R116, R143, -R116 ;  /* 0x800000748f747221 */ /* 0x000fe40000010000 */
[----:B------:R-:W-:Y:S01]  /*1a20*/  FSEL R76, R117, RZ, P5 ;  /* 0x000000ff754c7208 */ /* 0x000fe20002800000 */
[----:B------:R-:W-:Y:S01]  /*1a30*/  FMUL.FTZ R117, R25, R120 ;  /* 0x0000007819757220 */ /* 0x000fe20000410000 */
[----:B------:R-:W-:Y:S01]  /*1a40*/  FMUL.FTZ R107, R147, R116 ;  /* 0x00000074936b7220 */ /* 0x000fe20000410000 */
[----:B------:R-:W-:-:S02]  /*1a50*/  FMUL.FTZ R116, R24, R121 ;  /* 0x0000007918747220 */ /* 0x000fc40000410000 */
[----:B------:R-:W-:Y:S01]  /*1a60*/  FADD.FTZ R155, R77, R76 ;  /* 0x0000004c4d9b7221 */ /* 0x000fe20000010000 */
[-C--:B------:R-:W-:Y:S01]  /*1a70*/  FMUL.FTZ R76, R106, R149.reuse ;  /* 0x000000956a4c7220 */ /* 0x080fe20000410000 */
[----:B------:R-:W-:Y:S02]  /*1a80*/  SEL R117, R117, RZ, P5 ;  /* 0x000000ff75757207 */ /* 0x000fe40002800000 */
[----:B------:R-:W-:Y:S01]  /*1a90*/  SEL R116, R116, RZ, P6 ;  /* 0x000000ff74747207 */ /* 0x000fe20003000000 */
[----:B------:R-:W-:Y:S01]  /*1aa0*/  FMUL.FTZ R77, R76, UR14 ;  /* 0x0000000e4c4d7c20 */ /* 0x000fe20008410000 */
[----:B------:R-:W-:Y:S01]  /*1ab0*/  FMUL.FTZ R76, R107, R149 ;  /* 0x000000956b4c7220 */ /* 0x000fe20000410000 */
[----:B------:R-:W-:Y:S02]  /*1ac0*/  LOP3.LUT P6, RZ, R4, 0xff0000, RZ, 0xc0, !PT ;  /* 0x00ff000004ff7812 */ /* 0x000fe400078cc0ff */
[-C--:B------:R-:W-:Y:S01]  /*1ad0*/  FMUL.FTZ R118, R118, R77.reuse ;  /* 0x0000004d76767220 */ /* 0x080fe20000410000 */
[----:B------:R-:W-:Y:S01]  /*1ae0*/  FMUL.FTZ R76, R76, UR14 ;  /* 0x0000000e4c4c7c20 */ /* 0x000fe20008410000 */
[----:B------:R-:W-:Y:S01]  /*1af0*/  ISETP.GE.U32.AND P5, PT, R4, 0x1000000, PT ;  /* 0x010000000400780c */ /* 0x000fe20003fa6070 */
[----:B------:R-:W-:-:S02]  /*1b00*/  FMUL.FTZ R77, R26, R77 ;  /* 0x0000004d1a4d7220 */ /* 0x000fc40000410000 */
[-C--:B------:R-:W-:Y:S01]  /*1b10*/  FMUL.FTZ R120, R119, R76.reuse ;  /* 0x0000004c77787220 */ /* 0x080fe20000410000 */
[----:B------:R-:W-:Y:S01]  /*1b20*/  FSEL R119, R118, RZ, P6 ;  /* 0x000000ff76777208 */ /* 0x000fe20003000000 */
[----:B------:R-:W-:Y:S01]  /*1b30*/  FMUL.FTZ R76, R27, R76 ;  /* 0x0000004c1b4c7220 */ /* 0x000fe20000410000 */
[----:B------:R-:W-:Y:S02]  /*1b40*/  SEL R118, R77, RZ, P6 ;  /* 0x000000ff4d767207 */ /* 0x000fe40003000000 */
[----:B------:R-:W-:Y:S01]  /*1b50*/  FSEL R120, R120, RZ, P5 ;  /* 0x000000ff78787208 */ /* 0x000fe20002800000 */
[----:B------:R-:W-:Y:S01]  /*1b60*/  FADD.FTZ R156, R78, R119 ;  /* 0x000000774e9c7221 */ /* 0x000fe20000010000 */
[----:B------:R-:W-:-:S03]  /*1b70*/  SEL R119, R76, RZ, P5 ;  /* 0x000000ff4c777207 */ /* 0x000fc60002800000 */
[----:B------:R-:W-:-:S07]  /*1b80*/  FADD.FTZ R157, R79, R120 ;  /* 0x000000784f9d7221 */ /* 0x000fce0000010000 */
.L_x_10738:
[----:B------:R-:W1:Y:S08]  /*1b90*/  @P1 LDC.64 R78, c[0x0][0x478] ;  /* 0x00011e00ff4e1b82 */ /* 0x000e700000000a00 */
[----:B------:R-:W0:Y:S01]  /*1ba0*/  LDC.64 R76, c[0x0][0x468] ;  /* 0x00011a00ff4c7b82 */ /* 0x000e220000000a00 */
[----:B-1----:R-:W-:Y:S01]  /*1bb0*/  @P1 IMAD.WIDE.U32 R120, R145, 0x10, R78 ;  /* 0x0000001091781825 */ /* 0x002fe200078e004e */
[----:B------:R-:W-:-:S02]  /*1bc0*/  MOV R78, R156 ;  /* 0x0000009c004e7202 */ /* 0x000fc40000000f00 */
[----:B------:R-:W-:Y:S02]  /*1bd0*/  MOV R79, R157 ;  /* 0x0000009d004f7202 */ /* 0x000fe40000000f00 */
[----:B------:R1:W-:Y:S01]  /*1be0*/  @P1 STG.E.128 desc[UR6][R120.64], R104 ;  /* 0x0000006878001986 */ /* 0x0003e2000c101d06 */
[C---:B0-----:R-:W-:Y:S01]  /*1bf0*/  IMAD.WIDE.U32 R122, R145.reuse, 0x10, R76 ;  /* 0x00000010917a7825 */ /* 0x041fe200078e004c */
[----:B------:R-:W-:Y:S02]  /*1c00*/  MOV R76, R153 ;  /* 0x00000099004c7202 */ /* 0x000fe40000000f00 */
[----:B------:R-:W-:Y:S02]  /*1c10*/  MOV R77, R155 ;  /* 0x0000009b004d7202 */ /* 0x000fe40000000f00 */
[----:B------:R1:W-:Y:S01]  /*1c20*/  STG.E.128 desc[UR6][R122.64], R116 ;  /* 0x000000747a007986 */ /* 0x0003e2000c101d06 */
[----:B------:R-:W-:-:S07]  /*1c30*/  IADD3 R145, PT, PT, R145, 0x20, RZ ;  /* 0x0000002091917810 */ /* 0x000fce0007ffe0ff */
.L_x_10736:
[----:B------:R-:W-:Y:S05]  /*1c40*/  BSYNC.RECONVERGENT B1 ;  /* 0x0000000000017941 */ /* 0x000fea0003800200 */
.L_x_10735:
        /* <DEDUP_REMOVED lines=10> */
[----:B------:R-:W-:Y:S01]  /*1cf0*/  LOP3.LUT P6, RZ, R6, 0xff, RZ, 0xc0, !PT ;  /* 0x000000ff06ff7812 */ /* 0x000fe200078cc0ff */
[----:B------:R-:W-:Y:S01]  /*1d00*/  FFMA.FTZ R107, R133, R154, R151 ;  /* 0x0000009a856b7223 */ /* 0x000fe20000010097 */
[----:B------:R-:W-:Y:S01]  /*1d10*/  FADD.FTZ R104, R130, -R105 ;  /* 0x8000006982687221 */ /* 0x000fe20000010000 */
[----:B------:R-:W-:Y:S01]  /*1d20*/  FADD.FTZ R106, R135, -R106 ;  /* 0x8000006a876a7221 */ /* 0x000fe20000010000 */
[----:B------:R-:W-:Y:S02]  /*1d30*/  LOP3.LUT P5, RZ, R6, 0xff00, RZ, 0xc0, !PT ;  /* 0x0000ff0006ff7812 */ /* 0x000fe400078ac0ff */
[C---:B-----5:R-:W-:Y:S01]  /*1d40*/  FMUL.FTZ R104, R147.reuse, R104 ;  /* 0x0000006893687220 */ /* 0x060fe20000410000 */
[----:B------:R-:W-:Y:S01]  /*1d50*/  FMUL.FTZ R105, R147, R106 ;  /* 0x0000006a93697220 */ /* 0x000fe20000410000 */
[----:B------:R-:W-:Y:S01]  /*1d60*/  FADD.FTZ R106, R148, -R107 ;  /* 0x8000006b946a7221 */ /* 0x000fe20000010000 */
[----:B------:R-:W-:Y:S01]  /*1d70*/  LOP3.LUT P4, RZ, R6, 0xff0000, RZ, 0xc0, !PT ;  /* 0x00ff000006ff7812 */ /* 0x000fe2000788c0ff */
[-C--:B------:R-:W-:Y:S01]  /*1d80*/  FMUL.FTZ R121, R104, R149.reuse ;  /* 0x0000009568797220 */ /* 0x080fe20000410000 */
[----:B------:R-:W-:Y:S01]  /*1d90*/  FMUL.FTZ R120, R105, R149 ;  /* 0x0000009569787220 */ /* 0x000fe20000410000 */
[----:B------:R-:W-:-:S02]  /*1da0*/  FMUL.FTZ R106, R147, R106 ;  /* 0x0000006a936a7220 */ /* 0x000fc40000410000 */
[----:B------:R-:W-:Y:S01]  /*1db0*/  FMUL.FTZ R121, R121, UR14 ;  /* 0x0000000e79797c20 */ /* 0x000fe20008410000 */
[----:B------:R-:W-:-:S03]  /*1dc0*/  FMUL.FTZ R120, R120, UR14 ;  /* 0x0000000e78787c20 */ /* 0x000fc60008410000 */
[----:B------:R-:W-:Y:S01]  /*1dd0*/  FMUL.FTZ R116, R116, R121 ;  /* 0x0000007974747220 */ /* 0x000fe20000410000 */
[----:B------:R-:W-:-:S04]  /*1de0*/  FMUL.FTZ R117, R117, R120 ;  /* 0x0000007875757220 */ /* 0x000fc80000410000 */
[----:B------:R-:W-:Y:S01]  /*1df0*/  FSEL R153, R116, RZ, P6 ;  /* 0x000000ff74997208 */ /* 0x000fe20003000000 */
[----:B------:R-:W-:-:S04]  /*1e00*/  FFMA.FTZ R116, R146, R154, R151 ;  /* 0x0000009a92747223 */ /* 0x000fc80000010097 */
[----:B------:R-:W-:Y:S01]  /*1e10*/  FADD.FTZ R153, R80, R153 ;  /* 0x0000009950997221 */ /* 0x000fe20000010000 */
[----:B------:R-:W-:Y:S01]  /*1e20*/  FSEL R80, R117, RZ, P5 ;  /* 0x000000ff75507208 */ /* 0x000fe20002800000 */
[----:B------:R-:W-:-:S04]  /*1e30*/  FADD.FTZ R116, R141, -R116 ;  /* 0x800000748d747221 */ /* 0x000fc80000010000 */
[----:B------:R-:W-:Y:S01]  /*1e40*/  FADD.FTZ R155, R81, R80 ;  /* 0x00000050519b7221 */ /* 0x000fe20000010000 */
[----:B------:R-:W-:Y:S01]  /*1e50*/  FMUL.FTZ R80, R106, R149 ;  /* 0x000000956a507220 */ /* 0x000fe20000410000 */
[----:B------:R-:W-:Y:S01]  /*1e60*/  FMUL.FTZ R107, R147, R116 ;  /* 0x00000074936b7220 */ /* 0x000fe20000410000 */
[----:B------:R-:W-:Y:S02]  /*1e70*/  FMUL.FTZ R116, R32, R121 ;  /* 0x0000007920747220 */ /* 0x000fe40000410000 */
[----:B------:R-:W-:Y:S01]  /*1e80*/  FMUL.FTZ R81, R80, UR14 ;  /* 0x0000000e50517c20 */ /* 0x000fe20008410000 */
[----:B------:R-:W-:Y:S02]  /*1e90*/  FMUL.FTZ R80, R107, R149 ;  /* 0x000000956b507220 */ /* 0x000fe40000410000 */
[----:B------:R-:W-:Y:S01]  /*1ea0*/  SEL R116, R116, RZ, P6 ;  /* 0x000000ff74747207 */ /* 0x000fe20003000000 */
[-C--:B------:R-:W-:Y:S01]  /*1eb0*/  FMUL.FTZ R118, R118, R81.reuse ;  /* 0x0000005176767220 */ /* 0x080fe20000410000 */
[----:B------:R-:W-:Y:S01]  /*1ec0*/  FMUL.FTZ R80, R80, UR14 ;  /* 0x0000000e50507c20 */ /* 0x000fe20008410000 */
[----:B------:R-:W-:Y:S01]  /*1ed0*/  ISETP.GE.U32.AND P6, PT, R6, 0x1000000, PT ;  /* 0x010000000600780c */ /* 0x000fe20003fc6070 */
[----:B------:R-:W-:-:S02]  /*1ee0*/  FMUL.FTZ R81, R34, R81 ;  /* 0x0000005122517220 */ /* 0x000fc40000410000 */
[----:B------:R-:W-:Y:S01]  /*1ef0*/  FSEL R117, R118, RZ, P4 ;  /* 0x000000ff76757208 */ /* 0x000fe20002000000 */
[-C--:B------:R-:W-:Y:S01]  /*1f00*/  FMUL.FTZ R119, R119, R80.reuse ;  /* 0x0000005077777220 */ /* 0x080fe20000410000 */
[----:B------:R-:W-:Y:S01]  /*1f10*/  FMUL.FTZ R80, R35, R80 ;  /* 0x0000005023507220 */ /* 0x000fe20000410000 */
[----:B------:R-:W-:Y:S02]  /*1f20*/  SEL R118, R81, RZ, P4 ;  /* 0x000000ff51767207 */ /* 0x000fe40002000000 */
[----:B------:R-:W-:Y:S01]  /*1f30*/  FADD.FTZ R156, R82, R117 ;  /* 0x00000075529c7221 */ /* 0x000fe20000010000 */
[----:B------:R-:W-:Y:S01]  /*1f40*/  FSEL R82, R119, RZ, P6 ;  /* 0x000000ff77527208 */ /* 0x000fe20003000000 */
[----:B------:R-:W-:Y:S01]  /*1f50*/  FMUL.FTZ R117, R33, R120 ;  /* 0x0000007821757220 */ /* 0x000fe20000410000 */
[----:B------:R-:W-:-:S03]  /*1f60*/  SEL R119, R80, RZ, P6 ;  /* 0x000000ff50777207 */ /* 0x000fc60003000000 */
[----:B------:R-:W-:Y:S01]  /*1f70*/  FADD.FTZ R157, R83, R82 ;  /* 0x00000052539d7221 */ /* 0x000fe20000010000 */
[----:B------:R-:W-:Y:S01]  /*1f80*/  SEL R117, R117, RZ, P5 ;  /* 0x000000ff75757207 */ /* 0x000fe20002800000 */
[----:B------:R-:W-:Y:S06]  /*1f90*/  BRA `(.L_x_10742) ;  /* 0x0000000000b07947 */ /* 0x000fec0003800000 */
.L_x_10741:
[-CC-:B------:R-:W-:Y:S01]  /*1fa0*/  FFMA.FTZ R121, R13, R154.reuse, R151.reuse ;  /* 0x0000009a0d797223 */ /* 0x180fe20000010097 */
[----:B0-----:R-:W-:Y:S01]  /*1fb0*/  FFMA.FTZ R122, R14, R154, R151 ;  /* 0x0000009a0e7a7223 */ /* 0x001fe20000010097 */
[----:B------:R-:W-:Y:S02]  /*1fc0*/  LOP3.LUT P6, RZ, R6, 0xff, RZ, 0xc0, !PT ;  /* 0x000000ff06ff7812 */ /* 0x000fe400078cc0ff */
[----:B------:R-:W-:Y:S01]  /*1fd0*/  FADD.FTZ R120, R130, -R121 ;  /* 0x8000007982787221 */ /* 0x000fe20000010000 */
[----:B------:R-:W-:Y:S01]  /*1fe0*/  FADD.FTZ R122, R135, -R122 ;  /* 0x8000007a877a7221 */ /* 0x000fe20000010000 */
[C---:B------:R-:W-:Y:S02]  /*1ff0*/  LOP3.LUT P5, RZ, R6.reuse, 0xff00, RZ, 0xc0, !PT ;  /* 0x0000ff0006ff7812 */ /* 0x040fe400078ac0ff */
[C---:B-----5:R-:W-:Y:S01]  /*2000*/  FMUL.FTZ R120, R147.reuse, R120 ;  /* 0x0000007893787220 */ /* 0x060fe20000410000 */
[----:B------:R-:W-:Y:S01]  /*2010*/  FMUL.FTZ R122, R147, R122 ;  /* 0x0000007a937a7220 */ /* 0x000fe20000410000 */
[----:B------:R-:W-:-:S02]  /*2020*/  LOP3.LUT P4, RZ, R6, 0xff0000, RZ, 0xc0, !PT ;  /* 0x00ff000006ff7812 */ /* 0x000fc4000788c0ff */
[-C--:B------:R-:W-:Y:S01]  /*2030*/  FMUL.FTZ R120, R120, R149.reuse ;  /* 0x0000009578787220 */ /* 0x080fe20000410000 */
[----:B------:R-:W-:-:S03]  /*2040*/  FMUL.FTZ R122, R122, R149 ;  /* 0x000000957a7a7220 */ /* 0x000fc60000410000 */
[----:B------:R-:W-:Y:S01]  /*2050*/  FMUL.FTZ R121, R120, UR14 ;  /* 0x0000000e78797c20 */ /* 0x000fe20008410000 */
[----:B------:R-:W-:-:S03]  /*2060*/  FMUL.FTZ R120, R122, UR14 ;  /* 0x0000000e7a787c20 */ /* 0x000fc60008410000 */
[----:B------:R-:W-:Y:S01]  /*2070*/  FMUL.FTZ R116, R116, R121 ;  /* 0x0000007974747220 */ /* 0x000fe20000410000 */
[----:B------:R-:W-:-:S04]  /*2080*/  FMUL.FTZ R117, R117, R120 ;  /* 0x0000007875757220 */ /* 0x000fc80000410000 */
[----:B------:R-:W-:Y:S02]  /*2090*/  FSEL R153, R116, RZ, P6 ;  /* 0x000000ff74997208 */ /* 0x000fe40003000000 */
[----:B------:R-:W-:-:S03]  /*20a0*/  FSEL R116, R117, RZ, P5 ;  /* 0x000000ff75747208 */ /* 0x000fc60002800000 */
[----:B------:R-:W-:Y:S02]  /*20b0*/  FADD.FTZ R153, R80, R153 ;  /* 0x0000009950997221 */ /* 0x000fe40000010000 */
[----:B------:R-:W-:Y:S01]  /*20c0*/  FADD.FTZ R155, R81, R116 ;  /* 0x00000074519b7221 */ /* 0x000fe20000010000 */
[-CC-:B------:R-:W-:Y:S01]  /*20d0*/  FFMA.FTZ R81, R133, R154.reuse, R151.reuse ;  /* 0x0000009a85517223 */ /* 0x180fe20000010097 */
[----:B------:R-:W-:-:S03]  /*20e0*/  FFMA.FTZ R116, R146, R154, R151 ;  /* 0x0000009a92747223 */ /* 0x000fc60000010097 */
[----:B------:R-:W-:Y:S01]  /*20f0*/  FADD.FTZ R80, R148, -R81 ;  /* 0x8000005194507221 */ /* 0x000fe20000010000 */
[----:B------:R-:W-:-:S03]  /*2100*/  FADD.FTZ R116, R141, -R116 ;  /* 0x800000748d747221 */ /* 0x000fc60000010000 */
[C---:B------:R-:W-:Y:S01]  /*2110*/  FMUL.FTZ R80, R147.reuse, R80 ;  /* 0x0000005093507220 */ /* 0x040fe20000410000 */
[----:B------:R-:W-:-:S03]  /*2120*/  FMUL.FTZ R116, R147, R116 ;  /* 0x0000007493747220 */ /* 0x000fc60000410000 */
[-C--:B------:R-:W-:Y:S01]  /*2130*/  FMUL.FTZ R80, R80, R149.reuse ;  /* 0x0000009550507220 */ /* 0x080fe20000410000 */
[----:B------:R-:W-:-:S03]  /*2140*/  FMUL.FTZ R116, R116, R149 ;  /* 0x0000009574747220 */ /* 0x000fc60000410000 */
[----:B------:R-:W-:Y:S01]  /*2150*/  FMUL.FTZ R81, R80, UR14 ;  /* 0x0000000e50517c20 */ /* 0x000fe20008410000 */
[----:B------:R-:W-:Y:S01]  /*2160*/  FMUL.FTZ R80, R116, UR14 ;  /* 0x0000000e74507c20 */ /* 0x000fe20008410000 */
[----:B------:R-:W-:Y:S02]  /*2170*/  FMUL.FTZ R116, R32, R121 ;  /* 0x0000007920747220 */ /* 0x000fe40000410000 */
[-C--:B------:R-:W-:Y:S01]  /*2180*/  FMUL.FTZ R118, R118, R81.reuse ;  /* 0x0000005176767220 */ /* 0x080fe20000410000 */
[-C--:B------:R-:W-:Y:S01]  /*2190*/  FMUL.FTZ R119, R119, R80.reuse ;  /* 0x0000005077777220 */ /* 0x080fe20000410000 */
[----:B------:R-:W-:Y:S01]  /*21a0*/  FMUL.FTZ R81, R34, R81 ;  /* 0x0000005122517220 */ /* 0x000fe20000410000 */
[----:B------:R-:W-:Y:S01]  /*21b0*/  SEL R116, R116, RZ, P6 ;  /* 0x000000ff74747207 */ /* 0x000fe20003000000 */
[----:B------:R-:W-:Y:S01]  /*21c0*/  FMUL.FTZ R80, R35, R80 ;  /* 0x0000005023507220 */ /* 0x000fe20000410000 */
[----:B------:R-:W-:Y:S02]  /*21d0*/  FSEL R117, R118, RZ, P4 ;  /* 0x000000ff76757208 */ /* 0x000fe40002000000 */
[----:B------:R-:W-:-:S02]  /*21e0*/  ISETP.GE.U32.AND P6, PT, R6, 0x1000000, PT ;  /* 0x010000000600780c */ /* 0x000fc40003fc6070 */
[----:B------:R-:W-:Y:S01]  /*21f0*/  SEL R118, R81, RZ, P4 ;  /* 0x000000ff51767207 */ /* 0x000fe20002000000 */
[----:B------:R-:W-:Y:S01]  /*2200*/  FADD.FTZ R156, R82, R117 ;  /* 0x00000075529c7221 */ /* 0x000fe20000010000 */
[----:B------:R-:W-:Y:S01]  /*2210*/  FSEL R82, R119, RZ, P6 ;  /* 0x000000ff77527208 */ /* 0x000fe20003000000 */
[----:B------:R-:W-:Y:S01]  /*2220*/  FMUL.FTZ R117, R33, R120 ;  /* 0x0000007821757220 */ /* 0x000fe20000410000 */
[----:B------:R-:W-:-:S03]  /*2230*/  SEL R119, R80, RZ, P6 ;  /* 0x000000ff50777207 */ /* 0x000fc60003000000 */
[----:B------:R-:W-:Y:S01]  /*2240*/  FADD.FTZ R157, R83, R82 ;  /* 0x00000052539d7221 */ /* 0x000fe20000010000 */
[----:B------:R-:W-:-:S07]  /*2250*/  SEL R117, R117, RZ, P5 ;  /* 0x000000ff75757207 */ /* 0x000fce0002800000 */
.L_x_10742:
        /* <DEDUP_REMOVED lines=11> */
.L_x_10740:
[----:B------:R-:W-:Y:S05]  /*2310*/  BSYNC.RECONVERGENT B1 ;  /* 0x0000000000017941 */ /* 0x000fea0003800200 */
.L_x_10739:
        /* <DEDUP_REMOVED lines=9> */
[----:B------:R-:W-:Y:S01]  /*23b0*/  LOP3.LUT P3, RZ, R7, 0xff, RZ, 0xc0, !PT ;  /* 0x000000ff07ff7812 */ /* 0x000fe2000786c0ff */
[-CC-:B------:R-:W-:Y:S01]  /*23c0*/  FFMA.FTZ R106, R8, R154.reuse, R151.reuse ;  /* 0x0000009a086a7223 */ /* 0x180fe20000010097 */
[-C--:B------:R-:W-:Y:S01]  /*23d0*/  FFMA.FTZ R107, R142, R154.reuse, R151 ;  /* 0x0000009a8e6b7223 */ /* 0x080fe20000010097 */
[----:B------:R-:W-:Y:S01]  /*23e0*/  FADD.FTZ R104, R128, -R105 ;  /* 0x8000006980687221 */ /* 0x000fe20000010000 */
[----:B------:R-:W-:Y:S01]  /*23f0*/  FFMA.FTZ R105, R129, R154, R151 ;  /* 0x0000009a81697223 */ /* 0x000fe20000010097 */
[----:B------:R-:W-:Y:S01]  /*2400*/  FADD.FTZ R106, R131, -R106 ;  /* 0x8000006a836a7221 */ /* 0x000fe20000010000 */
[----:B------:R-:W-:Y:S01]  /*2410*/  LOP3.LUT P4, RZ, R7, 0xff00, RZ, 0xc0, !PT ;  /* 0x0000ff0007ff7812 */ /* 0x000fe2000788c0ff */
[----:B-----5:R-:W-:Y:S01]  /*2420*/  FMUL.FTZ R104, R147, R104 ;  /* 0x0000006893687220 */ /* 0x020fe20000410000 */
[C---:B------:R-:W-:Y:S02]  /*2430*/  LOP3.LUT P5, RZ, R7.reuse, 0xff0000, RZ, 0xc0, !PT ;  /* 0x00ff000007ff7812 */ /* 0x040fe400078ac0ff */
[----:B------:R-:W-:Y:S01]  /*2440*/  ISETP.GE.U32.AND P6, PT, R7, 0x1000000, PT ;  /* 0x010000000700780c */ /* 0x000fe20003fc6070 */
[----:B------:R-:W-:-:S04]  /*2450*/  FMUL.FTZ R121, R104, R149 ;  /* 0x0000009568797220 */ /* 0x000fc80000410000 */
[----:B------:R-:W-:-:S04]  /*2460*/  FMUL.FTZ R121, R121, UR14 ;  /* 0x0000000e79797c20 */ /* 0x000fc80008410000 */
[----:B------:R-:W-:-:S05]  /*2470*/  FMUL.FTZ R116, R116, R121 ;  /* 0x0000007974747220 */ /* 0x000fca0000410000 */
[----:B------:R-:W-:Y:S01]  /*2480*/  FSEL R153, R116, RZ, P3 ;  /* 0x000000ff74997208 */ /* 0x000fe20001800000 */
[----:B------:R-:W-:-:S04]  /*2490*/  FADD.FTZ R116, R140, -R107 ;  /* 0x8000006b8c747221 */ /* 0x000fc80000010000 */
[----:B------:R-:W-:Y:S01]  /*24a0*/  FADD.FTZ R153, R84, R153 ;  /* 0x0000009954997221 */ /* 0x000fe20000010000 */
[----:B------:R-:W-:Y:S01]  /*24b0*/  FADD.FTZ R84, R144, -R105 ;  /* 0x8000006990547221 */ /* 0x000fe20000010000 */
[C---:B------:R-:W-:Y:S01]  /*24c0*/  FMUL.FTZ R105, R147.reuse, R106 ;  /* 0x0000006a93697220 */ /* 0x040fe20000410000 */
[C---:B------:R-:W-:Y:S02]  /*24d0*/  FMUL.FTZ R107, R147.reuse, R116 ;  /* 0x00000074936b7220 */ /* 0x040fe40000410000 */
[----:B------:R-:W-:Y:S01]  /*24e0*/  FMUL.FTZ R106, R147, R84 ;  /* 0x00000054936a7220 */ /* 0x000fe20000410000 */
[-C--:B------:R-:W-:Y:S01]  /*24f0*/  FMUL.FTZ R84, R105, R149.reuse ;  /* 0x0000009569547220 */ /* 0x080fe20000410000 */
[-C--:B------:R-:W-:Y:S02]  /*2500*/  FMUL.FTZ R120, R107, R149.reuse ;  /* 0x000000956b787220 */ /* 0x080fe40000410000 */
[----:B------:R-:W-:Y:S01]  /*2510*/  FMUL.FTZ R116, R106, R149 ;  /* 0x000000956a747220 */ /* 0x000fe20000410000 */
[----:B------:R-:W-:Y:S01]  /*2520*/  FMUL.FTZ R84, R84, UR14 ;  /* 0x0000000e54547c20 */ /* 0x000fe20008410000 */
[----:B------:R-:W-:-:S02]  /*2530*/  FMUL.FTZ R120, R120, UR14 ;  /* 0x0000000e78787c20 */ /* 0x000fc40008410000 */
[----:B0-----:R-:W-:Y:S01]  /*2540*/  FMUL.FTZ R123, R116, UR14 ;  /* 0x0000000e747b7c20 */ /* 0x001fe20008410000 */
[----:B------:R-:W-:Y:S01]  /*2550*/  FMUL.FTZ R117, R117, R84 ;  /* 0x0000005475757220 */ /* 0x000fe20000410000 */
[----:B------:R-:W-:Y:S01]  /*2560*/  FMUL.FTZ R119, R119, R120 ;  /* 0x0000007877777220 */ /* 0x000fe20000410000 */
[----:B------:R-:W-:Y:S01]  /*2570*/  FMUL.FTZ R84, R41, R84 ;  /* 0x0000005429547220 */ /* 0x000fe20000410000 */
[----:B------:R-:W-:Y:S02]  /*2580*/  FMUL.FTZ R118, R118, R123 ;  /* 0x0000007b76767220 */ /* 0x000fe40000410000 */
[----:B------:R-:W-:-:S03]  /*2590*/  FSEL R116, R117, RZ, P4 ;  /* 0x000000ff75747208 */ /* 0x000fc60002000000 */
[----:B------:R-:W-:Y:S02]  /*25a0*/  FSEL R117, R118, RZ, P5 ;  /* 0x000000ff76757208 */ /* 0x000fe40002800000 */
[----:B------:R-:W-:Y:S01]  /*25b0*/  FSEL R118, R119, RZ, P6 ;  /* 0x000000ff77767208 */ /* 0x000fe20003000000 */
[----:B------:R-:W-:Y:S01]  /*25c0*/  FADD.FTZ R157, R85, R116 ;  /* 0x00000074559d7221 */ /* 0x000fe20000010000 */
[----:B------:R-:W-:Y:S01]  /*25d0*/  FMUL.FTZ R116, R40, R121 ;  /* 0x0000007928747220 */ /* 0x000fe20000410000 */
[----:B------:R-:W-:Y:S01]  /*25e0*/  FMUL.FTZ R119, R43, R120 ;  /* 0x000000782b777220 */ /* 0x000fe20000410000 */
[----:B------:R-:W-:Y:S01]  /*25f0*/  FADD.FTZ R156, R86, R117 ;  /* 0x00000075569c7221 */ /* 0x000fe20000010000 */
[----:B------:R-:W-:Y:S01]  /*2600*/  FADD.FTZ R155, R87, R118 ;  /* 0x00000076579b7221 */ /* 0x000fe20000010000 */
[----:B------:R-:W-:Y:S01]  /*2610*/  FMUL.FTZ R118, R42, R123 ;  /* 0x0000007b2a767220 */ /* 0x000fe20000410000 */
[----:B------:R-:W-:Y:S02]  /*2620*/  SEL R116, R116, RZ, P3 ;  /* 0x000000ff74747207 */ /* 0x000fe40001800000 */
[----:B------:R-:W-:-:S02]  /*2630*/  SEL R117, R84, RZ, P4 ;  /* 0x000000ff54757207 */ /* 0x000fc40002000000 */
[----:B------:R-:W-:Y:S02]  /*2640*/  SEL R118, R118, RZ, P5 ;  /* 0x000000ff76767207 */ /* 0x000fe40002800000 */
[----:B------:R-:W-:Y:S01]  /*2650*/  SEL R119, R119, RZ, P6 ;  /* 0x000000ff77777207 */ /* 0x000fe20003000000 */
[----:B------:R-:W-:Y:S06]  /*2660*/  BRA `(.L_x_10746) ;  /* 0x0000000000b07947 */ /* 0x000fec0003800000 */
.L_x_10745:
[-CC-:B------:R-:W-:Y:S01]  /*2670*/  FFMA.FTZ R121, R9, R154.reuse, R151.reuse ;  /* 0x0000009a09797223 */ /* 0x180fe20000010097 */
[----:B------:R-:W-:Y:S01]  /*2680*/  LOP3.LUT P3, RZ, R7, 0xff, RZ, 0xc0, !PT ;  /* 0x000000ff07ff7812 */ /* 0x000fe2000786c0ff */
[-CC-:B0-----:R-:W-:Y:S01]  /*2690*/  FFMA.FTZ R123, R129, R154.reuse, R151.reuse ;  /* 0x0000009a817b7223 */ /* 0x181fe20000010097 */
[----:B------:R-:W-:Y:S01]  /*26a0*/  FFMA.FTZ R155, R142, R154, R151 ;  /* 0x0000009a8e9b7223 */ /* 0x000fe20000010097 */
[----:B------:R-:W-:Y:S01]  /*26b0*/  FADD.FTZ R120, R128, -R121 ;  /* 0x8000007980787221 */ /* 0x000fe20000010000 */
[C---:B------:R-:W-:Y:S02]  /*26c0*/  LOP3.LUT P4, RZ, R7.reuse, 0xff00, RZ, 0xc0, !PT ;  /* 0x0000ff0007ff7812 */ /* 0x040fe4000788c0ff */
[----:B------:R-:W-:Y:S01]  /*26d0*/  LOP3.LUT P5, RZ, R7, 0xff0000, RZ, 0xc0, !PT ;  /* 0x00ff000007ff7812 */ /* 0x000fe200078ac0ff */
[----:B-----5:R-:W-:Y:S01]  /*26e0*/  FMUL.FTZ R120, R147, R120 ;  /* 0x0000007893787220 */ /* 0x020fe20000410000 */
[----:B------:R-:W-:-:S03]  /*26f0*/  ISETP.GE.U32.AND P6, PT, R7, 0x1000000, PT ;  /* 0x010000000700780c */ /* 0x000fc60003fc6070 */
[----:B------:R-:W-:-:S04]  /*2700*/  FMUL.FTZ R120, R120, R149 ;  /* 0x0000009578787220 */ /* 0x000fc80000410000 */
[----:B------:R-:W-:Y:S01]  /*2710*/  FMUL.FTZ R121, R120, UR14 ;  /* 0x0000000e78797c20 */ /* 0x000fe20008410000 */
[----:B------:R-:W-:-:S03]  /*2720*/  FADD.FTZ R120, R140, -R155 ;  /* 0x8000009b8c787221 */ /* 0x000fc60000010000 */
[----:B------:R-:W-:Y:S01]  /*2730*/  FMUL.FTZ R116, R116, R121 ;  /* 0x0000007974747220 */ /* 0x000fe20000410000 */
[----:B------:R-:W-:-:S04]  /*2740*/  FMUL.FTZ R120, R147, R120 ;  /* 0x0000007893787220 */ /* 0x000fc80000410000 */
[----:B------:R-:W-:Y:S01]  /*2750*/  FSEL R153, R116, RZ, P3 ;  /* 0x000000ff74997208 */ /* 0x000fe20001800000 */
[----:B------:R-:W-:Y:S01]  /*2760*/  FADD.FTZ R116, R144, -R123 ;  /* 0x8000007b90747221 */ /* 0x000fe20000010000 */
[----:B------:R-:W-:-:S03]  /*2770*/  FMUL.FTZ R120, R120, R149 ;  /* 0x0000009578787220 */ /* 0x000fc60000410000 */
[----:B------:R-:W-:Y:S01]  /*2780*/  FADD.FTZ R153, R84, R153 ;  /* 0x0000009954997221 */ /* 0x000fe20000010000 */
[----:B------:R-:W-:Y:S01]  /*2790*/  FFMA.FTZ R84, R8, R154, R151 ;  /* 0x0000009a08547223 */ /* 0x000fe20000010097 */
[----:B------:R-:W-:Y:S01]  /*27a0*/  FMUL.FTZ R116, R147, R116 ;  /* 0x0000007493747220 */ /* 0x000fe20000410000 */
[----:B------:R-:W-:Y:S02]  /*27b0*/  FMUL.FTZ R120, R120, UR14 ;  /* 0x0000000e78787c20 */ /* 0x000fe40008410000 */
[----:B------:R-:W-:Y:S01]  /*27c0*/  FADD.FTZ R84, R131, -R84 ;  /* 0x8000005483547221 */ /* 0x000fe20000010000 */
[----:B------:R-:W-:Y:S01]  /*27d0*/  FMUL.FTZ R116, R116, R149 ;  /* 0x0000009574747220 */ /* 0x000fe20000410000 */
[----:B------:R-:W-:Y:S02]  /*27e0*/  FMUL.FTZ R119, R119, R120 ;  /* 0x0000007877777220 */ /* 0x000fe40000410000 */
[----:B------:R-:W-:Y:S01]  /*27f0*/  FMUL.FTZ R84, R147, R84 ;  /* 0x0000005493547220 */ /* 0x000fe20000410000 */
[----:B------:R-:W-:-:S03]  /*2800*/  FMUL.FTZ R123, R116, UR14 ;  /* 0x0000000e747b7c20 */ /* 0x000fc60008410000 */
[----:B------:R-:W-:Y:S01]  /*2810*/  FMUL.FTZ R84, R84, R149 ;  /* 0x0000009554547220 */ /* 0x000fe20000410000 */
[----:B------:R-:W-:-:S03]  /*2820*/  FMUL.FTZ R118, R118, R123 ;  /* 0x0000007b76767220 */ /* 0x000fc60000410000 */
[----:B------:R-:W-:-:S04]  /*2830*/  FMUL.FTZ R84, R84, UR14 ;  /* 0x0000000e54547c20 */ /* 0x000fc80008410000 */
[-C--:B------:R-:W-:Y:S01]  /*2840*/  FMUL.FTZ R117, R117, R84.reuse ;  /* 0x0000005475757220 */ /* 0x080fe20000410000 */
[----:B------:R-:W-:-:S04]  /*2850*/  FMUL.FTZ R84, R41, R84 ;  /* 0x0000005429547220 */ /* 0x000fc80000410000 */
[----:B------:R-:W-:Y:S02]  /*2860*/  FSEL R116, R117, RZ, P4 ;  /* 0x000000ff75747208 */ /* 0x000fe40002000000 */
        /* <DEDUP_REMOVED lines=8> */
[----:B------:R-:W-:-:S02]  /*28f0*/  SEL R116, R116, RZ, P3 ;  /* 0x000000ff74747207 */ /* 0x000fc40001800000 */
[----:B------:R-:W-:Y:S02]  /*2900*/  SEL R117, R84, RZ, P4 ;  /* 0x000000ff54757207 */ /* 0x000fe40002000000 */
[----:B------:R-:W-:Y:S02]  /*2910*/  SEL R118, R118, RZ, P5 ;  /* 0x000000ff76767207 */ /* 0x000fe40002800000 */
[----:B------:R-:W-:-:S07]  /*2920*/  SEL R119, R119, RZ, P6 ;  /* 0x000000ff77777207 */ /* 0x000fce0003000000 */
.L_x_10746:
        /* <DEDUP_REMOVED lines=11> */
.L_x_10744:
[----:B------:R-:W-:Y:S05]  /*29e0*/  BSYNC.RECONVERGENT B1 ;  /* 0x0000000000017941 */ /* 0x000fea0003800200 */
.L_x_10743:
        /* <DEDUP_REMOVED lines=27> */
[----:B------:R-:W-:Y:S01]  /*2ba0*/  FMUL.FTZ R116, R116, R121 ;  /* 0x0000007974747220 */ /* 0x000fe20000410000 */
[----:B------:R-:W-:Y:S01]  /*2bb0*/  FMUL.FTZ R117, R117, R122 ;  /* 0x0000007a75757220 */ /* 0x000fe20000410000 */
[----:B------:R-:W-:Y:S01]  /*2bc0*/  LOP3.LUT P3, RZ, R10, 0xff00, RZ, 0xc0, !PT ;  /* 0x0000ff000aff7812 */ /* 0x000fe2000786c0ff */
[----:B------:R-:W-:Y:S01]  /*2bd0*/  FMUL.FTZ R120, R149, UR14 ;  /* 0x0000000e95787c20 */ /* 0x000fe20008410000 */
[----:B------:R-:W-:Y:S01]  /*2be0*/  FMUL.FTZ R118, R118, R123 ;  /* 0x0000007b76767220 */ /* 0x000fe20000410000 */
[----:B------:R-:W-:-:S02]  /*2bf0*/  FSEL R147, R116, RZ, P2 ;  /* 0x000000ff74937208 */ /* 0x000fc40001000000 */
[----:B------:R-:W-:Y:S01]  /*2c00*/  FSEL R116, R117, RZ, P3 ;  /* 0x000000ff75747208 */ /* 0x000fe20001800000 */
[----:B------:R-:W-:Y:S01]  /*2c10*/  FMUL.FTZ R119, R119, R120 ;  /* 0x0000007877777220 */ /* 0x000fe20000410000 */
[----:B------:R-:W-:Y:S01]  /*2c20*/  LOP3.LUT P4, RZ, R10, 0xff0000, RZ, 0xc0, !PT ;  /* 0x00ff00000aff7812 */ /* 0x000fe2000788c0ff */
[----:B------:R-:W-:Y:S01]  /*2c30*/  FADD.FTZ R147, R88, R147 ;  /* 0x0000009358937221 */ /* 0x000fe20000010000 */
[----:B------:R-:W-:Y:S01]  /*2c40*/  ISETP.GE.U32.AND P5, PT, R10, 0x1000000, PT ;  /* 0x010000000a00780c */ /* 0x000fe20003fa6070 */
[----:B------:R-:W-:Y:S01]  /*2c50*/  FADD.FTZ R149, R89, R116 ;  /* 0x0000007459957221 */ /* 0x000fe20000010000 */
[----:B------:R-:W-:Y:S01]  /*2c60*/  FSEL R151, R118, RZ, P4 ;  /* 0x000000ff76977208 */ /* 0x000fe20002000000 */
[----:B------:R-:W-:Y:S01]  /*2c70*/  FMUL.FTZ R116, R48, R121 ;  /* 0x0000007930747220 */ /* 0x000fe20000410000 */
[----:B------:R-:W-:Y:S01]  /*2c80*/  FSEL R88, R119, RZ, P5 ;  /* 0x000000ff77587208 */ /* 0x000fe20002800000 */
[----:B------:R-:W-:Y:S01]  /*2c90*/  FMUL.FTZ R117, R49, R122 ;  /* 0x0000007a31757220 */ /* 0x000fe20000410000 */
[----:B------:R-:W-:Y:S01]  /*2ca0*/  FMUL.FTZ R118, R50, R123 ;  /* 0x0000007b32767220 */ /* 0x000fe20000410000 */
[----:B------:R-:W-:Y:S01]  /*2cb0*/  FMUL.FTZ R119, R51, R120 ;  /* 0x0000007833777220 */ /* 0x000fe20000410000 */
[----:B------:R-:W-:Y:S01]  /*2cc0*/  FADD.FTZ R151, R90, R151 ;  /* 0x000000975a977221 */ /* 0x000fe20000010000 */
[----:B------:R-:W-:Y:S01]  /*2cd0*/  FADD.FTZ R153, R91, R88 ;  /* 0x000000585b997221 */ /* 0x000fe20000010000 */
[----:B------:R-:W-:-:S02]  /*2ce0*/  SEL R116, R116, RZ, P2 ;  /* 0x000000ff74747207 */ /* 0x000fc40001000000 */
[----:B------:R-:W-:Y:S02]  /*2cf0*/  SEL R117, R117, RZ, P3 ;  /* 0x000000ff75757207 */ /* 0x000fe40001800000 */
[----:B------:R-:W-:Y:S02]  /*2d00*/  SEL R118, R118, RZ, P4 ;  /* 0x000000ff76767207 */ /* 0x000fe40002000000 */
[----:B------:R-:W-:Y:S01]  /*2d10*/  SEL R119, R119, RZ, P5 ;  /* 0x000000ff77777207 */ /* 0x000fe20002800000 */
[----:B------:R-:W-:Y:S06]  /*2d20*/  BRA `(.L_x_10749) ;  /* 0x0000000000b07947 */ /* 0x000fec0003800000 */
.L_x_10748:
        /* <DEDUP_REMOVED lines=43> */
[----:B------:R-:W-:-:S07]  /*2fe0*/  SEL R119, R119, RZ, P5 ;  /* 0x000000ff77777207 */ /* 0x000fce0002800000 */
.L_x_10749:
        /* <DEDUP_REMOVED lines=11> */
.L_x_10734:
        /* <DEDUP_REMOVED lines=8> */
[-CC-:B------:R-:W-:Y:S01]  /*3120*/  FFMA.FTZ R121, R15, R154.reuse, R151.reuse ;  /* 0x0000009a0f797223 */ /* 0x180fe20000010097 */
[-CC-:B------:R-:W-:Y:S01]  /*3130*/  FFMA.FTZ R156, R150, R154.reuse, R151.reuse ;  /* 0x0000009a969c7223 */ /* 0x180fe20000010097 */
[-C--:B0-----:R-:W-:Y:S01]  /*3140*/  FFMA.FTZ R122, R124, R154.reuse, R151 ;  /* 0x0000009a7c7a7223 */ /* 0x081fe20000010097 */
[----:B------:R-:W-:Y:S01]  /*3150*/  LOP3.LUT P6, RZ, R4, 0xff, RZ, 0xc0, !PT ;  /* 0x000000ff04ff7812 */ /* 0x000fe200078cc0ff */
[----:B------:R-:W-:Y:S01]  /*3160*/  FADD.FTZ R120, R132, -R121 ;  /* 0x8000007984787221 */ /* 0x000fe20000010000 */
[----:B------:R-:W-:Y:S01]  /*3170*/  FFMA.FTZ R121, R137, R154, R151 ;  /* 0x0000009a89797223 */ /* 0x000fe20000010097 */
[----:B------:R-:W-:Y:S01]  /*3180*/  FADD.FTZ R160, R143, -R156 ;  /* 0x8000009c8fa07221 */ /* 0x000fe20000010000 */
[----:B------:R-:W-:Y:S01]  /*3190*/  FADD.FTZ R122, R139, -R122 ;  /* 0x8000007a8b7a7221 */ /* 0x000fe20000010000 */
[----:B------:R-:W0:Y:S01]  /*31a0*/  LDC.64 R156, c[0x0][0x468] ;  /* 0x00011a00ff9c7b82 */ /* 0x000e220000000a00 */
        /* <DEDUP_REMOVED lines=11> */
[----:B------:R-:W-:Y:S01]  /*3260*/  LOP3.LUT P5, RZ, R4, 0xff00, RZ, 0xc0, !PT ;  /* 0x0000ff0004ff7812 */ /* 0x000fe200078ac0ff */
[----:B------:R-:W-:Y:S01]  /*3270*/  FMUL.FTZ R120, R24, R121 ;  /* 0x0000007918787220 */ /* 0x000fe20000410000 */
[----:B------:R-:W-:Y:S01]  /*3280*/  FMUL.FTZ R155, R155, UR14 ;  /* 0x0000000e9b9b7c20 */ /* 0x000fe20008410000 */
[----:B------:R-:W-:-:S03]  /*3290*/  LOP3.LUT P1, RZ, R4, 0xff0000, RZ, 0xc0, !PT ;  /* 0x00ff000004ff7812 */ /* 0x000fc6000782c0ff */
[----:B------:R-:W-:Y:S01]  /*32a0*/  SEL R120, R120, RZ, P6 ;  /* 0x000000ff78787207 */ /* 0x000fe20003000000 */
[----:B------:R-:W-:Y:S01]  /*32b0*/  FMUL.FTZ R122, R26, R155 ;  /* 0x0000009b1a7a7220 */ /* 0x000fe20000410000 */
[----:B0-----:R-:W-:-:S04]  /*32c0*/  IMAD.WIDE.U32 R156, R145, 0x10, R156 ;  /* 0x00000010919c7825 */ /* 0x001fc800078e009c */
[----:B------:R-:W-:Y:S02]  /*32d0*/  SEL R122, R122, RZ, P1 ;  /* 0x000000ff7a7a7207 */ /* 0x000fe40000800000 */
[----:B------:R-:W-:Y:S01]  /*32e0*/  IADD3 R145, PT, PT, R145, 0x20, RZ ;  /* 0x0000002091917810 */ /* 0x000fe20007ffe0ff */
[----:B--2---:R-:W-:Y:S01]  /*32f0*/  FMUL.FTZ R153, R116, R121 ;  /* 0x0000007974997220 */ /* 0x004fe20000410000 */
[----:B------:R-:W-:Y:S01]  /*3300*/  FMUL.FTZ R116, R160, UR14 ;  /* 0x0000000ea0747c20 */ /* 0x000fe20008410000 */
[-C--:B------:R-:W-:Y:S01]  /*3310*/  FMUL.FTZ R121, R25, R158.reuse ;  /* 0x0000009e19797220 */ /* 0x080fe20000410000 */
[----:B------:R-:W-:Y:S01]  /*3320*/  FMUL.FTZ R117, R117, R158 ;  /* 0x0000009e75757220 */ /* 0x000fe20000410000 */
[----:B------:R-:W-:Y:S01]  /*3330*/  FMUL.FTZ R118, R118, R155 ;  /* 0x0000009b76767220 */ /* 0x000fe20000410000 */
[----:B------:R-:W-:Y:S01]  /*3340*/  FSEL R153, R153, RZ, P6 ;  /* 0x000000ff99997208 */ /* 0x000fe20003000000 */
[-C--:B------:R-:W-:Y:S01]  /*3350*/  FMUL.FTZ R123, R27, R116.reuse ;  /* 0x000000741b7b7220 */ /* 0x080fe20000410000 */
[----:B------:R-:W-:Y:S01]  /*3360*/  ISETP.GE.U32.AND P6, PT, R4, 0x1000000, PT ;  /* 0x010000000400780c */ /* 0x000fe20003fc6070 */
[----:B------:R-:W-:Y:S01]  /*3370*/  FMUL.FTZ R119, R119, R116 ;  /* 0x0000007477777220 */ /* 0x000fe20000410000 */
[----:B------:R-:W-:Y:S01]  /*3380*/  SEL R121, R121, RZ, P5 ;  /* 0x000000ff79797207 */ /* 0x000fe20002800000 */
[----:B------:R-:W-:Y:S01]  /*3390*/  FADD.FTZ R76, R76, R153 ;  /* 0x000000994c4c7221 */ /* 0x000fe20000010000 */
[----:B------:R-:W-:-:S02]  /*33a0*/  SEL R123, R123, RZ, P6 ;  /* 0x000000ff7b7b7207 */ /* 0x000fc40003000000 */
[----:B------:R-:W-:Y:S02]  /*33b0*/  FSEL R116, R117, RZ, P5 ;  /* 0x000000ff75747208 */ /* 0x000fe40002800000 */
[----:B------:R-:W-:Y:S01]  /*33c0*/  FSEL R117, R118, RZ, P1 ;  /* 0x000000ff76757208 */ /* 0x000fe20000800000 */
[----:B------:R1:W-:Y:S01]  /*33d0*/  STG.E.128 desc[UR6][R156.64], R120 ;  /* 0x000000789c007986 */ /* 0x0003e2000c101d06 */
[----:B------:R-:W-:Y:S01]  /*33e0*/  FSEL R118, R119, RZ, P6 ;  /* 0x000000ff77767208 */ /* 0x000fe20003000000 */
[----:B------:R-:W-:Y:S02]  /*33f0*/  FADD.FTZ R77, R77, R116 ;  /* 0x000000744d4d7221 */ /* 0x000fe40000010000 */
[----:B------:R-:W-:Y:S02]  /*3400*/  FADD.FTZ R78, R78, R117 ;  /* 0x000000754e4e7221 */ /* 0x000fe40000010000 */
[----:B------:R-:W-:-:S07]  /*3410*/  FADD.FTZ R79, R79, R118 ;  /* 0x000000764f4f7221 */ /* 0x000fce0000010000 */
.L_x_10752:
[----:B------:R-:W-:Y:S05]  /*3420*/  BSYNC.RECONVERGENT B1 ;  /* 0x0000000000017941 */ /* 0x000fea0003800200 */
.L_x_10751:
[----:B------:R-:W-:Y:S04]  /*3430*/  BSSY.RECONVERGENT B1, `(.L_x_10753) ;  /* 0x0000035000017945 */ /* 0x000fe80003800200 */
[----:B------:R-:W-:Y:S05]  /*3440*/  @!P4 BRA `(.L_x_10754) ;  /* 0x0000000000ccc947 */ /* 0x000fea0003800000 */
[----:B------:R-:W2:Y:S08]  /*3450*/  LDC.64 R116, c[0x0][0x390] ;  /* 0x0000e400ff747b82 */ /* 0x000eb00000000a00 */
[----:B-1----:R-:W1:Y:S01]  /*3460*/  LDC.64 R156, c[0x0][0x468] ;  /* 0x00011a00ff9c7b82 */ /* 0x002e620000000a00 */
[----:B--2---:R-:W-:-:S06]  /*3470*/  IMAD.WIDE.U32 R116, R145, 0x10, R116 ;  /* 0x0000001091747825 */ /* 0x004fcc00078e0074 */
[----:B------:R-:W2:Y:S01]  /*3480*/  LDG.E.128 R116, desc[UR6][R116.64] ;  /* 0x0000000674747981 */ /* 0x000ea2000c1e1d00 */
[-CC-:B------:R-:W-:Y:S01]  /*3490*/  FFMA.FTZ R121, R13, R154.reuse, R151.reuse ;  /* 0x0000009a0d797223 */ /* 0x180fe20000010097 */
[-CC-:B0-----:R-:W-:Y:S01]  /*34a0*/  FFMA.FTZ R122, R14, R154.reuse, R151.reuse ;  /* 0x0000009a0e7a7223 */ /* 0x181fe20000010097 */
[-C--:B------:R-:W-:Y:S01]  /*34b0*/  FFMA.FTZ R158, R146, R154.reuse, R151 ;  /* 0x0000009a929e7223 */ /* 0x080fe20000010097 */
[----:B------:R-:W-:Y:S01]  /*34c0*/  LOP3.LUT P1, RZ, R6, 0xff, RZ, 0xc0, !PT ;  /* 0x000000ff06ff7812 */ /* 0x000fe2000782c0ff */
        /* <DEDUP_REMOVED lines=16> */
[----:B------:R-:W-:Y:S01]  /*35d0*/  FMUL.FTZ R120, R32, R155 ;  /* 0x0000009b20787220 */ /* 0x000fe20000410000 */
[----:B------:R-:W-:Y:S01]  /*35e0*/  FMUL.FTZ R153, R153, UR14 ;  /* 0x0000000e99997c20 */ /* 0x000fe20008410000 */
[----:B------:R-:W-:Y:S01]  /*35f0*/  FMUL.FTZ R158, R158, UR14 ;  /* 0x0000000e9e9e7c20 */ /* 0x000fe20008410000 */
[----:B------:R-:W-:Y:S01]  /*3600*/  FMUL.FTZ R121, R33, R160 ;  /* 0x000000a021797220 */ /* 0x000fe20000410000 */
[----:B------:R-:W-:Y:S01]  /*3610*/  LOP3.LUT P5, RZ, R6, 0xff0000, RZ, 0xc0, !PT ;  /* 0x00ff000006ff7812 */ /* 0x000fe200078ac0ff */
[----:B------:R-:W-:Y:S01]  /*3620*/  FMUL.FTZ R122, R34, R153 ;  /* 0x00000099227a7220 */ /* 0x000fe20000410000 */
[----:B------:R-:W-:Y:S01]  /*3630*/  FMUL.FTZ R123, R35, R158 ;  /* 0x0000009e237b7220 */ /* 0x000fe20000410000 */
[----:B------:R-:W-:Y:S01]  /*3640*/  ISETP.GE.U32.AND P6, PT, R6, 0x1000000, PT ;  /* 0x010000000600780c */ /* 0x000fe20003fc6070 */
[----:B-1----:R-:W-:Y:S01]  /*3650*/  IMAD.WIDE.U32 R156, R145, 0x10, R156 ;  /* 0x00000010919c7825 */ /* 0x002fe200078e009c */
[----:B------:R-:W-:-:S02]  /*3660*/  SEL R120, R120, RZ, P1 ;  /* 0x000000ff78787207 */ /* 0x000fc40000800000 */
[----:B------:R-:W-:Y:S02]  /*3670*/  SEL R121, R121, RZ, P4 ;  /* 0x000000ff79797207 */ /* 0x000fe40002000000 */
[----:B------:R-:W-:Y:S02]  /*3680*/  SEL R122, R122, RZ, P5 ;  /* 0x000000ff7a7a7207 */ /* 0x000fe40002800000 */
[----:B------:R-:W-:Y:S02]  /*3690*/  SEL R123, R123, RZ, P6 ;  /* 0x000000ff7b7b7207 */ /* 0x000fe40003000000 */
        /* <DEDUP_REMOVED lines=14> */
.L_x_10754:
[----:B------:R-:W-:Y:S05]  /*3780*/  BSYNC.RECONVERGENT B1 ;  /* 0x0000000000017941 */ /* 0x000fea0003800200 */
.L_x_10753:
        /* <DEDUP_REMOVED lines=53> */
.L_x_10756:
[----:B------:R-:W-:Y:S05]  /*3ae0*/  BSYNC.RECONVERGENT B1 ;  /* 0x0000000000017941 */ /* 0x000fea0003800200 */
.L_x_10755:
        /* <DEDUP_REMOVED lines=25> */
[----:B------:R-:W-:Y:S01]  /*3c80*/  FMUL.FTZ R158, R158, UR14 ;  /* 0x0000000e9e9e7c20 */ /* 0x000fe20008410000 */
[----:B------:R-:W-:Y:S01]  /*3c90*/  FMUL.FTZ R120, R48, R145 ;  /* 0x0000009130787220 */ /* 0x000fe20000410000 */
[----:B------:R-:W-:Y:S01]  /*3ca0*/  FMUL.FTZ R121, R49, R156 ;  /* 0x0000009c31797220 */ /* 0x000fe20000410000 */
[----:B------:R-:W-:Y:S01]  /*3cb0*/  FMUL.FTZ R122, R50, R147 ;  /* 0x00000093327a7220 */ /* 0x000fe20000410000 */
[----:B------:R-:W-:Y:S01]  /*3cc0*/  FMUL.FTZ R123, R51, R158 ;  /* 0x0000009e337b7220 */ /* 0x000fe20000410000 */
[C---:B------:R-:W-:Y:S02]  /*3cd0*/  LOP3.LUT P1, RZ, R10.reuse, 0xff, RZ, 0xc0, !PT ;  /* 0x000000ff0aff7812 */ /* 0x040fe4000782c0ff */
[----:B------:R-:W-:-:S02]  /*3ce0*/  LOP3.LUT P2, RZ, R10, 0xff00, RZ, 0xc0, !PT ;  /* 0x0000ff000aff7812 */ /* 0x000fc4000784c0ff */
[C---:B------:R-:W-:Y:S02]  /*3cf0*/  LOP3.LUT P3, RZ, R10.reuse, 0xff0000, RZ, 0xc0, !PT ;  /* 0x00ff00000aff7812 */ /* 0x040fe4000786c0ff */
[----:B------:R-:W-:Y:S02]  /*3d00*/  ISETP.GE.U32.AND P4, PT, R10, 0x1000000, PT ;  /* 0x010000000a00780c */ /* 0x000fe40003f86070 */
[----:B------:R-:W-:Y:S02]  /*3d10*/  SEL R120, R120, RZ, P1 ;  /* 0x000000ff78787207 */ /* 0x000fe40000800000 */
[----:B------:R-:W-:Y:S02]  /*3d20*/  SEL R121, R121, RZ, P2 ;  /* 0x000000ff79797207 */ /* 0x000fe40001000000 */
[----:B------:R-:W-:Y:S02]  /*3d30*/  SEL R122, R122, RZ, P3 ;  /* 0x000000ff7a7a7207 */ /* 0x000fe40001800000 */
[----:B------:R-:W-:-:S05]  /*3d40*/  SEL R123, R123, RZ, P4 ;  /* 0x000000ff7b7b7207 */ /* 0x000fca0002000000 */
        /* <DEDUP_REMOVED lines=14> */
.L_x_10750:
[----:B------:R-:W-:Y:S04]  /*3e30*/  BSSY.RECONVERGENT B1, `(.L_x_10757) ;  /* 0x0000038000017945 */ /* 0x000fe80003800200 */
[----:B------:R-:W-:Y:S05]  /*3e40*/  @!P5 BRA `(.L_x_10758) ;  /* 0x0000000000d8d947 */ /* 0x000fea0003800000 */
[----:B------:R-:W1:Y:S01]  /*3e50*/  LDC.64 R116, c[0x0][0x390] ;  /* 0x0000e400ff747b82 */ /* 0x000e620000000a00 */
[-CC-:B------:R-:W-:Y:S01]  /*3e60*/  FFMA.FTZ R105, R15, R154.reuse, R151.reuse ;  /* 0x0000009a0f697223 */ /* 0x180fe20000010097 */
[-CC-:B------:R-:W-:Y:S01]  /*3e70*/  FFMA.FTZ R104, R124, R154.reuse, R151.reuse ;  /* 0x0000009a7c687223 */ /* 0x180fe20000010097 */
[----:B------:R-:W-:-:S05]  /*3e80*/  FFMA.FTZ R107, R137, R154, R151 ;  /* 0x0000009a896b7223 */ /* 0x000fca0000010097 */
[----:B------:R-:W2:Y:S01]  /*3e90*/  LDC.64 R120, c[0x0][0x478] ;  /* 0x00011e00ff787b82 */ /* 0x000ea20000000a00 */
[----:B0-----:R-:W-:-:S07]  /*3ea0*/  FFMA.FTZ R122, R150, R154, R151 ;  /* 0x0000009a967a7223 */ /* 0x001fce0000010097 */
[----:B------:R-:W0:Y:S01]  /*3eb0*/  LDC.64 R156, c[0x0][0x468] ;  /* 0x00011a00ff9c7b82 */ /* 0x000e220000000a00 */
[----:B-1----:R-:W-:-:S06]  /*3ec0*/  IMAD.WIDE.U32 R116, R145, 0x10, R116 ;  /* 0x0000001091747825 */ /* 0x002fcc00078e0074 */
[----:B------:R-:W3:Y:S01]  /*3ed0*/  LDG.E.128 R116, desc[UR6][R116.64] ;  /* 0x0000000674747981 */ /* 0x000ee2000c1e1d00 */
        /* <DEDUP_REMOVED lines=10> */
[----:B------:R-:W-:Y:S01]  /*3f80*/  FMUL.FTZ R155, R106, R149 ;  /* 0x000000956a9b7220 */ /* 0x000fe20000410000 */
[----:B--2---:R-:W-:-:S04]  /*3f90*/  IMAD.WIDE.U32 R120, R145, 0x10, R120 ;  /* 0x0000001091787825 */ /* 0x004fc800078e0078 */
[----:B------:R-:W-:Y:S01]  /*3fa0*/  FMUL.FTZ R123, R122, UR14 ;  /* 0x0000000e7a7b7c20 */ /* 0x000fe20008410000 */
[----:B------:R-:W-:Y:S01]  /*3fb0*/  LOP3.LUT P6, RZ, R4, 0xff, RZ, 0xc0, !PT ;  /* 0x000000ff04ff7812 */ /* 0x000fe200078cc0ff */
[----:B------:R-:W-:Y:S01]  /*3fc0*/  FMUL.FTZ R158, R158, UR14 ;  /* 0x0000000e9e9e7c20 */ /* 0x000fe20008410000 */
[----:B------:R-:W-:Y:S01]  /*3fd0*/  FMUL.FTZ R155, R155, UR14 ;  /* 0x0000000e9b9b7c20 */ /* 0x000fe20008410000 */
[----:B------:R1:W-:Y:S01]  /*3fe0*/  STG.E.128 desc[UR6][R120.64], R104 ;  /* 0x0000006878007986 */ /* 0x0003e2000c101d06 */
[----:B------:R-:W-:Y:S01]  /*3ff0*/  LOP3.LUT P5, RZ, R4, 0xff00, RZ, 0xc0, !PT ;  /* 0x0000ff0004ff7812 */ /* 0x000fe200078ac0ff */
[----:B0-----:R-:W-:-:S04]  /*4000*/  IMAD.WIDE.U32 R156, R145, 0x10, R156 ;  /* 0x00000010919c7825 */ /* 0x001fc800078e009c */
[----:B------:R-:W-:Y:S01]  /*4010*/  FMUL.FTZ R122, R26, R155 ;  /* 0x0000009b1a7a7220 */ /* 0x000fe20000410000 */
[----:B------:R-:W-:Y:S02]  /*4020*/  LOP3.LUT P1, RZ, R4, 0xff0000, RZ, 0xc0, !PT ;  /* 0x00ff000004ff7812 */ /* 0x000fe4000782c0ff */
[----:B------:R-:W-:Y:S02]  /*4030*/  IADD3 R145, PT, PT, R145, 0x20, RZ ;  /* 0x0000002091917810 */ /* 0x000fe40007ffe0ff */
[----:B------:R-:W-:Y:S01]  /*4040*/  SEL R122, R122, RZ, P1 ;  /* 0x000000ff7a7a7207 */ /* 0x000fe20000800000 */
[----:B-1----:R-:W-:-:S05]  /*4050*/  FMUL.FTZ R121, R25, R158 ;  /* 0x0000009e19797220 */ /* 0x002fca0000410000 */
[----:B------:R-:W-:Y:S01]  /*4060*/  SEL R121, R121, RZ, P5 ;  /* 0x000000ff79797207 */ /* 0x000fe20002800000 */
[----:B---3--:R-:W-:Y:S01]  /*4070*/  FMUL.FTZ R153, R123, R116 ;  /* 0x000000747b997220 */ /* 0x008fe20000410000 */
[----:B------:R-:W-:Y:S01]  /*4080*/  FMUL.FTZ R116, R107, R149 ;  /* 0x000000956b747220 */ /* 0x000fe20000410000 */
[----:B------:R-:W-:Y:S01]  /*4090*/  FMUL.FTZ R123, R24, R123 ;  /* 0x0000007b187b7220 */ /* 0x000fe20000410000 */
[----:B------:R-:W-:Y:S01]  /*40a0*/  FMUL.FTZ R117, R158, R117 ;  /* 0x000000759e757220 */ /* 0x000fe20000410000 */
[----:B------:R-:W-:Y:S01]  /*40b0*/  FMUL.FTZ R118, R155, R118 ;  /* 0x000000769b767220 */ /* 0x000fe20000410000 */
[----:B------:R-:W-:Y:S01]  /*40c0*/  FMUL.FTZ R116, R116, UR14 ;  /* 0x0000000e74747c20 */ /* 0x000fe20008410000 */
[----:B------:R-:W-:Y:S02]  /*40d0*/  FSEL R153, R153, RZ, P6 ;  /* 0x000000ff99997208 */ /* 0x000fe40003000000 */
[----:B------:R-:W-:Y:S01]  /*40e0*/  SEL R120, R123, RZ, P6 ;  /* 0x000000ff7b787207 */ /* 0x000fe20003000000 */
[----:B------:R-:W-:Y:S01]  /*40f0*/  FMUL.FTZ R123, R27, R116 ;  /* 0x000000741b7b7220 */ /* 0x000fe20000410000 */
[----:B------:R-:W-:Y:S01]  /*4100*/  ISETP.GE.U32.AND P6, PT, R4, 0x1000000, PT ;  /* 0x010000000400780c */ /* 0x000fe20003fc6070 */
[----:B------:R-:W-:Y:S01]  /*4110*/  FMUL.FTZ R119, R116, R119 ;  /* 0x0000007774777220 */ /* 0x000fe20000410000 */
[----:B------:R-:W-:Y:S01]  /*4120*/  FSEL R116, R117, RZ, P5 ;  /* 0x000000ff75747208 */ /* 0x000fe20002800000 */
[----:B------:R-:W-:Y:S01]  /*4130*/  FADD.FTZ R76, R76, R153 ;  /* 0x000000994c4c7221 */ /* 0x000fe20000010000 */
[----:B------:R-:W-:-:S02]  /*4140*/  SEL R123, R123, RZ, P6 ;  /* 0x000000ff7b7b7207 */ /* 0x000fc40003000000 */
[----:B------:R-:W-:Y:S01]  /*4150*/  FSEL R117, R118, RZ, P1 ;  /* 0x000000ff76757208 */ /* 0x000fe20000800000 */
[----:B------:R-:W-:Y:S01]  /*4160*/  FADD.FTZ R77, R77, R116 ;  /* 0x000000744d4d7221 */ /* 0x000fe20000010000 */
[----:B------:R-:W-:Y:S01]  /*4170*/  FSEL R118, R119, RZ, P6 ;  /* 0x000000ff77767208 */ /* 0x000fe20003000000 */
[----:B------:R1:W-:Y:S02]  /*4180*/  STG.E.128 desc[UR6][R156.64], R120 ;  /* 0x000000789c007986 */ /* 0x0003e4000c101d06 */
[----:B------:R-:W-:Y:S02]  /*4190*/  FADD.FTZ R78, R78, R117 ;  /* 0x000000754e4e7221 */ /* 0x000fe40000010000 */
[----:B------:R-:W-:-:S07]  /*41a0*/  FADD.FTZ R79, R79, R118 ;  /* 0x000000764f4f7221 */ /* 0x000fce0000010000 */
.L_x_10758:
[----:B------:R-:W-:Y:S05]  /*41b0*/  BSYNC.RECONVERGENT B1 ;  /* 0x0000000000017941 */ /* 0x000fea0003800200 */
.L_x_10757:
[----:B------:R-:W-:Y:S04]  /*41c0*/  BSSY.RECONVERGENT B1, `(.L_x_10759) ;  /* 0x0000038000017945 */ /* 0x000fe80003800200 */
[----:B------:R-:W-:Y:S05]  /*41d0*/  @!P4 BRA `(.L_x_10760) ;  /* 0x0000000000d8c947 */ /* 0x000fea0003800000 */
[----:B------:R-:W2:Y:S01]  /*41e0*/  LDC.64 R116, c[0x0][0x390] ;  /* 0x0000e400ff747b82 */ /* 0x000ea20000000a00 */
[----:B------:R-:W-:-:S07]  /*41f0*/  FFMA.FTZ R105, R13, R154, R151 ;  /* 0x0000009a0d697223 */ /* 0x000fce0000010097 */
[----:B-1----:R-:W1:Y:S08]  /*4200*/  LDC.64 R120, c[0x0][0x478] ;  /* 0x00011e00ff787b82 */ /* 0x002e700000000a00 */
[----:B------:R-:W3:Y:S01]  /*4210*/  LDC.64 R156, c[0x0][0x468] ;  /* 0x00011a00ff9c7b82 */ /* 0x000ee20000000a00 */
[----:B--2---:R-:W-:-:S06]  /*4220*/  IMAD.WIDE.U32 R116, R145, 0x10, R116 ;  /* 0x0000001091747825 */ /* 0x004fcc00078e0074 */
[----:B------:R-:W2:Y:S01]  /*4230*/  LDG.E.128 R116, desc[UR6][R116.64] ;  /* 0x0000000674747981 */ /* 0x000ea2000c1e1d00 */
        /* <DEDUP_REMOVED lines=20> */
[----:B------:R0:W-:Y:S01]  /*4380*/  STG.E.128 desc[UR6][R120.64], R104 ;  /* 0x0000006878007986 */ /* 0x0001e2000c101d06 */
[----:B------:R-:W-:Y:S01]  /*4390*/  LOP3.LUT P1, RZ, R6, 0xff, RZ, 0xc0, !PT ;  /* 0x000000ff06ff7812 */ /* 0x000fe2000782c0ff */
[----:B------:R-:W-:Y:S01]  /*43a0*/  FMUL.FTZ R122, R34, R153 ;  /* 0x00000099227a7220 */ /* 0x000fe20000410000 */
[----:B------:R-:W-:Y:S01]  /*43b0*/  FMUL.FTZ R123, R35, R158 ;  /* 0x0000009e237b7220 */ /* 0x000fe20000410000 */
[C---:B------:R-:W-:Y:S01]  /*43c0*/  LOP3.LUT P4, RZ, R6.reuse, 0xff00, RZ, 0xc0, !PT ;  /* 0x0000ff0006ff7812 */ /* 0x040fe2000788c0ff */
[----:B---3--:R-:W-:Y:S01]  /*43d0*/  IMAD.WIDE.U32 R156, R145, 0x10, R156 ;  /* 0x00000010919c7825 */ /* 0x008fe200078e009c */
[----:B------:R-:W-:-:S02]  /*43e0*/  LOP3.LUT P5, RZ, R6, 0xff0000, RZ, 0xc0, !PT ;  /* 0x00ff000006ff7812 */ /* 0x000fc400078ac0ff */
[----:B------:R-:W-:Y:S02]  /*43f0*/  ISETP.GE.U32.AND P6, PT, R6, 0x1000000, PT ;  /* 0x010000000600780c */ /* 0x000fe40003fc6070 */
[----:B------:R-:W-:Y:S02]  /*4400*/  SEL R122, R122, RZ, P5 ;  /* 0x000000ff7a7a7207 */ /* 0x000fe40002800000 */
[----:B------:R-:W-:Y:S02]  /*4410*/  SEL R123, R123, RZ, P6 ;  /* 0x000000ff7b7b7207 */ /* 0x000fe40003000000 */
[----:B------:R-:W-:Y:S01]  /*4420*/  IADD3 R145, PT, PT, R145, 0x20, RZ ;  /* 0x0000002091917810 */ /* 0x000fe20007ffe0ff */
[----:B0-----:R-:W-:Y:S01]  /*4430*/  FMUL.FTZ R120, R32, R155 ;  /* 0x0000009b20787220 */ /* 0x001fe20000410000 */
[----:B------:R-:W-:-:S04]  /*4440*/  FMUL.FTZ R121, R33, R160 ;  /* 0x000000a021797220 */ /* 0x000fc80000410000 */
        /* <DEDUP_REMOVED lines=15> */
.L_x_10760:
[----:B------:R-:W-:Y:S05]  /*4540*/  BSYNC.RECONVERGENT B1 ;  /* 0x0000000000017941 */ /* 0x000fea0003800200 */
.L_x_10759:
        /* <DEDUP_REMOVED lines=32> */
[----:B------:R-:W-:Y:S01]  /*4750*/  LOP3.LUT P3, RZ, R7, 0xff00, RZ, 0xc0, !PT ;  /* 0x0000ff0007ff7812 */ /* 0x000fe2000786c0ff */
        /* <DEDUP_REMOVED lines=23> */
.L_x_10762:
[----:B------:R-:W-:Y:S05]  /*48d0*/  BSYNC.RECONVERGENT B1 ;  /* 0x0000000000017941 */ /* 0x000fea0003800200 */
.L_x_10761:
[----:B------:R-:W-:Y:S05]  /*48e0*/  @!P2 BRA `(.L_x_10747) ;  /* 0x0000000000d4a947 */ /* 0x000fea0003800000 */
[----:B------:R-:W2:Y:S08]  /*48f0*/  LDC.64 R104, c[0x0][0x390] ;  /* 0x0000e400ff687b82 */ /* 0x000eb00000000a00 */
[----:B-1----:R-:W1:Y:S08]  /*4900*/  LDC.64 R120, c[0x0][0x468] ;  /* 0x00011a00ff787b82 */ /* 0x002e700000000a00 */
[----:B0-----:R-:W0:Y:S01]  /*4910*/  LDC.64 R122, c[0x0][0x478] ;  /* 0x00011e00ff7a7b82 */ /* 0x001e220000000a00 */
[----:B--2---:R-:W-:-:S05]  /*4920*/  IMAD.WIDE.U32 R104, R145, 0x10, R104 ;  /* 0x0000001091687825 */ /* 0x004fca00078e0068 */
[----:B------:R2:W3:Y:S01]  /*4930*/  LDG.E.128 R116, desc[UR6][R104.64] ;  /* 0x0000000668747981 */ /* 0x0004e2000c1e1d00 */
        /* <DEDUP_REMOVED lines=8> */
[----:B------:R-:W-:Y:S01]  /*49c0*/  LOP3.LUT P1, RZ, R10, 0xff, RZ, 0xc0, !PT ;  /* 0x000000ff0aff7812 */ /* 0x000fe2000782c0ff */
[C---:B--2--5:R-:W-:Y:S01]  /*49d0*/  FFMA.FTZ R105, R147.reuse, R106, R113 ;  /* 0x0000006a93697223 */ /* 0x064fe20000010071 */
[C---:B------:R-:W-:Y:S01]  /*49e0*/  FFMA.FTZ R104, R147.reuse, R107, R112 ;  /* 0x0000006b93687223 */ /* 0x040fe20000010070 */
[C---:B------:R-:W-:Y:S01]  /*49f0*/  FFMA.FTZ R106, R147.reuse, R153, R114 ;  /* 0x00000099936a7223 */ /* 0x040fe20000010072 */
[----:B------:R-:W-:Y:S01]  /*4a00*/  FFMA.FTZ R107, R147, R154, R115 ;  /* 0x0000009a936b7223 */ /* 0x000fe20000010073 */
[----:B-1----:R-:W-:-:S04]  /*4a10*/  IMAD.WIDE.U32 R154, R145, 0x10, R120 ;  /* 0x00000010919a7825 */ /* 0x002fc800078e0078 */
[-C--:B------:R-:W-:Y:S01]  /*4a20*/  FMUL.FTZ R120, R104, R149.reuse ;  /* 0x0000009568787220 */ /* 0x080fe20000410000 */
[-C--:B------:R-:W-:Y:S01]  /*4a30*/  FMUL.FTZ R121, R105, R149.reuse ;  /* 0x0000009569797220 */ /* 0x080fe20000410000 */
[-C--:B------:R-:W-:Y:S01]  /*4a40*/  FMUL.FTZ R147, R106, R149.reuse ;  /* 0x000000956a937220 */ /* 0x080fe20000410000 */
[----:B------:R-:W-:Y:S01]  /*4a50*/  FMUL.FTZ R149, R107, R149 ;  /* 0x000000956b957220 */ /* 0x000fe20000410000 */
[----:B0-----:R-:W-:-:S04]  /*4a60*/  IMAD.WIDE.U32 R122, R145, 0x10, R122 ;  /* 0x00000010917a7825 */ /* 0x001fc800078e007a */
[----:B------:R-:W-:Y:S01]  /*4a70*/  FMUL.FTZ R145, R120, UR14 ;  /* 0x0000000e78917c20 */ /* 0x000fe20008410000 */
[----:B------:R-:W-:Y:S01]  /*4a80*/  FMUL.FTZ R156, R121, UR14 ;  /* 0x0000000e799c7c20 */ /* 0x000fe20008410000 */
[----:B------:R-:W-:Y:S01]  /*4a90*/  FMUL.FTZ R147, R147, UR14 ;  /* 0x0000000e93937c20 */ /* 0x000fe20008410000 */
[----:B------:R-:W-:Y:S01]  /*4aa0*/  FMUL.FTZ R158, R149, UR14 ;  /* 0x0000000e959e7c20 */ /* 0x000fe20008410000 */
[----:B------:R0:W-:Y:S01]  /*4ab0*/  STG.E.128 desc[UR6][R122.64], R104 ;  /* 0x000000687a007986 */ /* 0x0001e2000c101d06 */
[----:B------:R-:W-:Y:S01]  /*4ac0*/  FMUL.FTZ R120, R48, R145 ;  /* 0x0000009130787220 */ /* 0x000fe20000410000 */
[----:B------:R-:W-:Y:S01]  /*4ad0*/  FMUL.FTZ R121, R49, R156 ;  /* 0x0000009c31797220 */ /* 0x000fe20000410000 */
[C---:B------:R-:W-:Y:S02]  /*4ae0*/  LOP3.LUT P2, RZ, R10.reuse, 0xff00, RZ, 0xc0, !PT ;  /* 0x0000ff000aff7812 */ /* 0x040fe4000784c0ff */
[C---:B------:R-:W-:Y:S02]  /*4af0*/  LOP3.LUT P3, RZ, R10.reuse, 0xff0000, RZ, 0xc0, !PT ;  /* 0x00ff00000aff7812 */ /* 0x040fe4000786c0ff */
[----:B------:R-:W-:-:S02]  /*4b00*/  ISETP.GE.U32.AND P4, PT, R10, 0x1000000, PT ;  /* 0x010000000a00780c */ /* 0x000fc40003f86070 */
[----:B------:R-:W-:Y:S02]  /*4b10*/  SEL R120, R120, RZ, P1 ;  /* 0x000000ff78787207 */ /* 0x000fe40000800000 */
[----:B------:R-:W-:Y:S01]  /*4b20*/  SEL R121, R121, RZ, P2 ;  /* 0x000000ff79797207 */ /* 0x000fe20001000000 */
[----:B0-----:R-:W-:Y:S01]  /*4b30*/  FMUL.FTZ R122, R50, R147 ;  /* 0x00000093327a7220 */ /* 0x001fe20000410000 */
[----:B------:R-:W-:-:S04]  /*4b40*/  FMUL.FTZ R123, R51, R158 ;  /* 0x0000009e337b7220 */ /* 0x000fc80000410000 */
[----:B------:R-:W-:Y:S02]  /*4b50*/  SEL R122, R122, RZ, P3 ;  /* 0x000000ff7a7a7207 */ /* 0x000fe40001800000 */
[----:B------:R-:W-:-:S05]  /*4b60*/  SEL R123, R123, RZ, P4 ;  /* 0x000000ff7b7b7207 */ /* 0x000fca0002000000 */
        /* <DEDUP_REMOVED lines=13> */
.L_x_10747:
[----:B------:R-:W-:Y:S05]  /*4c40*/  BSYNC.RECONVERGENT B0 ;  /* 0x0000000000007941 */ /* 0x000fea0003800200 */
.L_x_10733:
[----:B-1234-:R-:W1:Y:S02]  /*4c50*/  LDC.64 R116, c[0x0][0x380] ;  /* 0x0000e000ff747b82 */ /* 0x01ee640000000a00 */
[----:B-1----:R-:W-:-:S04]  /*4c60*/  LEA R5, R116, R5, 0x2 ;  /* 0x0000000574057211 */ /* 0x002fc800078e10ff */
[----:B------:R-:W-:-:S13]  /*4c70*/  ISETP.GE.AND P1, PT, R5, R117, PT ;  /* 0x000000750500720c */ /* 0x000fda0003f26270 */
[----:B------:R-:W-:Y:S05]  /*4c80*/  @!P1 BRA `(.L_x_10763) ;  /* 0xffffffb800809947 */ /* 0x000fea000383ffff */
.L_x_10723:
        /* <DEDUP_REMOVED lines=70> */
[C---:B--2---:R-:W-:Y:S02]  /*50f0*/  IADD3.X R55, PT, PT, R42.reuse, UR17, RZ, P5, !PT ;  /* 0x000000112a377c10 */ /* 0x044fe4000affe4ff */
[----:B---3--:R-:W-:-:S03]  /*5100*/  IADD3.X R57, PT, PT, R42, UR19, RZ, P4, !PT ;  /* 0x000000132a397c10 */ /* 0x008fc6000a7fe4ff */
        /* <DEDUP_REMOVED lines=85> */
.L_x_10765:
[----:B------:R-:W-:Y:S05]  /*5660*/  BSYNC.RECONVERGENT B0 ;  /* 0x0000000000007941 */ /* 0x000fea0003800200 */
.L_x_10764:
        /* <DEDUP_REMOVED lines=18> */
.L_x_10767:
[----:B------:R-:W-:Y:S05]  /*5790*/  BSYNC.RECONVERGENT B0 ;  /* 0x0000000000007941 */ /* 0x000fea0003800200 */
.L_x_10766:
        /* <DEDUP_REMOVED lines=18> */
.L_x_10769:
[----:B------:R-:W-:Y:S05]  /*58c0*/  BSYNC.RECONVERGENT B0 ;  /* 0x0000000000007941 */ /* 0x000fea0003800200 */
.L_x_10768:
        /* <DEDUP_REMOVED lines=12> */
.L_x_10732:
        /* <DEDUP_REMOVED lines=8> */
.L_x_10771:
[----:B------:R-:W-:Y:S05]  /*5a10*/  BSYNC B0 ;  /* 0x0000000000007941 */ /* 0x000fea0003800000 */
.L_x_10770:
        /* <DEDUP_REMOVED lines=8> */
.L_x_10772:
[----:B------:R-:W-:-:S05]  /*5aa0*/  FADD.FTZ R116, R116, R155 ;  /* 0x0000009b74747221 */ /* 0x000fca0000010000 */
[----:B------:R-:W-:Y:S01]  /*5ab0*/  MOV R156, R116 ;  /* 0x00000074009c7202 */ /* 0x000fe20000000f00 */
[----:B------:R-:W-:Y:S01]  /*5ac0*/  HFMA2 R157, -RZ, RZ, 0, 1.1920928955078125e-07 ;  /* 0x00000002ff9d7431 */ /* 0x000fe200000001ff */
[----:B------:R-:W-:-:S07]  /*5ad0*/  MOV R117, R153 ;  /* 0x0000009900757202 */ /* 0x000fce0000000f00 */
[----:B------:R-:W-:Y:S05]  /*5ae0*/  WARPSYNC.COLLECTIVE R151, `(.L_x_10773) ;  /* 0x0000000097087348 */ /* 0x000fea0003c00000 */
[----:B------:R0:W1:Y:S02]  /*5af0*/  SHFL.BFLY P6, R153, R156, R157, R158 ;  /* 0x0c00009d9c997389 */ /* 0x00006400000c009e */
[----:B01----:R-:W-:Y:S05]  /*5b00*/  ENDCOLLECTIVE ;  /* 0x000000000000791b */ /* 0x003fea0003800000 */
.L_x_10773:
[----:B------:R-:W-:-:S05]  /*5b10*/  FADD.FTZ R117, R117, R154 ;  /* 0x0000009a75757221 */ /* 0x000fca0000010000 */
[----:B------:R-:W-:Y:S02]  /*5b20*/  MOV R156, R117 ;  /* 0x00000075009c7202 */ /* 0x000fe40000000f00 */
[----:B------:R-:W-:-:S07]  /*5b30*/  MOV R119, R153 ;  /* 0x0000009900777202 */ /* 0x000fce0000000f00 */
[----:B------:R-:W-:Y:S05]  /*5b40*/  WARPSYNC.COLLECTIVE R151, `(.L_x_10774) ;  /* 0x0000000097087348 */ /* 0x000fea0003c00000 */
[----:B------:R0:W1:Y:S02]  /*5b50*/  SHFL.BFLY P6, R153, R156, R157, R158 ;  /* 0x0c00009d9c997389 */ /* 0x00006400000c009e */
[----:B01----:R-:W-:Y:S05]  /*5b60*/  ENDCOLLECTIVE ;  /* 0x000000000000791b */ /* 0x003fea0003800000 */
.L_x_10774:
[----:B------:R-:W-:-:S05]  /*5b70*/  FADD.FTZ R119, R116, R119 ;  /* 0x0000007774777221 */ /* 0x000fca0000010000 */
[----:B------:R-:W-:Y:S01]  /*5b80*/  MOV R156, R119 ;  /* 0x00000077009c7202 */ /* 0x000fe20000000f00 */
[----:B------:R-:W-:Y:S01]  /*5b90*/  HFMA2 R157, -RZ, RZ, 0, 2.384185791015625e-07 ;  /* 0x00000004ff9d7431 */ /* 0x000fe200000001ff */
[----:B------:R-:W-:-:S07]  /*5ba0*/  MOV R118, R153 ;  /* 0x0000009900767202 */ /* 0x000fce0000000f00 */
[----:B------:R-:W-:Y:S05]  /*5bb0*/  WARPSYNC.COLLECTIVE R151, `(.L_x_10775) ;  /* 0x0000000097087348 */ /* 0x000fea0003c00000 */
[----:B------:R0:W1:Y:S02]  /*5bc0*/  SHFL.BFLY P6, R153, R156, R157, R158 ;  /* 0x0c00009d9c997389 */ /* 0x00006400000c009e */
[----:B01----:R-:W-:Y:S05]  /*5bd0*/  ENDCOLLECTIVE ;  /* 0x000000000000791b */ /* 0x003fea0003800000 */
.L_x_10775:
[----:B------:R-:W-:-:S05]  /*5be0*/  FADD.FTZ R118, R117, R118 ;  /* 0x0000007675767221 */ /* 0x000fca0000010000 */
[----:B------:R-:W-:Y:S02]  /*5bf0*/  MOV R156, R118 ;  /* 0x00000076009c7202 */ /* 0x000fe40000000f00 */
[----:B------:R-:W-:-:S07]  /*5c00*/  MOV R120, R153 ;  /* 0x0000009900787202 */ /* 0x000fce0000000f00 */
[----:B------:R-:W-:Y:S05]  /*5c10*/  WARPSYNC.COLLECTIVE R151, `(.L_x_10776) ;  /* 0x0000000097087348 */ /* 0x000fea0003c00000 */
[----:B------:R0:W1:Y:S02]  /*5c20*/  SHFL.BFLY P6, R153, R156, R157, R158 ;  /* 0x0c00009d9c997389 */ /* 0x00006400000c009e */
[----:B01----:R-:W-:Y:S05]  /*5c30*/  ENDCOLLECTIVE ;  /* 0x000000000000791b */ /* 0x003fea0003800000 */
.L_x_10776:
[----:B------:R-:W-:-:S05]  /*5c40*/  FADD.FTZ R120, R119, R120 ;  /* 0x0000007877787221 */ /* 0x000fca0000010000 */
[----:B------:R-:W-:Y:S01]  /*5c50*/  MOV R156, R120 ;  /* 0x00000078009c7202 */ /* 0x000fe20000000f00 */
[----:B------:R-:W-:Y:S01]  /*5c60*/  HFMA2 R157, -RZ, RZ, 0, 4.76837158203125e-07 ;  /* 0x00000008ff9d7431 */ /* 0x000fe200000001ff */
[----:B------:R-:W-:-:S07]  /*5c70*/  MOV R121, R153 ;  /* 0x0000009900797202 */ /* 0x000fce0000000f00 */
[----:B------:R-:W-:Y:S05]  /*5c80*/  WARPSYNC.COLLECTIVE R151, `(.L_x_10777) ;  /* 0x0000000097087348 */ /* 0x000fea0003c00000 */
[----:B------:R0:W1:Y:S02]  /*5c90*/  SHFL.BFLY P6, R153, R156, R157, R158 ;  /* 0x0c00009d9c997389 */ /* 0x00006400000c009e */
[----:B01----:R-:W-:Y:S05]  /*5ca0*/  ENDCOLLECTIVE ;  /* 0x000000000000791b */ /* 0x003fea0003800000 */
.L_x_10777:
[----:B------:R-:W-:-:S05]  /*5cb0*/  FADD.FTZ R121, R118, R121 ;  /* 0x0000007976797221 */ /* 0x000fca0000010000 */
[----:B------:R-:W-:Y:S02]  /*5cc0*/  MOV R156, R121 ;  /* 0x00000079009c7202 */ /* 0x000fe40000000f00 */
[----:B------:R-:W-:-:S07]  /*5cd0*/  MOV R123, R153 ;  /* 0x00000099007b7202 */ /* 0x000fce0000000f00 */
[----:B------:R-:W-:Y:S05]  /*5ce0*/  WARPSYNC.COLLECTIVE R151, `(.L_x_10778) ;  /* 0x0000000097087348 */ /* 0x000fea0003c00000 */
[----:B------:R0:W1:Y:S02]  /*5cf0*/  SHFL.BFLY P6, R153, R156, R157, R158 ;  /* 0x0c00009d9c997389 */ /* 0x00006400000c009e */
[----:B01----:R-:W-:Y:S05]  /*5d00*/  ENDCOLLECTIVE ;  /* 0x000000000000791b */ /* 0x003fea0003800000 */
.L_x_10778:
[----:B------:R-:W-:-:S05]  /*5d10*/  FADD.FTZ R123, R120, R123 ;  /* 0x0000007b787b7221 */ /* 0x000fca0000010000 */
[----:B------:R-:W-:Y:S01]  /*5d20*/  MOV R156, R123 ;  /* 0x0000007b009c7202 */ /* 0x000fe20000000f00 */
[----:B------:R-:W-:Y:S01]  /*5d30*/  HFMA2 R157, -RZ, RZ, 0, 9.5367431640625e-07 ;  /* 0x00000010ff9d7431 */ /* 0x000fe200000001ff */
[----:B------:R-:W-:-:S07]  /*5d40*/  MOV R122, R153 ;  /* 0x00000099007a7202 */ /* 0x000fce0000000f00 */
[----:B------:R-:W-:Y:S05]  /*5d50*/  WARPSYNC.COLLECTIVE R151, `(.L_x_10779) ;  /* 0x0000000097087348 */ /* 0x000fea0003c00000 */
[----:B------:R0:W1:Y:S02]  /*5d60*/  SHFL.BFLY P6, R153, R156, R157, R158 ;  /* 0x0c00009d9c997389 */ /* 0x00006400000c009e */
[----:B01----:R-:W-:Y:S05]  /*5d70*/  ENDCOLLECTIVE ;  /* 0x000000000000791b */ /* 0x003fea0003800000 */
.L_x_10779:
[----:B------:R-:W-:-:S05]  /*5d80*/  FADD.FTZ R122, R121, R122 ;  /* 0x0000007a797a7221 */ /* 0x000fca0000010000 */
[----:B------:R-:W-:Y:S02]  /*5d90*/  MOV R156, R122 ;  /* 0x0000007a009c7202 */ /* 0x000fe40000000f00 */
[----:B------:R-:W-:-:S07]  /*5da0*/  MOV R116, R153 ;  /* 0x0000009900747202 */ /* 0x000fce0000000f00 */
[----:B------:R-:W-:Y:S05]  /*5db0*/  WARPSYNC.COLLECTIVE R151, `(.L_x_10780) ;  /* 0x0000000097087348 */ /* 0x000fea0003c00000 */
[----:B------:R0:W1:Y:S02]  /*5dc0*/  SHFL.BFLY P6, R153, R156, R157, R158 ;  /* 0x0c00009d9c997389 */ /* 0x00006400000c009e */
[----:B01----:R-:W-:Y:S05]  /*5dd0*/  ENDCOLLECTIVE ;  /* 0x000000000000791b */ /* 0x003fea0003800000 */
.L_x_10780:
[----:B------:R-:W-:Y:S01]  /*5de0*/  MOV R117, R153 ;  /* 0x0000009900757202 */ /* 0x000fe20000000f00 */
[----:B------:R-:W-:Y:S06]  /*5df0*/  BRA `(.L_x_10781) ;  /* 0xffffffb400c07947 */ /* 0x000fec000383ffff */
.L_x_10782:
        /* <DEDUP_REMOVED lines=16> */
.L_x_11342:


//--------------------- .text._ZN10layer_norm13ln_bwd_kernelINS_13Kernel_traitsIfffffjLj512ELj1ELj4ELj1ELj16ENS_18Kernel_traits_baseILj512EfffffjLj128EEEEELb1ELb1ELb0ELb1EEEvNS_9BwdParamsE --------------------------
	.section	.text._ZN10layer_norm13ln_bwd_kernelINS_13Kernel_traitsIfffffjLj512ELj1ELj4ELj1ELj16ENS_18Kernel_traits_baseILj512EfffffjLj128EEEEELb1ELb1ELb0ELb1EEEvNS_9BwdParamsE,"ax",@progbits
	.align	128
        .global         _ZN10layer_norm13ln_bwd_kernelINS_13Kernel_traitsIfffffjLj512ELj1ELj4ELj1ELj16ENS_18Kernel_traits_baseILj512EfffffjLj128EEEEELb1ELb1ELb0ELb1EEEvNS_9BwdParamsE
        .type           _ZN10layer_norm13ln_bwd_kernelINS_13Kernel_traitsIfffffjLj512ELj1ELj4ELj1ELj16ENS_18Kernel_traits_baseILj512EfffffjLj128EEEEELb1ELb1ELb0ELb1EEEvNS_9BwdParamsE,@function
        .size           _ZN10layer_norm13ln_bwd_kernelINS_13Kernel_traitsIfffffjLj512ELj1ELj4ELj1ELj16ENS_18Kernel_traits_baseILj512EfffffjLj128EEEEELb1ELb1ELb0ELb1EEEvNS_9BwdParamsE,(.L_x_11343 - _ZN10layer_norm13ln_bwd_kernelINS_13Kernel_traitsIfffffjLj512ELj1ELj4ELj1ELj16ENS_18Kernel_traits_baseILj512EfffffjLj128EEEEELb1ELb1ELb0ELb1EEEvNS_9BwdParamsE)
        .other          _ZN10layer_norm13ln_bwd_kernelINS_13Kernel_traitsIfffffjLj512ELj1ELj4ELj1ELj16ENS_18Kernel_traits_baseILj512EfffffjLj128EEEEELb1ELb1ELb0ELb1EEEvNS_9BwdParamsE,@"STO_CUDA_ENTRY STV_DEFAULT"
_ZN10layer_norm13ln_bwd_kernelINS_13Kernel_traitsIfffffjLj512ELj1ELj4ELj1ELj16ENS_18Kernel_traits_baseILj512EfffffjLj128EEEEELb1ELb1ELb0ELb1EEEvNS_9BwdParamsE:
.text._ZN10layer_norm13ln_bwd_kernelINS_13Kernel_traitsIfffffjLj512ELj1ELj4ELj1ELj16ENS_18Kernel_traits_baseILj512EfffffjLj128EEEEELb1ELb1ELb0ELb1EEEvNS_9BwdParamsE:
        /* <DEDUP_REMOVED lines=83> */
.L_x_10807:
        /* <DEDUP_REMOVED lines=51> */
[C---:B---3--:R-:W-:Y:S01]  /*0860*/  FADD.FTZ R144, -R3.reuse, R72 ;  /* 0x0000004803907221 */ /* 0x048fe20000010100 */
[C---:B------:R-:W-:Y:S01]  /*0870*/  FADD.FTZ R160, -R3.reuse, R73 ;  /* 0x0000004903a07221 */ /* 0x040fe20000010100 */
[C---:B------:R-:W-:Y:S01]  /*0880*/  FADD.FTZ R162, -R3.reuse, R74 ;  /* 0x0000004a03a27221 */ /* 0x040fe20000010100 */
[C---:B------:R-:W-:Y:S01]  /*0890*/  FADD.FTZ R164, -R3.reuse, R75 ;  /* 0x0000004b03a47221 */ /* 0x040fe20000010100 */
[C---:B----4-:R-:W-:Y:S01]  /*08a0*/  FADD.FTZ R154, -R3.reuse, R76 ;  /* 0x0000004c039a7221 */ /* 0x050fe20000010100 */
[C---:B------:R-:W-:Y:S01]  /*08b0*/  FADD.FTZ R156, -R3.reuse, R77 ;  /* 0x0000004d039c7221 */ /* 0x040fe20000010100 */
        /* <DEDUP_REMOVED lines=12> */
[----:B------:R-:W-:Y:S01]  /*0980*/  FMUL.FTZ R155, R21, R57 ;  /* 0x00000039159b7220 */ /* 0x000fe20000410000 */
[----:B------:R-:W-:Y:S01]  /*0990*/  FMUL.FTZ R160, R139, R160 ;  /* 0x000000a08ba07220 */ /* 0x000fe20000410000 */
[----:B------:R-:W-:Y:S01]  /*09a0*/  FADD.FTZ R76, RZ, R158 ;  /* 0x0000009eff4c7221 */ /* 0x000fe20000010000 */
[----:B------:R-:W-:Y:S01]  /*09b0*/  FFMA.FTZ R77, R3, R158, RZ ;  /* 0x0000009e034d7223 */ /* 0x000fe200000100ff */
[----:B-1----:R-:W-:Y:S01]  /*09c0*/  FMUL.FTZ R153, R22, R58 ;  /* 0x0000003a16997220 */ /* 0x002fe20000410000 */
[----:B------:R-:W-:Y:S01]  /*09d0*/  FMUL.FTZ R162, R139, R162 ;  /* 0x000000a28ba27220 */ /* 0x000fe20000410000 */
[----:B------:R-:W-:Y:S01]  /*09e0*/  FADD.FTZ R76, R76, R155 ;  /* 0x0000009b4c4c7221 */ /* 0x000fe20000010000 */
[----:B------:R-:W-:Y:S01]  /*09f0*/  FFMA.FTZ R77, R160, R155, R77 ;  /* 0x0000009ba04d7223 */ /* 0x000fe2000001004d */
[----:B------:R-:W-:Y:S01]  /*0a00*/  FMUL.FTZ R80, R23, R59 ;  /* 0x0000003b17507220 */ /* 0x000fe20000410000 */
[C---:B------:R-:W-:Y:S01]  /*0a10*/  FMUL.FTZ R164, R139.reuse, R164 ;  /* 0x000000a48ba47220 */ /* 0x040fe20000410000 */
[----:B------:R-:W-:Y:S01]  /*0a20*/  FADD.FTZ R79, R76, R153 ;  /* 0x000000994c4f7221 */ /* 0x000fe20000010000 */
[----:B------:R-:W-:Y:S01]  /*0a30*/  FFMA.FTZ R77, R162, R153, R77 ;  /* 0x00000099a24d7223 */ /* 0x000fe2000001004d */
[C---:B------:R-:W-:Y:S01]  /*0a40*/  FMUL.FTZ R151, R139.reuse, R154 ;  /* 0x0000009a8b977220 */ /* 0x040fe20000410000 */
        /* <DEDUP_REMOVED lines=66> */
.L_x_10786:
        /* <DEDUP_REMOVED lines=20> */
[----:B------:R-:W4:Y:S01]  /*0fb0*/  LDG.E.128 R64, desc[UR6][R64.64] ;  /* 0x0000000640407981 */ /* 0x000f22000c1e1d00 */
[----:B------:R-:W0:Y:S03]  /*0fc0*/  LDC.64 R36, c[0x0][0x3b0] ;  /* 0x0000ec00ff247b82 */ /* 0x000e260000000a00 */
[----:B------:R-:W4:Y:S01]  /*0fd0*/  LDG.E.128 R68, desc[UR6][R68.64] ;  /* 0x0000000644447981 */ /* 0x000f22000c1e1d00 */
[----:B--2---:R-:W-:-:S04]  /*0fe0*/  IMAD.WIDE.U32 R40, R143, 0x10, R48 ;  /* 0x000000108f287825 */ /* 0x004fc800078e0030 */
[----:B------:R-:W-:Y:S02]  /*0ff0*/  IMAD.WIDE.U32 R44, R141, 0x10, R48 ;  /* 0x000000108d2c7825 */ /* 0x000fe400078e0030 */
[----:B------:R-:W5:Y:S02]  /*1000*/  LDG.E.128 R40, desc[UR6][R40.64] ;  /* 0x0000000628287981 */ /* 0x000f64000c1e1d00 */
[----:B0-----:R-:W-:-:S04]  /*1010*/  IMAD.WIDE.U32 R46, R145, 0x4, R36 ;  /* 0x00000004912e7825 */ /* 0x001fc800078e0024 */
[--C-:B------:R-:W-:Y:S01]  /*1020*/  IMAD.WIDE.U32 R50, R143, 0x4, R36.reuse ;  /* 0x000000048f327825 */ /* 0x100fe200078e0024 */
[----:B------:R-:W5:Y:S03]  /*1030*/  LDG.E R147, desc[UR6][R46.64] ;  /* 0x000000062e937981 */ /* 0x000f66000c1e1900 */
[--C-:B------:R-:W-:Y:S01]  /*1040*/  IMAD.WIDE.U32 R148, R141, 0x4, R36.reuse ;  /* 0x000000048d947825 */ /* 0x100fe200078e0024 */
[----:B------:R-:W5:Y:S03]  /*1050*/  LDG.E R142, desc[UR6][R50.64] ;  /* 0x00000006328e7981 */ /* 0x000f66000c1e1900 */
[C---:B------:R-:W-:Y:S01]  /*1060*/  IMAD.WIDE.U32 R150, R0.reuse, 0x4, R36 ;  /* 0x0000000400967825 */ /* 0x040fe200078e0024 */
[----:B------:R-:W5:Y:S03]  /*1070*/  LDG.E R140, desc[UR6][R148.64] ;  /* 0x00000006948c7981 */ /* 0x000f66000c1e1900 */
[--C-:B------:R-:W-:Y:S01]  /*1080*/  IMAD.WIDE.U32 R36, R145, 0x10, R48.reuse ;  /* 0x0000001091247825 */ /* 0x100fe200078e0030 */
[----:B------:R-:W5:Y:S03]  /*1090*/  LDG.E.128 R44, desc[UR6][R44.64] ;  /* 0x000000062c2c7981 */ /* 0x000f66000c1e1d00 */
[----:B------:R-:W-:Y:S01]  /*10a0*/  IMAD.WIDE.U32 R48, R0, 0x10, R48 ;  /* 0x0000001000307825 */ /* 0x000fe200078e0030 */
[----:B------:R0:W5:Y:S04]  /*10b0*/  LDG.E R137, desc[UR6][R150.64] ;  /* 0x0000000696897981 */ /* 0x000168000c1e1900 */
[----:B------:R-:W5:Y:S04]  /*10c0*/  LDG.E.128 R36, desc[UR6][R36.64] ;  /* 0x0000000624247981 */ /* 0x000f68000c1e1d00 */
[----:B------:R-:W5:Y:S01]  /*10d0*/  LDG.E.128 R48, desc[UR6][R48.64] ;  /* 0x0000000630307981 */ /* 0x000f62000c1e1d00 */
[C---:B---3--:R-:W-:Y:S01]  /*10e0*/  FADD.FTZ R144, -R3.reuse, R72 ;  /* 0x0000004803907221 */ /* 0x048fe20000010100 */
[C---:B------:R-:W-:Y:S01]  /*10f0*/  FADD.FTZ R160, -R3.reuse, R73 ;  /* 0x0000004903a07221 */ /* 0x040fe20000010100 */
[C---:B------:R-:W-:Y:S01]  /*1100*/  FADD.FTZ R162, -R3.reuse, R74 ;  /* 0x0000004a03a27221 */ /* 0x040fe20000010100 */
[C---:B------:R-:W-:Y:S01]  /*1110*/  FADD.FTZ R164, -R3.reuse, R75 ;  /* 0x0000004b03a47221 */ /* 0x040fe20000010100 */
[C---:B----4-:R-:W-:Y:S01]  /*1120*/  FADD.FTZ R146, -R3.reuse, R76 ;  /* 0x0000004c03927221 */ /* 0x050fe20000010100 */
        /* <DEDUP_REMOVED lines=28> */
[----:B0-----:R-:W-:Y:S01]  /*12f0*/  FMUL.FTZ R151, R139, R146 ;  /* 0x000000928b977220 */ /* 0x001fe20000410000 */
        /* <DEDUP_REMOVED lines=62> */
.L_x_10787:
        /* <DEDUP_REMOVED lines=52> */
.L_x_10819:
        /* <DEDUP_REMOVED lines=28> */
[----:B------:R-:W-:Y:S01]  /*1be0*/  UMOV UR4, UR5 ;  /* 0x0000000500047c82 */ /* 0x000fe20008000000 */
[----:B------:R-:W-:Y:S01]  /*1bf0*/  LOP3.LUT P2, RZ, R147, 0xff, RZ, 0xc0, !PT ;  /* 0x000000ff93ff7812 */ /* 0x000fe2000784c0ff */
[----:B------:R-:W-:Y:S01]  /*1c00*/  FMUL.FTZ R3, R3, UR4 ;  /* 0x0000000403037c20 */ /* 0x000fe20008410000 */
[----:B------:R-:W-:Y:S01]  /*1c10*/  FMUL.FTZ R60, R61, UR4 ;  /* 0x000000043d3c7c20 */ /* 0x000fe20008410000 */
[----:B------:R-:W-:Y:S01]  /*1c20*/  FMUL.FTZ R63, R63, UR4 ;  /* 0x000000043f3f7c20 */ /* 0x000fe20008410000 */
[----:B------:R-:W-:Y:S01]  /*1c30*/  FMUL.FTZ R62, R67, UR4 ;  /* 0x00000004433e7c20 */ /* 0x000fe20008410000 */
[----:B-----5:R-:W-:Y:S01]  /*1c40*/  FMUL.FTZ R56, R56, R3 ;  /* 0x0000000338387220 */ /* 0x020fe20000410000 */
[----:B------:R-:W-:Y:S01]  /*1c50*/  FMUL.FTZ R70, R57, R60 ;  /* 0x0000003c39467220 */ /* 0x000fe20000410000 */
[----:B------:R-:W-:Y:S01]  /*1c60*/  FMUL.FTZ R58, R58, R63 ;  /* 0x0000003f3a3a7220 */ /* 0x000fe20000410000 */
[----:B------:R-:W-:Y:S01]  /*1c70*/  FMUL.FTZ R59, R59, R62 ;  /* 0x0000003e3b3b7220 */ /* 0x000fe20000410000 */
[----:B------:R-:W-:Y:S01]  /*1c80*/  FMUL.FTZ R57, R4, R3 ;  /* 0x0000000304397220 */ /* 0x000fe20000410000 */
[----:B------:R-:W-:Y:S01]  /*1c90*/  LOP3.LUT P4, RZ, R147, 0xff0000, RZ, 0xc0, !PT ;  /* 0x00ff000093ff7812 */ /* 0x000fe2000788c0ff */
[----:B------:R-:W-:Y:S01]  /*1ca0*/  FMUL.FTZ R60, R5, R60 ;  /* 0x0000003c053c7220 */ /* 0x000fe20000410000 */
[----:B------:R-:W-:Y:S01]  /*1cb0*/  ISETP.GE.U32.AND P5, PT, R147, 0x1000000, PT ;  /* 0x010000009300780c */ /* 0x000fe20003fa6070 */
[----:B------:R-:W-:Y:S01]  /*1cc0*/  FMUL.FTZ R63, R6, R63 ;  /* 0x0000003f063f7220 */ /* 0x000fe20000410000 */
[----:B------:R-:W-:Y:S01]  /*1cd0*/  FMUL.FTZ R62, R7, R62 ;  /* 0x0000003e073e7220 */ /* 0x000fe20000410000 */
[----:B------:R-:W-:-:S02]  /*1ce0*/  LOP3.LUT P3, RZ, R147, 0xff00, RZ, 0xc0, !PT ;  /* 0x0000ff0093ff7812 */ /* 0x000fc4000786c0ff */
[----:B------:R-:W-:Y:S02]  /*1cf0*/  FSEL R3, R56, RZ, P2 ;  /* 0x000000ff38037208 */ /* 0x000fe40001000000 */
[----:B------:R-:W-:Y:S02]  /*1d00*/  FSEL R71, R58, RZ, P4 ;  /* 0x000000ff3a477208 */ /* 0x000fe40002000000 */
[----:B------:R-:W-:Y:S02]  /*1d10*/  FSEL R80, R59, RZ, P5 ;  /* 0x000000ff3b507208 */ /* 0x000fe40002800000 */
[----:B------:R-:W-:Y:S02]  /*1d20*/  SEL R56, R57, RZ, P2 ;  /* 0x000000ff39387207 */ /* 0x000fe40001000000 */
[----:B------:R-:W-:Y:S02]  /*1d30*/  FSEL R70, R70, RZ, P3 ;  /* 0x000000ff46467208 */ /* 0x000fe40001800000 */
[----:B------:R-:W-:-:S02]  /*1d40*/  SEL R57, R60, RZ, P3 ;  /* 0x000000ff3c397207 */ /* 0x000fc40001800000 */
[----:B------:R-:W-:Y:S02]  /*1d50*/  SEL R58, R63, RZ, P4 ;  /* 0x000000ff3f3a7207 */ /* 0x000fe40002000000 */
[----:B------:R-:W-:Y:S01]  /*1d60*/  SEL R59, R62, RZ, P5 ;  /* 0x000000ff3e3b7207 */ /* 0x000fe20002800000 */
[----:B------:R-:W-:Y:S06]  /*1d70*/  BRA `(.L_x_10791) ;  /* 0x0000000000a47947 */ /* 0x000fec0003800000 */
.L_x_10790:
        /* <DEDUP_REMOVED lines=15> */
[----:B0-----:R-:W-:Y:S01]  /*1e70*/  FMUL.FTZ R62, R55, R138 ;  /* 0x0000008a373e7220 */ /* 0x001fe20000410000 */
        /* <DEDUP_REMOVED lines=24> */
[----:B------:R-:W-:-:S07]  /*2000*/  SEL R59, R62, RZ, P5 ;  /* 0x000000ff3e3b7207 */ /* 0x000fce0002800000 */
.L_x_10791:
        /* <DEDUP_REMOVED lines=29> */
[----:B------:R-:W-:Y:S01]  /*21e0*/  LOP3.LUT P3, RZ, R142, 0xff00, RZ, 0xc0, !PT ;  /* 0x0000ff008eff7812 */ /* 0x000fe2000786c0ff */
[-C--:B-----5:R-:W-:Y:S01]  /*21f0*/  FMUL.FTZ R60, R60, R57.reuse ;  /* 0x000000393c3c7220 */ /* 0x0a0fe20000410000 */
[----:B------:R-:W-:Y:S01]  /*2200*/  LOP3.LUT P4, RZ, R142, 0xff0000, RZ, 0xc0, !PT ;  /* 0x00ff00008eff7812 */ /* 0x000fe2000788c0ff */
[----:B------:R-:W-:Y:S01]  /*2210*/  FMUL.FTZ R56, R8, R57 ;  /* 0x0000003908387220 */ /* 0x000fe20000410000 */
[----:B------:R-:W-:Y:S01]  /*2220*/  ISETP.GE.U32.AND P5, PT, R142, 0x1000000, PT ;  /* 0x010000008e00780c */ /* 0x000fe20003fa6070 */
[----:B------:R-:W-:Y:S01]  /*2230*/  FMUL.FTZ R142, R87, UR4 ;  /* 0x00000004578e7c20 */ /* 0x000fe20008410000 */
[-C--:B------:R-:W-:Y:S01]  /*2240*/  FMUL.FTZ R61, R61, R58.reuse ;  /* 0x0000003a3d3d7220 */ /* 0x080fe20000410000 */
[----:B------:R-:W-:Y:S01]  /*2250*/  FMUL.FTZ R57, R9, R58 ;  /* 0x0000003a09397220 */ /* 0x000fe20000410000 */
[-C--:B------:R-:W-:Y:S01]  /*2260*/  FMUL.FTZ R62, R62, R59.reuse ;  /* 0x0000003b3e3e7220 */ /* 0x080fe20000410000 */
[----:B------:R-:W-:Y:S01]  /*2270*/  FMUL.FTZ R58, R10, R59 ;  /* 0x0000003b0a3a7220 */ /* 0x000fe20000410000 */
[-C--:B------:R-:W-:Y:S01]  /*2280*/  FMUL.FTZ R63, R63, R142.reuse ;  /* 0x0000008e3f3f7220 */ /* 0x080fe20000410000 */
[----:B------:R-:W-:Y:S01]  /*2290*/  FMUL.FTZ R59, R11, R142 ;  /* 0x0000008e0b3b7220 */ /* 0x000fe20000410000 */
[----:B------:R-:W-:-:S02]  /*22a0*/  FSEL R87, R60, RZ, P2 ;  /* 0x000000ff3c577208 */ /* 0x000fc40001000000 */
[----:B------:R-:W-:Y:S02]  /*22b0*/  FSEL R142, R61, RZ, P3 ;  /* 0x000000ff3d8e7208 */ /* 0x000fe40001800000 */
[----:B------:R-:W-:Y:S02]  /*22c0*/  FSEL R145, R62, RZ, P4 ;  /* 0x000000ff3e917208 */ /* 0x000fe40002000000 */
[----:B------:R-:W-:Y:S02]  /*22d0*/  FSEL R148, R63, RZ, P5 ;  /* 0x000000ff3f947208 */ /* 0x000fe40002800000 */
[----:B------:R-:W-:Y:S02]  /*22e0*/  SEL R56, R56, RZ, P2 ;  /* 0x000000ff38387207 */ /* 0x000fe40001000000 */
[----:B------:R-:W-:Y:S02]  /*22f0*/  SEL R57, R57, RZ, P3 ;  /* 0x000000ff39397207 */ /* 0x000fe40001800000 */
[----:B------:R-:W-:-:S02]  /*2300*/  SEL R58, R58, RZ, P4 ;  /* 0x000000ff3a3a7207 */ /* 0x000fc40002000000 */
[----:B------:R-:W-:Y:S01]  /*2310*/  SEL R59, R59, RZ, P5 ;  /* 0x000000ff3b3b7207 */ /* 0x000fe20002800000 */
[----:B------:R-:W-:Y:S06]  /*2320*/  BRA `(.L_x_10793) ;  /* 0x0000000000a07947 */ /* 0x000fec0003800000 */
.L_x_10792:
        /* <DEDUP_REMOVED lines=21> */
[----:B------:R-:W-:Y:S01]  /*2480*/  LOP3.LUT P4, RZ, R142, 0xff0000, RZ, 0xc0, !PT ;  /* 0x00ff00008eff7812 */ /* 0x000fe2000788c0ff */
[-C--:B-----5:R-:W-:Y:S01]  /*2490*/  FMUL.FTZ R60, R60, R57.reuse ;  /* 0x000000393c3c7220 */ /* 0x0a0fe20000410000 */
[----:B------:R-:W-:Y:S01]  /*24a0*/  ISETP.GE.U32.AND P5, PT, R142, 0x1000000, PT ;  /* 0x010000008e00780c */ /* 0x000fe20003fa6070 */
[----:B------:R-:W-:Y:S01]  /*24b0*/  FMUL.FTZ R142, R145, UR4 ;  /* 0x00000004918e7c20 */ /* 0x000fe20008410000 */
[----:B------:R-:W-:Y:S01]  /*24c0*/  FMUL.FTZ R56, R8, R57 ;  /* 0x0000003908387220 */ /* 0x000fe20000410000 */
[-C--:B------:R-:W-:Y:S01]  /*24d0*/  FMUL.FTZ R61, R61, R58.reuse ;  /* 0x0000003a3d3d7220 */ /* 0x080fe20000410000 */
[----:B------:R-:W-:Y:S01]  /*24e0*/  FMUL.FTZ R57, R9, R58 ;  /* 0x0000003a09397220 */ /* 0x000fe20000410000 */
[-C--:B------:R-:W-:Y:S01]  /*24f0*/  FMUL.FTZ R62, R62, R87.reuse ;  /* 0x000000573e3e7220 */ /* 0x080fe20000410000 */
[-C--:B------:R-:W-:Y:S01]  /*2500*/  FMUL.FTZ R63, R63, R142.reuse ;  /* 0x0000008e3f3f7220 */ /* 0x080fe20000410000 */
[----:B------:R-:W-:Y:S01]  /*2510*/  FMUL.FTZ R58, R10, R87 ;  /* 0x000000570a3a7220 */ /* 0x000fe20000410000 */
        /* <DEDUP_REMOVED lines=8> */
[----:B------:R-:W-:-:S07]  /*25a0*/  SEL R59, R59, RZ, P5 ;  /* 0x000000ff3b3b7207 */ /* 0x000fce0002800000 */
.L_x_10793:
        /* <DEDUP_REMOVED lines=36> */
[----:B------:R-:W-:-:S02]  /*27f0*/  LOP3.LUT P2, RZ, R140, 0xff, RZ, 0xc0, !PT ;  /* 0x000000ff8cff7812 */ /* 0x000fc4000784c0ff */
[C---:B------:R-:W-:Y:S02]  /*2800*/  LOP3.LUT P3, RZ, R140.reuse, 0xff00, RZ, 0xc0, !PT ;  /* 0x0000ff008cff7812 */ /* 0x040fe4000786c0ff */
[C---:B------:R-:W-:Y:S02]  /*2810*/  LOP3.LUT P4, RZ, R140.reuse, 0xff0000, RZ, 0xc0, !PT ;  /* 0x00ff00008cff7812 */ /* 0x040fe4000788c0ff */
[----:B------:R-:W-:Y:S02]  /*2820*/  ISETP.GE.U32.AND P5, PT, R140, 0x1000000, PT ;  /* 0x010000008c00780c */ /* 0x000fe40003fa6070 */
[----:B------:R-:W-:Y:S02]  /*2830*/  FSEL R81, R60, RZ, P2 ;  /* 0x000000ff3c517208 */ /* 0x000fe40001000000 */
[----:B------:R-:W-:Y:S02]  /*2840*/  FSEL R82, R61, RZ, P3 ;  /* 0x000000ff3d527208 */ /* 0x000fe40001800000 */
[----:B------:R-:W-:-:S02]  /*2850*/  FSEL R83, R62, RZ, P4 ;  /* 0x000000ff3e537208 */ /* 0x000fc40002000000 */
[----:B------:R-:W-:Y:S02]  /*2860*/  FSEL R84, R63, RZ, P5 ;  /* 0x000000ff3f547208 */ /* 0x000fe40002800000 */
[----:B------:R-:W-:Y:S02]  /*2870*/  SEL R56, R56, RZ, P2 ;  /* 0x000000ff38387207 */ /* 0x000fe40001000000 */
[----:B------:R-:W-:Y:S02]  /*2880*/  SEL R57, R57, RZ, P3 ;  /* 0x000000ff39397207 */ /* 0x000fe40001800000 */
[----:B------:R-:W-:Y:S02]  /*2890*/  SEL R58, R58, RZ, P4 ;  /* 0x000000ff3a3a7207 */ /* 0x000fe40002000000 */
[----:B------:R-:W-:Y:S01]  /*28a0*/  SEL R59, R59, RZ, P5 ;  /* 0x000000ff3b3b7207 */ /* 0x000fe20002800000 */
[----:B------:R-:W-:Y:S06]  /*28b0*/  BRA `(.L_x_10795) ;  /* 0x0000000000a07947 */ /* 0x000fec0003800000 */
.L_x_10794:
        /* <DEDUP_REMOVED lines=39> */
[----:B------:R-:W-:-:S07]  /*2b30*/  SEL R59, R59, RZ, P5 ;  /* 0x000000ff3b3b7207 */ /* 0x000fce0002800000 */
.L_x_10795:
[----:B------:R-:W0:Y:S01]  /*2b40*/  @P1 LDC.64 R146, c[0x0][0x478] ;  /* 0x00011e00ff921b82 */ /* 0x000e220000000a00 */
[----:B------:R-:W-:-:S04]  /*2b50*/  IMAD.WIDE.U32 R60, R0, 0x10, R64 ;  /* 0x00000010003c7825 */ /* 0x000fc800078e0040 */
[----:B0-----:R-:W-:-:S04]  /*2b60*/  @P1 IMAD.WIDE.U32 R146, R141, 0x10, R146 ;  /* 0x000000108d921825 */ /* 0x001fc800078e0092 */
[----:B------:R-:W-:Y:S01]  /*2b70*/  IMAD.WIDE.U32 R140, R141, 0x10, R66 ;  /* 0x000000108d8c7825 */ /* 0x000fe200078e0042 */
        /* <DEDUP_REMOVED lines=30> */
[----:B------:R-:W-:Y:S01]  /*2d60*/  LOP3.LUT P4, RZ, R137, 0xff0000, RZ, 0xc0, !PT ;  /* 0x00ff000089ff7812 */ /* 0x000fe2000788c0ff */
[-C--:B------:R-:W-:Y:S01]  /*2d70*/  FMUL.FTZ R63, R63, R138.reuse ;  /* 0x0000008a3f3f7220 */ /* 0x080fe20000410000 */
[----:B------:R-:W-:Y:S01]  /*2d80*/  FMUL.FTZ R59, R19, R138 ;  /* 0x0000008a133b7220 */ /* 0x000fe20000410000 */
[----:B------:R-:W-:-:S02]  /*2d90*/  LOP3.LUT P2, RZ, R137, 0xff, RZ, 0xc0, !PT ;  /* 0x000000ff89ff7812 */ /* 0x000fc4000784c0ff */
[C---:B------:R-:W-:Y:S02]  /*2da0*/  LOP3.LUT P3, RZ, R137.reuse, 0xff00, RZ, 0xc0, !PT ;  /* 0x0000ff0089ff7812 */ /* 0x040fe4000786c0ff */
[----:B------:R-:W-:Y:S02]  /*2db0*/  ISETP.GE.U32.AND P5, PT, R137, 0x1000000, PT ;  /* 0x010000008900780c */ /* 0x000fe40003fa6070 */
[----:B------:R-:W-:Y:S02]  /*2dc0*/  FSEL R69, R62, RZ, P4 ;  /* 0x000000ff3e457208 */ /* 0x000fe40002000000 */
[----:B------:R-:W-:Y:S02]  /*2dd0*/  FSEL R65, R60, RZ, P2 ;  /* 0x000000ff3c417208 */ /* 0x000fe40001000000 */
[----:B------:R-:W-:Y:S02]  /*2de0*/  FSEL R64, R61, RZ, P3 ;  /* 0x000000ff3d407208 */ /* 0x000fe40001800000 */
[----:B------:R-:W-:-:S02]  /*2df0*/  FSEL R62, R63, RZ, P5 ;  /* 0x000000ff3f3e7208 */ /* 0x000fc40002800000 */
[----:B------:R-:W-:Y:S02]  /*2e00*/  SEL R56, R56, RZ, P2 ;  /* 0x000000ff38387207 */ /* 0x000fe40001000000 */
[----:B------:R-:W-:Y:S02]  /*2e10*/  SEL R57, R57, RZ, P3 ;  /* 0x000000ff39397207 */ /* 0x000fe40001800000 */
[----:B------:R-:W-:Y:S02]  /*2e20*/  SEL R58, R58, RZ, P4 ;  /* 0x000000ff3a3a7207 */ /* 0x000fe40002000000 */
[----:B------:R-:W-:Y:S01]  /*2e30*/  SEL R59, R59, RZ, P5 ;  /* 0x000000ff3b3b7207 */ /* 0x000fe20002800000 */
[----:B------:R-:W-:Y:S06]  /*2e40*/  BRA `(.L_x_10797) ;  /* 0x0000000000a07947 */ /* 0x000fec0003800000 */
.L_x_10796:
        /* <DEDUP_REMOVED lines=23> */
[-C--:B------:R-:W-:Y:S01]  /*2fc0*/  FMUL.FTZ R62, R62, R65.reuse ;  /* 0x000000413e3e7220 */ /* 0x080fe20000410000 */
[----:B------:R-:W-:Y:S01]  /*2fd0*/  FMUL.FTZ R57, R17, R58 ;  /* 0x0000003a11397220 */ /* 0x000fe20000410000 */
[----:B------:R-:W-:Y:S01]  /*2fe0*/  LOP3.LUT P4, RZ, R137, 0xff0000, RZ, 0xc0, !PT ;  /* 0x00ff000089ff7812 */ /* 0x000fe2000788c0ff */
[-C--:B------:R-:W-:Y:S01]  /*2ff0*/  FMUL.FTZ R63, R63, R64.reuse ;  /* 0x000000403f3f7220 */ /* 0x080fe20000410000 */
[----:B------:R-:W-:Y:S01]  /*3000*/  FMUL.FTZ R58, R18, R65 ;  /* 0x00000041123a7220 */ /* 0x000fe20000410000 */
        /* <DEDUP_REMOVED lines=11> */
[----:B------:R-:W-:-:S07]  /*30c0*/  SEL R59, R59, RZ, P5 ;  /* 0x000000ff3b3b7207 */ /* 0x000fce0002800000 */
.L_x_10797:
[----:B------:R-:W0:Y:S01]  /*30d0*/  @P1 LDC.64 R60, c[0x0][0x478] ;  /* 0x00011e00ff3c1b82 */ /* 0x000e220000000a00 */
[----:B------:R-:W-:-:S04]  /*30e0*/  IMAD.WIDE.U32 R66, R0, 0x10, R66 ;  /* 0x0000001000427825 */ /* 0x000fc800078e0042 */
[----:B0-----:R-:W-:-:S05]  /*30f0*/  @P1 IMAD.WIDE.U32 R60, R0, 0x10, R60 ;  /* 0x00000010003c1825 */ /* 0x001fca00078e003c */
[----:B------:R0:W-:Y:S04]  /*3100*/  @P1 STG.E.128 desc[UR6][R60.64], R52 ;  /* 0x000000343c001986 */ /* 0x0001e8000c101d06 */
[----:B------:R0:W-:Y:S01]  /*3110*/  STG.E.128 desc[UR6][R66.64], R56 ;  /* 0x0000003842007986 */ /* 0x0001e2000c101d06 */
[----:B------:R-:W-:Y:S05]  /*3120*/  BRA `(.L_x_10798) ;  /* 0x0000001400b07947 */ /* 0x000fea0003800000 */
.L_x_10789:
        /* <DEDUP_REMOVED lines=48> */
.L_x_10799:
        /* <DEDUP_REMOVED lines=41> */
.L_x_10800:
        /* <DEDUP_REMOVED lines=52> */
.L_x_10801:
        /* <DEDUP_REMOVED lines=40> */
.L_x_10802:
        /* <DEDUP_REMOVED lines=49> */
.L_x_10803:
        /* <DEDUP_REMOVED lines=40> */
.L_x_10804:
        /* <DEDUP_REMOVED lines=49> */
.L_x_10805:
        /* <DEDUP_REMOVED lines=21> */
[-C--:B-----5:R-:W-:Y:S01]  /*4670*/  FMUL.FTZ R61, R61, R58.reuse ;  /* 0x0000003a3d3d7220 */ /* 0x0a0fe20000410000 */
[----:B------:R-:W-:Y:S01]  /*4680*/  FMUL.FTZ R62, R62, R79 ;  /* 0x0000004f3e3e7220 */ /* 0x000fe20000410000 */
[----:B------:R-:W-:Y:S01]  /*4690*/  FMUL.FTZ R57, R17, R58 ;  /* 0x0000003a11397220 */ /* 0x000fe20000410000 */
[-C--:B------:R-:W-:Y:S01]  /*46a0*/  FMUL.FTZ R60, R60, R77.reuse ;  /* 0x0000004d3c3c7220 */ /* 0x080fe20000410000 */
[-C--:B------:R-:W-:Y:S01]  /*46b0*/  FMUL.FTZ R63, R63, R64.reuse ;  /* 0x000000403f3f7220 */ /* 0x080fe20000410000 */
[----:B------:R-:W-:Y:S01]  /*46c0*/  FMUL.FTZ R56, R16, R77 ;  /* 0x0000004d10387220 */ /* 0x000fe20000410000 */
        /* <DEDUP_REMOVED lines=13> */
.L_x_10806:
[----:B------:R-:W0:Y:S01]  /*47a0*/  @P1 LDC.64 R60, c[0x0][0x478] ;  /* 0x00011e00ff3c1b82 */ /* 0x000e220000000a00 */
[----:B------:R-:W-:-:S04]  /*47b0*/  IMAD.WIDE.U32 R66, R0, 0x10, R66 ;  /* 0x0000001000427825 */ /* 0x000fc800078e0042 */
[----:B0-----:R-:W-:-:S05]  /*47c0*/  @P1 IMAD.WIDE.U32 R60, R0, 0x10, R60 ;  /* 0x00000010003c1825 */ /* 0x001fca00078e003c */
[----:B------:R1:W-:Y:S04]  /*47d0*/  @P1 STG.E.128 desc[UR6][R60.64], R52 ;  /* 0x000000343c001986 */ /* 0x0003e8000c101d06 */
[----:B------:R1:W-:Y:S02]  /*47e0*/  STG.E.128 desc[UR6][R66.64], R56 ;  /* 0x0000003842007986 */ /* 0x0003e4000c101d06 */
.L_x_10798:
        /* <DEDUP_REMOVED lines=21> */
.L_x_10785:
        /* <DEDUP_REMOVED lines=48> */
.L_x_10784:
[----:B------:R-:W-:Y:S05]  /*4c40*/  BSYNC B0 ;  /* 0x0000000000007941 */ /* 0x000fea0003800000 */
.L_x_10783:
        /* <DEDUP_REMOVED lines=151> */
.L_x_10788:
        /* <DEDUP_REMOVED lines=8> */
.L_x_10809:
[----:B------:R-:W-:Y:S05]  /*5640*/  BSYNC B2 ;  /* 0x0000000000027941 */ /* 0x000fea0003800000 */
.L_x_10808:
        /* <DEDUP_REMOVED lines=8> */
.L_x_10810:
[----:B------:R-:W-:-:S05]  /*56d0*/  FADD.FTZ R57, R57, R168 ;  /* 0x000000a839397221 */ /* 0x000fca0000010000 */
[----:B------:R-:W-:Y:S01]  /*56e0*/  MOV R67, R57 ;  /* 0x0000003900437202 */ /* 0x000fe20000000f00 */
[----:B------:R-:W-:Y:S01]  /*56f0*/  HFMA2 R66, -RZ, RZ, 0, 1.1920928955078125e-07 ;  /* 0x00000002ff427431 */ /* 0x000fe200000001ff */
[----:B------:R-:W-:-:S07]  /*5700*/  MOV R56, R65 ;  /* 0x0000004100387202 */ /* 0x000fce0000000f00 */
[----:B------:R-:W-:Y:S05]  /*5710*/  WARPSYNC.COLLECTIVE R64, `(.L_x_10811) ;  /* 0x0000000040087348 */ /* 0x000fea0003c00000 */
[----:B------:R0:W1:Y:S02]  /*5720*/  SHFL.BFLY P3, R65, R67, R66, R69 ;  /* 0x0c00004243417389 */ /* 0x0000640000060045 */
[----:B01----:R-:W-:Y:S05]  /*5730*/  ENDCOLLECTIVE ;  /* 0x000000000000791b */ /* 0x003fea0003800000 */
.L_x_10811:
[----:B------:R-:W-:-:S05]  /*5740*/  FADD.FTZ R56, R56, R157 ;  /* 0x0000009d38387221 */ /* 0x000fca0000010000 */
[----:B------:R-:W-:Y:S02]  /*5750*/  MOV R67, R56 ;  /* 0x0000003800437202 */ /* 0x000fe40000000f00 */
[----:B------:R-:W-:-:S07]  /*5760*/  MOV R58, R65 ;  /* 0x00000041003a7202 */ /* 0x000fce0000000f00 */
[----:B------:R-:W-:Y:S05]  /*5770*/  WARPSYNC.COLLECTIVE R64, `(.L_x_10812) ;  /* 0x0000000040087348 */ /* 0x000fea0003c00000 */
[----:B------:R0:W1:Y:S02]  /*5780*/  SHFL.BFLY P3, R65, R67, R66, R69 ;  /* 0x0c00004243417389 */ /* 0x0000640000060045 */
[----:B01----:R-:W-:Y:S05]  /*5790*/  ENDCOLLECTIVE ;  /* 0x000000000000791b */ /* 0x003fea0003800000 */
.L_x_10812:
[----:B------:R-:W-:-:S05]  /*57a0*/  FADD.FTZ R58, R57, R58 ;  /* 0x0000003a393a7221 */ /* 0x000fca0000010000 */
[----:B------:R-:W-:Y:S01]  /*57b0*/  MOV R67, R58 ;  /* 0x0000003a00437202 */ /* 0x000fe20000000f00 */
[----:B------:R-:W-:Y:S01]  /*57c0*/  HFMA2 R66, -RZ, RZ, 0, 2.384185791015625e-07 ;  /* 0x00000004ff427431 */ /* 0x000fe200000001ff */
[----:B------:R-:W-:-:S07]  /*57d0*/  MOV R59, R65 ;  /* 0x00000041003b7202 */ /* 0x000fce0000000f00 */
[----:B------:R-:W-:Y:S05]  /*57e0*/  WARPSYNC.COLLECTIVE R64, `(.L_x_10813) ;  /* 0x0000000040087348 */ /* 0x000fea0003c00000 */
[----:B------:R0:W1:Y:S02]  /*57f0*/  SHFL.BFLY P3, R65, R67, R66, R69 ;  /* 0x0c00004243417389 */ /* 0x0000640000060045 */
[----:B01----:R-:W-:Y:S05]  /*5800*/  ENDCOLLECTIVE ;  /* 0x000000000000791b */ /* 0x003fea0003800000 */
.L_x_10813:
[----:B------:R-:W-:-:S05]  /*5810*/  FADD.FTZ R59, R56, R59 ;  /* 0x0000003b383b7221 */ /* 0x000fca0000010000 */
[----:B------:R-:W-:Y:S02]  /*5820*/  MOV R67, R59 ;  /* 0x0000003b00437202 */ /* 0x000fe40000000f00 */
[----:B------:R-:W-:-:S07]  /*5830*/  MOV R61, R65 ;  /* 0x00000041003d7202 */ /* 0x000fce0000000f00 */
[----:B------:R-:W-:Y:S05]  /*5840*/  WARPSYNC.COLLECTIVE R64, `(.L_x_10814) ;  /* 0x0000000040087348 */ /* 0x000fea0003c00000 */
[----:B------:R0:W1:Y:S02]  /*5850*/  SHFL.BFLY P3, R65, R67, R66, R69 ;  /* 0x0c00004243417389 */ /* 0x0000640000060045 */
[----:B01----:R-:W-:Y:S05]  /*5860*/  ENDCOLLECTIVE ;  /* 0x000000000000791b */ /* 0x003fea0003800000 */
.L_x_10814:
[----:B------:R-:W-:-:S05]  /*5870*/  FADD.FTZ R61, R58, R61 ;  /* 0x0000003d3a3d7221 */ /* 0x000fca0000010000 */
[----:B------:R-:W-:Y:S01]  /*5880*/  MOV R67, R61 ;  /* 0x0000003d00437202 */ /* 0x000fe20000000f00 */
[----:B------:R-:W-:Y:S01]  /*5890*/  HFMA2 R66, -RZ, RZ, 0, 4.76837158203125e-07 ;  /* 0x00000008ff427431 */ /* 0x000fe200000001ff */
[----:B------:R-:W-:-:S07]  /*58a0*/  MOV R60, R65 ;  /* 0x00000041003c7202 */ /* 0x000fce0000000f00 */
[----:B------:R-:W-:Y:S05]  /*58b0*/  WARPSYNC.COLLECTIVE R64, `(.L_x_10815) ;  /* 0x0000000040087348 */ /* 0x000fea0003c00000 */
[----:B------:R0:W1:Y:S02]  /*58c0*/  SHFL.BFLY P3, R65, R67, R66, R69 ;  /* 0x0c00004243417389 */ /* 0x0000640000060045 */
[----:B01----:R-:W-:Y:S05]  /*58d0*/  ENDCOLLECTIVE ;  /* 0x000000000000791b */ /* 0x003fea0003800000 */
.L_x_10815:
[----:B------:R-:W-:-:S05]  /*58e0*/  FADD.FTZ R60, R59, R60 ;  /* 0x0000003c3b3c7221 */ /* 0x000fca0000010000 */
[----:B------:R-:W-:Y:S02]  /*58f0*/  MOV R67, R60 ;  /* 0x0000003c00437202 */ /* 0x000fe40000000f00 */
[----:B------:R-:W-:-:S07]  /*5900*/  MOV R62, R65 ;  /* 0x00000041003e7202 */ /* 0x000fce0000000f00 */
[----:B------:R-:W-:Y:S05]  /*5910*/  WARPSYNC.COLLECTIVE R64, `(.L_x_10816) ;  /* 0x0000000040087348 */ /* 0x000fea0003c00000 */
[----:B------:R0:W1:Y:S02]  /*5920*/  SHFL.BFLY P3, R65, R67, R66, R69 ;  /* 0x0c00004243417389 */ /* 0x0000640000060045 */
[----:B01----:R-:W-:Y:S05]  /*5930*/  ENDCOLLECTIVE ;  /* 0x000000000000791b */ /* 0x003fea0003800000 */
.L_x_10816:
[----:B------:R-:W-:-:S05]  /*5940*/  FADD.FTZ R62, R61, R62 ;  /* 0x0000003e3d3e7221 */ /* 0x000fca0000010000 */
[----:B------:R-:W-:Y:S01]  /*5950*/  MOV R67, R62 ;  /* 0x0000003e00437202 */ /* 0x000fe20000000f00 */
[----:B------:R-:W-:Y:S01]  /*5960*/  HFMA2 R66, -RZ, RZ, 0, 9.5367431640625e-07 ;  /* 0x00000010ff427431 */ /* 0x000fe200000001ff */
[----:B------:R-:W-:-:S07]  /*5970*/  MOV R63, R65 ;  /* 0x00000041003f7202 */ /* 0x000fce0000000f00 */
[----:B------:R-:W-:Y:S05]  /*5980*/  WARPSYNC.COLLECTIVE R64, `(.L_x_10817) ;  /* 0x0000000040087348 */ /* 0x000fea0003c00000 */
[----:B------:R0:W1:Y:S02]  /*5990*/  SHFL.BFLY P3, R65, R67, R66, R69 ;  /* 0x0c00004243417389 */ /* 0x0000640000060045 */
[----:B01----:R-:W-:Y:S05]  /*59a0*/  ENDCOLLECTIVE ;  /* 0x000000000000791b */ /* 0x003fea0003800000 */
.L_x_10817:
[----:B------:R-:W-:-:S05]  /*59b0*/  FADD.FTZ R63, R60, R63 ;  /* 0x0000003f3c3f7221 */ /* 0x000fca0000010000 */
[----:B------:R-:W-:Y:S02]  /*59c0*/  MOV R67, R63 ;  /* 0x0000003f00437202 */ /* 0x000fe40000000f00 */
[----:B------:R-:W-:-:S07]  /*59d0*/  MOV R57, R65 ;  /* 0x0000004100397202 */ /* 0x000fce0000000f00 */
[----:B------:R-:W-:Y:S05]  /*59e0*/  WARPSYNC.COLLECTIVE R64, `(.L_x_10818) ;  /* 0x0000000040087348 */ /* 0x000fea0003c00000 */
[----:B------:R0:W1:Y:S02]  /*59f0*/  SHFL.BFLY P3, R65, R67, R66, R69 ;  /* 0x0c00004243417389 */ /* 0x0000640000060045 */
[----:B01----:R-:W-:Y:S05]  /*5a00*/  ENDCOLLECTIVE ;  /* 0x000000000000791b */ /* 0x003fea0003800000 */
.L_x_10818:
[----:B------:R-:W-:Y:S01]  /*5a10*/  MOV R56, R65 ;  /* 0x0000004100387202 */ /* 0x000fe20000000f00 */
[----:B------:R-:W-:Y:S06]  /*5a20*/  BRA `(.L_x_10819) ;  /* 0xffffffbc00fc7947 */ /* 0x000fec000383ffff */
.L_x_10820:
        /* <DEDUP_REMOVED lines=13> */
.L_x_11343:


//--------------------- .text._ZN10layer_norm22ln_bwd_finalize_kernelINS_22Kernel_traits_finalizeILj512EfffffjLb1ELj1024ELj4ENS_18Kernel_traits_baseILj512EfffffjLj1024EEEEELb1ELb0EEEvNS_9BwdParamsE --------------------------
	.section	.text._ZN10layer_norm22ln_bwd_finalize_kernelINS_22Kernel_traits_finalizeILj512EfffffjLb1ELj1024ELj4ENS_18Kernel_traits_baseILj512EfffffjLj1024EEEEELb1ELb0EEEvNS_9BwdParamsE,"ax",@progbits
	.align	128
        .global         _ZN10layer_norm22ln_bwd_finalize_kernelINS_22Kernel_traits_finalizeILj512EfffffjLb1ELj1024ELj4ENS_18Kernel_traits_baseILj512EfffffjLj1024EEEEELb1ELb0EEEvNS_9BwdParamsE
        .type           _ZN10layer_norm22ln_bwd_finalize_kernelINS_22Kernel_traits_finalizeILj512EfffffjLb1ELj1024ELj4ENS_18Kernel_traits_baseILj512EfffffjLj1024EEEEELb1ELb0EEEvNS_9BwdParamsE,@function
        .size           _ZN10layer_norm22ln_bwd_finalize_kernelINS_22Kernel_traits_finalizeILj512EfffffjLb1ELj1024ELj4ENS_18Kernel_traits_baseILj512EfffffjLj1024EEEEELb1ELb0EEEvNS_9BwdParamsE,(.L_x_11344 - _ZN10layer_norm22ln_bwd_finalize_kernelINS_22Kernel_traits_finalizeILj512EfffffjLb1ELj1024ELj4ENS_18Kernel_traits_baseILj512EfffffjLj1024EEEEELb1ELb0EEEvNS_9BwdParamsE)
        .other          _ZN10layer_norm22ln_bwd_finalize_kernelINS_22Kernel_traits_finalizeILj512EfffffjLb1ELj1024ELj4ENS_18Kernel_traits_baseILj512EfffffjLj1024EEEEELb1ELb0EEEvNS_9BwdParamsE,@"STO_CUDA_ENTRY STV_DEFAULT"
_ZN10layer_norm22ln_bwd_finalize_kernelINS_22Kernel_traits_finalizeILj512EfffffjLb1ELj1024ELj4ENS_18Kernel_traits_baseILj512EfffffjLj1024EEEEELb1ELb0EEEvNS_9BwdParamsE:
.text._ZN10layer_norm22ln_bwd_finalize_kernelINS_22Kernel_traits_finalizeILj512EfffffjLb1ELj1024ELj4ENS_18Kernel_traits_baseILj512EfffffjLj1024EEEEELb1ELb0EEEvNS_9BwdParamsE:
        /* <DEDUP_REMOVED lines=60> */
.L_x_10825:
        /* <DEDUP_REMOVED lines=87> */
.L_x_10824:
[----:B------:R-:W-:Y:S05]  /*0930*/  BSYNC.RECONVERGENT B1 ;  /* 0x0000000000017941 */ /* 0x000fea0003800200 */
.L_x_10823:
        /* <DEDUP_REMOVED lines=49> */
.L_x_10827:
[----:B------:R-:W-:Y:S05]  /*0c50*/  BSYNC.RECONVERGENT B1 ;  /* 0x0000000000017941 */ /* 0x000fea0003800200 */
.L_x_10826:
        /* <DEDUP_REMOVED lines=29> */
.L_x_10829:
[----:B------:R-:W-:Y:S05]  /*0e30*/  BSYNC.RECONVERGENT B1 ;  /* 0x0000000000017941 */ /* 0x000fea0003800200 */
.L_x_10828:
        /* <DEDUP_REMOVED lines=14> */
.L_x_10822:
[----:B------:R-:W-:Y:S05]  /*0f20*/  BSYNC.RECONVERGENT B0 ;  /* 0x0000000000007941 */ /* 0x000fea0003800200 */
.L_x_10821:
        /* <DEDUP_REMOVED lines=72> */
.L_x_10830:
        /* <DEDUP_REMOVED lines=13> */
.L_x_11344:


//--------------------- .text._ZN10layer_norm13ln_bwd_kernelINS_13Kernel_traitsIfffffjLj512ELj1ELj4ELj1ELj16ENS_18Kernel_traits_baseILj512EfffffjLj128EEEEELb1ELb1ELb1ELb0EEEvNS_9BwdParamsE --------------------------
	.section	.text._ZN10layer_norm13ln_bwd_kernelINS_13Kernel_traitsIfffffjLj512ELj1ELj4ELj1ELj16ENS_18Kernel_traits_baseILj512EfffffjLj128EEEEELb1ELb1ELb1ELb0EEEvNS_9BwdParamsE,"ax",@progbits
	.align	128
        .global         _ZN10layer_norm13ln_bwd_kernelINS_13Kernel_traitsIfffffjLj512ELj1ELj4ELj1ELj16ENS_18Kernel_traits_baseILj512EfffffjLj128EEEEELb1ELb1ELb1ELb0EEEvNS_9BwdParamsE
        .type           _ZN10layer_norm13ln_bwd_kernelINS_13Kernel_traitsIfffffjLj512ELj1ELj4ELj1ELj16ENS_18Kernel_traits_baseILj512EfffffjLj128EEEEELb1ELb1ELb1ELb0EEEvNS_9BwdParamsE,@function
        .size           _ZN10layer_norm13ln_bwd_kernelINS_13Kernel_traitsIfffffjLj512ELj1ELj4ELj1ELj16ENS_18Kernel_traits_baseILj512EfffffjLj128EEEEELb1ELb1ELb1ELb0EEEvNS_9BwdParamsE,(.L_x_11345 - _ZN10layer_norm13ln_bwd_kernelINS_13Kernel_traitsIfffffjLj512ELj1ELj4ELj1ELj16ENS_18Kernel_traits_baseILj512EfffffjLj128EEEEELb1ELb1ELb1ELb0EEEvNS_9BwdParamsE)
        .other          _ZN10layer_norm13ln_bwd_kernelINS_13Kernel_traitsIfffffjLj512ELj1ELj4ELj1ELj16ENS_18Kernel_traits_baseILj512EfffffjLj128EEEEELb1ELb1ELb1ELb0EEEvNS_9BwdParamsE,@"STO_CUDA_ENTRY STV_DEFAULT"
_ZN10layer_norm13ln_bwd_kernelINS_13Kernel_traitsIfffffjLj512ELj1ELj4ELj1ELj16ENS_18Kernel_traits_baseILj512EfffffjLj128EEEEELb1ELb1ELb1ELb0EEEvNS_9BwdParamsE:
.text._ZN10layer_norm13ln_bwd_kernelINS_13Kernel_traitsIfffffjLj512ELj1ELj4ELj1ELj16ENS_18Kernel_traits_baseILj512EfffffjLj128EEEEELb1ELb1ELb1ELb0EEEvNS_9BwdParamsE:
        /* <DEDUP_REMOVED lines=33> */
[----:B------:R4:W5:Y:S02]  /*0210*/  @P1 LDG.E.128 R20, desc[UR6][R10.64] ;  /* 0x000000060a141981 */ /* 0x000964000c1e1d00 */
[----:B------:R-:W0:Y:S01]  /*0220*/  @P3 LDC.64 R50, c[0x0][0x3d0] ;  /* 0x0000f400ff323b82 */ /* 0x000e220000000a00 */
[C---:B-1----:R-:W-:Y:S01]  /*0230*/  @P1 IMAD.WIDE.U32 R44, R55.reuse, 0x10, R8 ;  /* 0x00000010372c1825 */ /* 0x042fe200078e0008 */
[----:B------:R-:W-:Y:S02]  /*0240*/  @P1 IADD3 R55, PT, PT, R55, 0x20, RZ ;  /* 0x0000002037371810 */ /* 0x000fe40007ffe0ff */
[----:B------:R-:W-:Y:S02]  /*0250*/  CS2R R100, SRZ ;  /* 0x0000000000647805 */ /* 0x000fe4000001ff00 */
[----:B------:R-:W-:Y:S02]  /*0260*/  CS2R R102, SRZ ;  /* 0x0000000000667805 */ /* 0x000fe4000001ff00 */
[----:B------:R-:W-:Y:S01]  /*0270*/  CS2R R56, SRZ ;  /* 0x0000000000387805 */ /* 0x000fe2000001ff00 */
[----:B------:R1:W5:Y:S01]  /*0280*/  @P1 LDG.E.128 R24, desc[UR6][R44.64] ;  /* 0x000000062c181981 */ /* 0x000362000c1e1d00 */
[----:B------:R-:W4:Y:S01]  /*0290*/  @P3 LDC.64 R52, c[0x0][0x3e8] ;  /* 0x0000fa00ff343b82 */ /* 0x000f220000000a00 */
[----:B--2---:R-:W-:-:S07]  /*02a0*/  @P2 IMAD.WIDE.U32 R46, R55, 0x10, R46 ;  /* 0x00000010372e2825 */ /* 0x004fce00078e002e */
[----:B------:R-:W2:Y:S01]  /*02b0*/  S2UR UR4, SR_CTAID.X ;  /* 0x00000000000479c3 */ /* 0x000ea20000002500 */
[C---:B---3--:R-:W-:Y:S01]  /*02c0*/  @P2 IMAD.WIDE.U32 R48, R55.reuse, 0x10, R48 ;  /* 0x0000001037302825 */ /* 0x048fe200078e0030 */
[----:B------:R-:W-:Y:S01]  /*02d0*/  @P2 IADD3 R55, PT, PT, R55, 0x20, RZ ;  /* 0x0000002037372810 */ /* 0x000fe20007ffe0ff */
[----:B------:R3:W5:Y:S04]  /*02e0*/  @P2 LDG.E.128 R28, desc[UR6][R46.64] ;  /* 0x000000062e1c2981 */ /* 0x000768000c1e1d00 */
[----:B------:R1:W5:Y:S01]  /*02f0*/  @P2 LDG.E.128 R32, desc[UR6][R48.64] ;  /* 0x0000000630202981 */ /* 0x000362000c1e1d00 */
[----:B0-----:R-:W-:-:S05]  /*0300*/  @P3 IMAD.WIDE.U32 R6, R55, 0x10, R50 ;  /* 0x0000001037063825 */ /* 0x001fca00078e0032 */
[----:B------:R0:W5:Y:S01]  /*0310*/  @P3 LDG.E.128 R36, desc[UR6][R6.64] ;  /* 0x0000000606243981 */ /* 0x000162000c1e1d00 */
[----:B----4-:R-:W-:-:S05]  /*0320*/  @P3 IMAD.WIDE.U32 R8, R55, 0x10, R52 ;  /* 0x0000001037083825 */ /* 0x010fca00078e0034 */
[----:B------:R0:W5:Y:S01]  /*0330*/  @P3 LDG.E.128 R40, desc[UR6][R8.64] ;  /* 0x0000000608283981 */ /* 0x000162000c1e1d00 */
[----:B------:R-:W-:Y:S01]  /*0340*/  SHF.R.U32.HI R11, RZ, 0x5, R129 ;  /* 0x00000005ff0b7819 */ /* 0x000fe20000011681 */
[----:B--2---:R-:W-:-:S06]  /*0350*/  USHF.L.U32 UR4, UR4, 0x2, URZ ;  /* 0x0000000204047899 */ /* 0x004fcc00080006ff */
[----:B------:R-:W-:-:S04]  /*0360*/  LOP3.LUT R11, R11, UR4, RZ, 0xfc, !PT ;  /* 0x000000040b0b7c12 */ /* 0x000fc8000f8efcff */
[----:B------:R-:W-:Y:S02]  /*0370*/  ISETP.GE.AND P0, PT, R11, UR5, PT ;  /* 0x000000050b007c0c */ /* 0x000fe4000bf06270 */
[----:B-1----:R-:W-:Y:S02]  /*0380*/  CS2R R44, SRZ ;  /* 0x00000000002c7805 */ /* 0x002fe4000001ff00 */
        /* <DEDUP_REMOVED lines=45> */
.L_x_10975:
        /* <DEDUP_REMOVED lines=21> */
[C---:B------:R-:W-:Y:S01]  /*07b0*/  ISETP.GE.U32.AND P6, PT, R128.reuse, 0x20, PT ;  /* 0x000000208000780c */ /* 0x040fe20003fc6070 */
[-C--:B------:R-:W-:Y:S01]  /*07c0*/  IMAD R6, R11, R130.reuse, RZ ;  /* 0x000000820b067224 */ /* 0x080fe200078e02ff */
[----:B------:R-:W-:Y:S01]  /*07d0*/  ISETP.NE.AND P0, PT, RZ, UR8, PT ;  /* 0x00000008ff007c0c */ /* 0x000fe2000bf05270 */
[----:B------:R-:W-:Y:S01]  /*07e0*/  IMAD R120, R7, R130, RZ ;  /* 0x0000008207787224 */ /* 0x000fe200078e02ff */
[----:B------:R-:W-:-:S02]  /*07f0*/  ISETP.GE.U32.AND P3, PT, R128, 0x40, PT ;  /* 0x000000408000780c */ /* 0x000fc40003f66070 */
[----:B------:R-:W-:Y:S02]  /*0800*/  SHF.R.S32.HI R7, RZ, 0x1f, R6 ;  /* 0x0000001fff077819 */ /* 0x000fe40000011406 */
[----:B------:R-:W-:Y:S02]  /*0810*/  @P2 IADD3 R123, PT, PT, R8, -0x1, RZ ;  /* 0xffffffff087b2810 */ /* 0x000fe40007ffe0ff */
[----:B------:R-:W-:Y:S01]  /*0820*/  LEA.HI R121, R7, R6, RZ, 0x2 ;  /* 0x0000000607797211 */ /* 0x000fe200078f10ff */
[----:B------:R-:W-:Y:S01]  /*0830*/  HFMA2 R7, -RZ, RZ, 0, 0 ;  /* 0x00000000ff077431 */ /* 0x000fe200000001ff */
[----:B0-----:R-:W-:Y:S01]  /*0840*/  SHF.R.S32.HI R5, RZ, 0x1f, R120 ;  /* 0x0000001fff057819 */ /* 0x001fe20000011478 */
[----:B------:R-:W-:Y:S01]  /*0850*/  @P2 IMAD R6, R123, R130, RZ ;  /* 0x000000827b062224 */ /* 0x000fe200078e02ff */
[----:B------:R-:W-:Y:S02]  /*0860*/  ISETP.GE.U32.AND P4, PT, R128, 0x60, PT ;  /* 0x000000608000780c */ /* 0x000fe40003f86070 */
[----:B------:R-:W-:-:S02]  /*0870*/  LEA.HI R123, R5, R120, RZ, 0x2 ;  /* 0x00000078057b7211 */ /* 0x000fc400078f10ff */
[----:B------:R-:W-:Y:S02]  /*0880*/  @P2 SHF.R.S32.HI R5, RZ, 0x1f, R6 ;  /* 0x0000001fff052819 */ /* 0x000fe40000011406 */
[----:B------:R-:W-:Y:S02]  /*0890*/  ISETP.GE.U32.AND P5, PT, R128, 0x80, PT ;  /* 0x000000808000780c */ /* 0x000fe40003fa6070 */
[----:B------:R-:W-:Y:S02]  /*08a0*/  @P2 LEA.HI R5, R5, R6, RZ, 0x2 ;  /* 0x0000000605052211 */ /* 0x000fe400078f10ff */
[----:B------:R-:W-:Y:S02]  /*08b0*/  MOV R165, RZ ;  /* 0x000000ff00a57202 */ /* 0x000fe40000000f00 */
[----:B-1----:R-:W-:-:S04]  /*08c0*/  LOP3.LUT R6, R129, 0x1f, RZ, 0xc0, !PT ;  /* 0x0000001f81067812 */ /* 0x002fc800078ec0ff */
[-C--:B------:R-:W-:Y:S02]  /*08d0*/  @P2 LEA.HI.SX32 R7, R5, R6.reuse, 0x1e ;  /* 0x0000000605072211 */ /* 0x080fe400078ff2ff */
[-C--:B------:R-:W-:Y:S02]  /*08e0*/  LEA.HI.SX32 R166, R123, R6.reuse, 0x1e ;  /* 0x000000067ba67211 */ /* 0x080fe400078ff2ff */
[----:B--2---:R-:W-:Y:S02]  /*08f0*/  FSEL R5, R4, RZ, !P0 ;  /* 0x000000ff04057208 */ /* 0x004fe40004000000 */
[----:B------:R-:W-:-:S04]  /*0900*/  LEA.HI.SX32 R4, R121, R6, 0x1e ;  /* 0x0000000679047211 */ /* 0x000fc800078ff2ff */
[----:B------:R-:W-:Y:S01]  /*0910*/  MOV R167, R4 ;  /* 0x0000000400a77202 */ /* 0x000fe20000000f00 */
        /* <DEDUP_REMOVED lines=19> */
[C---:B------:R-:W-:Y:S01]  /*0a50*/  FADD.FTZ R139, -R5.reuse, R121 ;  /* 0x00000079058b7221 */ /* 0x040fe20000010100 */
[C---:B------:R-:W-:Y:S02]  /*0a60*/  FADD.FTZ R153, -R5.reuse, R122 ;  /* 0x0000007a05997221 */ /* 0x040fe40000010100 */
[C---:B------:R-:W-:Y:S01]  /*0a70*/  FMUL.FTZ R3, R10.reuse, R3 ;  /* 0x000000030a037220 */ /* 0x040fe20000410000 */
[----:B------:R-:W-:Y:S01]  /*0a80*/  FMUL.FTZ R140, R10, R139 ;  /* 0x0000008b0a8c7220 */ /* 0x000fe20000410000 */
[----:B----4-:R-:W-:Y:S01]  /*0a90*/  FMUL.FTZ R148, R12, R124 ;  /* 0x0000007c0c947220 */ /* 0x010fe20000410000 */
[----:B------:R-:W-:Y:S01]  /*0aa0*/  FADD.FTZ R123, -R5, R123 ;  /* 0x0000007b057b7221 */ /* 0x000fe20000010100 */
[C---:B------:R-:W-:Y:S01]  /*0ab0*/  FMUL.FTZ R139, R10.reuse, R153 ;  /* 0x000000990a8b7220 */ /* 0x040fe20000410000 */
[----:B------:R-:W-:Y:S01]  /*0ac0*/  FMUL.FTZ R153, R13, R125 ;  /* 0x0000007d0d997220 */ /* 0x000fe20000410000 */
[----:B------:R-:W-:Y:S01]  /*0ad0*/  FADD.FTZ R120, RZ, R148 ;  /* 0x00000094ff787221 */ /* 0x000fe20000010000 */
[----:B------:R-:W-:Y:S01]  /*0ae0*/  FFMA.FTZ R121, R3, R148, RZ ;  /* 0x0000009403797223 */ /* 0x000fe200000100ff */
[----:B0-----:R-:W-:Y:S01]  /*0af0*/  FMUL.FTZ R162, R10, R123 ;  /* 0x0000007b0aa27220 */ /* 0x001fe20000410000 */
        /* <DEDUP_REMOVED lines=16> */
.L_x_10835:
[----:B------:R-:W-:Y:S05]  /*0c00*/  BSYNC.RECONVERGENT B1 ;  /* 0x0000000000017941 */ /* 0x000fea0003800200 */
.L_x_10834:
        /* <DEDUP_REMOVED lines=16> */
[----:B------:R-:W-:Y:S02]  /*0d10*/  IADD3 R7, PT, PT, R7, 0x20, RZ ;  /* 0x0000002007077810 */ /* 0x000fe40007ffe0ff */
[----:B------:R-:W-:Y:S02]  /*0d20*/  IADD3 R166, PT, PT, R166, 0x20, RZ ;  /* 0x00000020a6a67810 */ /* 0x000fe40007ffe0ff */
[----:B------:R-:W-:Y:S01]  /*0d30*/  IADD3 R167, PT, PT, R167, 0x20, RZ ;  /* 0x00000020a7a77810 */ /* 0x000fe20007ffe0ff */
[C---:B---3--:R-:W-:Y:S01]  /*0d40*/  FADD.FTZ R135, -R5.reuse, R120 ;  /* 0x0000007805877221 */ /* 0x048fe20000010100 */
[C---:B------:R-:W-:Y:S01]  /*0d50*/  FADD.FTZ R141, -R5.reuse, R121 ;  /* 0x00000079058d7221 */ /* 0x040fe20000010100 */
[----:B------:R-:W-:Y:S02]  /*0d60*/  FADD.FTZ R151, -R5, R122 ;  /* 0x0000007a05977221 */ /* 0x000fe40000010100 */
[C---:B------:R-:W-:Y:S01]  /*0d70*/  FMUL.FTZ R135, R10.reuse, R135 ;  /* 0x000000870a877220 */ /* 0x040fe20000410000 */
        /* <DEDUP_REMOVED lines=24> */
.L_x_10837:
[----:B------:R-:W-:Y:S05]  /*0f00*/  BSYNC.RECONVERGENT B1 ;  /* 0x0000000000017941 */ /* 0x000fea0003800200 */
.L_x_10836:
        /* <DEDUP_REMOVED lines=47> */
.L_x_10839:
[----:B------:R-:W-:Y:S05]  /*1200*/  BSYNC.RECONVERGENT B1 ;  /* 0x0000000000017941 */ /* 0x000fea0003800200 */
.L_x_10838:
[----:B------:R-:W-:Y:S05]  /*1210*/  @!P5 BRA `(.L_x_10840) ;  /* 0x0000000400e0d947 */ /* 0x000fea0003800000 */
[----:B------:R-:W0:Y:S01]  /*1220*/  LDC.64 R120, c[0x0][0x3a8] ;  /* 0x0000ea00ff787b82 */ /* 0x000e220000000a00 */
[----:B------:R-:W-:-:S04]  /*1230*/  ISETP.NE.U32.AND P0, PT, RZ, UR10, PT ;  /* 0x0000000aff007c0c */ /* 0x000fc8000bf05070 */
[----:B------:R-:W-:-:S03]  /*1240*/  ISETP.NE.AND.EX P0, PT, RZ, UR11, PT, P0 ;  /* 0x0000000bff007c0c */ /* 0x000fc6000bf05300 */
[----:B------:R-:W1:Y:S08]  /*1250*/  LDC.64 R124, c[0x0][0x428] ;  /* 0x00010a00ff7c7b82 */ /* 0x000e700000000a00 */
[----:B------:R-:W2:Y:S08]  /*1260*/  LDC.64 R146, c[0x0][0x3b0] ;  /* 0x0000ec00ff927b82 */ /* 0x000eb00000000a00 */
[----:B------:R-:W3:Y:S01]  /*1270*/  @P0 LDC.64 R154, c[0x0][0x438] ;  /* 0x00010e00ff9a0b82 */ /* 0x000ee20000000a00 */
[----:B0-----:R-:W-:-:S06]  /*1280*/  IMAD.WIDE.U32 R120, R167, 0x10, R120 ;  /* 0x00000010a7787825 */ /* 0x001fcc00078e0078 */
[----:B------:R-:W4:Y:S01]  /*1290*/  LDG.E.128 R120, desc[UR6][R120.64] ;  /* 0x0000000678787981 */ /* 0x000f22000c1e1d00 */
[----:B-1----:R-:W-:-:S06]  /*12a0*/  IMAD.WIDE.U32 R124, R166, 0x10, R124 ;  /* 0x00000010a67c7825 */ /* 0x002fcc00078e007c */
[----:B------:R-:W4:Y:S01]  /*12b0*/  LDG.E.128 R124, desc[UR6][R124.64] ;  /* 0x000000067c7c7981 */ /* 0x000f22000c1e1d00 */
[----:B---3--:R-:W-:-:S04]  /*12c0*/  @P0 IMAD.WIDE.U32 R154, R167, 0x10, R154 ;  /* 0x00000010a79a0825 */ /* 0x008fc800078e009a */
[----:B--2---:R-:W-:Y:S01]  /*12d0*/  IMAD.WIDE.U32 R166, R7, 0x4, R146 ;  /* 0x0000000407a67825 */ /* 0x004fe200078e0092 */
[----:B------:R0:W5:Y:S04]  /*12e0*/  @P0 LDG.E.128 R108, desc[UR6][R154.64] ;  /* 0x000000069a6c0981 */ /* 0x000168000c1e1d00 */
[----:B------:R1:W5:Y:S01]  /*12f0*/  LDG.E R132, desc[UR6][R166.64] ;  /* 0x00000006a6847981 */ /* 0x000362000c1e1900 */
[C---:B----4-:R-:W-:Y:S01]  /*1300*/  FADD.FTZ R137, -R5.reuse, R120 ;  /* 0x0000007805897221 */ /* 0x050fe20000010100 */
[----:B------:R-:W-:-:S03]  /*1310*/  FADD.FTZ R7, -R5, R121 ;  /* 0x0000007905077221 */ /* 0x000fc60000010100 */
[----:B------:R-:W-:Y:S01]  /*1320*/  FMUL.FTZ R137, R10, R137 ;  /* 0x000000890a897220 */ /* 0x000fe20000410000 */
[----:B------:R-:W-:Y:S01]  /*1330*/  FMUL.FTZ R146, R36, R124 ;  /* 0x0000007c24927220 */ /* 0x000fe20000410000 */
[----:B------:R-:W-:Y:S01]  /*1340*/  FMUL.FTZ R147, R37, R125 ;  /* 0x0000007d25937220 */ /* 0x000fe20000410000 */
[----:B------:R-:W-:Y:S01]  /*1350*/  FADD.FTZ R145, -R5, R122 ;  /* 0x0000007a05917221 */ /* 0x000fe20000010100 */
[C---:B------:R-:W-:Y:S01]  /*1360*/  FMUL.FTZ R134, R10.reuse, R7 ;  /* 0x000000070a867220 */ /* 0x040fe20000410000 */
[----:B------:R-:W-:Y:S01]  /*1370*/  FADD.FTZ R120, R165, R146 ;  /* 0x00000092a5787221 */ /* 0x000fe20000010000 */
[----:B------:R-:W-:Y:S01]  /*1380*/  FFMA.FTZ R163, R137, R146, R163 ;  /* 0x0000009289a37223 */ /* 0x000fe200000100a3 */
[----:B------:R-:W-:Y:S01]  /*1390*/  FADD.FTZ R123, -R5, R123 ;  /* 0x0000007b057b7221 */ /* 0x000fe20000010100 */
[----:B------:R-:W-:Y:S01]  /*13a0*/  FMUL.FTZ R145, R10, R145 ;  /* 0x000000910a917220 */ /* 0x000fe20000410000 */
        /* <DEDUP_REMOVED lines=17> */
[----:B-1----:R-:W-:Y:S06]  /*14c0*/  BRA `(.L_x_10840) ;  /* 0x0000000400347947 */ /* 0x002fec0003800000 */
.L_x_10833:
[----:B------:R-:W0:Y:S01]  /*14d0*/  S2R R129, SR_TID.X ;  /* 0x0000000000817919 */ /* 0x000e220000002100 */
[----:B-----5:R-:W-:Y:S01]  /*14e0*/  ISETP.GE.AND P2, PT, R8, 0x1, PT ;  /* 0x000000010800780c */ /* 0x020fe20003f46270 */
[----:B------:R-:W-:Y:S01]  /*14f0*/  UISETP.NE.U32.AND UP0, UPT, UR10, URZ, UPT ;  /* 0x000000ff0a00728c */ /* 0x000fe2000bf05070 */
[----:B------:R-:W-:-:S03]  /*1500*/  MOV R130, UR14 ;  /* 0x0000000e00827c02 */ /* 0x000fc60008000f00 */
        /* <DEDUP_REMOVED lines=9> */
[-C--:B------:R-:W-:Y:S01]  /*15a0*/  LEA.HI.SX32 R4, R5, R6.reuse, 0x1e ;  /* 0x0000000605047211 */ /* 0x080fe200078ff2ff */
[----:B------:R-:W-:Y:S01]  /*15b0*/  HFMA2 R5, -RZ, RZ, 0, 0 ;  /* 0x00000000ff057431 */ /* 0x000fe200000001ff */
[----:B------:R-:W-:Y:S02]  /*15c0*/  @P2 LEA.HI.SX32 R5, R7, R6, 0x1e ;  /* 0x0000000607052211 */ /* 0x000fe400078ff2ff */
[----:B------:R-:W-:Y:S01]  /*15d0*/  MOV R7, R4 ;  /* 0x0000000400077202 */ /* 0x000fe20000000f00 */
[----:B------:R-:W-:Y:S06]  /*15e0*/  BRA.U UP0, `(.L_x_10841) ;  /* 0x00000001005c7547 */ /* 0x000fec000b800000 */
[C---:B------:R-:W-:Y:S02]  /*15f0*/  ISETP.GE.U32.AND P6, PT, R128.reuse, 0x20, PT ;  /* 0x000000208000780c */ /* 0x040fe40003fc6070 */
[C---:B------:R-:W-:Y:S02]  /*1600*/  ISETP.GE.U32.AND P3, PT, R128.reuse, 0x40, PT ;  /* 0x000000408000780c */ /* 0x040fe40003f66070 */
[----:B------:R-:W-:-:S09]  /*1610*/  ISETP.GE.U32.AND P4, PT, R128, 0x60, PT ;  /* 0x000000608000780c */ /* 0x000fd20003f86070 */
[----:B------:R-:W0:Y:S08]  /*1620*/  @P6 LDC.64 R120, c[0x0][0x3b0] ;  /* 0x0000ec00ff786b82 */ /* 0x000e300000000a00 */
        /* <DEDUP_REMOVED lines=19> */
.L_x_10841:
[C---:B------:R-:W-:Y:S02]  /*1760*/  ISETP.GE.U32.AND P6, PT, R128.reuse, 0x20, PT ;  /* 0x000000208000780c */ /* 0x040fe40003fc6070 */
[----:B------:R-:W-:-:S11]  /*1770*/  ISETP.GE.U32.AND P3, PT, R128, 0x40, PT ;  /* 0x000000408000780c */ /* 0x000fd60003f66070 */
[----:B------:R-:W0:Y:S08]  /*1780*/  @P6 LDC.64 R122, c[0x0][0x438] ;  /* 0x00010e00ff7a6b82 */ /* 0x000e300000000a00 */
[----:B------:R-:W1:Y:S01]  /*1790*/  @P3 LDC.64 R120, c[0x0][0x438] ;  /* 0x00010e00ff783b82 */ /* 0x000e620000000a00 */
[C---:B------:R-:W-:Y:S02]  /*17a0*/  ISETP.GE.U32.AND P4, PT, R128.reuse, 0x60, PT ;  /* 0x000000608000780c */ /* 0x040fe40003f86070 */
[----:B------:R-:W-:-:S05]  /*17b0*/  ISETP.GE.U32.AND P5, PT, R128, 0x80, PT ;  /* 0x000000808000780c */ /* 0x000fca0003fa6070 */
[----:B------:R-:W2:Y:S01]  /*17c0*/  @P6 LDC.64 R168, c[0x0][0x3b0] ;  /* 0x0000ec00ffa86b82 */ /* 0x000ea20000000a00 */
[----:B0-----:R-:W-:-:S07]  /*17d0*/  @P6 IMAD.WIDE.U32 R126, R7, 0x10, R122 ;  /* 0x00000010077e6825 */ /* 0x001fce00078e007a */
[----:B------:R-:W0:Y:S01]  /*17e0*/  @P3 LDC.64 R166, c[0x0][0x3b0] ;  /* 0x0000ec00ffa63b82 */ /* 0x000e220000000a00 */
[----:B------:R-:W-:Y:S01]  /*17f0*/  @P6 IADD3 R7, PT, PT, R7, 0x20, RZ ;  /* 0x0000002007076810 */ /* 0x000fe20007ffe0ff */
[----:B------:R3:W5:Y:S04]  /*1800*/  @P6 LDG.E.128 R92, desc[UR6][R126.64] ;  /* 0x000000067e5c6981 */ /* 0x000768000c1e1d00 */
[C---:B-1----:R-:W-:Y:S02]  /*1810*/  @P3 IMAD.WIDE.U32 R120, R7.reuse, 0x10, R120 ;  /* 0x0000001007783825 */ /* 0x042fe400078e0078 */
[----:B------:R-:W1:Y:S03]  /*1820*/  @P4 LDC.64 R122, c[0x0][0x438] ;  /* 0x00010e00ff7a4b82 */ /* 0x000e660000000a00 */
[----:B------:R4:W5:Y:S01]  /*1830*/  @P3 LDG.E.128 R96, desc[UR6][R120.64] ;  /* 0x0000000678603981 */ /* 0x000962000c1e1d00 */
[----:B------:R-:W-:Y:S01]  /*1840*/  @P3 IADD3 R7, PT, PT, R7, 0x20, RZ ;  /* 0x0000002007073810 */ /* 0x000fe20007ffe0ff */
[----:B--2---:R-:W-:-:S03]  /*1850*/  @P6 IMAD.WIDE.U32 R168, R5, 0x4, R168 ;  /* 0x0000000405a86825 */ /* 0x004fc600078e00a8 */
[----:B---3--:R-:W2:Y:S01]  /*1860*/  @P4 LDC.64 R126, c[0x0][0x3b0] ;  /* 0x0000ec00ff7e4b82 */ /* 0x008ea20000000a00 */
[----:B------:R-:W-:Y:S01]  /*1870*/  @P6 IADD3 R5, PT, PT, R5, 0x20, RZ ;  /* 0x0000002005056810 */ /* 0x000fe20007ffe0ff */
[----:B------:R3:W5:Y:S06]  /*1880*/  @P6 LDG.E R2, desc[UR6][R168.64] ;  /* 0x00000006a8026981 */ /* 0x00076c000c1e1900 */
[----:B------:R-:W3:Y:S08]  /*1890*/  @P5 LDC.64 R124, c[0x0][0x438] ;  /* 0x00010e00ff7c5b82 */ /* 0x000ef00000000a00 */
[----:B----4-:R-:W4:Y:S01]  /*18a0*/  @P5 LDC.64 R120, c[0x0][0x3b0] ;  /* 0x0000ec00ff785b82 */ /* 0x010f220000000a00 */
[C---:B0-----:R-:W-:Y:S01]  /*18b0*/  @P3 IMAD.WIDE.U32 R166, R5.reuse, 0x4, R166 ;  /* 0x0000000405a63825 */ /* 0x041fe200078e00a6 */
[----:B------:R-:W-:-:S03]  /*18c0*/  @P3 IADD3 R5, PT, PT, R5, 0x20, RZ ;  /* 0x0000002005053810 */ /* 0x000fc60007ffe0ff */
[C---:B-1----:R-:W-:Y:S01]  /*18d0*/  @P4 IMAD.WIDE.U32 R122, R7.reuse, 0x10, R122 ;  /* 0x00000010077a4825 */ /* 0x042fe200078e007a */
[----:B------:R-:W-:Y:S01]  /*18e0*/  @P4 IADD3 R7, PT, PT, R7, 0x20, RZ ;  /* 0x0000002007074810 */ /* 0x000fe20007ffe0ff */
[----:B------:R0:W5:Y:S02]  /*18f0*/  @P3 LDG.E R0, desc[UR6][R166.64] ;  /* 0x00000006a6003981 */ /* 0x000164000c1e1900 */
[C---:B--2---:R-:W-:Y:S01]  /*1900*/  @P4 IMAD.WIDE.U32 R126, R5.reuse, 0x4, R126 ;  /* 0x00000004057e4825 */ /* 0x044fe200078e007e */
[----:B------:R-:W-:Y:S01]  /*1910*/  @P4 IADD3 R5, PT, PT, R5, 0x20, RZ ;  /* 0x0000002005054810 */ /* 0x000fe20007ffe0ff */
[----:B------:R0:W5:Y:S04]  /*1920*/  @P4 LDG.E.128 R104, desc[UR6][R122.64] ;  /* 0x000000067a684981 */ /* 0x000168000c1e1d00 */
[----:B------:R0:W5:Y:S01]  /*1930*/  @P4 LDG.E R131, desc[UR6][R126.64] ;  /* 0x000000067e834981 */ /* 0x000162000c1e1900 */
[----:B---3--:R-:W-:-:S05]  /*1940*/  @P5 IMAD.WIDE.U32 R124, R7, 0x10, R124 ;  /* 0x00000010077c5825 */ /* 0x008fca00078e007c */
[----:B------:R0:W5:Y:S01]  /*1950*/  @P5 LDG.E.128 R108, desc[UR6][R124.64] ;  /* 0x000000067c6c5981 */ /* 0x000162000c1e1d00 */
[----:B----4-:R-:W-:-:S05]  /*1960*/  @P5 IMAD.WIDE.U32 R120, R5, 0x4, R120 ;  /* 0x0000000405785825 */ /* 0x010fca00078e0078 */
[----:B------:R0:W5:Y:S01]  /*1970*/  @P5 LDG.E R132, desc[UR6][R120.64] ;  /* 0x0000000678845981 */ /* 0x000162000c1e1900 */
[----:B------:R-:W-:Y:S02]  /*1980*/  MOV R165, RZ ;  /* 0x000000ff00a57202 */ /* 0x000fe40000000f00 */
[----:B------:R-:W-:-:S07]  /*1990*/  MOV R163, RZ ;  /* 0x000000ff00a37202 */ /* 0x000fce0000000f00 */
.L_x_10840:
[----:B------:R-:W-:Y:S05]  /*19a0*/  BSYNC.RECONVERGENT B0 ;  /* 0x0000000000007941 */ /* 0x000fea0003800200 */
.L_x_10832:
        /* <DEDUP_REMOVED lines=20> */
.L_x_10993:
[----:B------:R-:W-:Y:S01]  /*1af0*/  @P2 IADD3 R5, PT, PT, R8, -0x1, RZ ;  /* 0xffffffff08052810 */ /* 0x000fe20007ffe0ff */
[----:B01----:R-:W-:Y:S01]  /*1b00*/  FADD.FTZ R123, R123, R126 ;  /* 0x0000007e7b7b7221 */ /* 0x003fe20000010000 */
[----:B------:R-:W-:Y:S01]  /*1b10*/  ISETP.NE.AND P0, PT, RZ, UR8, PT ;  /* 0x00000008ff007c0c */ /* 0x000fe2000bf05270 */
[----:B------:R-:W-:Y:S01]  /*1b20*/  BSSY.RECONVERGENT B0, `(.L_x_10843) ;  /* 0x000011b000007945 */ /* 0x000fe20003800200 */
[----:B------:R-:W-:Y:S02]  /*1b30*/  HFMA2 R121, -RZ, RZ, 0, 0 ;  /* 0x00000000ff797431 */ /* 0x000fe400000001ff */
[----:B------:R-:W-:Y:S02]  /*1b40*/  @P2 IMAD R5, R5, R130, RZ ;  /* 0x0000008205052224 */ /* 0x000fe400078e02ff */
[----:B------:R-:W-:-:S03]  /*1b50*/  FMUL.FTZ R123, R123, UR9 ;  /* 0x000000097b7b7c20 */ /* 0x000fc60008410000 */
[----:B------:R-:W-:Y:S02]  /*1b60*/  @P2 SHF.R.S32.HI R8, RZ, 0x1f, R5 ;  /* 0x0000001fff082819 */ /* 0x000fe40000011405 */
[----:B------:R-:W-:Y:S02]  /*1b70*/  FSEL R123, R123, RZ, !P0 ;  /* 0x000000ff7b7b7208 */ /* 0x000fe40004000000 */
[----:B------:R-:W-:Y:S01]  /*1b80*/  @P2 LEA.HI R5, R8, R5, RZ, 0x2 ;  /* 0x0000000508052211 */ /* 0x000fe200078f10ff */
[----:B--2---:R-:W-:Y:S01]  /*1b90*/  FADD.FTZ R8, R124, R125 ;  /* 0x0000007d7c087221 */ /* 0x004fe20000010000 */
[----:B------:R-:W-:Y:S02]  /*1ba0*/  MOV R125, R4 ;  /* 0x00000004007d7202 */ /* 0x000fe40000000f00 */
        /* <DEDUP_REMOVED lines=8> */
.L_x_10846:
[----:B------:R-:W-:Y:S05]  /*1c30*/  BSYNC.RECONVERGENT B1 ;  /* 0x0000000000017941 */ /* 0x000fea0003800200 */
.L_x_10845:
        /* <DEDUP_REMOVED lines=18> */
[----:B------:R-:W-:-:S04]  /*1d60*/  FMUL.FTZ R5, R5, UR12 ;  /* 0x0000000c05057c20 */ /* 0x000fc80008410000 */
[-C--:B------:R-:W-:Y:S01]  /*1d70*/  FMUL.FTZ R7, R112, R5.reuse ;  /* 0x0000000570077220 */ /* 0x080fe20000410000 */
[----:B------:R-:W-:-:S04]  /*1d80*/  FMUL.FTZ R5, R16, R5 ;  /* 0x0000000510057220 */ /* 0x000fc80000410000 */
[----:B------:R-:W-:Y:S02]  /*1d90*/  FSEL R7, R7, RZ, P0 ;  /* 0x000000ff07077208 */ /* 0x000fe40000000000 */
[----:B------:R-:W-:-:S03]  /*1da0*/  SEL R116, R5, RZ, P0 ;  /* 0x000000ff05747207 */ /* 0x000fc60000000000 */
[----:B------:R-:W-:-:S07]  /*1db0*/  FADD.FTZ R76, R76, R7 ;  /* 0x000000074c4c7221 */ /* 0x000fce0000010000 */
.L_x_10851:
[----:B------:R-:W-:Y:S05]  /*1dc0*/  BSYNC.RECONVERGENT B2 ;  /* 0x0000000000027941 */ /* 0x000fea0003800200 */
.L_x_10850:
        /* <DEDUP_REMOVED lines=15> */
.L_x_10853:
[----:B------:R-:W-:Y:S05]  /*1ec0*/  BSYNC.RECONVERGENT B2 ;  /* 0x0000000000027941 */ /* 0x000fea0003800200 */
.L_x_10852:
        /* <DEDUP_REMOVED lines=15> */
.L_x_10855:
[----:B------:R-:W-:Y:S05]  /*1fc0*/  BSYNC.RECONVERGENT B2 ;  /* 0x0000000000027941 */ /* 0x000fea0003800200 */
.L_x_10854:
        /* <DEDUP_REMOVED lines=8> */
[----:B------:R-:W-:-:S04]  /*2050*/  FMUL.FTZ R120, R5, UR12 ;  /* 0x0000000c05787c20 */ /* 0x000fc80008410000 */
[-C--:B------:R-:W-:Y:S01]  /*2060*/  FMUL.FTZ R5, R115, R120.reuse ;  /* 0x0000007873057220 */ /* 0x080fe20000410000 */
[----:B------:R-:W-:-:S04]  /*2070*/  FMUL.FTZ R119, R19, R120 ;  /* 0x0000007813777220 */ /* 0x000fc80000410000 */
[----:B------:R-:W-:Y:S02]  /*2080*/  FSEL R122, R5, RZ, P0 ;  /* 0x000000ff057a7208 */ /* 0x000fe40000000000 */
[----:B------:R-:W-:-:S03]  /*2090*/  SEL R119, R119, RZ, P0 ;  /* 0x000000ff77777207 */ /* 0x000fc60000000000 */
[----:B------:R-:W-:Y:S01]  /*20a0*/  FADD.FTZ R79, R79, R122 ;  /* 0x0000007a4f4f7221 */ /* 0x000fe20000010000 */
[----:B------:R-:W-:Y:S06]  /*20b0*/  BRA `(.L_x_10856) ;  /* 0x0000000800d87947 */ /* 0x000fec0003800000 */
.L_x_10849:
[-CC-:B------:R-:W-:Y:S01]  /*20c0*/  FFMA.FTZ R48, R140, R8.reuse, R123.reuse ;  /* 0x000000088c307223 */ /* 0x180fe2000001007b */
[-CC-:B------:R-:W-:Y:S01]  /*20d0*/  FFMA.FTZ R49, R139, R8.reuse, R123.reuse ;  /* 0x000000088b317223 */ /* 0x180fe2000001007b */
[-CC-:B------:R-:W-:Y:S01]  /*20e0*/  FFMA.FTZ R5, R3, R8.reuse, R123.reuse ;  /* 0x0000000803057223 */ /* 0x180fe2000001007b */
        /* <DEDUP_REMOVED lines=9> */
[----:B------:R-:W-:Y:S01]  /*2180*/  BSSY.RECONVERGENT B2, `(.L_x_10857) ;  /* 0x000000f000027945 */ /* 0x000fe20003800200 */
[----:B------:R-:W-:Y:S01]  /*2190*/  FMUL.FTZ R51, R10, R51 ;  /* 0x000000330a337220 */ /* 0x000fe20000410000 */
[----:B------:R-:W-:-:S02]  /*21a0*/  FSEL R49, R7, RZ, P0 ;  /* 0x000000ff07317208 */ /* 0x000fc40000000000 */
[----:B------:R-:W-:Y:S02]  /*21b0*/  FSEL R50, R50, RZ, P0 ;  /* 0x000000ff32327208 */ /* 0x000fe40000000000 */
[----:B------:R-:W-:Y:S02]  /*21c0*/  FSEL R51, R51, RZ, P0 ;  /* 0x000000ff33337208 */ /* 0x000fe40000000000 */
[----:B------:R-:W-:Y:S01]  /*21d0*/  FSEL R48, R5, RZ, P0 ;  /* 0x000000ff05307208 */ /* 0x000fe20000000000 */
[----:B------:R-:W-:Y:S06]  /*21e0*/  @!P2 BRA `(.L_x_10858) ;  /* 0x000000000020a947 */ /* 0x000fec0003800000 */
[----:B------:R-:W-:Y:S01]  /*21f0*/  FMUL.FTZ R5, R48, UR13 ;  /* 0x0000000d30057c20 */ /* 0x000fe20008410000 */
[----:B-----5:R-:W-:-:S03]  /*2200*/  LOP3.LUT P0, RZ, R2, 0xff, RZ, 0xc0, !PT ;  /* 0x000000ff02ff7812 */ /* 0x020fc6000780c0ff */
[----:B------:R-:W-:-:S04]  /*2210*/  FMUL.FTZ R5, R5, UR12 ;  /* 0x0000000c05057c20 */ /* 0x000fc80008410000 */
[-C--:B------:R-:W-:Y:S01]  /*2220*/  FMUL.FTZ R7, R112, R5.reuse ;  /* 0x0000000570077220 */ /* 0x080fe20000410000 */
[----:B------:R-:W-:-:S04]  /*2230*/  FMUL.FTZ R5, R16, R5 ;  /* 0x0000000510057220 */ /* 0x000fc80000410000 */
[----:B------:R-:W-:Y:S02]  /*2240*/  FSEL R7, R7, RZ, P0 ;  /* 0x000000ff07077208 */ /* 0x000fe40000000000 */
[----:B------:R-:W-:-:S03]  /*2250*/  SEL R116, R5, RZ, P0 ;  /* 0x000000ff05747207 */ /* 0x000fc60000000000 */
[----:B------:R-:W-:-:S07]  /*2260*/  FADD.FTZ R76, R76, R7 ;  /* 0x000000074c4c7221 */ /* 0x000fce0000010000 */
.L_x_10858:
[----:B------:R-:W-:Y:S05]  /*2270*/  BSYNC.RECONVERGENT B2 ;  /* 0x0000000000027941 */ /* 0x000fea0003800200 */
.L_x_10857:
[----:B------:R-:W-:Y:S04]  /*2280*/  BSSY.RECONVERGENT B2, `(.L_x_10859) ;  /* 0x000000a000027945 */ /* 0x000fe80003800200 */
[----:B------:R-:W-:Y:S05]  /*2290*/  @!P2 BRA `(.L_x_10860) ;  /* 0x000000000020a947 */ /* 0x000fea0003800000 */
        /* <DEDUP_REMOVED lines=8> */
.L_x_10860:
[----:B------:R-:W-:Y:S05]  /*2320*/  BSYNC.RECONVERGENT B2 ;  /* 0x0000000000027941 */ /* 0x000fea0003800200 */
.L_x_10859:
        /* <DEDUP_REMOVED lines=10> */
.L_x_10862:
[----:B------:R-:W-:Y:S05]  /*23d0*/  BSYNC.RECONVERGENT B2 ;  /* 0x0000000000027941 */ /* 0x000fea0003800200 */
.L_x_10861:
[----:B------:R-:W-:Y:S05]  /*23e0*/  @!P2 BRA `(.L_x_10856) ;  /* 0x00000008000ca947 */ /* 0x000fea0003800000 */
[----:B------:R-:W-:Y:S01]  /*23f0*/  FMUL.FTZ R5, R51, UR13 ;  /* 0x0000000d33057c20 */ /* 0x000fe20008410000 */
[----:B-----5:R-:W-:-:S03]  /*2400*/  ISETP.GE.U32.AND P0, PT, R2, 0x1000000, PT ;  /* 0x010000000200780c */ /* 0x020fc60003f06070 */
[----:B------:R-:W-:-:S04]  /*2410*/  FMUL.FTZ R120, R5, UR12 ;  /* 0x0000000c05787c20 */ /* 0x000fc80008410000 */
[-C--:B------:R-:W-:Y:S01]  /*2420*/  FMUL.FTZ R5, R115, R120.reuse ;  /* 0x0000007873057220 */ /* 0x080fe20000410000 */
[----:B------:R-:W-:-:S04]  /*2430*/  FMUL.FTZ R119, R19, R120 ;  /* 0x0000007813777220 */ /* 0x000fc80000410000 */
[----:B------:R-:W-:Y:S02]  /*2440*/  FSEL R122, R5, RZ, P0 ;  /* 0x000000ff057a7208 */ /* 0x000fe40000000000 */
[----:B------:R-:W-:-:S03]  /*2450*/  SEL R119, R119, RZ, P0 ;  /* 0x000000ff77777207 */ /* 0x000fc60000000000 */
[----:B------:R-:W-:Y:S01]  /*2460*/  FADD.FTZ R79, R79, R122 ;  /* 0x0000007a4f4f7221 */ /* 0x000fe20000010000 */
[----:B------:R-:W-:Y:S06]  /*2470*/  BRA `(.L_x_10856) ;  /* 0x0000000400e87947 */ /* 0x000fec0003800000 */
.L_x_10848:
        /* <DEDUP_REMOVED lines=8> */
[----:B-----5:R-:W-:-:S03]  /*2500*/  LOP3.LUT P0, RZ, R2, 0xff, RZ, 0xc0, !PT ;  /* 0x000000ff02ff7812 */ /* 0x020fc6000780c0ff */
[----:B------:R-:W-:Y:S01]  /*2510*/  @P1 FADD.FTZ R7, R148, -R5 ;  /* 0x8000000594071221 */ /* 0x000fe20000010000 */
[----:B------:R-:W-:-:S03]  /*2520*/  MOV R5, R92 ;  /* 0x0000005c00057202 */ /* 0x000fc60000000f00 */
[----:B------:R-:W-:-:S04]  /*2530*/  @P1 FFMA.FTZ R5, R10, R7, R92 ;  /* 0x000000070a051223 */ /* 0x000fc8000001005c */
[----:B------:R-:W-:-:S04]  /*2540*/  FMUL.FTZ R5, R5, UR13 ;  /* 0x0000000d05057c20 */ /* 0x000fc80008410000 */
[----:B------:R-:W-:-:S04]  /*2550*/  FMUL.FTZ R5, R5, UR12 ;  /* 0x0000000c05057c20 */ /* 0x000fc80008410000 */
[-C--:B------:R-:W-:Y:S01]  /*2560*/  FMUL.FTZ R7, R112, R5.reuse ;  /* 0x0000000570077220 */ /* 0x080fe20000410000 */
[----:B------:R-:W-:-:S04]  /*2570*/  FMUL.FTZ R5, R16, R5 ;  /* 0x0000000510057220 */ /* 0x000fc80000410000 */
[----:B------:R-:W-:Y:S02]  /*2580*/  FSEL R7, R7, RZ, P0 ;  /* 0x000000ff07077208 */ /* 0x000fe40000000000 */
[----:B------:R-:W-:-:S03]  /*2590*/  SEL R116, R5, RZ, P0 ;  /* 0x000000ff05747207 */ /* 0x000fc60000000000 */
[----:B------:R-:W-:-:S07]  /*25a0*/  FADD.FTZ R76, R76, R7 ;  /* 0x000000074c4c7221 */ /* 0x000fce0000010000 */
.L_x_10865:
[----:B------:R-:W-:Y:S05]  /*25b0*/  BSYNC.RECONVERGENT B2 ;  /* 0x0000000000027941 */ /* 0x000fea0003800200 */
.L_x_10864:
        /* <DEDUP_REMOVED lines=14> */
.L_x_10867:
[----:B------:R-:W-:Y:S05]  /*26a0*/  BSYNC.RECONVERGENT B2 ;  /* 0x0000000000027941 */ /* 0x000fea0003800200 */
.L_x_10866:
        /* <DEDUP_REMOVED lines=14> */
.L_x_10869:
[----:B------:R-:W-:Y:S05]  /*2790*/  BSYNC.RECONVERGENT B2 ;  /* 0x0000000000027941 */ /* 0x000fea0003800200 */
.L_x_10868:
[----:B------:R-:W-:Y:S05]  /*27a0*/  @!P2 BRA `(.L_x_10856) ;  /* 0x00000004001ca947 */ /* 0x000fea0003800000 */
[----:B------:R-:W-:Y:S01]  /*27b0*/  @P1 FFMA.FTZ R120, R162, R8, R123 ;  /* 0x00000008a2781223 */ /* 0x000fe2000001007b */
[----:B-----5:R-:W-:Y:S02]  /*27c0*/  MOV R5, R95 ;  /* 0x0000005f00057202 */ /* 0x020fe40000000f00 */
[----:B------:R-:W-:Y:S01]  /*27d0*/  ISETP.GE.U32.AND P0, PT, R2, 0x1000000, PT ;  /* 0x010000000200780c */ /* 0x000fe20003f06070 */
        /* <DEDUP_REMOVED lines=10> */
.L_x_10863:
[-CC-:B------:R-:W-:Y:S01]  /*2880*/  @P1 FFMA.FTZ R48, R140, R8.reuse, R123.reuse ;  /* 0x000000088c301223 */ /* 0x180fe2000001007b */
[----:B------:R-:W-:Y:S01]  /*2890*/  @P1 FFMA.FTZ R5, R139, R8, R123 ;  /* 0x000000088b051223 */ /* 0x000fe2000001007b */
[----:B-----5:R-:W-:Y:S01]  /*28a0*/  MOV R49, R93 ;  /* 0x0000005d00317202 */ /* 0x020fe20000000f00 */
[----:B------:R-:W-:Y:S01]  /*28b0*/  BSSY.RECONVERGENT B2, `(.L_x_10870) ;  /* 0x0000017000027945 */ /* 0x000fe20003800200 */
[----:B------:R-:W-:Y:S01]  /*28c0*/  @P1 FADD.FTZ R48, R153, -R48 ;  /* 0x8000003099301221 */ /* 0x000fe20000010000 */
[----:B------:R-:W-:Y:S01]  /*28d0*/  @P1 FADD.FTZ R5, R164, -R5 ;  /* 0x80000005a4051221 */ /* 0x000fe20000010000 */
[----:B------:R-:W-:Y:S02]  /*28e0*/  MOV R50, R94 ;  /* 0x0000005e00327202 */ /* 0x000fe40000000f00 */
[----:B------:R-:W-:Y:S01]  /*28f0*/  @P1 FFMA.FTZ R49, R10, R48, R93 ;  /* 0x000000300a311223 */ /* 0x000fe2000001005d */
[-CC-:B------:R-:W-:Y:S01]  /*2900*/  @P1 FFMA.FTZ R48, R162, R8.reuse, R123.reuse ;  /* 0x00000008a2301223 */ /* 0x180fe2000001007b */
[----:B------:R-:W-:Y:S01]  /*2910*/  @P1 FFMA.FTZ R50, R10, R5, R94 ;  /* 0x000000050a321223 */ /* 0x000fe2000001005e */
[----:B------:R-:W-:Y:S01]  /*2920*/  @P1 FFMA.FTZ R5, R3, R8, R123 ;  /* 0x0000000803051223 */ /* 0x000fe2000001007b */
[----:B------:R-:W-:Y:S01]  /*2930*/  MOV R51, R95 ;  /* 0x0000005f00337202 */ /* 0x000fe20000000f00 */
[----:B------:R-:W-:-:S02]  /*2940*/  @P1 FADD.FTZ R48, R161, -R48 ;  /* 0x80000030a1301221 */ /* 0x000fc40000010000 */
[----:B------:R-:W-:Y:S02]  /*2950*/  @P1 FADD.FTZ R5, R148, -R5 ;  /* 0x8000000594051221 */ /* 0x000fe40000010000 */
[C---:B------:R-:W-:Y:S01]  /*2960*/  @P1 FFMA.FTZ R51, R10.reuse, R48, R95 ;  /* 0x000000300a331223 */ /* 0x040fe2000001005f */
[----:B------:R-:W-:Y:S01]  /*2970*/  MOV R48, R92 ;  /* 0x0000005c00307202 */ /* 0x000fe20000000f00 */
[----:B------:R-:W-:Y:S01]  /*2980*/  @P1 FFMA.FTZ R48, R10, R5, R92 ;  /* 0x000000050a301223 */ /* 0x000fe2000001005c */
[----:B------:R-:W-:Y:S06]  /*2990*/  @!P2 BRA `(.L_x_10871) ;  /* 0x000000000020a947 */ /* 0x000fec0003800000 */
[----:B------:R-:W-:Y:S01]  /*29a0*/  FMUL.FTZ R5, R48, UR13 ;  /* 0x0000000d30057c20 */ /* 0x000fe20008410000 */
[----:B------:R-:W-:-:S03]  /*29b0*/  LOP3.LUT P0, RZ, R2, 0xff, RZ, 0xc0, !PT ;  /* 0x000000ff02ff7812 */ /* 0x000fc6000780c0ff */
[----:B------:R-:W-:-:S04]  /*29c0*/  FMUL.FTZ R5, R5, UR12 ;  /* 0x0000000c05057c20 */ /* 0x000fc80008410000 */
[-C--:B------:R-:W-:Y:S01]  /*29d0*/  FMUL.FTZ R7, R112, R5.reuse ;  /* 0x0000000570077220 */ /* 0x080fe20000410000 */
[----:B------:R-:W-:-:S04]  /*29e0*/  FMUL.FTZ R5, R16, R5 ;  /* 0x0000000510057220 */ /* 0x000fc80000410000 */
[----:B------:R-:W-:Y:S02]  /*29f0*/  FSEL R7, R7, RZ, P0 ;  /* 0x000000ff07077208 */ /* 0x000fe40000000000 */
[----:B------:R-:W-:-:S03]  /*2a00*/  SEL R116, R5, RZ, P0 ;  /* 0x000000ff05747207 */ /* 0x000fc60000000000 */
[----:B------:R-:W-:-:S07]  /*2a10*/  FADD.FTZ R76, R76, R7 ;  /* 0x000000074c4c7221 */ /* 0x000fce0000010000 */
.L_x_10871:
[----:B------:R-:W-:Y:S05]  /*2a20*/  BSYNC.RECONVERGENT B2 ;  /* 0x0000000000027941 */ /* 0x000fea0003800200 */
.L_x_10870:
[----:B------:R-:W-:Y:S04]  /*2a30*/  BSSY.RECONVERGENT B2, `(.L_x_10872) ;  /* 0x000000a000027945 */ /* 0x000fe80003800200 */
[----:B------:R-:W-:Y:S05]  /*2a40*/  @!P2 BRA `(.L_x_10873) ;  /* 0x000000000020a947 */ /* 0x000fea0003800000 */
        /* <DEDUP_REMOVED lines=8> */
.L_x_10873:
[----:B------:R-:W-:Y:S05]  /*2ad0*/  BSYNC.RECONVERGENT B2 ;  /* 0x0000000000027941 */ /* 0x000fea0003800200 */
.L_x_10872:
        /* <DEDUP_REMOVED lines=10> */
.L_x_10875:
[----:B------:R-:W-:Y:S05]  /*2b80*/  BSYNC.RECONVERGENT B2 ;  /* 0x0000000000027941 */ /* 0x000fea0003800200 */
.L_x_10874:
[----:B------:R-:W-:Y:S05]  /*2b90*/  @!P2 BRA `(.L_x_10856) ;  /* 0x000000000020a947 */ /* 0x000fea0003800000 */
[----:B------:R-:W-:Y:S01]  /*2ba0*/  FMUL.FTZ R5, R51, UR13 ;  /* 0x0000000d33057c20 */ /* 0x000fe20008410000 */
[----:B------:R-:W-:-:S03]  /*2bb0*/  ISETP.GE.U32.AND P0, PT, R2, 0x1000000, PT ;  /* 0x010000000200780c */ /* 0x000fc60003f06070 */
[----:B------:R-:W-:-:S04]  /*2bc0*/  FMUL.FTZ R120, R5, UR12 ;  /* 0x0000000c05787c20 */ /* 0x000fc80008410000 */
[-C--:B------:R-:W-:Y:S01]  /*2bd0*/  FMUL.FTZ R5, R115, R120.reuse ;  /* 0x0000007873057220 */ /* 0x080fe20000410000 */
[----:B------:R-:W-:-:S04]  /*2be0*/  FMUL.FTZ R119, R19, R120 ;  /* 0x0000007813777220 */ /* 0x000fc80000410000 */
[----:B------:R-:W-:Y:S02]  /*2bf0*/  FSEL R122, R5, RZ, P0 ;  /* 0x000000ff057a7208 */ /* 0x000fe40000000000 */
[----:B------:R-:W-:-:S03]  /*2c00*/  SEL R119, R119, RZ, P0 ;  /* 0x000000ff77777207 */ /* 0x000fc60000000000 */
[----:B------:R-:W-:-:S07]  /*2c10*/  FADD.FTZ R79, R79, R122 ;  /* 0x0000007a4f4f7221 */ /* 0x000fce0000010000 */
.L_x_10856:
[----:B------:R-:W-:Y:S05]  /*2c20*/  BSYNC.RECONVERGENT B1 ;  /* 0x0000000000017941 */ /* 0x000fea0003800200 */
.L_x_10847:
        /* <DEDUP_REMOVED lines=10> */
.L_x_10844:
[----:B------:R-:W-:Y:S05]  /*2cd0*/  BSYNC.RECONVERGENT B0 ;  /* 0x0000000000007941 */ /* 0x000fea0003800200 */
.L_x_10843:
[----:B------:R-:W-:Y:S04]  /*2ce0*/  BSSY.RECONVERGENT B0, `(.L_x_10876) ;  /* 0x000010d000007945 */ /* 0x000fe80003800200 */
[----:B------:R-:W-:Y:S05]  /*2cf0*/  @!P3 BRA `(.L_x_10877) ;  /* 0x00000010002cb947 */ /* 0x000fea0003800000 */
[----:B------:R-:W-:Y:S04]  /*2d00*/  BSSY.RECONVERGENT B1, `(.L_x_10878) ;  /* 0x0000005000017945 */ /* 0x000fe80003800200 */
[----:B------:R-:W-:Y:S05]  /*2d10*/  @!P2 BRA `(.L_x_10879) ;  /* 0x00000000000ca947 */ /* 0x000fea0003800000 */
[----:B-----5:R-:W1:Y:S02]  /*2d20*/  LDC.64 R112, c[0x0][0x390] ;  /* 0x0000e400ff707b82 */ /* 0x020e640000000a00 */
[----:B-1----:R-:W-:-:S06]  /*2d30*/  IMAD.WIDE.U32 R112, R121, 0x10, R112 ;  /* 0x0000001079707825 */ /* 0x002fcc00078e0070 */
[----:B------:R-:W5:Y:S02]  /*2d40*/  LDG.E.128 R112, desc[UR6][R112.64] ;  /* 0x0000000670707981 */ /* 0x000f64000c1e1d00 */
.L_x_10879:
[----:B------:R-:W-:Y:S05]  /*2d50*/  BSYNC.RECONVERGENT B1 ;  /* 0x0000000000017941 */ /* 0x000fea0003800200 */
.L_x_10878:
        /* <DEDUP_REMOVED lines=9> */
[----:B------:R-:W-:Y:S01]  /*2df0*/  @P1 FFMA.FTZ R5, R141, R8, R123 ;  /* 0x000000088d051223 */ /* 0x000fe2000001007b */
[----:B-----5:R-:W-:Y:S01]  /*2e00*/  MOV R49, R97 ;  /* 0x0000006100317202 */ /* 0x020fe20000000f00 */
[----:B------:R-:W-:Y:S01]  /*2e10*/  BSSY.RECONVERGENT B2, `(.L_x_10883) ;  /* 0x0000017000027945 */ /* 0x000fe20003800200 */
[----:B------:R-:W-:Y:S01]  /*2e20*/  @P1 FADD.FTZ R4, R151, -R4 ;  /* 0x8000000497041221 */ /* 0x000fe20000010000 */
[----:B------:R-:W-:Y:S01]  /*2e30*/  @P1 FADD.FTZ R5, R160, -R5 ;  /* 0x80000005a0051221 */ /* 0x000fe20000010000 */
[----:B------:R-:W-:Y:S02]  /*2e40*/  MOV R50, R98 ;  /* 0x0000006200327202 */ /* 0x000fe40000000f00 */
[C---:B------:R-:W-:Y:S01]  /*2e50*/  @P1 FFMA.FTZ R49, R10.reuse, R4, R97 ;  /* 0x000000040a311223 */ /* 0x040fe20000010061 */
[----:B------:R-:W-:Y:S01]  /*2e60*/  @P1 FFMA.FTZ R50, R10, R5, R98 ;  /* 0x000000050a321223 */ /* 0x000fe20000010062 */
[-CC-:B------:R-:W-:Y:S01]  /*2e70*/  @P1 FFMA.FTZ R4, R152, R8.reuse, R123.reuse ;  /* 0x0000000898041223 */ /* 0x180fe2000001007b */
[----:B------:R-:W-:Y:S01]  /*2e80*/  @P1 FFMA.FTZ R5, R135, R8, R123 ;  /* 0x0000000887051223 */ /* 0x000fe2000001007b */
[----:B------:R-:W-:-:S02]  /*2e90*/  MOV R51, R99 ;  /* 0x0000006300337202 */ /* 0x000fc40000000f00 */
[----:B------:R-:W-:Y:S01]  /*2ea0*/  @P1 FADD.FTZ R4, R159, -R4 ;  /* 0x800000049f041221 */ /* 0x000fe20000010000 */
[----:B------:R-:W-:Y:S01]  /*2eb0*/  @P1 FADD.FTZ R5, R142, -R5 ;  /* 0x800000058e051221 */ /* 0x000fe20000010000 */
[----:B------:R-:W-:Y:S02]  /*2ec0*/  MOV R48, R96 ;  /* 0x0000006000307202 */ /* 0x000fe40000000f00 */
[C---:B------:R-:W-:Y:S01]  /*2ed0*/  @P1 FFMA.FTZ R51, R10.reuse, R4, R99 ;  /* 0x000000040a331223 */ /* 0x040fe20000010063 */
        /* <DEDUP_REMOVED lines=10> */
.L_x_10884:
[----:B------:R-:W-:Y:S05]  /*2f80*/  BSYNC.RECONVERGENT B2 ;  /* 0x0000000000027941 */ /* 0x000fea0003800200 */
.L_x_10883:
        /* <DEDUP_REMOVED lines=10> */
.L_x_10886:
[----:B------:R-:W-:Y:S05]  /*3030*/  BSYNC.RECONVERGENT B2 ;  /* 0x0000000000027941 */ /* 0x000fea0003800200 */
.L_x_10885:
        /* <DEDUP_REMOVED lines=10> */
.L_x_10888:
[----:B------:R-:W-:Y:S05]  /*30e0*/  BSYNC.RECONVERGENT B2 ;  /* 0x0000000000027941 */ /* 0x000fea0003800200 */
.L_x_10887:
        /* <DEDUP_REMOVED lines=8> */
[----:B------:R-:W-:Y:S01]  /*3170*/  FADD.FTZ R83, R83, R6 ;  /* 0x0000000653537221 */ /* 0x000fe20000010000 */
[----:B------:R-:W-:Y:S06]  /*3180*/  BRA `(.L_x_10889) ;  /* 0x0000000800e47947 */ /* 0x000fec0003800000 */
.L_x_10882:
        /* <DEDUP_REMOVED lines=14> */
.L_x_10891:
[----:B------:R-:W-:Y:S05]  /*3270*/  BSYNC.RECONVERGENT B2 ;  /* 0x0000000000027941 */ /* 0x000fea0003800200 */
.L_x_10890:
[----:B------:R-:W-:Y:S04]  /*3280*/  BSSY.RECONVERGENT B2, `(.L_x_10892) ;  /* 0x000000e000027945 */ /* 0x000fe80003800200 */
[----:B------:R-:W-:Y:S05]  /*3290*/  @!P2 BRA `(.L_x_10893) ;  /* 0x000000000030a947 */ /* 0x000fea0003800000 */
[----:B0-----:R-:W-:Y:S01]  /*32a0*/  @P1 FFMA.FTZ R4, R138, R8, R123 ;  /* 0x000000088a041223 */ /* 0x001fe2000001007b */
        /* <DEDUP_REMOVED lines=11> */
.L_x_10893:
[----:B------:R-:W-:Y:S05]  /*3360*/  BSYNC.RECONVERGENT B2 ;  /* 0x0000000000027941 */ /* 0x000fea0003800200 */
.L_x_10892:
        /* <DEDUP_REMOVED lines=14> */
.L_x_10895:
[----:B------:R-:W-:Y:S05]  /*3450*/  BSYNC.RECONVERGENT B2 ;  /* 0x0000000000027941 */ /* 0x000fea0003800200 */
.L_x_10894:
[----:B------:R-:W-:Y:S05]  /*3460*/  @!P2 BRA `(.L_x_10889) ;  /* 0x00000008002ca947 */ /* 0x000fea0003800000 */
[----:B0-----:R-:W-:Y:S01]  /*3470*/  @P1 FFMA.FTZ R4, R152, R8, R123 ;  /* 0x0000000898041223 */ /* 0x001fe2000001007b */
[----:B-----5:R-:W-:-:S03]  /*3480*/  ISETP.GE.U32.AND P3, PT, R0, 0x1000000, PT ;  /* 0x010000000000780c */ /* 0x020fc60003f66070 */
        /* <DEDUP_REMOVED lines=11> */
.L_x_10881:
[----:B------:R-:W-:-:S04]  /*3540*/  UISETP.NE.U32.AND UP0, UPT, UR20, URZ, UPT ;  /* 0x000000ff1400728c */ /* 0x000fc8000bf05070 */
[----:B------:R-:W-:-:S06]  /*3550*/  UISETP.NE.AND.EX UP0, UPT, UR21, URZ, UPT, UP0 ;  /* 0x000000ff1500728c */ /* 0x000fcc000bf05300 */
[----:B------:R-:W-:-:S13]  /*3560*/  PLOP3.LUT P0, PT, PT, PT, UP0, 0x80, 0x8 ;  /* 0x000000000008781c */ /* 0x000fda0003f0f008 */
[----:B------:R-:W-:Y:S05]  /*3570*/  @!P0 BRA `(.L_x_10896) ;  /* 0x0000000000f08947 */ /* 0x000fea0003800000 */
[-CC-:B0-----:R-:W-:Y:S01]  /*3580*/  FFMA.FTZ R4, R138, R8.reuse, R123.reuse ;  /* 0x000000088a047223 */ /* 0x181fe2000001007b */
        /* <DEDUP_REMOVED lines=26> */
.L_x_10898:
[----:B------:R-:W-:Y:S05]  /*3730*/  BSYNC.RECONVERGENT B2 ;  /* 0x0000000000027941 */ /* 0x000fea0003800200 */
.L_x_10897:
        /* <DEDUP_REMOVED lines=10> */
.L_x_10900:
[----:B------:R-:W-:Y:S05]  /*37e0*/  BSYNC.RECONVERGENT B2 ;  /* 0x0000000000027941 */ /* 0x000fea0003800200 */
.L_x_10899:
        /* <DEDUP_REMOVED lines=10> */
.L_x_10902:
[----:B------:R-:W-:Y:S05]  /*3890*/  BSYNC.RECONVERGENT B2 ;  /* 0x0000000000027941 */ /* 0x000fea0003800200 */
.L_x_10901:
        /* <DEDUP_REMOVED lines=10> */
.L_x_10896:
        /* <DEDUP_REMOVED lines=15> */
.L_x_10904:
[----:B------:R-:W-:Y:S05]  /*3a30*/  BSYNC.RECONVERGENT B2 ;  /* 0x0000000000027941 */ /* 0x000fea0003800200 */
.L_x_10903:
        /* <DEDUP_REMOVED lines=15> */
.L_x_10906:
[----:B------:R-:W-:Y:S05]  /*3b30*/  BSYNC.RECONVERGENT B2 ;  /* 0x0000000000027941 */ /* 0x000fea0003800200 */
.L_x_10905:
        /* <DEDUP_REMOVED lines=15> */
.L_x_10908:
[----:B------:R-:W-:Y:S05]  /*3c30*/  BSYNC.RECONVERGENT B2 ;  /* 0x0000000000027941 */ /* 0x000fea0003800200 */
.L_x_10907:
        /* <DEDUP_REMOVED lines=13> */
[----:B------:R-:W-:-:S07]  /*3d10*/  FADD.FTZ R83, R83, R6 ;  /* 0x0000000653537221 */ /* 0x000fce0000010000 */
.L_x_10889:
[----:B------:R-:W-:Y:S05]  /*3d20*/  BSYNC.RECONVERGENT B1 ;  /* 0x0000000000017941 */ /* 0x000fea0003800200 */
.L_x_10880:
        /* <DEDUP_REMOVED lines=8> */
.L_x_10877:
[----:B------:R-:W-:Y:S05]  /*3db0*/  BSYNC.RECONVERGENT B0 ;  /* 0x0000000000007941 */ /* 0x000fea0003800200 */
.L_x_10876:
[----:B------:R-:W-:Y:S04]  /*3dc0*/  BSSY.RECONVERGENT B0, `(.L_x_10909) ;  /* 0x000010d000007945 */ /* 0x000fe80003800200 */
[----:B------:R-:W-:Y:S05]  /*3dd0*/  @!P4 BRA `(.L_x_10910) ;  /* 0x00000010002cc947 */ /* 0x000fea0003800000 */
[----:B------:R-:W-:Y:S04]  /*3de0*/  BSSY.RECONVERGENT B1, `(.L_x_10911) ;  /* 0x0000005000017945 */ /* 0x000fe80003800200 */
[----:B------:R-:W-:Y:S05]  /*3df0*/  @!P2 BRA `(.L_x_10912) ;  /* 0x00000000000ca947 */ /* 0x000fea0003800000 */
[----:B-----5:R-:W1:Y:S02]  /*3e00*/  LDC.64 R112, c[0x0][0x390] ;  /* 0x0000e400ff707b82 */ /* 0x020e640000000a00 */
[----:B-1----:R-:W-:-:S06]  /*3e10*/  IMAD.WIDE.U32 R112, R121, 0x10, R112 ;  /* 0x0000001079707825 */ /* 0x002fcc00078e0070 */
[----:B------:R-:W5:Y:S02]  /*3e20*/  LDG.E.128 R112, desc[UR6][R112.64] ;  /* 0x0000000670707981 */ /* 0x000f64000c1e1d00 */
.L_x_10912:
[----:B------:R-:W-:Y:S05]  /*3e30*/  BSYNC.RECONVERGENT B1 ;  /* 0x0000000000017941 */ /* 0x000fea0003800200 */
.L_x_10911:
        /* <DEDUP_REMOVED lines=8> */
[-CC-:B0-2---:R-:W-:Y:S01]  /*3ec0*/  @P1 FFMA.FTZ R4, R136, R8.reuse, R123.reuse ;  /* 0x0000000888041223 */ /* 0x185fe2000001007b */
        /* <DEDUP_REMOVED lines=25> */
.L_x_10917:
[----:B------:R-:W-:Y:S05]  /*4060*/  BSYNC.RECONVERGENT B2 ;  /* 0x0000000000027941 */ /* 0x000fea0003800200 */
.L_x_10916:
        /* <DEDUP_REMOVED lines=10> */
.L_x_10919:
[----:B------:R-:W-:Y:S05]  /*4110*/  BSYNC.RECONVERGENT B2 ;  /* 0x0000000000027941 */ /* 0x000fea0003800200 */
.L_x_10918:
        /* <DEDUP_REMOVED lines=10> */
.L_x_10921:
[----:B------:R-:W-:Y:S05]  /*41c0*/  BSYNC.RECONVERGENT B2 ;  /* 0x0000000000027941 */ /* 0x000fea0003800200 */
.L_x_10920:
        /* <DEDUP_REMOVED lines=10> */
.L_x_10915:
[----:B------:R-:W-:Y:S04]  /*4270*/  BSSY.RECONVERGENT B2, `(.L_x_10923) ;  /* 0x000000e000027945 */ /* 0x000fe80003800200 */
[----:B------:R-:W-:Y:S05]  /*4280*/  @!P2 BRA `(.L_x_10924) ;  /* 0x000000000030a947 */ /* 0x000fea0003800000 */
[----:B0-2---:R-:W-:Y:S01]  /*4290*/  @P1 FFMA.FTZ R5, R133, R8, R123 ;  /* 0x0000000885051223 */ /* 0x005fe2000001007b */
        /* <DEDUP_REMOVED lines=11> */
.L_x_10924:
[----:B------:R-:W-:Y:S05]  /*4350*/  BSYNC.RECONVERGENT B2 ;  /* 0x0000000000027941 */ /* 0x000fea0003800200 */
.L_x_10923:
[----:B------:R-:W-:Y:S04]  /*4360*/  BSSY.RECONVERGENT B2, `(.L_x_10925) ;  /* 0x000000e000027945 */ /* 0x000fe80003800200 */
[----:B------:R-:W-:Y:S05]  /*4370*/  @!P2 BRA `(.L_x_10926) ;  /* 0x000000000030a947 */ /* 0x000fea0003800000 */
[----:B0-2---:R-:W-:Y:S01]  /*4380*/  @P1 FFMA.FTZ R4, R136, R8, R123 ;  /* 0x0000000888041223 */ /* 0x005fe2000001007b */
        /* <DEDUP_REMOVED lines=11> */
.L_x_10926:
[----:B------:R-:W-:Y:S05]  /*4440*/  BSYNC.RECONVERGENT B2 ;  /* 0x0000000000027941 */ /* 0x000fea0003800200 */
.L_x_10925:
        /* <DEDUP_REMOVED lines=14> */
.L_x_10928:
[----:B------:R-:W-:Y:S05]  /*4530*/  BSYNC.RECONVERGENT B2 ;  /* 0x0000000000027941 */ /* 0x000fea0003800200 */
.L_x_10927:
[----:B------:R-:W-:Y:S05]  /*4540*/  @!P2 BRA `(.L_x_10922) ;  /* 0x00000008002ca947 */ /* 0x000fea0003800000 */
[----:B0-2---:R-:W-:Y:S01]  /*4550*/  @P1 FFMA.FTZ R4, R150, R8, R123 ;  /* 0x0000000896041223 */ /* 0x005fe2000001007b */
        /* <DEDUP_REMOVED lines=12> */
.L_x_10914:
[----:B------:R-:W-:-:S04]  /*4620*/  UISETP.NE.U32.AND UP0, UPT, UR20, URZ, UPT ;  /* 0x000000ff1400728c */ /* 0x000fc8000bf05070 */
[----:B------:R-:W-:-:S06]  /*4630*/  UISETP.NE.AND.EX UP0, UPT, UR21, URZ, UPT, UP0 ;  /* 0x000000ff1500728c */ /* 0x000fcc000bf05300 */
[----:B------:R-:W-:-:S13]  /*4640*/  PLOP3.LUT P0, PT, PT, PT, UP0, 0x80, 0x8 ;  /* 0x000000000008781c */ /* 0x000fda0003f0f008 */
[----:B------:R-:W-:Y:S05]  /*4650*/  @!P0 BRA `(.L_x_10929) ;  /* 0x0000000000f08947 */ /* 0x000fea0003800000 */
[-CC-:B0-2---:R-:W-:Y:S01]  /*4660*/  FFMA.FTZ R4, R136, R8.reuse, R123.reuse ;  /* 0x0000000888047223 */ /* 0x185fe2000001007b */
        /* <DEDUP_REMOVED lines=26> */
.L_x_10931:
[----:B------:R-:W-:Y:S05]  /*4810*/  BSYNC.RECONVERGENT B2 ;  /* 0x0000000000027941 */ /* 0x000fea0003800200 */
.L_x_10930:
        /* <DEDUP_REMOVED lines=10> */
.L_x_10933:
[----:B------:R-:W-:Y:S05]  /*48c0*/  BSYNC.RECONVERGENT B2 ;  /* 0x0000000000027941 */ /* 0x000fea0003800200 */
.L_x_10932:
        /* <DEDUP_REMOVED lines=10> */
.L_x_10935:
[----:B------:R-:W-:Y:S05]  /*4970*/  BSYNC.RECONVERGENT B2 ;  /* 0x0000000000027941 */ /* 0x000fea0003800200 */
.L_x_10934:
        /* <DEDUP_REMOVED lines=10> */
.L_x_10929:
[----:B------:R-:W-:Y:S04]  /*4a20*/  BSSY.RECONVERGENT B2, `(.L_x_10936) ;  /* 0x000000f000027945 */ /* 0x000fe80003800200 */
[----:B------:R-:W-:Y:S05]  /*4a30*/  @!P2 BRA `(.L_x_10937) ;  /* 0x000000000034a947 */ /* 0x000fea0003800000 */
[----:B0-2---:R-:W-:Y:S01]  /*4a40*/  FFMA.FTZ R5, R133, R8, R123 ;  /* 0x0000000885057223 */ /* 0x005fe2000001007b */
        /* <DEDUP_REMOVED lines=12> */
.L_x_10937:
[----:B------:R-:W-:Y:S05]  /*4b10*/  BSYNC.RECONVERGENT B2 ;  /* 0x0000000000027941 */ /* 0x000fea0003800200 */
.L_x_10936:
        /* <DEDUP_REMOVED lines=15> */
.L_x_10939:
[----:B------:R-:W-:Y:S05]  /*4c10*/  BSYNC.RECONVERGENT B2 ;  /* 0x0000000000027941 */ /* 0x000fea0003800200 */
.L_x_10938:
        /* <DEDUP_REMOVED lines=15> */
.L_x_10941:
[----:B------:R-:W-:Y:S05]  /*4d10*/  BSYNC.RECONVERGENT B2 ;  /* 0x0000000000027941 */ /* 0x000fea0003800200 */
.L_x_10940:
[----:B------:R-:W-:Y:S05]  /*4d20*/  @!P2 BRA `(.L_x_10922) ;  /* 0x000000000034a947 */ /* 0x000fea0003800000 */
[----:B0-2---:R-:W-:Y:S01]  /*4d30*/  FFMA.FTZ R4, R150, R8, R123 ;  /* 0x0000000896047223 */ /* 0x005fe2000001007b */
        /* <DEDUP_REMOVED lines=12> */
.L_x_10922:
[----:B------:R-:W-:Y:S05]  /*4e00*/  BSYNC.RECONVERGENT B1 ;  /* 0x0000000000017941 */ /* 0x000fea0003800200 */
.L_x_10913:
        /* <DEDUP_REMOVED lines=8> */
.L_x_10910:
[----:B------:R-:W-:Y:S05]  /*4e90*/  BSYNC.RECONVERGENT B0 ;  /* 0x0000000000007941 */ /* 0x000fea0003800200 */
.L_x_10909:
[----:B------:R-:W-:Y:S04]  /*4ea0*/  BSSY.RECONVERGENT B0, `(.L_x_10942) ;  /* 0x000010b000007945 */ /* 0x000fe80003800200 */
[----:B------:R-:W-:Y:S05]  /*4eb0*/  @!P5 BRA `(.L_x_10943) ;  /* 0x000000100024d947 */ /* 0x000fea0003800000 */
[----:B------:R-:W-:Y:S04]  /*4ec0*/  BSSY.RECONVERGENT B1, `(.L_x_10944) ;  /* 0x0000005000017945 */ /* 0x000fe80003800200 */
[----:B------:R-:W-:Y:S05]  /*4ed0*/  @!P2 BRA `(.L_x_10945) ;  /* 0x00000000000ca947 */ /* 0x000fea0003800000 */
[----:B0-23--:R-:W0:Y:S02]  /*4ee0*/  LDC.64 R4, c[0x0][0x390] ;  /* 0x0000e400ff047b82 */ /* 0x00de240000000a00 */
[----:B0-----:R-:W-:-:S05]  /*4ef0*/  IMAD.WIDE.U32 R4, R121, 0x10, R4 ;  /* 0x0000001079047825 */ /* 0x001fca00078e0004 */
[----:B-----5:R1:W5:Y:S02]  /*4f00*/  LDG.E.128 R112, desc[UR6][R4.64] ;  /* 0x0000000604707981 */ /* 0x020364000c1e1d00 */
.L_x_10945:
[----:B------:R-:W-:Y:S05]  /*4f10*/  BSYNC.RECONVERGENT B1 ;  /* 0x0000000000017941 */ /* 0x000fea0003800200 */
.L_x_10944:
        /* <DEDUP_REMOVED lines=10> */
[-CC-:B------:R-:W-:Y:S01]  /*4fc0*/  @P1 FFMA.FTZ R7, R145, R8.reuse, R123.reuse ;  /* 0x0000000891071223 */ /* 0x180fe2000001007b */
[----:B------:R-:W-:Y:S01]  /*4fd0*/  @P1 FFMA.FTZ R8, R154, R8, R123 ;  /* 0x000000089a081223 */ /* 0x000fe2000001007b */
[----:B------:R-:W-:Y:S01]  /*4fe0*/  @P1 FADD.FTZ R4, R147, -R4 ;  /* 0x8000000493041221 */ /* 0x000fe20000010000 */
[----:B------:R-:W-:Y:S01]  /*4ff0*/  @P1 FADD.FTZ R5, R146, -R5 ;  /* 0x8000000592051221 */ /* 0x000fe20000010000 */
[----:B------:R-:W-:Y:S01]  /*5000*/  @P1 FADD.FTZ R7, R156, -R7 ;  /* 0x800000079c071221 */ /* 0x000fe20000010000 */
[----:B------:R-:W-:Y:S01]  /*5010*/  @P1 FADD.FTZ R8, R155, -R8 ;  /* 0x800000089b081221 */ /* 0x000fe20000010000 */
[----:B------:R-:W-:Y:S01]  /*5020*/  BSSY.RECONVERGENT B2, `(.L_x_10949) ;  /* 0x0000012000027945 */ /* 0x000fe20003800200 */
[----:B-----5:R-:W-:Y:S01]  /*5030*/  MOV R49, R109 ;  /* 0x0000006d00317202 */ /* 0x020fe20000000f00 */
        /* <DEDUP_REMOVED lines=16> */
.L_x_10950:
[----:B------:R-:W-:Y:S05]  /*5140*/  BSYNC.RECONVERGENT B2 ;  /* 0x0000000000027941 */ /* 0x000fea0003800200 */
.L_x_10949:
        /* <DEDUP_REMOVED lines=10> */
.L_x_10952:
[----:B------:R-:W-:Y:S05]  /*51f0*/  BSYNC.RECONVERGENT B2 ;  /* 0x0000000000027941 */ /* 0x000fea0003800200 */
.L_x_10951:
        /* <DEDUP_REMOVED lines=10> */
.L_x_10954:
[----:B------:R-:W-:Y:S05]  /*52a0*/  BSYNC.RECONVERGENT B2 ;  /* 0x0000000000027941 */ /* 0x000fea0003800200 */
.L_x_10953:
        /* <DEDUP_REMOVED lines=10> */
.L_x_10948:
[----:B------:R-:W-:Y:S04]  /*5350*/  BSSY.RECONVERGENT B2, `(.L_x_10956) ;  /* 0x000000e000027945 */ /* 0x000fe80003800200 */
[----:B------:R-:W-:Y:S05]  /*5360*/  @!P2 BRA `(.L_x_10957) ;  /* 0x000000000030a947 */ /* 0x000fea0003800000 */
[----:B0123--:R-:W-:Y:S01]  /*5370*/  @P1 FFMA.FTZ R5, R137, R8, R123 ;  /* 0x0000000889051223 */ /* 0x00ffe2000001007b */
        /* <DEDUP_REMOVED lines=11> */
.L_x_10957:
[----:B------:R-:W-:Y:S05]  /*5430*/  BSYNC.RECONVERGENT B2 ;  /* 0x0000000000027941 */ /* 0x000fea0003800200 */
.L_x_10956:
[----:B------:R-:W-:Y:S04]  /*5440*/  BSSY.RECONVERGENT B2, `(.L_x_10958) ;  /* 0x000000e000027945 */ /* 0x000fe80003800200 */
[----:B------:R-:W-:Y:S05]  /*5450*/  @!P2 BRA `(.L_x_10959) ;  /* 0x000000000030a947 */ /* 0x000fea0003800000 */
[----:B0123--:R-:W-:Y:S01]  /*5460*/  @P1 FFMA.FTZ R4, R134, R8, R123 ;  /* 0x0000000886041223 */ /* 0x00ffe2000001007b */
        /* <DEDUP_REMOVED lines=11> */
.L_x_10959:
[----:B------:R-:W-:Y:S05]  /*5520*/  BSYNC.RECONVERGENT B2 ;  /* 0x0000000000027941 */ /* 0x000fea0003800200 */
.L_x_10958:
        /* <DEDUP_REMOVED lines=14> */
.L_x_10961:
[----:B------:R-:W-:Y:S05]  /*5610*/  BSYNC.RECONVERGENT B2 ;  /* 0x0000000000027941 */ /* 0x000fea0003800200 */
.L_x_10960:
[----:B------:R-:W-:Y:S05]  /*5620*/  @!P2 BRA `(.L_x_10955) ;  /* 0x00000008002ca947 */ /* 0x000fea0003800000 */
[----:B------:R-:W-:Y:S01]  /*5630*/  @P1 FFMA.FTZ R8, R154, R8, R123 ;  /* 0x000000089a081223 */ /* 0x000fe2000001007b */
[----:B0123-5:R-:W-:-:S03]  /*5640*/  MOV R4, R111 ;  /* 0x0000006f00047202 */ /* 0x02ffc60000000f00 */
[----:B------:R-:W-:-:S04]  /*5650*/  @P1 FADD.FTZ R8, R155, -R8 ;  /* 0x800000089b081221 */ /* 0x000fc80000010000 */
[----:B------:R-:W-:Y:S01]  /*5660*/  @P1 FFMA.FTZ R4, R10, R8, R111 ;  /* 0x000000080a041223 */ /* 0x000fe2000001006f */
[----:B------:R-:W-:-:S03]  /*5670*/  ISETP.GE.U32.AND P1, PT, R132, 0x1000000, PT ;  /* 0x010000008400780c */ /* 0x000fc60003f26070 */
        /* <DEDUP_REMOVED lines=8> */
.L_x_10947:
[----:B------:R-:W-:-:S04]  /*5700*/  UISETP.NE.U32.AND UP0, UPT, UR20, URZ, UPT ;  /* 0x000000ff1400728c */ /* 0x000fc8000bf05070 */
[----:B------:R-:W-:-:S06]  /*5710*/  UISETP.NE.AND.EX UP0, UPT, UR21, URZ, UPT, UP0 ;  /* 0x000000ff1500728c */ /* 0x000fcc000bf05300 */
[----:B------:R-:W-:-:S13]  /*5720*/  PLOP3.LUT P0, PT, PT, PT, UP0, 0x80, 0x8 ;  /* 0x000000000008781c */ /* 0x000fda0003f0f008 */
[----:B------:R-:W-:Y:S05]  /*5730*/  @!P0 BRA `(.L_x_10962) ;  /* 0x0000000000f08947 */ /* 0x000fea0003800000 */
[-CC-:B0123--:R-:W-:Y:S01]  /*5740*/  FFMA.FTZ R4, R134, R8.reuse, R123.reuse ;  /* 0x0000000886047223 */ /* 0x18ffe2000001007b */
        /* <DEDUP_REMOVED lines=26> */
.L_x_10964:
[----:B------:R-:W-:Y:S05]  /*58f0*/  BSYNC.RECONVERGENT B2 ;  /* 0x0000000000027941 */ /* 0x000fea0003800200 */
.L_x_10963:
        /* <DEDUP_REMOVED lines=10> */
.L_x_10966:
[----:B------:R-:W-:Y:S05]  /*59a0*/  BSYNC.RECONVERGENT B2 ;  /* 0x0000000000027941 */ /* 0x000fea0003800200 */
.L_x_10965:
        /* <DEDUP_REMOVED lines=10> */
.L_x_10968:
[----:B------:R-:W-:Y:S05]  /*5a50*/  BSYNC.RECONVERGENT B2 ;  /* 0x0000000000027941 */ /* 0x000fea0003800200 */
.L_x_10967:
        /* <DEDUP_REMOVED lines=10> */
.L_x_10962:
[----:B------:R-:W-:Y:S04]  /*5b00*/  BSSY.RECONVERGENT B2, `(.L_x_10969) ;  /* 0x000000f000027945 */ /* 0x000fe80003800200 */
[----:B------:R-:W-:Y:S05]  /*5b10*/  @!P2 BRA `(.L_x_10970) ;  /* 0x000000000034a947 */ /* 0x000fea0003800000 */
[----:B0123--:R-:W-:Y:S01]  /*5b20*/  FFMA.FTZ R5, R137, R8, R123 ;  /* 0x0000000889057223 */ /* 0x00ffe2000001007b */
        /* <DEDUP_REMOVED lines=12> */
.L_x_10970:
[----:B------:R-:W-:Y:S05]  /*5bf0*/  BSYNC.RECONVERGENT B2 ;  /* 0x0000000000027941 */ /* 0x000fea0003800200 */
.L_x_10969:
        /* <DEDUP_REMOVED lines=15> */
.L_x_10972:
[----:B------:R-:W-:Y:S05]  /*5cf0*/  BSYNC.RECONVERGENT B2 ;  /* 0x0000000000027941 */ /* 0x000fea0003800200 */
.L_x_10971:
        /* <DEDUP_REMOVED lines=15> */
.L_x_10974:
[----:B------:R-:W-:Y:S05]  /*5df0*/  BSYNC.RECONVERGENT B2 ;  /* 0x0000000000027941 */ /* 0x000fea0003800200 */
.L_x_10973:
[----:B------:R-:W-:Y:S05]  /*5e00*/  @!P2 BRA `(.L_x_10955) ;  /* 0x000000000034a947 */ /* 0x000fea0003800000 */
[----:B------:R-:W-:Y:S01]  /*5e10*/  FFMA.FTZ R8, R154, R8, R123 ;  /* 0x000000089a087223 */ /* 0x000fe2000001007b */
[----:B------:R-:W-:-:S03]  /*5e20*/  ISETP.GT.AND P1, PT, R9, RZ, PT ;  /* 0x000000ff0900720c */ /* 0x000fc60003f24270 */
[----:B0123--:R-:W-:-:S04]  /*5e30*/  FADD.FTZ R5, R155, -R8 ;  /* 0x800000089b057221 */ /* 0x00ffc80000010000 */
        /* <DEDUP_REMOVED lines=10> */
.L_x_10955:
[----:B------:R-:W-:Y:S05]  /*5ee0*/  BSYNC.RECONVERGENT B1 ;  /* 0x0000000000017941 */ /* 0x000fea0003800200 */
.L_x_10946:
[----:B0-23--:R-:W0:Y:S08]  /*5ef0*/  @P0 LDC.64 R6, c[0x0][0x478] ;  /* 0x00011e00ff060b82 */ /* 0x00de300000000a00 */
[----:B-1----:R-:W1:Y:S01]  /*5f00*/  @P2 LDC.64 R4, c[0x0][0x468] ;  /* 0x00011a00ff042b82 */ /* 0x002e620000000a00 */
[----:B0-----:R-:W-:-:S05]  /*5f10*/  @P0 IMAD.WIDE.U32 R6, R125, 0x10, R6 ;  /* 0x000000107d060825 */ /* 0x001fca00078e0006 */
[----:B------:R4:W-:Y:S01]  /*5f20*/  @P0 STG.E.128 desc[UR6][R6.64], R48 ;  /* 0x0000003006000986 */ /* 0x0009e2000c101d06 */
[----:B-1----:R-:W-:-:S05]  /*5f30*/  @P2 IMAD.WIDE.U32 R4, R121, 0x10, R4 ;  /* 0x0000001079042825 */ /* 0x002fca00078e0004 */
[----:B------:R4:W-:Y:S02]  /*5f40*/  @P2 STG.E.128 desc[UR6][R4.64], R116 ;  /* 0x0000007404002986 */ /* 0x0009e4000c101d06 */
.L_x_10943:
[----:B------:R-:W-:Y:S05]  /*5f50*/  BSYNC.RECONVERGENT B0 ;  /* 0x0000000000007941 */ /* 0x000fea0003800200 */
.L_x_10942:
[----:B0-234-:R-:W0:Y:S02]  /*5f60*/  LDC.64 R4, c[0x0][0x380] ;  /* 0x0000e000ff047b82 */ /* 0x01de240000000a00 */
[----:B0-----:R-:W-:-:S04]  /*5f70*/  LEA R11, R4, R11, 0x2 ;  /* 0x0000000b040b7211 */ /* 0x001fc800078e10ff */
[----:B------:R-:W-:-:S13]  /*5f80*/  ISETP.GE.AND P0, PT, R11, R5, PT ;  /* 0x000000050b00720c */ /* 0x000fda0003f06270 */
[----:B------:R-:W-:Y:S05]  /*5f90*/  @!P0 BRA `(.L_x_10975) ;  /* 0xffffffa400b08947 */ /* 0x000fea000383ffff */
.L_x_10831:
        /* <DEDUP_REMOVED lines=72> */
[----:B------:R-:W-:-:S03]  /*6420*/  IADD3 R12, P4, PT, R48, UR4, RZ ;  /* 0x00000004300c7c10 */ /* 0x000fc6000ff9e0ff */
        /* <DEDUP_REMOVED lines=84> */
.L_x_10977:
[----:B------:R-:W-:Y:S05]  /*6970*/  BSYNC.RECONVERGENT B0 ;  /* 0x0000000000007941 */ /* 0x000fea0003800200 */
.L_x_10976:
        /* <DEDUP_REMOVED lines=18> */
.L_x_10979:
[----:B------:R-:W-:Y:S05]  /*6aa0*/  BSYNC.RECONVERGENT B0 ;  /* 0x0000000000007941 */ /* 0x000fea0003800200 */
.L_x_10978:
        /* <DEDUP_REMOVED lines=18> */
.L_x_10981:
[----:B------:R-:W-:Y:S05]  /*6bd0*/  BSYNC.RECONVERGENT B0 ;  /* 0x0000000000007941 */ /* 0x000fea0003800200 */
.L_x_10980:
        /* <DEDUP_REMOVED lines=12> */
.L_x_10842:
[----:B------:R-:W-:Y:S01]  /*6ca0*/  HFMA2 R7, -RZ, RZ, 0, 5.9604644775390625e-08 ;  /* 0x00000001ff077431 */ /* 0x000fe200000001ff */
[----:B------:R-:W-:Y:S01]  /*6cb0*/  BSSY B0, `(.L_x_10982) ;  /* 0x0000007000007945 */ /* 0x000fe20003800000 */
[----:B0-----:R-:W-:Y:S02]  /*6cc0*/  MOV R122, R165 ;  /* 0x000000a5007a7202 */ /* 0x001fe40000000f00 */
[----:B-1----:R-:W-:Y:S02]  /*6cd0*/  MOV R120, 0x1f ;  /* 0x0000001f00787802 */ /* 0x002fe40000000f00 */
[----:B------:R-:W-:-:S07]  /*6ce0*/  MOV R5, 0xffffffff ;  /* 0xffffffff00057802 */ /* 0x000fce0000000f00 */
[----:B-----5:R-:W-:Y:S05]  /*6cf0*/  WARPSYNC.COLLECTIVE R5, `(.L_x_10983) ;  /* 0x0000000005087348 */ /* 0x020fea0003c00000 */
[----:B------:R0:W1:Y:S02]  /*6d00*/  SHFL.BFLY P0, R168, R122, R7, R120 ;  /* 0x0c0000077aa87389 */ /* 0x0000640000000078 */
[----:B01---5:R-:W-:Y:S05]  /*6d10*/  ENDCOLLECTIVE ;  /* 0x000000000000791b */ /* 0x023fea0003800000 */
.L_x_10983:
[----:B------:R-:W-:Y:S05]  /*6d20*/  BSYNC B0 ;  /* 0x0000000000007941 */ /* 0x000fea0003800000 */
.L_x_10982:
        /* <DEDUP_REMOVED lines=9> */
.L_x_10984:
[----:B------:R-:W-:Y:S01]  /*6dc0*/  MOV R122, R121 ;  /* 0x00000079007a7202 */ /* 0x000fe20000000f00 */
[----:B------:R-:W-:Y:S01]  /*6dd0*/  HFMA2 R7, -RZ, RZ, 0, 1.1920928955078125e-07 ;  /* 0x00000002ff077431 */ /* 0x000fe200000001ff */
[----:B------:R-:W-:-:S07]  /*6de0*/  MOV R124, R168 ;  /* 0x000000a8007c7202 */ /* 0x000fce0000000f00 */
[----:B------:R-:W-:Y:S05]  /*6df0*/  WARPSYNC.COLLECTIVE R5, `(.L_x_10985) ;  /* 0x0000000005087348 */ /* 0x000fea0003c00000 */
[----:B------:R0:W1:Y:S02]  /*6e00*/  SHFL.BFLY P0, R168, R122, R7, R120 ;  /* 0x0c0000077aa87389 */ /* 0x0000640000000078 */
[----:B01----:R-:W-:Y:S05]  /*6e10*/  ENDCOLLECTIVE ;  /* 0x000000000000791b */ /* 0x003fea0003800000 */
.L_x_10985:
[----:B------:R-:W-:-:S05]  /*6e20*/  FADD.FTZ R125, R124, R163 ;  /* 0x000000a37c7d7221 */ /* 0x000fca0000010000 */
[----:B------:R-:W-:Y:S02]  /*6e30*/  MOV R122, R125 ;  /* 0x0000007d007a7202 */ /* 0x000fe40000000f00 */
[----:B------:R-:W-:-:S07]  /*6e40*/  MOV R124, R168 ;  /* 0x000000a8007c7202 */ /* 0x000fce0000000f00 */
[----:B------:R-:W-:Y:S05]  /*6e50*/  WARPSYNC.COLLECTIVE R5, `(.L_x_10986) ;  /* 0x0000000005087348 */ /* 0x000fea0003c00000 */
[----:B------:R0:W1:Y:S02]  /*6e60*/  SHFL.BFLY P0, R168, R122, R7, R120 ;  /* 0x0c0000077aa87389 */ /* 0x0000640000000078 */
[----:B01----:R-:W-:Y:S05]  /*6e70*/  ENDCOLLECTIVE ;  /* 0x000000000000791b */ /* 0x003fea0003800000 */
.L_x_10986:
[----:B------:R-:W-:-:S05]  /*6e80*/  FADD.FTZ R127, R121, R124 ;  /* 0x0000007c797f7221 */ /* 0x000fca0000010000 */
[----:B------:R-:W-:Y:S01]  /*6e90*/  MOV R122, R127 ;  /* 0x0000007f007a7202 */ /* 0x000fe20000000f00 */
[----:B------:R-:W-:Y:S01]  /*6ea0*/  HFMA2 R7, -RZ, RZ, 0, 2.384185791015625e-07 ;  /* 0x00000004ff077431 */ /* 0x000fe200000001ff */
[----:B------:R-:W-:-:S07]  /*6eb0*/  MOV R126, R168 ;  /* 0x000000a8007e7202 */ /* 0x000fce0000000f00 */
[----:B------:R-:W-:Y:S05]  /*6ec0*/  WARPSYNC.COLLECTIVE R5, `(.L_x_10987) ;  /* 0x0000000005087348 */ /* 0x000fea0003c00000 */
[----:B------:R0:W1:Y:S02]  /*6ed0*/  SHFL.BFLY P0, R168, R122, R7, R120 ;  /* 0x0c0000077aa87389 */ /* 0x0000640000000078 */
[----:B01----:R-:W-:Y:S05]  /*6ee0*/  ENDCOLLECTIVE ;  /* 0x000000000000791b */ /* 0x003fea0003800000 */
.L_x_10987:
[----:B------:R-:W-:-:S05]  /*6ef0*/  FADD.FTZ R166, R125, R126 ;  /* 0x0000007e7da67221 */ /* 0x000fca0000010000 */
[----:B------:R-:W-:Y:S02]  /*6f00*/  MOV R122, R166 ;  /* 0x000000a6007a7202 */ /* 0x000fe40000000f00 */
[----:B------:R-:W-:-:S07]  /*6f10*/  MOV R124, R168 ;  /* 0x000000a8007c7202 */ /* 0x000fce0000000f00 */
[----:B------:R-:W-:Y:S05]  /*6f20*/  WARPSYNC.COLLECTIVE R5, `(.L_x_10988) ;  /* 0x0000000005087348 */ /* 0x000fea0003c00000 */
[----:B------:R0:W1:Y:S02]  /*6f30*/  SHFL.BFLY P0, R168, R122, R7, R120 ;  /* 0x0c0000077aa87389 */ /* 0x0000640000000078 */
[----:B01----:R-:W-:Y:S05]  /*6f40*/  ENDCOLLECTIVE ;  /* 0x000000000000791b */ /* 0x003fea0003800000 */
.L_x_10988:
[----:B------:R-:W-:-:S05]  /*6f50*/  FADD.FTZ R167, R127, R124 ;  /* 0x0000007c7fa77221 */ /* 0x000fca0000010000 */
[----:B------:R-:W-:Y:S01]  /*6f60*/  MOV R122, R167 ;  /* 0x000000a7007a7202 */ /* 0x000fe20000000f00 */
[----:B------:R-:W-:Y:S01]  /*6f70*/  HFMA2 R7, -RZ, RZ, 0, 4.76837158203125e-07 ;  /* 0x00000008ff077431 */ /* 0x000fe200000001ff */
[----:B------:R-:W-:-:S07]  /*6f80*/  MOV R123, R168 ;  /* 0x000000a8007b7202 */ /* 0x000fce0000000f00 */
[----:B------:R-:W-:Y:S05]  /*6f90*/  WARPSYNC.COLLECTIVE R5, `(.L_x_10989) ;  /* 0x0000000005087348 */ /* 0x000fea0003c00000 */
[----:B------:R0:W1:Y:S02]  /*6fa0*/  SHFL.BFLY P0, R168, R122, R7, R120 ;  /* 0x0c0000077aa87389 */ /* 0x0000640000000078 */
[----:B01----:R-:W-:Y:S05]  /*6fb0*/  ENDCOLLECTIVE ;  /* 0x000000000000791b */ /* 0x003fea0003800000 */
.L_x_10989:
[----:B------:R-:W-:-:S05]  /*6fc0*/  FADD.FTZ R165, R166, R123 ;  /* 0x0000007ba6a57221 */ /* 0x000fca0000010000 */
[----:B------:R-:W-:Y:S02]  /*6fd0*/  MOV R122, R165 ;  /* 0x000000a5007a7202 */ /* 0x000fe40000000f00 */
[----:B------:R-:W-:-:S07]  /*6fe0*/  MOV R124, R168 ;  /* 0x000000a8007c7202 */ /* 0x000fce0000000f00 */
[----:B------:R-:W-:Y:S05]  /*6ff0*/  WARPSYNC.COLLECTIVE R5, `(.L_x_10990) ;  /* 0x0000000005087348 */ /* 0x000fea0003c00000 */
[----:B------:R0:W1:Y:S02]  /*7000*/  SHFL.BFLY P0, R168, R122, R7, R120 ;  /* 0x0c0000077aa87389 */ /* 0x0000640000000078 */
[----:B01----:R-:W-:Y:S05]  /*7010*/  ENDCOLLECTIVE ;  /* 0x000000000000791b */ /* 0x003fea0003800000 */
.L_x_10990:
[----:B------:R-:W-:-:S05]  /*7020*/  FADD.FTZ R123, R167, R124 ;  /* 0x0000007ca77b7221 */ /* 0x000fca0000010000 */
[----:B------:R-:W-:Y:S01]  /*7030*/  MOV R122, R123 ;  /* 0x0000007b007a7202 */ /* 0x000fe20000000f00 */
[----:B------:R-:W-:Y:S01]  /*7040*/  HFMA2 R7, -RZ, RZ, 0, 9.5367431640625e-07 ;  /* 0x00000010ff077431 */ /* 0x000fe200000001ff */
[----:B------:R-:W-:-:S07]  /*7050*/  MOV R126, R168 ;  /* 0x000000a8007e7202 */ /* 0x000fce0000000f00 */
[----:B------:R-:W-:Y:S05]  /*7060*/  WARPSYNC.COLLECTIVE R5, `(.L_x_10991) ;  /* 0x0000000005087348 */ /* 0x000fea0003c00000 */
[----:B------:R0:W1:Y:S02]  /*7070*/  SHFL.BFLY P0, R168, R122, R7, R120 ;  /* 0x0c0000077aa87389 */ /* 0x0000640000000078 */
[----:B01----:R-:W-:Y:S05]  /*7080*/  ENDCOLLECTIVE ;  /* 0x000000000000791b */ /* 0x003fea0003800000 */
.L_x_10991:
[----:B------:R-:W-:-:S05]  /*7090*/  FADD.FTZ R124, R165, R126 ;  /* 0x0000007ea57c7221 */ /* 0x000fca0000010000 */
[----:B------:R-:W-:Y:S02]  /*70a0*/  MOV R122, R124 ;  /* 0x0000007c007a7202 */ /* 0x000fe40000000f00 */
[----:B------:R-:W-:-:S07]  /*70b0*/  MOV R126, R168 ;  /* 0x000000a8007e7202 */ /* 0x000fce0000000f00 */
[----:B------:R-:W-:Y:S05]  /*70c0*/  WARPSYNC.COLLECTIVE R5, `(.L_x_10992) ;  /* 0x0000000005087348 */ /* 0x000fea0003c00000 */
[----:B------:R0:W1:Y:S02]  /*70d0*/  SHFL.BFLY P0, R168, R122, R7, R120 ;  /* 0x0c0000077aa87389 */ /* 0x0000640000000078 */
[----:B01----:R-:W-:Y:S05]  /*70e0*/  ENDCOLLECTIVE ;  /* 0x000000000000791b */ /* 0x003fea0003800000 */
.L_x_10992:
[----:B------:R-:W-:Y:S01]  /*70f0*/  MOV R125, R168 ;  /* 0x000000a8007d7202 */ /* 0x000fe20000000f00 */
[----:B------:R-:W-:Y:S06]  /*7100*/  BRA `(.L_x_10993) ;  /* 0xffffffa800787947 */ /* 0x000fec000383ffff */
.L_x_10994:
        /* <DEDUP_REMOVED lines=15> */
.L_x_11345:


//--------------------- .text._ZN10layer_norm22ln_bwd_finalize_kernelINS_22Kernel_traits_finalizeILj512EfffffjLb1ELj1024ELj4ENS_18Kernel_traits_baseILj512EfffffjLj1024EEEEELb1ELb1EEEvNS_9BwdParamsE --------------------------
	.section	.text._ZN10layer_norm22ln_bwd_finalize_kernelINS_22Kernel_traits_finalizeILj512EfffffjLb1ELj1024ELj4ENS_18Kernel_traits_baseILj512EfffffjLj1024EEEEELb1ELb1EEEvNS_9BwdParamsE,"ax",@progbits
	.align	128
        .global         _ZN10layer_norm22ln_bwd_finalize_kernelINS_22Kernel_traits_finalizeILj512EfffffjLb1ELj1024ELj4ENS_18Kernel_traits_baseILj512EfffffjLj1024EEEEELb1ELb1EEEvNS_9BwdParamsE
        .type           _ZN10layer_norm22ln_bwd_finalize_kernelINS_22Kernel_traits_finalizeILj512EfffffjLb1ELj1024ELj4ENS_18Kernel_traits_baseILj512EfffffjLj1024EEEEELb1ELb1EEEvNS_9BwdParamsE,@function
        .size           _ZN10layer_norm22ln_bwd_finalize_kernelINS_22Kernel_traits_finalizeILj512EfffffjLb1ELj1024ELj4ENS_18Kernel_traits_baseILj512EfffffjLj1024EEEEELb1ELb1EEEvNS_9BwdParamsE,(.L_x_11346 - _ZN10layer_norm22ln_bwd_finalize_kernelINS_22Kernel_traits_finalizeILj512EfffffjLb1ELj1024ELj4ENS_18Kernel_traits_baseILj512EfffffjLj1024EEEEELb1ELb1EEEvNS_9BwdParamsE)
        .other          _ZN10layer_norm22ln_bwd_finalize_kernelINS_22Kernel_traits_finalizeILj512EfffffjLb1ELj1024ELj4ENS_18Kernel_traits_baseILj512EfffffjLj1024EEEEELb1ELb1EEEvNS_9BwdParamsE,@"STO_CUDA_ENTRY STV_DEFAULT"
_ZN10layer_norm22ln_bwd_finalize_kernelINS_22Kernel_traits_finalizeILj512EfffffjLb1ELj1024ELj4ENS_18Kernel_traits_baseILj512EfffffjLj1024EEEEELb1ELb1EEEvNS_9BwdParamsE:
.text._ZN10layer_norm22ln_bwd_finalize_kernelINS_22Kernel_traits_finalizeILj512EfffffjLb1ELj1024ELj4ENS_18Kernel_traits_baseILj512EfffffjLj1024EEEEELb1ELb1EEEvNS_9BwdParamsE:
        /* <DEDUP_REMOVED lines=60> */
.L_x_10999:
        /* <DEDUP_REMOVED lines=87> */
.L_x_10998:
[----:B------:R-:W-:Y:S05]  /*0930*/  BSYNC.RECONVERGENT B1 ;  /* 0x0000000000017941 */ /* 0x000fea0003800200 */
.L_x_10997:
        /* <DEDUP_REMOVED lines=50> */
.L_x_11001:
[----:B------:R-:W-:Y:S05]  /*0c60*/  BSYNC.RECONVERGENT B1 ;  /* 0x0000000000017941 */ /* 0x000fea0003800200 */
.L_x_11000:
        /* <DEDUP_REMOVED lines=30> */
.L_x_11003:
[----:B------:R-:W-:Y:S05]  /*0e50*/  BSYNC.RECONVERGENT B1 ;  /* 0x0000000000017941 */ /* 0x000fea0003800200 */
.L_x_11002:
        /* <DEDUP_REMOVED lines=15> */
.L_x_10996:
[----:B------:R-:W-:Y:S05]  /*0f50*/  BSYNC.RECONVERGENT B0 ;  /* 0x0000000000007941 */ /* 0x000fea0003800200 */
.L_x_10995:
        /* <DEDUP_REMOVED lines=70> */
.L_x_11004:
        /* <DEDUP_REMOVED lines=12> */
.L_x_11346:


//--------------------- .text._ZN10layer_norm13ln_bwd_kernelINS_13Kernel_traitsIfffffjLj512ELj1ELj4ELj1ELj16ENS_18Kernel_traits_baseILj512EfffffjLj128EEEEELb1ELb1ELb1ELb1EEEvNS_9BwdParamsE --------------------------
	.section	.text._ZN10layer_norm13ln_bwd_kernelINS_13Kernel_traitsIfffffjLj512ELj1ELj4ELj1ELj16ENS_18Kernel_traits_baseILj512EfffffjLj128EEEEELb1ELb1ELb1ELb1EEEvNS_9BwdParamsE,"ax",@progbits
	.align	128
        .global         _ZN10layer_norm13ln_bwd_kernelINS_13Kernel_traitsIfffffjLj512ELj1ELj4ELj1ELj16ENS_18Kernel_traits_baseILj512EfffffjLj128EEEEELb1ELb1ELb1ELb1EEEvNS_9BwdParamsE
        .type           _ZN10layer_norm13ln_bwd_kernelINS_13Kernel_traitsIfffffjLj512ELj1ELj4ELj1ELj16ENS_18Kernel_traits_baseILj512EfffffjLj128EEEEELb1ELb1ELb1ELb1EEEvNS_9BwdParamsE,@function
        .size           _ZN10layer_norm13ln_bwd_kernelINS_13Kernel_traitsIfffffjLj512ELj1ELj4ELj1ELj16ENS_18Kernel_traits_baseILj512EfffffjLj128EEEEELb1ELb1ELb1ELb1EEEvNS_9BwdParamsE,(.L_x_11347 - _ZN10layer_norm13ln_bwd_kernelINS_13Kernel_traitsIfffffjLj512ELj1ELj4ELj1ELj16ENS_18Kernel_traits_baseILj512EfffffjLj128EEEEELb1ELb1ELb1ELb1EEEvNS_9BwdParamsE)
        .other          _ZN10layer_norm13ln_bwd_kernelINS_13Kernel_traitsIfffffjLj512ELj1ELj4ELj1ELj16ENS_18Kernel_traits_baseILj512EfffffjLj128EEEEELb1ELb1ELb1ELb1EEEvNS_9BwdParamsE,@"STO_CUDA_ENTRY STV_DEFAULT"
_ZN10layer_norm13ln_bwd_kernelINS_13Kernel_traitsIfffffjLj512ELj1ELj4ELj1ELj16ENS_18Kernel_traits_baseILj512EfffffjLj128EEEEELb1ELb1ELb1ELb1EEEvNS_9BwdParamsE:
.text._ZN10layer_norm13ln_bwd_kernelINS_13Kernel_traitsIfffffjLj512ELj1ELj4ELj1ELj16ENS_18Kernel_traits_baseILj512EfffffjLj128EEEEELb1ELb1ELb1ELb1EEEvNS_9BwdParamsE:
        /* <DEDUP_REMOVED lines=55> */
.L_x_11134:
[----:B0-----:R-:W0:Y:S08]  /*0370*/  LDC.64 R4, c[0x0][0x3f8] ;  /* 0x0000fe00ff047b82 */ /* 0x001e300000000a00 */
[----:B------:R-:W1:Y:S08]  /*0380*/  LDC.64 R128, c[0x0][0x3c8] ;  /* 0x0000f200ff807b82 */ /* 0x000e700000000a00 */
[----:B------:R-:W2:Y:S01]  /*0390*/  LDC.64 R126, c[0x0][0x3f0] ;  /* 0x0000fc00ff7e7b82 */ /* 0x000ea20000000a00 */
[----:B0----5:R-:W-:-:S07]  /*03a0*/  IMAD.WIDE R148, R0, 0x4, R4 ;  /* 0x0000000400947825 */ /* 0x021fce00078e0204 */
        /* <DEDUP_REMOVED lines=10> */
[C---:B------:R-:W-:Y:S01]  /*0450*/  IMAD R3, R0.reuse, UR8, RZ ;  /* 0x0000000800037c24 */ /* 0x040fe2000f8e02ff */
[----:B------:R-:W1:Y:S01]  /*0460*/  LDC.64 R116, c[0x0][0x3a8] ;  /* 0x0000ea00ff747b82 */ /* 0x000e620000000a00 */
[----:B------:R-:W-:-:S03]  /*0470*/  IMAD.WIDE R6, R0, 0x4, R6 ;  /* 0x0000000400067825 */ /* 0x000fc600078e0206 */
[----:B------:R-:W-:-:S04]  /*0480*/  SHF.R.S32.HI R118, RZ, 0x1f, R3 ;  /* 0x0000001fff767819 */ /* 0x000fc80000011403 */
[----:B------:R-:W-:Y:S01]  /*0490*/  LEA.HI R165, R118, R3, RZ, 0x2 ;  /* 0x0000000376a57211 */ /* 0x000fe200078f10ff */
[----:B------:R-:W2:Y:S01]  /*04a0*/  LDC.64 R128, c[0x0][0x428] ;  /* 0x00010a00ff807b82 */ /* 0x000ea20000000a00 */
[----:B------:R-:W-:Y:S01]  /*04b0*/  IADD3 R118, PT, PT, R2, -0x1, RZ ;  /* 0xffffffff02767810 */ /* 0x000fe20007ffe0ff */
[----:B------:R3:W4:Y:S04]  /*04c0*/  LDG.E R3, desc[UR6][R6.64] ;  /* 0x0000000606037981 */ /* 0x000728000c1e1900 */
[----:B------:R-:W-:-:S05]  /*04d0*/  IMAD R118, R118, UR8, RZ ;  /* 0x0000000876767c24 */ /* 0x000fca000f8e02ff */
[----:B------:R-:W-:Y:S02]  /*04e0*/  SHF.R.S32.HI R119, RZ, 0x1f, R118 ;  /* 0x0000001fff777819 */ /* 0x000fe40000011476 */
[----:B0-----:R-:W-:-:S04]  /*04f0*/  LOP3.LUT R148, R148, 0x1f, RZ, 0xc0, !PT ;  /* 0x0000001f94947812 */ /* 0x001fc800078ec0ff */
[----:B------:R-:W-:Y:S02]  /*0500*/  LEA.HI.SX32 R165, R165, R148, 0x1e ;  /* 0x00000094a5a57211 */ /* 0x000fe400078ff2ff */
[----:B------:R-:W-:Y:S02]  /*0510*/  LEA.HI R119, R119, R118, RZ, 0x2 ;  /* 0x0000007677777211 */ /* 0x000fe400078f10ff */
[C---:B------:R-:W-:Y:S02]  /*0520*/  IADD3 R163, PT, PT, R165.reuse, 0x20, RZ ;  /* 0x00000020a5a37810 */ /* 0x040fe40007ffe0ff */
[C---:B------:R-:W-:Y:S02]  /*0530*/  IADD3 R161, PT, PT, R165.reuse, 0x40, RZ ;  /* 0x00000040a5a17810 */ /* 0x040fe40007ffe0ff */
[C---:B------:R-:W-:Y:S01]  /*0540*/  IADD3 R157, PT, PT, R165.reuse, 0x60, RZ ;  /* 0x00000060a59d7810 */ /* 0x040fe20007ffe0ff */
[----:B-1----:R-:W-:Y:S01]  /*0550*/  IMAD.WIDE.U32 R132, R165, 0x10, R116 ;  /* 0x00000010a5847825 */ /* 0x002fe200078e0074 */
[----:B------:R-:W-:-:S03]  /*0560*/  LEA.HI.SX32 R149, R119, R148, 0x1e ;  /* 0x0000009477957211 */ /* 0x000fc600078ff2ff */
[--C-:B------:R-:W-:Y:S02]  /*0570*/  IMAD.WIDE.U32 R136, R163, 0x10, R116.reuse ;  /* 0x00000010a3887825 */ /* 0x100fe400078e0074 */
[----:B------:R-:W4:Y:S02]  /*0580*/  LDG.E.128 R132, desc[UR6][R132.64] ;  /* 0x0000000684847981 */ /* 0x000f24000c1e1d00 */
[--C-:B------:R-:W-:Y:S01]  /*0590*/  IMAD.WIDE.U32 R140, R161, 0x10, R116.reuse ;  /* 0x00000010a18c7825 */ /* 0x100fe200078e0074 */
[----:B---3--:R-:W-:Y:S01]  /*05a0*/  MOV R6, UR14 ;  /* 0x0000000e00067c02 */ /* 0x008fe20008000f00 */
[----:B------:R-:W3:Y:S02]  /*05b0*/  LDG.E.128 R136, desc[UR6][R136.64] ;  /* 0x0000000688887981 */ /* 0x000ee4000c1e1d00 */
[----:B------:R-:W-:Y:S02]  /*05c0*/  IMAD.WIDE.U32 R144, R157, 0x10, R116 ;  /* 0x000000109d907825 */ /* 0x000fe400078e0074 */
[----:B------:R-:W3:Y:S02]  /*05d0*/  LDG.E.128 R140, desc[UR6][R140.64] ;  /* 0x000000068c8c7981 */ /* 0x000ee4000c1e1d00 */
[----:B--2---:R-:W-:-:S02]  /*05e0*/  IMAD.WIDE.U32 R116, R149, 0x10, R128 ;  /* 0x0000001095747825 */ /* 0x004fc400078e0080 */
[----:B------:R-:W2:Y:S01]  /*05f0*/  LDG.E.128 R144, desc[UR6][R144.64] ;  /* 0x0000000690907981 */ /* 0x000ea2000c1e1d00 */
[----:B------:R-:W-:Y:S02]  /*0600*/  MOV R7, UR15 ;  /* 0x0000000f00077c02 */ /* 0x000fe40008000f00 */
[----:B------:R-:W-:Y:S01]  /*0610*/  ISETP.NE.U32.AND P0, PT, R6, RZ, PT ;  /* 0x000000ff0600720c */ /* 0x000fe20003f05070 */
[----:B------:R-:W2:Y:S03]  /*0620*/  LDG.E.128 R116, desc[UR6][R116.64] ;  /* 0x0000000674747981 */ /* 0x000ea6000c1e1d00 */
[----:B------:R-:W-:Y:S02]  /*0630*/  ISETP.NE.AND.EX P0, PT, R7, RZ, PT, P0 ;  /* 0x000000ff0700720c */ /* 0x000fe40003f05300 */
[C---:B------:R-:W-:Y:S02]  /*0640*/  IADD3 R121, PT, PT, R149.reuse, 0x20, RZ ;  /* 0x0000002095797810 */ /* 0x040fe40007ffe0ff */
[----:B------:R-:W-:-:S03]  /*0650*/  IADD3 R125, PT, PT, R149, 0x40, RZ ;  /* 0x00000040957d7810 */ /* 0x000fc60007ffe0ff */
[----:B------:R-:W-:-:S06]  /*0660*/  IMAD.WIDE.U32 R120, R121, 0x10, R128 ;  /* 0x0000001079787825 */ /* 0x000fcc00078e0080 */
[----:B------:R-:W0:Y:S01]  /*0670*/  @P0 LDC.64 R130, c[0x0][0x438] ;  /* 0x00010e00ff820b82 */ /* 0x000e220000000a00 */
[----:B------:R-:W2:Y:S01]  /*0680*/  LDG.E.128 R120, desc[UR6][R120.64] ;  /* 0x0000000678787981 */ /* 0x000ea2000c1e1d00 */
[----:B------:R-:W-:Y:S01]  /*0690*/  IMAD.WIDE.U32 R124, R125, 0x10, R128 ;  /* 0x000000107d7c7825 */ /* 0x000fe200078e0080 */
[----:B------:R-:W-:-:S05]  /*06a0*/  IADD3 R149, PT, PT, R149, 0x60, RZ ;  /* 0x0000006095957810 */ /* 0x000fca0007ffe0ff */
[----:B------:R-:W2:Y:S01]  /*06b0*/  LDG.E.128 R124, desc[UR6][R124.64] ;  /* 0x000000067c7c7981 */ /* 0x000ea2000c1e1d00 */
[----:B------:R-:W-:Y:S01]  /*06c0*/  IMAD.WIDE.U32 R128, R149, 0x10, R128 ;  /* 0x0000001095807825 */ /* 0x000fe200078e0080 */
[----:B-----5:R-:W-:Y:S01]  /*06d0*/  ISETP.GE.AND P3, PT, R5, 0x1, PT ;  /* 0x000000010500780c */ /* 0x020fe20003f66270 */
[----:B------:R-:W1:Y:S01]  /*06e0*/  @P0 LDC.64 R154, c[0x0][0x438] ;  /* 0x00010e00ff9a0b82 */ /* 0x000e620000000a00 */
[----:B------:R-:W-:-:S07]  /*06f0*/  MOV R159, RZ ;  /* 0x000000ff009f7202 */ /* 0x000fce0000000f00 */
[----:B------:R-:W1:Y:S01]  /*0700*/  @P0 LDC.64 R152, c[0x0][0x438] ;  /* 0x00010e00ff980b82 */ /* 0x000e620000000a00 */
[----:B0-----:R-:W-:Y:S02]  /*0710*/  @P0 IMAD.WIDE.U32 R164, R165, 0x10, R130 ;  /* 0x00000010a5a40825 */ /* 0x001fe400078e0082 */
[----:B------:R-:W2:Y:S01]  /*0720*/  LDG.E.128 R128, desc[UR6][R128.64] ;  /* 0x0000000680807981 */ /* 0x000ea2000c1e1d00 */
[----:B------:R-:W-:-:S03]  /*0730*/  @P3 IADD3 R150, PT, PT, R5, -0x1, RZ ;  /* 0xffffffff05963810 */ /* 0x000fc60007ffe0ff */
[----:B------:R0:W5:Y:S02]  /*0740*/  @P0 LDG.E.128 R20, desc[UR6][R164.64] ;  /* 0x00000006a4140981 */ /* 0x000164000c1e1d00 */
[----:B------:R-:W-:-:S05]  /*0750*/  @P3 IMAD R150, R150, UR8, RZ ;  /* 0x0000000896963c24 */ /* 0x000fca000f8e02ff */
[----:B------:R-:W-:-:S04]  /*0760*/  @P3 SHF.R.S32.HI R151, RZ, 0x1f, R150 ;  /* 0x0000001fff973819 */ /* 0x000fc80000011496 */
[----:B------:R-:W-:-:S04]  /*0770*/  @P3 LEA.HI R151, R151, R150, RZ, 0x2 ;  /* 0x0000009697973211 */ /* 0x000fc800078f10ff */
[----:B------:R-:W-:Y:S02]  /*0780*/  @P3 LEA.HI.SX32 R159, R151, R148, 0x1e ;  /* 0x00000094979f3211 */ /* 0x000fe400078ff2ff */
[----:B------:R-:W0:Y:S08]  /*0790*/  @P0 LDC.64 R150, c[0x0][0x438] ;  /* 0x00010e00ff960b82 */ /* 0x000e300000000a00 */
[----:B------:R-:W0:Y:S01]  /*07a0*/  LDC.64 R148, c[0x0][0x3b0] ;  /* 0x0000ec00ff947b82 */ /* 0x000e220000000a00 */
[----:B-1----:R-:W-:-:S04]  /*07b0*/  @P0 IMAD.WIDE.U32 R154, R163, 0x10, R154 ;  /* 0x00000010a39a0825 */ /* 0x002fc800078e009a */
[----:B------:R-:W-:Y:S01]  /*07c0*/  @P0 IMAD.WIDE.U32 R152, R161, 0x10, R152 ;  /* 0x00000010a1980825 */ /* 0x000fe200078e0098 */
[----:B------:R-:W5:Y:S01]  /*07d0*/  @P0 LDG.E.128 R16, desc[UR6][R154.64] ;  /* 0x000000069a100981 */ /* 0x000f62000c1e1d00 */
[----:B------:R-:W-:-:S03]  /*07e0*/  IADD3 R161, PT, PT, R159, 0x40, RZ ;  /* 0x000000409fa17810 */ /* 0x000fc60007ffe0ff */
[----:B------:R1:W5:Y:S01]  /*07f0*/  @P0 LDG.E.128 R12, desc[UR6][R152.64] ;  /* 0x00000006980c0981 */ /* 0x000362000c1e1d00 */
[----:B0-----:R-:W-:Y:S01]  /*0800*/  @P0 IMAD.WIDE.U32 R156, R157, 0x10, R150 ;  /* 0x000000109d9c0825 */ /* 0x001fe200078e0096 */
[C---:B------:R-:W-:Y:S02]  /*0810*/  IADD3 R151, PT, PT, R159.reuse, 0x20, RZ ;  /* 0x000000209f977810 */ /* 0x040fe40007ffe0ff */
[C---:B------:R-:W-:Y:S02]  /*0820*/  IADD3 R163, PT, PT, R159.reuse, 0x60, RZ ;  /* 0x000000609fa37810 */ /* 0x040fe40007ffe0ff */
[----:B------:R3:W5:Y:S01]  /*0830*/  @P0 LDG.E.128 R8, desc[UR6][R156.64] ;  /* 0x000000069c080981 */ /* 0x000762000c1e1d00 */
[----:B------:R-:W-:Y:S01]  /*0840*/  ISETP.NE.AND P0, PT, RZ, UR9, PT ;  /* 0x00000009ff007c0c */ /* 0x000fe2000bf05270 */
[----:B------:R-:W-:-:S04]  /*0850*/  IMAD.WIDE.U32 R164, R159, 0x4, R148 ;  /* 0x000000049fa47825 */ /* 0x000fc800078e0094 */
[----:B------:R-:W-:-:S04]  /*0860*/  IMAD.WIDE.U32 R158, R151, 0x4, R148 ;  /* 0x00000004979e7825 */ /* 0x000fc800078e0094 */
[----:B------:R-:W-:-:S04]  /*0870*/  IMAD.WIDE.U32 R160, R161, 0x4, R148 ;  /* 0x00000004a1a07825 */ /* 0x000fc800078e0094 */
[----:B------:R-:W-:Y:S01]  /*0880*/  IMAD.WIDE.U32 R162, R163, 0x4, R148 ;  /* 0x00000004a3a27825 */ /* 0x000fe200078e0094 */
[----:B------:R-:W5:Y:S04]  /*0890*/  LDG.E R150, desc[UR6][R160.64] ;  /* 0x00000006a0967981 */ /* 0x000f68000c1e1900 */
[----:B------:R-:W5:Y:S04]  /*08a0*/  LDG.E R148, desc[UR6][R164.64] ;  /* 0x00000006a4947981 */ /* 0x000f68000c1e1900 */
[----:B------:R0:W5:Y:S04]  /*08b0*/  LDG.E R149, desc[UR6][R158.64] ;  /* 0x000000069e957981 */ /* 0x000168000c1e1900 */
[----:B------:R0:W5:Y:S01]  /*08c0*/  LDG.E R151, desc[UR6][R162.64] ;  /* 0x00000006a2977981 */ /* 0x000162000c1e1900 */
[----:B----4-:R-:W-:-:S05]  /*08d0*/  FSEL R3, R3, RZ, !P0 ;  /* 0x000000ff03037208 */ /* 0x010fca0004000000 */
[C---:B-1----:R-:W-:Y:S01]  /*08e0*/  FADD.FTZ R153, -R3.reuse, R132 ;  /* 0x0000008403997221 */ /* 0x042fe20000010100 */
[C---:B------:R-:W-:Y:S01]  /*08f0*/  FADD.FTZ R133, -R3.reuse, R133 ;  /* 0x0000008503857221 */ /* 0x040fe20000010100 */
[C---:B------:R-:W-:Y:S01]  /*0900*/  FADD.FTZ R155, -R3.reuse, R134 ;  /* 0x00000086039b7221 */ /* 0x040fe20000010100 */
[C---:B------:R-:W-:Y:S01]  /*0910*/  FADD.FTZ R135, -R3.reuse, R135 ;  /* 0x0000008703877221 */ /* 0x040fe20000010100 */
[C---:B---3--:R-:W-:Y:S01]  /*0920*/  FADD.FTZ R157, -R3.reuse, R136 ;  /* 0x00000088039d7221 */ /* 0x048fe20000010100 */
[C---:B------:R-:W-:Y:S01]  /*0930*/  FADD.FTZ R137, -R3.reuse, R137 ;  /* 0x0000008903897221 */ /* 0x040fe20000010100 */
[C---:B0-----:R-:W-:Y:S01]  /*0940*/  FADD.FTZ R159, -R3.reuse, R138 ;  /* 0x0000008a039f7221 */ /* 0x041fe20000010100 */
[C---:B------:R-:W-:Y:S01]  /*0950*/  FADD.FTZ R139, -R3.reuse, R139 ;  /* 0x0000008b038b7221 */ /* 0x040fe20000010100 */
[C---:B------:R-:W-:Y:S01]  /*0960*/  FADD.FTZ R161, -R3.reuse, R140 ;  /* 0x0000008c03a17221 */ /* 0x040fe20000010100 */
[C---:B------:R-:W-:Y:S01]  /*0970*/  FADD.FTZ R141, -R3.reuse, R141 ;  /* 0x0000008d038d7221 */ /* 0x040fe20000010100 */
[C---:B------:R-:W-:Y:S01]  /*0980*/  FADD.FTZ R163, -R3.reuse, R142 ;  /* 0x0000008e03a37221 */ /* 0x040fe20000010100 */
[C---:B------:R-:W-:Y:S01]  /*0990*/  FADD.FTZ R143, -R3.reuse, R143 ;  /* 0x0000008f038f7221 */ /* 0x040fe20000010100 */
[C---:B--2---:R-:W-:Y:S01]  /*09a0*/  FADD.FTZ R165, -R3.reuse, R144 ;  /* 0x0000009003a57221 */ /* 0x044fe20000010100 */
[C---:B------:R-:W-:Y:S01]  /*09b0*/  FADD.FTZ R145, -R3.reuse, R145 ;  /* 0x0000009103917221 */ /* 0x040fe20000010100 */
[C---:B------:R-:W-:Y:S01]  /*09c0*/  FADD.FTZ R146, -R3.reuse, R146 ;  /* 0x0000009203927221 */ /* 0x040fe20000010100 */
[----:B------:R-:W-:Y:S01]  /*09d0*/  FADD.FTZ R147, -R3, R147 ;  /* 0x0000009303937221 */ /* 0x000fe20000010100 */
[C---:B------:R-:W-:Y:S01]  /*09e0*/  FMUL.FTZ R3, R4.reuse, R153 ;  /* 0x0000009904037220 */ /* 0x040fe20000410000 */
        /* <DEDUP_REMOVED lines=8> */
[----:B------:R-:W-:Y:S01]  /*0a70*/  FFMA.FTZ R133, R3, R116, RZ ;  /* 0x0000007403857223 */ /* 0x000fe200000100ff */
[----:B------:R-:W-:Y:S01]  /*0a80*/  FADD.FTZ R144, RZ, R116 ;  /* 0x00000074ff907221 */ /* 0x000fe20000010000 */
[----:B------:R-:W-:Y:S01]  /*0a90*/  FMUL.FTZ R134, R4, R135 ;  /* 0x0000008704867220 */ /* 0x000fe20000410000 */
[----:B------:R-:W-:Y:S01]  /*0aa0*/  FADD.FTZ R102, R102, R118 ;  /* 0x0000007666667221 */ /* 0x000fe20000010000 */
[----:B------:R-:W-:Y:S01]  /*0ab0*/  FFMA.FTZ R58, R118, R155, R58 ;  /* 0x0000009b763a7223 */ /* 0x000fe2000001003a */
[----:B------:R-:W-:Y:S01]  /*0ac0*/  FMUL.FTZ R118, R70, R118 ;  /* 0x0000007646767220 */ /* 0x000fe20000410000 */
[----:B------:R-:W-:Y:S01]  /*0ad0*/  FFMA.FTZ R142, R132, R117, R133 ;  /* 0x00000075848e7223 */ /* 0x000fe20000010085 */
[----:B------:R-:W-:Y:S01]  /*0ae0*/  FADD.FTZ R135, R117, R144 ;  /* 0x0000009075877221 */ /* 0x000fe20000010000 */
        /* <DEDUP_REMOVED lines=12> */
[C---:B------:R-:W-:Y:S01]  /*0bb0*/  FMUL.FTZ R159, R4.reuse, R159 ;  /* 0x0000009f049f7220 */ /* 0x040fe20000410000 */
        /* <DEDUP_REMOVED lines=47> */
[----:B------:R-:W-:-:S03]  /*0eb0*/  FADD.FTZ R126, R127, R142 ;  /* 0x0000008e7f7e7221 */ /* 0x000fc60000010000 */
[----:B------:R-:W-:Y:S01]  /*0ec0*/  FFMA.FTZ R128, R144, R133, R129 ;  /* 0x0000008590807223 */ /* 0x000fe20000010081 */
[----:B------:R-:W-:Y:S01]  /*0ed0*/  FADD.FTZ R129, R126, R133 ;  /* 0x000000857e817221 */ /* 0x000fe20000010000 */
[----:B------:R-:W-:Y:S02]  /*0ee0*/  FMUL.FTZ R137, R4, R146 ;  /* 0x0000009204897220 */ /* 0x000fe40000410000 */
        /* <DEDUP_REMOVED lines=15> */
[----:B------:R-:W-:Y:S06]  /*0fe0*/  BRA `(.L_x_11009) ;  /* 0x0000000000f07947 */ /* 0x000fec0003800000 */
.L_x_11008:
[----:B-----5:R-:W-:Y:S01]  /*0ff0*/  ISETP.GE.AND P3, PT, R5, 0x1, PT ;  /* 0x000000010500780c */ /* 0x020fe20003f66270 */
[----:B------:R-:W-:Y:S01]  /*1000*/  HFMA2 R141, -RZ, RZ, 0, 0 ;  /* 0x00000000ff8d7431 */ /* 0x000fe200000001ff */
[----:B------:R-:W-:Y:S01]  /*1010*/  MOV R139, RZ ;  /* 0x000000ff008b7202 */ /* 0x000fe20000000f00 */
[----:B------:R-:W-:-:S10]  /*1020*/  HFMA2 R129, -RZ, RZ, 0, 0 ;  /* 0x00000000ff817431 */ /* 0x000fd400000001ff */
[----:B------:R-:W0:Y:S01]  /*1030*/  @P3 LDC R7, c[0x0][0x388] ;  /* 0x0000e200ff073b82 */ /* 0x000e220000000800 */
[----:B------:R-:W1:Y:S01]  /*1040*/  @P3 S2R R128, SR_TID.X ;  /* 0x0000000000803919 */ /* 0x000e620000002100 */
[----:B------:R-:W-:-:S05]  /*1050*/  @P3 IADD3 R6, PT, PT, R5, -0x1, RZ ;  /* 0xffffffff05063810 */ /* 0x000fca0007ffe0ff */
[----:B0-----:R-:W-:Y:S01]  /*1060*/  @P3 IMAD R126, R6, R7, RZ ;  /* 0x00000007067e3224 */ /* 0x001fe200078e02ff */
[----:B------:R-:W-:Y:S02]  /*1070*/  MOV R6, UR14 ;  /* 0x0000000e00067c02 */ /* 0x000fe40008000f00 */
[----:B------:R-:W-:Y:S02]  /*1080*/  MOV R7, UR15 ;  /* 0x0000000f00077c02 */ /* 0x000fe40008000f00 */
[----:B------:R-:W-:Y:S02]  /*1090*/  ISETP.NE.U32.AND P0, PT, R6, RZ, PT ;  /* 0x000000ff0600720c */ /* 0x000fe40003f05070 */
[----:B------:R-:W-:Y:S02]  /*10a0*/  @P3 SHF.R.S32.HI R127, RZ, 0x1f, R126 ;  /* 0x0000001fff7f3819 */ /* 0x000fe4000001147e */
[----:B------:R-:W-:Y:S02]  /*10b0*/  ISETP.NE.AND.EX P0, PT, R7, RZ, PT, P0 ;  /* 0x000000ff0700720c */ /* 0x000fe40003f05300 */
[----:B------:R-:W-:-:S02]  /*10c0*/  @P3 LEA.HI R127, R127, R126, RZ, 0x2 ;  /* 0x0000007e7f7f3211 */ /* 0x000fc400078f10ff */
        /* <DEDUP_REMOVED lines=8> */
[--C-:B------:R-:W-:Y:S02]  /*1150*/  IMAD.WIDE.U32 R150, R151, 0x4, R126.reuse ;  /* 0x0000000497967825 */ /* 0x100fe400078e007e */
[----:B------:R0:W5:Y:S02]  /*1160*/  LDG.E R149, desc[UR6][R148.64] ;  /* 0x0000000694957981 */ /* 0x000164000c1e1900 */
[--C-:B------:R-:W-:Y:S02]  /*1170*/  IMAD.WIDE.U32 R128, R129, 0x4, R126.reuse ;  /* 0x0000000481807825 */ /* 0x100fe400078e007e */
[----:B------:R0:W5:Y:S02]  /*1180*/  LDG.E R150, desc[UR6][R150.64] ;  /* 0x0000000696967981 */ /* 0x000164000c1e1900 */
[----:B------:R-:W-:Y:S02]  /*1190*/  IMAD.WIDE.U32 R126, R143, 0x4, R126 ;  /* 0x000000048f7e7825 */ /* 0x000fe400078e007e */
[----:B------:R0:W5:Y:S04]  /*11a0*/  LDG.E R148, desc[UR6][R128.64] ;  /* 0x0000000680947981 */ /* 0x000168000c1e1900 */
[----:B------:R0:W5:Y:S01]  /*11b0*/  LDG.E R151, desc[UR6][R126.64] ;  /* 0x000000067e977981 */ /* 0x000162000c1e1900 */
[----:B------:R-:W-:Y:S05]  /*11c0*/  BRA `(.L_x_11009) ;  /* 0x0000000000787947 */ /* 0x000fea0003800000 */
.L_x_11010:
        /* <DEDUP_REMOVED lines=16> */
[----:B------:R-:W-:Y:S01]  /*12d0*/  IMAD.WIDE.U32 R126, R19, 0x4, R126 ;  /* 0x00000004137e7825 */ /* 0x000fe200078e007e */
        /* <DEDUP_REMOVED lines=13> */
.L_x_11009:
[----:B------:R-:W-:Y:S05]  /*13b0*/  BSYNC.RECONVERGENT B1 ;  /* 0x0000000000017941 */ /* 0x000fea0003800200 */
.L_x_11007:
        /* <DEDUP_REMOVED lines=20> */
.L_x_11146:
        /* <DEDUP_REMOVED lines=12> */
[----:B-1----:R-:W-:Y:S01]  /*15c0*/  FADD.FTZ R143, R128, R143 ;  /* 0x0000008f808f7221 */ /* 0x002fe20000010000 */
[----:B0-----:R-:W-:Y:S02]  /*15d0*/  IMAD R128, R0, UR8, RZ ;  /* 0x0000000800807c24 */ /* 0x001fe4000f8e02ff */
[----:B--2---:R-:W-:Y:S01]  /*15e0*/  FADD.FTZ R129, R156, R129 ;  /* 0x000000819c817221 */ /* 0x004fe20000010000 */
[----:B------:R-:W-:Y:S01]  /*15f0*/  ISETP.NE.AND.EX P0, PT, R7, RZ, PT, P0 ;  /* 0x000000ff0700720c */ /* 0x000fe20003f05300 */
[----:B------:R-:W-:Y:S01]  /*1600*/  FMUL.FTZ R156, R143, UR10 ;  /* 0x0000000a8f9c7c20 */ /* 0x000fe20008410000 */
[----:B------:R-:W-:Y:S01]  /*1610*/  ISETP.NE.AND P1, PT, RZ, UR9, PT ;  /* 0x00000009ff007c0c */ /* 0x000fe2000bf25270 */
[----:B------:R-:W-:Y:S01]  /*1620*/  BSSY.RECONVERGENT B1, `(.L_x_11012) ;  /* 0x0000101000017945 */ /* 0x000fe20003800200 */
[----:B------:R-:W-:Y:S01]  /*1630*/  SHF.R.S32.HI R145, RZ, 0x1f, R128 ;  /* 0x0000001fff917819 */ /* 0x000fe20000011480 */
[----:B------:R-:W-:Y:S01]  /*1640*/  FMUL.FTZ R143, R129, UR10 ;  /* 0x0000000a818f7c20 */ /* 0x000fe20008410000 */
[----:B------:R-:W-:-:S02]  /*1650*/  FSEL R156, R156, RZ, !P1 ;  /* 0x000000ff9c9c7208 */ /* 0x000fc40004800000 */
[----:B------:R-:W-:-:S04]  /*1660*/  LEA.HI R128, R145, R128, RZ, 0x2 ;  /* 0x0000008091807211 */ /* 0x000fc800078f10ff */
[----:B------:R-:W-:Y:S01]  /*1670*/  LEA.HI.SX32 R141, R128, R141, 0x1e ;  /* 0x0000008d808d7211 */ /* 0x000fe200078ff2ff */
        /* <DEDUP_REMOVED lines=18> */
[----:B------:R-:W-:-:S04]  /*17a0*/  FMUL.FTZ R60, R96, R127 ;  /* 0x0000007f603c7220 */ /* 0x000fc80000410000 */
[----:B------:R-:W-:Y:S01]  /*17b0*/  FADD.FTZ R24, R24, R129 ;  /* 0x0000008118187221 */ /* 0x000fe20000010000 */
[----:B------:R-:W-:-:S07]  /*17c0*/  SEL R60, R60, RZ, P0 ;  /* 0x000000ff3c3c7207 */ /* 0x000fce0000000000 */
.L_x_11016:
[----:B------:R-:W-:Y:S05]  /*17d0*/  BSYNC.RECONVERGENT B2 ;  /* 0x0000000000027941 */ /* 0x000fea0003800200 */
.L_x_11015:
        /* <DEDUP_REMOVED lines=15> */
.L_x_11018:
[----:B------:R-:W-:Y:S05]  /*18d0*/  BSYNC.RECONVERGENT B2 ;  /* 0x0000000000027941 */ /* 0x000fea0003800200 */
.L_x_11017:
        /* <DEDUP_REMOVED lines=15> */
.L_x_11020:
[----:B------:R-:W-:Y:S05]  /*19d0*/  BSYNC.RECONVERGENT B2 ;  /* 0x0000000000027941 */ /* 0x000fea0003800200 */
.L_x_11019:
        /* <DEDUP_REMOVED lines=11> */
[----:B------:R-:W-:-:S04]  /*1a90*/  FMUL.FTZ R63, R99, R158 ;  /* 0x0000009e633f7220 */ /* 0x000fc80000410000 */
[----:B------:R-:W-:Y:S01]  /*1aa0*/  FADD.FTZ R27, R27, R148 ;  /* 0x000000941b1b7221 */ /* 0x000fe20000010000 */
[----:B------:R-:W-:Y:S01]  /*1ab0*/  SEL R63, R63, RZ, P0 ;  /* 0x000000ff3f3f7207 */ /* 0x000fe20000000000 */
[----:B------:R-:W-:Y:S06]  /*1ac0*/  BRA `(.L_x_11021) ;  /* 0x0000000800d87947 */ /* 0x000fec0003800000 */
.L_x_11014:
[-CC-:B------:R-:W-:Y:S01]  /*1ad0*/  FFMA.FTZ R44, R132, R143.reuse, R156.reuse ;  /* 0x0000008f842c7223 */ /* 0x180fe2000001009c */
        /* <DEDUP_REMOVED lines=21> */
[----:B------:R-:W-:-:S05]  /*1c30*/  FMUL.FTZ R60, R64, R127 ;  /* 0x0000007f403c7220 */ /* 0x000fca0000410000 */
[----:B------:R-:W-:Y:S01]  /*1c40*/  FSEL R129, R60, RZ, P0 ;  /* 0x000000ff3c817208 */ /* 0x000fe20000000000 */
[----:B------:R-:W-:-:S04]  /*1c50*/  FMUL.FTZ R60, R96, R127 ;  /* 0x0000007f603c7220 */ /* 0x000fc80000410000 */
[----:B------:R-:W-:Y:S01]  /*1c60*/  FADD.FTZ R24, R24, R129 ;  /* 0x0000008118187221 */ /* 0x000fe20000010000 */
[----:B------:R-:W-:-:S07]  /*1c70*/  SEL R60, R60, RZ, P0 ;  /* 0x000000ff3c3c7207 */ /* 0x000fce0000000000 */
.L_x_11023:
[----:B------:R-:W-:Y:S05]  /*1c80*/  BSYNC.RECONVERGENT B2 ;  /* 0x0000000000027941 */ /* 0x000fea0003800200 */
.L_x_11022:
[----:B------:R-:W-:Y:S04]  /*1c90*/  BSSY.RECONVERGENT B2, `(.L_x_11024) ;  /* 0x000000a000027945 */ /* 0x000fe80003800200 */
[----:B------:R-:W-:Y:S05]  /*1ca0*/  @!P3 BRA `(.L_x_11025) ;  /* 0x000000000020b947 */ /* 0x000fea0003800000 */
        /* <DEDUP_REMOVED lines=8> */
.L_x_11025:
[----:B------:R-:W-:Y:S05]  /*1d30*/  BSYNC.RECONVERGENT B2 ;  /* 0x0000000000027941 */ /* 0x000fea0003800200 */
.L_x_11024:
        /* <DEDUP_REMOVED lines=10> */
.L_x_11027:
[----:B------:R-:W-:Y:S05]  /*1de0*/  BSYNC.RECONVERGENT B2 ;  /* 0x0000000000027941 */ /* 0x000fea0003800200 */
.L_x_11026:
[----:B------:R-:W-:Y:S05]  /*1df0*/  @!P3 BRA `(.L_x_11021) ;  /* 0x00000008000cb947 */ /* 0x000fea0003800000 */
[----:B------:R-:W-:Y:S01]  /*1e00*/  FMUL.FTZ R63, R47, UR13 ;  /* 0x0000000d2f3f7c20 */ /* 0x000fe20008410000 */
[----:B-----5:R-:W-:-:S03]  /*1e10*/  ISETP.GE.U32.AND P0, PT, R148, 0x1000000, PT ;  /* 0x010000009400780c */ /* 0x020fc60003f06070 */
[----:B------:R-:W-:-:S04]  /*1e20*/  FMUL.FTZ R158, R63, UR12 ;  /* 0x0000000c3f9e7c20 */ /* 0x000fc80008410000 */
[----:B------:R-:W-:-:S05]  /*1e30*/  FMUL.FTZ R63, R67, R158 ;  /* 0x0000009e433f7220 */ /* 0x000fca0000410000 */
[----:B------:R-:W-:Y:S01]  /*1e40*/  FSEL R148, R63, RZ, P0 ;  /* 0x000000ff3f947208 */ /* 0x000fe20000000000 */
[----:B------:R-:W-:-:S04]  /*1e50*/  FMUL.FTZ R63, R99, R158 ;  /* 0x0000009e633f7220 */ /* 0x000fc80000410000 */
[----:B------:R-:W-:Y:S01]  /*1e60*/  FADD.FTZ R27, R27, R148 ;  /* 0x000000941b1b7221 */ /* 0x000fe20000010000 */
[----:B------:R-:W-:Y:S01]  /*1e70*/  SEL R63, R63, RZ, P0 ;  /* 0x000000ff3f3f7207 */ /* 0x000fe20000000000 */
[----:B------:R-:W-:Y:S06]  /*1e80*/  BRA `(.L_x_11021) ;  /* 0x0000000400e87947 */ /* 0x000fec0003800000 */
.L_x_11013:
        /* <DEDUP_REMOVED lines=14> */
[----:B------:R-:W-:-:S05]  /*1f70*/  FMUL.FTZ R60, R64, R127 ;  /* 0x0000007f403c7220 */ /* 0x000fca0000410000 */
[----:B------:R-:W-:Y:S01]  /*1f80*/  FSEL R129, R60, RZ, P0 ;  /* 0x000000ff3c817208 */ /* 0x000fe20000000000 */
[----:B------:R-:W-:-:S04]  /*1f90*/  FMUL.FTZ R60, R96, R127 ;  /* 0x0000007f603c7220 */ /* 0x000fc80000410000 */
[----:B------:R-:W-:Y:S01]  /*1fa0*/  FADD.FTZ R24, R24, R129 ;  /* 0x0000008118187221 */ /* 0x000fe20000010000 */
[----:B------:R-:W-:-:S07]  /*1fb0*/  SEL R60, R60, RZ, P0 ;  /* 0x000000ff3c3c7207 */ /* 0x000fce0000000000 */
.L_x_11030:
[----:B------:R-:W-:Y:S05]  /*1fc0*/  BSYNC.RECONVERGENT B2 ;  /* 0x0000000000027941 */ /* 0x000fea0003800200 */
.L_x_11029:
        /* <DEDUP_REMOVED lines=14> */
.L_x_11032:
[----:B------:R-:W-:Y:S05]  /*20b0*/  BSYNC.RECONVERGENT B2 ;  /* 0x0000000000027941 */ /* 0x000fea0003800200 */
.L_x_11031:
        /* <DEDUP_REMOVED lines=14> */
.L_x_11034:
[----:B------:R-:W-:Y:S05]  /*21a0*/  BSYNC.RECONVERGENT B2 ;  /* 0x0000000000027941 */ /* 0x000fea0003800200 */
.L_x_11033:
        /* <DEDUP_REMOVED lines=14> */
.L_x_11028:
[--C-:B------:R-:W-:Y:S01]  /*2290*/  @P2 FFMA.FTZ R44, R132, R143, R156.reuse ;  /* 0x0000008f842c2223 */ /* 0x100fe2000001009c */
[----:B-----5:R-:W-:Y:S01]  /*22a0*/  MOV R45, R21 ;  /* 0x00000015002d7202 */ /* 0x020fe20000000f00 */
[-CC-:B------:R-:W-:Y:S01]  /*22b0*/  @P2 FFMA.FTZ R47, R155, R143.reuse, R156.reuse ;  /* 0x0000008f9b2f2223 */ /* 0x180fe2000001009c */
[-C--:B------:R-:W-:Y:S01]  /*22c0*/  @P2 FFMA.FTZ R127, R3, R143.reuse, R156 ;  /* 0x0000008f037f2223 */ /* 0x080fe2000001009c */
[----:B------:R-:W-:Y:S01]  /*22d0*/  @P2 FADD.FTZ R44, R117, -R44 ;  /* 0x8000002c752c2221 */ /* 0x000fe20000010000 */
[----:B------:R-:W-:Y:S01]  /*22e0*/  MOV R46, R22 ;  /* 0x00000016002e7202 */ /* 0x000fe20000000f00 */
[----:B------:R-:W-:Y:S01]  /*22f0*/  @P2 FADD.FTZ R47, R118, -R47 ;  /* 0x8000002f762f2221 */ /* 0x000fe20000010000 */
[----:B------:R-:W-:Y:S01]  /*2300*/  @P2 FADD.FTZ R127, R116, -R127 ;  /* 0x8000007f747f2221 */ /* 0x000fe20000010000 */
[----:B------:R-:W-:Y:S01]  /*2310*/  @P2 FFMA.FTZ R45, R4, R44, R21 ;  /* 0x0000002c042d2223 */ /* 0x000fe20000010015 */
[----:B------:R-:W-:Y:S01]  /*2320*/  @P2 FFMA.FTZ R44, R134, R143, R156 ;  /* 0x0000008f862c2223 */ /* 0x000fe2000001009c */
[----:B------:R-:W-:Y:S01]  /*2330*/  @P2 FFMA.FTZ R46, R4, R47, R22 ;  /* 0x0000002f042e2223 */ /* 0x000fe20000010016 */
[----:B------:R-:W-:Y:S01]  /*2340*/  MOV R47, R23 ;  /* 0x00000017002f7202 */ /* 0x000fe20000000f00 */
[----:B------:R-:W-:Y:S01]  /*2350*/  BSSY.RECONVERGENT B2, `(.L_x_11035) ;  /* 0x000000e000027945 */ /* 0x000fe20003800200 */
[----:B------:R-:W-:-:S04]  /*2360*/  @P2 FADD.FTZ R44, R119, -R44 ;  /* 0x8000002c772c2221 */ /* 0x000fc80000010000 */
[C---:B------:R-:W-:Y:S01]  /*2370*/  @P2 FFMA.FTZ R47, R4.reuse, R44, R23 ;  /* 0x0000002c042f2223 */ /* 0x040fe20000010017 */
[----:B------:R-:W-:Y:S01]  /*2380*/  MOV R44, R20 ;  /* 0x00000014002c7202 */ /* 0x000fe20000000f00 */
[----:B------:R-:W-:Y:S01]  /*2390*/  @P2 FFMA.FTZ R44, R4, R127, R20 ;  /* 0x0000007f042c2223 */ /* 0x000fe20000010014 */
[----:B------:R-:W-:Y:S06]  /*23a0*/  @!P3 BRA `(.L_x_11036) ;  /* 0x000000000020b947 */ /* 0x000fec0003800000 */
[----:B------:R-:W-:Y:S01]  /*23b0*/  FMUL.FTZ R60, R44, UR13 ;  /* 0x0000000d2c3c7c20 */ /* 0x000fe20008410000 */
[----:B------:R-:W-:-:S03]  /*23c0*/  LOP3.LUT P0, RZ, R148, 0xff, RZ, 0xc0, !PT ;  /* 0x000000ff94ff7812 */ /* 0x000fc6000780c0ff */
[----:B------:R-:W-:-:S04]  /*23d0*/  FMUL.FTZ R127, R60, UR12 ;  /* 0x0000000c3c7f7c20 */ /* 0x000fc80008410000 */
[----:B------:R-:W-:-:S05]  /*23e0*/  FMUL.FTZ R60, R64, R127 ;  /* 0x0000007f403c7220 */ /* 0x000fca0000410000 */
[----:B------:R-:W-:Y:S01]  /*23f0*/  FSEL R129, R60, RZ, P0 ;  /* 0x000000ff3c817208 */ /* 0x000fe20000000000 */
[----:B------:R-:W-:-:S04]  /*2400*/  FMUL.FTZ R60, R96, R127 ;  /* 0x0000007f603c7220 */ /* 0x000fc80000410000 */
[----:B------:R-:W-:Y:S01]  /*2410*/  FADD.FTZ R24, R24, R129 ;  /* 0x0000008118187221 */ /* 0x000fe20000010000 */
[----:B------:R-:W-:-:S07]  /*2420*/  SEL R60, R60, RZ, P0 ;  /* 0x000000ff3c3c7207 */ /* 0x000fce0000000000 */
.L_x_11036:
[----:B------:R-:W-:Y:S05]  /*2430*/  BSYNC.RECONVERGENT B2 ;  /* 0x0000000000027941 */ /* 0x000fea0003800200 */
.L_x_11035:
[----:B------:R-:W-:Y:S04]  /*2440*/  BSSY.RECONVERGENT B2, `(.L_x_11037) ;  /* 0x000000a000027945 */ /* 0x000fe80003800200 */
[----:B------:R-:W-:Y:S05]  /*2450*/  @!P3 BRA `(.L_x_11038) ;  /* 0x000000000020b947 */ /* 0x000fea0003800000 */
        /* <DEDUP_REMOVED lines=8> */
.L_x_11038:
[----:B------:R-:W-:Y:S05]  /*24e0*/  BSYNC.RECONVERGENT B2 ;  /* 0x0000000000027941 */ /* 0x000fea0003800200 */
.L_x_11037:
        /* <DEDUP_REMOVED lines=10> */
.L_x_11040:
[----:B------:R-:W-:Y:S05]  /*2590*/  BSYNC.RECONVERGENT B2 ;  /* 0x0000000000027941 */ /* 0x000fea0003800200 */
.L_x_11039:
[----:B------:R-:W-:Y:S05]  /*25a0*/  @!P3 BRA `(.L_x_11021) ;  /* 0x000000000020b947 */ /* 0x000fea0003800000 */
[----:B------:R-:W-:Y:S01]  /*25b0*/  FMUL.FTZ R63, R47, UR13 ;  /* 0x0000000d2f3f7c20 */ /* 0x000fe20008410000 */
[----:B------:R-:W-:-:S03]  /*25c0*/  ISETP.GE.U32.AND P0, PT, R148, 0x1000000, PT ;  /* 0x010000009400780c */ /* 0x000fc60003f06070 */
[----:B------:R-:W-:-:S04]  /*25d0*/  FMUL.FTZ R158, R63, UR12 ;  /* 0x0000000c3f9e7c20 */ /* 0x000fc80008410000 */
[----:B------:R-:W-:-:S05]  /*25e0*/  FMUL.FTZ R63, R67, R158 ;  /* 0x0000009e433f7220 */ /* 0x000fca0000410000 */
[----:B------:R-:W-:Y:S01]  /*25f0*/  FSEL R148, R63, RZ, P0 ;  /* 0x000000ff3f947208 */ /* 0x000fe20000000000 */
[----:B------:R-:W-:-:S04]  /*2600*/  FMUL.FTZ R63, R99, R158 ;  /* 0x0000009e633f7220 */ /* 0x000fc80000410000 */
[----:B------:R-:W-:Y:S01]  /*2610*/  FADD.FTZ R27, R27, R148 ;  /* 0x000000941b1b7221 */ /* 0x000fe20000010000 */
[----:B------:R-:W-:-:S07]  /*2620*/  SEL R63, R63, RZ, P0 ;  /* 0x000000ff3f3f7207 */ /* 0x000fce0000000000 */
.L_x_11021:
[----:B------:R-:W-:Y:S05]  /*2630*/  BSYNC.RECONVERGENT B1 ;  /* 0x0000000000017941 */ /* 0x000fea0003800200 */
.L_x_11012:
[----:B------:R-:W-:Y:S01]  /*2640*/  ISETP.NE.U32.AND P0, PT, R126, RZ, PT ;  /* 0x000000ff7e00720c */ /* 0x000fe20003f05070 */
[----:B------:R-:W-:Y:S01]  /*2650*/  BSSY.RECONVERGENT B1, `(.L_x_11041) ;  /* 0x000000f000017945 */ /* 0x000fe20003800200 */
[----:B------:R-:W0:Y:S01]  /*2660*/  @P3 LDC.64 R126, c[0x0][0x468] ;  /* 0x00011a00ff7e3b82 */ /* 0x000e220000000a00 */
[----:B------:R-:W-:Y:S02]  /*2670*/  ISETP.NE.U32.AND P1, PT, R6, RZ, PT ;  /* 0x000000ff0600720c */ /* 0x000fe40003f25070 */
        /* <DEDUP_REMOVED lines=8> */
[----:B------:R-:W1:Y:S01]  /*2700*/  LDC.64 R6, c[0x0][0x390] ;  /* 0x0000e400ff067b82 */ /* 0x000e620000000a00 */
[----:B-----5:R-:W-:-:S05]  /*2710*/  IADD3 R65, PT, PT, R5, 0x20, RZ ;  /* 0x0000002005417810 */ /* 0x020fca0007ffe0ff */
[----:B-1----:R-:W-:-:S05]  /*2720*/  IMAD.WIDE.U32 R6, R65, 0x10, R6 ;  /* 0x0000001041067825 */ /* 0x002fca00078e0006 */
[----:B------:R1:W5:Y:S02]  /*2730*/  LDG.E.128 R64, desc[UR6][R6.64] ;  /* 0x0000000606407981 */ /* 0x000364000c1e1d00 */
.L_x_11042:
[----:B------:R-:W-:Y:S05]  /*2740*/  BSYNC.RECONVERGENT B1 ;  /* 0x0000000000017941 */ /* 0x000fea0003800200 */
.L_x_11041:
[----:B------:R-:W-:Y:S04]  /*2750*/  BSSY.RECONVERGENT B1, `(.L_x_11043) ;  /* 0x00000f4000017945 */ /* 0x000fe80003800200 */
[----:B------:R-:W-:Y:S05]  /*2760*/  @!P1 BRA `(.L_x_11044) ;  /* 0x0000000400dc9947 */ /* 0x000fea0003800000 */
[----:B------:R-:W-:Y:S05]  /*2770*/  @!P0 BRA `(.L_x_11045) ;  /* 0x0000000000ec8947 */ /* 0x000fea0003800000 */
[-CC-:B-1----:R-:W-:Y:S01]  /*2780*/  @P2 FFMA.FTZ R6, R136, R143.reuse, R156.reuse ;  /* 0x0000008f88062223 */ /* 0x182fe2000001009c */
[----:B------:R-:W-:Y:S01]  /*2790*/  @P2 FFMA.FTZ R7, R159, R143, R156 ;  /* 0x0000008f9f072223 */ /* 0x000fe2000001009c */
[----:B0----5:R-:W-:Y:S01]  /*27a0*/  MOV R45, R17 ;  /* 0x00000011002d7202 */ /* 0x021fe20000000f00 */
        /* <DEDUP_REMOVED lines=23> */
.L_x_11047:
[----:B------:R-:W-:Y:S05]  /*2920*/  BSYNC.RECONVERGENT B2 ;  /* 0x0000000000027941 */ /* 0x000fea0003800200 */
.L_x_11046:
        /* <DEDUP_REMOVED lines=10> */
.L_x_11049:
[----:B------:R-:W-:Y:S05]  /*29d0*/  BSYNC.RECONVERGENT B2 ;  /* 0x0000000000027941 */ /* 0x000fea0003800200 */
.L_x_11048:
        /* <DEDUP_REMOVED lines=10> */
.L_x_11051:
[----:B------:R-:W-:Y:S05]  /*2a80*/  BSYNC.RECONVERGENT B2 ;  /* 0x0000000000027941 */ /* 0x000fea0003800200 */
.L_x_11050:
        /* <DEDUP_REMOVED lines=10> */
.L_x_11045:
        /* <DEDUP_REMOVED lines=11> */
[----:B0-----:R-:W-:Y:S02]  /*2be0*/  FSEL R127, R6, RZ, P4 ;  /* 0x000000ff067f7208 */ /* 0x001fe40002000000 */
[----:B------:R-:W-:-:S03]  /*2bf0*/  SEL R60, R7, RZ, P4 ;  /* 0x000000ff073c7207 */ /* 0x000fc60002000000 */
[----:B------:R-:W-:-:S07]  /*2c00*/  FADD.FTZ R28, R28, R127 ;  /* 0x0000007f1c1c7221 */ /* 0x000fce0000010000 */
.L_x_11054:
[----:B------:R-:W-:Y:S05]  /*2c10*/  BSYNC.RECONVERGENT B2 ;  /* 0x0000000000027941 */ /* 0x000fea0003800200 */
.L_x_11053:
[----:B------:R-:W-:Y:S04]  /*2c20*/  BSSY.RECONVERGENT B2, `(.L_x_11055) ;  /* 0x000000e000027945 */ /* 0x000fe80003800200 */
[----:B------:R-:W-:Y:S05]  /*2c30*/  @!P3 BRA `(.L_x_11056) ;  /* 0x000000000030b947 */ /* 0x000fea0003800000 */
[----:B-1----:R-:W-:Y:S01]  /*2c40*/  @P2 FFMA.FTZ R6, R136, R143, R156 ;  /* 0x0000008f88062223 */ /* 0x002fe2000001009c */
        /* <DEDUP_REMOVED lines=11> */
.L_x_11056:
[----:B------:R-:W-:Y:S05]  /*2d00*/  BSYNC.RECONVERGENT B2 ;  /* 0x0000000000027941 */ /* 0x000fea0003800200 */
.L_x_11055:
        /* <DEDUP_REMOVED lines=14> */
.L_x_11058:
[----:B------:R-:W-:Y:S05]  /*2df0*/  BSYNC.RECONVERGENT B2 ;  /* 0x0000000000027941 */ /* 0x000fea0003800200 */
.L_x_11057:
[----:B------:R-:W-:Y:S05]  /*2e00*/  @!P3 BRA `(.L_x_11052) ;  /* 0x000000080020b947 */ /* 0x000fea0003800000 */
[----:B-1----:R-:W-:Y:S01]  /*2e10*/  @P2 FFMA.FTZ R6, R138, R143, R156 ;  /* 0x0000008f8a062223 */ /* 0x002fe2000001009c */
        /* <DEDUP_REMOVED lines=10> */
[----:B------:R-:W-:Y:S01]  /*2ec0*/  FADD.FTZ R31, R31, R126 ;  /* 0x0000007e1f1f7221 */ /* 0x000fe20000010000 */
[----:B------:R-:W-:Y:S06]  /*2ed0*/  BRA `(.L_x_11052) ;  /* 0x0000000400ec7947 */ /* 0x000fec0003800000 */
.L_x_11044:
[----:B------:R-:W-:Y:S05]  /*2ee0*/  @!P0 BRA `(.L_x_11059) ;  /* 0x0000000000f08947 */ /* 0x000fea0003800000 */
[-CC-:B-1----:R-:W-:Y:S01]  /*2ef0*/  FFMA.FTZ R6, R136, R143.reuse, R156.reuse ;  /* 0x0000008f88067223 */ /* 0x182fe2000001009c */
[-CC-:B0-----:R-:W-:Y:S01]  /*2f00*/  FFMA.FTZ R47, R159, R143.reuse, R156.reuse ;  /* 0x0000008f9f2f7223 */ /* 0x181fe2000001009c */
        /* <DEDUP_REMOVED lines=25> */
.L_x_11061:
[----:B------:R-:W-:Y:S05]  /*30a0*/  BSYNC.RECONVERGENT B2 ;  /* 0x0000000000027941 */ /* 0x000fea0003800200 */
.L_x_11060:
        /* <DEDUP_REMOVED lines=10> */
.L_x_11063:
[----:B------:R-:W-:Y:S05]  /*3150*/  BSYNC.RECONVERGENT B2 ;  /* 0x0000000000027941 */ /* 0x000fea0003800200 */
.L_x_11062:
        /* <DEDUP_REMOVED lines=10> */
.L_x_11065:
[----:B------:R-:W-:Y:S05]  /*3200*/  BSYNC.RECONVERGENT B2 ;  /* 0x0000000000027941 */ /* 0x000fea0003800200 */
.L_x_11064:
        /* <DEDUP_REMOVED lines=10> */
.L_x_11059:
        /* <DEDUP_REMOVED lines=12> */
[----:B0-----:R-:W-:Y:S02]  /*3370*/  FSEL R127, R6, RZ, P4 ;  /* 0x000000ff067f7208 */ /* 0x001fe40002000000 */
[----:B------:R-:W-:-:S03]  /*3380*/  SEL R60, R7, RZ, P4 ;  /* 0x000000ff073c7207 */ /* 0x000fc60002000000 */
[----:B------:R-:W-:-:S07]  /*3390*/  FADD.FTZ R28, R28, R127 ;  /* 0x0000007f1c1c7221 */ /* 0x000fce0000010000 */
.L_x_11067:
[----:B------:R-:W-:Y:S05]  /*33a0*/  BSYNC.RECONVERGENT B2 ;  /* 0x0000000000027941 */ /* 0x000fea0003800200 */
.L_x_11066:
        /* <DEDUP_REMOVED lines=15> */
.L_x_11069:
[----:B------:R-:W-:Y:S05]  /*34a0*/  BSYNC.RECONVERGENT B2 ;  /* 0x0000000000027941 */ /* 0x000fea0003800200 */
.L_x_11068:
        /* <DEDUP_REMOVED lines=15> */
.L_x_11071:
[----:B------:R-:W-:Y:S05]  /*35a0*/  BSYNC.RECONVERGENT B2 ;  /* 0x0000000000027941 */ /* 0x000fea0003800200 */
.L_x_11070:
        /* <DEDUP_REMOVED lines=11> */
[----:B0-----:R-:W-:Y:S02]  /*3660*/  FSEL R126, R7, RZ, P4 ;  /* 0x000000ff077e7208 */ /* 0x001fe40002000000 */
[----:B------:R-:W-:-:S03]  /*3670*/  SEL R63, R6, RZ, P4 ;  /* 0x000000ff063f7207 */ /* 0x000fc60002000000 */
[----:B------:R-:W-:-:S07]  /*3680*/  FADD.FTZ R31, R31, R126 ;  /* 0x0000007e1f1f7221 */ /* 0x000fce0000010000 */
.L_x_11052:
[----:B------:R-:W-:Y:S05]  /*3690*/  BSYNC.RECONVERGENT B1 ;  /* 0x0000000000017941 */ /* 0x000fea0003800200 */
.L_x_11043:
        /* <DEDUP_REMOVED lines=14> */
.L_x_11073:
[----:B------:R-:W-:Y:S05]  /*3780*/  BSYNC.RECONVERGENT B1 ;  /* 0x0000000000017941 */ /* 0x000fea0003800200 */
.L_x_11072:
[----:B------:R-:W-:Y:S04]  /*3790*/  BSSY.RECONVERGENT B1, `(.L_x_11074) ;  /* 0x00000f4000017945 */ /* 0x000fe80003800200 */
[----:B------:R-:W-:Y:S05]  /*37a0*/  @!P1 BRA `(.L_x_11075) ;  /* 0x0000000400dc9947 */ /* 0x000fea0003800000 */
[----:B------:R-:W-:Y:S05]  /*37b0*/  @!P0 BRA `(.L_x_11076) ;  /* 0x0000000000ec8947 */ /* 0x000fea0003800000 */
[-CC-:B01----:R-:W-:Y:S01]  /*37c0*/  @P2 FFMA.FTZ R7, R163, R143.reuse, R156.reuse ;  /* 0x0000008fa3072223 */ /* 0x183fe2000001009c */
[-CC-:B------:R-:W-:Y:S01]  /*37d0*/  @P2 FFMA.FTZ R44, R144, R143.reuse, R156.reuse ;  /* 0x0000008f902c2223 */ /* 0x180fe2000001009c */
[----:B-----5:R-:W-:Y:S01]  /*37e0*/  MOV R46, R14 ;  /* 0x0000000e002e7202 */ /* 0x020fe20000000f00 */
[----:B------:R-:W-:Y:S01]  /*37f0*/  @P2 FFMA.FTZ R6, R140, R143, R156 ;  /* 0x0000008f8c062223 */ /* 0x000fe2000001009c */
[----:B------:R-:W-:Y:S01]  /*3800*/  @P2 FADD.FTZ R7, R142, -R7 ;  /* 0x800000078e072221 */ /* 0x000fe20000010000 */
[----:B------:R-:W-:Y:S01]  /*3810*/  @P2 FADD.FTZ R44, R133, -R44 ;  /* 0x8000002c852c2221 */ /* 0x000fe20000010000 */
[----:B------:R-:W-:Y:S01]  /*3820*/  MOV R47, R15 ;  /* 0x0000000f002f7202 */ /* 0x000fe20000000f00 */
[----:B------:R-:W-:Y:S01]  /*3830*/  @P2 FADD.FTZ R6, R125, -R6 ;  /* 0x800000067d062221 */ /* 0x000fe20000010000 */
[C---:B------:R-:W-:Y:S01]  /*3840*/  @P2 FFMA.FTZ R46, R4.reuse, R7, R14 ;  /* 0x00000007042e2223 */ /* 0x040fe2000001000e */
[----:B------:R-:W-:Y:S01]  /*3850*/  @P2 FFMA.FTZ R7, R161, R143, R156 ;  /* 0x0000008fa1072223 */ /* 0x000fe2000001009c */
[----:B------:R-:W-:Y:S01]  /*3860*/  BSSY.RECONVERGENT B2, `(.L_x_11077) ;  /* 0x0000010000027945 */ /* 0x000fe20003800200 */
[----:B------:R-:W-:Y:S01]  /*3870*/  @P2 FFMA.FTZ R47, R4, R44, R15 ;  /* 0x0000002c042f2223 */ /* 0x000fe2000001000f */
[----:B------:R-:W-:Y:S01]  /*3880*/  MOV R45, R13 ;  /* 0x0000000d002d7202 */ /* 0x000fe20000000f00 */
[----:B------:R-:W-:Y:S01]  /*3890*/  @P2 FADD.FTZ R7, R124, -R7 ;  /* 0x800000077c072221 */ /* 0x000fe20000010000 */
[----:B------:R-:W-:Y:S01]  /*38a0*/  MOV R44, R12 ;  /* 0x0000000c002c7202 */ /* 0x000fe20000000f00 */
[----:B------:R-:W-:-:S02]  /*38b0*/  @P2 FFMA.FTZ R45, R4, R6, R13 ;  /* 0x00000006042d2223 */ /* 0x000fc4000001000d */
        /* <DEDUP_REMOVED lines=10> */
.L_x_11078:
[----:B------:R-:W-:Y:S05]  /*3960*/  BSYNC.RECONVERGENT B2 ;  /* 0x0000000000027941 */ /* 0x000fea0003800200 */
.L_x_11077:
        /* <DEDUP_REMOVED lines=10> */
.L_x_11080:
[----:B------:R-:W-:Y:S05]  /*3a10*/  BSYNC.RECONVERGENT B2 ;  /* 0x0000000000027941 */ /* 0x000fea0003800200 */
.L_x_11079:
        /* <DEDUP_REMOVED lines=10> */
.L_x_11082:
[----:B------:R-:W-:Y:S05]  /*3ac0*/  BSYNC.RECONVERGENT B2 ;  /* 0x0000000000027941 */ /* 0x000fea0003800200 */
.L_x_11081:
        /* <DEDUP_REMOVED lines=10> */
.L_x_11076:
[----:B------:R-:W-:Y:S04]  /*3b70*/  BSSY.RECONVERGENT B2, `(.L_x_11084) ;  /* 0x000000e000027945 */ /* 0x000fe80003800200 */
[----:B------:R-:W-:Y:S05]  /*3b80*/  @!P3 BRA `(.L_x_11085) ;  /* 0x000000000030b947 */ /* 0x000fea0003800000 */
[----:B01----:R-:W-:Y:S01]  /*3b90*/  @P2 FFMA.FTZ R7, R161, R143, R156 ;  /* 0x0000008fa1072223 */ /* 0x003fe2000001009c */
        /* <DEDUP_REMOVED lines=11> */
.L_x_11085:
[----:B------:R-:W-:Y:S05]  /*3c50*/  BSYNC.RECONVERGENT B2 ;  /* 0x0000000000027941 */ /* 0x000fea0003800200 */
.L_x_11084:
[----:B------:R-:W-:Y:S04]  /*3c60*/  BSSY.RECONVERGENT B2, `(.L_x_11086) ;  /* 0x000000e000027945 */ /* 0x000fe80003800200 */
[----:B------:R-:W-:Y:S05]  /*3c70*/  @!P3 BRA `(.L_x_11087) ;  /* 0x000000000030b947 */ /* 0x000fea0003800000 */
[----:B01----:R-:W-:Y:S01]  /*3c80*/  @P2 FFMA.FTZ R6, R140, R143, R156 ;  /* 0x0000008f8c062223 */ /* 0x003fe2000001009c */
        /* <DEDUP_REMOVED lines=11> */
.L_x_11087:
[----:B------:R-:W-:Y:S05]  /*3d40*/  BSYNC.RECONVERGENT B2 ;  /* 0x0000000000027941 */ /* 0x000fea0003800200 */
.L_x_11086:
        /* <DEDUP_REMOVED lines=14> */
.L_x_11089:
[----:B------:R-:W-:Y:S05]  /*3e30*/  BSYNC.RECONVERGENT B2 ;  /* 0x0000000000027941 */ /* 0x000fea0003800200 */
.L_x_11088:
[----:B------:R-:W-:Y:S05]  /*3e40*/  @!P3 BRA `(.L_x_11083) ;  /* 0x000000080020b947 */ /* 0x000fea0003800000 */
[----:B01----:R-:W-:Y:S01]  /*3e50*/  @P2 FFMA.FTZ R6, R144, R143, R156 ;  /* 0x0000008f90062223 */ /* 0x003fe2000001009c */
        /* <DEDUP_REMOVED lines=12> */
.L_x_11075:
[----:B------:R-:W-:Y:S05]  /*3f20*/  @!P0 BRA `(.L_x_11090) ;  /* 0x0000000000f08947 */ /* 0x000fea0003800000 */
[-CC-:B0-----:R-:W-:Y:S01]  /*3f30*/  FFMA.FTZ R47, R163, R143.reuse, R156.reuse ;  /* 0x0000008fa32f7223 */ /* 0x181fe2000001009c */
        /* <DEDUP_REMOVED lines=26> */
.L_x_11092:
[----:B------:R-:W-:Y:S05]  /*40e0*/  BSYNC.RECONVERGENT B2 ;  /* 0x0000000000027941 */ /* 0x000fea0003800200 */
.L_x_11091:
        /* <DEDUP_REMOVED lines=10> */
.L_x_11094:
[----:B------:R-:W-:Y:S05]  /*4190*/  BSYNC.RECONVERGENT B2 ;  /* 0x0000000000027941 */ /* 0x000fea0003800200 */
.L_x_11093:
        /* <DEDUP_REMOVED lines=10> */
.L_x_11096:
[----:B------:R-:W-:Y:S05]  /*4240*/  BSYNC.RECONVERGENT B2 ;  /* 0x0000000000027941 */ /* 0x000fea0003800200 */
.L_x_11095:
        /* <DEDUP_REMOVED lines=10> */
.L_x_11090:
        /* <DEDUP_REMOVED lines=15> */
.L_x_11098:
[----:B------:R-:W-:Y:S05]  /*43e0*/  BSYNC.RECONVERGENT B2 ;  /* 0x0000000000027941 */ /* 0x000fea0003800200 */
.L_x_11097:
        /* <DEDUP_REMOVED lines=15> */
.L_x_11100:
[----:B------:R-:W-:Y:S05]  /*44e0*/  BSYNC.RECONVERGENT B2 ;  /* 0x0000000000027941 */ /* 0x000fea0003800200 */
.L_x_11099:
        /* <DEDUP_REMOVED lines=15> */
.L_x_11102:
[----:B------:R-:W-:Y:S05]  /*45e0*/  BSYNC.RECONVERGENT B2 ;  /* 0x0000000000027941 */ /* 0x000fea0003800200 */
.L_x_11101:
        /* <DEDUP_REMOVED lines=14> */
.L_x_11083:
[----:B------:R-:W-:Y:S05]  /*46d0*/  BSYNC.RECONVERGENT B1 ;  /* 0x0000000000017941 */ /* 0x000fea0003800200 */
.L_x_11074:
[----:B0-----:R-:W0:Y:S01]  /*46e0*/  @P0 LDC.64 R126, c[0x0][0x478] ;  /* 0x00011e00ff7e0b82 */ /* 0x001e220000000a00 */
[----:B------:R-:W-:Y:S01]  /*46f0*/  @P0 IADD3 R129, PT, PT, R141, 0x40, RZ ;  /* 0x000000408d810810 */ /* 0x000fe20007ffe0ff */
[----:B------:R-:W-:Y:S01]  /*4700*/  BSSY.RECONVERGENT B1, `(.L_x_11103) ;  /* 0x000000c000017945 */ /* 0x000fe20003800200 */
[----:B------:R-:W-:-:S05]  /*4710*/  @P3 IADD3 R145, PT, PT, R5, 0x40, RZ ;  /* 0x0000004005913810 */ /* 0x000fca0007ffe0ff */
[----:B-1----:R-:W1:Y:S01]  /*4720*/  @P3 LDC.64 R6, c[0x0][0x468] ;  /* 0x00011a00ff063b82 */ /* 0x002e620000000a00 */
[----:B0-----:R-:W-:Y:S01]  /*4730*/  @P0 IMAD.WIDE.U32 R126, R129, 0x10, R126 ;  /* 0x00000010817e0825 */ /* 0x001fe200078e007e */
[----:B------:R-:W-:-:S04]  /*4740*/  IADD3 R129, PT, PT, R5, 0x60, RZ ;  /* 0x0000006005817810 */ /* 0x000fc80007ffe0ff */
[----:B------:R0:W-:Y:S01]  /*4750*/  @P0 STG.E.128 desc[UR6][R126.64], R44 ;  /* 0x0000002c7e000986 */ /* 0x0001e2000c101d06 */
[----:B-1----:R-:W-:-:S05]  /*4760*/  @P3 IMAD.WIDE.U32 R6, R145, 0x10, R6 ;  /* 0x0000001091063825 */ /* 0x002fca00078e0006 */
[----:B------:R0:W-:Y:S01]  /*4770*/  @P3 STG.E.128 desc[UR6][R6.64], R60 ;  /* 0x0000003c06003986 */ /* 0x0001e2000c101d06 */
[----:B------:R-:W-:Y:S05]  /*4780*/  @!P3 BRA `(.L_x_11104) ;  /* 0x00000000000cb947 */ /* 0x000fea0003800000 */
[----:B0-----:R-:W0:Y:S02]  /*4790*/  LDC.64 R6, c[0x0][0x390] ;  /* 0x0000e400ff067b82 */ /* 0x001e240000000a00 */
[----:B0-----:R-:W-:-:S05]  /*47a0*/  IMAD.WIDE.U32 R6, R129, 0x10, R6 ;  /* 0x0000001081067825 */ /* 0x001fca00078e0006 */
[----:B-----5:R1:W5:Y:S02]  /*47b0*/  LDG.E.128 R64, desc[UR6][R6.64] ;  /* 0x0000000606407981 */ /* 0x020364000c1e1d00 */
.L_x_11104:
[----:B------:R-:W-:Y:S05]  /*47c0*/  BSYNC.RECONVERGENT B1 ;  /* 0x0000000000017941 */ /* 0x000fea0003800200 */
.L_x_11103:
[----:B------:R-:W-:Y:S04]  /*47d0*/  BSSY.RECONVERGENT B1, `(.L_x_11105) ;  /* 0x00000f4000017945 */ /* 0x000fe80003800200 */
[----:B------:R-:W-:Y:S05]  /*47e0*/  @!P1 BRA `(.L_x_11106) ;  /* 0x0000000400dc9947 */ /* 0x000fea0003800000 */
[----:B------:R-:W-:Y:S05]  /*47f0*/  @!P0 BRA `(.L_x_11107) ;  /* 0x0000000000ec8947 */ /* 0x000fea0003800000 */
[-CC-:B------:R-:W-:Y:S01]  /*4800*/  @P2 FFMA.FTZ R5, R137, R143.reuse, R156.reuse ;  /* 0x0000008f89052223 */ /* 0x180fe2000001009c */
[-CC-:B------:R-:W-:Y:S01]  /*4810*/  @P2 FFMA.FTZ R2, R154, R143.reuse, R156.reuse ;  /* 0x0000008f9a022223 */ /* 0x180fe2000001009c */
[----:B------:R-:W-:Y:S01]  /*4820*/  BSSY.RECONVERGENT B2, `(.L_x_11108) ;  /* 0x0000018000027945 */ /* 0x000fe20003800200 */
[----:B0----5:R-:W-:Y:S01]  /*4830*/  MOV R46, R10 ;  /* 0x0000000a002e7202 */ /* 0x021fe20000000f00 */
[----:B-1----:R-:W-:Y:S01]  /*4840*/  @P2 FADD.FTZ R7, R130, -R5 ;  /* 0x8000000582072221 */ /* 0x002fe20000010000 */
        /* <DEDUP_REMOVED lines=21> */
.L_x_11109:
[----:B------:R-:W-:Y:S05]  /*49a0*/  BSYNC.RECONVERGENT B2 ;  /* 0x0000000000027941 */ /* 0x000fea0003800200 */
.L_x_11108:
        /* <DEDUP_REMOVED lines=10> */
.L_x_11111:
[----:B------:R-:W-:Y:S05]  /*4a50*/  BSYNC.RECONVERGENT B2 ;  /* 0x0000000000027941 */ /* 0x000fea0003800200 */
.L_x_11110:
        /* <DEDUP_REMOVED lines=10> */
.L_x_11113:
[----:B------:R-:W-:Y:S05]  /*4b00*/  BSYNC.RECONVERGENT B2 ;  /* 0x0000000000027941 */ /* 0x000fea0003800200 */
.L_x_11112:
        /* <DEDUP_REMOVED lines=10> */
.L_x_11107:
        /* <DEDUP_REMOVED lines=10> */
[----:B0-----:R-:W-:-:S04]  /*4c50*/  FMUL.FTZ R60, R84, R5 ;  /* 0x00000005543c7220 */ /* 0x001fc80000410000 */
[----:B------:R-:W-:Y:S02]  /*4c60*/  FSEL R5, R2, RZ, P1 ;  /* 0x000000ff02057208 */ /* 0x000fe40000800000 */
[----:B------:R-:W-:-:S03]  /*4c70*/  SEL R60, R60, RZ, P1 ;  /* 0x000000ff3c3c7207 */ /* 0x000fc60000800000 */
[----:B------:R-:W-:-:S07]  /*4c80*/  FADD.FTZ R36, R36, R5 ;  /* 0x0000000524247221 */ /* 0x000fce0000010000 */
.L_x_11116:
[----:B------:R-:W-:Y:S05]  /*4c90*/  BSYNC.RECONVERGENT B2 ;  /* 0x0000000000027941 */ /* 0x000fea0003800200 */
.L_x_11115:
        /* <DEDUP_REMOVED lines=14> */
.L_x_11118:
[----:B------:R-:W-:Y:S05]  /*4d80*/  BSYNC.RECONVERGENT B2 ;  /* 0x0000000000027941 */ /* 0x000fea0003800200 */
.L_x_11117:
        /* <DEDUP_REMOVED lines=14> */
.L_x_11120:
[----:B------:R-:W-:Y:S05]  /*4e70*/  BSYNC.RECONVERGENT B2 ;  /* 0x0000000000027941 */ /* 0x000fea0003800200 */
.L_x_11119:
        /* <DEDUP_REMOVED lines=11> */
[----:B0-----:R-:W-:-:S03]  /*4f30*/  SEL R63, R2, RZ, P1 ;  /* 0x000000ff023f7207 */ /* 0x001fc60000800000 */
[----:B------:R-:W-:Y:S01]  /*4f40*/  FADD.FTZ R39, R39, R4 ;  /* 0x0000000427277221 */ /* 0x000fe20000010000 */
[----:B------:R-:W-:Y:S06]  /*4f50*/  BRA `(.L_x_11114) ;  /* 0x0000000400ec7947 */ /* 0x000fec0003800000 */
.L_x_11106:
        /* <DEDUP_REMOVED lines=28> */
.L_x_11123:
[----:B------:R-:W-:Y:S05]  /*5120*/  BSYNC.RECONVERGENT B2 ;  /* 0x0000000000027941 */ /* 0x000fea0003800200 */
.L_x_11122:
        /* <DEDUP_REMOVED lines=10> */
.L_x_11125:
[----:B------:R-:W-:Y:S05]  /*51d0*/  BSYNC.RECONVERGENT B2 ;  /* 0x0000000000027941 */ /* 0x000fea0003800200 */
.L_x_11124:
        /* <DEDUP_REMOVED lines=10> */
.L_x_11127:
[----:B------:R-:W-:Y:S05]  /*5280*/  BSYNC.RECONVERGENT B2 ;  /* 0x0000000000027941 */ /* 0x000fea0003800200 */
.L_x_11126:
        /* <DEDUP_REMOVED lines=10> */
.L_x_11121:
        /* <DEDUP_REMOVED lines=10> */
[-C--:B01----:R-:W-:Y:S01]  /*53d0*/  FMUL.FTZ R6, R64, R5.reuse ;  /* 0x0000000540067220 */ /* 0x083fe20000410000 */
[----:B------:R-:W-:-:S04]  /*53e0*/  FMUL.FTZ R5, R84, R5 ;  /* 0x0000000554057220 */ /* 0x000fc80000410000 */
[----:B------:R-:W-:Y:S02]  /*53f0*/  FSEL R7, R6, RZ, P1 ;  /* 0x000000ff06077208 */ /* 0x000fe40000800000 */
[----:B------:R-:W-:-:S03]  /*5400*/  SEL R60, R5, RZ, P1 ;  /* 0x000000ff053c7207 */ /* 0x000fc60000800000 */
[----:B------:R-:W-:-:S07]  /*5410*/  FADD.FTZ R36, R36, R7 ;  /* 0x0000000724247221 */ /* 0x000fce0000010000 */
.L_x_11129:
[----:B------:R-:W-:Y:S05]  /*5420*/  BSYNC.RECONVERGENT B2 ;  /* 0x0000000000027941 */ /* 0x000fea0003800200 */
.L_x_11128:
        /* <DEDUP_REMOVED lines=15> */
.L_x_11131:
[----:B------:R-:W-:Y:S05]  /*5520*/  BSYNC.RECONVERGENT B2 ;  /* 0x0000000000027941 */ /* 0x000fea0003800200 */
.L_x_11130:
        /* <DEDUP_REMOVED lines=15> */
.L_x_11133:
[----:B------:R-:W-:Y:S05]  /*5620*/  BSYNC.RECONVERGENT B2 ;  /* 0x0000000000027941 */ /* 0x000fea0003800200 */
.L_x_11132:
        /* <DEDUP_REMOVED lines=12> */
[----:B0-----:R-:W-:-:S03]  /*56f0*/  SEL R63, R2, RZ, P1 ;  /* 0x000000ff023f7207 */ /* 0x001fc60000800000 */
[----:B------:R-:W-:-:S07]  /*5700*/  FADD.FTZ R39, R39, R4 ;  /* 0x0000000427277221 */ /* 0x000fce0000010000 */
.L_x_11114:
[----:B------:R-:W-:Y:S05]  /*5710*/  BSYNC.RECONVERGENT B1 ;  /* 0x0000000000017941 */ /* 0x000fea0003800200 */
.L_x_11105:
[----:B0-----:R-:W0:Y:S01]  /*5720*/  @P0 LDC.64 R126, c[0x0][0x478] ;  /* 0x00011e00ff7e0b82 */ /* 0x001e220000000a00 */
[----:B------:R-:W-:-:S07]  /*5730*/  @P0 IADD3 R141, PT, PT, R141, 0x60, RZ ;  /* 0x000000608d8d0810 */ /* 0x000fce0007ffe0ff */
[----:B-1----:R-:W1:Y:S08]  /*5740*/  @P3 LDC.64 R6, c[0x0][0x468] ;  /* 0x00011a00ff063b82 */ /* 0x002e700000000a00 */
        /* <DEDUP_REMOVED lines=8> */
.L_x_11006:
[----:B------:R-:W-:Y:S05]  /*57d0*/  BSYNC B0 ;  /* 0x0000000000007941 */ /* 0x000fea0003800000 */
.L_x_11005:
        /* <DEDUP_REMOVED lines=20> */
[----:B-----5:R-:W2:Y:S04]  /*5920*/  LDS R8, [R4+0xa00] ;  /* 0x000a000004087984 */ /* 0x020ea80000000800 */
        /* <DEDUP_REMOVED lines=130> */
.L_x_11011:
[----:B------:R-:W-:Y:S01]  /*6150*/  HFMA2 R162, -RZ, RZ, 0, 5.9604644775390625e-08 ;  /* 0x00000001ffa27431 */ /* 0x000fe200000001ff */
[----:B------:R-:W-:Y:S01]  /*6160*/  BSSY B1, `(.L_x_11135) ;  /* 0x0000007000017945 */ /* 0x000fe20003800000 */
[----:B------:R-:W-:Y:S02]  /*6170*/  MOV R160, R139 ;  /* 0x0000008b00a07202 */ /* 0x000fe40000000f00 */
[----:B------:R-:W-:Y:S02]  /*6180*/  MOV R164, 0x1f ;  /* 0x0000001f00a47802 */ /* 0x000fe40000000f00 */
[----:B------:R-:W-:-:S07]  /*6190*/  MOV R158, 0xffffffff ;  /* 0xffffffff009e7802 */ /* 0x000fce0000000f00 */
[----:B0----5:R-:W-:Y:S05]  /*61a0*/  WARPSYNC.COLLECTIVE R158, `(.L_x_11136) ;  /* 0x000000009e087348 */ /* 0x021fea0003c00000 */
[----:B0-----:R0:W1:Y:S02]  /*61b0*/  SHFL.BFLY P0, R129, R160, R162, R164 ;  /* 0x0c0000a2a0817389 */ /* 0x00106400000000a4 */
[----:B01---5:R-:W-:Y:S05]  /*61c0*/  ENDCOLLECTIVE ;  /* 0x000000000000791b */ /* 0x023fea0003800000 */
.L_x_11136:
[----:B------:R-:W-:Y:S05]  /*61d0*/  BSYNC B1 ;  /* 0x0000000000017941 */ /* 0x000fea0003800000 */
.L_x_11135:
        /* <DEDUP_REMOVED lines=8> */
.L_x_11137:
[----:B------:R-:W-:-:S05]  /*6260*/  FADD.FTZ R126, R126, R139 ;  /* 0x0000008b7e7e7221 */ /* 0x000fca0000010000 */
[----:B------:R-:W-:Y:S01]  /*6270*/  MOV R160, R126 ;  /* 0x0000007e00a07202 */ /* 0x000fe20000000f00 */
[----:B------:R-:W-:Y:S01]  /*6280*/  HFMA2 R162, -RZ, RZ, 0, 1.1920928955078125e-07 ;  /* 0x00000002ffa27431 */ /* 0x000fe200000001ff */
[----:B------:R-:W-:-:S07]  /*6290*/  MOV R128, R129 ;  /* 0x0000008100807202 */ /* 0x000fce0000000f00 */
[----:B------:R-:W-:Y:S05]  /*62a0*/  WARPSYNC.COLLECTIVE R158, `(.L_x_11138) ;  /* 0x000000009e087348 */ /* 0x000fea0003c00000 */
[----:B------:R0:W1:Y:S02]  /*62b0*/  SHFL.BFLY P0, R129, R160, R162, R164 ;  /* 0x0c0000a2a0817389 */ /* 0x00006400000000a4 */
[----:B01----:R-:W-:Y:S05]  /*62c0*/  ENDCOLLECTIVE ;  /* 0x000000000000791b */ /* 0x003fea0003800000 */
.L_x_11138:
[----:B------:R-:W-:-:S05]  /*62d0*/  FADD.FTZ R127, R128, R141 ;  /* 0x0000008d807f7221 */ /* 0x000fca0000010000 */
[----:B------:R-:W-:Y:S01]  /*62e0*/  MOV R160, R127 ;  /* 0x0000007f00a07202 */ /* 0x000fe20000000f00 */
[----:B------:R-:W-:-:S07]  /*62f0*/  FADD.FTZ R145, R126, R129 ;  /* 0x000000817e917221 */ /* 0x000fce0000010000 */
[----:B------:R-:W-:Y:S05]  /*6300*/  WARPSYNC.COLLECTIVE R158, `(.L_x_11139) ;  /* 0x000000009e087348 */ /* 0x000fea0003c00000 */
[----:B------:R0:W1:Y:S02]  /*6310*/  SHFL.BFLY P0, R129, R160, R162, R164 ;  /* 0x0c0000a2a0817389 */ /* 0x00006400000000a4 */
[----:B01----:R-:W-:Y:S05]  /*6320*/  ENDCOLLECTIVE ;  /* 0x000000000000791b */ /* 0x003fea0003800000 */
.L_x_11139:
[----:B------:R-:W-:Y:S01]  /*6330*/  MOV R160, R145 ;  /* 0x0000009100a07202 */ /* 0x000fe20000000f00 */
[----:B------:R-:W-:Y:S01]  /*6340*/  HFMA2 R162, -RZ, RZ, 0, 2.384185791015625e-07 ;  /* 0x00000004ffa27431 */ /* 0x000fe200000001ff */
[----:B------:R-:W-:-:S07]  /*6350*/  MOV R128, R129 ;  /* 0x0000008100807202 */ /* 0x000fce0000000f00 */
[----:B------:R-:W-:Y:S05]  /*6360*/  WARPSYNC.COLLECTIVE R158, `(.L_x_11140) ;  /* 0x000000009e087348 */ /* 0x000fea0003c00000 */
[----:B------:R0:W1:Y:S02]  /*6370*/  SHFL.BFLY P0, R129, R160, R162, R164 ;  /* 0x0c0000a2a0817389 */ /* 0x00006400000000a4 */
[----:B01----:R-:W-:Y:S05]  /*6380*/  ENDCOLLECTIVE ;  /* 0x000000000000791b */ /* 0x003fea0003800000 */
.L_x_11140:
[----:B------:R-:W-:-:S05]  /*6390*/  FADD.FTZ R147, R127, R128 ;  /* 0x000000807f937221 */ /* 0x000fca0000010000 */
[----:B------:R-:W-:Y:S02]  /*63a0*/  MOV R160, R147 ;  /* 0x0000009300a07202 */ /* 0x000fe40000000f00 */
[----:B------:R-:W-:-:S07]  /*63b0*/  MOV R128, R129 ;  /* 0x0000008100807202 */ /* 0x000fce0000000f00 */
[----:B------:R-:W-:Y:S05]  /*63c0*/  WARPSYNC.COLLECTIVE R158, `(.L_x_11141) ;  /* 0x000000009e087348 */ /* 0x000fea0003c00000 */
[----:B------:R0:W1:Y:S02]  /*63d0*/  SHFL.BFLY P0, R129, R160, R162, R164 ;  /* 0x0c0000a2a0817389 */ /* 0x00006400000000a4 */
[----:B01----:R-:W-:Y:S05]  /*63e0*/  ENDCOLLECTIVE ;  /* 0x000000000000791b */ /* 0x003fea0003800000 */
.L_x_11141:
[----:B------:R-:W-:-:S05]  /*63f0*/  FADD.FTZ R153, R145, R128 ;  /* 0x0000008091997221 */ /* 0x000fca0000010000 */
[----:B------:R-:W-:Y:S01]  /*6400*/  MOV R160, R153 ;  /* 0x0000009900a07202 */ /* 0x000fe20000000f00 */
[----:B------:R-:W-:Y:S01]  /*6410*/  HFMA2 R162, -RZ, RZ, 0, 4.76837158203125e-07 ;  /* 0x00000008ffa27431 */ /* 0x000fe200000001ff */
[----:B------:R-:W-:-:S07]  /*6420*/  MOV R156, R129 ;  /* 0x00000081009c7202 */ /* 0x000fce0000000f00 */
[----:B------:R-:W-:Y:S05]  /*6430*/  WARPSYNC.COLLECTIVE R158, `(.L_x_11142) ;  /* 0x000000009e087348 */ /* 0x000fea0003c00000 */
[----:B------:R0:W1:Y:S02]  /*6440*/  SHFL.BFLY P0, R129, R160, R162, R164 ;  /* 0x0c0000a2a0817389 */ /* 0x00006400000000a4 */
[----:B01----:R-:W-:Y:S05]  /*6450*/  ENDCOLLECTIVE ;  /* 0x000000000000791b */ /* 0x003fea0003800000 */
.L_x_11142:
[----:B------:R-:W-:-:S05]  /*6460*/  FADD.FTZ R139, R147, R156 ;  /* 0x0000009c938b7221 */ /* 0x000fca0000010000 */
[----:B------:R-:W-:Y:S02]  /*6470*/  MOV R160, R139 ;  /* 0x0000008b00a07202 */ /* 0x000fe40000000f00 */
[----:B------:R-:W-:-:S07]  /*6480*/  MOV R128, R129 ;  /* 0x0000008100807202 */ /* 0x000fce0000000f00 */
[----:B------:R-:W-:Y:S05]  /*6490*/  WARPSYNC.COLLECTIVE R158, `(.L_x_11143) ;  /* 0x000000009e087348 */ /* 0x000fea0003c00000 */
[----:B------:R0:W1:Y:S02]  /*64a0*/  SHFL.BFLY P0, R129, R160, R162, R164 ;  /* 0x0c0000a2a0817389 */ /* 0x00006400000000a4 */
[----:B01----:R-:W-:Y:S05]  /*64b0*/  ENDCOLLECTIVE ;  /* 0x000000000000791b */ /* 0x003fea0003800000 */
.L_x_11143:
[----:B------:R-:W-:-:S05]  /*64c0*/  FADD.FTZ R128, R153, R128 ;  /* 0x0000008099807221 */ /* 0x000fca0000010000 */
[----:B------:R-:W-:Y:S01]  /*64d0*/  MOV R160, R128 ;  /* 0x0000008000a07202 */ /* 0x000fe20000000f00 */
[----:B------:R-:W-:Y:S01]  /*64e0*/  HFMA2 R162, -RZ, RZ, 0, 9.5367431640625e-07 ;  /* 0x00000010ffa27431 */ /* 0x000fe200000001ff */
[----:B------:R-:W-:-:S07]  /*64f0*/  MOV R156, R129 ;  /* 0x00000081009c7202 */ /* 0x000fce0000000f00 */
[----:B------:R-:W-:Y:S05]  /*6500*/  WARPSYNC.COLLECTIVE R158, `(.L_x_11144) ;  /* 0x000000009e087348 */ /* 0x000fea0003c00000 */
[----:B------:R0:W1:Y:S02]  /*6510*/  SHFL.BFLY P0, R129, R160, R162, R164 ;  /* 0x0c0000a2a0817389 */ /* 0x00006400000000a4 */
[----:B01----:R-:W-:Y:S05]  /*6520*/  ENDCOLLECTIVE ;  /* 0x000000000000791b */ /* 0x003fea0003800000 */
.L_x_11144:
[----:B------:R-:W-:-:S05]  /*6530*/  FADD.FTZ R156, R139, R156 ;  /* 0x0000009c8b9c7221 */ /* 0x000fca0000010000 */
[----:B------:R-:W-:Y:S02]  /*6540*/  MOV R160, R156 ;  /* 0x0000009c00a07202 */ /* 0x000fe40000000f00 */
[----:B------:R-:W-:-:S07]  /*6550*/  MOV R143, R129 ;  /* 0x00000081008f7202 */ /* 0x000fce0000000f00 */
[----:B------:R-:W-:Y:S05]  /*6560*/  WARPSYNC.COLLECTIVE R158, `(.L_x_11145) ;  /* 0x000000009e087348 */ /* 0x000fea0003c00000 */
[----:B------:R0:W1:Y:S02]  /*6570*/  SHFL.BFLY P0, R129, R160, R162, R164 ;  /* 0x0c0000a2a0817389 */ /* 0x00006400000000a4 */
[----:B01----:R-:W-:Y:S05]  /*6580*/  ENDCOLLECTIVE ;  /* 0x000000000000791b */ /* 0x003fea0003800000 */
.L_x_11145:
[----:B------:R-:W-:Y:S05]  /*6590*/  BRA `(.L_x_11146) ;  /* 0xffffffac00d87947 */ /* 0x000fea000383ffff */
.L_x_11147:
        /* <DEDUP_REMOVED lines=14> */
.L_x_11347:


//--------------------- .nv.shared._ZN10layer_norm13ln_bwd_kernelINS_13Kernel_traitsI13__nv_bfloat16S2_S2_S2_fjLj512ELj1ELj4ELj1ELj16ENS_18Kernel_traits_baseILj512ES2_S2_S2_S2_fjLj128EEEEELb0ELb0ELb0ELb0EEEvNS_9BwdParamsE --------------------------
	.section	.nv.shared._ZN10layer_norm13ln_bwd_kernelINS_13Kernel_traitsI13__nv_bfloat16S2_S2_S2_fjLj512ELj1ELj4ELj1ELj16ENS_18Kernel_traits_baseILj512ES2_S2_S2_S2_fjLj128EEEEELb0ELb0ELb0ELb0EEEvNS_9BwdParamsE,"aw",@nobits
	.sectionflags	@""
	.align	16
	.zero		1024


//--------------------- .nv.shared.reserved.0     --------------------------
	.section	.nv.shared.reserved.0,"aw",@nobits
	.weak		__nv_reservedSMEM_offset_0_alias
	.size		__nv_reservedSMEM_offset_0_alias, 0, 64
	.other		__nv_reservedSMEM_offset_0_alias,@"STO_CUDA_RESERVED_SHARED STV_DEFAULT"
__nv_reservedSMEM_offset_0_alias:
	.zero		0
	.zero		64


//--------------------- .nv.shared._ZN10layer_norm13ln_bwd_kernelINS_13Kernel_traitsI13__nv_bfloat16S2_S2_S2_fjLj512ELj1ELj4ELj1ELj16ENS_18Kernel_traits_baseILj512ES2_S2_S2_S2_fjLj128EEEEELb0ELb0ELb0ELb1EEEvNS_9BwdParamsE --------------------------
	.section	.nv.shared._ZN10layer_norm13ln_bwd_kernelINS_13Kernel_traitsI13__nv_bfloat16S2_S2_S2_fjLj512ELj1ELj4ELj1ELj16ENS_18Kernel_traits_baseILj512ES2_S2_S2_S2_fjLj128EEEEELb0ELb0ELb0ELb1EEEvNS_9BwdParamsE,"aw",@nobits
	.sectionflags	@""
	.align	16
	.zero		1024


//--------------------- .nv.shared._ZN10layer_norm13ln_bwd_kernelINS_13Kernel_traitsI13__nv_bfloat16S2_S2_S2_fjLj512ELj1ELj4ELj1ELj16ENS_18Kernel_traits_baseILj512ES2_S2_S2_S2_fjLj128EEEEELb0ELb0ELb1ELb0EEEvNS_9BwdParamsE --------------------------
	.section	.nv.shared._ZN10layer_norm13ln_bwd_kernelINS_13Kernel_traitsI13__nv_bfloat16S2_S2_S2_fjLj512ELj1ELj4ELj1ELj16ENS_18Kernel_traits_baseILj512ES2_S2_S2_S2_fjLj128EEEEELb0ELb0ELb1ELb0EEEvNS_9BwdParamsE,"aw",@nobits
	.sectionflags	@""
	.align	16
	.zero		1024


//--------------------- .nv.shared._ZN10layer_norm13ln_bwd_kernelINS_13Kernel_traitsI13__nv_bfloat16S2_S2_S2_fjLj512ELj1ELj4ELj1ELj16ENS_18Kernel_traits_baseILj512ES2_S2_S2_S2_fjLj128EEEEELb0ELb0ELb1ELb1EEEvNS_9BwdParamsE --------------------------
	.section	.nv.shared._ZN10layer_norm13ln_bwd_kernelINS_13Kernel_traitsI13__nv_bfloat16S2_S2_S2_fjLj512ELj1ELj4ELj1ELj16ENS_18Kernel_traits_baseILj512ES2_S2_S2_S2_fjLj128EEEEELb0ELb0ELb1ELb1EEEvNS_9BwdParamsE,"aw",@nobits
	.sectionflags	@""
	.align	16
	.zero		1024


//--------------------- .nv.shared._ZN10layer_norm13ln_bwd_kernelINS_13Kernel_traitsI13__nv_bfloat16S2_S2_S2_fjLj512ELj1ELj4ELj1ELj16ENS_18Kernel_traits_baseILj512ES2_S2_S2_S2_fjLj128EEEEELb0ELb1ELb0ELb0EEEvNS_9BwdParamsE --------------------------
	.section	.nv.shared._ZN10layer_norm13ln_bwd_kernelINS_13Kernel_traitsI13__nv_bfloat16S2_S2_S2_fjLj512ELj1ELj4ELj1ELj16ENS_18Kernel_traits_baseILj512ES2_S2_S2_S2_fjLj128EEEEELb0ELb1ELb0ELb0EEEvNS_9BwdParamsE,"aw",@nobits
	.sectionflags	@""
	.align	16
	.zero		1024


//--------------------- .nv.shared._ZN10layer_norm13ln_bwd_kernelINS_13Kernel_traitsI13__nv_bfloat16S2_S2_S2_fjLj512ELj1ELj4ELj1ELj16ENS_18Kernel_traits_baseILj512ES2_S2_S2_S2_fjLj128EEEEELb0ELb1ELb0ELb1EEEvNS_9BwdParamsE --------------------------
	.section	.nv.shared._ZN10layer_norm13ln_bwd_kernelINS_13Kernel_traitsI13__nv_bfloat16S2_S2_S2_fjLj512ELj1ELj4ELj1ELj16ENS_18Kernel_traits_baseILj512ES2_S2_S2_S2_fjLj128EEEEELb0ELb1ELb0ELb1EEEvNS_9BwdParamsE,"aw",@nobits
	.sectionflags	@""
	.align	16
	.zero		1024


//--------------------- .nv.shared._ZN10layer_norm13ln_bwd_kernelINS_13Kernel_traitsI13__nv_bfloat16S2_S2_S2_fjLj512ELj1ELj4ELj1ELj16ENS_18Kernel_traits_baseILj512ES2_S2_S2_S2_fjLj128EEEEELb0ELb1ELb1ELb0EEEvNS_9BwdParamsE --------------------------
	.section	.nv.shared._ZN10layer_norm13ln_bwd_kernelINS_13Kernel_traitsI13__nv_bfloat16S2_S2_S2_fjLj512ELj1ELj4ELj1ELj16ENS_18Kernel_traits_baseILj512ES2_S2_S2_S2_fjLj128EEEEELb0ELb1ELb1ELb0EEEvNS_9BwdParamsE,"aw",@nobits
	.sectionflags	@""
	.align	16
	.zero		1024


//--------------------- .nv.shared._ZN10layer_norm13ln_bwd_kernelINS_13Kernel_traitsI13__nv_bfloat16S2_S2_S2_fjLj512ELj1ELj4ELj1ELj16ENS_18Kernel_traits_baseILj512ES2_S2_S2_S2_fjLj128EEEEELb0ELb1ELb1ELb1EEEvNS_9BwdParamsE --------------------------
	.section	.nv.shared._ZN10layer_norm13ln_bwd_kernelINS_13Kernel_traitsI13__nv_bfloat16S2_S2_S2_fjLj512ELj1ELj4ELj1ELj16ENS_18Kernel_traits_baseILj512ES2_S2_S2_S2_fjLj128EEEEELb0ELb1ELb1ELb1EEEvNS_9BwdParamsE,"aw",@nobits
	.sectionflags	@""
	.align	16
	.zero		1024


//--------------------- .nv.shared._ZN10layer_norm13ln_bwd_kernelINS_13Kernel_traitsI13__nv_bfloat16S2_S2_S2_fjLj512ELj1ELj4ELj1ELj16ENS_18Kernel_traits_baseILj512ES2_S2_S2_S2_fjLj128EEEEELb1ELb0ELb0ELb0EEEvNS_9BwdParamsE --------------------------
	.section	.nv.shared._ZN10layer_norm13ln_bwd_kernelINS_13Kernel_traitsI13__nv_bfloat16S2_S2_S2_fjLj512ELj1ELj4ELj1ELj16ENS_18Kernel_traits_baseILj512ES2_S2_S2_S2_fjLj128EEEEELb1ELb0ELb0ELb0EEEvNS_9BwdParamsE,"aw",@nobits
	.sectionflags	@""
	.align	16
	.zero		1024


//--------------------- .nv.shared._ZN10layer_norm13ln_bwd_kernelINS_13Kernel_traitsI13__nv_bfloat16S2_S2_S2_fjLj512ELj1ELj4ELj1ELj16ENS_18Kernel_traits_baseILj512ES2_S2_S2_S2_fjLj128EEEEELb1ELb0ELb0ELb1EEEvNS_9BwdParamsE --------------------------
	.section	.nv.shared._ZN10layer_norm13ln_bwd_kernelINS_13Kernel_traitsI13__nv_bfloat16S2_S2_S2_fjLj512ELj1ELj4ELj1ELj16ENS_18Kernel_traits_baseILj512ES2_S2_S2_S2_fjLj128EEEEELb1ELb0ELb0ELb1EEEvNS_9BwdParamsE,"aw",@nobits
	.sectionflags	@""
	.align	16
	.zero		1024


//--------------------- .nv.shared._ZN10layer_norm22ln_bwd_finalize_kernelINS_22Kernel_traits_finalizeILj512E13__nv_bfloat16S2_S2_S2_fjLb0ELj1024ELj4ENS_18Kernel_traits_baseILj512ES2_S2_S2_S2_fjLj1024EEEEELb0ELb0EEEvNS_9BwdParamsE --------------------------
	.section	.nv.shared._ZN10layer_norm22ln_bwd_finalize_kernelINS_22Kernel_traits_finalizeILj512E13__nv_bfloat16S2_S2_S2_fjLb0ELj1024ELj4ENS_18Kernel_traits_baseILj512ES2_S2_S2_S2_fjLj1024EEEEELb0ELb0EEEvNS_9BwdParamsE,"aw",@nobits
	.sectionflags	@""
	.align	16
.nv.shared._ZN10layer_norm22ln_bwd_finalize_kernelINS_22Kernel_traits_finalizeILj512E13__nv_bfloat16S2_S2_S2_fjLb0ELj1024ELj4ENS_18Kernel_traits_baseILj512ES2_S2_S2_S2_fjLj1024EEEEELb0ELb0EEEvNS_9BwdParamsE:
	.zero		9472


//--------------------- .nv.shared._ZN10layer_norm13ln_bwd_kernelINS_13Kernel_traitsI13__nv_bfloat16S2_S2_S2_fjLj512ELj1ELj4ELj1ELj16ENS_18Kernel_traits_baseILj512ES2_S2_S2_S2_fjLj128EEEEELb1ELb0ELb1ELb0EEEvNS_9BwdParamsE --------------------------
	.section	.nv.shared._ZN10layer_norm13ln_bwd_kernelINS_13Kernel_traitsI13__nv_bfloat16S2_S2_S2_fjLj512ELj1ELj4ELj1ELj16ENS_18Kernel_traits_baseILj512ES2_S2_S2_S2_fjLj128EEEEELb1ELb0ELb1ELb0EEEvNS_9BwdParamsE,"aw",@nobits
	.sectionflags	@""
	.align	16
	.zero		1024


//--------------------- .nv.shared._ZN10layer_norm22ln_bwd_finalize_kernelINS_22Kernel_traits_finalizeILj512E13__nv_bfloat16S2_S2_S2_fjLb0ELj1024ELj4ENS_18Kernel_traits_baseILj512ES2_S2_S2_S2_fjLj1024EEEEELb0ELb1EEEvNS_9BwdParamsE --------------------------
	.section	.nv.shared._ZN10layer_norm22ln_bwd_finalize_kernelINS_22Kernel_traits_finalizeILj512E13__nv_bfloat16S2_S2_S2_fjLb0ELj1024ELj4ENS_18Kernel_traits_baseILj512ES2_S2_S2_S2_fjLj1024EEEEELb0ELb1EEEvNS_9BwdParamsE,"aw",@nobits
	.sectionflags	@""
	.align	16
.nv.shared._ZN10layer_norm22ln_bwd_finalize_kernelINS_22Kernel_traits_finalizeILj512E13__nv_bfloat16S2_S2_S2_fjLb0ELj1024ELj4ENS_18Kernel_traits_baseILj512ES2_S2_S2_S2_fjLj1024EEEEELb0ELb1EEEvNS_9BwdParamsE:
	.zero		9472


//--------------------- .nv.shared._ZN10layer_norm13ln_bwd_kernelINS_13Kernel_traitsI13__nv_bfloat16S2_S2_S2_fjLj512ELj1ELj4ELj1ELj16ENS_18Kernel_traits_baseILj512ES2_S2_S2_S2_fjLj128EEEEELb1ELb0ELb1ELb1EEEvNS_9BwdParamsE --------------------------
	.section	.nv.shared._ZN10layer_norm13ln_bwd_kernelINS_13Kernel_traitsI13__nv_bfloat16S2_S2_S2_fjLj512ELj1ELj4ELj1ELj16ENS_18Kernel_traits_baseILj512ES2_S2_S2_S2_fjLj128EEEEELb1ELb0ELb1ELb1EEEvNS_9BwdParamsE,"aw",@nobits
	.sectionflags	@""
	.align	16
	.zero		1024


//--------------------- .nv.shared._ZN10layer_norm13ln_bwd_kernelINS_13Kernel_traitsI13__nv_bfloat16S2_S2_S2_fjLj512ELj1ELj4ELj1ELj16ENS_18Kernel_traits_baseILj512ES2_S2_S2_S2_fjLj128EEEEELb1ELb1ELb0ELb0EEEvNS_9BwdParamsE --------------------------
	.section	.nv.shared._ZN10layer_norm13ln_bwd_kernelINS_13Kernel_traitsI13__nv_bfloat16S2_S2_S2_fjLj512ELj1ELj4ELj1ELj16ENS_18Kernel_traits_baseILj512ES2_S2_S2_S2_fjLj128EEEEELb1ELb1ELb0ELb0EEEvNS_9BwdParamsE,"aw",@nobits
	.sectionflags	@""
	.align	16
	.zero		1024


//--------------------- .nv.shared._ZN10layer_norm13ln_bwd_kernelINS_13Kernel_traitsI13__nv_bfloat16S2_S2_S2_fjLj512ELj1ELj4ELj1ELj16ENS_18Kernel_traits_baseILj512ES2_S2_S2_S2_fjLj128EEEEELb1ELb1ELb0ELb1EEEvNS_9BwdParamsE --------------------------
	.section	.nv.shared._ZN10layer_norm13ln_bwd_kernelINS_13Kernel_traitsI13__nv_bfloat16S2_S2_S2_fjLj512ELj1ELj4ELj1ELj16ENS_18Kernel_traits_baseILj512ES2_S2_S2_S2_fjLj128EEEEELb1ELb1ELb0ELb1EEEvNS_9BwdParamsE,"aw",@nobits
	.sectionflags	@""
	.align	16
	.zero		1024


//--------------------- .nv.shared._ZN10layer_norm22ln_bwd_finalize_kernelINS_22Kernel_traits_finalizeILj512E13__nv_bfloat16S2_S2_S2_fjLb1ELj1024ELj4ENS_18Kernel_traits_baseILj512ES2_S2_S2_S2_fjLj1024EEEEELb1ELb0EEEvNS_9BwdParamsE --------------------------
	.section	.nv.shared._ZN10layer_norm22ln_bwd_finalize_kernelINS_22Kernel_traits_finalizeILj512E13__nv_bfloat16S2_S2_S2_fjLb1ELj1024ELj4ENS_18Kernel_traits_baseILj512ES2_S2_S2_S2_fjLj1024EEEEELb1ELb0EEEvNS_9BwdParamsE,"aw",@nobits
	.sectionflags	@""
	.align	16
.nv.shared._ZN10layer_norm22ln_bwd_finalize_kernelINS_22Kernel_traits_finalizeILj512E13__nv_bfloat16S2_S2_S2_fjLb1ELj1024ELj4ENS_18Kernel_traits_baseILj512ES2_S2_S2_S2_fjLj1024EEEEELb1ELb0EEEvNS_9BwdParamsE:
	.zero		13696


//--------------------- .nv.shared._ZN10layer_norm13ln_bwd_kernelINS_13Kernel_traitsI13__nv_bfloat16S2_S2_S2_fjLj512ELj1ELj4ELj1ELj16ENS_18Kernel_traits_baseILj512ES2_S2_S2_S2_fjLj128EEEEELb1ELb1ELb1ELb0EEEvNS_9BwdParamsE --------------------------
	.section	.nv.shared._ZN10layer_norm13ln_bwd_kernelINS_13Kernel_traitsI13__nv_bfloat16S2_S2_S2_fjLj512ELj1ELj4ELj1ELj16ENS_18Kernel_traits_baseILj512ES2_S2_S2_S2_fjLj128EEEEELb1ELb1ELb1ELb0EEEvNS_9BwdParamsE,"aw",@nobits
	.sectionflags	@""
	.align	16
	.zero		1024


//--------------------- .nv.shared._ZN10layer_norm22ln_bwd_finalize_kernelINS_22Kernel_traits_finalizeILj512E13__nv_bfloat16S2_S2_S2_fjLb1ELj1024ELj4ENS_18Kernel_traits_baseILj512ES2_S2_S2_S2_fjLj1024EEEEELb1ELb1EEEvNS_9BwdParamsE --------------------------
	.section	.nv.shared._ZN10layer_norm22ln_bwd_finalize_kernelINS_22Kernel_traits_finalizeILj512E13__nv_bfloat16S2_S2_S2_fjLb1ELj1024ELj4ENS_18Kernel_traits_baseILj512ES2_S2_S2_S2_fjLj1024EEEEELb1ELb1EEEvNS_9BwdParamsE,"aw",@nobits
	.sectionflags	@""
	.align	16
.nv.shared._ZN10layer_norm22ln_bwd_finalize_kernelINS_22Kernel_traits_finalizeILj512E13__nv_bfloat16S2_S2_S2_fjLb1ELj1024ELj4ENS_18Kernel_traits_baseILj512ES2_S2_S2_S2_fjLj1024EEEEELb1ELb1EEEvNS_9BwdParamsE:
	.zero		13696


//--------------------- .nv.shared._ZN10layer_norm13ln_bwd_kernelINS_13Kernel_traitsI13__nv_bfloat16S2_S2_S2_fjLj512ELj1ELj4ELj1ELj16ENS_18Kernel_traits_baseILj512ES2_S2_S2_S2_fjLj128EEEEELb1ELb1ELb1ELb1EEEvNS_9BwdParamsE --------------------------
	.section	.nv.shared._ZN10layer_norm13ln_bwd_kernelINS_13Kernel_traitsI13__nv_bfloat16S2_S2_S2_fjLj512ELj1ELj4ELj1ELj16ENS_18Kernel_traits_baseILj512ES2_S2_S2_S2_fjLj128EEEEELb1ELb1ELb1ELb1EEEvNS_9BwdParamsE,"aw",@nobits
	.sectionflags	@""
	.align	16
	.zero		1024


//--------------------- .nv.shared._ZN10layer_norm13ln_bwd_kernelINS_13Kernel_traitsI6__halfS2_S2_S2_fjLj512ELj1ELj4ELj1ELj16ENS_18Kernel_traits_baseILj512ES2_S2_S2_S2_fjLj128EEEEELb0ELb0ELb0ELb0EEEvNS_9BwdParamsE --------------------------
	.section	.nv.shared._ZN10layer_norm13ln_bwd_kernelINS_13Kernel_traitsI6__halfS2_S2_S2_fjLj512ELj1ELj4ELj1ELj16ENS_18Kernel_traits_baseILj512ES2_S2_S2_S2_fjLj128EEEEELb0ELb0ELb0ELb0EEEvNS_9BwdParamsE,"aw",@nobits
	.sectionflags	@""
	.align	16
	.zero		1024


//--------------------- .nv.shared._ZN10layer_norm13ln_bwd_kernelINS_13Kernel_traitsI6__halfS2_S2_S2_fjLj512ELj1ELj4ELj1ELj16ENS_18Kernel_traits_baseILj512ES2_S2_S2_S2_fjLj128EEEEELb0ELb0ELb0ELb1EEEvNS_9BwdParamsE --------------------------
	.section	.nv.shared._ZN10layer_norm13ln_bwd_kernelINS_13Kernel_traitsI6__halfS2_S2_S2_fjLj512ELj1ELj4ELj1ELj16ENS_18Kernel_traits_baseILj512ES2_S2_S2_S2_fjLj128EEEEELb0ELb0ELb0ELb1EEEvNS_9BwdParamsE,"aw",@nobits
	.sectionflags	@""
	.align	16
	.zero		1024


//--------------------- .nv.shared._ZN10layer_norm13ln_bwd_kernelINS_13Kernel_traitsI6__halfS2_S2_S2_fjLj512ELj1ELj4ELj1ELj16ENS_18Kernel_traits_baseILj512ES2_S2_S2_S2_fjLj128EEEEELb0ELb0ELb1ELb0EEEvNS_9BwdParamsE --------------------------
	.section	.nv.shared._ZN10layer_norm13ln_bwd_kernelINS_13Kernel_traitsI6__halfS2_S2_S2_fjLj512ELj1ELj4ELj1ELj16ENS_18Kernel_traits_baseILj512ES2_S2_S2_S2_fjLj128EEEEELb0ELb0ELb1ELb0EEEvNS_9BwdParamsE,"aw",@nobits
	.sectionflags	@""
	.align	16
	.zero		1024


//--------------------- .nv.shared._ZN10layer_norm13ln_bwd_kernelINS_13Kernel_traitsI6__halfS2_S2_S2_fjLj512ELj1ELj4ELj1ELj16ENS_18Kernel_traits_baseILj512ES2_S2_S2_S2_fjLj128EEEEELb0ELb0ELb1ELb1EEEvNS_9BwdParamsE --------------------------
	.section	.nv.shared._ZN10layer_norm13ln_bwd_kernelINS_13Kernel_traitsI6__halfS2_S2_S2_fjLj512ELj1ELj4ELj1ELj16ENS_18Kernel_traits_baseILj512ES2_S2_S2_S2_fjLj128EEEEELb0ELb0ELb1ELb1EEEvNS_9BwdParamsE,"aw",@nobits
	.sectionflags	@""
	.align	16
	.zero		1024


//--------------------- .nv.shared._ZN10layer_norm13ln_bwd_kernelINS_13Kernel_traitsI6__halfS2_S2_S2_fjLj512ELj1ELj4ELj1ELj16ENS_18Kernel_traits_baseILj512ES2_S2_S2_S2_fjLj128EEEEELb0ELb1ELb0ELb0EEEvNS_9BwdParamsE --------------------------
	.section	.nv.shared._ZN10layer_norm13ln_bwd_kernelINS_13Kernel_traitsI6__halfS2_S2_S2_fjLj512ELj1ELj4ELj1ELj16ENS_18Kernel_traits_baseILj512ES2_S2_S2_S2_fjLj128EEEEELb0ELb1ELb0ELb0EEEvNS_9BwdParamsE,"aw",@nobits
	.sectionflags	@""
	.align	16
	.zero		1024


//--------------------- .nv.shared._ZN10layer_norm13ln_bwd_kernelINS_13Kernel_traitsI6__halfS2_S2_S2_fjLj512ELj1ELj4ELj1ELj16ENS_18Kernel_traits_baseILj512ES2_S2_S2_S2_fjLj128EEEEELb0ELb1ELb0ELb1EEEvNS_9BwdParamsE --------------------------
	.section	.nv.shared._ZN10layer_norm13ln_bwd_kernelINS_13Kernel_traitsI6__halfS2_S2_S2_fjLj512ELj1ELj4ELj1ELj16ENS_18Kernel_traits_baseILj512ES2_S2_S2_S2_fjLj128EEEEELb0ELb1ELb0ELb1EEEvNS_9BwdParamsE,"aw",@nobits
	.sectionflags	@""
	.align	16
	.zero		1024


//--------------------- .nv.shared._ZN10layer_norm13ln_bwd_kernelINS_13Kernel_traitsI6__halfS2_S2_S2_fjLj512ELj1ELj4ELj1ELj16ENS_18Kernel_traits_baseILj512ES2_S2_S2_S2_fjLj128EEEEELb0ELb1ELb1ELb0EEEvNS_9BwdParamsE --------------------------
	.section	.nv.shared._ZN10layer_norm13ln_bwd_kernelINS_13Kernel_traitsI6__halfS2_S2_S2_fjLj512ELj1ELj4ELj1ELj16ENS_18Kernel_traits_baseILj512ES2_S2_S2_S2_fjLj128EEEEELb0ELb1ELb1ELb0EEEvNS_9BwdParamsE,"aw",@nobits
	.sectionflags	@""
	.align	16
	.zero		1024


//--------------------- .nv.shared._ZN10layer_norm13ln_bwd_kernelINS_13Kernel_traitsI6__halfS2_S2_S2_fjLj512ELj1ELj4ELj1ELj16ENS_18Kernel_traits_baseILj512ES2_S2_S2_S2_fjLj128EEEEELb0ELb1ELb1ELb1EEEvNS_9BwdParamsE --------------------------
	.section	.nv.shared._ZN10layer_norm13ln_bwd_kernelINS_13Kernel_traitsI6__halfS2_S2_S2_fjLj512ELj1ELj4ELj1ELj16ENS_18Kernel_traits_baseILj512ES2_S2_S2_S2_fjLj128EEEEELb0ELb1ELb1ELb1EEEvNS_9BwdParamsE,"aw",@nobits
	.sectionflags	@""
	.align	16
	.zero		1024


//--------------------- .nv.shared._ZN10layer_norm13ln_bwd_kernelINS_13Kernel_traitsI6__halfS2_S2_S2_fjLj512ELj1ELj4ELj1ELj16ENS_18Kernel_traits_baseILj512ES2_S2_S2_S2_fjLj128EEEEELb1ELb0ELb0ELb0EEEvNS_9BwdParamsE --------------------------
	.section	.nv.shared._ZN10layer_norm13ln_bwd_kernelINS_13Kernel_traitsI6__halfS2_S2_S2_fjLj512ELj1ELj4ELj1ELj16ENS_18Kernel_traits_baseILj512ES2_S2_S2_S2_fjLj128EEEEELb1ELb0ELb0ELb0EEEvNS_9BwdParamsE,"aw",@nobits
	.sectionflags	@""
	.align	16
	.zero		1024


//--------------------- .nv.shared._ZN10layer_norm13ln_bwd_kernelINS_13Kernel_traitsI6__halfS2_S2_S2_fjLj512ELj1ELj4ELj1ELj16ENS_18Kernel_traits_baseILj512ES2_S2_S2_S2_fjLj128EEEEELb1ELb0ELb0ELb1EEEvNS_9BwdParamsE --------------------------
	.section	.nv.shared._ZN10layer_norm13ln_bwd_kernelINS_13Kernel_traitsI6__halfS2_S2_S2_fjLj512ELj1ELj4ELj1ELj16ENS_18Kernel_traits_baseILj512ES2_S2_S2_S2_fjLj128EEEEELb1ELb0ELb0ELb1EEEvNS_9BwdParamsE,"aw",@nobits
	.sectionflags	@""
	.align	16
	.zero		1024


//--------------------- .nv.shared._ZN10layer_norm22ln_bwd_finalize_kernelINS_22Kernel_traits_finalizeILj512E6__halfS2_S2_S2_fjLb0ELj1024ELj4ENS_18Kernel_traits_baseILj512ES2_S2_S2_S2_fjLj1024EEEEELb0ELb0EEEvNS_9BwdParamsE --------------------------
	.section	.nv.shared._ZN10layer_norm22ln_bwd_finalize_kernelINS_22Kernel_traits_finalizeILj512E6__halfS2_S2_S2_fjLb0ELj1024ELj4ENS_18Kernel_traits_baseILj512ES2_S2_S2_S2_fjLj1024EEEEELb0ELb0EEEvNS_9BwdParamsE,"aw",@nobits
	.sectionflags	@""
	.align	16
.nv.shared._ZN10layer_norm22ln_bwd_finalize_kernelINS_22Kernel_traits_finalizeILj512E6__halfS2_S2_S2_fjLb0ELj1024ELj4ENS_18Kernel_traits_baseILj512ES2_S2_S2_S2_fjLj1024EEEEELb0ELb0EEEvNS_9BwdParamsE:
	.zero		9472


//--------------------- .nv.shared._ZN10layer_norm13ln_bwd_kernelINS_13Kernel_traitsI6__halfS2_S2_S2_fjLj512ELj1ELj4ELj1ELj16ENS_18Kernel_traits_baseILj512ES2_S2_S2_S2_fjLj128EEEEELb1ELb0ELb1ELb0EEEvNS_9BwdParamsE --------------------------
	.section	.nv.shared._ZN10layer_norm13ln_bwd_kernelINS_13Kernel_traitsI6__halfS2_S2_S2_fjLj512ELj1ELj4ELj1ELj16ENS_18Kernel_traits_baseILj512ES2_S2_S2_S2_fjLj128EEEEELb1ELb0ELb1ELb0EEEvNS_9BwdParamsE,"aw",@nobits
	.sectionflags	@""
	.align	16
	.zero		1024


//--------------------- .nv.shared._ZN10layer_norm22ln_bwd_finalize_kernelINS_22Kernel_traits_finalizeILj512E6__halfS2_S2_S2_fjLb0ELj1024ELj4ENS_18Kernel_traits_baseILj512ES2_S2_S2_S2_fjLj1024EEEEELb0ELb1EEEvNS_9BwdParamsE --------------------------
	.section	.nv.shared._ZN10layer_norm22ln_bwd_finalize_kernelINS_22Kernel_traits_finalizeILj512E6__halfS2_S2_S2_fjLb0ELj1024ELj4ENS_18Kernel_traits_baseILj512ES2_S2_S2_S2_fjLj1024EEEEELb0ELb1EEEvNS_9BwdParamsE,"aw",@nobits
	.sectionflags	@""
	.align	16
.nv.shared._ZN10layer_norm22ln_bwd_finalize_kernelINS_22Kernel_traits_finalizeILj512E6__halfS2_S2_S2_fjLb0ELj1024ELj4ENS_18Kernel_traits_baseILj512ES2_S2_S2_S2_fjLj1024EEEEELb0ELb1EEEvNS_9BwdParamsE:
	.zero		9472


//--------------------- .nv.shared._ZN10layer_norm13ln_bwd_kernelINS_13Kernel_traitsI6__halfS2_S2_S2_fjLj512ELj1ELj4ELj1ELj16ENS_18Kernel_traits_baseILj512ES2_S2_S2_S2_fjLj128EEEEELb1ELb0ELb1ELb1EEEvNS_9BwdParamsE --------------------------
	.section	.nv.shared._ZN10layer_norm13ln_bwd_kernelINS_13Kernel_traitsI6__halfS2_S2_S2_fjLj512ELj1ELj4ELj1ELj16ENS_18Kernel_traits_baseILj512ES2_S2_S2_S2_fjLj128EEEEELb1ELb0ELb1ELb1EEEvNS_9BwdParamsE,"aw",@nobits
	.sectionflags	@""
	.align	16
	.zero		1024


//--------------------- .nv.shared._ZN10layer_norm13ln_bwd_kernelINS_13Kernel_traitsI6__halfS2_S2_S2_fjLj512ELj1ELj4ELj1ELj16ENS_18Kernel_traits_baseILj512ES2_S2_S2_S2_fjLj128EEEEELb1ELb1ELb0ELb0EEEvNS_9BwdParamsE --------------------------
	.section	.nv.shared._ZN10layer_norm13ln_bwd_kernelINS_13Kernel_traitsI6__halfS2_S2_S2_fjLj512ELj1ELj4ELj1ELj16ENS_18Kernel_traits_baseILj512ES2_S2_S2_S2_fjLj128EEEEELb1ELb1ELb0ELb0EEEvNS_9BwdParamsE,"aw",@nobits
	.sectionflags	@""
	.align	16
	.zero		1024


//--------------------- .nv.shared._ZN10layer_norm13ln_bwd_kernelINS_13Kernel_traitsI6__halfS2_S2_S2_fjLj512ELj1ELj4ELj1ELj16ENS_18Kernel_traits_baseILj512ES2_S2_S2_S2_fjLj128EEEEELb1ELb1ELb0ELb1EEEvNS_9BwdParamsE --------------------------
	.section	.nv.shared._ZN10layer_norm13ln_bwd_kernelINS_13Kernel_traitsI6__halfS2_S2_S2_fjLj512ELj1ELj4ELj1ELj16ENS_18Kernel_traits_baseILj512ES2_S2_S2_S2_fjLj128EEEEELb1ELb1ELb0ELb1EEEvNS_9BwdParamsE,"aw",@nobits
	.sectionflags	@""
	.align	16
	.zero		1024


//--------------------- .nv.shared._ZN10layer_norm22ln_bwd_finalize_kernelINS_22Kernel_traits_finalizeILj512E6__halfS2_S2_S2_fjLb1ELj1024ELj4ENS_18Kernel_traits_baseILj512ES2_S2_S2_S2_fjLj1024EEEEELb1ELb0EEEvNS_9BwdParamsE --------------------------
	.section	.nv.shared._ZN10layer_norm22ln_bwd_finalize_kernelINS_22Kernel_traits_finalizeILj512E6__halfS2_S2_S2_fjLb1ELj1024ELj4ENS_18Kernel_traits_baseILj512ES2_S2_S2_S2_fjLj1024EEEEELb1ELb0EEEvNS_9BwdParamsE,"aw",@nobits
	.sectionflags	@""
	.align	16
.nv.shared._ZN10layer_norm22ln_bwd_finalize_kernelINS_22Kernel_traits_finalizeILj512E6__halfS2_S2_S2_fjLb1ELj1024ELj4ENS_18Kernel_traits_baseILj512ES2_S2_S2_S2_fjLj1024EEEEELb1ELb0EEEvNS_9BwdParamsE:
	.zero		13696


//--------------------- .nv.shared._ZN10layer_norm13ln_bwd_kernelINS_13Kernel_traitsI6__halfS2_S2_S2_fjLj512ELj1ELj4ELj1ELj16ENS_18Kernel_traits_baseILj512ES2_S2_S2_S2_fjLj128EEEEELb1ELb1ELb1ELb0EEEvNS_9BwdParamsE --------------------------
	.section	.nv.shared._ZN10layer_norm13ln_bwd_kernelINS_13Kernel_traitsI6__halfS2_S2_S2_fjLj512ELj1ELj4ELj1ELj16ENS_18Kernel_traits_baseILj512ES2_S2_S2_S2_fjLj128EEEEELb1ELb1ELb1ELb0EEEvNS_9BwdParamsE,"aw",@nobits
	.sectionflags	@""
	.align	16
	.zero		1024


//--------------------- .nv.shared._ZN10layer_norm22ln_bwd_finalize_kernelINS_22Kernel_traits_finalizeILj512E6__halfS2_S2_S2_fjLb1ELj1024ELj4ENS_18Kernel_traits_baseILj512ES2_S2_S2_S2_fjLj1024EEEEELb1ELb1EEEvNS_9BwdParamsE --------------------------
	.section	.nv.shared._ZN10layer_norm22ln_bwd_finalize_kernelINS_22Kernel_traits_finalizeILj512E6__halfS2_S2_S2_fjLb1ELj1024ELj4ENS_18Kernel_traits_baseILj512ES2_S2_S2_S2_fjLj1024EEEEELb1ELb1EEEvNS_9BwdParamsE,"aw",@nobits
	.sectionflags	@""
	.align	16
.nv.shared._ZN10layer_norm22ln_bwd_finalize_kernelINS_22Kernel_traits_finalizeILj512E6__halfS2_S2_S2_fjLb1ELj1024ELj4ENS_18Kernel_traits_baseILj512ES2_S2_S2_S2_fjLj1024EEEEELb1ELb1EEEvNS_9BwdParamsE:
	.zero		13696


//--------------------- .nv.shared._ZN10layer_norm13ln_bwd_kernelINS_13Kernel_traitsI6__halfS2_S2_S2_fjLj512ELj1ELj4ELj1ELj16ENS_18Kernel_traits_baseILj512ES2_S2_S2_S2_fjLj128EEEEELb1ELb1ELb1ELb1EEEvNS_9BwdParamsE --------------------------
	.section	.nv.shared._ZN10layer_norm13ln_bwd_kernelINS_13Kernel_traitsI6__halfS2_S2_S2_fjLj512ELj1ELj4ELj1ELj16ENS_18Kernel_traits_baseILj512ES2_S2_S2_S2_fjLj128EEEEELb1ELb1ELb1ELb1EEEvNS_9BwdParamsE,"aw",@nobits
	.sectionflags	@""
	.align	16
	.zero		1024


//--------------------- .nv.shared._ZN10layer_norm13ln_bwd_kernelINS_13Kernel_traitsIf13__nv_bfloat16S2_S2_fjLj512ELj1ELj4ELj1ELj16ENS_18Kernel_traits_baseILj512EfS2_S2_S2_fjLj128EEEEELb0ELb0ELb0ELb0EEEvNS_9BwdParamsE --------------------------
	.section	.nv.shared._ZN10layer_norm13ln_bwd_kernelINS_13Kernel_traitsIf13__nv_bfloat16S2_S2_fjLj512ELj1ELj4ELj1ELj16ENS_18Kernel_traits_baseILj512EfS2_S2_S2_fjLj128EEEEELb0ELb0ELb0ELb0EEEvNS_9BwdParamsE,"aw",@nobits
	.sectionflags	@""
	.align	16
	.zero		1024


//--------------------- .nv.shared._ZN10layer_norm13ln_bwd_kernelINS_13Kernel_traitsIf13__nv_bfloat16S2_S2_fjLj512ELj1ELj4ELj1ELj16ENS_18Kernel_traits_baseILj512EfS2_S2_S2_fjLj128EEEEELb0ELb0ELb0ELb1EEEvNS_9BwdParamsE --------------------------
	.section	.nv.shared._ZN10layer_norm13ln_bwd_kernelINS_13Kernel_traitsIf13__nv_bfloat16S2_S2_fjLj512ELj1ELj4ELj1ELj16ENS_18Kernel_traits_baseILj512EfS2_S2_S2_fjLj128EEEEELb0ELb0ELb0ELb1EEEvNS_9BwdParamsE,"aw",@nobits
	.sectionflags	@""
	.align	16
	.zero		1024


//--------------------- .nv.shared._ZN10layer_norm13ln_bwd_kernelINS_13Kernel_traitsIf13__nv_bfloat16S2_S2_fjLj512ELj1ELj4ELj1ELj16ENS_18Kernel_traits_baseILj512EfS2_S2_S2_fjLj128EEEEELb0ELb0ELb1ELb0EEEvNS_9BwdParamsE --------------------------
	.section	.nv.shared._ZN10layer_norm13ln_bwd_kernelINS_13Kernel_traitsIf13__nv_bfloat16S2_S2_fjLj512ELj1ELj4ELj1ELj16ENS_18Kernel_traits_baseILj512EfS2_S2_S2_fjLj128EEEEELb0ELb0ELb1ELb0EEEvNS_9BwdParamsE,"aw",@nobits
	.sectionflags	@""
	.align	16
	.zero		1024


//--------------------- .nv.shared._ZN10layer_norm13ln_bwd_kernelINS_13Kernel_traitsIf13__nv_bfloat16S2_S2_fjLj512ELj1ELj4ELj1ELj16ENS_18Kernel_traits_baseILj512EfS2_S2_S2_fjLj128EEEEELb0ELb0ELb1ELb1EEEvNS_9BwdParamsE --------------------------
	.section	.nv.shared._ZN10layer_norm13ln_bwd_kernelINS_13Kernel_traitsIf13__nv_bfloat16S2_S2_fjLj512ELj1ELj4ELj1ELj16ENS_18Kernel_traits_baseILj512EfS2_S2_S2_fjLj128EEEEELb0ELb0ELb1ELb1EEEvNS_9BwdParamsE,"aw",@nobits
	.sectionflags	@""
	.align	16
	.zero		1024


//--------------------- .nv.shared._ZN10layer_norm13ln_bwd_kernelINS_13Kernel_traitsIf13__nv_bfloat16S2_S2_fjLj512ELj1ELj4ELj1ELj16ENS_18Kernel_traits_baseILj512EfS2_S2_S2_fjLj128EEEEELb0ELb1ELb0ELb0EEEvNS_9BwdParamsE --------------------------
	.section	.nv.shared._ZN10layer_norm13ln_bwd_kernelINS_13Kernel_traitsIf13__nv_bfloat16S2_S2_fjLj512ELj1ELj4ELj1ELj16ENS_18Kernel_traits_baseILj512EfS2_S2_S2_fjLj128EEEEELb0ELb1ELb0ELb0EEEvNS_9BwdParamsE,"aw",@nobits
	.sectionflags	@""
	.align	16
	.zero		1024


//--------------------- .nv.shared._ZN10layer_norm13ln_bwd_kernelINS_13Kernel_traitsIf13__nv_bfloat16S2_S2_fjLj512ELj1ELj4ELj1ELj16ENS_18Kernel_traits_baseILj512EfS2_S2_S2_fjLj128EEEEELb0ELb1ELb0ELb1EEEvNS_9BwdParamsE --------------------------
	.section	.nv.shared._ZN10layer_norm13ln_bwd_kernelINS_13Kernel_traitsIf13__nv_bfloat16S2_S2_fjLj512ELj1ELj4ELj1ELj16ENS_18Kernel_traits_baseILj512EfS2_S2_S2_fjLj128EEEEELb0ELb1ELb0ELb1EEEvNS_9BwdParamsE,"aw",@nobits
	.sectionflags	@""
	.align	16
	.zero		1024


//--------------------- .nv.shared._ZN10layer_norm13ln_bwd_kernelINS_13Kernel_traitsIf13__nv_bfloat16S2_S2_fjLj512ELj1ELj4ELj1ELj16ENS_18Kernel_traits_baseILj512EfS2_S2_S2_fjLj128EEEEELb0ELb1ELb1ELb0EEEvNS_9BwdParamsE --------------------------
	.section	.nv.shared._ZN10layer_norm13ln_bwd_kernelINS_13Kernel_traitsIf13__nv_bfloat16S2_S2_fjLj512ELj1ELj4ELj1ELj16ENS_18Kernel_traits_baseILj512EfS2_S2_S2_fjLj128EEEEELb0ELb1ELb1ELb0EEEvNS_9BwdParamsE,"aw",@nobits
	.sectionflags	@""
	.align	16
	.zero		1024


//--------------------- .nv.shared._ZN10layer_norm13ln_bwd_kernelINS_13Kernel_traitsIf13__nv_bfloat16S2_S2_fjLj512ELj1ELj4ELj1ELj16ENS_18Kernel_traits_baseILj512EfS2_S2_S2_fjLj128EEEEELb0ELb1ELb1ELb1EEEvNS_9BwdParamsE --------------------------
	.section	.nv.shared._ZN10layer_norm13ln_bwd_kernelINS_13Kernel_traitsIf13__nv_bfloat16S2_S2_fjLj512ELj1ELj4ELj1ELj16ENS_18Kernel_traits_baseILj512EfS2_S2_S2_fjLj128EEEEELb0ELb1ELb1ELb1EEEvNS_9BwdParamsE,"aw",@nobits
	.sectionflags	@""
	.align	16
	.zero		1024


//--------------------- .nv.shared._ZN10layer_norm13ln_bwd_kernelINS_13Kernel_traitsIf13__nv_bfloat16S2_S2_fjLj512ELj1ELj4ELj1ELj16ENS_18Kernel_traits_baseILj512EfS2_S2_S2_fjLj128EEEEELb1ELb0ELb0ELb0EEEvNS_9BwdParamsE --------------------------
	.section	.nv.shared._ZN10layer_norm13ln_bwd_kernelINS_13Kernel_traitsIf13__nv_bfloat16S2_S2_fjLj512ELj1ELj4ELj1ELj16ENS_18Kernel_traits_baseILj512EfS2_S2_S2_fjLj128EEEEELb1ELb0ELb0ELb0EEEvNS_9BwdParamsE,"aw",@nobits
	.sectionflags	@""
	.align	16
	.zero		1024


//--------------------- .nv.shared._ZN10layer_norm13ln_bwd_kernelINS_13Kernel_traitsIf13__nv_bfloat16S2_S2_fjLj512ELj1ELj4ELj1ELj16ENS_18Kernel_traits_baseILj512EfS2_S2_S2_fjLj128EEEEELb1ELb0ELb0ELb1EEEvNS_9BwdParamsE --------------------------
	.section	.nv.shared._ZN10layer_norm13ln_bwd_kernelINS_13Kernel_traitsIf13__nv_bfloat16S2_S2_fjLj512ELj1ELj4ELj1ELj16ENS_18Kernel_traits_baseILj512EfS2_S2_S2_fjLj128EEEEELb1ELb0ELb0ELb1EEEvNS_9BwdParamsE,"aw",@nobits
	.sectionflags	@""
	.align	16
	.zero		1024


//--------------------- .nv.shared._ZN10layer_norm22ln_bwd_finalize_kernelINS_22Kernel_traits_finalizeILj512Ef13__nv_bfloat16S2_S2_fjLb0ELj1024ELj4ENS_18Kernel_traits_baseILj512EfS2_S2_S2_fjLj1024EEEEELb0ELb0EEEvNS_9BwdParamsE --------------------------
	.section	.nv.shared._ZN10layer_norm22ln_bwd_finalize_kernelINS_22Kernel_traits_finalizeILj512Ef13__nv_bfloat16S2_S2_fjLb0ELj1024ELj4ENS_18Kernel_traits_baseILj512EfS2_S2_S2_fjLj1024EEEEELb0ELb0EEEvNS_9BwdParamsE,"aw",@nobits
	.sectionflags	@""
	.align	16
.nv.shared._ZN10layer_norm22ln_bwd_finalize_kernelINS_22Kernel_traits_finalizeILj512Ef13__nv_bfloat16S2_S2_fjLb0ELj1024ELj4ENS_18Kernel_traits_baseILj512EfS2_S2_S2_fjLj1024EEEEELb0ELb0EEEvNS_9BwdParamsE:
	.zero		9472


//--------------------- .nv.shared._ZN10layer_norm13ln_bwd_kernelINS_13Kernel_traitsIf13__nv_bfloat16S2_S2_fjLj512ELj1ELj4ELj1ELj16ENS_18Kernel_traits_baseILj512EfS2_S2_S2_fjLj128EEEEELb1ELb0ELb1ELb0EEEvNS_9BwdParamsE --------------------------
	.section	.nv.shared._ZN10layer_norm13ln_bwd_kernelINS_13Kernel_traitsIf13__nv_bfloat16S2_S2_fjLj512ELj1ELj4ELj1ELj16ENS_18Kernel_traits_baseILj512EfS2_S2_S2_fjLj128EEEEELb1ELb0ELb1ELb0EEEvNS_9BwdParamsE,"aw",@nobits
	.sectionflags	@""
	.align	16
	.zero		1024


//--------------------- .nv.shared._ZN10layer_norm22ln_bwd_finalize_kernelINS_22Kernel_traits_finalizeILj512Ef13__nv_bfloat16S2_S2_fjLb0ELj1024ELj4ENS_18Kernel_traits_baseILj512EfS2_S2_S2_fjLj1024EEEEELb0ELb1EEEvNS_9BwdParamsE --------------------------
	.section	.nv.shared._ZN10layer_norm22ln_bwd_finalize_kernelINS_22Kernel_traits_finalizeILj512Ef13__nv_bfloat16S2_S2_fjLb0ELj1024ELj4ENS_18Kernel_traits_baseILj512EfS2_S2_S2_fjLj1024EEEEELb0ELb1EEEvNS_9BwdParamsE,"aw",@nobits
	.sectionflags	@""
	.align	16
.nv.shared._ZN10layer_norm22ln_bwd_finalize_kernelINS_22Kernel_traits_finalizeILj512Ef13__nv_bfloat16S2_S2_fjLb0ELj1024ELj4ENS_18Kernel_traits_baseILj512EfS2_S2_S2_fjLj1024EEEEELb0ELb1EEEvNS_9BwdParamsE:
	.zero		9472


//--------------------- .nv.shared._ZN10layer_norm13ln_bwd_kernelINS_13Kernel_traitsIf13__nv_bfloat16S2_S2_fjLj512ELj1ELj4ELj1ELj16ENS_18Kernel_traits_baseILj512EfS2_S2_S2_fjLj128EEEEELb1ELb0ELb1ELb1EEEvNS_9BwdParamsE --------------------------
	.section	.nv.shared._ZN10layer_norm13ln_bwd_kernelINS_13Kernel_traitsIf13__nv_bfloat16S2_S2_fjLj512ELj1ELj4ELj1ELj16ENS_18Kernel_traits_baseILj512EfS2_S2_S2_fjLj128EEEEELb1ELb0ELb1ELb1EEEvNS_9BwdParamsE,"aw",@nobits
	.sectionflags	@""
	.align	16
	.zero		1024


//--------------------- .nv.shared._ZN10layer_norm13ln_bwd_kernelINS_13Kernel_traitsIf13__nv_bfloat16S2_S2_fjLj512ELj1ELj4ELj1ELj16ENS_18Kernel_traits_baseILj512EfS2_S2_S2_fjLj128EEEEELb1ELb1ELb0ELb0EEEvNS_9BwdParamsE --------------------------
	.section	.nv.shared._ZN10layer_norm13ln_bwd_kernelINS_13Kernel_traitsIf13__nv_bfloat16S2_S2_fjLj512ELj1ELj4ELj1ELj16ENS_18Kernel_traits_baseILj512EfS2_S2_S2_fjLj128EEEEELb1ELb1ELb0ELb0EEEvNS_9BwdParamsE,"aw",@nobits
	.sectionflags	@""
	.align	16
	.zero		1024


//--------------------- .nv.shared._ZN10layer_norm13ln_bwd_kernelINS_13Kernel_traitsIf13__nv_bfloat16S2_S2_fjLj512ELj1ELj4ELj1ELj16ENS_18Kernel_traits_baseILj512EfS2_S2_S2_fjLj128EEEEELb1ELb1ELb0ELb1EEEvNS_9BwdParamsE --------------------------
	.section	.nv.shared._ZN10layer_norm13ln_bwd_kernelINS_13Kernel_traitsIf13__nv_bfloat16S2_S2_fjLj512ELj1ELj4ELj1ELj16ENS_18Kernel_traits_baseILj512EfS2_S2_S2_fjLj128EEEEELb1ELb1ELb0ELb1EEEvNS_9BwdParamsE,"aw",@nobits
	.sectionflags	@""
	.align	16
	.zero		1024


//--------------------- .nv.shared._ZN10layer_norm22ln_bwd_finalize_kernelINS_22Kernel_traits_finalizeILj512Ef13__nv_bfloat16S2_S2_fjLb1ELj1024ELj4ENS_18Kernel_traits_baseILj512EfS2_S2_S2_fjLj1024EEEEELb1ELb0EEEvNS_9BwdParamsE --------------------------
	.section	.nv.shared._ZN10layer_norm22ln_bwd_finalize_kernelINS_22Kernel_traits_finalizeILj512Ef13__nv_bfloat16S2_S2_fjLb1ELj1024ELj4ENS_18Kernel_traits_baseILj512EfS2_S2_S2_fjLj1024EEEEELb1ELb0EEEvNS_9BwdParamsE,"aw",@nobits
	.sectionflags	@""
	.align	16
.nv.shared._ZN10layer_norm22ln_bwd_finalize_kernelINS_22Kernel_traits_finalizeILj512Ef13__nv_bfloat16S2_S2_fjLb1ELj1024ELj4ENS_18Kernel_traits_baseILj512EfS2_S2_S2_fjLj1024EEEEELb1ELb0EEEvNS_9BwdParamsE:
	.zero		13696


//--------------------- .nv.shared._ZN10layer_norm13ln_bwd_kernelINS_13Kernel_traitsIf13__nv_bfloat16S2_S2_fjLj512ELj1ELj4ELj1ELj16ENS_18Kernel_traits_baseILj512EfS2_S2_S2_fjLj128EEEEELb1ELb1ELb1ELb0EEEvNS_9BwdParamsE --------------------------
	.section	.nv.shared._ZN10layer_norm13ln_bwd_kernelINS_13Kernel_traitsIf13__nv_bfloat16S2_S2_fjLj512ELj1ELj4ELj1ELj16ENS_18Kernel_traits_baseILj512EfS2_S2_S2_fjLj128EEEEELb1ELb1ELb1ELb0EEEvNS_9BwdParamsE,"aw",@nobits
	.sectionflags	@""
	.align	16
	.zero		1024


//--------------------- .nv.shared._ZN10layer_norm22ln_bwd_finalize_kernelINS_22Kernel_traits_finalizeILj512Ef13__nv_bfloat16S2_S2_fjLb1ELj1024ELj4ENS_18Kernel_traits_baseILj512EfS2_S2_S2_fjLj1024EEEEELb1ELb1EEEvNS_9BwdParamsE --------------------------
	.section	.nv.shared._ZN10layer_norm22ln_bwd_finalize_kernelINS_22Kernel_traits_finalizeILj512Ef13__nv_bfloat16S2_S2_fjLb1ELj1024ELj4ENS_18Kernel_traits_baseILj512EfS2_S2_S2_fjLj1024EEEEELb1ELb1EEEvNS_9BwdParamsE,"aw",@nobits
	.sectionflags	@""
	.align	16
.nv.shared._ZN10layer_norm22ln_bwd_finalize_kernelINS_22Kernel_traits_finalizeILj512Ef13__nv_bfloat16S2_S2_fjLb1ELj1024ELj4ENS_18Kernel_traits_baseILj512EfS2_S2_S2_fjLj1024EEEEELb1ELb1EEEvNS_9BwdParamsE:
	.zero		13696


//--------------------- .nv.shared._ZN10layer_norm13ln_bwd_kernelINS_13Kernel_traitsIf13__nv_bfloat16S2_S2_fjLj512ELj1ELj4ELj1ELj16ENS_18Kernel_traits_baseILj512EfS2_S2_S2_fjLj128EEEEELb1ELb1ELb1ELb1EEEvNS_9BwdParamsE --------------------------
	.section	.nv.shared._ZN10layer_norm13ln_bwd_kernelINS_13Kernel_traitsIf13__nv_bfloat16S2_S2_fjLj512ELj1ELj4ELj1ELj16ENS_18Kernel_traits_baseILj512EfS2_S2_S2_fjLj128EEEEELb1ELb1ELb1ELb1EEEvNS_9BwdParamsE,"aw",@nobits
	.sectionflags	@""
	.align	16
	.zero		1024


//--------------------- .nv.shared._ZN10layer_norm13ln_bwd_kernelINS_13Kernel_traitsI13__nv_bfloat16S2_fS2_fjLj512ELj1ELj4ELj1ELj16ENS_18Kernel_traits_baseILj512ES2_S2_fS2_fjLj128EEEEELb0ELb0ELb0ELb0EEEvNS_9BwdParamsE --------------------------
	.section	.nv.shared._ZN10layer_norm13ln_bwd_kernelINS_13Kernel_traitsI13__nv_bfloat16S2_fS2_fjLj512ELj1ELj4ELj1ELj16ENS_18Kernel_traits_baseILj512ES2_S2_fS2_fjLj128EEEEELb0ELb0ELb0ELb0EEEvNS_9BwdParamsE,"aw",@nobits
	.sectionflags	@""
	.align	16
	.zero		1024


//--------------------- .nv.shared._ZN10layer_norm13ln_bwd_kernelINS_13Kernel_traitsI13__nv_bfloat16S2_fS2_fjLj512ELj1ELj4ELj1ELj16ENS_18Kernel_traits_baseILj512ES2_S2_fS2_fjLj128EEEEELb0ELb0ELb0ELb1EEEvNS_9BwdParamsE --------------------------
	.section	.nv.shared._ZN10layer_norm13ln_bwd_kernelINS_13Kernel_traitsI13__nv_bfloat16S2_fS2_fjLj512ELj1ELj4ELj1ELj16ENS_18Kernel_traits_baseILj512ES2_S2_fS2_fjLj128EEEEELb0ELb0ELb0ELb1EEEvNS_9BwdParamsE,"aw",@nobits
	.sectionflags	@""
	.align	16
	.zero		1024


//--------------------- .nv.shared._ZN10layer_norm13ln_bwd_kernelINS_13Kernel_traitsI13__nv_bfloat16S2_fS2_fjLj512ELj1ELj4ELj1ELj16ENS_18Kernel_traits_baseILj512ES2_S2_fS2_fjLj128EEEEELb0ELb0ELb1ELb0EEEvNS_9BwdParamsE --------------------------
	.section	.nv.shared._ZN10layer_norm13ln_bwd_kernelINS_13Kernel_traitsI13__nv_bfloat16S2_fS2_fjLj512ELj1ELj4ELj1ELj16ENS_18Kernel_traits_baseILj512ES2_S2_fS2_fjLj128EEEEELb0ELb0ELb1ELb0EEEvNS_9BwdParamsE,"aw",@nobits
	.sectionflags	@""
	.align	16
	.zero		1024


//--------------------- .nv.shared._ZN10layer_norm13ln_bwd_kernelINS_13Kernel_traitsI13__nv_bfloat16S2_fS2_fjLj512ELj1ELj4ELj1ELj16ENS_18Kernel_traits_baseILj512ES2_S2_fS2_fjLj128EEEEELb0ELb0ELb1ELb1EEEvNS_9BwdParamsE --------------------------
	.section	.nv.shared._ZN10layer_norm13ln_bwd_kernelINS_13Kernel_traitsI13__nv_bfloat16S2_fS2_fjLj512ELj1ELj4ELj1ELj16ENS_18Kernel_traits_baseILj512ES2_S2_fS2_fjLj128EEEEELb0ELb0ELb1ELb1EEEvNS_9BwdParamsE,"aw",@nobits
	.sectionflags	@""
	.align	16
	.zero		1024


//--------------------- .nv.shared._ZN10layer_norm13ln_bwd_kernelINS_13Kernel_traitsI13__nv_bfloat16S2_fS2_fjLj512ELj1ELj4ELj1ELj16ENS_18Kernel_traits_baseILj512ES2_S2_fS2_fjLj128EEEEELb0ELb1ELb0ELb0EEEvNS_9BwdParamsE --------------------------
	.section	.nv.shared._ZN10layer_norm13ln_bwd_kernelINS_13Kernel_traitsI13__nv_bfloat16S2_fS2_fjLj512ELj1ELj4ELj1ELj16ENS_18Kernel_traits_baseILj512ES2_S2_fS2_fjLj128EEEEELb0ELb1ELb0ELb0EEEvNS_9BwdParamsE,"aw",@nobits
	.sectionflags	@""
	.align	16
	.zero		1024


//--------------------- .nv.shared._ZN10layer_norm13ln_bwd_kernelINS_13Kernel_traitsI13__nv_bfloat16S2_fS2_fjLj512ELj1ELj4ELj1ELj16ENS_18Kernel_traits_baseILj512ES2_S2_fS2_fjLj128EEEEELb0ELb1ELb0ELb1EEEvNS_9BwdParamsE --------------------------
	.section	.nv.shared._ZN10layer_norm13ln_bwd_kernelINS_13Kernel_traitsI13__nv_bfloat16S2_fS2_fjLj512ELj1ELj4ELj1ELj16ENS_18Kernel_traits_baseILj512ES2_S2_fS2_fjLj128EEEEELb0ELb1ELb0ELb1EEEvNS_9BwdParamsE,"aw",@nobits
	.sectionflags	@""
	.align	16
	.zero		1024


//--------------------- .nv.shared._ZN10layer_norm13ln_bwd_kernelINS_13Kernel_traitsI13__nv_bfloat16S2_fS2_fjLj512ELj1ELj4ELj1ELj16ENS_18Kernel_traits_baseILj512ES2_S2_fS2_fjLj128EEEEELb0ELb1ELb1ELb0EEEvNS_9BwdParamsE --------------------------
	.section	.nv.shared._ZN10layer_norm13ln_bwd_kernelINS_13Kernel_traitsI13__nv_bfloat16S2_fS2_fjLj512ELj1ELj4ELj1ELj16ENS_18Kernel_traits_baseILj512ES2_S2_fS2_fjLj128EEEEELb0ELb1ELb1ELb0EEEvNS_9BwdParamsE,"aw",@nobits
	.sectionflags	@""
	.align	16
	.zero		1024


//--------------------- .nv.shared._ZN10layer_norm13ln_bwd_kernelINS_13Kernel_traitsI13__nv_bfloat16S2_fS2_fjLj512ELj1ELj4ELj1ELj16ENS_18Kernel_traits_baseILj512ES2_S2_fS2_fjLj128EEEEELb0ELb1ELb1ELb1EEEvNS_9BwdParamsE --------------------------
	.section	.nv.shared._ZN10layer_norm13ln_bwd_kernelINS_13Kernel_traitsI13__nv_bfloat16S2_fS2_fjLj512ELj1ELj4ELj1ELj16ENS_18Kernel_traits_baseILj512ES2_S2_fS2_fjLj128EEEEELb0ELb1ELb1ELb1EEEvNS_9BwdParamsE,"aw",@nobits
	.sectionflags	@""
	.align	16
	.zero		1024


//--------------------- .nv.shared._ZN10layer_norm13ln_bwd_kernelINS_13Kernel_traitsI13__nv_bfloat16S2_fS2_fjLj512ELj1ELj4ELj1ELj16ENS_18Kernel_traits_baseILj512ES2_S2_fS2_fjLj128EEEEELb1ELb0ELb0ELb0EEEvNS_9BwdParamsE --------------------------
	.section	.nv.shared._ZN10layer_norm13ln_bwd_kernelINS_13Kernel_traitsI13__nv_bfloat16S2_fS2_fjLj512ELj1ELj4ELj1ELj16ENS_18Kernel_traits_baseILj512ES2_S2_fS2_fjLj128EEEEELb1ELb0ELb0ELb0EEEvNS_9BwdParamsE,"aw",@nobits
	.sectionflags	@""
	.align	16
	.zero		1024


//--------------------- .nv.shared._ZN10layer_norm13ln_bwd_kernelINS_13Kernel_traitsI13__nv_bfloat16S2_fS2_fjLj512ELj1ELj4ELj1ELj16ENS_18Kernel_traits_baseILj512ES2_S2_fS2_fjLj128EEEEELb1ELb0ELb0ELb1EEEvNS_9BwdParamsE --------------------------
	.section	.nv.shared._ZN10layer_norm13ln_bwd_kernelINS_13Kernel_traitsI13__nv_bfloat16S2_fS2_fjLj512ELj1ELj4ELj1ELj16ENS_18Kernel_traits_baseILj512ES2_S2_fS2_fjLj128EEEEELb1ELb0ELb0ELb1EEEvNS_9BwdParamsE,"aw",@nobits
	.sectionflags	@""
	.align	16
	.zero		1024


//--------------------- .nv.shared._ZN10layer_norm22ln_bwd_finalize_kernelINS_22Kernel_traits_finalizeILj512E13__nv_bfloat16S2_fS2_fjLb0ELj1024ELj4ENS_18Kernel_traits_baseILj512ES2_S2_fS2_fjLj1024EEEEELb0ELb0EEEvNS_9BwdParamsE --------------------------
	.section	.nv.shared._ZN10layer_norm22ln_bwd_finalize_kernelINS_22Kernel_traits_finalizeILj512E13__nv_bfloat16S2_fS2_fjLb0ELj1024ELj4ENS_18Kernel_traits_baseILj512ES2_S2_fS2_fjLj1024EEEEELb0ELb0EEEvNS_9BwdParamsE,"aw",@nobits
	.sectionflags	@""
	.align	16
.nv.shared._ZN10layer_norm22ln_bwd_finalize_kernelINS_22Kernel_traits_finalizeILj512E13__nv_bfloat16S2_fS2_fjLb0ELj1024ELj4ENS_18Kernel_traits_baseILj512ES2_S2_fS2_fjLj1024EEEEELb0ELb0EEEvNS_9BwdParamsE:
	.zero		9472


//--------------------- .nv.shared._ZN10layer_norm13ln_bwd_kernelINS_13Kernel_traitsI13__nv_bfloat16S2_fS2_fjLj512ELj1ELj4ELj1ELj16ENS_18Kernel_traits_baseILj512ES2_S2_fS2_fjLj128EEEEELb1ELb0ELb1ELb0EEEvNS_9BwdParamsE --------------------------
	.section	.nv.shared._ZN10layer_norm13ln_bwd_kernelINS_13Kernel_traitsI13__nv_bfloat16S2_fS2_fjLj512ELj1ELj4ELj1ELj16ENS_18Kernel_traits_baseILj512ES2_S2_fS2_fjLj128EEEEELb1ELb0ELb1ELb0EEEvNS_9BwdParamsE,"aw",@nobits
	.sectionflags	@""
	.align	16
	.zero		1024


//--------------------- .nv.shared._ZN10layer_norm22ln_bwd_finalize_kernelINS_22Kernel_traits_finalizeILj512E13__nv_bfloat16S2_fS2_fjLb0ELj1024ELj4ENS_18Kernel_traits_baseILj512ES2_S2_fS2_fjLj1024EEEEELb0ELb1EEEvNS_9BwdParamsE --------------------------
	.section	.nv.shared._ZN10layer_norm22ln_bwd_finalize_kernelINS_22Kernel_traits_finalizeILj512E13__nv_bfloat16S2_fS2_fjLb0ELj1024ELj4ENS_18Kernel_traits_baseILj512ES2_S2_fS2_fjLj1024EEEEELb0ELb1EEEvNS_9BwdParamsE,"aw",@nobits
	.sectionflags	@""
	.align	16
.nv.shared._ZN10layer_norm22ln_bwd_finalize_kernelINS_22Kernel_traits_finalizeILj512E13__nv_bfloat16S2_fS2_fjLb0ELj1024ELj4ENS_18Kernel_traits_baseILj512ES2_S2_fS2_fjLj1024EEEEELb0ELb1EEEvNS_9BwdParamsE:
	.zero		9472


//--------------------- .nv.shared._ZN10layer_norm13ln_bwd_kernelINS_13Kernel_traitsI13__nv_bfloat16S2_fS2_fjLj512ELj1ELj4ELj1ELj16ENS_18Kernel_traits_baseILj512ES2_S2_fS2_fjLj128EEEEELb1ELb0ELb1ELb1EEEvNS_9BwdParamsE --------------------------
	.section	.nv.shared._ZN10layer_norm13ln_bwd_kernelINS_13Kernel_traitsI13__nv_bfloat16S2_fS2_fjLj512ELj1ELj4ELj1ELj16ENS_18Kernel_traits_baseILj512ES2_S2_fS2_fjLj128EEEEELb1ELb0ELb1ELb1EEEvNS_9BwdParamsE,"aw",@nobits
	.sectionflags	@""
	.align	16
	.zero		1024


//--------------------- .nv.shared._ZN10layer_norm13ln_bwd_kernelINS_13Kernel_traitsI13__nv_bfloat16S2_fS2_fjLj512ELj1ELj4ELj1ELj16ENS_18Kernel_traits_baseILj512ES2_S2_fS2_fjLj128EEEEELb1ELb1ELb0ELb0EEEvNS_9BwdParamsE --------------------------
	.section	.nv.shared._ZN10layer_norm13ln_bwd_kernelINS_13Kernel_traitsI13__nv_bfloat16S2_fS2_fjLj512ELj1ELj4ELj1ELj16ENS_18Kernel_traits_baseILj512ES2_S2_fS2_fjLj128EEEEELb1ELb1ELb0ELb0EEEvNS_9BwdParamsE,"aw",@nobits
	.sectionflags	@""
	.align	16
	.zero		1024


//--------------------- .nv.shared._ZN10layer_norm13ln_bwd_kernelINS_13Kernel_traitsI13__nv_bfloat16S2_fS2_fjLj512ELj1ELj4ELj1ELj16ENS_18Kernel_traits_baseILj512ES2_S2_fS2_fjLj128EEEEELb1ELb1ELb0ELb1EEEvNS_9BwdParamsE --------------------------
	.section	.nv.shared._ZN10layer_norm13ln_bwd_kernelINS_13Kernel_traitsI13__nv_bfloat16S2_fS2_fjLj512ELj1ELj4ELj1ELj16ENS_18Kernel_traits_baseILj512ES2_S2_fS2_fjLj128EEEEELb1ELb1ELb0ELb1EEEvNS_9BwdParamsE,"aw",@nobits
	.sectionflags	@""
	.align	16
	.zero		1024


//--------------------- .nv.shared._ZN10layer_norm22ln_bwd_finalize_kernelINS_22Kernel_traits_finalizeILj512E13__nv_bfloat16S2_fS2_fjLb1ELj1024ELj4ENS_18Kernel_traits_baseILj512ES2_S2_fS2_fjLj1024EEEEELb1ELb0EEEvNS_9BwdParamsE --------------------------
	.section	.nv.shared._ZN10layer_norm22ln_bwd_finalize_kernelINS_22Kernel_traits_finalizeILj512E13__nv_bfloat16S2_fS2_fjLb1ELj1024ELj4ENS_18Kernel_traits_baseILj512ES2_S2_fS2_fjLj1024EEEEELb1ELb0EEEvNS_9BwdParamsE,"aw",@nobits
	.sectionflags	@""
	.align	16
.nv.shared._ZN10layer_norm22ln_bwd_finalize_kernelINS_22Kernel_traits_finalizeILj512E13__nv_bfloat16S2_fS2_fjLb1ELj1024ELj4ENS_18Kernel_traits_baseILj512ES2_S2_fS2_fjLj1024EEEEELb1ELb0EEEvNS_9BwdParamsE:
	.zero		13696


//--------------------- .nv.shared._ZN10layer_norm13ln_bwd_kernelINS_13Kernel_traitsI13__nv_bfloat16S2_fS2_fjLj512ELj1ELj4ELj1ELj16ENS_18Kernel_traits_baseILj512ES2_S2_fS2_fjLj128EEEEELb1ELb1ELb1ELb0EEEvNS_9BwdParamsE --------------------------
	.section	.nv.shared._ZN10layer_norm13ln_bwd_kernelINS_13Kernel_traitsI13__nv_bfloat16S2_fS2_fjLj512ELj1ELj4ELj1ELj16ENS_18Kernel_traits_baseILj512ES2_S2_fS2_fjLj128EEEEELb1ELb1ELb1ELb0EEEvNS_9BwdParamsE,"aw",@nobits
	.sectionflags	@""
	.align	16
	.zero		1024


//--------------------- .nv.shared._ZN10layer_norm22ln_bwd_finalize_kernelINS_22Kernel_traits_finalizeILj512E13__nv_bfloat16S2_fS2_fjLb1ELj1024ELj4ENS_18Kernel_traits_baseILj512ES2_S2_fS2_fjLj1024EEEEELb1ELb1EEEvNS_9BwdParamsE --------------------------
	.section	.nv.shared._ZN10layer_norm22ln_bwd_finalize_kernelINS_22Kernel_traits_finalizeILj512E13__nv_bfloat16S2_fS2_fjLb1ELj1024ELj4ENS_18Kernel_traits_baseILj512ES2_S2_fS2_fjLj1024EEEEELb1ELb1EEEvNS_9BwdParamsE,"aw",@nobits
	.sectionflags	@""
	.align	16
.nv.shared._ZN10layer_norm22ln_bwd_finalize_kernelINS_22Kernel_traits_finalizeILj512E13__nv_bfloat16S2_fS2_fjLb1ELj1024ELj4ENS_18Kernel_traits_baseILj512ES2_S2_fS2_fjLj1024EEEEELb1ELb1EEEvNS_9BwdParamsE:
	.zero		13696


//--------------------- .nv.shared._ZN10layer_norm13ln_bwd_kernelINS_13Kernel_traitsI13__nv_bfloat16S2_fS2_fjLj512ELj1ELj4ELj1ELj16ENS_18Kernel_traits_baseILj512ES2_S2_fS2_fjLj128EEEEELb1ELb1ELb1ELb1EEEvNS_9BwdParamsE --------------------------
	.section	.nv.shared._ZN10layer_norm13ln_bwd_kernelINS_13Kernel_traitsI13__nv_bfloat16S2_fS2_fjLj512ELj1ELj4ELj1ELj16ENS_18Kernel_traits_baseILj512ES2_S2_fS2_fjLj128EEEEELb1ELb1ELb1ELb1EEEvNS_9BwdParamsE,"aw",@nobits
	.sectionflags	@""
	.align	16
	.zero		1024


//--------------------- .nv.shared._ZN10layer_norm13ln_bwd_kernelINS_13Kernel_traitsIf13__nv_bfloat16fS2_fjLj512ELj1ELj4ELj1ELj16ENS_18Kernel_traits_baseILj512EfS2_fS2_fjLj128EEEEELb0ELb0ELb0ELb0EEEvNS_9BwdParamsE --------------------------
	.section	.nv.shared._ZN10layer_norm13ln_bwd_kernelINS_13Kernel_traitsIf13__nv_bfloat16fS2_fjLj512ELj1ELj4ELj1ELj16ENS_18Kernel_traits_baseILj512EfS2_fS2_fjLj128EEEEELb0ELb0ELb0ELb0EEEvNS_9BwdParamsE,"aw",@nobits
	.sectionflags	@""
	.align	16
	.zero		1024


//--------------------- .nv.shared._ZN10layer_norm13ln_bwd_kernelINS_13Kernel_traitsIf13__nv_bfloat16fS2_fjLj512ELj1ELj4ELj1ELj16ENS_18Kernel_traits_baseILj512EfS2_fS2_fjLj128EEEEELb0ELb0ELb0ELb1EEEvNS_9BwdParamsE --------------------------
	.section	.nv.shared._ZN10layer_norm13ln_bwd_kernelINS_13Kernel_traitsIf13__nv_bfloat16fS2_fjLj512ELj1ELj4ELj1ELj16ENS_18Kernel_traits_baseILj512EfS2_fS2_fjLj128EEEEELb0ELb0ELb0ELb1EEEvNS_9BwdParamsE,"aw",@nobits
	.sectionflags	@""
	.align	16
	.zero		1024


//--------------------- .nv.shared._ZN10layer_norm13ln_bwd_kernelINS_13Kernel_traitsIf13__nv_bfloat16fS2_fjLj512ELj1ELj4ELj1ELj16ENS_18Kernel_traits_baseILj512EfS2_fS2_fjLj128EEEEELb0ELb0ELb1ELb0EEEvNS_9BwdParamsE --------------------------
	.section	.nv.shared._ZN10layer_norm13ln_bwd_kernelINS_13Kernel_traitsIf13__nv_bfloat16fS2_fjLj512ELj1ELj4ELj1ELj16ENS_18Kernel_traits_baseILj512EfS2_fS2_fjLj128EEEEELb0ELb0ELb1ELb0EEEvNS_9BwdParamsE,"aw",@nobits
	.sectionflags	@""
	.align	16
	.zero		1024


//--------------------- .nv.shared._ZN10layer_norm13ln_bwd_kernelINS_13Kernel_traitsIf13__nv_bfloat16fS2_fjLj512ELj1ELj4ELj1ELj16ENS_18Kernel_traits_baseILj512EfS2_fS2_fjLj128EEEEELb0ELb0ELb1ELb1EEEvNS_9BwdParamsE --------------------------
	.section	.nv.shared._ZN10layer_norm13ln_bwd_kernelINS_13Kernel_traitsIf13__nv_bfloat16fS2_fjLj512ELj1ELj4ELj1ELj16ENS_18Kernel_traits_baseILj512EfS2_fS2_fjLj128EEEEELb0ELb0ELb1ELb1EEEvNS_9BwdParamsE,"aw",@nobits
	.sectionflags	@""
	.align	16
	.zero		1024


//--------------------- .nv.shared._ZN10layer_norm13ln_bwd_kernelINS_13Kernel_traitsIf13__nv_bfloat16fS2_fjLj512ELj1ELj4ELj1ELj16ENS_18Kernel_traits_baseILj512EfS2_fS2_fjLj128EEEEELb0ELb1ELb0ELb0EEEvNS_9BwdParamsE --------------------------
	.section	.nv.shared._ZN10layer_norm13ln_bwd_kernelINS_13Kernel_traitsIf13__nv_bfloat16fS2_fjLj512ELj1ELj4ELj1ELj16ENS_18Kernel_traits_baseILj512EfS2_fS2_fjLj128EEEEELb0ELb1ELb0ELb0EEEvNS_9BwdParamsE,"aw",@nobits
	.sectionflags	@""
	.align	16
	.zero		1024


//--------------------- .nv.shared._ZN10layer_norm13ln_bwd_kernelINS_13Kernel_traitsIf13__nv_bfloat16fS2_fjLj512ELj1ELj4ELj1ELj16ENS_18Kernel_traits_baseILj512EfS2_fS2_fjLj128EEEEELb0ELb1ELb0ELb1EEEvNS_9BwdParamsE --------------------------
	.section	.nv.shared._ZN10layer_norm13ln_bwd_kernelINS_13Kernel_traitsIf13__nv_bfloat16fS2_fjLj512ELj1ELj4ELj1ELj16ENS_18Kernel_traits_baseILj512EfS2_fS2_fjLj128EEEEELb0ELb1ELb0ELb1EEEvNS_9BwdParamsE,"aw",@nobits
	.sectionflags	@""
	.align	16
	.zero		1024


//--------------------- .nv.shared._ZN10layer_norm13ln_bwd_kernelINS_13Kernel_traitsIf13__nv_bfloat16fS2_fjLj512ELj1ELj4ELj1ELj16ENS_18Kernel_traits_baseILj512EfS2_fS2_fjLj128EEEEELb0ELb1ELb1ELb0EEEvNS_9BwdParamsE --------------------------
	.section	.nv.shared._ZN10layer_norm13ln_bwd_kernelINS_13Kernel_traitsIf13__nv_bfloat16fS2_fjLj512ELj1ELj4ELj1ELj16ENS_18Kernel_traits_baseILj512EfS2_fS2_fjLj128EEEEELb0ELb1ELb1ELb0EEEvNS_9BwdParamsE,"aw",@nobits
	.sectionflags	@""
	.align	16
	.zero		1024


//--------------------- .nv.shared._ZN10layer_norm13ln_bwd_kernelINS_13Kernel_traitsIf13__nv_bfloat16fS2_fjLj512ELj1ELj4ELj1ELj16ENS_18Kernel_traits_baseILj512EfS2_fS2_fjLj128EEEEELb0ELb1ELb1ELb1EEEvNS_9BwdParamsE --------------------------
	.section	.nv.shared._ZN10layer_norm13ln_bwd_kernelINS_13Kernel_traitsIf13__nv_bfloat16fS2_fjLj512ELj1ELj4ELj1ELj16ENS_18Kernel_traits_baseILj512EfS2_fS2_fjLj128EEEEELb0ELb1ELb1ELb1EEEvNS_9BwdParamsE,"aw",@nobits
	.sectionflags	@""
	.align	16
	.zero		1024


//--------------------- .nv.shared._ZN10layer_norm13ln_bwd_kernelINS_13Kernel_traitsIf13__nv_bfloat16fS2_fjLj512ELj1ELj4ELj1ELj16ENS_18Kernel_traits_baseILj512EfS2_fS2_fjLj128EEEEELb1ELb0ELb0ELb0EEEvNS_9BwdParamsE --------------------------
	.section	.nv.shared._ZN10layer_norm13ln_bwd_kernelINS_13Kernel_traitsIf13__nv_bfloat16fS2_fjLj512ELj1ELj4ELj1ELj16ENS_18Kernel_traits_baseILj512EfS2_fS2_fjLj128EEEEELb1ELb0ELb0ELb0EEEvNS_9BwdParamsE,"aw",@nobits
	.sectionflags	@""
	.align	16
	.zero		1024


//--------------------- .nv.shared._ZN10layer_norm13ln_bwd_kernelINS_13Kernel_traitsIf13__nv_bfloat16fS2_fjLj512ELj1ELj4ELj1ELj16ENS_18Kernel_traits_baseILj512EfS2_fS2_fjLj128EEEEELb1ELb0ELb0ELb1EEEvNS_9BwdParamsE --------------------------
	.section	.nv.shared._ZN10layer_norm13ln_bwd_kernelINS_13Kernel_traitsIf13__nv_bfloat16fS2_fjLj512ELj1ELj4ELj1ELj16ENS_18Kernel_traits_baseILj512EfS2_fS2_fjLj128EEEEELb1ELb0ELb0ELb1EEEvNS_9BwdParamsE,"aw",@nobits
	.sectionflags	@""
	.align	16
	.zero		1024


//--------------------- .nv.shared._ZN10layer_norm22ln_bwd_finalize_kernelINS_22Kernel_traits_finalizeILj512Ef13__nv_bfloat16fS2_fjLb0ELj1024ELj4ENS_18Kernel_traits_baseILj512EfS2_fS2_fjLj1024EEEEELb0ELb0EEEvNS_9BwdParamsE --------------------------
	.section	.nv.shared._ZN10layer_norm22ln_bwd_finalize_kernelINS_22Kernel_traits_finalizeILj512Ef13__nv_bfloat16fS2_fjLb0ELj1024ELj4ENS_18Kernel_traits_baseILj512EfS2_fS2_fjLj1024EEEEELb0ELb0EEEvNS_9BwdParamsE,"aw",@nobits
	.sectionflags	@""
	.align	16
.nv.shared._ZN10layer_norm22ln_bwd_finalize_kernelINS_22Kernel_traits_finalizeILj512Ef13__nv_bfloat16fS2_fjLb0ELj1024ELj4ENS_18Kernel_traits_baseILj512EfS2_fS2_fjLj1024EEEEELb0ELb0EEEvNS_9BwdParamsE:
	.zero		9472


//--------------------- .nv.shared._ZN10layer_norm13ln_bwd_kernelINS_13Kernel_traitsIf13__nv_bfloat16fS2_fjLj512ELj1ELj4ELj1ELj16ENS_18Kernel_traits_baseILj512EfS2_fS2_fjLj128EEEEELb1ELb0ELb1ELb0EEEvNS_9BwdParamsE --------------------------
	.section	.nv.shared._ZN10layer_norm13ln_bwd_kernelINS_13Kernel_traitsIf13__nv_bfloat16fS2_fjLj512ELj1ELj4ELj1ELj16ENS_18Kernel_traits_baseILj512EfS2_fS2_fjLj128EEEEELb1ELb0ELb1ELb0EEEvNS_9BwdParamsE,"aw",@nobits
	.sectionflags	@""
	.align	16
	.zero		1024


//--------------------- .nv.shared._ZN10layer_norm22ln_bwd_finalize_kernelINS_22Kernel_traits_finalizeILj512Ef13__nv_bfloat16fS2_fjLb0ELj1024ELj4ENS_18Kernel_traits_baseILj512EfS2_fS2_fjLj1024EEEEELb0ELb1EEEvNS_9BwdParamsE --------------------------
	.section	.nv.shared._ZN10layer_norm22ln_bwd_finalize_kernelINS_22Kernel_traits_finalizeILj512Ef13__nv_bfloat16fS2_fjLb0ELj1024ELj4ENS_18Kernel_traits_baseILj512EfS2_fS2_fjLj1024EEEEELb0ELb1EEEvNS_9BwdParamsE,"aw",@nobits
	.sectionflags	@""
	.align	16
.nv.shared._ZN10layer_norm22ln_bwd_finalize_kernelINS_22Kernel_traits_finalizeILj512Ef13__nv_bfloat16fS2_fjLb0ELj1024ELj4ENS_18Kernel_traits_baseILj512EfS2_fS2_fjLj1024EEEEELb0ELb1EEEvNS_9BwdParamsE:
	.zero		9472


//--------------------- .nv.shared._ZN10layer_norm13ln_bwd_kernelINS_13Kernel_traitsIf13__nv_bfloat16fS2_fjLj512ELj1ELj4ELj1ELj16ENS_18Kernel_traits_baseILj512EfS2_fS2_fjLj128EEEEELb1ELb0ELb1ELb1EEEvNS_9BwdParamsE --------------------------
	.section	.nv.shared._ZN10layer_norm13ln_bwd_kernelINS_13Kernel_traitsIf13__nv_bfloat16fS2_fjLj512ELj1ELj4ELj1ELj16ENS_18Kernel_traits_baseILj512EfS2_fS2_fjLj128EEEEELb1ELb0ELb1ELb1EEEvNS_9BwdParamsE,"aw",@nobits
	.sectionflags	@""
	.align	16
	.zero		1024


//--------------------- .nv.shared._ZN10layer_norm13ln_bwd_kernelINS_13Kernel_traitsIf13__nv_bfloat16fS2_fjLj512ELj1ELj4ELj1ELj16ENS_18Kernel_traits_baseILj512EfS2_fS2_fjLj128EEEEELb1ELb1ELb0ELb0EEEvNS_9BwdParamsE --------------------------
	.section	.nv.shared._ZN10layer_norm13ln_bwd_kernelINS_13Kernel_traitsIf13__nv_bfloat16fS2_fjLj512ELj1ELj4ELj1ELj16ENS_18Kernel_traits_baseILj512EfS2_fS2_fjLj128EEEEELb1ELb1ELb0ELb0EEEvNS_9BwdParamsE,"aw",@nobits
	.sectionflags	@""
	.align	16
	.zero		1024


//--------------------- .nv.shared._ZN10layer_norm13ln_bwd_kernelINS_13Kernel_traitsIf13__nv_bfloat16fS2_fjLj512ELj1ELj4ELj1ELj16ENS_18Kernel_traits_baseILj512EfS2_fS2_fjLj128EEEEELb1ELb1ELb0ELb1EEEvNS_9BwdParamsE --------------------------
	.section	.nv.shared._ZN10layer_norm13ln_bwd_kernelINS_13Kernel_traitsIf13__nv_bfloat16fS2_fjLj512ELj1ELj4ELj1ELj16ENS_18Kernel_traits_baseILj512EfS2_fS2_fjLj128EEEEELb1ELb1ELb0ELb1EEEvNS_9BwdParamsE,"aw",@nobits
	.sectionflags	@""
	.align	16
	.zero		1024


//--------------------- .nv.shared._ZN10layer_norm22ln_bwd_finalize_kernelINS_22Kernel_traits_finalizeILj512Ef13__nv_bfloat16fS2_fjLb1ELj1024ELj4ENS_18Kernel_traits_baseILj512EfS2_fS2_fjLj1024EEEEELb1ELb0EEEvNS_9BwdParamsE --------------------------
	.section	.nv.shared._ZN10layer_norm22ln_bwd_finalize_kernelINS_22Kernel_traits_finalizeILj512Ef13__nv_bfloat16fS2_fjLb1ELj1024ELj4ENS_18Kernel_traits_baseILj512EfS2_fS2_fjLj1024EEEEELb1ELb0EEEvNS_9BwdParamsE,"aw",@nobits
	.sectionflags	@""
	.align	16
.nv.shared._ZN10layer_norm22ln_bwd_finalize_kernelINS_22Kernel_traits_finalizeILj512Ef13__nv_bfloat16fS2_fjLb1ELj1024ELj4ENS_18Kernel_traits_baseILj512EfS2_fS2_fjLj1024EEEEELb1ELb0EEEvNS_9BwdParamsE:
	.zero		13696


//--------------------- .nv.shared._ZN10layer_norm13ln_bwd_kernelINS_13Kernel_traitsIf13__nv_bfloat16fS2_fjLj512ELj1ELj4ELj1ELj16ENS_18Kernel_traits_baseILj512EfS2_fS2_fjLj128EEEEELb1ELb1ELb1ELb0EEEvNS_9BwdParamsE --------------------------
	.section	.nv.shared._ZN10layer_norm13ln_bwd_kernelINS_13Kernel_traitsIf13__nv_bfloat16fS2_fjLj512ELj1ELj4ELj1ELj16ENS_18Kernel_traits_baseILj512EfS2_fS2_fjLj128EEEEELb1ELb1ELb1ELb0EEEvNS_9BwdParamsE,"aw",@nobits
	.sectionflags	@""
	.align	16
	.zero		1024


//--------------------- .nv.shared._ZN10layer_norm22ln_bwd_finalize_kernelINS_22Kernel_traits_finalizeILj512Ef13__nv_bfloat16fS2_fjLb1ELj1024ELj4ENS_18Kernel_traits_baseILj512EfS2_fS2_fjLj1024EEEEELb1ELb1EEEvNS_9BwdParamsE --------------------------
	.section	.nv.shared._ZN10layer_norm22ln_bwd_finalize_kernelINS_22Kernel_traits_finalizeILj512Ef13__nv_bfloat16fS2_fjLb1ELj1024ELj4ENS_18Kernel_traits_baseILj512EfS2_fS2_fjLj1024EEEEELb1ELb1EEEvNS_9BwdParamsE,"aw",@nobits
	.sectionflags	@""
	.align	16
.nv.shared._ZN10layer_norm22ln_bwd_finalize_kernelINS_22Kernel_traits_finalizeILj512Ef13__nv_bfloat16fS2_fjLb1ELj1024ELj4ENS_18Kernel_traits_baseILj512EfS2_fS2_fjLj1024EEEEELb1ELb1EEEvNS_9BwdParamsE:
	.zero		13696


//--------------------- .nv.shared._ZN10layer_norm13ln_bwd_kernelINS_13Kernel_traitsIf13__nv_bfloat16fS2_fjLj512ELj1ELj4ELj1ELj16ENS_18Kernel_traits_baseILj512EfS2_fS2_fjLj128EEEEELb1ELb1ELb1ELb1EEEvNS_9BwdParamsE --------------------------
	.section	.nv.shared._ZN10layer_norm13ln_bwd_kernelINS_13Kernel_traitsIf13__nv_bfloat16fS2_fjLj512ELj1ELj4ELj1ELj16ENS_18Kernel_traits_baseILj512EfS2_fS2_fjLj128EEEEELb1ELb1ELb1ELb1EEEvNS_9BwdParamsE,"aw",@nobits
	.sectionflags	@""
	.align	16
	.zero		1024


//--------------------- .nv.shared._ZN10layer_norm13ln_bwd_kernelINS_13Kernel_traitsIf6__halfS2_S2_fjLj512ELj1ELj4ELj1ELj16ENS_18Kernel_traits_baseILj512EfS2_S2_S2_fjLj128EEEEELb0ELb0ELb0ELb0EEEvNS_9BwdParamsE --------------------------
	.section	.nv.shared._ZN10layer_norm13ln_bwd_kernelINS_13Kernel_traitsIf6__halfS2_S2_fjLj512ELj1ELj4ELj1ELj16ENS_18Kernel_traits_baseILj512EfS2_S2_S2_fjLj128EEEEELb0ELb0ELb0ELb0EEEvNS_9BwdParamsE,"aw",@nobits
	.sectionflags	@""
	.align	16
	.zero		1024


//--------------------- .nv.shared._ZN10layer_norm13ln_bwd_kernelINS_13Kernel_traitsIf6__halfS2_S2_fjLj512ELj1ELj4ELj1ELj16ENS_18Kernel_traits_baseILj512EfS2_S2_S2_fjLj128EEEEELb0ELb0ELb0ELb1EEEvNS_9BwdParamsE --------------------------
	.section	.nv.shared._ZN10layer_norm13ln_bwd_kernelINS_13Kernel_traitsIf6__halfS2_S2_fjLj512ELj1ELj4ELj1ELj16ENS_18Kernel_traits_baseILj512EfS2_S2_S2_fjLj128EEEEELb0ELb0ELb0ELb1EEEvNS_9BwdParamsE,"aw",@nobits
	.sectionflags	@""
	.align	16
	.zero		1024


//--------------------- .nv.shared._ZN10layer_norm13ln_bwd_kernelINS_13Kernel_traitsIf6__halfS2_S2_fjLj512ELj1ELj4ELj1ELj16ENS_18Kernel_traits_baseILj512EfS2_S2_S2_fjLj128EEEEELb0ELb0ELb1ELb0EEEvNS_9BwdParamsE --------------------------
	.section	.nv.shared._ZN10layer_norm13ln_bwd_kernelINS_13Kernel_traitsIf6__halfS2_S2_fjLj512ELj1ELj4ELj1ELj16ENS_18Kernel_traits_baseILj512EfS2_S2_S2_fjLj128EEEEELb0ELb0ELb1ELb0EEEvNS_9BwdParamsE,"aw",@nobits
	.sectionflags	@""
	.align	16
	.zero		1024


//--------------------- .nv.shared._ZN10layer_norm13ln_bwd_kernelINS_13Kernel_traitsIf6__halfS2_S2_fjLj512ELj1ELj4ELj1ELj16ENS_18Kernel_traits_baseILj512EfS2_S2_S2_fjLj128EEEEELb0ELb0ELb1ELb1EEEvNS_9BwdParamsE --------------------------
	.section	.nv.shared._ZN10layer_norm13ln_bwd_kernelINS_13Kernel_traitsIf6__halfS2_S2_fjLj512ELj1ELj4ELj1ELj16ENS_18Kernel_traits_baseILj512EfS2_S2_S2_fjLj128EEEEELb0ELb0ELb1ELb1EEEvNS_9BwdParamsE,"aw",@nobits
	.sectionflags	@""
	.align	16
	.zero		1024


//--------------------- .nv.shared._ZN10layer_norm13ln_bwd_kernelINS_13Kernel_traitsIf6__halfS2_S2_fjLj512ELj1ELj4ELj1ELj16ENS_18Kernel_traits_baseILj512EfS2_S2_S2_fjLj128EEEEELb0ELb1ELb0ELb0EEEvNS_9BwdParamsE --------------------------
	.section	.nv.shared._ZN10layer_norm13ln_bwd_kernelINS_13Kernel_traitsIf6__halfS2_S2_fjLj512ELj1ELj4ELj1ELj16ENS_18Kernel_traits_baseILj512EfS2_S2_S2_fjLj128EEEEELb0ELb1ELb0ELb0EEEvNS_9BwdParamsE,"aw",@nobits
	.sectionflags	@""
	.align	16
	.zero		1024


//--------------------- .nv.shared._ZN10layer_norm13ln_bwd_kernelINS_13Kernel_traitsIf6__halfS2_S2_fjLj512ELj1ELj4ELj1ELj16ENS_18Kernel_traits_baseILj512EfS2_S2_S2_fjLj128EEEEELb0ELb1ELb0ELb1EEEvNS_9BwdParamsE --------------------------
	.section	.nv.shared._ZN10layer_norm13ln_bwd_kernelINS_13Kernel_traitsIf6__halfS2_S2_fjLj512ELj1ELj4ELj1ELj16ENS_18Kernel_traits_baseILj512EfS2_S2_S2_fjLj128EEEEELb0ELb1ELb0ELb1EEEvNS_9BwdParamsE,"aw",@nobits
	.sectionflags	@""
	.align	16
	.zero		1024


//--------------------- .nv.shared._ZN10layer_norm13ln_bwd_kernelINS_13Kernel_traitsIf6__halfS2_S2_fjLj512ELj1ELj4ELj1ELj16ENS_18Kernel_traits_baseILj512EfS2_S2_S2_fjLj128EEEEELb0ELb1ELb1ELb0EEEvNS_9BwdParamsE --------------------------
	.section	.nv.shared._ZN10layer_norm13ln_bwd_kernelINS_13Kernel_traitsIf6__halfS2_S2_fjLj512ELj1ELj4ELj1ELj16ENS_18Kernel_traits_baseILj512EfS2_S2_S2_fjLj128EEEEELb0ELb1ELb1ELb0EEEvNS_9BwdParamsE,"aw",@nobits
	.sectionflags	@""
	.align	16
	.zero		1024


//--------------------- .nv.shared._ZN10layer_norm13ln_bwd_kernelINS_13Kernel_traitsIf6__halfS2_S2_fjLj512ELj1ELj4ELj1ELj16ENS_18Kernel_traits_baseILj512EfS2_S2_S2_fjLj128EEEEELb0ELb1ELb1ELb1EEEvNS_9BwdParamsE --------------------------
	.section	.nv.shared._ZN10layer_norm13ln_bwd_kernelINS_13Kernel_traitsIf6__halfS2_S2_fjLj512ELj1ELj4ELj1ELj16ENS_18Kernel_traits_baseILj512EfS2_S2_S2_fjLj128EEEEELb0ELb1ELb1ELb1EEEvNS_9BwdParamsE,"aw",@nobits
	.sectionflags	@""
	.align	16
	.zero		1024


//--------------------- .nv.shared._ZN10layer_norm13ln_bwd_kernelINS_13Kernel_traitsIf6__halfS2_S2_fjLj512ELj1ELj4ELj1ELj16ENS_18Kernel_traits_baseILj512EfS2_S2_S2_fjLj128EEEEELb1ELb0ELb0ELb0EEEvNS_9BwdParamsE --------------------------
	.section	.nv.shared._ZN10layer_norm13ln_bwd_kernelINS_13Kernel_traitsIf6__halfS2_S2_fjLj512ELj1ELj4ELj1ELj16ENS_18Kernel_traits_baseILj512EfS2_S2_S2_fjLj128EEEEELb1ELb0ELb0ELb0EEEvNS_9BwdParamsE,"aw",@nobits
	.sectionflags	@""
	.align	16
	.zero		1024


//--------------------- .nv.shared._ZN10layer_norm13ln_bwd_kernelINS_13Kernel_traitsIf6__halfS2_S2_fjLj512ELj1ELj4ELj1ELj16ENS_18Kernel_traits_baseILj512EfS2_S2_S2_fjLj128EEEEELb1ELb0ELb0ELb1EEEvNS_9BwdParamsE --------------------------
	.section	.nv.shared._ZN10layer_norm13ln_bwd_kernelINS_13Kernel_traitsIf6__halfS2_S2_fjLj512ELj1ELj4ELj1ELj16ENS_18Kernel_traits_baseILj512EfS2_S2_S2_fjLj128EEEEELb1ELb0ELb0ELb1EEEvNS_9BwdParamsE,"aw",@nobits
	.sectionflags	@""
	.align	16
	.zero		1024


//--------------------- .nv.shared._ZN10layer_norm22ln_bwd_finalize_kernelINS_22Kernel_traits_finalizeILj512Ef6__halfS2_S2_fjLb0ELj1024ELj4ENS_18Kernel_traits_baseILj512EfS2_S2_S2_fjLj1024EEEEELb0ELb0EEEvNS_9BwdParamsE --------------------------
	.section	.nv.shared._ZN10layer_norm22ln_bwd_finalize_kernelINS_22Kernel_traits_finalizeILj512Ef6__halfS2_S2_fjLb0ELj1024ELj4ENS_18Kernel_traits_baseILj512EfS2_S2_S2_fjLj1024EEEEELb0ELb0EEEvNS_9BwdParamsE,"aw",@nobits
	.sectionflags	@""
	.align	16
.nv.shared._ZN10layer_norm22ln_bwd_finalize_kernelINS_22Kernel_traits_finalizeILj512Ef6__halfS2_S2_fjLb0ELj1024ELj4ENS_18Kernel_traits_baseILj512EfS2_S2_S2_fjLj1024EEEEELb0ELb0EEEvNS_9BwdParamsE:
	.zero		9472


//--------------------- .nv.shared._ZN10layer_norm13ln_bwd_kernelINS_13Kernel_traitsIf6__halfS2_S2_fjLj512ELj1ELj4ELj1ELj16ENS_18Kernel_traits_baseILj512EfS2_S2_S2_fjLj128EEEEELb1ELb0ELb1ELb0EEEvNS_9BwdParamsE --------------------------
	.section	.nv.shared._ZN10layer_norm13ln_bwd_kernelINS_13Kernel_traitsIf6__halfS2_S2_fjLj512ELj1ELj4ELj1ELj16ENS_18Kernel_traits_baseILj512EfS2_S2_S2_fjLj128EEEEELb1ELb0ELb1ELb0EEEvNS_9BwdParamsE,"aw",@nobits
	.sectionflags	@""
	.align	16
	.zero		1024


//--------------------- .nv.shared._ZN10layer_norm22ln_bwd_finalize_kernelINS_22Kernel_traits_finalizeILj512Ef6__halfS2_S2_fjLb0ELj1024ELj4ENS_18Kernel_traits_baseILj512EfS2_S2_S2_fjLj1024EEEEELb0ELb1EEEvNS_9BwdParamsE --------------------------
	.section	.nv.shared._ZN10layer_norm22ln_bwd_finalize_kernelINS_22Kernel_traits_finalizeILj512Ef6__halfS2_S2_fjLb0ELj1024ELj4ENS_18Kernel_traits_baseILj512EfS2_S2_S2_fjLj1024EEEEELb0ELb1EEEvNS_9BwdParamsE,"aw",@nobits
	.sectionflags	@""
	.align	16
.nv.shared._ZN10layer_norm22ln_bwd_finalize_kernelINS_22Kernel_traits_finalizeILj512Ef6__halfS2_S2_fjLb0ELj1024ELj4ENS_18Kernel_traits_baseILj512EfS2_S2_S2_fjLj1024EEEEELb0ELb1EEEvNS_9BwdParamsE:
	.zero		9472


//--------------------- .nv.shared._ZN10layer_norm13ln_bwd_kernelINS_13Kernel_traitsIf6__halfS2_S2_fjLj512ELj1ELj4ELj1ELj16ENS_18Kernel_traits_baseILj512EfS2_S2_S2_fjLj128EEEEELb1ELb0ELb1ELb1EEEvNS_9BwdParamsE --------------------------
	.section	.nv.shared._ZN10layer_norm13ln_bwd_kernelINS_13Kernel_traitsIf6__halfS2_S2_fjLj512ELj1ELj4ELj1ELj16ENS_18Kernel_traits_baseILj512EfS2_S2_S2_fjLj128EEEEELb1ELb0ELb1ELb1EEEvNS_9BwdParamsE,"aw",@nobits
	.sectionflags	@""
	.align	16
	.zero		1024


//--------------------- .nv.shared._ZN10layer_norm13ln_bwd_kernelINS_13Kernel_traitsIf6__halfS2_S2_fjLj512ELj1ELj4ELj1ELj16ENS_18Kernel_traits_baseILj512EfS2_S2_S2_fjLj128EEEEELb1ELb1ELb0ELb0EEEvNS_9BwdParamsE --------------------------
	.section	.nv.shared._ZN10layer_norm13ln_bwd_kernelINS_13Kernel_traitsIf6__halfS2_S2_fjLj512ELj1ELj4ELj1ELj16ENS_18Kernel_traits_baseILj512EfS2_S2_S2_fjLj128EEEEELb1ELb1ELb0ELb0EEEvNS_9BwdParamsE,"aw",@nobits
	.sectionflags	@""
	.align	16
	.zero		1024


//--------------------- .nv.shared._ZN10layer_norm13ln_bwd_kernelINS_13Kernel_traitsIf6__halfS2_S2_fjLj512ELj1ELj4ELj1ELj16ENS_18Kernel_traits_baseILj512EfS2_S2_S2_fjLj128EEEEELb1ELb1ELb0ELb1EEEvNS_9BwdParamsE --------------------------
	.section	.nv.shared._ZN10layer_norm13ln_bwd_kernelINS_13Kernel_traitsIf6__halfS2_S2_fjLj512ELj1ELj4ELj1ELj16ENS_18Kernel_traits_baseILj512EfS2_S2_S2_fjLj128EEEEELb1ELb1ELb0ELb1EEEvNS_9BwdParamsE,"aw",@nobits
	.sectionflags	@""
	.align	16
	.zero		1024


//--------------------- .nv.shared._ZN10layer_norm22ln_bwd_finalize_kernelINS_22Kernel_traits_finalizeILj512Ef6__halfS2_S2_fjLb1ELj1024ELj4ENS_18Kernel_traits_baseILj512EfS2_S2_S2_fjLj1024EEEEELb1ELb0EEEvNS_9BwdParamsE --------------------------
	.section	.nv.shared._ZN10layer_norm22ln_bwd_finalize_kernelINS_22Kernel_traits_finalizeILj512Ef6__halfS2_S2_fjLb1ELj1024ELj4ENS_18Kernel_traits_baseILj512EfS2_S2_S2_fjLj1024EEEEELb1ELb0EEEvNS_9BwdParamsE,"aw",@nobits
	.sectionflags	@""
	.align	16
.nv.shared._ZN10layer_norm22ln_bwd_finalize_kernelINS_22Kernel_traits_finalizeILj512Ef6__halfS2_S2_fjLb1ELj1024ELj4ENS_18Kernel_traits_baseILj512EfS2_S2_S2_fjLj1024EEEEELb1ELb0EEEvNS_9BwdParamsE:
	.zero		13696


//--------------------- .nv.shared._ZN10layer_norm13ln_bwd_kernelINS_13Kernel_traitsIf6__halfS2_S2_fjLj512ELj1ELj4ELj1ELj16ENS_18Kernel_traits_baseILj512EfS2_S2_S2_fjLj128EEEEELb1ELb1ELb1ELb0EEEvNS_9BwdParamsE --------------------------
	.section	.nv.shared._ZN10layer_norm13ln_bwd_kernelINS_13Kernel_traitsIf6__halfS2_S2_fjLj512ELj1ELj4ELj1ELj16ENS_18Kernel_traits_baseILj512EfS2_S2_S2_fjLj128EEEEELb1ELb1ELb1ELb0EEEvNS_9BwdParamsE,"aw",@nobits
	.sectionflags	@""
	.align	16
	.zero		1024


//--------------------- .nv.shared._ZN10layer_norm22ln_bwd_finalize_kernelINS_22Kernel_traits_finalizeILj512Ef6__halfS2_S2_fjLb1ELj1024ELj4ENS_18Kernel_traits_baseILj512EfS2_S2_S2_fjLj1024EEEEELb1ELb1EEEvNS_9BwdParamsE --------------------------
	.section	.nv.shared._ZN10layer_norm22ln_bwd_finalize_kernelINS_22Kernel_traits_finalizeILj512Ef6__halfS2_S2_fjLb1ELj1024ELj4ENS_18Kernel_traits_baseILj512EfS2_S2_S2_fjLj1024EEEEELb1ELb1EEEvNS_9BwdParamsE,"aw",@nobits
	.sectionflags	@""
	.align	16
.nv.shared._ZN10layer_norm22ln_bwd_finalize_kernelINS_22Kernel_traits_finalizeILj512Ef6__halfS2_S2_fjLb1ELj1024ELj4ENS_18Kernel_traits_baseILj512EfS2_S2_S2_fjLj1024EEEEELb1ELb1EEEvNS_9BwdParamsE:
	.zero		13696


//--------------------- .nv.shared._ZN10layer_norm13ln_bwd_kernelINS_13Kernel_traitsIf6__halfS2_S2_fjLj512ELj1ELj4ELj1ELj16ENS_18Kernel_traits_baseILj512EfS2_S2_S2_fjLj128EEEEELb1ELb1ELb1ELb1EEEvNS_9BwdParamsE --------------------------
	.section	.nv.shared._ZN10layer_norm13ln_bwd_kernelINS_13Kernel_traitsIf6__halfS2_S2_fjLj512ELj1ELj4ELj1ELj16ENS_18Kernel_traits_baseILj512EfS2_S2_S2_fjLj128EEEEELb1ELb1ELb1ELb1EEEvNS_9BwdParamsE,"aw",@nobits
	.sectionflags	@""
	.align	16
	.zero		1024


//--------------------- .nv.shared._ZN10layer_norm13ln_bwd_kernelINS_13Kernel_traitsI6__halfS2_fS2_fjLj512ELj1ELj4ELj1ELj16ENS_18Kernel_traits_baseILj512ES2_S2_fS2_fjLj128EEEEELb0ELb0ELb0ELb0EEEvNS_9BwdParamsE --------------------------
	.section	.nv.shared._ZN10layer_norm13ln_bwd_kernelINS_13Kernel_traitsI6__halfS2_fS2_fjLj512ELj1ELj4ELj1ELj16ENS_18Kernel_traits_baseILj512ES2_S2_fS2_fjLj128EEEEELb0ELb0ELb0ELb0EEEvNS_9BwdParamsE,"aw",@nobits
	.sectionflags	@""
	.align	16
	.zero		1024


//--------------------- .nv.shared._ZN10layer_norm13ln_bwd_kernelINS_13Kernel_traitsI6__halfS2_fS2_fjLj512ELj1ELj4ELj1ELj16ENS_18Kernel_traits_baseILj512ES2_S2_fS2_fjLj128EEEEELb0ELb0ELb0ELb1EEEvNS_9BwdParamsE --------------------------
	.section	.nv.shared._ZN10layer_norm13ln_bwd_kernelINS_13Kernel_traitsI6__halfS2_fS2_fjLj512ELj1ELj4ELj1ELj16ENS_18Kernel_traits_baseILj512ES2_S2_fS2_fjLj128EEEEELb0ELb0ELb0ELb1EEEvNS_9BwdParamsE,"aw",@nobits
	.sectionflags	@""
	.align	16
	.zero		1024


//--------------------- .nv.shared._ZN10layer_norm13ln_bwd_kernelINS_13Kernel_traitsI6__halfS2_fS2_fjLj512ELj1ELj4ELj1ELj16ENS_18Kernel_traits_baseILj512ES2_S2_fS2_fjLj128EEEEELb0ELb0ELb1ELb0EEEvNS_9BwdParamsE --------------------------
	.section	.nv.shared._ZN10layer_norm13ln_bwd_kernelINS_13Kernel_traitsI6__halfS2_fS2_fjLj512ELj1ELj4ELj1ELj16ENS_18Kernel_traits_baseILj512ES2_S2_fS2_fjLj128EEEEELb0ELb0ELb1ELb0EEEvNS_9BwdParamsE,"aw",@nobits
	.sectionflags	@""
	.align	16
	.zero		1024


//--------------------- .nv.shared._ZN10layer_norm13ln_bwd_kernelINS_13Kernel_traitsI6__halfS2_fS2_fjLj512ELj1ELj4ELj1ELj16ENS_18Kernel_traits_baseILj512ES2_S2_fS2_fjLj128EEEEELb0ELb0ELb1ELb1EEEvNS_9BwdParamsE --------------------------
	.section	.nv.shared._ZN10layer_norm13ln_bwd_kernelINS_13Kernel_traitsI6__halfS2_fS2_fjLj512ELj1ELj4ELj1ELj16ENS_18Kernel_traits_baseILj512ES2_S2_fS2_fjLj128EEEEELb0ELb0ELb1ELb1EEEvNS_9BwdParamsE,"aw",@nobits
	.sectionflags	@""
	.align	16
	.zero		1024


//--------------------- .nv.shared._ZN10layer_norm13ln_bwd_kernelINS_13Kernel_traitsI6__halfS2_fS2_fjLj512ELj1ELj4ELj1ELj16ENS_18Kernel_traits_baseILj512ES2_S2_fS2_fjLj128EEEEELb0ELb1ELb0ELb0EEEvNS_9BwdParamsE --------------------------
	.section	.nv.shared._ZN10layer_norm13ln_bwd_kernelINS_13Kernel_traitsI6__halfS2_fS2_fjLj512ELj1ELj4ELj1ELj16ENS_18Kernel_traits_baseILj512ES2_S2_fS2_fjLj128EEEEELb0ELb1ELb0ELb0EEEvNS_9BwdParamsE,"aw",@nobits
	.sectionflags	@""
	.align	16
	.zero		1024


//--------------------- .nv.shared._ZN10layer_norm13ln_bwd_kernelINS_13Kernel_traitsI6__halfS2_fS2_fjLj512ELj1ELj4ELj1ELj16ENS_18Kernel_traits_baseILj512ES2_S2_fS2_fjLj128EEEEELb0ELb1ELb0ELb1EEEvNS_9BwdParamsE --------------------------
	.section	.nv.shared._ZN10layer_norm13ln_bwd_kernelINS_13Kernel_traitsI6__halfS2_fS2_fjLj512ELj1ELj4ELj1ELj16ENS_18Kernel_traits_baseILj512ES2_S2_fS2_fjLj128EEEEELb0ELb1ELb0ELb1EEEvNS_9BwdParamsE,"aw",@nobits
	.sectionflags	@""
	.align	16
	.zero		1024


//--------------------- .nv.shared._ZN10layer_norm13ln_bwd_kernelINS_13Kernel_traitsI6__halfS2_fS2_fjLj512ELj1ELj4ELj1ELj16ENS_18Kernel_traits_baseILj512ES2_S2_fS2_fjLj128EEEEELb0ELb1ELb1ELb0EEEvNS_9BwdParamsE --------------------------
	.section	.nv.shared._ZN10layer_norm13ln_bwd_kernelINS_13Kernel_traitsI6__halfS2_fS2_fjLj512ELj1ELj4ELj1ELj16ENS_18Kernel_traits_baseILj512ES2_S2_fS2_fjLj128EEEEELb0ELb1ELb1ELb0EEEvNS_9BwdParamsE,"aw",@nobits
	.sectionflags	@""
	.align	16
	.zero		1024


//--------------------- .nv.shared._ZN10layer_norm13ln_bwd_kernelINS_13Kernel_traitsI6__halfS2_fS2_fjLj512ELj1ELj4ELj1ELj16ENS_18Kernel_traits_baseILj512ES2_S2_fS2_fjLj128EEEEELb0ELb1ELb1ELb1EEEvNS_9BwdParamsE --------------------------
	.section	.nv.shared._ZN10layer_norm13ln_bwd_kernelINS_13Kernel_traitsI6__halfS2_fS2_fjLj512ELj1ELj4ELj1ELj16ENS_18Kernel_traits_baseILj512ES2_S2_fS2_fjLj128EEEEELb0ELb1ELb1ELb1EEEvNS_9BwdParamsE,"aw",@nobits
	.sectionflags	@""
	.align	16
	.zero		1024


//--------------------- .nv.shared._ZN10layer_norm13ln_bwd_kernelINS_13Kernel_traitsI6__halfS2_fS2_fjLj512ELj1ELj4ELj1ELj16ENS_18Kernel_traits_baseILj512ES2_S2_fS2_fjLj128EEEEELb1ELb0ELb0ELb0EEEvNS_9BwdParamsE --------------------------
	.section	.nv.shared._ZN10layer_norm13ln_bwd_kernelINS_13Kernel_traitsI6__halfS2_fS2_fjLj512ELj1ELj4ELj1ELj16ENS_18Kernel_traits_baseILj512ES2_S2_fS2_fjLj128EEEEELb1ELb0ELb0ELb0EEEvNS_9BwdParamsE,"aw",@nobits
	.sectionflags	@""
	.align	16
	.zero		1024


//--------------------- .nv.shared._ZN10layer_norm13ln_bwd_kernelINS_13Kernel_traitsI6__halfS2_fS2_fjLj512ELj1ELj4ELj1ELj16ENS_18Kernel_traits_baseILj512ES2_S2_fS2_fjLj128EEEEELb1ELb0ELb0ELb1EEEvNS_9BwdParamsE --------------------------
	.section	.nv.shared._ZN10layer_norm13ln_bwd_kernelINS_13Kernel_traitsI6__halfS2_fS2_fjLj512ELj1ELj4ELj1ELj16ENS_18Kernel_traits_baseILj512ES2_S2_fS2_fjLj128EEEEELb1ELb0ELb0ELb1EEEvNS_9BwdParamsE,"aw",@nobits
	.sectionflags	@""
	.align	16
	.zero		1024


//--------------------- .nv.shared._ZN10layer_norm22ln_bwd_finalize_kernelINS_22Kernel_traits_finalizeILj512E6__halfS2_fS2_fjLb0ELj1024ELj4ENS_18Kernel_traits_baseILj512ES2_S2_fS2_fjLj1024EEEEELb0ELb0EEEvNS_9BwdParamsE --------------------------
	.section	.nv.shared._ZN10layer_norm22ln_bwd_finalize_kernelINS_22Kernel_traits_finalizeILj512E6__halfS2_fS2_fjLb0ELj1024ELj4ENS_18Kernel_traits_baseILj512ES2_S2_fS2_fjLj1024EEEEELb0ELb0EEEvNS_9BwdParamsE,"aw",@nobits
	.sectionflags	@""
	.align	16
.nv.shared._ZN10layer_norm22ln_bwd_finalize_kernelINS_22Kernel_traits_finalizeILj512E6__halfS2_fS2_fjLb0ELj1024ELj4ENS_18Kernel_traits_baseILj512ES2_S2_fS2_fjLj1024EEEEELb0ELb0EEEvNS_9BwdParamsE:
	.zero		9472


//--------------------- .nv.shared._ZN10layer_norm13ln_bwd_kernelINS_13Kernel_traitsI6__halfS2_fS2_fjLj512ELj1ELj4ELj1ELj16ENS_18Kernel_traits_baseILj512ES2_S2_fS2_fjLj128EEEEELb1ELb0ELb1ELb0EEEvNS_9BwdParamsE --------------------------
	.section	.nv.shared._ZN10layer_norm13ln_bwd_kernelINS_13Kernel_traitsI6__halfS2_fS2_fjLj512ELj1ELj4ELj1ELj16ENS_18Kernel_traits_baseILj512ES2_S2_fS2_fjLj128EEEEELb1ELb0ELb1ELb0EEEvNS_9BwdParamsE,"aw",@nobits
	.sectionflags	@""
	.align	16
	.zero		1024


//--------------------- .nv.shared._ZN10layer_norm22ln_bwd_finalize_kernelINS_22Kernel_traits_finalizeILj512E6__halfS2_fS2_fjLb0ELj1024ELj4ENS_18Kernel_traits_baseILj512ES2_S2_fS2_fjLj1024EEEEELb0ELb1EEEvNS_9BwdParamsE --------------------------
	.section	.nv.shared._ZN10layer_norm22ln_bwd_finalize_kernelINS_22Kernel_traits_finalizeILj512E6__halfS2_fS2_fjLb0ELj1024ELj4ENS_18Kernel_traits_baseILj512ES2_S2_fS2_fjLj1024EEEEELb0ELb1EEEvNS_9BwdParamsE,"aw",@nobits
	.sectionflags	@""
	.align	16
.nv.shared._ZN10layer_norm22ln_bwd_finalize_kernelINS_22Kernel_traits_finalizeILj512E6__halfS2_fS2_fjLb0ELj1024ELj4ENS_18Kernel_traits_baseILj512ES2_S2_fS2_fjLj1024EEEEELb0ELb1EEEvNS_9BwdParamsE:
	.zero		9472


//--------------------- .nv.shared._ZN10layer_norm13ln_bwd_kernelINS_13Kernel_traitsI6__halfS2_fS2_fjLj512ELj1ELj4ELj1ELj16ENS_18Kernel_traits_baseILj512ES2_S2_fS2_fjLj128EEEEELb1ELb0ELb1ELb1EEEvNS_9BwdParamsE --------------------------
	.section	.nv.shared._ZN10layer_norm13ln_bwd_kernelINS_13Kernel_traitsI6__halfS2_fS2_fjLj512ELj1ELj4ELj1ELj16ENS_18Kernel_traits_baseILj512ES2_S2_fS2_fjLj128EEEEELb1ELb0ELb1ELb1EEEvNS_9BwdParamsE,"aw",@nobits
	.sectionflags	@""
	.align	16
	.zero		1024


//--------------------- .nv.shared._ZN10layer_norm13ln_bwd_kernelINS_13Kernel_traitsI6__halfS2_fS2_fjLj512ELj1ELj4ELj1ELj16ENS_18Kernel_traits_baseILj512ES2_S2_fS2_fjLj128EEEEELb1ELb1ELb0ELb0EEEvNS_9BwdParamsE --------------------------
	.section	.nv.shared._ZN10layer_norm13ln_bwd_kernelINS_13Kernel_traitsI6__halfS2_fS2_fjLj512ELj1ELj4ELj1ELj16ENS_18Kernel_traits_baseILj512ES2_S2_fS2_fjLj128EEEEELb1ELb1ELb0ELb0EEEvNS_9BwdParamsE,"aw",@nobits
	.sectionflags	@""
	.align	16
	.zero		1024


//--------------------- .nv.shared._ZN10layer_norm13ln_bwd_kernelINS_13Kernel_traitsI6__halfS2_fS2_fjLj512ELj1ELj4ELj1ELj16ENS_18Kernel_traits_baseILj512ES2_S2_fS2_fjLj128EEEEELb1ELb1ELb0ELb1EEEvNS_9BwdParamsE --------------------------
	.section	.nv.shared._ZN10layer_norm13ln_bwd_kernelINS_13Kernel_traitsI6__halfS2_fS2_fjLj512ELj1ELj4ELj1ELj16ENS_18Kernel_traits_baseILj512ES2_S2_fS2_fjLj128EEEEELb1ELb1ELb0ELb1EEEvNS_9BwdParamsE,"aw",@nobits
	.sectionflags	@""
	.align	16
	.zero		1024


//--------------------- .nv.shared._ZN10layer_norm22ln_bwd_finalize_kernelINS_22Kernel_traits_finalizeILj512E6__halfS2_fS2_fjLb1ELj1024ELj4ENS_18Kernel_traits_baseILj512ES2_S2_fS2_fjLj1024EEEEELb1ELb0EEEvNS_9BwdParamsE --------------------------
	.section	.nv.shared._ZN10layer_norm22ln_bwd_finalize_kernelINS_22Kernel_traits_finalizeILj512E6__halfS2_fS2_fjLb1ELj1024ELj4ENS_18Kernel_traits_baseILj512ES2_S2_fS2_fjLj1024EEEEELb1ELb0EEEvNS_9BwdParamsE,"aw",@nobits
	.sectionflags	@""
	.align	16
.nv.shared._ZN10layer_norm22ln_bwd_finalize_kernelINS_22Kernel_traits_finalizeILj512E6__halfS2_fS2_fjLb1ELj1024ELj4ENS_18Kernel_traits_baseILj512ES2_S2_fS2_fjLj1024EEEEELb1ELb0EEEvNS_9BwdParamsE:
	.zero		13696


//--------------------- .nv.shared._ZN10layer_norm13ln_bwd_kernelINS_13Kernel_traitsI6__halfS2_fS2_fjLj512ELj1ELj4ELj1ELj16ENS_18Kernel_traits_baseILj512ES2_S2_fS2_fjLj128EEEEELb1ELb1ELb1ELb0EEEvNS_9BwdParamsE --------------------------
	.section	.nv.shared._ZN10layer_norm13ln_bwd_kernelINS_13Kernel_traitsI6__halfS2_fS2_fjLj512ELj1ELj4ELj1ELj16ENS_18Kernel_traits_baseILj512ES2_S2_fS2_fjLj128EEEEELb1ELb1ELb1ELb0EEEvNS_9BwdParamsE,"aw",@nobits
	.sectionflags	@""
	.align	16
	.zero		1024


//--------------------- .nv.shared._ZN10layer_norm22ln_bwd_finalize_kernelINS_22Kernel_traits_finalizeILj512E6__halfS2_fS2_fjLb1ELj1024ELj4ENS_18Kernel_traits_baseILj512ES2_S2_fS2_fjLj1024EEEEELb1ELb1EEEvNS_9BwdParamsE --------------------------
	.section	.nv.shared._ZN10layer_norm22ln_bwd_finalize_kernelINS_22Kernel_traits_finalizeILj512E6__halfS2_fS2_fjLb1ELj1024ELj4ENS_18Kernel_traits_baseILj512ES2_S2_fS2_fjLj1024EEEEELb1ELb1EEEvNS_9BwdParamsE,"aw",@nobits
	.sectionflags	@""
	.align	16
.nv.shared._ZN10layer_norm22ln_bwd_finalize_kernelINS_22Kernel_traits_finalizeILj512E6__halfS2_fS2_fjLb1ELj1024ELj4ENS_18Kernel_traits_baseILj512ES2_S2_fS2_fjLj1024EEEEELb1ELb1EEEvNS_9BwdParamsE:
	.zero		13696


//--------------------- .nv.shared._ZN10layer_norm13ln_bwd_kernelINS_13Kernel_traitsI6__halfS2_fS2_fjLj512ELj1ELj4ELj1ELj16ENS_18Kernel_traits_baseILj512ES2_S2_fS2_fjLj128EEEEELb1ELb1ELb1ELb1EEEvNS_9BwdParamsE --------------------------
	.section	.nv.shared._ZN10layer_norm13ln_bwd_kernelINS_13Kernel_traitsI6__halfS2_fS2_fjLj512ELj1ELj4ELj1ELj16ENS_18Kernel_traits_baseILj512ES2_S2_fS2_fjLj128EEEEELb1ELb1ELb1ELb1EEEvNS_9BwdParamsE,"aw",@nobits
	.sectionflags	@""
	.align	16
	.zero		1024


//--------------------- .nv.shared._ZN10layer_norm13ln_bwd_kernelINS_13Kernel_traitsIf6__halffS2_fjLj512ELj1ELj4ELj1ELj16ENS_18Kernel_traits_baseILj512EfS2_fS2_fjLj128EEEEELb0ELb0ELb0ELb0EEEvNS_9BwdParamsE --------------------------
	.section	.nv.shared._ZN10layer_norm13ln_bwd_kernelINS_13Kernel_traitsIf6__halffS2_fjLj512ELj1ELj4ELj1ELj16ENS_18Kernel_traits_baseILj512EfS2_fS2_fjLj128EEEEELb0ELb0ELb0ELb0EEEvNS_9BwdParamsE,"aw",@nobits
	.sectionflags	@""
	.align	16
	.zero		1024


//--------------------- .nv.shared._ZN10layer_norm13ln_bwd_kernelINS_13Kernel_traitsIf6__halffS2_fjLj512ELj1ELj4ELj1ELj16ENS_18Kernel_traits_baseILj512EfS2_fS2_fjLj128EEEEELb0ELb0ELb0ELb1EEEvNS_9BwdParamsE --------------------------
	.section	.nv.shared._ZN10layer_norm13ln_bwd_kernelINS_13Kernel_traitsIf6__halffS2_fjLj512ELj1ELj4ELj1ELj16ENS_18Kernel_traits_baseILj512EfS2_fS2_fjLj128EEEEELb0ELb0ELb0ELb1EEEvNS_9BwdParamsE,"aw",@nobits
	.sectionflags	@""
	.align	16
	.zero		1024


//--------------------- .nv.shared._ZN10layer_norm13ln_bwd_kernelINS_13Kernel_traitsIf6__halffS2_fjLj512ELj1ELj4ELj1ELj16ENS_18Kernel_traits_baseILj512EfS2_fS2_fjLj128EEEEELb0ELb0ELb1ELb0EEEvNS_9BwdParamsE --------------------------
	.section	.nv.shared._ZN10layer_norm13ln_bwd_kernelINS_13Kernel_traitsIf6__halffS2_fjLj512ELj1ELj4ELj1ELj16ENS_18Kernel_traits_baseILj512EfS2_fS2_fjLj128EEEEELb0ELb0ELb1ELb0EEEvNS_9BwdParamsE,"aw",@nobits
	.sectionflags	@""
	.align	16
	.zero		1024


//--------------------- .nv.shared._ZN10layer_norm13ln_bwd_kernelINS_13Kernel_traitsIf6__halffS2_fjLj512ELj1ELj4ELj1ELj16ENS_18Kernel_traits_baseILj512EfS2_fS2_fjLj128EEEEELb0ELb0ELb1ELb1EEEvNS_9BwdParamsE --------------------------
	.section	.nv.shared._ZN10layer_norm13ln_bwd_kernelINS_13Kernel_traitsIf6__halffS2_fjLj512ELj1ELj4ELj1ELj16ENS_18Kernel_traits_baseILj512EfS2_fS2_fjLj128EEEEELb0ELb0ELb1ELb1EEEvNS_9BwdParamsE,"aw",@nobits
	.sectionflags	@""
	.align	16
	.zero		1024


//--------------------- .nv.shared._ZN10layer_norm13ln_bwd_kernelINS_13Kernel_traitsIf6__halffS2_fjLj512ELj1ELj4ELj1ELj16ENS_18Kernel_traits_baseILj512EfS2_fS2_fjLj128EEEEELb0ELb1ELb0ELb0EEEvNS_9BwdParamsE --------------------------
	.section	.nv.shared._ZN10layer_norm13ln_bwd_kernelINS_13Kernel_traitsIf6__halffS2_fjLj512ELj1ELj4ELj1ELj16ENS_18Kernel_traits_baseILj512EfS2_fS2_fjLj128EEEEELb0ELb1ELb0ELb0EEEvNS_9BwdParamsE,"aw",@nobits
	.sectionflags	@""
	.align	16
	.zero		1024


//--------------------- .nv.shared._ZN10layer_norm13ln_bwd_kernelINS_13Kernel_traitsIf6__halffS2_fjLj512ELj1ELj4ELj1ELj16ENS_18Kernel_traits_baseILj512EfS2_fS2_fjLj128EEEEELb0ELb1ELb0ELb1EEEvNS_9BwdParamsE --------------------------
	.section	.nv.shared._ZN10layer_norm13ln_bwd_kernelINS_13Kernel_traitsIf6__halffS2_fjLj512ELj1ELj4ELj1ELj16ENS_18Kernel_traits_baseILj512EfS2_fS2_fjLj128EEEEELb0ELb1ELb0ELb1EEEvNS_9BwdParamsE,"aw",@nobits
	.sectionflags	@""
	.align	16
	.zero		1024


//--------------------- .nv.shared._ZN10layer_norm13ln_bwd_kernelINS_13Kernel_traitsIf6__halffS2_fjLj512ELj1ELj4ELj1ELj16ENS_18Kernel_traits_baseILj512EfS2_fS2_fjLj128EEEEELb0ELb1ELb1ELb0EEEvNS_9BwdParamsE --------------------------
	.section	.nv.shared._ZN10layer_norm13ln_bwd_kernelINS_13Kernel_traitsIf6__halffS2_fjLj512ELj1ELj4ELj1ELj16ENS_18Kernel_traits_baseILj512EfS2_fS2_fjLj128EEEEELb0ELb1ELb1ELb0EEEvNS_9BwdParamsE,"aw",@nobits
	.sectionflags	@""
	.align	16
	.zero		1024


//--------------------- .nv.shared._ZN10layer_norm13ln_bwd_kernelINS_13Kernel_traitsIf6__halffS2_fjLj512ELj1ELj4ELj1ELj16ENS_18Kernel_traits_baseILj512EfS2_fS2_fjLj128EEEEELb0ELb1ELb1ELb1EEEvNS_9BwdParamsE --------------------------
	.section	.nv.shared._ZN10layer_norm13ln_bwd_kernelINS_13Kernel_traitsIf6__halffS2_fjLj512ELj1ELj4ELj1ELj16ENS_18Kernel_traits_baseILj512EfS2_fS2_fjLj128EEEEELb0ELb1ELb1ELb1EEEvNS_9BwdParamsE,"aw",@nobits
	.sectionflags	@""
	.align	16
	.zero		1024


//--------------------- .nv.shared._ZN10layer_norm13ln_bwd_kernelINS_13Kernel_traitsIf6__halffS2_fjLj512ELj1ELj4ELj1ELj16ENS_18Kernel_traits_baseILj512EfS2_fS2_fjLj128EEEEELb1ELb0ELb0ELb0EEEvNS_9BwdParamsE --------------------------
	.section	.nv.shared._ZN10layer_norm13ln_bwd_kernelINS_13Kernel_traitsIf6__halffS2_fjLj512ELj1ELj4ELj1ELj16ENS_18Kernel_traits_baseILj512EfS2_fS2_fjLj128EEEEELb1ELb0ELb0ELb0EEEvNS_9BwdParamsE,"aw",@nobits
	.sectionflags	@""
	.align	16
	.zero		1024


//--------------------- .nv.shared._ZN10layer_norm13ln_bwd_kernelINS_13Kernel_traitsIf6__halffS2_fjLj512ELj1ELj4ELj1ELj16ENS_18Kernel_traits_baseILj512EfS2_fS2_fjLj128EEEEELb1ELb0ELb0ELb1EEEvNS_9BwdParamsE --------------------------
	.section	.nv.shared._ZN10layer_norm13ln_bwd_kernelINS_13Kernel_traitsIf6__halffS2_fjLj512ELj1ELj4ELj1ELj16ENS_18Kernel_traits_baseILj512EfS2_fS2_fjLj128EEEEELb1ELb0ELb0ELb1EEEvNS_9BwdParamsE,"aw",@nobits
	.sectionflags	@""
	.align	16
	.zero		1024


//--------------------- .nv.shared._ZN10layer_norm22ln_bwd_finalize_kernelINS_22Kernel_traits_finalizeILj512Ef6__halffS2_fjLb0ELj1024ELj4ENS_18Kernel_traits_baseILj512EfS2_fS2_fjLj1024EEEEELb0ELb0EEEvNS_9BwdParamsE --------------------------
	.section	.nv.shared._ZN10layer_norm22ln_bwd_finalize_kernelINS_22Kernel_traits_finalizeILj512Ef6__halffS2_fjLb0ELj1024ELj4ENS_18Kernel_traits_baseILj512EfS2_fS2_fjLj1024EEEEELb0ELb0EEEvNS_9BwdParamsE,"aw",@nobits
	.sectionflags	@""
	.align	16
.nv.shared._ZN10layer_norm22ln_bwd_finalize_kernelINS_22Kernel_traits_finalizeILj512Ef6__halffS2_fjLb0ELj1024ELj4ENS_18Kernel_traits_baseILj512EfS2_fS2_fjLj1024EEEEELb0ELb0EEEvNS_9BwdParamsE:
	.zero		9472


//--------------------- .nv.shared._ZN10layer_norm13ln_bwd_kernelINS_13Kernel_traitsIf6__halffS2_fjLj512ELj1ELj4ELj1ELj16ENS_18Kernel_traits_baseILj512EfS2_fS2_fjLj128EEEEELb1ELb0ELb1ELb0EEEvNS_9BwdParamsE --------------------------
	.section	.nv.shared._ZN10layer_norm13ln_bwd_kernelINS_13Kernel_traitsIf6__halffS2_fjLj512ELj1ELj4ELj1ELj16ENS_18Kernel_traits_baseILj512EfS2_fS2_fjLj128EEEEELb1ELb0ELb1ELb0EEEvNS_9BwdParamsE,"aw",@nobits
	.sectionflags	@""
	.align	16
	.zero		1024


//--------------------- .nv.shared._ZN10layer_norm22ln_bwd_finalize_kernelINS_22Kernel_traits_finalizeILj512Ef6__halffS2_fjLb0ELj1024ELj4ENS_18Kernel_traits_baseILj512EfS2_fS2_fjLj1024EEEEELb0ELb1EEEvNS_9BwdParamsE --------------------------
	.section	.nv.shared._ZN10layer_norm22ln_bwd_finalize_kernelINS_22Kernel_traits_finalizeILj512Ef6__halffS2_fjLb0ELj1024ELj4ENS_18Kernel_traits_baseILj512EfS2_fS2_fjLj1024EEEEELb0ELb1EEEvNS_9BwdParamsE,"aw",@nobits
	.sectionflags	@""
	.align	16
.nv.shared._ZN10layer_norm22ln_bwd_finalize_kernelINS_22Kernel_traits_finalizeILj512Ef6__halffS2_fjLb0ELj1024ELj4ENS_18Kernel_traits_baseILj512EfS2_fS2_fjLj1024EEEEELb0ELb1EEEvNS_9BwdParamsE:
	.zero		9472


//--------------------- .nv.shared._ZN10layer_norm13ln_bwd_kernelINS_13Kernel_traitsIf6__halffS2_fjLj512ELj1ELj4ELj1ELj16ENS_18Kernel_traits_baseILj512EfS2_fS2_fjLj128EEEEELb1ELb0ELb1ELb1EEEvNS_9BwdParamsE --------------------------
	.section	.nv.shared._ZN10layer_norm13ln_bwd_kernelINS_13Kernel_traitsIf6__halffS2_fjLj512ELj1ELj4ELj1ELj16ENS_18Kernel_traits_baseILj512EfS2_fS2_fjLj128EEEEELb1ELb0ELb1ELb1EEEvNS_9BwdParamsE,"aw",@nobits
	.sectionflags	@""
	.align	16
	.zero		1024


//--------------------- .nv.shared._ZN10layer_norm13ln_bwd_kernelINS_13Kernel_traitsIf6__halffS2_fjLj512ELj1ELj4ELj1ELj16ENS_18Kernel_traits_baseILj512EfS2_fS2_fjLj128EEEEELb1ELb1ELb0ELb0EEEvNS_9BwdParamsE --------------------------
	.section	.nv.shared._ZN10layer_norm13ln_bwd_kernelINS_13Kernel_traitsIf6__halffS2_fjLj512ELj1ELj4ELj1ELj16ENS_18Kernel_traits_baseILj512EfS2_fS2_fjLj128EEEEELb1ELb1ELb0ELb0EEEvNS_9BwdParamsE,"aw",@nobits
	.sectionflags	@""
	.align	16
	.zero		1024


//--------------------- .nv.shared._ZN10layer_norm13ln_bwd_kernelINS_13Kernel_traitsIf6__halffS2_fjLj512ELj1ELj4ELj1ELj16ENS_18Kernel_traits_baseILj512EfS2_fS2_fjLj128EEEEELb1ELb1ELb0ELb1EEEvNS_9BwdParamsE --------------------------
	.section	.nv.shared._ZN10layer_norm13ln_bwd_kernelINS_13Kernel_traitsIf6__halffS2_fjLj512ELj1ELj4ELj1ELj16ENS_18Kernel_traits_baseILj512EfS2_fS2_fjLj128EEEEELb1ELb1ELb0ELb1EEEvNS_9BwdParamsE,"aw",@nobits
	.sectionflags	@""
	.align	16
	.zero		1024


//--------------------- .nv.shared._ZN10layer_norm22ln_bwd_finalize_kernelINS_22Kernel_traits_finalizeILj512Ef6__halffS2_fjLb1ELj1024ELj4ENS_18Kernel_traits_baseILj512EfS2_fS2_fjLj1024EEEEELb1ELb0EEEvNS_9BwdParamsE --------------------------
	.section	.nv.shared._ZN10layer_norm22ln_bwd_finalize_kernelINS_22Kernel_traits_finalizeILj512Ef6__halffS2_fjLb1ELj1024ELj4ENS_18Kernel_traits_baseILj512EfS2_fS2_fjLj1024EEEEELb1ELb0EEEvNS_9BwdParamsE,"aw",@nobits
	.sectionflags	@""
	.align	16
.nv.shared._ZN10layer_norm22ln_bwd_finalize_kernelINS_22Kernel_traits_finalizeILj512Ef6__halffS2_fjLb1ELj1024ELj4ENS_18Kernel_traits_baseILj512EfS2_fS2_fjLj1024EEEEELb1ELb0EEEvNS_9BwdParamsE:
	.zero		13696


//--------------------- .nv.shared._ZN10layer_norm13ln_bwd_kernelINS_13Kernel_traitsIf6__halffS2_fjLj512ELj1ELj4ELj1ELj16ENS_18Kernel_traits_baseILj512EfS2_fS2_fjLj128EEEEELb1ELb1ELb1ELb0EEEvNS_9BwdParamsE --------------------------
	.section	.nv.shared._ZN10layer_norm13ln_bwd_kernelINS_13Kernel_traitsIf6__halffS2_fjLj512ELj1ELj4ELj1ELj16ENS_18Kernel_traits_baseILj512EfS2_fS2_fjLj128EEEEELb1ELb1ELb1ELb0EEEvNS_9BwdParamsE,"aw",@nobits
	.sectionflags	@""
	.align	16
	.zero		1024


//--------------------- .nv.shared._ZN10layer_norm22ln_bwd_finalize_kernelINS_22Kernel_traits_finalizeILj512Ef6__halffS2_fjLb1ELj1024ELj4ENS_18Kernel_traits_baseILj512EfS2_fS2_fjLj1024EEEEELb1ELb1EEEvNS_9BwdParamsE --------------------------
	.section	.nv.shared._ZN10layer_norm22ln_bwd_finalize_kernelINS_22Kernel_traits_finalizeILj512Ef6__halffS2_fjLb1ELj1024ELj4ENS_18Kernel_traits_baseILj512EfS2_fS2_fjLj1024EEEEELb1ELb1EEEvNS_9BwdParamsE,"aw",@nobits
	.sectionflags	@""
	.align	16
.nv.shared._ZN10layer_norm22ln_bwd_finalize_kernelINS_22Kernel_traits_finalizeILj512Ef6__halffS2_fjLb1ELj1024ELj4ENS_18Kernel_traits_baseILj512EfS2_fS2_fjLj1024EEEEELb1ELb1EEEvNS_9BwdParamsE:
	.zero		13696


//--------------------- .nv.shared._ZN10layer_norm13ln_bwd_kernelINS_13Kernel_traitsIf6__halffS2_fjLj512ELj1ELj4ELj1ELj16ENS_18Kernel_traits_baseILj512EfS2_fS2_fjLj128EEEEELb1ELb1ELb1ELb1EEEvNS_9BwdParamsE --------------------------
	.section	.nv.shared._ZN10layer_norm13ln_bwd_kernelINS_13Kernel_traitsIf6__halffS2_fjLj512ELj1ELj4ELj1ELj16ENS_18Kernel_traits_baseILj512EfS2_fS2_fjLj128EEEEELb1ELb1ELb1ELb1EEEvNS_9BwdParamsE,"aw",@nobits
	.sectionflags	@""
	.align	16
	.zero		1024


//--------------------- .nv.shared._ZN10layer_norm13ln_bwd_kernelINS_13Kernel_traitsI6__halfffffjLj512ELj1ELj4ELj1ELj16ENS_18Kernel_traits_baseILj512ES2_ffffjLj128EEEEELb0ELb0ELb0ELb0EEEvNS_9BwdParamsE --------------------------
	.section	.nv.shared._ZN10layer_norm13ln_bwd_kernelINS_13Kernel_traitsI6__halfffffjLj512ELj1ELj4ELj1ELj16ENS_18Kernel_traits_baseILj512ES2_ffffjLj128EEEEELb0ELb0ELb0ELb0EEEvNS_9BwdParamsE,"aw",@nobits
	.sectionflags	@""
	.align	16
	.zero		1024


//--------------------- .nv.shared._ZN10layer_norm13ln_bwd_kernelINS_13Kernel_traitsI6__halfffffjLj512ELj1ELj4ELj1ELj16ENS_18Kernel_traits_baseILj512ES2_ffffjLj128EEEEELb0ELb0ELb0ELb1EEEvNS_9BwdParamsE --------------------------
	.section	.nv.shared._ZN10layer_norm13ln_bwd_kernelINS_13Kernel_traitsI6__halfffffjLj512ELj1ELj4ELj1ELj16ENS_18Kernel_traits_baseILj512ES2_ffffjLj128EEEEELb0ELb0ELb0ELb1EEEvNS_9BwdParamsE,"aw",@nobits
	.sectionflags	@""
	.align	16
	.zero		1024


//--------------------- .nv.shared._ZN10layer_norm13ln_bwd_kernelINS_13Kernel_traitsI6__halfffffjLj512ELj1ELj4ELj1ELj16ENS_18Kernel_traits_baseILj512ES2_ffffjLj128EEEEELb0ELb0ELb1ELb0EEEvNS_9BwdParamsE --------------------------
	.section	.nv.shared._ZN10layer_norm13ln_bwd_kernelINS_13Kernel_traitsI6__halfffffjLj512ELj1ELj4ELj1ELj16ENS_18Kernel_traits_baseILj512ES2_ffffjLj128EEEEELb0ELb0ELb1ELb0EEEvNS_9BwdParamsE,"aw",@nobits
	.sectionflags	@""
	.align	16
	.zero		1024


//--------------------- .nv.shared._ZN10layer_norm13ln_bwd_kernelINS_13Kernel_traitsI6__halfffffjLj512ELj1ELj4ELj1ELj16ENS_18Kernel_traits_baseILj512ES2_ffffjLj128EEEEELb0ELb0ELb1ELb1EEEvNS_9BwdParamsE --------------------------
	.section	.nv.shared._ZN10layer_norm13ln_bwd_kernelINS_13Kernel_traitsI6__halfffffjLj512ELj1ELj4ELj1ELj16ENS_18Kernel_traits_baseILj512ES2_ffffjLj128EEEEELb0ELb0ELb1ELb1EEEvNS_9BwdParamsE,"aw",@nobits
	.sectionflags	@""
	.align	16
	.zero		1024


//--------------------- .nv.shared._ZN10layer_norm13ln_bwd_kernelINS_13Kernel_traitsI6__halfffffjLj512ELj1ELj4ELj1ELj16ENS_18Kernel_traits_baseILj512ES2_ffffjLj128EEEEELb0ELb1ELb0ELb0EEEvNS_9BwdParamsE --------------------------
	.section	.nv.shared._ZN10layer_norm13ln_bwd_kernelINS_13Kernel_traitsI6__halfffffjLj512ELj1ELj4ELj1ELj16ENS_18Kernel_traits_baseILj512ES2_ffffjLj128EEEEELb0ELb1ELb0ELb0EEEvNS_9BwdParamsE,"aw",@nobits
	.sectionflags	@""
	.align	16
	.zero		1024


//--------------------- .nv.shared._ZN10layer_norm13ln_bwd_kernelINS_13Kernel_traitsI6__halfffffjLj512ELj1ELj4ELj1ELj16ENS_18Kernel_traits_baseILj512ES2_ffffjLj128EEEEELb0ELb1ELb0ELb1EEEvNS_9BwdParamsE --------------------------
	.section	.nv.shared._ZN10layer_norm13ln_bwd_kernelINS_13Kernel_traitsI6__halfffffjLj512ELj1ELj4ELj1ELj16ENS_18Kernel_traits_baseILj512ES2_ffffjLj128EEEEELb0ELb1ELb0ELb1EEEvNS_9BwdParamsE,"aw",@nobits
	.sectionflags	@""
	.align	16
	.zero		1024


//--------------------- .nv.shared._ZN10layer_norm13ln_bwd_kernelINS_13Kernel_traitsI6__halfffffjLj512ELj1ELj4ELj1ELj16ENS_18Kernel_traits_baseILj512ES2_ffffjLj128EEEEELb0ELb1ELb1ELb0EEEvNS_9BwdParamsE --------------------------
	.section	.nv.shared._ZN10layer_norm13ln_bwd_kernelINS_13Kernel_traitsI6__halfffffjLj512ELj1ELj4ELj1ELj16ENS_18Kernel_traits_baseILj512ES2_ffffjLj128EEEEELb0ELb1ELb1ELb0EEEvNS_9BwdParamsE,"aw",@nobits
	.sectionflags	@""
	.align	16
	.zero		1024


//--------------------- .nv.shared._ZN10layer_norm13ln_bwd_kernelINS_13Kernel_traitsI6__halfffffjLj512ELj1ELj4ELj1ELj16ENS_18Kernel_traits_baseILj512ES2_ffffjLj128EEEEELb0ELb1ELb1ELb1EEEvNS_9BwdParamsE --------------------------
	.section	.nv.shared._ZN10layer_norm13ln_bwd_kernelINS_13Kernel_traitsI6__halfffffjLj512ELj1ELj4ELj1ELj16ENS_18Kernel_traits_baseILj512ES2_ffffjLj128EEEEELb0ELb1ELb1ELb1EEEvNS_9BwdParamsE,"aw",@nobits
	.sectionflags	@""
	.align	16
	.zero		1024


//--------------------- .nv.shared._ZN10layer_norm13ln_bwd_kernelINS_13Kernel_traitsI6__halfffffjLj512ELj1ELj4ELj1ELj16ENS_18Kernel_traits_baseILj512ES2_ffffjLj128EEEEELb1ELb0ELb0ELb0EEEvNS_9BwdParamsE --------------------------
	.section	.nv.shared._ZN10layer_norm13ln_bwd_kernelINS_13Kernel_traitsI6__halfffffjLj512ELj1ELj4ELj1ELj16ENS_18Kernel_traits_baseILj512ES2_ffffjLj128EEEEELb1ELb0ELb0ELb0EEEvNS_9BwdParamsE,"aw",@nobits
	.sectionflags	@""
	.align	16
	.zero		1024


//--------------------- .nv.shared._ZN10layer_norm13ln_bwd_kernelINS_13Kernel_traitsI6__halfffffjLj512ELj1ELj4ELj1ELj16ENS_18Kernel_traits_baseILj512ES2_ffffjLj128EEEEELb1ELb0ELb0ELb1EEEvNS_9BwdParamsE --------------------------
	.section	.nv.shared._ZN10layer_norm13ln_bwd_kernelINS_13Kernel_traitsI6__halfffffjLj512ELj1ELj4ELj1ELj16ENS_18Kernel_traits_baseILj512ES2_ffffjLj128EEEEELb1ELb0ELb0ELb1EEEvNS_9BwdParamsE,"aw",@nobits
	.sectionflags	@""
	.align	16
	.zero		1024


//--------------------- .nv.shared._ZN10layer_norm22ln_bwd_finalize_kernelINS_22Kernel_traits_finalizeILj512E6__halfffffjLb0ELj1024ELj4ENS_18Kernel_traits_baseILj512ES2_ffffjLj1024EEEEELb0ELb0EEEvNS_9BwdParamsE --------------------------
	.section	.nv.shared._ZN10layer_norm22ln_bwd_finalize_kernelINS_22Kernel_traits_finalizeILj512E6__halfffffjLb0ELj1024ELj4ENS_18Kernel_traits_baseILj512ES2_ffffjLj1024EEEEELb0ELb0EEEvNS_9BwdParamsE,"aw",@nobits
	.sectionflags	@""
	.align	16
.nv.shared._ZN10layer_norm22ln_bwd_finalize_kernelINS_22Kernel_traits_finalizeILj512E6__halfffffjLb0ELj1024ELj4ENS_18Kernel_traits_baseILj512ES2_ffffjLj1024EEEEELb0ELb0EEEvNS_9BwdParamsE:
	.zero		9472


//--------------------- .nv.shared._ZN10layer_norm13ln_bwd_kernelINS_13Kernel_traitsI6__halfffffjLj512ELj1ELj4ELj1ELj16ENS_18Kernel_traits_baseILj512ES2_ffffjLj128EEEEELb1ELb0ELb1ELb0EEEvNS_9BwdParamsE --------------------------
	.section	.nv.shared._ZN10layer_norm13ln_bwd_kernelINS_13Kernel_traitsI6__halfffffjLj512ELj1ELj4ELj1ELj16ENS_18Kernel_traits_baseILj512ES2_ffffjLj128EEEEELb1ELb0ELb1ELb0EEEvNS_9BwdParamsE,"aw",@nobits
	.sectionflags	@""
	.align	16
	.zero		1024


//--------------------- .nv.shared._ZN10layer_norm22ln_bwd_finalize_kernelINS_22Kernel_traits_finalizeILj512E6__halfffffjLb0ELj1024ELj4ENS_18Kernel_traits_baseILj512ES2_ffffjLj1024EEEEELb0ELb1EEEvNS_9BwdParamsE --------------------------
	.section	.nv.shared._ZN10layer_norm22ln_bwd_finalize_kernelINS_22Kernel_traits_finalizeILj512E6__halfffffjLb0ELj1024ELj4ENS_18Kernel_traits_baseILj512ES2_ffffjLj1024EEEEELb0ELb1EEEvNS_9BwdParamsE,"aw",@nobits
	.sectionflags	@""
	.align	16
.nv.shared._ZN10layer_norm22ln_bwd_finalize_kernelINS_22Kernel_traits_finalizeILj512E6__halfffffjLb0ELj1024ELj4ENS_18Kernel_traits_baseILj512ES2_ffffjLj1024EEEEELb0ELb1EEEvNS_9BwdParamsE:
	.zero		9472


//--------------------- .nv.shared._ZN10layer_norm13ln_bwd_kernelINS_13Kernel_traitsI6__halfffffjLj512ELj1ELj4ELj1ELj16ENS_18Kernel_traits_baseILj512ES2_ffffjLj128EEEEELb1ELb0ELb1ELb1EEEvNS_9BwdParamsE --------------------------
	.section	.nv.shared._ZN10layer_norm13ln_bwd_kernelINS_13Kernel_traitsI6__halfffffjLj512ELj1ELj4ELj1ELj16ENS_18Kernel_traits_baseILj512ES2_ffffjLj128EEEEELb1ELb0ELb1ELb1EEEvNS_9BwdParamsE,"aw",@nobits
	.sectionflags	@""
	.align	16
	.zero		1024


//--------------------- .nv.shared._ZN10layer_norm13ln_bwd_kernelINS_13Kernel_traitsI6__halfffffjLj512ELj1ELj4ELj1ELj16ENS_18Kernel_traits_baseILj512ES2_ffffjLj128EEEEELb1ELb1ELb0ELb0EEEvNS_9BwdParamsE --------------------------
	.section	.nv.shared._ZN10layer_norm13ln_bwd_kernelINS_13Kernel_traitsI6__halfffffjLj512ELj1ELj4ELj1ELj16ENS_18Kernel_traits_baseILj512ES2_ffffjLj128EEEEELb1ELb1ELb0ELb0EEEvNS_9BwdParamsE,"aw",@nobits
	.sectionflags	@""
	.align	16
	.zero		1024


//--------------------- .nv.shared._ZN10layer_norm13ln_bwd_kernelINS_13Kernel_traitsI6__halfffffjLj512ELj1ELj4ELj1ELj16ENS_18Kernel_traits_baseILj512ES2_ffffjLj128EEEEELb1ELb1ELb0ELb1EEEvNS_9BwdParamsE --------------------------
	.section	.nv.shared._ZN10layer_norm13ln_bwd_kernelINS_13Kernel_traitsI6__halfffffjLj512ELj1ELj4ELj1ELj16ENS_18Kernel_traits_baseILj512ES2_ffffjLj128EEEEELb1ELb1ELb0ELb1EEEvNS_9BwdParamsE,"aw",@nobits
	.sectionflags	@""
	.align	16
	.zero		1024


//--------------------- .nv.shared._ZN10layer_norm22ln_bwd_finalize_kernelINS_22Kernel_traits_finalizeILj512E6__halfffffjLb1ELj1024ELj4ENS_18Kernel_traits_baseILj512ES2_ffffjLj1024EEEEELb1ELb0EEEvNS_9BwdParamsE --------------------------
	.section	.nv.shared._ZN10layer_norm22ln_bwd_finalize_kernelINS_22Kernel_traits_finalizeILj512E6__halfffffjLb1ELj1024ELj4ENS_18Kernel_traits_baseILj512ES2_ffffjLj1024EEEEELb1ELb0EEEvNS_9BwdParamsE,"aw",@nobits
	.sectionflags	@""
	.align	16
.nv.shared._ZN10layer_norm22ln_bwd_finalize_kernelINS_22Kernel_traits_finalizeILj512E6__halfffffjLb1ELj1024ELj4ENS_18Kernel_traits_baseILj512ES2_ffffjLj1024EEEEELb1ELb0EEEvNS_9BwdParamsE:
	.zero		13696


//--------------------- .nv.shared._ZN10layer_norm13ln_bwd_kernelINS_13Kernel_traitsI6__halfffffjLj512ELj1ELj4ELj1ELj16ENS_18Kernel_traits_baseILj512ES2_ffffjLj128EEEEELb1ELb1ELb1ELb0EEEvNS_9BwdParamsE --------------------------
	.section	.nv.shared._ZN10layer_norm13ln_bwd_kernelINS_13Kernel_traitsI6__halfffffjLj512ELj1ELj4ELj1ELj16ENS_18Kernel_traits_baseILj512ES2_ffffjLj128EEEEELb1ELb1ELb1ELb0EEEvNS_9BwdParamsE,"aw",@nobits
	.sectionflags	@""
	.align	16
	.zero		1024


//--------------------- .nv.shared._ZN10layer_norm22ln_bwd_finalize_kernelINS_22Kernel_traits_finalizeILj512E6__halfffffjLb1ELj1024ELj4ENS_18Kernel_traits_baseILj512ES2_ffffjLj1024EEEEELb1ELb1EEEvNS_9BwdParamsE --------------------------
	.section	.nv.shared._ZN10layer_norm22ln_bwd_finalize_kernelINS_22Kernel_traits_finalizeILj512E6__halfffffjLb1ELj1024ELj4ENS_18Kernel_traits_baseILj512ES2_ffffjLj1024EEEEELb1ELb1EEEvNS_9BwdParamsE,"aw",@nobits
	.sectionflags	@""
	.align	16
.nv.shared._ZN10layer_norm22ln_bwd_finalize_kernelINS_22Kernel_traits_finalizeILj512E6__halfffffjLb1ELj1024ELj4ENS_18Kernel_traits_baseILj512ES2_ffffjLj1024EEEEELb1ELb1EEEvNS_9BwdParamsE:
	.zero		13696


//--------------------- .nv.shared._ZN10layer_norm13ln_bwd_kernelINS_13Kernel_traitsI6__halfffffjLj512ELj1ELj4ELj1ELj16ENS_18Kernel_traits_baseILj512ES2_ffffjLj128EEEEELb1ELb1ELb1ELb1EEEvNS_9BwdParamsE --------------------------
	.section	.nv.shared._ZN10layer_norm13ln_bwd_kernelINS_13Kernel_traitsI6__halfffffjLj512ELj1ELj4ELj1ELj16ENS_18Kernel_traits_baseILj512ES2_ffffjLj128EEEEELb1ELb1ELb1ELb1EEEvNS_9BwdParamsE,"aw",@nobits
	.sectionflags	@""
	.align	16
	.zero		1024


//--------------------- .nv.shared._ZN10layer_norm13ln_bwd_kernelINS_13Kernel_traitsIfffffjLj512ELj1ELj4ELj1ELj16ENS_18Kernel_traits_baseILj512EfffffjLj128EEEEELb0ELb0ELb0ELb0EEEvNS_9BwdParamsE --------------------------
	.section	.nv.shared._ZN10layer_norm13ln_bwd_kernelINS_13Kernel_traitsIfffffjLj512ELj1ELj4ELj1ELj16ENS_18Kernel_traits_baseILj512EfffffjLj128EEEEELb0ELb0ELb0ELb0EEEvNS_9BwdParamsE,"aw",@nobits
	.sectionflags	@""
	.align	16
	.zero		1024


//--------------------- .nv.shared._ZN10layer_norm13ln_bwd_kernelINS_13Kernel_traitsIfffffjLj512ELj1ELj4ELj1ELj16ENS_18Kernel_traits_baseILj512EfffffjLj128EEEEELb0ELb0ELb0ELb1EEEvNS_9BwdParamsE --------------------------
	.section	.nv.shared._ZN10layer_norm13ln_bwd_kernelINS_13Kernel_traitsIfffffjLj512ELj1ELj4ELj1ELj16ENS_18Kernel_traits_baseILj512EfffffjLj128EEEEELb0ELb0ELb0ELb1EEEvNS_9BwdParamsE,"aw",@nobits
	.sectionflags	@""
	.align	16
	.zero		1024


//--------------------- .nv.shared._ZN10layer_norm13ln_bwd_kernelINS_13Kernel_traitsIfffffjLj512ELj1ELj4ELj1ELj16ENS_18Kernel_traits_baseILj512EfffffjLj128EEEEELb0ELb0ELb1ELb0EEEvNS_9BwdParamsE --------------------------
	.section	.nv.shared._ZN10layer_norm13ln_bwd_kernelINS_13Kernel_traitsIfffffjLj512ELj1ELj4ELj1ELj16ENS_18Kernel_traits_baseILj512EfffffjLj128EEEEELb0ELb0ELb1ELb0EEEvNS_9BwdParamsE,"aw",@nobits
	.sectionflags	@""
	.align	16
	.zero		1024


//--------------------- .nv.shared._ZN10layer_norm13ln_bwd_kernelINS_13Kernel_traitsIfffffjLj512ELj1ELj4ELj1ELj16ENS_18Kernel_traits_baseILj512EfffffjLj128EEEEELb0ELb0ELb1ELb1EEEvNS_9BwdParamsE --------------------------
	.section	.nv.shared._ZN10layer_norm13ln_bwd_kernelINS_13Kernel_traitsIfffffjLj512ELj1ELj4ELj1ELj16ENS_18Kernel_traits_baseILj512EfffffjLj128EEEEELb0ELb0ELb1ELb1EEEvNS_9BwdParamsE,"aw",@nobits
	.sectionflags	@""
	.align	16
	.zero		1024


//--------------------- .nv.shared._ZN10layer_norm13ln_bwd_kernelINS_13Kernel_traitsIfffffjLj512ELj1ELj4ELj1ELj16ENS_18Kernel_traits_baseILj512EfffffjLj128EEEEELb0ELb1ELb0ELb0EEEvNS_9BwdParamsE --------------------------
	.section	.nv.shared._ZN10layer_norm13ln_bwd_kernelINS_13Kernel_traitsIfffffjLj512ELj1ELj4ELj1ELj16ENS_18Kernel_traits_baseILj512EfffffjLj128EEEEELb0ELb1ELb0ELb0EEEvNS_9BwdParamsE,"aw",@nobits
	.sectionflags	@""
	.align	16
	.zero		1024


//--------------------- .nv.shared._ZN10layer_norm13ln_bwd_kernelINS_13Kernel_traitsIfffffjLj512ELj1ELj4ELj1ELj16ENS_18Kernel_traits_baseILj512EfffffjLj128EEEEELb0ELb1ELb0ELb1EEEvNS_9BwdParamsE --------------------------
	.section	.nv.shared._ZN10layer_norm13ln_bwd_kernelINS_13Kernel_traitsIfffffjLj512ELj1ELj4ELj1ELj16ENS_18Kernel_traits_baseILj512EfffffjLj128EEEEELb0ELb1ELb0ELb1EEEvNS_9BwdParamsE,"aw",@nobits
	.sectionflags	@""
	.align	16
	.zero		1024


//--------------------- .nv.shared._ZN10layer_norm13ln_bwd_kernelINS_13Kernel_traitsIfffffjLj512ELj1ELj4ELj1ELj16ENS_18Kernel_traits_baseILj512EfffffjLj128EEEEELb0ELb1ELb1ELb0EEEvNS_9BwdParamsE --------------------------
	.section	.nv.shared._ZN10layer_norm13ln_bwd_kernelINS_13Kernel_traitsIfffffjLj512ELj1ELj4ELj1ELj16ENS_18Kernel_traits_baseILj512EfffffjLj128EEEEELb0ELb1ELb1ELb0EEEvNS_9BwdParamsE,"aw",@nobits
	.sectionflags	@""
	.align	16
	.zero		1024


//--------------------- .nv.shared._ZN10layer_norm13ln_bwd_kernelINS_13Kernel_traitsIfffffjLj512ELj1ELj4ELj1ELj16ENS_18Kernel_traits_baseILj512EfffffjLj128EEEEELb0ELb1ELb1ELb1EEEvNS_9BwdParamsE --------------------------
	.section	.nv.shared._ZN10layer_norm13ln_bwd_kernelINS_13Kernel_traitsIfffffjLj512ELj1ELj4ELj1ELj16ENS_18Kernel_traits_baseILj512EfffffjLj128EEEEELb0ELb1ELb1ELb1EEEvNS_9BwdParamsE,"aw",@nobits
	.sectionflags	@""
	.align	16
	.zero		1024


//--------------------- .nv.shared._ZN10layer_norm13ln_bwd_kernelINS_13Kernel_traitsIfffffjLj512ELj1ELj4ELj1ELj16ENS_18Kernel_traits_baseILj512EfffffjLj128EEEEELb1ELb0ELb0ELb0EEEvNS_9BwdParamsE --------------------------
	.section	.nv.shared._ZN10layer_norm13ln_bwd_kernelINS_13Kernel_traitsIfffffjLj512ELj1ELj4ELj1ELj16ENS_18Kernel_traits_baseILj512EfffffjLj128EEEEELb1ELb0ELb0ELb0EEEvNS_9BwdParamsE,"aw",@nobits
	.sectionflags	@""
	.align	16
	.zero		1024


//--------------------- .nv.shared._ZN10layer_norm13ln_bwd_kernelINS_13Kernel_traitsIfffffjLj512ELj1ELj4ELj1ELj16ENS_18Kernel_traits_baseILj512EfffffjLj128EEEEELb1ELb0ELb0ELb1EEEvNS_9BwdParamsE --------------------------
	.section	.nv.shared._ZN10layer_norm13ln_bwd_kernelINS_13Kernel_traitsIfffffjLj512ELj1ELj4ELj1ELj16ENS_18Kernel_traits_baseILj512EfffffjLj128EEEEELb1ELb0ELb0ELb1EEEvNS_9BwdParamsE,"aw",@nobits
	.sectionflags	@""
	.align	16
	.zero		1024


//--------------------- .nv.shared._ZN10layer_norm22ln_bwd_finalize_kernelINS_22Kernel_traits_finalizeILj512EfffffjLb0ELj1024ELj4ENS_18Kernel_traits_baseILj512EfffffjLj1024EEEEELb0ELb0EEEvNS_9BwdParamsE --------------------------
	.section	.nv.shared._ZN10layer_norm22ln_bwd_finalize_kernelINS_22Kernel_traits_finalizeILj512EfffffjLb0ELj1024ELj4ENS_18Kernel_traits_baseILj512EfffffjLj1024EEEEELb0ELb0EEEvNS_9BwdParamsE,"aw",@nobits
	.sectionflags	@""
	.align	16
.nv.shared._ZN10layer_norm22ln_bwd_finalize_kernelINS_22Kernel_traits_finalizeILj512EfffffjLb0ELj1024ELj4ENS_18Kernel_traits_baseILj512EfffffjLj1024EEEEELb0ELb0EEEvNS_9BwdParamsE:
	.zero		9472


//--------------------- .nv.shared._ZN10layer_norm13ln_bwd_kernelINS_13Kernel_traitsIfffffjLj512ELj1ELj4ELj1ELj16ENS_18Kernel_traits_baseILj512EfffffjLj128EEEEELb1ELb0ELb1ELb0EEEvNS_9BwdParamsE --------------------------
	.section	.nv.shared._ZN10layer_norm13ln_bwd_kernelINS_13Kernel_traitsIfffffjLj512ELj1ELj4ELj1ELj16ENS_18Kernel_traits_baseILj512EfffffjLj128EEEEELb1ELb0ELb1ELb0EEEvNS_9BwdParamsE,"aw",@nobits
	.sectionflags	@""
	.align	16
	.zero		1024


//--------------------- .nv.shared._ZN10layer_norm22ln_bwd_finalize_kernelINS_22Kernel_traits_finalizeILj512EfffffjLb0ELj1024ELj4ENS_18Kernel_traits_baseILj512EfffffjLj1024EEEEELb0ELb1EEEvNS_9BwdParamsE --------------------------
	.section	.nv.shared._ZN10layer_norm22ln_bwd_finalize_kernelINS_22Kernel_traits_finalizeILj512EfffffjLb0ELj1024ELj4ENS_18Kernel_traits_baseILj512EfffffjLj1024EEEEELb0ELb1EEEvNS_9BwdParamsE,"aw",@nobits
	.sectionflags	@""
	.align	16
.nv.shared._ZN10layer_norm22ln_bwd_finalize_kernelINS_22Kernel_traits_finalizeILj512EfffffjLb0ELj1024ELj4ENS_18Kernel_traits_baseILj512EfffffjLj1024EEEEELb0ELb1EEEvNS_9BwdParamsE:
	.zero		9472


//--------------------- .nv.shared._ZN10layer_norm13ln_bwd_kernelINS_13Kernel_traitsIfffffjLj512ELj1ELj4ELj1ELj16ENS_18Kernel_traits_baseILj512EfffffjLj128EEEEELb1ELb0ELb1ELb1EEEvNS_9BwdParamsE --------------------------
	.section	.nv.shared._ZN10layer_norm13ln_bwd_kernelINS_13Kernel_traitsIfffffjLj512ELj1ELj4ELj1ELj16ENS_18Kernel_traits_baseILj512EfffffjLj128EEEEELb1ELb0ELb1ELb1EEEvNS_9BwdParamsE,"aw",@nobits
	.sectionflags	@""
	.align	16
	.zero		1024


//--------------------- .nv.shared._ZN10layer_norm13ln_bwd_kernelINS_13Kernel_traitsIfffffjLj512ELj1ELj4ELj1ELj16ENS_18Kernel_traits_baseILj512EfffffjLj128EEEEELb1ELb1ELb0ELb0EEEvNS_9BwdParamsE --------------------------
	.section	.nv.shared._ZN10layer_norm13ln_bwd_kernelINS_13Kernel_traitsIfffffjLj512ELj1ELj4ELj1ELj16ENS_18Kernel_traits_baseILj512EfffffjLj128EEEEELb1ELb1ELb0ELb0EEEvNS_9BwdParamsE,"aw",@nobits
	.sectionflags	@""
	.align	16
	.zero		1024


//--------------------- .nv.shared._ZN10layer_norm13ln_bwd_kernelINS_13Kernel_traitsIfffffjLj512ELj1ELj4ELj1ELj16ENS_18Kernel_traits_baseILj512EfffffjLj128EEEEELb1ELb1ELb0ELb1EEEvNS_9BwdParamsE --------------------------
	.section	.nv.shared._ZN10layer_norm13ln_bwd_kernelINS_13Kernel_traitsIfffffjLj512ELj1ELj4ELj1ELj16ENS_18Kernel_traits_baseILj512EfffffjLj128EEEEELb1ELb1ELb0ELb1EEEvNS_9BwdParamsE,"aw",@nobits
	.sectionflags	@""
	.align	16
	.zero		1024


//--------------------- .nv.shared._ZN10layer_norm22ln_bwd_finalize_kernelINS_22Kernel_traits_finalizeILj512EfffffjLb1ELj1024ELj4ENS_18Kernel_traits_baseILj512EfffffjLj1024EEEEELb1ELb0EEEvNS_9BwdParamsE --------------------------
	.section	.nv.shared._ZN10layer_norm22ln_bwd_finalize_kernelINS_22Kernel_traits_finalizeILj512EfffffjLb1ELj1024ELj4ENS_18Kernel_traits_baseILj512EfffffjLj1024EEEEELb1ELb0EEEvNS_9BwdParamsE,"aw",@nobits
	.sectionflags	@""
	.align	16
.nv.shared._ZN10layer_norm22ln_bwd_finalize_kernelINS_22Kernel_traits_finalizeILj512EfffffjLb1ELj1024ELj4ENS_18Kernel_traits_baseILj512EfffffjLj1024EEEEELb1ELb0EEEvNS_9BwdParamsE:
	.zero		13696


//--------------------- .nv.shared._ZN10layer_norm13ln_bwd_kernelINS_13Kernel_traitsIfffffjLj512ELj1ELj4ELj1ELj16ENS_18Kernel_traits_baseILj512EfffffjLj128EEEEELb1ELb1ELb1ELb0EEEvNS_9BwdParamsE --------------------------
	.section	.nv.shared._ZN10layer_norm13ln_bwd_kernelINS_13Kernel_traitsIfffffjLj512ELj1ELj4ELj1ELj16ENS_18Kernel_traits_baseILj512EfffffjLj128EEEEELb1ELb1ELb1ELb0EEEvNS_9BwdParamsE,"aw",@nobits
	.sectionflags	@""
	.align	16
	.zero		1024


//--------------------- .nv.shared._ZN10layer_norm22ln_bwd_finalize_kernelINS_22Kernel_traits_finalizeILj512EfffffjLb1ELj1024ELj4ENS_18Kernel_traits_baseILj512EfffffjLj1024EEEEELb1ELb1EEEvNS_9BwdParamsE --------------------------
	.section	.nv.shared._ZN10layer_norm22ln_bwd_finalize_kernelINS_22Kernel_traits_finalizeILj512EfffffjLb1ELj1024ELj4ENS_18Kernel_traits_baseILj512EfffffjLj1024EEEEELb1ELb1EEEvNS_9BwdParamsE,"aw",@nobits
	.sectionflags	@""
	.align	16
.nv.shared._ZN10layer_norm22ln_bwd_finalize_kernelINS_22Kernel_traits_finalizeILj512EfffffjLb1ELj1024ELj4ENS_18Kernel_traits_baseILj512EfffffjLj1024EEEEELb1ELb1EEEvNS_9BwdParamsE:
	.zero		13696


//--------------------- .nv.shared._ZN10layer_norm13ln_bwd_kernelINS_13Kernel_traitsIfffffjLj512ELj1ELj4ELj1ELj16ENS_18Kernel_traits_baseILj512EfffffjLj128EEEEELb1ELb1ELb1ELb1EEEvNS_9BwdParamsE --------------------------
	.section	.nv.shared._ZN10layer_norm13ln_bwd_kernelINS_13Kernel_traitsIfffffjLj512ELj1ELj4ELj1ELj16ENS_18Kernel_traits_baseILj512EfffffjLj128EEEEELb1ELb1ELb1ELb1EEEvNS_9BwdParamsE,"aw",@nobits
	.sectionflags	@""
	.align	16
	.zero		1024


//--------------------- .nv.constant0._ZN10layer_norm13ln_bwd_kernelINS_13Kernel_traitsI13__nv_bfloat16S2_S2_S2_fjLj512ELj1ELj4ELj1ELj16ENS_18Kernel_traits_baseILj512ES2_S2_S2_S2_fjLj128EEEEELb0ELb0ELb0ELb0EEEvNS_9BwdParamsE --------------------------
	.section	.nv.constant0._ZN10layer_norm13ln_bwd_kernelINS_13Kernel_traitsI13__nv_bfloat16S2_S2_S2_fjLj512ELj1ELj4ELj1ELj16ENS_18Kernel_traits_baseILj512ES2_S2_S2_S2_fjLj128EEEEELb0ELb0ELb0ELb0EEEvNS_9BwdParamsE,"a",@progbits
	.sectionflags	@""
	.align	4
.nv.constant0._ZN10layer_norm13ln_bwd_kernelINS_13Kernel_traitsI13__nv_bfloat16S2_S2_S2_fjLj512ELj1ELj4ELj1ELj16ENS_18Kernel_traits_baseILj512ES2_S2_S2_S2_fjLj128EEEEELb0ELb0ELb0ELb0EEEvNS_9BwdParamsE:
	.zero		1192


//--------------------- .nv.constant0._ZN10layer_norm13ln_bwd_kernelINS_13Kernel_traitsI13__nv_bfloat16S2_S2_S2_fjLj512ELj1ELj4ELj1ELj16ENS_18Kernel_traits_baseILj512ES2_S2_S2_S2_fjLj128EEEEELb0ELb0ELb0ELb1EEEvNS_9BwdParamsE --------------------------
	.section	.nv.constant0._ZN10layer_norm13ln_bwd_kernelINS_13Kernel_traitsI13__nv_bfloat16S2_S2_S2_fjLj512ELj1ELj4ELj1ELj16ENS_18Kernel_traits_baseILj512ES2_S2_S2_S2_fjLj128EEEEELb0ELb0ELb0ELb1EEEvNS_9BwdParamsE,"a",@progbits
	.sectionflags	@""
	.align	4
.nv.constant0._ZN10layer_norm13ln_bwd_kernelINS_13Kernel_traitsI13__nv_bfloat16S2_S2_S2_fjLj512ELj1ELj4ELj1ELj16ENS_18Kernel_traits_baseILj512ES2_S2_S2_S2_fjLj128EEEEELb0ELb0ELb0ELb1EEEvNS_9BwdParamsE:
	.zero		1192


//--------------------- .nv.constant0._ZN10layer_norm13ln_bwd_kernelINS_13Kernel_traitsI13__nv_bfloat16S2_S2_S2_fjLj512ELj1ELj4ELj1ELj16ENS_18Kernel_traits_baseILj512ES2_S2_S2_S2_fjLj128EEEEELb0ELb0ELb1ELb0EEEvNS_9BwdParamsE --------------------------
	.section	.nv.constant0._ZN10layer_norm13ln_bwd_kernelINS_13Kernel_traitsI13__nv_bfloat16S2_S2_S2_fjLj512ELj1ELj4ELj1ELj16ENS_18Kernel_traits_baseILj512ES2_S2_S2_S2_fjLj128EEEEELb0ELb0ELb1ELb0EEEvNS_9BwdParamsE,"a",@progbits
	.sectionflags	@""
	.align	4
.nv.constant0._ZN10layer_norm13ln_bwd_kernelINS_13Kernel_traitsI13__nv_bfloat16S2_S2_S2_fjLj512ELj1ELj4ELj1ELj16ENS_18Kernel_traits_baseILj512ES2_S2_S2_S2_fjLj128EEEEELb0ELb0ELb1ELb0EEEvNS_9BwdParamsE:
	.zero		1192


//--------------------- .nv.constant0._ZN10layer_norm13ln_bwd_kernelINS_13Kernel_traitsI13__nv_bfloat16S2_S2_S2_fjLj512ELj1ELj4ELj1ELj16ENS_18Kernel_traits_baseILj512ES2_S2_S2_S2_fjLj128EEEEELb0ELb0ELb1ELb1EEEvNS_9BwdParamsE --------------------------
	.section	.nv.constant0._ZN10layer_norm13ln_bwd_kernelINS_13Kernel_traitsI13__nv_bfloat16S2_S2_S2_fjLj512ELj1ELj4ELj1ELj16ENS_18Kernel_traits_baseILj512ES2_S2_S2_S2_fjLj128EEEEELb0ELb0ELb1ELb1EEEvNS_9BwdParamsE,"a",@progbits
	.sectionflags	@""
	.align	4
.nv.constant0._ZN10layer_norm13ln_bwd_kernelINS_13Kernel_traitsI13__nv_bfloat16S2_S2_S2_fjLj512ELj1ELj4ELj1ELj16ENS_18Kernel_traits_baseILj512ES2_S2_S2_S2_fjLj128EEEEELb0ELb0ELb1ELb1EEEvNS_9BwdParamsE:
	.zero		1192


//--------------------- .nv.constant0._ZN10layer_norm13ln_bwd_kernelINS_13Kernel_traitsI13__nv_bfloat16S2_S2_S2_fjLj512ELj1ELj4ELj1ELj16ENS_18Kernel_traits_baseILj512ES2_S2_S2_S2_fjLj128EEEEELb0ELb1ELb0ELb0EEEvNS_9BwdParamsE --------------------------
	.section	.nv.constant0._ZN10layer_norm13ln_bwd_kernelINS_13Kernel_traitsI13__nv_bfloat16S2_S2_S2_fjLj512ELj1ELj4ELj1ELj16ENS_18Kernel_traits_baseILj512ES2_S2_S2_S2_fjLj128EEEEELb0ELb1ELb0ELb0EEEvNS_9BwdParamsE,"a",@progbits
	.sectionflags	@""
	.align	4
.nv.constant0._ZN10layer_norm13ln_bwd_kernelINS_13Kernel_traitsI13__nv_bfloat16S2_S2_S2_fjLj512ELj1ELj4ELj1ELj16ENS_18Kernel_traits_baseILj512ES2_S2_S2_S2_fjLj128EEEEELb0ELb1ELb0ELb0EEEvNS_9BwdParamsE:
	.zero		1192


//--------------------- .nv.constant0._ZN10layer_norm13ln_bwd_kernelINS_13Kernel_traitsI13__nv_bfloat16S2_S2_S2_fjLj512ELj1ELj4ELj1ELj16ENS_18Kernel_traits_baseILj512ES2_S2_S2_S2_fjLj128EEEEELb0ELb1ELb0ELb1EEEvNS_9BwdParamsE --------------------------
	.section	.nv.constant0._ZN10layer_norm13ln_bwd_kernelINS_13Kernel_traitsI13__nv_bfloat16S2_S2_S2_fjLj512ELj1ELj4ELj1ELj16ENS_18Kernel_traits_baseILj512ES2_S2_S2_S2_fjLj128EEEEELb0ELb1ELb0ELb1EEEvNS_9BwdParamsE,"a",@progbits
	.sectionflags	@""
	.align	4
.nv.constant0._ZN10layer_norm13ln_bwd_kernelINS_13Kernel_traitsI13__nv_bfloat16S2_S2_S2_fjLj512ELj1ELj4ELj1ELj16ENS_18Kernel_traits_baseILj512ES2_S2_S2_S2_fjLj128EEEEELb0ELb1ELb0ELb1EEEvNS_9BwdParamsE:
	.zero		1192


//--------------------- .nv.constant0._ZN10layer_norm13ln_bwd_kernelINS_13Kernel_traitsI13__nv_bfloat16S2_S2_S2_fjLj512ELj1ELj4ELj1ELj16ENS_18Kernel_traits_baseILj512ES2_S2_S2_S2_fjLj128EEEEELb0ELb1ELb1ELb0EEEvNS_9BwdParamsE --------------------------
	.section	.nv.constant0._ZN10layer_norm13ln_bwd_kernelINS_13Kernel_traitsI13__nv_bfloat16S2_S2_S2_fjLj512ELj1ELj4ELj1ELj16ENS_18Kernel_traits_baseILj512ES2_S2_S2_S2_fjLj128EEEEELb0ELb1ELb1ELb0EEEvNS_9BwdParamsE,"a",@progbits
	.sectionflags	@""
	.align	4
.nv.constant0._ZN10layer_norm13ln_bwd_kernelINS_13Kernel_traitsI13__nv_bfloat16S2_S2_S2_fjLj512ELj1ELj4ELj1ELj16ENS_18Kernel_traits_baseILj512ES2_S2_S2_S2_fjLj128EEEEELb0ELb1ELb1ELb0EEEvNS_9BwdParamsE:
	.zero		1192


//--------------------- .nv.constant0._ZN10layer_norm13ln_bwd_kernelINS_13Kernel_traitsI13__nv_bfloat16S2_S2_S2_fjLj512ELj1ELj4ELj1ELj16ENS_18Kernel_traits_baseILj512ES2_S2_S2_S2_fjLj128EEEEELb0ELb1ELb1ELb1EEEvNS_9BwdParamsE --------------------------
	.section	.nv.constant0._ZN10layer_norm13ln_bwd_kernelINS_13Kernel_traitsI13__nv_bfloat16S2_S2_S2_fjLj512ELj1ELj4ELj1ELj16ENS_18Kernel_traits_baseILj512ES2_S2_S2_S2_fjLj128EEEEELb0ELb1ELb1ELb1EEEvNS_9BwdParamsE,"a",@progbits
	.sectionflags	@""
	.align	4
.nv.constant0._ZN10layer_norm13ln_bwd_kernelINS_13Kernel_traitsI13__nv_bfloat16S2_S2_S2_fjLj512ELj1ELj4ELj1ELj16ENS_18Kernel_traits_baseILj512ES2_S2_S2_S2_fjLj128EEEEELb0ELb1ELb1ELb1EEEvNS_9BwdParamsE:
	.zero		1192


//--------------------- .nv.constant0._ZN10layer_norm13ln_bwd_kernelINS_13Kernel_traitsI13__nv_bfloat16S2_S2_S2_fjLj512ELj1ELj4ELj1ELj16ENS_18Kernel_traits_baseILj512ES2_S2_S2_S2_fjLj128EEEEELb1ELb0ELb0ELb0EEEvNS_9BwdParamsE --------------------------
	.section	.nv.constant0._ZN10layer_norm13ln_bwd_kernelINS_13Kernel_traitsI13__nv_bfloat16S2_S2_S2_fjLj512ELj1ELj4ELj1ELj16ENS_18Kernel_traits_baseILj512ES2_S2_S2_S2_fjLj128EEEEELb1ELb0ELb0ELb0EEEvNS_9BwdParamsE,"a",@progbits
	.sectionflags	@""
	.align	4
.nv.constant0._ZN10layer_norm13ln_bwd_kernelINS_13Kernel_traitsI13__nv_bfloat16S2_S2_S2_fjLj512ELj1ELj4ELj1ELj16ENS_18Kernel_traits_baseILj512ES2_S2_S2_S2_fjLj128EEEEELb1ELb0ELb0ELb0EEEvNS_9BwdParamsE:
	.zero		1192


//--------------------- .nv.constant0._ZN10layer_norm13ln_bwd_kernelINS_13Kernel_traitsI13__nv_bfloat16S2_S2_S2_fjLj512ELj1ELj4ELj1ELj16ENS_18Kernel_traits_baseILj512ES2_S2_S2_S2_fjLj128EEEEELb1ELb0ELb0ELb1EEEvNS_9BwdParamsE --------------------------
	.section	.nv.constant0._ZN10layer_norm13ln_bwd_kernelINS_13Kernel_traitsI13__nv_bfloat16S2_S2_S2_fjLj512ELj1ELj4ELj1ELj16ENS_18Kernel_traits_baseILj512ES2_S2_S2_S2_fjLj128EEEEELb1ELb0ELb0ELb1EEEvNS_9BwdParamsE,"a",@progbits
	.sectionflags	@""
	.align	4
.nv.constant0._ZN10layer_norm13ln_bwd_kernelINS_13Kernel_traitsI13__nv_bfloat16S2_S2_S2_fjLj512ELj1ELj4ELj1ELj16ENS_18Kernel_traits_baseILj512ES2_S2_S2_S2_fjLj128EEEEELb1ELb0ELb0ELb1EEEvNS_9BwdParamsE:
	.zero		1192


//--------------------- .nv.constant0._ZN10layer_norm22ln_bwd_finalize_kernelINS_22Kernel_traits_finalizeILj512E13__nv_bfloat16S2_S2_S2_fjLb0ELj1024ELj4ENS_18Kernel_traits_baseILj512ES2_S2_S2_S2_fjLj1024EEEEELb0ELb0EEEvNS_9BwdParamsE --------------------------
	.section	.nv.constant0._ZN10layer_norm22ln_bwd_finalize_kernelINS_22Kernel_traits_finalizeILj512E13__nv_bfloat16S2_S2_S2_fjLb0ELj1024ELj4ENS_18Kernel_traits_baseILj512ES2_S2_S2_S2_fjLj1024EEEEELb0ELb0EEEvNS_9BwdParamsE,"a",@progbits
	.sectionflags	@""
	.align	4
.nv.constant0._ZN10layer_norm22ln_bwd_finalize_kernelINS_22Kernel_traits_finalizeILj512E13__nv_bfloat16S2_S2_S2_fjLb0ELj1024ELj4ENS_18Kernel_traits_baseILj512ES2_S2_S2_S2_fjLj1024EEEEELb0ELb0EEEvNS_9BwdParamsE:
	.zero		1192


//--------------------- .nv.constant0._ZN10layer_norm13ln_bwd_kernelINS_13Kernel_traitsI13__nv_bfloat16S2_S2_S2_fjLj512ELj1ELj4ELj1ELj16ENS_18Kernel_traits_baseILj512ES2_S2_S2_S2_fjLj128EEEEELb1ELb0ELb1ELb0EEEvNS_9BwdParamsE --------------------------
	.section	.nv.constant0._ZN10layer_norm13ln_bwd_kernelINS_13Kernel_traitsI13__nv_bfloat16S2_S2_S2_fjLj512ELj1ELj4ELj1ELj16ENS_18Kernel_traits_baseILj512ES2_S2_S2_S2_fjLj128EEEEELb1ELb0ELb1ELb0EEEvNS_9BwdParamsE,"a",@progbits
	.sectionflags	@""
	.align	4
.nv.constant0._ZN10layer_norm13ln_bwd_kernelINS_13Kernel_traitsI13__nv_bfloat16S2_S2_S2_fjLj512ELj1ELj4ELj1ELj16ENS_18Kernel_traits_baseILj512ES2_S2_S2_S2_fjLj128EEEEELb1ELb0ELb1ELb0EEEvNS_9BwdParamsE:
	.zero		1192


//--------------------- .nv.constant0._ZN10layer_norm22ln_bwd_finalize_kernelINS_22Kernel_traits_finalizeILj512E13__nv_bfloat16S2_S2_S2_fjLb0ELj1024ELj4ENS_18Kernel_traits_baseILj512ES2_S2_S2_S2_fjLj1024EEEEELb0ELb1EEEvNS_9BwdParamsE --------------------------
	.section	.nv.constant0._ZN10layer_norm22ln_bwd_finalize_kernelINS_22Kernel_traits_finalizeILj512E13__nv_bfloat16S2_S2_S2_fjLb0ELj1024ELj4ENS_18Kernel_traits_baseILj512ES2_S2_S2_S2_fjLj1024EEEEELb0ELb1EEEvNS_9BwdParamsE,"a",@progbits
	.sectionflags	@""
	.align	4
.nv.constant0._ZN10layer_norm22ln_bwd_finalize_kernelINS_22Kernel_traits_finalizeILj512E13__nv_bfloat16S2_S2_S2_fjLb0ELj1024ELj4ENS_18Kernel_traits_baseILj512ES2_S2_S2_S2_fjLj1024EEEEELb0ELb1EEEvNS_9BwdParamsE:
	.zero		1192


//--------------------- .nv.constant0._ZN10layer_norm13ln_bwd_kernelINS_13Kernel_traitsI13__nv_bfloat16S2_S2_S2_fjLj512ELj1ELj4ELj1ELj16ENS_18Kernel_traits_baseILj512ES2_S2_S2_S2_fjLj128EEEEELb1ELb0ELb1ELb1EEEvNS_9BwdParamsE --------------------------
	.section	.nv.constant0._ZN10layer_norm13ln_bwd_kernelINS_13Kernel_traitsI13__nv_bfloat16S2_S2_S2_fjLj512ELj1ELj4ELj1ELj16ENS_18Kernel_traits_baseILj512ES2_S2_S2_S2_fjLj128EEEEELb1ELb0ELb1ELb1EEEvNS_9BwdParamsE,"a",@progbits
	.sectionflags	@""
	.align	4
.nv.constant0._ZN10layer_norm13ln_bwd_kernelINS_13Kernel_traitsI13__nv_bfloat16S2_S2_S2_fjLj512ELj1ELj4ELj1ELj16ENS_18Kernel_traits_baseILj512ES2_S2_S2_S2_fjLj128EEEEELb1ELb0ELb1ELb1EEEvNS_9BwdParamsE:
	.zero		1192


//--------------------- .nv.constant0._ZN10layer_norm13ln_bwd_kernelINS_13Kernel_traitsI13__nv_bfloat16S2_S2_S2_fjLj512ELj1ELj4ELj1ELj16ENS_18Kernel_traits_baseILj512ES2_S2_S2_S2_fjLj128EEEEELb1ELb1ELb0ELb0EEEvNS_9BwdParamsE --------------------------
	.section	.nv.constant0._ZN10layer_norm13ln_bwd_kernelINS_13Kernel_traitsI13__nv_bfloat16S2_S2_S2_fjLj512ELj1ELj4ELj1ELj16ENS_18Kernel_traits_baseILj512ES2_S2_S2_S2_fjLj128EEEEELb1ELb1ELb0ELb0EEEvNS_9BwdParamsE,"a",@progbits
	.sectionflags	@""
	.align	4
.nv.constant0._ZN10layer_norm13ln_bwd_kernelINS_13Kernel_traitsI13__nv_bfloat16S2_S2_S2_fjLj512ELj1ELj4ELj1ELj16ENS_18Kernel_traits_baseILj512ES2_S2_S2_S2_fjLj128EEEEELb1ELb1ELb0ELb0EEEvNS_9BwdParamsE:
	.zero		1192


//--------------------- .nv.constant0._ZN10layer_norm13ln_bwd_kernelINS_13Kernel_traitsI13__nv_bfloat16S2_S2_S2_fjLj512ELj1ELj4ELj1ELj16ENS_18Kernel_traits_baseILj512ES2_S2_S2_S2_fjLj128EEEEELb1ELb1ELb0ELb1EEEvNS_9BwdParamsE --------------------------
	.section	.nv.constant0._ZN10layer_norm13ln_bwd_kernelINS_13Kernel_traitsI13__nv_bfloat16S2_S2_S2_fjLj512ELj1ELj4ELj1ELj16ENS_18Kernel_traits_baseILj512ES2_S2_S2_S2_fjLj128EEEEELb1ELb1ELb0ELb1EEEvNS_9BwdParamsE,"a",@progbits
	.sectionflags	@""
	.align	4
.nv.constant0._ZN10layer_norm13ln_bwd_kernelINS_13Kernel_traitsI13__nv_bfloat16S2_S2_S2_fjLj512ELj1ELj4ELj1ELj16ENS_18Kernel_traits_baseILj512ES2_S2_S2_S2_fjLj128EEEEELb1ELb1ELb0ELb1EEEvNS_9BwdParamsE:
	.zero		1192


//--------------------- .nv.constant0._ZN10layer_norm22ln_bwd_finalize_kernelINS_22Kernel_traits_finalizeILj512E13__nv_bfloat16S2_S2_S2_fjLb1ELj1024ELj4ENS_18Kernel_traits_baseILj512ES2_S2_S2_S2_fjLj1024EEEEELb1ELb0EEEvNS_9BwdParamsE --------------------------
	.section	.nv.constant0._ZN10layer_norm22ln_bwd_finalize_kernelINS_22Kernel_traits_finalizeILj512E13__nv_bfloat16S2_S2_S2_fjLb1ELj1024ELj4ENS_18Kernel_traits_baseILj512ES2_S2_S2_S2_fjLj1024EEEEELb1ELb0EEEvNS_9BwdParamsE,"a",@progbits
	.sectionflags	@""
	.align	4
.nv.constant0._ZN10layer_norm22ln_bwd_finalize_kernelINS_22Kernel_traits_finalizeILj512E13__nv_bfloat16S2_S2_S2_fjLb1ELj1024ELj4ENS_18Kernel_traits_baseILj512ES2_S2_S2_S2_fjLj1024EEEEELb1ELb0EEEvNS_9BwdParamsE:
	.zero		1192


//--------------------- .nv.constant0._ZN10layer_norm13ln_bwd_kernelINS_13Kernel_traitsI13__nv_bfloat16S2_S2_S2_fjLj512ELj1ELj4ELj1ELj16ENS_18Kernel_traits_baseILj512ES2_S2_S2_S2_fjLj128EEEEELb1ELb1ELb1ELb0EEEvNS_9BwdParamsE --------------------------
	.section	.nv.constant0._ZN10layer_norm13ln_bwd_kernelINS_13Kernel_traitsI13__nv_bfloat16S2_S2_S2_fjLj512ELj1ELj4ELj1ELj16ENS_18Kernel_traits_baseILj512ES2_S2_S2_S2_fjLj128EEEEELb1ELb1ELb1ELb0EEEvNS_9BwdParamsE,"a",@progbits
	.sectionflags	@""
	.align	4
.nv.constant0._ZN10layer_norm13ln_bwd_kernelINS_13Kernel_traitsI13__nv_bfloat16S2_S2_S2_fjLj512ELj1ELj4ELj1ELj16ENS_18Kernel_traits_baseILj512ES2_S2_S2_S2_fjLj128EEEEELb1ELb1ELb1ELb0EEEvNS_9BwdParamsE:
	.zero		1192


//--------------------- .nv.constant0._ZN10layer_norm22ln_bwd_finalize_kernelINS_22Kernel_traits_finalizeILj512E13__nv_bfloat16S2_S2_S2_fjLb1ELj1024ELj4ENS_18Kernel_traits_baseILj512ES2_S2_S2_S2_fjLj1024EEEEELb1ELb1EEEvNS_9BwdParamsE --------------------------
	.section	.nv.constant0._ZN10layer_norm22ln_bwd_finalize_kernelINS_22Kernel_traits_finalizeILj512E13__nv_bfloat16S2_S2_S2_fjLb1ELj1024ELj4ENS_18Kernel_traits_baseILj512ES2_S2_S2_S2_fjLj1024EEEEELb1ELb1EEEvNS_9BwdParamsE,"a",@progbits
	.sectionflags	@""
	.align	4
.nv.constant0._ZN10layer_norm22ln_bwd_finalize_kernelINS_22Kernel_traits_finalizeILj512E13__nv_bfloat16S2_S2_S2_fjLb1ELj1024ELj4ENS_18Kernel_traits_baseILj512ES2_S2_S2_S2_fjLj1024EEEEELb1ELb1EEEvNS_9BwdParamsE:
	.zero		1192


//--------------------- .nv.constant0._ZN10layer_norm13ln_bwd_kernelINS_13Kernel_traitsI13__nv_bfloat16S2_S2_S2_fjLj512ELj1ELj4ELj1ELj16ENS_18Kernel_traits_baseILj512ES2_S2_S2_S2_fjLj128EEEEELb1ELb1ELb1ELb1EEEvNS_9BwdParamsE --------------------------
	.section	.nv.constant0._ZN10layer_norm13ln_bwd_kernelINS_13Kernel_traitsI13__nv_bfloat16S2_S2_S2_fjLj512ELj1ELj4ELj1ELj16ENS_18Kernel_traits_baseILj512ES2_S2_S2_S2_fjLj128EEEEELb1ELb1ELb1ELb1EEEvNS_9BwdParamsE,"a",@progbits
	.sectionflags	@""
	.align	4
.nv.constant0._ZN10layer_norm13ln_bwd_kernelINS_13Kernel_traitsI13__nv_bfloat16S2_S2_S2_fjLj512ELj1ELj4ELj1ELj16ENS_18Kernel_traits_baseILj512ES2_S2_S2_S2_fjLj128EEEEELb1ELb1ELb1ELb1EEEvNS_9BwdParamsE:
	.zero		1192


//--------------------- .nv.constant0._ZN10layer_norm13ln_bwd_kernelINS_13Kernel_traitsI6__halfS2_S2_S2_fjLj512ELj1ELj4ELj1ELj16ENS_18Kernel_traits_baseILj512ES2_S2_S2_S2_fjLj128EEEEELb0ELb0ELb0ELb0EEEvNS_9BwdParamsE --------------------------
	.section	.nv.constant0._ZN10layer_norm13ln_bwd_kernelINS_13Kernel_traitsI6__halfS2_S2_S2_fjLj512ELj1ELj4ELj1ELj16ENS_18Kernel_traits_baseILj512ES2_S2_S2_S2_fjLj128EEEEELb0ELb0ELb0ELb0EEEvNS_9BwdParamsE,"a",@progbits
	.sectionflags	@""
	.align	4
.nv.constant0._ZN10layer_norm13ln_bwd_kernelINS_13Kernel_traitsI6__halfS2_S2_S2_fjLj512ELj1ELj4ELj1ELj16ENS_18Kernel_traits_baseILj512ES2_S2_S2_S2_fjLj128EEEEELb0ELb0ELb0ELb0EEEvNS_9BwdParamsE:
	.zero		1192


//--------------------- .nv.constant0._ZN10layer_norm13ln_bwd_kernelINS_13Kernel_traitsI6__halfS2_S2_S2_fjLj512ELj1ELj4ELj1ELj16ENS_18Kernel_traits_baseILj512ES2_S2_S2_S2_fjLj128EEEEELb0ELb0ELb0ELb1EEEvNS_9BwdParamsE --------------------------
	.section	.nv.constant0._ZN10layer_norm13ln_bwd_kernelINS_13Kernel_traitsI6__halfS2_S2_S2_fjLj512ELj1ELj4ELj1ELj16ENS_18Kernel_traits_baseILj512ES2_S2_S2_S2_fjLj128EEEEELb0ELb0ELb0ELb1EEEvNS_9BwdParamsE,"a",@progbits
	.sectionflags	@""
	.align	4
.nv.constant0._ZN10layer_norm13ln_bwd_kernelINS_13Kernel_traitsI6__halfS2_S2_S2_fjLj512ELj1ELj4ELj1ELj16ENS_18Kernel_traits_baseILj512ES2_S2_S2_S2_fjLj128EEEEELb0ELb0ELb0ELb1EEEvNS_9BwdParamsE:
	.zero		1192


//--------------------- .nv.constant0._ZN10layer_norm13ln_bwd_kernelINS_13Kernel_traitsI6__halfS2_S2_S2_fjLj512ELj1ELj4ELj1ELj16ENS_18Kernel_traits_baseILj512ES2_S2_S2_S2_fjLj128EEEEELb0ELb0ELb1ELb0EEEvNS_9BwdParamsE --------------------------
	.section	.nv.constant0._ZN10layer_norm13ln_bwd_kernelINS_13Kernel_traitsI6__halfS2_S2_S2_fjLj512ELj1ELj4ELj1ELj16ENS_18Kernel_traits_baseILj512ES2_S2_S2_S2_fjLj128EEEEELb0ELb0ELb1ELb0EEEvNS_9BwdParamsE,"a",@progbits
	.sectionflags	@""
	.align	4
.nv.constant0._ZN10layer_norm13ln_bwd_kernelINS_13Kernel_traitsI6__halfS2_S2_S2_fjLj512ELj1ELj4ELj1ELj16ENS_18Kernel_traits_baseILj512ES2_S2_S2_S2_fjLj128EEEEELb0ELb0ELb1ELb0EEEvNS_9BwdParamsE:
	.zero		1192


//--------------------- .nv.constant0._ZN10layer_norm13ln_bwd_kernelINS_13Kernel_traitsI6__halfS2_S2_S2_fjLj512ELj1ELj4ELj1ELj16ENS_18Kernel_traits_baseILj512ES2_S2_S2_S2_fjLj128EEEEELb0ELb0ELb1ELb1EEEvNS_9BwdParamsE --------------------------
	.section	.nv.constant0._ZN10layer_norm13ln_bwd_kernelINS_13Kernel_traitsI6__halfS2_S2_S2_fjLj512ELj1ELj4ELj1ELj16ENS_18Kernel_traits_baseILj512ES2_S2_S2_S2_fjLj128EEEEELb0ELb0ELb1ELb1EEEvNS_9BwdParamsE,"a",@progbits
	.sectionflags	@""
	.align	4
.nv.constant0._ZN10layer_norm13ln_bwd_kernelINS_13Kernel_traitsI6__halfS2_S2_S2_fjLj512ELj1ELj4ELj1ELj16ENS_18Kernel_traits_baseILj512ES2_S2_S2_S2_fjLj128EEEEELb0ELb0ELb1ELb1EEEvNS_9BwdParamsE:
	.zero		1192


//--------------------- .nv.constant0._ZN10layer_norm13ln_bwd_kernelINS_13Kernel_traitsI6__halfS2_S2_S2_fjLj512ELj1ELj4ELj1ELj16ENS_18Kernel_traits_baseILj512ES2_S2_S2_S2_fjLj128EEEEELb0ELb1ELb0ELb0EEEvNS_9BwdParamsE --------------------------
	.section	.nv.constant0._ZN10layer_norm13ln_bwd_kernelINS_13Kernel_traitsI6__halfS2_S2_S2_fjLj512ELj1ELj4ELj1ELj16ENS_18Kernel_traits_baseILj512ES2_S2_S2_S2_fjLj128EEEEELb0ELb1ELb0ELb0EEEvNS_9BwdParamsE,"a",@progbits
	.sectionflags	@""
	.align	4
.nv.constant0._ZN10layer_norm13ln_bwd_kernelINS_13Kernel_traitsI6__halfS2_S2_S2_fjLj512ELj1ELj4ELj1ELj16ENS_18Kernel_traits_baseILj512ES2_S2_S2_S2_fjLj128EEEEELb0ELb1ELb0ELb0EEEvNS_9BwdParamsE:
	.zero		1192


//--------------------- .nv.constant0._ZN10layer_norm13ln_bwd_kernelINS_13Kernel_traitsI6__halfS2_S2_S2_fjLj512ELj1ELj4ELj1ELj16ENS_18Kernel_traits_baseILj512ES2_S2_S2_S2_fjLj128EEEEELb0ELb1ELb0ELb1EEEvNS_9BwdParamsE --------------------------
	.section	.nv.constant0._ZN10layer_norm13ln_bwd_kernelINS_13Kernel_traitsI6__halfS2_S2_S2_fjLj512ELj1ELj4ELj1ELj16ENS_18Kernel_traits_baseILj512ES2_S2_S2_S2_fjLj128EEEEELb0ELb1ELb0ELb1EEEvNS_9BwdParamsE,"a",@progbits
	.sectionflags	@""
	.align	4
.nv.constant0._ZN10layer_norm13ln_bwd_kernelINS_13Kernel_traitsI6__halfS2_S2_S2_fjLj512ELj1ELj4ELj1ELj16ENS_18Kernel_traits_baseILj512ES2_S2_S2_S2_fjLj128EEEEELb0ELb1ELb0ELb1EEEvNS_9BwdParamsE:
	.zero		1192


//--------------------- .nv.constant0._ZN10layer_norm13ln_bwd_kernelINS_13Kernel_traitsI6__halfS2_S2_S2_fjLj512ELj1ELj4ELj1ELj16ENS_18Kernel_traits_baseILj512ES2_S2_S2_S2_fjLj128EEEEELb0ELb1ELb1ELb0EEEvNS_9BwdParamsE --------------------------
	.section	.nv.constant0._ZN10layer_norm13ln_bwd_kernelINS_13Kernel_traitsI6__halfS2_S2_S2_fjLj512ELj1ELj4ELj1ELj16ENS_18Kernel_traits_baseILj512ES2_S2_S2_S2_fjLj128EEEEELb0ELb1ELb1ELb0EEEvNS_9BwdParamsE,"a",@progbits
	.sectionflags	@""
	.align	4
.nv.constant0._ZN10layer_norm13ln_bwd_kernelINS_13Kernel_traitsI6__halfS2_S2_S2_fjLj512ELj1ELj4ELj1ELj16ENS_18Kernel_traits_baseILj512ES2_S2_S2_S2_fjLj128EEEEELb0ELb1ELb1ELb0EEEvNS_9BwdParamsE:
	.zero		1192


//--------------------- .nv.constant0._ZN10layer_norm13ln_bwd_kernelINS_13Kernel_traitsI6__halfS2_S2_S2_fjLj512ELj1ELj4ELj1ELj16ENS_18Kernel_traits_baseILj512ES2_S2_S2_S2_fjLj128EEEEELb0ELb1ELb1ELb1EEEvNS_9BwdParamsE --------------------------
	.section	.nv.constant0._ZN10layer_norm13ln_bwd_kernelINS_13Kernel_traitsI6__halfS2_S2_S2_fjLj512ELj1ELj4ELj1ELj16ENS_18Kernel_traits_baseILj512ES2_S2_S2_S2_fjLj128EEEEELb0ELb1ELb1ELb1EEEvNS_9BwdParamsE,"a",@progbits
	.sectionflags	@""
	.align	4
.nv.constant0._ZN10layer_norm13ln_bwd_kernelINS_13Kernel_traitsI6__halfS2_S2_S2_fjLj512ELj1ELj4ELj1ELj16ENS_18Kernel_traits_baseILj512ES2_S2_S2_S2_fjLj128EEEEELb0ELb1ELb1ELb1EEEvNS_9BwdParamsE:
	.zero		1192


//--------------------- .nv.constant0._ZN10layer_norm13ln_bwd_kernelINS_13Kernel_traitsI6__halfS2_S2_S2_fjLj512ELj1ELj4ELj1ELj16ENS_18Kernel_traits_baseILj512ES2_S2_S2_S2_fjLj128EEEEELb1ELb0ELb0ELb0EEEvNS_9BwdParamsE --------------------------
	.section	.nv.constant0._ZN10layer_norm13ln_bwd_kernelINS_13Kernel_traitsI6__halfS2_S2_S2_fjLj512ELj1ELj4ELj1ELj16ENS_18Kernel_traits_baseILj512ES2_S2_S2_S2_fjLj128EEEEELb1ELb0ELb0ELb0EEEvNS_9BwdParamsE,"a",@progbits
	.sectionflags	@""
	.align	4
.nv.constant0._ZN10layer_norm13ln_bwd_kernelINS_13Kernel_traitsI6__halfS2_S2_S2_fjLj512ELj1ELj4ELj1ELj16ENS_18Kernel_traits_baseILj512ES2_S2_S2_S2_fjLj128EEEEELb1ELb0ELb0ELb0EEEvNS_9BwdParamsE:
	.zero		1192


//--------------------- .nv.constant0._ZN10layer_norm13ln_bwd_kernelINS_13Kernel_traitsI6__halfS2_S2_S2_fjLj512ELj1ELj4ELj1ELj16ENS_18Kernel_traits_baseILj512ES2_S2_S2_S2_fjLj128EEEEELb1ELb0ELb0ELb1EEEvNS_9BwdParamsE --------------------------
	.section	.nv.constant0._ZN10layer_norm13ln_bwd_kernelINS_13Kernel_traitsI6__halfS2_S2_S2_fjLj512ELj1ELj4ELj1ELj16ENS_18Kernel_traits_baseILj512ES2_S2_S2_S2_fjLj128EEEEELb1ELb0ELb0ELb1EEEvNS_9BwdParamsE,"a",@progbits
	.sectionflags	@""
	.align	4
.nv.constant0._ZN10layer_norm13ln_bwd_kernelINS_13Kernel_traitsI6__halfS2_S2_S2_fjLj512ELj1ELj4ELj1ELj16ENS_18Kernel_traits_baseILj512ES2_S2_S2_S2_fjLj128EEEEELb1ELb0ELb0ELb1EEEvNS_9BwdParamsE:
	.zero		1192


//--------------------- .nv.constant0._ZN10layer_norm22ln_bwd_finalize_kernelINS_22Kernel_traits_finalizeILj512E6__halfS2_S2_S2_fjLb0ELj1024ELj4ENS_18Kernel_traits_baseILj512ES2_S2_S2_S2_fjLj1024EEEEELb0ELb0EEEvNS_9BwdParamsE --------------------------
	.section	.nv.constant0._ZN10layer_norm22ln_bwd_finalize_kernelINS_22Kernel_traits_finalizeILj512E6__halfS2_S2_S2_fjLb0ELj1024ELj4ENS_18Kernel_traits_baseILj512ES2_S2_S2_S2_fjLj1024EEEEELb0ELb0EEEvNS_9BwdParamsE,"a",@progbits
	.sectionflags	@""
	.align	4
.nv.constant0._ZN10layer_norm22ln_bwd_finalize_kernelINS_22Kernel_traits_finalizeILj512E6__halfS2_S2_S2_fjLb0ELj1024ELj4ENS_18Kernel_traits_baseILj512ES2_S2_S2_S2_fjLj1024EEEEELb0ELb0EEEvNS_9BwdParamsE:
	.zero		1192


//--------------------- .nv.constant0._ZN10layer_norm13ln_bwd_kernelINS_13Kernel_traitsI6__halfS2_S2_S2_fjLj512ELj1ELj4ELj1ELj16ENS_18Kernel_traits_baseILj512ES2_S2_S2_S2_fjLj128EEEEELb1ELb0ELb1ELb0EEEvNS_9BwdParamsE --------------------------
	.section	.nv.constant0._ZN10layer_norm13ln_bwd_kernelINS_13Kernel_traitsI6__halfS2_S2_S2_fjLj512ELj1ELj4ELj1ELj16ENS_18Kernel_traits_baseILj512ES2_S2_S2_S2_fjLj128EEEEELb1ELb0ELb1ELb0EEEvNS_9BwdParamsE,"a",@progbits
	.sectionflags	@""
	.align	4
.nv.constant0._ZN10layer_norm13ln_bwd_kernelINS_13Kernel_traitsI6__halfS2_S2_S2_fjLj512ELj1ELj4ELj1ELj16ENS_18Kernel_traits_baseILj512ES2_S2_S2_S2_fjLj128EEEEELb1ELb0ELb1ELb0EEEvNS_9BwdParamsE:
	.zero		1192


//--------------------- .nv.constant0._ZN10layer_norm22ln_bwd_finalize_kernelINS_22Kernel_traits_finalizeILj512E6__halfS2_S2_S2_fjLb0ELj1024ELj4ENS_18Kernel_traits_baseILj512ES2_S2_S2_S2_fjLj1024EEEEELb0ELb1EEEvNS_9BwdParamsE --------------------------
	.section	.nv.constant0._ZN10layer_norm22ln_bwd_finalize_kernelINS_22Kernel_traits_finalizeILj512E6__halfS2_S2_S2_fjLb0ELj1024ELj4ENS_18Kernel_traits_baseILj512ES2_S2_S2_S2_fjLj1024EEEEELb0ELb1EEEvNS_9BwdParamsE,"a",@progbits
	.sectionflags	@""
	.align	4
.nv.constant0._ZN10layer_norm22ln_bwd_finalize_kernelINS_22Kernel_traits_finalizeILj512E6__halfS2_S2_S2_fjLb0ELj1024ELj4ENS_18Kernel_traits_baseILj512ES2_S2_S2_S2_fjLj1024EEEEELb0ELb1EEEvNS_9BwdParamsE:
	.zero		1192


//--------------------- .nv.constant0._ZN10layer_norm13ln_bwd_kernelINS_13Kernel_traitsI6__halfS2_S2_S2_fjLj512ELj1ELj4ELj1ELj16ENS_18Kernel_traits_baseILj512ES2_S2_S2_S2_fjLj128EEEEELb1ELb0ELb1ELb1EEEvNS_9BwdParamsE --------------------------
	.section	.nv.constant0._ZN10layer_norm13ln_bwd_kernelINS_13Kernel_traitsI6__halfS2_S2_S2_fjLj512ELj1ELj4ELj1ELj16ENS_18Kernel_traits_baseILj512ES2_S2_S2_S2_fjLj128EEEEELb1ELb0ELb1ELb1EEEvNS_9BwdParamsE,"a",@progbits
	.sectionflags	@""
	.align	4
.nv.constant0._ZN10layer_norm13ln_bwd_kernelINS_13Kernel_traitsI6__halfS2_S2_S2_fjLj512ELj1ELj4ELj1ELj16ENS_18Kernel_traits_baseILj512ES2_S2_S2_S2_fjLj128EEEEELb1ELb0ELb1ELb1EEEvNS_9BwdParamsE:
	.zero		1192


//--------------------- .nv.constant0._ZN10layer_norm13ln_bwd_kernelINS_13Kernel_traitsI6__halfS2_S2_S2_fjLj512ELj1ELj4ELj1ELj16ENS_18Kernel_traits_baseILj512ES2_S2_S2_S2_fjLj128EEEEELb1ELb1ELb0ELb0EEEvNS_9BwdParamsE --------------------------
	.section	.nv.constant0._ZN10layer_norm13ln_bwd_kernelINS_13Kernel_traitsI6__halfS2_S2_S2_fjLj512ELj1ELj4ELj1ELj16ENS_18Kernel_traits_baseILj512ES2_S2_S2_S2_fjLj128EEEEELb1ELb1ELb0ELb0EEEvNS_9BwdParamsE,"a",@progbits
	.sectionflags	@""
	.align	4
.nv.constant0._ZN10layer_norm13ln_bwd_kernelINS_13Kernel_traitsI6__halfS2_S2_S2_fjLj512ELj1ELj4ELj1ELj16ENS_18Kernel_traits_baseILj512ES2_S2_S2_S2_fjLj128EEEEELb1ELb1ELb0ELb0EEEvNS_9BwdParamsE:
	.zero		1192


//--------------------- .nv.constant0._ZN10layer_norm13ln_bwd_kernelINS_13Kernel_traitsI6__halfS2_S2_S2_fjLj512ELj1ELj4ELj1ELj16ENS_18Kernel_traits_baseILj512ES2_S2_S2_S2_fjLj128EEEEELb1ELb1ELb0ELb1EEEvNS_9BwdParamsE --------------------------
	.section	.nv.constant0._ZN10layer_norm13ln_bwd_kernelINS_13Kernel_traitsI6__halfS2_S2_S2_fjLj512ELj1ELj4ELj1ELj16ENS_18Kernel_traits_baseILj512ES2_S2_S2_S2_fjLj128EEEEELb1ELb1ELb0ELb1EEEvNS_9BwdParamsE,"a",@progbits
	.sectionflags	@""
	.align	4
.nv.constant0._ZN10layer_norm13ln_bwd_kernelINS_13Kernel_traitsI6__halfS2_S2_S2_fjLj512ELj1ELj4ELj1ELj16ENS_18Kernel_traits_baseILj512ES2_S2_S2_S2_fjLj128EEEEELb1ELb1ELb0ELb1EEEvNS_9BwdParamsE:
	.zero		1192


//--------------------- .nv.constant0._ZN10layer_norm22ln_bwd_finalize_kernelINS_22Kernel_traits_finalizeILj512E6__halfS2_S2_S2_fjLb1ELj1024ELj4ENS_18Kernel_traits_baseILj512ES2_S2_S2_S2_fjLj1024EEEEELb1ELb0EEEvNS_9BwdParamsE --------------------------
	.section	.nv.constant0._ZN10layer_norm22ln_bwd_finalize_kernelINS_22Kernel_traits_finalizeILj512E6__halfS2_S2_S2_fjLb1ELj1024ELj4ENS_18Kernel_traits_baseILj512ES2_S2_S2_S2_fjLj1024EEEEELb1ELb0EEEvNS_9BwdParamsE,"a",@progbits
	.sectionflags	@""
	.align	4
.nv.constant0._ZN10layer_norm22ln_bwd_finalize_kernelINS_22Kernel_traits_finalizeILj512E6__halfS2_S2_S2_fjLb1ELj1024ELj4ENS_18Kernel_traits_baseILj512ES2_S2_S2_S2_fjLj1024EEEEELb1ELb0EEEvNS_9BwdParamsE:
	.zero		1192


//--------------------- .nv.constant0._ZN10layer_norm13ln_bwd_kernelINS_13Kernel_traitsI6__halfS2_S2_S2_fjLj512ELj1ELj4ELj1ELj16ENS_18Kernel_traits_baseILj512ES2_S2_S2_S2_fjLj128EEEEELb1ELb1ELb1ELb0EEEvNS_9BwdParamsE --------------------------
	.section	.nv.constant0._ZN10layer_norm13ln_bwd_kernelINS_13Kernel_traitsI6__halfS2_S2_S2_fjLj512ELj1ELj4ELj1ELj16ENS_18Kernel_traits_baseILj512ES2_S2_S2_S2_fjLj128EEEEELb1ELb1ELb1ELb0EEEvNS_9BwdParamsE,"a",@progbits
	.sectionflags	@""
	.align	4
.nv.constant0._ZN10layer_norm13ln_bwd_kernelINS_13Kernel_traitsI6__halfS2_S2_S2_fjLj512ELj1ELj4ELj1ELj16ENS_18Kernel_traits_baseILj512ES2_S2_S2_S2_fjLj128EEEEELb1ELb1ELb1ELb0EEEvNS_9BwdParamsE:
	.zero		1192


//--------------------- .nv.constant0._ZN10layer_norm22ln_bwd_finalize_kernelINS_22Kernel_traits_finalizeILj512E6__halfS2_S2_S2_fjLb1ELj1024ELj4ENS_18Kernel_traits_baseILj512ES2_S2_S2_S2_fjLj1024EEEEELb1ELb1EEEvNS_9BwdParamsE --------------------------
	.section	.nv.constant0._ZN10layer_norm22ln_bwd_finalize_kernelINS_22Kernel_traits_finalizeILj512E6__halfS2_S2_S2_fjLb1ELj1024ELj4ENS_18Kernel_traits_baseILj512ES2_S2_S2_S2_fjLj1024EEEEELb1ELb1EEEvNS_9BwdParamsE,"a",@progbits
	.sectionflags	@""
	.align	4
.nv.constant0._ZN10layer_norm22ln_bwd_finalize_kernelINS_22Kernel_traits_finalizeILj512E6__halfS2_S2_S2_fjLb1ELj1024ELj4ENS_18Kernel_traits_baseILj512ES2_S2_S2_S2_fjLj1024EEEEELb1ELb1EEEvNS_9BwdParamsE:
	.zero		1192


//--------------------- .nv.constant0._ZN10layer_norm13ln_bwd_kernelINS_13Kernel_traitsI6__halfS2_S2_S2_fjLj512ELj1ELj4ELj1ELj16ENS_18Kernel_traits_baseILj512ES2_S2_S2_S2_fjLj128EEEEELb1ELb1ELb1ELb1EEEvNS_9BwdParamsE --------------------------
	.section	.nv.constant0._ZN10layer_norm13ln_bwd_kernelINS_13Kernel_traitsI6__halfS2_S2_S2_fjLj512ELj1ELj4ELj1ELj16ENS_18Kernel_traits_baseILj512ES2_S2_S2_S2_fjLj128EEEEELb1ELb1ELb1ELb1EEEvNS_9BwdParamsE,"a",@progbits
	.sectionflags	@""
	.align	4
.nv.constant0._ZN10layer_norm13ln_bwd_kernelINS_13Kernel_traitsI6__halfS2_S2_S2_fjLj512ELj1ELj4ELj1ELj16ENS_18Kernel_traits_baseILj512ES2_S2_S2_S2_fjLj128EEEEELb1ELb1ELb1ELb1EEEvNS_9BwdParamsE:
	.zero		1192


//--------------------- .nv.constant0._ZN10layer_norm13ln_bwd_kernelINS_13Kernel_traitsIf13__nv_bfloat16S2_S2_fjLj512ELj1ELj4ELj1ELj16ENS_18Kernel_traits_baseILj512EfS2_S2_S2_fjLj128EEEEELb0ELb0ELb0ELb0EEEvNS_9BwdParamsE --------------------------
	.section	.nv.constant0._ZN10layer_norm13ln_bwd_kernelINS_13Kernel_traitsIf13__nv_bfloat16S2_S2_fjLj512ELj1ELj4ELj1ELj16ENS_18Kernel_traits_baseILj512EfS2_S2_S2_fjLj128EEEEELb0ELb0ELb0ELb0EEEvNS_9BwdParamsE,"a",@progbits
	.sectionflags	@""
	.align	4
.nv.constant0._ZN10layer_norm13ln_bwd_kernelINS_13Kernel_traitsIf13__nv_bfloat16S2_S2_fjLj512ELj1ELj4ELj1ELj16ENS_18Kernel_traits_baseILj512EfS2_S2_S2_fjLj128EEEEELb0ELb0ELb0ELb0EEEvNS_9BwdParamsE:
	.zero		1192


//--------------------- .nv.constant0._ZN10layer_norm13ln_bwd_kernelINS_13Kernel_traitsIf13__nv_bfloat16S2_S2_fjLj512ELj1ELj4ELj1ELj16ENS_18Kernel_traits_baseILj512EfS2_S2_S2_fjLj128EEEEELb0ELb0ELb0ELb1EEEvNS_9BwdParamsE --------------------------
	.section	.nv.constant0._ZN10layer_norm13ln_bwd_kernelINS_13Kernel_traitsIf13__nv_bfloat16S2_S2_fjLj512ELj1ELj4ELj1ELj16ENS_18Kernel_traits_baseILj512EfS2_S2_S2_fjLj128EEEEELb0ELb0ELb0ELb1EEEvNS_9BwdParamsE,"a",@progbits
	.sectionflags	@""
	.align	4
.nv.constant0._ZN10layer_norm13ln_bwd_kernelINS_13Kernel_traitsIf13__nv_bfloat16S2_S2_fjLj512ELj1ELj4ELj1ELj16ENS_18Kernel_traits_baseILj512EfS2_S2_S2_fjLj128EEEEELb0ELb0ELb0ELb1EEEvNS_9BwdParamsE:
	.zero		1192


//--------------------- .nv.constant0._ZN10layer_norm13ln_bwd_kernelINS_13Kernel_traitsIf13__nv_bfloat16S2_S2_fjLj512ELj1ELj4ELj1ELj16ENS_18Kernel_traits_baseILj512EfS2_S2_S2_fjLj128EEEEELb0ELb0ELb1ELb0EEEvNS_9BwdParamsE --------------------------
	.section	.nv.constant0._ZN10layer_norm13ln_bwd_kernelINS_13Kernel_traitsIf13__nv_bfloat16S2_S2_fjLj512ELj1ELj4ELj1ELj16ENS_18Kernel_traits_baseILj512EfS2_S2_S2_fjLj128EEEEELb0ELb0ELb1ELb0EEEvNS_9BwdParamsE,"a",@progbits
	.sectionflags	@""
	.align	4
.nv.constant0._ZN10layer_norm13ln_bwd_kernelINS_13Kernel_traitsIf13__nv_bfloat16S2_S2_fjLj512ELj1ELj4ELj1ELj16ENS_18Kernel_traits_baseILj512EfS2_S2_S2_fjLj128EEEEELb0ELb0ELb1ELb0EEEvNS_9BwdParamsE:
	.zero		1192


//--------------------- .nv.constant0._ZN10layer_norm13ln_bwd_kernelINS_13Kernel_traitsIf13__nv_bfloat16S2_S2_fjLj512ELj1ELj4ELj1ELj16ENS_18Kernel_traits_baseILj512EfS2_S2_S2_fjLj128EEEEELb0ELb0ELb1ELb1EEEvNS_9BwdParamsE --------------------------
	.section	.nv.constant0._ZN10layer_norm13ln_bwd_kernelINS_13Kernel_traitsIf13__nv_bfloat16S2_S2_fjLj512ELj1ELj4ELj1ELj16ENS_18Kernel_traits_baseILj512EfS2_S2_S2_fjLj128EEEEELb0ELb0ELb1ELb1EEEvNS_9BwdParamsE,"a",@progbits
	.sectionflags	@""
	.align	4
.nv.constant0._ZN10layer_norm13ln_bwd_kernelINS_13Kernel_traitsIf13__nv_bfloat16S2_S2_fjLj512ELj1ELj4ELj1ELj16ENS_18Kernel_traits_baseILj512EfS2_S2_S2_fjLj128EEEEELb0ELb0ELb1ELb1EEEvNS_9BwdParamsE:
	.zero		1192


//--------------------- .nv.constant0._ZN10layer_norm13ln_bwd_kernelINS_13Kernel_traitsIf13__nv_bfloat16S2_S2_fjLj512ELj1ELj4ELj1ELj16ENS_18Kernel_traits_baseILj512EfS2_S2_S2_fjLj128EEEEELb0ELb1ELb0ELb0EEEvNS_9BwdParamsE --------------------------
	.section	.nv.constant0._ZN10layer_norm13ln_bwd_kernelINS_13Kernel_traitsIf13__nv_bfloat16S2_S2_fjLj512ELj1ELj4ELj1ELj16ENS_18Kernel_traits_baseILj512EfS2_S2_S2_fjLj128EEEEELb0ELb1ELb0ELb0EEEvNS_9BwdParamsE,"a",@progbits
	.sectionflags	@""
	.align	4
.nv.constant0._ZN10layer_norm13ln_bwd_kernelINS_13Kernel_traitsIf13__nv_bfloat16S2_S2_fjLj512ELj1ELj4ELj1ELj16ENS_18Kernel_traits_baseILj512EfS2_S2_S2_fjLj128EEEEELb0ELb1ELb0ELb0EEEvNS_9BwdParamsE:
	.zero		1192


//--------------------- .nv.constant0._ZN10layer_norm13ln_bwd_kernelINS_13Kernel_traitsIf13__nv_bfloat16S2_S2_fjLj512ELj1ELj4ELj1ELj16ENS_18Kernel_traits_baseILj512EfS2_S2_S2_fjLj128EEEEELb0ELb1ELb0ELb1EEEvNS_9BwdParamsE --------------------------
	.section	.nv.constant0._ZN10layer_norm13ln_bwd_kernelINS_13Kernel_traitsIf13__nv_bfloat16S2_S2_fjLj512ELj1ELj4ELj1ELj16ENS_18Kernel_traits_baseILj512EfS2_S2_S2_fjLj128EEEEELb0ELb1ELb0ELb1EEEvNS_9BwdParamsE,"a",@progbits
	.sectionflags	@""
	.align	4
.nv.constant0._ZN10layer_norm13ln_bwd_kernelINS_13Kernel_traitsIf13__nv_bfloat16S2_S2_fjLj512ELj1ELj4ELj1ELj16ENS_18Kernel_traits_baseILj512EfS2_S2_S2_fjLj128EEEEELb0ELb1ELb0ELb1EEEvNS_9BwdParamsE:
	.zero		1192


//--------------------- .nv.constant0._ZN10layer_norm13ln_bwd_kernelINS_13Kernel_traitsIf13__nv_bfloat16S2_S2_fjLj512ELj1ELj4ELj1ELj16ENS_18Kernel_traits_baseILj512EfS2_S2_S2_fjLj128EEEEELb0ELb1ELb1ELb0EEEvNS_9BwdParamsE --------------------------
	.section	.nv.constant0._ZN10layer_norm13ln_bwd_kernelINS_13Kernel_traitsIf13__nv_bfloat16S2_S2_fjLj512ELj1ELj4ELj1ELj16ENS_18Kernel_traits_baseILj512EfS2_S2_S2_fjLj128EEEEELb0ELb1ELb1ELb0EEEvNS_9BwdParamsE,"a",@progbits
	.sectionflags	@""
	.align	4
.nv.constant0._ZN10layer_norm13ln_bwd_kernelINS_13Kernel_traitsIf13__nv_bfloat16S2_S2_fjLj512ELj1ELj4ELj1ELj16ENS_18Kernel_traits_baseILj512EfS2_S2_S2_fjLj128EEEEELb0ELb1ELb1ELb0EEEvNS_9BwdParamsE:
	.zero		1192


//--------------------- .nv.constant0._ZN10layer_norm13ln_bwd_kernelINS_13Kernel_traitsIf13__nv_bfloat16S2_S2_fjLj512ELj1ELj4ELj1ELj16ENS_18Kernel_traits_baseILj512EfS2_S2_S2_fjLj128EEEEELb0ELb1ELb1ELb1EEEvNS_9BwdParamsE --------------------------
	.section	.nv.constant0._ZN10layer_norm13ln_bwd_kernelINS_13Kernel_traitsIf13__nv_bfloat16S2_S2_fjLj512ELj1ELj4ELj1ELj16ENS_18Kernel_traits_baseILj512EfS2_S2_S2_fjLj128EEEEELb0ELb1ELb1ELb1EEEvNS_9BwdParamsE,"a",@progbits
	.sectionflags	@""
	.align	4
.nv.constant0._ZN10layer_norm13ln_bwd_kernelINS_13Kernel_traitsIf13__nv_bfloat16S2_S2_fjLj512ELj1ELj4ELj1ELj16ENS_18Kernel_traits_baseILj512EfS2_S2_S2_fjLj128EEEEELb0ELb1ELb1ELb1EEEvNS_9BwdParamsE:
	.zero		1192


//--------------------- .nv.constant0._ZN10layer_norm13ln_bwd_kernelINS_13Kernel_traitsIf13__nv_bfloat16S2_S2_fjLj512ELj1ELj4ELj1ELj16ENS_18Kernel_traits_baseILj512EfS2_S2_S2_fjLj128EEEEELb1ELb0ELb0ELb0EEEvNS_9BwdParamsE --------------------------
	.section	.nv.constant0._ZN10layer_norm13ln_bwd_kernelINS_13Kernel_traitsIf13__nv_bfloat16S2_S2_fjLj512ELj1ELj4ELj1ELj16ENS_18Kernel_traits_baseILj512EfS2_S2_S2_fjLj128EEEEELb1ELb0ELb0ELb0EEEvNS_9BwdParamsE,"a",@progbits
	.sectionflags	@""
	.align	4
.nv.constant0._ZN10layer_norm13ln_bwd_kernelINS_13Kernel_traitsIf13__nv_bfloat16S2_S2_fjLj512ELj1ELj4ELj1ELj16ENS_18Kernel_traits_baseILj512EfS2_S2_S2_fjLj128EEEEELb1ELb0ELb0ELb0EEEvNS_9BwdParamsE:
	.zero		1192


//--------------------- .nv.constant0._ZN10layer_norm13ln_bwd_kernelINS_13Kernel_traitsIf13__nv_bfloat16S2_S2_fjLj512ELj1ELj4ELj1ELj16ENS_18Kernel_traits_baseILj512EfS2_S2_S2_fjLj128EEEEELb1ELb0ELb0ELb1EEEvNS_9BwdParamsE --------------------------
	.section	.nv.constant0._ZN10layer_norm13ln_bwd_kernelINS_13Kernel_traitsIf13__nv_bfloat16S2_S2_fjLj512ELj1ELj4ELj1ELj16ENS_18Kernel_traits_baseILj512EfS2_S2_S2_fjLj128EEEEELb1ELb0ELb0ELb1EEEvNS_9BwdParamsE,"a",@progbits
	.sectionflags	@""
	.align	4
.nv.constant0._ZN10layer_norm13ln_bwd_kernelINS_13Kernel_traitsIf13__nv_bfloat16S2_S2_fjLj512ELj1ELj4ELj1ELj16ENS_18Kernel_traits_baseILj512EfS2_S2_S2_fjLj128EEEEELb1ELb0ELb0ELb1EEEvNS_9BwdParamsE:
	.zero		1192


//--------------------- .nv.constant0._ZN10layer_norm22ln_bwd_finalize_kernelINS_22Kernel_traits_finalizeILj512Ef13__nv_bfloat16S2_S2_fjLb0ELj1024ELj4ENS_18Kernel_traits_baseILj512EfS2_S2_S2_fjLj1024EEEEELb0ELb0EEEvNS_9BwdParamsE --------------------------
	.section	.nv.constant0._ZN10layer_norm22ln_bwd_finalize_kernelINS_22Kernel_traits_finalizeILj512Ef13__nv_bfloat16S2_S2_fjLb0ELj1024ELj4ENS_18Kernel_traits_baseILj512EfS2_S2_S2_fjLj1024EEEEELb0ELb0EEEvNS_9BwdParamsE,"a",@progbits
	.sectionflags	@""
	.align	4
.nv.constant0._ZN10layer_norm22ln_bwd_finalize_kernelINS_22Kernel_traits_finalizeILj512Ef13__nv_bfloat16S2_S2_fjLb0ELj1024ELj4ENS_18Kernel_traits_baseILj512EfS2_S2_S2_fjLj1024EEEEELb0ELb0EEEvNS_9BwdParamsE:
	.zero		1192


//--------------------- .nv.constant0._ZN10layer_norm13ln_bwd_kernelINS_13Kernel_traitsIf13__nv_bfloat16S2_S2_fjLj512ELj1ELj4ELj1ELj16ENS_18Kernel_traits_baseILj512EfS2_S2_S2_fjLj128EEEEELb1ELb0ELb1ELb0EEEvNS_9BwdParamsE --------------------------
	.section	.nv.constant0._ZN10layer_norm13ln_bwd_kernelINS_13Kernel_traitsIf13__nv_bfloat16S2_S2_fjLj512ELj1ELj4ELj1ELj16ENS_18Kernel_traits_baseILj512EfS2_S2_S2_fjLj128EEEEELb1ELb0ELb1ELb0EEEvNS_9BwdParamsE,"a",@progbits
	.sectionflags	@""
	.align	4
.nv.constant0._ZN10layer_norm13ln_bwd_kernelINS_13Kernel_traitsIf13__nv_bfloat16S2_S2_fjLj512ELj1ELj4ELj1ELj16ENS_18Kernel_traits_baseILj512EfS2_S2_S2_fjLj128EEEEELb1ELb0ELb1ELb0EEEvNS_9BwdParamsE:
	.zero		1192


//--------------------- .nv.constant0._ZN10layer_norm22ln_bwd_finalize_kernelINS_22Kernel_traits_finalizeILj512Ef13__nv_bfloat16S2_S2_fjLb0ELj1024ELj4ENS_18Kernel_traits_baseILj512EfS2_S2_S2_fjLj1024EEEEELb0ELb1EEEvNS_9BwdParamsE --------------------------
	.section	.nv.constant0._ZN10layer_norm22ln_bwd_finalize_kernelINS_22Kernel_traits_finalizeILj512Ef13__nv_bfloat16S2_S2_fjLb0ELj1024ELj4ENS_18Kernel_traits_baseILj512EfS2_S2_S2_fjLj1024EEEEELb0ELb1EEEvNS_9BwdParamsE,"a",@progbits
	.sectionflags	@""
	.align	4
.nv.constant0._ZN10layer_norm22ln_bwd_finalize_kernelINS_22Kernel_traits_finalizeILj512Ef13__nv_bfloat16S2_S2_fjLb0ELj1024ELj4ENS_18Kernel_traits_baseILj512EfS2_S2_S2_fjLj1024EEEEELb0ELb1EEEvNS_9BwdParamsE:
	.zero		1192


//--------------------- .nv.constant0._ZN10layer_norm13ln_bwd_kernelINS_13Kernel_traitsIf13__nv_bfloat16S2_S2_fjLj512ELj1ELj4ELj1ELj16ENS_18Kernel_traits_baseILj512EfS2_S2_S2_fjLj128EEEEELb1ELb0ELb1ELb1EEEvNS_9BwdParamsE --------------------------
	.section	.nv.constant0._ZN10layer_norm13ln_bwd_kernelINS_13Kernel_traitsIf13__nv_bfloat16S2_S2_fjLj512ELj1ELj4ELj1ELj16ENS_18Kernel_traits_baseILj512EfS2_S2_S2_fjLj128EEEEELb1ELb0ELb1ELb1EEEvNS_9BwdParamsE,"a",@progbits
	.sectionflags	@""
	.align	4
.nv.constant0._ZN10layer_norm13ln_bwd_kernelINS_13Kernel_traitsIf13__nv_bfloat16S2_S2_fjLj512ELj1ELj4ELj1ELj16ENS_18Kernel_traits_baseILj512EfS2_S2_S2_fjLj128EEEEELb1ELb0ELb1ELb1EEEvNS_9BwdParamsE:
	.zero		1192


//--------------------- .nv.constant0._ZN10layer_norm13ln_bwd_kernelINS_13Kernel_traitsIf13__nv_bfloat16S2_S2_fjLj512ELj1ELj4ELj1ELj16ENS_18Kernel_traits_baseILj512EfS2_S2_S2_fjLj128EEEEELb1ELb1ELb0ELb0EEEvNS_9BwdParamsE --------------------------
	.section	.nv.constant0._ZN10layer_norm13ln_bwd_kernelINS_13Kernel_traitsIf13__nv_bfloat16S2_S2_fjLj512ELj1ELj4ELj1ELj16ENS_18Kernel_traits_baseILj512EfS2_S2_S2_fjLj128EEEEELb1ELb1ELb0ELb0EEEvNS_9BwdParamsE,"a",@progbits
	.sectionflags	@""
	.align	4
.nv.constant0._ZN10layer_norm13ln_bwd_kernelINS_13Kernel_traitsIf13__nv_bfloat16S2_S2_fjLj512ELj1ELj4ELj1ELj16ENS_18Kernel_traits_baseILj512EfS2_S2_S2_fjLj128EEEEELb1ELb1ELb0ELb0EEEvNS_9BwdParamsE:
	.zero		1192


//--------------------- .nv.constant0._ZN10layer_norm13ln_bwd_kernelINS_13Kernel_traitsIf13__nv_bfloat16S2_S2_fjLj512ELj1ELj4ELj1ELj16ENS_18Kernel_traits_baseILj512EfS2_S2_S2_fjLj128EEEEELb1ELb1ELb0ELb1EEEvNS_9BwdParamsE --------------------------
	.section	.nv.constant0._ZN10layer_norm13ln_bwd_kernelINS_13Kernel_traitsIf13__nv_bfloat16S2_S2_fjLj512ELj1ELj4ELj1ELj16ENS_18Kernel_traits_baseILj512EfS2_S2_S2_fjLj128EEEEELb1ELb1ELb0ELb1EEEvNS_9BwdParamsE,"a",@progbits
	.sectionflags	@""
	.align	4
.nv.constant0._ZN10layer_norm13ln_bwd_kernelINS_13Kernel_traitsIf13__nv_bfloat16S2_S2_fjLj512ELj1ELj4ELj1ELj16ENS_18Kernel_traits_baseILj512EfS2_S2_S2_fjLj128EEEEELb1ELb1ELb0ELb1EEEvNS_9BwdParamsE:
	.zero		1192


//--------------------- .nv.constant0._ZN10layer_norm22ln_bwd_finalize_kernelINS_22Kernel_traits_finalizeILj512Ef13__nv_bfloat16S2_S2_fjLb1ELj1024ELj4ENS_18Kernel_traits_baseILj512EfS2_S2_S2_fjLj1024EEEEELb1ELb0EEEvNS_9BwdParamsE --------------------------
	.section	.nv.constant0._ZN10layer_norm22ln_bwd_finalize_kernelINS_22Kernel_traits_finalizeILj512Ef13__nv_bfloat16S2_S2_fjLb1ELj1024ELj4ENS_18Kernel_traits_baseILj512EfS2_S2_S2_fjLj1024EEEEELb1ELb0EEEvNS_9BwdParamsE,"a",@progbits
	.sectionflags	@""
	.align	4
.nv.constant0._ZN10layer_norm22ln_bwd_finalize_kernelINS_22Kernel_traits_finalizeILj512Ef13__nv_bfloat16S2_S2_fjLb1ELj1024ELj4ENS_18Kernel_traits_baseILj512EfS2_S2_S2_fjLj1024EEEEELb1ELb0EEEvNS_9BwdParamsE:
	.zero		1192


//--------------------- .nv.constant0._ZN10layer_norm13ln_bwd_kernelINS_13Kernel_traitsIf13__nv_bfloat16S2_S2_fjLj512ELj1ELj4ELj1ELj16ENS_18Kernel_traits_baseILj512EfS2_S2_S2_fjLj128EEEEELb1ELb1ELb1ELb0EEEvNS_9BwdParamsE --------------------------
	.section	.nv.constant0._ZN10layer_norm13ln_bwd_kernelINS_13Kernel_traitsIf13__nv_bfloat16S2_S2_fjLj512ELj1ELj4ELj1ELj16ENS_18Kernel_traits_baseILj512EfS2_S2_S2_fjLj128EEEEELb1ELb1ELb1ELb0EEEvNS_9BwdParamsE,"a",@progbits
	.sectionflags	@""
	.align	4
.nv.constant0._ZN10layer_norm13ln_bwd_kernelINS_13Kernel_traitsIf13__nv_bfloat16S2_S2_fjLj512ELj1ELj4ELj1ELj16ENS_18Kernel_traits_baseILj512EfS2_S2_S2_fjLj128EEEEELb1ELb1ELb1ELb0EEEvNS_9BwdParamsE:
	.zero		1192


//--------------------- .nv.constant0._ZN10layer_norm22ln_bwd_finalize_kernelINS_22Kernel_traits_finalizeILj512Ef13__nv_bfloat16S2_S2_fjLb1ELj1024ELj4ENS_18Kernel_traits_baseILj512EfS2_S2_S2_fjLj1024EEEEELb1ELb1EEEvNS_9BwdParamsE --------------------------
	.section	.nv.constant0._ZN10layer_norm22ln_bwd_finalize_kernelINS_22Kernel_traits_finalizeILj512Ef13__nv_bfloat16S2_S2_fjLb1ELj1024ELj4ENS_18Kernel_traits_baseILj512EfS2_S2_S2_fjLj1024EEEEELb1ELb1EEEvNS_9BwdParamsE,"a",@progbits
	.sectionflags	@""
	.align	4
.nv.constant0._ZN10layer_norm22ln_bwd_finalize_kernelINS_22Kernel_traits_finalizeILj512Ef13__nv_bfloat16S2_S2_fjLb1ELj1024ELj4ENS_18Kernel_traits_baseILj512EfS2_S2_S2_fjLj1024EEEEELb1ELb1EEEvNS_9BwdParamsE:
	.zero		1192


//--------------------- .nv.constant0._ZN10layer_norm13ln_bwd_kernelINS_13Kernel_traitsIf13__nv_bfloat16S2_S2_fjLj512ELj1ELj4ELj1ELj16ENS_18Kernel_traits_baseILj512EfS2_S2_S2_fjLj128EEEEELb1ELb1ELb1ELb1EEEvNS_9BwdParamsE --------------------------
	.section	.nv.constant0._ZN10layer_norm13ln_bwd_kernelINS_13Kernel_traitsIf13__nv_bfloat16S2_S2_fjLj512ELj1ELj4ELj1ELj16ENS_18Kernel_traits_baseILj512EfS2_S2_S2_fjLj128EEEEELb1ELb1ELb1ELb1EEEvNS_9BwdParamsE,"a",@progbits
	.sectionflags	@""
	.align	4
.nv.constant0._ZN10layer_norm13ln_bwd_kernelINS_13Kernel_traitsIf13__nv_bfloat16S2_S2_fjLj512ELj1ELj4ELj1ELj16ENS_18Kernel_traits_baseILj512EfS2_S2_S2_fjLj128EEEEELb1ELb1ELb1ELb1EEEvNS_9BwdParamsE:
	.zero		1192


//--------------------- .nv.constant0._ZN10layer_norm13ln_bwd_kernelINS_13Kernel_traitsI13__nv_bfloat16S2_fS2_fjLj512ELj1ELj4ELj1ELj16ENS_18Kernel_traits_baseILj512ES2_S2_fS2_fjLj128EEEEELb0ELb0ELb0ELb0EEEvNS_9BwdParamsE --------------------------
	.section	.nv.constant0._ZN10layer_norm13ln_bwd_kernelINS_13Kernel_traitsI13__nv_bfloat16S2_fS2_fjLj512ELj1ELj4ELj1ELj16ENS_18Kernel_traits_baseILj512ES2_S2_fS2_fjLj128EEEEELb0ELb0ELb0ELb0EEEvNS_9BwdParamsE,"a",@progbits
	.sectionflags	@""
	.align	4
.nv.constant0._ZN10layer_norm13ln_bwd_kernelINS_13Kernel_traitsI13__nv_bfloat16S2_fS2_fjLj512ELj1ELj4ELj1ELj16ENS_18Kernel_traits_baseILj512ES2_S2_fS2_fjLj128EEEEELb0ELb0ELb0ELb0EEEvNS_9BwdParamsE:
	.zero		1192


//--------------------- .nv.constant0._ZN10layer_norm13ln_bwd_kernelINS_13Kernel_traitsI13__nv_bfloat16S2_fS2_fjLj512ELj1ELj4ELj1ELj16ENS_18Kernel_traits_baseILj512ES2_S2_fS2_fjLj128EEEEELb0ELb0ELb0ELb1EEEvNS_9BwdParamsE --------------------------
	.section	.nv.constant0._ZN10layer_norm13ln_bwd_kernelINS_13Kernel_traitsI13__nv_bfloat16S2_fS2_fjLj512ELj1ELj4ELj1ELj16ENS_18Kernel_traits_baseILj512ES2_S2_fS2_fjLj128EEEEELb0ELb0ELb0ELb1EEEvNS_9BwdParamsE,"a",@progbits
	.sectionflags	@""
	.align	4
.nv.constant0._ZN10layer_norm13ln_bwd_kernelINS_13Kernel_traitsI13__nv_bfloat16S2_fS2_fjLj512ELj1ELj4ELj1ELj16ENS_18Kernel_traits_baseILj512ES2_S2_fS2_fjLj128EEEEELb0ELb0ELb0ELb1EEEvNS_9BwdParamsE:
	.zero		1192


//--------------------- .nv.constant0._ZN10layer_norm13ln_bwd_kernelINS_13Kernel_traitsI13__nv_bfloat16S2_fS2_fjLj512ELj1ELj4ELj1ELj16ENS_18Kernel_traits_baseILj512ES2_S2_fS2_fjLj128EEEEELb0ELb0ELb1ELb0EEEvNS_9BwdParamsE --------------------------
	.section	.nv.constant0._ZN10layer_norm13ln_bwd_kernelINS_13Kernel_traitsI13__nv_bfloat16S2_fS2_fjLj512ELj1ELj4ELj1ELj16ENS_18Kernel_traits_baseILj512ES2_S2_fS2_fjLj128EEEEELb0ELb0ELb1ELb0EEEvNS_9BwdParamsE,"a",@progbits
	.sectionflags	@""
	.align	4
.nv.constant0._ZN10layer_norm13ln_bwd_kernelINS_13Kernel_traitsI13__nv_bfloat16S2_fS2_fjLj512ELj1ELj4ELj1ELj16ENS_18Kernel_traits_baseILj512ES2_S2_fS2_fjLj128EEEEELb0ELb0ELb1ELb0EEEvNS_9BwdParamsE:
	.zero		1192


//--------------------- .nv.constant0._ZN10layer_norm13ln_bwd_kernelINS_13Kernel_traitsI13__nv_bfloat16S2_fS2_fjLj512ELj1ELj4ELj1ELj16ENS_18Kernel_traits_baseILj512ES2_S2_fS2_fjLj128EEEEELb0ELb0ELb1ELb1EEEvNS_9BwdParamsE --------------------------
	.section	.nv.constant0._ZN10layer_norm13ln_bwd_kernelINS_13Kernel_traitsI13__nv_bfloat16S2_fS2_fjLj512ELj1ELj4ELj1ELj16ENS_18Kernel_traits_baseILj512ES2_S2_fS2_fjLj128EEEEELb0ELb0ELb1ELb1EEEvNS_9BwdParamsE,"a",@progbits
	.sectionflags	@""
	.align	4
.nv.constant0._ZN10layer_norm13ln_bwd_kernelINS_13Kernel_traitsI13__nv_bfloat16S2_fS2_fjLj512ELj1ELj4ELj1ELj16ENS_18Kernel_traits_baseILj512ES2_S2_fS2_fjLj128EEEEELb0ELb0ELb1ELb1EEEvNS_9BwdParamsE:
	.zero		1192


//--------------------- .nv.constant0._ZN10layer_norm13ln_bwd_kernelINS_13Kernel_traitsI13__nv_bfloat16S2_fS2_fjLj512ELj1ELj4ELj1ELj16ENS_18Kernel_traits_baseILj512ES2_S2_fS2_fjLj128EEEEELb0ELb1ELb0ELb0EEEvNS_9BwdParamsE --------------------------
	.section	.nv.constant0._ZN10layer_norm13ln_bwd_kernelINS_13Kernel_traitsI13__nv_bfloat16S2_fS2_fjLj512ELj1ELj4ELj1ELj16ENS_18Kernel_traits_baseILj512ES2_S2_fS2_fjLj128EEEEELb0ELb1ELb0ELb0EEEvNS_9BwdParamsE,"a",@progbits
	.sectionflags	@""
	.align	4
.nv.constant0._ZN10layer_norm13ln_bwd_kernelINS_13Kernel_traitsI13__nv_bfloat16S2_fS2_fjLj512ELj1ELj4ELj1ELj16ENS_18Kernel_traits_baseILj512ES2_S2_fS2_fjLj128EEEEELb0ELb1ELb0ELb0EEEvNS_9BwdParamsE:
	.zero		1192


//--------------------- .nv.constant0._ZN10layer_norm13ln_bwd_kernelINS_13Kernel_traitsI13__nv_bfloat16S2_fS2_fjLj512ELj1ELj4ELj1ELj16ENS_18Kernel_traits_baseILj512ES2_S2_fS2_fjLj128EEEEELb0ELb1ELb0ELb1EEEvNS_9BwdParamsE --------------------------
	.section	.nv.constant0._ZN10layer_norm13ln_bwd_kernelINS_13Kernel_traitsI13__nv_bfloat16S2_fS2_fjLj512ELj1ELj4ELj1ELj16ENS_18Kernel_traits_baseILj512ES2_S2_fS2_fjLj128EEEEELb0ELb1ELb0ELb1EEEvNS_9BwdParamsE,"a",@progbits
	.sectionflags	@""
	.align	4
.nv.constant0._ZN10layer_norm13ln_bwd_kernelINS_13Kernel_traitsI13__nv_bfloat16S2_fS2_fjLj512ELj1ELj4ELj1ELj16ENS_18Kernel_traits_baseILj512ES2_S2_fS2_fjLj128EEEEELb0ELb1ELb0ELb1EEEvNS_9BwdParamsE:
	.zero		1192


//--------------------- .nv.constant0._ZN10layer_norm13ln_bwd_kernelINS_13Kernel_traitsI13__nv_bfloat16S2_fS2_fjLj512ELj1ELj4ELj1ELj16ENS_18Kernel_traits_baseILj512ES2_S2_fS2_fjLj128EEEEELb0ELb1ELb1ELb0EEEvNS_9BwdParamsE --------------------------
	.section	.nv.constant0._ZN10layer_norm13ln_bwd_kernelINS_13Kernel_traitsI13__nv_bfloat16S2_fS2_fjLj512ELj1ELj4ELj1ELj16ENS_18Kernel_traits_baseILj512ES2_S2_fS2_fjLj128EEEEELb0ELb1ELb1ELb0EEEvNS_9BwdParamsE,"a",@progbits
	.sectionflags	@""
	.align	4
.nv.constant0._ZN10layer_norm13ln_bwd_kernelINS_13Kernel_traitsI13__nv_bfloat16S2_fS2_fjLj512ELj1ELj4ELj1ELj16ENS_18Kernel_traits_baseILj512ES2_S2_fS2_fjLj128EEEEELb0ELb1ELb1ELb0EEEvNS_9BwdParamsE:
	.zero		1192


//--------------------- .nv.constant0._ZN10layer_norm13ln_bwd_kernelINS_13Kernel_traitsI13__nv_bfloat16S2_fS2_fjLj512ELj1ELj4ELj1ELj16ENS_18Kernel_traits_baseILj512ES2_S2_fS2_fjLj128EEEEELb0ELb1ELb1ELb1EEEvNS_9BwdParamsE --------------------------
	.section	.nv.constant0._ZN10layer_norm13ln_bwd_kernelINS_13Kernel_traitsI13__nv_bfloat16S2_fS2_fjLj512ELj1ELj4ELj1ELj16ENS_18Kernel_traits_baseILj512ES2_S2_fS2_fjLj128EEEEELb0ELb1ELb1ELb1EEEvNS_9BwdParamsE,"a",@progbits
	.sectionflags	@""
	.align	4
.nv.constant0._ZN10layer_norm13ln_bwd_kernelINS_13Kernel_traitsI13__nv_bfloat16S2_fS2_fjLj512ELj1ELj4ELj1ELj16ENS_18Kernel_traits_baseILj512ES2_S2_fS2_fjLj128EEEEELb0ELb1ELb1ELb1EEEvNS_9BwdParamsE:
	.zero		1192


//--------------------- .nv.constant0._ZN10layer_norm13ln_bwd_kernelINS_13Kernel_traitsI13__nv_bfloat16S2_fS2_fjLj512ELj1ELj4ELj1ELj16ENS_18Kernel_traits_baseILj512ES2_S2_fS2_fjLj128EEEEELb1ELb0ELb0ELb0EEEvNS_9BwdParamsE --------------------------
	.section	.nv.constant0._ZN10layer_norm13ln_bwd_kernelINS_13Kernel_traitsI13__nv_bfloat16S2_fS2_fjLj512ELj1ELj4ELj1ELj16ENS_18Kernel_traits_baseILj512ES2_S2_fS2_fjLj128EEEEELb1ELb0ELb0ELb0EEEvNS_9BwdParamsE,"a",@progbits
	.sectionflags	@""
	.align	4
.nv.constant0._ZN10layer_norm13ln_bwd_kernelINS_13Kernel_traitsI13__nv_bfloat16S2_fS2_fjLj512ELj1ELj4ELj1ELj16ENS_18Kernel_traits_baseILj512ES2_S2_fS2_fjLj128EEEEELb1ELb0ELb0ELb0EEEvNS_9BwdParamsE:
	.zero		1192


//--------------------- .nv.constant0._ZN10layer_norm13ln_bwd_kernelINS_13Kernel_traitsI13__nv_bfloat16S2_fS2_fjLj512ELj1ELj4ELj1ELj16ENS_18Kernel_traits_baseILj512ES2_S2_fS2_fjLj128EEEEELb1ELb0ELb0ELb1EEEvNS_9BwdParamsE --------------------------
	.section	.nv.constant0._ZN10layer_norm13ln_bwd_kernelINS_13Kernel_traitsI13__nv_bfloat16S2_fS2_fjLj512ELj1ELj4ELj1ELj16ENS_18Kernel_traits_baseILj512ES2_S2_fS2_fjLj128EEEEELb1ELb0ELb0ELb1EEEvNS_9BwdParamsE,"a",@progbits
	.sectionflags	@""
	.align	4
.nv.constant0._ZN10layer_norm13ln_bwd_kernelINS_13Kernel_traitsI13__nv_bfloat16S2_fS2_fjLj512ELj1ELj4ELj1ELj16ENS_18Kernel_traits_baseILj512ES2_S2_fS2_fjLj128EEEEELb1ELb0ELb0ELb1EEEvNS_9BwdParamsE:
	.zero		1192


//--------------------- .nv.constant0._ZN10layer_norm22ln_bwd_finalize_kernelINS_22Kernel_traits_finalizeILj512E13__nv_bfloat16S2_fS2_fjLb0ELj1024ELj4ENS_18Kernel_traits_baseILj512ES2_S2_fS2_fjLj1024EEEEELb0ELb0EEEvNS_9BwdParamsE --------------------------
	.section	.nv.constant0._ZN10layer_norm22ln_bwd_finalize_kernelINS_22Kernel_traits_finalizeILj512E13__nv_bfloat16S2_fS2_fjLb0ELj1024ELj4ENS_18Kernel_traits_baseILj512ES2_S2_fS2_fjLj1024EEEEELb0ELb0EEEvNS_9BwdParamsE,"a",@progbits
	.sectionflags	@""
	.align	4
.nv.constant0._ZN10layer_norm22ln_bwd_finalize_kernelINS_22Kernel_traits_finalizeILj512E13__nv_bfloat16S2_fS2_fjLb0ELj1024ELj4ENS_18Kernel_traits_baseILj512ES2_S2_fS2_fjLj1024EEEEELb0ELb0EEEvNS_9BwdParamsE:
	.zero		1192


//--------------------- .nv.constant0._ZN10layer_norm13ln_bwd_kernelINS_13Kernel_traitsI13__nv_bfloat16S2_fS2_fjLj512ELj1ELj4ELj1ELj16ENS_18Kernel_traits_baseILj512ES2_S2_fS2_fjLj128EEEEELb1ELb0ELb1ELb0EEEvNS_9BwdParamsE --------------------------
	.section	.nv.constant0._ZN10layer_norm13ln_bwd_kernelINS_13Kernel_traitsI13__nv_bfloat16S2_fS2_fjLj512ELj1ELj4ELj1ELj16ENS_18Kernel_traits_baseILj512ES2_S2_fS2_fjLj128EEEEELb1ELb0ELb1ELb0EEEvNS_9BwdParamsE,"a",@progbits
	.sectionflags	@""
	.align	4
.nv.constant0._ZN10layer_norm13ln_bwd_kernelINS_13Kernel_traitsI13__nv_bfloat16S2_fS2_fjLj512ELj1ELj4ELj1ELj16ENS_18Kernel_traits_baseILj512ES2_S2_fS2_fjLj128EEEEELb1ELb0ELb1ELb0EEEvNS_9BwdParamsE:
	.zero		1192


//--------------------- .nv.constant0._ZN10layer_norm22ln_bwd_finalize_kernelINS_22Kernel_traits_finalizeILj512E13__nv_bfloat16S2_fS2_fjLb0ELj1024ELj4ENS_18Kernel_traits_baseILj512ES2_S2_fS2_fjLj1024EEEEELb0ELb1EEEvNS_9BwdParamsE --------------------------
	.section	.nv.constant0._ZN10layer_norm22ln_bwd_finalize_kernelINS_22Kernel_traits_finalizeILj512E13__nv_bfloat16S2_fS2_fjLb0ELj1024ELj4ENS_18Kernel_traits_baseILj512ES2_S2_fS2_fjLj1024EEEEELb0ELb1EEEvNS_9BwdParamsE,"a",@progbits
	.sectionflags	@""
	.align	4
.nv.constant0._ZN10layer_norm22ln_bwd_finalize_kernelINS_22Kernel_traits_finalizeILj512E13__nv_bfloat16S2_fS2_fjLb0ELj1024ELj4ENS_18Kernel_traits_baseILj512ES2_S2_fS2_fjLj1024EEEEELb0ELb1EEEvNS_9BwdParamsE:
	.zero		1192


//--------------------- .nv.constant0._ZN10layer_norm13ln_bwd_kernelINS_13Kernel_traitsI13__nv_bfloat16S2_fS2_fjLj512ELj1ELj4ELj1ELj16ENS_18Kernel_traits_baseILj512ES2_S2_fS2_fjLj128EEEEELb1ELb0ELb1ELb1EEEvNS_9BwdParamsE --------------------------
	.section	.nv.constant0._ZN10layer_norm13ln_bwd_kernelINS_13Kernel_traitsI13__nv_bfloat16S2_fS2_fjLj512ELj1ELj4ELj1ELj16ENS_18Kernel_traits_baseILj512ES2_S2_fS2_fjLj128EEEEELb1ELb0ELb1ELb1EEEvNS_9BwdParamsE,"a",@progbits
	.sectionflags	@""
	.align	4
.nv.constant0._ZN10layer_norm13ln_bwd_kernelINS_13Kernel_traitsI13__nv_bfloat16S2_fS2_fjLj512ELj1ELj4ELj1ELj16ENS_18Kernel_traits_baseILj512ES2_S2_fS2_fjLj128EEEEELb1ELb0ELb1ELb1EEEvNS_9BwdParamsE:
	.zero		1192


//--------------------- .nv.constant0._ZN10layer_norm13ln_bwd_kernelINS_13Kernel_traitsI13__nv_bfloat16S2_fS2_fjLj512ELj1ELj4ELj1ELj16ENS_18Kernel_traits_baseILj512ES2_S2_fS2_fjLj128EEEEELb1ELb1ELb0ELb0EEEvNS_9BwdParamsE --------------------------
	.section	.nv.constant0._ZN10layer_norm13ln_bwd_kernelINS_13Kernel_traitsI13__nv_bfloat16S2_fS2_fjLj512ELj1ELj4ELj1ELj16ENS_18Kernel_traits_baseILj512ES2_S2_fS2_fjLj128EEEEELb1ELb1ELb0ELb0EEEvNS_9BwdParamsE,"a",@progbits
	.sectionflags	@""
	.align	4
.nv.constant0._ZN10layer_norm13ln_bwd_kernelINS_13Kernel_traitsI13__nv_bfloat16S2_fS2_fjLj512ELj1ELj4ELj1ELj16ENS_18Kernel_traits_baseILj512ES2_S2_fS2_fjLj128EEEEELb1ELb1ELb0ELb0EEEvNS_9BwdParamsE:
	.zero		1192


//--------------------- .nv.constant0._ZN10layer_norm13ln_bwd_kernelINS_13Kernel_traitsI13__nv_bfloat16S2_fS2_fjLj512ELj1ELj4ELj1ELj16ENS_18Kernel_traits_baseILj512ES2_S2_fS2_fjLj128EEEEELb1ELb1ELb0ELb1EEEvNS_9BwdParamsE --------------------------
	.section	.nv.constant0._ZN10layer_norm13ln_bwd_kernelINS_13Kernel_traitsI13__nv_bfloat16S2_fS2_fjLj512ELj1ELj4ELj1ELj16ENS_18Kernel_traits_baseILj512ES2_S2_fS2_fjLj128EEEEELb1ELb1ELb0ELb1EEEvNS_9BwdParamsE,"a",@progbits
	.sectionflags	@""
	.align	4
.nv.constant0._ZN10layer_norm13ln_bwd_kernelINS_13Kernel_traitsI13__nv_bfloat16S2_fS2_fjLj512ELj1ELj4ELj1ELj16ENS_18Kernel_traits_baseILj512ES2_S2_fS2_fjLj128EEEEELb1ELb1ELb0ELb1EEEvNS_9BwdParamsE:
	.zero		1192


//--------------------- .nv.constant0._ZN10layer_norm22ln_bwd_finalize_kernelINS_22Kernel_traits_finalizeILj512E13__nv_bfloat16S2_fS2_fjLb1ELj1024ELj4ENS_18Kernel_traits_baseILj512ES2_S2_fS2_fjLj1024EEEEELb1ELb0EEEvNS_9BwdParamsE --------------------------
	.section	.nv.constant0._ZN10layer_norm22ln_bwd_finalize_kernelINS_22Kernel_traits_finalizeILj512E13__nv_bfloat16S2_fS2_fjLb1ELj1024ELj4ENS_18Kernel_traits_baseILj512ES2_S2_fS2_fjLj1024EEEEELb1ELb0EEEvNS_9BwdParamsE,"a",@progbits
	.sectionflags	@""
	.align	4
.nv.constant0._ZN10layer_norm22ln_bwd_finalize_kernelINS_22Kernel_traits_finalizeILj512E13__nv_bfloat16S2_fS2_fjLb1ELj1024ELj4ENS_18Kernel_traits_baseILj512ES2_S2_fS2_fjLj1024EEEEELb1ELb0EEEvNS_9BwdParamsE:
	.zero		1192


//--------------------- .nv.constant0._ZN10layer_norm13ln_bwd_kernelINS_13Kernel_traitsI13__nv_bfloat16S2_fS2_fjLj512ELj1ELj4ELj1ELj16ENS_18Kernel_traits_baseILj512ES2_S2_fS2_fjLj128EEEEELb1ELb1ELb1ELb0EEEvNS_9BwdParamsE --------------------------
	.section	.nv.constant0._ZN10layer_norm13ln_bwd_kernelINS_13Kernel_traitsI13__nv_bfloat16S2_fS2_fjLj512ELj1ELj4ELj1ELj16ENS_18Kernel_traits_baseILj512ES2_S2_fS2_fjLj128EEEEELb1ELb1ELb1ELb0EEEvNS_9BwdParamsE,"a",@progbits
	.sectionflags	@""
	.align	4
.nv.constant0._ZN10layer_norm13ln_bwd_kernelINS_13Kernel_traitsI13__nv_bfloat16S2_fS2_fjLj512ELj1ELj4ELj1ELj16ENS_18Kernel_traits_baseILj512ES2_S2_fS2_fjLj128EEEEELb1ELb1ELb1ELb0EEEvNS_9BwdParamsE:
	.zero		1192


//--------------------- .nv.constant0._ZN10layer_norm22ln_bwd_finalize_kernelINS_22Kernel_traits_finalizeILj512E13__nv_bfloat16S2_fS2_fjLb1ELj1024ELj4ENS_18Kernel_traits_baseILj512ES2_S2_fS2_fjLj1024EEEEELb1ELb1EEEvNS_9BwdParamsE --------------------------
	.section	.nv.constant0._ZN10layer_norm22ln_bwd_finalize_kernelINS_22Kernel_traits_finalizeILj512E13__nv_bfloat16S2_fS2_fjLb1ELj1024ELj4ENS_18Kernel_traits_baseILj512ES2_S2_fS2_fjLj1024EEEEELb1ELb1EEEvNS_9BwdParamsE,"a",@progbits
	.sectionflags	@""
	.align	4
.nv.constant0._ZN10layer_norm22ln_bwd_finalize_kernelINS_22Kernel_traits_finalizeILj512E13__nv_bfloat16S2_fS2_fjLb1ELj1024ELj4ENS_18Kernel_traits_baseILj512ES2_S2_fS2_fjLj1024EEEEELb1ELb1EEEvNS_9BwdParamsE:
	.zero		1192


//--------------------- .nv.constant0._ZN10layer_norm13ln_bwd_kernelINS_13Kernel_traitsI13__nv_bfloat16S2_fS2_fjLj512ELj1ELj4ELj1ELj16ENS_18Kernel_traits_baseILj512ES2_S2_fS2_fjLj128EEEEELb1ELb1ELb1ELb1EEEvNS_9BwdParamsE --------------------------
	.section	.nv.constant0._ZN10layer_norm13ln_bwd_kernelINS_13Kernel_traitsI13__nv_bfloat16S2_fS2_fjLj512ELj1ELj4ELj1ELj16ENS_18Kernel_traits_baseILj512ES2_S2_fS2_fjLj128EEEEELb1ELb1ELb1ELb1EEEvNS_9BwdParamsE,"a",@progbits
	.sectionflags	@""
	.align	4
.nv.constant0._ZN10layer_norm13ln_bwd_kernelINS_13Kernel_traitsI13__nv_bfloat16S2_fS2_fjLj512ELj1ELj4ELj1ELj16ENS_18Kernel_traits_baseILj512ES2_S2_fS2_fjLj128EEEEELb1ELb1ELb1ELb1EEEvNS_9BwdParamsE:
	.zero		1192


//--------------------- .nv.constant0._ZN10layer_norm13ln_bwd_kernelINS_13Kernel_traitsIf13__nv_bfloat16fS2_fjLj512ELj1ELj4ELj1ELj16ENS_18Kernel_traits_baseILj512EfS2_fS2_fjLj128EEEEELb0ELb0ELb0ELb0EEEvNS_9BwdParamsE --------------------------
	.section	.nv.constant0._ZN10layer_norm13ln_bwd_kernelINS_13Kernel_traitsIf13__nv_bfloat16fS2_fjLj512ELj1ELj4ELj1ELj16ENS_18Kernel_traits_baseILj512EfS2_fS2_fjLj128EEEEELb0ELb0ELb0ELb0EEEvNS_9BwdParamsE,"a",@progbits
	.sectionflags	@""
	.align	4
.nv.constant0._ZN10layer_norm13ln_bwd_kernelINS_13Kernel_traitsIf13__nv_bfloat16fS2_fjLj512ELj1ELj4ELj1ELj16ENS_18Kernel_traits_baseILj512EfS2_fS2_fjLj128EEEEELb0ELb0ELb0ELb0EEEvNS_9BwdParamsE:
	.zero		1192


//--------------------- .nv.constant0._ZN10layer_norm13ln_bwd_kernelINS_13Kernel_traitsIf13__nv_bfloat16fS2_fjLj512ELj1ELj4ELj1ELj16ENS_18Kernel_traits_baseILj512EfS2_fS2_fjLj128EEEEELb0ELb0ELb0ELb1EEEvNS_9BwdParamsE --------------------------
	.section	.nv.constant0._ZN10layer_norm13ln_bwd_kernelINS_13Kernel_traitsIf13__nv_bfloat16fS2_fjLj512ELj1ELj4ELj1ELj16ENS_18Kernel_traits_baseILj512EfS2_fS2_fjLj128EEEEELb0ELb0ELb0ELb1EEEvNS_9BwdParamsE,"a",@progbits
	.sectionflags	@""
	.align	4
.nv.constant0._ZN10layer_norm13ln_bwd_kernelINS_13Kernel_traitsIf13__nv_bfloat16fS2_fjLj512ELj1ELj4ELj1ELj16ENS_18Kernel_traits_baseILj512EfS2_fS2_fjLj128EEEEELb0ELb0ELb0ELb1EEEvNS_9BwdParamsE:
	.zero		1192


//--------------------- .nv.constant0._ZN10layer_norm13ln_bwd_kernelINS_13Kernel_traitsIf13__nv_bfloat16fS2_fjLj512ELj1ELj4ELj1ELj16ENS_18Kernel_traits_baseILj512EfS2_fS2_fjLj128EEEEELb0ELb0ELb1ELb0EEEvNS_9BwdParamsE --------------------------
	.section	.nv.constant0._ZN10layer_norm13ln_bwd_kernelINS_13Kernel_traitsIf13__nv_bfloat16fS2_fjLj512ELj1ELj4ELj1ELj16ENS_18Kernel_traits_baseILj512EfS2_fS2_fjLj128EEEEELb0ELb0ELb1ELb0EEEvNS_9BwdParamsE,"a",@progbits
	.sectionflags	@""
	.align	4
.nv.constant0._ZN10layer_norm13ln_bwd_kernelINS_13Kernel_traitsIf13__nv_bfloat16fS2_fjLj512ELj1ELj4ELj1ELj16ENS_18Kernel_traits_baseILj512EfS2_fS2_fjLj128EEEEELb0ELb0ELb1ELb0EEEvNS_9BwdParamsE:
	.zero		1192


//--------------------- .nv.constant0._ZN10layer_norm13ln_bwd_kernelINS_13Kernel_traitsIf13__nv_bfloat16fS2_fjLj512ELj1ELj4ELj1ELj16ENS_18Kernel_traits_baseILj512EfS2_fS2_fjLj128EEEEELb0ELb0ELb1ELb1EEEvNS_9BwdParamsE --------------------------
	.section	.nv.constant0._ZN10layer_norm13ln_bwd_kernelINS_13Kernel_traitsIf13__nv_bfloat16fS2_fjLj512ELj1ELj4ELj1ELj16ENS_18Kernel_traits_baseILj512EfS2_fS2_fjLj128EEEEELb0ELb0ELb1ELb1EEEvNS_9BwdParamsE,"a",@progbits
	.sectionflags	@""
	.align	4
.nv.constant0._ZN10layer_norm13ln_bwd_kernelINS_13Kernel_traitsIf13__nv_bfloat16fS2_fjLj512ELj1ELj4ELj1ELj16ENS_18Kernel_traits_baseILj512EfS2_fS2_fjLj128EEEEELb0ELb0ELb1ELb1EEEvNS_9BwdParamsE:
	.zero		1192


//--------------------- .nv.constant0._ZN10layer_norm13ln_bwd_kernelINS_13Kernel_traitsIf13__nv_bfloat16fS2_fjLj512ELj1ELj4ELj1ELj16ENS_18Kernel_traits_baseILj512EfS2_fS2_fjLj128EEEEELb0ELb1ELb0ELb0EEEvNS_9BwdParamsE --------------------------
	.section	.nv.constant0._ZN10layer_norm13ln_bwd_kernelINS_13Kernel_traitsIf13__nv_bfloat16fS2_fjLj512ELj1ELj4ELj1ELj16ENS_18Kernel_traits_baseILj512EfS2_fS2_fjLj128EEEEELb0ELb1ELb0ELb0EEEvNS_9BwdParamsE,"a",@progbits
	.sectionflags	@""
	.align	4
.nv.constant0._ZN10layer_norm13ln_bwd_kernelINS_13Kernel_traitsIf13__nv_bfloat16fS2_fjLj512ELj1ELj4ELj1ELj16ENS_18Kernel_traits_baseILj512EfS2_fS2_fjLj128EEEEELb0ELb1ELb0ELb0EEEvNS_9BwdParamsE:
	.zero		1192


//--------------------- .nv.constant0._ZN10layer_norm13ln_bwd_kernelINS_13Kernel_traitsIf13__nv_bfloat16fS2_fjLj512ELj1ELj4ELj1ELj16ENS_18Kernel_traits_baseILj512EfS2_fS2_fjLj128EEEEELb0ELb1ELb0ELb1EEEvNS_9BwdParamsE --------------------------
	.section	.nv.constant0._ZN10layer_norm13ln_bwd_kernelINS_13Kernel_traitsIf13__nv_bfloat16fS2_fjLj512ELj1ELj4ELj1ELj16ENS_18Kernel_traits_baseILj512EfS2_fS2_fjLj128EEEEELb0ELb1ELb0ELb1EEEvNS_9BwdParamsE,"a",@progbits
	.sectionflags	@""
	.align	4
.nv.constant0._ZN10layer_norm13ln_bwd_kernelINS_13Kernel_traitsIf13__nv_bfloat16fS2_fjLj512ELj1ELj4ELj1ELj16ENS_18Kernel_traits_baseILj512EfS2_fS2_fjLj128EEEEELb0ELb1ELb0ELb1EEEvNS_9BwdParamsE:
	.zero		1192


//--------------------- .nv.constant0._ZN10layer_norm13ln_bwd_kernelINS_13Kernel_traitsIf13__nv_bfloat16fS2_fjLj512ELj1ELj4ELj1ELj16ENS_18Kernel_traits_baseILj512EfS2_fS2_fjLj128EEEEELb0ELb1ELb1ELb0EEEvNS_9BwdParamsE --------------------------
	.section	.nv.constant0._ZN10layer_norm13ln_bwd_kernelINS_13Kernel_traitsIf13__nv_bfloat16fS2_fjLj512ELj1ELj4ELj1ELj16ENS_18Kernel_traits_baseILj512EfS2_fS2_fjLj128EEEEELb0ELb1ELb1ELb0EEEvNS_9BwdParamsE,"a",@progbits
	.sectionflags	@""
	.align	4
.nv.constant0._ZN10layer_norm13ln_bwd_kernelINS_13Kernel_traitsIf13__nv_bfloat16fS2_fjLj512ELj1ELj4ELj1ELj16ENS_18Kernel_traits_baseILj512EfS2_fS2_fjLj128EEEEELb0ELb1ELb1ELb0EEEvNS_9BwdParamsE:
	.zero		1192


//--------------------- .nv.constant0._ZN10layer_norm13ln_bwd_kernelINS_13Kernel_traitsIf13__nv_bfloat16fS2_fjLj512ELj1ELj4ELj1ELj16ENS_18Kernel_traits_baseILj512EfS2_fS2_fjLj128EEEEELb0ELb1ELb1ELb1EEEvNS_9BwdParamsE --------------------------
	.section	.nv.constant0._ZN10layer_norm13ln_bwd_kernelINS_13Kernel_traitsIf13__nv_bfloat16fS2_fjLj512ELj1ELj4ELj1ELj16ENS_18Kernel_traits_baseILj512EfS2_fS2_fjLj128EEEEELb0ELb1ELb1ELb1EEEvNS_9BwdParamsE,"a",@progbits
	.sectionflags	@""
	.align	4
.nv.constant0._ZN10layer_norm13ln_bwd_kernelINS_13Kernel_traitsIf13__nv_bfloat16fS2_fjLj512ELj1ELj4ELj1ELj16ENS_18Kernel_traits_baseILj512EfS2_fS2_fjLj128EEEEELb0ELb1ELb1ELb1EEEvNS_9BwdParamsE:
	.zero		1192


//--------------------- .nv.constant0._ZN10layer_norm13ln_bwd_kernelINS_13Kernel_traitsIf13__nv_bfloat16fS2_fjLj512ELj1ELj4ELj1ELj16ENS_18Kernel_traits_baseILj512EfS2_fS2_fjLj128EEEEELb1ELb0ELb0ELb0EEEvNS_9BwdParamsE --------------------------
	.section	.nv.constant0._ZN10layer_norm13ln_bwd_kernelINS_13Kernel_traitsIf13__nv_bfloat16fS2_fjLj512ELj1ELj4ELj1ELj16ENS_18Kernel_traits_baseILj512EfS2_fS2_fjLj128EEEEELb1ELb0ELb0ELb0EEEvNS_9BwdParamsE,"a",@progbits
	.sectionflags	@""
	.align	4
.nv.constant0._ZN10layer_norm13ln_bwd_kernelINS_13Kernel_traitsIf13__nv_bfloat16fS2_fjLj512ELj1ELj4ELj1ELj16ENS_18Kernel_traits_baseILj512EfS2_fS2_fjLj128EEEEELb1ELb0ELb0ELb0EEEvNS_9BwdParamsE:
	.zero		1192


//--------------------- .nv.constant0._ZN10layer_norm13ln_bwd_kernelINS_13Kernel_traitsIf13__nv_bfloat16fS2_fjLj512ELj1ELj4ELj1ELj16ENS_18Kernel_traits_baseILj512EfS2_fS2_fjLj128EEEEELb1ELb0ELb0ELb1EEEvNS_9BwdParamsE --------------------------
	.section	.nv.constant0._ZN10layer_norm13ln_bwd_kernelINS_13Kernel_traitsIf13__nv_bfloat16fS2_fjLj512ELj1ELj4ELj1ELj16ENS_18Kernel_traits_baseILj512EfS2_fS2_fjLj128EEEEELb1ELb0ELb0ELb1EEEvNS_9BwdParamsE,"a",@progbits
	.sectionflags	@""
	.align	4
.nv.constant0._ZN10layer_norm13ln_bwd_kernelINS_13Kernel_traitsIf13__nv_bfloat16fS2_fjLj512ELj1ELj4ELj1ELj16ENS_18Kernel_traits_baseILj512EfS2_fS2_fjLj128EEEEELb1ELb0ELb0ELb1EEEvNS_9BwdParamsE:
	.zero		1192


//--------------------- .nv.constant0._ZN10layer_norm22ln_bwd_finalize_kernelINS_22Kernel_traits_finalizeILj512Ef13__nv_bfloat16fS2_fjLb0ELj1024ELj4ENS_18Kernel_traits_baseILj512EfS2_fS2_fjLj1024EEEEELb0ELb0EEEvNS_9BwdParamsE --------------------------
	.section	.nv.constant0._ZN10layer_norm22ln_bwd_finalize_kernelINS_22Kernel_traits_finalizeILj512Ef13__nv_bfloat16fS2_fjLb0ELj1024ELj4ENS_18Kernel_traits_baseILj512EfS2_fS2_fjLj1024EEEEELb0ELb0EEEvNS_9BwdParamsE,"a",@progbits
	.sectionflags	@""
	.align	4
.nv.constant0._ZN10layer_norm22ln_bwd_finalize_kernelINS_22Kernel_traits_finalizeILj512Ef13__nv_bfloat16fS2_fjLb0ELj1024ELj4ENS_18Kernel_traits_baseILj512EfS2_fS2_fjLj1024EEEEELb0ELb0EEEvNS_9BwdParamsE:
	.zero		1192


//--------------------- .nv.constant0._ZN10layer_norm13ln_bwd_kernelINS_13Kernel_traitsIf13__nv_bfloat16fS2_fjLj512ELj1ELj4ELj1ELj16ENS_18Kernel_traits_baseILj512EfS2_fS2_fjLj128EEEEELb1ELb0ELb1ELb0EEEvNS_9BwdParamsE --------------------------
	.section	.nv.constant0._ZN10layer_norm13ln_bwd_kernelINS_13Kernel_traitsIf13__nv_bfloat16fS2_fjLj512ELj1ELj4ELj1ELj16ENS_18Kernel_traits_baseILj512EfS2_fS2_fjLj128EEEEELb1ELb0ELb1ELb0EEEvNS_9BwdParamsE,"a",@progbits
	.sectionflags	@""
	.align	4
.nv.constant0._ZN10layer_norm13ln_bwd_kernelINS_13Kernel_traitsIf13__nv_bfloat16fS2_fjLj512ELj1ELj4ELj1ELj16ENS_18Kernel_traits_baseILj512EfS2_fS2_fjLj128EEEEELb1ELb0ELb1ELb0EEEvNS_9BwdParamsE:
	.zero		1192


//--------------------- .nv.constant0._ZN10layer_norm22ln_bwd_finalize_kernelINS_22Kernel_traits_finalizeILj512Ef13__nv_bfloat16fS2_fjLb0ELj1024ELj4ENS_18Kernel_traits_baseILj512EfS2_fS2_fjLj1024EEEEELb0ELb1EEEvNS_9BwdParamsE --------------------------
	.section	.nv.constant0._ZN10layer_norm22ln_bwd_finalize_kernelINS_22Kernel_traits_finalizeILj512Ef13__nv_bfloat16fS2_fjLb0ELj1024ELj4ENS_18Kernel_traits_baseILj512EfS2_fS2_fjLj1024EEEEELb0ELb1EEEvNS_9BwdParamsE,"a",@progbits
	.sectionflags	@""
	.align	4
.nv.constant0._ZN10layer_norm22ln_bwd_finalize_kernelINS_22Kernel_traits_finalizeILj512Ef13__nv_bfloat16fS2_fjLb0ELj1024ELj4ENS_18Kernel_traits_baseILj512EfS2_fS2_fjLj1024EEEEELb0ELb1EEEvNS_9BwdParamsE:
	.zero		1192


//--------------------- .nv.constant0._ZN10layer_norm13ln_bwd_kernelINS_13Kernel_traitsIf13__nv_bfloat16fS2_fjLj512ELj1ELj4ELj1ELj16ENS_18Kernel_traits_baseILj512EfS2_fS2_fjLj128EEEEELb1ELb0ELb1ELb1EEEvNS_9BwdParamsE --------------------------
	.section	.nv.constant0._ZN10layer_norm13ln_bwd_kernelINS_13Kernel_traitsIf13__nv_bfloat16fS2_fjLj512ELj1ELj4ELj1ELj16ENS_18Kernel_traits_baseILj512EfS2_fS2_fjLj128EEEEELb1ELb0ELb1ELb1EEEvNS_9BwdParamsE,"a",@progbits
	.sectionflags	@""
	.align	4
.nv.constant0._ZN10layer_norm13ln_bwd_kernelINS_13Kernel_traitsIf13__nv_bfloat16fS2_fjLj512ELj1ELj4ELj1ELj16ENS_18Kernel_traits_baseILj512EfS2_fS2_fjLj128EEEEELb1ELb0ELb1ELb1EEEvNS_9BwdParamsE:
	.zero		1192


//--------------------- .nv.constant0._ZN10layer_norm13ln_bwd_kernelINS_13Kernel_traitsIf13__nv_bfloat16fS2_fjLj512ELj1ELj4ELj1ELj16ENS_18Kernel_traits_baseILj512EfS2_fS2_fjLj128EEEEELb1ELb1ELb0ELb0EEEvNS_9BwdParamsE --------------------------
	.section	.nv.constant0._ZN10layer_norm13ln_bwd_kernelINS_13Kernel_traitsIf13__nv_bfloat16fS2_fjLj512ELj1ELj4ELj1ELj16ENS_18Kernel_traits_baseILj512EfS2_fS2_fjLj128EEEEELb1ELb1ELb0ELb0EEEvNS_9BwdParamsE,"a",@progbits
	.sectionflags	@""
	.align	4
.nv.constant0._ZN10layer_norm13ln_bwd_kernelINS_13Kernel_traitsIf13__nv_bfloat16fS2_fjLj512ELj1ELj4ELj1ELj16ENS_18Kernel_traits_baseILj512EfS2_fS2_fjLj128EEEEELb1ELb1ELb0ELb0EEEvNS_9BwdParamsE:
	.zero		1192


//--------------------- .nv.constant0._ZN10layer_norm13ln_bwd_kernelINS_13Kernel_traitsIf13__nv_bfloat16fS2_fjLj512ELj1ELj4ELj1ELj16ENS_18Kernel_traits_baseILj512EfS2_fS2_fjLj128EEEEELb1ELb1ELb0ELb1EEEvNS_9BwdParamsE --------------------------
	.section	.nv.constant0._ZN10layer_norm13ln_bwd_kernelINS_13Kernel_traitsIf13__nv_bfloat16fS2_fjLj512ELj1ELj4ELj1ELj16ENS_18Kernel_traits_baseILj512EfS2_fS2_fjLj128EEEEELb1ELb1ELb0ELb1EEEvNS_9BwdParamsE,"a",@progbits
	.sectionflags	@""
	.align	4
.nv.constant0._ZN10layer_norm13ln_bwd_kernelINS_13Kernel_traitsIf13__nv_bfloat16fS2_fjLj512ELj1ELj4ELj1ELj16ENS_18Kernel_traits_baseILj512EfS2_fS2_fjLj128EEEEELb1ELb1ELb0ELb1EEEvNS_9BwdParamsE:
	.zero		1192


//--------------------- .nv.constant0._ZN10layer_norm22ln_bwd_finalize_kernelINS_22Kernel_traits_finalizeILj512Ef13__nv_bfloat16fS2_fjLb1ELj1024ELj4ENS_18Kernel_traits_baseILj512EfS2_fS2_fjLj1024EEEEELb1ELb0EEEvNS_9BwdParamsE --------------------------
	.section	.nv.constant0._ZN10layer_norm22ln_bwd_finalize_kernelINS_22Kernel_traits_finalizeILj512Ef13__nv_bfloat16fS2_fjLb1ELj1024ELj4ENS_18Kernel_traits_baseILj512EfS2_fS2_fjLj1024EEEEELb1ELb0EEEvNS_9BwdParamsE,"a",@progbits
	.sectionflags	@""
	.align	4
.nv.constant0._ZN10layer_norm22ln_bwd_finalize_kernelINS_22Kernel_traits_finalizeILj512Ef13__nv_bfloat16fS2_fjLb1ELj1024ELj4ENS_18Kernel_traits_baseILj512EfS2_fS2_fjLj1024EEEEELb1ELb0EEEvNS_9BwdParamsE:
	.zero		1192


//--------------------- .nv.constant0._ZN10layer_norm13ln_bwd_kernelINS_13Kernel_traitsIf13__nv_bfloat16fS2_fjLj512ELj1ELj4ELj1ELj16ENS_18Kernel_traits_baseILj512EfS2_fS2_fjLj128EEEEELb1ELb1ELb1ELb0EEEvNS_9BwdParamsE --------------------------
	.section	.nv.constant0._ZN10layer_norm13ln_bwd_kernelINS_13Kernel_traitsIf13__nv_bfloat16fS2_fjLj512ELj1ELj4ELj1ELj16ENS_18Kernel_traits_baseILj512EfS2_fS2_fjLj128EEEEELb1ELb1ELb1ELb0EEEvNS_9BwdParamsE,"a",@progbits
	.sectionflags	@""
	.align	4
.nv.constant0._ZN10layer_norm13ln_bwd_kernelINS_13Kernel_traitsIf13__nv_bfloat16fS2_fjLj512ELj1ELj4ELj1ELj16ENS_18Kernel_traits_baseILj512EfS2_fS2_fjLj128EEEEELb1ELb1ELb1ELb0EEEvNS_9BwdParamsE:
	.zero		1192


//--------------------- .nv.constant0._ZN10layer_norm22ln_bwd_finalize_kernelINS_22Kernel_traits_finalizeILj512Ef13__nv_bfloat16fS2_fjLb1ELj1024ELj4ENS_18Kernel_traits_baseILj512EfS2_fS2_fjLj1024EEEEELb1ELb1EEEvNS_9BwdParamsE --------------------------
	.section	.nv.constant0._ZN10layer_norm22ln_bwd_finalize_kernelINS_22Kernel_traits_finalizeILj512Ef13__nv_bfloat16fS2_fjLb1ELj1024ELj4ENS_18Kernel_traits_baseILj512EfS2_fS2_fjLj1024EEEEELb1ELb1EEEvNS_9BwdParamsE,"a",@progbits
	.sectionflags	@""
	.align	4
.nv.constant0._ZN10layer_norm22ln_bwd_finalize_kernelINS_22Kernel_traits_finalizeILj512Ef13__nv_bfloat16fS2_fjLb1ELj1024ELj4ENS_18Kernel_traits_baseILj512EfS2_fS2_fjLj1024EEEEELb1ELb1EEEvNS_9BwdParamsE:
	.zero		1192


//--------------------- .nv.constant0._ZN10layer_norm13ln_bwd_kernelINS_13Kernel_traitsIf13__nv_bfloat16fS2_fjLj512ELj1ELj4ELj1ELj16ENS_18Kernel_traits_baseILj512EfS2_fS2_fjLj128EEEEELb1ELb1ELb1ELb1EEEvNS_9BwdParamsE --------------------------
	.section	.nv.constant0._ZN10layer_norm13ln_bwd_kernelINS_13Kernel_traitsIf13__nv_bfloat16fS2_fjLj512ELj1ELj4ELj1ELj16ENS_18Kernel_traits_baseILj512EfS2_fS2_fjLj128EEEEELb1ELb1ELb1ELb1EEEvNS_9BwdParamsE,"a",@progbits
	.sectionflags	@""
	.align	4
.nv.constant0._ZN10layer_norm13ln_bwd_kernelINS_13Kernel_traitsIf13__nv_bfloat16fS2_fjLj512ELj1ELj4ELj1ELj16ENS_18Kernel_traits_baseILj512EfS2_fS2_fjLj128EEEEELb1ELb1ELb1ELb1EEEvNS_9BwdParamsE:
	.zero		1192


//--------------------- .nv.constant0._ZN10layer_norm13ln_bwd_kernelINS_13Kernel_traitsIf6__halfS2_S2_fjLj512ELj1ELj4ELj1ELj16ENS_18Kernel_traits_baseILj512EfS2_S2_S2_fjLj128EEEEELb0ELb0ELb0ELb0EEEvNS_9BwdParamsE --------------------------
	.section	.nv.constant0._ZN10layer_norm13ln_bwd_kernelINS_13Kernel_traitsIf6__halfS2_S2_fjLj512ELj1ELj4ELj1ELj16ENS_18Kernel_traits_baseILj512EfS2_S2_S2_fjLj128EEEEELb0ELb0ELb0ELb0EEEvNS_9BwdParamsE,"a",@progbits
	.sectionflags	@""
	.align	4
.nv.constant0._ZN10layer_norm13ln_bwd_kernelINS_13Kernel_traitsIf6__halfS2_S2_fjLj512ELj1ELj4ELj1ELj16ENS_18Kernel_traits_baseILj512EfS2_S2_S2_fjLj128EEEEELb0ELb0ELb0ELb0EEEvNS_9BwdParamsE:
	.zero		1192


//--------------------- .nv.constant0._ZN10layer_norm13ln_bwd_kernelINS_13Kernel_traitsIf6__halfS2_S2_fjLj512ELj1ELj4ELj1ELj16ENS_18Kernel_traits_baseILj512EfS2_S2_S2_fjLj128EEEEELb0ELb0ELb0ELb1EEEvNS_9BwdParamsE --------------------------
	.section	.nv.constant0._ZN10layer_norm13ln_bwd_kernelINS_13Kernel_traitsIf6__halfS2_S2_fjLj512ELj1ELj4ELj1ELj16ENS_18Kernel_traits_baseILj512EfS2_S2_S2_fjLj128EEEEELb0ELb0ELb0ELb1EEEvNS_9BwdParamsE,"a",@progbits
	.sectionflags	@""
	.align	4
.nv.constant0._ZN10layer_norm13ln_bwd_kernelINS_13Kernel_traitsIf6__halfS2_S2_fjLj512ELj1ELj4ELj1ELj16ENS_18Kernel_traits_baseILj512EfS2_S2_S2_fjLj128EEEEELb0ELb0ELb0ELb1EEEvNS_9BwdParamsE:
	.zero		1192


//--------------------- .nv.constant0._ZN10layer_norm13ln_bwd_kernelINS_13Kernel_traitsIf6__halfS2_S2_fjLj512ELj1ELj4ELj1ELj16ENS_18Kernel_traits_baseILj512EfS2_S2_S2_fjLj128EEEEELb0ELb0ELb1ELb0EEEvNS_9BwdParamsE --------------------------
	.section	.nv.constant0._ZN10layer_norm13ln_bwd_kernelINS_13Kernel_traitsIf6__halfS2_S2_fjLj512ELj1ELj4ELj1ELj16ENS_18Kernel_traits_baseILj512EfS2_S2_S2_fjLj128EEEEELb0ELb0ELb1ELb0EEEvNS_9BwdParamsE,"a",@progbits
	.sectionflags	@""
	.align	4
.nv.constant0._ZN10layer_norm13ln_bwd_kernelINS_13Kernel_traitsIf6__halfS2_S2_fjLj512ELj1ELj4ELj1ELj16ENS_18Kernel_traits_baseILj512EfS2_S2_S2_fjLj128EEEEELb0ELb0ELb1ELb0EEEvNS_9BwdParamsE:
	.zero		1192


//--------------------- .nv.constant0._ZN10layer_norm13ln_bwd_kernelINS_13Kernel_traitsIf6__halfS2_S2_fjLj512ELj1ELj4ELj1ELj16ENS_18Kernel_traits_baseILj512EfS2_S2_S2_fjLj128EEEEELb0ELb0ELb1ELb1EEEvNS_9BwdParamsE --------------------------
	.section	.nv.constant0._ZN10layer_norm13ln_bwd_kernelINS_13Kernel_traitsIf6__halfS2_S2_fjLj512ELj1ELj4ELj1ELj16ENS_18Kernel_traits_baseILj512EfS2_S2_S2_fjLj128EEEEELb0ELb0ELb1ELb1EEEvNS_9BwdParamsE,"a",@progbits
	.sectionflags	@""
	.align	4
.nv.constant0._ZN10layer_norm13ln_bwd_kernelINS_13Kernel_traitsIf6__halfS2_S2_fjLj512ELj1ELj4ELj1ELj16ENS_18Kernel_traits_baseILj512EfS2_S2_S2_fjLj128EEEEELb0ELb0ELb1ELb1EEEvNS_9BwdParamsE:
	.zero		1192


//--------------------- .nv.constant0._ZN10layer_norm13ln_bwd_kernelINS_13Kernel_traitsIf6__halfS2_S2_fjLj512ELj1ELj4ELj1ELj16ENS_18Kernel_traits_baseILj512EfS2_S2_S2_fjLj128EEEEELb0ELb1ELb0ELb0EEEvNS_9BwdParamsE --------------------------
	.section	.nv.constant0._ZN10layer_norm13ln_bwd_kernelINS_13Kernel_traitsIf6__halfS2_S2_fjLj512ELj1ELj4ELj1ELj16ENS_18Kernel_traits_baseILj512EfS2_S2_S2_fjLj128EEEEELb0ELb1ELb0ELb0EEEvNS_9BwdParamsE,"a",@progbits
	.sectionflags	@""
	.align	4
.nv.constant0._ZN10layer_norm13ln_bwd_kernelINS_13Kernel_traitsIf6__halfS2_S2_fjLj512ELj1ELj4ELj1ELj16ENS_18Kernel_traits_baseILj512EfS2_S2_S2_fjLj128EEEEELb0ELb1ELb0ELb0EEEvNS_9BwdParamsE:
	.zero		1192


//--------------------- .nv.constant0._ZN10layer_norm13ln_bwd_kernelINS_13Kernel_traitsIf6__halfS2_S2_fjLj512ELj1ELj4ELj1ELj16ENS_18Kernel_traits_baseILj512EfS2_S2_S2_fjLj128EEEEELb0ELb1ELb0ELb1EEEvNS_9BwdParamsE --------------------------
	.section	.nv.constant0._ZN10layer_norm13ln_bwd_kernelINS_13Kernel_traitsIf6__halfS2_S2_fjLj512ELj1ELj4ELj1ELj16ENS_18Kernel_traits_baseILj512EfS2_S2_S2_fjLj128EEEEELb0ELb1ELb0ELb1EEEvNS_9BwdParamsE,"a",@progbits
	.sectionflags	@""
	.align	4
.nv.constant0._ZN10layer_norm13ln_bwd_kernelINS_13Kernel_traitsIf6__halfS2_S2_fjLj512ELj1ELj4ELj1ELj16ENS_18Kernel_traits_baseILj512EfS2_S2_S2_fjLj128EEEEELb0ELb1ELb0ELb1EEEvNS_9BwdParamsE:
	.zero		1192


//--------------------- .nv.constant0._ZN10layer_norm13ln_bwd_kernelINS_13Kernel_traitsIf6__halfS2_S2_fjLj512ELj1ELj4ELj1ELj16ENS_18Kernel_traits_baseILj512EfS2_S2_S2_fjLj128EEEEELb0ELb1ELb1ELb0EEEvNS_9BwdParamsE --------------------------
	.section	.nv.constant0._ZN10layer_norm13ln_bwd_kernelINS_13Kernel_traitsIf6__halfS2_S2_fjLj512ELj1ELj4ELj1ELj16ENS_18Kernel_traits_baseILj512EfS2_S2_S2_fjLj128EEEEELb0ELb1ELb1ELb0EEEvNS_9BwdParamsE,"a",@progbits
	.sectionflags	@""
	.align	4
.nv.constant0._ZN10layer_norm13ln_bwd_kernelINS_13Kernel_traitsIf6__halfS2_S2_fjLj512ELj1ELj4ELj1ELj16ENS_18Kernel_traits_baseILj512EfS2_S2_S2_fjLj128EEEEELb0ELb1ELb1ELb0EEEvNS_9BwdParamsE:
	.zero		1192


//--------------------- .nv.constant0._ZN10layer_norm13ln_bwd_kernelINS_13Kernel_traitsIf6__halfS2_S2_fjLj512ELj1ELj4ELj1ELj16ENS_18Kernel_traits_baseILj512EfS2_S2_S2_fjLj128EEEEELb0ELb1ELb1ELb1EEEvNS_9BwdParamsE --------------------------
	.section	.nv.constant0._ZN10layer_norm13ln_bwd_kernelINS_13Kernel_traitsIf6__halfS2_S2_fjLj512ELj1ELj4ELj1ELj16ENS_18Kernel_traits_baseILj512EfS2_S2_S2_fjLj128EEEEELb0ELb1ELb1ELb1EEEvNS_9BwdParamsE,"a",@progbits
	.sectionflags	@""
	.align	4
.nv.constant0._ZN10layer_norm13ln_bwd_kernelINS_13Kernel_traitsIf6__halfS2_S2_fjLj512ELj1ELj4ELj1ELj16ENS_18Kernel_traits_baseILj512EfS2_S2_S2_fjLj128EEEEELb0ELb1ELb1ELb1EEEvNS_9BwdParamsE:
	.zero		1192


//--------------------- .nv.constant0._ZN10layer_norm13ln_bwd_kernelINS_13Kernel_traitsIf6__halfS2_S2_fjLj512ELj1ELj4ELj1ELj16ENS_18Kernel_traits_baseILj512EfS2_S2_S2_fjLj128EEEEELb1ELb0ELb0ELb0EEEvNS_9BwdParamsE --------------------------
	.section	.nv.constant0._ZN10layer_norm13ln_bwd_kernelINS_13Kernel_traitsIf6__halfS2_S2_fjLj512ELj1ELj4ELj1ELj16ENS_18Kernel_traits_baseILj512EfS2_S2_S2_fjLj128EEEEELb1ELb0ELb0ELb0EEEvNS_9BwdParamsE,"a",@progbits
	.sectionflags	@""
	.align	4
.nv.constant0._ZN10layer_norm13ln_bwd_kernelINS_13Kernel_traitsIf6__halfS2_S2_fjLj512ELj1ELj4ELj1ELj16ENS_18Kernel_traits_baseILj512EfS2_S2_S2_fjLj128EEEEELb1ELb0ELb0ELb0EEEvNS_9BwdParamsE:
	.zero		1192


//--------------------- .nv.constant0._ZN10layer_norm13ln_bwd_kernelINS_13Kernel_traitsIf6__halfS2_S2_fjLj512ELj1ELj4ELj1ELj16ENS_18Kernel_traits_baseILj512EfS2_S2_S2_fjLj128EEEEELb1ELb0ELb0ELb1EEEvNS_9BwdParamsE --------------------------
	.section	.nv.constant0._ZN10layer_norm13ln_bwd_kernelINS_13Kernel_traitsIf6__halfS2_S2_fjLj512ELj1ELj4ELj1ELj16ENS_18Kernel_traits_baseILj512EfS2_S2_S2_fjLj128EEEEELb1ELb0ELb0ELb1EEEvNS_9BwdParamsE,"a",@progbits
	.sectionflags	@""
	.align	4
.nv.constant0._ZN10layer_norm13ln_bwd_kernelINS_13Kernel_traitsIf6__halfS2_S2_fjLj512ELj1ELj4ELj1ELj16ENS_18Kernel_traits_baseILj512EfS2_S2_S2_fjLj128EEEEELb1ELb0ELb0ELb1EEEvNS_9BwdParamsE:
	.zero		1192


//--------------------- .nv.constant0._ZN10layer_norm22ln_bwd_finalize_kernelINS_22Kernel_traits_finalizeILj512Ef6__halfS2_S2_fjLb0ELj1024ELj4ENS_18Kernel_traits_baseILj512EfS2_S2_S2_fjLj1024EEEEELb0ELb0EEEvNS_9BwdParamsE --------------------------
	.section	.nv.constant0._ZN10layer_norm22ln_bwd_finalize_kernelINS_22Kernel_traits_finalizeILj512Ef6__halfS2_S2_fjLb0ELj1024ELj4ENS_18Kernel_traits_baseILj512EfS2_S2_S2_fjLj1024EEEEELb0ELb0EEEvNS_9BwdParamsE,"a",@progbits
	.sectionflags	@""
	.align	4
.nv.constant0._ZN10layer_norm22ln_bwd_finalize_kernelINS_22Kernel_traits_finalizeILj512Ef6__halfS2_S2_fjLb0ELj1024ELj4ENS_18Kernel_traits_baseILj512EfS2_S2_S2_fjLj1024EEEEELb0ELb0EEEvNS_9BwdParamsE:
	.zero		1192


//--------------------- .nv.constant0._ZN10layer_norm13ln_bwd_kernelINS_13Kernel_traitsIf6__halfS2_S2_fjLj512ELj1ELj4ELj1ELj16ENS_18Kernel_traits_baseILj512EfS2_S2_S2_fjLj128EEEEELb1ELb0ELb1ELb0EEEvNS_9BwdParamsE --------------------------
	.section	.nv.constant0._ZN10layer_norm13ln_bwd_kernelINS_13Kernel_traitsIf6__halfS2_S2_fjLj512ELj1ELj4ELj1ELj16ENS_18Kernel_traits_baseILj512EfS2_S2_S2_fjLj128EEEEELb1ELb0ELb1ELb0EEEvNS_9BwdParamsE,"a",@progbits
	.sectionflags	@""
	.align	4
.nv.constant0._ZN10layer_norm13ln_bwd_kernelINS_13Kernel_traitsIf6__halfS2_S2_fjLj512ELj1ELj4ELj1ELj16ENS_18Kernel_traits_baseILj512EfS2_S2_S2_fjLj128EEEEELb1ELb0ELb1ELb0EEEvNS_9BwdParamsE:
	.zero		1192


//--------------------- .nv.constant0._ZN10layer_norm22ln_bwd_finalize_kernelINS_22Kernel_traits_finalizeILj512Ef6__halfS2_S2_fjLb0ELj1024ELj4ENS_18Kernel_traits_baseILj512EfS2_S2_S2_fjLj1024EEEEELb0ELb1EEEvNS_9BwdParamsE --------------------------
	.section	.nv.constant0._ZN10layer_norm22ln_bwd_finalize_kernelINS_22Kernel_traits_finalizeILj512Ef6__halfS2_S2_fjLb0ELj1024ELj4ENS_18Kernel_traits_baseILj512EfS2_S2_S2_fjLj1024EEEEELb0ELb1EEEvNS_9BwdParamsE,"a",@progbits
	.sectionflags	@""
	.align	4
.nv.constant0._ZN10layer_norm22ln_bwd_finalize_kernelINS_22Kernel_traits_finalizeILj512Ef6__halfS2_S2_fjLb0ELj1024ELj4ENS_18Kernel_traits_baseILj512EfS2_S2_S2_fjLj1024EEEEELb0ELb1EEEvNS_9BwdParamsE:
	.zero		1192


//--------------------- .nv.constant0._ZN10layer_norm13ln_bwd_kernelINS_13Kernel_traitsIf6__halfS2_S2_fjLj512ELj1ELj4ELj1ELj16ENS_18Kernel_traits_baseILj512EfS2_S2_S2_fjLj128EEEEELb1ELb0ELb1ELb1EEEvNS_9BwdParamsE --------------------------
	.section	.nv.constant0._ZN10layer_norm13ln_bwd_kernelINS_13Kernel_traitsIf6__halfS2_S2_fjLj512ELj1ELj4ELj1ELj16ENS_18Kernel_traits_baseILj512EfS2_S2_S2_fjLj128EEEEELb1ELb0ELb1ELb1EEEvNS_9BwdParamsE,"a",@progbits
	.sectionflags	@""
	.align	4
.nv.constant0._ZN10layer_norm13ln_bwd_kernelINS_13Kernel_traitsIf6__halfS2_S2_fjLj512ELj1ELj4ELj1ELj16ENS_18Kernel_traits_baseILj512EfS2_S2_S2_fjLj128EEEEELb1ELb0ELb1ELb1EEEvNS_9BwdParamsE:
	.zero		1192


//--------------------- .nv.constant0._ZN10layer_norm13ln_bwd_kernelINS_13Kernel_traitsIf6__halfS2_S2_fjLj512ELj1ELj4ELj1ELj16ENS_18Kernel_traits_baseILj512EfS2_S2_S2_fjLj128EEEEELb1ELb1ELb0ELb0EEEvNS_9BwdParamsE --------------------------
	.section	.nv.constant0._ZN10layer_norm13ln_bwd_kernelINS_13Kernel_traitsIf6__halfS2_S2_fjLj512ELj1ELj4ELj1ELj16ENS_18Kernel_traits_baseILj512EfS2_S2_S2_fjLj128EEEEELb1ELb1ELb0ELb0EEEvNS_9BwdParamsE,"a",@progbits
	.sectionflags	@""
	.align	4
.nv.constant0._ZN10layer_norm13ln_bwd_kernelINS_13Kernel_traitsIf6__halfS2_S2_fjLj512ELj1ELj4ELj1ELj16ENS_18Kernel_traits_baseILj512EfS2_S2_S2_fjLj128EEEEELb1ELb1ELb0ELb0EEEvNS_9BwdParamsE:
	.zero		1192


//--------------------- .nv.constant0._ZN10layer_norm13ln_bwd_kernelINS_13Kernel_traitsIf6__halfS2_S2_fjLj512ELj1ELj4ELj1ELj16ENS_18Kernel_traits_baseILj512EfS2_S2_S2_fjLj128EEEEELb1ELb1ELb0ELb1EEEvNS_9BwdParamsE --------------------------
	.section	.nv.constant0._ZN10layer_norm13ln_bwd_kernelINS_13Kernel_traitsIf6__halfS2_S2_fjLj512ELj1ELj4ELj1ELj16ENS_18Kernel_traits_baseILj512EfS2_S2_S2_fjLj128EEEEELb1ELb1ELb0ELb1EEEvNS_9BwdParamsE,"a",@progbits
	.sectionflags	@""
	.align	4
.nv.constant0._ZN10layer_norm13ln_bwd_kernelINS_13Kernel_traitsIf6__halfS2_S2_fjLj512ELj1ELj4ELj1ELj16ENS_18Kernel_traits_baseILj512EfS2_S2_S2_fjLj128EEEEELb1ELb1ELb0ELb1EEEvNS_9BwdParamsE:
	.zero		1192


//--------------------- .nv.constant0._ZN10layer_norm22ln_bwd_finalize_kernelINS_22Kernel_traits_finalizeILj512Ef6__halfS2_S2_fjLb1ELj1024ELj4ENS_18Kernel_traits_baseILj512EfS2_S2_S2_fjLj1024EEEEELb1ELb0EEEvNS_9BwdParamsE --------------------------
	.section	.nv.constant0._ZN10layer_norm22ln_bwd_finalize_kernelINS_22Kernel_traits_finalizeILj512Ef6__halfS2_S2_fjLb1ELj1024ELj4ENS_18Kernel_traits_baseILj512EfS2_S2_S2_fjLj1024EEEEELb1ELb0EEEvNS_9BwdParamsE,"a",@progbits
	.sectionflags	@""
	.align	4
.nv.constant0._ZN10layer_norm22ln_bwd_finalize_kernelINS_22Kernel_traits_finalizeILj512Ef6__halfS2_S2_fjLb1ELj1024ELj4ENS_18Kernel_traits_baseILj512EfS2_S2_S2_fjLj1024EEEEELb1ELb0EEEvNS_9BwdParamsE:
	.zero		1192


//--------------------- .nv.constant0._ZN10layer_norm13ln_bwd_kernelINS_13Kernel_traitsIf6__halfS2_S2_fjLj512ELj1ELj4ELj1ELj16ENS_18Kernel_traits_baseILj512EfS2_S2_S2_fjLj128EEEEELb1ELb1ELb1ELb0EEEvNS_9BwdParamsE --------------------------
	.section	.nv.constant0._ZN10layer_norm13ln_bwd_kernelINS_13Kernel_traitsIf6__halfS2_S2_fjLj512ELj1ELj4ELj1ELj16ENS_18Kernel_traits_baseILj512EfS2_S2_S2_fjLj128EEEEELb1ELb1ELb1ELb0EEEvNS_9BwdParamsE,"a",@progbits
	.sectionflags	@""
	.align	4
.nv.constant0._ZN10layer_norm13ln_bwd_kernelINS_13Kernel_traitsIf6__halfS2_S2_fjLj512ELj1ELj4ELj1ELj16ENS_18Kernel_traits_baseILj512EfS2_S2_S2_fjLj128EEEEELb1ELb1ELb1ELb0EEEvNS_9BwdParamsE:
	.zero		1192


//--------------------- .nv.constant0._ZN10layer_norm22ln_bwd_finalize_kernelINS_22Kernel_traits_finalizeILj512Ef6__halfS2_S2_fjLb1ELj1024ELj4ENS_18Kernel_traits_baseILj512EfS2_S2_S2_fjLj1024EEEEELb1ELb1EEEvNS_9BwdParamsE --------------------------
	.section	.nv.constant0._ZN10layer_norm22ln_bwd_finalize_kernelINS_22Kernel_traits_finalizeILj512Ef6__halfS2_S2_fjLb1ELj1024ELj4ENS_18Kernel_traits_baseILj512EfS2_S2_S2_fjLj1024EEEEELb1ELb1EEEvNS_9BwdParamsE,"a",@progbits
	.sectionflags	@""
	.align	4
.nv.constant0._ZN10layer_norm22ln_bwd_finalize_kernelINS_22Kernel_traits_finalizeILj512Ef6__halfS2_S2_fjLb1ELj1024ELj4ENS_18Kernel_traits_baseILj512EfS2_S2_S2_fjLj1024EEEEELb1ELb1EEEvNS_9BwdParamsE:
	.zero		1192


//--------------------- .nv.constant0._ZN10layer_norm13ln_bwd_kernelINS_13Kernel_traitsIf6__halfS2_S2_fjLj512ELj1ELj4ELj1ELj16ENS_18Kernel_traits_baseILj512EfS2_S2_S2_fjLj128EEEEELb1ELb1ELb1ELb1EEEvNS_9BwdParamsE --------------------------
	.section	.nv.constant0._ZN10layer_norm13ln_bwd_kernelINS_13Kernel_traitsIf6__halfS2_S2_fjLj512ELj1ELj4ELj1ELj16ENS_18Kernel_traits_baseILj512EfS2_S2_S2_fjLj128EEEEELb1ELb1ELb1ELb1EEEvNS_9BwdParamsE,"a",@progbits
	.sectionflags	@""
	.align	4
.nv.constant0._ZN10layer_norm13ln_bwd_kernelINS_13Kernel_traitsIf6__halfS2_S2_fjLj512ELj1ELj4ELj1ELj16ENS_18Kernel_traits_baseILj512EfS2_S2_S2_fjLj128EEEEELb1ELb1ELb1ELb1EEEvNS_9BwdParamsE:
	.zero		1192


//--------------------- .nv.constant0._ZN10layer_norm13ln_bwd_kernelINS_13Kernel_traitsI6__halfS2_fS2_fjLj512ELj1ELj4ELj1ELj16ENS_18Kernel_traits_baseILj512ES2_S2_fS2_fjLj128EEEEELb0ELb0ELb0ELb0EEEvNS_9BwdParamsE --------------------------
	.section	.nv.constant0._ZN10layer_norm13ln_bwd_kernelINS_13Kernel_traitsI6__halfS2_fS2_fjLj512ELj1ELj4ELj1ELj16ENS_18Kernel_traits_baseILj512ES2_S2_fS2_fjLj128EEEEELb0ELb0ELb0ELb0EEEvNS_9BwdParamsE,"a",@progbits
	.sectionflags	@""
	.align	4
.nv.constant0._ZN10layer_norm13ln_bwd_kernelINS_13Kernel_traitsI6__halfS2_fS2_fjLj512ELj1ELj4ELj1ELj16ENS_18Kernel_traits_baseILj512ES2_S2_fS2_fjLj128EEEEELb0ELb0ELb0ELb0EEEvNS_9BwdParamsE:
	.zero		1192


//--------------------- .nv.constant0._ZN10layer_norm13ln_bwd_kernelINS_13Kernel_traitsI6__halfS2_fS2_fjLj512ELj1ELj4ELj1ELj16ENS_18Kernel_traits_baseILj512ES2_S2_fS2_fjLj128EEEEELb0ELb0ELb0ELb1EEEvNS_9BwdParamsE --------------------------
	.section	.nv.constant0._ZN10layer_norm13ln_bwd_kernelINS_13Kernel_traitsI6__halfS2_fS2_fjLj512ELj1ELj4ELj1ELj16ENS_18Kernel_traits_baseILj512ES2_S2_fS2_fjLj128EEEEELb0ELb0ELb0ELb1EEEvNS_9BwdParamsE,"a",@progbits
	.sectionflags	@""
	.align	4
.nv.constant0._ZN10layer_norm13ln_bwd_kernelINS_13Kernel_traitsI6__halfS2_fS2_fjLj512ELj1ELj4ELj1ELj16ENS_18Kernel_traits_baseILj512ES2_S2_fS2_fjLj128EEEEELb0ELb0ELb0ELb1EEEvNS_9BwdParamsE:
	.zero		1192


//--------------------- .nv.constant0._ZN10layer_norm13ln_bwd_kernelINS_13Kernel_traitsI6__halfS2_fS2_fjLj512ELj1ELj4ELj1ELj16ENS_18Kernel_traits_baseILj512ES2_S2_fS2_fjLj128EEEEELb0ELb0ELb1ELb0EEEvNS_9BwdParamsE --------------------------
	.section	.nv.constant0._ZN10layer_norm13ln_bwd_kernelINS_13Kernel_traitsI6__halfS2_fS2_fjLj512ELj1ELj4ELj1ELj16ENS_18Kernel_traits_baseILj512ES2_S2_fS2_fjLj128EEEEELb0ELb0ELb1ELb0EEEvNS_9BwdParamsE,"a",@progbits
	.sectionflags	@""
	.align	4
.nv.constant0._ZN10layer_norm13ln_bwd_kernelINS_13Kernel_traitsI6__halfS2_fS2_fjLj512ELj1ELj4ELj1ELj16ENS_18Kernel_traits_baseILj512ES2_S2_fS2_fjLj128EEEEELb0ELb0ELb1ELb0EEEvNS_9BwdParamsE:
	.zero		1192


//--------------------- .nv.constant0._ZN10layer_norm13ln_bwd_kernelINS_13Kernel_traitsI6__halfS2_fS2_fjLj512ELj1ELj4ELj1ELj16ENS_18Kernel_traits_baseILj512ES2_S2_fS2_fjLj128EEEEELb0ELb0ELb1ELb1EEEvNS_9BwdParamsE --------------------------
	.section	.nv.constant0._ZN10layer_norm13ln_bwd_kernelINS_13Kernel_traitsI6__halfS2_fS2_fjLj512ELj1ELj4ELj1ELj16ENS_18Kernel_traits_baseILj512ES2_S2_fS2_fjLj128EEEEELb0ELb0ELb1ELb1EEEvNS_9BwdParamsE,"a",@progbits
	.sectionflags	@""
	.align	4
.nv.constant0._ZN10layer_norm13ln_bwd_kernelINS_13Kernel_traitsI6__halfS2_fS2_fjLj512ELj1ELj4ELj1ELj16ENS_18Kernel_traits_baseILj512ES2_S2_fS2_fjLj128EEEEELb0ELb0ELb1ELb1EEEvNS_9BwdParamsE:
	.zero		1192


//--------------------- .nv.constant0._ZN10layer_norm13ln_bwd_kernelINS_13Kernel_traitsI6__halfS2_fS2_fjLj512ELj1ELj4ELj1ELj16ENS_18Kernel_traits_baseILj512ES2_S2_fS2_fjLj128EEEEELb0ELb1ELb0ELb0EEEvNS_9BwdParamsE --------------------------
	.section	.nv.constant0._ZN10layer_norm13ln_bwd_kernelINS_13Kernel_traitsI6__halfS2_fS2_fjLj512ELj1ELj4ELj1ELj16ENS_18Kernel_traits_baseILj512ES2_S2_fS2_fjLj128EEEEELb0ELb1ELb0ELb0EEEvNS_9BwdParamsE,"a",@progbits
	.sectionflags	@""
	.align	4
.nv.constant0._ZN10layer_norm13ln_bwd_kernelINS_13Kernel_traitsI6__halfS2_fS2_fjLj512ELj1ELj4ELj1ELj16ENS_18Kernel_traits_baseILj512ES2_S2_fS2_fjLj128EEEEELb0ELb1ELb0ELb0EEEvNS_9BwdParamsE:
	.zero		1192


//--------------------- .nv.constant0._ZN10layer_norm13ln_bwd_kernelINS_13Kernel_traitsI6__halfS2_fS2_fjLj512ELj1ELj4ELj1ELj16ENS_18Kernel_traits_baseILj512ES2_S2_fS2_fjLj128EEEEELb0ELb1ELb0ELb1EEEvNS_9BwdParamsE --------------------------
	.section	.nv.constant0._ZN10layer_norm13ln_bwd_kernelINS_13Kernel_traitsI6__halfS2_fS2_fjLj512ELj1ELj4ELj1ELj16ENS_18Kernel_traits_baseILj512ES2_S2_fS2_fjLj128EEEEELb0ELb1ELb0ELb1EEEvNS_9BwdParamsE,"a",@progbits
	.sectionflags	@""
	.align	4
.nv.constant0._ZN10layer_norm13ln_bwd_kernelINS_13Kernel_traitsI6__halfS2_fS2_fjLj512ELj1ELj4ELj1ELj16ENS_18Kernel_traits_baseILj512ES2_S2_fS2_fjLj128EEEEELb0ELb1ELb0ELb1EEEvNS_9BwdParamsE:
	.zero		1192


//--------------------- .nv.constant0._ZN10layer_norm13ln_bwd_kernelINS_13Kernel_traitsI6__halfS2_fS2_fjLj512ELj1ELj4ELj1ELj16ENS_18Kernel_traits_baseILj512ES2_S2_fS2_fjLj128EEEEELb0ELb1ELb1ELb0EEEvNS_9BwdParamsE --------------------------
	.section	.nv.constant0._ZN10layer_norm13ln_bwd_kernelINS_13Kernel_traitsI6__halfS2_fS2_fjLj512ELj1ELj4ELj1ELj16ENS_18Kernel_traits_baseILj512ES2_S2_fS2_fjLj128EEEEELb0ELb1ELb1ELb0EEEvNS_9BwdParamsE,"a",@progbits
	.sectionflags	@""
	.align	4
.nv.constant0._ZN10layer_norm13ln_bwd_kernelINS_13Kernel_traitsI6__halfS2_fS2_fjLj512ELj1ELj4ELj1ELj16ENS_18Kernel_traits_baseILj512ES2_S2_fS2_fjLj128EEEEELb0ELb1ELb1ELb0EEEvNS_9BwdParamsE:
	.zero		1192


//--------------------- .nv.constant0._ZN10layer_norm13ln_bwd_kernelINS_13Kernel_traitsI6__halfS2_fS2_fjLj512ELj1ELj4ELj1ELj16ENS_18Kernel_traits_baseILj512ES2_S2_fS2_fjLj128EEEEELb0ELb1ELb1ELb1EEEvNS_9BwdParamsE --------------------------
	.section	.nv.constant0._ZN10layer_norm13ln_bwd_kernelINS_13Kernel_traitsI6__halfS2_fS2_fjLj512ELj1ELj4ELj1ELj16ENS_18Kernel_traits_baseILj512ES2_S2_fS2_fjLj128EEEEELb0ELb1ELb1ELb1EEEvNS_9BwdParamsE,"a",@progbits
	.sectionflags	@""
	.align	4
.nv.constant0._ZN10layer_norm13ln_bwd_kernelINS_13Kernel_traitsI6__halfS2_fS2_fjLj512ELj1ELj4ELj1ELj16ENS_18Kernel_traits_baseILj512ES2_S2_fS2_fjLj128EEEEELb0ELb1ELb1ELb1EEEvNS_9BwdParamsE:
	.zero		1192


//--------------------- .nv.constant0._ZN10layer_norm13ln_bwd_kernelINS_13Kernel_traitsI6__halfS2_fS2_fjLj512ELj1ELj4ELj1ELj16ENS_18Kernel_traits_baseILj512ES2_S2_fS2_fjLj128EEEEELb1ELb0ELb0ELb0EEEvNS_9BwdParamsE --------------------------
	.section	.nv.constant0._ZN10layer_norm13ln_bwd_kernelINS_13Kernel_traitsI6__halfS2_fS2_fjLj512ELj1ELj4ELj1ELj16ENS_18Kernel_traits_baseILj512ES2_S2_fS2_fjLj128EEEEELb1ELb0ELb0ELb0EEEvNS_9BwdParamsE,"a",@progbits
	.sectionflags	@""
	.align	4
.nv.constant0._ZN10layer_norm13ln_bwd_kernelINS_13Kernel_traitsI6__halfS2_fS2_fjLj512ELj1ELj4ELj1ELj16ENS_18Kernel_traits_baseILj512ES2_S2_fS2_fjLj128EEEEELb1ELb0ELb0ELb0EEEvNS_9BwdParamsE:
	.zero		1192


//--------------------- .nv.constant0._ZN10layer_norm13ln_bwd_kernelINS_13Kernel_traitsI6__halfS2_fS2_fjLj512ELj1ELj4ELj1ELj16ENS_18Kernel_traits_baseILj512ES2_S2_fS2_fjLj128EEEEELb1ELb0ELb0ELb1EEEvNS_9BwdParamsE --------------------------
	.section	.nv.constant0._ZN10layer_norm13ln_bwd_kernelINS_13Kernel_traitsI6__halfS2_fS2_fjLj512ELj1ELj4ELj1ELj16ENS_18Kernel_traits_baseILj512ES2_S2_fS2_fjLj128EEEEELb1ELb0ELb0ELb1EEEvNS_9BwdParamsE,"a",@progbits
	.sectionflags	@""
	.align	4
.nv.constant0._ZN10layer_norm13ln_bwd_kernelINS_13Kernel_traitsI6__halfS2_fS2_fjLj512ELj1ELj4ELj1ELj16ENS_18Kernel_traits_baseILj512ES2_S2_fS2_fjLj128EEEEELb1ELb0ELb0ELb1EEEvNS_9BwdParamsE:
	.zero		1192


//--------------------- .nv.constant0._ZN10layer_norm22ln_bwd_finalize_kernelINS_22Kernel_traits_finalizeILj512E6__halfS2_fS2_fjLb0ELj1024ELj4ENS_18Kernel_traits_baseILj512ES2_S2_fS2_fjLj1024EEEEELb0ELb0EEEvNS_9BwdParamsE --------------------------
	.section	.nv.constant0._ZN10layer_norm22ln_bwd_finalize_kernelINS_22Kernel_traits_finalizeILj512E6__halfS2_fS2_fjLb0ELj1024ELj4ENS_18Kernel_traits_baseILj512ES2_S2_fS2_fjLj1024EEEEELb0ELb0EEEvNS_9BwdParamsE,"a",@progbits
	.sectionflags	@""
	.align	4
.nv.constant0._ZN10layer_norm22ln_bwd_finalize_kernelINS_22Kernel_traits_finalizeILj512E6__halfS2_fS2_fjLb0ELj1024ELj4ENS_18Kernel_traits_baseILj512ES2_S2_fS2_fjLj1024EEEEELb0ELb0EEEvNS_9BwdParamsE:
	.zero		1192


//--------------------- .nv.constant0._ZN10layer_norm13ln_bwd_kernelINS_13Kernel_traitsI6__halfS2_fS2_fjLj512ELj1ELj4ELj1ELj16ENS_18Kernel_traits_baseILj512ES2_S2_fS2_fjLj128EEEEELb1ELb0ELb1ELb0EEEvNS_9BwdParamsE --------------------------
	.section	.nv.constant0._ZN10layer_norm13ln_bwd_kernelINS_13Kernel_traitsI6__halfS2_fS2_fjLj512ELj1ELj4ELj1ELj16ENS_18Kernel_traits_baseILj512ES2_S2_fS2_fjLj128EEEEELb1ELb0ELb1ELb0EEEvNS_9BwdParamsE,"a",@progbits
	.sectionflags	@""
	.align	4
.nv.constant0._ZN10layer_norm13ln_bwd_kernelINS_13Kernel_traitsI6__halfS2_fS2_fjLj512ELj1ELj4ELj1ELj16ENS_18Kernel_traits_baseILj512ES2_S2_fS2_fjLj128EEEEELb1ELb0ELb1ELb0EEEvNS_9BwdParamsE:
	.zero		1192


//--------------------- .nv.constant0._ZN10layer_norm22ln_bwd_finalize_kernelINS_22Kernel_traits_finalizeILj512E6__halfS2_fS2_fjLb0ELj1024ELj4ENS_18Kernel_traits_baseILj512ES2_S2_fS2_fjLj1024EEEEELb0ELb1EEEvNS_9BwdParamsE --------------------------
	.section	.nv.constant0._ZN10layer_norm22ln_bwd_finalize_kernelINS_22Kernel_traits_finalizeILj512E6__halfS2_fS2_fjLb0ELj1024ELj4ENS_18Kernel_traits_baseILj512ES2_S2_fS2_fjLj1024EEEEELb0ELb1EEEvNS_9BwdParamsE,"a",@progbits
	.sectionflags	@""
	.align	4
.nv.constant0._ZN10layer_norm22ln_bwd_finalize_kernelINS_22Kernel_traits_finalizeILj512E6__halfS2_fS2_fjLb0ELj1024ELj4ENS_18Kernel_traits_baseILj512ES2_S2_fS2_fjLj1024EEEEELb0ELb1EEEvNS_9BwdParamsE:
	.zero		1192


//--------------------- .nv.constant0._ZN10layer_norm13ln_bwd_kernelINS_13Kernel_traitsI6__halfS2_fS2_fjLj512ELj1ELj4ELj1ELj16ENS_18Kernel_traits_baseILj512ES2_S2_fS2_fjLj128EEEEELb1ELb0ELb1ELb1EEEvNS_9BwdParamsE --------------------------
	.section	.nv.constant0._ZN10layer_norm13ln_bwd_kernelINS_13Kernel_traitsI6__halfS2_fS2_fjLj512ELj1ELj4ELj1ELj16ENS_18Kernel_traits_baseILj512ES2_S2_fS2_fjLj128EEEEELb1ELb0ELb1ELb1EEEvNS_9BwdParamsE,"a",@progbits
	.sectionflags	@""
	.align	4
.nv.constant0._ZN10layer_norm13ln_bwd_kernelINS_13Kernel_traitsI6__halfS2_fS2_fjLj512ELj1ELj4ELj1ELj16ENS_18Kernel_traits_baseILj512ES2_S2_fS2_fjLj128EEEEELb1ELb0ELb1ELb1EEEvNS_9BwdParamsE:
	.zero		1192


//--------------------- .nv.constant0._ZN10layer_norm13ln_bwd_kernelINS_13Kernel_traitsI6__halfS2_fS2_fjLj512ELj1ELj4ELj1ELj16ENS_18Kernel_traits_baseILj512ES2_S2_fS2_fjLj128EEEEELb1ELb1ELb0ELb0EEEvNS_9BwdParamsE --------------------------
	.section	.nv.constant0._ZN10layer_norm13ln_bwd_kernelINS_13Kernel_traitsI6__halfS2_fS2_fjLj512ELj1ELj4ELj1ELj16ENS_18Kernel_traits_baseILj512ES2_S2_fS2_fjLj128EEEEELb1ELb1ELb0ELb0EEEvNS_9BwdParamsE,"a",@progbits
	.sectionflags	@""
	.align	4
.nv.constant0._ZN10layer_norm13ln_bwd_kernelINS_13Kernel_traitsI6__halfS2_fS2_fjLj512ELj1ELj4ELj1ELj16ENS_18Kernel_traits_baseILj512ES2_S2_fS2_fjLj128EEEEELb1ELb1ELb0ELb0EEEvNS_9BwdParamsE:
	.zero		1192


//--------------------- .nv.constant0._ZN10layer_norm13ln_bwd_kernelINS_13Kernel_traitsI6__halfS2_fS2_fjLj512ELj1ELj4ELj1ELj16ENS_18Kernel_traits_baseILj512ES2_S2_fS2_fjLj128EEEEELb1ELb1ELb0ELb1EEEvNS_9BwdParamsE --------------------------
	.section	.nv.constant0._ZN10layer_norm13ln_bwd_kernelINS_13Kernel_traitsI6__halfS2_fS2_fjLj512ELj1ELj4ELj1ELj16ENS_18Kernel_traits_baseILj512ES2_S2_fS2_fjLj128EEEEELb1ELb1ELb0ELb1EEEvNS_9BwdParamsE,"a",@progbits
	.sectionflags	@""
	.align	4
.nv.constant0._ZN10layer_norm13ln_bwd_kernelINS_13Kernel_traitsI6__halfS2_fS2_fjLj512ELj1ELj4ELj1ELj16ENS_18Kernel_traits_baseILj512ES2_S2_fS2_fjLj128EEEEELb1ELb1ELb0ELb1EEEvNS_9BwdParamsE:
	.zero		1192


//--------------------- .nv.constant0._ZN10layer_norm22ln_bwd_finalize_kernelINS_22Kernel_traits_finalizeILj512E6__halfS2_fS2_fjLb1ELj1024ELj4ENS_18Kernel_traits_baseILj512ES2_S2_fS2_fjLj1024EEEEELb1ELb0EEEvNS_9BwdParamsE --------------------------
	.section	.nv.constant0._ZN10layer_norm22ln_bwd_finalize_kernelINS_22Kernel_traits_finalizeILj512E6__halfS2_fS2_fjLb1ELj1024ELj4ENS_18Kernel_traits_baseILj512ES2_S2_fS2_fjLj1024EEEEELb1ELb0EEEvNS_9BwdParamsE,"a",@progbits
	.sectionflags	@""
	.align	4
.nv.constant0._ZN10layer_norm22ln_bwd_finalize_kernelINS_22Kernel_traits_finalizeILj512E6__halfS2_fS2_fjLb1ELj1024ELj4ENS_18Kernel_traits_baseILj512ES2_S2_fS2_fjLj1024EEEEELb1ELb0EEEvNS_9BwdParamsE:
	.zero		1192


//--------------------- .nv.constant0._ZN10layer_norm13ln_bwd_kernelINS_13Kernel_traitsI6__halfS2_fS2_fjLj512ELj1ELj4ELj1ELj16ENS_18Kernel_traits_baseILj512ES2_S2_fS2_fjLj128EEEEELb1ELb1ELb1ELb0EEEvNS_9BwdParamsE --------------------------
	.section	.nv.constant0._ZN10layer_norm13ln_bwd_kernelINS_13Kernel_traitsI6__halfS2_fS2_fjLj512ELj1ELj4ELj1ELj16ENS_18Kernel_traits_baseILj512ES2_S2_fS2_fjLj128EEEEELb1ELb1ELb1ELb0EEEvNS_9BwdParamsE,"a",@progbits
	.sectionflags	@""
	.align	4
.nv.constant0._ZN10layer_norm13ln_bwd_kernelINS_13Kernel_traitsI6__halfS2_fS2_fjLj512ELj1ELj4ELj1ELj16ENS_18Kernel_traits_baseILj512ES2_S2_fS2_fjLj128EEEEELb1ELb1ELb1ELb0EEEvNS_9BwdParamsE:
	.zero		1192


//--------------------- .nv.constant0._ZN10layer_norm22ln_bwd_finalize_kernelINS_22Kernel_traits_finalizeILj512E6__halfS2_fS2_fjLb1ELj1024ELj4ENS_18Kernel_traits_baseILj512ES2_S2_fS2_fjLj1024EEEEELb1ELb1EEEvNS_9BwdParamsE --------------------------
	.section	.nv.constant0._ZN10layer_norm22ln_bwd_finalize_kernelINS_22Kernel_traits_finalizeILj512E6__halfS2_fS2_fjLb1ELj1024ELj4ENS_18Kernel_traits_baseILj512ES2_S2_fS2_fjLj1024EEEEELb1ELb1EEEvNS_9BwdParamsE,"a",@progbits
	.sectionflags	@""
	.align	4
.nv.constant0._ZN10layer_norm22ln_bwd_finalize_kernelINS_22Kernel_traits_finalizeILj512E6__halfS2_fS2_fjLb1ELj1024ELj4ENS_18Kernel_traits_baseILj512ES2_S2_fS2_fjLj1024EEEEELb1ELb1EEEvNS_9BwdParamsE:
	.zero		1192


//--------------------- .nv.constant0._ZN10layer_norm13ln_bwd_kernelINS_13Kernel_traitsI6__halfS2_fS2_fjLj512ELj1ELj4ELj1ELj16ENS_18Kernel_traits_baseILj512ES2_S2_fS2_fjLj128EEEEELb1ELb1ELb1ELb1EEEvNS_9BwdParamsE --------------------------
	.section	.nv.constant0._ZN10layer_norm13ln_bwd_kernelINS_13Kernel_traitsI6__halfS2_fS2_fjLj512ELj1ELj4ELj1ELj16ENS_18Kernel_traits_baseILj512ES2_S2_fS2_fjLj128EEEEELb1ELb1ELb1ELb1EEEvNS_9BwdParamsE,"a",@progbits
	.sectionflags	@""
	.align	4
.nv.constant0._ZN10layer_norm13ln_bwd_kernelINS_13Kernel_traitsI6__halfS2_fS2_fjLj512ELj1ELj4ELj1ELj16ENS_18Kernel_traits_baseILj512ES2_S2_fS2_fjLj128EEEEELb1ELb1ELb1ELb1EEEvNS_9BwdParamsE:
	.zero		1192


//--------------------- .nv.constant0._ZN10layer_norm13ln_bwd_kernelINS_13Kernel_traitsIf6__halffS2_fjLj512ELj1ELj4ELj1ELj16ENS_18Kernel_traits_baseILj512EfS2_fS2_fjLj128EEEEELb0ELb0ELb0ELb0EEEvNS_9BwdParamsE --------------------------
	.section	.nv.constant0._ZN10layer_norm13ln_bwd_kernelINS_13Kernel_traitsIf6__halffS2_fjLj512ELj1ELj4ELj1ELj16ENS_18Kernel_traits_baseILj512EfS2_fS2_fjLj128EEEEELb0ELb0ELb0ELb0EEEvNS_9BwdParamsE,"a",@progbits
	.sectionflags	@""
	.align	4
.nv.constant0._ZN10layer_norm13ln_bwd_kernelINS_13Kernel_traitsIf6__halffS2_fjLj512ELj1ELj4ELj1ELj16ENS_18Kernel_traits_baseILj512EfS2_fS2_fjLj128EEEEELb0ELb0ELb0ELb0EEEvNS_9BwdParamsE:
	.zero		1192


//--------------------- .nv.constant0._ZN10layer_norm13ln_bwd_kernelINS_13Kernel_traitsIf6__halffS2_fjLj512ELj1ELj4ELj1ELj16ENS_18Kernel_traits_baseILj512EfS2_fS2_fjLj128EEEEELb0ELb0ELb0ELb1EEEvNS_9BwdParamsE --------------------------
	.section	.nv.constant0._ZN10layer_norm13ln_bwd_kernelINS_13Kernel_traitsIf6__halffS2_fjLj512ELj1ELj4ELj1ELj16ENS_18Kernel_traits_baseILj512EfS2_fS2_fjLj128EEEEELb0ELb0ELb0ELb1EEEvNS_9BwdParamsE,"a",@progbits
	.sectionflags	@""
	.align	4
.nv.constant0._ZN10layer_norm13ln_bwd_kernelINS_13Kernel_traitsIf6__halffS2_fjLj512ELj1ELj4ELj1ELj16ENS_18Kernel_traits_baseILj512EfS2_fS2_fjLj128EEEEELb0ELb0ELb0ELb1EEEvNS_9BwdParamsE:
	.zero		1192


//--------------------- .nv.constant0._ZN10layer_norm13ln_bwd_kernelINS_13Kernel_traitsIf6__halffS2_fjLj512ELj1ELj4ELj1ELj16ENS_18Kernel_traits_baseILj512EfS2_fS2_fjLj128EEEEELb0ELb0ELb1ELb0EEEvNS_9BwdParamsE --------------------------
	.section	.nv.constant0._ZN10layer_norm13ln_bwd_kernelINS_13Kernel_traitsIf6__halffS2_fjLj512ELj1ELj4ELj1ELj16ENS_18Kernel_traits_baseILj512EfS2_fS2_fjLj128EEEEELb0ELb0ELb1ELb0EEEvNS_9BwdParamsE,"a",@progbits
	.sectionflags	@""
	.align	4
.nv.constant0._ZN10layer_norm13ln_bwd_kernelINS_13Kernel_traitsIf6__halffS2_fjLj512ELj1ELj4ELj1ELj16ENS_18Kernel_traits_baseILj512EfS2_fS2_fjLj128EEEEELb0ELb0ELb1ELb0EEEvNS_9BwdParamsE:
	.zero		1192


//--------------------- .nv.constant0._ZN10layer_norm13ln_bwd_kernelINS_13Kernel_traitsIf6__halffS2_fjLj512ELj1ELj4ELj1ELj16ENS_18Kernel_traits_baseILj512EfS2_fS2_fjLj128EEEEELb0ELb0ELb1ELb1EEEvNS_9BwdParamsE --------------------------
	.section	.nv.constant0._ZN10layer_norm13ln_bwd_kernelINS_13Kernel_traitsIf6__halffS2_fjLj512ELj1ELj4ELj1ELj16ENS_18Kernel_traits_baseILj512EfS2_fS2_fjLj128EEEEELb0ELb0ELb1ELb1EEEvNS_9BwdParamsE,"a",@progbits
	.sectionflags	@""
	.align	4
.nv.constant0._ZN10layer_norm13ln_bwd_kernelINS_13Kernel_traitsIf6__halffS2_fjLj512ELj1ELj4ELj1ELj16ENS_18Kernel_traits_baseILj512EfS2_fS2_fjLj128EEEEELb0ELb0ELb1ELb1EEEvNS_9BwdParamsE:
	.zero		1192


//--------------------- .nv.constant0._ZN10layer_norm13ln_bwd_kernelINS_13Kernel_traitsIf6__halffS2_fjLj512ELj1ELj4ELj1ELj16ENS_18Kernel_traits_baseILj512EfS2_fS2_fjLj128EEEEELb0ELb1ELb0ELb0EEEvNS_9BwdParamsE --------------------------
	.section	.nv.constant0._ZN10layer_norm13ln_bwd_kernelINS_13Kernel_traitsIf6__halffS2_fjLj512ELj1ELj4ELj1ELj16ENS_18Kernel_traits_baseILj512EfS2_fS2_fjLj128EEEEELb0ELb1ELb0ELb0EEEvNS_9BwdParamsE,"a",@progbits
	.sectionflags	@""
	.align	4
.nv.constant0._ZN10layer_norm13ln_bwd_kernelINS_13Kernel_traitsIf6__halffS2_fjLj512ELj1ELj4ELj1ELj16ENS_18Kernel_traits_baseILj512EfS2_fS2_fjLj128EEEEELb0ELb1ELb0ELb0EEEvNS_9BwdParamsE:
	.zero		1192


//--------------------- .nv.constant0._ZN10layer_norm13ln_bwd_kernelINS_13Kernel_traitsIf6__halffS2_fjLj512ELj1ELj4ELj1ELj16ENS_18Kernel_traits_baseILj512EfS2_fS2_fjLj128EEEEELb0ELb1ELb0ELb1EEEvNS_9BwdParamsE --------------------------
	.section	.nv.constant0._ZN10layer_norm13ln_bwd_kernelINS_13Kernel_traitsIf6__halffS2_fjLj512ELj1ELj4ELj1ELj16ENS_18Kernel_traits_baseILj512EfS2_fS2_fjLj128EEEEELb0ELb1ELb0ELb1EEEvNS_9BwdParamsE,"a",@progbits
	.sectionflags	@""
	.align	4
.nv.constant0._ZN10layer_norm13ln_bwd_kernelINS_13Kernel_traitsIf6__halffS2_fjLj512ELj1ELj4ELj1ELj16ENS_18Kernel_traits_baseILj512EfS2_fS2_fjLj128EEEEELb0ELb1ELb0ELb1EEEvNS_9BwdParamsE:
	.zero		1192


//--------------------- .nv.constant0._ZN10layer_norm13ln_bwd_kernelINS_13Kernel_traitsIf6__halffS2_fjLj512ELj1ELj4ELj1ELj16ENS_18Kernel_traits_baseILj512EfS2_fS2_fjLj128EEEEELb0ELb1ELb1ELb0EEEvNS_9BwdParamsE --------------------------
	.section	.nv.constant0._ZN10layer_norm13ln_bwd_kernelINS_13Kernel_traitsIf6__halffS2_fjLj512ELj1ELj4ELj1ELj16ENS_18Kernel_traits_baseILj512EfS2_fS2_fjLj128EEEEELb0ELb1ELb1ELb0EEEvNS_9BwdParamsE,"a",@progbits
	.sectionflags	@""
	.align	4
.nv.constant0._ZN10layer_norm13ln_bwd_kernelINS_13Kernel_traitsIf6__halffS2_fjLj512ELj1ELj4ELj1ELj16ENS_18Kernel_traits_baseILj512EfS2_fS2_fjLj128EEEEELb0ELb1ELb1ELb0EEEvNS_9BwdParamsE:
	.zero		1192


//--------------------- .nv.constant0._ZN10layer_norm13ln_bwd_kernelINS_13Kernel_traitsIf6__halffS2_fjLj512ELj1ELj4ELj1ELj16ENS_18Kernel_traits_baseILj512EfS2_fS2_fjLj128EEEEELb0ELb1ELb1ELb1EEEvNS_9BwdParamsE --------------------------
	.section	.nv.constant0._ZN10layer_norm13ln_bwd_kernelINS_13Kernel_traitsIf6__halffS2_fjLj512ELj1ELj4ELj1ELj16ENS_18Kernel_traits_baseILj512EfS2_fS2_fjLj128EEEEELb0ELb1ELb1ELb1EEEvNS_9BwdParamsE,"a",@progbits
	.sectionflags	@""
	.align	4
.nv.constant0._ZN10layer_norm13ln_bwd_kernelINS_13Kernel_traitsIf6__halffS2_fjLj512ELj1ELj4ELj1ELj16ENS_18Kernel_traits_baseILj512EfS2_fS2_fjLj128EEEEELb0ELb1ELb1ELb1EEEvNS_9BwdParamsE:
	.zero		1192


//--------------------- .nv.constant0._ZN10layer_norm13ln_bwd_kernelINS_13Kernel_traitsIf6__halffS2_fjLj512ELj1ELj4ELj1ELj16ENS_18Kernel_traits_baseILj512EfS2_fS2_fjLj128EEEEELb1ELb0ELb0ELb0EEEvNS_9BwdParamsE --------------------------
	.section	.nv.constant0._ZN10layer_norm13ln_bwd_kernelINS_13Kernel_traitsIf6__halffS2_fjLj512ELj1ELj4ELj1ELj16ENS_18Kernel_traits_baseILj512EfS2_fS2_fjLj128EEEEELb1ELb0ELb0ELb0EEEvNS_9BwdParamsE,"a",@progbits
	.sectionflags	@""
	.align	4
.nv.constant0._ZN10layer_norm13ln_bwd_kernelINS_13Kernel_traitsIf6__halffS2_fjLj512ELj1ELj4ELj1ELj16ENS_18Kernel_traits_baseILj512EfS2_fS2_fjLj128EEEEELb1ELb0ELb0ELb0EEEvNS_9BwdParamsE:
	.zero		1192


//--------------------- .nv.constant0._ZN10layer_norm13ln_bwd_kernelINS_13Kernel_traitsIf6__halffS2_fjLj512ELj1ELj4ELj1ELj16ENS_18Kernel_traits_baseILj512EfS2_fS2_fjLj128EEEEELb1ELb0ELb0ELb1EEEvNS_9BwdParamsE --------------------------
	.section	.nv.constant0._ZN10layer_norm13ln_bwd_kernelINS_13Kernel_traitsIf6__halffS2_fjLj512ELj1ELj4ELj1ELj16ENS_18Kernel_traits_baseILj512EfS2_fS2_fjLj128EEEEELb1ELb0ELb0ELb1EEEvNS_9BwdParamsE,"a",@progbits
	.sectionflags	@""
	.align	4
.nv.constant0._ZN10layer_norm13ln_bwd_kernelINS_13Kernel_traitsIf6__halffS2_fjLj512ELj1ELj4ELj1ELj16ENS_18Kernel_traits_baseILj512EfS2_fS2_fjLj128EEEEELb1ELb0ELb0ELb1EEEvNS_9BwdParamsE:
	.zero		1192


//--------------------- .nv.constant0._ZN10layer_norm22ln_bwd_finalize_kernelINS_22Kernel_traits_finalizeILj512Ef6__halffS2_fjLb0ELj1024ELj4ENS_18Kernel_traits_baseILj512EfS2_fS2_fjLj1024EEEEELb0ELb0EEEvNS_9BwdParamsE --------------------------
	.section	.nv.constant0._ZN10layer_norm22ln_bwd_finalize_kernelINS_22Kernel_traits_finalizeILj512Ef6__halffS2_fjLb0ELj1024ELj4ENS_18Kernel_traits_baseILj512EfS2_fS2_fjLj1024EEEEELb0ELb0EEEvNS_9BwdParamsE,"a",@progbits
	.sectionflags	@""
	.align	4
.nv.constant0._ZN10layer_norm22ln_bwd_finalize_kernelINS_22Kernel_traits_finalizeILj512Ef6__halffS2_fjLb0ELj1024ELj4ENS_18Kernel_traits_baseILj512EfS2_fS2_fjLj1024EEEEELb0ELb0EEEvNS_9BwdParamsE:
	.zero		1192


//--------------------- .nv.constant0._ZN10layer_norm13ln_bwd_kernelINS_13Kernel_traitsIf6__halffS2_fjLj512ELj1ELj4ELj1ELj16ENS_18Kernel_traits_baseILj512EfS2_fS2_fjLj128EEEEELb1ELb0ELb1ELb0EEEvNS_9BwdParamsE --------------------------
	.section	.nv.constant0._ZN10layer_norm13ln_bwd_kernelINS_13Kernel_traitsIf6__halffS2_fjLj512ELj1ELj4ELj1ELj16ENS_18Kernel_traits_baseILj512EfS2_fS2_fjLj128EEEEELb1ELb0ELb1ELb0EEEvNS_9BwdParamsE,"a",@progbits
	.sectionflags	@""
	.align	4
.nv.constant0._ZN10layer_norm13ln_bwd_kernelINS_13Kernel_traitsIf6__halffS2_fjLj512ELj1ELj4ELj1ELj16ENS_18Kernel_traits_baseILj512EfS2_fS2_fjLj128EEEEELb1ELb0ELb1ELb0EEEvNS_9BwdParamsE:
	.zero		1192


//--------------------- .nv.constant0._ZN10layer_norm22ln_bwd_finalize_kernelINS_22Kernel_traits_finalizeILj512Ef6__halffS2_fjLb0ELj1024ELj4ENS_18Kernel_traits_baseILj512EfS2_fS2_fjLj1024EEEEELb0ELb1EEEvNS_9BwdParamsE --------------------------
	.section	.nv.constant0._ZN10layer_norm22ln_bwd_finalize_kernelINS_22Kernel_traits_finalizeILj512Ef6__halffS2_fjLb0ELj1024ELj4ENS_18Kernel_traits_baseILj512EfS2_fS2_fjLj1024EEEEELb0ELb1EEEvNS_9BwdParamsE,"a",@progbits
	.sectionflags	@""
	.align	4
.nv.constant0._ZN10layer_norm22ln_bwd_finalize_kernelINS_22Kernel_traits_finalizeILj512Ef6__halffS2_fjLb0ELj1024ELj4ENS_18Kernel_traits_baseILj512EfS2_fS2_fjLj1024EEEEELb0ELb1EEEvNS_9BwdParamsE:
	.zero		1192


//--------------------- .nv.constant0._ZN10layer_norm13ln_bwd_kernelINS_13Kernel_traitsIf6__halffS2_fjLj512ELj1ELj4ELj1ELj16ENS_18Kernel_traits_baseILj512EfS2_fS2_fjLj128EEEEELb1ELb0ELb1ELb1EEEvNS_9BwdParamsE --------------------------
	.section	.nv.constant0._ZN10layer_norm13ln_bwd_kernelINS_13Kernel_traitsIf6__halffS2_fjLj512ELj1ELj4ELj1ELj16ENS_18Kernel_traits_baseILj512EfS2_fS2_fjLj128EEEEELb1ELb0ELb1ELb1EEEvNS_9BwdParamsE,"a",@progbits
	.sectionflags	@""
	.align	4
.nv.constant0._ZN10layer_norm13ln_bwd_kernelINS_13Kernel_traitsIf6__halffS2_fjLj512ELj1ELj4ELj1ELj16ENS_18Kernel_traits_baseILj512EfS2_fS2_fjLj128EEEEELb1ELb0ELb1ELb1EEEvNS_9BwdParamsE:
	.zero		1192


//--------------------- .nv.constant0._ZN10layer_norm13ln_bwd_kernelINS_13Kernel_traitsIf6__halffS2_fjLj512ELj1ELj4ELj1ELj16ENS_18Kernel_traits_baseILj512EfS2_fS2_fjLj128EEEEELb1ELb1ELb0ELb0EEEvNS_9BwdParamsE --------------------------
	.section	.nv.constant0._ZN10layer_norm13ln_bwd_kernelINS_13Kernel_traitsIf6__halffS2_fjLj512ELj1ELj4ELj1ELj16ENS_18Kernel_traits_baseILj512EfS2_fS2_fjLj128EEEEELb1ELb1ELb0ELb0EEEvNS_9BwdParamsE,"a",@progbits
	.sectionflags	@""
	.align	4
.nv.constant0._ZN10layer_norm13ln_bwd_kernelINS_13Kernel_traitsIf6__halffS2_fjLj512ELj1ELj4ELj1ELj16ENS_18Kernel_traits_baseILj512EfS2_fS2_fjLj128EEEEELb1ELb1ELb0ELb0EEEvNS_9BwdParamsE:
	.zero		1192


//--------------------- .nv.constant0._ZN10layer_norm13ln_bwd_kernelINS_13Kernel_traitsIf6__halffS2_fjLj512ELj1ELj4ELj1ELj16ENS_18Kernel_traits_baseILj512EfS2_fS2_fjLj128EEEEELb1ELb1ELb0ELb1EEEvNS_9BwdParamsE --------------------------
	.section	.nv.constant0._ZN10layer_norm13ln_bwd_kernelINS_13Kernel_traitsIf6__halffS2_fjLj512ELj1ELj4ELj1ELj16ENS_18Kernel_traits_baseILj512EfS2_fS2_fjLj128EEEEELb1ELb1ELb0ELb1EEEvNS_9BwdParamsE,"a",@progbits
	.sectionflags	@""
	.align	4
.nv.constant0._ZN10layer_norm13ln_bwd_kernelINS_13Kernel_traitsIf6__halffS2_fjLj512ELj1ELj4ELj1ELj16ENS_18Kernel_traits_baseILj512EfS2_fS2_fjLj128EEEEELb1ELb1ELb0ELb1EEEvNS_9BwdParamsE:
	.zero		1192


//--------------------- .nv.constant0._ZN10layer_norm22ln_bwd_finalize_kernelINS_22Kernel_traits_finalizeILj512Ef6__halffS2_fjLb1ELj1024ELj4ENS_18Kernel_traits_baseILj512EfS2_fS2_fjLj1024EEEEELb1ELb0EEEvNS_9BwdParamsE --------------------------
	.section	.nv.constant0._ZN10layer_norm22ln_bwd_finalize_kernelINS_22Kernel_traits_finalizeILj512Ef6__halffS2_fjLb1ELj1024ELj4ENS_18Kernel_traits_baseILj512EfS2_fS2_fjLj1024EEEEELb1ELb0EEEvNS_9BwdParamsE,"a",@progbits
	.sectionflags	@""
	.align	4
.nv.constant0._ZN10layer_norm22ln_bwd_finalize_kernelINS_22Kernel_traits_finalizeILj512Ef6__halffS2_fjLb1ELj1024ELj4ENS_18Kernel_traits_baseILj512EfS2_fS2_fjLj1024EEEEELb1ELb0EEEvNS_9BwdParamsE:
	.zero		1192


//--------------------- .nv.constant0._ZN10layer_norm13ln_bwd_kernelINS_13Kernel_traitsIf6__halffS2_fjLj512ELj1ELj4ELj1ELj16ENS_18Kernel_traits_baseILj512EfS2_fS2_fjLj128EEEEELb1ELb1ELb1ELb0EEEvNS_9BwdParamsE --------------------------
	.section	.nv.constant0._ZN10layer_norm13ln_bwd_kernelINS_13Kernel_traitsIf6__halffS2_fjLj512ELj1ELj4ELj1ELj16ENS_18Kernel_traits_baseILj512EfS2_fS2_fjLj128EEEEELb1ELb1ELb1ELb0EEEvNS_9BwdParamsE,"a",@progbits
	.sectionflags	@""
	.align	4
.nv.constant0._ZN10layer_norm13ln_bwd_kernelINS_13Kernel_traitsIf6__halffS2_fjLj512ELj1ELj4ELj1ELj16ENS_18Kernel_traits_baseILj512EfS2_fS2_fjLj128EEEEELb1ELb1ELb1ELb0EEEvNS_9BwdParamsE:
	.zero		1192


//--------------------- .nv.constant0._ZN10layer_norm22ln_bwd_finalize_kernelINS_22Kernel_traits_finalizeILj512Ef6__halffS2_fjLb1ELj1024ELj4ENS_18Kernel_traits_baseILj512EfS2_fS2_fjLj1024EEEEELb1ELb1EEEvNS_9BwdParamsE --------------------------
	.section	.nv.constant0._ZN10layer_norm22ln_bwd_finalize_kernelINS_22Kernel_traits_finalizeILj512Ef6__halffS2_fjLb1ELj1024ELj4ENS_18Kernel_traits_baseILj512EfS2_fS2_fjLj1024EEEEELb1ELb1EEEvNS_9BwdParamsE,"a",@progbits
	.sectionflags	@""
	.align	4
.nv.constant0._ZN10layer_norm22ln_bwd_finalize_kernelINS_22Kernel_traits_finalizeILj512Ef6__halffS2_fjLb1ELj1024ELj4ENS_18Kernel_traits_baseILj512EfS2_fS2_fjLj1024EEEEELb1ELb1EEEvNS_9BwdParamsE:
	.zero		1192


//--------------------- .nv.constant0._ZN10layer_norm13ln_bwd_kernelINS_13Kernel_traitsIf6__halffS2_fjLj512ELj1ELj4ELj1ELj16ENS_18Kernel_traits_baseILj512EfS2_fS2_fjLj128EEEEELb1ELb1ELb1ELb1EEEvNS_9BwdParamsE --------------------------
	.section	.nv.constant0._ZN10layer_norm13ln_bwd_kernelINS_13Kernel_traitsIf6__halffS2_fjLj512ELj1ELj4ELj1ELj16ENS_18Kernel_traits_baseILj512EfS2_fS2_fjLj128EEEEELb1ELb1ELb1ELb1EEEvNS_9BwdParamsE,"a",@progbits
	.sectionflags	@""
	.align	4
.nv.constant0._ZN10layer_norm13ln_bwd_kernelINS_13Kernel_traitsIf6__halffS2_fjLj512ELj1ELj4ELj1ELj16ENS_18Kernel_traits_baseILj512EfS2_fS2_fjLj128EEEEELb1ELb1ELb1ELb1EEEvNS_9BwdParamsE:
	.zero		1192


//--------------------- .nv.constant0._ZN10layer_norm13ln_bwd_kernelINS_13Kernel_traitsI6__halfffffjLj512ELj1ELj4ELj1ELj16ENS_18Kernel_traits_baseILj512ES2_ffffjLj128EEEEELb0ELb0ELb0ELb0EEEvNS_9BwdParamsE --------------------------
	.section	.nv.constant0._ZN10layer_norm13ln_bwd_kernelINS_13Kernel_traitsI6__halfffffjLj512ELj1ELj4ELj1ELj16ENS_18Kernel_traits_baseILj512ES2_ffffjLj128EEEEELb0ELb0ELb0ELb0EEEvNS_9BwdParamsE,"a",@progbits
	.sectionflags	@""
	.align	4
.nv.constant0._ZN10layer_norm13ln_bwd_kernelINS_13Kernel_traitsI6__halfffffjLj512ELj1ELj4ELj1ELj16ENS_18Kernel_traits_baseILj512ES2_ffffjLj128EEEEELb0ELb0ELb0ELb0EEEvNS_9BwdParamsE:
	.zero		1192


//--------------------- .nv.constant0._ZN10layer_norm13ln_bwd_kernelINS_13Kernel_traitsI6__halfffffjLj512ELj1ELj4ELj1ELj16ENS_18Kernel_traits_baseILj512ES2_ffffjLj128EEEEELb0ELb0ELb0ELb1EEEvNS_9BwdParamsE --------------------------
	.section	.nv.constant0._ZN10layer_norm13ln_bwd_kernelINS_13Kernel_traitsI6__halfffffjLj512ELj1ELj4ELj1ELj16ENS_18Kernel_traits_baseILj512ES2_ffffjLj128EEEEELb0ELb0ELb0ELb1EEEvNS_9BwdParamsE,"a",@progbits
	.sectionflags	@""
	.align	4
.nv.constant0._ZN10layer_norm13ln_bwd_kernelINS_13Kernel_traitsI6__halfffffjLj512ELj1ELj4ELj1ELj16ENS_18Kernel_traits_baseILj512ES2_ffffjLj128EEEEELb0ELb0ELb0ELb1EEEvNS_9BwdParamsE:
	.zero		1192


//--------------------- .nv.constant0._ZN10layer_norm13ln_bwd_kernelINS_13Kernel_traitsI6__halfffffjLj512ELj1ELj4ELj1ELj16ENS_18Kernel_traits_baseILj512ES2_ffffjLj128EEEEELb0ELb0ELb1ELb0EEEvNS_9BwdParamsE --------------------------
	.section	.nv.constant0._ZN10layer_norm13ln_bwd_kernelINS_13Kernel_traitsI6__halfffffjLj512ELj1ELj4ELj1ELj16ENS_18Kernel_traits_baseILj512ES2_ffffjLj128EEEEELb0ELb0ELb1ELb0EEEvNS_9BwdParamsE,"a",@progbits
	.sectionflags	@""
	.align	4
.nv.constant0._ZN10layer_norm13ln_bwd_kernelINS_13Kernel_traitsI6__halfffffjLj512ELj1ELj4ELj1ELj16ENS_18Kernel_traits_baseILj512ES2_ffffjLj128EEEEELb0ELb0ELb1ELb0EEEvNS_9BwdParamsE:
	.zero		1192


//--------------------- .nv.constant0._ZN10layer_norm13ln_bwd_kernelINS_13Kernel_traitsI6__halfffffjLj512ELj1ELj4ELj1ELj16ENS_18Kernel_traits_baseILj512ES2_ffffjLj128EEEEELb0ELb0ELb1ELb1EEEvNS_9BwdParamsE --------------------------
	.section	.nv.constant0._ZN10layer_norm13ln_bwd_kernelINS_13Kernel_traitsI6__halfffffjLj512ELj1ELj4ELj1ELj16ENS_18Kernel_traits_baseILj512ES2_ffffjLj128EEEEELb0ELb0ELb1ELb1EEEvNS_9BwdParamsE,"a",@progbits
	.sectionflags	@""
	.align	4
.nv.constant0._ZN10layer_norm13ln_bwd_kernelINS_13Kernel_traitsI6__halfffffjLj512ELj1ELj4ELj1ELj16ENS_18Kernel_traits_baseILj512ES2_ffffjLj128EEEEELb0ELb0ELb1ELb1EEEvNS_9BwdParamsE:
	.zero		1192


//--------------------- .nv.constant0._ZN10layer_norm13ln_bwd_kernelINS_13Kernel_traitsI6__halfffffjLj512ELj1ELj4ELj1ELj16ENS_18Kernel_traits_baseILj512ES2_ffffjLj128EEEEELb0ELb1ELb0ELb0EEEvNS_9BwdParamsE --------------------------
	.section	.nv.constant0._ZN10layer_norm13ln_bwd_kernelINS_13Kernel_traitsI6__halfffffjLj512ELj1ELj4ELj1ELj16ENS_18Kernel_traits_baseILj512ES2_ffffjLj128EEEEELb0ELb1ELb0ELb0EEEvNS_9BwdParamsE,"a",@progbits
	.sectionflags	@""
	.align	4
.nv.constant0._ZN10layer_norm13ln_bwd_kernelINS_13Kernel_traitsI6__halfffffjLj512ELj1ELj4ELj1ELj16ENS_18Kernel_traits_baseILj512ES2_ffffjLj128EEEEELb0ELb1ELb0ELb0EEEvNS_9BwdParamsE:
	.zero		1192


//--------------------- .nv.constant0._ZN10layer_norm13ln_bwd_kernelINS_13Kernel_traitsI6__halfffffjLj512ELj1ELj4ELj1ELj16ENS_18Kernel_traits_baseILj512ES2_ffffjLj128EEEEELb0ELb1ELb0ELb1EEEvNS_9BwdParamsE --------------------------
	.section	.nv.constant0._ZN10layer_norm13ln_bwd_kernelINS_13Kernel_traitsI6__halfffffjLj512ELj1ELj4ELj1ELj16ENS_18Kernel_traits_baseILj512ES2_ffffjLj128EEEEELb0ELb1ELb0ELb1EEEvNS_9BwdParamsE,"a",@progbits
	.sectionflags	@""
	.align	4
.nv.constant0._ZN10layer_norm13ln_bwd_kernelINS_13Kernel_traitsI6__halfffffjLj512ELj1ELj4ELj1ELj16ENS_18Kernel_traits_baseILj512ES2_ffffjLj128EEEEELb0ELb1ELb0ELb1EEEvNS_9BwdParamsE:
	.zero		1192


//--------------------- .nv.constant0._ZN10layer_norm13ln_bwd_kernelINS_13Kernel_traitsI6__halfffffjLj512ELj1ELj4ELj1ELj16ENS_18Kernel_traits_baseILj512ES2_ffffjLj128EEEEELb0ELb1ELb1ELb0EEEvNS_9BwdParamsE --------------------------
	.section	.nv.constant0._ZN10layer_norm13ln_bwd_kernelINS_13Kernel_traitsI6__halfffffjLj512ELj1ELj4ELj1ELj16ENS_18Kernel_traits_baseILj512ES2_ffffjLj128EEEEELb0ELb1ELb1ELb0EEEvNS_9BwdParamsE,"a",@progbits
	.sectionflags	@""
	.align	4
.nv.constant0._ZN10layer_norm13ln_bwd_kernelINS_13Kernel_traitsI6__halfffffjLj512ELj1ELj4ELj1ELj16ENS_18Kernel_traits_baseILj512ES2_ffffjLj128EEEEELb0ELb1ELb1ELb0EEEvNS_9BwdParamsE:
	.zero		1192


//--------------------- .nv.constant0._ZN10layer_norm13ln_bwd_kernelINS_13Kernel_traitsI6__halfffffjLj512ELj1ELj4ELj1ELj16ENS_18Kernel_traits_baseILj512ES2_ffffjLj128EEEEELb0ELb1ELb1ELb1EEEvNS_9BwdParamsE --------------------------
	.section	.nv.constant0._ZN10layer_norm13ln_bwd_kernelINS_13Kernel_traitsI6__halfffffjLj512ELj1ELj4ELj1ELj16ENS_18Kernel_traits_baseILj512ES2_ffffjLj128EEEEELb0ELb1ELb1ELb1EEEvNS_9BwdParamsE,"a",@progbits
	.sectionflags	@""
	.align	4
.nv.constant0._ZN10layer_norm13ln_bwd_kernelINS_13Kernel_traitsI6__halfffffjLj512ELj1ELj4ELj1ELj16ENS_18Kernel_traits_baseILj512ES2_ffffjLj128EEEEELb0ELb1ELb1ELb1EEEvNS_9BwdParamsE:
	.zero		1192


//--------------------- .nv.constant0._ZN10layer_norm13ln_bwd_kernelINS_13Kernel_traitsI6__halfffffjLj512ELj1ELj4ELj1ELj16ENS_18Kernel_traits_baseILj512ES2_ffffjLj128EEEEELb1ELb0ELb0ELb0EEEvNS_9BwdParamsE --------------------------
	.section	.nv.constant0._ZN10layer_norm13ln_bwd_kernelINS_13Kernel_traitsI6__halfffffjLj512ELj1ELj4ELj1ELj16ENS_18Kernel_traits_baseILj512ES2_ffffjLj128EEEEELb1ELb0ELb0ELb0EEEvNS_9BwdParamsE,"a",@progbits
	.sectionflags	@""
	.align	4
.nv.constant0._ZN10layer_norm13ln_bwd_kernelINS_13Kernel_traitsI6__halfffffjLj512ELj1ELj4ELj1ELj16ENS_18Kernel_traits_baseILj512ES2_ffffjLj128EEEEELb1ELb0ELb0ELb0EEEvNS_9BwdParamsE:
	.zero		1192


//--------------------- .nv.constant0._ZN10layer_norm13ln_bwd_kernelINS_13Kernel_traitsI6__halfffffjLj512ELj1ELj4ELj1ELj16ENS_18Kernel_traits_baseILj512ES2_ffffjLj128EEEEELb1ELb0ELb0ELb1EEEvNS_9BwdParamsE --------------------------
	.section	.nv.constant0._ZN10layer_norm13ln_bwd_kernelINS_13Kernel_traitsI6__halfffffjLj512ELj1ELj4ELj1ELj16ENS_18Kernel_traits_baseILj512ES2_ffffjLj128EEEEELb1ELb0ELb0ELb1EEEvNS_9BwdParamsE,"a",@progbits
	.sectionflags	@""
	.align	4
.nv.constant0._ZN10layer_norm13ln_bwd_kernelINS_13Kernel_traitsI6__halfffffjLj512ELj1ELj4ELj1ELj16ENS_18Kernel_traits_baseILj512ES2_ffffjLj128EEEEELb1ELb0ELb0ELb1EEEvNS_9BwdParamsE:
	.zero		1192


//--------------------- .nv.constant0._ZN10layer_norm22ln_bwd_finalize_kernelINS_22Kernel_traits_finalizeILj512E6__halfffffjLb0ELj1024ELj4ENS_18Kernel_traits_baseILj512ES2_ffffjLj1024EEEEELb0ELb0EEEvNS_9BwdParamsE --------------------------
	.section	.nv.constant0._ZN10layer_norm22ln_bwd_finalize_kernelINS_22Kernel_traits_finalizeILj512E6__halfffffjLb0ELj1024ELj4ENS_18Kernel_traits_baseILj512ES2_ffffjLj1024EEEEELb0ELb0EEEvNS_9BwdParamsE,"a",@progbits
	.sectionflags	@""
	.align	4
.nv.constant0._ZN10layer_norm22ln_bwd_finalize_kernelINS_22Kernel_traits_finalizeILj512E6__halfffffjLb0ELj1024ELj4ENS_18Kernel_traits_baseILj512ES2_ffffjLj1024EEEEELb0ELb0EEEvNS_9BwdParamsE:
	.zero		1192


//--------------------- .nv.constant0._ZN10layer_norm13ln_bwd_kernelINS_13Kernel_traitsI6__halfffffjLj512ELj1ELj4ELj1ELj16ENS_18Kernel_traits_baseILj512ES2_ffffjLj128EEEEELb1ELb0ELb1ELb0EEEvNS_9BwdParamsE --------------------------
	.section	.nv.constant0._ZN10layer_norm13ln_bwd_kernelINS_13Kernel_traitsI6__halfffffjLj512ELj1ELj4ELj1ELj16ENS_18Kernel_traits_baseILj512ES2_ffffjLj128EEEEELb1ELb0ELb1ELb0EEEvNS_9BwdParamsE,"a",@progbits
	.sectionflags	@""
	.align	4
.nv.constant0._ZN10layer_norm13ln_bwd_kernelINS_13Kernel_traitsI6__halfffffjLj512ELj1ELj4ELj1ELj16ENS_18Kernel_traits_baseILj512ES2_ffffjLj128EEEEELb1ELb0ELb1ELb0EEEvNS_9BwdParamsE:
	.zero		1192


//--------------------- .nv.constant0._ZN10layer_norm22ln_bwd_finalize_kernelINS_22Kernel_traits_finalizeILj512E6__halfffffjLb0ELj1024ELj4ENS_18Kernel_traits_baseILj512ES2_ffffjLj1024EEEEELb0ELb1EEEvNS_9BwdParamsE --------------------------
	.section	.nv.constant0._ZN10layer_norm22ln_bwd_finalize_kernelINS_22Kernel_traits_finalizeILj512E6__halfffffjLb0ELj1024ELj4ENS_18Kernel_traits_baseILj512ES2_ffffjLj1024EEEEELb0ELb1EEEvNS_9BwdParamsE,"a",@progbits
	.sectionflags	@""
	.align	4
.nv.constant0._ZN10layer_norm22ln_bwd_finalize_kernelINS_22Kernel_traits_finalizeILj512E6__halfffffjLb0ELj1024ELj4ENS_18Kernel_traits_baseILj512ES2_ffffjLj1024EEEEELb0ELb1EEEvNS_9BwdParamsE:
	.zero		1192


//--------------------- .nv.constant0._ZN10layer_norm13ln_bwd_kernelINS_13Kernel_traitsI6__halfffffjLj512ELj1ELj4ELj1ELj16ENS_18Kernel_traits_baseILj512ES2_ffffjLj128EEEEELb1ELb0ELb1ELb1EEEvNS_9BwdParamsE --------------------------
	.section	.nv.constant0._ZN10layer_norm13ln_bwd_kernelINS_13Kernel_traitsI6__halfffffjLj512ELj1ELj4ELj1ELj16ENS_18Kernel_traits_baseILj512ES2_ffffjLj128EEEEELb1ELb0ELb1ELb1EEEvNS_9BwdParamsE,"a",@progbits
	.sectionflags	@""
	.align	4
.nv.constant0._ZN10layer_norm13ln_bwd_kernelINS_13Kernel_traitsI6__halfffffjLj512ELj1ELj4ELj1ELj16ENS_18Kernel_traits_baseILj512ES2_ffffjLj128EEEEELb1ELb0ELb1ELb1EEEvNS_9BwdParamsE:
	.zero		1192


//--------------------- .nv.constant0._ZN10layer_norm13ln_bwd_kernelINS_13Kernel_traitsI6__halfffffjLj512ELj1ELj4ELj1ELj16ENS_18Kernel_traits_baseILj512ES2_ffffjLj128EEEEELb1ELb1ELb0ELb0EEEvNS_9BwdParamsE --------------------------
	.section	.nv.constant0._ZN10layer_norm13ln_bwd_kernelINS_13Kernel_traitsI6__halfffffjLj512ELj1ELj4ELj1ELj16ENS_18Kernel_traits_baseILj512ES2_ffffjLj128EEEEELb1ELb1ELb0ELb0EEEvNS_9BwdParamsE,"a",@progbits
	.sectionflags	@""
	.align	4
.nv.constant0._ZN10layer_norm13ln_bwd_kernelINS_13Kernel_traitsI6__halfffffjLj512ELj1ELj4ELj1ELj16ENS_18Kernel_traits_baseILj512ES2_ffffjLj128EEEEELb1ELb1ELb0ELb0EEEvNS_9BwdParamsE:
	.zero		1192


//--------------------- .nv.constant0._ZN10layer_norm13ln_bwd_kernelINS_13Kernel_traitsI6__halfffffjLj512ELj1ELj4ELj1ELj16ENS_18Kernel_traits_baseILj512ES2_ffffjLj128EEEEELb1ELb1ELb0ELb1EEEvNS_9BwdParamsE --------------------------
	.section	.nv.constant0._ZN10layer_norm13ln_bwd_kernelINS_13Kernel_traitsI6__halfffffjLj512ELj1ELj4ELj1ELj16ENS_18Kernel_traits_baseILj512ES2_ffffjLj128EEEEELb1ELb1ELb0ELb1EEEvNS_9BwdParamsE,"a",@progbits
	.sectionflags	@""
	.align	4
.nv.constant0._ZN10layer_norm13ln_bwd_kernelINS_13Kernel_traitsI6__halfffffjLj512ELj1ELj4ELj1ELj16ENS_18Kernel_traits_baseILj512ES2_ffffjLj128EEEEELb1ELb1ELb0ELb1EEEvNS_9BwdParamsE:
	.zero		1192


//--------------------- .nv.constant0._ZN10layer_norm22ln_bwd_finalize_kernelINS_22Kernel_traits_finalizeILj512E6__halfffffjLb1ELj1024ELj4ENS_18Kernel_traits_baseILj512ES2_ffffjLj1024EEEEELb1ELb0EEEvNS_9BwdParamsE --------------------------
	.section	.nv.constant0._ZN10layer_norm22ln_bwd_finalize_kernelINS_22Kernel_traits_finalizeILj512E6__halfffffjLb1ELj1024ELj4ENS_18Kernel_traits_baseILj512ES2_ffffjLj1024EEEEELb1ELb0EEEvNS_9BwdParamsE,"a",@progbits
	.sectionflags	@""
	.align	4
.nv.constant0._ZN10layer_norm22ln_bwd_finalize_kernelINS_22Kernel_traits_finalizeILj512E6__halfffffjLb1ELj1024ELj4ENS_18Kernel_traits_baseILj512ES2_ffffjLj1024EEEEELb1ELb0EEEvNS_9BwdParamsE:
	.zero		1192


//--------------------- .nv.constant0._ZN10layer_norm13ln_bwd_kernelINS_13Kernel_traitsI6__halfffffjLj512ELj1ELj4ELj1ELj16ENS_18Kernel_traits_baseILj512ES2_ffffjLj128EEEEELb1ELb1ELb1ELb0EEEvNS_9BwdParamsE --------------------------
	.section	.nv.constant0._ZN10layer_norm13ln_bwd_kernelINS_13Kernel_traitsI6__halfffffjLj512ELj1ELj4ELj1ELj16ENS_18Kernel_traits_baseILj512ES2_ffffjLj128EEEEELb1ELb1ELb1ELb0EEEvNS_9BwdParamsE,"a",@progbits
	.sectionflags	@""
	.align	4
.nv.constant0._ZN10layer_norm13ln_bwd_kernelINS_13Kernel_traitsI6__halfffffjLj512ELj1ELj4ELj1ELj16ENS_18Kernel_traits_baseILj512ES2_ffffjLj128EEEEELb1ELb1ELb1ELb0EEEvNS_9BwdParamsE:
	.zero		1192


//--------------------- .nv.constant0._ZN10layer_norm22ln_bwd_finalize_kernelINS_22Kernel_traits_finalizeILj512E6__halfffffjLb1ELj1024ELj4ENS_18Kernel_traits_baseILj512ES2_ffffjLj1024EEEEELb1ELb1EEEvNS_9BwdParamsE --------------------------
	.section	.nv.constant0._ZN10layer_norm22ln_bwd_finalize_kernelINS_22Kernel_traits_finalizeILj512E6__halfffffjLb1ELj1024ELj4ENS_18Kernel_traits_baseILj512ES2_ffffjLj1024EEEEELb1ELb1EEEvNS_9BwdParamsE,"a",@progbits
	.sectionflags	@""
	.align	4
.nv.constant0._ZN10layer_norm22ln_bwd_finalize_kernelINS_22Kernel_traits_finalizeILj512E6__halfffffjLb1ELj1024ELj4ENS_18Kernel_traits_baseILj512ES2_ffffjLj1024EEEEELb1ELb1EEEvNS_9BwdParamsE:
	.zero		1192


//--------------------- .nv.constant0._ZN10layer_norm13ln_bwd_kernelINS_13Kernel_traitsI6__halfffffjLj512ELj1ELj4ELj1ELj16ENS_18Kernel_traits_baseILj512ES2_ffffjLj128EEEEELb1ELb1ELb1ELb1EEEvNS_9BwdParamsE --------------------------
	.section	.nv.constant0._ZN10layer_norm13ln_bwd_kernelINS_13Kernel_traitsI6__halfffffjLj512ELj1ELj4ELj1ELj16ENS_18Kernel_traits_baseILj512ES2_ffffjLj128EEEEELb1ELb1ELb1ELb1EEEvNS_9BwdParamsE,"a",@progbits
	.sectionflags	@""
	.align	4
.nv.constant0._ZN10layer_norm13ln_bwd_kernelINS_13Kernel_traitsI6__halfffffjLj512ELj1ELj4ELj1ELj16ENS_18Kernel_traits_baseILj512ES2_ffffjLj128EEEEELb1ELb1ELb1ELb1EEEvNS_9BwdParamsE:
	.zero		1192


//--------------------- .nv.constant0._ZN10layer_norm13ln_bwd_kernelINS_13Kernel_traitsIfffffjLj512ELj1ELj4ELj1ELj16ENS_18Kernel_traits_baseILj512EfffffjLj128EEEEELb0ELb0ELb0ELb0EEEvNS_9BwdParamsE --------------------------
	.section	.nv.constant0._ZN10layer_norm13ln_bwd_kernelINS_13Kernel_traitsIfffffjLj512ELj1ELj4ELj1ELj16ENS_18Kernel_traits_baseILj512EfffffjLj128EEEEELb0ELb0ELb0ELb0EEEvNS_9BwdParamsE,"a",@progbits
	.sectionflags	@""
	.align	4
.nv.constant0._ZN10layer_norm13ln_bwd_kernelINS_13Kernel_traitsIfffffjLj512ELj1ELj4ELj1ELj16ENS_18Kernel_traits_baseILj512EfffffjLj128EEEEELb0ELb0ELb0ELb0EEEvNS_9BwdParamsE:
	.zero		1192


//--------------------- .nv.constant0._ZN10layer_norm13ln_bwd_kernelINS_13Kernel_traitsIfffffjLj512ELj1ELj4ELj1ELj16ENS_18Kernel_traits_baseILj512EfffffjLj128EEEEELb0ELb0ELb0ELb1EEEvNS_9BwdParamsE --------------------------
	.section	.nv.constant0._ZN10layer_norm13ln_bwd_kernelINS_13Kernel_traitsIfffffjLj512ELj1ELj4ELj1ELj16ENS_18Kernel_traits_baseILj512EfffffjLj128EEEEELb0ELb0ELb0ELb1EEEvNS_9BwdParamsE,"a",@progbits
	.sectionflags	@""
	.align	4
.nv.constant0._ZN10layer_norm13ln_bwd_kernelINS_13Kernel_traitsIfffffjLj512ELj1ELj4ELj1ELj16ENS_18Kernel_traits_baseILj512EfffffjLj128EEEEELb0ELb0ELb0ELb1EEEvNS_9BwdParamsE:
	.zero		1192


//--------------------- .nv.constant0._ZN10layer_norm13ln_bwd_kernelINS_13Kernel_traitsIfffffjLj512ELj1ELj4ELj1ELj16ENS_18Kernel_traits_baseILj512EfffffjLj128EEEEELb0ELb0ELb1ELb0EEEvNS_9BwdParamsE --------------------------
	.section	.nv.constant0._ZN10layer_norm13ln_bwd_kernelINS_13Kernel_traitsIfffffjLj512ELj1ELj4ELj1ELj16ENS_18Kernel_traits_baseILj512EfffffjLj128EEEEELb0ELb0ELb1ELb0EEEvNS_9BwdParamsE,"a",@progbits
	.sectionflags	@""
	.align	4
.nv.constant0._ZN10layer_norm13ln_bwd_kernelINS_13Kernel_traitsIfffffjLj512ELj1ELj4ELj1ELj16ENS_18Kernel_traits_baseILj512EfffffjLj128EEEEELb0ELb0ELb1ELb0EEEvNS_9BwdParamsE:
	.zero		1192


//--------------------- .nv.constant0._ZN10layer_norm13ln_bwd_kernelINS_13Kernel_traitsIfffffjLj512ELj1ELj4ELj1ELj16ENS_18Kernel_traits_baseILj512EfffffjLj128EEEEELb0ELb0ELb1ELb1EEEvNS_9BwdParamsE --------------------------
	.section	.nv.constant0._ZN10layer_norm13ln_bwd_kernelINS_13Kernel_traitsIfffffjLj512ELj1ELj4ELj1ELj16ENS_18Kernel_traits_baseILj512EfffffjLj128EEEEELb0ELb0ELb1ELb1EEEvNS_9BwdParamsE,"a",@progbits
	.sectionflags	@""
	.align	4
.nv.constant0._ZN10layer_norm13ln_bwd_kernelINS_13Kernel_traitsIfffffjLj512ELj1ELj4ELj1ELj16ENS_18Kernel_traits_baseILj512EfffffjLj128EEEEELb0ELb0ELb1ELb1EEEvNS_9BwdParamsE:
	.zero		1192


//--------------------- .nv.constant0._ZN10layer_norm13ln_bwd_kernelINS_13Kernel_traitsIfffffjLj512ELj1ELj4ELj1ELj16ENS_18Kernel_traits_baseILj512EfffffjLj128EEEEELb0ELb1ELb0ELb0EEEvNS_9BwdParamsE --------------------------
	.section	.nv.constant0._ZN10layer_norm13ln_bwd_kernelINS_13Kernel_traitsIfffffjLj512ELj1ELj4ELj1ELj16ENS_18Kernel_traits_baseILj512EfffffjLj128EEEEELb0ELb1ELb0ELb0EEEvNS_9BwdParamsE,"a",@progbits
	.sectionflags	@""
	.align	4
.nv.constant0._ZN10layer_norm13ln_bwd_kernelINS_13Kernel_traitsIfffffjLj512ELj1ELj4ELj1ELj16ENS_18Kernel_traits_baseILj512EfffffjLj128EEEEELb0ELb1ELb0ELb0EEEvNS_9BwdParamsE:
	.zero		1192


//--------------------- .nv.constant0._ZN10layer_norm13ln_bwd_kernelINS_13Kernel_traitsIfffffjLj512ELj1ELj4ELj1ELj16ENS_18Kernel_traits_baseILj512EfffffjLj128EEEEELb0ELb1ELb0ELb1EEEvNS_9BwdParamsE --------------------------
	.section	.nv.constant0._ZN10layer_norm13ln_bwd_kernelINS_13Kernel_traitsIfffffjLj512ELj1ELj4ELj1ELj16ENS_18Kernel_traits_baseILj512EfffffjLj128EEEEELb0ELb1ELb0ELb1EEEvNS_9BwdParamsE,"a",@progbits
	.sectionflags	@""
	.align	4
.nv.constant0._ZN10layer_norm13ln_bwd_kernelINS_13Kernel_traitsIfffffjLj512ELj1ELj4ELj1ELj16ENS_18Kernel_traits_baseILj512EfffffjLj128EEEEELb0ELb1ELb0ELb1EEEvNS_9BwdParamsE:
	.zero		1192


//--------------------- .nv.constant0._ZN10layer_norm13ln_bwd_kernelINS_13Kernel_traitsIfffffjLj512ELj1ELj4ELj1ELj16ENS_18Kernel_traits_baseILj512EfffffjLj128EEEEELb0ELb1ELb1ELb0EEEvNS_9BwdParamsE --------------------------
	.section	.nv.constant0._ZN10layer_norm13ln_bwd_kernelINS_13Kernel_traitsIfffffjLj512ELj1ELj4ELj1ELj16ENS_18Kernel_traits_baseILj512EfffffjLj128EEEEELb0ELb1ELb1ELb0EEEvNS_9BwdParamsE,"a",@progbits
	.sectionflags	@""
	.align	4
.nv.constant0._ZN10layer_norm13ln_bwd_kernelINS_13Kernel_traitsIfffffjLj512ELj1ELj4ELj1ELj16ENS_18Kernel_traits_baseILj512EfffffjLj128EEEEELb0ELb1ELb1ELb0EEEvNS_9BwdParamsE:
	.zero		1192


//--------------------- .nv.constant0._ZN10layer_norm13ln_bwd_kernelINS_13Kernel_traitsIfffffjLj512ELj1ELj4ELj1ELj16ENS_18Kernel_traits_baseILj512EfffffjLj128EEEEELb0ELb1ELb1ELb1EEEvNS_9BwdParamsE --------------------------
	.section	.nv.constant0._ZN10layer_norm13ln_bwd_kernelINS_13Kernel_traitsIfffffjLj512ELj1ELj4ELj1ELj16ENS_18Kernel_traits_baseILj512EfffffjLj128EEEEELb0ELb1ELb1ELb1EEEvNS_9BwdParamsE,"a",@progbits
	.sectionflags	@""
	.align	4
.nv.constant0._ZN10layer_norm13ln_bwd_kernelINS_13Kernel_traitsIfffffjLj512ELj1ELj4ELj1ELj16ENS_18Kernel_traits_baseILj512EfffffjLj128EEEEELb0ELb1ELb1ELb1EEEvNS_9BwdParamsE:
	.zero		1192


//--------------------- .nv.constant0._ZN10layer_norm13ln_bwd_kernelINS_13Kernel_traitsIfffffjLj512ELj1ELj4ELj1ELj16ENS_18Kernel_traits_baseILj512EfffffjLj128EEEEELb1ELb0ELb0ELb0EEEvNS_9BwdParamsE --------------------------
	.section	.nv.constant0._ZN10layer_norm13ln_bwd_kernelINS_13Kernel_traitsIfffffjLj512ELj1ELj4ELj1ELj16ENS_18Kernel_traits_baseILj512EfffffjLj128EEEEELb1ELb0ELb0ELb0EEEvNS_9BwdParamsE,"a",@progbits
	.sectionflags	@""
	.align	4
.nv.constant0._ZN10layer_norm13ln_bwd_kernelINS_13Kernel_traitsIfffffjLj512ELj1ELj4ELj1ELj16ENS_18Kernel_traits_baseILj512EfffffjLj128EEEEELb1ELb0ELb0ELb0EEEvNS_9BwdParamsE:
	.zero		1192


//--------------------- .nv.constant0._ZN10layer_norm13ln_bwd_kernelINS_13Kernel_traitsIfffffjLj512ELj1ELj4ELj1ELj16ENS_18Kernel_traits_baseILj512EfffffjLj128EEEEELb1ELb0ELb0ELb1EEEvNS_9BwdParamsE --------------------------
	.section	.nv.constant0._ZN10layer_norm13ln_bwd_kernelINS_13Kernel_traitsIfffffjLj512ELj1ELj4ELj1ELj16ENS_18Kernel_traits_baseILj512EfffffjLj128EEEEELb1ELb0ELb0ELb1EEEvNS_9BwdParamsE,"a",@progbits
	.sectionflags	@""
	.align	4
.nv.constant0._ZN10layer_norm13ln_bwd_kernelINS_13Kernel_traitsIfffffjLj512ELj1ELj4ELj1ELj16ENS_18Kernel_traits_baseILj512EfffffjLj128EEEEELb1ELb0ELb0ELb1EEEvNS_9BwdParamsE:
	.zero		1192


//--------------------- .nv.constant0._ZN10layer_norm22ln_bwd_finalize_kernelINS_22Kernel_traits_finalizeILj512EfffffjLb0ELj1024ELj4ENS_18Kernel_traits_baseILj512EfffffjLj1024EEEEELb0ELb0EEEvNS_9BwdParamsE --------------------------
	.section	.nv.constant0._ZN10layer_norm22ln_bwd_finalize_kernelINS_22Kernel_traits_finalizeILj512EfffffjLb0ELj1024ELj4ENS_18Kernel_traits_baseILj512EfffffjLj1024EEEEELb0ELb0EEEvNS_9BwdParamsE,"a",@progbits
	.sectionflags	@""
	.align	4
.nv.constant0._ZN10layer_norm22ln_bwd_finalize_kernelINS_22Kernel_traits_finalizeILj512EfffffjLb0ELj1024ELj4ENS_18Kernel_traits_baseILj512EfffffjLj1024EEEEELb0ELb0EEEvNS_9BwdParamsE:
	.zero		1192


//--------------------- .nv.constant0._ZN10layer_norm13ln_bwd_kernelINS_13Kernel_traitsIfffffjLj512ELj1ELj4ELj1ELj16ENS_18Kernel_traits_baseILj512EfffffjLj128EEEEELb1ELb0ELb1ELb0EEEvNS_9BwdParamsE --------------------------
	.section	.nv.constant0._ZN10layer_norm13ln_bwd_kernelINS_13Kernel_traitsIfffffjLj512ELj1ELj4ELj1ELj16ENS_18Kernel_traits_baseILj512EfffffjLj128EEEEELb1ELb0ELb1ELb0EEEvNS_9BwdParamsE,"a",@progbits
	.sectionflags	@""
	.align	4
.nv.constant0._ZN10layer_norm13ln_bwd_kernelINS_13Kernel_traitsIfffffjLj512ELj1ELj4ELj1ELj16ENS_18Kernel_traits_baseILj512EfffffjLj128EEEEELb1ELb0ELb1ELb0EEEvNS_9BwdParamsE:
	.zero		1192


//--------------------- .nv.constant0._ZN10layer_norm22ln_bwd_finalize_kernelINS_22Kernel_traits_finalizeILj512EfffffjLb0ELj1024ELj4ENS_18Kernel_traits_baseILj512EfffffjLj1024EEEEELb0ELb1EEEvNS_9BwdParamsE --------------------------
	.section	.nv.constant0._ZN10layer_norm22ln_bwd_finalize_kernelINS_22Kernel_traits_finalizeILj512EfffffjLb0ELj1024ELj4ENS_18Kernel_traits_baseILj512EfffffjLj1024EEEEELb0ELb1EEEvNS_9BwdParamsE,"a",@progbits
	.sectionflags	@""
	.align	4
.nv.constant0._ZN10layer_norm22ln_bwd_finalize_kernelINS_22Kernel_traits_finalizeILj512EfffffjLb0ELj1024ELj4ENS_18Kernel_traits_baseILj512EfffffjLj1024EEEEELb0ELb1EEEvNS_9BwdParamsE:
	.zero		1192


//--------------------- .nv.constant0._ZN10layer_norm13ln_bwd_kernelINS_13Kernel_traitsIfffffjLj512ELj1ELj4ELj1ELj16ENS_18Kernel_traits_baseILj512EfffffjLj128EEEEELb1ELb0ELb1ELb1EEEvNS_9BwdParamsE --------------------------
	.section	.nv.constant0._ZN10layer_norm13ln_bwd_kernelINS_13Kernel_traitsIfffffjLj512ELj1ELj4ELj1ELj16ENS_18Kernel_traits_baseILj512EfffffjLj128EEEEELb1ELb0ELb1ELb1EEEvNS_9BwdParamsE,"a",@progbits
	.sectionflags	@""
	.align	4
.nv.constant0._ZN10layer_norm13ln_bwd_kernelINS_13Kernel_traitsIfffffjLj512ELj1ELj4ELj1ELj16ENS_18Kernel_traits_baseILj512EfffffjLj128EEEEELb1ELb0ELb1ELb1EEEvNS_9BwdParamsE:
	.zero		1192


//--------------------- .nv.constant0._ZN10layer_norm13ln_bwd_kernelINS_13Kernel_traitsIfffffjLj512ELj1ELj4ELj1ELj16ENS_18Kernel_traits_baseILj512EfffffjLj128EEEEELb1ELb1ELb0ELb0EEEvNS_9BwdParamsE --------------------------
	.section	.nv.constant0._ZN10layer_norm13ln_bwd_kernelINS_13Kernel_traitsIfffffjLj512ELj1ELj4ELj1ELj16ENS_18Kernel_traits_baseILj512EfffffjLj128EEEEELb1ELb1ELb0ELb0EEEvNS_9BwdParamsE,"a",@progbits
	.sectionflags	@""
	.align	4
.nv.constant0._ZN10layer_norm13ln_bwd_kernelINS_13Kernel_traitsIfffffjLj512ELj1ELj4ELj1ELj16ENS_18Kernel_traits_baseILj512EfffffjLj128EEEEELb1ELb1ELb0ELb0EEEvNS_9BwdParamsE:
	.zero		1192


//--------------------- .nv.constant0._ZN10layer_norm13ln_bwd_kernelINS_13Kernel_traitsIfffffjLj512ELj1ELj4ELj1ELj16ENS_18Kernel_traits_baseILj512EfffffjLj128EEEEELb1ELb1ELb0ELb1EEEvNS_9BwdParamsE --------------------------
	.section	.nv.constant0._ZN10layer_norm13ln_bwd_kernelINS_13Kernel_traitsIfffffjLj512ELj1ELj4ELj1ELj16ENS_18Kernel_traits_baseILj512EfffffjLj128EEEEELb1ELb1ELb0ELb1EEEvNS_9BwdParamsE,"a",@progbits
	.sectionflags	@""
	.align	4
.nv.constant0._ZN10layer_norm13ln_bwd_kernelINS_13Kernel_traitsIfffffjLj512ELj1ELj4ELj1ELj16ENS_18Kernel_traits_baseILj512EfffffjLj128EEEEELb1ELb1ELb0ELb1EEEvNS_9BwdParamsE:
	.zero		1192


//--------------------- .nv.constant0._ZN10layer_norm22ln_bwd_finalize_kernelINS_22Kernel_traits_finalizeILj512EfffffjLb1ELj1024ELj4ENS_18Kernel_traits_baseILj512EfffffjLj1024EEEEELb1ELb0EEEvNS_9BwdParamsE --------------------------
	.section	.nv.constant0._ZN10layer_norm22ln_bwd_finalize_kernelINS_22Kernel_traits_finalizeILj512EfffffjLb1ELj1024ELj4ENS_18Kernel_traits_baseILj512EfffffjLj1024EEEEELb1ELb0EEEvNS_9BwdParamsE,"a",@progbits
	.sectionflags	@""
	.align	4
.nv.constant0._ZN10layer_norm22ln_bwd_finalize_kernelINS_22Kernel_traits_finalizeILj512EfffffjLb1ELj1024ELj4ENS_18Kernel_traits_baseILj512EfffffjLj1024EEEEELb1ELb0EEEvNS_9BwdParamsE:
	.zero		1192


//--------------------- .nv.constant0._ZN10layer_norm13ln_bwd_kernelINS_13Kernel_traitsIfffffjLj512ELj1ELj4ELj1ELj16ENS_18Kernel_traits_baseILj512EfffffjLj128EEEEELb1ELb1ELb1ELb0EEEvNS_9BwdParamsE --------------------------
	.section	.nv.constant0._ZN10layer_norm13ln_bwd_kernelINS_13Kernel_traitsIfffffjLj512ELj1ELj4ELj1ELj16ENS_18Kernel_traits_baseILj512EfffffjLj128EEEEELb1ELb1ELb1ELb0EEEvNS_9BwdParamsE,"a",@progbits
	.sectionflags	@""
	.align	4
.nv.constant0._ZN10layer_norm13ln_bwd_kernelINS_13Kernel_traitsIfffffjLj512ELj1ELj4ELj1ELj16ENS_18Kernel_traits_baseILj512EfffffjLj128EEEEELb1ELb1ELb1ELb0EEEvNS_9BwdParamsE:
	.zero		1192


//--------------------- .nv.constant0._ZN10layer_norm22ln_bwd_finalize_kernelINS_22Kernel_traits_finalizeILj512EfffffjLb1ELj1024ELj4ENS_18Kernel_traits_baseILj512EfffffjLj1024EEEEELb1ELb1EEEvNS_9BwdParamsE --------------------------
	.section	.nv.constant0._ZN10layer_norm22ln_bwd_finalize_kernelINS_22Kernel_traits_finalizeILj512EfffffjLb1ELj1024ELj4ENS_18Kernel_traits_baseILj512EfffffjLj1024EEEEELb1ELb1EEEvNS_9BwdParamsE,"a",@progbits
	.sectionflags	@""
	.align	4
.nv.constant0._ZN10layer_norm22ln_bwd_finalize_kernelINS_22Kernel_traits_finalizeILj512EfffffjLb1ELj1024ELj4ENS_18Kernel_traits_baseILj512EfffffjLj1024EEEEELb1ELb1EEEvNS_9BwdParamsE:
	.zero		1192


//--------------------- .nv.constant0._ZN10layer_norm13ln_bwd_kernelINS_13Kernel_traitsIfffffjLj512ELj1ELj4ELj1ELj16ENS_18Kernel_traits_baseILj512EfffffjLj128EEEEELb1ELb1ELb1ELb1EEEvNS_9BwdParamsE --------------------------
	.section	.nv.constant0._ZN10layer_norm13ln_bwd_kernelINS_13Kernel_traitsIfffffjLj512ELj1ELj4ELj1ELj16ENS_18Kernel_traits_baseILj512EfffffjLj128EEEEELb1ELb1ELb1ELb1EEEvNS_9BwdParamsE,"a",@progbits
	.sectionflags	@""
	.align	4
.nv.constant0._ZN10layer_norm13ln_bwd_kernelINS_13Kernel_traitsIfffffjLj512ELj1ELj4ELj1ELj16ENS_18Kernel_traits_baseILj512EfffffjLj128EEEEELb1ELb1ELb1ELb1EEEvNS_9BwdParamsE:
	.zero		1192


//--------------------- SYMBOLS --------------------------

	.type		.nv.reservedSmem.offset0,@object
	.size		.nv.reservedSmem.offset0,0x4
	.type		.nv.reservedSmem.cap,@object
	.size		.nv.reservedSmem.cap,0x4
